// Copyright (c) 2024, Jay Shah, Ganesh Bikshandi, Ying Zhang, Vijay Thakkar, Pradeep Ramani, Tri Dao.
// Splitting the different template instantiations to different files to speed up compilation.
// This file is auto-generated. See "generate_kernels.py"

#include "flash_fwd_hdim64_256_bf16_sm90.cu"
#include "flash_fwd_hdim64_512_bf16_sm90.cu"
#include "flash_fwd_hdim192_128_bf16_sm90.cu"

// ===== COMPILED SASS (sm_90a) =====

	.target	sm_90a

	.elftype	@"ET_EXEC"


//--------------------- .note.nv.tkinfo           --------------------------
	.section	.note.nv.tkinfo,"",@"SHT_NOTE"
	.sectionflags	@"SHF_NOTE_NV_TKINFO"
	.tkinfo
        /*0018*/ 	.word	0x00000002
        /*0030*/ 	.string	""
        /*0030*/ 	.string	"ptxas"
        /*0030*/ 	.string	"Cuda compilation tools, release 13.0, V13.0.88"
        /*0030*/ 	.string	"Build cuda_13.0.r13.0/compiler.36424714_0"
        /*0030*/ 	.string	"-arch sm_90a -m 64 "



//--------------------- .note.nv.cuinfo           --------------------------
	.section	.note.nv.cuinfo,"",@"SHT_NOTE"
	.sectionflags	@"SHF_NOTE_NV_CUINFO"
        /*0018*/ 	.short	0x0002
        /*001a*/ 	.short	0x005a
        /*001c*/ 	.short	0x0082
	.zero		2


//--------------------- .nv.info                  --------------------------
	.section	.nv.info,"",@"SHT_CUDA_INFO"
	.align	4


	//----- nvinfo : EIATTR_REGCOUNT
	.align		4
        /*0000*/ 	.byte	0x04, 0x2f
        /*0002*/ 	.short	(.L_35 - .L_34)
	.align		4
.L_34:
        /*0004*/ 	.word	index@(_ZN7cutlass13device_kernelIN5flash11enable_sm90INS1_16FlashAttnFwdSm90INS1_25CollectiveMainloopFwdSm90ILi2EN4cute5tupleIJNS5_1CILi1EEES8_S8_EEENS6_IJNS7_ILi128EEENS7_ILi96EEENS7_ILi64EEEEEELi256ENS_10bfloat16_tEfNS_4arch4Sm90ELb1ELb0ELb0ELb1ELb0ELb1ELb1ELb1ELb0ELb0ELb0ELb0EEENS1_21CollectiveEpilogueFwdINS6_IJSA_NS7_ILi256EEESB_EEES9_SE_SG_Li256ELb1ELb0ELb0ELb0EEENS1_36VarlenDynamicPersistentTileSchedulerILi128ELi96ELi256ELi32ELb0ELb0ELb1ELb1ELb1ELb1EEEEEEEEEvNT_6ParamsE)
        /*0008*/ 	.word	0x000000a8


	//----- nvinfo : EIATTR_FRAME_SIZE
	.align		4
.L_35:
        /*000c*/ 	.byte	0x04, 0x11
        /*000e*/ 	.short	(.L_37 - .L_36)
	.align		4
.L_36:
        /*0010*/ 	.word	index@(_ZN7cutlass13device_kernelIN5flash11enable_sm90INS1_16FlashAttnFwdSm90INS1_25CollectiveMainloopFwdSm90ILi2EN4cute5tupleIJNS5_1CILi1EEES8_S8_EEENS6_IJNS7_ILi128EEENS7_ILi96EEENS7_ILi64EEEEEELi256ENS_10bfloat16_tEfNS_4arch4Sm90ELb1ELb0ELb0ELb1ELb0ELb1ELb1ELb1ELb0ELb0ELb0ELb0EEENS1_21CollectiveEpilogueFwdINS6_IJSA_NS7_ILi256EEESB_EEES9_SE_SG_Li256ELb1ELb0ELb0ELb0EEENS1_36VarlenDynamicPersistentTileSchedulerILi128ELi96ELi256ELi32ELb0ELb0ELb1ELb1ELb1ELb1EEEEEEEEEvNT_6ParamsE)
        /*0014*/ 	.word	0x00000060


	//----- nvinfo : EIATTR_REGCOUNT
	.align		4
.L_37:
        /*0018*/ 	.byte	0x04, 0x2f
        /*001a*/ 	.short	(.L_39 - .L_38)
	.align		4
.L_38:
        /*001c*/ 	.word	index@(_ZN7cutlass13device_kernelIN5flash11enable_sm90INS1_16FlashAttnFwdSm90INS1_25CollectiveMainloopFwdSm90ILi2EN4cute5tupleIJNS5_1CILi1EEES8_S8_EEENS6_IJNS7_ILi128EEENS7_ILi96EEENS7_ILi64EEEEEELi256ENS_10bfloat16_tEfNS_4arch4Sm90ELb1ELb0ELb0ELb1ELb0ELb0ELb1ELb1ELb0ELb0ELb0ELb0EEENS1_21CollectiveEpilogueFwdINS6_IJSA_NS7_ILi256EEESB_EEES9_SE_SG_Li256ELb1ELb0ELb0ELb0EEENS1_36VarlenDynamicPersistentTileSchedulerILi128ELi96ELi256ELi32ELb0ELb0ELb1ELb1ELb1ELb1EEEEEEEEEvNT_6ParamsE)
        /*0020*/ 	.word	0x000000a8


	//----- nvinfo : EIATTR_FRAME_SIZE
	.align		4
.L_39:
        /*0024*/ 	.byte	0x04, 0x11
        /*0026*/ 	.short	(.L_41 - .L_40)
	.align		4
.L_40:
        /*0028*/ 	.word	index@(_ZN7cutlass13device_kernelIN5flash11enable_sm90INS1_16FlashAttnFwdSm90INS1_25CollectiveMainloopFwdSm90ILi2EN4cute5tupleIJNS5_1CILi1EEES8_S8_EEENS6_IJNS7_ILi128EEENS7_ILi96EEENS7_ILi64EEEEEELi256ENS_10bfloat16_tEfNS_4arch4Sm90ELb1ELb0ELb0ELb1ELb0ELb0ELb1ELb1ELb0ELb0ELb0ELb0EEENS1_21CollectiveEpilogueFwdINS6_IJSA_NS7_ILi256EEESB_EEES9_SE_SG_Li256ELb1ELb0ELb0ELb0EEENS1_36VarlenDynamicPersistentTileSchedulerILi128ELi96ELi256ELi32ELb0ELb0ELb1ELb1ELb1ELb1EEEEEEEEEvNT_6ParamsE)
        /*002c*/ 	.word	0x00000028


	//----- nvinfo : EIATTR_REGCOUNT
	.align		4
.L_41:
        /*0030*/ 	.byte	0x04, 0x2f
        /*0032*/ 	.short	(.L_43 - .L_42)
	.align		4
.L_42:
        /*0034*/ 	.word	index@(_ZN7cutlass13device_kernelIN5flash11enable_sm90INS1_16FlashAttnFwdSm90INS1_25CollectiveMainloopFwdSm90ILi2EN4cute5tupleIJNS5_1CILi1EEES8_S8_EEENS6_IJNS7_ILi128EEENS7_ILi96EEENS7_ILi64EEEEEELi256ENS_10bfloat16_tEfNS_4arch4Sm90ELb1ELb0ELb0ELb1ELb0ELb1ELb0ELb1ELb0ELb0ELb0ELb0EEENS1_21CollectiveEpilogueFwdINS6_IJSA_NS7_ILi256EEESB_EEES9_SE_SG_Li256ELb1ELb0ELb0ELb0EEENS1_36VarlenDynamicPersistentTileSchedulerILi128ELi96ELi256ELi32ELb0ELb0ELb1ELb1ELb1ELb1EEEEEEEEEvNT_6ParamsE)
        /*0038*/ 	.word	0x000000a8


	//----- nvinfo : EIATTR_FRAME_SIZE
	.align		4
.L_43:
        /*003c*/ 	.byte	0x04, 0x11
        /*003e*/ 	.short	(.L_45 - .L_44)
	.align		4
.L_44:
        /*0040*/ 	.word	index@(_ZN7cutlass13device_kernelIN5flash11enable_sm90INS1_16FlashAttnFwdSm90INS1_25CollectiveMainloopFwdSm90ILi2EN4cute5tupleIJNS5_1CILi1EEES8_S8_EEENS6_IJNS7_ILi128EEENS7_ILi96EEENS7_ILi64EEEEEELi256ENS_10bfloat16_tEfNS_4arch4Sm90ELb1ELb0ELb0ELb1ELb0ELb1ELb0ELb1ELb0ELb0ELb0ELb0EEENS1_21CollectiveEpilogueFwdINS6_IJSA_NS7_ILi256EEESB_EEES9_SE_SG_Li256ELb1ELb0ELb0ELb0EEENS1_36VarlenDynamicPersistentTileSchedulerILi128ELi96ELi256ELi32ELb0ELb0ELb1ELb1ELb1ELb1EEEEEEEEEvNT_6ParamsE)
        /*0044*/ 	.word	0x00000030


	//----- nvinfo : EIATTR_REGCOUNT
	.align		4
.L_45:
        /*0048*/ 	.byte	0x04, 0x2f
        /*004a*/ 	.short	(.L_47 - .L_46)
	.align		4
.L_46:
        /*004c*/ 	.word	index@(_ZN7cutlass13device_kernelIN5flash11enable_sm90INS1_16FlashAttnFwdSm90INS1_25CollectiveMainloopFwdSm90ILi2EN4cute5tupleIJNS5_1CILi1EEES8_S8_EEENS6_IJNS7_ILi128EEENS7_ILi96EEENS7_ILi64EEEEEELi256ENS_10bfloat16_tEfNS_4arch4Sm90ELb1ELb0ELb0ELb1ELb0ELb0ELb0ELb1ELb0ELb0ELb0ELb0EEENS1_21CollectiveEpilogueFwdINS6_IJSA_NS7_ILi256EEESB_EEES9_SE_SG_Li256ELb1ELb0ELb0ELb0EEENS1_36VarlenDynamicPersistentTileSchedulerILi128ELi96ELi256ELi32ELb0ELb0ELb1ELb1ELb1ELb1EEEEEEEEEvNT_6ParamsE)
        /*0050*/ 	.word	0x000000a8


	//----- nvinfo : EIATTR_FRAME_SIZE
	.align		4
.L_47:
        /*0054*/ 	.byte	0x04, 0x11
        /*0056*/ 	.short	(.L_49 - .L_48)
	.align		4
.L_48:
        /*0058*/ 	.word	index@(_ZN7cutlass13device_kernelIN5flash11enable_sm90INS1_16FlashAttnFwdSm90INS1_25CollectiveMainloopFwdSm90ILi2EN4cute5tupleIJNS5_1CILi1EEES8_S8_EEENS6_IJNS7_ILi128EEENS7_ILi96EEENS7_ILi64EEEEEELi256ENS_10bfloat16_tEfNS_4arch4Sm90ELb1ELb0ELb0ELb1ELb0ELb0ELb0ELb1ELb0ELb0ELb0ELb0EEENS1_21CollectiveEpilogueFwdINS6_IJSA_NS7_ILi256EEESB_EEES9_SE_SG_Li256ELb1ELb0ELb0ELb0EEENS1_36VarlenDynamicPersistentTileSchedulerILi128ELi96ELi256ELi32ELb0ELb0ELb1ELb1ELb1ELb1EEEEEEEEEvNT_6ParamsE)
        /*005c*/ 	.word	0x00000028


	//----- nvinfo : EIATTR_REGCOUNT
	.align		4
.L_49:
        /*0060*/ 	.byte	0x04, 0x2f
        /*0062*/ 	.short	(.L_51 - .L_50)
	.align		4
.L_50:
        /*0064*/ 	.word	index@(_ZN7cutlass13device_kernelIN5flash11enable_sm90INS1_16FlashAttnFwdSm90INS1_25CollectiveMainloopFwdSm90ILi2EN4cute5tupleIJNS5_1CILi1EEES8_S8_EEENS6_IJNS7_ILi128EEENS7_ILi96EEENS7_ILi64EEEEEELi256ENS_10bfloat16_tEfNS_4arch4Sm90ELb1ELb0ELb0ELb0ELb0ELb0ELb1ELb1ELb0ELb0ELb0ELb0EEENS1_21CollectiveEpilogueFwdINS6_IJSA_NS7_ILi256EEESB_EEES9_SE_SG_Li256ELb0ELb0ELb0ELb0EEENS1_30DynamicPersistentTileSchedulerILi256ELi32ELb0ELb0ELb1EEEEEEEEEvNT_6ParamsE)
        /*0068*/ 	.word	0x000000a8


	//----- nvinfo : EIATTR_FRAME_SIZE
	.align		4
.L_51:
        /*006c*/ 	.byte	0x04, 0x11
        /*006e*/ 	.short	(.L_53 - .L_52)
	.align		4
.L_52:
        /*0070*/ 	.word	index@(_ZN7cutlass13device_kernelIN5flash11enable_sm90INS1_16FlashAttnFwdSm90INS1_25CollectiveMainloopFwdSm90ILi2EN4cute5tupleIJNS5_1CILi1EEES8_S8_EEENS6_IJNS7_ILi128EEENS7_ILi96EEENS7_ILi64EEEEEELi256ENS_10bfloat16_tEfNS_4arch4Sm90ELb1ELb0ELb0ELb0ELb0ELb0ELb1ELb1ELb0ELb0ELb0ELb0EEENS1_21CollectiveEpilogueFwdINS6_IJSA_NS7_ILi256EEESB_EEES9_SE_SG_Li256ELb0ELb0ELb0ELb0EEENS1_30DynamicPersistentTileSchedulerILi256ELi32ELb0ELb0ELb1EEEEEEEEEvNT_6ParamsE)
        /*0074*/ 	.word	0x00000010


	//----- nvinfo : EIATTR_REGCOUNT
	.align		4
.L_53:
        /*0078*/ 	.byte	0x04, 0x2f
        /*007a*/ 	.short	(.L_55 - .L_54)
	.align		4
.L_54:
        /*007c*/ 	.word	index@(_ZN7cutlass13device_kernelIN5flash11enable_sm90INS1_16FlashAttnFwdSm90INS1_25CollectiveMainloopFwdSm90ILi2EN4cute5tupleIJNS5_1CILi1EEES8_S8_EEENS6_IJNS7_ILi128EEENS7_ILi96EEENS7_ILi64EEEEEELi256ENS_10bfloat16_tEfNS_4arch4Sm90ELb1ELb0ELb0ELb0ELb0ELb0ELb0ELb1ELb0ELb0ELb0ELb0EEENS1_21CollectiveEpilogueFwdINS6_IJSA_NS7_ILi256EEESB_EEES9_SE_SG_Li256ELb0ELb0ELb0ELb0EEENS1_30DynamicPersistentTileSchedulerILi256ELi32ELb0ELb0ELb1EEEEEEEEEvNT_6ParamsE)
        /*0080*/ 	.word	0x000000a8


	//----- nvinfo : EIATTR_FRAME_SIZE
	.align		4
.L_55:
        /*0084*/ 	.byte	0x04, 0x11
        /*0086*/ 	.short	(.L_57 - .L_56)
	.align		4
.L_56:
        /*0088*/ 	.word	index@(_ZN7cutlass13device_kernelIN5flash11enable_sm90INS1_16FlashAttnFwdSm90INS1_25CollectiveMainloopFwdSm90ILi2EN4cute5tupleIJNS5_1CILi1EEES8_S8_EEENS6_IJNS7_ILi128EEENS7_ILi96EEENS7_ILi64EEEEEELi256ENS_10bfloat16_tEfNS_4arch4Sm90ELb1ELb0ELb0ELb0ELb0ELb0ELb0ELb1ELb0ELb0ELb0ELb0EEENS1_21CollectiveEpilogueFwdINS6_IJSA_NS7_ILi256EEESB_EEES9_SE_SG_Li256ELb0ELb0ELb0ELb0EEENS1_30DynamicPersistentTileSchedulerILi256ELi32ELb0ELb0ELb1EEEEEEEEEvNT_6ParamsE)
        /*008c*/ 	.word	0x00000000


	//----- nvinfo : EIATTR_REGCOUNT
	.align		4
.L_57:
        /*0090*/ 	.byte	0x04, 0x2f
        /*0092*/ 	.short	(.L_59 - .L_58)
	.align		4
.L_58:
        /*0094*/ 	.word	index@(_ZN7cutlass13device_kernelIN5flash11enable_sm90INS1_16FlashAttnFwdSm90INS1_25CollectiveMainloopFwdSm90ILi2EN4cute5tupleIJNS5_1CILi1EEES8_S8_EEENS6_IJNS7_ILi128EEENS7_ILi96EEENS7_ILi64EEEEEELi256ENS_10bfloat16_tEfNS_4arch4Sm90ELb0ELb1ELb0ELb1ELb0ELb1ELb1ELb1ELb0ELb0ELb0ELb0EEENS1_21CollectiveEpilogueFwdINS6_IJSA_NS7_ILi256EEESB_EEES9_SE_SG_Li256ELb1ELb0ELb0ELb0EEENS1_36VarlenDynamicPersistentTileSchedulerILi128ELi96ELi256ELi32ELb0ELb0ELb1ELb1ELb0ELb1EEEEEEEEEvNT_6ParamsE)
        /*0098*/ 	.word	0x000000a8


	//----- nvinfo : EIATTR_FRAME_SIZE
	.align		4
.L_59:
        /*009c*/ 	.byte	0x04, 0x11
        /*009e*/ 	.short	(.L_61 - .L_60)
	.align		4
.L_60:
        /*00a0*/ 	.word	index@($_ZN7cutlass13device_kernelIN5flash11enable_sm90INS1_16FlashAttnFwdSm90INS1_25CollectiveMainloopFwdSm90ILi2EN4cute5tupleIJNS5_1CILi1EEES8_S8_EEENS6_IJNS7_ILi128EEENS7_ILi96EEENS7_ILi64EEEEEELi256ENS_10bfloat16_tEfNS_4arch4Sm90ELb0ELb1ELb0ELb1ELb0ELb1ELb1ELb1ELb0ELb0ELb0ELb0EEENS1_21CollectiveEpilogueFwdINS6_IJSA_NS7_ILi256EEESB_EEES9_SE_SG_Li256ELb1ELb0ELb0ELb0EEENS1_36VarlenDynamicPersistentTileSchedulerILi128ELi96ELi256ELi32ELb0ELb0ELb1ELb1ELb0ELb1EEEEEEEEEvNT_6ParamsE$_ZZN5flash25CollectiveMainloopFwdSm90ILi2EN4cute5tupleIJNS1_1CILi1EEES4_S4_EEENS2_IJNS3_ILi128EEENS3_ILi96EEENS3_ILi64EEEEEELi256EN7cutlass10bfloat16_tEfNSA_4arch4Sm90ELb0ELb1ELb0ELb1ELb0ELb1ELb1ELb1ELb0ELb0ELb0ELb0EE3mmaINS_16FlashAttnFwdSm90ISE_NS_21CollectiveEpilogueFwdINS2_IJS6_NS3_ILi256EEES7_EEES5_SB_SD_Li256ELb1ELb0ELb0ELb0EEENS_36VarlenDynamicPersistentTileSchedulerILi128ELi96ELi256ELi32ELb0ELb0ELb1ELb1ELb0ELb1EEEE13SharedStorageENS1_6TensorINS1_11ArrayEngineIfLm128EEENS1_6LayoutINS2_IJNS2_IJNS3_ILi2EEEST_NS3_ILi32EEEEEES4_S4_EEENS2_IJNS2_IJS4_ST_NS3_ILi4EEEEEENS3_ILi0EEESZ_EEEEEEENS_7SoftmaxILi2ELi0EEEEEbRKNSE_6ParamsENSA_25PipelineTmaAsyncNoClusterILi2ENSA_16PipelineTmaAsyncILi2EEEEES1B_RNSA_13PipelineStateILj2EEERT0_RT1_iRiRKNS_16SeqlenInfoQKNewKILb1ELb1EEENS2_IJiiiiEEERT_ENKUliT_T0_T1_E_clIZSF_ISO_S12_S14_EbS17_S1B_S1B_S1E_S1G_S1I_iS1J_S1N_S1O_S1Q_EUlRS1R_iE0_NS3_ILb1EEES1Y_EEDaiS1R_S1S_S1T_)
        /*00a4*/ 	.word	0x00000490


	//----- nvinfo : EIATTR_FRAME_SIZE
	.align		4
.L_61:
        /*00a8*/ 	.byte	0x04, 0x11
        /*00aa*/ 	.short	(.L_63 - .L_62)
	.align		4
.L_62:
        /*00ac*/ 	.word	index@(_ZN7cutlass13device_kernelIN5flash11enable_sm90INS1_16FlashAttnFwdSm90INS1_25CollectiveMainloopFwdSm90ILi2EN4cute5tupleIJNS5_1CILi1EEES8_S8_EEENS6_IJNS7_ILi128EEENS7_ILi96EEENS7_ILi64EEEEEELi256ENS_10bfloat16_tEfNS_4arch4Sm90ELb0ELb1ELb0ELb1ELb0ELb1ELb1ELb1ELb0ELb0ELb0ELb0EEENS1_21CollectiveEpilogueFwdINS6_IJSA_NS7_ILi256EEESB_EEES9_SE_SG_Li256ELb1ELb0ELb0ELb0EEENS1_36VarlenDynamicPersistentTileSchedulerILi128ELi96ELi256ELi32ELb0ELb0ELb1ELb1ELb0ELb1EEEEEEEEEvNT_6ParamsE)
        /*00b0*/ 	.word	0x00000490


	//----- nvinfo : EIATTR_REGCOUNT
	.align		4
.L_63:
        /*00b4*/ 	.byte	0x04, 0x2f
        /*00b6*/ 	.short	(.L_65 - .L_64)
	.align		4
.L_64:
        /*00b8*/ 	.word	index@(_ZN7cutlass13device_kernelIN5flash11enable_sm90INS1_16FlashAttnFwdSm90INS1_25CollectiveMainloopFwdSm90ILi2EN4cute5tupleIJNS5_1CILi1EEES8_S8_EEENS6_IJNS7_ILi128EEENS7_ILi96EEENS7_ILi64EEEEEELi256ENS_10bfloat16_tEfNS_4arch4Sm90ELb0ELb1ELb0ELb1ELb0ELb0ELb1ELb1ELb0ELb0ELb0ELb0EEENS1_21CollectiveEpilogueFwdINS6_IJSA_NS7_ILi256EEESB_EEES9_SE_SG_Li256ELb1ELb0ELb0ELb0EEENS1_36VarlenDynamicPersistentTileSchedulerILi128ELi96ELi256ELi32ELb0ELb0ELb1ELb1ELb0ELb1EEEEEEEEEvNT_6ParamsE)
        /*00bc*/ 	.word	0x000000a8


	//----- nvinfo : EIATTR_FRAME_SIZE
	.align		4
.L_65:
        /*00c0*/ 	.byte	0x04, 0x11
        /*00c2*/ 	.short	(.L_67 - .L_66)
	.align		4
.L_66:
        /*00c4*/ 	.word	index@($_ZN7cutlass13device_kernelIN5flash11enable_sm90INS1_16FlashAttnFwdSm90INS1_25CollectiveMainloopFwdSm90ILi2EN4cute5tupleIJNS5_1CILi1EEES8_S8_EEENS6_IJNS7_ILi128EEENS7_ILi96EEENS7_ILi64EEEEEELi256ENS_10bfloat16_tEfNS_4arch4Sm90ELb0ELb1ELb0ELb1ELb0ELb0ELb1ELb1ELb0ELb0ELb0ELb0EEENS1_21CollectiveEpilogueFwdINS6_IJSA_NS7_ILi256EEESB_EEES9_SE_SG_Li256ELb1ELb0ELb0ELb0EEENS1_36VarlenDynamicPersistentTileSchedulerILi128ELi96ELi256ELi32ELb0ELb0ELb1ELb1ELb0ELb1EEEEEEEEEvNT_6ParamsE$_ZZN5flash25CollectiveMainloopFwdSm90ILi2EN4cute5tupleIJNS1_1CILi1EEES4_S4_EEENS2_IJNS3_ILi128EEENS3_ILi96EEENS3_ILi64EEEEEELi256EN7cutlass10bfloat16_tEfNSA_4arch4Sm90ELb0ELb1ELb0ELb1ELb0ELb0ELb1ELb1ELb0ELb0ELb0ELb0EE3mmaINS_16FlashAttnFwdSm90ISE_NS_21CollectiveEpilogueFwdINS2_IJS6_NS3_ILi256EEES7_EEES5_SB_SD_Li256ELb1ELb0ELb0ELb0EEENS_36VarlenDynamicPersistentTileSchedulerILi128ELi96ELi256ELi32ELb0ELb0ELb1ELb1ELb0ELb1EEEE13SharedStorageENS1_6TensorINS1_11ArrayEngineIfLm128EEENS1_6LayoutINS2_IJNS2_IJNS3_ILi2EEEST_NS3_ILi32EEEEEES4_S4_EEENS2_IJNS2_IJS4_ST_NS3_ILi4EEEEEENS3_ILi0EEESZ_EEEEEEENS_7SoftmaxILi2ELi0EEEEEbRKNSE_6ParamsENSA_25PipelineTmaAsyncNoClusterILi2ENSA_16PipelineTmaAsyncILi2EEEEES1B_RNSA_13PipelineStateILj2EEERT0_RT1_iRiRKNS_16SeqlenInfoQKNewKILb1ELb0EEENS2_IJiiiiEEERT_ENKUliT_T0_T1_E_clIZSF_ISO_S12_S14_EbS17_S1B_S1B_S1E_S1G_S1I_iS1J_S1N_S1O_S1Q_EUlRS1R_iE1_NS3_ILb0EEENS3_ILb1EEEEEDaiS1R_S1S_S1T_)
        /*00c8*/ 	.word	0x00000480


	//----- nvinfo : EIATTR_FRAME_SIZE
	.align		4
.L_67:
        /*00cc*/ 	.byte	0x04, 0x11
        /*00ce*/ 	.short	(.L_69 - .L_68)
	.align		4
.L_68:
        /*00d0*/ 	.word	index@(_ZN7cutlass13device_kernelIN5flash11enable_sm90INS1_16FlashAttnFwdSm90INS1_25CollectiveMainloopFwdSm90ILi2EN4cute5tupleIJNS5_1CILi1EEES8_S8_EEENS6_IJNS7_ILi128EEENS7_ILi96EEENS7_ILi64EEEEEELi256ENS_10bfloat16_tEfNS_4arch4Sm90ELb0ELb1ELb0ELb1ELb0ELb0ELb1ELb1ELb0ELb0ELb0ELb0EEENS1_21CollectiveEpilogueFwdINS6_IJSA_NS7_ILi256EEESB_EEES9_SE_SG_Li256ELb1ELb0ELb0ELb0EEENS1_36VarlenDynamicPersistentTileSchedulerILi128ELi96ELi256ELi32ELb0ELb0ELb1ELb1ELb0ELb1EEEEEEEEEvNT_6ParamsE)
        /*00d4*/ 	.word	0x00000480


	//----- nvinfo : EIATTR_REGCOUNT
	.align		4
.L_69:
        /*00d8*/ 	.byte	0x04, 0x2f
        /*00da*/ 	.short	(.L_71 - .L_70)
	.align		4
.L_70:
        /*00dc*/ 	.word	index@(_ZN7cutlass13device_kernelIN5flash11enable_sm90INS1_16FlashAttnFwdSm90INS1_25CollectiveMainloopFwdSm90ILi2EN4cute5tupleIJNS5_1CILi1EEES8_S8_EEENS6_IJNS7_ILi128EEENS7_ILi96EEENS7_ILi64EEEEEELi256ENS_10bfloat16_tEfNS_4arch4Sm90ELb0ELb1ELb0ELb1ELb0ELb1ELb0ELb1ELb0ELb0ELb0ELb0EEENS1_21CollectiveEpilogueFwdINS6_IJSA_NS7_ILi256EEESB_EEES9_SE_SG_Li256ELb1ELb0ELb0ELb0EEENS1_36VarlenDynamicPersistentTileSchedulerILi128ELi96ELi256ELi32ELb0ELb0ELb1ELb1ELb0ELb1EEEEEEEEEvNT_6ParamsE)
        /*00e0*/ 	.word	0x000000a8


	//----- nvinfo : EIATTR_FRAME_SIZE
	.align		4
.L_71:
        /*00e4*/ 	.byte	0x04, 0x11
        /*00e6*/ 	.short	(.L_73 - .L_72)
	.align		4
.L_72:
        /*00e8*/ 	.word	index@(_ZN7cutlass13device_kernelIN5flash11enable_sm90INS1_16FlashAttnFwdSm90INS1_25CollectiveMainloopFwdSm90ILi2EN4cute5tupleIJNS5_1CILi1EEES8_S8_EEENS6_IJNS7_ILi128EEENS7_ILi96EEENS7_ILi64EEEEEELi256ENS_10bfloat16_tEfNS_4arch4Sm90ELb0ELb1ELb0ELb1ELb0ELb1ELb0ELb1ELb0ELb0ELb0ELb0EEENS1_21CollectiveEpilogueFwdINS6_IJSA_NS7_ILi256EEESB_EEES9_SE_SG_Li256ELb1ELb0ELb0ELb0EEENS1_36VarlenDynamicPersistentTileSchedulerILi128ELi96ELi256ELi32ELb0ELb0ELb1ELb1ELb0ELb1EEEEEEEEEvNT_6ParamsE)
        /*00ec*/ 	.word	0x00000030


	//----- nvinfo : EIATTR_REGCOUNT
	.align		4
.L_73:
        /*00f0*/ 	.byte	0x04, 0x2f
        /*00f2*/ 	.short	(.L_75 - .L_74)
	.align		4
.L_74:
        /*00f4*/ 	.word	index@(_ZN7cutlass13device_kernelIN5flash11enable_sm90INS1_16FlashAttnFwdSm90INS1_25CollectiveMainloopFwdSm90ILi2EN4cute5tupleIJNS5_1CILi1EEES8_S8_EEENS6_IJNS7_ILi128EEENS7_ILi96EEENS7_ILi64EEEEEELi256ENS_10bfloat16_tEfNS_4arch4Sm90ELb0ELb1ELb0ELb1ELb0ELb0ELb0ELb1ELb0ELb0ELb0ELb0EEENS1_21CollectiveEpilogueFwdINS6_IJSA_NS7_ILi256EEESB_EEES9_SE_SG_Li256ELb1ELb0ELb0ELb0EEENS1_36VarlenDynamicPersistentTileSchedulerILi128ELi96ELi256ELi32ELb0ELb0ELb1ELb1ELb0ELb1EEEEEEEEEvNT_6ParamsE)
        /*00f8*/ 	.word	0x000000a8


	//----- nvinfo : EIATTR_FRAME_SIZE
	.align		4
.L_75:
        /*00fc*/ 	.byte	0x04, 0x11
        /*00fe*/ 	.short	(.L_77 - .L_76)
	.align		4
.L_76:
        /*0100*/ 	.word	index@(_ZN7cutlass13device_kernelIN5flash11enable_sm90INS1_16FlashAttnFwdSm90INS1_25CollectiveMainloopFwdSm90ILi2EN4cute5tupleIJNS5_1CILi1EEES8_S8_EEENS6_IJNS7_ILi128EEENS7_ILi96EEENS7_ILi64EEEEEELi256ENS_10bfloat16_tEfNS_4arch4Sm90ELb0ELb1ELb0ELb1ELb0ELb0ELb0ELb1ELb0ELb0ELb0ELb0EEENS1_21CollectiveEpilogueFwdINS6_IJSA_NS7_ILi256EEESB_EEES9_SE_SG_Li256ELb1ELb0ELb0ELb0EEENS1_36VarlenDynamicPersistentTileSchedulerILi128ELi96ELi256ELi32ELb0ELb0ELb1ELb1ELb0ELb1EEEEEEEEEvNT_6ParamsE)
        /*0104*/ 	.word	0x00000020


	//----- nvinfo : EIATTR_REGCOUNT
	.align		4
.L_77:
        /*0108*/ 	.byte	0x04, 0x2f
        /*010a*/ 	.short	(.L_79 - .L_78)
	.align		4
.L_78:
        /*010c*/ 	.word	index@(_ZN7cutlass13device_kernelIN5flash11enable_sm90INS1_16FlashAttnFwdSm90INS1_25CollectiveMainloopFwdSm90ILi2EN4cute5tupleIJNS5_1CILi1EEES8_S8_EEENS6_IJNS7_ILi128EEENS7_ILi96EEENS7_ILi64EEEEEELi256ENS_10bfloat16_tEfNS_4arch4Sm90ELb0ELb1ELb0ELb0ELb0ELb0ELb1ELb1ELb0ELb0ELb0ELb0EEENS1_21CollectiveEpilogueFwdINS6_IJSA_NS7_ILi256EEESB_EEES9_SE_SG_Li256ELb0ELb0ELb0ELb0EEENS1_30DynamicPersistentTileSchedulerILi256ELi32ELb0ELb0ELb1EEEEEEEEEvNT_6ParamsE)
        /*0110*/ 	.word	0x000000a8


	//----- nvinfo : EIATTR_FRAME_SIZE
	.align		4
.L_79:
        /*0114*/ 	.byte	0x04, 0x11
        /*0116*/ 	.short	(.L_81 - .L_80)
	.align		4
.L_80:
        /*0118*/ 	.word	index@($_ZN7cutlass13device_kernelIN5flash11enable_sm90INS1_16FlashAttnFwdSm90INS1_25CollectiveMainloopFwdSm90ILi2EN4cute5tupleIJNS5_1CILi1EEES8_S8_EEENS6_IJNS7_ILi128EEENS7_ILi96EEENS7_ILi64EEEEEELi256ENS_10bfloat16_tEfNS_4arch4Sm90ELb0ELb1ELb0ELb0ELb0ELb0ELb1ELb1ELb0ELb0ELb0ELb0EEENS1_21CollectiveEpilogueFwdINS6_IJSA_NS7_ILi256EEESB_EEES9_SE_SG_Li256ELb0ELb0ELb0ELb0EEENS1_30DynamicPersistentTileSchedulerILi256ELi32ELb0ELb0ELb1EEEEEEEEEvNT_6ParamsE$_ZZN5flash25CollectiveMainloopFwdSm90ILi2EN4cute5tupleIJNS1_1CILi1EEES4_S4_EEENS2_IJNS3_ILi128EEENS3_ILi96EEENS3_ILi64EEEEEELi256EN7cutlass10bfloat16_tEfNSA_4arch4Sm90ELb0ELb1ELb0ELb0ELb0ELb0ELb1ELb1ELb0ELb0ELb0ELb0EE3mmaINS_16FlashAttnFwdSm90ISE_NS_21CollectiveEpilogueFwdINS2_IJS6_NS3_ILi256EEES7_EEES5_SB_SD_Li256ELb0ELb0ELb0ELb0EEENS_30DynamicPersistentTileSchedulerILi256ELi32ELb0ELb0ELb1EEEE13SharedStorageENS1_6TensorINS1_11ArrayEngineIfLm128EEENS1_6LayoutINS2_IJNS2_IJNS3_ILi2EEEST_NS3_ILi32EEEEEES4_S4_EEENS2_IJNS2_IJS4_ST_NS3_ILi4EEEEEENS3_ILi0EEESZ_EEEEEEENS_7SoftmaxILi2ELi0EEEEEbRKNSE_6ParamsENSA_25PipelineTmaAsyncNoClusterILi2ENSA_16PipelineTmaAsyncILi2EEEEES1B_RNSA_13PipelineStateILj2EEERT0_RT1_iRiRKNS_16SeqlenInfoQKNewKILb0ELb0EEENS2_IJiiiiEEERT_ENKUliT_T0_T1_E_clIZSF_ISO_S12_S14_EbS17_S1B_S1B_S1E_S1G_S1I_iS1J_S1N_S1O_S1Q_EUlRS1R_iE1_NS3_ILb0EEENS3_ILb1EEEEEDaiS1R_S1S_S1T_)
        /*011c*/ 	.word	0x00000470


	//----- nvinfo : EIATTR_FRAME_SIZE
	.align		4
.L_81:
        /*0120*/ 	.byte	0x04, 0x11
        /*0122*/ 	.short	(.L_83 - .L_82)
	.align		4
.L_82:
        /*0124*/ 	.word	index@(_ZN7cutlass13device_kernelIN5flash11enable_sm90INS1_16FlashAttnFwdSm90INS1_25CollectiveMainloopFwdSm90ILi2EN4cute5tupleIJNS5_1CILi1EEES8_S8_EEENS6_IJNS7_ILi128EEENS7_ILi96EEENS7_ILi64EEEEEELi256ENS_10bfloat16_tEfNS_4arch4Sm90ELb0ELb1ELb0ELb0ELb0ELb0ELb1ELb1ELb0ELb0ELb0ELb0EEENS1_21CollectiveEpilogueFwdINS6_IJSA_NS7_ILi256EEESB_EEES9_SE_SG_Li256ELb0ELb0ELb0ELb0EEENS1_30DynamicPersistentTileSchedulerILi256ELi32ELb0ELb0ELb1EEEEEEEEEvNT_6ParamsE)
        /*0128*/ 	.word	0x00000470


	//----- nvinfo : EIATTR_REGCOUNT
	.align		4
.L_83:
        /*012c*/ 	.byte	0x04, 0x2f
        /*012e*/ 	.short	(.L_85 - .L_84)
	.align		4
.L_84:
        /*0130*/ 	.word	index@(_ZN7cutlass13device_kernelIN5flash11enable_sm90INS1_16FlashAttnFwdSm90INS1_25CollectiveMainloopFwdSm90ILi2EN4cute5tupleIJNS5_1CILi1EEES8_S8_EEENS6_IJNS7_ILi128EEENS7_ILi96EEENS7_ILi64EEEEEELi256ENS_10bfloat16_tEfNS_4arch4Sm90ELb0ELb1ELb0ELb0ELb0ELb0ELb0ELb1ELb0ELb0ELb0ELb0EEENS1_21CollectiveEpilogueFwdINS6_IJSA_NS7_ILi256EEESB_EEES9_SE_SG_Li256ELb0ELb0ELb0ELb0EEENS1_30DynamicPersistentTileSchedulerILi256ELi32ELb0ELb0ELb1EEEEEEEEEvNT_6ParamsE)
        /*0134*/ 	.word	0x000000a8


	//----- nvinfo : EIATTR_FRAME_SIZE
	.align		4
.L_85:
        /*0138*/ 	.byte	0x04, 0x11
        /*013a*/ 	.short	(.L_87 - .L_86)
	.align		4
.L_86:
        /*013c*/ 	.word	index@(_ZN7cutlass13device_kernelIN5flash11enable_sm90INS1_16FlashAttnFwdSm90INS1_25CollectiveMainloopFwdSm90ILi2EN4cute5tupleIJNS5_1CILi1EEES8_S8_EEENS6_IJNS7_ILi128EEENS7_ILi96EEENS7_ILi64EEEEEELi256ENS_10bfloat16_tEfNS_4arch4Sm90ELb0ELb1ELb0ELb0ELb0ELb0ELb0ELb1ELb0ELb0ELb0ELb0EEENS1_21CollectiveEpilogueFwdINS6_IJSA_NS7_ILi256EEESB_EEES9_SE_SG_Li256ELb0ELb0ELb0ELb0EEENS1_30DynamicPersistentTileSchedulerILi256ELi32ELb0ELb0ELb1EEEEEEEEEvNT_6ParamsE)
        /*0140*/ 	.word	0x00000000


	//----- nvinfo : EIATTR_REGCOUNT
	.align		4
.L_87:
        /*0144*/ 	.byte	0x04, 0x2f
        /*0146*/ 	.short	(.L_89 - .L_88)
	.align		4
.L_88:
        /*0148*/ 	.word	index@(_ZN7cutlass13device_kernelIN5flash11enable_sm90INS1_16FlashAttnFwdSm90INS1_25CollectiveMainloopFwdSm90ILi2EN4cute5tupleIJNS5_1CILi1EEES8_S8_EEENS6_IJNS7_ILi128EEENS7_ILi96EEENS7_ILi64EEEEEELi256ENS_10bfloat16_tEfNS_4arch4Sm90ELb0ELb0ELb0ELb1ELb0ELb1ELb1ELb1ELb0ELb0ELb0ELb0EEENS1_21CollectiveEpilogueFwdINS6_IJSA_NS7_ILi256EEESB_EEES9_SE_SG_Li256ELb1ELb0ELb0ELb0EEENS1_36VarlenDynamicPersistentTileSchedulerILi128ELi96ELi256ELi32ELb0ELb0ELb1ELb0ELb1ELb1EEEEEEEEEvNT_6ParamsE)
        /*014c*/ 	.word	0x000000a8


	//----- nvinfo : EIATTR_FRAME_SIZE
	.align		4
.L_89:
        /*0150*/ 	.byte	0x04, 0x11
        /*0152*/ 	.short	(.L_91 - .L_90)
	.align		4
.L_90:
        /*0154*/ 	.word	index@(_ZN7cutlass13device_kernelIN5flash11enable_sm90INS1_16FlashAttnFwdSm90INS1_25CollectiveMainloopFwdSm90ILi2EN4cute5tupleIJNS5_1CILi1EEES8_S8_EEENS6_IJNS7_ILi128EEENS7_ILi96EEENS7_ILi64EEEEEELi256ENS_10bfloat16_tEfNS_4arch4Sm90ELb0ELb0ELb0ELb1ELb0ELb1ELb1ELb1ELb0ELb0ELb0ELb0EEENS1_21CollectiveEpilogueFwdINS6_IJSA_NS7_ILi256EEESB_EEES9_SE_SG_Li256ELb1ELb0ELb0ELb0EEENS1_36VarlenDynamicPersistentTileSchedulerILi128ELi96ELi256ELi32ELb0ELb0ELb1ELb0ELb1ELb1EEEEEEEEEvNT_6ParamsE)
        /*0158*/ 	.word	0x00000088


	//----- nvinfo : EIATTR_REGCOUNT
	.align		4
.L_91:
        /*015c*/ 	.byte	0x04, 0x2f
        /*015e*/ 	.short	(.L_93 - .L_92)
	.align		4
.L_92:
        /*0160*/ 	.word	index@(_ZN7cutlass13device_kernelIN5flash11enable_sm90INS1_16FlashAttnFwdSm90INS1_25CollectiveMainloopFwdSm90ILi2EN4cute5tupleIJNS5_1CILi1EEES8_S8_EEENS6_IJNS7_ILi128EEENS7_ILi96EEENS7_ILi64EEEEEELi256ENS_10bfloat16_tEfNS_4arch4Sm90ELb0ELb0ELb0ELb1ELb0ELb0ELb1ELb1ELb0ELb0ELb0ELb0EEENS1_21CollectiveEpilogueFwdINS6_IJSA_NS7_ILi256EEESB_EEES9_SE_SG_Li256ELb1ELb0ELb0ELb0EEENS1_36VarlenDynamicPersistentTileSchedulerILi128ELi96ELi256ELi32ELb0ELb0ELb1ELb0ELb1ELb1EEEEEEEEEvNT_6ParamsE)
        /*0164*/ 	.word	0x000000a8


	//----- nvinfo : EIATTR_FRAME_SIZE
	.align		4
.L_93:
        /*0168*/ 	.byte	0x04, 0x11
        /*016a*/ 	.short	(.L_95 - .L_94)
	.align		4
.L_94:
        /*016c*/ 	.word	index@(_ZN7cutlass13device_kernelIN5flash11enable_sm90INS1_16FlashAttnFwdSm90INS1_25CollectiveMainloopFwdSm90ILi2EN4cute5tupleIJNS5_1CILi1EEES8_S8_EEENS6_IJNS7_ILi128EEENS7_ILi96EEENS7_ILi64EEEEEELi256ENS_10bfloat16_tEfNS_4arch4Sm90ELb0ELb0ELb0ELb1ELb0ELb0ELb1ELb1ELb0ELb0ELb0ELb0EEENS1_21CollectiveEpilogueFwdINS6_IJSA_NS7_ILi256EEESB_EEES9_SE_SG_Li256ELb1ELb0ELb0ELb0EEENS1_36VarlenDynamicPersistentTileSchedulerILi128ELi96ELi256ELi32ELb0ELb0ELb1ELb0ELb1ELb1EEEEEEEEEvNT_6ParamsE)
        /*0170*/ 	.word	0x00000030


	//----- nvinfo : EIATTR_REGCOUNT
	.align		4
.L_95:
        /*0174*/ 	.byte	0x04, 0x2f
        /*0176*/ 	.short	(.L_97 - .L_96)
	.align		4
.L_96:
        /*0178*/ 	.word	index@(_ZN7cutlass13device_kernelIN5flash11enable_sm90INS1_16FlashAttnFwdSm90INS1_25CollectiveMainloopFwdSm90ILi2EN4cute5tupleIJNS5_1CILi1EEES8_S8_EEENS6_IJNS7_ILi128EEENS7_ILi96EEENS7_ILi64EEEEEELi256ENS_10bfloat16_tEfNS_4arch4Sm90ELb0ELb0ELb0ELb1ELb0ELb1ELb0ELb1ELb0ELb0ELb0ELb0EEENS1_21CollectiveEpilogueFwdINS6_IJSA_NS7_ILi256EEESB_EEES9_SE_SG_Li256ELb1ELb0ELb0ELb0EEENS1_36VarlenDynamicPersistentTileSchedulerILi128ELi96ELi256ELi32ELb0ELb0ELb1ELb0ELb1ELb1EEEEEEEEEvNT_6ParamsE)
        /*017c*/ 	.word	0x000000a8


	//----- nvinfo : EIATTR_FRAME_SIZE
	.align		4
.L_97:
        /*0180*/ 	.byte	0x04, 0x11
        /*0182*/ 	.short	(.L_99 - .L_98)
	.align		4
.L_98:
        /*0184*/ 	.word	index@(_ZN7cutlass13device_kernelIN5flash11enable_sm90INS1_16FlashAttnFwdSm90INS1_25CollectiveMainloopFwdSm90ILi2EN4cute5tupleIJNS5_1CILi1EEES8_S8_EEENS6_IJNS7_ILi128EEENS7_ILi96EEENS7_ILi64EEEEEELi256ENS_10bfloat16_tEfNS_4arch4Sm90ELb0ELb0ELb0ELb1ELb0ELb1ELb0ELb1ELb0ELb0ELb0ELb0EEENS1_21CollectiveEpilogueFwdINS6_IJSA_NS7_ILi256EEESB_EEES9_SE_SG_Li256ELb1ELb0ELb0ELb0EEENS1_36VarlenDynamicPersistentTileSchedulerILi128ELi96ELi256ELi32ELb0ELb0ELb1ELb0ELb1ELb1EEEEEEEEEvNT_6ParamsE)
        /*0188*/ 	.word	0x00000038


	//----- nvinfo : EIATTR_REGCOUNT
	.align		4
.L_99:
        /*018c*/ 	.byte	0x04, 0x2f
        /*018e*/ 	.short	(.L_101 - .L_100)
	.align		4
.L_100:
        /*0190*/ 	.word	index@(_ZN7cutlass13device_kernelIN5flash11enable_sm90INS1_16FlashAttnFwdSm90INS1_25CollectiveMainloopFwdSm90ILi2EN4cute5tupleIJNS5_1CILi1EEES8_S8_EEENS6_IJNS7_ILi128EEENS7_ILi96EEENS7_ILi64EEEEEELi256ENS_10bfloat16_tEfNS_4arch4Sm90ELb0ELb0ELb0ELb1ELb0ELb0ELb0ELb1ELb0ELb0ELb0ELb0EEENS1_21CollectiveEpilogueFwdINS6_IJSA_NS7_ILi256EEESB_EEES9_SE_SG_Li256ELb1ELb0ELb0ELb0EEENS1_36VarlenDynamicPersistentTileSchedulerILi128ELi96ELi256ELi32ELb0ELb0ELb1ELb0ELb1ELb1EEEEEEEEEvNT_6ParamsE)
        /*0194*/ 	.word	0x000000a8


	//----- nvinfo : EIATTR_FRAME_SIZE
	.align		4
.L_101:
        /*0198*/ 	.byte	0x04, 0x11
        /*019a*/ 	.short	(.L_103 - .L_102)
	.align		4
.L_102:
        /*019c*/ 	.word	index@(_ZN7cutlass13device_kernelIN5flash11enable_sm90INS1_16FlashAttnFwdSm90INS1_25CollectiveMainloopFwdSm90ILi2EN4cute5tupleIJNS5_1CILi1EEES8_S8_EEENS6_IJNS7_ILi128EEENS7_ILi96EEENS7_ILi64EEEEEELi256ENS_10bfloat16_tEfNS_4arch4Sm90ELb0ELb0ELb0ELb1ELb0ELb0ELb0ELb1ELb0ELb0ELb0ELb0EEENS1_21CollectiveEpilogueFwdINS6_IJSA_NS7_ILi256EEESB_EEES9_SE_SG_Li256ELb1ELb0ELb0ELb0EEENS1_36VarlenDynamicPersistentTileSchedulerILi128ELi96ELi256ELi32ELb0ELb0ELb1ELb0ELb1ELb1EEEEEEEEEvNT_6ParamsE)
        /*01a0*/ 	.word	0x00000030


	//----- nvinfo : EIATTR_REGCOUNT
	.align		4
.L_103:
        /*01a4*/ 	.byte	0x04, 0x2f
        /*01a6*/ 	.short	(.L_105 - .L_104)
	.align		4
.L_104:
        /*01a8*/ 	.word	index@(_ZN7cutlass13device_kernelIN5flash11enable_sm90INS1_16FlashAttnFwdSm90INS1_25CollectiveMainloopFwdSm90ILi2EN4cute5tupleIJNS5_1CILi1EEES8_S8_EEENS6_IJNS7_ILi128EEENS7_ILi96EEENS7_ILi64EEEEEELi256ENS_10bfloat16_tEfNS_4arch4Sm90ELb0ELb0ELb0ELb0ELb0ELb0ELb1ELb1ELb0ELb0ELb0ELb0EEENS1_21CollectiveEpilogueFwdINS6_IJSA_NS7_ILi256EEESB_EEES9_SE_SG_Li256ELb0ELb0ELb0ELb0EEENS1_29StaticPersistentTileSchedulerILb0EEEEEEEEEvNT_6ParamsE)
        /*01ac*/ 	.word	0x000000a8


	//----- nvinfo : EIATTR_FRAME_SIZE
	.align		4
.L_105:
        /*01b0*/ 	.byte	0x04, 0x11
        /*01b2*/ 	.short	(.L_107 - .L_106)
	.align		4
.L_106:
        /*01b4*/ 	.word	index@(_ZN7cutlass13device_kernelIN5flash11enable_sm90INS1_16FlashAttnFwdSm90INS1_25CollectiveMainloopFwdSm90ILi2EN4cute5tupleIJNS5_1CILi1EEES8_S8_EEENS6_IJNS7_ILi128EEENS7_ILi96EEENS7_ILi64EEEEEELi256ENS_10bfloat16_tEfNS_4arch4Sm90ELb0ELb0ELb0ELb0ELb0ELb0ELb1ELb1ELb0ELb0ELb0ELb0EEENS1_21CollectiveEpilogueFwdINS6_IJSA_NS7_ILi256EEESB_EEES9_SE_SG_Li256ELb0ELb0ELb0ELb0EEENS1_29StaticPersistentTileSchedulerILb0EEEEEEEEEvNT_6ParamsE)
        /*01b8*/ 	.word	0x00000020


	//----- nvinfo : EIATTR_REGCOUNT
	.align		4
.L_107:
        /*01bc*/ 	.byte	0x04, 0x2f
        /*01be*/ 	.short	(.L_109 - .L_108)
	.align		4
.L_108:
        /*01c0*/ 	.word	index@(_ZN7cutlass13device_kernelIN5flash11enable_sm90INS1_16FlashAttnFwdSm90INS1_25CollectiveMainloopFwdSm90ILi2EN4cute5tupleIJNS5_1CILi1EEES8_S8_EEENS6_IJNS7_ILi128EEENS7_ILi96EEENS7_ILi64EEEEEELi256ENS_10bfloat16_tEfNS_4arch4Sm90ELb0ELb0ELb0ELb0ELb0ELb0ELb0ELb1ELb0ELb0ELb0ELb0EEENS1_21CollectiveEpilogueFwdINS6_IJSA_NS7_ILi256EEESB_EEES9_SE_SG_Li256ELb0ELb0ELb0ELb0EEENS1_29StaticPersistentTileSchedulerILb0EEEEEEEEEvNT_6ParamsE)
        /*01c4*/ 	.word	0x000000a8


	//----- nvinfo : EIATTR_FRAME_SIZE
	.align		4
.L_109:
        /*01c8*/ 	.byte	0x04, 0x11
        /*01ca*/ 	.short	(.L_111 - .L_110)
	.align		4
.L_110:
        /*01cc*/ 	.word	index@(_ZN7cutlass13device_kernelIN5flash11enable_sm90INS1_16FlashAttnFwdSm90INS1_25CollectiveMainloopFwdSm90ILi2EN4cute5tupleIJNS5_1CILi1EEES8_S8_EEENS6_IJNS7_ILi128EEENS7_ILi96EEENS7_ILi64EEEEEELi256ENS_10bfloat16_tEfNS_4arch4Sm90ELb0ELb0ELb0ELb0ELb0ELb0ELb0ELb1ELb0ELb0ELb0ELb0EEENS1_21CollectiveEpilogueFwdINS6_IJSA_NS7_ILi256EEESB_EEES9_SE_SG_Li256ELb0ELb0ELb0ELb0EEENS1_29StaticPersistentTileSchedulerILb0EEEEEEEEEvNT_6ParamsE)
        /*01d0*/ 	.word	0x00000020


	//----- nvinfo : EIATTR_REGCOUNT
	.align		4
.L_111:
        /*01d4*/ 	.byte	0x04, 0x2f
        /*01d6*/ 	.short	(.L_113 - .L_112)
	.align		4
.L_112:
        /*01d8*/ 	.word	index@(_ZN7cutlass13device_kernelIN5flash11enable_sm90INS1_16FlashAttnFwdSm90INS1_25CollectiveMainloopFwdSm90ILi2EN4cute5tupleIJNS5_1CILi1EEES8_S8_EEENS6_IJNS7_ILi64EEESA_SA_EEELi512ENS_10bfloat16_tEfNS_4arch4Sm90ELb1ELb0ELb0ELb1ELb0ELb1ELb1ELb0ELb0ELb0ELb0ELb0EEENS1_21CollectiveEpilogueFwdINS6_IJSA_NS7_ILi512EEESA_EEES9_SC_SE_Li256ELb1ELb0ELb0ELb0EEENS1_36VarlenDynamicPersistentTileSchedulerILi64ELi64ELi256ELi32ELb0ELb0ELb1ELb1ELb1ELb1EEEEEEEEEvNT_6ParamsE)
        /*01dc*/ 	.word	0x000000a8


	//----- nvinfo : EIATTR_FRAME_SIZE
	.align		4
.L_113:
        /*01e0*/ 	.byte	0x04, 0x11
        /*01e2*/ 	.short	(.L_115 - .L_114)
	.align		4
.L_114:
        /*01e4*/ 	.word	index@(_ZN7cutlass13device_kernelIN5flash11enable_sm90INS1_16FlashAttnFwdSm90INS1_25CollectiveMainloopFwdSm90ILi2EN4cute5tupleIJNS5_1CILi1EEES8_S8_EEENS6_IJNS7_ILi64EEESA_SA_EEELi512ENS_10bfloat16_tEfNS_4arch4Sm90ELb1ELb0ELb0ELb1ELb0ELb1ELb1ELb0ELb0ELb0ELb0ELb0EEENS1_21CollectiveEpilogueFwdINS6_IJSA_NS7_ILi512EEESA_EEES9_SC_SE_Li256ELb1ELb0ELb0ELb0EEENS1_36VarlenDynamicPersistentTileSchedulerILi64ELi64ELi256ELi32ELb0ELb0ELb1ELb1ELb1ELb1EEEEEEEEEvNT_6ParamsE)
        /*01e8*/ 	.word	0x00000038


	//----- nvinfo : EIATTR_REGCOUNT
	.align		4
.L_115:
        /*01ec*/ 	.byte	0x04, 0x2f
        /*01ee*/ 	.short	(.L_117 - .L_116)
	.align		4
.L_116:
        /*01f0*/ 	.word	index@(_ZN7cutlass13device_kernelIN5flash11enable_sm90INS1_16FlashAttnFwdSm90INS1_25CollectiveMainloopFwdSm90ILi2EN4cute5tupleIJNS5_1CILi1EEES8_S8_EEENS6_IJNS7_ILi64EEESA_SA_EEELi512ENS_10bfloat16_tEfNS_4arch4Sm90ELb1ELb0ELb0ELb1ELb0ELb0ELb1ELb0ELb0ELb0ELb0ELb0EEENS1_21CollectiveEpilogueFwdINS6_IJSA_NS7_ILi512EEESA_EEES9_SC_SE_Li256ELb1ELb0ELb0ELb0EEENS1_36VarlenDynamicPersistentTileSchedulerILi64ELi64ELi256ELi32ELb0ELb0ELb1ELb1ELb1ELb1EEEEEEEEEvNT_6ParamsE)
        /*01f4*/ 	.word	0x000000a8


	//----- nvinfo : EIATTR_FRAME_SIZE
	.align		4
.L_117:
        /*01f8*/ 	.byte	0x04, 0x11
        /*01fa*/ 	.short	(.L_119 - .L_118)
	.align		4
.L_118:
        /*01fc*/ 	.word	index@(_ZN7cutlass13device_kernelIN5flash11enable_sm90INS1_16FlashAttnFwdSm90INS1_25CollectiveMainloopFwdSm90ILi2EN4cute5tupleIJNS5_1CILi1EEES8_S8_EEENS6_IJNS7_ILi64EEESA_SA_EEELi512ENS_10bfloat16_tEfNS_4arch4Sm90ELb1ELb0ELb0ELb1ELb0ELb0ELb1ELb0ELb0ELb0ELb0ELb0EEENS1_21CollectiveEpilogueFwdINS6_IJSA_NS7_ILi512EEESA_EEES9_SC_SE_Li256ELb1ELb0ELb0ELb0EEENS1_36VarlenDynamicPersistentTileSchedulerILi64ELi64ELi256ELi32ELb0ELb0ELb1ELb1ELb1ELb1EEEEEEEEEvNT_6ParamsE)
        /*0200*/ 	.word	0x00000030


	//----- nvinfo : EIATTR_REGCOUNT
	.align		4
.L_119:
        /*0204*/ 	.byte	0x04, 0x2f
        /*0206*/ 	.short	(.L_121 - .L_120)
	.align		4
.L_120:
        /*0208*/ 	.word	index@(_ZN7cutlass13device_kernelIN5flash11enable_sm90INS1_16FlashAttnFwdSm90INS1_25CollectiveMainloopFwdSm90ILi2EN4cute5tupleIJNS5_1CILi1EEES8_S8_EEENS6_IJNS7_ILi64EEESA_SA_EEELi512ENS_10bfloat16_tEfNS_4arch4Sm90ELb1ELb0ELb0ELb1ELb0ELb1ELb0ELb0ELb0ELb0ELb0ELb0EEENS1_21CollectiveEpilogueFwdINS6_IJSA_NS7_ILi512EEESA_EEES9_SC_SE_Li256ELb1ELb0ELb0ELb0EEENS1_36VarlenDynamicPersistentTileSchedulerILi64ELi64ELi256ELi32ELb0ELb0ELb1ELb1ELb1ELb1EEEEEEEEEvNT_6ParamsE)
        /*020c*/ 	.word	0x000000a8


	//----- nvinfo : EIATTR_FRAME_SIZE
	.align		4
.L_121:
        /*0210*/ 	.byte	0x04, 0x11
        /*0212*/ 	.short	(.L_123 - .L_122)
	.align		4
.L_122:
        /*0214*/ 	.word	index@(_ZN7cutlass13device_kernelIN5flash11enable_sm90INS1_16FlashAttnFwdSm90INS1_25CollectiveMainloopFwdSm90ILi2EN4cute5tupleIJNS5_1CILi1EEES8_S8_EEENS6_IJNS7_ILi64EEESA_SA_EEELi512ENS_10bfloat16_tEfNS_4arch4Sm90ELb1ELb0ELb0ELb1ELb0ELb1ELb0ELb0ELb0ELb0ELb0ELb0EEENS1_21CollectiveEpilogueFwdINS6_IJSA_NS7_ILi512EEESA_EEES9_SC_SE_Li256ELb1ELb0ELb0ELb0EEENS1_36VarlenDynamicPersistentTileSchedulerILi64ELi64ELi256ELi32ELb0ELb0ELb1ELb1ELb1ELb1EEEEEEEEEvNT_6ParamsE)
        /*0218*/ 	.word	0x00000038


	//----- nvinfo : EIATTR_REGCOUNT
	.align		4
.L_123:
        /*021c*/ 	.byte	0x04, 0x2f
        /*021e*/ 	.short	(.L_125 - .L_124)
	.align		4
.L_124:
        /*0220*/ 	.word	index@(_ZN7cutlass13device_kernelIN5flash11enable_sm90INS1_16FlashAttnFwdSm90INS1_25CollectiveMainloopFwdSm90ILi2EN4cute5tupleIJNS5_1CILi1EEES8_S8_EEENS6_IJNS7_ILi64EEESA_SA_EEELi512ENS_10bfloat16_tEfNS_4arch4Sm90ELb1ELb0ELb0ELb1ELb0ELb0ELb0ELb0ELb0ELb0ELb0ELb0EEENS1_21CollectiveEpilogueFwdINS6_IJSA_NS7_ILi512EEESA_EEES9_SC_SE_Li256ELb1ELb0ELb0ELb0EEENS1_36VarlenDynamicPersistentTileSchedulerILi64ELi64ELi256ELi32ELb0ELb0ELb1ELb1ELb1ELb1EEEEEEEEEvNT_6ParamsE)
        /*0224*/ 	.word	0x000000a8


	//----- nvinfo : EIATTR_FRAME_SIZE
	.align		4
.L_125:
        /*0228*/ 	.byte	0x04, 0x11
        /*022a*/ 	.short	(.L_127 - .L_126)
	.align		4
.L_126:
        /*022c*/ 	.word	index@(_ZN7cutlass13device_kernelIN5flash11enable_sm90INS1_16FlashAttnFwdSm90INS1_25CollectiveMainloopFwdSm90ILi2EN4cute5tupleIJNS5_1CILi1EEES8_S8_EEENS6_IJNS7_ILi64EEESA_SA_EEELi512ENS_10bfloat16_tEfNS_4arch4Sm90ELb1ELb0ELb0ELb1ELb0ELb0ELb0ELb0ELb0ELb0ELb0ELb0EEENS1_21CollectiveEpilogueFwdINS6_IJSA_NS7_ILi512EEESA_EEES9_SC_SE_Li256ELb1ELb0ELb0ELb0EEENS1_36VarlenDynamicPersistentTileSchedulerILi64ELi64ELi256ELi32ELb0ELb0ELb1ELb1ELb1ELb1EEEEEEEEEvNT_6ParamsE)
        /*0230*/ 	.word	0x00000028


	//----- nvinfo : EIATTR_REGCOUNT
	.align		4
.L_127:
        /*0234*/ 	.byte	0x04, 0x2f
        /*0236*/ 	.short	(.L_129 - .L_128)
	.align		4
.L_128:
        /*0238*/ 	.word	index@(_ZN7cutlass13device_kernelIN5flash11enable_sm90INS1_16FlashAttnFwdSm90INS1_25CollectiveMainloopFwdSm90ILi2EN4cute5tupleIJNS5_1CILi1EEES8_S8_EEENS6_IJNS7_ILi64EEESA_SA_EEELi512ENS_10bfloat16_tEfNS_4arch4Sm90ELb1ELb0ELb0ELb0ELb0ELb0ELb1ELb0ELb0ELb0ELb0ELb0EEENS1_21CollectiveEpilogueFwdINS6_IJSA_NS7_ILi512EEESA_EEES9_SC_SE_Li256ELb0ELb0ELb0ELb0EEENS1_30DynamicPersistentTileSchedulerILi256ELi32ELb0ELb0ELb1EEEEEEEEEvNT_6ParamsE)
        /*023c*/ 	.word	0x000000a8


	//----- nvinfo : EIATTR_FRAME_SIZE
	.align		4
.L_129:
        /*0240*/ 	.byte	0x04, 0x11
        /*0242*/ 	.short	(.L_131 - .L_130)
	.align		4
.L_130:
        /*0244*/ 	.word	index@(_ZN7cutlass13device_kernelIN5flash11enable_sm90INS1_16FlashAttnFwdSm90INS1_25CollectiveMainloopFwdSm90ILi2EN4cute5tupleIJNS5_1CILi1EEES8_S8_EEENS6_IJNS7_ILi64EEESA_SA_EEELi512ENS_10bfloat16_tEfNS_4arch4Sm90ELb1ELb0ELb0ELb0ELb0ELb0ELb1ELb0ELb0ELb0ELb0ELb0EEENS1_21CollectiveEpilogueFwdINS6_IJSA_NS7_ILi512EEESA_EEES9_SC_SE_Li256ELb0ELb0ELb0ELb0EEENS1_30DynamicPersistentTileSchedulerILi256ELi32ELb0ELb0ELb1EEEEEEEEEvNT_6ParamsE)
        /*0248*/ 	.word	0x00000008


	//----- nvinfo : EIATTR_REGCOUNT
	.align		4
.L_131:
        /*024c*/ 	.byte	0x04, 0x2f
        /*024e*/ 	.short	(.L_133 - .L_132)
	.align		4
.L_132:
        /*0250*/ 	.word	index@(_ZN7cutlass13device_kernelIN5flash11enable_sm90INS1_16FlashAttnFwdSm90INS1_25CollectiveMainloopFwdSm90ILi2EN4cute5tupleIJNS5_1CILi1EEES8_S8_EEENS6_IJNS7_ILi64EEESA_SA_EEELi512ENS_10bfloat16_tEfNS_4arch4Sm90ELb1ELb0ELb0ELb0ELb0ELb0ELb0ELb0ELb0ELb0ELb0ELb0EEENS1_21CollectiveEpilogueFwdINS6_IJSA_NS7_ILi512EEESA_EEES9_SC_SE_Li256ELb0ELb0ELb0ELb0EEENS1_30DynamicPersistentTileSchedulerILi256ELi32ELb0ELb0ELb1EEEEEEEEEvNT_6ParamsE)
        /*0254*/ 	.word	0x000000a8


	//----- nvinfo : EIATTR_FRAME_SIZE
	.align		4
.L_133:
        /*0258*/ 	.byte	0x04, 0x11
        /*025a*/ 	.short	(.L_135 - .L_134)
	.align		4
.L_134:
        /*025c*/ 	.word	index@(_ZN7cutlass13device_kernelIN5flash11enable_sm90INS1_16FlashAttnFwdSm90INS1_25CollectiveMainloopFwdSm90ILi2EN4cute5tupleIJNS5_1CILi1EEES8_S8_EEENS6_IJNS7_ILi64EEESA_SA_EEELi512ENS_10bfloat16_tEfNS_4arch4Sm90ELb1ELb0ELb0ELb0ELb0ELb0ELb0ELb0ELb0ELb0ELb0ELb0EEENS1_21CollectiveEpilogueFwdINS6_IJSA_NS7_ILi512EEESA_EEES9_SC_SE_Li256ELb0ELb0ELb0ELb0EEENS1_30DynamicPersistentTileSchedulerILi256ELi32ELb0ELb0ELb1EEEEEEEEEvNT_6ParamsE)
        /*0260*/ 	.word	0x00000000


	//----- nvinfo : EIATTR_REGCOUNT
	.align		4
.L_135:
        /*0264*/ 	.byte	0x04, 0x2f
        /*0266*/ 	.short	(.L_137 - .L_136)
	.align		4
.L_136:
        /*0268*/ 	.word	index@(_ZN7cutlass13device_kernelIN5flash11enable_sm90INS1_16FlashAttnFwdSm90INS1_25CollectiveMainloopFwdSm90ILi2EN4cute5tupleIJNS5_1CILi1EEES8_S8_EEENS6_IJNS7_ILi64EEESA_SA_EEELi512ENS_10bfloat16_tEfNS_4arch4Sm90ELb0ELb1ELb0ELb1ELb0ELb1ELb1ELb0ELb0ELb0ELb0ELb0EEENS1_21CollectiveEpilogueFwdINS6_IJSA_NS7_ILi512EEESA_EEES9_SC_SE_Li256ELb1ELb0ELb0ELb0EEENS1_36VarlenDynamicPersistentTileSchedulerILi64ELi64ELi256ELi32ELb0ELb0ELb1ELb1ELb0ELb1EEEEEEEEEvNT_6ParamsE)
        /*026c*/ 	.word	0x000000a8


	//----- nvinfo : EIATTR_FRAME_SIZE
	.align		4
.L_137:
        /*0270*/ 	.byte	0x04, 0x11
        /*0272*/ 	.short	(.L_139 - .L_138)
	.align		4
.L_138:
        /*0274*/ 	.word	index@(_ZN7cutlass13device_kernelIN5flash11enable_sm90INS1_16FlashAttnFwdSm90INS1_25CollectiveMainloopFwdSm90ILi2EN4cute5tupleIJNS5_1CILi1EEES8_S8_EEENS6_IJNS7_ILi64EEESA_SA_EEELi512ENS_10bfloat16_tEfNS_4arch4Sm90ELb0ELb1ELb0ELb1ELb0ELb1ELb1ELb0ELb0ELb0ELb0ELb0EEENS1_21CollectiveEpilogueFwdINS6_IJSA_NS7_ILi512EEESA_EEES9_SC_SE_Li256ELb1ELb0ELb0ELb0EEENS1_36VarlenDynamicPersistentTileSchedulerILi64ELi64ELi256ELi32ELb0ELb0ELb1ELb1ELb0ELb1EEEEEEEEEvNT_6ParamsE)
        /*0278*/ 	.word	0x00000038


	//----- nvinfo : EIATTR_REGCOUNT
	.align		4
.L_139:
        /*027c*/ 	.byte	0x04, 0x2f
        /*027e*/ 	.short	(.L_141 - .L_140)
	.align		4
.L_140:
        /*0280*/ 	.word	index@(_ZN7cutlass13device_kernelIN5flash11enable_sm90INS1_16FlashAttnFwdSm90INS1_25CollectiveMainloopFwdSm90ILi2EN4cute5tupleIJNS5_1CILi1EEES8_S8_EEENS6_IJNS7_ILi64EEESA_SA_EEELi512ENS_10bfloat16_tEfNS_4arch4Sm90ELb0ELb1ELb0ELb1ELb0ELb0ELb1ELb0ELb0ELb0ELb0ELb0EEENS1_21CollectiveEpilogueFwdINS6_IJSA_NS7_ILi512EEESA_EEES9_SC_SE_Li256ELb1ELb0ELb0ELb0EEENS1_36VarlenDynamicPersistentTileSchedulerILi64ELi64ELi256ELi32ELb0ELb0ELb1ELb1ELb0ELb1EEEEEEEEEvNT_6ParamsE)
        /*0284*/ 	.word	0x000000a8


	//----- nvinfo : EIATTR_FRAME_SIZE
	.align		4
.L_141:
        /*0288*/ 	.byte	0x04, 0x11
        /*028a*/ 	.short	(.L_143 - .L_142)
	.align		4
.L_142:
        /*028c*/ 	.word	index@(_ZN7cutlass13device_kernelIN5flash11enable_sm90INS1_16FlashAttnFwdSm90INS1_25CollectiveMainloopFwdSm90ILi2EN4cute5tupleIJNS5_1CILi1EEES8_S8_EEENS6_IJNS7_ILi64EEESA_SA_EEELi512ENS_10bfloat16_tEfNS_4arch4Sm90ELb0ELb1ELb0ELb1ELb0ELb0ELb1ELb0ELb0ELb0ELb0ELb0EEENS1_21CollectiveEpilogueFwdINS6_IJSA_NS7_ILi512EEESA_EEES9_SC_SE_Li256ELb1ELb0ELb0ELb0EEENS1_36VarlenDynamicPersistentTileSchedulerILi64ELi64ELi256ELi32ELb0ELb0ELb1ELb1ELb0ELb1EEEEEEEEEvNT_6ParamsE)
        /*0290*/ 	.word	0x00000028


	//----- nvinfo : EIATTR_REGCOUNT
	.align		4
.L_143:
        /*0294*/ 	.byte	0x04, 0x2f
        /*0296*/ 	.short	(.L_145 - .L_144)
	.align		4
.L_144:
        /*0298*/ 	.word	index@(_ZN7cutlass13device_kernelIN5flash11enable_sm90INS1_16FlashAttnFwdSm90INS1_25CollectiveMainloopFwdSm90ILi2EN4cute5tupleIJNS5_1CILi1EEES8_S8_EEENS6_IJNS7_ILi64EEESA_SA_EEELi512ENS_10bfloat16_tEfNS_4arch4Sm90ELb0ELb1ELb0ELb1ELb0ELb1ELb0ELb0ELb0ELb0ELb0ELb0EEENS1_21CollectiveEpilogueFwdINS6_IJSA_NS7_ILi512EEESA_EEES9_SC_SE_Li256ELb1ELb0ELb0ELb0EEENS1_36VarlenDynamicPersistentTileSchedulerILi64ELi64ELi256ELi32ELb0ELb0ELb1ELb1ELb0ELb1EEEEEEEEEvNT_6ParamsE)
        /*029c*/ 	.word	0x000000a8


	//----- nvinfo : EIATTR_FRAME_SIZE
	.align		4
.L_145:
        /*02a0*/ 	.byte	0x04, 0x11
        /*02a2*/ 	.short	(.L_147 - .L_146)
	.align		4
.L_146:
        /*02a4*/ 	.word	index@(_ZN7cutlass13device_kernelIN5flash11enable_sm90INS1_16FlashAttnFwdSm90INS1_25CollectiveMainloopFwdSm90ILi2EN4cute5tupleIJNS5_1CILi1EEES8_S8_EEENS6_IJNS7_ILi64EEESA_SA_EEELi512ENS_10bfloat16_tEfNS_4arch4Sm90ELb0ELb1ELb0ELb1ELb0ELb1ELb0ELb0ELb0ELb0ELb0ELb0EEENS1_21CollectiveEpilogueFwdINS6_IJSA_NS7_ILi512EEESA_EEES9_SC_SE_Li256ELb1ELb0ELb0ELb0EEENS1_36VarlenDynamicPersistentTileSchedulerILi64ELi64ELi256ELi32ELb0ELb0ELb1ELb1ELb0ELb1EEEEEEEEEvNT_6ParamsE)
        /*02a8*/ 	.word	0x00000028


	//----- nvinfo : EIATTR_REGCOUNT
	.align		4
.L_147:
        /*02ac*/ 	.byte	0x04, 0x2f
        /*02ae*/ 	.short	(.L_149 - .L_148)
	.align		4
.L_148:
        /*02b0*/ 	.word	index@(_ZN7cutlass13device_kernelIN5flash11enable_sm90INS1_16FlashAttnFwdSm90INS1_25CollectiveMainloopFwdSm90ILi2EN4cute5tupleIJNS5_1CILi1EEES8_S8_EEENS6_IJNS7_ILi64EEESA_SA_EEELi512ENS_10bfloat16_tEfNS_4arch4Sm90ELb0ELb1ELb0ELb1ELb0ELb0ELb0ELb0ELb0ELb0ELb0ELb0EEENS1_21CollectiveEpilogueFwdINS6_IJSA_NS7_ILi512EEESA_EEES9_SC_SE_Li256ELb1ELb0ELb0ELb0EEENS1_36VarlenDynamicPersistentTileSchedulerILi64ELi64ELi256ELi32ELb0ELb0ELb1ELb1ELb0ELb1EEEEEEEEEvNT_6ParamsE)
        /*02b4*/ 	.word	0x000000a8


	//----- nvinfo : EIATTR_FRAME_SIZE
	.align		4
.L_149:
        /*02b8*/ 	.byte	0x04, 0x11
        /*02ba*/ 	.short	(.L_151 - .L_150)
	.align		4
.L_150:
        /*02bc*/ 	.word	index@(_ZN7cutlass13device_kernelIN5flash11enable_sm90INS1_16FlashAttnFwdSm90INS1_25CollectiveMainloopFwdSm90ILi2EN4cute5tupleIJNS5_1CILi1EEES8_S8_EEENS6_IJNS7_ILi64EEESA_SA_EEELi512ENS_10bfloat16_tEfNS_4arch4Sm90ELb0ELb1ELb0ELb1ELb0ELb0ELb0ELb0ELb0ELb0ELb0ELb0EEENS1_21CollectiveEpilogueFwdINS6_IJSA_NS7_ILi512EEESA_EEES9_SC_SE_Li256ELb1ELb0ELb0ELb0EEENS1_36VarlenDynamicPersistentTileSchedulerILi64ELi64ELi256ELi32ELb0ELb0ELb1ELb1ELb0ELb1EEEEEEEEEvNT_6ParamsE)
        /*02c0*/ 	.word	0x00000020


	//----- nvinfo : EIATTR_REGCOUNT
	.align		4
.L_151:
        /*02c4*/ 	.byte	0x04, 0x2f
        /*02c6*/ 	.short	(.L_153 - .L_152)
	.align		4
.L_152:
        /*02c8*/ 	.word	index@(_ZN7cutlass13device_kernelIN5flash11enable_sm90INS1_16FlashAttnFwdSm90INS1_25CollectiveMainloopFwdSm90ILi2EN4cute5tupleIJNS5_1CILi1EEES8_S8_EEENS6_IJNS7_ILi64EEESA_SA_EEELi512ENS_10bfloat16_tEfNS_4arch4Sm90ELb0ELb1ELb0ELb0ELb0ELb0ELb1ELb0ELb0ELb0ELb0ELb0EEENS1_21CollectiveEpilogueFwdINS6_IJSA_NS7_ILi512EEESA_EEES9_SC_SE_Li256ELb0ELb0ELb0ELb0EEENS1_30DynamicPersistentTileSchedulerILi256ELi32ELb0ELb0ELb1EEEEEEEEEvNT_6ParamsE)
        /*02cc*/ 	.word	0x000000a8


	//----- nvinfo : EIATTR_FRAME_SIZE
	.align		4
.L_153:
        /*02d0*/ 	.byte	0x04, 0x11
        /*02d2*/ 	.short	(.L_155 - .L_154)
	.align		4
.L_154:
        /*02d4*/ 	.word	index@(_ZN7cutlass13device_kernelIN5flash11enable_sm90INS1_16FlashAttnFwdSm90INS1_25CollectiveMainloopFwdSm90ILi2EN4cute5tupleIJNS5_1CILi1EEES8_S8_EEENS6_IJNS7_ILi64EEESA_SA_EEELi512ENS_10bfloat16_tEfNS_4arch4Sm90ELb0ELb1ELb0ELb0ELb0ELb0ELb1ELb0ELb0ELb0ELb0ELb0EEENS1_21CollectiveEpilogueFwdINS6_IJSA_NS7_ILi512EEESA_EEES9_SC_SE_Li256ELb0ELb0ELb0ELb0EEENS1_30DynamicPersistentTileSchedulerILi256ELi32ELb0ELb0ELb1EEEEEEEEEvNT_6ParamsE)
        /*02d8*/ 	.word	0x00000008


	//----- nvinfo : EIATTR_REGCOUNT
	.align		4
.L_155:
        /*02dc*/ 	.byte	0x04, 0x2f
        /*02de*/ 	.short	(.L_157 - .L_156)
	.align		4
.L_156:
        /*02e0*/ 	.word	index@(_ZN7cutlass13device_kernelIN5flash11enable_sm90INS1_16FlashAttnFwdSm90INS1_25CollectiveMainloopFwdSm90ILi2EN4cute5tupleIJNS5_1CILi1EEES8_S8_EEENS6_IJNS7_ILi64EEESA_SA_EEELi512ENS_10bfloat16_tEfNS_4arch4Sm90ELb0ELb1ELb0ELb0ELb0ELb0ELb0ELb0ELb0ELb0ELb0ELb0EEENS1_21CollectiveEpilogueFwdINS6_IJSA_NS7_ILi512EEESA_EEES9_SC_SE_Li256ELb0ELb0ELb0ELb0EEENS1_30DynamicPersistentTileSchedulerILi256ELi32ELb0ELb0ELb1EEEEEEEEEvNT_6ParamsE)
        /*02e4*/ 	.word	0x000000a8


	//----- nvinfo : EIATTR_FRAME_SIZE
	.align		4
.L_157:
        /*02e8*/ 	.byte	0x04, 0x11
        /*02ea*/ 	.short	(.L_159 - .L_158)
	.align		4
.L_158:
        /*02ec*/ 	.word	index@(_ZN7cutlass13device_kernelIN5flash11enable_sm90INS1_16FlashAttnFwdSm90INS1_25CollectiveMainloopFwdSm90ILi2EN4cute5tupleIJNS5_1CILi1EEES8_S8_EEENS6_IJNS7_ILi64EEESA_SA_EEELi512ENS_10bfloat16_tEfNS_4arch4Sm90ELb0ELb1ELb0ELb0ELb0ELb0ELb0ELb0ELb0ELb0ELb0ELb0EEENS1_21CollectiveEpilogueFwdINS6_IJSA_NS7_ILi512EEESA_EEES9_SC_SE_Li256ELb0ELb0ELb0ELb0EEENS1_30DynamicPersistentTileSchedulerILi256ELi32ELb0ELb0ELb1EEEEEEEEEvNT_6ParamsE)
        /*02f0*/ 	.word	0x00000000


	//----- nvinfo : EIATTR_REGCOUNT
	.align		4
.L_159:
        /*02f4*/ 	.byte	0x04, 0x2f
        /*02f6*/ 	.short	(.L_161 - .L_160)
	.align		4
.L_160:
        /*02f8*/ 	.word	index@(_ZN7cutlass13device_kernelIN5flash11enable_sm90INS1_16FlashAttnFwdSm90INS1_25CollectiveMainloopFwdSm90ILi2EN4cute5tupleIJNS5_1CILi1EEES8_S8_EEENS6_IJNS7_ILi64EEESA_SA_EEELi512ENS_10bfloat16_tEfNS_4arch4Sm90ELb0ELb0ELb0ELb1ELb0ELb1ELb1ELb0ELb0ELb0ELb0ELb0EEENS1_21CollectiveEpilogueFwdINS6_IJSA_NS7_ILi512EEESA_EEES9_SC_SE_Li256ELb1ELb0ELb0ELb0EEENS1_36VarlenDynamicPersistentTileSchedulerILi64ELi64ELi256ELi32ELb0ELb0ELb1ELb0ELb1ELb1EEEEEEEEEvNT_6ParamsE)
        /*02fc*/ 	.word	0x000000a8


	//----- nvinfo : EIATTR_FRAME_SIZE
	.align		4
.L_161:
        /*0300*/ 	.byte	0x04, 0x11
        /*0302*/ 	.short	(.L_163 - .L_162)
	.align		4
.L_162:
        /*0304*/ 	.word	index@(_ZN7cutlass13device_kernelIN5flash11enable_sm90INS1_16FlashAttnFwdSm90INS1_25CollectiveMainloopFwdSm90ILi2EN4cute5tupleIJNS5_1CILi1EEES8_S8_EEENS6_IJNS7_ILi64EEESA_SA_EEELi512ENS_10bfloat16_tEfNS_4arch4Sm90ELb0ELb0ELb0ELb1ELb0ELb1ELb1ELb0ELb0ELb0ELb0ELb0EEENS1_21CollectiveEpilogueFwdINS6_IJSA_NS7_ILi512EEESA_EEES9_SC_SE_Li256ELb1ELb0ELb0ELb0EEENS1_36VarlenDynamicPersistentTileSchedulerILi64ELi64ELi256ELi32ELb0ELb0ELb1ELb0ELb1ELb1EEEEEEEEEvNT_6ParamsE)
        /*0308*/ 	.word	0x00000040


	//----- nvinfo : EIATTR_REGCOUNT
	.align		4
.L_163:
        /*030c*/ 	.byte	0x04, 0x2f
        /*030e*/ 	.short	(.L_165 - .L_164)
	.align		4
.L_164:
        /*0310*/ 	.word	index@(_ZN7cutlass13device_kernelIN5flash11enable_sm90INS1_16FlashAttnFwdSm90INS1_25CollectiveMainloopFwdSm90ILi2EN4cute5tupleIJNS5_1CILi1EEES8_S8_EEENS6_IJNS7_ILi64EEESA_SA_EEELi512ENS_10bfloat16_tEfNS_4arch4Sm90ELb0ELb0ELb0ELb1ELb0ELb0ELb1ELb0ELb0ELb0ELb0ELb0EEENS1_21CollectiveEpilogueFwdINS6_IJSA_NS7_ILi512EEESA_EEES9_SC_SE_Li256ELb1ELb0ELb0ELb0EEENS1_36VarlenDynamicPersistentTileSchedulerILi64ELi64ELi256ELi32ELb0ELb0ELb1ELb0ELb1ELb1EEEEEEEEEvNT_6ParamsE)
        /*0314*/ 	.word	0x000000a8


	//----- nvinfo : EIATTR_FRAME_SIZE
	.align		4
.L_165:
        /*0318*/ 	.byte	0x04, 0x11
        /*031a*/ 	.short	(.L_167 - .L_166)
	.align		4
.L_166:
        /*031c*/ 	.word	index@(_ZN7cutlass13device_kernelIN5flash11enable_sm90INS1_16FlashAttnFwdSm90INS1_25CollectiveMainloopFwdSm90ILi2EN4cute5tupleIJNS5_1CILi1EEES8_S8_EEENS6_IJNS7_ILi64EEESA_SA_EEELi512ENS_10bfloat16_tEfNS_4arch4Sm90ELb0ELb0ELb0ELb1ELb0ELb0ELb1ELb0ELb0ELb0ELb0ELb0EEENS1_21CollectiveEpilogueFwdINS6_IJSA_NS7_ILi512EEESA_EEES9_SC_SE_Li256ELb1ELb0ELb0ELb0EEENS1_36VarlenDynamicPersistentTileSchedulerILi64ELi64ELi256ELi32ELb0ELb0ELb1ELb0ELb1ELb1EEEEEEEEEvNT_6ParamsE)
        /*0320*/ 	.word	0x00000038


	//----- nvinfo : EIATTR_REGCOUNT
	.align		4
.L_167:
        /*0324*/ 	.byte	0x04, 0x2f
        /*0326*/ 	.short	(.L_169 - .L_168)
	.align		4
.L_168:
        /*0328*/ 	.word	index@(_ZN7cutlass13device_kernelIN5flash11enable_sm90INS1_16FlashAttnFwdSm90INS1_25CollectiveMainloopFwdSm90ILi2EN4cute5tupleIJNS5_1CILi1EEES8_S8_EEENS6_IJNS7_ILi64EEESA_SA_EEELi512ENS_10bfloat16_tEfNS_4arch4Sm90ELb0ELb0ELb0ELb1ELb0ELb1ELb0ELb0ELb0ELb0ELb0ELb0EEENS1_21CollectiveEpilogueFwdINS6_IJSA_NS7_ILi512EEESA_EEES9_SC_SE_Li256ELb1ELb0ELb0ELb0EEENS1_36VarlenDynamicPersistentTileSchedulerILi64ELi64ELi256ELi32ELb0ELb0ELb1ELb0ELb1ELb1EEEEEEEEEvNT_6ParamsE)
        /*032c*/ 	.word	0x000000a8


	//----- nvinfo : EIATTR_FRAME_SIZE
	.align		4
.L_169:
        /*0330*/ 	.byte	0x04, 0x11
        /*0332*/ 	.short	(.L_171 - .L_170)
	.align		4
.L_170:
        /*0334*/ 	.word	index@(_ZN7cutlass13device_kernelIN5flash11enable_sm90INS1_16FlashAttnFwdSm90INS1_25CollectiveMainloopFwdSm90ILi2EN4cute5tupleIJNS5_1CILi1EEES8_S8_EEENS6_IJNS7_ILi64EEESA_SA_EEELi512ENS_10bfloat16_tEfNS_4arch4Sm90ELb0ELb0ELb0ELb1ELb0ELb1ELb0ELb0ELb0ELb0ELb0ELb0EEENS1_21CollectiveEpilogueFwdINS6_IJSA_NS7_ILi512EEESA_EEES9_SC_SE_Li256ELb1ELb0ELb0ELb0EEENS1_36VarlenDynamicPersistentTileSchedulerILi64ELi64ELi256ELi32ELb0ELb0ELb1ELb0ELb1ELb1EEEEEEEEEvNT_6ParamsE)
        /*0338*/ 	.word	0x00000040


	//----- nvinfo : EIATTR_REGCOUNT
	.align		4
.L_171:
        /*033c*/ 	.byte	0x04, 0x2f
        /*033e*/ 	.short	(.L_173 - .L_172)
	.align		4
.L_172:
        /*0340*/ 	.word	index@(_ZN7cutlass13device_kernelIN5flash11enable_sm90INS1_16FlashAttnFwdSm90INS1_25CollectiveMainloopFwdSm90ILi2EN4cute5tupleIJNS5_1CILi1EEES8_S8_EEENS6_IJNS7_ILi64EEESA_SA_EEELi512ENS_10bfloat16_tEfNS_4arch4Sm90ELb0ELb0ELb0ELb1ELb0ELb0ELb0ELb0ELb0ELb0ELb0ELb0EEENS1_21CollectiveEpilogueFwdINS6_IJSA_NS7_ILi512EEESA_EEES9_SC_SE_Li256ELb1ELb0ELb0ELb0EEENS1_36VarlenDynamicPersistentTileSchedulerILi64ELi64ELi256ELi32ELb0ELb0ELb1ELb0ELb1ELb1EEEEEEEEEvNT_6ParamsE)
        /*0344*/ 	.word	0x000000a8


	//----- nvinfo : EIATTR_FRAME_SIZE
	.align		4
.L_173:
        /*0348*/ 	.byte	0x04, 0x11
        /*034a*/ 	.short	(.L_175 - .L_174)
	.align		4
.L_174:
        /*034c*/ 	.word	index@(_ZN7cutlass13device_kernelIN5flash11enable_sm90INS1_16FlashAttnFwdSm90INS1_25CollectiveMainloopFwdSm90ILi2EN4cute5tupleIJNS5_1CILi1EEES8_S8_EEENS6_IJNS7_ILi64EEESA_SA_EEELi512ENS_10bfloat16_tEfNS_4arch4Sm90ELb0ELb0ELb0ELb1ELb0ELb0ELb0ELb0ELb0ELb0ELb0ELb0EEENS1_21CollectiveEpilogueFwdINS6_IJSA_NS7_ILi512EEESA_EEES9_SC_SE_Li256ELb1ELb0ELb0ELb0EEENS1_36VarlenDynamicPersistentTileSchedulerILi64ELi64ELi256ELi32ELb0ELb0ELb1ELb0ELb1ELb1EEEEEEEEEvNT_6ParamsE)
        /*0350*/ 	.word	0x00000030


	//----- nvinfo : EIATTR_REGCOUNT
	.align		4
.L_175:
        /*0354*/ 	.byte	0x04, 0x2f
        /*0356*/ 	.short	(.L_177 - .L_176)
	.align		4
.L_176:
        /*0358*/ 	.word	index@(_ZN7cutlass13device_kernelIN5flash11enable_sm90INS1_16FlashAttnFwdSm90INS1_25CollectiveMainloopFwdSm90ILi2EN4cute5tupleIJNS5_1CILi1EEES8_S8_EEENS6_IJNS7_ILi64EEESA_SA_EEELi512ENS_10bfloat16_tEfNS_4arch4Sm90ELb0ELb0ELb0ELb0ELb0ELb0ELb1ELb0ELb0ELb0ELb0ELb0EEENS1_21CollectiveEpilogueFwdINS6_IJSA_NS7_ILi512EEESA_EEES9_SC_SE_Li256ELb0ELb0ELb0ELb0EEENS1_29StaticPersistentTileSchedulerILb0EEEEEEEEEvNT_6ParamsE)
        /*035c*/ 	.word	0x000000a8


	//----- nvinfo : EIATTR_FRAME_SIZE
	.align		4
.L_177:
        /*0360*/ 	.byte	0x04, 0x11
        /*0362*/ 	.short	(.L_179 - .L_178)
	.align		4
.L_178:
        /*0364*/ 	.word	index@(_ZN7cutlass13device_kernelIN5flash11enable_sm90INS1_16FlashAttnFwdSm90INS1_25CollectiveMainloopFwdSm90ILi2EN4cute5tupleIJNS5_1CILi1EEES8_S8_EEENS6_IJNS7_ILi64EEESA_SA_EEELi512ENS_10bfloat16_tEfNS_4arch4Sm90ELb0ELb0ELb0ELb0ELb0ELb0ELb1ELb0ELb0ELb0ELb0ELb0EEENS1_21CollectiveEpilogueFwdINS6_IJSA_NS7_ILi512EEESA_EEES9_SC_SE_Li256ELb0ELb0ELb0ELb0EEENS1_29StaticPersistentTileSchedulerILb0EEEEEEEEEvNT_6ParamsE)
        /*0368*/ 	.word	0x00000020


	//----- nvinfo : EIATTR_REGCOUNT
	.align		4
.L_179:
        /*036c*/ 	.byte	0x04, 0x2f
        /*036e*/ 	.short	(.L_181 - .L_180)
	.align		4
.L_180:
        /*0370*/ 	.word	index@(_ZN7cutlass13device_kernelIN5flash11enable_sm90INS1_16FlashAttnFwdSm90INS1_25CollectiveMainloopFwdSm90ILi2EN4cute5tupleIJNS5_1CILi1EEES8_S8_EEENS6_IJNS7_ILi64EEESA_SA_EEELi512ENS_10bfloat16_tEfNS_4arch4Sm90ELb0ELb0ELb0ELb0ELb0ELb0ELb0ELb0ELb0ELb0ELb0ELb0EEENS1_21CollectiveEpilogueFwdINS6_IJSA_NS7_ILi512EEESA_EEES9_SC_SE_Li256ELb0ELb0ELb0ELb0EEENS1_29StaticPersistentTileSchedulerILb0EEEEEEEEEvNT_6ParamsE)
        /*0374*/ 	.word	0x000000a8


	//----- nvinfo : EIATTR_FRAME_SIZE
	.align		4
.L_181:
        /*0378*/ 	.byte	0x04, 0x11
        /*037a*/ 	.short	(.L_183 - .L_182)
	.align		4
.L_182:
        /*037c*/ 	.word	index@(_ZN7cutlass13device_kernelIN5flash11enable_sm90INS1_16FlashAttnFwdSm90INS1_25CollectiveMainloopFwdSm90ILi2EN4cute5tupleIJNS5_1CILi1EEES8_S8_EEENS6_IJNS7_ILi64EEESA_SA_EEELi512ENS_10bfloat16_tEfNS_4arch4Sm90ELb0ELb0ELb0ELb0ELb0ELb0ELb0ELb0ELb0ELb0ELb0ELb0EEENS1_21CollectiveEpilogueFwdINS6_IJSA_NS7_ILi512EEESA_EEES9_SC_SE_Li256ELb0ELb0ELb0ELb0EEENS1_29StaticPersistentTileSchedulerILb0EEEEEEEEEvNT_6ParamsE)
        /*0380*/ 	.word	0x00000020


	//----- nvinfo : EIATTR_REGCOUNT
	.align		4
.L_183:
        /*0384*/ 	.byte	0x04, 0x2f
        /*0386*/ 	.short	(.L_185 - .L_184)
	.align		4
.L_184:
        /*0388*/ 	.word	index@(_ZN7cutlass13device_kernelIN5flash11enable_sm90INS1_16FlashAttnFwdSm90INS1_25CollectiveMainloopFwdSm90ILi2EN4cute5tupleIJNS5_1CILi1EEES8_S8_EEENS6_IJNS7_ILi128EEESA_NS7_ILi192EEEEEELi128ENS_10bfloat16_tEfNS_4arch4Sm90ELb1ELb0ELb0ELb1ELb0ELb1ELb0ELb1ELb1ELb0ELb0ELb0EEENS1_21CollectiveEpilogueFwdINS6_IJSA_SA_SA_EEES9_SD_SF_Li256ELb1ELb0ELb0ELb0EEENS1_36VarlenDynamicPersistentTileSchedulerILi128ELi128ELi256ELi32ELb0ELb0ELb1ELb1ELb1ELb1EEEEEEEEEvNT_6ParamsE)
        /*038c*/ 	.word	0x000000a8


	//----- nvinfo : EIATTR_FRAME_SIZE
	.align		4
.L_185:
        /*0390*/ 	.byte	0x04, 0x11
        /*0392*/ 	.short	(.L_187 - .L_186)
	.align		4
.L_186:
        /*0394*/ 	.word	index@(_ZN7cutlass13device_kernelIN5flash11enable_sm90INS1_16FlashAttnFwdSm90INS1_25CollectiveMainloopFwdSm90ILi2EN4cute5tupleIJNS5_1CILi1EEES8_S8_EEENS6_IJNS7_ILi128EEESA_NS7_ILi192EEEEEELi128ENS_10bfloat16_tEfNS_4arch4Sm90ELb1ELb0ELb0ELb1ELb0ELb1ELb0ELb1ELb1ELb0ELb0ELb0EEENS1_21CollectiveEpilogueFwdINS6_IJSA_SA_SA_EEES9_SD_SF_Li256ELb1ELb0ELb0ELb0EEENS1_36VarlenDynamicPersistentTileSchedulerILi128ELi128ELi256ELi32ELb0ELb0ELb1ELb1ELb1ELb1EEEEEEEEEvNT_6ParamsE)
        /*0398*/ 	.word	0x00000048


	//----- nvinfo : EIATTR_REGCOUNT
	.align		4
.L_187:
        /*039c*/ 	.byte	0x04, 0x2f
        /*039e*/ 	.short	(.L_189 - .L_188)
	.align		4
.L_188:
        /*03a0*/ 	.word	index@(_ZN7cutlass13device_kernelIN5flash11enable_sm90INS1_16FlashAttnFwdSm90INS1_25CollectiveMainloopFwdSm90ILi2EN4cute5tupleIJNS5_1CILi1EEES8_S8_EEENS6_IJNS7_ILi128EEESA_NS7_ILi192EEEEEELi128ENS_10bfloat16_tEfNS_4arch4Sm90ELb1ELb0ELb0ELb1ELb0ELb0ELb0ELb1ELb1ELb0ELb0ELb0EEENS1_21CollectiveEpilogueFwdINS6_IJSA_SA_SA_EEES9_SD_SF_Li256ELb1ELb0ELb0ELb0EEENS1_36VarlenDynamicPersistentTileSchedulerILi128ELi128ELi256ELi32ELb0ELb0ELb1ELb1ELb1ELb1EEEEEEEEEvNT_6ParamsE)
        /*03a4*/ 	.word	0x000000a8


	//----- nvinfo : EIATTR_FRAME_SIZE
	.align		4
.L_189:
        /*03a8*/ 	.byte	0x04, 0x11
        /*03aa*/ 	.short	(.L_191 - .L_190)
	.align		4
.L_190:
        /*03ac*/ 	.word	index@(_ZN7cutlass13device_kernelIN5flash11enable_sm90INS1_16FlashAttnFwdSm90INS1_25CollectiveMainloopFwdSm90ILi2EN4cute5tupleIJNS5_1CILi1EEES8_S8_EEENS6_IJNS7_ILi128EEESA_NS7_ILi192EEEEEELi128ENS_10bfloat16_tEfNS_4arch4Sm90ELb1ELb0ELb0ELb1ELb0ELb0ELb0ELb1ELb1ELb0ELb0ELb0EEENS1_21CollectiveEpilogueFwdINS6_IJSA_SA_SA_EEES9_SD_SF_Li256ELb1ELb0ELb0ELb0EEENS1_36VarlenDynamicPersistentTileSchedulerILi128ELi128ELi256ELi32ELb0ELb0ELb1ELb1ELb1ELb1EEEEEEEEEvNT_6ParamsE)
        /*03b0*/ 	.word	0x00000030


	//----- nvinfo : EIATTR_REGCOUNT
	.align		4
.L_191:
        /*03b4*/ 	.byte	0x04, 0x2f
        /*03b6*/ 	.short	(.L_193 - .L_192)
	.align		4
.L_192:
        /*03b8*/ 	.word	index@(_ZN7cutlass13device_kernelIN5flash11enable_sm90INS1_16FlashAttnFwdSm90INS1_25CollectiveMainloopFwdSm90ILi2EN4cute5tupleIJNS5_1CILi1EEES8_S8_EEENS6_IJNS7_ILi128EEESA_NS7_ILi192EEEEEELi128ENS_10bfloat16_tEfNS_4arch4Sm90ELb1ELb0ELb0ELb0ELb0ELb0ELb0ELb1ELb1ELb0ELb0ELb0EEENS1_21CollectiveEpilogueFwdINS6_IJSA_SA_SA_EEES9_SD_SF_Li256ELb0ELb0ELb0ELb0EEENS1_30DynamicPersistentTileSchedulerILi256ELi32ELb0ELb0ELb1EEEEEEEEEvNT_6ParamsE)
        /*03bc*/ 	.word	0x000000a8


	//----- nvinfo : EIATTR_FRAME_SIZE
	.align		4
.L_193:
        /*03c0*/ 	.byte	0x04, 0x11
        /*03c2*/ 	.short	(.L_195 - .L_194)
	.align		4
.L_194:
        /*03c4*/ 	.word	index@(_ZN7cutlass13device_kernelIN5flash11enable_sm90INS1_16FlashAttnFwdSm90INS1_25CollectiveMainloopFwdSm90ILi2EN4cute5tupleIJNS5_1CILi1EEES8_S8_EEENS6_IJNS7_ILi128EEESA_NS7_ILi192EEEEEELi128ENS_10bfloat16_tEfNS_4arch4Sm90ELb1ELb0ELb0ELb0ELb0ELb0ELb0ELb1ELb1ELb0ELb0ELb0EEENS1_21CollectiveEpilogueFwdINS6_IJSA_SA_SA_EEES9_SD_SF_Li256ELb0ELb0ELb0ELb0EEENS1_30DynamicPersistentTileSchedulerILi256ELi32ELb0ELb0ELb1EEEEEEEEEvNT_6ParamsE)
        /*03c8*/ 	.word	0x00000008


	//----- nvinfo : EIATTR_REGCOUNT
	.align		4
.L_195:
        /*03cc*/ 	.byte	0x04, 0x2f
        /*03ce*/ 	.short	(.L_197 - .L_196)
	.align		4
.L_196:
        /*03d0*/ 	.word	index@(_ZN7cutlass13device_kernelIN5flash11enable_sm90INS1_16FlashAttnFwdSm90INS1_25CollectiveMainloopFwdSm90ILi2EN4cute5tupleIJNS5_1CILi1EEES8_S8_EEENS6_IJNS7_ILi128EEENS7_ILi96EEENS7_ILi192EEEEEELi128ENS_10bfloat16_tEfNS_4arch4Sm90ELb0ELb1ELb0ELb1ELb0ELb1ELb0ELb1ELb1ELb0ELb0ELb0EEENS1_21CollectiveEpilogueFwdINS6_IJSA_SA_SB_EEES9_SE_SG_Li256ELb1ELb0ELb0ELb0EEENS1_36VarlenDynamicPersistentTileSchedulerILi128ELi96ELi256ELi32ELb0ELb0ELb1ELb1ELb0ELb1EEEEEEEEEvNT_6ParamsE)
        /*03d4*/ 	.word	0x000000a8


	//----- nvinfo : EIATTR_FRAME_SIZE
	.align		4
.L_197:
        /*03d8*/ 	.byte	0x04, 0x11
        /*03da*/ 	.short	(.L_199 - .L_198)
	.align		4
.L_198:
        /*03dc*/ 	.word	index@(_ZN7cutlass13device_kernelIN5flash11enable_sm90INS1_16FlashAttnFwdSm90INS1_25CollectiveMainloopFwdSm90ILi2EN4cute5tupleIJNS5_1CILi1EEES8_S8_EEENS6_IJNS7_ILi128EEENS7_ILi96EEENS7_ILi192EEEEEELi128ENS_10bfloat16_tEfNS_4arch4Sm90ELb0ELb1ELb0ELb1ELb0ELb1ELb0ELb1ELb1ELb0ELb0ELb0EEENS1_21CollectiveEpilogueFwdINS6_IJSA_SA_SB_EEES9_SE_SG_Li256ELb1ELb0ELb0ELb0EEENS1_36VarlenDynamicPersistentTileSchedulerILi128ELi96ELi256ELi32ELb0ELb0ELb1ELb1ELb0ELb1EEEEEEEEEvNT_6ParamsE)
        /*03e0*/ 	.word	0x00000040


	//----- nvinfo : EIATTR_REGCOUNT
	.align		4
.L_199:
        /*03e4*/ 	.byte	0x04, 0x2f
        /*03e6*/ 	.short	(.L_201 - .L_200)
	.align		4
.L_200:
        /*03e8*/ 	.word	index@(_ZN7cutlass13device_kernelIN5flash11enable_sm90INS1_16FlashAttnFwdSm90INS1_25CollectiveMainloopFwdSm90ILi2EN4cute5tupleIJNS5_1CILi1EEES8_S8_EEENS6_IJNS7_ILi128EEENS7_ILi96EEENS7_ILi192EEEEEELi128ENS_10bfloat16_tEfNS_4arch4Sm90ELb0ELb1ELb0ELb1ELb0ELb0ELb0ELb1ELb1ELb0ELb0ELb0EEENS1_21CollectiveEpilogueFwdINS6_IJSA_SA_SB_EEES9_SE_SG_Li256ELb1ELb0ELb0ELb0EEENS1_36VarlenDynamicPersistentTileSchedulerILi128ELi96ELi256ELi32ELb0ELb0ELb1ELb1ELb0ELb1EEEEEEEEEvNT_6ParamsE)
        /*03ec*/ 	.word	0x000000a8


	//----- nvinfo : EIATTR_FRAME_SIZE
	.align		4
.L_201:
        /*03f0*/ 	.byte	0x04, 0x11
        /*03f2*/ 	.short	(.L_203 - .L_202)
	.align		4
.L_202:
        /*03f4*/ 	.word	index@(_ZN7cutlass13device_kernelIN5flash11enable_sm90INS1_16FlashAttnFwdSm90INS1_25CollectiveMainloopFwdSm90ILi2EN4cute5tupleIJNS5_1CILi1EEES8_S8_EEENS6_IJNS7_ILi128EEENS7_ILi96EEENS7_ILi192EEEEEELi128ENS_10bfloat16_tEfNS_4arch4Sm90ELb0ELb1ELb0ELb1ELb0ELb0ELb0ELb1ELb1ELb0ELb0ELb0EEENS1_21CollectiveEpilogueFwdINS6_IJSA_SA_SB_EEES9_SE_SG_Li256ELb1ELb0ELb0ELb0EEENS1_36VarlenDynamicPersistentTileSchedulerILi128ELi96ELi256ELi32ELb0ELb0ELb1ELb1ELb0ELb1EEEEEEEEEvNT_6ParamsE)
        /*03f8*/ 	.word	0x00000028


	//----- nvinfo : EIATTR_REGCOUNT
	.align		4
.L_203:
        /*03fc*/ 	.byte	0x04, 0x2f
        /*03fe*/ 	.short	(.L_205 - .L_204)
	.align		4
.L_204:
        /*0400*/ 	.word	index@(_ZN7cutlass13device_kernelIN5flash11enable_sm90INS1_16FlashAttnFwdSm90INS1_25CollectiveMainloopFwdSm90ILi2EN4cute5tupleIJNS5_1CILi1EEES8_S8_EEENS6_IJNS7_ILi128EEENS7_ILi96EEENS7_ILi192EEEEEELi128ENS_10bfloat16_tEfNS_4arch4Sm90ELb0ELb1ELb0ELb0ELb0ELb0ELb0ELb1ELb1ELb0ELb0ELb0EEENS1_21CollectiveEpilogueFwdINS6_IJSA_SA_SB_EEES9_SE_SG_Li256ELb0ELb0ELb0ELb0EEENS1_30DynamicPersistentTileSchedulerILi256ELi32ELb0ELb0ELb1EEEEEEEEEvNT_6ParamsE)
        /*0404*/ 	.word	0x000000a8


	//----- nvinfo : EIATTR_FRAME_SIZE
	.align		4
.L_205:
        /*0408*/ 	.byte	0x04, 0x11
        /*040a*/ 	.short	(.L_207 - .L_206)
	.align		4
.L_206:
        /*040c*/ 	.word	index@(_ZN7cutlass13device_kernelIN5flash11enable_sm90INS1_16FlashAttnFwdSm90INS1_25CollectiveMainloopFwdSm90ILi2EN4cute5tupleIJNS5_1CILi1EEES8_S8_EEENS6_IJNS7_ILi128EEENS7_ILi96EEENS7_ILi192EEEEEELi128ENS_10bfloat16_tEfNS_4arch4Sm90ELb0ELb1ELb0ELb0ELb0ELb0ELb0ELb1ELb1ELb0ELb0ELb0EEENS1_21CollectiveEpilogueFwdINS6_IJSA_SA_SB_EEES9_SE_SG_Li256ELb0ELb0ELb0ELb0EEENS1_30DynamicPersistentTileSchedulerILi256ELi32ELb0ELb0ELb1EEEEEEEEEvNT_6ParamsE)
        /*0410*/ 	.word	0x00000008


	//----- nvinfo : EIATTR_REGCOUNT
	.align		4
.L_207:
        /*0414*/ 	.byte	0x04, 0x2f
        /*0416*/ 	.short	(.L_209 - .L_208)
	.align		4
.L_208:
        /*0418*/ 	.word	index@(_ZN7cutlass13device_kernelIN5flash11enable_sm90INS1_16FlashAttnFwdSm90INS1_25CollectiveMainloopFwdSm90ILi2EN4cute5tupleIJNS5_1CILi1EEES8_S8_EEENS6_IJNS7_ILi128EEESA_NS7_ILi192EEEEEELi128ENS_10bfloat16_tEfNS_4arch4Sm90ELb0ELb0ELb0ELb1ELb0ELb1ELb0ELb1ELb1ELb0ELb0ELb0EEENS1_21CollectiveEpilogueFwdINS6_IJSA_SA_SA_EEES9_SD_SF_Li256ELb1ELb0ELb0ELb0EEENS1_36VarlenDynamicPersistentTileSchedulerILi128ELi128ELi256ELi32ELb0ELb0ELb1ELb0ELb1ELb1EEEEEEEEEvNT_6ParamsE)
        /*041c*/ 	.word	0x000000a8


	//----- nvinfo : EIATTR_FRAME_SIZE
	.align		4
.L_209:
        /*0420*/ 	.byte	0x04, 0x11
        /*0422*/ 	.short	(.L_211 - .L_210)
	.align		4
.L_210:
        /*0424*/ 	.word	index@(_ZN7cutlass13device_kernelIN5flash11enable_sm90INS1_16FlashAttnFwdSm90INS1_25CollectiveMainloopFwdSm90ILi2EN4cute5tupleIJNS5_1CILi1EEES8_S8_EEENS6_IJNS7_ILi128EEESA_NS7_ILi192EEEEEELi128ENS_10bfloat16_tEfNS_4arch4Sm90ELb0ELb0ELb0ELb1ELb0ELb1ELb0ELb1ELb1ELb0ELb0ELb0EEENS1_21CollectiveEpilogueFwdINS6_IJSA_SA_SA_EEES9_SD_SF_Li256ELb1ELb0ELb0ELb0EEENS1_36VarlenDynamicPersistentTileSchedulerILi128ELi128ELi256ELi32ELb0ELb0ELb1ELb0ELb1ELb1EEEEEEEEEvNT_6ParamsE)
        /*0428*/ 	.word	0x00000048


	//----- nvinfo : EIATTR_REGCOUNT
	.align		4
.L_211:
        /*042c*/ 	.byte	0x04, 0x2f
        /*042e*/ 	.short	(.L_213 - .L_212)
	.align		4
.L_212:
        /*0430*/ 	.word	index@(_ZN7cutlass13device_kernelIN5flash11enable_sm90INS1_16FlashAttnFwdSm90INS1_25CollectiveMainloopFwdSm90ILi2EN4cute5tupleIJNS5_1CILi1EEES8_S8_EEENS6_IJNS7_ILi128EEESA_NS7_ILi192EEEEEELi128ENS_10bfloat16_tEfNS_4arch4Sm90ELb0ELb0ELb0ELb1ELb0ELb0ELb0ELb1ELb1ELb0ELb0ELb0EEENS1_21CollectiveEpilogueFwdINS6_IJSA_SA_SA_EEES9_SD_SF_Li256ELb1ELb0ELb0ELb0EEENS1_36VarlenDynamicPersistentTileSchedulerILi128ELi128ELi256ELi32ELb0ELb0ELb1ELb0ELb1ELb1EEEEEEEEEvNT_6ParamsE)
        /*0434*/ 	.word	0x000000a8


	//----- nvinfo : EIATTR_FRAME_SIZE
	.align		4
.L_213:
        /*0438*/ 	.byte	0x04, 0x11
        /*043a*/ 	.short	(.L_215 - .L_214)
	.align		4
.L_214:
        /*043c*/ 	.word	index@(_ZN7cutlass13device_kernelIN5flash11enable_sm90INS1_16FlashAttnFwdSm90INS1_25CollectiveMainloopFwdSm90ILi2EN4cute5tupleIJNS5_1CILi1EEES8_S8_EEENS6_IJNS7_ILi128EEESA_NS7_ILi192EEEEEELi128ENS_10bfloat16_tEfNS_4arch4Sm90ELb0ELb0ELb0ELb1ELb0ELb0ELb0ELb1ELb1ELb0ELb0ELb0EEENS1_21CollectiveEpilogueFwdINS6_IJSA_SA_SA_EEES9_SD_SF_Li256ELb1ELb0ELb0ELb0EEENS1_36VarlenDynamicPersistentTileSchedulerILi128ELi128ELi256ELi32ELb0ELb0ELb1ELb0ELb1ELb1EEEEEEEEEvNT_6ParamsE)
        /*0440*/ 	.word	0x00000038


	//----- nvinfo : EIATTR_REGCOUNT
	.align		4
.L_215:
        /*0444*/ 	.byte	0x04, 0x2f
        /*0446*/ 	.short	(.L_217 - .L_216)
	.align		4
.L_216:
        /*0448*/ 	.word	index@(_ZN7cutlass13device_kernelIN5flash11enable_sm90INS1_16FlashAttnFwdSm90INS1_25CollectiveMainloopFwdSm90ILi2EN4cute5tupleIJNS5_1CILi2EEENS7_ILi1EEES9_EEENS6_IJNS7_ILi128EEESB_NS7_ILi192EEEEEELi128ENS_10bfloat16_tEfNS_4arch4Sm90ELb0ELb0ELb0ELb0ELb0ELb0ELb0ELb1ELb1ELb0ELb0ELb0EEENS1_21CollectiveEpilogueFwdINS6_IJSB_SB_SB_EEESA_SE_SG_Li256ELb0ELb0ELb0ELb0EEENS1_29StaticPersistentTileSchedulerILb0EEEEEEEEEvNT_6ParamsE)
        /*044c*/ 	.word	0x000000a8


	//----- nvinfo : EIATTR_FRAME_SIZE
	.align		4
.L_217:
        /*0450*/ 	.byte	0x04, 0x11
        /*0452*/ 	.short	(.L_219 - .L_218)
	.align		4
.L_218:
        /*0454*/ 	.word	index@(_ZN7cutlass13device_kernelIN5flash11enable_sm90INS1_16FlashAttnFwdSm90INS1_25CollectiveMainloopFwdSm90ILi2EN4cute5tupleIJNS5_1CILi2EEENS7_ILi1EEES9_EEENS6_IJNS7_ILi128EEESB_NS7_ILi192EEEEEELi128ENS_10bfloat16_tEfNS_4arch4Sm90ELb0ELb0ELb0ELb0ELb0ELb0ELb0ELb1ELb1ELb0ELb0ELb0EEENS1_21CollectiveEpilogueFwdINS6_IJSB_SB_SB_EEESA_SE_SG_Li256ELb0ELb0ELb0ELb0EEENS1_29StaticPersistentTileSchedulerILb0EEEEEEEEEvNT_6ParamsE)
        /*0458*/ 	.word	0x00000028


	//----- nvinfo : EIATTR_REGCOUNT
	.align		4
.L_219:
        /*045c*/ 	.byte	0x04, 0x2f
        /*045e*/ 	.short	(.L_221 - .L_220)
	.align		4
.L_220:
        /*0460*/ 	.word	index@(_ZN7cutlass13device_kernelIN5flash11enable_sm90INS1_16FlashAttnFwdSm90INS1_25CollectiveMainloopFwdSm90ILi2EN4cute5tupleIJNS5_1CILi1EEES8_S8_EEENS6_IJNS7_ILi128EEESA_NS7_ILi192EEEEEELi128ENS_10bfloat16_tEfNS_4arch4Sm90ELb0ELb0ELb0ELb0ELb0ELb0ELb0ELb1ELb1ELb0ELb0ELb0EEENS1_21CollectiveEpilogueFwdINS6_IJSA_SA_SA_EEES9_SD_SF_Li256ELb0ELb0ELb0ELb0EEENS1_29StaticPersistentTileSchedulerILb0EEEEEEEEEvNT_6ParamsE)
        /*0464*/ 	.word	0x000000a8


	//----- nvinfo : EIATTR_FRAME_SIZE
	.align		4
.L_221:
        /*0468*/ 	.byte	0x04, 0x11
        /*046a*/ 	.short	(.L_223 - .L_222)
	.align		4
.L_222:
        /*046c*/ 	.word	index@(_ZN7cutlass13device_kernelIN5flash11enable_sm90INS1_16FlashAttnFwdSm90INS1_25CollectiveMainloopFwdSm90ILi2EN4cute5tupleIJNS5_1CILi1EEES8_S8_EEENS6_IJNS7_ILi128EEESA_NS7_ILi192EEEEEELi128ENS_10bfloat16_tEfNS_4arch4Sm90ELb0ELb0ELb0ELb0ELb0ELb0ELb0ELb1ELb1ELb0ELb0ELb0EEENS1_21CollectiveEpilogueFwdINS6_IJSA_SA_SA_EEES9_SD_SF_Li256ELb0ELb0ELb0ELb0EEENS1_29StaticPersistentTileSchedulerILb0EEEEEEEEEvNT_6ParamsE)
        /*0470*/ 	.word	0x00000020


	//----- nvinfo : EIATTR_MIN_STACK_SIZE
	.align		4
.L_223:
        /*0474*/ 	.byte	0x04, 0x12
        /*0476*/ 	.short	(.L_225 - .L_224)
	.align		4
.L_224:
        /*0478*/ 	.word	index@(_ZN7cutlass13device_kernelIN5flash11enable_sm90INS1_16FlashAttnFwdSm90INS1_25CollectiveMainloopFwdSm90ILi2EN4cute5tupleIJNS5_1CILi1EEES8_S8_EEENS6_IJNS7_ILi128EEESA_NS7_ILi192EEEEEELi128ENS_10bfloat16_tEfNS_4arch4Sm90ELb0ELb0ELb0ELb0ELb0ELb0ELb0ELb1ELb1ELb0ELb0ELb0EEENS1_21CollectiveEpilogueFwdINS6_IJSA_SA_SA_EEES9_SD_SF_Li256ELb0ELb0ELb0ELb0EEENS1_29StaticPersistentTileSchedulerILb0EEEEEEEEEvNT_6ParamsE)
        /*047c*/ 	.word	0x00000020


	//----- nvinfo : EIATTR_MIN_STACK_SIZE
	.align		4
.L_225:
        /*0480*/ 	.byte	0x04, 0x12
        /*0482*/ 	.short	(.L_227 - .L_226)
	.align		4
.L_226:
        /*0484*/ 	.word	index@(_ZN7cutlass13device_kernelIN5flash11enable_sm90INS1_16FlashAttnFwdSm90INS1_25CollectiveMainloopFwdSm90ILi2EN4cute5tupleIJNS5_1CILi2EEENS7_ILi1EEES9_EEENS6_IJNS7_ILi128EEESB_NS7_ILi192EEEEEELi128ENS_10bfloat16_tEfNS_4arch4Sm90ELb0ELb0ELb0ELb0ELb0ELb0ELb0ELb1ELb1ELb0ELb0ELb0EEENS1_21CollectiveEpilogueFwdINS6_IJSB_SB_SB_EEESA_SE_SG_Li256ELb0ELb0ELb0ELb0EEENS1_29StaticPersistentTileSchedulerILb0EEEEEEEEEvNT_6ParamsE)
        /*0488*/ 	.word	0x00000028


	//----- nvinfo : EIATTR_MIN_STACK_SIZE
	.align		4
.L_227:
        /*048c*/ 	.byte	0x04, 0x12
        /*048e*/ 	.short	(.L_229 - .L_228)
	.align		4
.L_228:
        /*0490*/ 	.word	index@(_ZN7cutlass13device_kernelIN5flash11enable_sm90INS1_16FlashAttnFwdSm90INS1_25CollectiveMainloopFwdSm90ILi2EN4cute5tupleIJNS5_1CILi1EEES8_S8_EEENS6_IJNS7_ILi128EEESA_NS7_ILi192EEEEEELi128ENS_10bfloat16_tEfNS_4arch4Sm90ELb0ELb0ELb0ELb1ELb0ELb0ELb0ELb1ELb1ELb0ELb0ELb0EEENS1_21CollectiveEpilogueFwdINS6_IJSA_SA_SA_EEES9_SD_SF_Li256ELb1ELb0ELb0ELb0EEENS1_36VarlenDynamicPersistentTileSchedulerILi128ELi128ELi256ELi32ELb0ELb0ELb1ELb0ELb1ELb1EEEEEEEEEvNT_6ParamsE)
        /*0494*/ 	.word	0x00000038


	//----- nvinfo : EIATTR_MIN_STACK_SIZE
	.align		4
.L_229:
        /*0498*/ 	.byte	0x04, 0x12
        /*049a*/ 	.short	(.L_231 - .L_230)
	.align		4
.L_230:
        /*049c*/ 	.word	index@(_ZN7cutlass13device_kernelIN5flash11enable_sm90INS1_16FlashAttnFwdSm90INS1_25CollectiveMainloopFwdSm90ILi2EN4cute5tupleIJNS5_1CILi1EEES8_S8_EEENS6_IJNS7_ILi128EEESA_NS7_ILi192EEEEEELi128ENS_10bfloat16_tEfNS_4arch4Sm90ELb0ELb0ELb0ELb1ELb0ELb1ELb0ELb1ELb1ELb0ELb0ELb0EEENS1_21CollectiveEpilogueFwdINS6_IJSA_SA_SA_EEES9_SD_SF_Li256ELb1ELb0ELb0ELb0EEENS1_36VarlenDynamicPersistentTileSchedulerILi128ELi128ELi256ELi32ELb0ELb0ELb1ELb0ELb1ELb1EEEEEEEEEvNT_6ParamsE)
        /*04a0*/ 	.word	0x00000048


	//----- nvinfo : EIATTR_MIN_STACK_SIZE
	.align		4
.L_231:
        /*04a4*/ 	.byte	0x04, 0x12
        /*04a6*/ 	.short	(.L_233 - .L_232)
	.align		4
.L_232:
        /*04a8*/ 	.word	index@(_ZN7cutlass13device_kernelIN5flash11enable_sm90INS1_16FlashAttnFwdSm90INS1_25CollectiveMainloopFwdSm90ILi2EN4cute5tupleIJNS5_1CILi1EEES8_S8_EEENS6_IJNS7_ILi128EEENS7_ILi96EEENS7_ILi192EEEEEELi128ENS_10bfloat16_tEfNS_4arch4Sm90ELb0ELb1ELb0ELb0ELb0ELb0ELb0ELb1ELb1ELb0ELb0ELb0EEENS1_21CollectiveEpilogueFwdINS6_IJSA_SA_SB_EEES9_SE_SG_Li256ELb0ELb0ELb0ELb0EEENS1_30DynamicPersistentTileSchedulerILi256ELi32ELb0ELb0ELb1EEEEEEEEEvNT_6ParamsE)
        /*04ac*/ 	.word	0x00000008


	//----- nvinfo : EIATTR_MIN_STACK_SIZE
	.align		4
.L_233:
        /*04b0*/ 	.byte	0x04, 0x12
        /*04b2*/ 	.short	(.L_235 - .L_234)
	.align		4
.L_234:
        /*04b4*/ 	.word	index@(_ZN7cutlass13device_kernelIN5flash11enable_sm90INS1_16FlashAttnFwdSm90INS1_25CollectiveMainloopFwdSm90ILi2EN4cute5tupleIJNS5_1CILi1EEES8_S8_EEENS6_IJNS7_ILi128EEENS7_ILi96EEENS7_ILi192EEEEEELi128ENS_10bfloat16_tEfNS_4arch4Sm90ELb0ELb1ELb0ELb1ELb0ELb0ELb0ELb1ELb1ELb0ELb0ELb0EEENS1_21CollectiveEpilogueFwdINS6_IJSA_SA_SB_EEES9_SE_SG_Li256ELb1ELb0ELb0ELb0EEENS1_36VarlenDynamicPersistentTileSchedulerILi128ELi96ELi256ELi32ELb0ELb0ELb1ELb1ELb0ELb1EEEEEEEEEvNT_6ParamsE)
        /*04b8*/ 	.word	0x00000028


	//----- nvinfo : EIATTR_MIN_STACK_SIZE
	.align		4
.L_235:
        /*04bc*/ 	.byte	0x04, 0x12
        /*04be*/ 	.short	(.L_237 - .L_236)
	.align		4
.L_236:
        /*04c0*/ 	.word	index@(_ZN7cutlass13device_kernelIN5flash11enable_sm90INS1_16FlashAttnFwdSm90INS1_25CollectiveMainloopFwdSm90ILi2EN4cute5tupleIJNS5_1CILi1EEES8_S8_EEENS6_IJNS7_ILi128EEENS7_ILi96EEENS7_ILi192EEEEEELi128ENS_10bfloat16_tEfNS_4arch4Sm90ELb0ELb1ELb0ELb1ELb0ELb1ELb0ELb1ELb1ELb0ELb0ELb0EEENS1_21CollectiveEpilogueFwdINS6_IJSA_SA_SB_EEES9_SE_SG_Li256ELb1ELb0ELb0ELb0EEENS1_36VarlenDynamicPersistentTileSchedulerILi128ELi96ELi256ELi32ELb0ELb0ELb1ELb1ELb0ELb1EEEEEEEEEvNT_6ParamsE)
        /*04c4*/ 	.word	0x00000040


	//----- nvinfo : EIATTR_MIN_STACK_SIZE
	.align		4
.L_237:
        /*04c8*/ 	.byte	0x04, 0x12
        /*04ca*/ 	.short	(.L_239 - .L_238)
	.align		4
.L_238:
        /*04cc*/ 	.word	index@(_ZN7cutlass13device_kernelIN5flash11enable_sm90INS1_16FlashAttnFwdSm90INS1_25CollectiveMainloopFwdSm90ILi2EN4cute5tupleIJNS5_1CILi1EEES8_S8_EEENS6_IJNS7_ILi128EEESA_NS7_ILi192EEEEEELi128ENS_10bfloat16_tEfNS_4arch4Sm90ELb1ELb0ELb0ELb0ELb0ELb0ELb0ELb1ELb1ELb0ELb0ELb0EEENS1_21CollectiveEpilogueFwdINS6_IJSA_SA_SA_EEES9_SD_SF_Li256ELb0ELb0ELb0ELb0EEENS1_30DynamicPersistentTileSchedulerILi256ELi32ELb0ELb0ELb1EEEEEEEEEvNT_6ParamsE)
        /*04d0*/ 	.word	0x00000008


	//----- nvinfo : EIATTR_MIN_STACK_SIZE
	.align		4
.L_239:
        /*04d4*/ 	.byte	0x04, 0x12
        /*04d6*/ 	.short	(.L_241 - .L_240)
	.align		4
.L_240:
        /*04d8*/ 	.word	index@(_ZN7cutlass13device_kernelIN5flash11enable_sm90INS1_16FlashAttnFwdSm90INS1_25CollectiveMainloopFwdSm90ILi2EN4cute5tupleIJNS5_1CILi1EEES8_S8_EEENS6_IJNS7_ILi128EEESA_NS7_ILi192EEEEEELi128ENS_10bfloat16_tEfNS_4arch4Sm90ELb1ELb0ELb0ELb1ELb0ELb0ELb0ELb1ELb1ELb0ELb0ELb0EEENS1_21CollectiveEpilogueFwdINS6_IJSA_SA_SA_EEES9_SD_SF_Li256ELb1ELb0ELb0ELb0EEENS1_36VarlenDynamicPersistentTileSchedulerILi128ELi128ELi256ELi32ELb0ELb0ELb1ELb1ELb1ELb1EEEEEEEEEvNT_6ParamsE)
        /*04dc*/ 	.word	0x00000030


	//----- nvinfo : EIATTR_MIN_STACK_SIZE
	.align		4
.L_241:
        /*04e0*/ 	.byte	0x04, 0x12
        /*04e2*/ 	.short	(.L_243 - .L_242)
	.align		4
.L_242:
        /*04e4*/ 	.word	index@(_ZN7cutlass13device_kernelIN5flash11enable_sm90INS1_16FlashAttnFwdSm90INS1_25CollectiveMainloopFwdSm90ILi2EN4cute5tupleIJNS5_1CILi1EEES8_S8_EEENS6_IJNS7_ILi128EEESA_NS7_ILi192EEEEEELi128ENS_10bfloat16_tEfNS_4arch4Sm90ELb1ELb0ELb0ELb1ELb0ELb1ELb0ELb1ELb1ELb0ELb0ELb0EEENS1_21CollectiveEpilogueFwdINS6_IJSA_SA_SA_EEES9_SD_SF_Li256ELb1ELb0ELb0ELb0EEENS1_36VarlenDynamicPersistentTileSchedulerILi128ELi128ELi256ELi32ELb0ELb0ELb1ELb1ELb1ELb1EEEEEEEEEvNT_6ParamsE)
        /*04e8*/ 	.word	0x00000048


	//----- nvinfo : EIATTR_MIN_STACK_SIZE
	.align		4
.L_243:
        /*04ec*/ 	.byte	0x04, 0x12
        /*04ee*/ 	.short	(.L_245 - .L_244)
	.align		4
.L_244:
        /*04f0*/ 	.word	index@(_ZN7cutlass13device_kernelIN5flash11enable_sm90INS1_16FlashAttnFwdSm90INS1_25CollectiveMainloopFwdSm90ILi2EN4cute5tupleIJNS5_1CILi1EEES8_S8_EEENS6_IJNS7_ILi64EEESA_SA_EEELi512ENS_10bfloat16_tEfNS_4arch4Sm90ELb0ELb0ELb0ELb0ELb0ELb0ELb0ELb0ELb0ELb0ELb0ELb0EEENS1_21CollectiveEpilogueFwdINS6_IJSA_NS7_ILi512EEESA_EEES9_SC_SE_Li256ELb0ELb0ELb0ELb0EEENS1_29StaticPersistentTileSchedulerILb0EEEEEEEEEvNT_6ParamsE)
        /*04f4*/ 	.word	0x00000020


	//----- nvinfo : EIATTR_MIN_STACK_SIZE
	.align		4
.L_245:
        /*04f8*/ 	.byte	0x04, 0x12
        /*04fa*/ 	.short	(.L_247 - .L_246)
	.align		4
.L_246:
        /*04fc*/ 	.word	index@(_ZN7cutlass13device_kernelIN5flash11enable_sm90INS1_16FlashAttnFwdSm90INS1_25CollectiveMainloopFwdSm90ILi2EN4cute5tupleIJNS5_1CILi1EEES8_S8_EEENS6_IJNS7_ILi64EEESA_SA_EEELi512ENS_10bfloat16_tEfNS_4arch4Sm90ELb0ELb0ELb0ELb0ELb0ELb0ELb1ELb0ELb0ELb0ELb0ELb0EEENS1_21CollectiveEpilogueFwdINS6_IJSA_NS7_ILi512EEESA_EEES9_SC_SE_Li256ELb0ELb0ELb0ELb0EEENS1_29StaticPersistentTileSchedulerILb0EEEEEEEEEvNT_6ParamsE)
        /*0500*/ 	.word	0x00000020


	//----- nvinfo : EIATTR_MIN_STACK_SIZE
	.align		4
.L_247:
        /*0504*/ 	.byte	0x04, 0x12
        /*0506*/ 	.short	(.L_249 - .L_248)
	.align		4
.L_248:
        /*0508*/ 	.word	index@(_ZN7cutlass13device_kernelIN5flash11enable_sm90INS1_16FlashAttnFwdSm90INS1_25CollectiveMainloopFwdSm90ILi2EN4cute5tupleIJNS5_1CILi1EEES8_S8_EEENS6_IJNS7_ILi64EEESA_SA_EEELi512ENS_10bfloat16_tEfNS_4arch4Sm90ELb0ELb0ELb0ELb1ELb0ELb0ELb0ELb0ELb0ELb0ELb0ELb0EEENS1_21CollectiveEpilogueFwdINS6_IJSA_NS7_ILi512EEESA_EEES9_SC_SE_Li256ELb1ELb0ELb0ELb0EEENS1_36VarlenDynamicPersistentTileSchedulerILi64ELi64ELi256ELi32ELb0ELb0ELb1ELb0ELb1ELb1EEEEEEEEEvNT_6ParamsE)
        /*050c*/ 	.word	0x00000030


	//----- nvinfo : EIATTR_MIN_STACK_SIZE
	.align		4
.L_249:
        /*0510*/ 	.byte	0x04, 0x12
        /*0512*/ 	.short	(.L_251 - .L_250)
	.align		4
.L_250:
        /*0514*/ 	.word	index@(_ZN7cutlass13device_kernelIN5flash11enable_sm90INS1_16FlashAttnFwdSm90INS1_25CollectiveMainloopFwdSm90ILi2EN4cute5tupleIJNS5_1CILi1EEES8_S8_EEENS6_IJNS7_ILi64EEESA_SA_EEELi512ENS_10bfloat16_tEfNS_4arch4Sm90ELb0ELb0ELb0ELb1ELb0ELb1ELb0ELb0ELb0ELb0ELb0ELb0EEENS1_21CollectiveEpilogueFwdINS6_IJSA_NS7_ILi512EEESA_EEES9_SC_SE_Li256ELb1ELb0ELb0ELb0EEENS1_36VarlenDynamicPersistentTileSchedulerILi64ELi64ELi256ELi32ELb0ELb0ELb1ELb0ELb1ELb1EEEEEEEEEvNT_6ParamsE)
        /*0518*/ 	.word	0x00000040


	//----- nvinfo : EIATTR_MIN_STACK_SIZE
	.align		4
.L_251:
        /*051c*/ 	.byte	0x04, 0x12
        /*051e*/ 	.short	(.L_253 - .L_252)
	.align		4
.L_252:
        /*0520*/ 	.word	index@(_ZN7cutlass13device_kernelIN5flash11enable_sm90INS1_16FlashAttnFwdSm90INS1_25CollectiveMainloopFwdSm90ILi2EN4cute5tupleIJNS5_1CILi1EEES8_S8_EEENS6_IJNS7_ILi64EEESA_SA_EEELi512ENS_10bfloat16_tEfNS_4arch4Sm90ELb0ELb0ELb0ELb1ELb0ELb0ELb1ELb0ELb0ELb0ELb0ELb0EEENS1_21CollectiveEpilogueFwdINS6_IJSA_NS7_ILi512EEESA_EEES9_SC_SE_Li256ELb1ELb0ELb0ELb0EEENS1_36VarlenDynamicPersistentTileSchedulerILi64ELi64ELi256ELi32ELb0ELb0ELb1ELb0ELb1ELb1EEEEEEEEEvNT_6ParamsE)
        /*0524*/ 	.word	0x00000038


	//----- nvinfo : EIATTR_MIN_STACK_SIZE
	.align		4
.L_253:
        /*0528*/ 	.byte	0x04, 0x12
        /*052a*/ 	.short	(.L_255 - .L_254)
	.align		4
.L_254:
        /*052c*/ 	.word	index@(_ZN7cutlass13device_kernelIN5flash11enable_sm90INS1_16FlashAttnFwdSm90INS1_25CollectiveMainloopFwdSm90ILi2EN4cute5tupleIJNS5_1CILi1EEES8_S8_EEENS6_IJNS7_ILi64EEESA_SA_EEELi512ENS_10bfloat16_tEfNS_4arch4Sm90ELb0ELb0ELb0ELb1ELb0ELb1ELb1ELb0ELb0ELb0ELb0ELb0EEENS1_21CollectiveEpilogueFwdINS6_IJSA_NS7_ILi512EEESA_EEES9_SC_SE_Li256ELb1ELb0ELb0ELb0EEENS1_36VarlenDynamicPersistentTileSchedulerILi64ELi64ELi256ELi32ELb0ELb0ELb1ELb0ELb1ELb1EEEEEEEEEvNT_6ParamsE)
        /*0530*/ 	.word	0x00000040


	//----- nvinfo : EIATTR_MIN_STACK_SIZE
	.align		4
.L_255:
        /*0534*/ 	.byte	0x04, 0x12
        /*0536*/ 	.short	(.L_257 - .L_256)
	.align		4
.L_256:
        /*0538*/ 	.word	index@(_ZN7cutlass13device_kernelIN5flash11enable_sm90INS1_16FlashAttnFwdSm90INS1_25CollectiveMainloopFwdSm90ILi2EN4cute5tupleIJNS5_1CILi1EEES8_S8_EEENS6_IJNS7_ILi64EEESA_SA_EEELi512ENS_10bfloat16_tEfNS_4arch4Sm90ELb0ELb1ELb0ELb0ELb0ELb0ELb0ELb0ELb0ELb0ELb0ELb0EEENS1_21CollectiveEpilogueFwdINS6_IJSA_NS7_ILi512EEESA_EEES9_SC_SE_Li256ELb0ELb0ELb0ELb0EEENS1_30DynamicPersistentTileSchedulerILi256ELi32ELb0ELb0ELb1EEEEEEEEEvNT_6ParamsE)
        /*053c*/ 	.word	0x00000000


	//----- nvinfo : EIATTR_MIN_STACK_SIZE
	.align		4
.L_257:
        /*0540*/ 	.byte	0x04, 0x12
        /*0542*/ 	.short	(.L_259 - .L_258)
	.align		4
.L_258:
        /*0544*/ 	.word	index@(_ZN7cutlass13device_kernelIN5flash11enable_sm90INS1_16FlashAttnFwdSm90INS1_25CollectiveMainloopFwdSm90ILi2EN4cute5tupleIJNS5_1CILi1EEES8_S8_EEENS6_IJNS7_ILi64EEESA_SA_EEELi512ENS_10bfloat16_tEfNS_4arch4Sm90ELb0ELb1ELb0ELb0ELb0ELb0ELb1ELb0ELb0ELb0ELb0ELb0EEENS1_21CollectiveEpilogueFwdINS6_IJSA_NS7_ILi512EEESA_EEES9_SC_SE_Li256ELb0ELb0ELb0ELb0EEENS1_30DynamicPersistentTileSchedulerILi256ELi32ELb0ELb0ELb1EEEEEEEEEvNT_6ParamsE)
        /*0548*/ 	.word	0x00000008


	//----- nvinfo : EIATTR_MIN_STACK_SIZE
	.align		4
.L_259:
        /*054c*/ 	.byte	0x04, 0x12
        /*054e*/ 	.short	(.L_261 - .L_260)
	.align		4
.L_260:
        /*0550*/ 	.word	index@(_ZN7cutlass13device_kernelIN5flash11enable_sm90INS1_16FlashAttnFwdSm90INS1_25CollectiveMainloopFwdSm90ILi2EN4cute5tupleIJNS5_1CILi1EEES8_S8_EEENS6_IJNS7_ILi64EEESA_SA_EEELi512ENS_10bfloat16_tEfNS_4arch4Sm90ELb0ELb1ELb0ELb1ELb0ELb0ELb0ELb0ELb0ELb0ELb0ELb0EEENS1_21CollectiveEpilogueFwdINS6_IJSA_NS7_ILi512EEESA_EEES9_SC_SE_Li256ELb1ELb0ELb0ELb0EEENS1_36VarlenDynamicPersistentTileSchedulerILi64ELi64ELi256ELi32ELb0ELb0ELb1ELb1ELb0ELb1EEEEEEEEEvNT_6ParamsE)
        /*0554*/ 	.word	0x00000020


	//----- nvinfo : EIATTR_MIN_STACK_SIZE
	.align		4
.L_261:
        /*0558*/ 	.byte	0x04, 0x12
        /*055a*/ 	.short	(.L_263 - .L_262)
	.align		4
.L_262:
        /*055c*/ 	.word	index@(_ZN7cutlass13device_kernelIN5flash11enable_sm90INS1_16FlashAttnFwdSm90INS1_25CollectiveMainloopFwdSm90ILi2EN4cute5tupleIJNS5_1CILi1EEES8_S8_EEENS6_IJNS7_ILi64EEESA_SA_EEELi512ENS_10bfloat16_tEfNS_4arch4Sm90ELb0ELb1ELb0ELb1ELb0ELb1ELb0ELb0ELb0ELb0ELb0ELb0EEENS1_21CollectiveEpilogueFwdINS6_IJSA_NS7_ILi512EEESA_EEES9_SC_SE_Li256ELb1ELb0ELb0ELb0EEENS1_36VarlenDynamicPersistentTileSchedulerILi64ELi64ELi256ELi32ELb0ELb0ELb1ELb1ELb0ELb1EEEEEEEEEvNT_6ParamsE)
        /*0560*/ 	.word	0x00000028


	//----- nvinfo : EIATTR_MIN_STACK_SIZE
	.align		4
.L_263:
        /*0564*/ 	.byte	0x04, 0x12
        /*0566*/ 	.short	(.L_265 - .L_264)
	.align		4
.L_264:
        /*0568*/ 	.word	index@(_ZN7cutlass13device_kernelIN5flash11enable_sm90INS1_16FlashAttnFwdSm90INS1_25CollectiveMainloopFwdSm90ILi2EN4cute5tupleIJNS5_1CILi1EEES8_S8_EEENS6_IJNS7_ILi64EEESA_SA_EEELi512ENS_10bfloat16_tEfNS_4arch4Sm90ELb0ELb1ELb0ELb1ELb0ELb0ELb1ELb0ELb0ELb0ELb0ELb0EEENS1_21CollectiveEpilogueFwdINS6_IJSA_NS7_ILi512EEESA_EEES9_SC_SE_Li256ELb1ELb0ELb0ELb0EEENS1_36VarlenDynamicPersistentTileSchedulerILi64ELi64ELi256ELi32ELb0ELb0ELb1ELb1ELb0ELb1EEEEEEEEEvNT_6ParamsE)
        /*056c*/ 	.word	0x00000028


	//----- nvinfo : EIATTR_MIN_STACK_SIZE
	.align		4
.L_265:
        /*0570*/ 	.byte	0x04, 0x12
        /*0572*/ 	.short	(.L_267 - .L_266)
	.align		4
.L_266:
        /*0574*/ 	.word	index@(_ZN7cutlass13device_kernelIN5flash11enable_sm90INS1_16FlashAttnFwdSm90INS1_25CollectiveMainloopFwdSm90ILi2EN4cute5tupleIJNS5_1CILi1EEES8_S8_EEENS6_IJNS7_ILi64EEESA_SA_EEELi512ENS_10bfloat16_tEfNS_4arch4Sm90ELb0ELb1ELb0ELb1ELb0ELb1ELb1ELb0ELb0ELb0ELb0ELb0EEENS1_21CollectiveEpilogueFwdINS6_IJSA_NS7_ILi512EEESA_EEES9_SC_SE_Li256ELb1ELb0ELb0ELb0EEENS1_36VarlenDynamicPersistentTileSchedulerILi64ELi64ELi256ELi32ELb0ELb0ELb1ELb1ELb0ELb1EEEEEEEEEvNT_6ParamsE)
        /*0578*/ 	.word	0x00000038


	//----- nvinfo : EIATTR_MIN_STACK_SIZE
	.align		4
.L_267:
        /*057c*/ 	.byte	0x04, 0x12
        /*057e*/ 	.short	(.L_269 - .L_268)
	.align		4
.L_268:
        /*0580*/ 	.word	index@(_ZN7cutlass13device_kernelIN5flash11enable_sm90INS1_16FlashAttnFwdSm90INS1_25CollectiveMainloopFwdSm90ILi2EN4cute5tupleIJNS5_1CILi1EEES8_S8_EEENS6_IJNS7_ILi64EEESA_SA_EEELi512ENS_10bfloat16_tEfNS_4arch4Sm90ELb1ELb0ELb0ELb0ELb0ELb0ELb0ELb0ELb0ELb0ELb0ELb0EEENS1_21CollectiveEpilogueFwdINS6_IJSA_NS7_ILi512EEESA_EEES9_SC_SE_Li256ELb0ELb0ELb0ELb0EEENS1_30DynamicPersistentTileSchedulerILi256ELi32ELb0ELb0ELb1EEEEEEEEEvNT_6ParamsE)
        /*0584*/ 	.word	0x00000000


	//----- nvinfo : EIATTR_MIN_STACK_SIZE
	.align		4
.L_269:
        /*0588*/ 	.byte	0x04, 0x12
        /*058a*/ 	.short	(.L_271 - .L_270)
	.align		4
.L_270:
        /*058c*/ 	.word	index@(_ZN7cutlass13device_kernelIN5flash11enable_sm90INS1_16FlashAttnFwdSm90INS1_25CollectiveMainloopFwdSm90ILi2EN4cute5tupleIJNS5_1CILi1EEES8_S8_EEENS6_IJNS7_ILi64EEESA_SA_EEELi512ENS_10bfloat16_tEfNS_4arch4Sm90ELb1ELb0ELb0ELb0ELb0ELb0ELb1ELb0ELb0ELb0ELb0ELb0EEENS1_21CollectiveEpilogueFwdINS6_IJSA_NS7_ILi512EEESA_EEES9_SC_SE_Li256ELb0ELb0ELb0ELb0EEENS1_30DynamicPersistentTileSchedulerILi256ELi32ELb0ELb0ELb1EEEEEEEEEvNT_6ParamsE)
        /*0590*/ 	.word	0x00000008


	//----- nvinfo : EIATTR_MIN_STACK_SIZE
	.align		4
.L_271:
        /*0594*/ 	.byte	0x04, 0x12
        /*0596*/ 	.short	(.L_273 - .L_272)
	.align		4
.L_272:
        /*0598*/ 	.word	index@(_ZN7cutlass13device_kernelIN5flash11enable_sm90INS1_16FlashAttnFwdSm90INS1_25CollectiveMainloopFwdSm90ILi2EN4cute5tupleIJNS5_1CILi1EEES8_S8_EEENS6_IJNS7_ILi64EEESA_SA_EEELi512ENS_10bfloat16_tEfNS_4arch4Sm90ELb1ELb0ELb0ELb1ELb0ELb0ELb0ELb0ELb0ELb0ELb0ELb0EEENS1_21CollectiveEpilogueFwdINS6_IJSA_NS7_ILi512EEESA_EEES9_SC_SE_Li256ELb1ELb0ELb0ELb0EEENS1_36VarlenDynamicPersistentTileSchedulerILi64ELi64ELi256ELi32ELb0ELb0ELb1ELb1ELb1ELb1EEEEEEEEEvNT_6ParamsE)
        /*059c*/ 	.word	0x00000028


	//----- nvinfo : EIATTR_MIN_STACK_SIZE
	.align		4
.L_273:
        /*05a0*/ 	.byte	0x04, 0x12
        /*05a2*/ 	.short	(.L_275 - .L_274)
	.align		4
.L_274:
        /*05a4*/ 	.word	index@(_ZN7cutlass13device_kernelIN5flash11enable_sm90INS1_16FlashAttnFwdSm90INS1_25CollectiveMainloopFwdSm90ILi2EN4cute5tupleIJNS5_1CILi1EEES8_S8_EEENS6_IJNS7_ILi64EEESA_SA_EEELi512ENS_10bfloat16_tEfNS_4arch4Sm90ELb1ELb0ELb0ELb1ELb0ELb1ELb0ELb0ELb0ELb0ELb0ELb0EEENS1_21CollectiveEpilogueFwdINS6_IJSA_NS7_ILi512EEESA_EEES9_SC_SE_Li256ELb1ELb0ELb0ELb0EEENS1_36VarlenDynamicPersistentTileSchedulerILi64ELi64ELi256ELi32ELb0ELb0ELb1ELb1ELb1ELb1EEEEEEEEEvNT_6ParamsE)
        /*05a8*/ 	.word	0x00000038


	//----- nvinfo : EIATTR_MIN_STACK_SIZE
	.align		4
.L_275:
        /*05ac*/ 	.byte	0x04, 0x12
        /*05ae*/ 	.short	(.L_277 - .L_276)
	.align		4
.L_276:
        /*05b0*/ 	.word	index@(_ZN7cutlass13device_kernelIN5flash11enable_sm90INS1_16FlashAttnFwdSm90INS1_25CollectiveMainloopFwdSm90ILi2EN4cute5tupleIJNS5_1CILi1EEES8_S8_EEENS6_IJNS7_ILi64EEESA_SA_EEELi512ENS_10bfloat16_tEfNS_4arch4Sm90ELb1ELb0ELb0ELb1ELb0ELb0ELb1ELb0ELb0ELb0ELb0ELb0EEENS1_21CollectiveEpilogueFwdINS6_IJSA_NS7_ILi512EEESA_EEES9_SC_SE_Li256ELb1ELb0ELb0ELb0EEENS1_36VarlenDynamicPersistentTileSchedulerILi64ELi64ELi256ELi32ELb0ELb0ELb1ELb1ELb1ELb1EEEEEEEEEvNT_6ParamsE)
        /*05b4*/ 	.word	0x00000030


	//----- nvinfo : EIATTR_MIN_STACK_SIZE
	.align		4
.L_277:
        /*05b8*/ 	.byte	0x04, 0x12
        /*05ba*/ 	.short	(.L_279 - .L_278)
	.align		4
.L_278:
        /*05bc*/ 	.word	index@(_ZN7cutlass13device_kernelIN5flash11enable_sm90INS1_16FlashAttnFwdSm90INS1_25CollectiveMainloopFwdSm90ILi2EN4cute5tupleIJNS5_1CILi1EEES8_S8_EEENS6_IJNS7_ILi64EEESA_SA_EEELi512ENS_10bfloat16_tEfNS_4arch4Sm90ELb1ELb0ELb0ELb1ELb0ELb1ELb1ELb0ELb0ELb0ELb0ELb0EEENS1_21CollectiveEpilogueFwdINS6_IJSA_NS7_ILi512EEESA_EEES9_SC_SE_Li256ELb1ELb0ELb0ELb0EEENS1_36VarlenDynamicPersistentTileSchedulerILi64ELi64ELi256ELi32ELb0ELb0ELb1ELb1ELb1ELb1EEEEEEEEEvNT_6ParamsE)
        /*05c0*/ 	.word	0x00000038


	//----- nvinfo : EIATTR_MIN_STACK_SIZE
	.align		4
.L_279:
        /*05c4*/ 	.byte	0x04, 0x12
        /*05c6*/ 	.short	(.L_281 - .L_280)
	.align		4
.L_280:
        /*05c8*/ 	.word	index@(_ZN7cutlass13device_kernelIN5flash11enable_sm90INS1_16FlashAttnFwdSm90INS1_25CollectiveMainloopFwdSm90ILi2EN4cute5tupleIJNS5_1CILi1EEES8_S8_EEENS6_IJNS7_ILi128EEENS7_ILi96EEENS7_ILi64EEEEEELi256ENS_10bfloat16_tEfNS_4arch4Sm90ELb0ELb0ELb0ELb0ELb0ELb0ELb0ELb1ELb0ELb0ELb0ELb0EEENS1_21CollectiveEpilogueFwdINS6_IJSA_NS7_ILi256EEESB_EEES9_SE_SG_Li256ELb0ELb0ELb0ELb0EEENS1_29StaticPersistentTileSchedulerILb0EEEEEEEEEvNT_6ParamsE)
        /*05cc*/ 	.word	0x00000020


	//----- nvinfo : EIATTR_MIN_STACK_SIZE
	.align		4
.L_281:
        /*05d0*/ 	.byte	0x04, 0x12
        /*05d2*/ 	.short	(.L_283 - .L_282)
	.align		4
.L_282:
        /*05d4*/ 	.word	index@(_ZN7cutlass13device_kernelIN5flash11enable_sm90INS1_16FlashAttnFwdSm90INS1_25CollectiveMainloopFwdSm90ILi2EN4cute5tupleIJNS5_1CILi1EEES8_S8_EEENS6_IJNS7_ILi128EEENS7_ILi96EEENS7_ILi64EEEEEELi256ENS_10bfloat16_tEfNS_4arch4Sm90ELb0ELb0ELb0ELb0ELb0ELb0ELb1ELb1ELb0ELb0ELb0ELb0EEENS1_21CollectiveEpilogueFwdINS6_IJSA_NS7_ILi256EEESB_EEES9_SE_SG_Li256ELb0ELb0ELb0ELb0EEENS1_29StaticPersistentTileSchedulerILb0EEEEEEEEEvNT_6ParamsE)
        /*05d8*/ 	.word	0x00000020


	//----- nvinfo : EIATTR_MIN_STACK_SIZE
	.align		4
.L_283:
        /*05dc*/ 	.byte	0x04, 0x12
        /*05de*/ 	.short	(.L_285 - .L_284)
	.align		4
.L_284:
        /*05e0*/ 	.word	index@(_ZN7cutlass13device_kernelIN5flash11enable_sm90INS1_16FlashAttnFwdSm90INS1_25CollectiveMainloopFwdSm90ILi2EN4cute5tupleIJNS5_1CILi1EEES8_S8_EEENS6_IJNS7_ILi128EEENS7_ILi96EEENS7_ILi64EEEEEELi256ENS_10bfloat16_tEfNS_4arch4Sm90ELb0ELb0ELb0ELb1ELb0ELb0ELb0ELb1ELb0ELb0ELb0ELb0EEENS1_21CollectiveEpilogueFwdINS6_IJSA_NS7_ILi256EEESB_EEES9_SE_SG_Li256ELb1ELb0ELb0ELb0EEENS1_36VarlenDynamicPersistentTileSchedulerILi128ELi96ELi256ELi32ELb0ELb0ELb1ELb0ELb1ELb1EEEEEEEEEvNT_6ParamsE)
        /*05e4*/ 	.word	0x00000030


	//----- nvinfo : EIATTR_MIN_STACK_SIZE
	.align		4
.L_285:
        /*05e8*/ 	.byte	0x04, 0x12
        /*05ea*/ 	.short	(.L_287 - .L_286)
	.align		4
.L_286:
        /*05ec*/ 	.word	index@(_ZN7cutlass13device_kernelIN5flash11enable_sm90INS1_16FlashAttnFwdSm90INS1_25CollectiveMainloopFwdSm90ILi2EN4cute5tupleIJNS5_1CILi1EEES8_S8_EEENS6_IJNS7_ILi128EEENS7_ILi96EEENS7_ILi64EEEEEELi256ENS_10bfloat16_tEfNS_4arch4Sm90ELb0ELb0ELb0ELb1ELb0ELb1ELb0ELb1ELb0ELb0ELb0ELb0EEENS1_21CollectiveEpilogueFwdINS6_IJSA_NS7_ILi256EEESB_EEES9_SE_SG_Li256ELb1ELb0ELb0ELb0EEENS1_36VarlenDynamicPersistentTileSchedulerILi128ELi96ELi256ELi32ELb0ELb0ELb1ELb0ELb1ELb1EEEEEEEEEvNT_6ParamsE)
        /*05f0*/ 	.word	0x00000038


	//----- nvinfo : EIATTR_MIN_STACK_SIZE
	.align		4
.L_287:
        /*05f4*/ 	.byte	0x04, 0x12
        /*05f6*/ 	.short	(.L_289 - .L_288)
	.align		4
.L_288:
        /*05f8*/ 	.word	index@(_ZN7cutlass13device_kernelIN5flash11enable_sm90INS1_16FlashAttnFwdSm90INS1_25CollectiveMainloopFwdSm90ILi2EN4cute5tupleIJNS5_1CILi1EEES8_S8_EEENS6_IJNS7_ILi128EEENS7_ILi96EEENS7_ILi64EEEEEELi256ENS_10bfloat16_tEfNS_4arch4Sm90ELb0ELb0ELb0ELb1ELb0ELb0ELb1ELb1ELb0ELb0ELb0ELb0EEENS1_21CollectiveEpilogueFwdINS6_IJSA_NS7_ILi256EEESB_EEES9_SE_SG_Li256ELb1ELb0ELb0ELb0EEENS1_36VarlenDynamicPersistentTileSchedulerILi128ELi96ELi256ELi32ELb0ELb0ELb1ELb0ELb1ELb1EEEEEEEEEvNT_6ParamsE)
        /*05fc*/ 	.word	0x00000030


	//----- nvinfo : EIATTR_MIN_STACK_SIZE
	.align		4
.L_289:
        /*0600*/ 	.byte	0x04, 0x12
        /*0602*/ 	.short	(.L_291 - .L_290)
	.align		4
.L_290:
        /*0604*/ 	.word	index@(_ZN7cutlass13device_kernelIN5flash11enable_sm90INS1_16FlashAttnFwdSm90INS1_25CollectiveMainloopFwdSm90ILi2EN4cute5tupleIJNS5_1CILi1EEES8_S8_EEENS6_IJNS7_ILi128EEENS7_ILi96EEENS7_ILi64EEEEEELi256ENS_10bfloat16_tEfNS_4arch4Sm90ELb0ELb0ELb0ELb1ELb0ELb1ELb1ELb1ELb0ELb0ELb0ELb0EEENS1_21CollectiveEpilogueFwdINS6_IJSA_NS7_ILi256EEESB_EEES9_SE_SG_Li256ELb1ELb0ELb0ELb0EEENS1_36VarlenDynamicPersistentTileSchedulerILi128ELi96ELi256ELi32ELb0ELb0ELb1ELb0ELb1ELb1EEEEEEEEEvNT_6ParamsE)
        /*0608*/ 	.word	0x00000088


	//----- nvinfo : EIATTR_MIN_STACK_SIZE
	.align		4
.L_291:
        /*060c*/ 	.byte	0x04, 0x12
        /*060e*/ 	.short	(.L_293 - .L_292)
	.align		4
.L_292:
        /*0610*/ 	.word	index@(_ZN7cutlass13device_kernelIN5flash11enable_sm90INS1_16FlashAttnFwdSm90INS1_25CollectiveMainloopFwdSm90ILi2EN4cute5tupleIJNS5_1CILi1EEES8_S8_EEENS6_IJNS7_ILi128EEENS7_ILi96EEENS7_ILi64EEEEEELi256ENS_10bfloat16_tEfNS_4arch4Sm90ELb0ELb1ELb0ELb0ELb0ELb0ELb0ELb1ELb0ELb0ELb0ELb0EEENS1_21CollectiveEpilogueFwdINS6_IJSA_NS7_ILi256EEESB_EEES9_SE_SG_Li256ELb0ELb0ELb0ELb0EEENS1_30DynamicPersistentTileSchedulerILi256ELi32ELb0ELb0ELb1EEEEEEEEEvNT_6ParamsE)
        /*0614*/ 	.word	0x00000000


	//----- nvinfo : EIATTR_MIN_STACK_SIZE
	.align		4
.L_293:
        /*0618*/ 	.byte	0x04, 0x12
        /*061a*/ 	.short	(.L_295 - .L_294)
	.align		4
.L_294:
        /*061c*/ 	.word	index@(_ZN7cutlass13device_kernelIN5flash11enable_sm90INS1_16FlashAttnFwdSm90INS1_25CollectiveMainloopFwdSm90ILi2EN4cute5tupleIJNS5_1CILi1EEES8_S8_EEENS6_IJNS7_ILi128EEENS7_ILi96EEENS7_ILi64EEEEEELi256ENS_10bfloat16_tEfNS_4arch4Sm90ELb0ELb1ELb0ELb0ELb0ELb0ELb1ELb1ELb0ELb0ELb0ELb0EEENS1_21CollectiveEpilogueFwdINS6_IJSA_NS7_ILi256EEESB_EEES9_SE_SG_Li256ELb0ELb0ELb0ELb0EEENS1_30DynamicPersistentTileSchedulerILi256ELi32ELb0ELb0ELb1EEEEEEEEEvNT_6ParamsE)
        /*0620*/ 	.word	0x00000470


	//----- nvinfo : EIATTR_MIN_STACK_SIZE
	.align		4
.L_295:
        /*0624*/ 	.byte	0x04, 0x12
        /*0626*/ 	.short	(.L_297 - .L_296)
	.align		4
.L_296:
        /*0628*/ 	.word	index@(_ZN7cutlass13device_kernelIN5flash11enable_sm90INS1_16FlashAttnFwdSm90INS1_25CollectiveMainloopFwdSm90ILi2EN4cute5tupleIJNS5_1CILi1EEES8_S8_EEENS6_IJNS7_ILi128EEENS7_ILi96EEENS7_ILi64EEEEEELi256ENS_10bfloat16_tEfNS_4arch4Sm90ELb0ELb1ELb0ELb1ELb0ELb0ELb0ELb1ELb0ELb0ELb0ELb0EEENS1_21CollectiveEpilogueFwdINS6_IJSA_NS7_ILi256EEESB_EEES9_SE_SG_Li256ELb1ELb0ELb0ELb0EEENS1_36VarlenDynamicPersistentTileSchedulerILi128ELi96ELi256ELi32ELb0ELb0ELb1ELb1ELb0ELb1EEEEEEEEEvNT_6ParamsE)
        /*062c*/ 	.word	0x00000020


	//----- nvinfo : EIATTR_MIN_STACK_SIZE
	.align		4
.L_297:
        /*0630*/ 	.byte	0x04, 0x12
        /*0632*/ 	.short	(.L_299 - .L_298)
	.align		4
.L_298:
        /*0634*/ 	.word	index@(_ZN7cutlass13device_kernelIN5flash11enable_sm90INS1_16FlashAttnFwdSm90INS1_25CollectiveMainloopFwdSm90ILi2EN4cute5tupleIJNS5_1CILi1EEES8_S8_EEENS6_IJNS7_ILi128EEENS7_ILi96EEENS7_ILi64EEEEEELi256ENS_10bfloat16_tEfNS_4arch4Sm90ELb0ELb1ELb0ELb1ELb0ELb1ELb0ELb1ELb0ELb0ELb0ELb0EEENS1_21CollectiveEpilogueFwdINS6_IJSA_NS7_ILi256EEESB_EEES9_SE_SG_Li256ELb1ELb0ELb0ELb0EEENS1_36VarlenDynamicPersistentTileSchedulerILi128ELi96ELi256ELi32ELb0ELb0ELb1ELb1ELb0ELb1EEEEEEEEEvNT_6ParamsE)
        /*0638*/ 	.word	0x00000030


	//----- nvinfo : EIATTR_MIN_STACK_SIZE
	.align		4
.L_299:
        /*063c*/ 	.byte	0x04, 0x12
        /*063e*/ 	.short	(.L_301 - .L_300)
	.align		4
.L_300:
        /*0640*/ 	.word	index@(_ZN7cutlass13device_kernelIN5flash11enable_sm90INS1_16FlashAttnFwdSm90INS1_25CollectiveMainloopFwdSm90ILi2EN4cute5tupleIJNS5_1CILi1EEES8_S8_EEENS6_IJNS7_ILi128EEENS7_ILi96EEENS7_ILi64EEEEEELi256ENS_10bfloat16_tEfNS_4arch4Sm90ELb0ELb1ELb0ELb1ELb0ELb0ELb1ELb1ELb0ELb0ELb0ELb0EEENS1_21CollectiveEpilogueFwdINS6_IJSA_NS7_ILi256EEESB_EEES9_SE_SG_Li256ELb1ELb0ELb0ELb0EEENS1_36VarlenDynamicPersistentTileSchedulerILi128ELi96ELi256ELi32ELb0ELb0ELb1ELb1ELb0ELb1EEEEEEEEEvNT_6ParamsE)
        /*0644*/ 	.word	0x00000480


	//----- nvinfo : EIATTR_MIN_STACK_SIZE
	.align		4
.L_301:
        /*0648*/ 	.byte	0x04, 0x12
        /*064a*/ 	.short	(.L_303 - .L_302)
	.align		4
.L_302:
        /*064c*/ 	.word	index@(_ZN7cutlass13device_kernelIN5flash11enable_sm90INS1_16FlashAttnFwdSm90INS1_25CollectiveMainloopFwdSm90ILi2EN4cute5tupleIJNS5_1CILi1EEES8_S8_EEENS6_IJNS7_ILi128EEENS7_ILi96EEENS7_ILi64EEEEEELi256ENS_10bfloat16_tEfNS_4arch4Sm90ELb0ELb1ELb0ELb1ELb0ELb1ELb1ELb1ELb0ELb0ELb0ELb0EEENS1_21CollectiveEpilogueFwdINS6_IJSA_NS7_ILi256EEESB_EEES9_SE_SG_Li256ELb1ELb0ELb0ELb0EEENS1_36VarlenDynamicPersistentTileSchedulerILi128ELi96ELi256ELi32ELb0ELb0ELb1ELb1ELb0ELb1EEEEEEEEEvNT_6ParamsE)
        /*0650*/ 	.word	0x00000490


	//----- nvinfo : EIATTR_MIN_STACK_SIZE
	.align		4
.L_303:
        /*0654*/ 	.byte	0x04, 0x12
        /*0656*/ 	.short	(.L_305 - .L_304)
	.align		4
.L_304:
        /*0658*/ 	.word	index@(_ZN7cutlass13device_kernelIN5flash11enable_sm90INS1_16FlashAttnFwdSm90INS1_25CollectiveMainloopFwdSm90ILi2EN4cute5tupleIJNS5_1CILi1EEES8_S8_EEENS6_IJNS7_ILi128EEENS7_ILi96EEENS7_ILi64EEEEEELi256ENS_10bfloat16_tEfNS_4arch4Sm90ELb1ELb0ELb0ELb0ELb0ELb0ELb0ELb1ELb0ELb0ELb0ELb0EEENS1_21CollectiveEpilogueFwdINS6_IJSA_NS7_ILi256EEESB_EEES9_SE_SG_Li256ELb0ELb0ELb0ELb0EEENS1_30DynamicPersistentTileSchedulerILi256ELi32ELb0ELb0ELb1EEEEEEEEEvNT_6ParamsE)
        /*065c*/ 	.word	0x00000000


	//----- nvinfo : EIATTR_MIN_STACK_SIZE
	.align		4
.L_305:
        /*0660*/ 	.byte	0x04, 0x12
        /*0662*/ 	.short	(.L_307 - .L_306)
	.align		4
.L_306:
        /*0664*/ 	.word	index@(_ZN7cutlass13device_kernelIN5flash11enable_sm90INS1_16FlashAttnFwdSm90INS1_25CollectiveMainloopFwdSm90ILi2EN4cute5tupleIJNS5_1CILi1EEES8_S8_EEENS6_IJNS7_ILi128EEENS7_ILi96EEENS7_ILi64EEEEEELi256ENS_10bfloat16_tEfNS_4arch4Sm90ELb1ELb0ELb0ELb0ELb0ELb0ELb1ELb1ELb0ELb0ELb0ELb0EEENS1_21CollectiveEpilogueFwdINS6_IJSA_NS7_ILi256EEESB_EEES9_SE_SG_Li256ELb0ELb0ELb0ELb0EEENS1_30DynamicPersistentTileSchedulerILi256ELi32ELb0ELb0ELb1EEEEEEEEEvNT_6ParamsE)
        /*0668*/ 	.word	0x00000010


	//----- nvinfo : EIATTR_MIN_STACK_SIZE
	.align		4
.L_307:
        /*066c*/ 	.byte	0x04, 0x12
        /*066e*/ 	.short	(.L_309 - .L_308)
	.align		4
.L_308:
        /*0670*/ 	.word	index@(_ZN7cutlass13device_kernelIN5flash11enable_sm90INS1_16FlashAttnFwdSm90INS1_25CollectiveMainloopFwdSm90ILi2EN4cute5tupleIJNS5_1CILi1EEES8_S8_EEENS6_IJNS7_ILi128EEENS7_ILi96EEENS7_ILi64EEEEEELi256ENS_10bfloat16_tEfNS_4arch4Sm90ELb1ELb0ELb0ELb1ELb0ELb0ELb0ELb1ELb0ELb0ELb0ELb0EEENS1_21CollectiveEpilogueFwdINS6_IJSA_NS7_ILi256EEESB_EEES9_SE_SG_Li256ELb1ELb0ELb0ELb0EEENS1_36VarlenDynamicPersistentTileSchedulerILi128ELi96ELi256ELi32ELb0ELb0ELb1ELb1ELb1ELb1EEEEEEEEEvNT_6ParamsE)
        /*0674*/ 	.word	0x00000028


	//----- nvinfo : EIATTR_MIN_STACK_SIZE
	.align		4
.L_309:
        /*0678*/ 	.byte	0x04, 0x12
        /*067a*/ 	.short	(.L_311 - .L_310)
	.align		4
.L_310:
        /*067c*/ 	.word	index@(_ZN7cutlass13device_kernelIN5flash11enable_sm90INS1_16FlashAttnFwdSm90INS1_25CollectiveMainloopFwdSm90ILi2EN4cute5tupleIJNS5_1CILi1EEES8_S8_EEENS6_IJNS7_ILi128EEENS7_ILi96EEENS7_ILi64EEEEEELi256ENS_10bfloat16_tEfNS_4arch4Sm90ELb1ELb0ELb0ELb1ELb0ELb1ELb0ELb1ELb0ELb0ELb0ELb0EEENS1_21CollectiveEpilogueFwdINS6_IJSA_NS7_ILi256EEESB_EEES9_SE_SG_Li256ELb1ELb0ELb0ELb0EEENS1_36VarlenDynamicPersistentTileSchedulerILi128ELi96ELi256ELi32ELb0ELb0ELb1ELb1ELb1ELb1EEEEEEEEEvNT_6ParamsE)
        /*0680*/ 	.word	0x00000030


	//----- nvinfo : EIATTR_MIN_STACK_SIZE
	.align		4
.L_311:
        /*0684*/ 	.byte	0x04, 0x12
        /*0686*/ 	.short	(.L_313 - .L_312)
	.align		4
.L_312:
        /*0688*/ 	.word	index@(_ZN7cutlass13device_kernelIN5flash11enable_sm90INS1_16FlashAttnFwdSm90INS1_25CollectiveMainloopFwdSm90ILi2EN4cute5tupleIJNS5_1CILi1EEES8_S8_EEENS6_IJNS7_ILi128EEENS7_ILi96EEENS7_ILi64EEEEEELi256ENS_10bfloat16_tEfNS_4arch4Sm90ELb1ELb0ELb0ELb1ELb0ELb0ELb1ELb1ELb0ELb0ELb0ELb0EEENS1_21CollectiveEpilogueFwdINS6_IJSA_NS7_ILi256EEESB_EEES9_SE_SG_Li256ELb1ELb0ELb0ELb0EEENS1_36VarlenDynamicPersistentTileSchedulerILi128ELi96ELi256ELi32ELb0ELb0ELb1ELb1ELb1ELb1EEEEEEEEEvNT_6ParamsE)
        /*068c*/ 	.word	0x00000028


	//----- nvinfo : EIATTR_MIN_STACK_SIZE
	.align		4
.L_313:
        /*0690*/ 	.byte	0x04, 0x12
        /*0692*/ 	.short	(.L_315 - .L_314)
	.align		4
.L_314:
        /*0694*/ 	.word	index@(_ZN7cutlass13device_kernelIN5flash11enable_sm90INS1_16FlashAttnFwdSm90INS1_25CollectiveMainloopFwdSm90ILi2EN4cute5tupleIJNS5_1CILi1EEES8_S8_EEENS6_IJNS7_ILi128EEENS7_ILi96EEENS7_ILi64EEEEEELi256ENS_10bfloat16_tEfNS_4arch4Sm90ELb1ELb0ELb0ELb1ELb0ELb1ELb1ELb1ELb0ELb0ELb0ELb0EEENS1_21CollectiveEpilogueFwdINS6_IJSA_NS7_ILi256EEESB_EEES9_SE_SG_Li256ELb1ELb0ELb0ELb0EEENS1_36VarlenDynamicPersistentTileSchedulerILi128ELi96ELi256ELi32ELb0ELb0ELb1ELb1ELb1ELb1EEEEEEEEEvNT_6ParamsE)
        /*0698*/ 	.word	0x00000060
.L_315:


//--------------------- .nv.compat                --------------------------
	.section	.nv.compat,"",@"SHT_CUDA_COMPAT_INFO"
	.align	4
        /*0000*/ 	.byte	0x02, 0x09, 0x01, 0x00, 0x02, 0x02, 0x04, 0x00, 0x02, 0x05, 0x05, 0x00, 0x03, 0x07, 0x01, 0x01
        /*0010*/ 	.byte	0x02, 0x03, 0x01, 0x00, 0x02, 0x06, 0x01, 0x00, 0x04, 0x0b, 0x08, 0x00, 0x00, 0x00, 0x00, 0x00
        /*0020*/ 	.byte	0x00, 0x00, 0x00, 0x00


//--------------------- .nv.info._ZN7cutlass13device_kernelIN5flash11enable_sm90INS1_16FlashAttnFwdSm90INS1_25CollectiveMainloopFwdSm90ILi2EN4cute5tupleIJNS5_1CILi1EEES8_S8_EEENS6_IJNS7_ILi128EEESA_NS7_ILi192EEEEEELi128ENS_10bfloat16_tEfNS_4arch4Sm90ELb0ELb0ELb0ELb0ELb0ELb0ELb0ELb1ELb1ELb0ELb0ELb0EEENS1_21CollectiveEpilogueFwdINS6_IJSA_SA_SA_EEES9_SD_SF_Li256ELb0ELb0ELb0ELb0EEENS1_29StaticPersistentTileSchedulerILb0EEEEEEEEEvNT_6ParamsE --------------------------
	.section	.nv.info._ZN7cutlass13device_kernelIN5flash11enable_sm90INS1_16FlashAttnFwdSm90INS1_25CollectiveMainloopFwdSm90ILi2EN4cute5tupleIJNS5_1CILi1EEES8_S8_EEENS6_IJNS7_ILi128EEESA_NS7_ILi192EEEEEELi128ENS_10bfloat16_tEfNS_4arch4Sm90ELb0ELb0ELb0ELb0ELb0ELb0ELb0ELb1ELb1ELb0ELb0ELb0EEENS1_21CollectiveEpilogueFwdINS6_IJSA_SA_SA_EEES9_SD_SF_Li256ELb0ELb0ELb0ELb0EEENS1_29StaticPersistentTileSchedulerILb0EEEEEEEEEvNT_6ParamsE,"",@"SHT_CUDA_INFO"
	.sectionflags	@""
	.align	4


	//----- nvinfo : EIATTR_CUDA_API_VERSION
	.align		4
        /*0000*/ 	.byte	0x04, 0x37
        /*0002*/ 	.short	(.L_317 - .L_316)
.L_316:
        /*0004*/ 	.word	0x00000082


	//----- nvinfo : EIATTR_KPARAM_INFO
	.align		4
.L_317:
        /*0008*/ 	.byte	0x04, 0x17
        /*000a*/ 	.short	(.L_319 - .L_318)
.L_318:
        /*000c*/ 	.word	0x00000000
        /*0010*/ 	.short	0x0000
        /*0012*/ 	.short	0x0070
        /*0014*/ 	.byte	0x00, 0xf0, 0x01, 0x2e


	//----- nvinfo : EIATTR_SPARSE_MMA_MASK
	.align		4
.L_319:
        /*0018*/ 	.byte	0x03, 0x50
        /*001a*/ 	.short	0x0000


	//----- nvinfo : EIATTR_MAXREG_COUNT
	.align		4
        /*001c*/ 	.byte	0x03, 0x1b
        /*001e*/ 	.short	0x00a8


	//----- nvinfo : EIATTR_NUM_BARRIERS
	.align		4
        /*0020*/ 	.byte	0x02, 0x4c
        /*0022*/ 	.byte	0x09
	.zero		1


	//----- nvinfo : EIATTR_EXTERNS
	.align		4
        /*0024*/ 	.byte	0x04, 0x0f
        /*0026*/ 	.short	(.L_321 - .L_320)


	//   ....[0]....
	.align		4
.L_320:
        /*0028*/ 	.word	index@(__assertfail)


	//----- nvinfo : EIATTR_ANNOTATIONS
	.align		4
.L_321:
        /*002c*/ 	.byte	0x04, 0x55
        /*002e*/ 	.short	(.L_323 - .L_322)


	//   ....[0]....
.L_322:
        /*0030*/ 	.word	0x00000001
        /*0034*/ 	.byte	0x40, 0x09, 0x00, 0x00, 0x01, 0x00, 0x00, 0x00, 0x00, 0x0a, 0x00, 0x00, 0x01, 0x00, 0x00, 0x00
        /* <DEDUP_REMOVED lines=12> */
        /*0104*/ 	.byte	0x60, 0x9f, 0x00, 0x00, 0x01, 0x00, 0x00, 0x00, 0x00, 0xa1, 0x00, 0x00


	//----- nvinfo : EIATTR_MERCURY_ISA_VERSION
	.align		4
.L_323:
        /*0110*/ 	.byte	0x03, 0x5f
        /*0112*/ 	.short	0x0101


	//----- nvinfo : EIATTR_INT_WARP_WIDE_INSTR_OFFSETS
	.align		4
        /*0114*/ 	.byte	0x04, 0x31
        /*0116*/ 	.short	(.L_325 - .L_324)


	//   ....[0]....
.L_324:
        /*0118*/ 	.word	0x00000180


	//   ....[1]....
        /*011c*/ 	.word	0x000001b0


	//   ....[2]....
        /*0120*/ 	.word	0x00000240


	//   ....[3]....
        /*0124*/ 	.word	0x00007a10


	//   ....[4]....
        /*0128*/ 	.word	0x00007a40


	//   ....[5]....
        /*012c*/ 	.word	0x00007b10


	//   ....[6]....
        /*0130*/ 	.word	0x00007be0


	//----- nvinfo : EIATTR_COOP_GROUP_MASK_REGIDS
	.align		4
.L_325:
        /*0134*/ 	.byte	0x04, 0x29
        /*0136*/ 	.short	(.L_327 - .L_326)


	//   ....[0]....
.L_326:
        /*0138*/ 	.word	0xffffffff


	//   ....[1]....
        /*013c*/ 	.word	0xffffffff


	//   ....[2]....
        /*0140*/ 	.word	0xffffffff


	//   ....[3]....
        /*0144*/ 	.word	0xffffffff


	//   ....[4]....
        /*0148*/ 	.word	0xffffffff


	//   ....[5]....
        /*014c*/ 	.word	0xffffffff


	//   ....[6]....
        /*0150*/ 	.word	0xffffffff


	//   ....[7]....
        /*0154*/ 	.word	0xffffffff


	//   ....[8]....
        /*0158*/ 	.word	0xffffffff


	//   ....[9]....
        /*015c*/ 	.word	0xffffffff


	//   ....[10]....
        /*0160*/ 	.word	0xffffffff


	//   ....[11]....
        /*0164*/ 	.word	0xffffffff


	//   ....[12]....
        /*0168*/ 	.word	0xffffffff


	//   ....[13]....
        /*016c*/ 	.word	0xffffffff


	//   ....[14]....
        /*0170*/ 	.word	0xffffffff


	//   ....[15]....
        /*0174*/ 	.word	0xffffffff


	//   ....[16]....
        /*0178*/ 	.word	0xffffffff


	//   ....[17]....
        /*017c*/ 	.word	0xffffffff


	//   ....[18]....
        /*0180*/ 	.word	0xffffffff


	//   ....[19]....
        /*0184*/ 	.word	0xffffffff


	//   ....[20]....
        /*0188*/ 	.word	0xffffffff


	//   ....[21]....
        /*018c*/ 	.word	0xffffffff


	//   ....[22]....
        /*0190*/ 	.word	0xffffffff


	//   ....[23]....
        /*0194*/ 	.word	0x0500000f


	//   ....[24]....
        /*0198*/ 	.word	0x0500000f


	//----- nvinfo : EIATTR_COOP_GROUP_INSTR_OFFSETS
	.align		4
.L_327:
        /*019c*/ 	.byte	0x04, 0x28
        /*019e*/ 	.short	(.L_329 - .L_328)


	//   ....[0]....
.L_328:
        /*01a0*/ 	.word	0x00000060


	//   ....[1]....
        /*01a4*/ 	.word	0x00000190


	//   ....[2]....
        /*01a8*/ 	.word	0x00000250


	//   ....[3]....
        /*01ac*/ 	.word	0x000003c0


	//   ....[4]....
        /*01b0*/ 	.word	0x00000520


	//   ....[5]....
        /*01b4*/ 	.word	0x00000640


	//   ....[6]....
        /*01b8*/ 	.word	0x000007a0


	//   ....[7]....
        /*01bc*/ 	.word	0x00000d30


	//   ....[8]....
        /*01c0*/ 	.word	0x00002230


	//   ....[9]....
        /*01c4*/ 	.word	0x00002320


	//   ....[10]....
        /*01c8*/ 	.word	0x00002610


	//   ....[11]....
        /*01cc*/ 	.word	0x000027e0


	//   ....[12]....
        /*01d0*/ 	.word	0x00004510


	//   ....[13]....
        /*01d4*/ 	.word	0x00004530


	//   ....[14]....
        /*01d8*/ 	.word	0x00004a10


	//   ....[15]....
        /*01dc*/ 	.word	0x00004ad0


	//   ....[16]....
        /*01e0*/ 	.word	0x00005df0


	//   ....[17]....
        /*01e4*/ 	.word	0x00005e30


	//   ....[18]....
        /*01e8*/ 	.word	0x00005fd0


	//   ....[19]....
        /*01ec*/ 	.word	0x00006000


	//   ....[20]....
        /*01f0*/ 	.word	0x00006f10


	//   ....[21]....
        /*01f4*/ 	.word	0x000071c0


	//   ....[22]....
        /*01f8*/ 	.word	0x0000a080


	//   ....[23]....
        /*01fc*/ 	.word	0x0000a560


	//   ....[24]....
        /*0200*/ 	.word	0x0000aa00


	//----- nvinfo : EIATTR_REG_RECONFIG
	.align		4
.L_329:
        /*0204*/ 	.byte	0x01, 0x54
	.zero		2


	//----- nvinfo : EIATTR_SYSCALL_OFFSETS
	.align		4
        /*0208*/ 	.byte	0x04, 0x46
        /*020a*/ 	.short	(.L_331 - .L_330)


	//   ....[0]....
.L_330:
        /*020c*/ 	.word	0x00001090


	//   ....[1]....
        /*0210*/ 	.word	0x00007620


	//   ....[2]....
        /*0214*/ 	.word	0x00007760


	//   ....[3]....
        /*0218*/ 	.word	0x00007860


	//----- nvinfo : EIATTR_MBARRIER_INSTR_OFFSETS
	.align		4
.L_331:
        /*021c*/ 	.byte	0x04, 0x39
        /*021e*/ 	.short	(.L_333 - .L_332)


	//   ....[0]....
.L_332:
        /*0220*/ 	.word	0x00000270
        /*0224*/ 	.word	0x000000ff
        /*0228*/ 	.word	0x00034800
        /*022c*/ 	.short	0x0100
        /*022e*/ 	.byte	0x06
	.zero		1


	//   ....[1]....
        /*0230*/ 	.word	0x00000280
        /*0234*/ 	.word	0x000000ff
        /*0238*/ 	.word	0x00034820
        /*023c*/ 	.short	0x0100
        /*023e*/ 	.byte	0x06
	.zero		1


	//   ....[2]....
        /*0240*/ 	.word	0x00000370
        /*0244*/ 	.word	0x000000ff
        /*0248*/ 	.word	0x00034830
        /*024c*/ 	.short	0x0100
        /*024e*/ 	.byte	0x08
	.zero		1


	//   ....[3]....
        /*0250*/ 	.word	0x00000380
        /*0254*/ 	.word	0x000000ff
        /*0258*/ 	.word	0x00034840
        /*025c*/ 	.short	0x0100
        /*025e*/ 	.byte	0x08
	.zero		1


	//   ....[4]....
        /*0260*/ 	.word	0x00000390
        /*0264*/ 	.word	0x000000ff
        /*0268*/ 	.word	0x00034838
        /*026c*/ 	.short	0x0100
        /*026e*/ 	.byte	0x08
	.zero		1


	//   ....[5]....
        /*0270*/ 	.word	0x000003a0
        /*0274*/ 	.word	0x000000ff
        /*0278*/ 	.word	0x00034848
        /*027c*/ 	.short	0x0100
        /*027e*/ 	.byte	0x08
	.zero		1


	//   ....[6]....
        /*0280*/ 	.word	0x000004d0
        /*0284*/ 	.word	0x000000ff
        /*0288*/ 	.word	0x00034850
        /*028c*/ 	.short	0x0100
        /*028e*/ 	.byte	0x08
	.zero		1


	//   ....[7]....
        /*0290*/ 	.word	0x000004e0
        /*0294*/ 	.word	0x000000ff
        /*0298*/ 	.word	0x00034860
        /*029c*/ 	.short	0x0100
        /*029e*/ 	.byte	0x08
	.zero		1


	//   ....[8]....
        /*02a0*/ 	.word	0x000004f0
        /*02a4*/ 	.word	0x000000ff
        /*02a8*/ 	.word	0x00034858
        /*02ac*/ 	.short	0x0100
        /*02ae*/ 	.byte	0x08
	.zero		1


	//   ....[9]....
        /*02b0*/ 	.word	0x00000500
        /*02b4*/ 	.word	0x000000ff
        /*02b8*/ 	.word	0x00034868
        /*02bc*/ 	.short	0x0100
        /*02be*/ 	.byte	0x08
	.zero		1


	//   ....[10]....
        /*02c0*/ 	.word	0x000005f0
        /*02c4*/ 	.word	0x000000ff
        /*02c8*/ 	.word	0x00034870
        /*02cc*/ 	.short	0x0100
        /*02ce*/ 	.byte	0x06
	.zero		1


	//   ....[11]....
        /*02d0*/ 	.word	0x00000600
        /*02d4*/ 	.word	0x000000ff
        /*02d8*/ 	.word	0x00034880
        /*02dc*/ 	.short	0x0100
        /*02de*/ 	.byte	0x06
	.zero		1


	//   ....[12]....
        /*02e0*/ 	.word	0x00000610
        /*02e4*/ 	.word	0x000000ff
        /*02e8*/ 	.word	0x00034878
        /*02ec*/ 	.short	0x0100
        /*02ee*/ 	.byte	0x06
	.zero		1


	//   ....[13]....
        /*02f0*/ 	.word	0x00000620
        /*02f4*/ 	.word	0x000000ff
        /*02f8*/ 	.word	0x00034888
        /*02fc*/ 	.short	0x0100
        /*02fe*/ 	.byte	0x06
	.zero		1


	//   ....[14]....
        /*0300*/ 	.word	0x00000750
        /*0304*/ 	.word	0x000000ff
        /*0308*/ 	.word	0x00034890
        /*030c*/ 	.short	0x0100
        /*030e*/ 	.byte	0x08
	.zero		1


	//   ....[15]....
        /*0310*/ 	.word	0x00000760
        /*0314*/ 	.word	0x000000ff
        /*0318*/ 	.word	0x000348a0
        /*031c*/ 	.short	0x0100
        /*031e*/ 	.byte	0x08
	.zero		1


	//   ....[16]....
        /*0320*/ 	.word	0x00000770
        /*0324*/ 	.word	0x000000ff
        /*0328*/ 	.word	0x00034898
        /*032c*/ 	.short	0x0100
        /*032e*/ 	.byte	0x08
	.zero		1


	//   ....[17]....
        /*0330*/ 	.word	0x00000780
        /*0334*/ 	.word	0x000000ff
        /*0338*/ 	.word	0x000348a8
        /*033c*/ 	.short	0x0100
        /*033e*/ 	.byte	0x08
	.zero		1


	//   ....[18]....
        /*0340*/ 	.word	0x000008b0
        /*0344*/ 	.word	0x000000ff
        /*0348*/ 	.word	0x000348b0
        /*034c*/ 	.short	0x0100
        /*034e*/ 	.byte	0x08
	.zero		1


	//   ....[19]....
        /*0350*/ 	.word	0x000008c0
        /*0354*/ 	.word	0x000000ff
        /*0358*/ 	.word	0x000348c0
        /*035c*/ 	.short	0x0100
        /*035e*/ 	.byte	0x08
	.zero		1


	//   ....[20]....
        /*0360*/ 	.word	0x000008d0
        /*0364*/ 	.word	0x000000ff
        /*0368*/ 	.word	0x000348b8
        /*036c*/ 	.short	0x0100
        /*036e*/ 	.byte	0x08
	.zero		1


	//   ....[21]....
        /*0370*/ 	.word	0x000008e0
        /*0374*/ 	.word	0x000000ff
        /*0378*/ 	.word	0x000348c8
        /*037c*/ 	.short	0x0100
        /*037e*/ 	.byte	0x08
	.zero		1


	//   ....[22]....
        /*0380*/ 	.word	0x000010d0
        /*0384*/ 	.word	0x000000ff
        /*0388*/ 	.word	0x00034800
        /*038c*/ 	.short	0x010a
        /*038e*/ 	.byte	0x3c
	.zero		1


	//   ....[23]....
        /*0390*/ 	.word	0x00001150
        /*0394*/ 	.word	0x00000003
        /*0398*/ 	.word	0x00034830
        /*039c*/ 	.short	0x010a
        /*039e*/ 	.byte	0x3f
	.zero		1


	//   ....[24]....
        /*03a0*/ 	.word	0x000011d0
        /*03a4*/ 	.word	0x00000003
        /*03a8*/ 	.word	0x00034830
        /*03ac*/ 	.short	0x010a
        /*03ae*/ 	.byte	0x3f
	.zero		1


	//   ....[25]....
        /*03b0*/ 	.word	0x00002770
        /*03b4*/ 	.word	0x00000003
        /*03b8*/ 	.word	0x00000000
        /*03bc*/ 	.short	0x0101
        /*03be*/ 	.byte	0x3f
	.zero		1


	//   ....[26]....
        /*03c0*/ 	.word	0x000038c0
        /*03c4*/ 	.word	0x000000ff
        /*03c8*/ 	.word	0x00034830
        /*03cc*/ 	.short	0x010a
        /*03ce*/ 	.byte	0x06
	.zero		1


	//   ....[27]....
        /*03d0*/ 	.word	0x00003900
        /*03d4*/ 	.word	0x000000ff
        /*03d8*/ 	.word	0x00034830
        /*03dc*/ 	.short	0x010a
        /*03de*/ 	.byte	0x06
	.zero		1


	//   ....[28]....
        /*03e0*/ 	.word	0x000041c0
        /*03e4*/ 	.word	0x000000ff
        /*03e8*/ 	.word	0x00034850
        /*03ec*/ 	.short	0x010a
        /*03ee*/ 	.byte	0x07
	.zero		1


	//   ....[29]....
        /*03f0*/ 	.word	0x00004200
        /*03f4*/ 	.word	0x000000ff
        /*03f8*/ 	.word	0x00034850
        /*03fc*/ 	.short	0x010a
        /*03fe*/ 	.byte	0x07
	.zero		1


	//   ....[30]....
        /*0400*/ 	.word	0x00005320
        /*0404*/ 	.word	0x0000001b
        /*0408*/ 	.word	0x00000000
        /*040c*/ 	.short	0x0101
        /*040e*/ 	.byte	0x3f
	.zero		1


	//   ....[31]....
        /*0410*/ 	.word	0x00005390
        /*0414*/ 	.word	0x0000001b
        /*0418*/ 	.word	0x00000000
        /*041c*/ 	.short	0x0101
        /*041e*/ 	.byte	0x3f
	.zero		1


	//   ....[32]....
        /*0420*/ 	.word	0x00005d60
        /*0424*/ 	.word	0x000000ff
        /*0428*/ 	.word	0x00034850
        /*042c*/ 	.short	0x010a
        /*042e*/ 	.byte	0x07
	.zero		1


	//   ....[33]....
        /*0430*/ 	.word	0x00005da0
        /*0434*/ 	.word	0x000000ff
        /*0438*/ 	.word	0x00034850
        /*043c*/ 	.short	0x010a
        /*043e*/ 	.byte	0x07
	.zero		1


	//   ....[34]....
        /*0440*/ 	.word	0x00006750
        /*0444*/ 	.word	0x00000007
        /*0448*/ 	.word	0x00000000
        /*044c*/ 	.short	0x0101
        /*044e*/ 	.byte	0x3f
	.zero		1


	//   ....[35]....
        /*0450*/ 	.word	0x000070c0
        /*0454*/ 	.word	0x000000ff
        /*0458*/ 	.word	0x00000000
        /*045c*/ 	.short	0x0101
        /*045e*/ 	.byte	0x06
	.zero		1


	//   ....[36]....
        /*0460*/ 	.word	0x00007f20
        /*0464*/ 	.word	0x00000006
        /*0468*/ 	.word	0x00034840
        /*046c*/ 	.short	0x010a
        /*046e*/ 	.byte	0x3f
	.zero		1


	//   ....[37]....
        /*0470*/ 	.word	0x00008480
        /*0474*/ 	.word	0x00000009
        /*0478*/ 	.word	0x00034820
        /*047c*/ 	.short	0x010a
        /*047e*/ 	.byte	0x3f
	.zero		1


	//   ....[38]....
        /*0480*/ 	.word	0x00008760
        /*0484*/ 	.word	0x00000002
        /*0488*/ 	.word	0x00034840
        /*048c*/ 	.short	0x010a
        /*048e*/ 	.byte	0x3f
	.zero		1


	//   ....[39]....
        /*0490*/ 	.word	0x00008a20
        /*0494*/ 	.word	0x00000002
        /*0498*/ 	.word	0x00000060
        /*049c*/ 	.short	0x010a
        /*049e*/ 	.byte	0x3f
	.zero		1


	//   ....[40]....
        /*04a0*/ 	.word	0x00008f60
        /*04a4*/ 	.word	0x00000002
        /*04a8*/ 	.word	0x00034840
        /*04ac*/ 	.short	0x010a
        /*04ae*/ 	.byte	0x3f
	.zero		1


	//   ....[41]....
        /*04b0*/ 	.word	0x00009220
        /*04b4*/ 	.word	0x00000002
        /*04b8*/ 	.word	0x00000060
        /*04bc*/ 	.short	0x010a
        /*04be*/ 	.byte	0x3f
	.zero		1


	//   ....[42]....
        /*04c0*/ 	.word	0x00009680
        /*04c4*/ 	.word	0x00000002
        /*04c8*/ 	.word	0x00034840
        /*04cc*/ 	.short	0x010a
        /*04ce*/ 	.byte	0x3f
	.zero		1


	//   ....[43]....
        /*04d0*/ 	.word	0x00009960
        /*04d4*/ 	.word	0x00000002
        /*04d8*/ 	.word	0x00000060
        /*04dc*/ 	.short	0x010a
        /*04de*/ 	.byte	0x3f
	.zero		1


	//   ....[44]....
        /*04e0*/ 	.word	0x00009c90
        /*04e4*/ 	.word	0x00000003
        /*04e8*/ 	.word	0x00034860
        /*04ec*/ 	.short	0x010a
        /*04ee*/ 	.byte	0x3f
	.zero		1


	//   ....[45]....
        /*04f0*/ 	.word	0x0000a000
        /*04f4*/ 	.word	0x00000000
        /*04f8*/ 	.word	0x00034820
        /*04fc*/ 	.short	0x010a
        /*04fe*/ 	.byte	0x3f
	.zero		1


	//   ....[46]....
        /*0500*/ 	.word	0x0000a1a0
        /*0504*/ 	.word	0x00000006
        /*0508*/ 	.word	0x00000000
        /*050c*/ 	.short	0x010a
        /*050e*/ 	.byte	0x3f
	.zero		1


	//   ....[47]....
        /*0510*/ 	.word	0x0000a210
        /*0514*/ 	.word	0x00000003
        /*0518*/ 	.word	0x00000000
        /*051c*/ 	.short	0x010a
        /*051e*/ 	.byte	0x3f
	.zero		1


	//   ....[48]....
        /*0520*/ 	.word	0x0000a270
        /*0524*/ 	.word	0x00000010
        /*0528*/ 	.word	0x00000000
        /*052c*/ 	.short	0x010a
        /*052e*/ 	.byte	0x3f
	.zero		1


	//   ....[49]....
        /*0530*/ 	.word	0x0000a2a0
        /*0534*/ 	.word	0x00000003
        /*0538*/ 	.word	0x00000000
        /*053c*/ 	.short	0x010a
        /*053e*/ 	.byte	0x3f
	.zero		1


	//   ....[50]....
        /*0540*/ 	.word	0x0000a310
        /*0544*/ 	.word	0x00000003
        /*0548*/ 	.word	0x00034800
        /*054c*/ 	.short	0x010a
        /*054e*/ 	.byte	0x3f
	.zero		1


	//   ....[51]....
        /*0550*/ 	.word	0x0000a360
        /*0554*/ 	.word	0x00000003
        /*0558*/ 	.word	0x00034830
        /*055c*/ 	.short	0x010a
        /*055e*/ 	.byte	0x3f
	.zero		1


	//   ....[52]....
        /*0560*/ 	.word	0x0000a3c0
        /*0564*/ 	.word	0x00000009
        /*0568*/ 	.word	0x00034830
        /*056c*/ 	.short	0x010a
        /*056e*/ 	.byte	0x3f
	.zero		1


	//   ....[53]....
        /*0570*/ 	.word	0x0000a420
        /*0574*/ 	.word	0x00000007
        /*0578*/ 	.word	0x00034850
        /*057c*/ 	.short	0x010a
        /*057e*/ 	.byte	0x3f
	.zero		1


	//   ....[54]....
        /*0580*/ 	.word	0x0000a480
        /*0584*/ 	.word	0x00000005
        /*0588*/ 	.word	0x00034850
        /*058c*/ 	.short	0x010a
        /*058e*/ 	.byte	0x3f
	.zero		1


	//   ....[55]....
        /*0590*/ 	.word	0x0000a620
        /*0594*/ 	.word	0x00000006
        /*0598*/ 	.word	0x00034840
        /*059c*/ 	.short	0x010a
        /*059e*/ 	.byte	0x3f
	.zero		1


	//   ....[56]....
        /*05a0*/ 	.word	0x0000a6a0
        /*05a4*/ 	.word	0x00000007
        /*05a8*/ 	.word	0x00034820
        /*05ac*/ 	.short	0x010a
        /*05ae*/ 	.byte	0x3f
	.zero		1


	//   ....[57]....
        /*05b0*/ 	.word	0x0000a6f0
        /*05b4*/ 	.word	0x00000002
        /*05b8*/ 	.word	0x00034840
        /*05bc*/ 	.short	0x010a
        /*05be*/ 	.byte	0x3f
	.zero		1


	//   ....[58]....
        /*05c0*/ 	.word	0x0000a740
        /*05c4*/ 	.word	0x00000002
        /*05c8*/ 	.word	0x00000060
        /*05cc*/ 	.short	0x010a
        /*05ce*/ 	.byte	0x3f
	.zero		1


	//   ....[59]....
        /*05d0*/ 	.word	0x0000a790
        /*05d4*/ 	.word	0x00000002
        /*05d8*/ 	.word	0x00034840
        /*05dc*/ 	.short	0x010a
        /*05de*/ 	.byte	0x3f
	.zero		1


	//   ....[60]....
        /*05e0*/ 	.word	0x0000a7e0
        /*05e4*/ 	.word	0x00000002
        /*05e8*/ 	.word	0x00000060
        /*05ec*/ 	.short	0x010a
        /*05ee*/ 	.byte	0x3f
	.zero		1


	//   ....[61]....
        /*05f0*/ 	.word	0x0000a830
        /*05f4*/ 	.word	0x00000002
        /*05f8*/ 	.word	0x00034840
        /*05fc*/ 	.short	0x010a
        /*05fe*/ 	.byte	0x3f
	.zero		1


	//   ....[62]....
        /*0600*/ 	.word	0x0000a880
        /*0604*/ 	.word	0x00000002
        /*0608*/ 	.word	0x00000060
        /*060c*/ 	.short	0x010a
        /*060e*/ 	.byte	0x3f
	.zero		1


	//   ....[63]....
        /*0610*/ 	.word	0x0000a8d0
        /*0614*/ 	.word	0x00000003
        /*0618*/ 	.word	0x00034860
        /*061c*/ 	.short	0x010a
        /*061e*/ 	.byte	0x3f
	.zero		1


	//   ....[64]....
        /*0620*/ 	.word	0x0000a920
        /*0624*/ 	.word	0x00000000
        /*0628*/ 	.word	0x00034820
        /*062c*/ 	.short	0x010a
        /*062e*/ 	.byte	0x3f
	.zero		1


	//   ....[65]....
        /*0630*/ 	.word	0x0000aac0
        /*0634*/ 	.word	0x00000006
        /*0638*/ 	.word	0x00000000
        /*063c*/ 	.short	0x010a
        /*063e*/ 	.byte	0x3f
	.zero		1


	//   ....[66]....
        /*0640*/ 	.word	0x0000ab10
        /*0644*/ 	.word	0x00000003
        /*0648*/ 	.word	0x00000000
        /*064c*/ 	.short	0x010a
        /*064e*/ 	.byte	0x3f
	.zero		1


	//   ....[67]....
        /*0650*/ 	.word	0x0000ab60
        /*0654*/ 	.word	0x00000010
        /*0658*/ 	.word	0x00000000
        /*065c*/ 	.short	0x010a
        /*065e*/ 	.byte	0x3f
	.zero		1


	//----- nvinfo : EIATTR_NUM_MBARRIERS
	.align		4
.L_333:
        /*0660*/ 	.byte	0x03, 0x38
        /*0662*/ 	.short	0x0016


	//----- nvinfo : EIATTR_EXIT_INSTR_OFFSETS
	.align		4
        /*0664*/ 	.byte	0x04, 0x1c
        /*0666*/ 	.short	(.L_335 - .L_334)


	//   ....[0]....
.L_334:
        /*0668*/ 	.word	0x000009f0


	//   ....[1]....
        /*066c*/ 	.word	0x00007180


	//   ....[2]....
        /*0670*/ 	.word	0x000071e0


	//   ....[3]....
        /*0674*/ 	.word	0x0000a2f0


	//----- nvinfo : EIATTR_MAX_THREADS
	.align		4
.L_335:
        /*0678*/ 	.byte	0x04, 0x05
        /*067a*/ 	.short	(.L_337 - .L_336)
.L_336:
        /*067c*/ 	.word	0x00000180
        /*0680*/ 	.word	0x00000001
        /*0684*/ 	.word	0x00000001


	//----- nvinfo : EIATTR_CRS_STACK_SIZE
	.align		4
.L_337:
        /*0688*/ 	.byte	0x04, 0x1e
        /*068a*/ 	.short	(.L_339 - .L_338)
.L_338:
        /*068c*/ 	.word	0x00000000


	//----- nvinfo : EIATTR_CBANK_PARAM_SIZE
	.align		4
.L_339:
        /*0690*/ 	.byte	0x03, 0x19
        /*0692*/ 	.short	0x0bf0


	//----- nvinfo : EIATTR_PARAM_CBANK
	.align		4
        /*0694*/ 	.byte	0x04, 0x0a
        /*0696*/ 	.short	(.L_341 - .L_340)
	.align		4
.L_340:
        /*0698*/ 	.word	index@(.nv.constant0._ZN7cutlass13device_kernelIN5flash11enable_sm90INS1_16FlashAttnFwdSm90INS1_25CollectiveMainloopFwdSm90ILi2EN4cute5tupleIJNS5_1CILi1EEES8_S8_EEENS6_IJNS7_ILi128EEESA_NS7_ILi192EEEEEELi128ENS_10bfloat16_tEfNS_4arch4Sm90ELb0ELb0ELb0ELb0ELb0ELb0ELb0ELb1ELb1ELb0ELb0ELb0EEENS1_21CollectiveEpilogueFwdINS6_IJSA_SA_SA_EEES9_SD_SF_Li256ELb0ELb0ELb0ELb0EEENS1_29StaticPersistentTileSchedulerILb0EEEEEEEEEvNT_6ParamsE)
        /*069c*/ 	.short	0x0210
        /*069e*/ 	.short	0x0bf0


	//----- nvinfo : EIATTR_SW_WAR
	.align		4
.L_341:
        /*06a0*/ 	.byte	0x04, 0x36
        /*06a2*/ 	.short	(.L_343 - .L_342)
.L_342:
        /*06a4*/ 	.word	0x00000008
.L_343:


//--------------------- .nv.info._ZN7cutlass13device_kernelIN5flash11enable_sm90INS1_16FlashAttnFwdSm90INS1_25CollectiveMainloopFwdSm90ILi2EN4cute5tupleIJNS5_1CILi2EEENS7_ILi1EEES9_EEENS6_IJNS7_ILi128EEESB_NS7_ILi192EEEEEELi128ENS_10bfloat16_tEfNS_4arch4Sm90ELb0ELb0ELb0ELb0ELb0ELb0ELb0ELb1ELb1ELb0ELb0ELb0EEENS1_21CollectiveEpilogueFwdINS6_IJSB_SB_SB_EEESA_SE_SG_Li256ELb0ELb0ELb0ELb0EEENS1_29StaticPersistentTileSchedulerILb0EEEEEEEEEvNT_6ParamsE --------------------------
	.section	.nv.info._ZN7cutlass13device_kernelIN5flash11enable_sm90INS1_16FlashAttnFwdSm90INS1_25CollectiveMainloopFwdSm90ILi2EN4cute5tupleIJNS5_1CILi2EEENS7_ILi1EEES9_EEENS6_IJNS7_ILi128EEESB_NS7_ILi192EEEEEELi128ENS_10bfloat16_tEfNS_4arch4Sm90ELb0ELb0ELb0ELb0ELb0ELb0ELb0ELb1ELb1ELb0ELb0ELb0EEENS1_21CollectiveEpilogueFwdINS6_IJSB_SB_SB_EEESA_SE_SG_Li256ELb0ELb0ELb0ELb0EEENS1_29StaticPersistentTileSchedulerILb0EEEEEEEEEvNT_6ParamsE,"",@"SHT_CUDA_INFO"
	.sectionflags	@""
	.align	4


	//----- nvinfo : EIATTR_CUDA_API_VERSION
	.align		4
        /*0000*/ 	.byte	0x04, 0x37
        /*0002*/ 	.short	(.L_345 - .L_344)
.L_344:
        /*0004*/ 	.word	0x00000082


	//----- nvinfo : EIATTR_KPARAM_INFO
	.align		4
.L_345:
        /*0008*/ 	.byte	0x04, 0x17
        /*000a*/ 	.short	(.L_347 - .L_346)
.L_346:
        /*000c*/ 	.word	0x00000000
        /*0010*/ 	.short	0x0000
        /*0012*/ 	.short	0x0070
        /*0014*/ 	.byte	0x00, 0xf0, 0x01, 0x2e


	//----- nvinfo : EIATTR_SPARSE_MMA_MASK
	.align		4
.L_347:
        /*0018*/ 	.byte	0x03, 0x50
        /*001a*/ 	.short	0x0000


	//----- nvinfo : EIATTR_MAXREG_COUNT
	.align		4
        /*001c*/ 	.byte	0x03, 0x1b
        /*001e*/ 	.short	0x00a8


	//----- nvinfo : EIATTR_NUM_BARRIERS
	.align		4
        /*0020*/ 	.byte	0x02, 0x4c
        /*0022*/ 	.byte	0x09
	.zero		1


	//----- nvinfo : EIATTR_EXTERNS
	.align		4
        /*0024*/ 	.byte	0x04, 0x0f
        /*0026*/ 	.short	(.L_349 - .L_348)


	//   ....[0]....
	.align		4
.L_348:
        /*0028*/ 	.word	index@(__assertfail)


	//----- nvinfo : EIATTR_ANNOTATIONS
	.align		4
.L_349:
        /*002c*/ 	.byte	0x04, 0x55
        /*002e*/ 	.short	(.L_351 - .L_350)


	//   ....[0]....
.L_350:
        /* <DEDUP_REMOVED lines=19> */
        /*0154*/ 	.byte	0x40, 0xa6, 0x00, 0x00


	//----- nvinfo : EIATTR_MERCURY_ISA_VERSION
	.align		4
.L_351:
        /*0158*/ 	.byte	0x03, 0x5f
        /*015a*/ 	.short	0x0101


	//----- nvinfo : EIATTR_INT_WARP_WIDE_INSTR_OFFSETS
	.align		4
        /*015c*/ 	.byte	0x04, 0x31
        /*015e*/ 	.short	(.L_353 - .L_352)


	//   ....[0]....
.L_352:
        /*0160*/ 	.word	0x00000190


	//   ....[1]....
        /*0164*/ 	.word	0x000001d0


	//   ....[2]....
        /*0168*/ 	.word	0x00000240


	//   ....[3]....
        /*016c*/ 	.word	0x00007d00


	//   ....[4]....
        /*0170*/ 	.word	0x00007d50


	//   ....[5]....
        /*0174*/ 	.word	0x00007e30


	//   ....[6]....
        /*0178*/ 	.word	0x00007f10


	//----- nvinfo : EIATTR_COOP_GROUP_MASK_REGIDS
	.align		4
.L_353:
        /*017c*/ 	.byte	0x04, 0x29
        /*017e*/ 	.short	(.L_355 - .L_354)


	//   ....[0]....
.L_354:
        /*0180*/ 	.word	0xffffffff


	//   ....[1]....
        /*0184*/ 	.word	0xffffffff


	//   ....[2]....
        /*0188*/ 	.word	0xffffffff


	//   ....[3]....
        /*018c*/ 	.word	0xffffffff


	//   ....[4]....
        /*0190*/ 	.word	0xffffffff


	//   ....[5]....
        /*0194*/ 	.word	0xffffffff


	//   ....[6]....
        /*0198*/ 	.word	0xffffffff


	//   ....[7]....
        /*019c*/ 	.word	0xffffffff


	//   ....[8]....
        /*01a0*/ 	.word	0xffffffff


	//   ....[9]....
        /*01a4*/ 	.word	0xffffffff


	//   ....[10]....
        /*01a8*/ 	.word	0xffffffff


	//   ....[11]....
        /*01ac*/ 	.word	0xffffffff


	//   ....[12]....
        /*01b0*/ 	.word	0xffffffff


	//   ....[13]....
        /*01b4*/ 	.word	0xffffffff


	//   ....[14]....
        /*01b8*/ 	.word	0xffffffff


	//   ....[15]....
        /*01bc*/ 	.word	0xffffffff


	//   ....[16]....
        /*01c0*/ 	.word	0xffffffff


	//   ....[17]....
        /*01c4*/ 	.word	0xffffffff


	//   ....[18]....
        /*01c8*/ 	.word	0xffffffff


	//   ....[19]....
        /*01cc*/ 	.word	0xffffffff


	//   ....[20]....
        /*01d0*/ 	.word	0xffffffff


	//   ....[21]....
        /*01d4*/ 	.word	0xffffffff


	//   ....[22]....
        /*01d8*/ 	.word	0xffffffff


	//   ....[23]....
        /*01dc*/ 	.word	0xffffffff


	//   ....[24]....
        /*01e0*/ 	.word	0x0500000f


	//   ....[25]....
        /*01e4*/ 	.word	0x0500000f


	//----- nvinfo : EIATTR_COOP_GROUP_INSTR_OFFSETS
	.align		4
.L_355:
        /*01e8*/ 	.byte	0x04, 0x28
        /*01ea*/ 	.short	(.L_357 - .L_356)


	//   ....[0]....
.L_356:
        /*01ec*/ 	.word	0x00000060


	//   ....[1]....
        /*01f0*/ 	.word	0x000001a0


	//   ....[2]....
        /*01f4*/ 	.word	0x000001f0


	//   ....[3]....
        /*01f8*/ 	.word	0x00000430


	//   ....[4]....
        /*01fc*/ 	.word	0x00000660


	//   ....[5]....
        /*0200*/ 	.word	0x00000890


	//   ....[6]....
        /*0204*/ 	.word	0x00000b20


	//   ....[7]....
        /*0208*/ 	.word	0x00000e30


	//   ....[8]....
        /*020c*/ 	.word	0x000012e0


	//   ....[9]....
        /*0210*/ 	.word	0x00002610


	//   ....[10]....
        /*0214*/ 	.word	0x00002710


	//   ....[11]....
        /*0218*/ 	.word	0x00002a50


	//   ....[12]....
        /*021c*/ 	.word	0x00002c20


	//   ....[13]....
        /*0220*/ 	.word	0x00004b10


	//   ....[14]....
        /*0224*/ 	.word	0x00004b30


	//   ....[15]....
        /*0228*/ 	.word	0x00004b60


	//   ....[16]....
        /*022c*/ 	.word	0x00004b70


	//   ....[17]....
        /*0230*/ 	.word	0x00006030


	//   ....[18]....
        /*0234*/ 	.word	0x00006060


	//   ....[19]....
        /*0238*/ 	.word	0x00006110


	//   ....[20]....
        /*023c*/ 	.word	0x00006120


	//   ....[21]....
        /*0240*/ 	.word	0x00007100


	//   ....[22]....
        /*0244*/ 	.word	0x000073f0


	//   ....[23]....
        /*0248*/ 	.word	0x0000a5c0


	//   ....[24]....
        /*024c*/ 	.word	0x0000aac0


	//   ....[25]....
        /*0250*/ 	.word	0x0000af60


	//----- nvinfo : EIATTR_REG_RECONFIG
	.align		4
.L_357:
        /*0254*/ 	.byte	0x01, 0x54
	.zero		2


	//----- nvinfo : EIATTR_SYSCALL_OFFSETS
	.align		4
        /*0258*/ 	.byte	0x04, 0x46
        /*025a*/ 	.short	(.L_359 - .L_358)


	//   ....[0]....
.L_358:
        /*025c*/ 	.word	0x00001640


	//   ....[1]....
        /*0260*/ 	.word	0x00007930


	//   ....[2]....
        /*0264*/ 	.word	0x00007a70


	//   ....[3]....
        /*0268*/ 	.word	0x00007b70


	//----- nvinfo : EIATTR_MBARRIER_INSTR_OFFSETS
	.align		4
.L_359:
        /*026c*/ 	.byte	0x04, 0x39
        /*026e*/ 	.short	(.L_361 - .L_360)


	//   ....[0]....
.L_360:
        /*0270*/ 	.word	0x000002d0
        /*0274*/ 	.word	0x000000ff
        /*0278*/ 	.word	0x00034800
        /*027c*/ 	.short	0x0100
        /*027e*/ 	.byte	0x08
	.zero		1


	//   ....[1]....
        /*0280*/ 	.word	0x000002e0
        /*0284*/ 	.word	0x000000ff
        /*0288*/ 	.word	0x00034820
        /*028c*/ 	.short	0x0100
        /*028e*/ 	.byte	0x08
	.zero		1


	//   ....[2]....
        /*0290*/ 	.word	0x000003d0
        /*0294*/ 	.word	0x000000ff
        /*0298*/ 	.word	0x00034830
        /*029c*/ 	.short	0x0100
        /*029e*/ 	.byte	0x08
	.zero		1


	//   ....[3]....
        /*02a0*/ 	.word	0x000003e0
        /*02a4*/ 	.word	0x000000ff
        /*02a8*/ 	.word	0x00034840
        /*02ac*/ 	.short	0x0100
        /*02ae*/ 	.byte	0x08
	.zero		1


	//   ....[4]....
        /*02b0*/ 	.word	0x000003f0
        /*02b4*/ 	.word	0x000000ff
        /*02b8*/ 	.word	0x00034838
        /*02bc*/ 	.short	0x0100
        /*02be*/ 	.byte	0x08
	.zero		1


	//   ....[5]....
        /*02c0*/ 	.word	0x00000400
        /*02c4*/ 	.word	0x000000ff
        /*02c8*/ 	.word	0x00034848
        /*02cc*/ 	.short	0x0100
        /*02ce*/ 	.byte	0x08
	.zero		1


	//   ....[6]....
        /*02d0*/ 	.word	0x00000610
        /*02d4*/ 	.word	0x000000ff
        /*02d8*/ 	.word	0x00034850
        /*02dc*/ 	.short	0x0100
        /*02de*/ 	.byte	0x08
	.zero		1


	//   ....[7]....
        /*02e0*/ 	.word	0x00000620
        /*02e4*/ 	.word	0x000000ff
        /*02e8*/ 	.word	0x00034860
        /*02ec*/ 	.short	0x0100
        /*02ee*/ 	.byte	0x08
	.zero		1


	//   ....[8]....
        /*02f0*/ 	.word	0x00000630
        /*02f4*/ 	.word	0x000000ff
        /*02f8*/ 	.word	0x00034858
        /*02fc*/ 	.short	0x0100
        /*02fe*/ 	.byte	0x08
	.zero		1


	//   ....[9]....
        /*0300*/ 	.word	0x00000640
        /*0304*/ 	.word	0x000000ff
        /*0308*/ 	.word	0x00034868
        /*030c*/ 	.short	0x0100
        /*030e*/ 	.byte	0x08
	.zero		1


	//   ....[10]....
        /*0310*/ 	.word	0x00000840
        /*0314*/ 	.word	0x000000ff
        /*0318*/ 	.word	0x00034870
        /*031c*/ 	.short	0x0100
        /*031e*/ 	.byte	0x08
	.zero		1


	//   ....[11]....
        /*0320*/ 	.word	0x00000850
        /*0324*/ 	.word	0x000000ff
        /*0328*/ 	.word	0x00034880
        /*032c*/ 	.short	0x0100
        /*032e*/ 	.byte	0x08
	.zero		1


	//   ....[12]....
        /*0330*/ 	.word	0x00000860
        /*0334*/ 	.word	0x000000ff
        /*0338*/ 	.word	0x00034878
        /*033c*/ 	.short	0x0100
        /*033e*/ 	.byte	0x08
	.zero		1


	//   ....[13]....
        /*0340*/ 	.word	0x00000870
        /*0344*/ 	.word	0x000000ff
        /*0348*/ 	.word	0x00034888
        /*034c*/ 	.short	0x0100
        /*034e*/ 	.byte	0x08
	.zero		1


	//   ....[14]....
        /*0350*/ 	.word	0x00000ad0
        /*0354*/ 	.word	0x000000ff
        /*0358*/ 	.word	0x00034890
        /*035c*/ 	.short	0x0100
        /*035e*/ 	.byte	0x08
	.zero		1


	//   ....[15]....
        /*0360*/ 	.word	0x00000ae0
        /*0364*/ 	.word	0x000000ff
        /*0368*/ 	.word	0x000348a0
        /*036c*/ 	.short	0x0100
        /*036e*/ 	.byte	0x08
	.zero		1


	//   ....[16]....
        /*0370*/ 	.word	0x00000af0
        /*0374*/ 	.word	0x000000ff
        /*0378*/ 	.word	0x00034898
        /*037c*/ 	.short	0x0100
        /*037e*/ 	.byte	0x08
	.zero		1


	//   ....[17]....
        /*0380*/ 	.word	0x00000b00
        /*0384*/ 	.word	0x000000ff
        /*0388*/ 	.word	0x000348a8
        /*038c*/ 	.short	0x0100
        /*038e*/ 	.byte	0x08
	.zero		1


	//   ....[18]....
        /*0390*/ 	.word	0x00000d80
        /*0394*/ 	.word	0x000000ff
        /*0398*/ 	.word	0x000348b0
        /*039c*/ 	.short	0x0100
        /*039e*/ 	.byte	0x08
	.zero		1


	//   ....[19]....
        /*03a0*/ 	.word	0x00000d90
        /*03a4*/ 	.word	0x000000ff
        /*03a8*/ 	.word	0x000348c0
        /*03ac*/ 	.short	0x0100
        /*03ae*/ 	.byte	0x08
	.zero		1


	//   ....[20]....
        /*03b0*/ 	.word	0x00000da0
        /*03b4*/ 	.word	0x000000ff
        /*03b8*/ 	.word	0x000348b8
        /*03bc*/ 	.short	0x0100
        /*03be*/ 	.byte	0x08
	.zero		1


	//   ....[21]....
        /*03c0*/ 	.word	0x00000db0
        /*03c4*/ 	.word	0x000000ff
        /*03c8*/ 	.word	0x000348c8
        /*03cc*/ 	.short	0x0100
        /*03ce*/ 	.byte	0x08
	.zero		1


	//   ....[22]....
        /*03d0*/ 	.word	0x00001680
        /*03d4*/ 	.word	0x000000ff
        /*03d8*/ 	.word	0x00034800
        /*03dc*/ 	.short	0x010a
        /*03de*/ 	.byte	0x3c
	.zero		1


	//   ....[23]....
        /*03e0*/ 	.word	0x00001720
        /*03e4*/ 	.word	0x00000003
        /*03e8*/ 	.word	0x00034830
        /*03ec*/ 	.short	0x010a
        /*03ee*/ 	.byte	0x3f
	.zero		1


	//   ....[24]....
        /*03f0*/ 	.word	0x00001760
        /*03f4*/ 	.word	0x00000003
        /*03f8*/ 	.word	0x00034830
        /*03fc*/ 	.short	0x010a
        /*03fe*/ 	.byte	0x3f
	.zero		1


	//   ....[25]....
        /*0400*/ 	.word	0x000031a0
        /*0404*/ 	.word	0x00000006
        /*0408*/ 	.word	0x00000000
        /*040c*/ 	.short	0x0101
        /*040e*/ 	.byte	0x3f
	.zero		1


	//   ....[26]....
        /*0410*/ 	.word	0x00003ab0
        /*0414*/ 	.word	0x000000ff
        /*0418*/ 	.word	0x00034830
        /*041c*/ 	.short	0x010a
        /*041e*/ 	.byte	0x06
	.zero		1


	//   ....[27]....
        /*0420*/ 	.word	0x00003af0
        /*0424*/ 	.word	0x000000ff
        /*0428*/ 	.word	0x00034830
        /*042c*/ 	.short	0x010a
        /*042e*/ 	.byte	0x06
	.zero		1


	//   ....[28]....
        /*0430*/ 	.word	0x000043b0
        /*0434*/ 	.word	0x000000ff
        /*0438*/ 	.word	0x00034850
        /*043c*/ 	.short	0x010a
        /*043e*/ 	.byte	0x07
	.zero		1


	//   ....[29]....
        /*0440*/ 	.word	0x000043f0
        /*0444*/ 	.word	0x000000ff
        /*0448*/ 	.word	0x00034850
        /*044c*/ 	.short	0x010a
        /*044e*/ 	.byte	0x07
	.zero		1


	//   ....[30]....
        /*0450*/ 	.word	0x000056d0
        /*0454*/ 	.word	0x00000006
        /*0458*/ 	.word	0x00000000
        /*045c*/ 	.short	0x0101
        /*045e*/ 	.byte	0x3f
	.zero		1


	//   ....[31]....
        /*0460*/ 	.word	0x00005980
        /*0464*/ 	.word	0x0000001b
        /*0468*/ 	.word	0x00000000
        /*046c*/ 	.short	0x0101
        /*046e*/ 	.byte	0x3f
	.zero		1


	//   ....[32]....
        /*0470*/ 	.word	0x00005fa0
        /*0474*/ 	.word	0x000000ff
        /*0478*/ 	.word	0x00034850
        /*047c*/ 	.short	0x010a
        /*047e*/ 	.byte	0x05
	.zero		1


	//   ....[33]....
        /*0480*/ 	.word	0x00005fe0
        /*0484*/ 	.word	0x000000ff
        /*0488*/ 	.word	0x00034850
        /*048c*/ 	.short	0x010a
        /*048e*/ 	.byte	0x05
	.zero		1


	//   ....[34]....
        /*0490*/ 	.word	0x000065e0
        /*0494*/ 	.word	0x00000005
        /*0498*/ 	.word	0x00000000
        /*049c*/ 	.short	0x0101
        /*049e*/ 	.byte	0x3f
	.zero		1


	//   ....[35]....
        /*04a0*/ 	.word	0x000072e0
        /*04a4*/ 	.word	0x000000ff
        /*04a8*/ 	.word	0x00000000
        /*04ac*/ 	.short	0x0101
        /*04ae*/ 	.byte	0x07
	.zero		1


	//   ....[36]....
        /*04b0*/ 	.word	0x000072f0
        /*04b4*/ 	.word	0x000000ff
        /*04b8*/ 	.word	0x00000000
        /*04bc*/ 	.short	0x0101
        /*04be*/ 	.byte	0x06
	.zero		1


	//   ....[37]....
        /*04c0*/ 	.word	0x000082a0
        /*04c4*/ 	.word	0x00000005
        /*04c8*/ 	.word	0x00034840
        /*04cc*/ 	.short	0x010a
        /*04ce*/ 	.byte	0x3f
	.zero		1


	//   ....[38]....
        /*04d0*/ 	.word	0x00008860
        /*04d4*/ 	.word	0x0000000a
        /*04d8*/ 	.word	0x00034820
        /*04dc*/ 	.short	0x010a
        /*04de*/ 	.byte	0x3f
	.zero		1


	//   ....[39]....
        /*04e0*/ 	.word	0x00008b50
        /*04e4*/ 	.word	0x00000002
        /*04e8*/ 	.word	0x00034840
        /*04ec*/ 	.short	0x010a
        /*04ee*/ 	.byte	0x3f
	.zero		1


	//   ....[40]....
        /*04f0*/ 	.word	0x00008e50
        /*04f4*/ 	.word	0x00000002
        /*04f8*/ 	.word	0x00034860
        /*04fc*/ 	.short	0x010a
        /*04fe*/ 	.byte	0x3f
	.zero		1


	//   ....[41]....
        /*0500*/ 	.word	0x00009380
        /*0504*/ 	.word	0x00000002
        /*0508*/ 	.word	0x00034840
        /*050c*/ 	.short	0x010a
        /*050e*/ 	.byte	0x3f
	.zero		1


	//   ....[42]....
        /*0510*/ 	.word	0x00009680
        /*0514*/ 	.word	0x00000002
        /*0518*/ 	.word	0x00034860
        /*051c*/ 	.short	0x010a
        /*051e*/ 	.byte	0x3f
	.zero		1


	//   ....[43]....
        /*0520*/ 	.word	0x00009b20
        /*0524*/ 	.word	0x00000002
        /*0528*/ 	.word	0x00034840
        /*052c*/ 	.short	0x010a
        /*052e*/ 	.byte	0x3f
	.zero		1


	//   ....[44]....
        /*0530*/ 	.word	0x00009e20
        /*0534*/ 	.word	0x00000002
        /*0538*/ 	.word	0x00034860
        /*053c*/ 	.short	0x010a
        /*053e*/ 	.byte	0x3f
	.zero		1


	//   ....[45]....
        /*0540*/ 	.word	0x0000a160
        /*0544*/ 	.word	0x00000003
        /*0548*/ 	.word	0x00034860
        /*054c*/ 	.short	0x010a
        /*054e*/ 	.byte	0x3f
	.zero		1


	//   ....[46]....
        /*0550*/ 	.word	0x0000a540
        /*0554*/ 	.word	0x00000000
        /*0558*/ 	.word	0x00034820
        /*055c*/ 	.short	0x010a
        /*055e*/ 	.byte	0x3f
	.zero		1


	//   ....[47]....
        /*0560*/ 	.word	0x0000a700
        /*0564*/ 	.word	0x00000006
        /*0568*/ 	.word	0x00000000
        /*056c*/ 	.short	0x010a
        /*056e*/ 	.byte	0x3f
	.zero		1


	//   ....[48]....
        /*0570*/ 	.word	0x0000a770
        /*0574*/ 	.word	0x00000003
        /*0578*/ 	.word	0x00000000
        /*057c*/ 	.short	0x010a
        /*057e*/ 	.byte	0x3f
	.zero		1


	//   ....[49]....
        /*0580*/ 	.word	0x0000a7d0
        /*0584*/ 	.word	0x00000010
        /*0588*/ 	.word	0x00000000
        /*058c*/ 	.short	0x010a
        /*058e*/ 	.byte	0x3f
	.zero		1


	//   ....[50]....
        /*0590*/ 	.word	0x0000a800
        /*0594*/ 	.word	0x00000003
        /*0598*/ 	.word	0x00000000
        /*059c*/ 	.short	0x010a
        /*059e*/ 	.byte	0x3f
	.zero		1


	//   ....[51]....
        /*05a0*/ 	.word	0x0000a870
        /*05a4*/ 	.word	0x00000003
        /*05a8*/ 	.word	0x00034800
        /*05ac*/ 	.short	0x010a
        /*05ae*/ 	.byte	0x3f
	.zero		1


	//   ....[52]....
        /*05b0*/ 	.word	0x0000a8c0
        /*05b4*/ 	.word	0x00000003
        /*05b8*/ 	.word	0x00034830
        /*05bc*/ 	.short	0x010a
        /*05be*/ 	.byte	0x3f
	.zero		1


	//   ....[53]....
        /*05c0*/ 	.word	0x0000a920
        /*05c4*/ 	.word	0x00000007
        /*05c8*/ 	.word	0x00034830
        /*05cc*/ 	.short	0x010a
        /*05ce*/ 	.byte	0x3f
	.zero		1


	//   ....[54]....
        /*05d0*/ 	.word	0x0000a980
        /*05d4*/ 	.word	0x00000007
        /*05d8*/ 	.word	0x00034850
        /*05dc*/ 	.short	0x010a
        /*05de*/ 	.byte	0x3f
	.zero		1


	//   ....[55]....
        /*05e0*/ 	.word	0x0000a9e0
        /*05e4*/ 	.word	0x00000005
        /*05e8*/ 	.word	0x00034850
        /*05ec*/ 	.short	0x010a
        /*05ee*/ 	.byte	0x3f
	.zero		1


	//   ....[56]....
        /*05f0*/ 	.word	0x0000ab80
        /*05f4*/ 	.word	0x00000005
        /*05f8*/ 	.word	0x00034840
        /*05fc*/ 	.short	0x010a
        /*05fe*/ 	.byte	0x3f
	.zero		1


	//   ....[57]....
        /*0600*/ 	.word	0x0000ac00
        /*0604*/ 	.word	0x00000007
        /*0608*/ 	.word	0x00034820
        /*060c*/ 	.short	0x010a
        /*060e*/ 	.byte	0x3f
	.zero		1


	//   ....[58]....
        /*0610*/ 	.word	0x0000ac50
        /*0614*/ 	.word	0x00000002
        /*0618*/ 	.word	0x00034840
        /*061c*/ 	.short	0x010a
        /*061e*/ 	.byte	0x3f
	.zero		1


	//   ....[59]....
        /*0620*/ 	.word	0x0000aca0
        /*0624*/ 	.word	0x00000002
        /*0628*/ 	.word	0x00034860
        /*062c*/ 	.short	0x010a
        /*062e*/ 	.byte	0x3f
	.zero		1


	//   ....[60]....
        /*0630*/ 	.word	0x0000acf0
        /*0634*/ 	.word	0x00000002
        /*0638*/ 	.word	0x00034840
        /*063c*/ 	.short	0x010a
        /*063e*/ 	.byte	0x3f
	.zero		1


	//   ....[61]....
        /*0640*/ 	.word	0x0000ad40
        /*0644*/ 	.word	0x00000002
        /*0648*/ 	.word	0x00034860
        /*064c*/ 	.short	0x010a
        /*064e*/ 	.byte	0x3f
	.zero		1


	//   ....[62]....
        /*0650*/ 	.word	0x0000ad90
        /*0654*/ 	.word	0x00000002
        /*0658*/ 	.word	0x00034840
        /*065c*/ 	.short	0x010a
        /*065e*/ 	.byte	0x3f
	.zero		1


	//   ....[63]....
        /*0660*/ 	.word	0x0000ade0
        /*0664*/ 	.word	0x00000002
        /*0668*/ 	.word	0x00034860
        /*066c*/ 	.short	0x010a
        /*066e*/ 	.byte	0x3f
	.zero		1


	//   ....[64]....
        /*0670*/ 	.word	0x0000ae30
        /*0674*/ 	.word	0x00000003
        /*0678*/ 	.word	0x00034860
        /*067c*/ 	.short	0x010a
        /*067e*/ 	.byte	0x3f
	.zero		1


	//   ....[65]....
        /*0680*/ 	.word	0x0000ae80
        /*0684*/ 	.word	0x00000000
        /*0688*/ 	.word	0x00034820
        /*068c*/ 	.short	0x010a
        /*068e*/ 	.byte	0x3f
	.zero		1


	//   ....[66]....
        /*0690*/ 	.word	0x0000b020
        /*0694*/ 	.word	0x00000006
        /*0698*/ 	.word	0x00000000
        /*069c*/ 	.short	0x010a
        /*069e*/ 	.byte	0x3f
	.zero		1


	//   ....[67]....
        /*06a0*/ 	.word	0x0000b070
        /*06a4*/ 	.word	0x00000003
        /*06a8*/ 	.word	0x00000000
        /*06ac*/ 	.short	0x010a
        /*06ae*/ 	.byte	0x3f
	.zero		1


	//   ....[68]....
        /*06b0*/ 	.word	0x0000b0c0
        /*06b4*/ 	.word	0x00000010
        /*06b8*/ 	.word	0x00000000
        /*06bc*/ 	.short	0x010a
        /*06be*/ 	.byte	0x3f
	.zero		1


	//----- nvinfo : EIATTR_NUM_MBARRIERS
	.align		4
.L_361:
        /*06c0*/ 	.byte	0x03, 0x38
        /*06c2*/ 	.short	0x0016


	//----- nvinfo : EIATTR_EXIT_INSTR_OFFSETS
	.align		4
        /*06c4*/ 	.byte	0x04, 0x1c
        /*06c6*/ 	.short	(.L_363 - .L_362)


	//   ....[0]....
.L_362:
        /*06c8*/ 	.word	0x00000f70


	//   ....[1]....
        /*06cc*/ 	.word	0x000073b0


	//   ....[2]....
        /*06d0*/ 	.word	0x00007410


	//   ....[3]....
        /*06d4*/ 	.word	0x0000a850


	//----- nvinfo : EIATTR_MAX_THREADS
	.align		4
.L_363:
        /*06d8*/ 	.byte	0x04, 0x05
        /*06da*/ 	.short	(.L_365 - .L_364)
.L_364:
        /*06dc*/ 	.word	0x00000180
        /*06e0*/ 	.word	0x00000001
        /*06e4*/ 	.word	0x00000001


	//----- nvinfo : EIATTR_CRS_STACK_SIZE
	.align		4
.L_365:
        /*06e8*/ 	.byte	0x04, 0x1e
        /*06ea*/ 	.short	(.L_367 - .L_366)
.L_366:
        /*06ec*/ 	.word	0x00000000


	//----- nvinfo : EIATTR_CBANK_PARAM_SIZE
	.align		4
.L_367:
        /*06f0*/ 	.byte	0x03, 0x19
        /*06f2*/ 	.short	0x0bf0


	//----- nvinfo : EIATTR_PARAM_CBANK
	.align		4
        /*06f4*/ 	.byte	0x04, 0x0a
        /*06f6*/ 	.short	(.L_369 - .L_368)
	.align		4
.L_368:
        /*06f8*/ 	.word	index@(.nv.constant0._ZN7cutlass13device_kernelIN5flash11enable_sm90INS1_16FlashAttnFwdSm90INS1_25CollectiveMainloopFwdSm90ILi2EN4cute5tupleIJNS5_1CILi2EEENS7_ILi1EEES9_EEENS6_IJNS7_ILi128EEESB_NS7_ILi192EEEEEELi128ENS_10bfloat16_tEfNS_4arch4Sm90ELb0ELb0ELb0ELb0ELb0ELb0ELb0ELb1ELb1ELb0ELb0ELb0EEENS1_21CollectiveEpilogueFwdINS6_IJSB_SB_SB_EEESA_SE_SG_Li256ELb0ELb0ELb0ELb0EEENS1_29StaticPersistentTileSchedulerILb0EEEEEEEEEvNT_6ParamsE)
        /*06fc*/ 	.short	0x0210
        /*06fe*/ 	.short	0x0bf0


	//----- nvinfo : EIATTR_SW_WAR
	.align		4
.L_369:
        /*0700*/ 	.byte	0x04, 0x36
        /*0702*/ 	.short	(.L_371 - .L_370)
.L_370:
        /*0704*/ 	.word	0x00000008
.L_371:


//--------------------- .nv.info._ZN7cutlass13device_kernelIN5flash11enable_sm90INS1_16FlashAttnFwdSm90INS1_25CollectiveMainloopFwdSm90ILi2EN4cute5tupleIJNS5_1CILi1EEES8_S8_EEENS6_IJNS7_ILi128EEESA_NS7_ILi192EEEEEELi128ENS_10bfloat16_tEfNS_4arch4Sm90ELb0ELb0ELb0ELb1ELb0ELb0ELb0ELb1ELb1ELb0ELb0ELb0EEENS1_21CollectiveEpilogueFwdINS6_IJSA_SA_SA_EEES9_SD_SF_Li256ELb1ELb0ELb0ELb0EEENS1_36VarlenDynamicPersistentTileSchedulerILi128ELi128ELi256ELi32ELb0ELb0ELb1ELb0ELb1ELb1EEEEEEEEEvNT_6ParamsE --------------------------
	.section	.nv.info._ZN7cutlass13device_kernelIN5flash11enable_sm90INS1_16FlashAttnFwdSm90INS1_25CollectiveMainloopFwdSm90ILi2EN4cute5tupleIJNS5_1CILi1EEES8_S8_EEENS6_IJNS7_ILi128EEESA_NS7_ILi192EEEEEELi128ENS_10bfloat16_tEfNS_4arch4Sm90ELb0ELb0ELb0ELb1ELb0ELb0ELb0ELb1ELb1ELb0ELb0ELb0EEENS1_21CollectiveEpilogueFwdINS6_IJSA_SA_SA_EEES9_SD_SF_Li256ELb1ELb0ELb0ELb0EEENS1_36VarlenDynamicPersistentTileSchedulerILi128ELi128ELi256ELi32ELb0ELb0ELb1ELb0ELb1ELb1EEEEEEEEEvNT_6ParamsE,"",@"SHT_CUDA_INFO"
	.sectionflags	@""
	.align	4


	//----- nvinfo : EIATTR_CUDA_API_VERSION
	.align		4
        /*0000*/ 	.byte	0x04, 0x37
        /*0002*/ 	.short	(.L_373 - .L_372)
.L_372:
        /*0004*/ 	.word	0x00000082


	//----- nvinfo : EIATTR_KPARAM_INFO
	.align		4
.L_373:
        /*0008*/ 	.byte	0x04, 0x17
        /*000a*/ 	.short	(.L_375 - .L_374)
.L_374:
        /*000c*/ 	.word	0x00000000
        /*0010*/ 	.short	0x0000
        /*0012*/ 	.short	0x0070
        /*0014*/ 	.byte	0x00, 0xf0, 0x01, 0x28


	//----- nvinfo : EIATTR_SPARSE_MMA_MASK
	.align		4
.L_375:
        /*0018*/ 	.byte	0x03, 0x50
        /*001a*/ 	.short	0x0000


	//----- nvinfo : EIATTR_MAXREG_COUNT
	.align		4
        /*001c*/ 	.byte	0x03, 0x1b
        /*001e*/ 	.short	0x00a8


	//----- nvinfo : EIATTR_NUM_BARRIERS
	.align		4
        /*0020*/ 	.byte	0x02, 0x4c
        /*0022*/ 	.byte	0x09
	.zero		1


	//----- nvinfo : EIATTR_EXTERNS
	.align		4
        /*0024*/ 	.byte	0x04, 0x0f
        /*0026*/ 	.short	(.L_377 - .L_376)


	//   ....[0]....
	.align		4
.L_376:
        /*0028*/ 	.word	index@(__assertfail)


	//----- nvinfo : EIATTR_ANNOTATIONS
	.align		4
.L_377:
        /*002c*/ 	.byte	0x04, 0x55
        /*002e*/ 	.short	(.L_379 - .L_378)


	//   ....[0]....
.L_378:
        /* <DEDUP_REMOVED lines=39> */


	//----- nvinfo : EIATTR_MERCURY_ISA_VERSION
	.align		4
.L_379:
        /*0290*/ 	.byte	0x03, 0x5f
        /*0292*/ 	.short	0x0101


	//----- nvinfo : EIATTR_UNUSED_LOAD_BYTE_OFFSET
	.align		4
        /*0294*/ 	.byte	0x04, 0x44
        /*0296*/ 	.short	(.L_381 - .L_380)


	//   ....[0]....
.L_380:
        /*0298*/ 	.word	0x00000a40
        /*029c*/ 	.word	0x0000fff0


	//   ....[1]....
        /*02a0*/ 	.word	0x00006d90
        /*02a4*/ 	.word	0x0000fff0


	//----- nvinfo : EIATTR_INT_WARP_WIDE_INSTR_OFFSETS
	.align		4
.L_381:
        /*02a8*/ 	.byte	0x04, 0x31
        /*02aa*/ 	.short	(.L_383 - .L_382)


	//   ....[0]....
.L_382:
        /*02ac*/ 	.word	0x00000160


	//   ....[1]....
        /*02b0*/ 	.word	0x000001a0


	//   ....[2]....
        /*02b4*/ 	.word	0x00000210


	//   ....[3]....
        /*02b8*/ 	.word	0x00009d20


	//   ....[4]....
        /*02bc*/ 	.word	0x00009dc0


	//   ....[5]....
        /*02c0*/ 	.word	0x0000a250


	//   ....[6]....
        /*02c4*/ 	.word	0x0000a280


	//   ....[7]....
        /*02c8*/ 	.word	0x0000a490


	//   ....[8]....
        /*02cc*/ 	.word	0x0000a580


	//   ....[9]....
        /*02d0*/ 	.word	0x0000c900


	//   ....[10]....
        /*02d4*/ 	.word	0x0000c9a0


	//----- nvinfo : EIATTR_COOP_GROUP_MASK_REGIDS
	.align		4
.L_383:
        /*02d8*/ 	.byte	0x04, 0x29
        /*02da*/ 	.short	(.L_385 - .L_384)


	//   ....[0]....
.L_384:
        /*02dc*/ 	.word	0xffffffff


	//   ....[1]....
        /*02e0*/ 	.word	0xffffffff


	//   ....[2]....
        /*02e4*/ 	.word	0xffffffff


	//   ....[3]....
        /*02e8*/ 	.word	0xffffffff


	//   ....[4]....
        /*02ec*/ 	.word	0xffffffff


	//   ....[5]....
        /*02f0*/ 	.word	0xffffffff


	//   ....[6]....
        /*02f4*/ 	.word	0xffffffff


	//   ....[7]....
        /*02f8*/ 	.word	0xffffffff


	//   ....[8]....
        /*02fc*/ 	.word	0xffffffff


	//   ....[9]....
        /*0300*/ 	.word	0xffffffff


	//   ....[10]....
        /*0304*/ 	.word	0xffffffff


	//   ....[11]....
        /*0308*/ 	.word	0xffffffff


	//   ....[12]....
        /*030c*/ 	.word	0xffffffff


	//   ....[13]....
        /*0310*/ 	.word	0xffffffff


	//   ....[14]....
        /*0314*/ 	.word	0xffffffff


	//   ....[15]....
        /*0318*/ 	.word	0xffffffff


	//   ....[16]....
        /*031c*/ 	.word	0xffffffff


	//   ....[17]....
        /*0320*/ 	.word	0xffffffff


	//   ....[18]....
        /*0324*/ 	.word	0xffffffff


	//   ....[19]....
        /*0328*/ 	.word	0xffffffff


	//   ....[20]....
        /*032c*/ 	.word	0xffffffff


	//   ....[21]....
        /*0330*/ 	.word	0xffffffff


	//   ....[22]....
        /*0334*/ 	.word	0xffffffff


	//   ....[23]....
        /*0338*/ 	.word	0xffffffff


	//   ....[24]....
        /*033c*/ 	.word	0xffffffff


	//   ....[25]....
        /*0340*/ 	.word	0xffffffff


	//   ....[26]....
        /*0344*/ 	.word	0xffffffff


	//   ....[27]....
        /*0348*/ 	.word	0xffffffff


	//   ....[28]....
        /*034c*/ 	.word	0xffffffff


	//   ....[29]....
        /*0350*/ 	.word	0xffffffff


	//   ....[30]....
        /*0354*/ 	.word	0xffffffff


	//   ....[31]....
        /*0358*/ 	.word	0xffffffff


	//   ....[32]....
        /*035c*/ 	.word	0xffffffff


	//   ....[33]....
        /*0360*/ 	.word	0xffffffff


	//   ....[34]....
        /*0364*/ 	.word	0xffffffff


	//   ....[35]....
        /*0368*/ 	.word	0xffffffff


	//   ....[36]....
        /*036c*/ 	.word	0xffffffff


	//   ....[37]....
        /*0370*/ 	.word	0xffffffff


	//   ....[38]....
        /*0374*/ 	.word	0xffffffff


	//   ....[39]....
        /*0378*/ 	.word	0xffffffff


	//   ....[40]....
        /*037c*/ 	.word	0xffffffff


	//   ....[41]....
        /*0380*/ 	.word	0xffffffff


	//   ....[42]....
        /*0384*/ 	.word	0xffffffff


	//   ....[43]....
        /*0388*/ 	.word	0xffffffff


	//   ....[44]....
        /*038c*/ 	.word	0xffffffff


	//   ....[45]....
        /*0390*/ 	.word	0xffffffff


	//   ....[46]....
        /*0394*/ 	.word	0xffffffff


	//   ....[47]....
        /*0398*/ 	.word	0xffffffff


	//   ....[48]....
        /*039c*/ 	.word	0xffffffff


	//   ....[49]....
        /*03a0*/ 	.word	0xffffffff


	//   ....[50]....
        /*03a4*/ 	.word	0xffffffff


	//   ....[51]....
        /*03a8*/ 	.word	0xffffffff


	//   ....[52]....
        /*03ac*/ 	.word	0xffffffff


	//   ....[53]....
        /*03b0*/ 	.word	0xffffffff


	//   ....[54]....
        /*03b4*/ 	.word	0x0500000f


	//   ....[55]....
        /*03b8*/ 	.word	0x0500000f


	//   ....[56]....
        /*03bc*/ 	.word	0x0500000f


	//   ....[57]....
        /*03c0*/ 	.word	0x0500000f


	//   ....[58]....
        /*03c4*/ 	.word	0x0500000f


	//   ....[59]....
        /*03c8*/ 	.word	0x0500000f


	//   ....[60]....
        /*03cc*/ 	.word	0x0500000f


	//   ....[61]....
        /*03d0*/ 	.word	0x0500000f


	//   ....[62]....
        /*03d4*/ 	.word	0x0500000f


	//   ....[63]....
        /*03d8*/ 	.word	0x0500000f


	//   ....[64]....
        /*03dc*/ 	.word	0x0500000f


	//   ....[65]....
        /*03e0*/ 	.word	0x0500000f


	//   ....[66]....
        /*03e4*/ 	.word	0x0500000f


	//   ....[67]....
        /*03e8*/ 	.word	0x0500000f


	//   ....[68]....
        /*03ec*/ 	.word	0x0500000f


	//   ....[69]....
        /*03f0*/ 	.word	0x0500000f


	//   ....[70]....
        /*03f4*/ 	.word	0x0500000f


	//   ....[71]....
        /*03f8*/ 	.word	0x0500000f


	//   ....[72]....
        /*03fc*/ 	.word	0x0500000f


	//----- nvinfo : EIATTR_COOP_GROUP_INSTR_OFFSETS
	.align		4
.L_385:
        /*0400*/ 	.byte	0x04, 0x28
        /*0402*/ 	.short	(.L_387 - .L_386)


	//   ....[0]....
.L_386:
        /*0404*/ 	.word	0x00000060


	//   ....[1]....
        /*0408*/ 	.word	0x00000170


	//   ....[2]....
        /*040c*/ 	.word	0x000001c0


	//   ....[3]....
        /*0410*/ 	.word	0x000003f0


	//   ....[4]....
        /*0414*/ 	.word	0x00000550


	//   ....[5]....
        /*0418*/ 	.word	0x00000670


	//   ....[6]....
        /*041c*/ 	.word	0x000007d0


	//   ....[7]....
        /*0420*/ 	.word	0x000013b0


	//   ....[8]....
        /*0424*/ 	.word	0x000027c0


	//   ....[9]....
        /*0428*/ 	.word	0x000028c0


	//   ....[10]....
        /*042c*/ 	.word	0x00002be0


	//   ....[11]....
        /*0430*/ 	.word	0x00002d90


	//   ....[12]....
        /*0434*/ 	.word	0x00004ab0


	//   ....[13]....
        /*0438*/ 	.word	0x00004ae0


	//   ....[14]....
        /*043c*/ 	.word	0x00004fb0


	//   ....[15]....
        /*0440*/ 	.word	0x00005080


	//   ....[16]....
        /*0444*/ 	.word	0x00006390


	//   ....[17]....
        /*0448*/ 	.word	0x000063f0


	//   ....[18]....
        /*044c*/ 	.word	0x000064d0


	//   ....[19]....
        /*0450*/ 	.word	0x00006820


	//   ....[20]....
        /*0454*/ 	.word	0x00008e40


	//   ....[21]....
        /*0458*/ 	.word	0x00008fe0


	//   ....[22]....
        /*045c*/ 	.word	0x00009010


	//   ....[23]....
        /*0460*/ 	.word	0x00009050


	//   ....[24]....
        /*0464*/ 	.word	0x000090b0


	//   ....[25]....
        /*0468*/ 	.word	0x00009110


	//   ....[26]....
        /*046c*/ 	.word	0x00009150


	//   ....[27]....
        /*0470*/ 	.word	0x00009310


	//   ....[28]....
        /*0474*/ 	.word	0x00009370


	//   ....[29]....
        /*0478*/ 	.word	0x000093b0


	//   ....[30]....
        /*047c*/ 	.word	0x000093f0


	//   ....[31]....
        /*0480*/ 	.word	0x00009420


	//   ....[32]....
        /*0484*/ 	.word	0x00009450


	//   ....[33]....
        /*0488*/ 	.word	0x000094e0


	//   ....[34]....
        /*048c*/ 	.word	0x00009510


	//   ....[35]....
        /*0490*/ 	.word	0x000095a0


	//   ....[36]....
        /*0494*/ 	.word	0x0000cdc0


	//   ....[37]....
        /*0498*/ 	.word	0x0000cdd0


	//   ....[38]....
        /*049c*/ 	.word	0x0000cef0


	//   ....[39]....
        /*04a0*/ 	.word	0x0000cf50


	//   ....[40]....
        /*04a4*/ 	.word	0x0000cf90


	//   ....[41]....
        /*04a8*/ 	.word	0x0000cfd0


	//   ....[42]....
        /*04ac*/ 	.word	0x0000d000


	//   ....[43]....
        /*04b0*/ 	.word	0x0000d030


	//   ....[44]....
        /*04b4*/ 	.word	0x0000d1d0


	//   ....[45]....
        /*04b8*/ 	.word	0x0000d230


	//   ....[46]....
        /*04bc*/ 	.word	0x0000d270


	//   ....[47]....
        /*04c0*/ 	.word	0x0000d2b0


	//   ....[48]....
        /*04c4*/ 	.word	0x0000d2e0


	//   ....[49]....
        /*04c8*/ 	.word	0x0000d310


	//   ....[50]....
        /*04cc*/ 	.word	0x0000d3d0


	//   ....[51]....
        /*04d0*/ 	.word	0x0000d3f0


	//   ....[52]....
        /*04d4*/ 	.word	0x0000d460


	//   ....[53]....
        /*04d8*/ 	.word	0x0000d8b0


	//   ....[54]....
        /*04dc*/ 	.word	0x0000ddb0


	//   ....[55]....
        /*04e0*/ 	.word	0x0000e1d0


	//   ....[56]....
        /*04e4*/ 	.word	0x0000e260


	//   ....[57]....
        /*04e8*/ 	.word	0x0000e300


	//   ....[58]....
        /*04ec*/ 	.word	0x0000e3b0


	//   ....[59]....
        /*04f0*/ 	.word	0x0000e430


	//   ....[60]....
        /*04f4*/ 	.word	0x0000e4b0


	//   ....[61]....
        /*04f8*/ 	.word	0x0000e530


	//   ....[62]....
        /*04fc*/ 	.word	0x0000e5b0


	//   ....[63]....
        /*0500*/ 	.word	0x0000e640


	//   ....[64]....
        /*0504*/ 	.word	0x0000e6f0


	//   ....[65]....
        /*0508*/ 	.word	0x0000e770


	//   ....[66]....
        /*050c*/ 	.word	0x0000e7f0


	//   ....[67]....
        /*0510*/ 	.word	0x0000e870


	//   ....[68]....
        /*0514*/ 	.word	0x0000e8f0


	//   ....[69]....
        /*0518*/ 	.word	0x0000e960


	//   ....[70]....
        /*051c*/ 	.word	0x0000ea00


	//   ....[71]....
        /*0520*/ 	.word	0x0000ea90


	//   ....[72]....
        /*0524*/ 	.word	0x0000ebb0


	//----- nvinfo : EIATTR_REG_RECONFIG
	.align		4
.L_387:
        /*0528*/ 	.byte	0x01, 0x54
	.zero		2


	//----- nvinfo : EIATTR_SYSCALL_OFFSETS
	.align		4
        /*052c*/ 	.byte	0x04, 0x46
        /*052e*/ 	.short	(.L_389 - .L_388)


	//   ....[0]....
.L_388:
        /*0530*/ 	.word	0x000015a0


	//   ....[1]....
        /*0534*/ 	.word	0x00009f50


	//   ....[2]....
        /*0538*/ 	.word	0x0000a090


	//   ....[3]....
        /*053c*/ 	.word	0x0000a190


	//----- nvinfo : EIATTR_MBARRIER_INSTR_OFFSETS
	.align		4
.L_389:
        /*0540*/ 	.byte	0x04, 0x39
        /*0542*/ 	.short	(.L_391 - .L_390)


	//   ....[0]....
.L_390:
        /*0544*/ 	.word	0x000002a0
        /*0548*/ 	.word	0x000000ff
        /*054c*/ 	.word	0x00034800
        /*0550*/ 	.short	0x0100
        /*0552*/ 	.byte	0x08
	.zero		1


	//   ....[1]....
        /*0554*/ 	.word	0x000002b0
        /*0558*/ 	.word	0x000000ff
        /*055c*/ 	.word	0x00034820
        /*0560*/ 	.short	0x0100
        /*0562*/ 	.byte	0x08
	.zero		1


	//   ....[2]....
        /*0564*/ 	.word	0x000003a0
        /*0568*/ 	.word	0x000000ff
        /*056c*/ 	.word	0x00034830
        /*0570*/ 	.short	0x0100
        /*0572*/ 	.byte	0x08
	.zero		1


	//   ....[3]....
        /*0574*/ 	.word	0x000003b0
        /*0578*/ 	.word	0x000000ff
        /*057c*/ 	.word	0x00034840
        /*0580*/ 	.short	0x0100
        /*0582*/ 	.byte	0x08
	.zero		1


	//   ....[4]....
        /*0584*/ 	.word	0x000003c0
        /*0588*/ 	.word	0x000000ff
        /*058c*/ 	.word	0x00034838
        /*0590*/ 	.short	0x0100
        /*0592*/ 	.byte	0x08
	.zero		1


	//   ....[5]....
        /*0594*/ 	.word	0x000003d0
        /*0598*/ 	.word	0x000000ff
        /*059c*/ 	.word	0x00034848
        /*05a0*/ 	.short	0x0100
        /*05a2*/ 	.byte	0x08
	.zero		1


	//   ....[6]....
        /*05a4*/ 	.word	0x00000500
        /*05a8*/ 	.word	0x000000ff
        /*05ac*/ 	.word	0x00034850
        /*05b0*/ 	.short	0x0100
        /*05b2*/ 	.byte	0x08
	.zero		1


	//   ....[7]....
        /*05b4*/ 	.word	0x00000510
        /*05b8*/ 	.word	0x000000ff
        /*05bc*/ 	.word	0x00034860
        /*05c0*/ 	.short	0x0100
        /*05c2*/ 	.byte	0x08
	.zero		1


	//   ....[8]....
        /*05c4*/ 	.word	0x00000520
        /*05c8*/ 	.word	0x000000ff
        /*05cc*/ 	.word	0x00034858
        /*05d0*/ 	.short	0x0100
        /*05d2*/ 	.byte	0x08
	.zero		1


	//   ....[9]....
        /*05d4*/ 	.word	0x00000530
        /*05d8*/ 	.word	0x000000ff
        /*05dc*/ 	.word	0x00034868
        /*05e0*/ 	.short	0x0100
        /*05e2*/ 	.byte	0x08
	.zero		1


	//   ....[10]....
        /*05e4*/ 	.word	0x00000620
        /*05e8*/ 	.word	0x000000ff
        /*05ec*/ 	.word	0x00034870
        /*05f0*/ 	.short	0x0100
        /*05f2*/ 	.byte	0x06
	.zero		1


	//   ....[11]....
        /*05f4*/ 	.word	0x00000630
        /*05f8*/ 	.word	0x000000ff
        /*05fc*/ 	.word	0x00034880
        /*0600*/ 	.short	0x0100
        /*0602*/ 	.byte	0x06
	.zero		1


	//   ....[12]....
        /*0604*/ 	.word	0x00000640
        /*0608*/ 	.word	0x000000ff
        /*060c*/ 	.word	0x00034878
        /*0610*/ 	.short	0x0100
        /*0612*/ 	.byte	0x06
	.zero		1


	//   ....[13]....
        /*0614*/ 	.word	0x00000650
        /*0618*/ 	.word	0x000000ff
        /*061c*/ 	.word	0x00034888
        /*0620*/ 	.short	0x0100
        /*0622*/ 	.byte	0x06
	.zero		1


	//   ....[14]....
        /*0624*/ 	.word	0x00000780
        /*0628*/ 	.word	0x000000ff
        /*062c*/ 	.word	0x00034890
        /*0630*/ 	.short	0x0100
        /*0632*/ 	.byte	0x08
	.zero		1


	//   ....[15]....
        /*0634*/ 	.word	0x00000790
        /*0638*/ 	.word	0x000000ff
        /*063c*/ 	.word	0x000348a0
        /*0640*/ 	.short	0x0100
        /*0642*/ 	.byte	0x08
	.zero		1


	//   ....[16]....
        /*0644*/ 	.word	0x000007a0
        /*0648*/ 	.word	0x000000ff
        /*064c*/ 	.word	0x00034898
        /*0650*/ 	.short	0x0100
        /*0652*/ 	.byte	0x08
	.zero		1


	//   ....[17]....
        /*0654*/ 	.word	0x000007b0
        /*0658*/ 	.word	0x000000ff
        /*065c*/ 	.word	0x000348a8
        /*0660*/ 	.short	0x0100
        /*0662*/ 	.byte	0x08
	.zero		1


	//   ....[18]....
        /*0664*/ 	.word	0x000008e0
        /*0668*/ 	.word	0x000000ff
        /*066c*/ 	.word	0x000348b0
        /*0670*/ 	.short	0x0100
        /*0672*/ 	.byte	0x08
	.zero		1


	//   ....[19]....
        /*0674*/ 	.word	0x000008f0
        /*0678*/ 	.word	0x000000ff
        /*067c*/ 	.word	0x000348c0
        /*0680*/ 	.short	0x0100
        /*0682*/ 	.byte	0x08
	.zero		1


	//   ....[20]....
        /*0684*/ 	.word	0x00000900
        /*0688*/ 	.word	0x000000ff
        /*068c*/ 	.word	0x000348b8
        /*0690*/ 	.short	0x0100
        /*0692*/ 	.byte	0x08
	.zero		1


	//   ....[21]....
        /*0694*/ 	.word	0x00000910
        /*0698*/ 	.word	0x000000ff
        /*069c*/ 	.word	0x000348c8
        /*06a0*/ 	.short	0x0100
        /*06a2*/ 	.byte	0x08
	.zero		1


	//   ....[22]....
        /*06a4*/ 	.word	0x00001670
        /*06a8*/ 	.word	0x00000000
        /*06ac*/ 	.word	0x00034800
        /*06b0*/ 	.short	0x010a
        /*06b2*/ 	.byte	0x3f
	.zero		1


	//   ....[23]....
        /*06b4*/ 	.word	0x000016e0
        /*06b8*/ 	.word	0x00000005
        /*06bc*/ 	.word	0x00034830
        /*06c0*/ 	.short	0x010a
        /*06c2*/ 	.byte	0x3f
	.zero		1


	//   ....[24]....
        /*06c4*/ 	.word	0x00001750
        /*06c8*/ 	.word	0x00000005
        /*06cc*/ 	.word	0x00034830
        /*06d0*/ 	.short	0x010a
        /*06d2*/ 	.byte	0x3f
	.zero		1


	//   ....[25]....
        /*06d4*/ 	.word	0x00002980
        /*06d8*/ 	.word	0x00000005
        /*06dc*/ 	.word	0x00000000
        /*06e0*/ 	.short	0x0101
        /*06e2*/ 	.byte	0x3f
	.zero		1


	//   ....[26]....
        /*06e4*/ 	.word	0x00003e90
        /*06e8*/ 	.word	0x000000ff
        /*06ec*/ 	.word	0x00034830
        /*06f0*/ 	.short	0x010a
        /*06f2*/ 	.byte	0x06
	.zero		1


	//   ....[27]....
        /*06f4*/ 	.word	0x00003ed0
        /*06f8*/ 	.word	0x000000ff
        /*06fc*/ 	.word	0x00034830
        /*0700*/ 	.short	0x010a
        /*0702*/ 	.byte	0x06
	.zero		1


	//   ....[28]....
        /*0704*/ 	.word	0x00004760
        /*0708*/ 	.word	0x00000008
        /*070c*/ 	.word	0x00034850
        /*0710*/ 	.short	0x010a
        /*0712*/ 	.byte	0x3f
	.zero		1


	//   ....[29]....
        /*0714*/ 	.word	0x000047a0
        /*0718*/ 	.word	0x00000008
        /*071c*/ 	.word	0x00034850
        /*0720*/ 	.short	0x010a
        /*0722*/ 	.byte	0x3f
	.zero		1


	//   ....[30]....
        /*0724*/ 	.word	0x00005830
        /*0728*/ 	.word	0x0000001b
        /*072c*/ 	.word	0x00000000
        /*0730*/ 	.short	0x0101
        /*0732*/ 	.byte	0x3f
	.zero		1


	//   ....[31]....
        /*0734*/ 	.word	0x00005900
        /*0738*/ 	.word	0x0000001b
        /*073c*/ 	.word	0x00000000
        /*0740*/ 	.short	0x0101
        /*0742*/ 	.byte	0x3f
	.zero		1


	//   ....[32]....
        /*0744*/ 	.word	0x000062f0
        /*0748*/ 	.word	0x0000000e
        /*074c*/ 	.word	0x00034850
        /*0750*/ 	.short	0x010a
        /*0752*/ 	.byte	0x3f
	.zero		1


	//   ....[33]....
        /*0754*/ 	.word	0x00006330
        /*0758*/ 	.word	0x0000000e
        /*075c*/ 	.word	0x00034850
        /*0760*/ 	.short	0x010a
        /*0762*/ 	.byte	0x3f
	.zero		1


	//   ....[34]....
        /*0764*/ 	.word	0x00006940
        /*0768*/ 	.word	0x00000007
        /*076c*/ 	.word	0x00000000
        /*0770*/ 	.short	0x0101
        /*0772*/ 	.byte	0x3f
	.zero		1


	//   ....[35]....
        /*0774*/ 	.word	0x00007cb0
        /*0778*/ 	.word	0x00000003
        /*077c*/ 	.word	0x00000000
        /*0780*/ 	.short	0x0101
        /*0782*/ 	.byte	0x3f
	.zero		1


	//   ....[36]....
        /*0784*/ 	.word	0x0000a8f0
        /*0788*/ 	.word	0x00000008
        /*078c*/ 	.word	0x00034840
        /*0790*/ 	.short	0x010a
        /*0792*/ 	.byte	0x3f
	.zero		1


	//   ....[37]....
        /*0794*/ 	.word	0x0000aeb0
        /*0798*/ 	.word	0x00000009
        /*079c*/ 	.word	0x00034820
        /*07a0*/ 	.short	0x010a
        /*07a2*/ 	.byte	0x3f
	.zero		1


	//   ....[38]....
        /*07a4*/ 	.word	0x0000b200
        /*07a8*/ 	.word	0x00000002
        /*07ac*/ 	.word	0x00034840
        /*07b0*/ 	.short	0x010a
        /*07b2*/ 	.byte	0x3f
	.zero		1


	//   ....[39]....
        /*07b4*/ 	.word	0x0000b500
        /*07b8*/ 	.word	0x00000003
        /*07bc*/ 	.word	0x00000060
        /*07c0*/ 	.short	0x010a
        /*07c2*/ 	.byte	0x3f
	.zero		1


	//   ....[40]....
        /*07c4*/ 	.word	0x0000bae0
        /*07c8*/ 	.word	0x00000002
        /*07cc*/ 	.word	0x00034840
        /*07d0*/ 	.short	0x010a
        /*07d2*/ 	.byte	0x3f
	.zero		1


	//   ....[41]....
        /*07d4*/ 	.word	0x0000bde0
        /*07d8*/ 	.word	0x00000002
        /*07dc*/ 	.word	0x00000060
        /*07e0*/ 	.short	0x010a
        /*07e2*/ 	.byte	0x3f
	.zero		1


	//   ....[42]....
        /*07e4*/ 	.word	0x0000c2c0
        /*07e8*/ 	.word	0x00000002
        /*07ec*/ 	.word	0x00034840
        /*07f0*/ 	.short	0x010a
        /*07f2*/ 	.byte	0x3f
	.zero		1


	//   ....[43]....
        /*07f4*/ 	.word	0x0000c5d0
        /*07f8*/ 	.word	0x00000002
        /*07fc*/ 	.word	0x00000060
        /*0800*/ 	.short	0x010a
        /*0802*/ 	.byte	0x3f
	.zero		1


	//   ....[44]....
        /*0804*/ 	.word	0x0000ca60
        /*0808*/ 	.word	0x00000003
        /*080c*/ 	.word	0x00034860
        /*0810*/ 	.short	0x010a
        /*0812*/ 	.byte	0x3f
	.zero		1


	//   ....[45]....
        /*0814*/ 	.word	0x0000d830
        /*0818*/ 	.word	0x00000000
        /*081c*/ 	.word	0x00034820
        /*0820*/ 	.short	0x010a
        /*0822*/ 	.byte	0x3f
	.zero		1


	//   ....[46]....
        /*0824*/ 	.word	0x0000da10
        /*0828*/ 	.word	0x00000006
        /*082c*/ 	.word	0x00000000
        /*0830*/ 	.short	0x010a
        /*0832*/ 	.byte	0x3f
	.zero		1


	//   ....[47]....
        /*0834*/ 	.word	0x0000da80
        /*0838*/ 	.word	0x00000007
        /*083c*/ 	.word	0x00000000
        /*0840*/ 	.short	0x010a
        /*0842*/ 	.byte	0x3f
	.zero		1


	//   ....[48]....
        /*0844*/ 	.word	0x0000daf0
        /*0848*/ 	.word	0x00000004
        /*084c*/ 	.word	0x00000000
        /*0850*/ 	.short	0x010a
        /*0852*/ 	.byte	0x3f
	.zero		1


	//   ....[49]....
        /*0854*/ 	.word	0x0000db20
        /*0858*/ 	.word	0x00000003
        /*085c*/ 	.word	0x00000000
        /*0860*/ 	.short	0x010a
        /*0862*/ 	.byte	0x3f
	.zero		1


	//   ....[50]....
        /*0864*/ 	.word	0x0000db80
        /*0868*/ 	.word	0x00000000
        /*086c*/ 	.word	0x00034800
        /*0870*/ 	.short	0x010a
        /*0872*/ 	.byte	0x3f
	.zero		1


	//   ....[51]....
        /*0874*/ 	.word	0x0000dbd0
        /*0878*/ 	.word	0x00000005
        /*087c*/ 	.word	0x00034830
        /*0880*/ 	.short	0x010a
        /*0882*/ 	.byte	0x3f
	.zero		1


	//   ....[52]....
        /*0884*/ 	.word	0x0000dc30
        /*0888*/ 	.word	0x00000004
        /*088c*/ 	.word	0x00034830
        /*0890*/ 	.short	0x010a
        /*0892*/ 	.byte	0x3f
	.zero		1


	//   ....[53]....
        /*0894*/ 	.word	0x0000dc80
        /*0898*/ 	.word	0x00000008
        /*089c*/ 	.word	0x00034850
        /*08a0*/ 	.short	0x010a
        /*08a2*/ 	.byte	0x3f
	.zero		1


	//   ....[54]....
        /*08a4*/ 	.word	0x0000dcd0
        /*08a8*/ 	.word	0x0000000e
        /*08ac*/ 	.word	0x00034850
        /*08b0*/ 	.short	0x010a
        /*08b2*/ 	.byte	0x3f
	.zero		1


	//   ....[55]....
        /*08b4*/ 	.word	0x0000de70
        /*08b8*/ 	.word	0x00000008
        /*08bc*/ 	.word	0x00034840
        /*08c0*/ 	.short	0x010a
        /*08c2*/ 	.byte	0x3f
	.zero		1


	//   ....[56]....
        /*08c4*/ 	.word	0x0000def0
        /*08c8*/ 	.word	0x00000008
        /*08cc*/ 	.word	0x00034820
        /*08d0*/ 	.short	0x010a
        /*08d2*/ 	.byte	0x3f
	.zero		1


	//   ....[57]....
        /*08d4*/ 	.word	0x0000df40
        /*08d8*/ 	.word	0x00000002
        /*08dc*/ 	.word	0x00034840
        /*08e0*/ 	.short	0x010a
        /*08e2*/ 	.byte	0x3f
	.zero		1


	//   ....[58]....
        /*08e4*/ 	.word	0x0000df90
        /*08e8*/ 	.word	0x00000003
        /*08ec*/ 	.word	0x00000060
        /*08f0*/ 	.short	0x010a
        /*08f2*/ 	.byte	0x3f
	.zero		1


	//   ....[59]....
        /*08f4*/ 	.word	0x0000dfe0
        /*08f8*/ 	.word	0x00000002
        /*08fc*/ 	.word	0x00034840
        /*0900*/ 	.short	0x010a
        /*0902*/ 	.byte	0x3f
	.zero		1


	//   ....[60]....
        /*0904*/ 	.word	0x0000e030
        /*0908*/ 	.word	0x00000002
        /*090c*/ 	.word	0x00000060
        /*0910*/ 	.short	0x010a
        /*0912*/ 	.byte	0x3f
	.zero		1


	//   ....[61]....
        /*0914*/ 	.word	0x0000e080
        /*0918*/ 	.word	0x00000002
        /*091c*/ 	.word	0x00034840
        /*0920*/ 	.short	0x010a
        /*0922*/ 	.byte	0x3f
	.zero		1


	//   ....[62]....
        /*0924*/ 	.word	0x0000e0d0
        /*0928*/ 	.word	0x00000002
        /*092c*/ 	.word	0x00000060
        /*0930*/ 	.short	0x010a
        /*0932*/ 	.byte	0x3f
	.zero		1


	//   ....[63]....
        /*0934*/ 	.word	0x0000e120
        /*0938*/ 	.word	0x00000003
        /*093c*/ 	.word	0x00034860
        /*0940*/ 	.short	0x010a
        /*0942*/ 	.byte	0x3f
	.zero		1


	//   ....[64]....
        /*0944*/ 	.word	0x0000ead0
        /*0948*/ 	.word	0x00000000
        /*094c*/ 	.word	0x00034820
        /*0950*/ 	.short	0x010a
        /*0952*/ 	.byte	0x3f
	.zero		1


	//   ....[65]....
        /*0954*/ 	.word	0x0000ec70
        /*0958*/ 	.word	0x00000006
        /*095c*/ 	.word	0x00000000
        /*0960*/ 	.short	0x010a
        /*0962*/ 	.byte	0x3f
	.zero		1


	//   ....[66]....
        /*0964*/ 	.word	0x0000ecc0
        /*0968*/ 	.word	0x00000007
        /*096c*/ 	.word	0x00000000
        /*0970*/ 	.short	0x010a
        /*0972*/ 	.byte	0x3f
	.zero		1


	//   ....[67]....
        /*0974*/ 	.word	0x0000ed10
        /*0978*/ 	.word	0x00000004
        /*097c*/ 	.word	0x00000000
        /*0980*/ 	.short	0x010a
        /*0982*/ 	.byte	0x3f
	.zero		1


	//----- nvinfo : EIATTR_NUM_MBARRIERS
	.align		4
.L_391:
        /*0984*/ 	.byte	0x03, 0x38
        /*0986*/ 	.short	0x0016


	//----- nvinfo : EIATTR_EXIT_INSTR_OFFSETS
	.align		4
        /*0988*/ 	.byte	0x04, 0x1c
        /*098a*/ 	.short	(.L_393 - .L_392)


	//   ....[0]....
.L_392:
        /*098c*/ 	.word	0x00000a80


	//   ....[1]....
        /*0990*/ 	.word	0x00008e00


	//   ....[2]....
        /*0994*/ 	.word	0x00008e60


	//   ....[3]....
        /*0998*/ 	.word	0x0000db70


	//----- nvinfo : EIATTR_MAX_THREADS
	.align		4
.L_393:
        /*099c*/ 	.byte	0x04, 0x05
        /*099e*/ 	.short	(.L_395 - .L_394)
.L_394:
        /*09a0*/ 	.word	0x00000180
        /*09a4*/ 	.word	0x00000001
        /*09a8*/ 	.word	0x00000001


	//----- nvinfo : EIATTR_CRS_STACK_SIZE
	.align		4
.L_395:
        /*09ac*/ 	.byte	0x04, 0x1e
        /*09ae*/ 	.short	(.L_397 - .L_396)
.L_396:
        /*09b0*/ 	.word	0x00000000


	//----- nvinfo : EIATTR_CBANK_PARAM_SIZE
	.align		4
.L_397:
        /*09b4*/ 	.byte	0x03, 0x19
        /*09b6*/ 	.short	0x0a70


	//----- nvinfo : EIATTR_PARAM_CBANK
	.align		4
        /*09b8*/ 	.byte	0x04, 0x0a
        /*09ba*/ 	.short	(.L_399 - .L_398)
	.align		4
.L_398:
        /*09bc*/ 	.word	index@(.nv.constant0._ZN7cutlass13device_kernelIN5flash11enable_sm90INS1_16FlashAttnFwdSm90INS1_25CollectiveMainloopFwdSm90ILi2EN4cute5tupleIJNS5_1CILi1EEES8_S8_EEENS6_IJNS7_ILi128EEESA_NS7_ILi192EEEEEELi128ENS_10bfloat16_tEfNS_4arch4Sm90ELb0ELb0ELb0ELb1ELb0ELb0ELb0ELb1ELb1ELb0ELb0ELb0EEENS1_21CollectiveEpilogueFwdINS6_IJSA_SA_SA_EEES9_SD_SF_Li256ELb1ELb0ELb0ELb0EEENS1_36VarlenDynamicPersistentTileSchedulerILi128ELi128ELi256ELi32ELb0ELb0ELb1ELb0ELb1ELb1EEEEEEEEEvNT_6ParamsE)
        /*09c0*/ 	.short	0x0210
        /*09c2*/ 	.short	0x0a70


	//----- nvinfo : EIATTR_SW_WAR
	.align		4
.L_399:
        /*09c4*/ 	.byte	0x04, 0x36
        /*09c6*/ 	.short	(.L_401 - .L_400)
.L_400:
        /*09c8*/ 	.word	0x00000008
.L_401:


//--------------------- .nv.info._ZN7cutlass13device_kernelIN5flash11enable_sm90INS1_16FlashAttnFwdSm90INS1_25CollectiveMainloopFwdSm90ILi2EN4cute5tupleIJNS5_1CILi1EEES8_S8_EEENS6_IJNS7_ILi128EEESA_NS7_ILi192EEEEEELi128ENS_10bfloat16_tEfNS_4arch4Sm90ELb0ELb0ELb0ELb1ELb0ELb1ELb0ELb1ELb1ELb0ELb0ELb0EEENS1_21CollectiveEpilogueFwdINS6_IJSA_SA_SA_EEES9_SD_SF_Li256ELb1ELb0ELb0ELb0EEENS1_36VarlenDynamicPersistentTileSchedulerILi128ELi128ELi256ELi32ELb0ELb0ELb1ELb0ELb1ELb1EEEEEEEEEvNT_6ParamsE --------------------------
	.section	.nv.info._ZN7cutlass13device_kernelIN5flash11enable_sm90INS1_16FlashAttnFwdSm90INS1_25CollectiveMainloopFwdSm90ILi2EN4cute5tupleIJNS5_1CILi1EEES8_S8_EEENS6_IJNS7_ILi128EEESA_NS7_ILi192EEEEEELi128ENS_10bfloat16_tEfNS_4arch4Sm90ELb0ELb0ELb0ELb1ELb0ELb1ELb0ELb1ELb1ELb0ELb0ELb0EEENS1_21CollectiveEpilogueFwdINS6_IJSA_SA_SA_EEES9_SD_SF_Li256ELb1ELb0ELb0ELb0EEENS1_36VarlenDynamicPersistentTileSchedulerILi128ELi128ELi256ELi32ELb0ELb0ELb1ELb0ELb1ELb1EEEEEEEEEvNT_6ParamsE,"",@"SHT_CUDA_INFO"
	.sectionflags	@""
	.align	4


	//----- nvinfo : EIATTR_CUDA_API_VERSION
	.align		4
        /*0000*/ 	.byte	0x04, 0x37
        /*0002*/ 	.short	(.L_403 - .L_402)
.L_402:
        /*0004*/ 	.word	0x00000082


	//----- nvinfo : EIATTR_KPARAM_INFO
	.align		4
.L_403:
        /*0008*/ 	.byte	0x04, 0x17
        /*000a*/ 	.short	(.L_405 - .L_404)
.L_404:
        /*000c*/ 	.word	0x00000000
        /*0010*/ 	.short	0x0000
        /*0012*/ 	.short	0x0070
        /*0014*/ 	.byte	0x00, 0xf0, 0x01, 0x28


	//----- nvinfo : EIATTR_SPARSE_MMA_MASK
	.align		4
.L_405:
        /*0018*/ 	.byte	0x03, 0x50
        /*001a*/ 	.short	0x0000


	//----- nvinfo : EIATTR_MAXREG_COUNT
	.align		4
        /*001c*/ 	.byte	0x03, 0x1b
        /*001e*/ 	.short	0x00a8


	//----- nvinfo : EIATTR_NUM_BARRIERS
	.align		4
        /*0020*/ 	.byte	0x02, 0x4c
        /*0022*/ 	.byte	0x10
	.zero		1


	//----- nvinfo : EIATTR_EXTERNS
	.align		4
        /*0024*/ 	.byte	0x04, 0x0f
        /*0026*/ 	.short	(.L_407 - .L_406)


	//   ....[0]....
	.align		4
.L_406:
        /*0028*/ 	.word	index@(__assertfail)


	//----- nvinfo : EIATTR_ANNOTATIONS
	.align		4
.L_407:
        /*002c*/ 	.byte	0x04, 0x55
        /*002e*/ 	.short	(.L_409 - .L_408)


	//   ....[0]....
.L_408:
        /* <DEDUP_REMOVED lines=63> */


	//----- nvinfo : EIATTR_MERCURY_ISA_VERSION
	.align		4
.L_409:
        /*0410*/ 	.byte	0x03, 0x5f
        /*0412*/ 	.short	0x0101


	//----- nvinfo : EIATTR_UNUSED_LOAD_BYTE_OFFSET
	.align		4
        /*0414*/ 	.byte	0x04, 0x44
        /*0416*/ 	.short	(.L_411 - .L_410)


	//   ....[0]....
.L_410:
        /*0418*/ 	.word	0x00000ab0
        /*041c*/ 	.word	0x0000fff0


	//   ....[1]....
        /*0420*/ 	.word	0x00016510
        /*0424*/ 	.word	0x0000fff0


	//----- nvinfo : EIATTR_INT_WARP_WIDE_INSTR_OFFSETS
	.align		4
.L_411:
        /*0428*/ 	.byte	0x04, 0x31
        /*042a*/ 	.short	(.L_413 - .L_412)


	//   ....[0]....
.L_412:
        /*042c*/ 	.word	0x000001b0


	//   ....[1]....
        /*0430*/ 	.word	0x000001f0


	//   ....[2]....
        /*0434*/ 	.word	0x000002b0


	//   ....[3]....
        /*0438*/ 	.word	0x0001a230


	//   ....[4]....
        /*043c*/ 	.word	0x0001a2c0


	//   ....[5]....
        /*0440*/ 	.word	0x0001a740


	//   ....[6]....
        /*0444*/ 	.word	0x0001a770


	//   ....[7]....
        /*0448*/ 	.word	0x0001a980


	//   ....[8]....
        /*044c*/ 	.word	0x0001aa70


	//   ....[9]....
        /*0450*/ 	.word	0x0001ce50


	//   ....[10]....
        /*0454*/ 	.word	0x0001cee0


	//----- nvinfo : EIATTR_COOP_GROUP_MASK_REGIDS
	.align		4
.L_413:
        /*0458*/ 	.byte	0x04, 0x29
        /*045a*/ 	.short	(.L_415 - .L_414)


	//   ....[0]....
.L_414:
        /*045c*/ 	.word	0xffffffff


	//   ....[1]....
        /*0460*/ 	.word	0xffffffff


	//   ....[2]....
        /*0464*/ 	.word	0xffffffff


	//   ....[3]....
        /*0468*/ 	.word	0xffffffff


	//   ....[4]....
        /*046c*/ 	.word	0xffffffff


	//   ....[5]....
        /*0470*/ 	.word	0xffffffff


	//   ....[6]....
        /*0474*/ 	.word	0xffffffff


	//   ....[7]....
        /*0478*/ 	.word	0xffffffff


	//   ....[8]....
        /*047c*/ 	.word	0xffffffff


	//   ....[9]....
        /*0480*/ 	.word	0xffffffff


	//   ....[10]....
        /*0484*/ 	.word	0xffffffff


	//   ....[11]....
        /*0488*/ 	.word	0xffffffff


	//   ....[12]....
        /*048c*/ 	.word	0xffffffff


	//   ....[13]....
        /*0490*/ 	.word	0xffffffff


	//   ....[14]....
        /*0494*/ 	.word	0xffffffff


	//   ....[15]....
        /*0498*/ 	.word	0xffffffff


	//   ....[16]....
        /*049c*/ 	.word	0xffffffff


	//   ....[17]....
        /*04a0*/ 	.word	0xffffffff


	//   ....[18]....
        /*04a4*/ 	.word	0xffffffff


	//   ....[19]....
        /*04a8*/ 	.word	0xffffffff


	//   ....[20]....
        /*04ac*/ 	.word	0xffffffff


	//   ....[21]....
        /*04b0*/ 	.word	0xffffffff


	//   ....[22]....
        /*04b4*/ 	.word	0xffffffff


	//   ....[23]....
        /*04b8*/ 	.word	0xffffffff


	//   ....[24]....
        /*04bc*/ 	.word	0xffffffff


	//   ....[25]....
        /*04c0*/ 	.word	0xffffffff


	//   ....[26]....
        /*04c4*/ 	.word	0xffffffff


	//   ....[27]....
        /*04c8*/ 	.word	0xffffffff


	//   ....[28]....
        /*04cc*/ 	.word	0xffffffff


	//   ....[29]....
        /*04d0*/ 	.word	0xffffffff


	//   ....[30]....
        /*04d4*/ 	.word	0xffffffff


	//   ....[31]....
        /*04d8*/ 	.word	0xffffffff


	//   ....[32]....
        /*04dc*/ 	.word	0xffffffff


	//   ....[33]....
        /*04e0*/ 	.word	0xffffffff


	//   ....[34]....
        /*04e4*/ 	.word	0xffffffff


	//   ....[35]....
        /*04e8*/ 	.word	0xffffffff


	//   ....[36]....
        /*04ec*/ 	.word	0xffffffff


	//   ....[37]....
        /*04f0*/ 	.word	0xffffffff


	//   ....[38]....
        /*04f4*/ 	.word	0xffffffff


	//   ....[39]....
        /*04f8*/ 	.word	0xffffffff


	//   ....[40]....
        /*04fc*/ 	.word	0xffffffff


	//   ....[41]....
        /*0500*/ 	.word	0xffffffff


	//   ....[42]....
        /*0504*/ 	.word	0xffffffff


	//   ....[43]....
        /*0508*/ 	.word	0xffffffff


	//   ....[44]....
        /*050c*/ 	.word	0xffffffff


	//   ....[45]....
        /*0510*/ 	.word	0xffffffff


	//   ....[46]....
        /*0514*/ 	.word	0xffffffff


	//   ....[47]....
        /*0518*/ 	.word	0xffffffff


	//   ....[48]....
        /*051c*/ 	.word	0xffffffff


	//   ....[49]....
        /*0520*/ 	.word	0xffffffff


	//   ....[50]....
        /*0524*/ 	.word	0xffffffff


	//   ....[51]....
        /*0528*/ 	.word	0xffffffff


	//   ....[52]....
        /*052c*/ 	.word	0xffffffff


	//   ....[53]....
        /*0530*/ 	.word	0xffffffff


	//   ....[54]....
        /*0534*/ 	.word	0x0500000f


	//   ....[55]....
        /*0538*/ 	.word	0x0500000f


	//   ....[56]....
        /*053c*/ 	.word	0x0500000f


	//   ....[57]....
        /*0540*/ 	.word	0x0500000f


	//   ....[58]....
        /*0544*/ 	.word	0x0500000f


	//   ....[59]....
        /*0548*/ 	.word	0x0500000f


	//   ....[60]....
        /*054c*/ 	.word	0x0500000f


	//   ....[61]....
        /*0550*/ 	.word	0x0500000f


	//   ....[62]....
        /*0554*/ 	.word	0x0500000f


	//   ....[63]....
        /*0558*/ 	.word	0x0500000f


	//   ....[64]....
        /*055c*/ 	.word	0x0500000f


	//   ....[65]....
        /*0560*/ 	.word	0x0500000f


	//   ....[66]....
        /*0564*/ 	.word	0x0500000f


	//   ....[67]....
        /*0568*/ 	.word	0x0500000f


	//   ....[68]....
        /*056c*/ 	.word	0x0500000f


	//   ....[69]....
        /*0570*/ 	.word	0x0500000f


	//   ....[70]....
        /*0574*/ 	.word	0x0500000f


	//   ....[71]....
        /*0578*/ 	.word	0x0500000f


	//   ....[72]....
        /*057c*/ 	.word	0x0500000f


	//   ....[73]....
        /*0580*/ 	.word	0x0500000f


	//   ....[74]....
        /*0584*/ 	.word	0x0500000f


	//   ....[75]....
        /*0588*/ 	.word	0x0500000f


	//   ....[76]....
        /*058c*/ 	.word	0x0500000f


	//   ....[77]....
        /*0590*/ 	.word	0x0500000f


	//   ....[78]....
        /*0594*/ 	.word	0x0500000f


	//   ....[79]....
        /*0598*/ 	.word	0x0500000f


	//   ....[80]....
        /*059c*/ 	.word	0x0500000f


	//   ....[81]....
        /*05a0*/ 	.word	0x0500000f


	//----- nvinfo : EIATTR_COOP_GROUP_INSTR_OFFSETS
	.align		4
.L_415:
        /*05a4*/ 	.byte	0x04, 0x28
        /*05a6*/ 	.short	(.L_417 - .L_416)


	//   ....[0]....
.L_416:
        /*05a8*/ 	.word	0x00000060


	//   ....[1]....
        /*05ac*/ 	.word	0x000001c0


	//   ....[2]....
        /*05b0*/ 	.word	0x000002c0


	//   ....[3]....
        /*05b4*/ 	.word	0x00000430


	//   ....[4]....
        /*05b8*/ 	.word	0x00000590


	//   ....[5]....
        /*05bc*/ 	.word	0x000006b0


	//   ....[6]....
        /*05c0*/ 	.word	0x00000810


	//   ....[7]....
        /*05c4*/ 	.word	0x0000ab90


	//   ....[8]....
        /*05c8*/ 	.word	0x00011b30


	//   ....[9]....
        /*05cc*/ 	.word	0x00011c20


	//   ....[10]....
        /*05d0*/ 	.word	0x000121f0


	//   ....[11]....
        /*05d4*/ 	.word	0x00012290


	//   ....[12]....
        /*05d8*/ 	.word	0x000141f0


	//   ....[13]....
        /*05dc*/ 	.word	0x000142e0


	//   ....[14]....
        /*05e0*/ 	.word	0x00014950


	//   ....[15]....
        /*05e4*/ 	.word	0x00014970


	//   ....[16]....
        /*05e8*/ 	.word	0x00015b60


	//   ....[17]....
        /*05ec*/ 	.word	0x00015ba0


	//   ....[18]....
        /*05f0*/ 	.word	0x00015c90


	//   ....[19]....
        /*05f4*/ 	.word	0x00015cb0


	//   ....[20]....
        /*05f8*/ 	.word	0x000182c0


	//   ....[21]....
        /*05fc*/ 	.word	0x00018450


	//   ....[22]....
        /*0600*/ 	.word	0x00018480


	//   ....[23]....
        /*0604*/ 	.word	0x000184c0


	//   ....[24]....
        /*0608*/ 	.word	0x00018520


	//   ....[25]....
        /*060c*/ 	.word	0x00018580


	//   ....[26]....
        /*0610*/ 	.word	0x000185d0


	//   ....[27]....
        /*0614*/ 	.word	0x00018780


	//   ....[28]....
        /*0618*/ 	.word	0x000187e0


	//   ....[29]....
        /*061c*/ 	.word	0x00018820


	//   ....[30]....
        /*0620*/ 	.word	0x00018860


	//   ....[31]....
        /*0624*/ 	.word	0x00018890


	//   ....[32]....
        /*0628*/ 	.word	0x000188c0


	//   ....[33]....
        /*062c*/ 	.word	0x00018960


	//   ....[34]....
        /*0630*/ 	.word	0x00018990


	//   ....[35]....
        /*0634*/ 	.word	0x00018a20


	//   ....[36]....
        /*0638*/ 	.word	0x0001d330


	//   ....[37]....
        /*063c*/ 	.word	0x0001d340


	//   ....[38]....
        /*0640*/ 	.word	0x0001d450


	//   ....[39]....
        /*0644*/ 	.word	0x0001d4b0


	//   ....[40]....
        /*0648*/ 	.word	0x0001d4f0


	//   ....[41]....
        /*064c*/ 	.word	0x0001d530


	//   ....[42]....
        /*0650*/ 	.word	0x0001d560


	//   ....[43]....
        /*0654*/ 	.word	0x0001d590


	//   ....[44]....
        /*0658*/ 	.word	0x0001d720


	//   ....[45]....
        /*065c*/ 	.word	0x0001d780


	//   ....[46]....
        /*0660*/ 	.word	0x0001d7c0


	//   ....[47]....
        /*0664*/ 	.word	0x0001d800


	//   ....[48]....
        /*0668*/ 	.word	0x0001d830


	//   ....[49]....
        /*066c*/ 	.word	0x0001d860


	//   ....[50]....
        /*0670*/ 	.word	0x0001d920


	//   ....[51]....
        /*0674*/ 	.word	0x0001d940


	//   ....[52]....
        /*0678*/ 	.word	0x0001d9b0


	//   ....[53]....
        /*067c*/ 	.word	0x0001de00


	//   ....[54]....
        /*0680*/ 	.word	0x0001e240


	//   ....[55]....
        /*0684*/ 	.word	0x0001e2e0


	//   ....[56]....
        /*0688*/ 	.word	0x0001e380


	//   ....[57]....
        /*068c*/ 	.word	0x0001e420


	//   ....[58]....
        /*0690*/ 	.word	0x0001e510


	//   ....[59]....
        /*0694*/ 	.word	0x0001e5b0


	//   ....[60]....
        /*0698*/ 	.word	0x0001e650


	//   ....[61]....
        /*069c*/ 	.word	0x0001e6f0


	//   ....[62]....
        /*06a0*/ 	.word	0x0001e950


	//   ....[63]....
        /*06a4*/ 	.word	0x0001ec30


	//   ....[64]....
        /*06a8*/ 	.word	0x0001f050


	//   ....[65]....
        /*06ac*/ 	.word	0x0001f0e0


	//   ....[66]....
        /*06b0*/ 	.word	0x0001f180


	//   ....[67]....
        /*06b4*/ 	.word	0x0001f240


	//   ....[68]....
        /*06b8*/ 	.word	0x0001f2c0


	//   ....[69]....
        /*06bc*/ 	.word	0x0001f340


	//   ....[70]....
        /*06c0*/ 	.word	0x0001f3c0


	//   ....[71]....
        /*06c4*/ 	.word	0x0001f440


	//   ....[72]....
        /*06c8*/ 	.word	0x0001f4d0


	//   ....[73]....
        /*06cc*/ 	.word	0x0001f590


	//   ....[74]....
        /*06d0*/ 	.word	0x0001f610


	//   ....[75]....
        /*06d4*/ 	.word	0x0001f690


	//   ....[76]....
        /*06d8*/ 	.word	0x0001f710


	//   ....[77]....
        /*06dc*/ 	.word	0x0001f790


	//   ....[78]....
        /*06e0*/ 	.word	0x0001f800


	//   ....[79]....
        /*06e4*/ 	.word	0x0001f8a0


	//   ....[80]....
        /*06e8*/ 	.word	0x0001f930


	//   ....[81]....
        /*06ec*/ 	.word	0x0001fa50


	//----- nvinfo : EIATTR_REG_RECONFIG
	.align		4
.L_417:
        /*06f0*/ 	.byte	0x01, 0x54
	.zero		2


	//----- nvinfo : EIATTR_SYSCALL_OFFSETS
	.align		4
        /*06f4*/ 	.byte	0x04, 0x46
        /*06f6*/ 	.short	(.L_419 - .L_418)


	//   ....[0]....
.L_418:
        /*06f8*/ 	.word	0x000018d0


	//   ....[1]....
        /*06fc*/ 	.word	0x00001a20


	//   ....[2]....
        /*0700*/ 	.word	0x0000ad20


	//   ....[3]....
        /*0704*/ 	.word	0x0000b190


	//   ....[4]....
        /*0708*/ 	.word	0x0001a450


	//   ....[5]....
        /*070c*/ 	.word	0x0001a590


	//   ....[6]....
        /*0710*/ 	.word	0x0001a690


	//----- nvinfo : EIATTR_MBARRIER_INSTR_OFFSETS
	.align		4
.L_419:
        /*0714*/ 	.byte	0x04, 0x39
        /*0716*/ 	.short	(.L_421 - .L_420)


	//   ....[0]....
.L_420:
        /*0718*/ 	.word	0x000002e0
        /*071c*/ 	.word	0x000000ff
        /*0720*/ 	.word	0x00034800
        /*0724*/ 	.short	0x0100
        /*0726*/ 	.byte	0x08
	.zero		1


	//   ....[1]....
        /*0728*/ 	.word	0x000002f0
        /*072c*/ 	.word	0x000000ff
        /*0730*/ 	.word	0x00034820
        /*0734*/ 	.short	0x0100
        /*0736*/ 	.byte	0x08
	.zero		1


	//   ....[2]....
        /*0738*/ 	.word	0x000003e0
        /*073c*/ 	.word	0x000000ff
        /*0740*/ 	.word	0x00034830
        /*0744*/ 	.short	0x0100
        /*0746*/ 	.byte	0x08
	.zero		1


	//   ....[3]....
        /*0748*/ 	.word	0x000003f0
        /*074c*/ 	.word	0x000000ff
        /*0750*/ 	.word	0x00034840
        /*0754*/ 	.short	0x0100
        /*0756*/ 	.byte	0x08
	.zero		1


	//   ....[4]....
        /*0758*/ 	.word	0x00000400
        /*075c*/ 	.word	0x000000ff
        /*0760*/ 	.word	0x00034838
        /*0764*/ 	.short	0x0100
        /*0766*/ 	.byte	0x08
	.zero		1


	//   ....[5]....
        /*0768*/ 	.word	0x00000410
        /*076c*/ 	.word	0x000000ff
        /*0770*/ 	.word	0x00034848
        /*0774*/ 	.short	0x0100
        /*0776*/ 	.byte	0x08
	.zero		1


	//   ....[6]....
        /*0778*/ 	.word	0x00000540
        /*077c*/ 	.word	0x000000ff
        /*0780*/ 	.word	0x00034850
        /*0784*/ 	.short	0x0100
        /*0786*/ 	.byte	0x08
	.zero		1


	//   ....[7]....
        /*0788*/ 	.word	0x00000550
        /*078c*/ 	.word	0x000000ff
        /*0790*/ 	.word	0x00034860
        /*0794*/ 	.short	0x0100
        /*0796*/ 	.byte	0x08
	.zero		1


	//   ....[8]....
        /*0798*/ 	.word	0x00000560
        /*079c*/ 	.word	0x000000ff
        /*07a0*/ 	.word	0x00034858
        /*07a4*/ 	.short	0x0100
        /*07a6*/ 	.byte	0x08
	.zero		1


	//   ....[9]....
        /*07a8*/ 	.word	0x00000570
        /*07ac*/ 	.word	0x000000ff
        /*07b0*/ 	.word	0x00034868
        /*07b4*/ 	.short	0x0100
        /*07b6*/ 	.byte	0x08
	.zero		1


	//   ....[10]....
        /*07b8*/ 	.word	0x00000660
        /*07bc*/ 	.word	0x000000ff
        /*07c0*/ 	.word	0x00034870
        /*07c4*/ 	.short	0x0100
        /*07c6*/ 	.byte	0x06
	.zero		1


	//   ....[11]....
        /*07c8*/ 	.word	0x00000670
        /*07cc*/ 	.word	0x000000ff
        /*07d0*/ 	.word	0x00034880
        /*07d4*/ 	.short	0x0100
        /*07d6*/ 	.byte	0x06
	.zero		1


	//   ....[12]....
        /*07d8*/ 	.word	0x00000680
        /*07dc*/ 	.word	0x000000ff
        /*07e0*/ 	.word	0x00034878
        /*07e4*/ 	.short	0x0100
        /*07e6*/ 	.byte	0x06
	.zero		1


	//   ....[13]....
        /*07e8*/ 	.word	0x00000690
        /*07ec*/ 	.word	0x000000ff
        /*07f0*/ 	.word	0x00034888
        /*07f4*/ 	.short	0x0100
        /*07f6*/ 	.byte	0x06
	.zero		1


	//   ....[14]....
        /*07f8*/ 	.word	0x000007c0
        /*07fc*/ 	.word	0x000000ff
        /*0800*/ 	.word	0x00034890
        /*0804*/ 	.short	0x0100
        /*0806*/ 	.byte	0x08
	.zero		1


	//   ....[15]....
        /*0808*/ 	.word	0x000007d0
        /*080c*/ 	.word	0x000000ff
        /*0810*/ 	.word	0x000348a0
        /*0814*/ 	.short	0x0100
        /*0816*/ 	.byte	0x08
	.zero		1


	//   ....[16]....
        /*0818*/ 	.word	0x000007e0
        /*081c*/ 	.word	0x000000ff
        /*0820*/ 	.word	0x00034898
        /*0824*/ 	.short	0x0100
        /*0826*/ 	.byte	0x08
	.zero		1


	//   ....[17]....
        /*0828*/ 	.word	0x000007f0
        /*082c*/ 	.word	0x000000ff
        /*0830*/ 	.word	0x000348a8
        /*0834*/ 	.short	0x0100
        /*0836*/ 	.byte	0x08
	.zero		1


	//   ....[18]....
        /*0838*/ 	.word	0x00000920
        /*083c*/ 	.word	0x000000ff
        /*0840*/ 	.word	0x000348b0
        /*0844*/ 	.short	0x0100
        /*0846*/ 	.byte	0x08
	.zero		1


	//   ....[19]....
        /*0848*/ 	.word	0x00000930
        /*084c*/ 	.word	0x000000ff
        /*0850*/ 	.word	0x000348c0
        /*0854*/ 	.short	0x0100
        /*0856*/ 	.byte	0x08
	.zero		1


	//   ....[20]....
        /*0858*/ 	.word	0x00000940
        /*085c*/ 	.word	0x000000ff
        /*0860*/ 	.word	0x000348b8
        /*0864*/ 	.short	0x0100
        /*0866*/ 	.byte	0x08
	.zero		1


	//   ....[21]....
        /*0868*/ 	.word	0x00000950
        /*086c*/ 	.word	0x000000ff
        /*0870*/ 	.word	0x000348c8
        /*0874*/ 	.short	0x0100
        /*0876*/ 	.byte	0x08
	.zero		1


	//   ....[22]....
        /*0878*/ 	.word	0x00003690
        /*087c*/ 	.word	0x00000003
        /*0880*/ 	.word	0x00034890
        /*0884*/ 	.short	0x010a
        /*0886*/ 	.byte	0x3f
	.zero		1


	//   ....[23]....
        /*0888*/ 	.word	0x00006d70
        /*088c*/ 	.word	0x00000003
        /*0890*/ 	.word	0x00034890
        /*0894*/ 	.short	0x010a
        /*0896*/ 	.byte	0x3f
	.zero		1


	//   ....[24]....
        /*0898*/ 	.word	0x00009f80
        /*089c*/ 	.word	0x00000003
        /*08a0*/ 	.word	0x00034890
        /*08a4*/ 	.short	0x010a
        /*08a6*/ 	.byte	0x3f
	.zero		1


	//   ....[25]....
        /*08a8*/ 	.word	0x0000a350
        /*08ac*/ 	.word	0x0000002c
        /*08b0*/ 	.word	0x00000000
        /*08b4*/ 	.short	0x0101
        /*08b6*/ 	.byte	0x3f
	.zero		1


	//   ....[26]....
        /*08b8*/ 	.word	0x0000a390
        /*08bc*/ 	.word	0x00000003
        /*08c0*/ 	.word	0x000348b0
        /*08c4*/ 	.short	0x010a
        /*08c6*/ 	.byte	0x3f
	.zero		1


	//   ....[27]....
        /*08c8*/ 	.word	0x0000a840
        /*08cc*/ 	.word	0x00000003
        /*08d0*/ 	.word	0x00000000
        /*08d4*/ 	.short	0x0101
        /*08d6*/ 	.byte	0x3f
	.zero		1


	//   ....[28]....
        /*08d8*/ 	.word	0x0000ada0
        /*08dc*/ 	.word	0x00000002
        /*08e0*/ 	.word	0x00034800
        /*08e4*/ 	.short	0x010a
        /*08e6*/ 	.byte	0x3f
	.zero		1


	//   ....[29]....
        /*08e8*/ 	.word	0x0000adf0
        /*08ec*/ 	.word	0x00000002
        /*08f0*/ 	.word	0x00034800
        /*08f4*/ 	.short	0x010a
        /*08f6*/ 	.byte	0x3f
	.zero		1


	//   ....[30]....
        /*08f8*/ 	.word	0x0000ba00
        /*08fc*/ 	.word	0x00000002
        /*0900*/ 	.word	0x00034800
        /*0904*/ 	.short	0x010a
        /*0906*/ 	.byte	0x3f
	.zero		1


	//   ....[31]....
        /*0908*/ 	.word	0x0000e290
        /*090c*/ 	.word	0x00000002
        /*0910*/ 	.word	0x00034800
        /*0914*/ 	.short	0x010a
        /*0916*/ 	.byte	0x3f
	.zero		1


	//   ....[32]....
        /*0918*/ 	.word	0x00010750
        /*091c*/ 	.word	0x00000004
        /*0920*/ 	.word	0x00034830
        /*0924*/ 	.short	0x010a
        /*0926*/ 	.byte	0x3f
	.zero		1


	//   ....[33]....
        /*0928*/ 	.word	0x000107d0
        /*092c*/ 	.word	0x00000004
        /*0930*/ 	.word	0x00034830
        /*0934*/ 	.short	0x010a
        /*0936*/ 	.byte	0x3f
	.zero		1


	//   ....[34]....
        /*0938*/ 	.word	0x00011c90
        /*093c*/ 	.word	0x00000004
        /*0940*/ 	.word	0x00000000
        /*0944*/ 	.short	0x0101
        /*0946*/ 	.byte	0x3f
	.zero		1


	//   ....[35]....
        /*0948*/ 	.word	0x000131e0
        /*094c*/ 	.word	0x00000015
        /*0950*/ 	.word	0x00034830
        /*0954*/ 	.short	0x010a
        /*0956*/ 	.byte	0x3f
	.zero		1


	//   ....[36]....
        /*0958*/ 	.word	0x00013250
        /*095c*/ 	.word	0x00000015
        /*0960*/ 	.word	0x00034830
        /*0964*/ 	.short	0x010a
        /*0966*/ 	.byte	0x3f
	.zero		1


	//   ....[37]....
        /*0968*/ 	.word	0x00013dd0
        /*096c*/ 	.word	0x000000ca
        /*0970*/ 	.word	0x00034850
        /*0974*/ 	.short	0x010a
        /*0976*/ 	.byte	0x3f
	.zero		1


	//   ....[38]....
        /*0978*/ 	.word	0x00013e20
        /*097c*/ 	.word	0x000000ca
        /*0980*/ 	.word	0x00034850
        /*0984*/ 	.short	0x010a
        /*0986*/ 	.byte	0x3f
	.zero		1


	//   ....[39]....
        /*0988*/ 	.word	0x00015550
        /*098c*/ 	.word	0x00000015
        /*0990*/ 	.word	0x00000000
        /*0994*/ 	.short	0x0101
        /*0996*/ 	.byte	0x3f
	.zero		1


	//   ....[40]....
        /*0998*/ 	.word	0x000155b0
        /*099c*/ 	.word	0x000000ca
        /*09a0*/ 	.word	0x00000000
        /*09a4*/ 	.short	0x0101
        /*09a6*/ 	.byte	0x3f
	.zero		1


	//   ....[41]....
        /*09a8*/ 	.word	0x00015a50
        /*09ac*/ 	.word	0x0000000d
        /*09b0*/ 	.word	0x00034850
        /*09b4*/ 	.short	0x010a
        /*09b6*/ 	.byte	0x3f
	.zero		1


	//   ....[42]....
        /*09b8*/ 	.word	0x00015af0
        /*09bc*/ 	.word	0x0000000d
        /*09c0*/ 	.word	0x00034850
        /*09c4*/ 	.short	0x010a
        /*09c6*/ 	.byte	0x3f
	.zero		1


	//   ....[43]....
        /*09c8*/ 	.word	0x00016090
        /*09cc*/ 	.word	0x0000000a
        /*09d0*/ 	.word	0x00000000
        /*09d4*/ 	.short	0x0101
        /*09d6*/ 	.byte	0x3f
	.zero		1


	//   ....[44]....
        /*09d8*/ 	.word	0x000172f0
        /*09dc*/ 	.word	0x00000000
        /*09e0*/ 	.word	0x00000000
        /*09e4*/ 	.short	0x0101
        /*09e6*/ 	.byte	0x3f
	.zero		1


	//   ....[45]....
        /*09e8*/ 	.word	0x00019540
        /*09ec*/ 	.word	0x00000009
        /*09f0*/ 	.word	0x00034820
        /*09f4*/ 	.short	0x010a
        /*09f6*/ 	.byte	0x3f
	.zero		1


	//   ....[46]....
        /*09f8*/ 	.word	0x000195d0
        /*09fc*/ 	.word	0x00000005
        /*0a00*/ 	.word	0x000348a0
        /*0a04*/ 	.short	0x010a
        /*0a06*/ 	.byte	0x3f
	.zero		1


	//   ....[47]....
        /*0a08*/ 	.word	0x00019860
        /*0a0c*/ 	.word	0x00000005
        /*0a10*/ 	.word	0x000348c0
        /*0a14*/ 	.short	0x010a
        /*0a16*/ 	.byte	0x3f
	.zero		1


	//   ....[48]....
        /*0a18*/ 	.word	0x00019c20
        /*0a1c*/ 	.word	0x00000006
        /*0a20*/ 	.word	0x000348a0
        /*0a24*/ 	.short	0x010a
        /*0a26*/ 	.byte	0x3f
	.zero		1


	//   ....[49]....
        /*0a28*/ 	.word	0x00019e90
        /*0a2c*/ 	.word	0x00000006
        /*0a30*/ 	.word	0x000348c0
        /*0a34*/ 	.short	0x010a
        /*0a36*/ 	.byte	0x3f
	.zero		1


	//   ....[50]....
        /*0a38*/ 	.word	0x0001add0
        /*0a3c*/ 	.word	0x00000006
        /*0a40*/ 	.word	0x00034840
        /*0a44*/ 	.short	0x010a
        /*0a46*/ 	.byte	0x3f
	.zero		1


	//   ....[51]....
        /*0a48*/ 	.word	0x0001b390
        /*0a4c*/ 	.word	0x00000007
        /*0a50*/ 	.word	0x00034820
        /*0a54*/ 	.short	0x010a
        /*0a56*/ 	.byte	0x3f
	.zero		1


	//   ....[52]....
        /*0a58*/ 	.word	0x0001b6e0
        /*0a5c*/ 	.word	0x00000007
        /*0a60*/ 	.word	0x00034840
        /*0a64*/ 	.short	0x010a
        /*0a66*/ 	.byte	0x3f
	.zero		1


	//   ....[53]....
        /*0a68*/ 	.word	0x0001b9e0
        /*0a6c*/ 	.word	0x00000007
        /*0a70*/ 	.word	0x00034860
        /*0a74*/ 	.short	0x010a
        /*0a76*/ 	.byte	0x3f
	.zero		1


	//   ....[54]....
        /*0a78*/ 	.word	0x0001bfb0
        /*0a7c*/ 	.word	0x00000002
        /*0a80*/ 	.word	0x00034840
        /*0a84*/ 	.short	0x010a
        /*0a86*/ 	.byte	0x3f
	.zero		1


	//   ....[55]....
        /*0a88*/ 	.word	0x0001c2b0
        /*0a8c*/ 	.word	0x00000002
        /*0a90*/ 	.word	0x00034860
        /*0a94*/ 	.short	0x010a
        /*0a96*/ 	.byte	0x3f
	.zero		1


	//   ....[56]....
        /*0a98*/ 	.word	0x0001c7e0
        /*0a9c*/ 	.word	0x00000002
        /*0aa0*/ 	.word	0x00034840
        /*0aa4*/ 	.short	0x010a
        /*0aa6*/ 	.byte	0x3f
	.zero		1


	//   ....[57]....
        /*0aa8*/ 	.word	0x0001cad0
        /*0aac*/ 	.word	0x00000002
        /*0ab0*/ 	.word	0x00034860
        /*0ab4*/ 	.short	0x010a
        /*0ab6*/ 	.byte	0x3f
	.zero		1


	//   ....[58]....
        /*0ab8*/ 	.word	0x0001cfa0
        /*0abc*/ 	.word	0x00000000
        /*0ac0*/ 	.word	0x00034860
        /*0ac4*/ 	.short	0x010a
        /*0ac6*/ 	.byte	0x3f
	.zero		1


	//   ....[59]....
        /*0ac8*/ 	.word	0x0001dd80
        /*0acc*/ 	.word	0x00000000
        /*0ad0*/ 	.word	0x00034820
        /*0ad4*/ 	.short	0x010a
        /*0ad6*/ 	.byte	0x3f
	.zero		1


	//   ....[60]....
        /*0ad8*/ 	.word	0x0001df30
        /*0adc*/ 	.word	0x00000006
        /*0ae0*/ 	.word	0x00000000
        /*0ae4*/ 	.short	0x010a
        /*0ae6*/ 	.byte	0x3f
	.zero		1


	//   ....[61]....
        /*0ae8*/ 	.word	0x0001dfa0
        /*0aec*/ 	.word	0x00000007
        /*0af0*/ 	.word	0x00000000
        /*0af4*/ 	.short	0x010a
        /*0af6*/ 	.byte	0x3f
	.zero		1


	//   ....[62]....
        /*0af8*/ 	.word	0x0001e010
        /*0afc*/ 	.word	0x00000004
        /*0b00*/ 	.word	0x00000000
        /*0b04*/ 	.short	0x010a
        /*0b06*/ 	.byte	0x3f
	.zero		1


	//   ....[63]....
        /*0b08*/ 	.word	0x0001e040
        /*0b0c*/ 	.word	0x00000003
        /*0b10*/ 	.word	0x00000000
        /*0b14*/ 	.short	0x010a
        /*0b16*/ 	.byte	0x3f
	.zero		1


	//   ....[64]....
        /*0b18*/ 	.word	0x0001e0a0
        /*0b1c*/ 	.word	0x00000003
        /*0b20*/ 	.word	0x00034890
        /*0b24*/ 	.short	0x010a
        /*0b26*/ 	.byte	0x3f
	.zero		1


	//   ....[65]....
        /*0b28*/ 	.word	0x0001e0f0
        /*0b2c*/ 	.word	0x00000003
        /*0b30*/ 	.word	0x00034890
        /*0b34*/ 	.short	0x010a
        /*0b36*/ 	.byte	0x3f
	.zero		1


	//   ....[66]....
        /*0b38*/ 	.word	0x0001e140
        /*0b3c*/ 	.word	0x00000003
        /*0b40*/ 	.word	0x00034890
        /*0b44*/ 	.short	0x010a
        /*0b46*/ 	.byte	0x3f
	.zero		1


	//   ....[67]....
        /*0b48*/ 	.word	0x0001e190
        /*0b4c*/ 	.word	0x00000003
        /*0b50*/ 	.word	0x000348b0
        /*0b54*/ 	.short	0x010a
        /*0b56*/ 	.byte	0x3f
	.zero		1


	//   ....[68]....
        /*0b58*/ 	.word	0x0001e460
        /*0b5c*/ 	.word	0x00000002
        /*0b60*/ 	.word	0x00034800
        /*0b64*/ 	.short	0x010a
        /*0b66*/ 	.byte	0x3f
	.zero		1


	//   ....[69]....
        /*0b68*/ 	.word	0x0001e730
        /*0b6c*/ 	.word	0x00000002
        /*0b70*/ 	.word	0x00034800
        /*0b74*/ 	.short	0x010a
        /*0b76*/ 	.byte	0x3f
	.zero		1


	//   ....[70]....
        /*0b78*/ 	.word	0x0001e780
        /*0b7c*/ 	.word	0x00000004
        /*0b80*/ 	.word	0x00034830
        /*0b84*/ 	.short	0x010a
        /*0b86*/ 	.byte	0x3f
	.zero		1


	//   ....[71]....
        /*0b88*/ 	.word	0x0001e7d0
        /*0b8c*/ 	.word	0x00000015
        /*0b90*/ 	.word	0x00034830
        /*0b94*/ 	.short	0x010a
        /*0b96*/ 	.byte	0x3f
	.zero		1


	//   ....[72]....
        /*0b98*/ 	.word	0x0001e820
        /*0b9c*/ 	.word	0x000000ca
        /*0ba0*/ 	.word	0x00034850
        /*0ba4*/ 	.short	0x010a
        /*0ba6*/ 	.byte	0x3f
	.zero		1


	//   ....[73]....
        /*0ba8*/ 	.word	0x0001e870
        /*0bac*/ 	.word	0x0000000d
        /*0bb0*/ 	.word	0x00034850
        /*0bb4*/ 	.short	0x010a
        /*0bb6*/ 	.byte	0x3f
	.zero		1


	//   ....[74]....
        /*0bb8*/ 	.word	0x0001ea10
        /*0bbc*/ 	.word	0x00000009
        /*0bc0*/ 	.word	0x00034820
        /*0bc4*/ 	.short	0x010a
        /*0bc6*/ 	.byte	0x3f
	.zero		1


	//   ....[75]....
        /*0bc8*/ 	.word	0x0001ea60
        /*0bcc*/ 	.word	0x00000005
        /*0bd0*/ 	.word	0x000348a0
        /*0bd4*/ 	.short	0x010a
        /*0bd6*/ 	.byte	0x3f
	.zero		1


	//   ....[76]....
        /*0bd8*/ 	.word	0x0001eab0
        /*0bdc*/ 	.word	0x00000005
        /*0be0*/ 	.word	0x000348c0
        /*0be4*/ 	.short	0x010a
        /*0be6*/ 	.byte	0x3f
	.zero		1


	//   ....[77]....
        /*0be8*/ 	.word	0x0001eb00
        /*0bec*/ 	.word	0x00000006
        /*0bf0*/ 	.word	0x000348a0
        /*0bf4*/ 	.short	0x010a
        /*0bf6*/ 	.byte	0x3f
	.zero		1


	//   ....[78]....
        /*0bf8*/ 	.word	0x0001eb50
        /*0bfc*/ 	.word	0x00000006
        /*0c00*/ 	.word	0x000348c0
        /*0c04*/ 	.short	0x010a
        /*0c06*/ 	.byte	0x3f
	.zero		1


	//   ....[79]....
        /*0c08*/ 	.word	0x0001ecf0
        /*0c0c*/ 	.word	0x00000006
        /*0c10*/ 	.word	0x00034840
        /*0c14*/ 	.short	0x010a
        /*0c16*/ 	.byte	0x3f
	.zero		1


	//   ....[80]....
        /*0c18*/ 	.word	0x0001ed70
        /*0c1c*/ 	.word	0x00000006
        /*0c20*/ 	.word	0x00034820
        /*0c24*/ 	.short	0x010a
        /*0c26*/ 	.byte	0x3f
	.zero		1


	//   ....[81]....
        /*0c28*/ 	.word	0x0001edc0
        /*0c2c*/ 	.word	0x00000007
        /*0c30*/ 	.word	0x00034840
        /*0c34*/ 	.short	0x010a
        /*0c36*/ 	.byte	0x3f
	.zero		1


	//   ....[82]....
        /*0c38*/ 	.word	0x0001ee10
        /*0c3c*/ 	.word	0x00000007
        /*0c40*/ 	.word	0x00034860
        /*0c44*/ 	.short	0x010a
        /*0c46*/ 	.byte	0x3f
	.zero		1


	//   ....[83]....
        /*0c48*/ 	.word	0x0001ee60
        /*0c4c*/ 	.word	0x00000002
        /*0c50*/ 	.word	0x00034840
        /*0c54*/ 	.short	0x010a
        /*0c56*/ 	.byte	0x3f
	.zero		1


	//   ....[84]....
        /*0c58*/ 	.word	0x0001eeb0
        /*0c5c*/ 	.word	0x00000002
        /*0c60*/ 	.word	0x00034860
        /*0c64*/ 	.short	0x010a
        /*0c66*/ 	.byte	0x3f
	.zero		1


	//   ....[85]....
        /*0c68*/ 	.word	0x0001ef00
        /*0c6c*/ 	.word	0x00000002
        /*0c70*/ 	.word	0x00034840
        /*0c74*/ 	.short	0x010a
        /*0c76*/ 	.byte	0x3f
	.zero		1


	//   ....[86]....
        /*0c78*/ 	.word	0x0001ef50
        /*0c7c*/ 	.word	0x00000002
        /*0c80*/ 	.word	0x00034860
        /*0c84*/ 	.short	0x010a
        /*0c86*/ 	.byte	0x3f
	.zero		1


	//   ....[87]....
        /*0c88*/ 	.word	0x0001efa0
        /*0c8c*/ 	.word	0x00000000
        /*0c90*/ 	.word	0x00034860
        /*0c94*/ 	.short	0x010a
        /*0c96*/ 	.byte	0x3f
	.zero		1


	//   ....[88]....
        /*0c98*/ 	.word	0x0001f970
        /*0c9c*/ 	.word	0x00000000
        /*0ca0*/ 	.word	0x00034820
        /*0ca4*/ 	.short	0x010a
        /*0ca6*/ 	.byte	0x3f
	.zero		1


	//   ....[89]....
        /*0ca8*/ 	.word	0x0001fb10
        /*0cac*/ 	.word	0x00000006
        /*0cb0*/ 	.word	0x00000000
        /*0cb4*/ 	.short	0x010a
        /*0cb6*/ 	.byte	0x3f
	.zero		1


	//   ....[90]....
        /*0cb8*/ 	.word	0x0001fb60
        /*0cbc*/ 	.word	0x00000007
        /*0cc0*/ 	.word	0x00000000
        /*0cc4*/ 	.short	0x010a
        /*0cc6*/ 	.byte	0x3f
	.zero		1


	//   ....[91]....
        /*0cc8*/ 	.word	0x0001fbb0
        /*0ccc*/ 	.word	0x00000004
        /*0cd0*/ 	.word	0x00000000
        /*0cd4*/ 	.short	0x010a
        /*0cd6*/ 	.byte	0x3f
	.zero		1


	//----- nvinfo : EIATTR_NUM_MBARRIERS
	.align		4
.L_421:
        /*0cd8*/ 	.byte	0x03, 0x38
        /*0cda*/ 	.short	0x0016


	//----- nvinfo : EIATTR_EXIT_INSTR_OFFSETS
	.align		4
        /*0cdc*/ 	.byte	0x04, 0x1c
        /*0cde*/ 	.short	(.L_423 - .L_422)


	//   ....[0]....
.L_422:
        /*0ce0*/ 	.word	0x0001e090


	//----- nvinfo : EIATTR_MAX_THREADS
	.align		4
.L_423:
        /*0ce4*/ 	.byte	0x04, 0x05
        /*0ce6*/ 	.short	(.L_425 - .L_424)
.L_424:
        /*0ce8*/ 	.word	0x00000180
        /*0cec*/ 	.word	0x00000001
        /*0cf0*/ 	.word	0x00000001


	//----- nvinfo : EIATTR_CRS_STACK_SIZE
	.align		4
.L_425:
        /*0cf4*/ 	.byte	0x04, 0x1e
        /*0cf6*/ 	.short	(.L_427 - .L_426)
.L_426:
        /*0cf8*/ 	.word	0x00000000


	//----- nvinfo : EIATTR_CBANK_PARAM_SIZE
	.align		4
.L_427:
        /*0cfc*/ 	.byte	0x03, 0x19
        /*0cfe*/ 	.short	0x0a70


	//----- nvinfo : EIATTR_PARAM_CBANK
	.align		4
        /*0d00*/ 	.byte	0x04, 0x0a
        /*0d02*/ 	.short	(.L_429 - .L_428)
	.align		4
.L_428:
        /*0d04*/ 	.word	index@(.nv.constant0._ZN7cutlass13device_kernelIN5flash11enable_sm90INS1_16FlashAttnFwdSm90INS1_25CollectiveMainloopFwdSm90ILi2EN4cute5tupleIJNS5_1CILi1EEES8_S8_EEENS6_IJNS7_ILi128EEESA_NS7_ILi192EEEEEELi128ENS_10bfloat16_tEfNS_4arch4Sm90ELb0ELb0ELb0ELb1ELb0ELb1ELb0ELb1ELb1ELb0ELb0ELb0EEENS1_21CollectiveEpilogueFwdINS6_IJSA_SA_SA_EEES9_SD_SF_Li256ELb1ELb0ELb0ELb0EEENS1_36VarlenDynamicPersistentTileSchedulerILi128ELi128ELi256ELi32ELb0ELb0ELb1ELb0ELb1ELb1EEEEEEEEEvNT_6ParamsE)
        /*0d08*/ 	.short	0x0210
        /*0d0a*/ 	.short	0x0a70


	//----- nvinfo : EIATTR_SW_WAR
	.align		4
.L_429:
        /*0d0c*/ 	.byte	0x04, 0x36
        /*0d0e*/ 	.short	(.L_431 - .L_430)
.L_430:
        /*0d10*/ 	.word	0x00000008
.L_431:


//--------------------- .nv.info._ZN7cutlass13device_kernelIN5flash11enable_sm90INS1_16FlashAttnFwdSm90INS1_25CollectiveMainloopFwdSm90ILi2EN4cute5tupleIJNS5_1CILi1EEES8_S8_EEENS6_IJNS7_ILi128EEENS7_ILi96EEENS7_ILi192EEEEEELi128ENS_10bfloat16_tEfNS_4arch4Sm90ELb0ELb1ELb0ELb0ELb0ELb0ELb0ELb1ELb1ELb0ELb0ELb0EEENS1_21CollectiveEpilogueFwdINS6_IJSA_SA_SB_EEES9_SE_SG_Li256ELb0ELb0ELb0ELb0EEENS1_30DynamicPersistentTileSchedulerILi256ELi32ELb0ELb0ELb1EEEEEEEEEvNT_6ParamsE --------------------------
	.section	.nv.info._ZN7cutlass13device_kernelIN5flash11enable_sm90INS1_16FlashAttnFwdSm90INS1_25CollectiveMainloopFwdSm90ILi2EN4cute5tupleIJNS5_1CILi1EEES8_S8_EEENS6_IJNS7_ILi128EEENS7_ILi96EEENS7_ILi192EEEEEELi128ENS_10bfloat16_tEfNS_4arch4Sm90ELb0ELb1ELb0ELb0ELb0ELb0ELb0ELb1ELb1ELb0ELb0ELb0EEENS1_21CollectiveEpilogueFwdINS6_IJSA_SA_SB_EEES9_SE_SG_Li256ELb0ELb0ELb0ELb0EEENS1_30DynamicPersistentTileSchedulerILi256ELi32ELb0ELb0ELb1EEEEEEEEEvNT_6ParamsE,"",@"SHT_CUDA_INFO"
	.sectionflags	@""
	.align	4


	//----- nvinfo : EIATTR_CUDA_API_VERSION
	.align		4
        /*0000*/ 	.byte	0x04, 0x37
        /*0002*/ 	.short	(.L_433 - .L_432)
.L_432:
        /*0004*/ 	.word	0x00000082


	//----- nvinfo : EIATTR_KPARAM_INFO
	.align		4
.L_433:
        /*0008*/ 	.byte	0x04, 0x17
        /*000a*/ 	.short	(.L_435 - .L_434)
.L_434:
        /*000c*/ 	.word	0x00000000
        /*0010*/ 	.short	0x0000
        /*0012*/ 	.short	0x0070
        /*0014*/ 	.byte	0x00, 0xf0, 0x01, 0x2e


	//----- nvinfo : EIATTR_SPARSE_MMA_MASK
	.align		4
.L_435:
        /*0018*/ 	.byte	0x03, 0x50
        /*001a*/ 	.short	0x0000


	//----- nvinfo : EIATTR_MAXREG_COUNT
	.align		4
        /*001c*/ 	.byte	0x03, 0x1b
        /*001e*/ 	.short	0x00a8


	//----- nvinfo : EIATTR_NUM_BARRIERS
	.align		4
        /*0020*/ 	.byte	0x02, 0x4c
        /*0022*/ 	.byte	0x09
	.zero		1


	//----- nvinfo : EIATTR_EXTERNS
	.align		4
        /*0024*/ 	.byte	0x04, 0x0f
        /*0026*/ 	.short	(.L_437 - .L_436)


	//   ....[0]....
	.align		4
.L_436:
        /*0028*/ 	.word	index@(__assertfail)


	//----- nvinfo : EIATTR_ANNOTATIONS
	.align		4
.L_437:
        /*002c*/ 	.byte	0x04, 0x55
        /*002e*/ 	.short	(.L_439 - .L_438)


	//   ....[0]....
.L_438:
        /*0030*/ 	.word	0x00000001
        /*0034*/ 	.byte	0x80, 0x09, 0x00, 0x00, 0x01, 0x00, 0x00, 0x00, 0x50, 0x0a, 0x00, 0x00, 0x01, 0x00, 0x00, 0x00
        /*0044*/ 	.byte	0x20, 0x0e, 0x01, 0x00


	//----- nvinfo : EIATTR_MERCURY_ISA_VERSION
	.align		4
.L_439:
        /*0048*/ 	.byte	0x03, 0x5f
        /*004a*/ 	.short	0x0101


	//----- nvinfo : EIATTR_INT_WARP_WIDE_INSTR_OFFSETS
	.align		4
        /*004c*/ 	.byte	0x04, 0x31
        /*004e*/ 	.short	(.L_441 - .L_440)


	//   ....[0]....
.L_440:
        /*0050*/ 	.word	0x00000190


	//   ....[1]....
        /*0054*/ 	.word	0x000001c0


	//   ....[2]....
        /*0058*/ 	.word	0x000001d0


	//   ....[3]....
        /*005c*/ 	.word	0x0000e520


	//   ....[4]....
        /*0060*/ 	.word	0x0000e5b0


	//   ....[5]....
        /*0064*/ 	.word	0x0000eb20


	//   ....[6]....
        /*0068*/ 	.word	0x00010830


	//   ....[7]....
        /*006c*/ 	.word	0x000108c0


	//----- nvinfo : EIATTR_COOP_GROUP_MASK_REGIDS
	.align		4
.L_441:
        /*0070*/ 	.byte	0x04, 0x29
        /*0072*/ 	.short	(.L_443 - .L_442)


	//   ....[0]....
.L_442:
        /*0074*/ 	.word	0xffffffff


	//   ....[1]....
        /*0078*/ 	.word	0xffffffff


	//   ....[2]....
        /*007c*/ 	.word	0xffffffff


	//   ....[3]....
        /*0080*/ 	.word	0xffffffff


	//   ....[4]....
        /*0084*/ 	.word	0xffffffff


	//   ....[5]....
        /*0088*/ 	.word	0xffffffff


	//   ....[6]....
        /*008c*/ 	.word	0xffffffff


	//   ....[7]....
        /*0090*/ 	.word	0xffffffff


	//   ....[8]....
        /*0094*/ 	.word	0xffffffff


	//   ....[9]....
        /*0098*/ 	.word	0xffffffff


	//   ....[10]....
        /*009c*/ 	.word	0xffffffff


	//   ....[11]....
        /*00a0*/ 	.word	0xffffffff


	//   ....[12]....
        /*00a4*/ 	.word	0xffffffff


	//   ....[13]....
        /*00a8*/ 	.word	0xffffffff


	//   ....[14]....
        /*00ac*/ 	.word	0xffffffff


	//   ....[15]....
        /*00b0*/ 	.word	0xffffffff


	//   ....[16]....
        /*00b4*/ 	.word	0xffffffff


	//   ....[17]....
        /*00b8*/ 	.word	0xffffffff


	//   ....[18]....
        /*00bc*/ 	.word	0xffffffff


	//   ....[19]....
        /*00c0*/ 	.word	0xffffffff


	//   ....[20]....
        /*00c4*/ 	.word	0xffffffff


	//   ....[21]....
        /*00c8*/ 	.word	0xffffffff


	//   ....[22]....
        /*00cc*/ 	.word	0xffffffff


	//   ....[23]....
        /*00d0*/ 	.word	0xffffffff


	//   ....[24]....
        /*00d4*/ 	.word	0xffffffff


	//   ....[25]....
        /*00d8*/ 	.word	0xffffffff


	//   ....[26]....
        /*00dc*/ 	.word	0xffffffff


	//   ....[27]....
        /*00e0*/ 	.word	0xffffffff


	//   ....[28]....
        /*00e4*/ 	.word	0xffffffff


	//   ....[29]....
        /*00e8*/ 	.word	0xffffffff


	//   ....[30]....
        /*00ec*/ 	.word	0xffffffff


	//   ....[31]....
        /*00f0*/ 	.word	0xffffffff


	//   ....[32]....
        /*00f4*/ 	.word	0x0500000f


	//   ....[33]....
        /*00f8*/ 	.word	0x0500000f


	//----- nvinfo : EIATTR_COOP_GROUP_INSTR_OFFSETS
	.align		4
.L_443:
        /*00fc*/ 	.byte	0x04, 0x28
        /*00fe*/ 	.short	(.L_445 - .L_444)


	//   ....[0]....
.L_444:
        /*0100*/ 	.word	0x00000060


	//   ....[1]....
        /*0104*/ 	.word	0x000001a0


	//   ....[2]....
        /*0108*/ 	.word	0x000001f0


	//   ....[3]....
        /*010c*/ 	.word	0x000003e0


	//   ....[4]....
        /*0110*/ 	.word	0x00000540


	//   ....[5]....
        /*0114*/ 	.word	0x00000660


	//   ....[6]....
        /*0118*/ 	.word	0x000007c0


	//   ....[7]....
        /*011c*/ 	.word	0x000016f0


	//   ....[8]....
        /*0120*/ 	.word	0x00003080


	//   ....[9]....
        /*0124*/ 	.word	0x00003190


	//   ....[10]....
        /*0128*/ 	.word	0x000036d0


	//   ....[11]....
        /*012c*/ 	.word	0x00003790


	//   ....[12]....
        /*0130*/ 	.word	0x00006260


	//   ....[13]....
        /*0134*/ 	.word	0x00006300


	//   ....[14]....
        /*0138*/ 	.word	0x00006740


	//   ....[15]....
        /*013c*/ 	.word	0x000067a0


	//   ....[16]....
        /*0140*/ 	.word	0x00007fa0


	//   ....[17]....
        /*0144*/ 	.word	0x00007fc0


	//   ....[18]....
        /*0148*/ 	.word	0x000085c0


	//   ....[19]....
        /*014c*/ 	.word	0x00008630


	//   ....[20]....
        /*0150*/ 	.word	0x0000abe0


	//   ....[21]....
        /*0154*/ 	.word	0x0000ae30


	//   ....[22]....
        /*0158*/ 	.word	0x0000b300


	//   ....[23]....
        /*015c*/ 	.word	0x0000b390


	//   ....[24]....
        /*0160*/ 	.word	0x0000c180


	//   ....[25]....
        /*0164*/ 	.word	0x0000c1b0


	//   ....[26]....
        /*0168*/ 	.word	0x0000c2b0


	//   ....[27]....
        /*016c*/ 	.word	0x0000c2d0


	//   ....[28]....
        /*0170*/ 	.word	0x0000d0a0


	//   ....[29]....
        /*0174*/ 	.word	0x0000dc70


	//   ....[30]....
        /*0178*/ 	.word	0x00010bf0


	//   ....[31]....
        /*017c*/ 	.word	0x00010dc0


	//   ....[32]....
        /*0180*/ 	.word	0x00011410


	//   ....[33]....
        /*0184*/ 	.word	0x000117f0


	//----- nvinfo : EIATTR_REG_RECONFIG
	.align		4
.L_445:
        /*0188*/ 	.byte	0x01, 0x54
	.zero		2


	//----- nvinfo : EIATTR_SYSCALL_OFFSETS
	.align		4
        /*018c*/ 	.byte	0x04, 0x46
        /*018e*/ 	.short	(.L_447 - .L_446)


	//   ....[0]....
.L_446:
        /*0190*/ 	.word	0x000018a0


	//   ....[1]....
        /*0194*/ 	.word	0x0000e740


	//   ....[2]....
        /*0198*/ 	.word	0x0000e880


	//   ....[3]....
        /*019c*/ 	.word	0x0000e970


	//----- nvinfo : EIATTR_MBARRIER_INSTR_OFFSETS
	.align		4
.L_447:
        /*01a0*/ 	.byte	0x04, 0x39
        /*01a2*/ 	.short	(.L_449 - .L_448)


	//   ....[0]....
.L_448:
        /*01a4*/ 	.word	0x00000290
        /*01a8*/ 	.word	0x000000ff
        /*01ac*/ 	.word	0x0002a800
        /*01b0*/ 	.short	0x0100
        /*01b2*/ 	.byte	0x06
	.zero		1


	//   ....[1]....
        /*01b4*/ 	.word	0x000002a0
        /*01b8*/ 	.word	0x000000ff
        /*01bc*/ 	.word	0x0002a820
        /*01c0*/ 	.short	0x0100
        /*01c2*/ 	.byte	0x06
	.zero		1


	//   ....[2]....
        /*01c4*/ 	.word	0x00000390
        /*01c8*/ 	.word	0x000000ff
        /*01cc*/ 	.word	0x0002a830
        /*01d0*/ 	.short	0x0100
        /*01d2*/ 	.byte	0x08
	.zero		1


	//   ....[3]....
        /*01d4*/ 	.word	0x000003a0
        /*01d8*/ 	.word	0x000000ff
        /*01dc*/ 	.word	0x0002a840
        /*01e0*/ 	.short	0x0100
        /*01e2*/ 	.byte	0x08
	.zero		1


	//   ....[4]....
        /*01e4*/ 	.word	0x000003b0
        /*01e8*/ 	.word	0x000000ff
        /*01ec*/ 	.word	0x0002a838
        /*01f0*/ 	.short	0x0100
        /*01f2*/ 	.byte	0x08
	.zero		1


	//   ....[5]....
        /*01f4*/ 	.word	0x000003c0
        /*01f8*/ 	.word	0x000000ff
        /*01fc*/ 	.word	0x0002a848
        /*0200*/ 	.short	0x0100
        /*0202*/ 	.byte	0x08
	.zero		1


	//   ....[6]....
        /*0204*/ 	.word	0x000004f0
        /*0208*/ 	.word	0x000000ff
        /*020c*/ 	.word	0x0002a850
        /*0210*/ 	.short	0x0100
        /*0212*/ 	.byte	0x08
	.zero		1


	//   ....[7]....
        /*0214*/ 	.word	0x00000500
        /*0218*/ 	.word	0x000000ff
        /*021c*/ 	.word	0x0002a860
        /*0220*/ 	.short	0x0100
        /*0222*/ 	.byte	0x08
	.zero		1


	//   ....[8]....
        /*0224*/ 	.word	0x00000510
        /*0228*/ 	.word	0x000000ff
        /*022c*/ 	.word	0x0002a858
        /*0230*/ 	.short	0x0100
        /*0232*/ 	.byte	0x08
	.zero		1


	//   ....[9]....
        /*0234*/ 	.word	0x00000520
        /*0238*/ 	.word	0x000000ff
        /*023c*/ 	.word	0x0002a868
        /*0240*/ 	.short	0x0100
        /*0242*/ 	.byte	0x08
	.zero		1


	//   ....[10]....
        /*0244*/ 	.word	0x00000610
        /*0248*/ 	.word	0x000000ff
        /*024c*/ 	.word	0x0002a870
        /*0250*/ 	.short	0x0100
        /*0252*/ 	.byte	0x06
	.zero		1


	//   ....[11]....
        /*0254*/ 	.word	0x00000620
        /*0258*/ 	.word	0x000000ff
        /*025c*/ 	.word	0x0002a880
        /*0260*/ 	.short	0x0100
        /*0262*/ 	.byte	0x06
	.zero		1


	//   ....[12]....
        /*0264*/ 	.word	0x00000630
        /*0268*/ 	.word	0x000000ff
        /*026c*/ 	.word	0x0002a878
        /*0270*/ 	.short	0x0100
        /*0272*/ 	.byte	0x06
	.zero		1


	//   ....[13]....
        /*0274*/ 	.word	0x00000640
        /*0278*/ 	.word	0x000000ff
        /*027c*/ 	.word	0x0002a888
        /*0280*/ 	.short	0x0100
        /*0282*/ 	.byte	0x06
	.zero		1


	//   ....[14]....
        /*0284*/ 	.word	0x00000770
        /*0288*/ 	.word	0x000000ff
        /*028c*/ 	.word	0x0002a890
        /*0290*/ 	.short	0x0100
        /*0292*/ 	.byte	0x08
	.zero		1


	//   ....[15]....
        /*0294*/ 	.word	0x00000780
        /*0298*/ 	.word	0x000000ff
        /*029c*/ 	.word	0x0002a8a0
        /*02a0*/ 	.short	0x0100
        /*02a2*/ 	.byte	0x08
	.zero		1


	//   ....[16]....
        /*02a4*/ 	.word	0x00000790
        /*02a8*/ 	.word	0x000000ff
        /*02ac*/ 	.word	0x0002a898
        /*02b0*/ 	.short	0x0100
        /*02b2*/ 	.byte	0x08
	.zero		1


	//   ....[17]....
        /*02b4*/ 	.word	0x000007a0
        /*02b8*/ 	.word	0x000000ff
        /*02bc*/ 	.word	0x0002a8a8
        /*02c0*/ 	.short	0x0100
        /*02c2*/ 	.byte	0x08
	.zero		1


	//   ....[18]....
        /*02c4*/ 	.word	0x000008d0
        /*02c8*/ 	.word	0x000000ff
        /*02cc*/ 	.word	0x0002a8b0
        /*02d0*/ 	.short	0x0100
        /*02d2*/ 	.byte	0x08
	.zero		1


	//   ....[19]....
        /*02d4*/ 	.word	0x000008e0
        /*02d8*/ 	.word	0x000000ff
        /*02dc*/ 	.word	0x0002a8c0
        /*02e0*/ 	.short	0x0100
        /*02e2*/ 	.byte	0x08
	.zero		1


	//   ....[20]....
        /*02e4*/ 	.word	0x000008f0
        /*02e8*/ 	.word	0x000000ff
        /*02ec*/ 	.word	0x0002a8b8
        /*02f0*/ 	.short	0x0100
        /*02f2*/ 	.byte	0x08
	.zero		1


	//   ....[21]....
        /*02f4*/ 	.word	0x00000900
        /*02f8*/ 	.word	0x000000ff
        /*02fc*/ 	.word	0x0002a8c8
        /*0300*/ 	.short	0x0100
        /*0302*/ 	.byte	0x08
	.zero		1


	//   ....[22]....
        /*0304*/ 	.word	0x00001910
        /*0308*/ 	.word	0x000000ff
        /*030c*/ 	.word	0x0002a800
        /*0310*/ 	.short	0x010a
        /*0312*/ 	.byte	0x25
	.zero		1


	//   ....[23]....
        /*0314*/ 	.word	0x000019a0
        /*0318*/ 	.word	0x00000003
        /*031c*/ 	.word	0x0002a830
        /*0320*/ 	.short	0x010a
        /*0322*/ 	.byte	0x3f
	.zero		1


	//   ....[24]....
        /*0324*/ 	.word	0x00001a20
        /*0328*/ 	.word	0x00000003
        /*032c*/ 	.word	0x0002a830
        /*0330*/ 	.short	0x010a
        /*0332*/ 	.byte	0x3f
	.zero		1


	//   ....[25]....
        /*0334*/ 	.word	0x000021b0
        /*0338*/ 	.word	0x00000002
        /*033c*/ 	.word	0x00000000
        /*0340*/ 	.short	0x0101
        /*0342*/ 	.byte	0x3f
	.zero		1


	//   ....[26]....
        /*0344*/ 	.word	0x000044c0
        /*0348*/ 	.word	0x000000ff
        /*034c*/ 	.word	0x0002a830
        /*0350*/ 	.short	0x010a
        /*0352*/ 	.byte	0x26
	.zero		1


	//   ....[27]....
        /*0354*/ 	.word	0x00004500
        /*0358*/ 	.word	0x000000ff
        /*035c*/ 	.word	0x0002a830
        /*0360*/ 	.short	0x010a
        /*0362*/ 	.byte	0x26
	.zero		1


	//   ....[28]....
        /*0364*/ 	.word	0x00004da0
        /*0368*/ 	.word	0x000000ff
        /*036c*/ 	.word	0x0002a850
        /*0370*/ 	.short	0x010a
        /*0372*/ 	.byte	0x06
	.zero		1


	//   ....[29]....
        /*0374*/ 	.word	0x00004de0
        /*0378*/ 	.word	0x000000ff
        /*037c*/ 	.word	0x0002a850
        /*0380*/ 	.short	0x010a
        /*0382*/ 	.byte	0x06
	.zero		1


	//   ....[30]....
        /*0384*/ 	.word	0x00005100
        /*0388*/ 	.word	0x00000000
        /*038c*/ 	.word	0x00000000
        /*0390*/ 	.short	0x0101
        /*0392*/ 	.byte	0x3f
	.zero		1


	//   ....[31]....
        /*0394*/ 	.word	0x00006cd0
        /*0398*/ 	.word	0x0000005b
        /*039c*/ 	.word	0x00000000
        /*03a0*/ 	.short	0x0101
        /*03a2*/ 	.byte	0x3f
	.zero		1


	//   ....[32]....
        /*03a4*/ 	.word	0x000073c0
        /*03a8*/ 	.word	0x000000ff
        /*03ac*/ 	.word	0x0002a830
        /*03b0*/ 	.short	0x010a
        /*03b2*/ 	.byte	0x06
	.zero		1


	//   ....[33]....
        /*03b4*/ 	.word	0x00007400
        /*03b8*/ 	.word	0x000000ff
        /*03bc*/ 	.word	0x0002a830
        /*03c0*/ 	.short	0x010a
        /*03c2*/ 	.byte	0x06
	.zero		1


	//   ....[34]....
        /*03c4*/ 	.word	0x00007ca0
        /*03c8*/ 	.word	0x000000ff
        /*03cc*/ 	.word	0x0002a850
        /*03d0*/ 	.short	0x010a
        /*03d2*/ 	.byte	0x0b
	.zero		1


	//   ....[35]....
        /*03d4*/ 	.word	0x00007ce0
        /*03d8*/ 	.word	0x000000ff
        /*03dc*/ 	.word	0x0002a850
        /*03e0*/ 	.short	0x010a
        /*03e2*/ 	.byte	0x0b
	.zero		1


	//   ....[36]....
        /*03e4*/ 	.word	0x00008b60
        /*03e8*/ 	.word	0x0000005a
        /*03ec*/ 	.word	0x00000000
        /*03f0*/ 	.short	0x0101
        /*03f2*/ 	.byte	0x3f
	.zero		1


	//   ....[37]....
        /*03f4*/ 	.word	0x00008c20
        /*03f8*/ 	.word	0x0000005a
        /*03fc*/ 	.word	0x00000000
        /*0400*/ 	.short	0x0101
        /*0402*/ 	.byte	0x3f
	.zero		1


	//   ....[38]....
        /*0404*/ 	.word	0x00009050
        /*0408*/ 	.word	0x000000ff
        /*040c*/ 	.word	0x0002a830
        /*0410*/ 	.short	0x010a
        /*0412*/ 	.byte	0x06
	.zero		1


	//   ....[39]....
        /*0414*/ 	.word	0x00009090
        /*0418*/ 	.word	0x000000ff
        /*041c*/ 	.word	0x0002a830
        /*0420*/ 	.short	0x010a
        /*0422*/ 	.byte	0x06
	.zero		1


	//   ....[40]....
        /*0424*/ 	.word	0x00009930
        /*0428*/ 	.word	0x000000ff
        /*042c*/ 	.word	0x0002a850
        /*0430*/ 	.short	0x010a
        /*0432*/ 	.byte	0x0a
	.zero		1


	//   ....[41]....
        /*0434*/ 	.word	0x00009970
        /*0438*/ 	.word	0x000000ff
        /*043c*/ 	.word	0x0002a850
        /*0440*/ 	.short	0x010a
        /*0442*/ 	.byte	0x0a
	.zero		1


	//   ....[42]....
        /*0444*/ 	.word	0x00009ca0
        /*0448*/ 	.word	0x00000000
        /*044c*/ 	.word	0x00000000
        /*0450*/ 	.short	0x0101
        /*0452*/ 	.byte	0x3f
	.zero		1


	//   ....[43]....
        /*0454*/ 	.word	0x0000b8f0
        /*0458*/ 	.word	0x0000005b
        /*045c*/ 	.word	0x00000000
        /*0460*/ 	.short	0x0101
        /*0462*/ 	.byte	0x3f
	.zero		1


	//   ....[44]....
        /*0464*/ 	.word	0x0000c0f0
        /*0468*/ 	.word	0x000000ff
        /*046c*/ 	.word	0x0002a850
        /*0470*/ 	.short	0x010a
        /*0472*/ 	.byte	0x05
	.zero		1


	//   ....[45]....
        /*0474*/ 	.word	0x0000c130
        /*0478*/ 	.word	0x000000ff
        /*047c*/ 	.word	0x0002a850
        /*0480*/ 	.short	0x010a
        /*0482*/ 	.byte	0x05
	.zero		1


	//   ....[46]....
        /*0484*/ 	.word	0x0000c5f0
        /*0488*/ 	.word	0x00000008
        /*048c*/ 	.word	0x00000000
        /*0490*/ 	.short	0x0101
        /*0492*/ 	.byte	0x3f
	.zero		1


	//   ....[47]....
        /*0494*/ 	.word	0x0000d370
        /*0498*/ 	.word	0x000000ff
        /*049c*/ 	.word	0x00000000
        /*04a0*/ 	.short	0x0101
        /*04a2*/ 	.byte	0x05
	.zero		1


	//   ....[48]....
        /*04a4*/ 	.word	0x0000edf0
        /*04a8*/ 	.word	0x00000008
        /*04ac*/ 	.word	0x0002a840
        /*04b0*/ 	.short	0x010a
        /*04b2*/ 	.byte	0x3f
	.zero		1


	//   ....[49]....
        /*04b4*/ 	.word	0x0000f280
        /*04b8*/ 	.word	0x000000ff
        /*04bc*/ 	.word	0x0002a820
        /*04c0*/ 	.short	0x010a
        /*04c2*/ 	.byte	0x26
	.zero		1


	//   ....[50]....
        /*04c4*/ 	.word	0x0000f560
        /*04c8*/ 	.word	0x00000003
        /*04cc*/ 	.word	0x0002a840
        /*04d0*/ 	.short	0x010a
        /*04d2*/ 	.byte	0x3f
	.zero		1


	//   ....[51]....
        /*04d4*/ 	.word	0x0000f7d0
        /*04d8*/ 	.word	0x00000002
        /*04dc*/ 	.word	0x00000060
        /*04e0*/ 	.short	0x010a
        /*04e2*/ 	.byte	0x3f
	.zero		1


	//   ....[52]....
        /*04e4*/ 	.word	0x0000fca0
        /*04e8*/ 	.word	0x00000003
        /*04ec*/ 	.word	0x0002a840
        /*04f0*/ 	.short	0x010a
        /*04f2*/ 	.byte	0x3f
	.zero		1


	//   ....[53]....
        /*04f4*/ 	.word	0x0000ff10
        /*04f8*/ 	.word	0x00000002
        /*04fc*/ 	.word	0x00000060
        /*0500*/ 	.short	0x010a
        /*0502*/ 	.byte	0x3f
	.zero		1


	//   ....[54]....
        /*0504*/ 	.word	0x00010300
        /*0508*/ 	.word	0x00000002
        /*050c*/ 	.word	0x0002a840
        /*0510*/ 	.short	0x010a
        /*0512*/ 	.byte	0x3f
	.zero		1


	//   ....[55]....
        /*0514*/ 	.word	0x000105a0
        /*0518*/ 	.word	0x00000002
        /*051c*/ 	.word	0x00000060
        /*0520*/ 	.short	0x010a
        /*0522*/ 	.byte	0x3f
	.zero		1


	//   ....[56]....
        /*0524*/ 	.word	0x00010960
        /*0528*/ 	.word	0x00000003
        /*052c*/ 	.word	0x0002a860
        /*0530*/ 	.short	0x010a
        /*0532*/ 	.byte	0x3f
	.zero		1


	//   ....[57]....
        /*0534*/ 	.word	0x00010d70
        /*0538*/ 	.word	0x00000007
        /*053c*/ 	.word	0x0002a820
        /*0540*/ 	.short	0x010a
        /*0542*/ 	.byte	0x3f
	.zero		1


	//   ....[58]....
        /*0544*/ 	.word	0x00010ee0
        /*0548*/ 	.word	0x00000005
        /*054c*/ 	.word	0x00000000
        /*0550*/ 	.short	0x010a
        /*0552*/ 	.byte	0x3f
	.zero		1


	//   ....[59]....
        /*0554*/ 	.word	0x00010f50
        /*0558*/ 	.word	0x00000003
        /*055c*/ 	.word	0x00000000
        /*0560*/ 	.short	0x010a
        /*0562*/ 	.byte	0x3f
	.zero		1


	//   ....[60]....
        /*0564*/ 	.word	0x00010fb0
        /*0568*/ 	.word	0x00000005
        /*056c*/ 	.word	0x00000000
        /*0570*/ 	.short	0x010a
        /*0572*/ 	.byte	0x3f
	.zero		1


	//   ....[61]....
        /*0574*/ 	.word	0x00010fe0
        /*0578*/ 	.word	0x00000003
        /*057c*/ 	.word	0x00000000
        /*0580*/ 	.short	0x010a
        /*0582*/ 	.byte	0x3f
	.zero		1


	//   ....[62]....
        /*0584*/ 	.word	0x00011050
        /*0588*/ 	.word	0x00000003
        /*058c*/ 	.word	0x0002a800
        /*0590*/ 	.short	0x010a
        /*0592*/ 	.byte	0x3f
	.zero		1


	//   ....[63]....
        /*0594*/ 	.word	0x000110a0
        /*0598*/ 	.word	0x00000003
        /*059c*/ 	.word	0x0002a830
        /*05a0*/ 	.short	0x010a
        /*05a2*/ 	.byte	0x3f
	.zero		1


	//   ....[64]....
        /*05a4*/ 	.word	0x00011100
        /*05a8*/ 	.word	0x00000059
        /*05ac*/ 	.word	0x0002a830
        /*05b0*/ 	.short	0x010a
        /*05b2*/ 	.byte	0x3f
	.zero		1


	//   ....[65]....
        /*05b4*/ 	.word	0x00011160
        /*05b8*/ 	.word	0x000000af
        /*05bc*/ 	.word	0x0002a850
        /*05c0*/ 	.short	0x010a
        /*05c2*/ 	.byte	0x3f
	.zero		1


	//   ....[66]....
        /*05c4*/ 	.word	0x000111c0
        /*05c8*/ 	.word	0x0000000c
        /*05cc*/ 	.word	0x0002a830
        /*05d0*/ 	.short	0x010a
        /*05d2*/ 	.byte	0x3f
	.zero		1


	//   ....[67]....
        /*05d4*/ 	.word	0x00011220
        /*05d8*/ 	.word	0x00000003
        /*05dc*/ 	.word	0x0002a850
        /*05e0*/ 	.short	0x010a
        /*05e2*/ 	.byte	0x3f
	.zero		1


	//   ....[68]....
        /*05e4*/ 	.word	0x00011280
        /*05e8*/ 	.word	0x0000000c
        /*05ec*/ 	.word	0x0002a830
        /*05f0*/ 	.short	0x010a
        /*05f2*/ 	.byte	0x3f
	.zero		1


	//   ....[69]....
        /*05f4*/ 	.word	0x000112e0
        /*05f8*/ 	.word	0x00000003
        /*05fc*/ 	.word	0x0002a850
        /*0600*/ 	.short	0x010a
        /*0602*/ 	.byte	0x3f
	.zero		1


	//   ....[70]....
        /*0604*/ 	.word	0x00011340
        /*0608*/ 	.word	0x00000005
        /*060c*/ 	.word	0x0002a850
        /*0610*/ 	.short	0x010a
        /*0612*/ 	.byte	0x3f
	.zero		1


	//   ....[71]....
        /*0614*/ 	.word	0x000114c0
        /*0618*/ 	.word	0x00000008
        /*061c*/ 	.word	0x0002a840
        /*0620*/ 	.short	0x010a
        /*0622*/ 	.byte	0x3f
	.zero		1


	//   ....[72]....
        /*0624*/ 	.word	0x00011520
        /*0628*/ 	.word	0x00000008
        /*062c*/ 	.word	0x0002a820
        /*0630*/ 	.short	0x010a
        /*0632*/ 	.byte	0x3f
	.zero		1


	//   ....[73]....
        /*0634*/ 	.word	0x00011570
        /*0638*/ 	.word	0x00000003
        /*063c*/ 	.word	0x0002a840
        /*0640*/ 	.short	0x010a
        /*0642*/ 	.byte	0x3f
	.zero		1


	//   ....[74]....
        /*0644*/ 	.word	0x000115c0
        /*0648*/ 	.word	0x00000002
        /*064c*/ 	.word	0x00000060
        /*0650*/ 	.short	0x010a
        /*0652*/ 	.byte	0x3f
	.zero		1


	//   ....[75]....
        /*0654*/ 	.word	0x00011610
        /*0658*/ 	.word	0x00000003
        /*065c*/ 	.word	0x0002a840
        /*0660*/ 	.short	0x010a
        /*0662*/ 	.byte	0x3f
	.zero		1


	//   ....[76]....
        /*0664*/ 	.word	0x00011660
        /*0668*/ 	.word	0x00000002
        /*066c*/ 	.word	0x00000060
        /*0670*/ 	.short	0x010a
        /*0672*/ 	.byte	0x3f
	.zero		1


	//   ....[77]....
        /*0674*/ 	.word	0x000116b0
        /*0678*/ 	.word	0x00000002
        /*067c*/ 	.word	0x0002a840
        /*0680*/ 	.short	0x010a
        /*0682*/ 	.byte	0x3f
	.zero		1


	//   ....[78]....
        /*0684*/ 	.word	0x00011700
        /*0688*/ 	.word	0x00000002
        /*068c*/ 	.word	0x00000060
        /*0690*/ 	.short	0x010a
        /*0692*/ 	.byte	0x3f
	.zero		1


	//   ....[79]....
        /*0694*/ 	.word	0x00011750
        /*0698*/ 	.word	0x00000003
        /*069c*/ 	.word	0x0002a860
        /*06a0*/ 	.short	0x010a
        /*06a2*/ 	.byte	0x3f
	.zero		1


	//   ....[80]....
        /*06a4*/ 	.word	0x00011830
        /*06a8*/ 	.word	0x00000007
        /*06ac*/ 	.word	0x0002a820
        /*06b0*/ 	.short	0x010a
        /*06b2*/ 	.byte	0x3f
	.zero		1


	//   ....[81]....
        /*06b4*/ 	.word	0x00011880
        /*06b8*/ 	.word	0x00000005
        /*06bc*/ 	.word	0x00000000
        /*06c0*/ 	.short	0x010a
        /*06c2*/ 	.byte	0x3f
	.zero		1


	//   ....[82]....
        /*06c4*/ 	.word	0x000118d0
        /*06c8*/ 	.word	0x00000003
        /*06cc*/ 	.word	0x00000000
        /*06d0*/ 	.short	0x010a
        /*06d2*/ 	.byte	0x3f
	.zero		1


	//   ....[83]....
        /*06d4*/ 	.word	0x00011920
        /*06d8*/ 	.word	0x00000005
        /*06dc*/ 	.word	0x00000000
        /*06e0*/ 	.short	0x010a
        /*06e2*/ 	.byte	0x3f
	.zero		1


	//----- nvinfo : EIATTR_NUM_MBARRIERS
	.align		4
.L_449:
        /*06e4*/ 	.byte	0x03, 0x38
        /*06e6*/ 	.short	0x0016


	//----- nvinfo : EIATTR_EXIT_INSTR_OFFSETS
	.align		4
        /*06e8*/ 	.byte	0x04, 0x1c
        /*06ea*/ 	.short	(.L_451 - .L_450)


	//   ....[0]....
.L_450:
        /*06ec*/ 	.word	0x00000a40


	//   ....[1]....
        /*06f0*/ 	.word	0x0000dc30


	//   ....[2]....
        /*06f4*/ 	.word	0x0000dc90


	//   ....[3]....
        /*06f8*/ 	.word	0x00010de0


	//   ....[4]....
        /*06fc*/ 	.word	0x00011030


	//----- nvinfo : EIATTR_MAX_THREADS
	.align		4
.L_451:
        /*0700*/ 	.byte	0x04, 0x05
        /*0702*/ 	.short	(.L_453 - .L_452)
.L_452:
        /*0704*/ 	.word	0x00000180
        /*0708*/ 	.word	0x00000001
        /*070c*/ 	.word	0x00000001


	//----- nvinfo : EIATTR_CRS_STACK_SIZE
	.align		4
.L_453:
        /*0710*/ 	.byte	0x04, 0x1e
        /*0712*/ 	.short	(.L_455 - .L_454)
.L_454:
        /*0714*/ 	.word	0x00000000


	//----- nvinfo : EIATTR_CBANK_PARAM_SIZE
	.align		4
.L_455:
        /*0718*/ 	.byte	0x03, 0x19
        /*071a*/ 	.short	0x0bf0


	//----- nvinfo : EIATTR_PARAM_CBANK
	.align		4
        /*071c*/ 	.byte	0x04, 0x0a
        /*071e*/ 	.short	(.L_457 - .L_456)
	.align		4
.L_456:
        /*0720*/ 	.word	index@(.nv.constant0._ZN7cutlass13device_kernelIN5flash11enable_sm90INS1_16FlashAttnFwdSm90INS1_25CollectiveMainloopFwdSm90ILi2EN4cute5tupleIJNS5_1CILi1EEES8_S8_EEENS6_IJNS7_ILi128EEENS7_ILi96EEENS7_ILi192EEEEEELi128ENS_10bfloat16_tEfNS_4arch4Sm90ELb0ELb1ELb0ELb0ELb0ELb0ELb0ELb1ELb1ELb0ELb0ELb0EEENS1_21CollectiveEpilogueFwdINS6_IJSA_SA_SB_EEES9_SE_SG_Li256ELb0ELb0ELb0ELb0EEENS1_30DynamicPersistentTileSchedulerILi256ELi32ELb0ELb0ELb1EEEEEEEEEvNT_6ParamsE)
        /*0724*/ 	.short	0x0210
        /*0726*/ 	.short	0x0bf0


	//----- nvinfo : EIATTR_SW_WAR
	.align		4
.L_457:
        /*0728*/ 	.byte	0x04, 0x36
        /*072a*/ 	.short	(.L_459 - .L_458)
.L_458:
        /*072c*/ 	.word	0x00000008
.L_459:


//--------------------- .nv.info._ZN7cutlass13device_kernelIN5flash11enable_sm90INS1_16FlashAttnFwdSm90INS1_25CollectiveMainloopFwdSm90ILi2EN4cute5tupleIJNS5_1CILi1EEES8_S8_EEENS6_IJNS7_ILi128EEENS7_ILi96EEENS7_ILi192EEEEEELi128ENS_10bfloat16_tEfNS_4arch4Sm90ELb0ELb1ELb0ELb1ELb0ELb0ELb0ELb1ELb1ELb0ELb0ELb0EEENS1_21CollectiveEpilogueFwdINS6_IJSA_SA_SB_EEES9_SE_SG_Li256ELb1ELb0ELb0ELb0EEENS1_36VarlenDynamicPersistentTileSchedulerILi128ELi96ELi256ELi32ELb0ELb0ELb1ELb1ELb0ELb1EEEEEEEEEvNT_6ParamsE --------------------------
	.section	.nv.info._ZN7cutlass13device_kernelIN5flash11enable_sm90INS1_16FlashAttnFwdSm90INS1_25CollectiveMainloopFwdSm90ILi2EN4cute5tupleIJNS5_1CILi1EEES8_S8_EEENS6_IJNS7_ILi128EEENS7_ILi96EEENS7_ILi192EEEEEELi128ENS_10bfloat16_tEfNS_4arch4Sm90ELb0ELb1ELb0ELb1ELb0ELb0ELb0ELb1ELb1ELb0ELb0ELb0EEENS1_21CollectiveEpilogueFwdINS6_IJSA_SA_SB_EEES9_SE_SG_Li256ELb1ELb0ELb0ELb0EEENS1_36VarlenDynamicPersistentTileSchedulerILi128ELi96ELi256ELi32ELb0ELb0ELb1ELb1ELb0ELb1EEEEEEEEEvNT_6ParamsE,"",@"SHT_CUDA_INFO"
	.sectionflags	@""
	.align	4


	//----- nvinfo : EIATTR_CUDA_API_VERSION
	.align		4
        /*0000*/ 	.byte	0x04, 0x37
        /*0002*/ 	.short	(.L_461 - .L_460)
.L_460:
        /*0004*/ 	.word	0x00000082


	//----- nvinfo : EIATTR_KPARAM_INFO
	.align		4
.L_461:
        /*0008*/ 	.byte	0x04, 0x17
        /*000a*/ 	.short	(.L_463 - .L_462)
.L_462:
        /*000c*/ 	.word	0x00000000
        /*0010*/ 	.short	0x0000
        /*0012*/ 	.short	0x0070
        /*0014*/ 	.byte	0x00, 0xf0, 0x01, 0x28


	//----- nvinfo : EIATTR_SPARSE_MMA_MASK
	.align		4
.L_463:
        /*0018*/ 	.byte	0x03, 0x50
        /*001a*/ 	.short	0x0000


	//----- nvinfo : EIATTR_MAXREG_COUNT
	.align		4
        /*001c*/ 	.byte	0x03, 0x1b
        /*001e*/ 	.short	0x00a8


	//----- nvinfo : EIATTR_NUM_BARRIERS
	.align		4
        /*0020*/ 	.byte	0x02, 0x4c
        /*0022*/ 	.byte	0x09
	.zero		1


	//----- nvinfo : EIATTR_EXTERNS
	.align		4
        /*0024*/ 	.byte	0x04, 0x0f
        /*0026*/ 	.short	(.L_465 - .L_464)


	//   ....[0]....
	.align		4
.L_464:
        /*0028*/ 	.word	index@(__assertfail)


	//----- nvinfo : EIATTR_ANNOTATIONS
	.align		4
.L_465:
        /*002c*/ 	.byte	0x04, 0x55
        /*002e*/ 	.short	(.L_467 - .L_466)


	//   ....[0]....
.L_466:
        /* <DEDUP_REMOVED lines=34> */


	//----- nvinfo : EIATTR_MERCURY_ISA_VERSION
	.align		4
.L_467:
        /*0240*/ 	.byte	0x03, 0x5f
        /*0242*/ 	.short	0x0101


	//----- nvinfo : EIATTR_UNUSED_LOAD_BYTE_OFFSET
	.align		4
        /*0244*/ 	.byte	0x04, 0x44
        /*0246*/ 	.short	(.L_469 - .L_468)


	//   ....[0]....
.L_468:
        /*0248*/ 	.word	0x00000a20
        /*024c*/ 	.word	0x0000fff0


	//   ....[1]....
        /*0250*/ 	.word	0x0000c930
        /*0254*/ 	.word	0x0000fff0


	//----- nvinfo : EIATTR_INT_WARP_WIDE_INSTR_OFFSETS
	.align		4
.L_469:
        /*0258*/ 	.byte	0x04, 0x31
        /*025a*/ 	.short	(.L_471 - .L_470)


	//   ....[0]....
.L_470:
        /*025c*/ 	.word	0x00000150


	//   ....[1]....
        /*0260*/ 	.word	0x00000190


	//   ....[2]....
        /*0264*/ 	.word	0x00000250


	//   ....[3]....
        /*0268*/ 	.word	0x0000fb30


	//   ....[4]....
        /*026c*/ 	.word	0x0000fbc0


	//   ....[5]....
        /*0270*/ 	.word	0x000100c0


	//   ....[6]....
        /*0274*/ 	.word	0x00010140


	//   ....[7]....
        /*0278*/ 	.word	0x00010250


	//   ....[8]....
        /*027c*/ 	.word	0x00010340


	//   ....[9]....
        /*0280*/ 	.word	0x00012660


	//   ....[10]....
        /*0284*/ 	.word	0x000126f0


	//----- nvinfo : EIATTR_COOP_GROUP_MASK_REGIDS
	.align		4
.L_471:
        /*0288*/ 	.byte	0x04, 0x29
        /*028a*/ 	.short	(.L_473 - .L_472)


	//   ....[0]....
.L_472:
        /*028c*/ 	.word	0xffffffff


	//   ....[1]....
        /*0290*/ 	.word	0xffffffff


	//   ....[2]....
        /*0294*/ 	.word	0xffffffff


	//   ....[3]....
        /*0298*/ 	.word	0xffffffff


	//   ....[4]....
        /*029c*/ 	.word	0xffffffff


	//   ....[5]....
        /*02a0*/ 	.word	0xffffffff


	//   ....[6]....
        /*02a4*/ 	.word	0xffffffff


	//   ....[7]....
        /*02a8*/ 	.word	0xffffffff


	//   ....[8]....
        /*02ac*/ 	.word	0xffffffff


	//   ....[9]....
        /*02b0*/ 	.word	0xffffffff


	//   ....[10]....
        /*02b4*/ 	.word	0xffffffff


	//   ....[11]....
        /*02b8*/ 	.word	0xffffffff


	//   ....[12]....
        /*02bc*/ 	.word	0xffffffff


	//   ....[13]....
        /*02c0*/ 	.word	0xffffffff


	//   ....[14]....
        /*02c4*/ 	.word	0xffffffff


	//   ....[15]....
        /*02c8*/ 	.word	0xffffffff


	//   ....[16]....
        /*02cc*/ 	.word	0xffffffff


	//   ....[17]....
        /*02d0*/ 	.word	0xffffffff


	//   ....[18]....
        /*02d4*/ 	.word	0xffffffff


	//   ....[19]....
        /*02d8*/ 	.word	0xffffffff


	//   ....[20]....
        /*02dc*/ 	.word	0xffffffff


	//   ....[21]....
        /*02e0*/ 	.word	0xffffffff


	//   ....[22]....
        /*02e4*/ 	.word	0xffffffff


	//   ....[23]....
        /*02e8*/ 	.word	0xffffffff


	//   ....[24]....
        /*02ec*/ 	.word	0xffffffff


	//   ....[25]....
        /*02f0*/ 	.word	0xffffffff


	//   ....[26]....
        /*02f4*/ 	.word	0xffffffff


	//   ....[27]....
        /*02f8*/ 	.word	0xffffffff


	//   ....[28]....
        /*02fc*/ 	.word	0xffffffff


	//   ....[29]....
        /*0300*/ 	.word	0xffffffff


	//   ....[30]....
        /*0304*/ 	.word	0xffffffff


	//   ....[31]....
        /*0308*/ 	.word	0xffffffff


	//   ....[32]....
        /*030c*/ 	.word	0xffffffff


	//   ....[33]....
        /*0310*/ 	.word	0xffffffff


	//   ....[34]....
        /*0314*/ 	.word	0xffffffff


	//   ....[35]....
        /*0318*/ 	.word	0xffffffff


	//   ....[36]....
        /*031c*/ 	.word	0xffffffff


	//   ....[37]....
        /*0320*/ 	.word	0xffffffff


	//   ....[38]....
        /*0324*/ 	.word	0xffffffff


	//   ....[39]....
        /*0328*/ 	.word	0xffffffff


	//   ....[40]....
        /*032c*/ 	.word	0xffffffff


	//   ....[41]....
        /*0330*/ 	.word	0xffffffff


	//   ....[42]....
        /*0334*/ 	.word	0xffffffff


	//   ....[43]....
        /*0338*/ 	.word	0xffffffff


	//   ....[44]....
        /*033c*/ 	.word	0xffffffff


	//   ....[45]....
        /*0340*/ 	.word	0xffffffff


	//   ....[46]....
        /*0344*/ 	.word	0xffffffff


	//   ....[47]....
        /*0348*/ 	.word	0xffffffff


	//   ....[48]....
        /*034c*/ 	.word	0xffffffff


	//   ....[49]....
        /*0350*/ 	.word	0xffffffff


	//   ....[50]....
        /*0354*/ 	.word	0xffffffff


	//   ....[51]....
        /*0358*/ 	.word	0xffffffff


	//   ....[52]....
        /*035c*/ 	.word	0xffffffff


	//   ....[53]....
        /*0360*/ 	.word	0xffffffff


	//   ....[54]....
        /*0364*/ 	.word	0xffffffff


	//   ....[55]....
        /*0368*/ 	.word	0xffffffff


	//   ....[56]....
        /*036c*/ 	.word	0xffffffff


	//   ....[57]....
        /*0370*/ 	.word	0xffffffff


	//   ....[58]....
        /*0374*/ 	.word	0xffffffff


	//   ....[59]....
        /*0378*/ 	.word	0xffffffff


	//   ....[60]....
        /*037c*/ 	.word	0xffffffff


	//   ....[61]....
        /*0380*/ 	.word	0xffffffff


	//   ....[62]....
        /*0384*/ 	.word	0x0500000f


	//   ....[63]....
        /*0388*/ 	.word	0x0500000f


	//   ....[64]....
        /*038c*/ 	.word	0x0500000f


	//   ....[65]....
        /*0390*/ 	.word	0x0500000f


	//   ....[66]....
        /*0394*/ 	.word	0x0500000f


	//   ....[67]....
        /*0398*/ 	.word	0x0500000f


	//   ....[68]....
        /*039c*/ 	.word	0x0500000f


	//   ....[69]....
        /*03a0*/ 	.word	0x0500000f


	//   ....[70]....
        /*03a4*/ 	.word	0x0500000f


	//   ....[71]....
        /*03a8*/ 	.word	0x0500000f


	//   ....[72]....
        /*03ac*/ 	.word	0x0500000f


	//   ....[73]....
        /*03b0*/ 	.word	0x0500000f


	//   ....[74]....
        /*03b4*/ 	.word	0x0500000f


	//   ....[75]....
        /*03b8*/ 	.word	0x0500000f


	//   ....[76]....
        /*03bc*/ 	.word	0x0500000f


	//   ....[77]....
        /*03c0*/ 	.word	0x0500000f


	//   ....[78]....
        /*03c4*/ 	.word	0x0500000f


	//   ....[79]....
        /*03c8*/ 	.word	0x0500000f


	//   ....[80]....
        /*03cc*/ 	.word	0x0500000f


	//----- nvinfo : EIATTR_COOP_GROUP_INSTR_OFFSETS
	.align		4
.L_473:
        /*03d0*/ 	.byte	0x04, 0x28
        /*03d2*/ 	.short	(.L_475 - .L_474)


	//   ....[0]....
.L_474:
        /*03d4*/ 	.word	0x00000060


	//   ....[1]....
        /*03d8*/ 	.word	0x00000160


	//   ....[2]....
        /*03dc*/ 	.word	0x00000260


	//   ....[3]....
        /*03e0*/ 	.word	0x000003d0


	//   ....[4]....
        /*03e4*/ 	.word	0x00000530


	//   ....[5]....
        /*03e8*/ 	.word	0x00000650


	//   ....[6]....
        /*03ec*/ 	.word	0x000007b0


	//   ....[7]....
        /*03f0*/ 	.word	0x00001670


	//   ....[8]....
        /*03f4*/ 	.word	0x00002f80


	//   ....[9]....
        /*03f8*/ 	.word	0x00003090


	//   ....[10]....
        /*03fc*/ 	.word	0x000035e0


	//   ....[11]....
        /*0400*/ 	.word	0x00003680


	//   ....[12]....
        /*0404*/ 	.word	0x000061c0


	//   ....[13]....
        /*0408*/ 	.word	0x00006260


	//   ....[14]....
        /*040c*/ 	.word	0x00006640


	//   ....[15]....
        /*0410*/ 	.word	0x000066a0


	//   ....[16]....
        /*0414*/ 	.word	0x00007ec0


	//   ....[17]....
        /*0418*/ 	.word	0x00007ee0


	//   ....[18]....
        /*041c*/ 	.word	0x000080f0


	//   ....[19]....
        /*0420*/ 	.word	0x00008110


	//   ....[20]....
        /*0424*/ 	.word	0x0000aaf0


	//   ....[21]....
        /*0428*/ 	.word	0x0000ac10


	//   ....[22]....
        /*042c*/ 	.word	0x0000b1e0


	//   ....[23]....
        /*0430*/ 	.word	0x0000b240


	//   ....[24]....
        /*0434*/ 	.word	0x0000c090


	//   ....[25]....
        /*0438*/ 	.word	0x0000c0c0


	//   ....[26]....
        /*043c*/ 	.word	0x0000c1b0


	//   ....[27]....
        /*0440*/ 	.word	0x0000c1c0


	//   ....[28]....
        /*0444*/ 	.word	0x0000e6b0


	//   ....[29]....
        /*0448*/ 	.word	0x0000e840


	//   ....[30]....
        /*044c*/ 	.word	0x0000e870


	//   ....[31]....
        /*0450*/ 	.word	0x0000e8a0


	//   ....[32]....
        /*0454*/ 	.word	0x0000e8e0


	//   ....[33]....
        /*0458*/ 	.word	0x0000e930


	//   ....[34]....
        /*045c*/ 	.word	0x0000e990


	//   ....[35]....
        /*0460*/ 	.word	0x0000eb70


	//   ....[36]....
        /*0464*/ 	.word	0x0000ebd0


	//   ....[37]....
        /*0468*/ 	.word	0x0000ec10


	//   ....[38]....
        /*046c*/ 	.word	0x0000ec50


	//   ....[39]....
        /*0470*/ 	.word	0x0000ec80


	//   ....[40]....
        /*0474*/ 	.word	0x0000ecb0


	//   ....[41]....
        /*0478*/ 	.word	0x0000ed40


	//   ....[42]....
        /*047c*/ 	.word	0x0000eda0


	//   ....[43]....
        /*0480*/ 	.word	0x0000ee30


	//   ....[44]....
        /*0484*/ 	.word	0x00012b00


	//   ....[45]....
        /*0488*/ 	.word	0x00012b10


	//   ....[46]....
        /*048c*/ 	.word	0x00012c20


	//   ....[47]....
        /*0490*/ 	.word	0x00012c80


	//   ....[48]....
        /*0494*/ 	.word	0x00012cc0


	//   ....[49]....
        /*0498*/ 	.word	0x00012d00


	//   ....[50]....
        /*049c*/ 	.word	0x00012d30


	//   ....[51]....
        /*04a0*/ 	.word	0x00012d60


	//   ....[52]....
        /*04a4*/ 	.word	0x00012ef0


	//   ....[53]....
        /*04a8*/ 	.word	0x00012f50


	//   ....[54]....
        /*04ac*/ 	.word	0x00012f90


	//   ....[55]....
        /*04b0*/ 	.word	0x00012fd0


	//   ....[56]....
        /*04b4*/ 	.word	0x00013000


	//   ....[57]....
        /*04b8*/ 	.word	0x00013030


	//   ....[58]....
        /*04bc*/ 	.word	0x000130f0


	//   ....[59]....
        /*04c0*/ 	.word	0x00013110


	//   ....[60]....
        /*04c4*/ 	.word	0x00013180


	//   ....[61]....
        /*04c8*/ 	.word	0x00013810


	//   ....[62]....
        /*04cc*/ 	.word	0x00013ea0


	//   ....[63]....
        /*04d0*/ 	.word	0x000142c0


	//   ....[64]....
        /*04d4*/ 	.word	0x00014350


	//   ....[65]....
        /*04d8*/ 	.word	0x000143f0


	//   ....[66]....
        /*04dc*/ 	.word	0x000144a0


	//   ....[67]....
        /*04e0*/ 	.word	0x00014520


	//   ....[68]....
        /*04e4*/ 	.word	0x000145a0


	//   ....[69]....
        /*04e8*/ 	.word	0x00014620


	//   ....[70]....
        /*04ec*/ 	.word	0x000146a0


	//   ....[71]....
        /*04f0*/ 	.word	0x00014730


	//   ....[72]....
        /*04f4*/ 	.word	0x000147e0


	//   ....[73]....
        /*04f8*/ 	.word	0x00014860


	//   ....[74]....
        /*04fc*/ 	.word	0x000148e0


	//   ....[75]....
        /*0500*/ 	.word	0x00014960


	//   ....[76]....
        /*0504*/ 	.word	0x000149e0


	//   ....[77]....
        /*0508*/ 	.word	0x00014a50


	//   ....[78]....
        /*050c*/ 	.word	0x00014af0


	//   ....[79]....
        /*0510*/ 	.word	0x00014b80


	//   ....[80]....
        /*0514*/ 	.word	0x00014cb0


	//----- nvinfo : EIATTR_REG_RECONFIG
	.align		4
.L_475:
        /*0518*/ 	.byte	0x01, 0x54
	.zero		2


	//----- nvinfo : EIATTR_SYSCALL_OFFSETS
	.align		4
        /*051c*/ 	.byte	0x04, 0x46
        /*051e*/ 	.short	(.L_477 - .L_476)


	//   ....[0]....
.L_476:
        /*0520*/ 	.word	0x00001850


	//   ....[1]....
        /*0524*/ 	.word	0x0000fd50


	//   ....[2]....
        /*0528*/ 	.word	0x0000fe90


	//   ....[3]....
        /*052c*/ 	.word	0x0000ff90


	//----- nvinfo : EIATTR_MBARRIER_INSTR_OFFSETS
	.align		4
.L_477:
        /*0530*/ 	.byte	0x04, 0x39
        /*0532*/ 	.short	(.L_479 - .L_478)


	//   ....[0]....
.L_478:
        /*0534*/ 	.word	0x00000280
        /*0538*/ 	.word	0x000000ff
        /*053c*/ 	.word	0x0002a800
        /*0540*/ 	.short	0x0100
        /*0542*/ 	.byte	0x08
	.zero		1


	//   ....[1]....
        /*0544*/ 	.word	0x00000290
        /*0548*/ 	.word	0x000000ff
        /*054c*/ 	.word	0x0002a820
        /*0550*/ 	.short	0x0100
        /*0552*/ 	.byte	0x08
	.zero		1


	//   ....[2]....
        /*0554*/ 	.word	0x00000380
        /*0558*/ 	.word	0x000000ff
        /*055c*/ 	.word	0x0002a830
        /*0560*/ 	.short	0x0100
        /*0562*/ 	.byte	0x08
	.zero		1


	//   ....[3]....
        /*0564*/ 	.word	0x00000390
        /*0568*/ 	.word	0x000000ff
        /*056c*/ 	.word	0x0002a840
        /*0570*/ 	.short	0x0100
        /*0572*/ 	.byte	0x08
	.zero		1


	//   ....[4]....
        /*0574*/ 	.word	0x000003a0
        /*0578*/ 	.word	0x000000ff
        /*057c*/ 	.word	0x0002a838
        /*0580*/ 	.short	0x0100
        /*0582*/ 	.byte	0x08
	.zero		1


	//   ....[5]....
        /*0584*/ 	.word	0x000003b0
        /*0588*/ 	.word	0x000000ff
        /*058c*/ 	.word	0x0002a848
        /*0590*/ 	.short	0x0100
        /*0592*/ 	.byte	0x08
	.zero		1


	//   ....[6]....
        /*0594*/ 	.word	0x000004e0
        /*0598*/ 	.word	0x000000ff
        /*059c*/ 	.word	0x0002a850
        /*05a0*/ 	.short	0x0100
        /*05a2*/ 	.byte	0x08
	.zero		1


	//   ....[7]....
        /*05a4*/ 	.word	0x000004f0
        /*05a8*/ 	.word	0x000000ff
        /*05ac*/ 	.word	0x0002a860
        /*05b0*/ 	.short	0x0100
        /*05b2*/ 	.byte	0x08
	.zero		1


	//   ....[8]....
        /*05b4*/ 	.word	0x00000500
        /*05b8*/ 	.word	0x000000ff
        /*05bc*/ 	.word	0x0002a858
        /*05c0*/ 	.short	0x0100
        /*05c2*/ 	.byte	0x08
	.zero		1


	//   ....[9]....
        /*05c4*/ 	.word	0x00000510
        /*05c8*/ 	.word	0x000000ff
        /*05cc*/ 	.word	0x0002a868
        /*05d0*/ 	.short	0x0100
        /*05d2*/ 	.byte	0x08
	.zero		1


	//   ....[10]....
        /*05d4*/ 	.word	0x00000600
        /*05d8*/ 	.word	0x000000ff
        /*05dc*/ 	.word	0x0002a870
        /*05e0*/ 	.short	0x0100
        /*05e2*/ 	.byte	0x06
	.zero		1


	//   ....[11]....
        /*05e4*/ 	.word	0x00000610
        /*05e8*/ 	.word	0x000000ff
        /*05ec*/ 	.word	0x0002a880
        /*05f0*/ 	.short	0x0100
        /*05f2*/ 	.byte	0x06
	.zero		1


	//   ....[12]....
        /*05f4*/ 	.word	0x00000620
        /*05f8*/ 	.word	0x000000ff
        /*05fc*/ 	.word	0x0002a878
        /*0600*/ 	.short	0x0100
        /*0602*/ 	.byte	0x06
	.zero		1


	//   ....[13]....
        /*0604*/ 	.word	0x00000630
        /*0608*/ 	.word	0x000000ff
        /*060c*/ 	.word	0x0002a888
        /*0610*/ 	.short	0x0100
        /*0612*/ 	.byte	0x06
	.zero		1


	//   ....[14]....
        /*0614*/ 	.word	0x00000760
        /*0618*/ 	.word	0x000000ff
        /*061c*/ 	.word	0x0002a890
        /*0620*/ 	.short	0x0100
        /*0622*/ 	.byte	0x08
	.zero		1


	//   ....[15]....
        /*0624*/ 	.word	0x00000770
        /*0628*/ 	.word	0x000000ff
        /*062c*/ 	.word	0x0002a8a0
        /*0630*/ 	.short	0x0100
        /*0632*/ 	.byte	0x08
	.zero		1


	//   ....[16]....
        /*0634*/ 	.word	0x00000780
        /*0638*/ 	.word	0x000000ff
        /*063c*/ 	.word	0x0002a898
        /*0640*/ 	.short	0x0100
        /*0642*/ 	.byte	0x08
	.zero		1


	//   ....[17]....
        /*0644*/ 	.word	0x00000790
        /*0648*/ 	.word	0x000000ff
        /*064c*/ 	.word	0x0002a8a8
        /*0650*/ 	.short	0x0100
        /*0652*/ 	.byte	0x08
	.zero		1


	//   ....[18]....
        /*0654*/ 	.word	0x000008c0
        /*0658*/ 	.word	0x000000ff
        /*065c*/ 	.word	0x0002a8b0
        /*0660*/ 	.short	0x0100
        /*0662*/ 	.byte	0x08
	.zero		1


	//   ....[19]....
        /*0664*/ 	.word	0x000008d0
        /*0668*/ 	.word	0x000000ff
        /*066c*/ 	.word	0x0002a8c0
        /*0670*/ 	.short	0x0100
        /*0672*/ 	.byte	0x08
	.zero		1


	//   ....[20]....
        /*0674*/ 	.word	0x000008e0
        /*0678*/ 	.word	0x000000ff
        /*067c*/ 	.word	0x0002a8b8
        /*0680*/ 	.short	0x0100
        /*0682*/ 	.byte	0x08
	.zero		1


	//   ....[21]....
        /*0684*/ 	.word	0x000008f0
        /*0688*/ 	.word	0x000000ff
        /*068c*/ 	.word	0x0002a8c8
        /*0690*/ 	.short	0x0100
        /*0692*/ 	.byte	0x08
	.zero		1


	//   ....[22]....
        /*0694*/ 	.word	0x000018b0
        /*0698*/ 	.word	0x000000ff
        /*069c*/ 	.word	0x0002a800
        /*06a0*/ 	.short	0x010a
        /*06a2*/ 	.byte	0x26
	.zero		1


	//   ....[23]....
        /*06a4*/ 	.word	0x00001930
        /*06a8*/ 	.word	0x00000003
        /*06ac*/ 	.word	0x0002a830
        /*06b0*/ 	.short	0x010a
        /*06b2*/ 	.byte	0x3f
	.zero		1


	//   ....[24]....
        /*06b4*/ 	.word	0x000019d0
        /*06b8*/ 	.word	0x00000003
        /*06bc*/ 	.word	0x0002a830
        /*06c0*/ 	.short	0x010a
        /*06c2*/ 	.byte	0x3f
	.zero		1


	//   ....[25]....
        /*06c4*/ 	.word	0x000020e0
        /*06c8*/ 	.word	0x00000000
        /*06cc*/ 	.word	0x00000000
        /*06d0*/ 	.short	0x0101
        /*06d2*/ 	.byte	0x3f
	.zero		1


	//   ....[26]....
        /*06d4*/ 	.word	0x00004400
        /*06d8*/ 	.word	0x000000ff
        /*06dc*/ 	.word	0x0002a830
        /*06e0*/ 	.short	0x010a
        /*06e2*/ 	.byte	0x05
	.zero		1


	//   ....[27]....
        /*06e4*/ 	.word	0x00004440
        /*06e8*/ 	.word	0x000000ff
        /*06ec*/ 	.word	0x0002a830
        /*06f0*/ 	.short	0x010a
        /*06f2*/ 	.byte	0x05
	.zero		1


	//   ....[28]....
        /*06f4*/ 	.word	0x00004cc0
        /*06f8*/ 	.word	0x000000ff
        /*06fc*/ 	.word	0x0002a850
        /*0700*/ 	.short	0x010a
        /*0702*/ 	.byte	0x0b
	.zero		1


	//   ....[29]....
        /*0704*/ 	.word	0x00004d00
        /*0708*/ 	.word	0x000000ff
        /*070c*/ 	.word	0x0002a850
        /*0710*/ 	.short	0x010a
        /*0712*/ 	.byte	0x0b
	.zero		1


	//   ....[30]....
        /*0714*/ 	.word	0x00005060
        /*0718*/ 	.word	0x00000000
        /*071c*/ 	.word	0x00000000
        /*0720*/ 	.short	0x0101
        /*0722*/ 	.byte	0x3f
	.zero		1


	//   ....[31]....
        /*0724*/ 	.word	0x00006c80
        /*0728*/ 	.word	0x0000005b
        /*072c*/ 	.word	0x00000000
        /*0730*/ 	.short	0x0101
        /*0732*/ 	.byte	0x3f
	.zero		1


	//   ....[32]....
        /*0734*/ 	.word	0x00007330
        /*0738*/ 	.word	0x000000ff
        /*073c*/ 	.word	0x0002a830
        /*0740*/ 	.short	0x010a
        /*0742*/ 	.byte	0x05
	.zero		1


	//   ....[33]....
        /*0744*/ 	.word	0x00007370
        /*0748*/ 	.word	0x000000ff
        /*074c*/ 	.word	0x0002a830
        /*0750*/ 	.short	0x010a
        /*0752*/ 	.byte	0x05
	.zero		1


	//   ....[34]....
        /*0754*/ 	.word	0x00007bf0
        /*0758*/ 	.word	0x000000ff
        /*075c*/ 	.word	0x0002a850
        /*0760*/ 	.short	0x010a
        /*0762*/ 	.byte	0x0a
	.zero		1


	//   ....[35]....
        /*0764*/ 	.word	0x00007c30
        /*0768*/ 	.word	0x000000ff
        /*076c*/ 	.word	0x0002a850
        /*0770*/ 	.short	0x010a
        /*0772*/ 	.byte	0x0a
	.zero		1


	//   ....[36]....
        /*0774*/ 	.word	0x00008d70
        /*0778*/ 	.word	0x0000000e
        /*077c*/ 	.word	0x00000000
        /*0780*/ 	.short	0x0101
        /*0782*/ 	.byte	0x3f
	.zero		1


	//   ....[37]....
        /*0784*/ 	.word	0x00008de0
        /*0788*/ 	.word	0x0000000e
        /*078c*/ 	.word	0x00000000
        /*0790*/ 	.short	0x0101
        /*0792*/ 	.byte	0x3f
	.zero		1


	//   ....[38]....
        /*0794*/ 	.word	0x00008f90
        /*0798*/ 	.word	0x000000ff
        /*079c*/ 	.word	0x0002a830
        /*07a0*/ 	.short	0x010a
        /*07a2*/ 	.byte	0x05
	.zero		1


	//   ....[39]....
        /*07a4*/ 	.word	0x00008fd0
        /*07a8*/ 	.word	0x000000ff
        /*07ac*/ 	.word	0x0002a830
        /*07b0*/ 	.short	0x010a
        /*07b2*/ 	.byte	0x05
	.zero		1


	//   ....[40]....
        /*07b4*/ 	.word	0x00009850
        /*07b8*/ 	.word	0x000000ff
        /*07bc*/ 	.word	0x0002a850
        /*07c0*/ 	.short	0x010a
        /*07c2*/ 	.byte	0x0a
	.zero		1


	//   ....[41]....
        /*07c4*/ 	.word	0x00009890
        /*07c8*/ 	.word	0x000000ff
        /*07cc*/ 	.word	0x0002a850
        /*07d0*/ 	.short	0x010a
        /*07d2*/ 	.byte	0x0a
	.zero		1


	//   ....[42]....
        /*07d4*/ 	.word	0x00009be0
        /*07d8*/ 	.word	0x00000000
        /*07dc*/ 	.word	0x00000000
        /*07e0*/ 	.short	0x0101
        /*07e2*/ 	.byte	0x3f
	.zero		1


	//   ....[43]....
        /*07e4*/ 	.word	0x0000b690
        /*07e8*/ 	.word	0x0000005b
        /*07ec*/ 	.word	0x00000000
        /*07f0*/ 	.short	0x0101
        /*07f2*/ 	.byte	0x3f
	.zero		1


	//   ....[44]....
        /*07f4*/ 	.word	0x0000c000
        /*07f8*/ 	.word	0x000000ff
        /*07fc*/ 	.word	0x0002a850
        /*0800*/ 	.short	0x010a
        /*0802*/ 	.byte	0x05
	.zero		1


	//   ....[45]....
        /*0804*/ 	.word	0x0000c040
        /*0808*/ 	.word	0x000000ff
        /*080c*/ 	.word	0x0002a850
        /*0810*/ 	.short	0x010a
        /*0812*/ 	.byte	0x05
	.zero		1


	//   ....[46]....
        /*0814*/ 	.word	0x0000c4f0
        /*0818*/ 	.word	0x00000007
        /*081c*/ 	.word	0x00000000
        /*0820*/ 	.short	0x0101
        /*0822*/ 	.byte	0x3f
	.zero		1


	//   ....[47]....
        /*0824*/ 	.word	0x0000d6f0
        /*0828*/ 	.word	0x00000003
        /*082c*/ 	.word	0x00000000
        /*0830*/ 	.short	0x0101
        /*0832*/ 	.byte	0x3f
	.zero		1


	//   ....[48]....
        /*0834*/ 	.word	0x00010680
        /*0838*/ 	.word	0x00000009
        /*083c*/ 	.word	0x0002a840
        /*0840*/ 	.short	0x010a
        /*0842*/ 	.byte	0x3f
	.zero		1


	//   ....[49]....
        /*0844*/ 	.word	0x00010c30
        /*0848*/ 	.word	0x0000000a
        /*084c*/ 	.word	0x0002a820
        /*0850*/ 	.short	0x010a
        /*0852*/ 	.byte	0x3f
	.zero		1


	//   ....[50]....
        /*0854*/ 	.word	0x00010f70
        /*0858*/ 	.word	0x00000002
        /*085c*/ 	.word	0x0002a840
        /*0860*/ 	.short	0x010a
        /*0862*/ 	.byte	0x3f
	.zero		1


	//   ....[51]....
        /*0864*/ 	.word	0x00011270
        /*0868*/ 	.word	0x00000003
        /*086c*/ 	.word	0x00000060
        /*0870*/ 	.short	0x010a
        /*0872*/ 	.byte	0x3f
	.zero		1


	//   ....[52]....
        /*0874*/ 	.word	0x00011860
        /*0878*/ 	.word	0x00000002
        /*087c*/ 	.word	0x0002a840
        /*0880*/ 	.short	0x010a
        /*0882*/ 	.byte	0x3f
	.zero		1


	//   ....[53]....
        /*0884*/ 	.word	0x00011b60
        /*0888*/ 	.word	0x00000003
        /*088c*/ 	.word	0x00000060
        /*0890*/ 	.short	0x010a
        /*0892*/ 	.byte	0x3f
	.zero		1


	//   ....[54]....
        /*0894*/ 	.word	0x00012030
        /*0898*/ 	.word	0x00000002
        /*089c*/ 	.word	0x0002a840
        /*08a0*/ 	.short	0x010a
        /*08a2*/ 	.byte	0x3f
	.zero		1


	//   ....[55]....
        /*08a4*/ 	.word	0x00012340
        /*08a8*/ 	.word	0x00000002
        /*08ac*/ 	.word	0x00000060
        /*08b0*/ 	.short	0x010a
        /*08b2*/ 	.byte	0x3f
	.zero		1


	//   ....[56]....
        /*08b4*/ 	.word	0x000127b0
        /*08b8*/ 	.word	0x00000003
        /*08bc*/ 	.word	0x0002a860
        /*08c0*/ 	.short	0x010a
        /*08c2*/ 	.byte	0x3f
	.zero		1


	//   ....[57]....
        /*08c4*/ 	.word	0x00013790
        /*08c8*/ 	.word	0x00000000
        /*08cc*/ 	.word	0x0002a820
        /*08d0*/ 	.short	0x010a
        /*08d2*/ 	.byte	0x3f
	.zero		1


	//   ....[58]....
        /*08d4*/ 	.word	0x00013950
        /*08d8*/ 	.word	0x00000006
        /*08dc*/ 	.word	0x00000000
        /*08e0*/ 	.short	0x010a
        /*08e2*/ 	.byte	0x3f
	.zero		1


	//   ....[59]....
        /*08e4*/ 	.word	0x000139c0
        /*08e8*/ 	.word	0x00000007
        /*08ec*/ 	.word	0x00000000
        /*08f0*/ 	.short	0x010a
        /*08f2*/ 	.byte	0x3f
	.zero		1


	//   ....[60]....
        /*08f4*/ 	.word	0x00013a30
        /*08f8*/ 	.word	0x00000004
        /*08fc*/ 	.word	0x00000000
        /*0900*/ 	.short	0x010a
        /*0902*/ 	.byte	0x3f
	.zero		1


	//   ....[61]....
        /*0904*/ 	.word	0x00013a60
        /*0908*/ 	.word	0x00000003
        /*090c*/ 	.word	0x00000000
        /*0910*/ 	.short	0x010a
        /*0912*/ 	.byte	0x3f
	.zero		1


	//   ....[62]....
        /*0914*/ 	.word	0x00013ad0
        /*0918*/ 	.word	0x00000003
        /*091c*/ 	.word	0x0002a800
        /*0920*/ 	.short	0x010a
        /*0922*/ 	.byte	0x3f
	.zero		1


	//   ....[63]....
        /*0924*/ 	.word	0x00013b20
        /*0928*/ 	.word	0x00000003
        /*092c*/ 	.word	0x0002a830
        /*0930*/ 	.short	0x010a
        /*0932*/ 	.byte	0x3f
	.zero		1


	//   ....[64]....
        /*0934*/ 	.word	0x00013b80
        /*0938*/ 	.word	0x00000059
        /*093c*/ 	.word	0x0002a830
        /*0940*/ 	.short	0x010a
        /*0942*/ 	.byte	0x3f
	.zero		1


	//   ....[65]....
        /*0944*/ 	.word	0x00013be0
        /*0948*/ 	.word	0x000000af
        /*094c*/ 	.word	0x0002a850
        /*0950*/ 	.short	0x010a
        /*0952*/ 	.byte	0x3f
	.zero		1


	//   ....[66]....
        /*0954*/ 	.word	0x00013c40
        /*0958*/ 	.word	0x0000000a
        /*095c*/ 	.word	0x0002a830
        /*0960*/ 	.short	0x010a
        /*0962*/ 	.byte	0x3f
	.zero		1


	//   ....[67]....
        /*0964*/ 	.word	0x00013ca0
        /*0968*/ 	.word	0x00000003
        /*096c*/ 	.word	0x0002a850
        /*0970*/ 	.short	0x010a
        /*0972*/ 	.byte	0x3f
	.zero		1


	//   ....[68]....
        /*0974*/ 	.word	0x00013d00
        /*0978*/ 	.word	0x0000000a
        /*097c*/ 	.word	0x0002a830
        /*0980*/ 	.short	0x010a
        /*0982*/ 	.byte	0x3f
	.zero		1


	//   ....[69]....
        /*0984*/ 	.word	0x00013d60
        /*0988*/ 	.word	0x00000003
        /*098c*/ 	.word	0x0002a850
        /*0990*/ 	.short	0x010a
        /*0992*/ 	.byte	0x3f
	.zero		1


	//   ....[70]....
        /*0994*/ 	.word	0x00013dc0
        /*0998*/ 	.word	0x00000007
        /*099c*/ 	.word	0x0002a850
        /*09a0*/ 	.short	0x010a
        /*09a2*/ 	.byte	0x3f
	.zero		1


	//   ....[71]....
        /*09a4*/ 	.word	0x00013f60
        /*09a8*/ 	.word	0x00000009
        /*09ac*/ 	.word	0x0002a840
        /*09b0*/ 	.short	0x010a
        /*09b2*/ 	.byte	0x3f
	.zero		1


	//   ....[72]....
        /*09b4*/ 	.word	0x00013fe0
        /*09b8*/ 	.word	0x00000008
        /*09bc*/ 	.word	0x0002a820
        /*09c0*/ 	.short	0x010a
        /*09c2*/ 	.byte	0x3f
	.zero		1


	//   ....[73]....
        /*09c4*/ 	.word	0x00014030
        /*09c8*/ 	.word	0x00000002
        /*09cc*/ 	.word	0x0002a840
        /*09d0*/ 	.short	0x010a
        /*09d2*/ 	.byte	0x3f
	.zero		1


	//   ....[74]....
        /*09d4*/ 	.word	0x00014080
        /*09d8*/ 	.word	0x00000003
        /*09dc*/ 	.word	0x00000060
        /*09e0*/ 	.short	0x010a
        /*09e2*/ 	.byte	0x3f
	.zero		1


	//   ....[75]....
        /*09e4*/ 	.word	0x000140d0
        /*09e8*/ 	.word	0x00000002
        /*09ec*/ 	.word	0x0002a840
        /*09f0*/ 	.short	0x010a
        /*09f2*/ 	.byte	0x3f
	.zero		1


	//   ....[76]....
        /*09f4*/ 	.word	0x00014120
        /*09f8*/ 	.word	0x00000003
        /*09fc*/ 	.word	0x00000060
        /*0a00*/ 	.short	0x010a
        /*0a02*/ 	.byte	0x3f
	.zero		1


	//   ....[77]....
        /*0a04*/ 	.word	0x00014170
        /*0a08*/ 	.word	0x00000002
        /*0a0c*/ 	.word	0x0002a840
        /*0a10*/ 	.short	0x010a
        /*0a12*/ 	.byte	0x3f
	.zero		1


	//   ....[78]....
        /*0a14*/ 	.word	0x000141c0
        /*0a18*/ 	.word	0x00000002
        /*0a1c*/ 	.word	0x00000060
        /*0a20*/ 	.short	0x010a
        /*0a22*/ 	.byte	0x3f
	.zero		1


	//   ....[79]....
        /*0a24*/ 	.word	0x00014210
        /*0a28*/ 	.word	0x00000003
        /*0a2c*/ 	.word	0x0002a860
        /*0a30*/ 	.short	0x010a
        /*0a32*/ 	.byte	0x3f
	.zero		1


	//   ....[80]....
        /*0a34*/ 	.word	0x00014bd0
        /*0a38*/ 	.word	0x00000000
        /*0a3c*/ 	.word	0x0002a820
        /*0a40*/ 	.short	0x010a
        /*0a42*/ 	.byte	0x3f
	.zero		1


	//   ....[81]....
        /*0a44*/ 	.word	0x00014d70
        /*0a48*/ 	.word	0x00000006
        /*0a4c*/ 	.word	0x00000000
        /*0a50*/ 	.short	0x010a
        /*0a52*/ 	.byte	0x3f
	.zero		1


	//   ....[82]....
        /*0a54*/ 	.word	0x00014dc0
        /*0a58*/ 	.word	0x00000007
        /*0a5c*/ 	.word	0x00000000
        /*0a60*/ 	.short	0x010a
        /*0a62*/ 	.byte	0x3f
	.zero		1


	//   ....[83]....
        /*0a64*/ 	.word	0x00014e10
        /*0a68*/ 	.word	0x00000004
        /*0a6c*/ 	.word	0x00000000
        /*0a70*/ 	.short	0x010a
        /*0a72*/ 	.byte	0x3f
	.zero		1


	//----- nvinfo : EIATTR_NUM_MBARRIERS
	.align		4
.L_479:
        /*0a74*/ 	.byte	0x03, 0x38
        /*0a76*/ 	.short	0x0016


	//----- nvinfo : EIATTR_EXIT_INSTR_OFFSETS
	.align		4
        /*0a78*/ 	.byte	0x04, 0x1c
        /*0a7a*/ 	.short	(.L_481 - .L_480)


	//   ....[0]....
.L_480:
        /*0a7c*/ 	.word	0x00000a60


	//   ....[1]....
        /*0a80*/ 	.word	0x0000e670


	//   ....[2]....
        /*0a84*/ 	.word	0x0000e6d0


	//   ....[3]....
        /*0a88*/ 	.word	0x00013ab0


	//----- nvinfo : EIATTR_MAX_THREADS
	.align		4
.L_481:
        /*0a8c*/ 	.byte	0x04, 0x05
        /*0a8e*/ 	.short	(.L_483 - .L_482)
.L_482:
        /*0a90*/ 	.word	0x00000180
        /*0a94*/ 	.word	0x00000001
        /*0a98*/ 	.word	0x00000001


	//----- nvinfo : EIATTR_CRS_STACK_SIZE
	.align		4
.L_483:
        /*0a9c*/ 	.byte	0x04, 0x1e
        /*0a9e*/ 	.short	(.L_485 - .L_484)
.L_484:
        /*0aa0*/ 	.word	0x00000000


	//----- nvinfo : EIATTR_CBANK_PARAM_SIZE
	.align		4
.L_485:
        /*0aa4*/ 	.byte	0x03, 0x19
        /*0aa6*/ 	.short	0x0a70


	//----- nvinfo : EIATTR_PARAM_CBANK
	.align		4
        /*0aa8*/ 	.byte	0x04, 0x0a
        /*0aaa*/ 	.short	(.L_487 - .L_486)
	.align		4
.L_486:
        /*0aac*/ 	.word	index@(.nv.constant0._ZN7cutlass13device_kernelIN5flash11enable_sm90INS1_16FlashAttnFwdSm90INS1_25CollectiveMainloopFwdSm90ILi2EN4cute5tupleIJNS5_1CILi1EEES8_S8_EEENS6_IJNS7_ILi128EEENS7_ILi96EEENS7_ILi192EEEEEELi128ENS_10bfloat16_tEfNS_4arch4Sm90ELb0ELb1ELb0ELb1ELb0ELb0ELb0ELb1ELb1ELb0ELb0ELb0EEENS1_21CollectiveEpilogueFwdINS6_IJSA_SA_SB_EEES9_SE_SG_Li256ELb1ELb0ELb0ELb0EEENS1_36VarlenDynamicPersistentTileSchedulerILi128ELi96ELi256ELi32ELb0ELb0ELb1ELb1ELb0ELb1EEEEEEEEEvNT_6ParamsE)
        /*0ab0*/ 	.short	0x0210
        /*0ab2*/ 	.short	0x0a70


	//----- nvinfo : EIATTR_SW_WAR
	.align		4
.L_487:
        /*0ab4*/ 	.byte	0x04, 0x36
        /*0ab6*/ 	.short	(.L_489 - .L_488)
.L_488:
        /*0ab8*/ 	.word	0x00000008
.L_489:


//--------------------- .nv.info._ZN7cutlass13device_kernelIN5flash11enable_sm90INS1_16FlashAttnFwdSm90INS1_25CollectiveMainloopFwdSm90ILi2EN4cute5tupleIJNS5_1CILi1EEES8_S8_EEENS6_IJNS7_ILi128EEENS7_ILi96EEENS7_ILi192EEEEEELi128ENS_10bfloat16_tEfNS_4arch4Sm90ELb0ELb1ELb0ELb1ELb0ELb1ELb0ELb1ELb1ELb0ELb0ELb0EEENS1_21CollectiveEpilogueFwdINS6_IJSA_SA_SB_EEES9_SE_SG_Li256ELb1ELb0ELb0ELb0EEENS1_36VarlenDynamicPersistentTileSchedulerILi128ELi96ELi256ELi32ELb0ELb0ELb1ELb1ELb0ELb1EEEEEEEEEvNT_6ParamsE --------------------------
	.section	.nv.info._ZN7cutlass13device_kernelIN5flash11enable_sm90INS1_16FlashAttnFwdSm90INS1_25CollectiveMainloopFwdSm90ILi2EN4cute5tupleIJNS5_1CILi1EEES8_S8_EEENS6_IJNS7_ILi128EEENS7_ILi96EEENS7_ILi192EEEEEELi128ENS_10bfloat16_tEfNS_4arch4Sm90ELb0ELb1ELb0ELb1ELb0ELb1ELb0ELb1ELb1ELb0ELb0ELb0EEENS1_21CollectiveEpilogueFwdINS6_IJSA_SA_SB_EEES9_SE_SG_Li256ELb1ELb0ELb0ELb0EEENS1_36VarlenDynamicPersistentTileSchedulerILi128ELi96ELi256ELi32ELb0ELb0ELb1ELb1ELb0ELb1EEEEEEEEEvNT_6ParamsE,"",@"SHT_CUDA_INFO"
	.sectionflags	@""
	.align	4


	//----- nvinfo : EIATTR_CUDA_API_VERSION
	.align		4
        /*0000*/ 	.byte	0x04, 0x37
        /*0002*/ 	.short	(.L_491 - .L_490)
.L_490:
        /*0004*/ 	.word	0x00000082


	//----- nvinfo : EIATTR_KPARAM_INFO
	.align		4
.L_491:
        /*0008*/ 	.byte	0x04, 0x17
        /*000a*/ 	.short	(.L_493 - .L_492)
.L_492:
        /*000c*/ 	.word	0x00000000
        /*0010*/ 	.short	0x0000
        /*0012*/ 	.short	0x0070
        /*0014*/ 	.byte	0x00, 0xf0, 0x01, 0x28


	//----- nvinfo : EIATTR_SPARSE_MMA_MASK
	.align		4
.L_493:
        /*0018*/ 	.byte	0x03, 0x50
        /*001a*/ 	.short	0x0000


	//----- nvinfo : EIATTR_MAXREG_COUNT
	.align		4
        /*001c*/ 	.byte	0x03, 0x1b
        /*001e*/ 	.short	0x00a8


	//----- nvinfo : EIATTR_NUM_BARRIERS
	.align		4
        /*0020*/ 	.byte	0x02, 0x4c
        /*0022*/ 	.byte	0x10
	.zero		1


	//----- nvinfo : EIATTR_EXTERNS
	.align		4
        /*0024*/ 	.byte	0x04, 0x0f
        /*0026*/ 	.short	(.L_495 - .L_494)


	//   ....[0]....
	.align		4
.L_494:
        /*0028*/ 	.word	index@(__assertfail)


	//----- nvinfo : EIATTR_ANNOTATIONS
	.align		4
.L_495:
        /*002c*/ 	.byte	0x04, 0x55
        /*002e*/ 	.short	(.L_497 - .L_496)


	//   ....[0]....
.L_496:
        /* <DEDUP_REMOVED lines=65> */


	//----- nvinfo : EIATTR_MERCURY_ISA_VERSION
	.align		4
.L_497:
        /*0428*/ 	.byte	0x03, 0x5f
        /*042a*/ 	.short	0x0101


	//----- nvinfo : EIATTR_UNUSED_LOAD_BYTE_OFFSET
	.align		4
        /*042c*/ 	.byte	0x04, 0x44
        /*042e*/ 	.short	(.L_499 - .L_498)


	//   ....[0]....
.L_498:
        /*0430*/ 	.word	0x00000ab0
        /*0434*/ 	.word	0x0000fff0


	//   ....[1]....
        /*0438*/ 	.word	0x0001ecd0
        /*043c*/ 	.word	0x0000fff0


	//----- nvinfo : EIATTR_INT_WARP_WIDE_INSTR_OFFSETS
	.align		4
.L_499:
        /*0440*/ 	.byte	0x04, 0x31
        /*0442*/ 	.short	(.L_501 - .L_500)


	//   ....[0]....
.L_500:
        /*0444*/ 	.word	0x000001c0


	//   ....[1]....
        /*0448*/ 	.word	0x00000200


	//   ....[2]....
        /*044c*/ 	.word	0x00000270


	//   ....[3]....
        /*0450*/ 	.word	0x00023400


	//   ....[4]....
        /*0454*/ 	.word	0x000234a0


	//   ....[5]....
        /*0458*/ 	.word	0x000239a0


	//   ....[6]....
        /*045c*/ 	.word	0x000239e0


	//   ....[7]....
        /*0460*/ 	.word	0x00023b40


	//   ....[8]....
        /*0464*/ 	.word	0x00023c30


	//   ....[9]....
        /*0468*/ 	.word	0x00026010


	//   ....[10]....
        /*046c*/ 	.word	0x000260b0


	//----- nvinfo : EIATTR_COOP_GROUP_MASK_REGIDS
	.align		4
.L_501:
        /*0470*/ 	.byte	0x04, 0x29
        /*0472*/ 	.short	(.L_503 - .L_502)


	//   ....[0]....
.L_502:
        /*0474*/ 	.word	0xffffffff


	//   ....[1]....
        /*0478*/ 	.word	0xffffffff


	//   ....[2]....
        /*047c*/ 	.word	0xffffffff


	//   ....[3]....
        /*0480*/ 	.word	0xffffffff


	//   ....[4]....
        /*0484*/ 	.word	0xffffffff


	//   ....[5]....
        /*0488*/ 	.word	0xffffffff


	//   ....[6]....
        /*048c*/ 	.word	0xffffffff


	//   ....[7]....
        /*0490*/ 	.word	0xffffffff


	//   ....[8]....
        /*0494*/ 	.word	0xffffffff


	//   ....[9]....
        /*0498*/ 	.word	0xffffffff


	//   ....[10]....
        /*049c*/ 	.word	0xffffffff


	//   ....[11]....
        /*04a0*/ 	.word	0xffffffff


	//   ....[12]....
        /*04a4*/ 	.word	0xffffffff


	//   ....[13]....
        /*04a8*/ 	.word	0xffffffff


	//   ....[14]....
        /*04ac*/ 	.word	0xffffffff


	//   ....[15]....
        /*04b0*/ 	.word	0xffffffff


	//   ....[16]....
        /*04b4*/ 	.word	0xffffffff


	//   ....[17]....
        /*04b8*/ 	.word	0xffffffff


	//   ....[18]....
        /*04bc*/ 	.word	0xffffffff


	//   ....[19]....
        /*04c0*/ 	.word	0xffffffff


	//   ....[20]....
        /*04c4*/ 	.word	0xffffffff


	//   ....[21]....
        /*04c8*/ 	.word	0xffffffff


	//   ....[22]....
        /*04cc*/ 	.word	0xffffffff


	//   ....[23]....
        /*04d0*/ 	.word	0xffffffff


	//   ....[24]....
        /*04d4*/ 	.word	0xffffffff


	//   ....[25]....
        /*04d8*/ 	.word	0xffffffff


	//   ....[26]....
        /*04dc*/ 	.word	0xffffffff


	//   ....[27]....
        /*04e0*/ 	.word	0xffffffff


	//   ....[28]....
        /*04e4*/ 	.word	0xffffffff


	//   ....[29]....
        /*04e8*/ 	.word	0xffffffff


	//   ....[30]....
        /*04ec*/ 	.word	0xffffffff


	//   ....[31]....
        /*04f0*/ 	.word	0xffffffff


	//   ....[32]....
        /*04f4*/ 	.word	0xffffffff


	//   ....[33]....
        /*04f8*/ 	.word	0xffffffff


	//   ....[34]....
        /*04fc*/ 	.word	0xffffffff


	//   ....[35]....
        /*0500*/ 	.word	0xffffffff


	//   ....[36]....
        /*0504*/ 	.word	0xffffffff


	//   ....[37]....
        /*0508*/ 	.word	0xffffffff


	//   ....[38]....
        /*050c*/ 	.word	0xffffffff


	//   ....[39]....
        /*0510*/ 	.word	0xffffffff


	//   ....[40]....
        /*0514*/ 	.word	0xffffffff


	//   ....[41]....
        /*0518*/ 	.word	0xffffffff


	//   ....[42]....
        /*051c*/ 	.word	0xffffffff


	//   ....[43]....
        /*0520*/ 	.word	0xffffffff


	//   ....[44]....
        /*0524*/ 	.word	0xffffffff


	//   ....[45]....
        /*0528*/ 	.word	0xffffffff


	//   ....[46]....
        /*052c*/ 	.word	0xffffffff


	//   ....[47]....
        /*0530*/ 	.word	0xffffffff


	//   ....[48]....
        /*0534*/ 	.word	0xffffffff


	//   ....[49]....
        /*0538*/ 	.word	0xffffffff


	//   ....[50]....
        /*053c*/ 	.word	0xffffffff


	//   ....[51]....
        /*0540*/ 	.word	0xffffffff


	//   ....[52]....
        /*0544*/ 	.word	0xffffffff


	//   ....[53]....
        /*0548*/ 	.word	0xffffffff


	//   ....[54]....
        /*054c*/ 	.word	0xffffffff


	//   ....[55]....
        /*0550*/ 	.word	0xffffffff


	//   ....[56]....
        /*0554*/ 	.word	0xffffffff


	//   ....[57]....
        /*0558*/ 	.word	0xffffffff


	//   ....[58]....
        /*055c*/ 	.word	0xffffffff


	//   ....[59]....
        /*0560*/ 	.word	0xffffffff


	//   ....[60]....
        /*0564*/ 	.word	0xffffffff


	//   ....[61]....
        /*0568*/ 	.word	0xffffffff


	//   ....[62]....
        /*056c*/ 	.word	0x0500000f


	//   ....[63]....
        /*0570*/ 	.word	0x0500000f


	//   ....[64]....
        /*0574*/ 	.word	0x0500000f


	//   ....[65]....
        /*0578*/ 	.word	0x0500000f


	//   ....[66]....
        /*057c*/ 	.word	0x0500000f


	//   ....[67]....
        /*0580*/ 	.word	0x0500000f


	//   ....[68]....
        /*0584*/ 	.word	0x0500000f


	//   ....[69]....
        /*0588*/ 	.word	0x0500000f


	//   ....[70]....
        /*058c*/ 	.word	0x0500000f


	//   ....[71]....
        /*0590*/ 	.word	0x0500000f


	//   ....[72]....
        /*0594*/ 	.word	0x0500000f


	//   ....[73]....
        /*0598*/ 	.word	0x0500000f


	//   ....[74]....
        /*059c*/ 	.word	0x0500000f


	//   ....[75]....
        /*05a0*/ 	.word	0x0500000f


	//   ....[76]....
        /*05a4*/ 	.word	0x0500000f


	//   ....[77]....
        /*05a8*/ 	.word	0x0500000f


	//   ....[78]....
        /*05ac*/ 	.word	0x0500000f


	//   ....[79]....
        /*05b0*/ 	.word	0x0500000f


	//   ....[80]....
        /*05b4*/ 	.word	0x0500000f


	//   ....[81]....
        /*05b8*/ 	.word	0x0500000f


	//   ....[82]....
        /*05bc*/ 	.word	0x0500000f


	//   ....[83]....
        /*05c0*/ 	.word	0x0500000f


	//   ....[84]....
        /*05c4*/ 	.word	0x0500000f


	//   ....[85]....
        /*05c8*/ 	.word	0x0500000f


	//   ....[86]....
        /*05cc*/ 	.word	0x0500000f


	//   ....[87]....
        /*05d0*/ 	.word	0x0500000f


	//   ....[88]....
        /*05d4*/ 	.word	0x0500000f


	//   ....[89]....
        /*05d8*/ 	.word	0x0500000f


	//   ....[90]....
        /*05dc*/ 	.word	0x0500000f


	//   ....[91]....
        /*05e0*/ 	.word	0x0500000f


	//   ....[92]....
        /*05e4*/ 	.word	0x0500000f


	//   ....[93]....
        /*05e8*/ 	.word	0x0500000f


	//   ....[94]....
        /*05ec*/ 	.word	0x0500000f


	//   ....[95]....
        /*05f0*/ 	.word	0x0500000f


	//   ....[96]....
        /*05f4*/ 	.word	0x0500000f


	//   ....[97]....
        /*05f8*/ 	.word	0x0500000f


	//----- nvinfo : EIATTR_COOP_GROUP_INSTR_OFFSETS
	.align		4
.L_503:
        /*05fc*/ 	.byte	0x04, 0x28
        /*05fe*/ 	.short	(.L_505 - .L_504)


	//   ....[0]....
.L_504:
        /*0600*/ 	.word	0x00000060


	//   ....[1]....
        /*0604*/ 	.word	0x000001d0


	//   ....[2]....
        /*0608*/ 	.word	0x00000220


	//   ....[3]....
        /*060c*/ 	.word	0x00000450


	//   ....[4]....
        /*0610*/ 	.word	0x000005b0


	//   ....[5]....
        /*0614*/ 	.word	0x000006d0


	//   ....[6]....
        /*0618*/ 	.word	0x00000830


	//   ....[7]....
        /*061c*/ 	.word	0x0000b520


	//   ....[8]....
        /*0620*/ 	.word	0x00014600


	//   ....[9]....
        /*0624*/ 	.word	0x00014700


	//   ....[10]....
        /*0628*/ 	.word	0x00014d10


	//   ....[11]....
        /*062c*/ 	.word	0x00014d70


	//   ....[12]....
        /*0630*/ 	.word	0x00017a80


	//   ....[13]....
        /*0634*/ 	.word	0x00017ba0


	//   ....[14]....
        /*0638*/ 	.word	0x00018190


	//   ....[15]....
        /*063c*/ 	.word	0x00018220


	//   ....[16]....
        /*0640*/ 	.word	0x00019de0


	//   ....[17]....
        /*0644*/ 	.word	0x00019e60


	//   ....[18]....
        /*0648*/ 	.word	0x0001a180


	//   ....[19]....
        /*064c*/ 	.word	0x0001a270


	//   ....[20]....
        /*0650*/ 	.word	0x0001cdd0


	//   ....[21]....
        /*0654*/ 	.word	0x0001cee0


	//   ....[22]....
        /*0658*/ 	.word	0x0001d4b0


	//   ....[23]....
        /*065c*/ 	.word	0x0001d540


	//   ....[24]....
        /*0660*/ 	.word	0x0001e400


	//   ....[25]....
        /*0664*/ 	.word	0x0001e640


	//   ....[26]....
        /*0668*/ 	.word	0x0001e710


	//   ....[27]....
        /*066c*/ 	.word	0x0001e740


	//   ....[28]....
        /*0670*/ 	.word	0x00020ba0


	//   ....[29]....
        /*0674*/ 	.word	0x00020d30


	//   ....[30]....
        /*0678*/ 	.word	0x00020d60


	//   ....[31]....
        /*067c*/ 	.word	0x00020da0


	//   ....[32]....
        /*0680*/ 	.word	0x00020e00


	//   ....[33]....
        /*0684*/ 	.word	0x00020e60


	//   ....[34]....
        /*0688*/ 	.word	0x00020eb0


	//   ....[35]....
        /*068c*/ 	.word	0x00021070


	//   ....[36]....
        /*0690*/ 	.word	0x000210d0


	//   ....[37]....
        /*0694*/ 	.word	0x00021110


	//   ....[38]....
        /*0698*/ 	.word	0x00021150


	//   ....[39]....
        /*069c*/ 	.word	0x00021180


	//   ....[40]....
        /*06a0*/ 	.word	0x000211b0


	//   ....[41]....
        /*06a4*/ 	.word	0x00021250


	//   ....[42]....
        /*06a8*/ 	.word	0x000212b0


	//   ....[43]....
        /*06ac*/ 	.word	0x00021340


	//   ....[44]....
        /*06b0*/ 	.word	0x000264f0


	//   ....[45]....
        /*06b4*/ 	.word	0x00026500


	//   ....[46]....
        /*06b8*/ 	.word	0x00026620


	//   ....[47]....
        /*06bc*/ 	.word	0x00026680


	//   ....[48]....
        /*06c0*/ 	.word	0x000266c0


	//   ....[49]....
        /*06c4*/ 	.word	0x00026700


	//   ....[50]....
        /*06c8*/ 	.word	0x00026730


	//   ....[51]....
        /*06cc*/ 	.word	0x00026760


	//   ....[52]....
        /*06d0*/ 	.word	0x00026900


	//   ....[53]....
        /*06d4*/ 	.word	0x00026960


	//   ....[54]....
        /*06d8*/ 	.word	0x000269a0


	//   ....[55]....
        /*06dc*/ 	.word	0x000269e0


	//   ....[56]....
        /*06e0*/ 	.word	0x00026a10


	//   ....[57]....
        /*06e4*/ 	.word	0x00026a40


	//   ....[58]....
        /*06e8*/ 	.word	0x00026b00


	//   ....[59]....
        /*06ec*/ 	.word	0x00026b20


	//   ....[60]....
        /*06f0*/ 	.word	0x00026b90


	//   ....[61]....
        /*06f4*/ 	.word	0x00027230


	//   ....[62]....
        /*06f8*/ 	.word	0x00027670


	//   ....[63]....
        /*06fc*/ 	.word	0x00027710


	//   ....[64]....
        /*0700*/ 	.word	0x000277b0


	//   ....[65]....
        /*0704*/ 	.word	0x00027850


	//   ....[66]....
        /*0708*/ 	.word	0x000278f0


	//   ....[67]....
        /*070c*/ 	.word	0x00027990


	//   ....[68]....
        /*0710*/ 	.word	0x00027a30


	//   ....[69]....
        /*0714*/ 	.word	0x00027ad0


	//   ....[70]....
        /*0718*/ 	.word	0x00027bc0


	//   ....[71]....
        /*071c*/ 	.word	0x00027c60


	//   ....[72]....
        /*0720*/ 	.word	0x00027d00


	//   ....[73]....
        /*0724*/ 	.word	0x00027da0


	//   ....[74]....
        /*0728*/ 	.word	0x00027e40


	//   ....[75]....
        /*072c*/ 	.word	0x00027ee0


	//   ....[76]....
        /*0730*/ 	.word	0x00027f80


	//   ....[77]....
        /*0734*/ 	.word	0x00028020


	//   ....[78]....
        /*0738*/ 	.word	0x000283c0


	//   ....[79]....
        /*073c*/ 	.word	0x000286a0


	//   ....[80]....
        /*0740*/ 	.word	0x00028ac0


	//   ....[81]....
        /*0744*/ 	.word	0x00028b50


	//   ....[82]....
        /*0748*/ 	.word	0x00028bf0


	//   ....[83]....
        /*074c*/ 	.word	0x00028ca0


	//   ....[84]....
        /*0750*/ 	.word	0x00028d20


	//   ....[85]....
        /*0754*/ 	.word	0x00028da0


	//   ....[86]....
        /*0758*/ 	.word	0x00028e20


	//   ....[87]....
        /*075c*/ 	.word	0x00028ea0


	//   ....[88]....
        /*0760*/ 	.word	0x00028f30


	//   ....[89]....
        /*0764*/ 	.word	0x00028fe0


	//   ....[90]....
        /*0768*/ 	.word	0x00029060


	//   ....[91]....
        /*076c*/ 	.word	0x000290e0


	//   ....[92]....
        /*0770*/ 	.word	0x00029160


	//   ....[93]....
        /*0774*/ 	.word	0x000291e0


	//   ....[94]....
        /*0778*/ 	.word	0x00029250


	//   ....[95]....
        /*077c*/ 	.word	0x000292f0


	//   ....[96]....
        /*0780*/ 	.word	0x00029380


	//   ....[97]....
        /*0784*/ 	.word	0x000294b0


	//----- nvinfo : EIATTR_REG_RECONFIG
	.align		4
.L_505:
        /*0788*/ 	.byte	0x01, 0x54
	.zero		2


	//----- nvinfo : EIATTR_SYSCALL_OFFSETS
	.align		4
        /*078c*/ 	.byte	0x04, 0x46
        /*078e*/ 	.short	(.L_507 - .L_506)


	//   ....[0]....
.L_506:
        /*0790*/ 	.word	0x00001c50


	//   ....[1]....
        /*0794*/ 	.word	0x00001da0


	//   ....[2]....
        /*0798*/ 	.word	0x0000b6c0


	//   ....[3]....
        /*079c*/ 	.word	0x0000bb60


	//   ....[4]....
        /*07a0*/ 	.word	0x00023630


	//   ....[5]....
        /*07a4*/ 	.word	0x00023770


	//   ....[6]....
        /*07a8*/ 	.word	0x00023870


	//----- nvinfo : EIATTR_MBARRIER_INSTR_OFFSETS
	.align		4
.L_507:
        /*07ac*/ 	.byte	0x04, 0x39
        /*07ae*/ 	.short	(.L_509 - .L_508)


	//   ....[0]....
.L_508:
        /*07b0*/ 	.word	0x00000300
        /*07b4*/ 	.word	0x000000ff
        /*07b8*/ 	.word	0x0002a800
        /*07bc*/ 	.short	0x0100
        /*07be*/ 	.byte	0x08
	.zero		1


	//   ....[1]....
        /*07c0*/ 	.word	0x00000310
        /*07c4*/ 	.word	0x000000ff
        /*07c8*/ 	.word	0x0002a820
        /*07cc*/ 	.short	0x0100
        /*07ce*/ 	.byte	0x08
	.zero		1


	//   ....[2]....
        /*07d0*/ 	.word	0x00000400
        /*07d4*/ 	.word	0x000000ff
        /*07d8*/ 	.word	0x0002a830
        /*07dc*/ 	.short	0x0100
        /*07de*/ 	.byte	0x08
	.zero		1


	//   ....[3]....
        /*07e0*/ 	.word	0x00000410
        /*07e4*/ 	.word	0x000000ff
        /*07e8*/ 	.word	0x0002a840
        /*07ec*/ 	.short	0x0100
        /*07ee*/ 	.byte	0x08
	.zero		1


	//   ....[4]....
        /*07f0*/ 	.word	0x00000420
        /*07f4*/ 	.word	0x000000ff
        /*07f8*/ 	.word	0x0002a838
        /*07fc*/ 	.short	0x0100
        /*07fe*/ 	.byte	0x08
	.zero		1


	//   ....[5]....
        /*0800*/ 	.word	0x00000430
        /*0804*/ 	.word	0x000000ff
        /*0808*/ 	.word	0x0002a848
        /*080c*/ 	.short	0x0100
        /*080e*/ 	.byte	0x08
	.zero		1


	//   ....[6]....
        /*0810*/ 	.word	0x00000560
        /*0814*/ 	.word	0x000000ff
        /*0818*/ 	.word	0x0002a850
        /*081c*/ 	.short	0x0100
        /*081e*/ 	.byte	0x08
	.zero		1


	//   ....[7]....
        /*0820*/ 	.word	0x00000570
        /*0824*/ 	.word	0x000000ff
        /*0828*/ 	.word	0x0002a860
        /*082c*/ 	.short	0x0100
        /*082e*/ 	.byte	0x08
	.zero		1


	//   ....[8]....
        /*0830*/ 	.word	0x00000580
        /*0834*/ 	.word	0x000000ff
        /*0838*/ 	.word	0x0002a858
        /*083c*/ 	.short	0x0100
        /*083e*/ 	.byte	0x08
	.zero		1


	//   ....[9]....
        /*0840*/ 	.word	0x00000590
        /*0844*/ 	.word	0x000000ff
        /*0848*/ 	.word	0x0002a868
        /*084c*/ 	.short	0x0100
        /*084e*/ 	.byte	0x08
	.zero		1


	//   ....[10]....
        /*0850*/ 	.word	0x00000680
        /*0854*/ 	.word	0x000000ff
        /*0858*/ 	.word	0x0002a870
        /*085c*/ 	.short	0x0100
        /*085e*/ 	.byte	0x06
	.zero		1


	//   ....[11]....
        /*0860*/ 	.word	0x00000690
        /*0864*/ 	.word	0x000000ff
        /*0868*/ 	.word	0x0002a880
        /*086c*/ 	.short	0x0100
        /*086e*/ 	.byte	0x06
	.zero		1


	//   ....[12]....
        /*0870*/ 	.word	0x000006a0
        /*0874*/ 	.word	0x000000ff
        /*0878*/ 	.word	0x0002a878
        /*087c*/ 	.short	0x0100
        /*087e*/ 	.byte	0x06
	.zero		1


	//   ....[13]....
        /*0880*/ 	.word	0x000006b0
        /*0884*/ 	.word	0x000000ff
        /*0888*/ 	.word	0x0002a888
        /*088c*/ 	.short	0x0100
        /*088e*/ 	.byte	0x06
	.zero		1


	//   ....[14]....
        /*0890*/ 	.word	0x000007e0
        /*0894*/ 	.word	0x000000ff
        /*0898*/ 	.word	0x0002a890
        /*089c*/ 	.short	0x0100
        /*089e*/ 	.byte	0x08
	.zero		1


	//   ....[15]....
        /*08a0*/ 	.word	0x000007f0
        /*08a4*/ 	.word	0x000000ff
        /*08a8*/ 	.word	0x0002a8a0
        /*08ac*/ 	.short	0x0100
        /*08ae*/ 	.byte	0x08
	.zero		1


	//   ....[16]....
        /*08b0*/ 	.word	0x00000800
        /*08b4*/ 	.word	0x000000ff
        /*08b8*/ 	.word	0x0002a898
        /*08bc*/ 	.short	0x0100
        /*08be*/ 	.byte	0x08
	.zero		1


	//   ....[17]....
        /*08c0*/ 	.word	0x00000810
        /*08c4*/ 	.word	0x000000ff
        /*08c8*/ 	.word	0x0002a8a8
        /*08cc*/ 	.short	0x0100
        /*08ce*/ 	.byte	0x08
	.zero		1


	//   ....[18]....
        /*08d0*/ 	.word	0x00000940
        /*08d4*/ 	.word	0x000000ff
        /*08d8*/ 	.word	0x0002a8b0
        /*08dc*/ 	.short	0x0100
        /*08de*/ 	.byte	0x08
	.zero		1


	//   ....[19]....
        /*08e0*/ 	.word	0x00000950
        /*08e4*/ 	.word	0x000000ff
        /*08e8*/ 	.word	0x0002a8c0
        /*08ec*/ 	.short	0x0100
        /*08ee*/ 	.byte	0x08
	.zero		1


	//   ....[20]....
        /*08f0*/ 	.word	0x00000960
        /*08f4*/ 	.word	0x000000ff
        /*08f8*/ 	.word	0x0002a8b8
        /*08fc*/ 	.short	0x0100
        /*08fe*/ 	.byte	0x08
	.zero		1


	//   ....[21]....
        /*0900*/ 	.word	0x00000970
        /*0904*/ 	.word	0x000000ff
        /*0908*/ 	.word	0x0002a8c8
        /*090c*/ 	.short	0x0100
        /*090e*/ 	.byte	0x08
	.zero		1


	//   ....[22]....
        /*0910*/ 	.word	0x00003ae0
        /*0914*/ 	.word	0x00000004
        /*0918*/ 	.word	0x0002a890
        /*091c*/ 	.short	0x010a
        /*091e*/ 	.byte	0x3f
	.zero		1


	//   ....[23]....
        /*0920*/ 	.word	0x000072d0
        /*0924*/ 	.word	0x00000004
        /*0928*/ 	.word	0x0002a890
        /*092c*/ 	.short	0x010a
        /*092e*/ 	.byte	0x3f
	.zero		1


	//   ....[24]....
        /*0930*/ 	.word	0x0000a5a0
        /*0934*/ 	.word	0x00000004
        /*0938*/ 	.word	0x0002a890
        /*093c*/ 	.short	0x010a
        /*093e*/ 	.byte	0x3f
	.zero		1


	//   ....[25]....
        /*0940*/ 	.word	0x0000a990
        /*0944*/ 	.word	0x00000020
        /*0948*/ 	.word	0x00000000
        /*094c*/ 	.short	0x0101
        /*094e*/ 	.byte	0x3f
	.zero		1


	//   ....[26]....
        /*0950*/ 	.word	0x0000a9d0
        /*0954*/ 	.word	0x00000004
        /*0958*/ 	.word	0x0002a8b0
        /*095c*/ 	.short	0x010a
        /*095e*/ 	.byte	0x3f
	.zero		1


	//   ....[27]....
        /*0960*/ 	.word	0x0000aea0
        /*0964*/ 	.word	0x00000004
        /*0968*/ 	.word	0x00000000
        /*096c*/ 	.short	0x0101
        /*096e*/ 	.byte	0x3f
	.zero		1


	//   ....[28]....
        /*0970*/ 	.word	0x0000b740
        /*0974*/ 	.word	0x00000012
        /*0978*/ 	.word	0x0002a800
        /*097c*/ 	.short	0x010a
        /*097e*/ 	.byte	0x3f
	.zero		1


	//   ....[29]....
        /*0980*/ 	.word	0x0000b790
        /*0984*/ 	.word	0x00000012
        /*0988*/ 	.word	0x0002a800
        /*098c*/ 	.short	0x010a
        /*098e*/ 	.byte	0x3f
	.zero		1


	//   ....[30]....
        /*0990*/ 	.word	0x0000cbc0
        /*0994*/ 	.word	0x00000012
        /*0998*/ 	.word	0x0002a800
        /*099c*/ 	.short	0x010a
        /*099e*/ 	.byte	0x3f
	.zero		1


	//   ....[31]....
        /*09a0*/ 	.word	0x00010140
        /*09a4*/ 	.word	0x00000012
        /*09a8*/ 	.word	0x0002a800
        /*09ac*/ 	.short	0x010a
        /*09ae*/ 	.byte	0x3f
	.zero		1


	//   ....[32]....
        /*09b0*/ 	.word	0x00012ce0
        /*09b4*/ 	.word	0x00000003
        /*09b8*/ 	.word	0x0002a830
        /*09bc*/ 	.short	0x010a
        /*09be*/ 	.byte	0x3f
	.zero		1


	//   ....[33]....
        /*09c0*/ 	.word	0x00012d50
        /*09c4*/ 	.word	0x00000003
        /*09c8*/ 	.word	0x0002a830
        /*09cc*/ 	.short	0x010a
        /*09ce*/ 	.byte	0x3f
	.zero		1


	//   ....[34]....
        /*09d0*/ 	.word	0x00013750
        /*09d4*/ 	.word	0x00000000
        /*09d8*/ 	.word	0x00000000
        /*09dc*/ 	.short	0x0101
        /*09de*/ 	.byte	0x3f
	.zero		1


	//   ....[35]....
        /*09e0*/ 	.word	0x00015b60
        /*09e4*/ 	.word	0x00000007
        /*09e8*/ 	.word	0x0002a830
        /*09ec*/ 	.short	0x010a
        /*09ee*/ 	.byte	0x3f
	.zero		1


	//   ....[36]....
        /*09f0*/ 	.word	0x00015bd0
        /*09f4*/ 	.word	0x00000007
        /*09f8*/ 	.word	0x0002a830
        /*09fc*/ 	.short	0x010a
        /*09fe*/ 	.byte	0x3f
	.zero		1


	//   ....[37]....
        /*0a00*/ 	.word	0x00016750
        /*0a04*/ 	.word	0x0000000e
        /*0a08*/ 	.word	0x0002a850
        /*0a0c*/ 	.short	0x010a
        /*0a0e*/ 	.byte	0x3f
	.zero		1


	//   ....[38]....
        /*0a10*/ 	.word	0x000167f0
        /*0a14*/ 	.word	0x0000000e
        /*0a18*/ 	.word	0x0002a850
        /*0a1c*/ 	.short	0x010a
        /*0a1e*/ 	.byte	0x3f
	.zero		1


	//   ....[39]....
        /*0a20*/ 	.word	0x00016b80
        /*0a24*/ 	.word	0x00000007
        /*0a28*/ 	.word	0x00000000
        /*0a2c*/ 	.short	0x0101
        /*0a2e*/ 	.byte	0x3f
	.zero		1


	//   ....[40]....
        /*0a30*/ 	.word	0x00018250
        /*0a34*/ 	.word	0x00000063
        /*0a38*/ 	.word	0x00000000
        /*0a3c*/ 	.short	0x0101
        /*0a3e*/ 	.byte	0x3f
	.zero		1


	//   ....[41]....
        /*0a40*/ 	.word	0x00018e80
        /*0a44*/ 	.word	0x00000003
        /*0a48*/ 	.word	0x0002a830
        /*0a4c*/ 	.short	0x010a
        /*0a4e*/ 	.byte	0x3f
	.zero		1


	//   ....[42]....
        /*0a50*/ 	.word	0x00018ef0
        /*0a54*/ 	.word	0x00000003
        /*0a58*/ 	.word	0x0002a830
        /*0a5c*/ 	.short	0x010a
        /*0a5e*/ 	.byte	0x3f
	.zero		1


	//   ....[43]....
        /*0a60*/ 	.word	0x00019a70
        /*0a64*/ 	.word	0x000000aa
        /*0a68*/ 	.word	0x0002a850
        /*0a6c*/ 	.short	0x010a
        /*0a6e*/ 	.byte	0x3f
	.zero		1


	//   ....[44]....
        /*0a70*/ 	.word	0x00019ac0
        /*0a74*/ 	.word	0x000000aa
        /*0a78*/ 	.word	0x0002a850
        /*0a7c*/ 	.short	0x010a
        /*0a7e*/ 	.byte	0x3f
	.zero		1


	//   ....[45]....
        /*0a80*/ 	.word	0x0001a930
        /*0a84*/ 	.word	0x0000005b
        /*0a88*/ 	.word	0x00000000
        /*0a8c*/ 	.short	0x0101
        /*0a8e*/ 	.byte	0x3f
	.zero		1


	//   ....[46]....
        /*0a90*/ 	.word	0x0001a9a0
        /*0a94*/ 	.word	0x000000aa
        /*0a98*/ 	.word	0x00000000
        /*0a9c*/ 	.short	0x0101
        /*0a9e*/ 	.byte	0x3f
	.zero		1


	//   ....[47]....
        /*0aa0*/ 	.word	0x0001ae90
        /*0aa4*/ 	.word	0x00000004
        /*0aa8*/ 	.word	0x0002a830
        /*0aac*/ 	.short	0x010a
        /*0aae*/ 	.byte	0x3f
	.zero		1


	//   ....[48]....
        /*0ab0*/ 	.word	0x0001af00
        /*0ab4*/ 	.word	0x00000004
        /*0ab8*/ 	.word	0x0002a830
        /*0abc*/ 	.short	0x010a
        /*0abe*/ 	.byte	0x3f
	.zero		1


	//   ....[49]....
        /*0ac0*/ 	.word	0x0001ba80
        /*0ac4*/ 	.word	0x0000000c
        /*0ac8*/ 	.word	0x0002a850
        /*0acc*/ 	.short	0x010a
        /*0ace*/ 	.byte	0x3f
	.zero		1


	//   ....[50]....
        /*0ad0*/ 	.word	0x0001bb20
        /*0ad4*/ 	.word	0x0000000c
        /*0ad8*/ 	.word	0x0002a850
        /*0adc*/ 	.short	0x010a
        /*0ade*/ 	.byte	0x3f
	.zero		1


	//   ....[51]....
        /*0ae0*/ 	.word	0x0001bec0
        /*0ae4*/ 	.word	0x00000004
        /*0ae8*/ 	.word	0x00000000
        /*0aec*/ 	.short	0x0101
        /*0aee*/ 	.byte	0x3f
	.zero		1


	//   ....[52]....
        /*0af0*/ 	.word	0x0001d580
        /*0af4*/ 	.word	0x0000006f
        /*0af8*/ 	.word	0x00000000
        /*0afc*/ 	.short	0x0101
        /*0afe*/ 	.byte	0x3f
	.zero		1


	//   ....[53]....
        /*0b00*/ 	.word	0x0001e2f0
        /*0b04*/ 	.word	0x0000000d
        /*0b08*/ 	.word	0x0002a850
        /*0b0c*/ 	.short	0x010a
        /*0b0e*/ 	.byte	0x3f
	.zero		1


	//   ....[54]....
        /*0b10*/ 	.word	0x0001e390
        /*0b14*/ 	.word	0x0000000d
        /*0b18*/ 	.word	0x0002a850
        /*0b1c*/ 	.short	0x010a
        /*0b1e*/ 	.byte	0x3f
	.zero		1


	//   ....[55]....
        /*0b20*/ 	.word	0x0001e860
        /*0b24*/ 	.word	0x0000000b
        /*0b28*/ 	.word	0x00000000
        /*0b2c*/ 	.short	0x0101
        /*0b2e*/ 	.byte	0x3f
	.zero		1


	//   ....[56]....
        /*0b30*/ 	.word	0x0001faf0
        /*0b34*/ 	.word	0x00000000
        /*0b38*/ 	.word	0x00000000
        /*0b3c*/ 	.short	0x0101
        /*0b3e*/ 	.byte	0x3f
	.zero		1


	//   ....[57]....
        /*0b40*/ 	.word	0x00022460
        /*0b44*/ 	.word	0x0000000b
        /*0b48*/ 	.word	0x0002a820
        /*0b4c*/ 	.short	0x010a
        /*0b4e*/ 	.byte	0x3f
	.zero		1


	//   ....[58]....
        /*0b50*/ 	.word	0x000224f0
        /*0b54*/ 	.word	0x00000008
        /*0b58*/ 	.word	0x0002a8a0
        /*0b5c*/ 	.short	0x010a
        /*0b5e*/ 	.byte	0x3f
	.zero		1


	//   ....[59]....
        /*0b60*/ 	.word	0x00022780
        /*0b64*/ 	.word	0x00000008
        /*0b68*/ 	.word	0x0002a8c0
        /*0b6c*/ 	.short	0x010a
        /*0b6e*/ 	.byte	0x3f
	.zero		1


	//   ....[60]....
        /*0b70*/ 	.word	0x00022ac0
        /*0b74*/ 	.word	0x00000008
        /*0b78*/ 	.word	0x0002a8a0
        /*0b7c*/ 	.short	0x010a
        /*0b7e*/ 	.byte	0x3f
	.zero		1


	//   ....[61]....
        /*0b80*/ 	.word	0x00022d40
        /*0b84*/ 	.word	0x00000008
        /*0b88*/ 	.word	0x0002a8c0
        /*0b8c*/ 	.short	0x010a
        /*0b8e*/ 	.byte	0x3f
	.zero		1


	//   ....[62]....
        /*0b90*/ 	.word	0x00023f70
        /*0b94*/ 	.word	0x00000007
        /*0b98*/ 	.word	0x0002a840
        /*0b9c*/ 	.short	0x010a
        /*0b9e*/ 	.byte	0x3f
	.zero		1


	//   ....[63]....
        /*0ba0*/ 	.word	0x00024520
        /*0ba4*/ 	.word	0x0000000a
        /*0ba8*/ 	.word	0x0002a820
        /*0bac*/ 	.short	0x010a
        /*0bae*/ 	.byte	0x3f
	.zero		1


	//   ....[64]....
        /*0bb0*/ 	.word	0x00024870
        /*0bb4*/ 	.word	0x00000003
        /*0bb8*/ 	.word	0x0002a840
        /*0bbc*/ 	.short	0x010a
        /*0bbe*/ 	.byte	0x3f
	.zero		1


	//   ....[65]....
        /*0bc0*/ 	.word	0x00024b70
        /*0bc4*/ 	.word	0x00000003
        /*0bc8*/ 	.word	0x0002a860
        /*0bcc*/ 	.short	0x010a
        /*0bce*/ 	.byte	0x3f
	.zero		1


	//   ....[66]....
        /*0bd0*/ 	.word	0x00025160
        /*0bd4*/ 	.word	0x00000002
        /*0bd8*/ 	.word	0x0002a840
        /*0bdc*/ 	.short	0x010a
        /*0bde*/ 	.byte	0x3f
	.zero		1


	//   ....[67]....
        /*0be0*/ 	.word	0x00025460
        /*0be4*/ 	.word	0x00000002
        /*0be8*/ 	.word	0x0002a860
        /*0bec*/ 	.short	0x010a
        /*0bee*/ 	.byte	0x3f
	.zero		1


	//   ....[68]....
        /*0bf0*/ 	.word	0x000259a0
        /*0bf4*/ 	.word	0x00000002
        /*0bf8*/ 	.word	0x0002a840
        /*0bfc*/ 	.short	0x010a
        /*0bfe*/ 	.byte	0x3f
	.zero		1


	//   ....[69]....
        /*0c00*/ 	.word	0x00025c90
        /*0c04*/ 	.word	0x00000002
        /*0c08*/ 	.word	0x0002a860
        /*0c0c*/ 	.short	0x010a
        /*0c0e*/ 	.byte	0x3f
	.zero		1


	//   ....[70]....
        /*0c10*/ 	.word	0x00026170
        /*0c14*/ 	.word	0x00000003
        /*0c18*/ 	.word	0x0002a860
        /*0c1c*/ 	.short	0x010a
        /*0c1e*/ 	.byte	0x3f
	.zero		1


	//   ....[71]....
        /*0c20*/ 	.word	0x000271b0
        /*0c24*/ 	.word	0x00000000
        /*0c28*/ 	.word	0x0002a820
        /*0c2c*/ 	.short	0x010a
        /*0c2e*/ 	.byte	0x3f
	.zero		1


	//   ....[72]....
        /*0c30*/ 	.word	0x00027360
        /*0c34*/ 	.word	0x00000006
        /*0c38*/ 	.word	0x00000000
        /*0c3c*/ 	.short	0x010a
        /*0c3e*/ 	.byte	0x3f
	.zero		1


	//   ....[73]....
        /*0c40*/ 	.word	0x000273d0
        /*0c44*/ 	.word	0x00000007
        /*0c48*/ 	.word	0x00000000
        /*0c4c*/ 	.short	0x010a
        /*0c4e*/ 	.byte	0x3f
	.zero		1


	//   ....[74]....
        /*0c50*/ 	.word	0x00027440
        /*0c54*/ 	.word	0x00000004
        /*0c58*/ 	.word	0x00000000
        /*0c5c*/ 	.short	0x010a
        /*0c5e*/ 	.byte	0x3f
	.zero		1


	//   ....[75]....
        /*0c60*/ 	.word	0x00027470
        /*0c64*/ 	.word	0x00000003
        /*0c68*/ 	.word	0x00000000
        /*0c6c*/ 	.short	0x010a
        /*0c6e*/ 	.byte	0x3f
	.zero		1


	//   ....[76]....
        /*0c70*/ 	.word	0x000274d0
        /*0c74*/ 	.word	0x00000004
        /*0c78*/ 	.word	0x0002a890
        /*0c7c*/ 	.short	0x010a
        /*0c7e*/ 	.byte	0x3f
	.zero		1


	//   ....[77]....
        /*0c80*/ 	.word	0x00027520
        /*0c84*/ 	.word	0x00000004
        /*0c88*/ 	.word	0x0002a890
        /*0c8c*/ 	.short	0x010a
        /*0c8e*/ 	.byte	0x3f
	.zero		1


	//   ....[78]....
        /*0c90*/ 	.word	0x00027570
        /*0c94*/ 	.word	0x00000004
        /*0c98*/ 	.word	0x0002a890
        /*0c9c*/ 	.short	0x010a
        /*0c9e*/ 	.byte	0x3f
	.zero		1


	//   ....[79]....
        /*0ca0*/ 	.word	0x000275c0
        /*0ca4*/ 	.word	0x00000004
        /*0ca8*/ 	.word	0x0002a8b0
        /*0cac*/ 	.short	0x010a
        /*0cae*/ 	.byte	0x3f
	.zero		1


	//   ....[80]....
        /*0cb0*/ 	.word	0x00027b10
        /*0cb4*/ 	.word	0x00000012
        /*0cb8*/ 	.word	0x0002a800
        /*0cbc*/ 	.short	0x010a
        /*0cbe*/ 	.byte	0x3f
	.zero		1


	//   ....[81]....
        /*0cc0*/ 	.word	0x00028060
        /*0cc4*/ 	.word	0x00000012
        /*0cc8*/ 	.word	0x0002a800
        /*0ccc*/ 	.short	0x010a
        /*0cce*/ 	.byte	0x3f
	.zero		1


	//   ....[82]....
        /*0cd0*/ 	.word	0x000280b0
        /*0cd4*/ 	.word	0x00000003
        /*0cd8*/ 	.word	0x0002a830
        /*0cdc*/ 	.short	0x010a
        /*0cde*/ 	.byte	0x3f
	.zero		1


	//   ....[83]....
        /*0ce0*/ 	.word	0x00028100
        /*0ce4*/ 	.word	0x00000007
        /*0ce8*/ 	.word	0x0002a830
        /*0cec*/ 	.short	0x010a
        /*0cee*/ 	.byte	0x3f
	.zero		1


	//   ....[84]....
        /*0cf0*/ 	.word	0x00028150
        /*0cf4*/ 	.word	0x0000000e
        /*0cf8*/ 	.word	0x0002a850
        /*0cfc*/ 	.short	0x010a
        /*0cfe*/ 	.byte	0x3f
	.zero		1


	//   ....[85]....
        /*0d00*/ 	.word	0x000281a0
        /*0d04*/ 	.word	0x00000003
        /*0d08*/ 	.word	0x0002a830
        /*0d0c*/ 	.short	0x010a
        /*0d0e*/ 	.byte	0x3f
	.zero		1


	//   ....[86]....
        /*0d10*/ 	.word	0x000281f0
        /*0d14*/ 	.word	0x000000aa
        /*0d18*/ 	.word	0x0002a850
        /*0d1c*/ 	.short	0x010a
        /*0d1e*/ 	.byte	0x3f
	.zero		1


	//   ....[87]....
        /*0d20*/ 	.word	0x00028240
        /*0d24*/ 	.word	0x00000004
        /*0d28*/ 	.word	0x0002a830
        /*0d2c*/ 	.short	0x010a
        /*0d2e*/ 	.byte	0x3f
	.zero		1


	//   ....[88]....
        /*0d30*/ 	.word	0x00028290
        /*0d34*/ 	.word	0x0000000c
        /*0d38*/ 	.word	0x0002a850
        /*0d3c*/ 	.short	0x010a
        /*0d3e*/ 	.byte	0x3f
	.zero		1


	//   ....[89]....
        /*0d40*/ 	.word	0x000282e0
        /*0d44*/ 	.word	0x0000000d
        /*0d48*/ 	.word	0x0002a850
        /*0d4c*/ 	.short	0x010a
        /*0d4e*/ 	.byte	0x3f
	.zero		1


	//   ....[90]....
        /*0d50*/ 	.word	0x00028480
        /*0d54*/ 	.word	0x0000000b
        /*0d58*/ 	.word	0x0002a820
        /*0d5c*/ 	.short	0x010a
        /*0d5e*/ 	.byte	0x3f
	.zero		1


	//   ....[91]....
        /*0d60*/ 	.word	0x000284d0
        /*0d64*/ 	.word	0x00000008
        /*0d68*/ 	.word	0x0002a8a0
        /*0d6c*/ 	.short	0x010a
        /*0d6e*/ 	.byte	0x3f
	.zero		1


	//   ....[92]....
        /*0d70*/ 	.word	0x00028520
        /*0d74*/ 	.word	0x00000008
        /*0d78*/ 	.word	0x0002a8c0
        /*0d7c*/ 	.short	0x010a
        /*0d7e*/ 	.byte	0x3f
	.zero		1


	//   ....[93]....
        /*0d80*/ 	.word	0x00028570
        /*0d84*/ 	.word	0x00000008
        /*0d88*/ 	.word	0x0002a8a0
        /*0d8c*/ 	.short	0x010a
        /*0d8e*/ 	.byte	0x3f
	.zero		1


	//   ....[94]....
        /*0d90*/ 	.word	0x000285c0
        /*0d94*/ 	.word	0x00000008
        /*0d98*/ 	.word	0x0002a8c0
        /*0d9c*/ 	.short	0x010a
        /*0d9e*/ 	.byte	0x3f
	.zero		1


	//   ....[95]....
        /*0da0*/ 	.word	0x00028760
        /*0da4*/ 	.word	0x00000007
        /*0da8*/ 	.word	0x0002a840
        /*0dac*/ 	.short	0x010a
        /*0dae*/ 	.byte	0x3f
	.zero		1


	//   ....[96]....
        /*0db0*/ 	.word	0x000287e0
        /*0db4*/ 	.word	0x00000003
        /*0db8*/ 	.word	0x0002a820
        /*0dbc*/ 	.short	0x010a
        /*0dbe*/ 	.byte	0x3f
	.zero		1


	//   ....[97]....
        /*0dc0*/ 	.word	0x00028830
        /*0dc4*/ 	.word	0x00000003
        /*0dc8*/ 	.word	0x0002a840
        /*0dcc*/ 	.short	0x010a
        /*0dce*/ 	.byte	0x3f
	.zero		1


	//   ....[98]....
        /*0dd0*/ 	.word	0x00028880
        /*0dd4*/ 	.word	0x00000003
        /*0dd8*/ 	.word	0x0002a860
        /*0ddc*/ 	.short	0x010a
        /*0dde*/ 	.byte	0x3f
	.zero		1


	//   ....[99]....
        /*0de0*/ 	.word	0x000288d0
        /*0de4*/ 	.word	0x00000002
        /*0de8*/ 	.word	0x0002a840
        /*0dec*/ 	.short	0x010a
        /*0dee*/ 	.byte	0x3f
	.zero		1


	//   ....[100]....
        /*0df0*/ 	.word	0x00028920
        /*0df4*/ 	.word	0x00000002
        /*0df8*/ 	.word	0x0002a860
        /*0dfc*/ 	.short	0x010a
        /*0dfe*/ 	.byte	0x3f
	.zero		1


	//   ....[101]....
        /*0e00*/ 	.word	0x00028970
        /*0e04*/ 	.word	0x00000002
        /*0e08*/ 	.word	0x0002a840
        /*0e0c*/ 	.short	0x010a
        /*0e0e*/ 	.byte	0x3f
	.zero		1


	//   ....[102]....
        /*0e10*/ 	.word	0x000289c0
        /*0e14*/ 	.word	0x00000002
        /*0e18*/ 	.word	0x0002a860
        /*0e1c*/ 	.short	0x010a
        /*0e1e*/ 	.byte	0x3f
	.zero		1


	//   ....[103]....
        /*0e20*/ 	.word	0x00028a10
        /*0e24*/ 	.word	0x00000003
        /*0e28*/ 	.word	0x0002a860
        /*0e2c*/ 	.short	0x010a
        /*0e2e*/ 	.byte	0x3f
	.zero		1


	//   ....[104]....
        /*0e30*/ 	.word	0x000293d0
        /*0e34*/ 	.word	0x00000000
        /*0e38*/ 	.word	0x0002a820
        /*0e3c*/ 	.short	0x010a
        /*0e3e*/ 	.byte	0x3f
	.zero		1


	//   ....[105]....
        /*0e40*/ 	.word	0x00029570
        /*0e44*/ 	.word	0x00000006
        /*0e48*/ 	.word	0x00000000
        /*0e4c*/ 	.short	0x010a
        /*0e4e*/ 	.byte	0x3f
	.zero		1


	//   ....[106]....
        /*0e50*/ 	.word	0x000295c0
        /*0e54*/ 	.word	0x00000007
        /*0e58*/ 	.word	0x00000000
        /*0e5c*/ 	.short	0x010a
        /*0e5e*/ 	.byte	0x3f
	.zero		1


	//   ....[107]....
        /*0e60*/ 	.word	0x00029610
        /*0e64*/ 	.word	0x00000004
        /*0e68*/ 	.word	0x00000000
        /*0e6c*/ 	.short	0x010a
        /*0e6e*/ 	.byte	0x3f
	.zero		1


	//----- nvinfo : EIATTR_NUM_MBARRIERS
	.align		4
.L_509:
        /*0e70*/ 	.byte	0x03, 0x38
        /*0e72*/ 	.short	0x0016


	//----- nvinfo : EIATTR_EXIT_INSTR_OFFSETS
	.align		4
        /*0e74*/ 	.byte	0x04, 0x1c
        /*0e76*/ 	.short	(.L_511 - .L_510)


	//   ....[0]....
.L_510:
        /*0e78*/ 	.word	0x000274c0


	//----- nvinfo : EIATTR_MAX_THREADS
	.align		4
.L_511:
        /*0e7c*/ 	.byte	0x04, 0x05
        /*0e7e*/ 	.short	(.L_513 - .L_512)
.L_512:
        /*0e80*/ 	.word	0x00000180
        /*0e84*/ 	.word	0x00000001
        /*0e88*/ 	.word	0x00000001


	//----- nvinfo : EIATTR_CRS_STACK_SIZE
	.align		4
.L_513:
        /*0e8c*/ 	.byte	0x04, 0x1e
        /*0e8e*/ 	.short	(.L_515 - .L_514)
.L_514:
        /*0e90*/ 	.word	0x00000000


	//----- nvinfo : EIATTR_CBANK_PARAM_SIZE
	.align		4
.L_515:
        /*0e94*/ 	.byte	0x03, 0x19
        /*0e96*/ 	.short	0x0a70


	//----- nvinfo : EIATTR_PARAM_CBANK
	.align		4
        /*0e98*/ 	.byte	0x04, 0x0a
        /*0e9a*/ 	.short	(.L_517 - .L_516)
	.align		4
.L_516:
        /*0e9c*/ 	.word	index@(.nv.constant0._ZN7cutlass13device_kernelIN5flash11enable_sm90INS1_16FlashAttnFwdSm90INS1_25CollectiveMainloopFwdSm90ILi2EN4cute5tupleIJNS5_1CILi1EEES8_S8_EEENS6_IJNS7_ILi128EEENS7_ILi96EEENS7_ILi192EEEEEELi128ENS_10bfloat16_tEfNS_4arch4Sm90ELb0ELb1ELb0ELb1ELb0ELb1ELb0ELb1ELb1ELb0ELb0ELb0EEENS1_21CollectiveEpilogueFwdINS6_IJSA_SA_SB_EEES9_SE_SG_Li256ELb1ELb0ELb0ELb0EEENS1_36VarlenDynamicPersistentTileSchedulerILi128ELi96ELi256ELi32ELb0ELb0ELb1ELb1ELb0ELb1EEEEEEEEEvNT_6ParamsE)
        /*0ea0*/ 	.short	0x0210
        /*0ea2*/ 	.short	0x0a70


	//----- nvinfo : EIATTR_SW_WAR
	.align		4
.L_517:
        /*0ea4*/ 	.byte	0x04, 0x36
        /*0ea6*/ 	.short	(.L_519 - .L_518)
.L_518:
        /*0ea8*/ 	.word	0x00000008
.L_519:


//--------------------- .nv.info._ZN7cutlass13device_kernelIN5flash11enable_sm90INS1_16FlashAttnFwdSm90INS1_25CollectiveMainloopFwdSm90ILi2EN4cute5tupleIJNS5_1CILi1EEES8_S8_EEENS6_IJNS7_ILi128EEESA_NS7_ILi192EEEEEELi128ENS_10bfloat16_tEfNS_4arch4Sm90ELb1ELb0ELb0ELb0ELb0ELb0ELb0ELb1ELb1ELb0ELb0ELb0EEENS1_21CollectiveEpilogueFwdINS6_IJSA_SA_SA_EEES9_SD_SF_Li256ELb0ELb0ELb0ELb0EEENS1_30DynamicPersistentTileSchedulerILi256ELi32ELb0ELb0ELb1EEEEEEEEEvNT_6ParamsE --------------------------
	.section	.nv.info._ZN7cutlass13device_kernelIN5flash11enable_sm90INS1_16FlashAttnFwdSm90INS1_25CollectiveMainloopFwdSm90ILi2EN4cute5tupleIJNS5_1CILi1EEES8_S8_EEENS6_IJNS7_ILi128EEESA_NS7_ILi192EEEEEELi128ENS_10bfloat16_tEfNS_4arch4Sm90ELb1ELb0ELb0ELb0ELb0ELb0ELb0ELb1ELb1ELb0ELb0ELb0EEENS1_21CollectiveEpilogueFwdINS6_IJSA_SA_SA_EEES9_SD_SF_Li256ELb0ELb0ELb0ELb0EEENS1_30DynamicPersistentTileSchedulerILi256ELi32ELb0ELb0ELb1EEEEEEEEEvNT_6ParamsE,"",@"SHT_CUDA_INFO"
	.sectionflags	@""
	.align	4


	//----- nvinfo : EIATTR_CUDA_API_VERSION
	.align		4
        /*0000*/ 	.byte	0x04, 0x37
        /*0002*/ 	.short	(.L_521 - .L_520)
.L_520:
        /*0004*/ 	.word	0x00000082


	//----- nvinfo : EIATTR_KPARAM_INFO
	.align		4
.L_521:
        /*0008*/ 	.byte	0x04, 0x17
        /*000a*/ 	.short	(.L_523 - .L_522)
.L_522:
        /*000c*/ 	.word	0x00000000
        /*0010*/ 	.short	0x0000
        /*0012*/ 	.short	0x0070
        /*0014*/ 	.byte	0x00, 0xf0, 0x01, 0x2e


	//----- nvinfo : EIATTR_SPARSE_MMA_MASK
	.align		4
.L_523:
        /*0018*/ 	.byte	0x03, 0x50
        /*001a*/ 	.short	0x0000


	//----- nvinfo : EIATTR_MAXREG_COUNT
	.align		4
        /*001c*/ 	.byte	0x03, 0x1b
        /*001e*/ 	.short	0x00a8


	//----- nvinfo : EIATTR_NUM_BARRIERS
	.align		4
        /*0020*/ 	.byte	0x02, 0x4c
        /*0022*/ 	.byte	0x09
	.zero		1


	//----- nvinfo : EIATTR_EXTERNS
	.align		4
        /*0024*/ 	.byte	0x04, 0x0f
        /*0026*/ 	.short	(.L_525 - .L_524)


	//   ....[0]....
	.align		4
.L_524:
        /*0028*/ 	.word	index@(__assertfail)


	//----- nvinfo : EIATTR_ANNOTATIONS
	.align		4
.L_525:
        /*002c*/ 	.byte	0x04, 0x55
        /*002e*/ 	.short	(.L_527 - .L_526)


	//   ....[0]....
.L_526:
        /*0030*/ 	.word	0x00000001
        /*0034*/ 	.byte	0x80, 0x09, 0x00, 0x00, 0x01, 0x00, 0x00, 0x00, 0x50, 0x0a, 0x00, 0x00, 0x01, 0x00, 0x00, 0x00
        /*0044*/ 	.byte	0xe0, 0xd9, 0x00, 0x00


	//----- nvinfo : EIATTR_MERCURY_ISA_VERSION
	.align		4
.L_527:
        /*0048*/ 	.byte	0x03, 0x5f
        /*004a*/ 	.short	0x0101


	//----- nvinfo : EIATTR_INT_WARP_WIDE_INSTR_OFFSETS
	.align		4
        /*004c*/ 	.byte	0x04, 0x31
        /*004e*/ 	.short	(.L_529 - .L_528)


	//   ....[0]....
.L_528:
        /*0050*/ 	.word	0x00000190


	//   ....[1]....
        /*0054*/ 	.word	0x000001c0


	//   ....[2]....
        /*0058*/ 	.word	0x000001d0


	//   ....[3]....
        /*005c*/ 	.word	0x0000b230


	//   ....[4]....
        /*0060*/ 	.word	0x0000b2c0


	//   ....[5]....
        /*0064*/ 	.word	0x0000b810


	//   ....[6]....
        /*0068*/ 	.word	0x0000d430


	//   ....[7]....
        /*006c*/ 	.word	0x0000d4c0


	//----- nvinfo : EIATTR_COOP_GROUP_MASK_REGIDS
	.align		4
.L_529:
        /*0070*/ 	.byte	0x04, 0x29
        /*0072*/ 	.short	(.L_531 - .L_530)


	//   ....[0]....
.L_530:
        /*0074*/ 	.word	0xffffffff


	//   ....[1]....
        /*0078*/ 	.word	0xffffffff


	//   ....[2]....
        /*007c*/ 	.word	0xffffffff


	//   ....[3]....
        /*0080*/ 	.word	0xffffffff


	//   ....[4]....
        /*0084*/ 	.word	0xffffffff


	//   ....[5]....
        /*0088*/ 	.word	0xffffffff


	//   ....[6]....
        /*008c*/ 	.word	0xffffffff


	//   ....[7]....
        /*0090*/ 	.word	0xffffffff


	//   ....[8]....
        /*0094*/ 	.word	0xffffffff


	//   ....[9]....
        /*0098*/ 	.word	0xffffffff


	//   ....[10]....
        /*009c*/ 	.word	0xffffffff


	//   ....[11]....
        /*00a0*/ 	.word	0xffffffff


	//   ....[12]....
        /*00a4*/ 	.word	0xffffffff


	//   ....[13]....
        /*00a8*/ 	.word	0xffffffff


	//   ....[14]....
        /*00ac*/ 	.word	0xffffffff


	//   ....[15]....
        /*00b0*/ 	.word	0xffffffff


	//   ....[16]....
        /*00b4*/ 	.word	0xffffffff


	//   ....[17]....
        /*00b8*/ 	.word	0xffffffff


	//   ....[18]....
        /*00bc*/ 	.word	0xffffffff


	//   ....[19]....
        /*00c0*/ 	.word	0xffffffff


	//   ....[20]....
        /*00c4*/ 	.word	0xffffffff


	//   ....[21]....
        /*00c8*/ 	.word	0xffffffff


	//   ....[22]....
        /*00cc*/ 	.word	0xffffffff


	//   ....[23]....
        /*00d0*/ 	.word	0xffffffff


	//   ....[24]....
        /*00d4*/ 	.word	0xffffffff


	//   ....[25]....
        /*00d8*/ 	.word	0xffffffff


	//   ....[26]....
        /*00dc*/ 	.word	0xffffffff


	//   ....[27]....
        /*00e0*/ 	.word	0xffffffff


	//   ....[28]....
        /*00e4*/ 	.word	0x0500000f


	//   ....[29]....
        /*00e8*/ 	.word	0x0500000f


	//----- nvinfo : EIATTR_COOP_GROUP_INSTR_OFFSETS
	.align		4
.L_531:
        /*00ec*/ 	.byte	0x04, 0x28
        /*00ee*/ 	.short	(.L_533 - .L_532)


	//   ....[0]....
.L_532:
        /*00f0*/ 	.word	0x00000060


	//   ....[1]....
        /*00f4*/ 	.word	0x000001a0


	//   ....[2]....
        /*00f8*/ 	.word	0x000001f0


	//   ....[3]....
        /*00fc*/ 	.word	0x000003e0


	//   ....[4]....
        /*0100*/ 	.word	0x00000540


	//   ....[5]....
        /*0104*/ 	.word	0x00000660


	//   ....[6]....
        /*0108*/ 	.word	0x000007c0


	//   ....[7]....
        /*010c*/ 	.word	0x00001430


	//   ....[8]....
        /*0110*/ 	.word	0x00002830


	//   ....[9]....
        /*0114*/ 	.word	0x00002880


	//   ....[10]....
        /*0118*/ 	.word	0x00003320


	//   ....[11]....
        /*011c*/ 	.word	0x00003380


	//   ....[12]....
        /*0120*/ 	.word	0x000053a0


	//   ....[13]....
        /*0124*/ 	.word	0x00005420


	//   ....[14]....
        /*0128*/ 	.word	0x00005eb0


	//   ....[15]....
        /*012c*/ 	.word	0x00005f10


	//   ....[16]....
        /*0130*/ 	.word	0x00007800


	//   ....[17]....
        /*0134*/ 	.word	0x00007830


	//   ....[18]....
        /*0138*/ 	.word	0x00007ac0


	//   ....[19]....
        /*013c*/ 	.word	0x00007c20


	//   ....[20]....
        /*0140*/ 	.word	0x00009110


	//   ....[21]....
        /*0144*/ 	.word	0x00009150


	//   ....[22]....
        /*0148*/ 	.word	0x00009240


	//   ....[23]....
        /*014c*/ 	.word	0x00009260


	//   ....[24]....
        /*0150*/ 	.word	0x0000a210


	//   ....[25]....
        /*0154*/ 	.word	0x0000acc0


	//   ....[26]....
        /*0158*/ 	.word	0x0000d7d0


	//   ....[27]....
        /*015c*/ 	.word	0x0000d980


	//   ....[28]....
        /*0160*/ 	.word	0x0000df10


	//   ....[29]....
        /*0164*/ 	.word	0x0000e2f0


	//----- nvinfo : EIATTR_REG_RECONFIG
	.align		4
.L_533:
        /*0168*/ 	.byte	0x01, 0x54
	.zero		2


	//----- nvinfo : EIATTR_SYSCALL_OFFSETS
	.align		4
        /*016c*/ 	.byte	0x04, 0x46
        /*016e*/ 	.short	(.L_535 - .L_534)


	//   ....[0]....
.L_534:
        /*0170*/ 	.word	0x000015e0


	//   ....[1]....
        /*0174*/ 	.word	0x0000b450


	//   ....[2]....
        /*0178*/ 	.word	0x0000b590


	//   ....[3]....
        /*017c*/ 	.word	0x0000b690


	//----- nvinfo : EIATTR_MBARRIER_INSTR_OFFSETS
	.align		4
.L_535:
        /*0180*/ 	.byte	0x04, 0x39
        /*0182*/ 	.short	(.L_537 - .L_536)


	//   ....[0]....
.L_536:
        /*0184*/ 	.word	0x00000290
        /*0188*/ 	.word	0x000000ff
        /*018c*/ 	.word	0x00034800
        /*0190*/ 	.short	0x0100
        /*0192*/ 	.byte	0x06
	.zero		1


	//   ....[1]....
        /*0194*/ 	.word	0x000002a0
        /*0198*/ 	.word	0x000000ff
        /*019c*/ 	.word	0x00034820
        /*01a0*/ 	.short	0x0100
        /*01a2*/ 	.byte	0x06
	.zero		1


	//   ....[2]....
        /*01a4*/ 	.word	0x00000390
        /*01a8*/ 	.word	0x000000ff
        /*01ac*/ 	.word	0x00034830
        /*01b0*/ 	.short	0x0100
        /*01b2*/ 	.byte	0x08
	.zero		1


	//   ....[3]....
        /*01b4*/ 	.word	0x000003a0
        /*01b8*/ 	.word	0x000000ff
        /*01bc*/ 	.word	0x00034840
        /*01c0*/ 	.short	0x0100
        /*01c2*/ 	.byte	0x08
	.zero		1


	//   ....[4]....
        /*01c4*/ 	.word	0x000003b0
        /*01c8*/ 	.word	0x000000ff
        /*01cc*/ 	.word	0x00034838
        /*01d0*/ 	.short	0x0100
        /*01d2*/ 	.byte	0x08
	.zero		1


	//   ....[5]....
        /*01d4*/ 	.word	0x000003c0
        /*01d8*/ 	.word	0x000000ff
        /*01dc*/ 	.word	0x00034848
        /*01e0*/ 	.short	0x0100
        /*01e2*/ 	.byte	0x08
	.zero		1


	//   ....[6]....
        /*01e4*/ 	.word	0x000004f0
        /*01e8*/ 	.word	0x000000ff
        /*01ec*/ 	.word	0x00034850
        /*01f0*/ 	.short	0x0100
        /*01f2*/ 	.byte	0x08
	.zero		1


	//   ....[7]....
        /*01f4*/ 	.word	0x00000500
        /*01f8*/ 	.word	0x000000ff
        /*01fc*/ 	.word	0x00034860
        /*0200*/ 	.short	0x0100
        /*0202*/ 	.byte	0x08
	.zero		1


	//   ....[8]....
        /*0204*/ 	.word	0x00000510
        /*0208*/ 	.word	0x000000ff
        /*020c*/ 	.word	0x00034858
        /*0210*/ 	.short	0x0100
        /*0212*/ 	.byte	0x08
	.zero		1


	//   ....[9]....
        /*0214*/ 	.word	0x00000520
        /*0218*/ 	.word	0x000000ff
        /*021c*/ 	.word	0x00034868
        /*0220*/ 	.short	0x0100
        /*0222*/ 	.byte	0x08
	.zero		1


	//   ....[10]....
        /*0224*/ 	.word	0x00000610
        /*0228*/ 	.word	0x000000ff
        /*022c*/ 	.word	0x00034870
        /*0230*/ 	.short	0x0100
        /*0232*/ 	.byte	0x06
	.zero		1


	//   ....[11]....
        /*0234*/ 	.word	0x00000620
        /*0238*/ 	.word	0x000000ff
        /*023c*/ 	.word	0x00034880
        /*0240*/ 	.short	0x0100
        /*0242*/ 	.byte	0x06
	.zero		1


	//   ....[12]....
        /*0244*/ 	.word	0x00000630
        /*0248*/ 	.word	0x000000ff
        /*024c*/ 	.word	0x00034878
        /*0250*/ 	.short	0x0100
        /*0252*/ 	.byte	0x06
	.zero		1


	//   ....[13]....
        /*0254*/ 	.word	0x00000640
        /*0258*/ 	.word	0x000000ff
        /*025c*/ 	.word	0x00034888
        /*0260*/ 	.short	0x0100
        /*0262*/ 	.byte	0x06
	.zero		1


	//   ....[14]....
        /*0264*/ 	.word	0x00000770
        /*0268*/ 	.word	0x000000ff
        /*026c*/ 	.word	0x00034890
        /*0270*/ 	.short	0x0100
        /*0272*/ 	.byte	0x08
	.zero		1


	//   ....[15]....
        /*0274*/ 	.word	0x00000780
        /*0278*/ 	.word	0x000000ff
        /*027c*/ 	.word	0x000348a0
        /*0280*/ 	.short	0x0100
        /*0282*/ 	.byte	0x08
	.zero		1


	//   ....[16]....
        /*0284*/ 	.word	0x00000790
        /*0288*/ 	.word	0x000000ff
        /*028c*/ 	.word	0x00034898
        /*0290*/ 	.short	0x0100
        /*0292*/ 	.byte	0x08
	.zero		1


	//   ....[17]....
        /*0294*/ 	.word	0x000007a0
        /*0298*/ 	.word	0x000000ff
        /*029c*/ 	.word	0x000348a8
        /*02a0*/ 	.short	0x0100
        /*02a2*/ 	.byte	0x08
	.zero		1


	//   ....[18]....
        /*02a4*/ 	.word	0x000008d0
        /*02a8*/ 	.word	0x000000ff
        /*02ac*/ 	.word	0x000348b0
        /*02b0*/ 	.short	0x0100
        /*02b2*/ 	.byte	0x08
	.zero		1


	//   ....[19]....
        /*02b4*/ 	.word	0x000008e0
        /*02b8*/ 	.word	0x000000ff
        /*02bc*/ 	.word	0x000348c0
        /*02c0*/ 	.short	0x0100
        /*02c2*/ 	.byte	0x08
	.zero		1


	//   ....[20]....
        /*02c4*/ 	.word	0x000008f0
        /*02c8*/ 	.word	0x000000ff
        /*02cc*/ 	.word	0x000348b8
        /*02d0*/ 	.short	0x0100
        /*02d2*/ 	.byte	0x08
	.zero		1


	//   ....[21]....
        /*02d4*/ 	.word	0x00000900
        /*02d8*/ 	.word	0x000000ff
        /*02dc*/ 	.word	0x000348c8
        /*02e0*/ 	.short	0x0100
        /*02e2*/ 	.byte	0x08
	.zero		1


	//   ....[22]....
        /*02e4*/ 	.word	0x00001680
        /*02e8*/ 	.word	0x000000ff
        /*02ec*/ 	.word	0x00034800
        /*02f0*/ 	.short	0x010a
        /*02f2*/ 	.byte	0x25
	.zero		1


	//   ....[23]....
        /*02f4*/ 	.word	0x00001700
        /*02f8*/ 	.word	0x00000002
        /*02fc*/ 	.word	0x00034830
        /*0300*/ 	.short	0x010a
        /*0302*/ 	.byte	0x3f
	.zero		1


	//   ....[24]....
        /*0304*/ 	.word	0x00001770
        /*0308*/ 	.word	0x00000002
        /*030c*/ 	.word	0x00034830
        /*0310*/ 	.short	0x010a
        /*0312*/ 	.byte	0x3f
	.zero		1


	//   ....[25]....
        /*0314*/ 	.word	0x000021f0
        /*0318*/ 	.word	0x00000002
        /*031c*/ 	.word	0x00000000
        /*0320*/ 	.short	0x0101
        /*0322*/ 	.byte	0x3f
	.zero		1


	//   ....[26]....
        /*0324*/ 	.word	0x00004170
        /*0328*/ 	.word	0x000000ff
        /*032c*/ 	.word	0x00034830
        /*0330*/ 	.short	0x010a
        /*0332*/ 	.byte	0x07
	.zero		1


	//   ....[27]....
        /*0334*/ 	.word	0x000041b0
        /*0338*/ 	.word	0x000000ff
        /*033c*/ 	.word	0x00034830
        /*0340*/ 	.short	0x010a
        /*0342*/ 	.byte	0x07
	.zero		1


	//   ....[28]....
        /*0344*/ 	.word	0x00004a50
        /*0348*/ 	.word	0x000000ff
        /*034c*/ 	.word	0x00034850
        /*0350*/ 	.short	0x010a
        /*0352*/ 	.byte	0x05
	.zero		1


	//   ....[29]....
        /*0354*/ 	.word	0x00004a90
        /*0358*/ 	.word	0x000000ff
        /*035c*/ 	.word	0x00034850
        /*0360*/ 	.short	0x010a
        /*0362*/ 	.byte	0x05
	.zero		1


	//   ....[30]....
        /*0364*/ 	.word	0x00006880
        /*0368*/ 	.word	0x00000005
        /*036c*/ 	.word	0x00000000
        /*0370*/ 	.short	0x0101
        /*0372*/ 	.byte	0x3f
	.zero		1


	//   ....[31]....
        /*0374*/ 	.word	0x000068d0
        /*0378*/ 	.word	0x00000036
        /*037c*/ 	.word	0x00000000
        /*0380*/ 	.short	0x0101
        /*0382*/ 	.byte	0x3f
	.zero		1


	//   ....[32]....
        /*0384*/ 	.word	0x00006be0
        /*0388*/ 	.word	0x000000ff
        /*038c*/ 	.word	0x00034830
        /*0390*/ 	.short	0x010a
        /*0392*/ 	.byte	0x05
	.zero		1


	//   ....[33]....
        /*0394*/ 	.word	0x00006c20
        /*0398*/ 	.word	0x000000ff
        /*039c*/ 	.word	0x00034830
        /*03a0*/ 	.short	0x010a
        /*03a2*/ 	.byte	0x05
	.zero		1


	//   ....[34]....
        /*03a4*/ 	.word	0x000074c0
        /*03a8*/ 	.word	0x000000ff
        /*03ac*/ 	.word	0x00034850
        /*03b0*/ 	.short	0x010a
        /*03b2*/ 	.byte	0x05
	.zero		1


	//   ....[35]....
        /*03b4*/ 	.word	0x00007500
        /*03b8*/ 	.word	0x000000ff
        /*03bc*/ 	.word	0x00034850
        /*03c0*/ 	.short	0x010a
        /*03c2*/ 	.byte	0x05
	.zero		1


	//   ....[36]....
        /*03c4*/ 	.word	0x000087b0
        /*03c8*/ 	.word	0x0000001b
        /*03cc*/ 	.word	0x00000000
        /*03d0*/ 	.short	0x0101
        /*03d2*/ 	.byte	0x3f
	.zero		1


	//   ....[37]....
        /*03d4*/ 	.word	0x00008840
        /*03d8*/ 	.word	0x0000001f
        /*03dc*/ 	.word	0x00000000
        /*03e0*/ 	.short	0x0101
        /*03e2*/ 	.byte	0x3f
	.zero		1


	//   ....[38]....
        /*03e4*/ 	.word	0x00009080
        /*03e8*/ 	.word	0x000000ff
        /*03ec*/ 	.word	0x00034850
        /*03f0*/ 	.short	0x010a
        /*03f2*/ 	.byte	0x05
	.zero		1


	//   ....[39]....
        /*03f4*/ 	.word	0x000090c0
        /*03f8*/ 	.word	0x000000ff
        /*03fc*/ 	.word	0x00034850
        /*0400*/ 	.short	0x010a
        /*0402*/ 	.byte	0x05
	.zero		1


	//   ....[40]....
        /*0404*/ 	.word	0x00009600
        /*0408*/ 	.word	0x00000000
        /*040c*/ 	.word	0x00000000
        /*0410*/ 	.short	0x0101
        /*0412*/ 	.byte	0x3f
	.zero		1


	//   ....[41]....
        /*0414*/ 	.word	0x0000a3b0
        /*0418*/ 	.word	0x000000ff
        /*041c*/ 	.word	0x00000000
        /*0420*/ 	.short	0x0101
        /*0422*/ 	.byte	0x05
	.zero		1


	//   ....[42]....
        /*0424*/ 	.word	0x0000baf0
        /*0428*/ 	.word	0x00000008
        /*042c*/ 	.word	0x00034840
        /*0430*/ 	.short	0x010a
        /*0432*/ 	.byte	0x3f
	.zero		1


	//   ....[43]....
        /*0434*/ 	.word	0x0000bf60
        /*0438*/ 	.word	0x000000ff
        /*043c*/ 	.word	0x00034820
        /*0440*/ 	.short	0x010a
        /*0442*/ 	.byte	0x26
	.zero		1


	//   ....[44]....
        /*0444*/ 	.word	0x0000c250
        /*0448*/ 	.word	0x00000003
        /*044c*/ 	.word	0x00034840
        /*0450*/ 	.short	0x010a
        /*0452*/ 	.byte	0x3f
	.zero		1


	//   ....[45]....
        /*0454*/ 	.word	0x0000c4a0
        /*0458*/ 	.word	0x00000002
        /*045c*/ 	.word	0x00000060
        /*0460*/ 	.short	0x010a
        /*0462*/ 	.byte	0x3f
	.zero		1


	//   ....[46]....
        /*0464*/ 	.word	0x0000c930
        /*0468*/ 	.word	0x00000003
        /*046c*/ 	.word	0x00034840
        /*0470*/ 	.short	0x010a
        /*0472*/ 	.byte	0x3f
	.zero		1


	//   ....[47]....
        /*0474*/ 	.word	0x0000cb80
        /*0478*/ 	.word	0x00000002
        /*047c*/ 	.word	0x00000060
        /*0480*/ 	.short	0x010a
        /*0482*/ 	.byte	0x3f
	.zero		1


	//   ....[48]....
        /*0484*/ 	.word	0x0000cf70
        /*0488*/ 	.word	0x00000002
        /*048c*/ 	.word	0x00034840
        /*0490*/ 	.short	0x010a
        /*0492*/ 	.byte	0x3f
	.zero		1


	//   ....[49]....
        /*0494*/ 	.word	0x0000d1c0
        /*0498*/ 	.word	0x00000002
        /*049c*/ 	.word	0x00000060
        /*04a0*/ 	.short	0x010a
        /*04a2*/ 	.byte	0x3f
	.zero		1


	//   ....[50]....
        /*04a4*/ 	.word	0x0000d560
        /*04a8*/ 	.word	0x00000003
        /*04ac*/ 	.word	0x00034860
        /*04b0*/ 	.short	0x010a
        /*04b2*/ 	.byte	0x3f
	.zero		1


	//   ....[51]....
        /*04b4*/ 	.word	0x0000d930
        /*04b8*/ 	.word	0x00000007
        /*04bc*/ 	.word	0x00034820
        /*04c0*/ 	.short	0x010a
        /*04c2*/ 	.byte	0x3f
	.zero		1


	//   ....[52]....
        /*04c4*/ 	.word	0x0000daa0
        /*04c8*/ 	.word	0x00000005
        /*04cc*/ 	.word	0x00000000
        /*04d0*/ 	.short	0x010a
        /*04d2*/ 	.byte	0x3f
	.zero		1


	//   ....[53]....
        /*04d4*/ 	.word	0x0000db10
        /*04d8*/ 	.word	0x00000003
        /*04dc*/ 	.word	0x00000000
        /*04e0*/ 	.short	0x010a
        /*04e2*/ 	.byte	0x3f
	.zero		1


	//   ....[54]....
        /*04e4*/ 	.word	0x0000db70
        /*04e8*/ 	.word	0x00000005
        /*04ec*/ 	.word	0x00000000
        /*04f0*/ 	.short	0x010a
        /*04f2*/ 	.byte	0x3f
	.zero		1


	//   ....[55]....
        /*04f4*/ 	.word	0x0000dba0
        /*04f8*/ 	.word	0x00000003
        /*04fc*/ 	.word	0x00000000
        /*0500*/ 	.short	0x010a
        /*0502*/ 	.byte	0x3f
	.zero		1


	//   ....[56]....
        /*0504*/ 	.word	0x0000dc10
        /*0508*/ 	.word	0x00000003
        /*050c*/ 	.word	0x00034800
        /*0510*/ 	.short	0x010a
        /*0512*/ 	.byte	0x3f
	.zero		1


	//   ....[57]....
        /*0514*/ 	.word	0x0000dc60
        /*0518*/ 	.word	0x00000002
        /*051c*/ 	.word	0x00034830
        /*0520*/ 	.short	0x010a
        /*0522*/ 	.byte	0x3f
	.zero		1


	//   ....[58]....
        /*0524*/ 	.word	0x0000dcc0
        /*0528*/ 	.word	0x00000007
        /*052c*/ 	.word	0x00034830
        /*0530*/ 	.short	0x010a
        /*0532*/ 	.byte	0x3f
	.zero		1


	//   ....[59]....
        /*0534*/ 	.word	0x0000dd20
        /*0538*/ 	.word	0x00000003
        /*053c*/ 	.word	0x00034850
        /*0540*/ 	.short	0x010a
        /*0542*/ 	.byte	0x3f
	.zero		1


	//   ....[60]....
        /*0544*/ 	.word	0x0000dd80
        /*0548*/ 	.word	0x00000007
        /*054c*/ 	.word	0x00034830
        /*0550*/ 	.short	0x010a
        /*0552*/ 	.byte	0x3f
	.zero		1


	//   ....[61]....
        /*0554*/ 	.word	0x0000dde0
        /*0558*/ 	.word	0x00000003
        /*055c*/ 	.word	0x00034850
        /*0560*/ 	.short	0x010a
        /*0562*/ 	.byte	0x3f
	.zero		1


	//   ....[62]....
        /*0564*/ 	.word	0x0000de40
        /*0568*/ 	.word	0x00000003
        /*056c*/ 	.word	0x00034850
        /*0570*/ 	.short	0x010a
        /*0572*/ 	.byte	0x3f
	.zero		1


	//   ....[63]....
        /*0574*/ 	.word	0x0000dfc0
        /*0578*/ 	.word	0x00000008
        /*057c*/ 	.word	0x00034840
        /*0580*/ 	.short	0x010a
        /*0582*/ 	.byte	0x3f
	.zero		1


	//   ....[64]....
        /*0584*/ 	.word	0x0000e020
        /*0588*/ 	.word	0x00000008
        /*058c*/ 	.word	0x00034820
        /*0590*/ 	.short	0x010a
        /*0592*/ 	.byte	0x3f
	.zero		1


	//   ....[65]....
        /*0594*/ 	.word	0x0000e070
        /*0598*/ 	.word	0x00000003
        /*059c*/ 	.word	0x00034840
        /*05a0*/ 	.short	0x010a
        /*05a2*/ 	.byte	0x3f
	.zero		1


	//   ....[66]....
        /*05a4*/ 	.word	0x0000e0c0
        /*05a8*/ 	.word	0x00000002
        /*05ac*/ 	.word	0x00000060
        /*05b0*/ 	.short	0x010a
        /*05b2*/ 	.byte	0x3f
	.zero		1


	//   ....[67]....
        /*05b4*/ 	.word	0x0000e110
        /*05b8*/ 	.word	0x00000003
        /*05bc*/ 	.word	0x00034840
        /*05c0*/ 	.short	0x010a
        /*05c2*/ 	.byte	0x3f
	.zero		1


	//   ....[68]....
        /*05c4*/ 	.word	0x0000e160
        /*05c8*/ 	.word	0x00000002
        /*05cc*/ 	.word	0x00000060
        /*05d0*/ 	.short	0x010a
        /*05d2*/ 	.byte	0x3f
	.zero		1


	//   ....[69]....
        /*05d4*/ 	.word	0x0000e1b0
        /*05d8*/ 	.word	0x00000002
        /*05dc*/ 	.word	0x00034840
        /*05e0*/ 	.short	0x010a
        /*05e2*/ 	.byte	0x3f
	.zero		1


	//   ....[70]....
        /*05e4*/ 	.word	0x0000e200
        /*05e8*/ 	.word	0x00000002
        /*05ec*/ 	.word	0x00000060
        /*05f0*/ 	.short	0x010a
        /*05f2*/ 	.byte	0x3f
	.zero		1


	//   ....[71]....
        /*05f4*/ 	.word	0x0000e250
        /*05f8*/ 	.word	0x00000003
        /*05fc*/ 	.word	0x00034860
        /*0600*/ 	.short	0x010a
        /*0602*/ 	.byte	0x3f
	.zero		1


	//   ....[72]....
        /*0604*/ 	.word	0x0000e330
        /*0608*/ 	.word	0x00000007
        /*060c*/ 	.word	0x00034820
        /*0610*/ 	.short	0x010a
        /*0612*/ 	.byte	0x3f
	.zero		1


	//   ....[73]....
        /*0614*/ 	.word	0x0000e380
        /*0618*/ 	.word	0x00000005
        /*061c*/ 	.word	0x00000000
        /*0620*/ 	.short	0x010a
        /*0622*/ 	.byte	0x3f
	.zero		1


	//   ....[74]....
        /*0624*/ 	.word	0x0000e3d0
        /*0628*/ 	.word	0x00000003
        /*062c*/ 	.word	0x00000000
        /*0630*/ 	.short	0x010a
        /*0632*/ 	.byte	0x3f
	.zero		1


	//   ....[75]....
        /*0634*/ 	.word	0x0000e420
        /*0638*/ 	.word	0x00000005
        /*063c*/ 	.word	0x00000000
        /*0640*/ 	.short	0x010a
        /*0642*/ 	.byte	0x3f
	.zero		1


	//----- nvinfo : EIATTR_NUM_MBARRIERS
	.align		4
.L_537:
        /*0644*/ 	.byte	0x03, 0x38
        /*0646*/ 	.short	0x0016


	//----- nvinfo : EIATTR_EXIT_INSTR_OFFSETS
	.align		4
        /*0648*/ 	.byte	0x04, 0x1c
        /*064a*/ 	.short	(.L_539 - .L_538)


	//   ....[0]....
.L_538:
        /*064c*/ 	.word	0x00000a40


	//   ....[1]....
        /*0650*/ 	.word	0x0000ac80


	//   ....[2]....
        /*0654*/ 	.word	0x0000ace0


	//   ....[3]....
        /*0658*/ 	.word	0x0000d9a0


	//   ....[4]....
        /*065c*/ 	.word	0x0000dbf0


	//----- nvinfo : EIATTR_MAX_THREADS
	.align		4
.L_539:
        /*0660*/ 	.byte	0x04, 0x05
        /*0662*/ 	.short	(.L_541 - .L_540)
.L_540:
        /*0664*/ 	.word	0x00000180
        /*0668*/ 	.word	0x00000001
        /*066c*/ 	.word	0x00000001


	//----- nvinfo : EIATTR_CRS_STACK_SIZE
	.align		4
.L_541:
        /*0670*/ 	.byte	0x04, 0x1e
        /*0672*/ 	.short	(.L_543 - .L_542)
.L_542:
        /*0674*/ 	.word	0x00000000


	//----- nvinfo : EIATTR_CBANK_PARAM_SIZE
	.align		4
.L_543:
        /*0678*/ 	.byte	0x03, 0x19
        /*067a*/ 	.short	0x0bf0


	//----- nvinfo : EIATTR_PARAM_CBANK
	.align		4
        /*067c*/ 	.byte	0x04, 0x0a
        /*067e*/ 	.short	(.L_545 - .L_544)
	.align		4
.L_544:
        /*0680*/ 	.word	index@(.nv.constant0._ZN7cutlass13device_kernelIN5flash11enable_sm90INS1_16FlashAttnFwdSm90INS1_25CollectiveMainloopFwdSm90ILi2EN4cute5tupleIJNS5_1CILi1EEES8_S8_EEENS6_IJNS7_ILi128EEESA_NS7_ILi192EEEEEELi128ENS_10bfloat16_tEfNS_4arch4Sm90ELb1ELb0ELb0ELb0ELb0ELb0ELb0ELb1ELb1ELb0ELb0ELb0EEENS1_21CollectiveEpilogueFwdINS6_IJSA_SA_SA_EEES9_SD_SF_Li256ELb0ELb0ELb0ELb0EEENS1_30DynamicPersistentTileSchedulerILi256ELi32ELb0ELb0ELb1EEEEEEEEEvNT_6ParamsE)
        /*0684*/ 	.short	0x0210
        /*0686*/ 	.short	0x0bf0


	//----- nvinfo : EIATTR_SW_WAR
	.align		4
.L_545:
        /*0688*/ 	.byte	0x04, 0x36
        /*068a*/ 	.short	(.L_547 - .L_546)
.L_546:
        /*068c*/ 	.word	0x00000008
.L_547:


//--------------------- .nv.info._ZN7cutlass13device_kernelIN5flash11enable_sm90INS1_16FlashAttnFwdSm90INS1_25CollectiveMainloopFwdSm90ILi2EN4cute5tupleIJNS5_1CILi1EEES8_S8_EEENS6_IJNS7_ILi128EEESA_NS7_ILi192EEEEEELi128ENS_10bfloat16_tEfNS_4arch4Sm90ELb1ELb0ELb0ELb1ELb0ELb0ELb0ELb1ELb1ELb0ELb0ELb0EEENS1_21CollectiveEpilogueFwdINS6_IJSA_SA_SA_EEES9_SD_SF_Li256ELb1ELb0ELb0ELb0EEENS1_36VarlenDynamicPersistentTileSchedulerILi128ELi128ELi256ELi32ELb0ELb0ELb1ELb1ELb1ELb1EEEEEEEEEvNT_6ParamsE --------------------------
	.section	.nv.info._ZN7cutlass13device_kernelIN5flash11enable_sm90INS1_16FlashAttnFwdSm90INS1_25CollectiveMainloopFwdSm90ILi2EN4cute5tupleIJNS5_1CILi1EEES8_S8_EEENS6_IJNS7_ILi128EEESA_NS7_ILi192EEEEEELi128ENS_10bfloat16_tEfNS_4arch4Sm90ELb1ELb0ELb0ELb1ELb0ELb0ELb0ELb1ELb1ELb0ELb0ELb0EEENS1_21CollectiveEpilogueFwdINS6_IJSA_SA_SA_EEES9_SD_SF_Li256ELb1ELb0ELb0ELb0EEENS1_36VarlenDynamicPersistentTileSchedulerILi128ELi128ELi256ELi32ELb0ELb0ELb1ELb1ELb1ELb1EEEEEEEEEvNT_6ParamsE,"",@"SHT_CUDA_INFO"
	.sectionflags	@""
	.align	4


	//----- nvinfo : EIATTR_CUDA_API_VERSION
	.align		4
        /*0000*/ 	.byte	0x04, 0x37
        /*0002*/ 	.short	(.L_549 - .L_548)
.L_548:
        /*0004*/ 	.word	0x00000082


	//----- nvinfo : EIATTR_KPARAM_INFO
	.align		4
.L_549:
        /*0008*/ 	.byte	0x04, 0x17
        /*000a*/ 	.short	(.L_551 - .L_550)
.L_550:
        /*000c*/ 	.word	0x00000000
        /*0010*/ 	.short	0x0000
        /*0012*/ 	.short	0x0070
        /*0014*/ 	.byte	0x00, 0xf0, 0x01, 0x28


	//----- nvinfo : EIATTR_SPARSE_MMA_MASK
	.align		4
.L_551:
        /*0018*/ 	.byte	0x03, 0x50
        /*001a*/ 	.short	0x0000


	//----- nvinfo : EIATTR_MAXREG_COUNT
	.align		4
        /*001c*/ 	.byte	0x03, 0x1b
        /*001e*/ 	.short	0x00a8


	//----- nvinfo : EIATTR_NUM_BARRIERS
	.align		4
        /*0020*/ 	.byte	0x02, 0x4c
        /*0022*/ 	.byte	0x09
	.zero		1


	//----- nvinfo : EIATTR_EXTERNS
	.align		4
        /*0024*/ 	.byte	0x04, 0x0f
        /*0026*/ 	.short	(.L_553 - .L_552)


	//   ....[0]....
	.align		4
.L_552:
        /*0028*/ 	.word	index@(__assertfail)


	//----- nvinfo : EIATTR_ANNOTATIONS
	.align		4
.L_553:
        /*002c*/ 	.byte	0x04, 0x55
        /*002e*/ 	.short	(.L_555 - .L_554)


	//   ....[0]....
.L_554:
        /* <DEDUP_REMOVED lines=33> */


	//----- nvinfo : EIATTR_MERCURY_ISA_VERSION
	.align		4
.L_555:
        /*0230*/ 	.byte	0x03, 0x5f
        /*0232*/ 	.short	0x0101


	//----- nvinfo : EIATTR_UNUSED_LOAD_BYTE_OFFSET
	.align		4
        /*0234*/ 	.byte	0x04, 0x44
        /*0236*/ 	.short	(.L_557 - .L_556)


	//   ....[0]....
.L_556:
        /*0238*/ 	.word	0x00000a40
        /*023c*/ 	.word	0x0000fff0


	//   ....[1]....
        /*0240*/ 	.word	0x00009cf0
        /*0244*/ 	.word	0x0000fff0


	//----- nvinfo : EIATTR_INT_WARP_WIDE_INSTR_OFFSETS
	.align		4
.L_557:
        /*0248*/ 	.byte	0x04, 0x31
        /*024a*/ 	.short	(.L_559 - .L_558)


	//   ....[0]....
.L_558:
        /*024c*/ 	.word	0x00000160


	//   ....[1]....
        /*0250*/ 	.word	0x000001a0


	//   ....[2]....
        /*0254*/ 	.word	0x00000210


	//   ....[3]....
        /*0258*/ 	.word	0x0000d120


	//   ....[4]....
        /*025c*/ 	.word	0x0000d1c0


	//   ....[5]....
        /*0260*/ 	.word	0x0000d650


	//   ....[6]....
        /*0264*/ 	.word	0x0000d680


	//   ....[7]....
        /*0268*/ 	.word	0x0000d890


	//   ....[8]....
        /*026c*/ 	.word	0x0000d980


	//   ....[9]....
        /*0270*/ 	.word	0x0000fc80


	//   ....[10]....
        /*0274*/ 	.word	0x0000fd20


	//----- nvinfo : EIATTR_COOP_GROUP_MASK_REGIDS
	.align		4
.L_559:
        /*0278*/ 	.byte	0x04, 0x29
        /*027a*/ 	.short	(.L_561 - .L_560)


	//   ....[0]....
.L_560:
        /*027c*/ 	.word	0xffffffff


	//   ....[1]....
        /*0280*/ 	.word	0xffffffff


	//   ....[2]....
        /*0284*/ 	.word	0xffffffff


	//   ....[3]....
        /*0288*/ 	.word	0xffffffff


	//   ....[4]....
        /*028c*/ 	.word	0xffffffff


	//   ....[5]....
        /*0290*/ 	.word	0xffffffff


	//   ....[6]....
        /*0294*/ 	.word	0xffffffff


	//   ....[7]....
        /*0298*/ 	.word	0xffffffff


	//   ....[8]....
        /*029c*/ 	.word	0xffffffff


	//   ....[9]....
        /*02a0*/ 	.word	0xffffffff


	//   ....[10]....
        /*02a4*/ 	.word	0xffffffff


	//   ....[11]....
        /*02a8*/ 	.word	0xffffffff


	//   ....[12]....
        /*02ac*/ 	.word	0xffffffff


	//   ....[13]....
        /*02b0*/ 	.word	0xffffffff


	//   ....[14]....
        /*02b4*/ 	.word	0xffffffff


	//   ....[15]....
        /*02b8*/ 	.word	0xffffffff


	//   ....[16]....
        /*02bc*/ 	.word	0xffffffff


	//   ....[17]....
        /*02c0*/ 	.word	0xffffffff


	//   ....[18]....
        /*02c4*/ 	.word	0xffffffff


	//   ....[19]....
        /*02c8*/ 	.word	0xffffffff


	//   ....[20]....
        /*02cc*/ 	.word	0xffffffff


	//   ....[21]....
        /*02d0*/ 	.word	0xffffffff


	//   ....[22]....
        /*02d4*/ 	.word	0xffffffff


	//   ....[23]....
        /*02d8*/ 	.word	0xffffffff


	//   ....[24]....
        /*02dc*/ 	.word	0xffffffff


	//   ....[25]....
        /*02e0*/ 	.word	0xffffffff


	//   ....[26]....
        /*02e4*/ 	.word	0xffffffff


	//   ....[27]....
        /*02e8*/ 	.word	0xffffffff


	//   ....[28]....
        /*02ec*/ 	.word	0xffffffff


	//   ....[29]....
        /*02f0*/ 	.word	0xffffffff


	//   ....[30]....
        /*02f4*/ 	.word	0xffffffff


	//   ....[31]....
        /*02f8*/ 	.word	0xffffffff


	//   ....[32]....
        /*02fc*/ 	.word	0xffffffff


	//   ....[33]....
        /*0300*/ 	.word	0xffffffff


	//   ....[34]....
        /*0304*/ 	.word	0xffffffff


	//   ....[35]....
        /*0308*/ 	.word	0xffffffff


	//   ....[36]....
        /*030c*/ 	.word	0xffffffff


	//   ....[37]....
        /*0310*/ 	.word	0xffffffff


	//   ....[38]....
        /*0314*/ 	.word	0xffffffff


	//   ....[39]....
        /*0318*/ 	.word	0xffffffff


	//   ....[40]....
        /*031c*/ 	.word	0xffffffff


	//   ....[41]....
        /*0320*/ 	.word	0xffffffff


	//   ....[42]....
        /*0324*/ 	.word	0xffffffff


	//   ....[43]....
        /*0328*/ 	.word	0xffffffff


	//   ....[44]....
        /*032c*/ 	.word	0xffffffff


	//   ....[45]....
        /*0330*/ 	.word	0xffffffff


	//   ....[46]....
        /*0334*/ 	.word	0xffffffff


	//   ....[47]....
        /*0338*/ 	.word	0xffffffff


	//   ....[48]....
        /*033c*/ 	.word	0xffffffff


	//   ....[49]....
        /*0340*/ 	.word	0xffffffff


	//   ....[50]....
        /*0344*/ 	.word	0xffffffff


	//   ....[51]....
        /*0348*/ 	.word	0xffffffff


	//   ....[52]....
        /*034c*/ 	.word	0xffffffff


	//   ....[53]....
        /*0350*/ 	.word	0xffffffff


	//   ....[54]....
        /*0354*/ 	.word	0xffffffff


	//   ....[55]....
        /*0358*/ 	.word	0xffffffff


	//   ....[56]....
        /*035c*/ 	.word	0xffffffff


	//   ....[57]....
        /*0360*/ 	.word	0xffffffff


	//   ....[58]....
        /*0364*/ 	.word	0x0500000f


	//   ....[59]....
        /*0368*/ 	.word	0x0500000f


	//   ....[60]....
        /*036c*/ 	.word	0x0500000f


	//   ....[61]....
        /*0370*/ 	.word	0x0500000f


	//   ....[62]....
        /*0374*/ 	.word	0x0500000f


	//   ....[63]....
        /*0378*/ 	.word	0x0500000f


	//   ....[64]....
        /*037c*/ 	.word	0x0500000f


	//   ....[65]....
        /*0380*/ 	.word	0x0500000f


	//   ....[66]....
        /*0384*/ 	.word	0x0500000f


	//   ....[67]....
        /*0388*/ 	.word	0x0500000f


	//   ....[68]....
        /*038c*/ 	.word	0x0500000f


	//   ....[69]....
        /*0390*/ 	.word	0x0500000f


	//   ....[70]....
        /*0394*/ 	.word	0x0500000f


	//   ....[71]....
        /*0398*/ 	.word	0x0500000f


	//   ....[72]....
        /*039c*/ 	.word	0x0500000f


	//   ....[73]....
        /*03a0*/ 	.word	0x0500000f


	//   ....[74]....
        /*03a4*/ 	.word	0x0500000f


	//   ....[75]....
        /*03a8*/ 	.word	0x0500000f


	//   ....[76]....
        /*03ac*/ 	.word	0x0500000f


	//----- nvinfo : EIATTR_COOP_GROUP_INSTR_OFFSETS
	.align		4
.L_561:
        /*03b0*/ 	.byte	0x04, 0x28
        /*03b2*/ 	.short	(.L_563 - .L_562)


	//   ....[0]....
.L_562:
        /*03b4*/ 	.word	0x00000060


	//   ....[1]....
        /*03b8*/ 	.word	0x00000170


	//   ....[2]....
        /*03bc*/ 	.word	0x000001c0


	//   ....[3]....
        /*03c0*/ 	.word	0x000003f0


	//   ....[4]....
        /*03c4*/ 	.word	0x00000550


	//   ....[5]....
        /*03c8*/ 	.word	0x00000670


	//   ....[6]....
        /*03cc*/ 	.word	0x000007d0


	//   ....[7]....
        /*03d0*/ 	.word	0x00001670


	//   ....[8]....
        /*03d4*/ 	.word	0x00002aa0


	//   ....[9]....
        /*03d8*/ 	.word	0x00002ad0


	//   ....[10]....
        /*03dc*/ 	.word	0x00003500


	//   ....[11]....
        /*03e0*/ 	.word	0x00003560


	//   ....[12]....
        /*03e4*/ 	.word	0x000055b0


	//   ....[13]....
        /*03e8*/ 	.word	0x00005650


	//   ....[14]....
        /*03ec*/ 	.word	0x000060b0


	//   ....[15]....
        /*03f0*/ 	.word	0x00006120


	//   ....[16]....
        /*03f4*/ 	.word	0x00007a90


	//   ....[17]....
        /*03f8*/ 	.word	0x00007ac0


	//   ....[18]....
        /*03fc*/ 	.word	0x00007d50


	//   ....[19]....
        /*0400*/ 	.word	0x00007eb0


	//   ....[20]....
        /*0404*/ 	.word	0x000093a0


	//   ....[21]....
        /*0408*/ 	.word	0x000093e0


	//   ....[22]....
        /*040c*/ 	.word	0x000094d0


	//   ....[23]....
        /*0410*/ 	.word	0x000094f0


	//   ....[24]....
        /*0414*/ 	.word	0x0000bec0


	//   ....[25]....
        /*0418*/ 	.word	0x0000c050


	//   ....[26]....
        /*041c*/ 	.word	0x0000c080


	//   ....[27]....
        /*0420*/ 	.word	0x0000c0c0


	//   ....[28]....
        /*0424*/ 	.word	0x0000c130


	//   ....[29]....
        /*0428*/ 	.word	0x0000c190


	//   ....[30]....
        /*042c*/ 	.word	0x0000c1d0


	//   ....[31]....
        /*0430*/ 	.word	0x0000c380


	//   ....[32]....
        /*0434*/ 	.word	0x0000c3e0


	//   ....[33]....
        /*0438*/ 	.word	0x0000c420


	//   ....[34]....
        /*043c*/ 	.word	0x0000c460


	//   ....[35]....
        /*0440*/ 	.word	0x0000c490


	//   ....[36]....
        /*0444*/ 	.word	0x0000c4c0


	//   ....[37]....
        /*0448*/ 	.word	0x0000c560


	//   ....[38]....
        /*044c*/ 	.word	0x0000c5c0


	//   ....[39]....
        /*0450*/ 	.word	0x0000c650


	//   ....[40]....
        /*0454*/ 	.word	0x00010130


	//   ....[41]....
        /*0458*/ 	.word	0x00010140


	//   ....[42]....
        /*045c*/ 	.word	0x00010260


	//   ....[43]....
        /*0460*/ 	.word	0x000102c0


	//   ....[44]....
        /*0464*/ 	.word	0x00010300


	//   ....[45]....
        /*0468*/ 	.word	0x00010340


	//   ....[46]....
        /*046c*/ 	.word	0x00010370


	//   ....[47]....
        /*0470*/ 	.word	0x000103a0


	//   ....[48]....
        /*0474*/ 	.word	0x00010540


	//   ....[49]....
        /*0478*/ 	.word	0x000105a0


	//   ....[50]....
        /*047c*/ 	.word	0x000105e0


	//   ....[51]....
        /*0480*/ 	.word	0x00010620


	//   ....[52]....
        /*0484*/ 	.word	0x00010650


	//   ....[53]....
        /*0488*/ 	.word	0x00010680


	//   ....[54]....
        /*048c*/ 	.word	0x00010740


	//   ....[55]....
        /*0490*/ 	.word	0x00010760


	//   ....[56]....
        /*0494*/ 	.word	0x000107d0


	//   ....[57]....
        /*0498*/ 	.word	0x00010e70


	//   ....[58]....
        /*049c*/ 	.word	0x00011460


	//   ....[59]....
        /*04a0*/ 	.word	0x00011880


	//   ....[60]....
        /*04a4*/ 	.word	0x00011910


	//   ....[61]....
        /*04a8*/ 	.word	0x000119b0


	//   ....[62]....
        /*04ac*/ 	.word	0x00011a60


	//   ....[63]....
        /*04b0*/ 	.word	0x00011ae0


	//   ....[64]....
        /*04b4*/ 	.word	0x00011b60


	//   ....[65]....
        /*04b8*/ 	.word	0x00011be0


	//   ....[66]....
        /*04bc*/ 	.word	0x00011c60


	//   ....[67]....
        /*04c0*/ 	.word	0x00011cf0


	//   ....[68]....
        /*04c4*/ 	.word	0x00011da0


	//   ....[69]....
        /*04c8*/ 	.word	0x00011e20


	//   ....[70]....
        /*04cc*/ 	.word	0x00011ea0


	//   ....[71]....
        /*04d0*/ 	.word	0x00011f20


	//   ....[72]....
        /*04d4*/ 	.word	0x00011fa0


	//   ....[73]....
        /*04d8*/ 	.word	0x00012010


	//   ....[74]....
        /*04dc*/ 	.word	0x000120b0


	//   ....[75]....
        /*04e0*/ 	.word	0x00012140


	//   ....[76]....
        /*04e4*/ 	.word	0x00012270


	//----- nvinfo : EIATTR_REG_RECONFIG
	.align		4
.L_563:
        /*04e8*/ 	.byte	0x01, 0x54
	.zero		2


	//----- nvinfo : EIATTR_SYSCALL_OFFSETS
	.align		4
        /*04ec*/ 	.byte	0x04, 0x46
        /*04ee*/ 	.short	(.L_565 - .L_564)


	//   ....[0]....
.L_564:
        /*04f0*/ 	.word	0x00001850


	//   ....[1]....
        /*04f4*/ 	.word	0x0000d350


	//   ....[2]....
        /*04f8*/ 	.word	0x0000d490


	//   ....[3]....
        /*04fc*/ 	.word	0x0000d590


	//----- nvinfo : EIATTR_MBARRIER_INSTR_OFFSETS
	.align		4
.L_565:
        /*0500*/ 	.byte	0x04, 0x39
        /*0502*/ 	.short	(.L_567 - .L_566)


	//   ....[0]....
.L_566:
        /*0504*/ 	.word	0x000002a0
        /*0508*/ 	.word	0x000000ff
        /*050c*/ 	.word	0x00034800
        /*0510*/ 	.short	0x0100
        /*0512*/ 	.byte	0x08
	.zero		1


	//   ....[1]....
        /*0514*/ 	.word	0x000002b0
        /*0518*/ 	.word	0x000000ff
        /*051c*/ 	.word	0x00034820
        /*0520*/ 	.short	0x0100
        /*0522*/ 	.byte	0x08
	.zero		1


	//   ....[2]....
        /*0524*/ 	.word	0x000003a0
        /*0528*/ 	.word	0x000000ff
        /*052c*/ 	.word	0x00034830
        /*0530*/ 	.short	0x0100
        /*0532*/ 	.byte	0x08
	.zero		1


	//   ....[3]....
        /*0534*/ 	.word	0x000003b0
        /*0538*/ 	.word	0x000000ff
        /*053c*/ 	.word	0x00034840
        /*0540*/ 	.short	0x0100
        /*0542*/ 	.byte	0x08
	.zero		1


	//   ....[4]....
        /*0544*/ 	.word	0x000003c0
        /*0548*/ 	.word	0x000000ff
        /*054c*/ 	.word	0x00034838
        /*0550*/ 	.short	0x0100
        /*0552*/ 	.byte	0x08
	.zero		1


	//   ....[5]....
        /*0554*/ 	.word	0x000003d0
        /*0558*/ 	.word	0x000000ff
        /*055c*/ 	.word	0x00034848
        /*0560*/ 	.short	0x0100
        /*0562*/ 	.byte	0x08
	.zero		1


	//   ....[6]....
        /*0564*/ 	.word	0x00000500
        /*0568*/ 	.word	0x000000ff
        /*056c*/ 	.word	0x00034850
        /*0570*/ 	.short	0x0100
        /*0572*/ 	.byte	0x08
	.zero		1


	//   ....[7]....
        /*0574*/ 	.word	0x00000510
        /*0578*/ 	.word	0x000000ff
        /*057c*/ 	.word	0x00034860
        /*0580*/ 	.short	0x0100
        /*0582*/ 	.byte	0x08
	.zero		1


	//   ....[8]....
        /*0584*/ 	.word	0x00000520
        /*0588*/ 	.word	0x000000ff
        /*058c*/ 	.word	0x00034858
        /*0590*/ 	.short	0x0100
        /*0592*/ 	.byte	0x08
	.zero		1


	//   ....[9]....
        /*0594*/ 	.word	0x00000530
        /*0598*/ 	.word	0x000000ff
        /*059c*/ 	.word	0x00034868
        /*05a0*/ 	.short	0x0100
        /*05a2*/ 	.byte	0x08
	.zero		1


	//   ....[10]....
        /*05a4*/ 	.word	0x00000620
        /*05a8*/ 	.word	0x000000ff
        /*05ac*/ 	.word	0x00034870
        /*05b0*/ 	.short	0x0100
        /*05b2*/ 	.byte	0x06
	.zero		1


	//   ....[11]....
        /*05b4*/ 	.word	0x00000630
        /*05b8*/ 	.word	0x000000ff
        /*05bc*/ 	.word	0x00034880
        /*05c0*/ 	.short	0x0100
        /*05c2*/ 	.byte	0x06
	.zero		1


	//   ....[12]....
        /*05c4*/ 	.word	0x00000640
        /*05c8*/ 	.word	0x000000ff
        /*05cc*/ 	.word	0x00034878
        /*05d0*/ 	.short	0x0100
        /*05d2*/ 	.byte	0x06
	.zero		1


	//   ....[13]....
        /*05d4*/ 	.word	0x00000650
        /*05d8*/ 	.word	0x000000ff
        /*05dc*/ 	.word	0x00034888
        /*05e0*/ 	.short	0x0100
        /*05e2*/ 	.byte	0x06
	.zero		1


	//   ....[14]....
        /*05e4*/ 	.word	0x00000780
        /*05e8*/ 	.word	0x000000ff
        /*05ec*/ 	.word	0x00034890
        /*05f0*/ 	.short	0x0100
        /*05f2*/ 	.byte	0x08
	.zero		1


	//   ....[15]....
        /*05f4*/ 	.word	0x00000790
        /*05f8*/ 	.word	0x000000ff
        /*05fc*/ 	.word	0x000348a0
        /*0600*/ 	.short	0x0100
        /*0602*/ 	.byte	0x08
	.zero		1


	//   ....[16]....
        /*0604*/ 	.word	0x000007a0
        /*0608*/ 	.word	0x000000ff
        /*060c*/ 	.word	0x00034898
        /*0610*/ 	.short	0x0100
        /*0612*/ 	.byte	0x08
	.zero		1


	//   ....[17]....
        /*0614*/ 	.word	0x000007b0
        /*0618*/ 	.word	0x000000ff
        /*061c*/ 	.word	0x000348a8
        /*0620*/ 	.short	0x0100
        /*0622*/ 	.byte	0x08
	.zero		1


	//   ....[18]....
        /*0624*/ 	.word	0x000008e0
        /*0628*/ 	.word	0x000000ff
        /*062c*/ 	.word	0x000348b0
        /*0630*/ 	.short	0x0100
        /*0632*/ 	.byte	0x08
	.zero		1


	//   ....[19]....
        /*0634*/ 	.word	0x000008f0
        /*0638*/ 	.word	0x000000ff
        /*063c*/ 	.word	0x000348c0
        /*0640*/ 	.short	0x0100
        /*0642*/ 	.byte	0x08
	.zero		1


	//   ....[20]....
        /*0644*/ 	.word	0x00000900
        /*0648*/ 	.word	0x000000ff
        /*064c*/ 	.word	0x000348b8
        /*0650*/ 	.short	0x0100
        /*0652*/ 	.byte	0x08
	.zero		1


	//   ....[21]....
        /*0654*/ 	.word	0x00000910
        /*0658*/ 	.word	0x000000ff
        /*065c*/ 	.word	0x000348c8
        /*0660*/ 	.short	0x0100
        /*0662*/ 	.byte	0x08
	.zero		1


	//   ....[22]....
        /*0664*/ 	.word	0x000018f0
        /*0668*/ 	.word	0x000000ff
        /*066c*/ 	.word	0x00034800
        /*0670*/ 	.short	0x010a
        /*0672*/ 	.byte	0x26
	.zero		1


	//   ....[23]....
        /*0674*/ 	.word	0x00001970
        /*0678*/ 	.word	0x00000002
        /*067c*/ 	.word	0x00034830
        /*0680*/ 	.short	0x010a
        /*0682*/ 	.byte	0x3f
	.zero		1


	//   ....[24]....
        /*0684*/ 	.word	0x000019e0
        /*0688*/ 	.word	0x00000002
        /*068c*/ 	.word	0x00034830
        /*0690*/ 	.short	0x010a
        /*0692*/ 	.byte	0x3f
	.zero		1


	//   ....[25]....
        /*0694*/ 	.word	0x00002480
        /*0698*/ 	.word	0x00000002
        /*069c*/ 	.word	0x00000000
        /*06a0*/ 	.short	0x0101
        /*06a2*/ 	.byte	0x3f
	.zero		1


	//   ....[26]....
        /*06a4*/ 	.word	0x00004360
        /*06a8*/ 	.word	0x000000ff
        /*06ac*/ 	.word	0x00034830
        /*06b0*/ 	.short	0x010a
        /*06b2*/ 	.byte	0x07
	.zero		1


	//   ....[27]....
        /*06b4*/ 	.word	0x000043a0
        /*06b8*/ 	.word	0x000000ff
        /*06bc*/ 	.word	0x00034830
        /*06c0*/ 	.short	0x010a
        /*06c2*/ 	.byte	0x07
	.zero		1


	//   ....[28]....
        /*06c4*/ 	.word	0x00004cc0
        /*06c8*/ 	.word	0x000000ff
        /*06cc*/ 	.word	0x00034850
        /*06d0*/ 	.short	0x010a
        /*06d2*/ 	.byte	0x0a
	.zero		1


	//   ....[29]....
        /*06d4*/ 	.word	0x00004d00
        /*06d8*/ 	.word	0x000000ff
        /*06dc*/ 	.word	0x00034850
        /*06e0*/ 	.short	0x010a
        /*06e2*/ 	.byte	0x0a
	.zero		1


	//   ....[30]....
        /*06e4*/ 	.word	0x00006a70
        /*06e8*/ 	.word	0x00000005
        /*06ec*/ 	.word	0x00000000
        /*06f0*/ 	.short	0x0101
        /*06f2*/ 	.byte	0x3f
	.zero		1


	//   ....[31]....
        /*06f4*/ 	.word	0x00006ad0
        /*06f8*/ 	.word	0x00000032
        /*06fc*/ 	.word	0x00000000
        /*0700*/ 	.short	0x0101
        /*0702*/ 	.byte	0x3f
	.zero		1


	//   ....[32]....
        /*0704*/ 	.word	0x00006e00
        /*0708*/ 	.word	0x000000ff
        /*070c*/ 	.word	0x00034830
        /*0710*/ 	.short	0x010a
        /*0712*/ 	.byte	0x07
	.zero		1


	//   ....[33]....
        /*0714*/ 	.word	0x00006e40
        /*0718*/ 	.word	0x000000ff
        /*071c*/ 	.word	0x00034830
        /*0720*/ 	.short	0x010a
        /*0722*/ 	.byte	0x07
	.zero		1


	//   ....[34]....
        /*0724*/ 	.word	0x00007760
        /*0728*/ 	.word	0x000000ff
        /*072c*/ 	.word	0x00034850
        /*0730*/ 	.short	0x010a
        /*0732*/ 	.byte	0x0b
	.zero		1


	//   ....[35]....
        /*0734*/ 	.word	0x000077a0
        /*0738*/ 	.word	0x000000ff
        /*073c*/ 	.word	0x00034850
        /*0740*/ 	.short	0x010a
        /*0742*/ 	.byte	0x0b
	.zero		1


	//   ....[36]....
        /*0744*/ 	.word	0x00008870
        /*0748*/ 	.word	0x0000001b
        /*074c*/ 	.word	0x00000000
        /*0750*/ 	.short	0x0101
        /*0752*/ 	.byte	0x3f
	.zero		1


	//   ....[37]....
        /*0754*/ 	.word	0x00008900
        /*0758*/ 	.word	0x0000001f
        /*075c*/ 	.word	0x00000000
        /*0760*/ 	.short	0x0101
        /*0762*/ 	.byte	0x3f
	.zero		1


	//   ....[38]....
        /*0764*/ 	.word	0x00009310
        /*0768*/ 	.word	0x000000ff
        /*076c*/ 	.word	0x00034850
        /*0770*/ 	.short	0x010a
        /*0772*/ 	.byte	0x05
	.zero		1


	//   ....[39]....
        /*0774*/ 	.word	0x00009350
        /*0778*/ 	.word	0x000000ff
        /*077c*/ 	.word	0x00034850
        /*0780*/ 	.short	0x010a
        /*0782*/ 	.byte	0x05
	.zero		1


	//   ....[40]....
        /*0784*/ 	.word	0x00009890
        /*0788*/ 	.word	0x00000000
        /*078c*/ 	.word	0x00000000
        /*0790*/ 	.short	0x0101
        /*0792*/ 	.byte	0x3f
	.zero		1


	//   ....[41]....
        /*0794*/ 	.word	0x0000acb0
        /*0798*/ 	.word	0x00000000
        /*079c*/ 	.word	0x00000000
        /*07a0*/ 	.short	0x0101
        /*07a2*/ 	.byte	0x3f
	.zero		1


	//   ....[42]....
        /*07a4*/ 	.word	0x0000dcd0
        /*07a8*/ 	.word	0x00000008
        /*07ac*/ 	.word	0x00034840
        /*07b0*/ 	.short	0x010a
        /*07b2*/ 	.byte	0x3f
	.zero		1


	//   ....[43]....
        /*07b4*/ 	.word	0x0000e280
        /*07b8*/ 	.word	0x00000009
        /*07bc*/ 	.word	0x00034820
        /*07c0*/ 	.short	0x010a
        /*07c2*/ 	.byte	0x3f
	.zero		1


	//   ....[44]....
        /*07c4*/ 	.word	0x0000e5b0
        /*07c8*/ 	.word	0x00000002
        /*07cc*/ 	.word	0x00034840
        /*07d0*/ 	.short	0x010a
        /*07d2*/ 	.byte	0x3f
	.zero		1


	//   ....[45]....
        /*07d4*/ 	.word	0x0000e8b0
        /*07d8*/ 	.word	0x00000003
        /*07dc*/ 	.word	0x00000060
        /*07e0*/ 	.short	0x010a
        /*07e2*/ 	.byte	0x3f
	.zero		1


	//   ....[46]....
        /*07e4*/ 	.word	0x0000ee80
        /*07e8*/ 	.word	0x00000002
        /*07ec*/ 	.word	0x00034840
        /*07f0*/ 	.short	0x010a
        /*07f2*/ 	.byte	0x3f
	.zero		1


	//   ....[47]....
        /*07f4*/ 	.word	0x0000f180
        /*07f8*/ 	.word	0x00000003
        /*07fc*/ 	.word	0x00000060
        /*0800*/ 	.short	0x010a
        /*0802*/ 	.byte	0x3f
	.zero		1


	//   ....[48]....
        /*0804*/ 	.word	0x0000f650
        /*0808*/ 	.word	0x00000002
        /*080c*/ 	.word	0x00034840
        /*0810*/ 	.short	0x010a
        /*0812*/ 	.byte	0x3f
	.zero		1


	//   ....[49]....
        /*0814*/ 	.word	0x0000f960
        /*0818*/ 	.word	0x00000002
        /*081c*/ 	.word	0x00000060
        /*0820*/ 	.short	0x010a
        /*0822*/ 	.byte	0x3f
	.zero		1


	//   ....[50]....
        /*0824*/ 	.word	0x0000fde0
        /*0828*/ 	.word	0x00000003
        /*082c*/ 	.word	0x00034860
        /*0830*/ 	.short	0x010a
        /*0832*/ 	.byte	0x3f
	.zero		1


	//   ....[51]....
        /*0834*/ 	.word	0x00010df0
        /*0838*/ 	.word	0x00000000
        /*083c*/ 	.word	0x00034820
        /*0840*/ 	.short	0x010a
        /*0842*/ 	.byte	0x3f
	.zero		1


	//   ....[52]....
        /*0844*/ 	.word	0x00010fd0
        /*0848*/ 	.word	0x00000006
        /*084c*/ 	.word	0x00000000
        /*0850*/ 	.short	0x010a
        /*0852*/ 	.byte	0x3f
	.zero		1


	//   ....[53]....
        /*0854*/ 	.word	0x00011040
        /*0858*/ 	.word	0x00000007
        /*085c*/ 	.word	0x00000000
        /*0860*/ 	.short	0x010a
        /*0862*/ 	.byte	0x3f
	.zero		1


	//   ....[54]....
        /*0864*/ 	.word	0x000110b0
        /*0868*/ 	.word	0x00000004
        /*086c*/ 	.word	0x00000000
        /*0870*/ 	.short	0x010a
        /*0872*/ 	.byte	0x3f
	.zero		1


	//   ....[55]....
        /*0874*/ 	.word	0x000110e0
        /*0878*/ 	.word	0x00000003
        /*087c*/ 	.word	0x00000000
        /*0880*/ 	.short	0x010a
        /*0882*/ 	.byte	0x3f
	.zero		1


	//   ....[56]....
        /*0884*/ 	.word	0x00011150
        /*0888*/ 	.word	0x00000003
        /*088c*/ 	.word	0x00034800
        /*0890*/ 	.short	0x010a
        /*0892*/ 	.byte	0x3f
	.zero		1


	//   ....[57]....
        /*0894*/ 	.word	0x000111a0
        /*0898*/ 	.word	0x00000002
        /*089c*/ 	.word	0x00034830
        /*08a0*/ 	.short	0x010a
        /*08a2*/ 	.byte	0x3f
	.zero		1


	//   ....[58]....
        /*08a4*/ 	.word	0x00011200
        /*08a8*/ 	.word	0x00000007
        /*08ac*/ 	.word	0x00034830
        /*08b0*/ 	.short	0x010a
        /*08b2*/ 	.byte	0x3f
	.zero		1


	//   ....[59]....
        /*08b4*/ 	.word	0x00011260
        /*08b8*/ 	.word	0x00000003
        /*08bc*/ 	.word	0x00034850
        /*08c0*/ 	.short	0x010a
        /*08c2*/ 	.byte	0x3f
	.zero		1


	//   ....[60]....
        /*08c4*/ 	.word	0x000112c0
        /*08c8*/ 	.word	0x00000007
        /*08cc*/ 	.word	0x00034830
        /*08d0*/ 	.short	0x010a
        /*08d2*/ 	.byte	0x3f
	.zero		1


	//   ....[61]....
        /*08d4*/ 	.word	0x00011320
        /*08d8*/ 	.word	0x00000003
        /*08dc*/ 	.word	0x00034850
        /*08e0*/ 	.short	0x010a
        /*08e2*/ 	.byte	0x3f
	.zero		1


	//   ....[62]....
        /*08e4*/ 	.word	0x00011380
        /*08e8*/ 	.word	0x00000003
        /*08ec*/ 	.word	0x00034850
        /*08f0*/ 	.short	0x010a
        /*08f2*/ 	.byte	0x3f
	.zero		1


	//   ....[63]....
        /*08f4*/ 	.word	0x00011520
        /*08f8*/ 	.word	0x00000008
        /*08fc*/ 	.word	0x00034840
        /*0900*/ 	.short	0x010a
        /*0902*/ 	.byte	0x3f
	.zero		1


	//   ....[64]....
        /*0904*/ 	.word	0x000115a0
        /*0908*/ 	.word	0x00000008
        /*090c*/ 	.word	0x00034820
        /*0910*/ 	.short	0x010a
        /*0912*/ 	.byte	0x3f
	.zero		1


	//   ....[65]....
        /*0914*/ 	.word	0x000115f0
        /*0918*/ 	.word	0x00000002
        /*091c*/ 	.word	0x00034840
        /*0920*/ 	.short	0x010a
        /*0922*/ 	.byte	0x3f
	.zero		1


	//   ....[66]....
        /*0924*/ 	.word	0x00011640
        /*0928*/ 	.word	0x00000003
        /*092c*/ 	.word	0x00000060
        /*0930*/ 	.short	0x010a
        /*0932*/ 	.byte	0x3f
	.zero		1


	//   ....[67]....
        /*0934*/ 	.word	0x00011690
        /*0938*/ 	.word	0x00000002
        /*093c*/ 	.word	0x00034840
        /*0940*/ 	.short	0x010a
        /*0942*/ 	.byte	0x3f
	.zero		1


	//   ....[68]....
        /*0944*/ 	.word	0x000116e0
        /*0948*/ 	.word	0x00000003
        /*094c*/ 	.word	0x00000060
        /*0950*/ 	.short	0x010a
        /*0952*/ 	.byte	0x3f
	.zero		1


	//   ....[69]....
        /*0954*/ 	.word	0x00011730
        /*0958*/ 	.word	0x00000002
        /*095c*/ 	.word	0x00034840
        /*0960*/ 	.short	0x010a
        /*0962*/ 	.byte	0x3f
	.zero		1


	//   ....[70]....
        /*0964*/ 	.word	0x00011780
        /*0968*/ 	.word	0x00000002
        /*096c*/ 	.word	0x00000060
        /*0970*/ 	.short	0x010a
        /*0972*/ 	.byte	0x3f
	.zero		1


	//   ....[71]....
        /*0974*/ 	.word	0x000117d0
        /*0978*/ 	.word	0x00000003
        /*097c*/ 	.word	0x00034860
        /*0980*/ 	.short	0x010a
        /*0982*/ 	.byte	0x3f
	.zero		1


	//   ....[72]....
        /*0984*/ 	.word	0x00012190
        /*0988*/ 	.word	0x00000000
        /*098c*/ 	.word	0x00034820
        /*0990*/ 	.short	0x010a
        /*0992*/ 	.byte	0x3f
	.zero		1


	//   ....[73]....
        /*0994*/ 	.word	0x00012330
        /*0998*/ 	.word	0x00000006
        /*099c*/ 	.word	0x00000000
        /*09a0*/ 	.short	0x010a
        /*09a2*/ 	.byte	0x3f
	.zero		1


	//   ....[74]....
        /*09a4*/ 	.word	0x00012380
        /*09a8*/ 	.word	0x00000007
        /*09ac*/ 	.word	0x00000000
        /*09b0*/ 	.short	0x010a
        /*09b2*/ 	.byte	0x3f
	.zero		1


	//   ....[75]....
        /*09b4*/ 	.word	0x000123d0
        /*09b8*/ 	.word	0x00000004
        /*09bc*/ 	.word	0x00000000
        /*09c0*/ 	.short	0x010a
        /*09c2*/ 	.byte	0x3f
	.zero		1


	//----- nvinfo : EIATTR_NUM_MBARRIERS
	.align		4
.L_567:
        /*09c4*/ 	.byte	0x03, 0x38
        /*09c6*/ 	.short	0x0016


	//----- nvinfo : EIATTR_EXIT_INSTR_OFFSETS
	.align		4
        /*09c8*/ 	.byte	0x04, 0x1c
        /*09ca*/ 	.short	(.L_569 - .L_568)


	//   ....[0]....
.L_568:
        /*09cc*/ 	.word	0x00000a80


	//   ....[1]....
        /*09d0*/ 	.word	0x0000be80


	//   ....[2]....
        /*09d4*/ 	.word	0x0000bee0


	//   ....[3]....
        /*09d8*/ 	.word	0x00011130


	//----- nvinfo : EIATTR_MAX_THREADS
	.align		4
.L_569:
        /*09dc*/ 	.byte	0x04, 0x05
        /*09de*/ 	.short	(.L_571 - .L_570)
.L_570:
        /*09e0*/ 	.word	0x00000180
        /*09e4*/ 	.word	0x00000001
        /*09e8*/ 	.word	0x00000001


	//----- nvinfo : EIATTR_CRS_STACK_SIZE
	.align		4
.L_571:
        /*09ec*/ 	.byte	0x04, 0x1e
        /*09ee*/ 	.short	(.L_573 - .L_572)
.L_572:
        /*09f0*/ 	.word	0x00000000


	//----- nvinfo : EIATTR_CBANK_PARAM_SIZE
	.align		4
.L_573:
        /*09f4*/ 	.byte	0x03, 0x19
        /*09f6*/ 	.short	0x0a70


	//----- nvinfo : EIATTR_PARAM_CBANK
	.align		4
        /*09f8*/ 	.byte	0x04, 0x0a
        /*09fa*/ 	.short	(.L_575 - .L_574)
	.align		4
.L_574:
        /*09fc*/ 	.word	index@(.nv.constant0._ZN7cutlass13device_kernelIN5flash11enable_sm90INS1_16FlashAttnFwdSm90INS1_25CollectiveMainloopFwdSm90ILi2EN4cute5tupleIJNS5_1CILi1EEES8_S8_EEENS6_IJNS7_ILi128EEESA_NS7_ILi192EEEEEELi128ENS_10bfloat16_tEfNS_4arch4Sm90ELb1ELb0ELb0ELb1ELb0ELb0ELb0ELb1ELb1ELb0ELb0ELb0EEENS1_21CollectiveEpilogueFwdINS6_IJSA_SA_SA_EEES9_SD_SF_Li256ELb1ELb0ELb0ELb0EEENS1_36VarlenDynamicPersistentTileSchedulerILi128ELi128ELi256ELi32ELb0ELb0ELb1ELb1ELb1ELb1EEEEEEEEEvNT_6ParamsE)
        /*0a00*/ 	.short	0x0210
        /*0a02*/ 	.short	0x0a70


	//----- nvinfo : EIATTR_SW_WAR
	.align		4
.L_575:
        /*0a04*/ 	.byte	0x04, 0x36
        /*0a06*/ 	.short	(.L_577 - .L_576)
.L_576:
        /*0a08*/ 	.word	0x00000008
.L_577:


//--------------------- .nv.info._ZN7cutlass13device_kernelIN5flash11enable_sm90INS1_16FlashAttnFwdSm90INS1_25CollectiveMainloopFwdSm90ILi2EN4cute5tupleIJNS5_1CILi1EEES8_S8_EEENS6_IJNS7_ILi128EEESA_NS7_ILi192EEEEEELi128ENS_10bfloat16_tEfNS_4arch4Sm90ELb1ELb0ELb0ELb1ELb0ELb1ELb0ELb1ELb1ELb0ELb0ELb0EEENS1_21CollectiveEpilogueFwdINS6_IJSA_SA_SA_EEES9_SD_SF_Li256ELb1ELb0ELb0ELb0EEENS1_36VarlenDynamicPersistentTileSchedulerILi128ELi128ELi256ELi32ELb0ELb0ELb1ELb1ELb1ELb1EEEEEEEEEvNT_6ParamsE --------------------------
	.section	.nv.info._ZN7cutlass13device_kernelIN5flash11enable_sm90INS1_16FlashAttnFwdSm90INS1_25CollectiveMainloopFwdSm90ILi2EN4cute5tupleIJNS5_1CILi1EEES8_S8_EEENS6_IJNS7_ILi128EEESA_NS7_ILi192EEEEEELi128ENS_10bfloat16_tEfNS_4arch4Sm90ELb1ELb0ELb0ELb1ELb0ELb1ELb0ELb1ELb1ELb0ELb0ELb0EEENS1_21CollectiveEpilogueFwdINS6_IJSA_SA_SA_EEES9_SD_SF_Li256ELb1ELb0ELb0ELb0EEENS1_36VarlenDynamicPersistentTileSchedulerILi128ELi128ELi256ELi32ELb0ELb0ELb1ELb1ELb1ELb1EEEEEEEEEvNT_6ParamsE,"",@"SHT_CUDA_INFO"
	.sectionflags	@""
	.align	4


	//----- nvinfo : EIATTR_CUDA_API_VERSION
	.align		4
        /*0000*/ 	.byte	0x04, 0x37
        /*0002*/ 	.short	(.L_579 - .L_578)
.L_578:
        /*0004*/ 	.word	0x00000082


	//----- nvinfo : EIATTR_KPARAM_INFO
	.align		4
.L_579:
        /*0008*/ 	.byte	0x04, 0x17
        /*000a*/ 	.short	(.L_581 - .L_580)
.L_580:
        /*000c*/ 	.word	0x00000000
        /*0010*/ 	.short	0x0000
        /*0012*/ 	.short	0x0070
        /*0014*/ 	.byte	0x00, 0xf0, 0x01, 0x28


	//----- nvinfo : EIATTR_SPARSE_MMA_MASK
	.align		4
.L_581:
        /*0018*/ 	.byte	0x03, 0x50
        /*001a*/ 	.short	0x0000


	//----- nvinfo : EIATTR_MAXREG_COUNT
	.align		4
        /*001c*/ 	.byte	0x03, 0x1b
        /*001e*/ 	.short	0x00a8


	//----- nvinfo : EIATTR_NUM_BARRIERS
	.align		4
        /*0020*/ 	.byte	0x02, 0x4c
        /*0022*/ 	.byte	0x10
	.zero		1


	//----- nvinfo : EIATTR_EXTERNS
	.align		4
        /*0024*/ 	.byte	0x04, 0x0f
        /*0026*/ 	.short	(.L_583 - .L_582)


	//   ....[0]....
	.align		4
.L_582:
        /*0028*/ 	.word	index@(__assertfail)


	//----- nvinfo : EIATTR_ANNOTATIONS
	.align		4
.L_583:
        /*002c*/ 	.byte	0x04, 0x55
        /*002e*/ 	.short	(.L_585 - .L_584)


	//   ....[0]....
.L_584:
        /* <DEDUP_REMOVED lines=65> */


	//----- nvinfo : EIATTR_MERCURY_ISA_VERSION
	.align		4
.L_585:
        /*0430*/ 	.byte	0x03, 0x5f
        /*0432*/ 	.short	0x0101


	//----- nvinfo : EIATTR_UNUSED_LOAD_BYTE_OFFSET
	.align		4
        /*0434*/ 	.byte	0x04, 0x44
        /*0436*/ 	.short	(.L_587 - .L_586)


	//   ....[0]....
.L_586:
        /*0438*/ 	.word	0x00000ae0
        /*043c*/ 	.word	0x0000fff0


	//   ....[1]....
        /*0440*/ 	.word	0x0001b350
        /*0444*/ 	.word	0x0000fff0


	//----- nvinfo : EIATTR_INT_WARP_WIDE_INSTR_OFFSETS
	.align		4
.L_587:
        /*0448*/ 	.byte	0x04, 0x31
        /*044a*/ 	.short	(.L_589 - .L_588)


	//   ....[0]....
.L_588:
        /*044c*/ 	.word	0x000001c0


	//   ....[1]....
        /*0450*/ 	.word	0x00000200


	//   ....[2]....
        /*0454*/ 	.word	0x00000270


	//   ....[3]....
        /*0458*/ 	.word	0x0001f3a0


	//   ....[4]....
        /*045c*/ 	.word	0x0001f430


	//   ....[5]....
        /*0460*/ 	.word	0x0001f8b0


	//   ....[6]....
        /*0464*/ 	.word	0x0001f8e0


	//   ....[7]....
        /*0468*/ 	.word	0x0001faf0


	//   ....[8]....
        /*046c*/ 	.word	0x0001fbe0


	//   ....[9]....
        /*0470*/ 	.word	0x00021f10


	//   ....[10]....
        /*0474*/ 	.word	0x00021fa0


	//----- nvinfo : EIATTR_COOP_GROUP_MASK_REGIDS
	.align		4
.L_589:
        /*0478*/ 	.byte	0x04, 0x29
        /*047a*/ 	.short	(.L_591 - .L_590)


	//   ....[0]....
.L_590:
        /*047c*/ 	.word	0xffffffff


	//   ....[1]....
        /*0480*/ 	.word	0xffffffff


	//   ....[2]....
        /*0484*/ 	.word	0xffffffff


	//   ....[3]....
        /*0488*/ 	.word	0xffffffff


	//   ....[4]....
        /*048c*/ 	.word	0xffffffff


	//   ....[5]....
        /*0490*/ 	.word	0xffffffff


	//   ....[6]....
        /*0494*/ 	.word	0xffffffff


	//   ....[7]....
        /*0498*/ 	.word	0xffffffff


	//   ....[8]....
        /*049c*/ 	.word	0xffffffff


	//   ....[9]....
        /*04a0*/ 	.word	0xffffffff


	//   ....[10]....
        /*04a4*/ 	.word	0xffffffff


	//   ....[11]....
        /*04a8*/ 	.word	0xffffffff


	//   ....[12]....
        /*04ac*/ 	.word	0xffffffff


	//   ....[13]....
        /*04b0*/ 	.word	0xffffffff


	//   ....[14]....
        /*04b4*/ 	.word	0xffffffff


	//   ....[15]....
        /*04b8*/ 	.word	0xffffffff


	//   ....[16]....
        /*04bc*/ 	.word	0xffffffff


	//   ....[17]....
        /*04c0*/ 	.word	0xffffffff


	//   ....[18]....
        /*04c4*/ 	.word	0xffffffff


	//   ....[19]....
        /*04c8*/ 	.word	0xffffffff


	//   ....[20]....
        /*04cc*/ 	.word	0xffffffff


	//   ....[21]....
        /*04d0*/ 	.word	0xffffffff


	//   ....[22]....
        /*04d4*/ 	.word	0xffffffff


	//   ....[23]....
        /*04d8*/ 	.word	0xffffffff


	//   ....[24]....
        /*04dc*/ 	.word	0xffffffff


	//   ....[25]....
        /*04e0*/ 	.word	0xffffffff


	//   ....[26]....
        /*04e4*/ 	.word	0xffffffff


	//   ....[27]....
        /*04e8*/ 	.word	0xffffffff


	//   ....[28]....
        /*04ec*/ 	.word	0xffffffff


	//   ....[29]....
        /*04f0*/ 	.word	0xffffffff


	//   ....[30]....
        /*04f4*/ 	.word	0xffffffff


	//   ....[31]....
        /*04f8*/ 	.word	0xffffffff


	//   ....[32]....
        /*04fc*/ 	.word	0xffffffff


	//   ....[33]....
        /*0500*/ 	.word	0xffffffff


	//   ....[34]....
        /*0504*/ 	.word	0xffffffff


	//   ....[35]....
        /*0508*/ 	.word	0xffffffff


	//   ....[36]....
        /*050c*/ 	.word	0xffffffff


	//   ....[37]....
        /*0510*/ 	.word	0xffffffff


	//   ....[38]....
        /*0514*/ 	.word	0xffffffff


	//   ....[39]....
        /*0518*/ 	.word	0xffffffff


	//   ....[40]....
        /*051c*/ 	.word	0xffffffff


	//   ....[41]....
        /*0520*/ 	.word	0xffffffff


	//   ....[42]....
        /*0524*/ 	.word	0xffffffff


	//   ....[43]....
        /*0528*/ 	.word	0xffffffff


	//   ....[44]....
        /*052c*/ 	.word	0xffffffff


	//   ....[45]....
        /*0530*/ 	.word	0xffffffff


	//   ....[46]....
        /*0534*/ 	.word	0xffffffff


	//   ....[47]....
        /*0538*/ 	.word	0xffffffff


	//   ....[48]....
        /*053c*/ 	.word	0xffffffff


	//   ....[49]....
        /*0540*/ 	.word	0xffffffff


	//   ....[50]....
        /*0544*/ 	.word	0xffffffff


	//   ....[51]....
        /*0548*/ 	.word	0xffffffff


	//   ....[52]....
        /*054c*/ 	.word	0xffffffff


	//   ....[53]....
        /*0550*/ 	.word	0xffffffff


	//   ....[54]....
        /*0554*/ 	.word	0xffffffff


	//   ....[55]....
        /*0558*/ 	.word	0xffffffff


	//   ....[56]....
        /*055c*/ 	.word	0xffffffff


	//   ....[57]....
        /*0560*/ 	.word	0xffffffff


	//   ....[58]....
        /*0564*/ 	.word	0x0500000f


	//   ....[59]....
        /*0568*/ 	.word	0x0500000f


	//   ....[60]....
        /*056c*/ 	.word	0x0500000f


	//   ....[61]....
        /*0570*/ 	.word	0x0500000f


	//   ....[62]....
        /*0574*/ 	.word	0x0500000f


	//   ....[63]....
        /*0578*/ 	.word	0x0500000f


	//   ....[64]....
        /*057c*/ 	.word	0x0500000f


	//   ....[65]....
        /*0580*/ 	.word	0x0500000f


	//   ....[66]....
        /*0584*/ 	.word	0x0500000f


	//   ....[67]....
        /*0588*/ 	.word	0x0500000f


	//   ....[68]....
        /*058c*/ 	.word	0x0500000f


	//   ....[69]....
        /*0590*/ 	.word	0x0500000f


	//   ....[70]....
        /*0594*/ 	.word	0x0500000f


	//   ....[71]....
        /*0598*/ 	.word	0x0500000f


	//   ....[72]....
        /*059c*/ 	.word	0x0500000f


	//   ....[73]....
        /*05a0*/ 	.word	0x0500000f


	//   ....[74]....
        /*05a4*/ 	.word	0x0500000f


	//   ....[75]....
        /*05a8*/ 	.word	0x0500000f


	//   ....[76]....
        /*05ac*/ 	.word	0x0500000f


	//   ....[77]....
        /*05b0*/ 	.word	0x0500000f


	//   ....[78]....
        /*05b4*/ 	.word	0x0500000f


	//   ....[79]....
        /*05b8*/ 	.word	0x0500000f


	//   ....[80]....
        /*05bc*/ 	.word	0x0500000f


	//   ....[81]....
        /*05c0*/ 	.word	0x0500000f


	//   ....[82]....
        /*05c4*/ 	.word	0x0500000f


	//   ....[83]....
        /*05c8*/ 	.word	0x0500000f


	//   ....[84]....
        /*05cc*/ 	.word	0x0500000f


	//   ....[85]....
        /*05d0*/ 	.word	0x0500000f


	//   ....[86]....
        /*05d4*/ 	.word	0x0500000f


	//   ....[87]....
        /*05d8*/ 	.word	0x0500000f


	//   ....[88]....
        /*05dc*/ 	.word	0x0500000f


	//   ....[89]....
        /*05e0*/ 	.word	0x0500000f


	//   ....[90]....
        /*05e4*/ 	.word	0x0500000f


	//   ....[91]....
        /*05e8*/ 	.word	0x0500000f


	//   ....[92]....
        /*05ec*/ 	.word	0x0500000f


	//   ....[93]....
        /*05f0*/ 	.word	0x0500000f


	//----- nvinfo : EIATTR_COOP_GROUP_INSTR_OFFSETS
	.align		4
.L_591:
        /*05f4*/ 	.byte	0x04, 0x28
        /*05f6*/ 	.short	(.L_593 - .L_592)


	//   ....[0]....
.L_592:
        /*05f8*/ 	.word	0x00000060


	//   ....[1]....
        /*05fc*/ 	.word	0x000001d0


	//   ....[2]....
        /*0600*/ 	.word	0x00000220


	//   ....[3]....
        /*0604*/ 	.word	0x00000450


	//   ....[4]....
        /*0608*/ 	.word	0x000005b0


	//   ....[5]....
        /*060c*/ 	.word	0x000006d0


	//   ....[6]....
        /*0610*/ 	.word	0x00000830


	//   ....[7]....
        /*0614*/ 	.word	0x0000ad80


	//   ....[8]....
        /*0618*/ 	.word	0x00013930


	//   ....[9]....
        /*061c*/ 	.word	0x00013990


	//   ....[10]....
        /*0620*/ 	.word	0x000142e0


	//   ....[11]....
        /*0624*/ 	.word	0x00014340


	//   ....[12]....
        /*0628*/ 	.word	0x00016a50


	//   ....[13]....
        /*062c*/ 	.word	0x00016b70


	//   ....[14]....
        /*0630*/ 	.word	0x000170b0


	//   ....[15]....
        /*0634*/ 	.word	0x00017160


	//   ....[16]....
        /*0638*/ 	.word	0x000190b0


	//   ....[17]....
        /*063c*/ 	.word	0x000190e0


	//   ....[18]....
        /*0640*/ 	.word	0x00019610


	//   ....[19]....
        /*0644*/ 	.word	0x00019670


	//   ....[20]....
        /*0648*/ 	.word	0x0001acf0


	//   ....[21]....
        /*064c*/ 	.word	0x0001ad00


	//   ....[22]....
        /*0650*/ 	.word	0x0001ad40


	//   ....[23]....
        /*0654*/ 	.word	0x0001ad50


	//   ....[24]....
        /*0658*/ 	.word	0x0001d100


	//   ....[25]....
        /*065c*/ 	.word	0x0001d280


	//   ....[26]....
        /*0660*/ 	.word	0x0001d2b0


	//   ....[27]....
        /*0664*/ 	.word	0x0001d2f0


	//   ....[28]....
        /*0668*/ 	.word	0x0001d350


	//   ....[29]....
        /*066c*/ 	.word	0x0001d3b0


	//   ....[30]....
        /*0670*/ 	.word	0x0001d400


	//   ....[31]....
        /*0674*/ 	.word	0x0001d5b0


	//   ....[32]....
        /*0678*/ 	.word	0x0001d610


	//   ....[33]....
        /*067c*/ 	.word	0x0001d650


	//   ....[34]....
        /*0680*/ 	.word	0x0001d690


	//   ....[35]....
        /*0684*/ 	.word	0x0001d6c0


	//   ....[36]....
        /*0688*/ 	.word	0x0001d6f0


	//   ....[37]....
        /*068c*/ 	.word	0x0001d780


	//   ....[38]....
        /*0690*/ 	.word	0x0001d7e0


	//   ....[39]....
        /*0694*/ 	.word	0x0001d870


	//   ....[40]....
        /*0698*/ 	.word	0x000223e0


	//   ....[41]....
        /*069c*/ 	.word	0x000223f0


	//   ....[42]....
        /*06a0*/ 	.word	0x00022500


	//   ....[43]....
        /*06a4*/ 	.word	0x00022560


	//   ....[44]....
        /*06a8*/ 	.word	0x000225a0


	//   ....[45]....
        /*06ac*/ 	.word	0x000225e0


	//   ....[46]....
        /*06b0*/ 	.word	0x00022610


	//   ....[47]....
        /*06b4*/ 	.word	0x00022640


	//   ....[48]....
        /*06b8*/ 	.word	0x000227d0


	//   ....[49]....
        /*06bc*/ 	.word	0x00022830


	//   ....[50]....
        /*06c0*/ 	.word	0x00022870


	//   ....[51]....
        /*06c4*/ 	.word	0x000228b0


	//   ....[52]....
        /*06c8*/ 	.word	0x000228e0


	//   ....[53]....
        /*06cc*/ 	.word	0x00022910


	//   ....[54]....
        /*06d0*/ 	.word	0x000229d0


	//   ....[55]....
        /*06d4*/ 	.word	0x000229f0


	//   ....[56]....
        /*06d8*/ 	.word	0x00022a60


	//   ....[57]....
        /*06dc*/ 	.word	0x000230f0


	//   ....[58]....
        /*06e0*/ 	.word	0x00023550


	//   ....[59]....
        /*06e4*/ 	.word	0x000235f0


	//   ....[60]....
        /*06e8*/ 	.word	0x00023690


	//   ....[61]....
        /*06ec*/ 	.word	0x00023730


	//   ....[62]....
        /*06f0*/ 	.word	0x000237d0


	//   ....[63]....
        /*06f4*/ 	.word	0x00023870


	//   ....[64]....
        /*06f8*/ 	.word	0x00023910


	//   ....[65]....
        /*06fc*/ 	.word	0x000239b0


	//   ....[66]....
        /*0700*/ 	.word	0x00023aa0


	//   ....[67]....
        /*0704*/ 	.word	0x00023b40


	//   ....[68]....
        /*0708*/ 	.word	0x00023be0


	//   ....[69]....
        /*070c*/ 	.word	0x00023c80


	//   ....[70]....
        /*0710*/ 	.word	0x00023d20


	//   ....[71]....
        /*0714*/ 	.word	0x00023dc0


	//   ....[72]....
        /*0718*/ 	.word	0x00023e60


	//   ....[73]....
        /*071c*/ 	.word	0x00023f00


	//   ....[74]....
        /*0720*/ 	.word	0x00024200


	//   ....[75]....
        /*0724*/ 	.word	0x000244e0


	//   ....[76]....
        /*0728*/ 	.word	0x00024900


	//   ....[77]....
        /*072c*/ 	.word	0x00024990


	//   ....[78]....
        /*0730*/ 	.word	0x00024a30


	//   ....[79]....
        /*0734*/ 	.word	0x00024ae0


	//   ....[80]....
        /*0738*/ 	.word	0x00024b60


	//   ....[81]....
        /*073c*/ 	.word	0x00024be0


	//   ....[82]....
        /*0740*/ 	.word	0x00024c60


	//   ....[83]....
        /*0744*/ 	.word	0x00024ce0


	//   ....[84]....
        /*0748*/ 	.word	0x00024d70


	//   ....[85]....
        /*074c*/ 	.word	0x00024e20


	//   ....[86]....
        /*0750*/ 	.word	0x00024ea0


	//   ....[87]....
        /*0754*/ 	.word	0x00024f20


	//   ....[88]....
        /*0758*/ 	.word	0x00024fa0


	//   ....[89]....
        /*075c*/ 	.word	0x00025020


	//   ....[90]....
        /*0760*/ 	.word	0x00025090


	//   ....[91]....
        /*0764*/ 	.word	0x00025130


	//   ....[92]....
        /*0768*/ 	.word	0x000251c0


	//   ....[93]....
        /*076c*/ 	.word	0x000252f0


	//----- nvinfo : EIATTR_REG_RECONFIG
	.align		4
.L_593:
        /*0770*/ 	.byte	0x01, 0x54
	.zero		2


	//----- nvinfo : EIATTR_SYSCALL_OFFSETS
	.align		4
        /*0774*/ 	.byte	0x04, 0x46
        /*0776*/ 	.short	(.L_595 - .L_594)


	//   ....[0]....
.L_594:
        /*0778*/ 	.word	0x000019a0


	//   ....[1]....
        /*077c*/ 	.word	0x00001af0


	//   ....[2]....
        /*0780*/ 	.word	0x0000af30


	//   ....[3]....
        /*0784*/ 	.word	0x0000b3a0


	//   ....[4]....
        /*0788*/ 	.word	0x0001f5c0


	//   ....[5]....
        /*078c*/ 	.word	0x0001f700


	//   ....[6]....
        /*0790*/ 	.word	0x0001f800


	//----- nvinfo : EIATTR_MBARRIER_INSTR_OFFSETS
	.align		4
.L_595:
        /*0794*/ 	.byte	0x04, 0x39
        /*0796*/ 	.short	(.L_597 - .L_596)


	//   ....[0]....
.L_596:
        /*0798*/ 	.word	0x00000300
        /*079c*/ 	.word	0x000000ff
        /*07a0*/ 	.word	0x00034800
        /*07a4*/ 	.short	0x0100
        /*07a6*/ 	.byte	0x08
	.zero		1


	//   ....[1]....
        /*07a8*/ 	.word	0x00000310
        /*07ac*/ 	.word	0x000000ff
        /*07b0*/ 	.word	0x00034820
        /*07b4*/ 	.short	0x0100
        /*07b6*/ 	.byte	0x08
	.zero		1


	//   ....[2]....
        /*07b8*/ 	.word	0x00000400
        /*07bc*/ 	.word	0x000000ff
        /*07c0*/ 	.word	0x00034830
        /*07c4*/ 	.short	0x0100
        /*07c6*/ 	.byte	0x08
	.zero		1


	//   ....[3]....
        /*07c8*/ 	.word	0x00000410
        /*07cc*/ 	.word	0x000000ff
        /*07d0*/ 	.word	0x00034840
        /*07d4*/ 	.short	0x0100
        /*07d6*/ 	.byte	0x08
	.zero		1


	//   ....[4]....
        /*07d8*/ 	.word	0x00000420
        /*07dc*/ 	.word	0x000000ff
        /*07e0*/ 	.word	0x00034838
        /*07e4*/ 	.short	0x0100
        /*07e6*/ 	.byte	0x08
	.zero		1


	//   ....[5]....
        /*07e8*/ 	.word	0x00000430
        /*07ec*/ 	.word	0x000000ff
        /*07f0*/ 	.word	0x00034848
        /*07f4*/ 	.short	0x0100
        /*07f6*/ 	.byte	0x08
	.zero		1


	//   ....[6]....
        /*07f8*/ 	.word	0x00000560
        /*07fc*/ 	.word	0x000000ff
        /*0800*/ 	.word	0x00034850
        /*0804*/ 	.short	0x0100
        /*0806*/ 	.byte	0x08
	.zero		1


	//   ....[7]....
        /*0808*/ 	.word	0x00000570
        /*080c*/ 	.word	0x000000ff
        /*0810*/ 	.word	0x00034860
        /*0814*/ 	.short	0x0100
        /*0816*/ 	.byte	0x08
	.zero		1


	//   ....[8]....
        /*0818*/ 	.word	0x00000580
        /*081c*/ 	.word	0x000000ff
        /*0820*/ 	.word	0x00034858
        /*0824*/ 	.short	0x0100
        /*0826*/ 	.byte	0x08
	.zero		1


	//   ....[9]....
        /*0828*/ 	.word	0x00000590
        /*082c*/ 	.word	0x000000ff
        /*0830*/ 	.word	0x00034868
        /*0834*/ 	.short	0x0100
        /*0836*/ 	.byte	0x08
	.zero		1


	//   ....[10]....
        /*0838*/ 	.word	0x00000680
        /*083c*/ 	.word	0x000000ff
        /*0840*/ 	.word	0x00034870
        /*0844*/ 	.short	0x0100
        /*0846*/ 	.byte	0x06
	.zero		1


	//   ....[11]....
        /*0848*/ 	.word	0x00000690
        /*084c*/ 	.word	0x000000ff
        /*0850*/ 	.word	0x00034880
        /*0854*/ 	.short	0x0100
        /*0856*/ 	.byte	0x06
	.zero		1


	//   ....[12]....
        /*0858*/ 	.word	0x000006a0
        /*085c*/ 	.word	0x000000ff
        /*0860*/ 	.word	0x00034878
        /*0864*/ 	.short	0x0100
        /*0866*/ 	.byte	0x06
	.zero		1


	//   ....[13]....
        /*0868*/ 	.word	0x000006b0
        /*086c*/ 	.word	0x000000ff
        /*0870*/ 	.word	0x00034888
        /*0874*/ 	.short	0x0100
        /*0876*/ 	.byte	0x06
	.zero		1


	//   ....[14]....
        /*0878*/ 	.word	0x000007e0
        /*087c*/ 	.word	0x000000ff
        /*0880*/ 	.word	0x00034890
        /*0884*/ 	.short	0x0100
        /*0886*/ 	.byte	0x08
	.zero		1


	//   ....[15]....
        /*0888*/ 	.word	0x000007f0
        /*088c*/ 	.word	0x000000ff
        /*0890*/ 	.word	0x000348a0
        /*0894*/ 	.short	0x0100
        /*0896*/ 	.byte	0x08
	.zero		1


	//   ....[16]....
        /*0898*/ 	.word	0x00000800
        /*089c*/ 	.word	0x000000ff
        /*08a0*/ 	.word	0x00034898
        /*08a4*/ 	.short	0x0100
        /*08a6*/ 	.byte	0x08
	.zero		1


	//   ....[17]....
        /*08a8*/ 	.word	0x00000810
        /*08ac*/ 	.word	0x000000ff
        /*08b0*/ 	.word	0x000348a8
        /*08b4*/ 	.short	0x0100
        /*08b6*/ 	.byte	0x08
	.zero		1


	//   ....[18]....
        /*08b8*/ 	.word	0x00000940
        /*08bc*/ 	.word	0x000000ff
        /*08c0*/ 	.word	0x000348b0
        /*08c4*/ 	.short	0x0100
        /*08c6*/ 	.byte	0x08
	.zero		1


	//   ....[19]....
        /*08c8*/ 	.word	0x00000950
        /*08cc*/ 	.word	0x000000ff
        /*08d0*/ 	.word	0x000348c0
        /*08d4*/ 	.short	0x0100
        /*08d6*/ 	.byte	0x08
	.zero		1


	//   ....[20]....
        /*08d8*/ 	.word	0x00000960
        /*08dc*/ 	.word	0x000000ff
        /*08e0*/ 	.word	0x000348b8
        /*08e4*/ 	.short	0x0100
        /*08e6*/ 	.byte	0x08
	.zero		1


	//   ....[21]....
        /*08e8*/ 	.word	0x00000970
        /*08ec*/ 	.word	0x000000ff
        /*08f0*/ 	.word	0x000348c8
        /*08f4*/ 	.short	0x0100
        /*08f6*/ 	.byte	0x08
	.zero		1


	//   ....[22]....
        /*08f8*/ 	.word	0x000037e0
        /*08fc*/ 	.word	0x00000003
        /*0900*/ 	.word	0x00034890
        /*0904*/ 	.short	0x010a
        /*0906*/ 	.byte	0x3f
	.zero		1


	//   ....[23]....
        /*0908*/ 	.word	0x00006ee0
        /*090c*/ 	.word	0x00000003
        /*0910*/ 	.word	0x00034890
        /*0914*/ 	.short	0x010a
        /*0916*/ 	.byte	0x3f
	.zero		1


	//   ....[24]....
        /*0918*/ 	.word	0x0000a150
        /*091c*/ 	.word	0x00000003
        /*0920*/ 	.word	0x00034890
        /*0924*/ 	.short	0x010a
        /*0926*/ 	.byte	0x3f
	.zero		1


	//   ....[25]....
        /*0928*/ 	.word	0x0000a520
        /*092c*/ 	.word	0x00000024
        /*0930*/ 	.word	0x00000000
        /*0934*/ 	.short	0x0101
        /*0936*/ 	.byte	0x3f
	.zero		1


	//   ....[26]....
        /*0938*/ 	.word	0x0000a560
        /*093c*/ 	.word	0x00000003
        /*0940*/ 	.word	0x000348b0
        /*0944*/ 	.short	0x010a
        /*0946*/ 	.byte	0x3f
	.zero		1


	//   ....[27]....
        /*0948*/ 	.word	0x0000aa10
        /*094c*/ 	.word	0x00000003
        /*0950*/ 	.word	0x00000000
        /*0954*/ 	.short	0x0101
        /*0956*/ 	.byte	0x3f
	.zero		1


	//   ....[28]....
        /*0958*/ 	.word	0x0000afb0
        /*095c*/ 	.word	0x00000012
        /*0960*/ 	.word	0x00034800
        /*0964*/ 	.short	0x010a
        /*0966*/ 	.byte	0x3f
	.zero		1


	//   ....[29]....
        /*0968*/ 	.word	0x0000b000
        /*096c*/ 	.word	0x00000012
        /*0970*/ 	.word	0x00034800
        /*0974*/ 	.short	0x010a
        /*0976*/ 	.byte	0x3f
	.zero		1


	//   ....[30]....
        /*0978*/ 	.word	0x0000c3f0
        /*097c*/ 	.word	0x00000012
        /*0980*/ 	.word	0x00034800
        /*0984*/ 	.short	0x010a
        /*0986*/ 	.byte	0x3f
	.zero		1


	//   ....[31]....
        /*0988*/ 	.word	0x0000f950
        /*098c*/ 	.word	0x00000012
        /*0990*/ 	.word	0x00034800
        /*0994*/ 	.short	0x010a
        /*0996*/ 	.byte	0x3f
	.zero		1


	//   ....[32]....
        /*0998*/ 	.word	0x00012530
        /*099c*/ 	.word	0x00000003
        /*09a0*/ 	.word	0x00034830
        /*09a4*/ 	.short	0x010a
        /*09a6*/ 	.byte	0x3f
	.zero		1


	//   ....[33]....
        /*09a8*/ 	.word	0x000125b0
        /*09ac*/ 	.word	0x00000003
        /*09b0*/ 	.word	0x00034830
        /*09b4*/ 	.short	0x010a
        /*09b6*/ 	.byte	0x3f
	.zero		1


	//   ....[34]....
        /*09b8*/ 	.word	0x00013310
        /*09bc*/ 	.word	0x00000003
        /*09c0*/ 	.word	0x00000000
        /*09c4*/ 	.short	0x0101
        /*09c6*/ 	.byte	0x3f
	.zero		1


	//   ....[35]....
        /*09c8*/ 	.word	0x00015200
        /*09cc*/ 	.word	0x0000000f
        /*09d0*/ 	.word	0x00034830
        /*09d4*/ 	.short	0x010a
        /*09d6*/ 	.byte	0x3f
	.zero		1


	//   ....[36]....
        /*09d8*/ 	.word	0x00015270
        /*09dc*/ 	.word	0x0000000f
        /*09e0*/ 	.word	0x00034830
        /*09e4*/ 	.short	0x010a
        /*09e6*/ 	.byte	0x3f
	.zero		1


	//   ....[37]....
        /*09e8*/ 	.word	0x00015df0
        /*09ec*/ 	.word	0x00000014
        /*09f0*/ 	.word	0x00034850
        /*09f4*/ 	.short	0x010a
        /*09f6*/ 	.byte	0x3f
	.zero		1


	//   ....[38]....
        /*09f8*/ 	.word	0x00015e40
        /*09fc*/ 	.word	0x00000014
        /*0a00*/ 	.word	0x00034850
        /*0a04*/ 	.short	0x010a
        /*0a06*/ 	.byte	0x3f
	.zero		1


	//   ....[39]....
        /*0a08*/ 	.word	0x00017df0
        /*0a0c*/ 	.word	0x0000000f
        /*0a10*/ 	.word	0x00000000
        /*0a14*/ 	.short	0x0101
        /*0a16*/ 	.byte	0x3f
	.zero		1


	//   ....[40]....
        /*0a18*/ 	.word	0x00017e60
        /*0a1c*/ 	.word	0x0000000d
        /*0a20*/ 	.word	0x00000000
        /*0a24*/ 	.short	0x0101
        /*0a26*/ 	.byte	0x3f
	.zero		1


	//   ....[41]....
        /*0a28*/ 	.word	0x00018010
        /*0a2c*/ 	.word	0x00000000
        /*0a30*/ 	.word	0x00034830
        /*0a34*/ 	.short	0x010a
        /*0a36*/ 	.byte	0x3f
	.zero		1


	//   ....[42]....
        /*0a38*/ 	.word	0x00018080
        /*0a3c*/ 	.word	0x00000000
        /*0a40*/ 	.word	0x00034830
        /*0a44*/ 	.short	0x010a
        /*0a46*/ 	.byte	0x3f
	.zero		1


	//   ....[43]....
        /*0a48*/ 	.word	0x00018c00
        /*0a4c*/ 	.word	0x0000000f
        /*0a50*/ 	.word	0x00034850
        /*0a54*/ 	.short	0x010a
        /*0a56*/ 	.byte	0x3f
	.zero		1


	//   ....[44]....
        /*0a58*/ 	.word	0x00018c50
        /*0a5c*/ 	.word	0x0000000f
        /*0a60*/ 	.word	0x00034850
        /*0a64*/ 	.short	0x010a
        /*0a66*/ 	.byte	0x3f
	.zero		1


	//   ....[45]....
        /*0a68*/ 	.word	0x00019de0
        /*0a6c*/ 	.word	0x0000000b
        /*0a70*/ 	.word	0x00000000
        /*0a74*/ 	.short	0x0101
        /*0a76*/ 	.byte	0x3f
	.zero		1


	//   ....[46]....
        /*0a78*/ 	.word	0x00019e50
        /*0a7c*/ 	.word	0x0000000f
        /*0a80*/ 	.word	0x00000000
        /*0a84*/ 	.short	0x0101
        /*0a86*/ 	.byte	0x3f
	.zero		1


	//   ....[47]....
        /*0a88*/ 	.word	0x0001a890
        /*0a8c*/ 	.word	0x0000000c
        /*0a90*/ 	.word	0x00034850
        /*0a94*/ 	.short	0x010a
        /*0a96*/ 	.byte	0x3f
	.zero		1


	//   ....[48]....
        /*0a98*/ 	.word	0x0001a930
        /*0a9c*/ 	.word	0x0000000c
        /*0aa0*/ 	.word	0x00034850
        /*0aa4*/ 	.short	0x010a
        /*0aa6*/ 	.byte	0x3f
	.zero		1


	//   ....[49]....
        /*0aa8*/ 	.word	0x0001aef0
        /*0aac*/ 	.word	0x0000000b
        /*0ab0*/ 	.word	0x00000000
        /*0ab4*/ 	.short	0x0101
        /*0ab6*/ 	.byte	0x3f
	.zero		1


	//   ....[50]....
        /*0ab8*/ 	.word	0x0001c130
        /*0abc*/ 	.word	0x00000000
        /*0ac0*/ 	.word	0x00000000
        /*0ac4*/ 	.short	0x0101
        /*0ac6*/ 	.byte	0x3f
	.zero		1


	//   ....[51]....
        /*0ac8*/ 	.word	0x0001e6b0
        /*0acc*/ 	.word	0x00000004
        /*0ad0*/ 	.word	0x00034820
        /*0ad4*/ 	.short	0x010a
        /*0ad6*/ 	.byte	0x3f
	.zero		1


	//   ....[52]....
        /*0ad8*/ 	.word	0x0001e740
        /*0adc*/ 	.word	0x00000006
        /*0ae0*/ 	.word	0x000348a0
        /*0ae4*/ 	.short	0x010a
        /*0ae6*/ 	.byte	0x3f
	.zero		1


	//   ....[53]....
        /*0ae8*/ 	.word	0x0001e9d0
        /*0aec*/ 	.word	0x00000006
        /*0af0*/ 	.word	0x000348c0
        /*0af4*/ 	.short	0x010a
        /*0af6*/ 	.byte	0x3f
	.zero		1


	//   ....[54]....
        /*0af8*/ 	.word	0x0001ed90
        /*0afc*/ 	.word	0x00000007
        /*0b00*/ 	.word	0x000348a0
        /*0b04*/ 	.short	0x010a
        /*0b06*/ 	.byte	0x3f
	.zero		1


	//   ....[55]....
        /*0b08*/ 	.word	0x0001f000
        /*0b0c*/ 	.word	0x00000007
        /*0b10*/ 	.word	0x000348c0
        /*0b14*/ 	.short	0x010a
        /*0b16*/ 	.byte	0x3f
	.zero		1


	//   ....[56]....
        /*0b18*/ 	.word	0x0001ff10
        /*0b1c*/ 	.word	0x00000007
        /*0b20*/ 	.word	0x00034840
        /*0b24*/ 	.short	0x010a
        /*0b26*/ 	.byte	0x3f
	.zero		1


	//   ....[57]....
        /*0b28*/ 	.word	0x000204c0
        /*0b2c*/ 	.word	0x0000000a
        /*0b30*/ 	.word	0x00034820
        /*0b34*/ 	.short	0x010a
        /*0b36*/ 	.byte	0x3f
	.zero		1


	//   ....[58]....
        /*0b38*/ 	.word	0x000207e0
        /*0b3c*/ 	.word	0x00000008
        /*0b40*/ 	.word	0x00034840
        /*0b44*/ 	.short	0x010a
        /*0b46*/ 	.byte	0x3f
	.zero		1


	//   ....[59]....
        /*0b48*/ 	.word	0x00020ae0
        /*0b4c*/ 	.word	0x00000008
        /*0b50*/ 	.word	0x00034860
        /*0b54*/ 	.short	0x010a
        /*0b56*/ 	.byte	0x3f
	.zero		1


	//   ....[60]....
        /*0b58*/ 	.word	0x00021090
        /*0b5c*/ 	.word	0x00000002
        /*0b60*/ 	.word	0x00034840
        /*0b64*/ 	.short	0x010a
        /*0b66*/ 	.byte	0x3f
	.zero		1


	//   ....[61]....
        /*0b68*/ 	.word	0x00021390
        /*0b6c*/ 	.word	0x00000002
        /*0b70*/ 	.word	0x00034860
        /*0b74*/ 	.short	0x010a
        /*0b76*/ 	.byte	0x3f
	.zero		1


	//   ....[62]....
        /*0b78*/ 	.word	0x000218b0
        /*0b7c*/ 	.word	0x00000002
        /*0b80*/ 	.word	0x00034840
        /*0b84*/ 	.short	0x010a
        /*0b86*/ 	.byte	0x3f
	.zero		1


	//   ....[63]....
        /*0b88*/ 	.word	0x00021ba0
        /*0b8c*/ 	.word	0x00000002
        /*0b90*/ 	.word	0x00034860
        /*0b94*/ 	.short	0x010a
        /*0b96*/ 	.byte	0x3f
	.zero		1


	//   ....[64]....
        /*0b98*/ 	.word	0x00022060
        /*0b9c*/ 	.word	0x00000003
        /*0ba0*/ 	.word	0x00034860
        /*0ba4*/ 	.short	0x010a
        /*0ba6*/ 	.byte	0x3f
	.zero		1


	//   ....[65]....
        /*0ba8*/ 	.word	0x00023070
        /*0bac*/ 	.word	0x00000000
        /*0bb0*/ 	.word	0x00034820
        /*0bb4*/ 	.short	0x010a
        /*0bb6*/ 	.byte	0x3f
	.zero		1


	//   ....[66]....
        /*0bb8*/ 	.word	0x00023240
        /*0bbc*/ 	.word	0x00000006
        /*0bc0*/ 	.word	0x00000000
        /*0bc4*/ 	.short	0x010a
        /*0bc6*/ 	.byte	0x3f
	.zero		1


	//   ....[67]....
        /*0bc8*/ 	.word	0x000232b0
        /*0bcc*/ 	.word	0x00000007
        /*0bd0*/ 	.word	0x00000000
        /*0bd4*/ 	.short	0x010a
        /*0bd6*/ 	.byte	0x3f
	.zero		1


	//   ....[68]....
        /*0bd8*/ 	.word	0x00023320
        /*0bdc*/ 	.word	0x00000004
        /*0be0*/ 	.word	0x00000000
        /*0be4*/ 	.short	0x010a
        /*0be6*/ 	.byte	0x3f
	.zero		1


	//   ....[69]....
        /*0be8*/ 	.word	0x00023350
        /*0bec*/ 	.word	0x00000003
        /*0bf0*/ 	.word	0x00000000
        /*0bf4*/ 	.short	0x010a
        /*0bf6*/ 	.byte	0x3f
	.zero		1


	//   ....[70]....
        /*0bf8*/ 	.word	0x000233b0
        /*0bfc*/ 	.word	0x00000003
        /*0c00*/ 	.word	0x00034890
        /*0c04*/ 	.short	0x010a
        /*0c06*/ 	.byte	0x3f
	.zero		1


	//   ....[71]....
        /*0c08*/ 	.word	0x00023400
        /*0c0c*/ 	.word	0x00000003
        /*0c10*/ 	.word	0x00034890
        /*0c14*/ 	.short	0x010a
        /*0c16*/ 	.byte	0x3f
	.zero		1


	//   ....[72]....
        /*0c18*/ 	.word	0x00023450
        /*0c1c*/ 	.word	0x00000003
        /*0c20*/ 	.word	0x00034890
        /*0c24*/ 	.short	0x010a
        /*0c26*/ 	.byte	0x3f
	.zero		1


	//   ....[73]....
        /*0c28*/ 	.word	0x000234a0
        /*0c2c*/ 	.word	0x00000003
        /*0c30*/ 	.word	0x000348b0
        /*0c34*/ 	.short	0x010a
        /*0c36*/ 	.byte	0x3f
	.zero		1


	//   ....[74]....
        /*0c38*/ 	.word	0x000239f0
        /*0c3c*/ 	.word	0x00000012
        /*0c40*/ 	.word	0x00034800
        /*0c44*/ 	.short	0x010a
        /*0c46*/ 	.byte	0x3f
	.zero		1


	//   ....[75]....
        /*0c48*/ 	.word	0x00023f40
        /*0c4c*/ 	.word	0x00000012
        /*0c50*/ 	.word	0x00034800
        /*0c54*/ 	.short	0x010a
        /*0c56*/ 	.byte	0x3f
	.zero		1


	//   ....[76]....
        /*0c58*/ 	.word	0x00023f90
        /*0c5c*/ 	.word	0x00000003
        /*0c60*/ 	.word	0x00034830
        /*0c64*/ 	.short	0x010a
        /*0c66*/ 	.byte	0x3f
	.zero		1


	//   ....[77]....
        /*0c68*/ 	.word	0x00023fe0
        /*0c6c*/ 	.word	0x0000000f
        /*0c70*/ 	.word	0x00034830
        /*0c74*/ 	.short	0x010a
        /*0c76*/ 	.byte	0x3f
	.zero		1


	//   ....[78]....
        /*0c78*/ 	.word	0x00024030
        /*0c7c*/ 	.word	0x00000014
        /*0c80*/ 	.word	0x00034850
        /*0c84*/ 	.short	0x010a
        /*0c86*/ 	.byte	0x3f
	.zero		1


	//   ....[79]....
        /*0c88*/ 	.word	0x00024080
        /*0c8c*/ 	.word	0x00000000
        /*0c90*/ 	.word	0x00034830
        /*0c94*/ 	.short	0x010a
        /*0c96*/ 	.byte	0x3f
	.zero		1


	//   ....[80]....
        /*0c98*/ 	.word	0x000240d0
        /*0c9c*/ 	.word	0x0000000f
        /*0ca0*/ 	.word	0x00034850
        /*0ca4*/ 	.short	0x010a
        /*0ca6*/ 	.byte	0x3f
	.zero		1


	//   ....[81]....
        /*0ca8*/ 	.word	0x00024120
        /*0cac*/ 	.word	0x0000000c
        /*0cb0*/ 	.word	0x00034850
        /*0cb4*/ 	.short	0x010a
        /*0cb6*/ 	.byte	0x3f
	.zero		1


	//   ....[82]....
        /*0cb8*/ 	.word	0x000242c0
        /*0cbc*/ 	.word	0x00000004
        /*0cc0*/ 	.word	0x00034820
        /*0cc4*/ 	.short	0x010a
        /*0cc6*/ 	.byte	0x3f
	.zero		1


	//   ....[83]....
        /*0cc8*/ 	.word	0x00024310
        /*0ccc*/ 	.word	0x00000006
        /*0cd0*/ 	.word	0x000348a0
        /*0cd4*/ 	.short	0x010a
        /*0cd6*/ 	.byte	0x3f
	.zero		1


	//   ....[84]....
        /*0cd8*/ 	.word	0x00024360
        /*0cdc*/ 	.word	0x00000006
        /*0ce0*/ 	.word	0x000348c0
        /*0ce4*/ 	.short	0x010a
        /*0ce6*/ 	.byte	0x3f
	.zero		1


	//   ....[85]....
        /*0ce8*/ 	.word	0x000243b0
        /*0cec*/ 	.word	0x00000007
        /*0cf0*/ 	.word	0x000348a0
        /*0cf4*/ 	.short	0x010a
        /*0cf6*/ 	.byte	0x3f
	.zero		1


	//   ....[86]....
        /*0cf8*/ 	.word	0x00024400
        /*0cfc*/ 	.word	0x00000007
        /*0d00*/ 	.word	0x000348c0
        /*0d04*/ 	.short	0x010a
        /*0d06*/ 	.byte	0x3f
	.zero		1


	//   ....[87]....
        /*0d08*/ 	.word	0x000245a0
        /*0d0c*/ 	.word	0x00000007
        /*0d10*/ 	.word	0x00034840
        /*0d14*/ 	.short	0x010a
        /*0d16*/ 	.byte	0x3f
	.zero		1


	//   ....[88]....
        /*0d18*/ 	.word	0x00024620
        /*0d1c*/ 	.word	0x00000003
        /*0d20*/ 	.word	0x00034820
        /*0d24*/ 	.short	0x010a
        /*0d26*/ 	.byte	0x3f
	.zero		1


	//   ....[89]....
        /*0d28*/ 	.word	0x00024670
        /*0d2c*/ 	.word	0x00000008
        /*0d30*/ 	.word	0x00034840
        /*0d34*/ 	.short	0x010a
        /*0d36*/ 	.byte	0x3f
	.zero		1


	//   ....[90]....
        /*0d38*/ 	.word	0x000246c0
        /*0d3c*/ 	.word	0x00000008
        /*0d40*/ 	.word	0x00034860
        /*0d44*/ 	.short	0x010a
        /*0d46*/ 	.byte	0x3f
	.zero		1


	//   ....[91]....
        /*0d48*/ 	.word	0x00024710
        /*0d4c*/ 	.word	0x00000002
        /*0d50*/ 	.word	0x00034840
        /*0d54*/ 	.short	0x010a
        /*0d56*/ 	.byte	0x3f
	.zero		1


	//   ....[92]....
        /*0d58*/ 	.word	0x00024760
        /*0d5c*/ 	.word	0x00000002
        /*0d60*/ 	.word	0x00034860
        /*0d64*/ 	.short	0x010a
        /*0d66*/ 	.byte	0x3f
	.zero		1


	//   ....[93]....
        /*0d68*/ 	.word	0x000247b0
        /*0d6c*/ 	.word	0x00000002
        /*0d70*/ 	.word	0x00034840
        /*0d74*/ 	.short	0x010a
        /*0d76*/ 	.byte	0x3f
	.zero		1


	//   ....[94]....
        /*0d78*/ 	.word	0x00024800
        /*0d7c*/ 	.word	0x00000002
        /*0d80*/ 	.word	0x00034860
        /*0d84*/ 	.short	0x010a
        /*0d86*/ 	.byte	0x3f
	.zero		1


	//   ....[95]....
        /*0d88*/ 	.word	0x00024850
        /*0d8c*/ 	.word	0x00000003
        /*0d90*/ 	.word	0x00034860
        /*0d94*/ 	.short	0x010a
        /*0d96*/ 	.byte	0x3f
	.zero		1


	//   ....[96]....
        /*0d98*/ 	.word	0x00025210
        /*0d9c*/ 	.word	0x00000000
        /*0da0*/ 	.word	0x00034820
        /*0da4*/ 	.short	0x010a
        /*0da6*/ 	.byte	0x3f
	.zero		1


	//   ....[97]....
        /*0da8*/ 	.word	0x000253b0
        /*0dac*/ 	.word	0x00000006
        /*0db0*/ 	.word	0x00000000
        /*0db4*/ 	.short	0x010a
        /*0db6*/ 	.byte	0x3f
	.zero		1


	//   ....[98]....
        /*0db8*/ 	.word	0x00025400
        /*0dbc*/ 	.word	0x00000007
        /*0dc0*/ 	.word	0x00000000
        /*0dc4*/ 	.short	0x010a
        /*0dc6*/ 	.byte	0x3f
	.zero		1


	//   ....[99]....
        /*0dc8*/ 	.word	0x00025450
        /*0dcc*/ 	.word	0x00000004
        /*0dd0*/ 	.word	0x00000000
        /*0dd4*/ 	.short	0x010a
        /*0dd6*/ 	.byte	0x3f
	.zero		1


	//----- nvinfo : EIATTR_NUM_MBARRIERS
	.align		4
.L_597:
        /*0dd8*/ 	.byte	0x03, 0x38
        /*0dda*/ 	.short	0x0016


	//----- nvinfo : EIATTR_EXIT_INSTR_OFFSETS
	.align		4
        /*0ddc*/ 	.byte	0x04, 0x1c
        /*0dde*/ 	.short	(.L_599 - .L_598)


	//   ....[0]....
.L_598:
        /*0de0*/ 	.word	0x000233a0


	//----- nvinfo : EIATTR_MAX_THREADS
	.align		4
.L_599:
        /*0de4*/ 	.byte	0x04, 0x05
        /*0de6*/ 	.short	(.L_601 - .L_600)
.L_600:
        /*0de8*/ 	.word	0x00000180
        /*0dec*/ 	.word	0x00000001
        /*0df0*/ 	.word	0x00000001


	//----- nvinfo : EIATTR_CRS_STACK_SIZE
	.align		4
.L_601:
        /*0df4*/ 	.byte	0x04, 0x1e
        /*0df6*/ 	.short	(.L_603 - .L_602)
.L_602:
        /*0df8*/ 	.word	0x00000000


	//----- nvinfo : EIATTR_CBANK_PARAM_SIZE
	.align		4
.L_603:
        /*0dfc*/ 	.byte	0x03, 0x19
        /*0dfe*/ 	.short	0x0a70


	//----- nvinfo : EIATTR_PARAM_CBANK
	.align		4
        /*0e00*/ 	.byte	0x04, 0x0a
        /*0e02*/ 	.short	(.L_605 - .L_604)
	.align		4
.L_604:
        /*0e04*/ 	.word	index@(.nv.constant0._ZN7cutlass13device_kernelIN5flash11enable_sm90INS1_16FlashAttnFwdSm90INS1_25CollectiveMainloopFwdSm90ILi2EN4cute5tupleIJNS5_1CILi1EEES8_S8_EEENS6_IJNS7_ILi128EEESA_NS7_ILi192EEEEEELi128ENS_10bfloat16_tEfNS_4arch4Sm90ELb1ELb0ELb0ELb1ELb0ELb1ELb0ELb1ELb1ELb0ELb0ELb0EEENS1_21CollectiveEpilogueFwdINS6_IJSA_SA_SA_EEES9_SD_SF_Li256ELb1ELb0ELb0ELb0EEENS1_36VarlenDynamicPersistentTileSchedulerILi128ELi128ELi256ELi32ELb0ELb0ELb1ELb1ELb1ELb1EEEEEEEEEvNT_6ParamsE)
        /*0e08*/ 	.short	0x0210
        /*0e0a*/ 	.short	0x0a70


	//----- nvinfo : EIATTR_SW_WAR
	.align		4
.L_605:
        /*0e0c*/ 	.byte	0x04, 0x36
        /*0e0e*/ 	.short	(.L_607 - .L_606)
.L_606:
        /*0e10*/ 	.word	0x00000008
.L_607:


//--------------------- .nv.info._ZN7cutlass13device_kernelIN5flash11enable_sm90INS1_16FlashAttnFwdSm90INS1_25CollectiveMainloopFwdSm90ILi2EN4cute5tupleIJNS5_1CILi1EEES8_S8_EEENS6_IJNS7_ILi64EEESA_SA_EEELi512ENS_10bfloat16_tEfNS_4arch4Sm90ELb0ELb0ELb0ELb0ELb0ELb0ELb0ELb0ELb0ELb0ELb0ELb0EEENS1_21CollectiveEpilogueFwdINS6_IJSA_NS7_ILi512EEESA_EEES9_SC_SE_Li256ELb0ELb0ELb0ELb0EEENS1_29StaticPersistentTileSchedulerILb0EEEEEEEEEvNT_6ParamsE --------------------------
	.section	.nv.info._ZN7cutlass13device_kernelIN5flash11enable_sm90INS1_16FlashAttnFwdSm90INS1_25CollectiveMainloopFwdSm90ILi2EN4cute5tupleIJNS5_1CILi1EEES8_S8_EEENS6_IJNS7_ILi64EEESA_SA_EEELi512ENS_10bfloat16_tEfNS_4arch4Sm90ELb0ELb0ELb0ELb0ELb0ELb0ELb0ELb0ELb0ELb0ELb0ELb0EEENS1_21CollectiveEpilogueFwdINS6_IJSA_NS7_ILi512EEESA_EEES9_SC_SE_Li256ELb0ELb0ELb0ELb0EEENS1_29StaticPersistentTileSchedulerILb0EEEEEEEEEvNT_6ParamsE,"",@"SHT_CUDA_INFO"
	.sectionflags	@""
	.align	4


	//----- nvinfo : EIATTR_CUDA_API_VERSION
	.align		4
        /*0000*/ 	.byte	0x04, 0x37
        /*0002*/ 	.short	(.L_609 - .L_608)
.L_608:
        /*0004*/ 	.word	0x00000082


	//----- nvinfo : EIATTR_KPARAM_INFO
	.align		4
.L_609:
        /*0008*/ 	.byte	0x04, 0x17
        /*000a*/ 	.short	(.L_611 - .L_610)
.L_610:
        /*000c*/ 	.word	0x00000000
        /*0010*/ 	.short	0x0000
        /*0012*/ 	.short	0x0070
        /*0014*/ 	.byte	0x00, 0xf0, 0x01, 0x2e


	//----- nvinfo : EIATTR_SPARSE_MMA_MASK
	.align		4
.L_611:
        /*0018*/ 	.byte	0x03, 0x50
        /*001a*/ 	.short	0x0000


	//----- nvinfo : EIATTR_MAXREG_COUNT
	.align		4
        /*001c*/ 	.byte	0x03, 0x1b
        /*001e*/ 	.short	0x00a8


	//----- nvinfo : EIATTR_NUM_BARRIERS
	.align		4
        /*0020*/ 	.byte	0x02, 0x4c
        /*0022*/ 	.byte	0x10
	.zero		1


	//----- nvinfo : EIATTR_EXTERNS
	.align		4
        /*0024*/ 	.byte	0x04, 0x0f
        /*0026*/ 	.short	(.L_613 - .L_612)


	//   ....[0]....
	.align		4
.L_612:
        /*0028*/ 	.word	index@(__assertfail)


	//----- nvinfo : EIATTR_ANNOTATIONS
	.align		4
.L_613:
        /*002c*/ 	.byte	0x04, 0x55
        /*002e*/ 	.short	(.L_615 - .L_614)


	//   ....[0]....
.L_614:
        /* <DEDUP_REMOVED lines=13> */


	//----- nvinfo : EIATTR_MERCURY_ISA_VERSION
	.align		4
.L_615:
        /*00e8*/ 	.byte	0x03, 0x5f
        /*00ea*/ 	.short	0x0101


	//----- nvinfo : EIATTR_INT_WARP_WIDE_INSTR_OFFSETS
	.align		4
        /*00ec*/ 	.byte	0x04, 0x31
        /*00ee*/ 	.short	(.L_617 - .L_616)


	//   ....[0]....
.L_616:
        /*00f0*/ 	.word	0x00000190


	//   ....[1]....
        /*00f4*/ 	.word	0x000001c0


	//   ....[2]....
        /*00f8*/ 	.word	0x000001d0


	//   ....[3]....
        /*00fc*/ 	.word	0x00007d70


	//   ....[4]....
        /*0100*/ 	.word	0x00007dd0


	//----- nvinfo : EIATTR_COOP_GROUP_MASK_REGIDS
	.align		4
.L_617:
        /*0104*/ 	.byte	0x04, 0x29
        /*0106*/ 	.short	(.L_619 - .L_618)


	//   ....[0]....
.L_618:
        /*0108*/ 	.word	0xffffffff


	//   ....[1]....
        /*010c*/ 	.word	0xffffffff


	//   ....[2]....
        /*0110*/ 	.word	0xffffffff


	//   ....[3]....
        /*0114*/ 	.word	0xffffffff


	//   ....[4]....
        /*0118*/ 	.word	0xffffffff


	//   ....[5]....
        /*011c*/ 	.word	0xffffffff


	//   ....[6]....
        /*0120*/ 	.word	0xffffffff


	//   ....[7]....
        /*0124*/ 	.word	0xffffffff


	//   ....[8]....
        /*0128*/ 	.word	0xffffffff


	//   ....[9]....
        /*012c*/ 	.word	0xffffffff


	//   ....[10]....
        /*0130*/ 	.word	0xffffffff


	//   ....[11]....
        /*0134*/ 	.word	0xffffffff


	//   ....[12]....
        /*0138*/ 	.word	0xffffffff


	//   ....[13]....
        /*013c*/ 	.word	0xffffffff


	//   ....[14]....
        /*0140*/ 	.word	0xffffffff


	//   ....[15]....
        /*0144*/ 	.word	0xffffffff


	//   ....[16]....
        /*0148*/ 	.word	0xffffffff


	//   ....[17]....
        /*014c*/ 	.word	0xffffffff


	//   ....[18]....
        /*0150*/ 	.word	0xffffffff


	//   ....[19]....
        /*0154*/ 	.word	0xffffffff


	//   ....[20]....
        /*0158*/ 	.word	0xffffffff


	//   ....[21]....
        /*015c*/ 	.word	0xffffffff


	//   ....[22]....
        /*0160*/ 	.word	0xffffffff


	//   ....[23]....
        /*0164*/ 	.word	0xffffffff


	//   ....[24]....
        /*0168*/ 	.word	0xffffffff


	//   ....[25]....
        /*016c*/ 	.word	0xffffffff


	//   ....[26]....
        /*0170*/ 	.word	0xffffffff


	//   ....[27]....
        /*0174*/ 	.word	0x0500000f


	//   ....[28]....
        /*0178*/ 	.word	0x0500000f


	//----- nvinfo : EIATTR_COOP_GROUP_INSTR_OFFSETS
	.align		4
.L_619:
        /*017c*/ 	.byte	0x04, 0x28
        /*017e*/ 	.short	(.L_621 - .L_620)


	//   ....[0]....
.L_620:
        /*0180*/ 	.word	0x00000060


	//   ....[1]....
        /*0184*/ 	.word	0x000001a0


	//   ....[2]....
        /*0188*/ 	.word	0x000001f0


	//   ....[3]....
        /*018c*/ 	.word	0x000003a0


	//   ....[4]....
        /*0190*/ 	.word	0x00000500


	//   ....[5]....
        /*0194*/ 	.word	0x00000620


	//   ....[6]....
        /*0198*/ 	.word	0x00000780


	//   ....[7]....
        /*019c*/ 	.word	0x00001040


	//   ....[8]....
        /*01a0*/ 	.word	0x00002950


	//   ....[9]....
        /*01a4*/ 	.word	0x00003330


	//   ....[10]....
        /*01a8*/ 	.word	0x00003390


	//   ....[11]....
        /*01ac*/ 	.word	0x00003560


	//   ....[12]....
        /*01b0*/ 	.word	0x00003630


	//   ....[13]....
        /*01b4*/ 	.word	0x00003f30


	//   ....[14]....
        /*01b8*/ 	.word	0x00004390


	//   ....[15]....
        /*01bc*/ 	.word	0x000043c0


	//   ....[16]....
        /*01c0*/ 	.word	0x000045f0


	//   ....[17]....
        /*01c4*/ 	.word	0x000047c0


	//   ....[18]....
        /*01c8*/ 	.word	0x00005840


	//   ....[19]....
        /*01cc*/ 	.word	0x00005880


	//   ....[20]....
        /*01d0*/ 	.word	0x000058c0


	//   ....[21]....
        /*01d4*/ 	.word	0x00005950


	//   ....[22]....
        /*01d8*/ 	.word	0x00005980


	//   ....[23]....
        /*01dc*/ 	.word	0x00006330


	//   ....[24]....
        /*01e0*/ 	.word	0x00007140


	//   ....[25]....
        /*01e4*/ 	.word	0x000075a0


	//   ....[26]....
        /*01e8*/ 	.word	0x0000a480


	//   ....[27]....
        /*01ec*/ 	.word	0x0000aa00


	//   ....[28]....
        /*01f0*/ 	.word	0x0000aea0


	//----- nvinfo : EIATTR_REG_RECONFIG
	.align		4
.L_621:
        /*01f4*/ 	.byte	0x01, 0x54
	.zero		2


	//----- nvinfo : EIATTR_SYSCALL_OFFSETS
	.align		4
        /*01f8*/ 	.byte	0x04, 0x46
        /*01fa*/ 	.short	(.L_623 - .L_622)


	//   ....[0]....
.L_622:
        /*01fc*/ 	.word	0x00002b10


	//   ....[1]....
        /*0200*/ 	.word	0x000079f0


	//   ....[2]....
        /*0204*/ 	.word	0x00007b30


	//   ....[3]....
        /*0208*/ 	.word	0x00007c30


	//----- nvinfo : EIATTR_MBARRIER_INSTR_OFFSETS
	.align		4
.L_623:
        /*020c*/ 	.byte	0x04, 0x39
        /*020e*/ 	.short	(.L_625 - .L_624)


	//   ....[0]....
.L_624:
        /*0210*/ 	.word	0x00000290
        /*0214*/ 	.word	0x000000ff
        /*0218*/ 	.word	0x00028c00
        /*021c*/ 	.short	0x0100
        /*021e*/ 	.byte	0x06
	.zero		1


	//   ....[1]....
        /*0220*/ 	.word	0x000002a0
        /*0224*/ 	.word	0x000000ff
        /*0228*/ 	.word	0x00028c20
        /*022c*/ 	.short	0x0100
        /*022e*/ 	.byte	0x06
	.zero		1


	//   ....[2]....
        /*0230*/ 	.word	0x00000350
        /*0234*/ 	.word	0x000000ff
        /*0238*/ 	.word	0x00028c30
        /*023c*/ 	.short	0x0100
        /*023e*/ 	.byte	0x06
	.zero		1


	//   ....[3]....
        /*0240*/ 	.word	0x00000360
        /*0244*/ 	.word	0x000000ff
        /*0248*/ 	.word	0x00028c40
        /*024c*/ 	.short	0x0100
        /*024e*/ 	.byte	0x06
	.zero		1


	//   ....[4]....
        /*0250*/ 	.word	0x00000370
        /*0254*/ 	.word	0x000000ff
        /*0258*/ 	.word	0x00028c38
        /*025c*/ 	.short	0x0100
        /*025e*/ 	.byte	0x06
	.zero		1


	//   ....[5]....
        /*0260*/ 	.word	0x00000380
        /*0264*/ 	.word	0x000000ff
        /*0268*/ 	.word	0x00028c48
        /*026c*/ 	.short	0x0100
        /*026e*/ 	.byte	0x06
	.zero		1


	//   ....[6]....
        /*0270*/ 	.word	0x000004b0
        /*0274*/ 	.word	0x000000ff
        /*0278*/ 	.word	0x00028c50
        /*027c*/ 	.short	0x0100
        /*027e*/ 	.byte	0x08
	.zero		1


	//   ....[7]....
        /*0280*/ 	.word	0x000004c0
        /*0284*/ 	.word	0x000000ff
        /*0288*/ 	.word	0x00028c60
        /*028c*/ 	.short	0x0100
        /*028e*/ 	.byte	0x08
	.zero		1


	//   ....[8]....
        /*0290*/ 	.word	0x000004d0
        /*0294*/ 	.word	0x000000ff
        /*0298*/ 	.word	0x00028c58
        /*029c*/ 	.short	0x0100
        /*029e*/ 	.byte	0x08
	.zero		1


	//   ....[9]....
        /*02a0*/ 	.word	0x000004e0
        /*02a4*/ 	.word	0x000000ff
        /*02a8*/ 	.word	0x00028c68
        /*02ac*/ 	.short	0x0100
        /*02ae*/ 	.byte	0x08
	.zero		1


	//   ....[10]....
        /*02b0*/ 	.word	0x000005d0
        /*02b4*/ 	.word	0x000000ff
        /*02b8*/ 	.word	0x00028c70
        /*02bc*/ 	.short	0x0100
        /*02be*/ 	.byte	0x06
	.zero		1


	//   ....[11]....
        /*02c0*/ 	.word	0x000005e0
        /*02c4*/ 	.word	0x000000ff
        /*02c8*/ 	.word	0x00028c80
        /*02cc*/ 	.short	0x0100
        /*02ce*/ 	.byte	0x06
	.zero		1


	//   ....[12]....
        /*02d0*/ 	.word	0x000005f0
        /*02d4*/ 	.word	0x000000ff
        /*02d8*/ 	.word	0x00028c78
        /*02dc*/ 	.short	0x0100
        /*02de*/ 	.byte	0x06
	.zero		1


	//   ....[13]....
        /*02e0*/ 	.word	0x00000600
        /*02e4*/ 	.word	0x000000ff
        /*02e8*/ 	.word	0x00028c88
        /*02ec*/ 	.short	0x0100
        /*02ee*/ 	.byte	0x06
	.zero		1


	//   ....[14]....
        /*02f0*/ 	.word	0x00000730
        /*02f4*/ 	.word	0x000000ff
        /*02f8*/ 	.word	0x00028c90
        /*02fc*/ 	.short	0x0100
        /*02fe*/ 	.byte	0x08
	.zero		1


	//   ....[15]....
        /*0300*/ 	.word	0x00000740
        /*0304*/ 	.word	0x000000ff
        /*0308*/ 	.word	0x00028ca0
        /*030c*/ 	.short	0x0100
        /*030e*/ 	.byte	0x08
	.zero		1


	//   ....[16]....
        /*0310*/ 	.word	0x00000750
        /*0314*/ 	.word	0x000000ff
        /*0318*/ 	.word	0x00028c98
        /*031c*/ 	.short	0x0100
        /*031e*/ 	.byte	0x08
	.zero		1


	//   ....[17]....
        /*0320*/ 	.word	0x00000760
        /*0324*/ 	.word	0x000000ff
        /*0328*/ 	.word	0x00028ca8
        /*032c*/ 	.short	0x0100
        /*032e*/ 	.byte	0x08
	.zero		1


	//   ....[18]....
        /*0330*/ 	.word	0x00000890
        /*0334*/ 	.word	0x000000ff
        /*0338*/ 	.word	0x00028cb0
        /*033c*/ 	.short	0x0100
        /*033e*/ 	.byte	0x08
	.zero		1


	//   ....[19]....
        /*0340*/ 	.word	0x000008a0
        /*0344*/ 	.word	0x000000ff
        /*0348*/ 	.word	0x00028cc0
        /*034c*/ 	.short	0x0100
        /*034e*/ 	.byte	0x08
	.zero		1


	//   ....[20]....
        /*0350*/ 	.word	0x000008b0
        /*0354*/ 	.word	0x000000ff
        /*0358*/ 	.word	0x00028cb8
        /*035c*/ 	.short	0x0100
        /*035e*/ 	.byte	0x08
	.zero		1


	//   ....[21]....
        /*0360*/ 	.word	0x000008c0
        /*0364*/ 	.word	0x000000ff
        /*0368*/ 	.word	0x00028cc8
        /*036c*/ 	.short	0x0100
        /*036e*/ 	.byte	0x08
	.zero		1


	//   ....[22]....
        /*0370*/ 	.word	0x00001150
        /*0374*/ 	.word	0x000000ff
        /*0378*/ 	.word	0x00028c50
        /*037c*/ 	.short	0x010a
        /*037e*/ 	.byte	0x10
	.zero		1


	//   ....[23]....
        /*0380*/ 	.word	0x00001430
        /*0384*/ 	.word	0x00000000
        /*0388*/ 	.word	0x00000000
        /*038c*/ 	.short	0x0101
        /*038e*/ 	.byte	0x3f
	.zero		1


	//   ....[24]....
        /*0390*/ 	.word	0x00001dc0
        /*0394*/ 	.word	0x000000ff
        /*0398*/ 	.word	0x00028c50
        /*039c*/ 	.short	0x010a
        /*039e*/ 	.byte	0x06
	.zero		1


	//   ....[25]....
        /*03a0*/ 	.word	0x00001e00
        /*03a4*/ 	.word	0x000000ff
        /*03a8*/ 	.word	0x00028c50
        /*03ac*/ 	.short	0x010a
        /*03ae*/ 	.byte	0x06
	.zero		1


	//   ....[26]....
        /*03b0*/ 	.word	0x00002050
        /*03b4*/ 	.word	0x00000003
        /*03b8*/ 	.word	0x00000000
        /*03bc*/ 	.short	0x0101
        /*03be*/ 	.byte	0x3f
	.zero		1


	//   ....[27]....
        /*03c0*/ 	.word	0x00002b90
        /*03c4*/ 	.word	0x000000ff
        /*03c8*/ 	.word	0x00028c00
        /*03cc*/ 	.short	0x010a
        /*03ce*/ 	.byte	0x2e
	.zero		1


	//   ....[28]....
        /*03d0*/ 	.word	0x00002c10
        /*03d4*/ 	.word	0x00000007
        /*03d8*/ 	.word	0x00028c30
        /*03dc*/ 	.short	0x010a
        /*03de*/ 	.byte	0x3f
	.zero		1


	//   ....[29]....
        /*03e0*/ 	.word	0x00002c50
        /*03e4*/ 	.word	0x00000007
        /*03e8*/ 	.word	0x00028c30
        /*03ec*/ 	.short	0x010a
        /*03ee*/ 	.byte	0x3f
	.zero		1


	//   ....[30]....
        /*03f0*/ 	.word	0x00003820
        /*03f4*/ 	.word	0x00000005
        /*03f8*/ 	.word	0x00000000
        /*03fc*/ 	.short	0x0101
        /*03fe*/ 	.byte	0x3f
	.zero		1


	//   ....[31]....
        /*0400*/ 	.word	0x00003ca0
        /*0404*/ 	.word	0x00000007
        /*0408*/ 	.word	0x00028c50
        /*040c*/ 	.short	0x010a
        /*040e*/ 	.byte	0x3f
	.zero		1


	//   ....[32]....
        /*0410*/ 	.word	0x00003cf0
        /*0414*/ 	.word	0x00000007
        /*0418*/ 	.word	0x00028c50
        /*041c*/ 	.short	0x010a
        /*041e*/ 	.byte	0x3f
	.zero		1


	//   ....[33]....
        /*0420*/ 	.word	0x00003f50
        /*0424*/ 	.word	0x00000007
        /*0428*/ 	.word	0x00000000
        /*042c*/ 	.short	0x0101
        /*042e*/ 	.byte	0x3f
	.zero		1


	//   ....[34]....
        /*0430*/ 	.word	0x00004090
        /*0434*/ 	.word	0x000000ff
        /*0438*/ 	.word	0x00028c30
        /*043c*/ 	.short	0x010a
        /*043e*/ 	.byte	0x16
	.zero		1


	//   ....[35]....
        /*0440*/ 	.word	0x000040d0
        /*0444*/ 	.word	0x000000ff
        /*0448*/ 	.word	0x00028c30
        /*044c*/ 	.short	0x010a
        /*044e*/ 	.byte	0x16
	.zero		1


	//   ....[36]....
        /*0450*/ 	.word	0x00004b50
        /*0454*/ 	.word	0x0000009a
        /*0458*/ 	.word	0x00000000
        /*045c*/ 	.short	0x0101
        /*045e*/ 	.byte	0x3f
	.zero		1


	//   ....[37]....
        /*0460*/ 	.word	0x000055b0
        /*0464*/ 	.word	0x000000ff
        /*0468*/ 	.word	0x00028c50
        /*046c*/ 	.short	0x010a
        /*046e*/ 	.byte	0x16
	.zero		1


	//   ....[38]....
        /*0470*/ 	.word	0x000055f0
        /*0474*/ 	.word	0x000000ff
        /*0478*/ 	.word	0x00028c50
        /*047c*/ 	.short	0x010a
        /*047e*/ 	.byte	0x16
	.zero		1


	//   ....[39]....
        /*0480*/ 	.word	0x00005860
        /*0484*/ 	.word	0x000000aa
        /*0488*/ 	.word	0x00000000
        /*048c*/ 	.short	0x0101
        /*048e*/ 	.byte	0x3f
	.zero		1


	//   ....[40]....
        /*0490*/ 	.word	0x00007510
        /*0494*/ 	.word	0x000000ff
        /*0498*/ 	.word	0x00000000
        /*049c*/ 	.short	0x0101
        /*049e*/ 	.byte	0x06
	.zero		1


	//   ....[41]....
        /*04a0*/ 	.word	0x00008130
        /*04a4*/ 	.word	0x00000005
        /*04a8*/ 	.word	0x00028c40
        /*04ac*/ 	.short	0x010a
        /*04ae*/ 	.byte	0x3f
	.zero		1


	//   ....[42]....
        /*04b0*/ 	.word	0x000084c0
        /*04b4*/ 	.word	0x0000000a
        /*04b8*/ 	.word	0x00028c20
        /*04bc*/ 	.short	0x010a
        /*04be*/ 	.byte	0x3f
	.zero		1


	//   ....[43]....
        /*04c0*/ 	.word	0x00008580
        /*04c4*/ 	.word	0x00000008
        /*04c8*/ 	.word	0x00028c60
        /*04cc*/ 	.short	0x010a
        /*04ce*/ 	.byte	0x3f
	.zero		1


	//   ....[44]....
        /*04d0*/ 	.word	0x00008c70
        /*04d4*/ 	.word	0x00000002
        /*04d8*/ 	.word	0x00028c40
        /*04dc*/ 	.short	0x010a
        /*04de*/ 	.byte	0x3f
	.zero		1


	//   ....[45]....
        /*04e0*/ 	.word	0x00008e40
        /*04e4*/ 	.word	0x00000002
        /*04e8*/ 	.word	0x00028c60
        /*04ec*/ 	.short	0x010a
        /*04ee*/ 	.byte	0x3f
	.zero		1


	//   ....[46]....
        /*04f0*/ 	.word	0x000094c0
        /*04f4*/ 	.word	0x00000003
        /*04f8*/ 	.word	0x00028c40
        /*04fc*/ 	.short	0x010a
        /*04fe*/ 	.byte	0x3f
	.zero		1


	//   ....[47]....
        /*0500*/ 	.word	0x00009690
        /*0504*/ 	.word	0x00000003
        /*0508*/ 	.word	0x00028c60
        /*050c*/ 	.short	0x010a
        /*050e*/ 	.byte	0x3f
	.zero		1


	//   ....[48]....
        /*0510*/ 	.word	0x00009cb0
        /*0514*/ 	.word	0x00000003
        /*0518*/ 	.word	0x00028c40
        /*051c*/ 	.short	0x010a
        /*051e*/ 	.byte	0x3f
	.zero		1


	//   ....[49]....
        /*0520*/ 	.word	0x00009e80
        /*0524*/ 	.word	0x00000003
        /*0528*/ 	.word	0x00028c60
        /*052c*/ 	.short	0x010a
        /*052e*/ 	.byte	0x3f
	.zero		1


	//   ....[50]....
        /*0530*/ 	.word	0x0000a400
        /*0534*/ 	.word	0x00000000
        /*0538*/ 	.word	0x00028c20
        /*053c*/ 	.short	0x010a
        /*053e*/ 	.byte	0x3f
	.zero		1


	//   ....[51]....
        /*0540*/ 	.word	0x0000a5a0
        /*0544*/ 	.word	0x00000006
        /*0548*/ 	.word	0x00000000
        /*054c*/ 	.short	0x010a
        /*054e*/ 	.byte	0x3f
	.zero		1


	//   ....[52]....
        /*0550*/ 	.word	0x0000a610
        /*0554*/ 	.word	0x00000003
        /*0558*/ 	.word	0x00000000
        /*055c*/ 	.short	0x010a
        /*055e*/ 	.byte	0x3f
	.zero		1


	//   ....[53]....
        /*0560*/ 	.word	0x0000a670
        /*0564*/ 	.word	0x00000010
        /*0568*/ 	.word	0x00000000
        /*056c*/ 	.short	0x010a
        /*056e*/ 	.byte	0x3f
	.zero		1


	//   ....[54]....
        /*0570*/ 	.word	0x0000a6a0
        /*0574*/ 	.word	0x00000003
        /*0578*/ 	.word	0x00000000
        /*057c*/ 	.short	0x010a
        /*057e*/ 	.byte	0x3f
	.zero		1


	//   ....[55]....
        /*0580*/ 	.word	0x0000a710
        /*0584*/ 	.word	0x00000003
        /*0588*/ 	.word	0x00028c50
        /*058c*/ 	.short	0x010a
        /*058e*/ 	.byte	0x3f
	.zero		1


	//   ....[56]....
        /*0590*/ 	.word	0x0000a770
        /*0594*/ 	.word	0x00000004
        /*0598*/ 	.word	0x00028c50
        /*059c*/ 	.short	0x010a
        /*059e*/ 	.byte	0x3f
	.zero		1


	//   ....[57]....
        /*05a0*/ 	.word	0x0000a7d0
        /*05a4*/ 	.word	0x00000003
        /*05a8*/ 	.word	0x00028c00
        /*05ac*/ 	.short	0x010a
        /*05ae*/ 	.byte	0x3f
	.zero		1


	//   ....[58]....
        /*05b0*/ 	.word	0x0000a820
        /*05b4*/ 	.word	0x00000007
        /*05b8*/ 	.word	0x00028c30
        /*05bc*/ 	.short	0x010a
        /*05be*/ 	.byte	0x3f
	.zero		1


	//   ....[59]....
        /*05c0*/ 	.word	0x0000a870
        /*05c4*/ 	.word	0x00000007
        /*05c8*/ 	.word	0x00028c50
        /*05cc*/ 	.short	0x010a
        /*05ce*/ 	.byte	0x3f
	.zero		1


	//   ....[60]....
        /*05d0*/ 	.word	0x0000a8d0
        /*05d4*/ 	.word	0x00000000
        /*05d8*/ 	.word	0x00028c30
        /*05dc*/ 	.short	0x010a
        /*05de*/ 	.byte	0x3f
	.zero		1


	//   ....[61]....
        /*05e0*/ 	.word	0x0000a920
        /*05e4*/ 	.word	0x000000aa
        /*05e8*/ 	.word	0x00028c50
        /*05ec*/ 	.short	0x010a
        /*05ee*/ 	.byte	0x3f
	.zero		1


	//   ....[62]....
        /*05f0*/ 	.word	0x0000aac0
        /*05f4*/ 	.word	0x00000005
        /*05f8*/ 	.word	0x00028c40
        /*05fc*/ 	.short	0x010a
        /*05fe*/ 	.byte	0x3f
	.zero		1


	//   ....[63]....
        /*0600*/ 	.word	0x0000ab40
        /*0604*/ 	.word	0x00000008
        /*0608*/ 	.word	0x00028c20
        /*060c*/ 	.short	0x010a
        /*060e*/ 	.byte	0x3f
	.zero		1


	//   ....[64]....
        /*0610*/ 	.word	0x0000ab90
        /*0614*/ 	.word	0x00000008
        /*0618*/ 	.word	0x00028c60
        /*061c*/ 	.short	0x010a
        /*061e*/ 	.byte	0x3f
	.zero		1


	//   ....[65]....
        /*0620*/ 	.word	0x0000abe0
        /*0624*/ 	.word	0x00000002
        /*0628*/ 	.word	0x00028c40
        /*062c*/ 	.short	0x010a
        /*062e*/ 	.byte	0x3f
	.zero		1


	//   ....[66]....
        /*0630*/ 	.word	0x0000ac30
        /*0634*/ 	.word	0x00000002
        /*0638*/ 	.word	0x00028c60
        /*063c*/ 	.short	0x010a
        /*063e*/ 	.byte	0x3f
	.zero		1


	//   ....[67]....
        /*0640*/ 	.word	0x0000ac80
        /*0644*/ 	.word	0x00000003
        /*0648*/ 	.word	0x00028c40
        /*064c*/ 	.short	0x010a
        /*064e*/ 	.byte	0x3f
	.zero		1


	//   ....[68]....
        /*0650*/ 	.word	0x0000acd0
        /*0654*/ 	.word	0x00000003
        /*0658*/ 	.word	0x00028c60
        /*065c*/ 	.short	0x010a
        /*065e*/ 	.byte	0x3f
	.zero		1


	//   ....[69]....
        /*0660*/ 	.word	0x0000ad20
        /*0664*/ 	.word	0x00000003
        /*0668*/ 	.word	0x00028c40
        /*066c*/ 	.short	0x010a
        /*066e*/ 	.byte	0x3f
	.zero		1


	//   ....[70]....
        /*0670*/ 	.word	0x0000ad70
        /*0674*/ 	.word	0x00000003
        /*0678*/ 	.word	0x00028c60
        /*067c*/ 	.short	0x010a
        /*067e*/ 	.byte	0x3f
	.zero		1


	//   ....[71]....
        /*0680*/ 	.word	0x0000adc0
        /*0684*/ 	.word	0x00000000
        /*0688*/ 	.word	0x00028c20
        /*068c*/ 	.short	0x010a
        /*068e*/ 	.byte	0x3f
	.zero		1


	//   ....[72]....
        /*0690*/ 	.word	0x0000af60
        /*0694*/ 	.word	0x00000006
        /*0698*/ 	.word	0x00000000
        /*069c*/ 	.short	0x010a
        /*069e*/ 	.byte	0x3f
	.zero		1


	//   ....[73]....
        /*06a0*/ 	.word	0x0000afb0
        /*06a4*/ 	.word	0x00000003
        /*06a8*/ 	.word	0x00000000
        /*06ac*/ 	.short	0x010a
        /*06ae*/ 	.byte	0x3f
	.zero		1


	//   ....[74]....
        /*06b0*/ 	.word	0x0000b000
        /*06b4*/ 	.word	0x00000010
        /*06b8*/ 	.word	0x00000000
        /*06bc*/ 	.short	0x010a
        /*06be*/ 	.byte	0x3f
	.zero		1


	//----- nvinfo : EIATTR_NUM_MBARRIERS
	.align		4
.L_625:
        /*06c0*/ 	.byte	0x03, 0x38
        /*06c2*/ 	.short	0x0016


	//----- nvinfo : EIATTR_EXIT_INSTR_OFFSETS
	.align		4
        /*06c4*/ 	.byte	0x04, 0x1c
        /*06c6*/ 	.short	(.L_627 - .L_626)


	//   ....[0]....
.L_626:
        /*06c8*/ 	.word	0x00000a10


	//   ....[1]....
        /*06cc*/ 	.word	0x00007560


	//   ....[2]....
        /*06d0*/ 	.word	0x000075c0


	//   ....[3]....
        /*06d4*/ 	.word	0x0000a6f0


	//----- nvinfo : EIATTR_MAX_THREADS
	.align		4
.L_627:
        /*06d8*/ 	.byte	0x04, 0x05
        /*06da*/ 	.short	(.L_629 - .L_628)
.L_628:
        /*06dc*/ 	.word	0x00000180
        /*06e0*/ 	.word	0x00000001
        /*06e4*/ 	.word	0x00000001


	//----- nvinfo : EIATTR_CRS_STACK_SIZE
	.align		4
.L_629:
        /*06e8*/ 	.byte	0x04, 0x1e
        /*06ea*/ 	.short	(.L_631 - .L_630)
.L_630:
        /*06ec*/ 	.word	0x00000000


	//----- nvinfo : EIATTR_CBANK_PARAM_SIZE
	.align		4
.L_631:
        /*06f0*/ 	.byte	0x03, 0x19
        /*06f2*/ 	.short	0x0bf0


	//----- nvinfo : EIATTR_PARAM_CBANK
	.align		4
        /*06f4*/ 	.byte	0x04, 0x0a
        /*06f6*/ 	.short	(.L_633 - .L_632)
	.align		4
.L_632:
        /*06f8*/ 	.word	index@(.nv.constant0._ZN7cutlass13device_kernelIN5flash11enable_sm90INS1_16FlashAttnFwdSm90INS1_25CollectiveMainloopFwdSm90ILi2EN4cute5tupleIJNS5_1CILi1EEES8_S8_EEENS6_IJNS7_ILi64EEESA_SA_EEELi512ENS_10bfloat16_tEfNS_4arch4Sm90ELb0ELb0ELb0ELb0ELb0ELb0ELb0ELb0ELb0ELb0ELb0ELb0EEENS1_21CollectiveEpilogueFwdINS6_IJSA_NS7_ILi512EEESA_EEES9_SC_SE_Li256ELb0ELb0ELb0ELb0EEENS1_29StaticPersistentTileSchedulerILb0EEEEEEEEEvNT_6ParamsE)
        /*06fc*/ 	.short	0x0210
        /*06fe*/ 	.short	0x0bf0


	//----- nvinfo : EIATTR_SW_WAR
	.align		4
.L_633:
        /*0700*/ 	.byte	0x04, 0x36
        /*0702*/ 	.short	(.L_635 - .L_634)
.L_634:
        /*0704*/ 	.word	0x00000008
.L_635:


//--------------------- .nv.info._ZN7cutlass13device_kernelIN5flash11enable_sm90INS1_16FlashAttnFwdSm90INS1_25CollectiveMainloopFwdSm90ILi2EN4cute5tupleIJNS5_1CILi1EEES8_S8_EEENS6_IJNS7_ILi64EEESA_SA_EEELi512ENS_10bfloat16_tEfNS_4arch4Sm90ELb0ELb0ELb0ELb0ELb0ELb0ELb1ELb0ELb0ELb0ELb0ELb0EEENS1_21CollectiveEpilogueFwdINS6_IJSA_NS7_ILi512EEESA_EEES9_SC_SE_Li256ELb0ELb0ELb0ELb0EEENS1_29StaticPersistentTileSchedulerILb0EEEEEEEEEvNT_6ParamsE --------------------------
	.section	.nv.info._ZN7cutlass13device_kernelIN5flash11enable_sm90INS1_16FlashAttnFwdSm90INS1_25CollectiveMainloopFwdSm90ILi2EN4cute5tupleIJNS5_1CILi1EEES8_S8_EEENS6_IJNS7_ILi64EEESA_SA_EEELi512ENS_10bfloat16_tEfNS_4arch4Sm90ELb0ELb0ELb0ELb0ELb0ELb0ELb1ELb0ELb0ELb0ELb0ELb0EEENS1_21CollectiveEpilogueFwdINS6_IJSA_NS7_ILi512EEESA_EEES9_SC_SE_Li256ELb0ELb0ELb0ELb0EEENS1_29StaticPersistentTileSchedulerILb0EEEEEEEEEvNT_6ParamsE,"",@"SHT_CUDA_INFO"
	.sectionflags	@""
	.align	4


	//----- nvinfo : EIATTR_CUDA_API_VERSION
	.align		4
        /*0000*/ 	.byte	0x04, 0x37
        /*0002*/ 	.short	(.L_637 - .L_636)
.L_636:
        /*0004*/ 	.word	0x00000082


	//----- nvinfo : EIATTR_KPARAM_INFO
	.align		4
.L_637:
        /*0008*/ 	.byte	0x04, 0x17
        /*000a*/ 	.short	(.L_639 - .L_638)
.L_638:
        /*000c*/ 	.word	0x00000000
        /*0010*/ 	.short	0x0000
        /*0012*/ 	.short	0x0070
        /*0014*/ 	.byte	0x00, 0xf0, 0x01, 0x32


	//----- nvinfo : EIATTR_SPARSE_MMA_MASK
	.align		4
.L_639:
        /*0018*/ 	.byte	0x03, 0x50
        /*001a*/ 	.short	0x0000


	//----- nvinfo : EIATTR_MAXREG_COUNT
	.align		4
        /*001c*/ 	.byte	0x03, 0x1b
        /*001e*/ 	.short	0x00a8


	//----- nvinfo : EIATTR_NUM_BARRIERS
	.align		4
        /*0020*/ 	.byte	0x02, 0x4c
        /*0022*/ 	.byte	0x10
	.zero		1


	//----- nvinfo : EIATTR_EXTERNS
	.align		4
        /*0024*/ 	.byte	0x04, 0x0f
        /*0026*/ 	.short	(.L_641 - .L_640)


	//   ....[0]....
	.align		4
.L_640:
        /*0028*/ 	.word	index@(__assertfail)


	//----- nvinfo : EIATTR_ANNOTATIONS
	.align		4
.L_641:
        /*002c*/ 	.byte	0x04, 0x55
        /*002e*/ 	.short	(.L_643 - .L_642)


	//   ....[0]....
.L_642:
        /* <DEDUP_REMOVED lines=14> */


	//----- nvinfo : EIATTR_MERCURY_ISA_VERSION
	.align		4
.L_643:
        /*00f8*/ 	.byte	0x03, 0x5f
        /*00fa*/ 	.short	0x0101


	//----- nvinfo : EIATTR_INT_WARP_WIDE_INSTR_OFFSETS
	.align		4
        /*00fc*/ 	.byte	0x04, 0x31
        /*00fe*/ 	.short	(.L_645 - .L_644)


	//   ....[0]....
.L_644:
        /*0100*/ 	.word	0x000001b0


	//   ....[1]....
        /*0104*/ 	.word	0x000001e0


	//   ....[2]....
        /*0108*/ 	.word	0x00000250


	//   ....[3]....
        /*010c*/ 	.word	0x00000290


	//   ....[4]....
        /*0110*/ 	.word	0x0000a650


	//   ....[5]....
        /*0114*/ 	.word	0x0000a6b0


	//----- nvinfo : EIATTR_COOP_GROUP_MASK_REGIDS
	.align		4
.L_645:
        /*0118*/ 	.byte	0x04, 0x29
        /*011a*/ 	.short	(.L_647 - .L_646)


	//   ....[0]....
.L_646:
        /*011c*/ 	.word	0xffffffff


	//   ....[1]....
        /*0120*/ 	.word	0xffffffff


	//   ....[2]....
        /*0124*/ 	.word	0xffffffff


	//   ....[3]....
        /*0128*/ 	.word	0xffffffff


	//   ....[4]....
        /*012c*/ 	.word	0xffffffff


	//   ....[5]....
        /*0130*/ 	.word	0xffffffff


	//   ....[6]....
        /*0134*/ 	.word	0xffffffff


	//   ....[7]....
        /*0138*/ 	.word	0xffffffff


	//   ....[8]....
        /*013c*/ 	.word	0xffffffff


	//   ....[9]....
        /*0140*/ 	.word	0xffffffff


	//   ....[10]....
        /*0144*/ 	.word	0xffffffff


	//   ....[11]....
        /*0148*/ 	.word	0xffffffff


	//   ....[12]....
        /*014c*/ 	.word	0xffffffff


	//   ....[13]....
        /*0150*/ 	.word	0xffffffff


	//   ....[14]....
        /*0154*/ 	.word	0xffffffff


	//   ....[15]....
        /*0158*/ 	.word	0xffffffff


	//   ....[16]....
        /*015c*/ 	.word	0xffffffff


	//   ....[17]....
        /*0160*/ 	.word	0xffffffff


	//   ....[18]....
        /*0164*/ 	.word	0xffffffff


	//   ....[19]....
        /*0168*/ 	.word	0xffffffff


	//   ....[20]....
        /*016c*/ 	.word	0xffffffff


	//   ....[21]....
        /*0170*/ 	.word	0xffffffff


	//   ....[22]....
        /*0174*/ 	.word	0xffffffff


	//   ....[23]....
        /*0178*/ 	.word	0xffffffff


	//   ....[24]....
        /*017c*/ 	.word	0xffffffff


	//   ....[25]....
        /*0180*/ 	.word	0xffffffff


	//   ....[26]....
        /*0184*/ 	.word	0xffffffff


	//   ....[27]....
        /*0188*/ 	.word	0xffffffff


	//   ....[28]....
        /*018c*/ 	.word	0xffffffff


	//   ....[29]....
        /*0190*/ 	.word	0x0500000f


	//   ....[30]....
        /*0194*/ 	.word	0x0500000f


	//----- nvinfo : EIATTR_COOP_GROUP_INSTR_OFFSETS
	.align		4
.L_647:
        /*0198*/ 	.byte	0x04, 0x28
        /*019a*/ 	.short	(.L_649 - .L_648)


	//   ....[0]....
.L_648:
        /*019c*/ 	.word	0x00000060


	//   ....[1]....
        /*01a0*/ 	.word	0x000001c0


	//   ....[2]....
        /*01a4*/ 	.word	0x00000270


	//   ....[3]....
        /*01a8*/ 	.word	0x000003d0


	//   ....[4]....
        /*01ac*/ 	.word	0x00000530


	//   ....[5]....
        /*01b0*/ 	.word	0x00000650


	//   ....[6]....
        /*01b4*/ 	.word	0x000007b0


	//   ....[7]....
        /*01b8*/ 	.word	0x00001010


	//   ....[8]....
        /*01bc*/ 	.word	0x00002790


	//   ....[9]....
        /*01c0*/ 	.word	0x00003760


	//   ....[10]....
        /*01c4*/ 	.word	0x000046f0


	//   ....[11]....
        /*01c8*/ 	.word	0x00004770


	//   ....[12]....
        /*01cc*/ 	.word	0x00004940


	//   ....[13]....
        /*01d0*/ 	.word	0x00004a50


	//   ....[14]....
        /*01d4*/ 	.word	0x000052c0


	//   ....[15]....
        /*01d8*/ 	.word	0x00006020


	//   ....[16]....
        /*01dc*/ 	.word	0x00006ce0


	//   ....[17]....
        /*01e0*/ 	.word	0x00006d10


	//   ....[18]....
        /*01e4*/ 	.word	0x00006f50


	//   ....[19]....
        /*01e8*/ 	.word	0x00007120


	//   ....[20]....
        /*01ec*/ 	.word	0x00008110


	//   ....[21]....
        /*01f0*/ 	.word	0x00008150


	//   ....[22]....
        /*01f4*/ 	.word	0x00008190


	//   ....[23]....
        /*01f8*/ 	.word	0x00008220


	//   ....[24]....
        /*01fc*/ 	.word	0x00008230


	//   ....[25]....
        /*0200*/ 	.word	0x00008bf0


	//   ....[26]....
        /*0204*/ 	.word	0x00009a00


	//   ....[27]....
        /*0208*/ 	.word	0x00009e60


	//   ....[28]....
        /*020c*/ 	.word	0x0000d150


	//   ....[29]....
        /*0210*/ 	.word	0x0000d5f0


	//   ....[30]....
        /*0214*/ 	.word	0x0000da90


	//----- nvinfo : EIATTR_REG_RECONFIG
	.align		4
.L_649:
        /*0218*/ 	.byte	0x01, 0x54
	.zero		2


	//----- nvinfo : EIATTR_SYSCALL_OFFSETS
	.align		4
        /*021c*/ 	.byte	0x04, 0x46
        /*021e*/ 	.short	(.L_651 - .L_650)


	//   ....[0]....
.L_650:
        /*0220*/ 	.word	0x00002980


	//   ....[1]....
        /*0224*/ 	.word	0x0000a2d0


	//   ....[2]....
        /*0228*/ 	.word	0x0000a410


	//   ....[3]....
        /*022c*/ 	.word	0x0000a510


	//----- nvinfo : EIATTR_MBARRIER_INSTR_OFFSETS
	.align		4
.L_651:
        /*0230*/ 	.byte	0x04, 0x39
        /*0232*/ 	.short	(.L_653 - .L_652)


	//   ....[0]....
.L_652:
        /*0234*/ 	.word	0x000002b0
        /*0238*/ 	.word	0x000000ff
        /*023c*/ 	.word	0x00038800
        /*0240*/ 	.short	0x0100
        /*0242*/ 	.byte	0x06
	.zero		1


	//   ....[1]....
        /*0244*/ 	.word	0x000002c0
        /*0248*/ 	.word	0x000000ff
        /*024c*/ 	.word	0x00038810
        /*0250*/ 	.short	0x0100
        /*0252*/ 	.byte	0x06
	.zero		1


	//   ....[2]....
        /*0254*/ 	.word	0x000002d0
        /*0258*/ 	.word	0x000000ff
        /*025c*/ 	.word	0x00038820
        /*0260*/ 	.short	0x0100
        /*0262*/ 	.byte	0x06
	.zero		1


	//   ....[3]....
        /*0264*/ 	.word	0x00000380
        /*0268*/ 	.word	0x000000ff
        /*026c*/ 	.word	0x00038830
        /*0270*/ 	.short	0x0100
        /*0272*/ 	.byte	0x06
	.zero		1


	//   ....[4]....
        /*0274*/ 	.word	0x00000390
        /*0278*/ 	.word	0x000000ff
        /*027c*/ 	.word	0x00038840
        /*0280*/ 	.short	0x0100
        /*0282*/ 	.byte	0x06
	.zero		1


	//   ....[5]....
        /*0284*/ 	.word	0x000003a0
        /*0288*/ 	.word	0x000000ff
        /*028c*/ 	.word	0x00038838
        /*0290*/ 	.short	0x0100
        /*0292*/ 	.byte	0x06
	.zero		1


	//   ....[6]....
        /*0294*/ 	.word	0x000003b0
        /*0298*/ 	.word	0x000000ff
        /*029c*/ 	.word	0x00038848
        /*02a0*/ 	.short	0x0100
        /*02a2*/ 	.byte	0x06
	.zero		1


	//   ....[7]....
        /*02a4*/ 	.word	0x000004e0
        /*02a8*/ 	.word	0x000000ff
        /*02ac*/ 	.word	0x00038850
        /*02b0*/ 	.short	0x0100
        /*02b2*/ 	.byte	0x08
	.zero		1


	//   ....[8]....
        /*02b4*/ 	.word	0x000004f0
        /*02b8*/ 	.word	0x000000ff
        /*02bc*/ 	.word	0x00038860
        /*02c0*/ 	.short	0x0100
        /*02c2*/ 	.byte	0x08
	.zero		1


	//   ....[9]....
        /*02c4*/ 	.word	0x00000500
        /*02c8*/ 	.word	0x000000ff
        /*02cc*/ 	.word	0x00038858
        /*02d0*/ 	.short	0x0100
        /*02d2*/ 	.byte	0x08
	.zero		1


	//   ....[10]....
        /*02d4*/ 	.word	0x00000510
        /*02d8*/ 	.word	0x000000ff
        /*02dc*/ 	.word	0x00038868
        /*02e0*/ 	.short	0x0100
        /*02e2*/ 	.byte	0x08
	.zero		1


	//   ....[11]....
        /*02e4*/ 	.word	0x00000600
        /*02e8*/ 	.word	0x000000ff
        /*02ec*/ 	.word	0x00038870
        /*02f0*/ 	.short	0x0100
        /*02f2*/ 	.byte	0x06
	.zero		1


	//   ....[12]....
        /*02f4*/ 	.word	0x00000610
        /*02f8*/ 	.word	0x000000ff
        /*02fc*/ 	.word	0x00038880
        /*0300*/ 	.short	0x0100
        /*0302*/ 	.byte	0x06
	.zero		1


	//   ....[13]....
        /*0304*/ 	.word	0x00000620
        /*0308*/ 	.word	0x000000ff
        /*030c*/ 	.word	0x00038878
        /*0310*/ 	.short	0x0100
        /*0312*/ 	.byte	0x06
	.zero		1


	//   ....[14]....
        /*0314*/ 	.word	0x00000630
        /*0318*/ 	.word	0x000000ff
        /*031c*/ 	.word	0x00038888
        /*0320*/ 	.short	0x0100
        /*0322*/ 	.byte	0x06
	.zero		1


	//   ....[15]....
        /*0324*/ 	.word	0x00000760
        /*0328*/ 	.word	0x000000ff
        /*032c*/ 	.word	0x00038890
        /*0330*/ 	.short	0x0100
        /*0332*/ 	.byte	0x08
	.zero		1


	//   ....[16]....
        /*0334*/ 	.word	0x00000770
        /*0338*/ 	.word	0x000000ff
        /*033c*/ 	.word	0x000388a0
        /*0340*/ 	.short	0x0100
        /*0342*/ 	.byte	0x08
	.zero		1


	//   ....[17]....
        /*0344*/ 	.word	0x00000780
        /*0348*/ 	.word	0x000000ff
        /*034c*/ 	.word	0x00038898
        /*0350*/ 	.short	0x0100
        /*0352*/ 	.byte	0x08
	.zero		1


	//   ....[18]....
        /*0354*/ 	.word	0x00000790
        /*0358*/ 	.word	0x000000ff
        /*035c*/ 	.word	0x000388a8
        /*0360*/ 	.short	0x0100
        /*0362*/ 	.byte	0x08
	.zero		1


	//   ....[19]....
        /*0364*/ 	.word	0x000008d0
        /*0368*/ 	.word	0x000000ff
        /*036c*/ 	.word	0x000388b0
        /*0370*/ 	.short	0x0100
        /*0372*/ 	.byte	0x08
	.zero		1


	//   ....[20]....
        /*0374*/ 	.word	0x000008e0
        /*0378*/ 	.word	0x000000ff
        /*037c*/ 	.word	0x000388c0
        /*0380*/ 	.short	0x0100
        /*0382*/ 	.byte	0x08
	.zero		1


	//   ....[21]....
        /*0384*/ 	.word	0x000008f0
        /*0388*/ 	.word	0x000000ff
        /*038c*/ 	.word	0x000388b8
        /*0390*/ 	.short	0x0100
        /*0392*/ 	.byte	0x08
	.zero		1


	//   ....[22]....
        /*0394*/ 	.word	0x00000900
        /*0398*/ 	.word	0x000000ff
        /*039c*/ 	.word	0x000388c8
        /*03a0*/ 	.short	0x0100
        /*03a2*/ 	.byte	0x08
	.zero		1


	//   ....[23]....
        /*03a4*/ 	.word	0x00001390
        /*03a8*/ 	.word	0x00000000
        /*03ac*/ 	.word	0x00000000
        /*03b0*/ 	.short	0x0101
        /*03b2*/ 	.byte	0x3f
	.zero		1


	//   ....[24]....
        /*03b4*/ 	.word	0x00001e80
        /*03b8*/ 	.word	0x00000003
        /*03bc*/ 	.word	0x00000000
        /*03c0*/ 	.short	0x0101
        /*03c2*/ 	.byte	0x3f
	.zero		1


	//   ....[25]....
        /*03c4*/ 	.word	0x000029f0
        /*03c8*/ 	.word	0x000000ff
        /*03cc*/ 	.word	0x00038800
        /*03d0*/ 	.short	0x010a
        /*03d2*/ 	.byte	0x2a
	.zero		1


	//   ....[26]....
        /*03d4*/ 	.word	0x00002a50
        /*03d8*/ 	.word	0x00000008
        /*03dc*/ 	.word	0x00038830
        /*03e0*/ 	.short	0x010a
        /*03e2*/ 	.byte	0x3f
	.zero		1


	//   ....[27]....
        /*03e4*/ 	.word	0x00002a90
        /*03e8*/ 	.word	0x00000008
        /*03ec*/ 	.word	0x00038830
        /*03f0*/ 	.short	0x010a
        /*03f2*/ 	.byte	0x3f
	.zero		1


	//   ....[28]....
        /*03f4*/ 	.word	0x00002d10
        /*03f8*/ 	.word	0x000000ff
        /*03fc*/ 	.word	0x00038810
        /*0400*/ 	.short	0x010a
        /*0402*/ 	.byte	0x2a
	.zero		1


	//   ....[29]....
        /*0404*/ 	.word	0x00002d50
        /*0408*/ 	.word	0x00000008
        /*040c*/ 	.word	0x00038850
        /*0410*/ 	.short	0x010a
        /*0412*/ 	.byte	0x3f
	.zero		1


	//   ....[30]....
        /*0414*/ 	.word	0x00002e30
        /*0418*/ 	.word	0x00000008
        /*041c*/ 	.word	0x00038850
        /*0420*/ 	.short	0x010a
        /*0422*/ 	.byte	0x3f
	.zero		1


	//   ....[31]....
        /*0424*/ 	.word	0x00004cd0
        /*0428*/ 	.word	0x00000018
        /*042c*/ 	.word	0x00000000
        /*0430*/ 	.short	0x0101
        /*0432*/ 	.byte	0x3f
	.zero		1


	//   ....[32]....
        /*0434*/ 	.word	0x000052e0
        /*0438*/ 	.word	0x00000008
        /*043c*/ 	.word	0x00000000
        /*0440*/ 	.short	0x0101
        /*0442*/ 	.byte	0x3f
	.zero		1


	//   ....[33]....
        /*0444*/ 	.word	0x00005430
        /*0448*/ 	.word	0x0000000b
        /*044c*/ 	.word	0x00038830
        /*0450*/ 	.short	0x010a
        /*0452*/ 	.byte	0x3f
	.zero		1


	//   ....[34]....
        /*0454*/ 	.word	0x00005480
        /*0458*/ 	.word	0x0000000b
        /*045c*/ 	.word	0x00038830
        /*0460*/ 	.short	0x010a
        /*0462*/ 	.byte	0x3f
	.zero		1


	//   ....[35]....
        /*0464*/ 	.word	0x00005680
        /*0468*/ 	.word	0x0000000b
        /*046c*/ 	.word	0x00038850
        /*0470*/ 	.short	0x010a
        /*0472*/ 	.byte	0x3f
	.zero		1


	//   ....[36]....
        /*0474*/ 	.word	0x000056c0
        /*0478*/ 	.word	0x0000000b
        /*047c*/ 	.word	0x00038850
        /*0480*/ 	.short	0x010a
        /*0482*/ 	.byte	0x3f
	.zero		1


	//   ....[37]....
        /*0484*/ 	.word	0x00007500
        /*0488*/ 	.word	0x00000098
        /*048c*/ 	.word	0x00000000
        /*0490*/ 	.short	0x0101
        /*0492*/ 	.byte	0x3f
	.zero		1


	//   ....[38]....
        /*0494*/ 	.word	0x00008130
        /*0498*/ 	.word	0x0000000b
        /*049c*/ 	.word	0x00000000
        /*04a0*/ 	.short	0x0101
        /*04a2*/ 	.byte	0x3f
	.zero		1


	//   ....[39]....
        /*04a4*/ 	.word	0x00009dd0
        /*04a8*/ 	.word	0x000000ff
        /*04ac*/ 	.word	0x00000000
        /*04b0*/ 	.short	0x0101
        /*04b2*/ 	.byte	0x06
	.zero		1


	//   ....[40]....
        /*04b4*/ 	.word	0x0000aa10
        /*04b8*/ 	.word	0x0000000a
        /*04bc*/ 	.word	0x00038840
        /*04c0*/ 	.short	0x010a
        /*04c2*/ 	.byte	0x3f
	.zero		1


	//   ....[41]....
        /*04c4*/ 	.word	0x0000b190
        /*04c8*/ 	.word	0x0000000b
        /*04cc*/ 	.word	0x00038820
        /*04d0*/ 	.short	0x010a
        /*04d2*/ 	.byte	0x3f
	.zero		1


	//   ....[42]....
        /*04d4*/ 	.word	0x0000b260
        /*04d8*/ 	.word	0x00000005
        /*04dc*/ 	.word	0x00038860
        /*04e0*/ 	.short	0x010a
        /*04e2*/ 	.byte	0x3f
	.zero		1


	//   ....[43]....
        /*04e4*/ 	.word	0x0000b940
        /*04e8*/ 	.word	0x00000002
        /*04ec*/ 	.word	0x00038840
        /*04f0*/ 	.short	0x010a
        /*04f2*/ 	.byte	0x3f
	.zero		1


	//   ....[44]....
        /*04f4*/ 	.word	0x0000bb10
        /*04f8*/ 	.word	0x00000002
        /*04fc*/ 	.word	0x00038860
        /*0500*/ 	.short	0x010a
        /*0502*/ 	.byte	0x3f
	.zero		1


	//   ....[45]....
        /*0504*/ 	.word	0x0000c190
        /*0508*/ 	.word	0x00000002
        /*050c*/ 	.word	0x00038840
        /*0510*/ 	.short	0x010a
        /*0512*/ 	.byte	0x3f
	.zero		1


	//   ....[46]....
        /*0514*/ 	.word	0x0000c350
        /*0518*/ 	.word	0x00000002
        /*051c*/ 	.word	0x00038860
        /*0520*/ 	.short	0x010a
        /*0522*/ 	.byte	0x3f
	.zero		1


	//   ....[47]....
        /*0524*/ 	.word	0x0000c960
        /*0528*/ 	.word	0x00000002
        /*052c*/ 	.word	0x00038840
        /*0530*/ 	.short	0x010a
        /*0532*/ 	.byte	0x3f
	.zero		1


	//   ....[48]....
        /*0534*/ 	.word	0x0000cb30
        /*0538*/ 	.word	0x00000002
        /*053c*/ 	.word	0x00038860
        /*0540*/ 	.short	0x010a
        /*0542*/ 	.byte	0x3f
	.zero		1


	//   ....[49]....
        /*0544*/ 	.word	0x0000d0d0
        /*0548*/ 	.word	0x00000000
        /*054c*/ 	.word	0x00038820
        /*0550*/ 	.short	0x010a
        /*0552*/ 	.byte	0x3f
	.zero		1


	//   ....[50]....
        /*0554*/ 	.word	0x0000d220
        /*0558*/ 	.word	0x00000006
        /*055c*/ 	.word	0x00000000
        /*0560*/ 	.short	0x010a
        /*0562*/ 	.byte	0x3f
	.zero		1


	//   ....[51]....
        /*0564*/ 	.word	0x0000d290
        /*0568*/ 	.word	0x00000007
        /*056c*/ 	.word	0x00000000
        /*0570*/ 	.short	0x010a
        /*0572*/ 	.byte	0x3f
	.zero		1


	//   ....[52]....
        /*0574*/ 	.word	0x0000d2d0
        /*0578*/ 	.word	0x00000010
        /*057c*/ 	.word	0x00000000
        /*0580*/ 	.short	0x010a
        /*0582*/ 	.byte	0x3f
	.zero		1


	//   ....[53]....
        /*0584*/ 	.word	0x0000d300
        /*0588*/ 	.word	0x00000003
        /*058c*/ 	.word	0x00000000
        /*0590*/ 	.short	0x010a
        /*0592*/ 	.byte	0x3f
	.zero		1


	//   ....[54]....
        /*0594*/ 	.word	0x0000d370
        /*0598*/ 	.word	0x00000003
        /*059c*/ 	.word	0x00038800
        /*05a0*/ 	.short	0x010a
        /*05a2*/ 	.byte	0x3f
	.zero		1


	//   ....[55]....
        /*05a4*/ 	.word	0x0000d3c0
        /*05a8*/ 	.word	0x00000008
        /*05ac*/ 	.word	0x00038830
        /*05b0*/ 	.short	0x010a
        /*05b2*/ 	.byte	0x3f
	.zero		1


	//   ....[56]....
        /*05b4*/ 	.word	0x0000d420
        /*05b8*/ 	.word	0x00000003
        /*05bc*/ 	.word	0x00038810
        /*05c0*/ 	.short	0x010a
        /*05c2*/ 	.byte	0x3f
	.zero		1


	//   ....[57]....
        /*05c4*/ 	.word	0x0000d470
        /*05c8*/ 	.word	0x00000008
        /*05cc*/ 	.word	0x00038850
        /*05d0*/ 	.short	0x010a
        /*05d2*/ 	.byte	0x3f
	.zero		1


	//   ....[58]....
        /*05d4*/ 	.word	0x0000d4c0
        /*05d8*/ 	.word	0x0000000b
        /*05dc*/ 	.word	0x00038830
        /*05e0*/ 	.short	0x010a
        /*05e2*/ 	.byte	0x3f
	.zero		1


	//   ....[59]....
        /*05e4*/ 	.word	0x0000d510
        /*05e8*/ 	.word	0x0000000b
        /*05ec*/ 	.word	0x00038850
        /*05f0*/ 	.short	0x010a
        /*05f2*/ 	.byte	0x3f
	.zero		1


	//   ....[60]....
        /*05f4*/ 	.word	0x0000d6b0
        /*05f8*/ 	.word	0x0000000a
        /*05fc*/ 	.word	0x00038840
        /*0600*/ 	.short	0x010a
        /*0602*/ 	.byte	0x3f
	.zero		1


	//   ....[61]....
        /*0604*/ 	.word	0x0000d730
        /*0608*/ 	.word	0x00000008
        /*060c*/ 	.word	0x00038820
        /*0610*/ 	.short	0x010a
        /*0612*/ 	.byte	0x3f
	.zero		1


	//   ....[62]....
        /*0614*/ 	.word	0x0000d780
        /*0618*/ 	.word	0x00000005
        /*061c*/ 	.word	0x00038860
        /*0620*/ 	.short	0x010a
        /*0622*/ 	.byte	0x3f
	.zero		1


	//   ....[63]....
        /*0624*/ 	.word	0x0000d7d0
        /*0628*/ 	.word	0x00000002
        /*062c*/ 	.word	0x00038840
        /*0630*/ 	.short	0x010a
        /*0632*/ 	.byte	0x3f
	.zero		1


	//   ....[64]....
        /*0634*/ 	.word	0x0000d820
        /*0638*/ 	.word	0x00000002
        /*063c*/ 	.word	0x00038860
        /*0640*/ 	.short	0x010a
        /*0642*/ 	.byte	0x3f
	.zero		1


	//   ....[65]....
        /*0644*/ 	.word	0x0000d870
        /*0648*/ 	.word	0x00000002
        /*064c*/ 	.word	0x00038840
        /*0650*/ 	.short	0x010a
        /*0652*/ 	.byte	0x3f
	.zero		1


	//   ....[66]....
        /*0654*/ 	.word	0x0000d8c0
        /*0658*/ 	.word	0x00000002
        /*065c*/ 	.word	0x00038860
        /*0660*/ 	.short	0x010a
        /*0662*/ 	.byte	0x3f
	.zero		1


	//   ....[67]....
        /*0664*/ 	.word	0x0000d910
        /*0668*/ 	.word	0x00000002
        /*066c*/ 	.word	0x00038840
        /*0670*/ 	.short	0x010a
        /*0672*/ 	.byte	0x3f
	.zero		1


	//   ....[68]....
        /*0674*/ 	.word	0x0000d960
        /*0678*/ 	.word	0x00000002
        /*067c*/ 	.word	0x00038860
        /*0680*/ 	.short	0x010a
        /*0682*/ 	.byte	0x3f
	.zero		1


	//   ....[69]....
        /*0684*/ 	.word	0x0000d9b0
        /*0688*/ 	.word	0x00000000
        /*068c*/ 	.word	0x00038820
        /*0690*/ 	.short	0x010a
        /*0692*/ 	.byte	0x3f
	.zero		1


	//   ....[70]....
        /*0694*/ 	.word	0x0000db50
        /*0698*/ 	.word	0x00000006
        /*069c*/ 	.word	0x00000000
        /*06a0*/ 	.short	0x010a
        /*06a2*/ 	.byte	0x3f
	.zero		1


	//   ....[71]....
        /*06a4*/ 	.word	0x0000dba0
        /*06a8*/ 	.word	0x00000007
        /*06ac*/ 	.word	0x00000000
        /*06b0*/ 	.short	0x010a
        /*06b2*/ 	.byte	0x3f
	.zero		1


	//   ....[72]....
        /*06b4*/ 	.word	0x0000dbf0
        /*06b8*/ 	.word	0x00000010
        /*06bc*/ 	.word	0x00000000
        /*06c0*/ 	.short	0x010a
        /*06c2*/ 	.byte	0x3f
	.zero		1


	//----- nvinfo : EIATTR_NUM_MBARRIERS
	.align		4
.L_653:
        /*06c4*/ 	.byte	0x03, 0x38
        /*06c6*/ 	.short	0x0017


	//----- nvinfo : EIATTR_EXIT_INSTR_OFFSETS
	.align		4
        /*06c8*/ 	.byte	0x04, 0x1c
        /*06ca*/ 	.short	(.L_655 - .L_654)


	//   ....[0]....
.L_654:
        /*06cc*/ 	.word	0x00000a30


	//   ....[1]....
        /*06d0*/ 	.word	0x00009e20


	//   ....[2]....
        /*06d4*/ 	.word	0x00009e80


	//   ....[3]....
        /*06d8*/ 	.word	0x0000d350


	//----- nvinfo : EIATTR_MAX_THREADS
	.align		4
.L_655:
        /*06dc*/ 	.byte	0x04, 0x05
        /*06de*/ 	.short	(.L_657 - .L_656)
.L_656:
        /*06e0*/ 	.word	0x00000180
        /*06e4*/ 	.word	0x00000001
        /*06e8*/ 	.word	0x00000001


	//----- nvinfo : EIATTR_CRS_STACK_SIZE
	.align		4
.L_657:
        /*06ec*/ 	.byte	0x04, 0x1e
        /*06ee*/ 	.short	(.L_659 - .L_658)
.L_658:
        /*06f0*/ 	.word	0x00000000


	//----- nvinfo : EIATTR_CBANK_PARAM_SIZE
	.align		4
.L_659:
        /*06f4*/ 	.byte	0x03, 0x19
        /*06f6*/ 	.short	0x0cf0


	//----- nvinfo : EIATTR_PARAM_CBANK
	.align		4
        /*06f8*/ 	.byte	0x04, 0x0a
        /*06fa*/ 	.short	(.L_661 - .L_660)
	.align		4
.L_660:
        /*06fc*/ 	.word	index@(.nv.constant0._ZN7cutlass13device_kernelIN5flash11enable_sm90INS1_16FlashAttnFwdSm90INS1_25CollectiveMainloopFwdSm90ILi2EN4cute5tupleIJNS5_1CILi1EEES8_S8_EEENS6_IJNS7_ILi64EEESA_SA_EEELi512ENS_10bfloat16_tEfNS_4arch4Sm90ELb0ELb0ELb0ELb0ELb0ELb0ELb1ELb0ELb0ELb0ELb0ELb0EEENS1_21CollectiveEpilogueFwdINS6_IJSA_NS7_ILi512EEESA_EEES9_SC_SE_Li256ELb0ELb0ELb0ELb0EEENS1_29StaticPersistentTileSchedulerILb0EEEEEEEEEvNT_6ParamsE)
        /*0700*/ 	.short	0x0210
        /*0702*/ 	.short	0x0cf0


	//----- nvinfo : EIATTR_SW_WAR
	.align		4
.L_661:
        /*0704*/ 	.byte	0x04, 0x36
        /*0706*/ 	.short	(.L_663 - .L_662)
.L_662:
        /*0708*/ 	.word	0x00000008
.L_663:


//--------------------- .nv.info._ZN7cutlass13device_kernelIN5flash11enable_sm90INS1_16FlashAttnFwdSm90INS1_25CollectiveMainloopFwdSm90ILi2EN4cute5tupleIJNS5_1CILi1EEES8_S8_EEENS6_IJNS7_ILi64EEESA_SA_EEELi512ENS_10bfloat16_tEfNS_4arch4Sm90ELb0ELb0ELb0ELb1ELb0ELb0ELb0ELb0ELb0ELb0ELb0ELb0EEENS1_21CollectiveEpilogueFwdINS6_IJSA_NS7_ILi512EEESA_EEES9_SC_SE_Li256ELb1ELb0ELb0ELb0EEENS1_36VarlenDynamicPersistentTileSchedulerILi64ELi64ELi256ELi32ELb0ELb0ELb1ELb0ELb1ELb1EEEEEEEEEvNT_6ParamsE --------------------------
	.section	.nv.info._ZN7cutlass13device_kernelIN5flash11enable_sm90INS1_16FlashAttnFwdSm90INS1_25CollectiveMainloopFwdSm90ILi2EN4cute5tupleIJNS5_1CILi1EEES8_S8_EEENS6_IJNS7_ILi64EEESA_SA_EEELi512ENS_10bfloat16_tEfNS_4arch4Sm90ELb0ELb0ELb0ELb1ELb0ELb0ELb0ELb0ELb0ELb0ELb0ELb0EEENS1_21CollectiveEpilogueFwdINS6_IJSA_NS7_ILi512EEESA_EEES9_SC_SE_Li256ELb1ELb0ELb0ELb0EEENS1_36VarlenDynamicPersistentTileSchedulerILi64ELi64ELi256ELi32ELb0ELb0ELb1ELb0ELb1ELb1EEEEEEEEEvNT_6ParamsE,"",@"SHT_CUDA_INFO"
	.sectionflags	@""
	.align	4


	//----- nvinfo : EIATTR_CUDA_API_VERSION
	.align		4
        /*0000*/ 	.byte	0x04, 0x37
        /*0002*/ 	.short	(.L_665 - .L_664)
.L_664:
        /*0004*/ 	.word	0x00000082


	//----- nvinfo : EIATTR_KPARAM_INFO
	.align		4
.L_665:
        /*0008*/ 	.byte	0x04, 0x17
        /*000a*/ 	.short	(.L_667 - .L_666)
.L_666:
        /*000c*/ 	.word	0x00000000
        /*0010*/ 	.short	0x0000
        /*0012*/ 	.short	0x0070
        /*0014*/ 	.byte	0x00, 0xf0, 0x01, 0x28


	//----- nvinfo : EIATTR_SPARSE_MMA_MASK
	.align		4
.L_667:
        /*0018*/ 	.byte	0x03, 0x50
        /*001a*/ 	.short	0x0000


	//----- nvinfo : EIATTR_MAXREG_COUNT
	.align		4
        /*001c*/ 	.byte	0x03, 0x1b
        /*001e*/ 	.short	0x00a8


	//----- nvinfo : EIATTR_NUM_BARRIERS
	.align		4
        /*0020*/ 	.byte	0x02, 0x4c
        /*0022*/ 	.byte	0x10
	.zero		1


	//----- nvinfo : EIATTR_EXTERNS
	.align		4
        /*0024*/ 	.byte	0x04, 0x0f
        /*0026*/ 	.short	(.L_669 - .L_668)


	//   ....[0]....
	.align		4
.L_668:
        /*0028*/ 	.word	index@(__assertfail)


	//----- nvinfo : EIATTR_ANNOTATIONS
	.align		4
.L_669:
        /*002c*/ 	.byte	0x04, 0x55
        /*002e*/ 	.short	(.L_671 - .L_670)


	//   ....[0]....
.L_670:
        /* <DEDUP_REMOVED lines=31> */


	//----- nvinfo : EIATTR_MERCURY_ISA_VERSION
	.align		4
.L_671:
        /*0210*/ 	.byte	0x03, 0x5f
        /*0212*/ 	.short	0x0101


	//----- nvinfo : EIATTR_UNUSED_LOAD_BYTE_OFFSET
	.align		4
        /*0214*/ 	.byte	0x04, 0x44
        /*0216*/ 	.short	(.L_673 - .L_672)


	//   ....[0]....
.L_672:
        /*0218*/ 	.word	0x00000a50
        /*021c*/ 	.word	0x0000fff0


	//   ....[1]....
        /*0220*/ 	.word	0x00006a20
        /*0224*/ 	.word	0x0000fff0


	//----- nvinfo : EIATTR_INT_WARP_WIDE_INSTR_OFFSETS
	.align		4
.L_673:
        /*0228*/ 	.byte	0x04, 0x31
        /*022a*/ 	.short	(.L_675 - .L_674)


	//   ....[0]....
.L_674:
        /*022c*/ 	.word	0x00000160


	//   ....[1]....
        /*0230*/ 	.word	0x000001a0


	//   ....[2]....
        /*0234*/ 	.word	0x00000210


	//   ....[3]....
        /*0238*/ 	.word	0x0000a150


	//   ....[4]....
        /*023c*/ 	.word	0x0000a1e0


	//   ....[5]....
        /*0240*/ 	.word	0x0000a660


	//   ....[6]....
        /*0244*/ 	.word	0x0000a690


	//   ....[7]....
        /*0248*/ 	.word	0x0000cfc0


	//   ....[8]....
        /*024c*/ 	.word	0x0000d050


	//----- nvinfo : EIATTR_COOP_GROUP_MASK_REGIDS
	.align		4
.L_675:
        /*0250*/ 	.byte	0x04, 0x29
        /*0252*/ 	.short	(.L_677 - .L_676)


	//   ....[0]....
.L_676:
        /*0254*/ 	.word	0xffffffff


	//   ....[1]....
        /*0258*/ 	.word	0xffffffff


	//   ....[2]....
        /*025c*/ 	.word	0xffffffff


	//   ....[3]....
        /*0260*/ 	.word	0xffffffff


	//   ....[4]....
        /*0264*/ 	.word	0xffffffff


	//   ....[5]....
        /*0268*/ 	.word	0xffffffff


	//   ....[6]....
        /*026c*/ 	.word	0xffffffff


	//   ....[7]....
        /*0270*/ 	.word	0xffffffff


	//   ....[8]....
        /*0274*/ 	.word	0xffffffff


	//   ....[9]....
        /*0278*/ 	.word	0xffffffff


	//   ....[10]....
        /*027c*/ 	.word	0xffffffff


	//   ....[11]....
        /*0280*/ 	.word	0xffffffff


	//   ....[12]....
        /*0284*/ 	.word	0xffffffff


	//   ....[13]....
        /*0288*/ 	.word	0xffffffff


	//   ....[14]....
        /*028c*/ 	.word	0xffffffff


	//   ....[15]....
        /*0290*/ 	.word	0xffffffff


	//   ....[16]....
        /*0294*/ 	.word	0xffffffff


	//   ....[17]....
        /*0298*/ 	.word	0xffffffff


	//   ....[18]....
        /*029c*/ 	.word	0xffffffff


	//   ....[19]....
        /*02a0*/ 	.word	0xffffffff


	//   ....[20]....
        /*02a4*/ 	.word	0xffffffff


	//   ....[21]....
        /*02a8*/ 	.word	0xffffffff


	//   ....[22]....
        /*02ac*/ 	.word	0xffffffff


	//   ....[23]....
        /*02b0*/ 	.word	0xffffffff


	//   ....[24]....
        /*02b4*/ 	.word	0xffffffff


	//   ....[25]....
        /*02b8*/ 	.word	0xffffffff


	//   ....[26]....
        /*02bc*/ 	.word	0xffffffff


	//   ....[27]....
        /*02c0*/ 	.word	0xffffffff


	//   ....[28]....
        /*02c4*/ 	.word	0xffffffff


	//   ....[29]....
        /*02c8*/ 	.word	0xffffffff


	//   ....[30]....
        /*02cc*/ 	.word	0xffffffff


	//   ....[31]....
        /*02d0*/ 	.word	0xffffffff


	//   ....[32]....
        /*02d4*/ 	.word	0xffffffff


	//   ....[33]....
        /*02d8*/ 	.word	0xffffffff


	//   ....[34]....
        /*02dc*/ 	.word	0xffffffff


	//   ....[35]....
        /*02e0*/ 	.word	0xffffffff


	//   ....[36]....
        /*02e4*/ 	.word	0xffffffff


	//   ....[37]....
        /*02e8*/ 	.word	0xffffffff


	//   ....[38]....
        /*02ec*/ 	.word	0xffffffff


	//   ....[39]....
        /*02f0*/ 	.word	0xffffffff


	//   ....[40]....
        /*02f4*/ 	.word	0xffffffff


	//   ....[41]....
        /*02f8*/ 	.word	0xffffffff


	//   ....[42]....
        /*02fc*/ 	.word	0xffffffff


	//   ....[43]....
        /*0300*/ 	.word	0xffffffff


	//   ....[44]....
        /*0304*/ 	.word	0xffffffff


	//   ....[45]....
        /*0308*/ 	.word	0xffffffff


	//   ....[46]....
        /*030c*/ 	.word	0xffffffff


	//   ....[47]....
        /*0310*/ 	.word	0xffffffff


	//   ....[48]....
        /*0314*/ 	.word	0xffffffff


	//   ....[49]....
        /*0318*/ 	.word	0xffffffff


	//   ....[50]....
        /*031c*/ 	.word	0xffffffff


	//   ....[51]....
        /*0320*/ 	.word	0xffffffff


	//   ....[52]....
        /*0324*/ 	.word	0xffffffff


	//   ....[53]....
        /*0328*/ 	.word	0xffffffff


	//   ....[54]....
        /*032c*/ 	.word	0xffffffff


	//   ....[55]....
        /*0330*/ 	.word	0xffffffff


	//   ....[56]....
        /*0334*/ 	.word	0xffffffff


	//   ....[57]....
        /*0338*/ 	.word	0xffffffff


	//   ....[58]....
        /*033c*/ 	.word	0x0500000f


	//   ....[59]....
        /*0340*/ 	.word	0x0500000f


	//   ....[60]....
        /*0344*/ 	.word	0x0500000f


	//   ....[61]....
        /*0348*/ 	.word	0x0500000f


	//   ....[62]....
        /*034c*/ 	.word	0x0500000f


	//   ....[63]....
        /*0350*/ 	.word	0x0500000f


	//   ....[64]....
        /*0354*/ 	.word	0x0500000f


	//   ....[65]....
        /*0358*/ 	.word	0x0500000f


	//   ....[66]....
        /*035c*/ 	.word	0x0500000f


	//   ....[67]....
        /*0360*/ 	.word	0x0500000f


	//   ....[68]....
        /*0364*/ 	.word	0x0500000f


	//   ....[69]....
        /*0368*/ 	.word	0x0500000f


	//   ....[70]....
        /*036c*/ 	.word	0x0500000f


	//   ....[71]....
        /*0370*/ 	.word	0x0500000f


	//   ....[72]....
        /*0374*/ 	.word	0x0500000f


	//   ....[73]....
        /*0378*/ 	.word	0x0500000f


	//   ....[74]....
        /*037c*/ 	.word	0x0500000f


	//   ....[75]....
        /*0380*/ 	.word	0x0500000f


	//   ....[76]....
        /*0384*/ 	.word	0x0500000f


	//----- nvinfo : EIATTR_COOP_GROUP_INSTR_OFFSETS
	.align		4
.L_677:
        /*0388*/ 	.byte	0x04, 0x28
        /*038a*/ 	.short	(.L_679 - .L_678)


	//   ....[0]....
.L_678:
        /*038c*/ 	.word	0x00000060


	//   ....[1]....
        /*0390*/ 	.word	0x00000170


	//   ....[2]....
        /*0394*/ 	.word	0x000001c0


	//   ....[3]....
        /*0398*/ 	.word	0x000003b0


	//   ....[4]....
        /*039c*/ 	.word	0x00000510


	//   ....[5]....
        /*03a0*/ 	.word	0x00000630


	//   ....[6]....
        /*03a4*/ 	.word	0x00000790


	//   ....[7]....
        /*03a8*/ 	.word	0x000016f0


	//   ....[8]....
        /*03ac*/ 	.word	0x00003030


	//   ....[9]....
        /*03b0*/ 	.word	0x00003a00


	//   ....[10]....
        /*03b4*/ 	.word	0x00003a60


	//   ....[11]....
        /*03b8*/ 	.word	0x00003c30


	//   ....[12]....
        /*03bc*/ 	.word	0x00003d00


	//   ....[13]....
        /*03c0*/ 	.word	0x000045e0


	//   ....[14]....
        /*03c4*/ 	.word	0x00004a40


	//   ....[15]....
        /*03c8*/ 	.word	0x00004a70


	//   ....[16]....
        /*03cc*/ 	.word	0x00004c90


	//   ....[17]....
        /*03d0*/ 	.word	0x00004e60


	//   ....[18]....
        /*03d4*/ 	.word	0x00005ee0


	//   ....[19]....
        /*03d8*/ 	.word	0x00005f20


	//   ....[20]....
        /*03dc*/ 	.word	0x00005f60


	//   ....[21]....
        /*03e0*/ 	.word	0x00005fe0


	//   ....[22]....
        /*03e4*/ 	.word	0x00006010


	//   ....[23]....
        /*03e8*/ 	.word	0x00007930


	//   ....[24]....
        /*03ec*/ 	.word	0x000092c0


	//   ....[25]....
        /*03f0*/ 	.word	0x00009450


	//   ....[26]....
        /*03f4*/ 	.word	0x00009480


	//   ....[27]....
        /*03f8*/ 	.word	0x000094c0


	//   ....[28]....
        /*03fc*/ 	.word	0x00009520


	//   ....[29]....
        /*0400*/ 	.word	0x00009580


	//   ....[30]....
        /*0404*/ 	.word	0x000095c0


	//   ....[31]....
        /*0408*/ 	.word	0x00009770


	//   ....[32]....
        /*040c*/ 	.word	0x000097d0


	//   ....[33]....
        /*0410*/ 	.word	0x00009810


	//   ....[34]....
        /*0414*/ 	.word	0x00009850


	//   ....[35]....
        /*0418*/ 	.word	0x00009880


	//   ....[36]....
        /*041c*/ 	.word	0x000098b0


	//   ....[37]....
        /*0420*/ 	.word	0x00009940


	//   ....[38]....
        /*0424*/ 	.word	0x00009970


	//   ....[39]....
        /*0428*/ 	.word	0x00009a00


	//   ....[40]....
        /*042c*/ 	.word	0x0000d0e0


	//   ....[41]....
        /*0430*/ 	.word	0x0000d0f0


	//   ....[42]....
        /*0434*/ 	.word	0x0000d200


	//   ....[43]....
        /*0438*/ 	.word	0x0000d260


	//   ....[44]....
        /*043c*/ 	.word	0x0000d2a0


	//   ....[45]....
        /*0440*/ 	.word	0x0000d2e0


	//   ....[46]....
        /*0444*/ 	.word	0x0000d310


	//   ....[47]....
        /*0448*/ 	.word	0x0000d340


	//   ....[48]....
        /*044c*/ 	.word	0x0000d4d0


	//   ....[49]....
        /*0450*/ 	.word	0x0000d530


	//   ....[50]....
        /*0454*/ 	.word	0x0000d570


	//   ....[51]....
        /*0458*/ 	.word	0x0000d5b0


	//   ....[52]....
        /*045c*/ 	.word	0x0000d5e0


	//   ....[53]....
        /*0460*/ 	.word	0x0000d610


	//   ....[54]....
        /*0464*/ 	.word	0x0000d6d0


	//   ....[55]....
        /*0468*/ 	.word	0x0000d6f0


	//   ....[56]....
        /*046c*/ 	.word	0x0000d760


	//   ....[57]....
        /*0470*/ 	.word	0x0000dbb0


	//   ....[58]....
        /*0474*/ 	.word	0x0000e160


	//   ....[59]....
        /*0478*/ 	.word	0x0000e580


	//   ....[60]....
        /*047c*/ 	.word	0x0000e610


	//   ....[61]....
        /*0480*/ 	.word	0x0000e6b0


	//   ....[62]....
        /*0484*/ 	.word	0x0000e760


	//   ....[63]....
        /*0488*/ 	.word	0x0000e7e0


	//   ....[64]....
        /*048c*/ 	.word	0x0000e860


	//   ....[65]....
        /*0490*/ 	.word	0x0000e8e0


	//   ....[66]....
        /*0494*/ 	.word	0x0000e960


	//   ....[67]....
        /*0498*/ 	.word	0x0000e9f0


	//   ....[68]....
        /*049c*/ 	.word	0x0000eaa0


	//   ....[69]....
        /*04a0*/ 	.word	0x0000eb20


	//   ....[70]....
        /*04a4*/ 	.word	0x0000eba0


	//   ....[71]....
        /*04a8*/ 	.word	0x0000ec20


	//   ....[72]....
        /*04ac*/ 	.word	0x0000eca0


	//   ....[73]....
        /*04b0*/ 	.word	0x0000ed10


	//   ....[74]....
        /*04b4*/ 	.word	0x0000edb0


	//   ....[75]....
        /*04b8*/ 	.word	0x0000ee40


	//   ....[76]....
        /*04bc*/ 	.word	0x0000ef60


	//----- nvinfo : EIATTR_REG_RECONFIG
	.align		4
.L_679:
        /*04c0*/ 	.byte	0x01, 0x54
	.zero		2


	//----- nvinfo : EIATTR_SYSCALL_OFFSETS
	.align		4
        /*04c4*/ 	.byte	0x04, 0x46
        /*04c6*/ 	.short	(.L_681 - .L_680)


	//   ....[0]....
.L_680:
        /*04c8*/ 	.word	0x000031f0


	//   ....[1]....
        /*04cc*/ 	.word	0x0000a370


	//   ....[2]....
        /*04d0*/ 	.word	0x0000a4b0


	//   ....[3]....
        /*04d4*/ 	.word	0x0000a5b0


	//----- nvinfo : EIATTR_MBARRIER_INSTR_OFFSETS
	.align		4
.L_681:
        /*04d8*/ 	.byte	0x04, 0x39
        /*04da*/ 	.short	(.L_683 - .L_682)


	//   ....[0]....
.L_682:
        /*04dc*/ 	.word	0x000002a0
        /*04e0*/ 	.word	0x000000ff
        /*04e4*/ 	.word	0x00028c00
        /*04e8*/ 	.short	0x0100
        /*04ea*/ 	.byte	0x08
	.zero		1


	//   ....[1]....
        /*04ec*/ 	.word	0x000002b0
        /*04f0*/ 	.word	0x000000ff
        /*04f4*/ 	.word	0x00028c20
        /*04f8*/ 	.short	0x0100
        /*04fa*/ 	.byte	0x08
	.zero		1


	//   ....[2]....
        /*04fc*/ 	.word	0x00000360
        /*0500*/ 	.word	0x000000ff
        /*0504*/ 	.word	0x00028c30
        /*0508*/ 	.short	0x0100
        /*050a*/ 	.byte	0x06
	.zero		1


	//   ....[3]....
        /*050c*/ 	.word	0x00000370
        /*0510*/ 	.word	0x000000ff
        /*0514*/ 	.word	0x00028c40
        /*0518*/ 	.short	0x0100
        /*051a*/ 	.byte	0x06
	.zero		1


	//   ....[4]....
        /*051c*/ 	.word	0x00000380
        /*0520*/ 	.word	0x000000ff
        /*0524*/ 	.word	0x00028c38
        /*0528*/ 	.short	0x0100
        /*052a*/ 	.byte	0x06
	.zero		1


	//   ....[5]....
        /*052c*/ 	.word	0x00000390
        /*0530*/ 	.word	0x000000ff
        /*0534*/ 	.word	0x00028c48
        /*0538*/ 	.short	0x0100
        /*053a*/ 	.byte	0x06
	.zero		1


	//   ....[6]....
        /*053c*/ 	.word	0x000004c0
        /*0540*/ 	.word	0x000000ff
        /*0544*/ 	.word	0x00028c50
        /*0548*/ 	.short	0x0100
        /*054a*/ 	.byte	0x08
	.zero		1


	//   ....[7]....
        /*054c*/ 	.word	0x000004d0
        /*0550*/ 	.word	0x000000ff
        /*0554*/ 	.word	0x00028c60
        /*0558*/ 	.short	0x0100
        /*055a*/ 	.byte	0x08
	.zero		1


	//   ....[8]....
        /*055c*/ 	.word	0x000004e0
        /*0560*/ 	.word	0x000000ff
        /*0564*/ 	.word	0x00028c58
        /*0568*/ 	.short	0x0100
        /*056a*/ 	.byte	0x08
	.zero		1


	//   ....[9]....
        /*056c*/ 	.word	0x000004f0
        /*0570*/ 	.word	0x000000ff
        /*0574*/ 	.word	0x00028c68
        /*0578*/ 	.short	0x0100
        /*057a*/ 	.byte	0x08
	.zero		1


	//   ....[10]....
        /*057c*/ 	.word	0x000005e0
        /*0580*/ 	.word	0x000000ff
        /*0584*/ 	.word	0x00028c70
        /*0588*/ 	.short	0x0100
        /*058a*/ 	.byte	0x06
	.zero		1


	//   ....[11]....
        /*058c*/ 	.word	0x000005f0
        /*0590*/ 	.word	0x000000ff
        /*0594*/ 	.word	0x00028c80
        /*0598*/ 	.short	0x0100
        /*059a*/ 	.byte	0x06
	.zero		1


	//   ....[12]....
        /*059c*/ 	.word	0x00000600
        /*05a0*/ 	.word	0x000000ff
        /*05a4*/ 	.word	0x00028c78
        /*05a8*/ 	.short	0x0100
        /*05aa*/ 	.byte	0x06
	.zero		1


	//   ....[13]....
        /*05ac*/ 	.word	0x00000610
        /*05b0*/ 	.word	0x000000ff
        /*05b4*/ 	.word	0x00028c88
        /*05b8*/ 	.short	0x0100
        /*05ba*/ 	.byte	0x06
	.zero		1


	//   ....[14]....
        /*05bc*/ 	.word	0x00000740
        /*05c0*/ 	.word	0x000000ff
        /*05c4*/ 	.word	0x00028c90
        /*05c8*/ 	.short	0x0100
        /*05ca*/ 	.byte	0x08
	.zero		1


	//   ....[15]....
        /*05cc*/ 	.word	0x00000750
        /*05d0*/ 	.word	0x000000ff
        /*05d4*/ 	.word	0x00028ca0
        /*05d8*/ 	.short	0x0100
        /*05da*/ 	.byte	0x08
	.zero		1


	//   ....[16]....
        /*05dc*/ 	.word	0x00000760
        /*05e0*/ 	.word	0x000000ff
        /*05e4*/ 	.word	0x00028c98
        /*05e8*/ 	.short	0x0100
        /*05ea*/ 	.byte	0x08
	.zero		1


	//   ....[17]....
        /*05ec*/ 	.word	0x00000770
        /*05f0*/ 	.word	0x000000ff
        /*05f4*/ 	.word	0x00028ca8
        /*05f8*/ 	.short	0x0100
        /*05fa*/ 	.byte	0x08
	.zero		1


	//   ....[18]....
        /*05fc*/ 	.word	0x000008a0
        /*0600*/ 	.word	0x000000ff
        /*0604*/ 	.word	0x00028cb0
        /*0608*/ 	.short	0x0100
        /*060a*/ 	.byte	0x08
	.zero		1


	//   ....[19]....
        /*060c*/ 	.word	0x000008b0
        /*0610*/ 	.word	0x000000ff
        /*0614*/ 	.word	0x00028cc0
        /*0618*/ 	.short	0x0100
        /*061a*/ 	.byte	0x08
	.zero		1


	//   ....[20]....
        /*061c*/ 	.word	0x000008c0
        /*0620*/ 	.word	0x000000ff
        /*0624*/ 	.word	0x00028cb8
        /*0628*/ 	.short	0x0100
        /*062a*/ 	.byte	0x08
	.zero		1


	//   ....[21]....
        /*062c*/ 	.word	0x000008d0
        /*0630*/ 	.word	0x000000ff
        /*0634*/ 	.word	0x00028cc8
        /*0638*/ 	.short	0x0100
        /*063a*/ 	.byte	0x08
	.zero		1


	//   ....[22]....
        /*063c*/ 	.word	0x00001800
        /*0640*/ 	.word	0x000000ff
        /*0644*/ 	.word	0x00028c50
        /*0648*/ 	.short	0x010a
        /*064a*/ 	.byte	0x10
	.zero		1


	//   ....[23]....
        /*064c*/ 	.word	0x00001ad0
        /*0650*/ 	.word	0x00000000
        /*0654*/ 	.word	0x00000000
        /*0658*/ 	.short	0x0101
        /*065a*/ 	.byte	0x3f
	.zero		1


	//   ....[24]....
        /*065c*/ 	.word	0x00002450
        /*0660*/ 	.word	0x000000ff
        /*0664*/ 	.word	0x00028c50
        /*0668*/ 	.short	0x010a
        /*066a*/ 	.byte	0x06
	.zero		1


	//   ....[25]....
        /*066c*/ 	.word	0x00002490
        /*0670*/ 	.word	0x000000ff
        /*0674*/ 	.word	0x00028c50
        /*0678*/ 	.short	0x010a
        /*067a*/ 	.byte	0x06
	.zero		1


	//   ....[26]....
        /*067c*/ 	.word	0x000026e0
        /*0680*/ 	.word	0x00000000
        /*0684*/ 	.word	0x00000000
        /*0688*/ 	.short	0x0101
        /*068a*/ 	.byte	0x3f
	.zero		1


	//   ....[27]....
        /*068c*/ 	.word	0x00003270
        /*0690*/ 	.word	0x000000ff
        /*0694*/ 	.word	0x00028c00
        /*0698*/ 	.short	0x010a
        /*069a*/ 	.byte	0x2a
	.zero		1


	//   ....[28]....
        /*069c*/ 	.word	0x000032f0
        /*06a0*/ 	.word	0x00000007
        /*06a4*/ 	.word	0x00028c30
        /*06a8*/ 	.short	0x010a
        /*06aa*/ 	.byte	0x3f
	.zero		1


	//   ....[29]....
        /*06ac*/ 	.word	0x00003330
        /*06b0*/ 	.word	0x00000007
        /*06b4*/ 	.word	0x00028c30
        /*06b8*/ 	.short	0x010a
        /*06ba*/ 	.byte	0x3f
	.zero		1


	//   ....[30]....
        /*06bc*/ 	.word	0x00003f00
        /*06c0*/ 	.word	0x00000005
        /*06c4*/ 	.word	0x00000000
        /*06c8*/ 	.short	0x0101
        /*06ca*/ 	.byte	0x3f
	.zero		1


	//   ....[31]....
        /*06cc*/ 	.word	0x00004370
        /*06d0*/ 	.word	0x00000007
        /*06d4*/ 	.word	0x00028c50
        /*06d8*/ 	.short	0x010a
        /*06da*/ 	.byte	0x3f
	.zero		1


	//   ....[32]....
        /*06dc*/ 	.word	0x000043c0
        /*06e0*/ 	.word	0x00000007
        /*06e4*/ 	.word	0x00028c50
        /*06e8*/ 	.short	0x010a
        /*06ea*/ 	.byte	0x3f
	.zero		1


	//   ....[33]....
        /*06ec*/ 	.word	0x00004600
        /*06f0*/ 	.word	0x00000007
        /*06f4*/ 	.word	0x00000000
        /*06f8*/ 	.short	0x0101
        /*06fa*/ 	.byte	0x3f
	.zero		1


	//   ....[34]....
        /*06fc*/ 	.word	0x00004730
        /*0700*/ 	.word	0x000000ff
        /*0704*/ 	.word	0x00028c30
        /*0708*/ 	.short	0x010a
        /*070a*/ 	.byte	0x16
	.zero		1


	//   ....[35]....
        /*070c*/ 	.word	0x00004770
        /*0710*/ 	.word	0x000000ff
        /*0714*/ 	.word	0x00028c30
        /*0718*/ 	.short	0x010a
        /*071a*/ 	.byte	0x16
	.zero		1


	//   ....[36]....
        /*071c*/ 	.word	0x000051e0
        /*0720*/ 	.word	0x0000009a
        /*0724*/ 	.word	0x00000000
        /*0728*/ 	.short	0x0101
        /*072a*/ 	.byte	0x3f
	.zero		1


	//   ....[37]....
        /*072c*/ 	.word	0x00005c50
        /*0730*/ 	.word	0x000000ff
        /*0734*/ 	.word	0x00028c50
        /*0738*/ 	.short	0x010a
        /*073a*/ 	.byte	0x16
	.zero		1


	//   ....[38]....
        /*073c*/ 	.word	0x00005c90
        /*0740*/ 	.word	0x000000ff
        /*0744*/ 	.word	0x00028c50
        /*0748*/ 	.short	0x010a
        /*074a*/ 	.byte	0x16
	.zero		1


	//   ....[39]....
        /*074c*/ 	.word	0x00005f00
        /*0750*/ 	.word	0x000000ab
        /*0754*/ 	.word	0x00000000
        /*0758*/ 	.short	0x0101
        /*075a*/ 	.byte	0x3f
	.zero		1


	//   ....[40]....
        /*075c*/ 	.word	0x00008390
        /*0760*/ 	.word	0x000000ff
        /*0764*/ 	.word	0x00000000
        /*0768*/ 	.short	0x0101
        /*076a*/ 	.byte	0x04
	.zero		1


	//   ....[41]....
        /*076c*/ 	.word	0x0000ab10
        /*0770*/ 	.word	0x00000008
        /*0774*/ 	.word	0x00028c40
        /*0778*/ 	.short	0x010a
        /*077a*/ 	.byte	0x3f
	.zero		1


	//   ....[42]....
        /*077c*/ 	.word	0x0000af10
        /*0780*/ 	.word	0x0000000a
        /*0784*/ 	.word	0x00028c20
        /*0788*/ 	.short	0x010a
        /*078a*/ 	.byte	0x3f
	.zero		1


	//   ....[43]....
        /*078c*/ 	.word	0x0000afd0
        /*0790*/ 	.word	0x00000008
        /*0794*/ 	.word	0x00028c60
        /*0798*/ 	.short	0x010a
        /*079a*/ 	.byte	0x3f
	.zero		1


	//   ....[44]....
        /*079c*/ 	.word	0x0000b780
        /*07a0*/ 	.word	0x00000003
        /*07a4*/ 	.word	0x00028c40
        /*07a8*/ 	.short	0x010a
        /*07aa*/ 	.byte	0x3f
	.zero		1


	//   ....[45]....
        /*07ac*/ 	.word	0x0000b990
        /*07b0*/ 	.word	0x00000003
        /*07b4*/ 	.word	0x00028c60
        /*07b8*/ 	.short	0x010a
        /*07ba*/ 	.byte	0x3f
	.zero		1


	//   ....[46]....
        /*07bc*/ 	.word	0x0000c050
        /*07c0*/ 	.word	0x00000002
        /*07c4*/ 	.word	0x00028c40
        /*07c8*/ 	.short	0x010a
        /*07ca*/ 	.byte	0x3f
	.zero		1


	//   ....[47]....
        /*07cc*/ 	.word	0x0000c250
        /*07d0*/ 	.word	0x00000002
        /*07d4*/ 	.word	0x00028c60
        /*07d8*/ 	.short	0x010a
        /*07da*/ 	.byte	0x3f
	.zero		1


	//   ....[48]....
        /*07dc*/ 	.word	0x0000c890
        /*07e0*/ 	.word	0x00000002
        /*07e4*/ 	.word	0x00028c40
        /*07e8*/ 	.short	0x010a
        /*07ea*/ 	.byte	0x3f
	.zero		1


	//   ....[49]....
        /*07ec*/ 	.word	0x0000caa0
        /*07f0*/ 	.word	0x00000002
        /*07f4*/ 	.word	0x00028c60
        /*07f8*/ 	.short	0x010a
        /*07fa*/ 	.byte	0x3f
	.zero		1


	//   ....[50]....
        /*07fc*/ 	.word	0x0000db30
        /*0800*/ 	.word	0x00000000
        /*0804*/ 	.word	0x00028c20
        /*0808*/ 	.short	0x010a
        /*080a*/ 	.byte	0x3f
	.zero		1


	//   ....[51]....
        /*080c*/ 	.word	0x0000dcf0
        /*0810*/ 	.word	0x00000006
        /*0814*/ 	.word	0x00000000
        /*0818*/ 	.short	0x010a
        /*081a*/ 	.byte	0x3f
	.zero		1


	//   ....[52]....
        /*081c*/ 	.word	0x0000dd60
        /*0820*/ 	.word	0x00000007
        /*0824*/ 	.word	0x00000000
        /*0828*/ 	.short	0x010a
        /*082a*/ 	.byte	0x3f
	.zero		1


	//   ....[53]....
        /*082c*/ 	.word	0x0000ddd0
        /*0830*/ 	.word	0x00000004
        /*0834*/ 	.word	0x00000000
        /*0838*/ 	.short	0x010a
        /*083a*/ 	.byte	0x3f
	.zero		1


	//   ....[54]....
        /*083c*/ 	.word	0x0000de00
        /*0840*/ 	.word	0x00000003
        /*0844*/ 	.word	0x00000000
        /*0848*/ 	.short	0x010a
        /*084a*/ 	.byte	0x3f
	.zero		1


	//   ....[55]....
        /*084c*/ 	.word	0x0000de70
        /*0850*/ 	.word	0x00000003
        /*0854*/ 	.word	0x00028c50
        /*0858*/ 	.short	0x010a
        /*085a*/ 	.byte	0x3f
	.zero		1


	//   ....[56]....
        /*085c*/ 	.word	0x0000ded0
        /*0860*/ 	.word	0x00000003
        /*0864*/ 	.word	0x00028c50
        /*0868*/ 	.short	0x010a
        /*086a*/ 	.byte	0x3f
	.zero		1


	//   ....[57]....
        /*086c*/ 	.word	0x0000df30
        /*0870*/ 	.word	0x00000003
        /*0874*/ 	.word	0x00028c00
        /*0878*/ 	.short	0x010a
        /*087a*/ 	.byte	0x3f
	.zero		1


	//   ....[58]....
        /*087c*/ 	.word	0x0000df80
        /*0880*/ 	.word	0x00000007
        /*0884*/ 	.word	0x00028c30
        /*0888*/ 	.short	0x010a
        /*088a*/ 	.byte	0x3f
	.zero		1


	//   ....[59]....
        /*088c*/ 	.word	0x0000dfd0
        /*0890*/ 	.word	0x00000007
        /*0894*/ 	.word	0x00028c50
        /*0898*/ 	.short	0x010a
        /*089a*/ 	.byte	0x3f
	.zero		1


	//   ....[60]....
        /*089c*/ 	.word	0x0000e030
        /*08a0*/ 	.word	0x00000003
        /*08a4*/ 	.word	0x00028c30
        /*08a8*/ 	.short	0x010a
        /*08aa*/ 	.byte	0x3f
	.zero		1


	//   ....[61]....
        /*08ac*/ 	.word	0x0000e080
        /*08b0*/ 	.word	0x000000ab
        /*08b4*/ 	.word	0x00028c50
        /*08b8*/ 	.short	0x010a
        /*08ba*/ 	.byte	0x3f
	.zero		1


	//   ....[62]....
        /*08bc*/ 	.word	0x0000e220
        /*08c0*/ 	.word	0x00000008
        /*08c4*/ 	.word	0x00028c40
        /*08c8*/ 	.short	0x010a
        /*08ca*/ 	.byte	0x3f
	.zero		1


	//   ....[63]....
        /*08cc*/ 	.word	0x0000e2a0
        /*08d0*/ 	.word	0x00000008
        /*08d4*/ 	.word	0x00028c20
        /*08d8*/ 	.short	0x010a
        /*08da*/ 	.byte	0x3f
	.zero		1


	//   ....[64]....
        /*08dc*/ 	.word	0x0000e2f0
        /*08e0*/ 	.word	0x00000008
        /*08e4*/ 	.word	0x00028c60
        /*08e8*/ 	.short	0x010a
        /*08ea*/ 	.byte	0x3f
	.zero		1


	//   ....[65]....
        /*08ec*/ 	.word	0x0000e340
        /*08f0*/ 	.word	0x00000003
        /*08f4*/ 	.word	0x00028c40
        /*08f8*/ 	.short	0x010a
        /*08fa*/ 	.byte	0x3f
	.zero		1


	//   ....[66]....
        /*08fc*/ 	.word	0x0000e390
        /*0900*/ 	.word	0x00000003
        /*0904*/ 	.word	0x00028c60
        /*0908*/ 	.short	0x010a
        /*090a*/ 	.byte	0x3f
	.zero		1


	//   ....[67]....
        /*090c*/ 	.word	0x0000e3e0
        /*0910*/ 	.word	0x00000002
        /*0914*/ 	.word	0x00028c40
        /*0918*/ 	.short	0x010a
        /*091a*/ 	.byte	0x3f
	.zero		1


	//   ....[68]....
        /*091c*/ 	.word	0x0000e430
        /*0920*/ 	.word	0x00000002
        /*0924*/ 	.word	0x00028c60
        /*0928*/ 	.short	0x010a
        /*092a*/ 	.byte	0x3f
	.zero		1


	//   ....[69]....
        /*092c*/ 	.word	0x0000e480
        /*0930*/ 	.word	0x00000002
        /*0934*/ 	.word	0x00028c40
        /*0938*/ 	.short	0x010a
        /*093a*/ 	.byte	0x3f
	.zero		1


	//   ....[70]....
        /*093c*/ 	.word	0x0000e4d0
        /*0940*/ 	.word	0x00000002
        /*0944*/ 	.word	0x00028c60
        /*0948*/ 	.short	0x010a
        /*094a*/ 	.byte	0x3f
	.zero		1


	//   ....[71]....
        /*094c*/ 	.word	0x0000ee80
        /*0950*/ 	.word	0x00000000
        /*0954*/ 	.word	0x00028c20
        /*0958*/ 	.short	0x010a
        /*095a*/ 	.byte	0x3f
	.zero		1


	//   ....[72]....
        /*095c*/ 	.word	0x0000f020
        /*0960*/ 	.word	0x00000006
        /*0964*/ 	.word	0x00000000
        /*0968*/ 	.short	0x010a
        /*096a*/ 	.byte	0x3f
	.zero		1


	//   ....[73]....
        /*096c*/ 	.word	0x0000f070
        /*0970*/ 	.word	0x00000007
        /*0974*/ 	.word	0x00000000
        /*0978*/ 	.short	0x010a
        /*097a*/ 	.byte	0x3f
	.zero		1


	//   ....[74]....
        /*097c*/ 	.word	0x0000f0c0
        /*0980*/ 	.word	0x00000004
        /*0984*/ 	.word	0x00000000
        /*0988*/ 	.short	0x010a
        /*098a*/ 	.byte	0x3f
	.zero		1


	//----- nvinfo : EIATTR_NUM_MBARRIERS
	.align		4
.L_683:
        /*098c*/ 	.byte	0x03, 0x38
        /*098e*/ 	.short	0x0016


	//----- nvinfo : EIATTR_EXIT_INSTR_OFFSETS
	.align		4
        /*0990*/ 	.byte	0x04, 0x1c
        /*0992*/ 	.short	(.L_685 - .L_684)


	//   ....[0]....
.L_684:
        /*0994*/ 	.word	0x00000a80


	//   ....[1]....
        /*0998*/ 	.word	0x00009280


	//   ....[2]....
        /*099c*/ 	.word	0x000092e0


	//   ....[3]....
        /*09a0*/ 	.word	0x0000de50


	//----- nvinfo : EIATTR_MAX_THREADS
	.align		4
.L_685:
        /*09a4*/ 	.byte	0x04, 0x05
        /*09a6*/ 	.short	(.L_687 - .L_686)
.L_686:
        /*09a8*/ 	.word	0x00000180
        /*09ac*/ 	.word	0x00000001
        /*09b0*/ 	.word	0x00000001


	//----- nvinfo : EIATTR_CRS_STACK_SIZE
	.align		4
.L_687:
        /*09b4*/ 	.byte	0x04, 0x1e
        /*09b6*/ 	.short	(.L_689 - .L_688)
.L_688:
        /*09b8*/ 	.word	0x00000000


	//----- nvinfo : EIATTR_CBANK_PARAM_SIZE
	.align		4
.L_689:
        /*09bc*/ 	.byte	0x03, 0x19
        /*09be*/ 	.short	0x0a70


	//----- nvinfo : EIATTR_PARAM_CBANK
	.align		4
        /*09c0*/ 	.byte	0x04, 0x0a
        /*09c2*/ 	.short	(.L_691 - .L_690)
	.align		4
.L_690:
        /*09c4*/ 	.word	index@(.nv.constant0._ZN7cutlass13device_kernelIN5flash11enable_sm90INS1_16FlashAttnFwdSm90INS1_25CollectiveMainloopFwdSm90ILi2EN4cute5tupleIJNS5_1CILi1EEES8_S8_EEENS6_IJNS7_ILi64EEESA_SA_EEELi512ENS_10bfloat16_tEfNS_4arch4Sm90ELb0ELb0ELb0ELb1ELb0ELb0ELb0ELb0ELb0ELb0ELb0ELb0EEENS1_21CollectiveEpilogueFwdINS6_IJSA_NS7_ILi512EEESA_EEES9_SC_SE_Li256ELb1ELb0ELb0ELb0EEENS1_36VarlenDynamicPersistentTileSchedulerILi64ELi64ELi256ELi32ELb0ELb0ELb1ELb0ELb1ELb1EEEEEEEEEvNT_6ParamsE)
        /*09c8*/ 	.short	0x0210
        /*09ca*/ 	.short	0x0a70


	//----- nvinfo : EIATTR_SW_WAR
	.align		4
.L_691:
        /*09cc*/ 	.byte	0x04, 0x36
        /*09ce*/ 	.short	(.L_693 - .L_692)
.L_692:
        /*09d0*/ 	.word	0x00000008
.L_693:


//--------------------- .nv.info._ZN7cutlass13device_kernelIN5flash11enable_sm90INS1_16FlashAttnFwdSm90INS1_25CollectiveMainloopFwdSm90ILi2EN4cute5tupleIJNS5_1CILi1EEES8_S8_EEENS6_IJNS7_ILi64EEESA_SA_EEELi512ENS_10bfloat16_tEfNS_4arch4Sm90ELb0ELb0ELb0ELb1ELb0ELb1ELb0ELb0ELb0ELb0ELb0ELb0EEENS1_21CollectiveEpilogueFwdINS6_IJSA_NS7_ILi512EEESA_EEES9_SC_SE_Li256ELb1ELb0ELb0ELb0EEENS1_36VarlenDynamicPersistentTileSchedulerILi64ELi64ELi256ELi32ELb0ELb0ELb1ELb0ELb1ELb1EEEEEEEEEvNT_6ParamsE --------------------------
	.section	.nv.info._ZN7cutlass13device_kernelIN5flash11enable_sm90INS1_16FlashAttnFwdSm90INS1_25CollectiveMainloopFwdSm90ILi2EN4cute5tupleIJNS5_1CILi1EEES8_S8_EEENS6_IJNS7_ILi64EEESA_SA_EEELi512ENS_10bfloat16_tEfNS_4arch4Sm90ELb0ELb0ELb0ELb1ELb0ELb1ELb0ELb0ELb0ELb0ELb0ELb0EEENS1_21CollectiveEpilogueFwdINS6_IJSA_NS7_ILi512EEESA_EEES9_SC_SE_Li256ELb1ELb0ELb0ELb0EEENS1_36VarlenDynamicPersistentTileSchedulerILi64ELi64ELi256ELi32ELb0ELb0ELb1ELb0ELb1ELb1EEEEEEEEEvNT_6ParamsE,"",@"SHT_CUDA_INFO"
	.sectionflags	@""
	.align	4


	//----- nvinfo : EIATTR_CUDA_API_VERSION
	.align		4
        /*0000*/ 	.byte	0x04, 0x37
        /*0002*/ 	.short	(.L_695 - .L_694)
.L_694:
        /*0004*/ 	.word	0x00000082


	//----- nvinfo : EIATTR_KPARAM_INFO
	.align		4
.L_695:
        /*0008*/ 	.byte	0x04, 0x17
        /*000a*/ 	.short	(.L_697 - .L_696)
.L_696:
        /*000c*/ 	.word	0x00000000
        /*0010*/ 	.short	0x0000
        /*0012*/ 	.short	0x0070
        /*0014*/ 	.byte	0x00, 0xf0, 0x01, 0x28


	//----- nvinfo : EIATTR_SPARSE_MMA_MASK
	.align		4
.L_697:
        /*0018*/ 	.byte	0x03, 0x50
        /*001a*/ 	.short	0x0000


	//----- nvinfo : EIATTR_MAXREG_COUNT
	.align		4
        /*001c*/ 	.byte	0x03, 0x1b
        /*001e*/ 	.short	0x00a8


	//----- nvinfo : EIATTR_NUM_BARRIERS
	.align		4
        /*0020*/ 	.byte	0x02, 0x4c
        /*0022*/ 	.byte	0x10
	.zero		1


	//----- nvinfo : EIATTR_EXTERNS
	.align		4
        /*0024*/ 	.byte	0x04, 0x0f
        /*0026*/ 	.short	(.L_699 - .L_698)


	//   ....[0]....
	.align		4
.L_698:
        /*0028*/ 	.word	index@(__assertfail)


	//----- nvinfo : EIATTR_ANNOTATIONS
	.align		4
.L_699:
        /*002c*/ 	.byte	0x04, 0x55
        /*002e*/ 	.short	(.L_701 - .L_700)


	//   ....[0]....
.L_700:
        /* <DEDUP_REMOVED lines=44> */


	//----- nvinfo : EIATTR_MERCURY_ISA_VERSION
	.align		4
.L_701:
        /*02d8*/ 	.byte	0x03, 0x5f
        /*02da*/ 	.short	0x0101


	//----- nvinfo : EIATTR_UNUSED_LOAD_BYTE_OFFSET
	.align		4
        /*02dc*/ 	.byte	0x04, 0x44
        /*02de*/ 	.short	(.L_703 - .L_702)


	//   ....[0]....
.L_702:
        /*02e0*/ 	.word	0x00000ae0
        /*02e4*/ 	.word	0x0000fff0


	//   ....[1]....
        /*02e8*/ 	.word	0x0000c130
        /*02ec*/ 	.word	0x0000fff0


	//----- nvinfo : EIATTR_INT_WARP_WIDE_INSTR_OFFSETS
	.align		4
.L_703:
        /*02f0*/ 	.byte	0x04, 0x31
        /*02f2*/ 	.short	(.L_705 - .L_704)


	//   ....[0]....
.L_704:
        /*02f4*/ 	.word	0x000001c0


	//   ....[1]....
        /*02f8*/ 	.word	0x00000200


	//   ....[2]....
        /*02fc*/ 	.word	0x000002d0


	//   ....[3]....
        /*0300*/ 	.word	0x000108b0


	//   ....[4]....
        /*0304*/ 	.word	0x00010940


	//   ....[5]....
        /*0308*/ 	.word	0x00010dc0


	//   ....[6]....
        /*030c*/ 	.word	0x00010df0


	//   ....[7]....
        /*0310*/ 	.word	0x00013710


	//   ....[8]....
        /*0314*/ 	.word	0x000137a0


	//----- nvinfo : EIATTR_COOP_GROUP_MASK_REGIDS
	.align		4
.L_705:
        /*0318*/ 	.byte	0x04, 0x29
        /*031a*/ 	.short	(.L_707 - .L_706)


	//   ....[0]....
.L_706:
        /*031c*/ 	.word	0xffffffff


	//   ....[1]....
        /*0320*/ 	.word	0xffffffff


	//   ....[2]....
        /*0324*/ 	.word	0xffffffff


	//   ....[3]....
        /*0328*/ 	.word	0xffffffff


	//   ....[4]....
        /*032c*/ 	.word	0xffffffff


	//   ....[5]....
        /*0330*/ 	.word	0xffffffff


	//   ....[6]....
        /*0334*/ 	.word	0xffffffff


	//   ....[7]....
        /*0338*/ 	.word	0xffffffff


	//   ....[8]....
        /*033c*/ 	.word	0xffffffff


	//   ....[9]....
        /*0340*/ 	.word	0xffffffff


	//   ....[10]....
        /*0344*/ 	.word	0xffffffff


	//   ....[11]....
        /*0348*/ 	.word	0xffffffff


	//   ....[12]....
        /*034c*/ 	.word	0xffffffff


	//   ....[13]....
        /*0350*/ 	.word	0xffffffff


	//   ....[14]....
        /*0354*/ 	.word	0xffffffff


	//   ....[15]....
        /*0358*/ 	.word	0xffffffff


	//   ....[16]....
        /*035c*/ 	.word	0xffffffff


	//   ....[17]....
        /*0360*/ 	.word	0xffffffff


	//   ....[18]....
        /*0364*/ 	.word	0xffffffff


	//   ....[19]....
        /*0368*/ 	.word	0xffffffff


	//   ....[20]....
        /*036c*/ 	.word	0xffffffff


	//   ....[21]....
        /*0370*/ 	.word	0xffffffff


	//   ....[22]....
        /*0374*/ 	.word	0xffffffff


	//   ....[23]....
        /*0378*/ 	.word	0xffffffff


	//   ....[24]....
        /*037c*/ 	.word	0xffffffff


	//   ....[25]....
        /*0380*/ 	.word	0xffffffff


	//   ....[26]....
        /*0384*/ 	.word	0xffffffff


	//   ....[27]....
        /*0388*/ 	.word	0xffffffff


	//   ....[28]....
        /*038c*/ 	.word	0xffffffff


	//   ....[29]....
        /*0390*/ 	.word	0xffffffff


	//   ....[30]....
        /*0394*/ 	.word	0xffffffff


	//   ....[31]....
        /*0398*/ 	.word	0xffffffff


	//   ....[32]....
        /*039c*/ 	.word	0xffffffff


	//   ....[33]....
        /*03a0*/ 	.word	0xffffffff


	//   ....[34]....
        /*03a4*/ 	.word	0xffffffff


	//   ....[35]....
        /*03a8*/ 	.word	0xffffffff


	//   ....[36]....
        /*03ac*/ 	.word	0xffffffff


	//   ....[37]....
        /*03b0*/ 	.word	0xffffffff


	//   ....[38]....
        /*03b4*/ 	.word	0xffffffff


	//   ....[39]....
        /*03b8*/ 	.word	0xffffffff


	//   ....[40]....
        /*03bc*/ 	.word	0xffffffff


	//   ....[41]....
        /*03c0*/ 	.word	0xffffffff


	//   ....[42]....
        /*03c4*/ 	.word	0xffffffff


	//   ....[43]....
        /*03c8*/ 	.word	0xffffffff


	//   ....[44]....
        /*03cc*/ 	.word	0xffffffff


	//   ....[45]....
        /*03d0*/ 	.word	0xffffffff


	//   ....[46]....
        /*03d4*/ 	.word	0xffffffff


	//   ....[47]....
        /*03d8*/ 	.word	0xffffffff


	//   ....[48]....
        /*03dc*/ 	.word	0xffffffff


	//   ....[49]....
        /*03e0*/ 	.word	0xffffffff


	//   ....[50]....
        /*03e4*/ 	.word	0xffffffff


	//   ....[51]....
        /*03e8*/ 	.word	0xffffffff


	//   ....[52]....
        /*03ec*/ 	.word	0xffffffff


	//   ....[53]....
        /*03f0*/ 	.word	0xffffffff


	//   ....[54]....
        /*03f4*/ 	.word	0xffffffff


	//   ....[55]....
        /*03f8*/ 	.word	0xffffffff


	//   ....[56]....
        /*03fc*/ 	.word	0xffffffff


	//   ....[57]....
        /*0400*/ 	.word	0xffffffff


	//   ....[58]....
        /*0404*/ 	.word	0x0500000f


	//   ....[59]....
        /*0408*/ 	.word	0x0500000f


	//   ....[60]....
        /*040c*/ 	.word	0x0500000f


	//   ....[61]....
        /*0410*/ 	.word	0x0500000f


	//   ....[62]....
        /*0414*/ 	.word	0x0500000f


	//   ....[63]....
        /*0418*/ 	.word	0x0500000f


	//   ....[64]....
        /*041c*/ 	.word	0x0500000f


	//   ....[65]....
        /*0420*/ 	.word	0x0500000f


	//   ....[66]....
        /*0424*/ 	.word	0x0500000f


	//   ....[67]....
        /*0428*/ 	.word	0x0500000f


	//   ....[68]....
        /*042c*/ 	.word	0x0500000f


	//   ....[69]....
        /*0430*/ 	.word	0x0500000f


	//   ....[70]....
        /*0434*/ 	.word	0x0500000f


	//   ....[71]....
        /*0438*/ 	.word	0x0500000f


	//   ....[72]....
        /*043c*/ 	.word	0x0500000f


	//   ....[73]....
        /*0440*/ 	.word	0x0500000f


	//   ....[74]....
        /*0444*/ 	.word	0x0500000f


	//   ....[75]....
        /*0448*/ 	.word	0x0500000f


	//   ....[76]....
        /*044c*/ 	.word	0x0500000f


	//   ....[77]....
        /*0450*/ 	.word	0x0500000f


	//   ....[78]....
        /*0454*/ 	.word	0x0500000f


	//   ....[79]....
        /*0458*/ 	.word	0x0500000f


	//   ....[80]....
        /*045c*/ 	.word	0x0500000f


	//   ....[81]....
        /*0460*/ 	.word	0x0500000f


	//   ....[82]....
        /*0464*/ 	.word	0x0500000f


	//   ....[83]....
        /*0468*/ 	.word	0x0500000f


	//   ....[84]....
        /*046c*/ 	.word	0x0500000f


	//   ....[85]....
        /*0470*/ 	.word	0x0500000f


	//----- nvinfo : EIATTR_COOP_GROUP_INSTR_OFFSETS
	.align		4
.L_707:
        /*0474*/ 	.byte	0x04, 0x28
        /*0476*/ 	.short	(.L_709 - .L_708)


	//   ....[0]....
.L_708:
        /*0478*/ 	.word	0x00000060


	//   ....[1]....
        /*047c*/ 	.word	0x000001d0


	//   ....[2]....
        /*0480*/ 	.word	0x00000210


	//   ....[3]....
        /*0484*/ 	.word	0x00000400


	//   ....[4]....
        /*0488*/ 	.word	0x00000560


	//   ....[5]....
        /*048c*/ 	.word	0x00000680


	//   ....[6]....
        /*0490*/ 	.word	0x000007e0


	//   ....[7]....
        /*0494*/ 	.word	0x00004730


	//   ....[8]....
        /*0498*/ 	.word	0x00006210


	//   ....[9]....
        /*049c*/ 	.word	0x00008ed0


	//   ....[10]....
        /*04a0*/ 	.word	0x00008fb0


	//   ....[11]....
        /*04a4*/ 	.word	0x00009140


	//   ....[12]....
        /*04a8*/ 	.word	0x000091e0


	//   ....[13]....
        /*04ac*/ 	.word	0x00009b90


	//   ....[14]....
        /*04b0*/ 	.word	0x0000a0d0


	//   ....[15]....
        /*04b4*/ 	.word	0x0000a100


	//   ....[16]....
        /*04b8*/ 	.word	0x0000a3a0


	//   ....[17]....
        /*04bc*/ 	.word	0x0000a570


	//   ....[18]....
        /*04c0*/ 	.word	0x0000b5f0


	//   ....[19]....
        /*04c4*/ 	.word	0x0000b640


	//   ....[20]....
        /*04c8*/ 	.word	0x0000b670


	//   ....[21]....
        /*04cc*/ 	.word	0x0000b6e0


	//   ....[22]....
        /*04d0*/ 	.word	0x0000b6f0


	//   ....[23]....
        /*04d4*/ 	.word	0x0000d0d0


	//   ....[24]....
        /*04d8*/ 	.word	0x0000e860


	//   ....[25]....
        /*04dc*/ 	.word	0x0000e9f0


	//   ....[26]....
        /*04e0*/ 	.word	0x0000ea20


	//   ....[27]....
        /*04e4*/ 	.word	0x0000ea60


	//   ....[28]....
        /*04e8*/ 	.word	0x0000eac0


	//   ....[29]....
        /*04ec*/ 	.word	0x0000eb20


	//   ....[30]....
        /*04f0*/ 	.word	0x0000eb60


	//   ....[31]....
        /*04f4*/ 	.word	0x0000ed10


	//   ....[32]....
        /*04f8*/ 	.word	0x0000ed70


	//   ....[33]....
        /*04fc*/ 	.word	0x0000edb0


	//   ....[34]....
        /*0500*/ 	.word	0x0000edf0


	//   ....[35]....
        /*0504*/ 	.word	0x0000ee20


	//   ....[36]....
        /*0508*/ 	.word	0x0000ee50


	//   ....[37]....
        /*050c*/ 	.word	0x0000eee0


	//   ....[38]....
        /*0510*/ 	.word	0x0000ef10


	//   ....[39]....
        /*0514*/ 	.word	0x0000efa0


	//   ....[40]....
        /*0518*/ 	.word	0x00013830


	//   ....[41]....
        /*051c*/ 	.word	0x00013840


	//   ....[42]....
        /*0520*/ 	.word	0x00013950


	//   ....[43]....
        /*0524*/ 	.word	0x000139b0


	//   ....[44]....
        /*0528*/ 	.word	0x000139f0


	//   ....[45]....
        /*052c*/ 	.word	0x00013a30


	//   ....[46]....
        /*0530*/ 	.word	0x00013a60


	//   ....[47]....
        /*0534*/ 	.word	0x00013a90


	//   ....[48]....
        /*0538*/ 	.word	0x00013c20


	//   ....[49]....
        /*053c*/ 	.word	0x00013c80


	//   ....[50]....
        /*0540*/ 	.word	0x00013cc0


	//   ....[51]....
        /*0544*/ 	.word	0x00013d00


	//   ....[52]....
        /*0548*/ 	.word	0x00013d30


	//   ....[53]....
        /*054c*/ 	.word	0x00013d60


	//   ....[54]....
        /*0550*/ 	.word	0x00013e20


	//   ....[55]....
        /*0554*/ 	.word	0x00013e40


	//   ....[56]....
        /*0558*/ 	.word	0x00013eb0


	//   ....[57]....
        /*055c*/ 	.word	0x00014300


	//   ....[58]....
        /*0560*/ 	.word	0x000147e0


	//   ....[59]....
        /*0564*/ 	.word	0x00014880


	//   ....[60]....
        /*0568*/ 	.word	0x00014920


	//   ....[61]....
        /*056c*/ 	.word	0x000149c0


	//   ....[62]....
        /*0570*/ 	.word	0x00014ab0


	//   ....[63]....
        /*0574*/ 	.word	0x00014b50


	//   ....[64]....
        /*0578*/ 	.word	0x00014bf0


	//   ....[65]....
        /*057c*/ 	.word	0x00014c90


	//   ....[66]....
        /*0580*/ 	.word	0x00014ef0


	//   ....[67]....
        /*0584*/ 	.word	0x000151d0


	//   ....[68]....
        /*0588*/ 	.word	0x000155f0


	//   ....[69]....
        /*058c*/ 	.word	0x00015680


	//   ....[70]....
        /*0590*/ 	.word	0x00015720


	//   ....[71]....
        /*0594*/ 	.word	0x000157d0


	//   ....[72]....
        /*0598*/ 	.word	0x00015850


	//   ....[73]....
        /*059c*/ 	.word	0x000158d0


	//   ....[74]....
        /*05a0*/ 	.word	0x00015950


	//   ....[75]....
        /*05a4*/ 	.word	0x000159d0


	//   ....[76]....
        /*05a8*/ 	.word	0x00015a60


	//   ....[77]....
        /*05ac*/ 	.word	0x00015b10


	//   ....[78]....
        /*05b0*/ 	.word	0x00015b90


	//   ....[79]....
        /*05b4*/ 	.word	0x00015c10


	//   ....[80]....
        /*05b8*/ 	.word	0x00015c90


	//   ....[81]....
        /*05bc*/ 	.word	0x00015d10


	//   ....[82]....
        /*05c0*/ 	.word	0x00015d80


	//   ....[83]....
        /*05c4*/ 	.word	0x00015e20


	//   ....[84]....
        /*05c8*/ 	.word	0x00015eb0


	//   ....[85]....
        /*05cc*/ 	.word	0x00015fd0


	//----- nvinfo : EIATTR_REG_RECONFIG
	.align		4
.L_709:
        /*05d0*/ 	.byte	0x01, 0x54
	.zero		2


	//----- nvinfo : EIATTR_SYSCALL_OFFSETS
	.align		4
        /*05d4*/ 	.byte	0x04, 0x46
        /*05d6*/ 	.short	(.L_711 - .L_710)


	//   ....[0]....
.L_710:
        /*05d8*/ 	.word	0x00001840


	//   ....[1]....
        /*05dc*/ 	.word	0x00001990


	//   ....[2]....
        /*05e0*/ 	.word	0x000063c0


	//   ....[3]....
        /*05e4*/ 	.word	0x00006870


	//   ....[4]....
        /*05e8*/ 	.word	0x00010ad0


	//   ....[5]....
        /*05ec*/ 	.word	0x00010c10


	//   ....[6]....
        /*05f0*/ 	.word	0x00010d10


	//----- nvinfo : EIATTR_MBARRIER_INSTR_OFFSETS
	.align		4
.L_711:
        /*05f4*/ 	.byte	0x04, 0x39
        /*05f6*/ 	.short	(.L_713 - .L_712)


	//   ....[0]....
.L_712:
        /*05f8*/ 	.word	0x000002f0
        /*05fc*/ 	.word	0x000000ff
        /*0600*/ 	.word	0x00028c00
        /*0604*/ 	.short	0x0100
        /*0606*/ 	.byte	0x08
	.zero		1


	//   ....[1]....
        /*0608*/ 	.word	0x00000300
        /*060c*/ 	.word	0x000000ff
        /*0610*/ 	.word	0x00028c20
        /*0614*/ 	.short	0x0100
        /*0616*/ 	.byte	0x08
	.zero		1


	//   ....[2]....
        /*0618*/ 	.word	0x000003b0
        /*061c*/ 	.word	0x000000ff
        /*0620*/ 	.word	0x00028c30
        /*0624*/ 	.short	0x0100
        /*0626*/ 	.byte	0x06
	.zero		1


	//   ....[3]....
        /*0628*/ 	.word	0x000003c0
        /*062c*/ 	.word	0x000000ff
        /*0630*/ 	.word	0x00028c40
        /*0634*/ 	.short	0x0100
        /*0636*/ 	.byte	0x06
	.zero		1


	//   ....[4]....
        /*0638*/ 	.word	0x000003d0
        /*063c*/ 	.word	0x000000ff
        /*0640*/ 	.word	0x00028c38
        /*0644*/ 	.short	0x0100
        /*0646*/ 	.byte	0x06
	.zero		1


	//   ....[5]....
        /*0648*/ 	.word	0x000003e0
        /*064c*/ 	.word	0x000000ff
        /*0650*/ 	.word	0x00028c48
        /*0654*/ 	.short	0x0100
        /*0656*/ 	.byte	0x06
	.zero		1


	//   ....[6]....
        /*0658*/ 	.word	0x00000510
        /*065c*/ 	.word	0x000000ff
        /*0660*/ 	.word	0x00028c50
        /*0664*/ 	.short	0x0100
        /*0666*/ 	.byte	0x08
	.zero		1


	//   ....[7]....
        /*0668*/ 	.word	0x00000520
        /*066c*/ 	.word	0x000000ff
        /*0670*/ 	.word	0x00028c60
        /*0674*/ 	.short	0x0100
        /*0676*/ 	.byte	0x08
	.zero		1


	//   ....[8]....
        /*0678*/ 	.word	0x00000530
        /*067c*/ 	.word	0x000000ff
        /*0680*/ 	.word	0x00028c58
        /*0684*/ 	.short	0x0100
        /*0686*/ 	.byte	0x08
	.zero		1


	//   ....[9]....
        /*0688*/ 	.word	0x00000540
        /*068c*/ 	.word	0x000000ff
        /*0690*/ 	.word	0x00028c68
        /*0694*/ 	.short	0x0100
        /*0696*/ 	.byte	0x08
	.zero		1


	//   ....[10]....
        /*0698*/ 	.word	0x00000630
        /*069c*/ 	.word	0x000000ff
        /*06a0*/ 	.word	0x00028c70
        /*06a4*/ 	.short	0x0100
        /*06a6*/ 	.byte	0x06
	.zero		1


	//   ....[11]....
        /*06a8*/ 	.word	0x00000640
        /*06ac*/ 	.word	0x000000ff
        /*06b0*/ 	.word	0x00028c80
        /*06b4*/ 	.short	0x0100
        /*06b6*/ 	.byte	0x06
	.zero		1


	//   ....[12]....
        /*06b8*/ 	.word	0x00000650
        /*06bc*/ 	.word	0x000000ff
        /*06c0*/ 	.word	0x00028c78
        /*06c4*/ 	.short	0x0100
        /*06c6*/ 	.byte	0x06
	.zero		1


	//   ....[13]....
        /*06c8*/ 	.word	0x00000660
        /*06cc*/ 	.word	0x000000ff
        /*06d0*/ 	.word	0x00028c88
        /*06d4*/ 	.short	0x0100
        /*06d6*/ 	.byte	0x06
	.zero		1


	//   ....[14]....
        /*06d8*/ 	.word	0x00000790
        /*06dc*/ 	.word	0x000000ff
        /*06e0*/ 	.word	0x00028c90
        /*06e4*/ 	.short	0x0100
        /*06e6*/ 	.byte	0x08
	.zero		1


	//   ....[15]....
        /*06e8*/ 	.word	0x000007a0
        /*06ec*/ 	.word	0x000000ff
        /*06f0*/ 	.word	0x00028ca0
        /*06f4*/ 	.short	0x0100
        /*06f6*/ 	.byte	0x08
	.zero		1


	//   ....[16]....
        /*06f8*/ 	.word	0x000007b0
        /*06fc*/ 	.word	0x000000ff
        /*0700*/ 	.word	0x00028c98
        /*0704*/ 	.short	0x0100
        /*0706*/ 	.byte	0x08
	.zero		1


	//   ....[17]....
        /*0708*/ 	.word	0x000007c0
        /*070c*/ 	.word	0x000000ff
        /*0710*/ 	.word	0x00028ca8
        /*0714*/ 	.short	0x0100
        /*0716*/ 	.byte	0x08
	.zero		1


	//   ....[18]....
        /*0718*/ 	.word	0x000008f0
        /*071c*/ 	.word	0x000000ff
        /*0720*/ 	.word	0x00028cb0
        /*0724*/ 	.short	0x0100
        /*0726*/ 	.byte	0x08
	.zero		1


	//   ....[19]....
        /*0728*/ 	.word	0x00000900
        /*072c*/ 	.word	0x000000ff
        /*0730*/ 	.word	0x00028cc0
        /*0734*/ 	.short	0x0100
        /*0736*/ 	.byte	0x08
	.zero		1


	//   ....[20]....
        /*0738*/ 	.word	0x00000910
        /*073c*/ 	.word	0x000000ff
        /*0740*/ 	.word	0x00028cb8
        /*0744*/ 	.short	0x0100
        /*0746*/ 	.byte	0x08
	.zero		1


	//   ....[21]....
        /*0748*/ 	.word	0x00000920
        /*074c*/ 	.word	0x000000ff
        /*0750*/ 	.word	0x00028cc8
        /*0754*/ 	.short	0x0100
        /*0756*/ 	.byte	0x08
	.zero		1


	//   ....[22]....
        /*0758*/ 	.word	0x00002620
        /*075c*/ 	.word	0x0000004a
        /*0760*/ 	.word	0x00028c90
        /*0764*/ 	.short	0x010a
        /*0766*/ 	.byte	0x3f
	.zero		1


	//   ....[23]....
        /*0768*/ 	.word	0x00003050
        /*076c*/ 	.word	0x0000004a
        /*0770*/ 	.word	0x00028c90
        /*0774*/ 	.short	0x010a
        /*0776*/ 	.byte	0x3f
	.zero		1


	//   ....[24]....
        /*0778*/ 	.word	0x00003950
        /*077c*/ 	.word	0x0000004a
        /*0780*/ 	.word	0x00028c90
        /*0784*/ 	.short	0x010a
        /*0786*/ 	.byte	0x3f
	.zero		1


	//   ....[25]....
        /*0788*/ 	.word	0x00003b50
        /*078c*/ 	.word	0x00000004
        /*0790*/ 	.word	0x00000000
        /*0794*/ 	.short	0x0101
        /*0796*/ 	.byte	0x3f
	.zero		1


	//   ....[26]....
        /*0798*/ 	.word	0x00003b90
        /*079c*/ 	.word	0x0000004a
        /*07a0*/ 	.word	0x00028cb0
        /*07a4*/ 	.short	0x010a
        /*07a6*/ 	.byte	0x3f
	.zero		1


	//   ....[27]....
        /*07a8*/ 	.word	0x000041f0
        /*07ac*/ 	.word	0x0000004a
        /*07b0*/ 	.word	0x00000000
        /*07b4*/ 	.short	0x0101
        /*07b6*/ 	.byte	0x3f
	.zero		1


	//   ....[28]....
        /*07b8*/ 	.word	0x00004840
        /*07bc*/ 	.word	0x00000008
        /*07c0*/ 	.word	0x00028c50
        /*07c4*/ 	.short	0x010a
        /*07c6*/ 	.byte	0x3f
	.zero		1


	//   ....[29]....
        /*07c8*/ 	.word	0x00004be0
        /*07cc*/ 	.word	0x00000000
        /*07d0*/ 	.word	0x00000000
        /*07d4*/ 	.short	0x0101
        /*07d6*/ 	.byte	0x3f
	.zero		1


	//   ....[30]....
        /*07d8*/ 	.word	0x00005530
        /*07dc*/ 	.word	0x00000000
        /*07e0*/ 	.word	0x00028c50
        /*07e4*/ 	.short	0x010a
        /*07e6*/ 	.byte	0x3f
	.zero		1


	//   ....[31]....
        /*07e8*/ 	.word	0x00005580
        /*07ec*/ 	.word	0x00000000
        /*07f0*/ 	.word	0x00028c50
        /*07f4*/ 	.short	0x010a
        /*07f6*/ 	.byte	0x3f
	.zero		1


	//   ....[32]....
        /*07f8*/ 	.word	0x000058d0
        /*07fc*/ 	.word	0x00000000
        /*0800*/ 	.word	0x00000000
        /*0804*/ 	.short	0x0101
        /*0806*/ 	.byte	0x3f
	.zero		1


	//   ....[33]....
        /*0808*/ 	.word	0x00006450
        /*080c*/ 	.word	0x00000002
        /*0810*/ 	.word	0x00028c00
        /*0814*/ 	.short	0x010a
        /*0816*/ 	.byte	0x3f
	.zero		1


	//   ....[34]....
        /*0818*/ 	.word	0x000064a0
        /*081c*/ 	.word	0x00000002
        /*0820*/ 	.word	0x00028c00
        /*0824*/ 	.short	0x010a
        /*0826*/ 	.byte	0x3f
	.zero		1


	//   ....[35]....
        /*0828*/ 	.word	0x00006b60
        /*082c*/ 	.word	0x00000002
        /*0830*/ 	.word	0x00028c00
        /*0834*/ 	.short	0x010a
        /*0836*/ 	.byte	0x3f
	.zero		1


	//   ....[36]....
        /*0838*/ 	.word	0x00007990
        /*083c*/ 	.word	0x00000002
        /*0840*/ 	.word	0x00028c00
        /*0844*/ 	.short	0x010a
        /*0846*/ 	.byte	0x3f
	.zero		1


	//   ....[37]....
        /*0848*/ 	.word	0x00008720
        /*084c*/ 	.word	0x0000000f
        /*0850*/ 	.word	0x00028c30
        /*0854*/ 	.short	0x010a
        /*0856*/ 	.byte	0x3f
	.zero		1


	//   ....[38]....
        /*0858*/ 	.word	0x000087d0
        /*085c*/ 	.word	0x0000000f
        /*0860*/ 	.word	0x00028c30
        /*0864*/ 	.short	0x010a
        /*0866*/ 	.byte	0x3f
	.zero		1


	//   ....[39]....
        /*0868*/ 	.word	0x00009480
        /*086c*/ 	.word	0x0000000c
        /*0870*/ 	.word	0x00000000
        /*0874*/ 	.short	0x0101
        /*0876*/ 	.byte	0x3f
	.zero		1


	//   ....[40]....
        /*0878*/ 	.word	0x00009870
        /*087c*/ 	.word	0x0000000f
        /*0880*/ 	.word	0x00028c50
        /*0884*/ 	.short	0x010a
        /*0886*/ 	.byte	0x3f
	.zero		1


	//   ....[41]....
        /*0888*/ 	.word	0x00009900
        /*088c*/ 	.word	0x0000000f
        /*0890*/ 	.word	0x00028c50
        /*0894*/ 	.short	0x010a
        /*0896*/ 	.byte	0x3f
	.zero		1


	//   ....[42]....
        /*0898*/ 	.word	0x00009bb0
        /*089c*/ 	.word	0x0000000f
        /*08a0*/ 	.word	0x00000000
        /*08a4*/ 	.short	0x0101
        /*08a6*/ 	.byte	0x3f
	.zero		1


	//   ....[43]....
        /*08a8*/ 	.word	0x00009cc0
        /*08ac*/ 	.word	0x0000000f
        /*08b0*/ 	.word	0x00028c30
        /*08b4*/ 	.short	0x010a
        /*08b6*/ 	.byte	0x3f
	.zero		1


	//   ....[44]....
        /*08b8*/ 	.word	0x00009d70
        /*08bc*/ 	.word	0x0000000f
        /*08c0*/ 	.word	0x00028c30
        /*08c4*/ 	.short	0x010a
        /*08c6*/ 	.byte	0x3f
	.zero		1


	//   ....[45]....
        /*08c8*/ 	.word	0x0000a910
        /*08cc*/ 	.word	0x0000009a
        /*08d0*/ 	.word	0x00000000
        /*08d4*/ 	.short	0x0101
        /*08d6*/ 	.byte	0x3f
	.zero		1


	//   ....[46]....
        /*08d8*/ 	.word	0x0000b2e0
        /*08dc*/ 	.word	0x0000000f
        /*08e0*/ 	.word	0x00028c50
        /*08e4*/ 	.short	0x010a
        /*08e6*/ 	.byte	0x3f
	.zero		1


	//   ....[47]....
        /*08e8*/ 	.word	0x0000b330
        /*08ec*/ 	.word	0x0000000f
        /*08f0*/ 	.word	0x00028c50
        /*08f4*/ 	.short	0x010a
        /*08f6*/ 	.byte	0x3f
	.zero		1


	//   ....[48]....
        /*08f8*/ 	.word	0x0000b610
        /*08fc*/ 	.word	0x0000000f
        /*0900*/ 	.word	0x00000000
        /*0904*/ 	.short	0x0101
        /*0906*/ 	.byte	0x3f
	.zero		1


	//   ....[49]....
        /*0908*/ 	.word	0x0000d950
        /*090c*/ 	.word	0x00000000
        /*0910*/ 	.word	0x00000000
        /*0914*/ 	.short	0x0101
        /*0916*/ 	.byte	0x3f
	.zero		1


	//   ....[50]....
        /*0918*/ 	.word	0x0000f9c0
        /*091c*/ 	.word	0x00000005
        /*0920*/ 	.word	0x00028c20
        /*0924*/ 	.short	0x010a
        /*0926*/ 	.byte	0x3f
	.zero		1


	//   ....[51]....
        /*0928*/ 	.word	0x0000fa50
        /*092c*/ 	.word	0x00000006
        /*0930*/ 	.word	0x00028ca0
        /*0934*/ 	.short	0x010a
        /*0936*/ 	.byte	0x3f
	.zero		1


	//   ....[52]....
        /*0938*/ 	.word	0x0000fc30
        /*093c*/ 	.word	0x00000006
        /*0940*/ 	.word	0x00028cc0
        /*0944*/ 	.short	0x010a
        /*0946*/ 	.byte	0x3f
	.zero		1


	//   ....[53]....
        /*0948*/ 	.word	0x00010180
        /*094c*/ 	.word	0x00000007
        /*0950*/ 	.word	0x00028ca0
        /*0954*/ 	.short	0x010a
        /*0956*/ 	.byte	0x3f
	.zero		1


	//   ....[54]....
        /*0958*/ 	.word	0x00010340
        /*095c*/ 	.word	0x00000007
        /*0960*/ 	.word	0x00028cc0
        /*0964*/ 	.short	0x010a
        /*0966*/ 	.byte	0x3f
	.zero		1


	//   ....[55]....
        /*0968*/ 	.word	0x00011270
        /*096c*/ 	.word	0x00000005
        /*0970*/ 	.word	0x00028c40
        /*0974*/ 	.short	0x010a
        /*0976*/ 	.byte	0x3f
	.zero		1


	//   ....[56]....
        /*0978*/ 	.word	0x00011670
        /*097c*/ 	.word	0x00000007
        /*0980*/ 	.word	0x00028c20
        /*0984*/ 	.short	0x010a
        /*0986*/ 	.byte	0x3f
	.zero		1


	//   ....[57]....
        /*0988*/ 	.word	0x00011730
        /*098c*/ 	.word	0x00000002
        /*0990*/ 	.word	0x00028c60
        /*0994*/ 	.short	0x010a
        /*0996*/ 	.byte	0x3f
	.zero		1


	//   ....[58]....
        /*0998*/ 	.word	0x00011ee0
        /*099c*/ 	.word	0x00000002
        /*09a0*/ 	.word	0x00028c40
        /*09a4*/ 	.short	0x010a
        /*09a6*/ 	.byte	0x3f
	.zero		1


	//   ....[59]....
        /*09a8*/ 	.word	0x000120f0
        /*09ac*/ 	.word	0x00000002
        /*09b0*/ 	.word	0x00028c60
        /*09b4*/ 	.short	0x010a
        /*09b6*/ 	.byte	0x3f
	.zero		1


	//   ....[60]....
        /*09b8*/ 	.word	0x000127b0
        /*09bc*/ 	.word	0x00000002
        /*09c0*/ 	.word	0x00028c40
        /*09c4*/ 	.short	0x010a
        /*09c6*/ 	.byte	0x3f
	.zero		1


	//   ....[61]....
        /*09c8*/ 	.word	0x000129b0
        /*09cc*/ 	.word	0x00000002
        /*09d0*/ 	.word	0x00028c60
        /*09d4*/ 	.short	0x010a
        /*09d6*/ 	.byte	0x3f
	.zero		1


	//   ....[62]....
        /*09d8*/ 	.word	0x00012ff0
        /*09dc*/ 	.word	0x00000002
        /*09e0*/ 	.word	0x00028c40
        /*09e4*/ 	.short	0x010a
        /*09e6*/ 	.byte	0x3f
	.zero		1


	//   ....[63]....
        /*09e8*/ 	.word	0x00013200
        /*09ec*/ 	.word	0x00000002
        /*09f0*/ 	.word	0x00028c60
        /*09f4*/ 	.short	0x010a
        /*09f6*/ 	.byte	0x3f
	.zero		1


	//   ....[64]....
        /*09f8*/ 	.word	0x00014280
        /*09fc*/ 	.word	0x00000000
        /*0a00*/ 	.word	0x00028c20
        /*0a04*/ 	.short	0x010a
        /*0a06*/ 	.byte	0x3f
	.zero		1


	//   ....[65]....
        /*0a08*/ 	.word	0x00014430
        /*0a0c*/ 	.word	0x00000006
        /*0a10*/ 	.word	0x00000000
        /*0a14*/ 	.short	0x010a
        /*0a16*/ 	.byte	0x3f
	.zero		1


	//   ....[66]....
        /*0a18*/ 	.word	0x000144a0
        /*0a1c*/ 	.word	0x00000007
        /*0a20*/ 	.word	0x00000000
        /*0a24*/ 	.short	0x010a
        /*0a26*/ 	.byte	0x3f
	.zero		1


	//   ....[67]....
        /*0a28*/ 	.word	0x00014510
        /*0a2c*/ 	.word	0x00000004
        /*0a30*/ 	.word	0x00000000
        /*0a34*/ 	.short	0x010a
        /*0a36*/ 	.byte	0x3f
	.zero		1


	//   ....[68]....
        /*0a38*/ 	.word	0x00014540
        /*0a3c*/ 	.word	0x00000003
        /*0a40*/ 	.word	0x00000000
        /*0a44*/ 	.short	0x010a
        /*0a46*/ 	.byte	0x3f
	.zero		1


	//   ....[69]....
        /*0a48*/ 	.word	0x000145a0
        /*0a4c*/ 	.word	0x0000004a
        /*0a50*/ 	.word	0x00028c90
        /*0a54*/ 	.short	0x010a
        /*0a56*/ 	.byte	0x3f
	.zero		1


	//   ....[70]....
        /*0a58*/ 	.word	0x000145f0
        /*0a5c*/ 	.word	0x0000004a
        /*0a60*/ 	.word	0x00028c90
        /*0a64*/ 	.short	0x010a
        /*0a66*/ 	.byte	0x3f
	.zero		1


	//   ....[71]....
        /*0a68*/ 	.word	0x00014640
        /*0a6c*/ 	.word	0x0000004a
        /*0a70*/ 	.word	0x00028c90
        /*0a74*/ 	.short	0x010a
        /*0a76*/ 	.byte	0x3f
	.zero		1


	//   ....[72]....
        /*0a78*/ 	.word	0x00014690
        /*0a7c*/ 	.word	0x0000004a
        /*0a80*/ 	.word	0x00028cb0
        /*0a84*/ 	.short	0x010a
        /*0a86*/ 	.byte	0x3f
	.zero		1


	//   ....[73]....
        /*0a88*/ 	.word	0x000146e0
        /*0a8c*/ 	.word	0x00000008
        /*0a90*/ 	.word	0x00028c50
        /*0a94*/ 	.short	0x010a
        /*0a96*/ 	.byte	0x3f
	.zero		1


	//   ....[74]....
        /*0a98*/ 	.word	0x00014730
        /*0a9c*/ 	.word	0x00000000
        /*0aa0*/ 	.word	0x00028c50
        /*0aa4*/ 	.short	0x010a
        /*0aa6*/ 	.byte	0x3f
	.zero		1


	//   ....[75]....
        /*0aa8*/ 	.word	0x00014a00
        /*0aac*/ 	.word	0x00000002
        /*0ab0*/ 	.word	0x00028c00
        /*0ab4*/ 	.short	0x010a
        /*0ab6*/ 	.byte	0x3f
	.zero		1


	//   ....[76]....
        /*0ab8*/ 	.word	0x00014cd0
        /*0abc*/ 	.word	0x00000002
        /*0ac0*/ 	.word	0x00028c00
        /*0ac4*/ 	.short	0x010a
        /*0ac6*/ 	.byte	0x3f
	.zero		1


	//   ....[77]....
        /*0ac8*/ 	.word	0x00014d20
        /*0acc*/ 	.word	0x0000000f
        /*0ad0*/ 	.word	0x00028c30
        /*0ad4*/ 	.short	0x010a
        /*0ad6*/ 	.byte	0x3f
	.zero		1


	//   ....[78]....
        /*0ad8*/ 	.word	0x00014d70
        /*0adc*/ 	.word	0x0000000f
        /*0ae0*/ 	.word	0x00028c50
        /*0ae4*/ 	.short	0x010a
        /*0ae6*/ 	.byte	0x3f
	.zero		1


	//   ....[79]....
        /*0ae8*/ 	.word	0x00014dc0
        /*0aec*/ 	.word	0x0000000f
        /*0af0*/ 	.word	0x00028c30
        /*0af4*/ 	.short	0x010a
        /*0af6*/ 	.byte	0x3f
	.zero		1


	//   ....[80]....
        /*0af8*/ 	.word	0x00014e10
        /*0afc*/ 	.word	0x0000000f
        /*0b00*/ 	.word	0x00028c50
        /*0b04*/ 	.short	0x010a
        /*0b06*/ 	.byte	0x3f
	.zero		1


	//   ....[81]....
        /*0b08*/ 	.word	0x00014fb0
        /*0b0c*/ 	.word	0x00000005
        /*0b10*/ 	.word	0x00028c20
        /*0b14*/ 	.short	0x010a
        /*0b16*/ 	.byte	0x3f
	.zero		1


	//   ....[82]....
        /*0b18*/ 	.word	0x00015000
        /*0b1c*/ 	.word	0x00000006
        /*0b20*/ 	.word	0x00028ca0
        /*0b24*/ 	.short	0x010a
        /*0b26*/ 	.byte	0x3f
	.zero		1


	//   ....[83]....
        /*0b28*/ 	.word	0x00015050
        /*0b2c*/ 	.word	0x00000006
        /*0b30*/ 	.word	0x00028cc0
        /*0b34*/ 	.short	0x010a
        /*0b36*/ 	.byte	0x3f
	.zero		1


	//   ....[84]....
        /*0b38*/ 	.word	0x000150a0
        /*0b3c*/ 	.word	0x00000007
        /*0b40*/ 	.word	0x00028ca0
        /*0b44*/ 	.short	0x010a
        /*0b46*/ 	.byte	0x3f
	.zero		1


	//   ....[85]....
        /*0b48*/ 	.word	0x000150f0
        /*0b4c*/ 	.word	0x00000007
        /*0b50*/ 	.word	0x00028cc0
        /*0b54*/ 	.short	0x010a
        /*0b56*/ 	.byte	0x3f
	.zero		1


	//   ....[86]....
        /*0b58*/ 	.word	0x00015290
        /*0b5c*/ 	.word	0x00000005
        /*0b60*/ 	.word	0x00028c40
        /*0b64*/ 	.short	0x010a
        /*0b66*/ 	.byte	0x3f
	.zero		1


	//   ....[87]....
        /*0b68*/ 	.word	0x00015310
        /*0b6c*/ 	.word	0x00000005
        /*0b70*/ 	.word	0x00028c20
        /*0b74*/ 	.short	0x010a
        /*0b76*/ 	.byte	0x3f
	.zero		1


	//   ....[88]....
        /*0b78*/ 	.word	0x00015360
        /*0b7c*/ 	.word	0x00000002
        /*0b80*/ 	.word	0x00028c60
        /*0b84*/ 	.short	0x010a
        /*0b86*/ 	.byte	0x3f
	.zero		1


	//   ....[89]....
        /*0b88*/ 	.word	0x000153b0
        /*0b8c*/ 	.word	0x00000002
        /*0b90*/ 	.word	0x00028c40
        /*0b94*/ 	.short	0x010a
        /*0b96*/ 	.byte	0x3f
	.zero		1


	//   ....[90]....
        /*0b98*/ 	.word	0x00015400
        /*0b9c*/ 	.word	0x00000002
        /*0ba0*/ 	.word	0x00028c60
        /*0ba4*/ 	.short	0x010a
        /*0ba6*/ 	.byte	0x3f
	.zero		1


	//   ....[91]....
        /*0ba8*/ 	.word	0x00015450
        /*0bac*/ 	.word	0x00000002
        /*0bb0*/ 	.word	0x00028c40
        /*0bb4*/ 	.short	0x010a
        /*0bb6*/ 	.byte	0x3f
	.zero		1


	//   ....[92]....
        /*0bb8*/ 	.word	0x000154a0
        /*0bbc*/ 	.word	0x00000002
        /*0bc0*/ 	.word	0x00028c60
        /*0bc4*/ 	.short	0x010a
        /*0bc6*/ 	.byte	0x3f
	.zero		1


	//   ....[93]....
        /*0bc8*/ 	.word	0x000154f0
        /*0bcc*/ 	.word	0x00000002
        /*0bd0*/ 	.word	0x00028c40
        /*0bd4*/ 	.short	0x010a
        /*0bd6*/ 	.byte	0x3f
	.zero		1


	//   ....[94]....
        /*0bd8*/ 	.word	0x00015540
        /*0bdc*/ 	.word	0x00000002
        /*0be0*/ 	.word	0x00028c60
        /*0be4*/ 	.short	0x010a
        /*0be6*/ 	.byte	0x3f
	.zero		1


	//   ....[95]....
        /*0be8*/ 	.word	0x00015ef0
        /*0bec*/ 	.word	0x00000000
        /*0bf0*/ 	.word	0x00028c20
        /*0bf4*/ 	.short	0x010a
        /*0bf6*/ 	.byte	0x3f
	.zero		1


	//   ....[96]....
        /*0bf8*/ 	.word	0x00016090
        /*0bfc*/ 	.word	0x00000006
        /*0c00*/ 	.word	0x00000000
        /*0c04*/ 	.short	0x010a
        /*0c06*/ 	.byte	0x3f
	.zero		1


	//   ....[97]....
        /*0c08*/ 	.word	0x000160e0
        /*0c0c*/ 	.word	0x00000007
        /*0c10*/ 	.word	0x00000000
        /*0c14*/ 	.short	0x010a
        /*0c16*/ 	.byte	0x3f
	.zero		1


	//   ....[98]....
        /*0c18*/ 	.word	0x00016130
        /*0c1c*/ 	.word	0x00000004
        /*0c20*/ 	.word	0x00000000
        /*0c24*/ 	.short	0x010a
        /*0c26*/ 	.byte	0x3f
	.zero		1


	//----- nvinfo : EIATTR_NUM_MBARRIERS
	.align		4
.L_713:
        /*0c28*/ 	.byte	0x03, 0x38
        /*0c2a*/ 	.short	0x0016


	//----- nvinfo : EIATTR_EXIT_INSTR_OFFSETS
	.align		4
        /*0c2c*/ 	.byte	0x04, 0x1c
        /*0c2e*/ 	.short	(.L_715 - .L_714)


	//   ....[0]....
.L_714:
        /*0c30*/ 	.word	0x00014590


	//----- nvinfo : EIATTR_MAX_THREADS
	.align		4
.L_715:
        /*0c34*/ 	.byte	0x04, 0x05
        /*0c36*/ 	.short	(.L_717 - .L_716)
.L_716:
        /*0c38*/ 	.word	0x00000180
        /*0c3c*/ 	.word	0x00000001
        /*0c40*/ 	.word	0x00000001


	//----- nvinfo : EIATTR_CRS_STACK_SIZE
	.align		4
.L_717:
        /*0c44*/ 	.byte	0x04, 0x1e
        /*0c46*/ 	.short	(.L_719 - .L_718)
.L_718:
        /*0c48*/ 	.word	0x00000000


	//----- nvinfo : EIATTR_CBANK_PARAM_SIZE
	.align		4
.L_719:
        /*0c4c*/ 	.byte	0x03, 0x19
        /*0c4e*/ 	.short	0x0a70


	//----- nvinfo : EIATTR_PARAM_CBANK
	.align		4
        /*0c50*/ 	.byte	0x04, 0x0a
        /*0c52*/ 	.short	(.L_721 - .L_720)
	.align		4
.L_720:
        /*0c54*/ 	.word	index@(.nv.constant0._ZN7cutlass13device_kernelIN5flash11enable_sm90INS1_16FlashAttnFwdSm90INS1_25CollectiveMainloopFwdSm90ILi2EN4cute5tupleIJNS5_1CILi1EEES8_S8_EEENS6_IJNS7_ILi64EEESA_SA_EEELi512ENS_10bfloat16_tEfNS_4arch4Sm90ELb0ELb0ELb0ELb1ELb0ELb1ELb0ELb0ELb0ELb0ELb0ELb0EEENS1_21CollectiveEpilogueFwdINS6_IJSA_NS7_ILi512EEESA_EEES9_SC_SE_Li256ELb1ELb0ELb0ELb0EEENS1_36VarlenDynamicPersistentTileSchedulerILi64ELi64ELi256ELi32ELb0ELb0ELb1ELb0ELb1ELb1EEEEEEEEEvNT_6ParamsE)
        /*0c58*/ 	.short	0x0210
        /*0c5a*/ 	.short	0x0a70


	//----- nvinfo : EIATTR_SW_WAR
	.align		4
.L_721:
        /*0c5c*/ 	.byte	0x04, 0x36
        /*0c5e*/ 	.short	(.L_723 - .L_722)
.L_722:
        /*0c60*/ 	.word	0x00000008
.L_723:


//--------------------- .nv.info._ZN7cutlass13device_kernelIN5flash11enable_sm90INS1_16FlashAttnFwdSm90INS1_25CollectiveMainloopFwdSm90ILi2EN4cute5tupleIJNS5_1CILi1EEES8_S8_EEENS6_IJNS7_ILi64EEESA_SA_EEELi512ENS_10bfloat16_tEfNS_4arch4Sm90ELb0ELb0ELb0ELb1ELb0ELb0ELb1ELb0ELb0ELb0ELb0ELb0EEENS1_21CollectiveEpilogueFwdINS6_IJSA_NS7_ILi512EEESA_EEES9_SC_SE_Li256ELb1ELb0ELb0ELb0EEENS1_36VarlenDynamicPersistentTileSchedulerILi64ELi64ELi256ELi32ELb0ELb0ELb1ELb0ELb1ELb1EEEEEEEEEvNT_6ParamsE --------------------------
	.section	.nv.info._ZN7cutlass13device_kernelIN5flash11enable_sm90INS1_16FlashAttnFwdSm90INS1_25CollectiveMainloopFwdSm90ILi2EN4cute5tupleIJNS5_1CILi1EEES8_S8_EEENS6_IJNS7_ILi64EEESA_SA_EEELi512ENS_10bfloat16_tEfNS_4arch4Sm90ELb0ELb0ELb0ELb1ELb0ELb0ELb1ELb0ELb0ELb0ELb0ELb0EEENS1_21CollectiveEpilogueFwdINS6_IJSA_NS7_ILi512EEESA_EEES9_SC_SE_Li256ELb1ELb0ELb0ELb0EEENS1_36VarlenDynamicPersistentTileSchedulerILi64ELi64ELi256ELi32ELb0ELb0ELb1ELb0ELb1ELb1EEEEEEEEEvNT_6ParamsE,"",@"SHT_CUDA_INFO"
	.sectionflags	@""
	.align	4


	//----- nvinfo : EIATTR_CUDA_API_VERSION
	.align		4
        /*0000*/ 	.byte	0x04, 0x37
        /*0002*/ 	.short	(.L_725 - .L_724)
.L_724:
        /*0004*/ 	.word	0x00000082


	//----- nvinfo : EIATTR_KPARAM_INFO
	.align		4
.L_725:
        /*0008*/ 	.byte	0x04, 0x17
        /*000a*/ 	.short	(.L_727 - .L_726)
.L_726:
        /*000c*/ 	.word	0x00000000
        /*0010*/ 	.short	0x0000
        /*0012*/ 	.short	0x0070
        /*0014*/ 	.byte	0x00, 0xf0, 0x01, 0x2c


	//----- nvinfo : EIATTR_SPARSE_MMA_MASK
	.align		4
.L_727:
        /*0018*/ 	.byte	0x03, 0x50
        /*001a*/ 	.short	0x0000


	//----- nvinfo : EIATTR_MAXREG_COUNT
	.align		4
        /*001c*/ 	.byte	0x03, 0x1b
        /*001e*/ 	.short	0x00a8


	//----- nvinfo : EIATTR_NUM_BARRIERS
	.align		4
        /*0020*/ 	.byte	0x02, 0x4c
        /*0022*/ 	.byte	0x10
	.zero		1


	//----- nvinfo : EIATTR_EXTERNS
	.align		4
        /*0024*/ 	.byte	0x04, 0x0f
        /*0026*/ 	.short	(.L_729 - .L_728)


	//   ....[0]....
	.align		4
.L_728:
        /*0028*/ 	.word	index@(__assertfail)


	//----- nvinfo : EIATTR_ANNOTATIONS
	.align		4
.L_729:
        /*002c*/ 	.byte	0x04, 0x55
        /*002e*/ 	.short	(.L_731 - .L_730)


	//   ....[0]....
.L_730:
        /* <DEDUP_REMOVED lines=34> */


	//----- nvinfo : EIATTR_MERCURY_ISA_VERSION
	.align		4
.L_731:
        /*0240*/ 	.byte	0x03, 0x5f
        /*0242*/ 	.short	0x0101


	//----- nvinfo : EIATTR_UNUSED_LOAD_BYTE_OFFSET
	.align		4
        /*0244*/ 	.byte	0x04, 0x44
        /*0246*/ 	.short	(.L_733 - .L_732)


	//   ....[0]....
.L_732:
        /*0248*/ 	.word	0x00000a60
        /*024c*/ 	.word	0x0000fff0


	//   ....[1]....
        /*0250*/ 	.word	0x00008b30
        /*0254*/ 	.word	0x0000fff0


	//----- nvinfo : EIATTR_INT_WARP_WIDE_INSTR_OFFSETS
	.align		4
.L_733:
        /*0258*/ 	.byte	0x04, 0x31
        /*025a*/ 	.short	(.L_735 - .L_734)


	//   ....[0]....
.L_734:
        /*025c*/ 	.word	0x00000190


	//   ....[1]....
        /*0260*/ 	.word	0x000001d0


	//   ....[2]....
        /*0264*/ 	.word	0x00000240


	//   ....[3]....
        /*0268*/ 	.word	0x000002b0


	//   ....[4]....
        /*026c*/ 	.word	0x0000c3f0


	//   ....[5]....
        /*0270*/ 	.word	0x0000c4b0


	//   ....[6]....
        /*0274*/ 	.word	0x0000c950


	//   ....[7]....
        /*0278*/ 	.word	0x0000c980


	//   ....[8]....
        /*027c*/ 	.word	0x0000f6c0


	//   ....[9]....
        /*0280*/ 	.word	0x0000f780


	//----- nvinfo : EIATTR_COOP_GROUP_MASK_REGIDS
	.align		4
.L_735:
        /*0284*/ 	.byte	0x04, 0x29
        /*0286*/ 	.short	(.L_737 - .L_736)


	//   ....[0]....
.L_736:
        /*0288*/ 	.word	0xffffffff


	//   ....[1]....
        /*028c*/ 	.word	0xffffffff


	//   ....[2]....
        /*0290*/ 	.word	0xffffffff


	//   ....[3]....
        /*0294*/ 	.word	0xffffffff


	//   ....[4]....
        /*0298*/ 	.word	0xffffffff


	//   ....[5]....
        /*029c*/ 	.word	0xffffffff


	//   ....[6]....
        /*02a0*/ 	.word	0xffffffff


	//   ....[7]....
        /*02a4*/ 	.word	0xffffffff


	//   ....[8]....
        /*02a8*/ 	.word	0xffffffff


	//   ....[9]....
        /*02ac*/ 	.word	0xffffffff


	//   ....[10]....
        /*02b0*/ 	.word	0xffffffff


	//   ....[11]....
        /*02b4*/ 	.word	0xffffffff


	//   ....[12]....
        /*02b8*/ 	.word	0xffffffff


	//   ....[13]....
        /*02bc*/ 	.word	0xffffffff


	//   ....[14]....
        /*02c0*/ 	.word	0xffffffff


	//   ....[15]....
        /*02c4*/ 	.word	0xffffffff


	//   ....[16]....
        /*02c8*/ 	.word	0xffffffff


	//   ....[17]....
        /*02cc*/ 	.word	0xffffffff


	//   ....[18]....
        /*02d0*/ 	.word	0xffffffff


	//   ....[19]....
        /*02d4*/ 	.word	0xffffffff


	//   ....[20]....
        /*02d8*/ 	.word	0xffffffff


	//   ....[21]....
        /*02dc*/ 	.word	0xffffffff


	//   ....[22]....
        /*02e0*/ 	.word	0xffffffff


	//   ....[23]....
        /*02e4*/ 	.word	0xffffffff


	//   ....[24]....
        /*02e8*/ 	.word	0xffffffff


	//   ....[25]....
        /*02ec*/ 	.word	0xffffffff


	//   ....[26]....
        /*02f0*/ 	.word	0xffffffff


	//   ....[27]....
        /*02f4*/ 	.word	0xffffffff


	//   ....[28]....
        /*02f8*/ 	.word	0xffffffff


	//   ....[29]....
        /*02fc*/ 	.word	0xffffffff


	//   ....[30]....
        /*0300*/ 	.word	0xffffffff


	//   ....[31]....
        /*0304*/ 	.word	0xffffffff


	//   ....[32]....
        /*0308*/ 	.word	0xffffffff


	//   ....[33]....
        /*030c*/ 	.word	0xffffffff


	//   ....[34]....
        /*0310*/ 	.word	0xffffffff


	//   ....[35]....
        /*0314*/ 	.word	0xffffffff


	//   ....[36]....
        /*0318*/ 	.word	0xffffffff


	//   ....[37]....
        /*031c*/ 	.word	0xffffffff


	//   ....[38]....
        /*0320*/ 	.word	0xffffffff


	//   ....[39]....
        /*0324*/ 	.word	0xffffffff


	//   ....[40]....
        /*0328*/ 	.word	0xffffffff


	//   ....[41]....
        /*032c*/ 	.word	0xffffffff


	//   ....[42]....
        /*0330*/ 	.word	0xffffffff


	//   ....[43]....
        /*0334*/ 	.word	0xffffffff


	//   ....[44]....
        /*0338*/ 	.word	0xffffffff


	//   ....[45]....
        /*033c*/ 	.word	0xffffffff


	//   ....[46]....
        /*0340*/ 	.word	0xffffffff


	//   ....[47]....
        /*0344*/ 	.word	0xffffffff


	//   ....[48]....
        /*0348*/ 	.word	0xffffffff


	//   ....[49]....
        /*034c*/ 	.word	0xffffffff


	//   ....[50]....
        /*0350*/ 	.word	0xffffffff


	//   ....[51]....
        /*0354*/ 	.word	0xffffffff


	//   ....[52]....
        /*0358*/ 	.word	0xffffffff


	//   ....[53]....
        /*035c*/ 	.word	0xffffffff


	//   ....[54]....
        /*0360*/ 	.word	0xffffffff


	//   ....[55]....
        /*0364*/ 	.word	0xffffffff


	//   ....[56]....
        /*0368*/ 	.word	0xffffffff


	//   ....[57]....
        /*036c*/ 	.word	0xffffffff


	//   ....[58]....
        /*0370*/ 	.word	0xffffffff


	//   ....[59]....
        /*0374*/ 	.word	0xffffffff


	//   ....[60]....
        /*0378*/ 	.word	0x0500000f


	//   ....[61]....
        /*037c*/ 	.word	0x0500000f


	//   ....[62]....
        /*0380*/ 	.word	0x0500000f


	//   ....[63]....
        /*0384*/ 	.word	0x0500000f


	//   ....[64]....
        /*0388*/ 	.word	0x0500000f


	//   ....[65]....
        /*038c*/ 	.word	0x0500000f


	//   ....[66]....
        /*0390*/ 	.word	0x0500000f


	//   ....[67]....
        /*0394*/ 	.word	0x0500000f


	//   ....[68]....
        /*0398*/ 	.word	0x0500000f


	//   ....[69]....
        /*039c*/ 	.word	0x0500000f


	//   ....[70]....
        /*03a0*/ 	.word	0x0500000f


	//   ....[71]....
        /*03a4*/ 	.word	0x0500000f


	//   ....[72]....
        /*03a8*/ 	.word	0x0500000f


	//   ....[73]....
        /*03ac*/ 	.word	0x0500000f


	//   ....[74]....
        /*03b0*/ 	.word	0x0500000f


	//   ....[75]....
        /*03b4*/ 	.word	0x0500000f


	//   ....[76]....
        /*03b8*/ 	.word	0x0500000f


	//   ....[77]....
        /*03bc*/ 	.word	0x0500000f


	//   ....[78]....
        /*03c0*/ 	.word	0x0500000f


	//----- nvinfo : EIATTR_COOP_GROUP_INSTR_OFFSETS
	.align		4
.L_737:
        /*03c4*/ 	.byte	0x04, 0x28
        /*03c6*/ 	.short	(.L_739 - .L_738)


	//   ....[0]....
.L_738:
        /*03c8*/ 	.word	0x00000060


	//   ....[1]....
        /*03cc*/ 	.word	0x000001a0


	//   ....[2]....
        /*03d0*/ 	.word	0x000001e0


	//   ....[3]....
        /*03d4*/ 	.word	0x000003f0


	//   ....[4]....
        /*03d8*/ 	.word	0x00000550


	//   ....[5]....
        /*03dc*/ 	.word	0x00000670


	//   ....[6]....
        /*03e0*/ 	.word	0x000007d0


	//   ....[7]....
        /*03e4*/ 	.word	0x00001720


	//   ....[8]....
        /*03e8*/ 	.word	0x00002e70


	//   ....[9]....
        /*03ec*/ 	.word	0x000036b0


	//   ....[10]....
        /*03f0*/ 	.word	0x00004a40


	//   ....[11]....
        /*03f4*/ 	.word	0x00004ac0


	//   ....[12]....
        /*03f8*/ 	.word	0x00004c90


	//   ....[13]....
        /*03fc*/ 	.word	0x00004d60


	//   ....[14]....
        /*0400*/ 	.word	0x00005550


	//   ....[15]....
        /*0404*/ 	.word	0x00005b20


	//   ....[16]....
        /*0408*/ 	.word	0x00006c40


	//   ....[17]....
        /*040c*/ 	.word	0x00006c70


	//   ....[18]....
        /*0410*/ 	.word	0x00006ed0


	//   ....[19]....
        /*0414*/ 	.word	0x000070a0


	//   ....[20]....
        /*0418*/ 	.word	0x00007fe0


	//   ....[21]....
        /*041c*/ 	.word	0x00008040


	//   ....[22]....
        /*0420*/ 	.word	0x00008070


	//   ....[23]....
        /*0424*/ 	.word	0x000080d0


	//   ....[24]....
        /*0428*/ 	.word	0x000080e0


	//   ....[25]....
        /*042c*/ 	.word	0x00009a60


	//   ....[26]....
        /*0430*/ 	.word	0x0000b4b0


	//   ....[27]....
        /*0434*/ 	.word	0x0000b650


	//   ....[28]....
        /*0438*/ 	.word	0x0000b680


	//   ....[29]....
        /*043c*/ 	.word	0x0000b6c0


	//   ....[30]....
        /*0440*/ 	.word	0x0000b720


	//   ....[31]....
        /*0444*/ 	.word	0x0000b780


	//   ....[32]....
        /*0448*/ 	.word	0x0000b7c0


	//   ....[33]....
        /*044c*/ 	.word	0x0000b980


	//   ....[34]....
        /*0450*/ 	.word	0x0000b9e0


	//   ....[35]....
        /*0454*/ 	.word	0x0000ba20


	//   ....[36]....
        /*0458*/ 	.word	0x0000ba60


	//   ....[37]....
        /*045c*/ 	.word	0x0000ba90


	//   ....[38]....
        /*0460*/ 	.word	0x0000bac0


	//   ....[39]....
        /*0464*/ 	.word	0x0000bb50


	//   ....[40]....
        /*0468*/ 	.word	0x0000bb80


	//   ....[41]....
        /*046c*/ 	.word	0x0000bc10


	//   ....[42]....
        /*0470*/ 	.word	0x0000f810


	//   ....[43]....
        /*0474*/ 	.word	0x0000f820


	//   ....[44]....
        /*0478*/ 	.word	0x0000f940


	//   ....[45]....
        /*047c*/ 	.word	0x0000f9a0


	//   ....[46]....
        /*0480*/ 	.word	0x0000f9e0


	//   ....[47]....
        /*0484*/ 	.word	0x0000fa20


	//   ....[48]....
        /*0488*/ 	.word	0x0000fa50


	//   ....[49]....
        /*048c*/ 	.word	0x0000fa80


	//   ....[50]....
        /*0490*/ 	.word	0x0000fc20


	//   ....[51]....
        /*0494*/ 	.word	0x0000fc80


	//   ....[52]....
        /*0498*/ 	.word	0x0000fcc0


	//   ....[53]....
        /*049c*/ 	.word	0x0000fd00


	//   ....[54]....
        /*04a0*/ 	.word	0x0000fd30


	//   ....[55]....
        /*04a4*/ 	.word	0x0000fd60


	//   ....[56]....
        /*04a8*/ 	.word	0x0000fe20


	//   ....[57]....
        /*04ac*/ 	.word	0x0000fe40


	//   ....[58]....
        /*04b0*/ 	.word	0x0000feb0


	//   ....[59]....
        /*04b4*/ 	.word	0x00010300


	//   ....[60]....
        /*04b8*/ 	.word	0x000107f0


	//   ....[61]....
        /*04bc*/ 	.word	0x00010c10


	//   ....[62]....
        /*04c0*/ 	.word	0x00010ca0


	//   ....[63]....
        /*04c4*/ 	.word	0x00010d40


	//   ....[64]....
        /*04c8*/ 	.word	0x00010df0


	//   ....[65]....
        /*04cc*/ 	.word	0x00010e70


	//   ....[66]....
        /*04d0*/ 	.word	0x00010ef0


	//   ....[67]....
        /*04d4*/ 	.word	0x00010f70


	//   ....[68]....
        /*04d8*/ 	.word	0x00010ff0


	//   ....[69]....
        /*04dc*/ 	.word	0x00011080


	//   ....[70]....
        /*04e0*/ 	.word	0x00011130


	//   ....[71]....
        /*04e4*/ 	.word	0x000111b0


	//   ....[72]....
        /*04e8*/ 	.word	0x00011230


	//   ....[73]....
        /*04ec*/ 	.word	0x000112b0


	//   ....[74]....
        /*04f0*/ 	.word	0x00011330


	//   ....[75]....
        /*04f4*/ 	.word	0x000113a0


	//   ....[76]....
        /*04f8*/ 	.word	0x00011440


	//   ....[77]....
        /*04fc*/ 	.word	0x000114d0


	//   ....[78]....
        /*0500*/ 	.word	0x000115f0


	//----- nvinfo : EIATTR_REG_RECONFIG
	.align		4
.L_739:
        /*0504*/ 	.byte	0x01, 0x54
	.zero		2


	//----- nvinfo : EIATTR_SYSCALL_OFFSETS
	.align		4
        /*0508*/ 	.byte	0x04, 0x46
        /*050a*/ 	.short	(.L_741 - .L_740)


	//   ....[0]....
.L_740:
        /*050c*/ 	.word	0x00003030


	//   ....[1]....
        /*0510*/ 	.word	0x0000c640


	//   ....[2]....
        /*0514*/ 	.word	0x0000c780


	//   ....[3]....
        /*0518*/ 	.word	0x0000c880


	//----- nvinfo : EIATTR_MBARRIER_INSTR_OFFSETS
	.align		4
.L_741:
        /*051c*/ 	.byte	0x04, 0x39
        /*051e*/ 	.short	(.L_743 - .L_742)


	//   ....[0]....
.L_742:
        /*0520*/ 	.word	0x000002d0
        /*0524*/ 	.word	0x000000ff
        /*0528*/ 	.word	0x00038800
        /*052c*/ 	.short	0x0100
        /*052e*/ 	.byte	0x08
	.zero		1


	//   ....[1]....
        /*0530*/ 	.word	0x000002e0
        /*0534*/ 	.word	0x000000ff
        /*0538*/ 	.word	0x00038810
        /*053c*/ 	.short	0x0100
        /*053e*/ 	.byte	0x08
	.zero		1


	//   ....[2]....
        /*0540*/ 	.word	0x000002f0
        /*0544*/ 	.word	0x000000ff
        /*0548*/ 	.word	0x00038820
        /*054c*/ 	.short	0x0100
        /*054e*/ 	.byte	0x08
	.zero		1


	//   ....[3]....
        /*0550*/ 	.word	0x000003a0
        /*0554*/ 	.word	0x000000ff
        /*0558*/ 	.word	0x00038830
        /*055c*/ 	.short	0x0100
        /*055e*/ 	.byte	0x06
	.zero		1


	//   ....[4]....
        /*0560*/ 	.word	0x000003b0
        /*0564*/ 	.word	0x000000ff
        /*0568*/ 	.word	0x00038840
        /*056c*/ 	.short	0x0100
        /*056e*/ 	.byte	0x06
	.zero		1


	//   ....[5]....
        /*0570*/ 	.word	0x000003c0
        /*0574*/ 	.word	0x000000ff
        /*0578*/ 	.word	0x00038838
        /*057c*/ 	.short	0x0100
        /*057e*/ 	.byte	0x06
	.zero		1


	//   ....[6]....
        /*0580*/ 	.word	0x000003d0
        /*0584*/ 	.word	0x000000ff
        /*0588*/ 	.word	0x00038848
        /*058c*/ 	.short	0x0100
        /*058e*/ 	.byte	0x06
	.zero		1


	//   ....[7]....
        /*0590*/ 	.word	0x00000500
        /*0594*/ 	.word	0x000000ff
        /*0598*/ 	.word	0x00038850
        /*059c*/ 	.short	0x0100
        /*059e*/ 	.byte	0x08
	.zero		1


	//   ....[8]....
        /*05a0*/ 	.word	0x00000510
        /*05a4*/ 	.word	0x000000ff
        /*05a8*/ 	.word	0x00038860
        /*05ac*/ 	.short	0x0100
        /*05ae*/ 	.byte	0x08
	.zero		1


	//   ....[9]....
        /*05b0*/ 	.word	0x00000520
        /*05b4*/ 	.word	0x000000ff
        /*05b8*/ 	.word	0x00038858
        /*05bc*/ 	.short	0x0100
        /*05be*/ 	.byte	0x08
	.zero		1


	//   ....[10]....
        /*05c0*/ 	.word	0x00000530
        /*05c4*/ 	.word	0x000000ff
        /*05c8*/ 	.word	0x00038868
        /*05cc*/ 	.short	0x0100
        /*05ce*/ 	.byte	0x08
	.zero		1


	//   ....[11]....
        /*05d0*/ 	.word	0x00000620
        /*05d4*/ 	.word	0x000000ff
        /*05d8*/ 	.word	0x00038870
        /*05dc*/ 	.short	0x0100
        /*05de*/ 	.byte	0x06
	.zero		1


	//   ....[12]....
        /*05e0*/ 	.word	0x00000630
        /*05e4*/ 	.word	0x000000ff
        /*05e8*/ 	.word	0x00038880
        /*05ec*/ 	.short	0x0100
        /*05ee*/ 	.byte	0x06
	.zero		1


	//   ....[13]....
        /*05f0*/ 	.word	0x00000640
        /*05f4*/ 	.word	0x000000ff
        /*05f8*/ 	.word	0x00038878
        /*05fc*/ 	.short	0x0100
        /*05fe*/ 	.byte	0x06
	.zero		1


	//   ....[14]....
        /*0600*/ 	.word	0x00000650
        /*0604*/ 	.word	0x000000ff
        /*0608*/ 	.word	0x00038888
        /*060c*/ 	.short	0x0100
        /*060e*/ 	.byte	0x06
	.zero		1


	//   ....[15]....
        /*0610*/ 	.word	0x00000780
        /*0614*/ 	.word	0x000000ff
        /*0618*/ 	.word	0x00038890
        /*061c*/ 	.short	0x0100
        /*061e*/ 	.byte	0x08
	.zero		1


	//   ....[16]....
        /*0620*/ 	.word	0x00000790
        /*0624*/ 	.word	0x000000ff
        /*0628*/ 	.word	0x000388a0
        /*062c*/ 	.short	0x0100
        /*062e*/ 	.byte	0x08
	.zero		1


	//   ....[17]....
        /*0630*/ 	.word	0x000007a0
        /*0634*/ 	.word	0x000000ff
        /*0638*/ 	.word	0x00038898
        /*063c*/ 	.short	0x0100
        /*063e*/ 	.byte	0x08
	.zero		1


	//   ....[18]....
        /*0640*/ 	.word	0x000007b0
        /*0644*/ 	.word	0x000000ff
        /*0648*/ 	.word	0x000388a8
        /*064c*/ 	.short	0x0100
        /*064e*/ 	.byte	0x08
	.zero		1


	//   ....[19]....
        /*0650*/ 	.word	0x000008e0
        /*0654*/ 	.word	0x000000ff
        /*0658*/ 	.word	0x000388b0
        /*065c*/ 	.short	0x0100
        /*065e*/ 	.byte	0x08
	.zero		1


	//   ....[20]....
        /*0660*/ 	.word	0x000008f0
        /*0664*/ 	.word	0x000000ff
        /*0668*/ 	.word	0x000388c0
        /*066c*/ 	.short	0x0100
        /*066e*/ 	.byte	0x08
	.zero		1


	//   ....[21]....
        /*0670*/ 	.word	0x00000900
        /*0674*/ 	.word	0x000000ff
        /*0678*/ 	.word	0x000388b8
        /*067c*/ 	.short	0x0100
        /*067e*/ 	.byte	0x08
	.zero		1


	//   ....[22]....
        /*0680*/ 	.word	0x00000910
        /*0684*/ 	.word	0x000000ff
        /*0688*/ 	.word	0x000388c8
        /*068c*/ 	.short	0x0100
        /*068e*/ 	.byte	0x08
	.zero		1


	//   ....[23]....
        /*0690*/ 	.word	0x00001a80
        /*0694*/ 	.word	0x00000004
        /*0698*/ 	.word	0x00000000
        /*069c*/ 	.short	0x0101
        /*069e*/ 	.byte	0x3f
	.zero		1


	//   ....[24]....
        /*06a0*/ 	.word	0x00002540
        /*06a4*/ 	.word	0x00000004
        /*06a8*/ 	.word	0x00000000
        /*06ac*/ 	.short	0x0101
        /*06ae*/ 	.byte	0x3f
	.zero		1


	//   ....[25]....
        /*06b0*/ 	.word	0x000030a0
        /*06b4*/ 	.word	0x000000ff
        /*06b8*/ 	.word	0x00038800
        /*06bc*/ 	.short	0x010a
        /*06be*/ 	.byte	0x25
	.zero		1


	//   ....[26]....
        /*06c0*/ 	.word	0x00003120
        /*06c4*/ 	.word	0x00000003
        /*06c8*/ 	.word	0x00038830
        /*06cc*/ 	.short	0x010a
        /*06ce*/ 	.byte	0x3f
	.zero		1


	//   ....[27]....
        /*06d0*/ 	.word	0x00003160
        /*06d4*/ 	.word	0x00000003
        /*06d8*/ 	.word	0x00038830
        /*06dc*/ 	.short	0x010a
        /*06de*/ 	.byte	0x3f
	.zero		1


	//   ....[28]....
        /*06e0*/ 	.word	0x000033e0
        /*06e4*/ 	.word	0x000000ff
        /*06e8*/ 	.word	0x00038810
        /*06ec*/ 	.short	0x010a
        /*06ee*/ 	.byte	0x25
	.zero		1


	//   ....[29]....
        /*06f0*/ 	.word	0x00003420
        /*06f4*/ 	.word	0x00000003
        /*06f8*/ 	.word	0x00038850
        /*06fc*/ 	.short	0x010a
        /*06fe*/ 	.byte	0x3f
	.zero		1


	//   ....[30]....
        /*0700*/ 	.word	0x00003460
        /*0704*/ 	.word	0x00000003
        /*0708*/ 	.word	0x00038850
        /*070c*/ 	.short	0x010a
        /*070e*/ 	.byte	0x3f
	.zero		1


	//   ....[31]....
        /*0710*/ 	.word	0x00004f90
        /*0714*/ 	.word	0x00000018
        /*0718*/ 	.word	0x00000000
        /*071c*/ 	.short	0x0101
        /*071e*/ 	.byte	0x3f
	.zero		1


	//   ....[32]....
        /*0720*/ 	.word	0x00005570
        /*0724*/ 	.word	0x00000003
        /*0728*/ 	.word	0x00000000
        /*072c*/ 	.short	0x0101
        /*072e*/ 	.byte	0x3f
	.zero		1


	//   ....[33]....
        /*0730*/ 	.word	0x000056b0
        /*0734*/ 	.word	0x000000ff
        /*0738*/ 	.word	0x00038830
        /*073c*/ 	.short	0x010a
        /*073e*/ 	.byte	0x06
	.zero		1


	//   ....[34]....
        /*0740*/ 	.word	0x000056f0
        /*0744*/ 	.word	0x000000ff
        /*0748*/ 	.word	0x00038830
        /*074c*/ 	.short	0x010a
        /*074e*/ 	.byte	0x06
	.zero		1


	//   ....[35]....
        /*0750*/ 	.word	0x00005940
        /*0754*/ 	.word	0x000000ff
        /*0758*/ 	.word	0x00038850
        /*075c*/ 	.short	0x010a
        /*075e*/ 	.byte	0x06
	.zero		1


	//   ....[36]....
        /*0760*/ 	.word	0x00005980
        /*0764*/ 	.word	0x000000ff
        /*0768*/ 	.word	0x00038850
        /*076c*/ 	.short	0x010a
        /*076e*/ 	.byte	0x06
	.zero		1


	//   ....[37]....
        /*0770*/ 	.word	0x00007440
        /*0774*/ 	.word	0x00000098
        /*0778*/ 	.word	0x00000000
        /*077c*/ 	.short	0x0101
        /*077e*/ 	.byte	0x3f
	.zero		1


	//   ....[38]....
        /*0780*/ 	.word	0x00008000
        /*0784*/ 	.word	0x00000003
        /*0788*/ 	.word	0x00000000
        /*078c*/ 	.short	0x0101
        /*078e*/ 	.byte	0x3f
	.zero		1


	//   ....[39]....
        /*0790*/ 	.word	0x0000a4d0
        /*0794*/ 	.word	0x000000ff
        /*0798*/ 	.word	0x00000000
        /*079c*/ 	.short	0x0101
        /*079e*/ 	.byte	0x04
	.zero		1


	//   ....[40]....
        /*07a0*/ 	.word	0x0000ce00
        /*07a4*/ 	.word	0x00000008
        /*07a8*/ 	.word	0x00038840
        /*07ac*/ 	.short	0x010a
        /*07ae*/ 	.byte	0x3f
	.zero		1


	//   ....[41]....
        /*07b0*/ 	.word	0x0000d600
        /*07b4*/ 	.word	0x0000000b
        /*07b8*/ 	.word	0x00038820
        /*07bc*/ 	.short	0x010a
        /*07be*/ 	.byte	0x3f
	.zero		1


	//   ....[42]....
        /*07c0*/ 	.word	0x0000d6d0
        /*07c4*/ 	.word	0x00000006
        /*07c8*/ 	.word	0x00038860
        /*07cc*/ 	.short	0x010a
        /*07ce*/ 	.byte	0x3f
	.zero		1


	//   ....[43]....
        /*07d0*/ 	.word	0x0000de90
        /*07d4*/ 	.word	0x00000002
        /*07d8*/ 	.word	0x00038840
        /*07dc*/ 	.short	0x010a
        /*07de*/ 	.byte	0x3f
	.zero		1


	//   ....[44]....
        /*07e0*/ 	.word	0x0000e0a0
        /*07e4*/ 	.word	0x00000002
        /*07e8*/ 	.word	0x00038860
        /*07ec*/ 	.short	0x010a
        /*07ee*/ 	.byte	0x3f
	.zero		1


	//   ....[45]....
        /*07f0*/ 	.word	0x0000e760
        /*07f4*/ 	.word	0x00000002
        /*07f8*/ 	.word	0x00038840
        /*07fc*/ 	.short	0x010a
        /*07fe*/ 	.byte	0x3f
	.zero		1


	//   ....[46]....
        /*0800*/ 	.word	0x0000e960
        /*0804*/ 	.word	0x00000002
        /*0808*/ 	.word	0x00038860
        /*080c*/ 	.short	0x010a
        /*080e*/ 	.byte	0x3f
	.zero		1


	//   ....[47]....
        /*0810*/ 	.word	0x0000ef90
        /*0814*/ 	.word	0x00000002
        /*0818*/ 	.word	0x00038840
        /*081c*/ 	.short	0x010a
        /*081e*/ 	.byte	0x3f
	.zero		1


	//   ....[48]....
        /*0820*/ 	.word	0x0000f1a0
        /*0824*/ 	.word	0x00000002
        /*0828*/ 	.word	0x00038860
        /*082c*/ 	.short	0x010a
        /*082e*/ 	.byte	0x3f
	.zero		1


	//   ....[49]....
        /*0830*/ 	.word	0x00010290
        /*0834*/ 	.word	0x00000000
        /*0838*/ 	.word	0x00038820
        /*083c*/ 	.short	0x010a
        /*083e*/ 	.byte	0x3f
	.zero		1


	//   ....[50]....
        /*0840*/ 	.word	0x000103f0
        /*0844*/ 	.word	0x00000006
        /*0848*/ 	.word	0x00000000
        /*084c*/ 	.short	0x010a
        /*084e*/ 	.byte	0x3f
	.zero		1


	//   ....[51]....
        /*0850*/ 	.word	0x00010470
        /*0854*/ 	.word	0x00000007
        /*0858*/ 	.word	0x00000000
        /*085c*/ 	.short	0x010a
        /*085e*/ 	.byte	0x3f
	.zero		1


	//   ....[52]....
        /*0860*/ 	.word	0x000104b0
        /*0864*/ 	.word	0x00000004
        /*0868*/ 	.word	0x00000000
        /*086c*/ 	.short	0x010a
        /*086e*/ 	.byte	0x3f
	.zero		1


	//   ....[53]....
        /*0870*/ 	.word	0x000104e0
        /*0874*/ 	.word	0x00000003
        /*0878*/ 	.word	0x00000000
        /*087c*/ 	.short	0x010a
        /*087e*/ 	.byte	0x3f
	.zero		1


	//   ....[54]....
        /*0880*/ 	.word	0x00010550
        /*0884*/ 	.word	0x00000003
        /*0888*/ 	.word	0x00038800
        /*088c*/ 	.short	0x010a
        /*088e*/ 	.byte	0x3f
	.zero		1


	//   ....[55]....
        /*0890*/ 	.word	0x000105a0
        /*0894*/ 	.word	0x00000003
        /*0898*/ 	.word	0x00038830
        /*089c*/ 	.short	0x010a
        /*089e*/ 	.byte	0x3f
	.zero		1


	//   ....[56]....
        /*08a0*/ 	.word	0x00010600
        /*08a4*/ 	.word	0x00000005
        /*08a8*/ 	.word	0x00038810
        /*08ac*/ 	.short	0x010a
        /*08ae*/ 	.byte	0x3f
	.zero		1


	//   ....[57]....
        /*08b0*/ 	.word	0x00010650
        /*08b4*/ 	.word	0x00000003
        /*08b8*/ 	.word	0x00038850
        /*08bc*/ 	.short	0x010a
        /*08be*/ 	.byte	0x3f
	.zero		1


	//   ....[58]....
        /*08c0*/ 	.word	0x000106b0
        /*08c4*/ 	.word	0x00000005
        /*08c8*/ 	.word	0x00038830
        /*08cc*/ 	.short	0x010a
        /*08ce*/ 	.byte	0x3f
	.zero		1


	//   ....[59]....
        /*08d0*/ 	.word	0x00010710
        /*08d4*/ 	.word	0x00000005
        /*08d8*/ 	.word	0x00038850
        /*08dc*/ 	.short	0x010a
        /*08de*/ 	.byte	0x3f
	.zero		1


	//   ....[60]....
        /*08e0*/ 	.word	0x000108b0
        /*08e4*/ 	.word	0x00000008
        /*08e8*/ 	.word	0x00038840
        /*08ec*/ 	.short	0x010a
        /*08ee*/ 	.byte	0x3f
	.zero		1


	//   ....[61]....
        /*08f0*/ 	.word	0x00010930
        /*08f4*/ 	.word	0x00000008
        /*08f8*/ 	.word	0x00038820
        /*08fc*/ 	.short	0x010a
        /*08fe*/ 	.byte	0x3f
	.zero		1


	//   ....[62]....
        /*0900*/ 	.word	0x00010980
        /*0904*/ 	.word	0x00000006
        /*0908*/ 	.word	0x00038860
        /*090c*/ 	.short	0x010a
        /*090e*/ 	.byte	0x3f
	.zero		1


	//   ....[63]....
        /*0910*/ 	.word	0x000109d0
        /*0914*/ 	.word	0x00000002
        /*0918*/ 	.word	0x00038840
        /*091c*/ 	.short	0x010a
        /*091e*/ 	.byte	0x3f
	.zero		1


	//   ....[64]....
        /*0920*/ 	.word	0x00010a20
        /*0924*/ 	.word	0x00000002
        /*0928*/ 	.word	0x00038860
        /*092c*/ 	.short	0x010a
        /*092e*/ 	.byte	0x3f
	.zero		1


	//   ....[65]....
        /*0930*/ 	.word	0x00010a70
        /*0934*/ 	.word	0x00000002
        /*0938*/ 	.word	0x00038840
        /*093c*/ 	.short	0x010a
        /*093e*/ 	.byte	0x3f
	.zero		1


	//   ....[66]....
        /*0940*/ 	.word	0x00010ac0
        /*0944*/ 	.word	0x00000002
        /*0948*/ 	.word	0x00038860
        /*094c*/ 	.short	0x010a
        /*094e*/ 	.byte	0x3f
	.zero		1


	//   ....[67]....
        /*0950*/ 	.word	0x00010b10
        /*0954*/ 	.word	0x00000002
        /*0958*/ 	.word	0x00038840
        /*095c*/ 	.short	0x010a
        /*095e*/ 	.byte	0x3f
	.zero		1


	//   ....[68]....
        /*0960*/ 	.word	0x00010b60
        /*0964*/ 	.word	0x00000002
        /*0968*/ 	.word	0x00038860
        /*096c*/ 	.short	0x010a
        /*096e*/ 	.byte	0x3f
	.zero		1


	//   ....[69]....
        /*0970*/ 	.word	0x00011510
        /*0974*/ 	.word	0x00000000
        /*0978*/ 	.word	0x00038820
        /*097c*/ 	.short	0x010a
        /*097e*/ 	.byte	0x3f
	.zero		1


	//   ....[70]....
        /*0980*/ 	.word	0x000116b0
        /*0984*/ 	.word	0x00000006
        /*0988*/ 	.word	0x00000000
        /*098c*/ 	.short	0x010a
        /*098e*/ 	.byte	0x3f
	.zero		1


	//   ....[71]....
        /*0990*/ 	.word	0x00011700
        /*0994*/ 	.word	0x00000007
        /*0998*/ 	.word	0x00000000
        /*099c*/ 	.short	0x010a
        /*099e*/ 	.byte	0x3f
	.zero		1


	//   ....[72]....
        /*09a0*/ 	.word	0x00011750
        /*09a4*/ 	.word	0x00000004
        /*09a8*/ 	.word	0x00000000
        /*09ac*/ 	.short	0x010a
        /*09ae*/ 	.byte	0x3f
	.zero		1


	//----- nvinfo : EIATTR_NUM_MBARRIERS
	.align		4
.L_743:
        /*09b0*/ 	.byte	0x03, 0x38
        /*09b2*/ 	.short	0x0017


	//----- nvinfo : EIATTR_EXIT_INSTR_OFFSETS
	.align		4
        /*09b4*/ 	.byte	0x04, 0x1c
        /*09b6*/ 	.short	(.L_745 - .L_744)


	//   ....[0]....
.L_744:
        /*09b8*/ 	.word	0x00000a90


	//   ....[1]....
        /*09bc*/ 	.word	0x0000b470


	//   ....[2]....
        /*09c0*/ 	.word	0x0000b4d0


	//   ....[3]....
        /*09c4*/ 	.word	0x00010530


	//----- nvinfo : EIATTR_MAX_THREADS
	.align		4
.L_745:
        /*09c8*/ 	.byte	0x04, 0x05
        /*09ca*/ 	.short	(.L_747 - .L_746)
.L_746:
        /*09cc*/ 	.word	0x00000180
        /*09d0*/ 	.word	0x00000001
        /*09d4*/ 	.word	0x00000001


	//----- nvinfo : EIATTR_CRS_STACK_SIZE
	.align		4
.L_747:
        /*09d8*/ 	.byte	0x04, 0x1e
        /*09da*/ 	.short	(.L_749 - .L_748)
.L_748:
        /*09dc*/ 	.word	0x00000000


	//----- nvinfo : EIATTR_CBANK_PARAM_SIZE
	.align		4
.L_749:
        /*09e0*/ 	.byte	0x03, 0x19
        /*09e2*/ 	.short	0x0b70


	//----- nvinfo : EIATTR_PARAM_CBANK
	.align		4
        /*09e4*/ 	.byte	0x04, 0x0a
        /*09e6*/ 	.short	(.L_751 - .L_750)
	.align		4
.L_750:
        /*09e8*/ 	.word	index@(.nv.constant0._ZN7cutlass13device_kernelIN5flash11enable_sm90INS1_16FlashAttnFwdSm90INS1_25CollectiveMainloopFwdSm90ILi2EN4cute5tupleIJNS5_1CILi1EEES8_S8_EEENS6_IJNS7_ILi64EEESA_SA_EEELi512ENS_10bfloat16_tEfNS_4arch4Sm90ELb0ELb0ELb0ELb1ELb0ELb0ELb1ELb0ELb0ELb0ELb0ELb0EEENS1_21CollectiveEpilogueFwdINS6_IJSA_NS7_ILi512EEESA_EEES9_SC_SE_Li256ELb1ELb0ELb0ELb0EEENS1_36VarlenDynamicPersistentTileSchedulerILi64ELi64ELi256ELi32ELb0ELb0ELb1ELb0ELb1ELb1EEEEEEEEEvNT_6ParamsE)
        /*09ec*/ 	.short	0x0210
        /*09ee*/ 	.short	0x0b70


	//----- nvinfo : EIATTR_SW_WAR
	.align		4
.L_751:
        /*09f0*/ 	.byte	0x04, 0x36
        /*09f2*/ 	.short	(.L_753 - .L_752)
.L_752:
        /*09f4*/ 	.word	0x00000008
.L_753:


//--------------------- .nv.info._ZN7cutlass13device_kernelIN5flash11enable_sm90INS1_16FlashAttnFwdSm90INS1_25CollectiveMainloopFwdSm90ILi2EN4cute5tupleIJNS5_1CILi1EEES8_S8_EEENS6_IJNS7_ILi64EEESA_SA_EEELi512ENS_10bfloat16_tEfNS_4arch4Sm90ELb0ELb0ELb0ELb1ELb0ELb1ELb1ELb0ELb0ELb0ELb0ELb0EEENS1_21CollectiveEpilogueFwdINS6_IJSA_NS7_ILi512EEESA_EEES9_SC_SE_Li256ELb1ELb0ELb0ELb0EEENS1_36VarlenDynamicPersistentTileSchedulerILi64ELi64ELi256ELi32ELb0ELb0ELb1ELb0ELb1ELb1EEEEEEEEEvNT_6ParamsE --------------------------
	.section	.nv.info._ZN7cutlass13device_kernelIN5flash11enable_sm90INS1_16FlashAttnFwdSm90INS1_25CollectiveMainloopFwdSm90ILi2EN4cute5tupleIJNS5_1CILi1EEES8_S8_EEENS6_IJNS7_ILi64EEESA_SA_EEELi512ENS_10bfloat16_tEfNS_4arch4Sm90ELb0ELb0ELb0ELb1ELb0ELb1ELb1ELb0ELb0ELb0ELb0ELb0EEENS1_21CollectiveEpilogueFwdINS6_IJSA_NS7_ILi512EEESA_EEES9_SC_SE_Li256ELb1ELb0ELb0ELb0EEENS1_36VarlenDynamicPersistentTileSchedulerILi64ELi64ELi256ELi32ELb0ELb0ELb1ELb0ELb1ELb1EEEEEEEEEvNT_6ParamsE,"",@"SHT_CUDA_INFO"
	.sectionflags	@""
	.align	4


	//----- nvinfo : EIATTR_CUDA_API_VERSION
	.align		4
        /*0000*/ 	.byte	0x04, 0x37
        /*0002*/ 	.short	(.L_755 - .L_754)
.L_754:
        /*0004*/ 	.word	0x00000082


	//----- nvinfo : EIATTR_KPARAM_INFO
	.align		4
.L_755:
        /*0008*/ 	.byte	0x04, 0x17
        /*000a*/ 	.short	(.L_757 - .L_756)
.L_756:
        /*000c*/ 	.word	0x00000000
        /*0010*/ 	.short	0x0000
        /*0012*/ 	.short	0x0070
        /*0014*/ 	.byte	0x00, 0xf0, 0x01, 0x2c


	//----- nvinfo : EIATTR_SPARSE_MMA_MASK
	.align		4
.L_757:
        /*0018*/ 	.byte	0x03, 0x50
        /*001a*/ 	.short	0x0000


	//----- nvinfo : EIATTR_MAXREG_COUNT
	.align		4
        /*001c*/ 	.byte	0x03, 0x1b
        /*001e*/ 	.short	0x00a8


	//----- nvinfo : EIATTR_NUM_BARRIERS
	.align		4
        /*0020*/ 	.byte	0x02, 0x4c
        /*0022*/ 	.byte	0x10
	.zero		1


	//----- nvinfo : EIATTR_EXTERNS
	.align		4
        /*0024*/ 	.byte	0x04, 0x0f
        /*0026*/ 	.short	(.L_759 - .L_758)


	//   ....[0]....
	.align		4
.L_758:
        /*0028*/ 	.word	index@(__assertfail)


	//----- nvinfo : EIATTR_ANNOTATIONS
	.align		4
.L_759:
        /*002c*/ 	.byte	0x04, 0x55
        /*002e*/ 	.short	(.L_761 - .L_760)


	//   ....[0]....
.L_760:
        /* <DEDUP_REMOVED lines=45> */


	//----- nvinfo : EIATTR_MERCURY_ISA_VERSION
	.align		4
.L_761:
        /*02f0*/ 	.byte	0x03, 0x5f
        /*02f2*/ 	.short	0x0101


	//----- nvinfo : EIATTR_UNUSED_LOAD_BYTE_OFFSET
	.align		4
        /*02f4*/ 	.byte	0x04, 0x44
        /*02f6*/ 	.short	(.L_763 - .L_762)


	//   ....[0]....
.L_762:
        /*02f8*/ 	.word	0x00000b30
        /*02fc*/ 	.word	0x0000fff0


	//   ....[1]....
        /*0300*/ 	.word	0x0000f1d0
        /*0304*/ 	.word	0x0000fff0


	//----- nvinfo : EIATTR_INT_WARP_WIDE_INSTR_OFFSETS
	.align		4
.L_763:
        /*0308*/ 	.byte	0x04, 0x31
        /*030a*/ 	.short	(.L_765 - .L_764)


	//   ....[0]....
.L_764:
        /*030c*/ 	.word	0x000001f0


	//   ....[1]....
        /*0310*/ 	.word	0x00000230


	//   ....[2]....
        /*0314*/ 	.word	0x000002a0


	//   ....[3]....
        /*0318*/ 	.word	0x00000310


	//   ....[4]....
        /*031c*/ 	.word	0x00013980


	//   ....[5]....
        /*0320*/ 	.word	0x00013a30


	//   ....[6]....
        /*0324*/ 	.word	0x00013ec0


	//   ....[7]....
        /*0328*/ 	.word	0x00013ef0


	//   ....[8]....
        /*032c*/ 	.word	0x00016c40


	//   ....[9]....
        /*0330*/ 	.word	0x00016cf0


	//----- nvinfo : EIATTR_COOP_GROUP_MASK_REGIDS
	.align		4
.L_765:
        /*0334*/ 	.byte	0x04, 0x29
        /*0336*/ 	.short	(.L_767 - .L_766)


	//   ....[0]....
.L_766:
        /*0338*/ 	.word	0xffffffff


	//   ....[1]....
        /*033c*/ 	.word	0xffffffff


	//   ....[2]....
        /*0340*/ 	.word	0xffffffff


	//   ....[3]....
        /*0344*/ 	.word	0xffffffff


	//   ....[4]....
        /*0348*/ 	.word	0xffffffff


	//   ....[5]....
        /*034c*/ 	.word	0xffffffff


	//   ....[6]....
        /*0350*/ 	.word	0xffffffff


	//   ....[7]....
        /*0354*/ 	.word	0xffffffff


	//   ....[8]....
        /*0358*/ 	.word	0xffffffff


	//   ....[9]....
        /*035c*/ 	.word	0xffffffff


	//   ....[10]....
        /*0360*/ 	.word	0xffffffff


	//   ....[11]....
        /*0364*/ 	.word	0xffffffff


	//   ....[12]....
        /*0368*/ 	.word	0xffffffff


	//   ....[13]....
        /*036c*/ 	.word	0xffffffff


	//   ....[14]....
        /*0370*/ 	.word	0xffffffff


	//   ....[15]....
        /*0374*/ 	.word	0xffffffff


	//   ....[16]....
        /*0378*/ 	.word	0xffffffff


	//   ....[17]....
        /*037c*/ 	.word	0xffffffff


	//   ....[18]....
        /*0380*/ 	.word	0xffffffff


	//   ....[19]....
        /*0384*/ 	.word	0xffffffff


	//   ....[20]....
        /*0388*/ 	.word	0xffffffff


	//   ....[21]....
        /*038c*/ 	.word	0xffffffff


	//   ....[22]....
        /*0390*/ 	.word	0xffffffff


	//   ....[23]....
        /*0394*/ 	.word	0xffffffff


	//   ....[24]....
        /*0398*/ 	.word	0xffffffff


	//   ....[25]....
        /*039c*/ 	.word	0xffffffff


	//   ....[26]....
        /*03a0*/ 	.word	0xffffffff


	//   ....[27]....
        /*03a4*/ 	.word	0xffffffff


	//   ....[28]....
        /*03a8*/ 	.word	0xffffffff


	//   ....[29]....
        /*03ac*/ 	.word	0xffffffff


	//   ....[30]....
        /*03b0*/ 	.word	0xffffffff


	//   ....[31]....
        /*03b4*/ 	.word	0xffffffff


	//   ....[32]....
        /*03b8*/ 	.word	0xffffffff


	//   ....[33]....
        /*03bc*/ 	.word	0xffffffff


	//   ....[34]....
        /*03c0*/ 	.word	0xffffffff


	//   ....[35]....
        /*03c4*/ 	.word	0xffffffff


	//   ....[36]....
        /*03c8*/ 	.word	0xffffffff


	//   ....[37]....
        /*03cc*/ 	.word	0xffffffff


	//   ....[38]....
        /*03d0*/ 	.word	0xffffffff


	//   ....[39]....
        /*03d4*/ 	.word	0xffffffff


	//   ....[40]....
        /*03d8*/ 	.word	0xffffffff


	//   ....[41]....
        /*03dc*/ 	.word	0xffffffff


	//   ....[42]....
        /*03e0*/ 	.word	0xffffffff


	//   ....[43]....
        /*03e4*/ 	.word	0xffffffff


	//   ....[44]....
        /*03e8*/ 	.word	0xffffffff


	//   ....[45]....
        /*03ec*/ 	.word	0xffffffff


	//   ....[46]....
        /*03f0*/ 	.word	0xffffffff


	//   ....[47]....
        /*03f4*/ 	.word	0xffffffff


	//   ....[48]....
        /*03f8*/ 	.word	0xffffffff


	//   ....[49]....
        /*03fc*/ 	.word	0xffffffff


	//   ....[50]....
        /*0400*/ 	.word	0xffffffff


	//   ....[51]....
        /*0404*/ 	.word	0xffffffff


	//   ....[52]....
        /*0408*/ 	.word	0xffffffff


	//   ....[53]....
        /*040c*/ 	.word	0xffffffff


	//   ....[54]....
        /*0410*/ 	.word	0xffffffff


	//   ....[55]....
        /*0414*/ 	.word	0xffffffff


	//   ....[56]....
        /*0418*/ 	.word	0xffffffff


	//   ....[57]....
        /*041c*/ 	.word	0xffffffff


	//   ....[58]....
        /*0420*/ 	.word	0xffffffff


	//   ....[59]....
        /*0424*/ 	.word	0xffffffff


	//   ....[60]....
        /*0428*/ 	.word	0x0500000f


	//   ....[61]....
        /*042c*/ 	.word	0x0500000f


	//   ....[62]....
        /*0430*/ 	.word	0x0500000f


	//   ....[63]....
        /*0434*/ 	.word	0x0500000f


	//   ....[64]....
        /*0438*/ 	.word	0x0500000f


	//   ....[65]....
        /*043c*/ 	.word	0x0500000f


	//   ....[66]....
        /*0440*/ 	.word	0x0500000f


	//   ....[67]....
        /*0444*/ 	.word	0x0500000f


	//   ....[68]....
        /*0448*/ 	.word	0x0500000f


	//   ....[69]....
        /*044c*/ 	.word	0x0500000f


	//   ....[70]....
        /*0450*/ 	.word	0x0500000f


	//   ....[71]....
        /*0454*/ 	.word	0x0500000f


	//   ....[72]....
        /*0458*/ 	.word	0x0500000f


	//   ....[73]....
        /*045c*/ 	.word	0x0500000f


	//   ....[74]....
        /*0460*/ 	.word	0x0500000f


	//   ....[75]....
        /*0464*/ 	.word	0x0500000f


	//   ....[76]....
        /*0468*/ 	.word	0x0500000f


	//   ....[77]....
        /*046c*/ 	.word	0x0500000f


	//   ....[78]....
        /*0470*/ 	.word	0x0500000f


	//   ....[79]....
        /*0474*/ 	.word	0x0500000f


	//   ....[80]....
        /*0478*/ 	.word	0x0500000f


	//   ....[81]....
        /*047c*/ 	.word	0x0500000f


	//   ....[82]....
        /*0480*/ 	.word	0x0500000f


	//   ....[83]....
        /*0484*/ 	.word	0x0500000f


	//   ....[84]....
        /*0488*/ 	.word	0x0500000f


	//   ....[85]....
        /*048c*/ 	.word	0x0500000f


	//   ....[86]....
        /*0490*/ 	.word	0x0500000f


	//   ....[87]....
        /*0494*/ 	.word	0x0500000f


	//----- nvinfo : EIATTR_COOP_GROUP_INSTR_OFFSETS
	.align		4
.L_767:
        /*0498*/ 	.byte	0x04, 0x28
        /*049a*/ 	.short	(.L_769 - .L_768)


	//   ....[0]....
.L_768:
        /*049c*/ 	.word	0x00000060


	//   ....[1]....
        /*04a0*/ 	.word	0x00000200


	//   ....[2]....
        /*04a4*/ 	.word	0x00000240


	//   ....[3]....
        /*04a8*/ 	.word	0x00000450


	//   ....[4]....
        /*04ac*/ 	.word	0x000005b0


	//   ....[5]....
        /*04b0*/ 	.word	0x000006d0


	//   ....[6]....
        /*04b4*/ 	.word	0x00000830


	//   ....[7]....
        /*04b8*/ 	.word	0x00004790


	//   ....[8]....
        /*04bc*/ 	.word	0x000060a0


	//   ....[9]....
        /*04c0*/ 	.word	0x00008cc0


	//   ....[10]....
        /*04c4*/ 	.word	0x0000a770


	//   ....[11]....
        /*04c8*/ 	.word	0x0000a860


	//   ....[12]....
        /*04cc*/ 	.word	0x0000aa00


	//   ....[13]....
        /*04d0*/ 	.word	0x0000aa90


	//   ....[14]....
        /*04d4*/ 	.word	0x0000b370


	//   ....[15]....
        /*04d8*/ 	.word	0x0000ba40


	//   ....[16]....
        /*04dc*/ 	.word	0x0000d260


	//   ....[17]....
        /*04e0*/ 	.word	0x0000d290


	//   ....[18]....
        /*04e4*/ 	.word	0x0000d540


	//   ....[19]....
        /*04e8*/ 	.word	0x0000d710


	//   ....[20]....
        /*04ec*/ 	.word	0x0000e690


	//   ....[21]....
        /*04f0*/ 	.word	0x0000e6e0


	//   ....[22]....
        /*04f4*/ 	.word	0x0000e710


	//   ....[23]....
        /*04f8*/ 	.word	0x0000e780


	//   ....[24]....
        /*04fc*/ 	.word	0x0000e790


	//   ....[25]....
        /*0500*/ 	.word	0x00010170


	//   ....[26]....
        /*0504*/ 	.word	0x000118f0


	//   ....[27]....
        /*0508*/ 	.word	0x00011a80


	//   ....[28]....
        /*050c*/ 	.word	0x00011ab0


	//   ....[29]....
        /*0510*/ 	.word	0x00011af0


	//   ....[30]....
        /*0514*/ 	.word	0x00011b50


	//   ....[31]....
        /*0518*/ 	.word	0x00011bb0


	//   ....[32]....
        /*051c*/ 	.word	0x00011bf0


	//   ....[33]....
        /*0520*/ 	.word	0x00011da0


	//   ....[34]....
        /*0524*/ 	.word	0x00011e00


	//   ....[35]....
        /*0528*/ 	.word	0x00011e40


	//   ....[36]....
        /*052c*/ 	.word	0x00011e80


	//   ....[37]....
        /*0530*/ 	.word	0x00011eb0


	//   ....[38]....
        /*0534*/ 	.word	0x00011ee0


	//   ....[39]....
        /*0538*/ 	.word	0x00011f70


	//   ....[40]....
        /*053c*/ 	.word	0x00011fa0


	//   ....[41]....
        /*0540*/ 	.word	0x00012030


	//   ....[42]....
        /*0544*/ 	.word	0x00016d80


	//   ....[43]....
        /*0548*/ 	.word	0x00016d90


	//   ....[44]....
        /*054c*/ 	.word	0x00016ea0


	//   ....[45]....
        /*0550*/ 	.word	0x00016f00


	//   ....[46]....
        /*0554*/ 	.word	0x00016f40


	//   ....[47]....
        /*0558*/ 	.word	0x00016f80


	//   ....[48]....
        /*055c*/ 	.word	0x00016fb0


	//   ....[49]....
        /*0560*/ 	.word	0x00016fe0


	//   ....[50]....
        /*0564*/ 	.word	0x00017170


	//   ....[51]....
        /*0568*/ 	.word	0x000171d0


	//   ....[52]....
        /*056c*/ 	.word	0x00017210


	//   ....[53]....
        /*0570*/ 	.word	0x00017250


	//   ....[54]....
        /*0574*/ 	.word	0x00017280


	//   ....[55]....
        /*0578*/ 	.word	0x000172b0


	//   ....[56]....
        /*057c*/ 	.word	0x00017370


	//   ....[57]....
        /*0580*/ 	.word	0x00017390


	//   ....[58]....
        /*0584*/ 	.word	0x00017400


	//   ....[59]....
        /*0588*/ 	.word	0x00017830


	//   ....[60]....
        /*058c*/ 	.word	0x00017c70


	//   ....[61]....
        /*0590*/ 	.word	0x00017d10


	//   ....[62]....
        /*0594*/ 	.word	0x00017db0


	//   ....[63]....
        /*0598*/ 	.word	0x00017e50


	//   ....[64]....
        /*059c*/ 	.word	0x00017f40


	//   ....[65]....
        /*05a0*/ 	.word	0x00017fe0


	//   ....[66]....
        /*05a4*/ 	.word	0x00018080


	//   ....[67]....
        /*05a8*/ 	.word	0x00018120


	//   ....[68]....
        /*05ac*/ 	.word	0x000183d0


	//   ....[69]....
        /*05b0*/ 	.word	0x000186b0


	//   ....[70]....
        /*05b4*/ 	.word	0x00018ad0


	//   ....[71]....
        /*05b8*/ 	.word	0x00018b60


	//   ....[72]....
        /*05bc*/ 	.word	0x00018c00


	//   ....[73]....
        /*05c0*/ 	.word	0x00018cb0


	//   ....[74]....
        /*05c4*/ 	.word	0x00018d30


	//   ....[75]....
        /*05c8*/ 	.word	0x00018db0


	//   ....[76]....
        /*05cc*/ 	.word	0x00018e30


	//   ....[77]....
        /*05d0*/ 	.word	0x00018eb0


	//   ....[78]....
        /*05d4*/ 	.word	0x00018f40


	//   ....[79]....
        /*05d8*/ 	.word	0x00019000


	//   ....[80]....
        /*05dc*/ 	.word	0x00019080


	//   ....[81]....
        /*05e0*/ 	.word	0x00019100


	//   ....[82]....
        /*05e4*/ 	.word	0x00019180


	//   ....[83]....
        /*05e8*/ 	.word	0x00019200


	//   ....[84]....
        /*05ec*/ 	.word	0x00019270


	//   ....[85]....
        /*05f0*/ 	.word	0x00019310


	//   ....[86]....
        /*05f4*/ 	.word	0x000193a0


	//   ....[87]....
        /*05f8*/ 	.word	0x000194c0


	//----- nvinfo : EIATTR_REG_RECONFIG
	.align		4
.L_769:
        /*05fc*/ 	.byte	0x01, 0x54
	.zero		2


	//----- nvinfo : EIATTR_SYSCALL_OFFSETS
	.align		4
        /*0600*/ 	.byte	0x04, 0x46
        /*0602*/ 	.short	(.L_771 - .L_770)


	//   ....[0]....
.L_770:
        /*0604*/ 	.word	0x00001890


	//   ....[1]....
        /*0608*/ 	.word	0x000019e0


	//   ....[2]....
        /*060c*/ 	.word	0x00006250


	//   ....[3]....
        /*0610*/ 	.word	0x00006700


	//   ....[4]....
        /*0614*/ 	.word	0x00013bc0


	//   ....[5]....
        /*0618*/ 	.word	0x00013d00


	//   ....[6]....
        /*061c*/ 	.word	0x00013e00


	//----- nvinfo : EIATTR_MBARRIER_INSTR_OFFSETS
	.align		4
.L_771:
        /*0620*/ 	.byte	0x04, 0x39
        /*0622*/ 	.short	(.L_773 - .L_772)


	//   ....[0]....
.L_772:
        /*0624*/ 	.word	0x00000330
        /*0628*/ 	.word	0x000000ff
        /*062c*/ 	.word	0x00038800
        /*0630*/ 	.short	0x0100
        /*0632*/ 	.byte	0x08
	.zero		1


	//   ....[1]....
        /*0634*/ 	.word	0x00000340
        /*0638*/ 	.word	0x000000ff
        /*063c*/ 	.word	0x00038810
        /*0640*/ 	.short	0x0100
        /*0642*/ 	.byte	0x08
	.zero		1


	//   ....[2]....
        /*0644*/ 	.word	0x00000350
        /*0648*/ 	.word	0x000000ff
        /*064c*/ 	.word	0x00038820
        /*0650*/ 	.short	0x0100
        /*0652*/ 	.byte	0x08
	.zero		1


	//   ....[3]....
        /*0654*/ 	.word	0x00000400
        /*0658*/ 	.word	0x000000ff
        /*065c*/ 	.word	0x00038830
        /*0660*/ 	.short	0x0100
        /*0662*/ 	.byte	0x06
	.zero		1


	//   ....[4]....
        /*0664*/ 	.word	0x00000410
        /*0668*/ 	.word	0x000000ff
        /*066c*/ 	.word	0x00038840
        /*0670*/ 	.short	0x0100
        /*0672*/ 	.byte	0x06
	.zero		1


	//   ....[5]....
        /*0674*/ 	.word	0x00000420
        /*0678*/ 	.word	0x000000ff
        /*067c*/ 	.word	0x00038838
        /*0680*/ 	.short	0x0100
        /*0682*/ 	.byte	0x06
	.zero		1


	//   ....[6]....
        /*0684*/ 	.word	0x00000430
        /*0688*/ 	.word	0x000000ff
        /*068c*/ 	.word	0x00038848
        /*0690*/ 	.short	0x0100
        /*0692*/ 	.byte	0x06
	.zero		1


	//   ....[7]....
        /*0694*/ 	.word	0x00000560
        /*0698*/ 	.word	0x000000ff
        /*069c*/ 	.word	0x00038850
        /*06a0*/ 	.short	0x0100
        /*06a2*/ 	.byte	0x08
	.zero		1


	//   ....[8]....
        /*06a4*/ 	.word	0x00000570
        /*06a8*/ 	.word	0x000000ff
        /*06ac*/ 	.word	0x00038860
        /*06b0*/ 	.short	0x0100
        /*06b2*/ 	.byte	0x08
	.zero		1


	//   ....[9]....
        /*06b4*/ 	.word	0x00000580
        /*06b8*/ 	.word	0x000000ff
        /*06bc*/ 	.word	0x00038858
        /*06c0*/ 	.short	0x0100
        /*06c2*/ 	.byte	0x08
	.zero		1


	//   ....[10]....
        /*06c4*/ 	.word	0x00000590
        /*06c8*/ 	.word	0x000000ff
        /*06cc*/ 	.word	0x00038868
        /*06d0*/ 	.short	0x0100
        /*06d2*/ 	.byte	0x08
	.zero		1


	//   ....[11]....
        /*06d4*/ 	.word	0x00000680
        /*06d8*/ 	.word	0x000000ff
        /*06dc*/ 	.word	0x00038870
        /*06e0*/ 	.short	0x0100
        /*06e2*/ 	.byte	0x06
	.zero		1


	//   ....[12]....
        /*06e4*/ 	.word	0x00000690
        /*06e8*/ 	.word	0x000000ff
        /*06ec*/ 	.word	0x00038880
        /*06f0*/ 	.short	0x0100
        /*06f2*/ 	.byte	0x06
	.zero		1


	//   ....[13]....
        /*06f4*/ 	.word	0x000006a0
        /*06f8*/ 	.word	0x000000ff
        /*06fc*/ 	.word	0x00038878
        /*0700*/ 	.short	0x0100
        /*0702*/ 	.byte	0x06
	.zero		1


	//   ....[14]....
        /*0704*/ 	.word	0x000006b0
        /*0708*/ 	.word	0x000000ff
        /*070c*/ 	.word	0x00038888
        /*0710*/ 	.short	0x0100
        /*0712*/ 	.byte	0x06
	.zero		1


	//   ....[15]....
        /*0714*/ 	.word	0x000007e0
        /*0718*/ 	.word	0x000000ff
        /*071c*/ 	.word	0x00038890
        /*0720*/ 	.short	0x0100
        /*0722*/ 	.byte	0x08
	.zero		1


	//   ....[16]....
        /*0724*/ 	.word	0x000007f0
        /*0728*/ 	.word	0x000000ff
        /*072c*/ 	.word	0x000388a0
        /*0730*/ 	.short	0x0100
        /*0732*/ 	.byte	0x08
	.zero		1


	//   ....[17]....
        /*0734*/ 	.word	0x00000800
        /*0738*/ 	.word	0x000000ff
        /*073c*/ 	.word	0x00038898
        /*0740*/ 	.short	0x0100
        /*0742*/ 	.byte	0x08
	.zero		1


	//   ....[18]....
        /*0744*/ 	.word	0x00000810
        /*0748*/ 	.word	0x000000ff
        /*074c*/ 	.word	0x000388a8
        /*0750*/ 	.short	0x0100
        /*0752*/ 	.byte	0x08
	.zero		1


	//   ....[19]....
        /*0754*/ 	.word	0x00000940
        /*0758*/ 	.word	0x000000ff
        /*075c*/ 	.word	0x000388b0
        /*0760*/ 	.short	0x0100
        /*0762*/ 	.byte	0x08
	.zero		1


	//   ....[20]....
        /*0764*/ 	.word	0x00000950
        /*0768*/ 	.word	0x000000ff
        /*076c*/ 	.word	0x000388c0
        /*0770*/ 	.short	0x0100
        /*0772*/ 	.byte	0x08
	.zero		1


	//   ....[21]....
        /*0774*/ 	.word	0x00000960
        /*0778*/ 	.word	0x000000ff
        /*077c*/ 	.word	0x000388b8
        /*0780*/ 	.short	0x0100
        /*0782*/ 	.byte	0x08
	.zero		1


	//   ....[22]....
        /*0784*/ 	.word	0x00000970
        /*0788*/ 	.word	0x000000ff
        /*078c*/ 	.word	0x000388c8
        /*0790*/ 	.short	0x0100
        /*0792*/ 	.byte	0x08
	.zero		1


	//   ....[23]....
        /*0794*/ 	.word	0x00002670
        /*0798*/ 	.word	0x0000004a
        /*079c*/ 	.word	0x00038890
        /*07a0*/ 	.short	0x010a
        /*07a2*/ 	.byte	0x3f
	.zero		1


	//   ....[24]....
        /*07a4*/ 	.word	0x000030a0
        /*07a8*/ 	.word	0x0000004a
        /*07ac*/ 	.word	0x00038890
        /*07b0*/ 	.short	0x010a
        /*07b2*/ 	.byte	0x3f
	.zero		1


	//   ....[25]....
        /*07b4*/ 	.word	0x000039a0
        /*07b8*/ 	.word	0x0000004a
        /*07bc*/ 	.word	0x00038890
        /*07c0*/ 	.short	0x010a
        /*07c2*/ 	.byte	0x3f
	.zero		1


	//   ....[26]....
        /*07c4*/ 	.word	0x00003ba0
        /*07c8*/ 	.word	0x00000004
        /*07cc*/ 	.word	0x00000000
        /*07d0*/ 	.short	0x0101
        /*07d2*/ 	.byte	0x3f
	.zero		1


	//   ....[27]....
        /*07d4*/ 	.word	0x00003be0
        /*07d8*/ 	.word	0x0000004a
        /*07dc*/ 	.word	0x000388b0
        /*07e0*/ 	.short	0x010a
        /*07e2*/ 	.byte	0x3f
	.zero		1


	//   ....[28]....
        /*07e4*/ 	.word	0x00004240
        /*07e8*/ 	.word	0x0000004a
        /*07ec*/ 	.word	0x00000000
        /*07f0*/ 	.short	0x0101
        /*07f2*/ 	.byte	0x3f
	.zero		1


	//   ....[29]....
        /*07f4*/ 	.word	0x00004be0
        /*07f8*/ 	.word	0x00000000
        /*07fc*/ 	.word	0x00000000
        /*0800*/ 	.short	0x0101
        /*0802*/ 	.byte	0x3f
	.zero		1


	//   ....[30]....
        /*0804*/ 	.word	0x00005750
        /*0808*/ 	.word	0x00000000
        /*080c*/ 	.word	0x00000000
        /*0810*/ 	.short	0x0101
        /*0812*/ 	.byte	0x3f
	.zero		1


	//   ....[31]....
        /*0814*/ 	.word	0x000062e0
        /*0818*/ 	.word	0x00000002
        /*081c*/ 	.word	0x00038800
        /*0820*/ 	.short	0x010a
        /*0822*/ 	.byte	0x3f
	.zero		1


	//   ....[32]....
        /*0824*/ 	.word	0x00006330
        /*0828*/ 	.word	0x00000002
        /*082c*/ 	.word	0x00038800
        /*0830*/ 	.short	0x010a
        /*0832*/ 	.byte	0x3f
	.zero		1


	//   ....[33]....
        /*0834*/ 	.word	0x000069f0
        /*0838*/ 	.word	0x00000002
        /*083c*/ 	.word	0x00038800
        /*0840*/ 	.short	0x010a
        /*0842*/ 	.byte	0x3f
	.zero		1


	//   ....[34]....
        /*0844*/ 	.word	0x00007820
        /*0848*/ 	.word	0x00000002
        /*084c*/ 	.word	0x00038800
        /*0850*/ 	.short	0x010a
        /*0852*/ 	.byte	0x3f
	.zero		1


	//   ....[35]....
        /*0854*/ 	.word	0x000085b0
        /*0858*/ 	.word	0x00000014
        /*085c*/ 	.word	0x00038830
        /*0860*/ 	.short	0x010a
        /*0862*/ 	.byte	0x3f
	.zero		1


	//   ....[36]....
        /*0864*/ 	.word	0x00008660
        /*0868*/ 	.word	0x00000014
        /*086c*/ 	.word	0x00038830
        /*0870*/ 	.short	0x010a
        /*0872*/ 	.byte	0x3f
	.zero		1


	//   ....[37]....
        /*0874*/ 	.word	0x00008970
        /*0878*/ 	.word	0x00000002
        /*087c*/ 	.word	0x00038810
        /*0880*/ 	.short	0x010a
        /*0882*/ 	.byte	0x3f
	.zero		1


	//   ....[38]....
        /*0884*/ 	.word	0x000089c0
        /*0888*/ 	.word	0x00000014
        /*088c*/ 	.word	0x00038850
        /*0890*/ 	.short	0x010a
        /*0892*/ 	.byte	0x3f
	.zero		1


	//   ....[39]....
        /*0894*/ 	.word	0x00008a80
        /*0898*/ 	.word	0x00000014
        /*089c*/ 	.word	0x00038850
        /*08a0*/ 	.short	0x010a
        /*08a2*/ 	.byte	0x3f
	.zero		1


	//   ....[40]....
        /*08a4*/ 	.word	0x0000ace0
        /*08a8*/ 	.word	0x0000000f
        /*08ac*/ 	.word	0x00000000
        /*08b0*/ 	.short	0x0101
        /*08b2*/ 	.byte	0x3f
	.zero		1


	//   ....[41]....
        /*08b4*/ 	.word	0x0000b390
        /*08b8*/ 	.word	0x00000014
        /*08bc*/ 	.word	0x00000000
        /*08c0*/ 	.short	0x0101
        /*08c2*/ 	.byte	0x3f
	.zero		1


	//   ....[42]....
        /*08c4*/ 	.word	0x0000b4a0
        /*08c8*/ 	.word	0x0000000e
        /*08cc*/ 	.word	0x00038830
        /*08d0*/ 	.short	0x010a
        /*08d2*/ 	.byte	0x3f
	.zero		1


	//   ....[43]....
        /*08d4*/ 	.word	0x0000b550
        /*08d8*/ 	.word	0x0000000e
        /*08dc*/ 	.word	0x00038830
        /*08e0*/ 	.short	0x010a
        /*08e2*/ 	.byte	0x3f
	.zero		1


	//   ....[44]....
        /*08e4*/ 	.word	0x0000b7d0
        /*08e8*/ 	.word	0x0000000e
        /*08ec*/ 	.word	0x00038850
        /*08f0*/ 	.short	0x010a
        /*08f2*/ 	.byte	0x3f
	.zero		1


	//   ....[45]....
        /*08f4*/ 	.word	0x0000b820
        /*08f8*/ 	.word	0x0000000e
        /*08fc*/ 	.word	0x00038850
        /*0900*/ 	.short	0x010a
        /*0902*/ 	.byte	0x3f
	.zero		1


	//   ....[46]....
        /*0904*/ 	.word	0x0000da60
        /*0908*/ 	.word	0x0000009a
        /*090c*/ 	.word	0x00000000
        /*0910*/ 	.short	0x0101
        /*0912*/ 	.byte	0x3f
	.zero		1


	//   ....[47]....
        /*0914*/ 	.word	0x0000e6b0
        /*0918*/ 	.word	0x0000000e
        /*091c*/ 	.word	0x00000000
        /*0920*/ 	.short	0x0101
        /*0922*/ 	.byte	0x3f
	.zero		1


	//   ....[48]....
        /*0924*/ 	.word	0x000109e0
        /*0928*/ 	.word	0x00000000
        /*092c*/ 	.word	0x00000000
        /*0930*/ 	.short	0x0101
        /*0932*/ 	.byte	0x3f
	.zero		1


	//   ....[49]....
        /*0934*/ 	.word	0x00012a60
        /*0938*/ 	.word	0x00000005
        /*093c*/ 	.word	0x00038820
        /*0940*/ 	.short	0x010a
        /*0942*/ 	.byte	0x3f
	.zero		1


	//   ....[50]....
        /*0944*/ 	.word	0x00012ae0
        /*0948*/ 	.word	0x00000006
        /*094c*/ 	.word	0x000388a0
        /*0950*/ 	.short	0x010a
        /*0952*/ 	.byte	0x3f
	.zero		1


	//   ....[51]....
        /*0954*/ 	.word	0x00012cd0
        /*0958*/ 	.word	0x00000006
        /*095c*/ 	.word	0x000388c0
        /*0960*/ 	.short	0x010a
        /*0962*/ 	.byte	0x3f
	.zero		1


	//   ....[52]....
        /*0964*/ 	.word	0x00013230
        /*0968*/ 	.word	0x00000007
        /*096c*/ 	.word	0x000388a0
        /*0970*/ 	.short	0x010a
        /*0972*/ 	.byte	0x3f
	.zero		1


	//   ....[53]....
        /*0974*/ 	.word	0x00013400
        /*0978*/ 	.word	0x00000007
        /*097c*/ 	.word	0x000388c0
        /*0980*/ 	.short	0x010a
        /*0982*/ 	.byte	0x3f
	.zero		1


	//   ....[54]....
        /*0984*/ 	.word	0x00014370
        /*0988*/ 	.word	0x00000009
        /*098c*/ 	.word	0x00038840
        /*0990*/ 	.short	0x010a
        /*0992*/ 	.byte	0x3f
	.zero		1


	//   ....[55]....
        /*0994*/ 	.word	0x00014b60
        /*0998*/ 	.word	0x0000000b
        /*099c*/ 	.word	0x00038820
        /*09a0*/ 	.short	0x010a
        /*09a2*/ 	.byte	0x3f
	.zero		1


	//   ....[56]....
        /*09a4*/ 	.word	0x00014c30
        /*09a8*/ 	.word	0x00000005
        /*09ac*/ 	.word	0x00038860
        /*09b0*/ 	.short	0x010a
        /*09b2*/ 	.byte	0x3f
	.zero		1


	//   ....[57]....
        /*09b4*/ 	.word	0x000153f0
        /*09b8*/ 	.word	0x00000002
        /*09bc*/ 	.word	0x00038840
        /*09c0*/ 	.short	0x010a
        /*09c2*/ 	.byte	0x3f
	.zero		1


	//   ....[58]....
        /*09c4*/ 	.word	0x00015610
        /*09c8*/ 	.word	0x00000002
        /*09cc*/ 	.word	0x00038860
        /*09d0*/ 	.short	0x010a
        /*09d2*/ 	.byte	0x3f
	.zero		1


	//   ....[59]....
        /*09d4*/ 	.word	0x00015cc0
        /*09d8*/ 	.word	0x00000002
        /*09dc*/ 	.word	0x00038840
        /*09e0*/ 	.short	0x010a
        /*09e2*/ 	.byte	0x3f
	.zero		1


	//   ....[60]....
        /*09e4*/ 	.word	0x00015ed0
        /*09e8*/ 	.word	0x00000002
        /*09ec*/ 	.word	0x00038860
        /*09f0*/ 	.short	0x010a
        /*09f2*/ 	.byte	0x3f
	.zero		1


	//   ....[61]....
        /*09f4*/ 	.word	0x00016500
        /*09f8*/ 	.word	0x00000002
        /*09fc*/ 	.word	0x00038840
        /*0a00*/ 	.short	0x010a
        /*0a02*/ 	.byte	0x3f
	.zero		1


	//   ....[62]....
        /*0a04*/ 	.word	0x00016720
        /*0a08*/ 	.word	0x00000002
        /*0a0c*/ 	.word	0x00038860
        /*0a10*/ 	.short	0x010a
        /*0a12*/ 	.byte	0x3f
	.zero		1


	//   ....[63]....
        /*0a14*/ 	.word	0x000177c0
        /*0a18*/ 	.word	0x00000000
        /*0a1c*/ 	.word	0x00038820
        /*0a20*/ 	.short	0x010a
        /*0a22*/ 	.byte	0x3f
	.zero		1


	//   ....[64]....
        /*0a24*/ 	.word	0x00017960
        /*0a28*/ 	.word	0x00000006
        /*0a2c*/ 	.word	0x00000000
        /*0a30*/ 	.short	0x010a
        /*0a32*/ 	.byte	0x3f
	.zero		1


	//   ....[65]....
        /*0a34*/ 	.word	0x000179d0
        /*0a38*/ 	.word	0x00000007
        /*0a3c*/ 	.word	0x00000000
        /*0a40*/ 	.short	0x010a
        /*0a42*/ 	.byte	0x3f
	.zero		1


	//   ....[66]....
        /*0a44*/ 	.word	0x00017a40
        /*0a48*/ 	.word	0x00000004
        /*0a4c*/ 	.word	0x00000000
        /*0a50*/ 	.short	0x010a
        /*0a52*/ 	.byte	0x3f
	.zero		1


	//   ....[67]....
        /*0a54*/ 	.word	0x00017a70
        /*0a58*/ 	.word	0x00000003
        /*0a5c*/ 	.word	0x00000000
        /*0a60*/ 	.short	0x010a
        /*0a62*/ 	.byte	0x3f
	.zero		1


	//   ....[68]....
        /*0a64*/ 	.word	0x00017ad0
        /*0a68*/ 	.word	0x0000004a
        /*0a6c*/ 	.word	0x00038890
        /*0a70*/ 	.short	0x010a
        /*0a72*/ 	.byte	0x3f
	.zero		1


	//   ....[69]....
        /*0a74*/ 	.word	0x00017b20
        /*0a78*/ 	.word	0x0000004a
        /*0a7c*/ 	.word	0x00038890
        /*0a80*/ 	.short	0x010a
        /*0a82*/ 	.byte	0x3f
	.zero		1


	//   ....[70]....
        /*0a84*/ 	.word	0x00017b70
        /*0a88*/ 	.word	0x0000004a
        /*0a8c*/ 	.word	0x00038890
        /*0a90*/ 	.short	0x010a
        /*0a92*/ 	.byte	0x3f
	.zero		1


	//   ....[71]....
        /*0a94*/ 	.word	0x00017bc0
        /*0a98*/ 	.word	0x0000004a
        /*0a9c*/ 	.word	0x000388b0
        /*0aa0*/ 	.short	0x010a
        /*0aa2*/ 	.byte	0x3f
	.zero		1


	//   ....[72]....
        /*0aa4*/ 	.word	0x00017e90
        /*0aa8*/ 	.word	0x00000002
        /*0aac*/ 	.word	0x00038800
        /*0ab0*/ 	.short	0x010a
        /*0ab2*/ 	.byte	0x3f
	.zero		1


	//   ....[73]....
        /*0ab4*/ 	.word	0x00018160
        /*0ab8*/ 	.word	0x00000002
        /*0abc*/ 	.word	0x00038800
        /*0ac0*/ 	.short	0x010a
        /*0ac2*/ 	.byte	0x3f
	.zero		1


	//   ....[74]....
        /*0ac4*/ 	.word	0x000181b0
        /*0ac8*/ 	.word	0x00000014
        /*0acc*/ 	.word	0x00038830
        /*0ad0*/ 	.short	0x010a
        /*0ad2*/ 	.byte	0x3f
	.zero		1


	//   ....[75]....
        /*0ad4*/ 	.word	0x00018200
        /*0ad8*/ 	.word	0x00000002
        /*0adc*/ 	.word	0x00038810
        /*0ae0*/ 	.short	0x010a
        /*0ae2*/ 	.byte	0x3f
	.zero		1


	//   ....[76]....
        /*0ae4*/ 	.word	0x00018250
        /*0ae8*/ 	.word	0x00000014
        /*0aec*/ 	.word	0x00038850
        /*0af0*/ 	.short	0x010a
        /*0af2*/ 	.byte	0x3f
	.zero		1


	//   ....[77]....
        /*0af4*/ 	.word	0x000182a0
        /*0af8*/ 	.word	0x0000000e
        /*0afc*/ 	.word	0x00038830
        /*0b00*/ 	.short	0x010a
        /*0b02*/ 	.byte	0x3f
	.zero		1


	//   ....[78]....
        /*0b04*/ 	.word	0x000182f0
        /*0b08*/ 	.word	0x0000000e
        /*0b0c*/ 	.word	0x00038850
        /*0b10*/ 	.short	0x010a
        /*0b12*/ 	.byte	0x3f
	.zero		1


	//   ....[79]....
        /*0b14*/ 	.word	0x00018490
        /*0b18*/ 	.word	0x00000005
        /*0b1c*/ 	.word	0x00038820
        /*0b20*/ 	.short	0x010a
        /*0b22*/ 	.byte	0x3f
	.zero		1


	//   ....[80]....
        /*0b24*/ 	.word	0x000184e0
        /*0b28*/ 	.word	0x00000006
        /*0b2c*/ 	.word	0x000388a0
        /*0b30*/ 	.short	0x010a
        /*0b32*/ 	.byte	0x3f
	.zero		1


	//   ....[81]....
        /*0b34*/ 	.word	0x00018530
        /*0b38*/ 	.word	0x00000006
        /*0b3c*/ 	.word	0x000388c0
        /*0b40*/ 	.short	0x010a
        /*0b42*/ 	.byte	0x3f
	.zero		1


	//   ....[82]....
        /*0b44*/ 	.word	0x00018580
        /*0b48*/ 	.word	0x00000007
        /*0b4c*/ 	.word	0x000388a0
        /*0b50*/ 	.short	0x010a
        /*0b52*/ 	.byte	0x3f
	.zero		1


	//   ....[83]....
        /*0b54*/ 	.word	0x000185d0
        /*0b58*/ 	.word	0x00000007
        /*0b5c*/ 	.word	0x000388c0
        /*0b60*/ 	.short	0x010a
        /*0b62*/ 	.byte	0x3f
	.zero		1


	//   ....[84]....
        /*0b64*/ 	.word	0x00018770
        /*0b68*/ 	.word	0x00000009
        /*0b6c*/ 	.word	0x00038840
        /*0b70*/ 	.short	0x010a
        /*0b72*/ 	.byte	0x3f
	.zero		1


	//   ....[85]....
        /*0b74*/ 	.word	0x000187f0
        /*0b78*/ 	.word	0x00000009
        /*0b7c*/ 	.word	0x00038820
        /*0b80*/ 	.short	0x010a
        /*0b82*/ 	.byte	0x3f
	.zero		1


	//   ....[86]....
        /*0b84*/ 	.word	0x00018840
        /*0b88*/ 	.word	0x00000005
        /*0b8c*/ 	.word	0x00038860
        /*0b90*/ 	.short	0x010a
        /*0b92*/ 	.byte	0x3f
	.zero		1


	//   ....[87]....
        /*0b94*/ 	.word	0x00018890
        /*0b98*/ 	.word	0x00000002
        /*0b9c*/ 	.word	0x00038840
        /*0ba0*/ 	.short	0x010a
        /*0ba2*/ 	.byte	0x3f
	.zero		1


	//   ....[88]....
        /*0ba4*/ 	.word	0x000188e0
        /*0ba8*/ 	.word	0x00000002
        /*0bac*/ 	.word	0x00038860
        /*0bb0*/ 	.short	0x010a
        /*0bb2*/ 	.byte	0x3f
	.zero		1


	//   ....[89]....
        /*0bb4*/ 	.word	0x00018930
        /*0bb8*/ 	.word	0x00000002
        /*0bbc*/ 	.word	0x00038840
        /*0bc0*/ 	.short	0x010a
        /*0bc2*/ 	.byte	0x3f
	.zero		1


	//   ....[90]....
        /*0bc4*/ 	.word	0x00018980
        /*0bc8*/ 	.word	0x00000002
        /*0bcc*/ 	.word	0x00038860
        /*0bd0*/ 	.short	0x010a
        /*0bd2*/ 	.byte	0x3f
	.zero		1


	//   ....[91]....
        /*0bd4*/ 	.word	0x000189d0
        /*0bd8*/ 	.word	0x00000002
        /*0bdc*/ 	.word	0x00038840
        /*0be0*/ 	.short	0x010a
        /*0be2*/ 	.byte	0x3f
	.zero		1


	//   ....[92]....
        /*0be4*/ 	.word	0x00018a20
        /*0be8*/ 	.word	0x00000002
        /*0bec*/ 	.word	0x00038860
        /*0bf0*/ 	.short	0x010a
        /*0bf2*/ 	.byte	0x3f
	.zero		1


	//   ....[93]....
        /*0bf4*/ 	.word	0x000193e0
        /*0bf8*/ 	.word	0x00000000
        /*0bfc*/ 	.word	0x00038820
        /*0c00*/ 	.short	0x010a
        /*0c02*/ 	.byte	0x3f
	.zero		1


	//   ....[94]....
        /*0c04*/ 	.word	0x00019580
        /*0c08*/ 	.word	0x00000006
        /*0c0c*/ 	.word	0x00000000
        /*0c10*/ 	.short	0x010a
        /*0c12*/ 	.byte	0x3f
	.zero		1


	//   ....[95]....
        /*0c14*/ 	.word	0x000195d0
        /*0c18*/ 	.word	0x00000007
        /*0c1c*/ 	.word	0x00000000
        /*0c20*/ 	.short	0x010a
        /*0c22*/ 	.byte	0x3f
	.zero		1


	//   ....[96]....
        /*0c24*/ 	.word	0x00019620
        /*0c28*/ 	.word	0x00000004
        /*0c2c*/ 	.word	0x00000000
        /*0c30*/ 	.short	0x010a
        /*0c32*/ 	.byte	0x3f
	.zero		1


	//----- nvinfo : EIATTR_NUM_MBARRIERS
	.align		4
.L_773:
        /*0c34*/ 	.byte	0x03, 0x38
        /*0c36*/ 	.short	0x0017


	//----- nvinfo : EIATTR_EXIT_INSTR_OFFSETS
	.align		4
        /*0c38*/ 	.byte	0x04, 0x1c
        /*0c3a*/ 	.short	(.L_775 - .L_774)


	//   ....[0]....
.L_774:
        /*0c3c*/ 	.word	0x00017ac0


	//----- nvinfo : EIATTR_MAX_THREADS
	.align		4
.L_775:
        /*0c40*/ 	.byte	0x04, 0x05
        /*0c42*/ 	.short	(.L_777 - .L_776)
.L_776:
        /*0c44*/ 	.word	0x00000180
        /*0c48*/ 	.word	0x00000001
        /*0c4c*/ 	.word	0x00000001


	//----- nvinfo : EIATTR_CRS_STACK_SIZE
	.align		4
.L_777:
        /*0c50*/ 	.byte	0x04, 0x1e
        /*0c52*/ 	.short	(.L_779 - .L_778)
.L_778:
        /*0c54*/ 	.word	0x00000000


	//----- nvinfo : EIATTR_CBANK_PARAM_SIZE
	.align		4
.L_779:
        /*0c58*/ 	.byte	0x03, 0x19
        /*0c5a*/ 	.short	0x0b70


	//----- nvinfo : EIATTR_PARAM_CBANK
	.align		4
        /*0c5c*/ 	.byte	0x04, 0x0a
        /*0c5e*/ 	.short	(.L_781 - .L_780)
	.align		4
.L_780:
        /*0c60*/ 	.word	index@(.nv.constant0._ZN7cutlass13device_kernelIN5flash11enable_sm90INS1_16FlashAttnFwdSm90INS1_25CollectiveMainloopFwdSm90ILi2EN4cute5tupleIJNS5_1CILi1EEES8_S8_EEENS6_IJNS7_ILi64EEESA_SA_EEELi512ENS_10bfloat16_tEfNS_4arch4Sm90ELb0ELb0ELb0ELb1ELb0ELb1ELb1ELb0ELb0ELb0ELb0ELb0EEENS1_21CollectiveEpilogueFwdINS6_IJSA_NS7_ILi512EEESA_EEES9_SC_SE_Li256ELb1ELb0ELb0ELb0EEENS1_36VarlenDynamicPersistentTileSchedulerILi64ELi64ELi256ELi32ELb0ELb0ELb1ELb0ELb1ELb1EEEEEEEEEvNT_6ParamsE)
        /*0c64*/ 	.short	0x0210
        /*0c66*/ 	.short	0x0b70


	//----- nvinfo : EIATTR_SW_WAR
	.align		4
.L_781:
        /*0c68*/ 	.byte	0x04, 0x36
        /*0c6a*/ 	.short	(.L_783 - .L_782)
.L_782:
        /*0c6c*/ 	.word	0x00000008
.L_783:


//--------------------- .nv.info._ZN7cutlass13device_kernelIN5flash11enable_sm90INS1_16FlashAttnFwdSm90INS1_25CollectiveMainloopFwdSm90ILi2EN4cute5tupleIJNS5_1CILi1EEES8_S8_EEENS6_IJNS7_ILi64EEESA_SA_EEELi512ENS_10bfloat16_tEfNS_4arch4Sm90ELb0ELb1ELb0ELb0ELb0ELb0ELb0ELb0ELb0ELb0ELb0ELb0EEENS1_21CollectiveEpilogueFwdINS6_IJSA_NS7_ILi512EEESA_EEES9_SC_SE_Li256ELb0ELb0ELb0ELb0EEENS1_30DynamicPersistentTileSchedulerILi256ELi32ELb0ELb0ELb1EEEEEEEEEvNT_6ParamsE --------------------------
	.section	.nv.info._ZN7cutlass13device_kernelIN5flash11enable_sm90INS1_16FlashAttnFwdSm90INS1_25CollectiveMainloopFwdSm90ILi2EN4cute5tupleIJNS5_1CILi1EEES8_S8_EEENS6_IJNS7_ILi64EEESA_SA_EEELi512ENS_10bfloat16_tEfNS_4arch4Sm90ELb0ELb1ELb0ELb0ELb0ELb0ELb0ELb0ELb0ELb0ELb0ELb0EEENS1_21CollectiveEpilogueFwdINS6_IJSA_NS7_ILi512EEESA_EEES9_SC_SE_Li256ELb0ELb0ELb0ELb0EEENS1_30DynamicPersistentTileSchedulerILi256ELi32ELb0ELb0ELb1EEEEEEEEEvNT_6ParamsE,"",@"SHT_CUDA_INFO"
	.sectionflags	@""
	.align	4


	//----- nvinfo : EIATTR_CUDA_API_VERSION
	.align		4
        /*0000*/ 	.byte	0x04, 0x37
        /*0002*/ 	.short	(.L_785 - .L_784)
.L_784:
        /*0004*/ 	.word	0x00000082


	//----- nvinfo : EIATTR_KPARAM_INFO
	.align		4
.L_785:
        /*0008*/ 	.byte	0x04, 0x17
        /*000a*/ 	.short	(.L_787 - .L_786)
.L_786:
        /*000c*/ 	.word	0x00000000
        /*0010*/ 	.short	0x0000
        /*0012*/ 	.short	0x0070
        /*0014*/ 	.byte	0x00, 0xf0, 0x01, 0x2e


	//----- nvinfo : EIATTR_SPARSE_MMA_MASK
	.align		4
.L_787:
        /*0018*/ 	.byte	0x03, 0x50
        /*001a*/ 	.short	0x0000


	//----- nvinfo : EIATTR_MAXREG_COUNT
	.align		4
        /*001c*/ 	.byte	0x03, 0x1b
        /*001e*/ 	.short	0x00a8


	//----- nvinfo : EIATTR_NUM_BARRIERS
	.align		4
        /*0020*/ 	.byte	0x02, 0x4c
        /*0022*/ 	.byte	0x10
	.zero		1


	//----- nvinfo : EIATTR_EXTERNS
	.align		4
        /*0024*/ 	.byte	0x04, 0x0f
        /*0026*/ 	.short	(.L_789 - .L_788)


	//   ....[0]....
	.align		4
.L_788:
        /*0028*/ 	.word	index@(__assertfail)


	//----- nvinfo : EIATTR_MERCURY_ISA_VERSION
	.align		4
.L_789:
        /*002c*/ 	.byte	0x03, 0x5f
        /*002e*/ 	.short	0x0101


	//----- nvinfo : EIATTR_INT_WARP_WIDE_INSTR_OFFSETS
	.align		4
        /*0030*/ 	.byte	0x04, 0x31
        /*0032*/ 	.short	(.L_791 - .L_790)


	//   ....[0]....
.L_790:
        /*0034*/ 	.word	0x00000180


	//   ....[1]....
        /*0038*/ 	.word	0x000001b0


	//   ....[2]....
        /*003c*/ 	.word	0x000001c0


	//   ....[3]....
        /*0040*/ 	.word	0x0000ea40


	//   ....[4]....
        /*0044*/ 	.word	0x0000ead0


	//   ....[5]....
        /*0048*/ 	.word	0x0000efc0


	//   ....[6]....
        /*004c*/ 	.word	0x000110e0


	//   ....[7]....
        /*0050*/ 	.word	0x00011170


	//----- nvinfo : EIATTR_COOP_GROUP_MASK_REGIDS
	.align		4
.L_791:
        /*0054*/ 	.byte	0x04, 0x29
        /*0056*/ 	.short	(.L_793 - .L_792)


	//   ....[0]....
.L_792:
        /*0058*/ 	.word	0xffffffff


	//   ....[1]....
        /*005c*/ 	.word	0xffffffff


	//   ....[2]....
        /*0060*/ 	.word	0xffffffff


	//   ....[3]....
        /*0064*/ 	.word	0xffffffff


	//   ....[4]....
        /*0068*/ 	.word	0xffffffff


	//   ....[5]....
        /*006c*/ 	.word	0xffffffff


	//   ....[6]....
        /*0070*/ 	.word	0xffffffff


	//   ....[7]....
        /*0074*/ 	.word	0xffffffff


	//   ....[8]....
        /*0078*/ 	.word	0xffffffff


	//   ....[9]....
        /*007c*/ 	.word	0xffffffff


	//   ....[10]....
        /*0080*/ 	.word	0xffffffff


	//   ....[11]....
        /*0084*/ 	.word	0xffffffff


	//   ....[12]....
        /*0088*/ 	.word	0xffffffff


	//   ....[13]....
        /*008c*/ 	.word	0xffffffff


	//   ....[14]....
        /*0090*/ 	.word	0xffffffff


	//   ....[15]....
        /*0094*/ 	.word	0xffffffff


	//   ....[16]....
        /*0098*/ 	.word	0xffffffff


	//   ....[17]....
        /*009c*/ 	.word	0xffffffff


	//   ....[18]....
        /*00a0*/ 	.word	0xffffffff


	//   ....[19]....
        /*00a4*/ 	.word	0xffffffff


	//   ....[20]....
        /*00a8*/ 	.word	0xffffffff


	//   ....[21]....
        /*00ac*/ 	.word	0xffffffff


	//   ....[22]....
        /*00b0*/ 	.word	0xffffffff


	//   ....[23]....
        /*00b4*/ 	.word	0xffffffff


	//   ....[24]....
        /*00b8*/ 	.word	0xffffffff


	//   ....[25]....
        /*00bc*/ 	.word	0xffffffff


	//   ....[26]....
        /*00c0*/ 	.word	0xffffffff


	//   ....[27]....
        /*00c4*/ 	.word	0xffffffff


	//   ....[28]....
        /*00c8*/ 	.word	0xffffffff


	//   ....[29]....
        /*00cc*/ 	.word	0xffffffff


	//   ....[30]....
        /*00d0*/ 	.word	0xffffffff


	//   ....[31]....
        /*00d4*/ 	.word	0xffffffff


	//   ....[32]....
        /*00d8*/ 	.word	0xffffffff


	//   ....[33]....
        /*00dc*/ 	.word	0xffffffff


	//   ....[34]....
        /*00e0*/ 	.word	0xffffffff


	//   ....[35]....
        /*00e4*/ 	.word	0xffffffff


	//   ....[36]....
        /*00e8*/ 	.word	0xffffffff


	//   ....[37]....
        /*00ec*/ 	.word	0xffffffff


	//   ....[38]....
        /*00f0*/ 	.word	0x0500000f


	//   ....[39]....
        /*00f4*/ 	.word	0x0500000f


	//----- nvinfo : EIATTR_COOP_GROUP_INSTR_OFFSETS
	.align		4
.L_793:
        /*00f8*/ 	.byte	0x04, 0x28
        /*00fa*/ 	.short	(.L_795 - .L_794)


	//   ....[0]....
.L_794:
        /*00fc*/ 	.word	0x00000050


	//   ....[1]....
        /*0100*/ 	.word	0x00000190


	//   ....[2]....
        /*0104*/ 	.word	0x000001e0


	//   ....[3]....
        /*0108*/ 	.word	0x00000390


	//   ....[4]....
        /*010c*/ 	.word	0x000004f0


	//   ....[5]....
        /*0110*/ 	.word	0x00000610


	//   ....[6]....
        /*0114*/ 	.word	0x00000770


	//   ....[7]....
        /*0118*/ 	.word	0x00001a40


	//   ....[8]....
        /*011c*/ 	.word	0x00003a30


	//   ....[9]....
        /*0120*/ 	.word	0x00004b80


	//   ....[10]....
        /*0124*/ 	.word	0x00004c90


	//   ....[11]....
        /*0128*/ 	.word	0x00005070


	//   ....[12]....
        /*012c*/ 	.word	0x00005110


	//   ....[13]....
        /*0130*/ 	.word	0x00005960


	//   ....[14]....
        /*0134*/ 	.word	0x00006710


	//   ....[15]....
        /*0138*/ 	.word	0x000067d0


	//   ....[16]....
        /*013c*/ 	.word	0x00006b70


	//   ....[17]....
        /*0140*/ 	.word	0x00006c50


	//   ....[18]....
        /*0144*/ 	.word	0x00007df0


	//   ....[19]....
        /*0148*/ 	.word	0x00008420


	//   ....[20]....
        /*014c*/ 	.word	0x00008450


	//   ....[21]....
        /*0150*/ 	.word	0x000086a0


	//   ....[22]....
        /*0154*/ 	.word	0x00008870


	//   ....[23]....
        /*0158*/ 	.word	0x000098c0


	//   ....[24]....
        /*015c*/ 	.word	0x0000a520


	//   ....[25]....
        /*0160*/ 	.word	0x0000a5e0


	//   ....[26]....
        /*0164*/ 	.word	0x0000a9a0


	//   ....[27]....
        /*0168*/ 	.word	0x0000aa80


	//   ....[28]....
        /*016c*/ 	.word	0x0000bc00


	//   ....[29]....
        /*0170*/ 	.word	0x0000bc40


	//   ....[30]....
        /*0174*/ 	.word	0x0000bc80


	//   ....[31]....
        /*0178*/ 	.word	0x0000bcd0


	//   ....[32]....
        /*017c*/ 	.word	0x0000bcf0


	//   ....[33]....
        /*0180*/ 	.word	0x0000c780


	//   ....[34]....
        /*0184*/ 	.word	0x0000d530


	//   ....[35]....
        /*0188*/ 	.word	0x0000e1b0


	//   ....[36]....
        /*018c*/ 	.word	0x000111f0


	//   ....[37]....
        /*0190*/ 	.word	0x000113a0


	//   ....[38]....
        /*0194*/ 	.word	0x00011a50


	//   ....[39]....
        /*0198*/ 	.word	0x00011e30


	//----- nvinfo : EIATTR_REG_RECONFIG
	.align		4
.L_795:
        /*019c*/ 	.byte	0x01, 0x54
	.zero		2


	//----- nvinfo : EIATTR_SYSCALL_OFFSETS
	.align		4
        /*01a0*/ 	.byte	0x04, 0x46
        /*01a2*/ 	.short	(.L_797 - .L_796)


	//   ....[0]....
.L_796:
        /*01a4*/ 	.word	0x00003c00


	//   ....[1]....
        /*01a8*/ 	.word	0x0000ec60


	//   ....[2]....
        /*01ac*/ 	.word	0x0000eda0


	//   ....[3]....
        /*01b0*/ 	.word	0x0000eea0


	//----- nvinfo : EIATTR_MBARRIER_INSTR_OFFSETS
	.align		4
.L_797:
        /*01b4*/ 	.byte	0x04, 0x39
        /*01b6*/ 	.short	(.L_799 - .L_798)


	//   ....[0]....
.L_798:
        /*01b8*/ 	.word	0x00000280
        /*01bc*/ 	.word	0x000000ff
        /*01c0*/ 	.word	0x00028c00
        /*01c4*/ 	.short	0x0100
        /*01c6*/ 	.byte	0x06
	.zero		1


	//   ....[1]....
        /*01c8*/ 	.word	0x00000290
        /*01cc*/ 	.word	0x000000ff
        /*01d0*/ 	.word	0x00028c20
        /*01d4*/ 	.short	0x0100
        /*01d6*/ 	.byte	0x06
	.zero		1


	//   ....[2]....
        /*01d8*/ 	.word	0x00000340
        /*01dc*/ 	.word	0x000000ff
        /*01e0*/ 	.word	0x00028c30
        /*01e4*/ 	.short	0x0100
        /*01e6*/ 	.byte	0x06
	.zero		1


	//   ....[3]....
        /*01e8*/ 	.word	0x00000350
        /*01ec*/ 	.word	0x000000ff
        /*01f0*/ 	.word	0x00028c40
        /*01f4*/ 	.short	0x0100
        /*01f6*/ 	.byte	0x06
	.zero		1


	//   ....[4]....
        /*01f8*/ 	.word	0x00000360
        /*01fc*/ 	.word	0x000000ff
        /*0200*/ 	.word	0x00028c38
        /*0204*/ 	.short	0x0100
        /*0206*/ 	.byte	0x06
	.zero		1


	//   ....[5]....
        /*0208*/ 	.word	0x00000370
        /*020c*/ 	.word	0x000000ff
        /*0210*/ 	.word	0x00028c48
        /*0214*/ 	.short	0x0100
        /*0216*/ 	.byte	0x06
	.zero		1


	//   ....[6]....
        /*0218*/ 	.word	0x000004a0
        /*021c*/ 	.word	0x000000ff
        /*0220*/ 	.word	0x00028c50
        /*0224*/ 	.short	0x0100
        /*0226*/ 	.byte	0x08
	.zero		1


	//   ....[7]....
        /*0228*/ 	.word	0x000004b0
        /*022c*/ 	.word	0x000000ff
        /*0230*/ 	.word	0x00028c60
        /*0234*/ 	.short	0x0100
        /*0236*/ 	.byte	0x08
	.zero		1


	//   ....[8]....
        /*0238*/ 	.word	0x000004c0
        /*023c*/ 	.word	0x000000ff
        /*0240*/ 	.word	0x00028c58
        /*0244*/ 	.short	0x0100
        /*0246*/ 	.byte	0x08
	.zero		1


	//   ....[9]....
        /*0248*/ 	.word	0x000004d0
        /*024c*/ 	.word	0x000000ff
        /*0250*/ 	.word	0x00028c68
        /*0254*/ 	.short	0x0100
        /*0256*/ 	.byte	0x08
	.zero		1


	//   ....[10]....
        /*0258*/ 	.word	0x000005c0
        /*025c*/ 	.word	0x000000ff
        /*0260*/ 	.word	0x00028c70
        /*0264*/ 	.short	0x0100
        /*0266*/ 	.byte	0x06
	.zero		1


	//   ....[11]....
        /*0268*/ 	.word	0x000005d0
        /*026c*/ 	.word	0x000000ff
        /*0270*/ 	.word	0x00028c80
        /*0274*/ 	.short	0x0100
        /*0276*/ 	.byte	0x06
	.zero		1


	//   ....[12]....
        /*0278*/ 	.word	0x000005e0
        /*027c*/ 	.word	0x000000ff
        /*0280*/ 	.word	0x00028c78
        /*0284*/ 	.short	0x0100
        /*0286*/ 	.byte	0x06
	.zero		1


	//   ....[13]....
        /*0288*/ 	.word	0x000005f0
        /*028c*/ 	.word	0x000000ff
        /*0290*/ 	.word	0x00028c88
        /*0294*/ 	.short	0x0100
        /*0296*/ 	.byte	0x06
	.zero		1


	//   ....[14]....
        /*0298*/ 	.word	0x00000720
        /*029c*/ 	.word	0x000000ff
        /*02a0*/ 	.word	0x00028c90
        /*02a4*/ 	.short	0x0100
        /*02a6*/ 	.byte	0x08
	.zero		1


	//   ....[15]....
        /*02a8*/ 	.word	0x00000730
        /*02ac*/ 	.word	0x000000ff
        /*02b0*/ 	.word	0x00028ca0
        /*02b4*/ 	.short	0x0100
        /*02b6*/ 	.byte	0x08
	.zero		1


	//   ....[16]....
        /*02b8*/ 	.word	0x00000740
        /*02bc*/ 	.word	0x000000ff
        /*02c0*/ 	.word	0x00028c98
        /*02c4*/ 	.short	0x0100
        /*02c6*/ 	.byte	0x08
	.zero		1


	//   ....[17]....
        /*02c8*/ 	.word	0x00000750
        /*02cc*/ 	.word	0x000000ff
        /*02d0*/ 	.word	0x00028ca8
        /*02d4*/ 	.short	0x0100
        /*02d6*/ 	.byte	0x08
	.zero		1


	//   ....[18]....
        /*02d8*/ 	.word	0x00000880
        /*02dc*/ 	.word	0x000000ff
        /*02e0*/ 	.word	0x00028cb0
        /*02e4*/ 	.short	0x0100
        /*02e6*/ 	.byte	0x08
	.zero		1


	//   ....[19]....
        /*02e8*/ 	.word	0x00000890
        /*02ec*/ 	.word	0x000000ff
        /*02f0*/ 	.word	0x00028cc0
        /*02f4*/ 	.short	0x0100
        /*02f6*/ 	.byte	0x08
	.zero		1


	//   ....[20]....
        /*02f8*/ 	.word	0x000008a0
        /*02fc*/ 	.word	0x000000ff
        /*0300*/ 	.word	0x00028cb8
        /*0304*/ 	.short	0x0100
        /*0306*/ 	.byte	0x08
	.zero		1


	//   ....[21]....
        /*0308*/ 	.word	0x000008b0
        /*030c*/ 	.word	0x000000ff
        /*0310*/ 	.word	0x00028cc8
        /*0314*/ 	.short	0x0100
        /*0316*/ 	.byte	0x08
	.zero		1


	//   ....[22]....
        /*0318*/ 	.word	0x00001b50
        /*031c*/ 	.word	0x000000ff
        /*0320*/ 	.word	0x00028c50
        /*0324*/ 	.short	0x010a
        /*0326*/ 	.byte	0x15
	.zero		1


	//   ....[23]....
        /*0328*/ 	.word	0x00001e00
        /*032c*/ 	.word	0x00000003
        /*0330*/ 	.word	0x00000000
        /*0334*/ 	.short	0x0101
        /*0336*/ 	.byte	0x3f
	.zero		1


	//   ....[24]....
        /*0338*/ 	.word	0x00002760
        /*033c*/ 	.word	0x000000ff
        /*0340*/ 	.word	0x00028c50
        /*0344*/ 	.short	0x010a
        /*0346*/ 	.byte	0x15
	.zero		1


	//   ....[25]....
        /*0348*/ 	.word	0x000027a0
        /*034c*/ 	.word	0x000000ff
        /*0350*/ 	.word	0x00028c50
        /*0354*/ 	.short	0x010a
        /*0356*/ 	.byte	0x15
	.zero		1


	//   ....[26]....
        /*0358*/ 	.word	0x00002970
        /*035c*/ 	.word	0x00000004
        /*0360*/ 	.word	0x00000000
        /*0364*/ 	.short	0x0101
        /*0366*/ 	.byte	0x3f
	.zero		1


	//   ....[27]....
        /*0368*/ 	.word	0x00003c80
        /*036c*/ 	.word	0x000000ff
        /*0370*/ 	.word	0x00028c00
        /*0374*/ 	.short	0x010a
        /*0376*/ 	.byte	0x30
	.zero		1


	//   ....[28]....
        /*0378*/ 	.word	0x00003d00
        /*037c*/ 	.word	0x00000006
        /*0380*/ 	.word	0x00028c30
        /*0384*/ 	.short	0x010a
        /*0386*/ 	.byte	0x3f
	.zero		1


	//   ....[29]....
        /*0388*/ 	.word	0x00003d40
        /*038c*/ 	.word	0x00000006
        /*0390*/ 	.word	0x00028c30
        /*0394*/ 	.short	0x010a
        /*0396*/ 	.byte	0x3f
	.zero		1


	//   ....[30]....
        /*0398*/ 	.word	0x00004110
        /*039c*/ 	.word	0x00000000
        /*03a0*/ 	.word	0x00000000
        /*03a4*/ 	.short	0x0101
        /*03a6*/ 	.byte	0x3f
	.zero		1


	//   ....[31]....
        /*03a8*/ 	.word	0x00005700
        /*03ac*/ 	.word	0x00000006
        /*03b0*/ 	.word	0x00028c50
        /*03b4*/ 	.short	0x010a
        /*03b6*/ 	.byte	0x3f
	.zero		1


	//   ....[32]....
        /*03b8*/ 	.word	0x00005740
        /*03bc*/ 	.word	0x00000006
        /*03c0*/ 	.word	0x00028c50
        /*03c4*/ 	.short	0x010a
        /*03c6*/ 	.byte	0x3f
	.zero		1


	//   ....[33]....
        /*03c8*/ 	.word	0x00005980
        /*03cc*/ 	.word	0x00000006
        /*03d0*/ 	.word	0x00000000
        /*03d4*/ 	.short	0x0101
        /*03d6*/ 	.byte	0x3f
	.zero		1


	//   ....[34]....
        /*03d8*/ 	.word	0x00005c30
        /*03dc*/ 	.word	0x000000ff
        /*03e0*/ 	.word	0x00028c30
        /*03e4*/ 	.short	0x010a
        /*03e6*/ 	.byte	0x1a
	.zero		1


	//   ....[35]....
        /*03e8*/ 	.word	0x00005c70
        /*03ec*/ 	.word	0x000000ff
        /*03f0*/ 	.word	0x00028c30
        /*03f4*/ 	.short	0x010a
        /*03f6*/ 	.byte	0x1a
	.zero		1


	//   ....[36]....
        /*03f8*/ 	.word	0x00005e50
        /*03fc*/ 	.word	0x0000000e
        /*0400*/ 	.word	0x00000000
        /*0404*/ 	.short	0x0101
        /*0406*/ 	.byte	0x3f
	.zero		1


	//   ....[37]....
        /*0408*/ 	.word	0x00007b40
        /*040c*/ 	.word	0x000000ff
        /*0410*/ 	.word	0x00028c50
        /*0414*/ 	.short	0x010a
        /*0416*/ 	.byte	0x1a
	.zero		1


	//   ....[38]....
        /*0418*/ 	.word	0x00007b80
        /*041c*/ 	.word	0x000000ff
        /*0420*/ 	.word	0x00028c50
        /*0424*/ 	.short	0x010a
        /*0426*/ 	.byte	0x1a
	.zero		1


	//   ....[39]....
        /*0428*/ 	.word	0x00007e10
        /*042c*/ 	.word	0x0000000c
        /*0430*/ 	.word	0x00000000
        /*0434*/ 	.short	0x0101
        /*0436*/ 	.byte	0x3f
	.zero		1


	//   ....[40]....
        /*0438*/ 	.word	0x00008150
        /*043c*/ 	.word	0x000000ff
        /*0440*/ 	.word	0x00028c30
        /*0444*/ 	.short	0x010a
        /*0446*/ 	.byte	0x17
	.zero		1


	//   ....[41]....
        /*0448*/ 	.word	0x00008190
        /*044c*/ 	.word	0x000000ff
        /*0450*/ 	.word	0x00028c30
        /*0454*/ 	.short	0x010a
        /*0456*/ 	.byte	0x17
	.zero		1


	//   ....[42]....
        /*0458*/ 	.word	0x00008bc0
        /*045c*/ 	.word	0x0000009a
        /*0460*/ 	.word	0x00000000
        /*0464*/ 	.short	0x0101
        /*0466*/ 	.byte	0x3f
	.zero		1


	//   ....[43]....
        /*0468*/ 	.word	0x00009630
        /*046c*/ 	.word	0x000000ff
        /*0470*/ 	.word	0x00028c50
        /*0474*/ 	.short	0x010a
        /*0476*/ 	.byte	0x17
	.zero		1


	//   ....[44]....
        /*0478*/ 	.word	0x00009670
        /*047c*/ 	.word	0x000000ff
        /*0480*/ 	.word	0x00028c50
        /*0484*/ 	.short	0x010a
        /*0486*/ 	.byte	0x17
	.zero		1


	//   ....[45]....
        /*0488*/ 	.word	0x000098e0
        /*048c*/ 	.word	0x000000aa
        /*0490*/ 	.word	0x00000000
        /*0494*/ 	.short	0x0101
        /*0496*/ 	.byte	0x3f
	.zero		1


	//   ....[46]....
        /*0498*/ 	.word	0x00009a50
        /*049c*/ 	.word	0x000000ff
        /*04a0*/ 	.word	0x00028c30
        /*04a4*/ 	.short	0x010a
        /*04a6*/ 	.byte	0x1a
	.zero		1


	//   ....[47]....
        /*04a8*/ 	.word	0x00009a90
        /*04ac*/ 	.word	0x000000ff
        /*04b0*/ 	.word	0x00028c30
        /*04b4*/ 	.short	0x010a
        /*04b6*/ 	.byte	0x1a
	.zero		1


	//   ....[48]....
        /*04b8*/ 	.word	0x00009c60
        /*04bc*/ 	.word	0x00000008
        /*04c0*/ 	.word	0x00000000
        /*04c4*/ 	.short	0x0101
        /*04c6*/ 	.byte	0x3f
	.zero		1


	//   ....[49]....
        /*04c8*/ 	.word	0x0000b950
        /*04cc*/ 	.word	0x000000ff
        /*04d0*/ 	.word	0x00028c50
        /*04d4*/ 	.short	0x010a
        /*04d6*/ 	.byte	0x1a
	.zero		1


	//   ....[50]....
        /*04d8*/ 	.word	0x0000b990
        /*04dc*/ 	.word	0x000000ff
        /*04e0*/ 	.word	0x00028c50
        /*04e4*/ 	.short	0x010a
        /*04e6*/ 	.byte	0x1a
	.zero		1


	//   ....[51]....
        /*04e8*/ 	.word	0x0000bc20
        /*04ec*/ 	.word	0x0000000b
        /*04f0*/ 	.word	0x00000000
        /*04f4*/ 	.short	0x0101
        /*04f6*/ 	.byte	0x3f
	.zero		1


	//   ....[52]....
        /*04f8*/ 	.word	0x0000d870
        /*04fc*/ 	.word	0x000000ff
        /*0500*/ 	.word	0x00000000
        /*0504*/ 	.short	0x0101
        /*0506*/ 	.byte	0x05
	.zero		1


	//   ....[53]....
        /*0508*/ 	.word	0x0000f240
        /*050c*/ 	.word	0x00000008
        /*0510*/ 	.word	0x00028c40
        /*0514*/ 	.short	0x010a
        /*0516*/ 	.byte	0x3f
	.zero		1


	//   ....[54]....
        /*0518*/ 	.word	0x0000f540
        /*051c*/ 	.word	0x000000ff
        /*0520*/ 	.word	0x00028c20
        /*0524*/ 	.short	0x010a
        /*0526*/ 	.byte	0x25
	.zero		1


	//   ....[55]....
        /*0528*/ 	.word	0x0000f5c0
        /*052c*/ 	.word	0x00000008
        /*0530*/ 	.word	0x00028c60
        /*0534*/ 	.short	0x010a
        /*0536*/ 	.byte	0x3f
	.zero		1


	//   ....[56]....
        /*0538*/ 	.word	0x0000fc30
        /*053c*/ 	.word	0x00000002
        /*0540*/ 	.word	0x00028c40
        /*0544*/ 	.short	0x010a
        /*0546*/ 	.byte	0x3f
	.zero		1


	//   ....[57]....
        /*0548*/ 	.word	0x0000fdc0
        /*054c*/ 	.word	0x00000002
        /*0550*/ 	.word	0x00028c60
        /*0554*/ 	.short	0x010a
        /*0556*/ 	.byte	0x3f
	.zero		1


	//   ....[58]....
        /*0558*/ 	.word	0x000103d0
        /*055c*/ 	.word	0x00000003
        /*0560*/ 	.word	0x00028c40
        /*0564*/ 	.short	0x010a
        /*0566*/ 	.byte	0x3f
	.zero		1


	//   ....[59]....
        /*0568*/ 	.word	0x00010560
        /*056c*/ 	.word	0x00000003
        /*0570*/ 	.word	0x00028c60
        /*0574*/ 	.short	0x010a
        /*0576*/ 	.byte	0x3f
	.zero		1


	//   ....[60]....
        /*0578*/ 	.word	0x00010af0
        /*057c*/ 	.word	0x00000002
        /*0580*/ 	.word	0x00028c40
        /*0584*/ 	.short	0x010a
        /*0586*/ 	.byte	0x3f
	.zero		1


	//   ....[61]....
        /*0588*/ 	.word	0x00010c80
        /*058c*/ 	.word	0x00000002
        /*0590*/ 	.word	0x00028c60
        /*0594*/ 	.short	0x010a
        /*0596*/ 	.byte	0x3f
	.zero		1


	//   ....[62]....
        /*0598*/ 	.word	0x00011350
        /*059c*/ 	.word	0x00000007
        /*05a0*/ 	.word	0x00028c20
        /*05a4*/ 	.short	0x010a
        /*05a6*/ 	.byte	0x3f
	.zero		1


	//   ....[63]....
        /*05a8*/ 	.word	0x000114a0
        /*05ac*/ 	.word	0x00000005
        /*05b0*/ 	.word	0x00000000
        /*05b4*/ 	.short	0x010a
        /*05b6*/ 	.byte	0x3f
	.zero		1


	//   ....[64]....
        /*05b8*/ 	.word	0x00011510
        /*05bc*/ 	.word	0x00000003
        /*05c0*/ 	.word	0x00000000
        /*05c4*/ 	.short	0x010a
        /*05c6*/ 	.byte	0x3f
	.zero		1


	//   ....[65]....
        /*05c8*/ 	.word	0x00011570
        /*05cc*/ 	.word	0x00000005
        /*05d0*/ 	.word	0x00000000
        /*05d4*/ 	.short	0x010a
        /*05d6*/ 	.byte	0x3f
	.zero		1


	//   ....[66]....
        /*05d8*/ 	.word	0x000115a0
        /*05dc*/ 	.word	0x00000003
        /*05e0*/ 	.word	0x00000000
        /*05e4*/ 	.short	0x010a
        /*05e6*/ 	.byte	0x3f
	.zero		1


	//   ....[67]....
        /*05e8*/ 	.word	0x00011610
        /*05ec*/ 	.word	0x00000006
        /*05f0*/ 	.word	0x00028c50
        /*05f4*/ 	.short	0x010a
        /*05f6*/ 	.byte	0x3f
	.zero		1


	//   ....[68]....
        /*05f8*/ 	.word	0x00011670
        /*05fc*/ 	.word	0x00000005
        /*0600*/ 	.word	0x00028c50
        /*0604*/ 	.short	0x010a
        /*0606*/ 	.byte	0x3f
	.zero		1


	//   ....[69]....
        /*0608*/ 	.word	0x000116d0
        /*060c*/ 	.word	0x00000003
        /*0610*/ 	.word	0x00028c00
        /*0614*/ 	.short	0x010a
        /*0616*/ 	.byte	0x3f
	.zero		1


	//   ....[70]....
        /*0618*/ 	.word	0x00011720
        /*061c*/ 	.word	0x00000006
        /*0620*/ 	.word	0x00028c30
        /*0624*/ 	.short	0x010a
        /*0626*/ 	.byte	0x3f
	.zero		1


	//   ....[71]....
        /*0628*/ 	.word	0x00011770
        /*062c*/ 	.word	0x00000006
        /*0630*/ 	.word	0x00028c50
        /*0634*/ 	.short	0x010a
        /*0636*/ 	.byte	0x3f
	.zero		1


	//   ....[72]....
        /*0638*/ 	.word	0x000117d0
        /*063c*/ 	.word	0x0000000c
        /*0640*/ 	.word	0x00028c30
        /*0644*/ 	.short	0x010a
        /*0646*/ 	.byte	0x3f
	.zero		1


	//   ....[73]....
        /*0648*/ 	.word	0x00011820
        /*064c*/ 	.word	0x0000000c
        /*0650*/ 	.word	0x00028c50
        /*0654*/ 	.short	0x010a
        /*0656*/ 	.byte	0x3f
	.zero		1


	//   ....[74]....
        /*0658*/ 	.word	0x00011880
        /*065c*/ 	.word	0x00000008
        /*0660*/ 	.word	0x00028c30
        /*0664*/ 	.short	0x010a
        /*0666*/ 	.byte	0x3f
	.zero		1


	//   ....[75]....
        /*0668*/ 	.word	0x000118d0
        /*066c*/ 	.word	0x000000aa
        /*0670*/ 	.word	0x00028c50
        /*0674*/ 	.short	0x010a
        /*0676*/ 	.byte	0x3f
	.zero		1


	//   ....[76]....
        /*0678*/ 	.word	0x00011930
        /*067c*/ 	.word	0x00000007
        /*0680*/ 	.word	0x00028c30
        /*0684*/ 	.short	0x010a
        /*0686*/ 	.byte	0x3f
	.zero		1


	//   ....[77]....
        /*0688*/ 	.word	0x00011980
        /*068c*/ 	.word	0x0000000b
        /*0690*/ 	.word	0x00028c50
        /*0694*/ 	.short	0x010a
        /*0696*/ 	.byte	0x3f
	.zero		1


	//   ....[78]....
        /*0698*/ 	.word	0x00011b00
        /*069c*/ 	.word	0x00000008
        /*06a0*/ 	.word	0x00028c40
        /*06a4*/ 	.short	0x010a
        /*06a6*/ 	.byte	0x3f
	.zero		1


	//   ....[79]....
        /*06a8*/ 	.word	0x00011b60
        /*06ac*/ 	.word	0x00000008
        /*06b0*/ 	.word	0x00028c20
        /*06b4*/ 	.short	0x010a
        /*06b6*/ 	.byte	0x3f
	.zero		1


	//   ....[80]....
        /*06b8*/ 	.word	0x00011bb0
        /*06bc*/ 	.word	0x00000008
        /*06c0*/ 	.word	0x00028c60
        /*06c4*/ 	.short	0x010a
        /*06c6*/ 	.byte	0x3f
	.zero		1


	//   ....[81]....
        /*06c8*/ 	.word	0x00011c00
        /*06cc*/ 	.word	0x00000002
        /*06d0*/ 	.word	0x00028c40
        /*06d4*/ 	.short	0x010a
        /*06d6*/ 	.byte	0x3f
	.zero		1


	//   ....[82]....
        /*06d8*/ 	.word	0x00011c50
        /*06dc*/ 	.word	0x00000002
        /*06e0*/ 	.word	0x00028c60
        /*06e4*/ 	.short	0x010a
        /*06e6*/ 	.byte	0x3f
	.zero		1


	//   ....[83]....
        /*06e8*/ 	.word	0x00011ca0
        /*06ec*/ 	.word	0x00000003
        /*06f0*/ 	.word	0x00028c40
        /*06f4*/ 	.short	0x010a
        /*06f6*/ 	.byte	0x3f
	.zero		1


	//   ....[84]....
        /*06f8*/ 	.word	0x00011cf0
        /*06fc*/ 	.word	0x00000003
        /*0700*/ 	.word	0x00028c60
        /*0704*/ 	.short	0x010a
        /*0706*/ 	.byte	0x3f
	.zero		1


	//   ....[85]....
        /*0708*/ 	.word	0x00011d40
        /*070c*/ 	.word	0x00000002
        /*0710*/ 	.word	0x00028c40
        /*0714*/ 	.short	0x010a
        /*0716*/ 	.byte	0x3f
	.zero		1


	//   ....[86]....
        /*0718*/ 	.word	0x00011d90
        /*071c*/ 	.word	0x00000002
        /*0720*/ 	.word	0x00028c60
        /*0724*/ 	.short	0x010a
        /*0726*/ 	.byte	0x3f
	.zero		1


	//   ....[87]....
        /*0728*/ 	.word	0x00011e70
        /*072c*/ 	.word	0x00000007
        /*0730*/ 	.word	0x00028c20
        /*0734*/ 	.short	0x010a
        /*0736*/ 	.byte	0x3f
	.zero		1


	//   ....[88]....
        /*0738*/ 	.word	0x00011ec0
        /*073c*/ 	.word	0x00000005
        /*0740*/ 	.word	0x00000000
        /*0744*/ 	.short	0x010a
        /*0746*/ 	.byte	0x3f
	.zero		1


	//   ....[89]....
        /*0748*/ 	.word	0x00011f10
        /*074c*/ 	.word	0x00000003
        /*0750*/ 	.word	0x00000000
        /*0754*/ 	.short	0x010a
        /*0756*/ 	.byte	0x3f
	.zero		1


	//   ....[90]....
        /*0758*/ 	.word	0x00011f60
        /*075c*/ 	.word	0x00000005
        /*0760*/ 	.word	0x00000000
        /*0764*/ 	.short	0x010a
        /*0766*/ 	.byte	0x3f
	.zero		1


	//----- nvinfo : EIATTR_NUM_MBARRIERS
	.align		4
.L_799:
        /*0768*/ 	.byte	0x03, 0x38
        /*076a*/ 	.short	0x0016


	//----- nvinfo : EIATTR_EXIT_INSTR_OFFSETS
	.align		4
        /*076c*/ 	.byte	0x04, 0x1c
        /*076e*/ 	.short	(.L_801 - .L_800)


	//   ....[0]....
.L_800:
        /*0770*/ 	.word	0x00000a10


	//   ....[1]....
        /*0774*/ 	.word	0x0000e170


	//   ....[2]....
        /*0778*/ 	.word	0x0000e1d0


	//   ....[3]....
        /*077c*/ 	.word	0x000113c0


	//   ....[4]....
        /*0780*/ 	.word	0x000115f0


	//----- nvinfo : EIATTR_MAX_THREADS
	.align		4
.L_801:
        /*0784*/ 	.byte	0x04, 0x05
        /*0786*/ 	.short	(.L_803 - .L_802)
.L_802:
        /*0788*/ 	.word	0x00000180
        /*078c*/ 	.word	0x00000001
        /*0790*/ 	.word	0x00000001


	//----- nvinfo : EIATTR_CRS_STACK_SIZE
	.align		4
.L_803:
        /*0794*/ 	.byte	0x04, 0x1e
        /*0796*/ 	.short	(.L_805 - .L_804)
.L_804:
        /*0798*/ 	.word	0x00000000


	//----- nvinfo : EIATTR_CBANK_PARAM_SIZE
	.align		4
.L_805:
        /*079c*/ 	.byte	0x03, 0x19
        /*079e*/ 	.short	0x0bf0


	//----- nvinfo : EIATTR_PARAM_CBANK
	.align		4
        /*07a0*/ 	.byte	0x04, 0x0a
        /*07a2*/ 	.short	(.L_807 - .L_806)
	.align		4
.L_806:
        /*07a4*/ 	.word	index@(.nv.constant0._ZN7cutlass13device_kernelIN5flash11enable_sm90INS1_16FlashAttnFwdSm90INS1_25CollectiveMainloopFwdSm90ILi2EN4cute5tupleIJNS5_1CILi1EEES8_S8_EEENS6_IJNS7_ILi64EEESA_SA_EEELi512ENS_10bfloat16_tEfNS_4arch4Sm90ELb0ELb1ELb0ELb0ELb0ELb0ELb0ELb0ELb0ELb0ELb0ELb0EEENS1_21CollectiveEpilogueFwdINS6_IJSA_NS7_ILi512EEESA_EEES9_SC_SE_Li256ELb0ELb0ELb0ELb0EEENS1_30DynamicPersistentTileSchedulerILi256ELi32ELb0ELb0ELb1EEEEEEEEEvNT_6ParamsE)
        /*07a8*/ 	.short	0x0210
        /*07aa*/ 	.short	0x0bf0


	//----- nvinfo : EIATTR_SW_WAR
	.align		4
.L_807:
        /*07ac*/ 	.byte	0x04, 0x36
        /*07ae*/ 	.short	(.L_809 - .L_808)
.L_808:
        /*07b0*/ 	.word	0x00000008
.L_809:


//--------------------- .nv.info._ZN7cutlass13device_kernelIN5flash11enable_sm90INS1_16FlashAttnFwdSm90INS1_25CollectiveMainloopFwdSm90ILi2EN4cute5tupleIJNS5_1CILi1EEES8_S8_EEENS6_IJNS7_ILi64EEESA_SA_EEELi512ENS_10bfloat16_tEfNS_4arch4Sm90ELb0ELb1ELb0ELb0ELb0ELb0ELb1ELb0ELb0ELb0ELb0ELb0EEENS1_21CollectiveEpilogueFwdINS6_IJSA_NS7_ILi512EEESA_EEES9_SC_SE_Li256ELb0ELb0ELb0ELb0EEENS1_30DynamicPersistentTileSchedulerILi256ELi32ELb0ELb0ELb1EEEEEEEEEvNT_6ParamsE --------------------------
	.section	.nv.info._ZN7cutlass13device_kernelIN5flash11enable_sm90INS1_16FlashAttnFwdSm90INS1_25CollectiveMainloopFwdSm90ILi2EN4cute5tupleIJNS5_1CILi1EEES8_S8_EEENS6_IJNS7_ILi64EEESA_SA_EEELi512ENS_10bfloat16_tEfNS_4arch4Sm90ELb0ELb1ELb0ELb0ELb0ELb0ELb1ELb0ELb0ELb0ELb0ELb0EEENS1_21CollectiveEpilogueFwdINS6_IJSA_NS7_ILi512EEESA_EEES9_SC_SE_Li256ELb0ELb0ELb0ELb0EEENS1_30DynamicPersistentTileSchedulerILi256ELi32ELb0ELb0ELb1EEEEEEEEEvNT_6ParamsE,"",@"SHT_CUDA_INFO"
	.sectionflags	@""
	.align	4


	//----- nvinfo : EIATTR_CUDA_API_VERSION
	.align		4
        /*0000*/ 	.byte	0x04, 0x37
        /*0002*/ 	.short	(.L_811 - .L_810)
.L_810:
        /*0004*/ 	.word	0x00000082


	//----- nvinfo : EIATTR_KPARAM_INFO
	.align		4
.L_811:
        /*0008*/ 	.byte	0x04, 0x17
        /*000a*/ 	.short	(.L_813 - .L_812)
.L_812:
        /*000c*/ 	.word	0x00000000
        /*0010*/ 	.short	0x0000
        /*0012*/ 	.short	0x0070
        /*0014*/ 	.byte	0x00, 0xf0, 0x01, 0x32


	//----- nvinfo : EIATTR_SPARSE_MMA_MASK
	.align		4
.L_813:
        /*0018*/ 	.byte	0x03, 0x50
        /*001a*/ 	.short	0x0000


	//----- nvinfo : EIATTR_MAXREG_COUNT
	.align		4
        /*001c*/ 	.byte	0x03, 0x1b
        /*001e*/ 	.short	0x00a8


	//----- nvinfo : EIATTR_NUM_BARRIERS
	.align		4
        /*0020*/ 	.byte	0x02, 0x4c
        /*0022*/ 	.byte	0x10
	.zero		1


	//----- nvinfo : EIATTR_EXTERNS
	.align		4
        /*0024*/ 	.byte	0x04, 0x0f
        /*0026*/ 	.short	(.L_815 - .L_814)


	//   ....[0]....
	.align		4
.L_814:
        /*0028*/ 	.word	index@(__assertfail)


	//----- nvinfo : EIATTR_ANNOTATIONS
	.align		4
.L_815:
        /*002c*/ 	.byte	0x04, 0x55
        /*002e*/ 	.short	(.L_817 - .L_816)


	//   ....[0]....
.L_816:
        /*0030*/ 	.word	0x00000001
        /*0034*/ 	.byte	0x90, 0x09, 0x00, 0x00, 0x01, 0x00, 0x00, 0x00, 0xa0, 0x0a, 0x00, 0x00, 0x01, 0x00, 0x00, 0x00
        /*0044*/ 	.byte	0x10, 0x35, 0x01, 0x00, 0x01, 0x00, 0x00, 0x00, 0xa0, 0x3c, 0x01, 0x00, 0x01, 0x00, 0x00, 0x00
        /*0054*/ 	.byte	0xb0, 0x66, 0x01, 0x00, 0x01, 0x00, 0x00, 0x00, 0x00, 0x6a, 0x01, 0x00


	//----- nvinfo : EIATTR_MERCURY_ISA_VERSION
	.align		4
.L_817:
        /*0060*/ 	.byte	0x03, 0x5f
        /*0062*/ 	.short	0x0101


	//----- nvinfo : EIATTR_INT_WARP_WIDE_INSTR_OFFSETS
	.align		4
        /*0064*/ 	.byte	0x04, 0x31
        /*0066*/ 	.short	(.L_819 - .L_818)


	//   ....[0]....
.L_818:
        /*0068*/ 	.word	0x000001c0


	//   ....[1]....
        /*006c*/ 	.word	0x000001f0


	//   ....[2]....
        /*0070*/ 	.word	0x00000200


	//   ....[3]....
        /*0074*/ 	.word	0x00000270


	//   ....[4]....
        /*0078*/ 	.word	0x00013cb0


	//   ....[5]....
        /*007c*/ 	.word	0x00013d60


	//   ....[6]....
        /*0080*/ 	.word	0x00014250


	//   ....[7]....
        /*0084*/ 	.word	0x000166c0


	//   ....[8]....
        /*0088*/ 	.word	0x00016770


	//----- nvinfo : EIATTR_COOP_GROUP_MASK_REGIDS
	.align		4
.L_819:
        /*008c*/ 	.byte	0x04, 0x29
        /*008e*/ 	.short	(.L_821 - .L_820)


	//   ....[0]....
.L_820:
        /*0090*/ 	.word	0xffffffff


	//   ....[1]....
        /*0094*/ 	.word	0xffffffff


	//   ....[2]....
        /*0098*/ 	.word	0xffffffff


	//   ....[3]....
        /*009c*/ 	.word	0xffffffff


	//   ....[4]....
        /*00a0*/ 	.word	0xffffffff


	//   ....[5]....
        /*00a4*/ 	.word	0xffffffff


	//   ....[6]....
        /*00a8*/ 	.word	0xffffffff


	//   ....[7]....
        /*00ac*/ 	.word	0xffffffff


	//   ....[8]....
        /*00b0*/ 	.word	0xffffffff


	//   ....[9]....
        /*00b4*/ 	.word	0xffffffff


	//   ....[10]....
        /*00b8*/ 	.word	0xffffffff


	//   ....[11]....
        /*00bc*/ 	.word	0xffffffff


	//   ....[12]....
        /*00c0*/ 	.word	0xffffffff


	//   ....[13]....
        /*00c4*/ 	.word	0xffffffff


	//   ....[14]....
        /*00c8*/ 	.word	0xffffffff


	//   ....[15]....
        /*00cc*/ 	.word	0xffffffff


	//   ....[16]....
        /*00d0*/ 	.word	0xffffffff


	//   ....[17]....
        /*00d4*/ 	.word	0xffffffff


	//   ....[18]....
        /*00d8*/ 	.word	0xffffffff


	//   ....[19]....
        /*00dc*/ 	.word	0xffffffff


	//   ....[20]....
        /*00e0*/ 	.word	0xffffffff


	//   ....[21]....
        /*00e4*/ 	.word	0xffffffff


	//   ....[22]....
        /*00e8*/ 	.word	0xffffffff


	//   ....[23]....
        /*00ec*/ 	.word	0xffffffff


	//   ....[24]....
        /*00f0*/ 	.word	0xffffffff


	//   ....[25]....
        /*00f4*/ 	.word	0xffffffff


	//   ....[26]....
        /*00f8*/ 	.word	0xffffffff


	//   ....[27]....
        /*00fc*/ 	.word	0xffffffff


	//   ....[28]....
        /*0100*/ 	.word	0xffffffff


	//   ....[29]....
        /*0104*/ 	.word	0xffffffff


	//   ....[30]....
        /*0108*/ 	.word	0xffffffff


	//   ....[31]....
        /*010c*/ 	.word	0xffffffff


	//   ....[32]....
        /*0110*/ 	.word	0xffffffff


	//   ....[33]....
        /*0114*/ 	.word	0xffffffff


	//   ....[34]....
        /*0118*/ 	.word	0xffffffff


	//   ....[35]....
        /*011c*/ 	.word	0xffffffff


	//   ....[36]....
        /*0120*/ 	.word	0xffffffff


	//   ....[37]....
        /*0124*/ 	.word	0xffffffff


	//   ....[38]....
        /*0128*/ 	.word	0xffffffff


	//   ....[39]....
        /*012c*/ 	.word	0xffffffff


	//   ....[40]....
        /*0130*/ 	.word	0xffffffff


	//   ....[41]....
        /*0134*/ 	.word	0xffffffff


	//   ....[42]....
        /*0138*/ 	.word	0x0500000f


	//   ....[43]....
        /*013c*/ 	.word	0x0500000f


	//----- nvinfo : EIATTR_COOP_GROUP_INSTR_OFFSETS
	.align		4
.L_821:
        /*0140*/ 	.byte	0x04, 0x28
        /*0142*/ 	.short	(.L_823 - .L_822)


	//   ....[0]....
.L_822:
        /*0144*/ 	.word	0x00000070


	//   ....[1]....
        /*0148*/ 	.word	0x000001d0


	//   ....[2]....
        /*014c*/ 	.word	0x00000220


	//   ....[3]....
        /*0150*/ 	.word	0x000003f0


	//   ....[4]....
        /*0154*/ 	.word	0x00000550


	//   ....[5]....
        /*0158*/ 	.word	0x00000670


	//   ....[6]....
        /*015c*/ 	.word	0x000007d0


	//   ....[7]....
        /*0160*/ 	.word	0x00001ac0


	//   ....[8]....
        /*0164*/ 	.word	0x000039a0


	//   ....[9]....
        /*0168*/ 	.word	0x00004940


	//   ....[10]....
        /*016c*/ 	.word	0x000060c0


	//   ....[11]....
        /*0170*/ 	.word	0x000061d0


	//   ....[12]....
        /*0174*/ 	.word	0x000065f0


	//   ....[13]....
        /*0178*/ 	.word	0x000066b0


	//   ....[14]....
        /*017c*/ 	.word	0x00006dd0


	//   ....[15]....
        /*0180*/ 	.word	0x00007bd0


	//   ....[16]....
        /*0184*/ 	.word	0x000090d0


	//   ....[17]....
        /*0188*/ 	.word	0x000091d0


	//   ....[18]....
        /*018c*/ 	.word	0x000095b0


	//   ....[19]....
        /*0190*/ 	.word	0x00009680


	//   ....[20]....
        /*0194*/ 	.word	0x0000a720


	//   ....[21]....
        /*0198*/ 	.word	0x0000b5e0


	//   ....[22]....
        /*019c*/ 	.word	0x0000c270


	//   ....[23]....
        /*01a0*/ 	.word	0x0000c2a0


	//   ....[24]....
        /*01a4*/ 	.word	0x0000c4f0


	//   ....[25]....
        /*01a8*/ 	.word	0x0000c6c0


	//   ....[26]....
        /*01ac*/ 	.word	0x0000d6a0


	//   ....[27]....
        /*01b0*/ 	.word	0x0000e310


	//   ....[28]....
        /*01b4*/ 	.word	0x0000f7e0


	//   ....[29]....
        /*01b8*/ 	.word	0x0000f8e0


	//   ....[30]....
        /*01bc*/ 	.word	0x0000fcc0


	//   ....[31]....
        /*01c0*/ 	.word	0x0000fd50


	//   ....[32]....
        /*01c4*/ 	.word	0x00010e40


	//   ....[33]....
        /*01c8*/ 	.word	0x00010ea0


	//   ....[34]....
        /*01cc*/ 	.word	0x00010ee0


	//   ....[35]....
        /*01d0*/ 	.word	0x00010f50


	//   ....[36]....
        /*01d4*/ 	.word	0x00010f70


	//   ....[37]....
        /*01d8*/ 	.word	0x000119d0


	//   ....[38]....
        /*01dc*/ 	.word	0x00012780


	//   ....[39]....
        /*01e0*/ 	.word	0x00013400


	//   ....[40]....
        /*01e4*/ 	.word	0x000167f0


	//   ....[41]....
        /*01e8*/ 	.word	0x000169a0


	//   ....[42]....
        /*01ec*/ 	.word	0x00016fe0


	//   ....[43]....
        /*01f0*/ 	.word	0x000173c0


	//----- nvinfo : EIATTR_REG_RECONFIG
	.align		4
.L_823:
        /*01f4*/ 	.byte	0x01, 0x54
	.zero		2


	//----- nvinfo : EIATTR_SYSCALL_OFFSETS
	.align		4
        /*01f8*/ 	.byte	0x04, 0x46
        /*01fa*/ 	.short	(.L_825 - .L_824)


	//   ....[0]....
.L_824:
        /*01fc*/ 	.word	0x00003b60


	//   ....[1]....
        /*0200*/ 	.word	0x00013ef0


	//   ....[2]....
        /*0204*/ 	.word	0x00014030


	//   ....[3]....
        /*0208*/ 	.word	0x00014130


	//----- nvinfo : EIATTR_MBARRIER_INSTR_OFFSETS
	.align		4
.L_825:
        /*020c*/ 	.byte	0x04, 0x39
        /*020e*/ 	.short	(.L_827 - .L_826)


	//   ....[0]....
.L_826:
        /*0210*/ 	.word	0x000002d0
        /*0214*/ 	.word	0x000000ff
        /*0218*/ 	.word	0x00038800
        /*021c*/ 	.short	0x0100
        /*021e*/ 	.byte	0x06
	.zero		1


	//   ....[1]....
        /*0220*/ 	.word	0x000002e0
        /*0224*/ 	.word	0x000000ff
        /*0228*/ 	.word	0x00038810
        /*022c*/ 	.short	0x0100
        /*022e*/ 	.byte	0x06
	.zero		1


	//   ....[2]....
        /*0230*/ 	.word	0x000002f0
        /*0234*/ 	.word	0x000000ff
        /*0238*/ 	.word	0x00038820
        /*023c*/ 	.short	0x0100
        /*023e*/ 	.byte	0x06
	.zero		1


	//   ....[3]....
        /*0240*/ 	.word	0x000003a0
        /*0244*/ 	.word	0x000000ff
        /*0248*/ 	.word	0x00038830
        /*024c*/ 	.short	0x0100
        /*024e*/ 	.byte	0x06
	.zero		1


	//   ....[4]....
        /*0250*/ 	.word	0x000003b0
        /*0254*/ 	.word	0x000000ff
        /*0258*/ 	.word	0x00038840
        /*025c*/ 	.short	0x0100
        /*025e*/ 	.byte	0x06
	.zero		1


	//   ....[5]....
        /*0260*/ 	.word	0x000003c0
        /*0264*/ 	.word	0x000000ff
        /*0268*/ 	.word	0x00038838
        /*026c*/ 	.short	0x0100
        /*026e*/ 	.byte	0x06
	.zero		1


	//   ....[6]....
        /*0270*/ 	.word	0x000003d0
        /*0274*/ 	.word	0x000000ff
        /*0278*/ 	.word	0x00038848
        /*027c*/ 	.short	0x0100
        /*027e*/ 	.byte	0x06
	.zero		1


	//   ....[7]....
        /*0280*/ 	.word	0x00000500
        /*0284*/ 	.word	0x000000ff
        /*0288*/ 	.word	0x00038850
        /*028c*/ 	.short	0x0100
        /*028e*/ 	.byte	0x08
	.zero		1


	//   ....[8]....
        /*0290*/ 	.word	0x00000510
        /*0294*/ 	.word	0x000000ff
        /*0298*/ 	.word	0x00038860
        /*029c*/ 	.short	0x0100
        /*029e*/ 	.byte	0x08
	.zero		1


	//   ....[9]....
        /*02a0*/ 	.word	0x00000520
        /*02a4*/ 	.word	0x000000ff
        /*02a8*/ 	.word	0x00038858
        /*02ac*/ 	.short	0x0100
        /*02ae*/ 	.byte	0x08
	.zero		1


	//   ....[10]....
        /*02b0*/ 	.word	0x00000530
        /*02b4*/ 	.word	0x000000ff
        /*02b8*/ 	.word	0x00038868
        /*02bc*/ 	.short	0x0100
        /*02be*/ 	.byte	0x08
	.zero		1


	//   ....[11]....
        /*02c0*/ 	.word	0x00000620
        /*02c4*/ 	.word	0x000000ff
        /*02c8*/ 	.word	0x00038870
        /*02cc*/ 	.short	0x0100
        /*02ce*/ 	.byte	0x06
	.zero		1


	//   ....[12]....
        /*02d0*/ 	.word	0x00000630
        /*02d4*/ 	.word	0x000000ff
        /*02d8*/ 	.word	0x00038880
        /*02dc*/ 	.short	0x0100
        /*02de*/ 	.byte	0x06
	.zero		1


	//   ....[13]....
        /*02e0*/ 	.word	0x00000640
        /*02e4*/ 	.word	0x000000ff
        /*02e8*/ 	.word	0x00038878
        /*02ec*/ 	.short	0x0100
        /*02ee*/ 	.byte	0x06
	.zero		1


	//   ....[14]....
        /*02f0*/ 	.word	0x00000650
        /*02f4*/ 	.word	0x000000ff
        /*02f8*/ 	.word	0x00038888
        /*02fc*/ 	.short	0x0100
        /*02fe*/ 	.byte	0x06
	.zero		1


	//   ....[15]....
        /*0300*/ 	.word	0x00000780
        /*0304*/ 	.word	0x000000ff
        /*0308*/ 	.word	0x00038890
        /*030c*/ 	.short	0x0100
        /*030e*/ 	.byte	0x08
	.zero		1


	//   ....[16]....
        /*0310*/ 	.word	0x00000790
        /*0314*/ 	.word	0x000000ff
        /*0318*/ 	.word	0x000388a0
        /*031c*/ 	.short	0x0100
        /*031e*/ 	.byte	0x08
	.zero		1


	//   ....[17]....
        /*0320*/ 	.word	0x000007a0
        /*0324*/ 	.word	0x000000ff
        /*0328*/ 	.word	0x00038898
        /*032c*/ 	.short	0x0100
        /*032e*/ 	.byte	0x08
	.zero		1


	//   ....[18]....
        /*0330*/ 	.word	0x000007b0
        /*0334*/ 	.word	0x000000ff
        /*0338*/ 	.word	0x000388a8
        /*033c*/ 	.short	0x0100
        /*033e*/ 	.byte	0x08
	.zero		1


	//   ....[19]....
        /*0340*/ 	.word	0x000008e0
        /*0344*/ 	.word	0x000000ff
        /*0348*/ 	.word	0x000388b0
        /*034c*/ 	.short	0x0100
        /*034e*/ 	.byte	0x08
	.zero		1


	//   ....[20]....
        /*0350*/ 	.word	0x000008f0
        /*0354*/ 	.word	0x000000ff
        /*0358*/ 	.word	0x000388c0
        /*035c*/ 	.short	0x0100
        /*035e*/ 	.byte	0x08
	.zero		1


	//   ....[21]....
        /*0360*/ 	.word	0x00000900
        /*0364*/ 	.word	0x000000ff
        /*0368*/ 	.word	0x000388b8
        /*036c*/ 	.short	0x0100
        /*036e*/ 	.byte	0x08
	.zero		1


	//   ....[22]....
        /*0370*/ 	.word	0x00000910
        /*0374*/ 	.word	0x000000ff
        /*0378*/ 	.word	0x000388c8
        /*037c*/ 	.short	0x0100
        /*037e*/ 	.byte	0x08
	.zero		1


	//   ....[23]....
        /*0380*/ 	.word	0x00001e40
        /*0384*/ 	.word	0x00000003
        /*0388*/ 	.word	0x00000000
        /*038c*/ 	.short	0x0101
        /*038e*/ 	.byte	0x3f
	.zero		1


	//   ....[24]....
        /*0390*/ 	.word	0x000028e0
        /*0394*/ 	.word	0x00000000
        /*0398*/ 	.word	0x00000000
        /*039c*/ 	.short	0x0101
        /*039e*/ 	.byte	0x3f
	.zero		1


	//   ....[25]....
        /*03a0*/ 	.word	0x00003be0
        /*03a4*/ 	.word	0x000000ff
        /*03a8*/ 	.word	0x00038800
        /*03ac*/ 	.short	0x010a
        /*03ae*/ 	.byte	0x24
	.zero		1


	//   ....[26]....
        /*03b0*/ 	.word	0x00003c40
        /*03b4*/ 	.word	0x00000005
        /*03b8*/ 	.word	0x00038830
        /*03bc*/ 	.short	0x010a
        /*03be*/ 	.byte	0x3f
	.zero		1


	//   ....[27]....
        /*03c0*/ 	.word	0x00003c80
        /*03c4*/ 	.word	0x00000005
        /*03c8*/ 	.word	0x00038830
        /*03cc*/ 	.short	0x010a
        /*03ce*/ 	.byte	0x3f
	.zero		1


	//   ....[28]....
        /*03d0*/ 	.word	0x00003f00
        /*03d4*/ 	.word	0x000000ff
        /*03d8*/ 	.word	0x00038810
        /*03dc*/ 	.short	0x010a
        /*03de*/ 	.byte	0x24
	.zero		1


	//   ....[29]....
        /*03e0*/ 	.word	0x00003f40
        /*03e4*/ 	.word	0x00000005
        /*03e8*/ 	.word	0x00038850
        /*03ec*/ 	.short	0x010a
        /*03ee*/ 	.byte	0x3f
	.zero		1


	//   ....[30]....
        /*03f0*/ 	.word	0x00004020
        /*03f4*/ 	.word	0x00000005
        /*03f8*/ 	.word	0x00038850
        /*03fc*/ 	.short	0x010a
        /*03fe*/ 	.byte	0x3f
	.zero		1


	//   ....[31]....
        /*0400*/ 	.word	0x000055b0
        /*0404*/ 	.word	0x00000002
        /*0408*/ 	.word	0x00000000
        /*040c*/ 	.short	0x0101
        /*040e*/ 	.byte	0x3f
	.zero		1


	//   ....[32]....
        /*0410*/ 	.word	0x00006df0
        /*0414*/ 	.word	0x00000005
        /*0418*/ 	.word	0x00000000
        /*041c*/ 	.short	0x0101
        /*041e*/ 	.byte	0x3f
	.zero		1


	//   ....[33]....
        /*0420*/ 	.word	0x00007020
        /*0424*/ 	.word	0x0000000b
        /*0428*/ 	.word	0x00038830
        /*042c*/ 	.short	0x010a
        /*042e*/ 	.byte	0x3f
	.zero		1


	//   ....[34]....
        /*0430*/ 	.word	0x00007070
        /*0434*/ 	.word	0x0000000b
        /*0438*/ 	.word	0x00038830
        /*043c*/ 	.short	0x010a
        /*043e*/ 	.byte	0x3f
	.zero		1


	//   ....[35]....
        /*0440*/ 	.word	0x00007280
        /*0444*/ 	.word	0x0000000b
        /*0448*/ 	.word	0x00038850
        /*044c*/ 	.short	0x010a
        /*044e*/ 	.byte	0x3f
	.zero		1


	//   ....[36]....
        /*0450*/ 	.word	0x000072d0
        /*0454*/ 	.word	0x0000000b
        /*0458*/ 	.word	0x00038850
        /*045c*/ 	.short	0x010a
        /*045e*/ 	.byte	0x3f
	.zero		1


	//   ....[37]....
        /*0460*/ 	.word	0x000087d0
        /*0464*/ 	.word	0x0000000f
        /*0468*/ 	.word	0x00000000
        /*046c*/ 	.short	0x0101
        /*046e*/ 	.byte	0x3f
	.zero		1


	//   ....[38]....
        /*0470*/ 	.word	0x0000a740
        /*0474*/ 	.word	0x0000000b
        /*0478*/ 	.word	0x00000000
        /*047c*/ 	.short	0x0101
        /*047e*/ 	.byte	0x3f
	.zero		1


	//   ....[39]....
        /*0480*/ 	.word	0x0000aa90
        /*0484*/ 	.word	0x00000009
        /*0488*/ 	.word	0x00038830
        /*048c*/ 	.short	0x010a
        /*048e*/ 	.byte	0x3f
	.zero		1


	//   ....[40]....
        /*0490*/ 	.word	0x0000aae0
        /*0494*/ 	.word	0x00000009
        /*0498*/ 	.word	0x00038830
        /*049c*/ 	.short	0x010a
        /*049e*/ 	.byte	0x3f
	.zero		1


	//   ....[41]....
        /*04a0*/ 	.word	0x0000ac60
        /*04a4*/ 	.word	0x00000009
        /*04a8*/ 	.word	0x00038850
        /*04ac*/ 	.short	0x010a
        /*04ae*/ 	.byte	0x3f
	.zero		1


	//   ....[42]....
        /*04b0*/ 	.word	0x0000aca0
        /*04b4*/ 	.word	0x00000009
        /*04b8*/ 	.word	0x00038850
        /*04bc*/ 	.short	0x010a
        /*04be*/ 	.byte	0x3f
	.zero		1


	//   ....[43]....
        /*04c0*/ 	.word	0x0000ca80
        /*04c4*/ 	.word	0x00000098
        /*04c8*/ 	.word	0x00000000
        /*04cc*/ 	.short	0x0101
        /*04ce*/ 	.byte	0x3f
	.zero		1


	//   ....[44]....
        /*04d0*/ 	.word	0x0000d6c0
        /*04d4*/ 	.word	0x00000009
        /*04d8*/ 	.word	0x00000000
        /*04dc*/ 	.short	0x0101
        /*04de*/ 	.byte	0x3f
	.zero		1


	//   ....[45]....
        /*04e0*/ 	.word	0x0000d7e0
        /*04e4*/ 	.word	0x0000000b
        /*04e8*/ 	.word	0x00038830
        /*04ec*/ 	.short	0x010a
        /*04ee*/ 	.byte	0x3f
	.zero		1


	//   ....[46]....
        /*04f0*/ 	.word	0x0000d830
        /*04f4*/ 	.word	0x0000000b
        /*04f8*/ 	.word	0x00038830
        /*04fc*/ 	.short	0x010a
        /*04fe*/ 	.byte	0x3f
	.zero		1


	//   ....[47]....
        /*0500*/ 	.word	0x0000d9b0
        /*0504*/ 	.word	0x0000000b
        /*0508*/ 	.word	0x00038850
        /*050c*/ 	.short	0x010a
        /*050e*/ 	.byte	0x3f
	.zero		1


	//   ....[48]....
        /*0510*/ 	.word	0x0000da00
        /*0514*/ 	.word	0x0000000b
        /*0518*/ 	.word	0x00038850
        /*051c*/ 	.short	0x010a
        /*051e*/ 	.byte	0x3f
	.zero		1


	//   ....[49]....
        /*0520*/ 	.word	0x0000ef50
        /*0524*/ 	.word	0x00000008
        /*0528*/ 	.word	0x00000000
        /*052c*/ 	.short	0x0101
        /*052e*/ 	.byte	0x3f
	.zero		1


	//   ....[50]....
        /*0530*/ 	.word	0x00010e60
        /*0534*/ 	.word	0x0000000b
        /*0538*/ 	.word	0x00000000
        /*053c*/ 	.short	0x0101
        /*053e*/ 	.byte	0x3f
	.zero		1


	//   ....[51]....
        /*0540*/ 	.word	0x00012ac0
        /*0544*/ 	.word	0x000000ff
        /*0548*/ 	.word	0x00000000
        /*054c*/ 	.short	0x0101
        /*054e*/ 	.byte	0x05
	.zero		1


	//   ....[52]....
        /*0550*/ 	.word	0x000144d0
        /*0554*/ 	.word	0x00000008
        /*0558*/ 	.word	0x00038840
        /*055c*/ 	.short	0x010a
        /*055e*/ 	.byte	0x3f
	.zero		1


	//   ....[53]....
        /*0560*/ 	.word	0x00014b20
        /*0564*/ 	.word	0x000000ff
        /*0568*/ 	.word	0x00038820
        /*056c*/ 	.short	0x010a
        /*056e*/ 	.byte	0x26
	.zero		1


	//   ....[54]....
        /*0570*/ 	.word	0x00014ba0
        /*0574*/ 	.word	0x00000005
        /*0578*/ 	.word	0x00038860
        /*057c*/ 	.short	0x010a
        /*057e*/ 	.byte	0x3f
	.zero		1


	//   ....[55]....
        /*0580*/ 	.word	0x00015210
        /*0584*/ 	.word	0x00000002
        /*0588*/ 	.word	0x00038840
        /*058c*/ 	.short	0x010a
        /*058e*/ 	.byte	0x3f
	.zero		1


	//   ....[56]....
        /*0590*/ 	.word	0x000153a0
        /*0594*/ 	.word	0x00000002
        /*0598*/ 	.word	0x00038860
        /*059c*/ 	.short	0x010a
        /*059e*/ 	.byte	0x3f
	.zero		1


	//   ....[57]....
        /*05a0*/ 	.word	0x000159b0
        /*05a4*/ 	.word	0x00000003
        /*05a8*/ 	.word	0x00038840
        /*05ac*/ 	.short	0x010a
        /*05ae*/ 	.byte	0x3f
	.zero		1


	//   ....[58]....
        /*05b0*/ 	.word	0x00015b40
        /*05b4*/ 	.word	0x00000003
        /*05b8*/ 	.word	0x00038860
        /*05bc*/ 	.short	0x010a
        /*05be*/ 	.byte	0x3f
	.zero		1


	//   ....[59]....
        /*05c0*/ 	.word	0x000160d0
        /*05c4*/ 	.word	0x00000002
        /*05c8*/ 	.word	0x00038840
        /*05cc*/ 	.short	0x010a
        /*05ce*/ 	.byte	0x3f
	.zero		1


	//   ....[60]....
        /*05d0*/ 	.word	0x00016260
        /*05d4*/ 	.word	0x00000002
        /*05d8*/ 	.word	0x00038860
        /*05dc*/ 	.short	0x010a
        /*05de*/ 	.byte	0x3f
	.zero		1


	//   ....[61]....
        /*05e0*/ 	.word	0x00016950
        /*05e4*/ 	.word	0x00000007
        /*05e8*/ 	.word	0x00038820
        /*05ec*/ 	.short	0x010a
        /*05ee*/ 	.byte	0x3f
	.zero		1


	//   ....[62]....
        /*05f0*/ 	.word	0x00016ac0
        /*05f4*/ 	.word	0x00000005
        /*05f8*/ 	.word	0x00000000
        /*05fc*/ 	.short	0x010a
        /*05fe*/ 	.byte	0x3f
	.zero		1


	//   ....[63]....
        /*0600*/ 	.word	0x00016b30
        /*0604*/ 	.word	0x00000003
        /*0608*/ 	.word	0x00000000
        /*060c*/ 	.short	0x010a
        /*060e*/ 	.byte	0x3f
	.zero		1


	//   ....[64]....
        /*0610*/ 	.word	0x00016b90
        /*0614*/ 	.word	0x00000005
        /*0618*/ 	.word	0x00000000
        /*061c*/ 	.short	0x010a
        /*061e*/ 	.byte	0x3f
	.zero		1


	//   ....[65]....
        /*0620*/ 	.word	0x00016bc0
        /*0624*/ 	.word	0x00000003
        /*0628*/ 	.word	0x00000000
        /*062c*/ 	.short	0x010a
        /*062e*/ 	.byte	0x3f
	.zero		1


	//   ....[66]....
        /*0630*/ 	.word	0x00016c30
        /*0634*/ 	.word	0x00000003
        /*0638*/ 	.word	0x00038800
        /*063c*/ 	.short	0x010a
        /*063e*/ 	.byte	0x3f
	.zero		1


	//   ....[67]....
        /*0640*/ 	.word	0x00016c80
        /*0644*/ 	.word	0x00000005
        /*0648*/ 	.word	0x00038830
        /*064c*/ 	.short	0x010a
        /*064e*/ 	.byte	0x3f
	.zero		1


	//   ....[68]....
        /*0650*/ 	.word	0x00016ce0
        /*0654*/ 	.word	0x00000003
        /*0658*/ 	.word	0x00038810
        /*065c*/ 	.short	0x010a
        /*065e*/ 	.byte	0x3f
	.zero		1


	//   ....[69]....
        /*0660*/ 	.word	0x00016d30
        /*0664*/ 	.word	0x00000005
        /*0668*/ 	.word	0x00038850
        /*066c*/ 	.short	0x010a
        /*066e*/ 	.byte	0x3f
	.zero		1


	//   ....[70]....
        /*0670*/ 	.word	0x00016d80
        /*0674*/ 	.word	0x0000000b
        /*0678*/ 	.word	0x00038830
        /*067c*/ 	.short	0x010a
        /*067e*/ 	.byte	0x3f
	.zero		1


	//   ....[71]....
        /*0680*/ 	.word	0x00016dd0
        /*0684*/ 	.word	0x0000000b
        /*0688*/ 	.word	0x00038850
        /*068c*/ 	.short	0x010a
        /*068e*/ 	.byte	0x3f
	.zero		1


	//   ....[72]....
        /*0690*/ 	.word	0x00016e20
        /*0694*/ 	.word	0x00000009
        /*0698*/ 	.word	0x00038830
        /*069c*/ 	.short	0x010a
        /*069e*/ 	.byte	0x3f
	.zero		1


	//   ....[73]....
        /*06a0*/ 	.word	0x00016e70
        /*06a4*/ 	.word	0x00000009
        /*06a8*/ 	.word	0x00038850
        /*06ac*/ 	.short	0x010a
        /*06ae*/ 	.byte	0x3f
	.zero		1


	//   ....[74]....
        /*06b0*/ 	.word	0x00016ec0
        /*06b4*/ 	.word	0x0000000b
        /*06b8*/ 	.word	0x00038830
        /*06bc*/ 	.short	0x010a
        /*06be*/ 	.byte	0x3f
	.zero		1


	//   ....[75]....
        /*06c0*/ 	.word	0x00016f10
        /*06c4*/ 	.word	0x0000000b
        /*06c8*/ 	.word	0x00038850
        /*06cc*/ 	.short	0x010a
        /*06ce*/ 	.byte	0x3f
	.zero		1


	//   ....[76]....
        /*06d0*/ 	.word	0x00017090
        /*06d4*/ 	.word	0x00000008
        /*06d8*/ 	.word	0x00038840
        /*06dc*/ 	.short	0x010a
        /*06de*/ 	.byte	0x3f
	.zero		1


	//   ....[77]....
        /*06e0*/ 	.word	0x000170f0
        /*06e4*/ 	.word	0x00000008
        /*06e8*/ 	.word	0x00038820
        /*06ec*/ 	.short	0x010a
        /*06ee*/ 	.byte	0x3f
	.zero		1


	//   ....[78]....
        /*06f0*/ 	.word	0x00017140
        /*06f4*/ 	.word	0x00000005
        /*06f8*/ 	.word	0x00038860
        /*06fc*/ 	.short	0x010a
        /*06fe*/ 	.byte	0x3f
	.zero		1


	//   ....[79]....
        /*0700*/ 	.word	0x00017190
        /*0704*/ 	.word	0x00000002
        /*0708*/ 	.word	0x00038840
        /*070c*/ 	.short	0x010a
        /*070e*/ 	.byte	0x3f
	.zero		1


	//   ....[80]....
        /*0710*/ 	.word	0x000171e0
        /*0714*/ 	.word	0x00000002
        /*0718*/ 	.word	0x00038860
        /*071c*/ 	.short	0x010a
        /*071e*/ 	.byte	0x3f
	.zero		1


	//   ....[81]....
        /*0720*/ 	.word	0x00017230
        /*0724*/ 	.word	0x00000003
        /*0728*/ 	.word	0x00038840
        /*072c*/ 	.short	0x010a
        /*072e*/ 	.byte	0x3f
	.zero		1


	//   ....[82]....
        /*0730*/ 	.word	0x00017280
        /*0734*/ 	.word	0x00000003
        /*0738*/ 	.word	0x00038860
        /*073c*/ 	.short	0x010a
        /*073e*/ 	.byte	0x3f
	.zero		1


	//   ....[83]....
        /*0740*/ 	.word	0x000172d0
        /*0744*/ 	.word	0x00000002
        /*0748*/ 	.word	0x00038840
        /*074c*/ 	.short	0x010a
        /*074e*/ 	.byte	0x3f
	.zero		1


	//   ....[84]....
        /*0750*/ 	.word	0x00017320
        /*0754*/ 	.word	0x00000002
        /*0758*/ 	.word	0x00038860
        /*075c*/ 	.short	0x010a
        /*075e*/ 	.byte	0x3f
	.zero		1


	//   ....[85]....
        /*0760*/ 	.word	0x00017400
        /*0764*/ 	.word	0x00000007
        /*0768*/ 	.word	0x00038820
        /*076c*/ 	.short	0x010a
        /*076e*/ 	.byte	0x3f
	.zero		1


	//   ....[86]....
        /*0770*/ 	.word	0x00017450
        /*0774*/ 	.word	0x00000005
        /*0778*/ 	.word	0x00000000
        /*077c*/ 	.short	0x010a
        /*077e*/ 	.byte	0x3f
	.zero		1


	//   ....[87]....
        /*0780*/ 	.word	0x000174a0
        /*0784*/ 	.word	0x00000003
        /*0788*/ 	.word	0x00000000
        /*078c*/ 	.short	0x010a
        /*078e*/ 	.byte	0x3f
	.zero		1


	//   ....[88]....
        /*0790*/ 	.word	0x000174f0
        /*0794*/ 	.word	0x00000005
        /*0798*/ 	.word	0x00000000
        /*079c*/ 	.short	0x010a
        /*079e*/ 	.byte	0x3f
	.zero		1


	//----- nvinfo : EIATTR_NUM_MBARRIERS
	.align		4
.L_827:
        /*07a0*/ 	.byte	0x03, 0x38
        /*07a2*/ 	.short	0x0017


	//----- nvinfo : EIATTR_EXIT_INSTR_OFFSETS
	.align		4
        /*07a4*/ 	.byte	0x04, 0x1c
        /*07a6*/ 	.short	(.L_829 - .L_828)


	//   ....[0]....
.L_828:
        /*07a8*/ 	.word	0x00000a90


	//   ....[1]....
        /*07ac*/ 	.word	0x000133c0


	//   ....[2]....
        /*07b0*/ 	.word	0x00013420


	//   ....[3]....
        /*07b4*/ 	.word	0x000169c0


	//   ....[4]....
        /*07b8*/ 	.word	0x00016c10


	//----- nvinfo : EIATTR_MAX_THREADS
	.align		4
.L_829:
        /*07bc*/ 	.byte	0x04, 0x05
        /*07be*/ 	.short	(.L_831 - .L_830)
.L_830:
        /*07c0*/ 	.word	0x00000180
        /*07c4*/ 	.word	0x00000001
        /*07c8*/ 	.word	0x00000001


	//----- nvinfo : EIATTR_CRS_STACK_SIZE
	.align		4
.L_831:
        /*07cc*/ 	.byte	0x04, 0x1e
        /*07ce*/ 	.short	(.L_833 - .L_832)
.L_832:
        /*07d0*/ 	.word	0x00000000


	//----- nvinfo : EIATTR_CBANK_PARAM_SIZE
	.align		4
.L_833:
        /*07d4*/ 	.byte	0x03, 0x19
        /*07d6*/ 	.short	0x0cf0


	//----- nvinfo : EIATTR_PARAM_CBANK
	.align		4
        /*07d8*/ 	.byte	0x04, 0x0a
        /*07da*/ 	.short	(.L_835 - .L_834)
	.align		4
.L_834:
        /*07dc*/ 	.word	index@(.nv.constant0._ZN7cutlass13device_kernelIN5flash11enable_sm90INS1_16FlashAttnFwdSm90INS1_25CollectiveMainloopFwdSm90ILi2EN4cute5tupleIJNS5_1CILi1EEES8_S8_EEENS6_IJNS7_ILi64EEESA_SA_EEELi512ENS_10bfloat16_tEfNS_4arch4Sm90ELb0ELb1ELb0ELb0ELb0ELb0ELb1ELb0ELb0ELb0ELb0ELb0EEENS1_21CollectiveEpilogueFwdINS6_IJSA_NS7_ILi512EEESA_EEES9_SC_SE_Li256ELb0ELb0ELb0ELb0EEENS1_30DynamicPersistentTileSchedulerILi256ELi32ELb0ELb0ELb1EEEEEEEEEvNT_6ParamsE)
        /*07e0*/ 	.short	0x0210
        /*07e2*/ 	.short	0x0cf0


	//----- nvinfo : EIATTR_SW_WAR
	.align		4
.L_835:
        /*07e4*/ 	.byte	0x04, 0x36
        /*07e6*/ 	.short	(.L_837 - .L_836)
.L_836:
        /*07e8*/ 	.word	0x00000008
.L_837:


//--------------------- .nv.info._ZN7cutlass13device_kernelIN5flash11enable_sm90INS1_16FlashAttnFwdSm90INS1_25CollectiveMainloopFwdSm90ILi2EN4cute5tupleIJNS5_1CILi1EEES8_S8_EEENS6_IJNS7_ILi64EEESA_SA_EEELi512ENS_10bfloat16_tEfNS_4arch4Sm90ELb0ELb1ELb0ELb1ELb0ELb0ELb0ELb0ELb0ELb0ELb0ELb0EEENS1_21CollectiveEpilogueFwdINS6_IJSA_NS7_ILi512EEESA_EEES9_SC_SE_Li256ELb1ELb0ELb0ELb0EEENS1_36VarlenDynamicPersistentTileSchedulerILi64ELi64ELi256ELi32ELb0ELb0ELb1ELb1ELb0ELb1EEEEEEEEEvNT_6ParamsE --------------------------
	.section	.nv.info._ZN7cutlass13device_kernelIN5flash11enable_sm90INS1_16FlashAttnFwdSm90INS1_25CollectiveMainloopFwdSm90ILi2EN4cute5tupleIJNS5_1CILi1EEES8_S8_EEENS6_IJNS7_ILi64EEESA_SA_EEELi512ENS_10bfloat16_tEfNS_4arch4Sm90ELb0ELb1ELb0ELb1ELb0ELb0ELb0ELb0ELb0ELb0ELb0ELb0EEENS1_21CollectiveEpilogueFwdINS6_IJSA_NS7_ILi512EEESA_EEES9_SC_SE_Li256ELb1ELb0ELb0ELb0EEENS1_36VarlenDynamicPersistentTileSchedulerILi64ELi64ELi256ELi32ELb0ELb0ELb1ELb1ELb0ELb1EEEEEEEEEvNT_6ParamsE,"",@"SHT_CUDA_INFO"
	.sectionflags	@""
	.align	4


	//----- nvinfo : EIATTR_CUDA_API_VERSION
	.align		4
        /*0000*/ 	.byte	0x04, 0x37
        /*0002*/ 	.short	(.L_839 - .L_838)
.L_838:
        /*0004*/ 	.word	0x00000082


	//----- nvinfo : EIATTR_KPARAM_INFO
	.align		4
.L_839:
        /*0008*/ 	.byte	0x04, 0x17
        /*000a*/ 	.short	(.L_841 - .L_840)
.L_840:
        /*000c*/ 	.word	0x00000000
        /*0010*/ 	.short	0x0000
        /*0012*/ 	.short	0x0070
        /*0014*/ 	.byte	0x00, 0xf0, 0x01, 0x28


	//----- nvinfo : EIATTR_SPARSE_MMA_MASK
	.align		4
.L_841:
        /*0018*/ 	.byte	0x03, 0x50
        /*001a*/ 	.short	0x0000


	//----- nvinfo : EIATTR_MAXREG_COUNT
	.align		4
        /*001c*/ 	.byte	0x03, 0x1b
        /*001e*/ 	.short	0x00a8


	//----- nvinfo : EIATTR_NUM_BARRIERS
	.align		4
        /*0020*/ 	.byte	0x02, 0x4c
        /*0022*/ 	.byte	0x10
	.zero		1


	//----- nvinfo : EIATTR_EXTERNS
	.align		4
        /*0024*/ 	.byte	0x04, 0x0f
        /*0026*/ 	.short	(.L_843 - .L_842)


	//   ....[0]....
	.align		4
.L_842:
        /*0028*/ 	.word	index@(__assertfail)


	//----- nvinfo : EIATTR_ANNOTATIONS
	.align		4
.L_843:
        /*002c*/ 	.byte	0x04, 0x55
        /*002e*/ 	.short	(.L_845 - .L_844)


	//   ....[0]....
.L_844:
        /* <DEDUP_REMOVED lines=27> */


	//----- nvinfo : EIATTR_MERCURY_ISA_VERSION
	.align		4
.L_845:
        /*01d0*/ 	.byte	0x03, 0x5f
        /*01d2*/ 	.short	0x0101


	//----- nvinfo : EIATTR_UNUSED_LOAD_BYTE_OFFSET
	.align		4
        /*01d4*/ 	.byte	0x04, 0x44
        /*01d6*/ 	.short	(.L_847 - .L_846)


	//   ....[0]....
.L_846:
        /*01d8*/ 	.word	0x00000a40
        /*01dc*/ 	.word	0x0000fff0


	//   ....[1]....
        /*01e0*/ 	.word	0x0000cb20
        /*01e4*/ 	.word	0x0000fff0


	//----- nvinfo : EIATTR_INT_WARP_WIDE_INSTR_OFFSETS
	.align		4
.L_847:
        /*01e8*/ 	.byte	0x04, 0x31
        /*01ea*/ 	.short	(.L_849 - .L_848)


	//   ....[0]....
.L_848:
        /*01ec*/ 	.word	0x00000160


	//   ....[1]....
        /*01f0*/ 	.word	0x000001a0


	//   ....[2]....
        /*01f4*/ 	.word	0x00000210


	//   ....[3]....
        /*01f8*/ 	.word	0x000108e0


	//   ....[4]....
        /*01fc*/ 	.word	0x00010970


	//   ....[5]....
        /*0200*/ 	.word	0x00010e70


	//   ....[6]....
        /*0204*/ 	.word	0x00010ef0


	//   ....[7]....
        /*0208*/ 	.word	0x00013710


	//   ....[8]....
        /*020c*/ 	.word	0x000137a0


	//----- nvinfo : EIATTR_COOP_GROUP_MASK_REGIDS
	.align		4
.L_849:
        /*0210*/ 	.byte	0x04, 0x29
        /*0212*/ 	.short	(.L_851 - .L_850)


	//   ....[0]....
.L_850:
        /*0214*/ 	.word	0xffffffff


	//   ....[1]....
        /*0218*/ 	.word	0xffffffff


	//   ....[2]....
        /*021c*/ 	.word	0xffffffff


	//   ....[3]....
        /*0220*/ 	.word	0xffffffff


	//   ....[4]....
        /*0224*/ 	.word	0xffffffff


	//   ....[5]....
        /*0228*/ 	.word	0xffffffff


	//   ....[6]....
        /*022c*/ 	.word	0xffffffff


	//   ....[7]....
        /*0230*/ 	.word	0xffffffff


	//   ....[8]....
        /*0234*/ 	.word	0xffffffff


	//   ....[9]....
        /*0238*/ 	.word	0xffffffff


	//   ....[10]....
        /*023c*/ 	.word	0xffffffff


	//   ....[11]....
        /*0240*/ 	.word	0xffffffff


	//   ....[12]....
        /*0244*/ 	.word	0xffffffff


	//   ....[13]....
        /*0248*/ 	.word	0xffffffff


	//   ....[14]....
        /*024c*/ 	.word	0xffffffff


	//   ....[15]....
        /*0250*/ 	.word	0xffffffff


	//   ....[16]....
        /*0254*/ 	.word	0xffffffff


	//   ....[17]....
        /*0258*/ 	.word	0xffffffff


	//   ....[18]....
        /*025c*/ 	.word	0xffffffff


	//   ....[19]....
        /*0260*/ 	.word	0xffffffff


	//   ....[20]....
        /*0264*/ 	.word	0xffffffff


	//   ....[21]....
        /*0268*/ 	.word	0xffffffff


	//   ....[22]....
        /*026c*/ 	.word	0xffffffff


	//   ....[23]....
        /*0270*/ 	.word	0xffffffff


	//   ....[24]....
        /*0274*/ 	.word	0xffffffff


	//   ....[25]....
        /*0278*/ 	.word	0xffffffff


	//   ....[26]....
        /*027c*/ 	.word	0xffffffff


	//   ....[27]....
        /*0280*/ 	.word	0xffffffff


	//   ....[28]....
        /*0284*/ 	.word	0xffffffff


	//   ....[29]....
        /*0288*/ 	.word	0xffffffff


	//   ....[30]....
        /*028c*/ 	.word	0xffffffff


	//   ....[31]....
        /*0290*/ 	.word	0xffffffff


	//   ....[32]....
        /*0294*/ 	.word	0xffffffff


	//   ....[33]....
        /*0298*/ 	.word	0xffffffff


	//   ....[34]....
        /*029c*/ 	.word	0xffffffff


	//   ....[35]....
        /*02a0*/ 	.word	0xffffffff


	//   ....[36]....
        /*02a4*/ 	.word	0xffffffff


	//   ....[37]....
        /*02a8*/ 	.word	0xffffffff


	//   ....[38]....
        /*02ac*/ 	.word	0xffffffff


	//   ....[39]....
        /*02b0*/ 	.word	0xffffffff


	//   ....[40]....
        /*02b4*/ 	.word	0xffffffff


	//   ....[41]....
        /*02b8*/ 	.word	0xffffffff


	//   ....[42]....
        /*02bc*/ 	.word	0xffffffff


	//   ....[43]....
        /*02c0*/ 	.word	0xffffffff


	//   ....[44]....
        /*02c4*/ 	.word	0xffffffff


	//   ....[45]....
        /*02c8*/ 	.word	0xffffffff


	//   ....[46]....
        /*02cc*/ 	.word	0xffffffff


	//   ....[47]....
        /*02d0*/ 	.word	0xffffffff


	//   ....[48]....
        /*02d4*/ 	.word	0xffffffff


	//   ....[49]....
        /*02d8*/ 	.word	0xffffffff


	//   ....[50]....
        /*02dc*/ 	.word	0xffffffff


	//   ....[51]....
        /*02e0*/ 	.word	0xffffffff


	//   ....[52]....
        /*02e4*/ 	.word	0xffffffff


	//   ....[53]....
        /*02e8*/ 	.word	0xffffffff


	//   ....[54]....
        /*02ec*/ 	.word	0xffffffff


	//   ....[55]....
        /*02f0*/ 	.word	0xffffffff


	//   ....[56]....
        /*02f4*/ 	.word	0xffffffff


	//   ....[57]....
        /*02f8*/ 	.word	0xffffffff


	//   ....[58]....
        /*02fc*/ 	.word	0xffffffff


	//   ....[59]....
        /*0300*/ 	.word	0xffffffff


	//   ....[60]....
        /*0304*/ 	.word	0xffffffff


	//   ....[61]....
        /*0308*/ 	.word	0xffffffff


	//   ....[62]....
        /*030c*/ 	.word	0xffffffff


	//   ....[63]....
        /*0310*/ 	.word	0xffffffff


	//   ....[64]....
        /*0314*/ 	.word	0xffffffff


	//   ....[65]....
        /*0318*/ 	.word	0xffffffff


	//   ....[66]....
        /*031c*/ 	.word	0xffffffff


	//   ....[67]....
        /*0320*/ 	.word	0xffffffff


	//   ....[68]....
        /*0324*/ 	.word	0x0500000f


	//   ....[69]....
        /*0328*/ 	.word	0x0500000f


	//   ....[70]....
        /*032c*/ 	.word	0x0500000f


	//   ....[71]....
        /*0330*/ 	.word	0x0500000f


	//   ....[72]....
        /*0334*/ 	.word	0x0500000f


	//   ....[73]....
        /*0338*/ 	.word	0x0500000f


	//   ....[74]....
        /*033c*/ 	.word	0x0500000f


	//   ....[75]....
        /*0340*/ 	.word	0x0500000f


	//   ....[76]....
        /*0344*/ 	.word	0x0500000f


	//   ....[77]....
        /*0348*/ 	.word	0x0500000f


	//   ....[78]....
        /*034c*/ 	.word	0x0500000f


	//   ....[79]....
        /*0350*/ 	.word	0x0500000f


	//   ....[80]....
        /*0354*/ 	.word	0x0500000f


	//   ....[81]....
        /*0358*/ 	.word	0x0500000f


	//   ....[82]....
        /*035c*/ 	.word	0x0500000f


	//   ....[83]....
        /*0360*/ 	.word	0x0500000f


	//   ....[84]....
        /*0364*/ 	.word	0x0500000f


	//   ....[85]....
        /*0368*/ 	.word	0x0500000f


	//   ....[86]....
        /*036c*/ 	.word	0x0500000f


	//----- nvinfo : EIATTR_COOP_GROUP_INSTR_OFFSETS
	.align		4
.L_851:
        /*0370*/ 	.byte	0x04, 0x28
        /*0372*/ 	.short	(.L_853 - .L_852)


	//   ....[0]....
.L_852:
        /*0374*/ 	.word	0x00000060


	//   ....[1]....
        /*0378*/ 	.word	0x00000170


	//   ....[2]....
        /*037c*/ 	.word	0x000001c0


	//   ....[3]....
        /*0380*/ 	.word	0x000003b0


	//   ....[4]....
        /*0384*/ 	.word	0x00000510


	//   ....[5]....
        /*0388*/ 	.word	0x00000630


	//   ....[6]....
        /*038c*/ 	.word	0x00000790


	//   ....[7]....
        /*0390*/ 	.word	0x00001bf0


	//   ....[8]....
        /*0394*/ 	.word	0x00003be0


	//   ....[9]....
        /*0398*/ 	.word	0x00004e40


	//   ....[10]....
        /*039c*/ 	.word	0x00004f60


	//   ....[11]....
        /*03a0*/ 	.word	0x00005470


	//   ....[12]....
        /*03a4*/ 	.word	0x00005500


	//   ....[13]....
        /*03a8*/ 	.word	0x00005d50


	//   ....[14]....
        /*03ac*/ 	.word	0x00006ad0


	//   ....[15]....
        /*03b0*/ 	.word	0x00006bd0


	//   ....[16]....
        /*03b4*/ 	.word	0x00006f80


	//   ....[17]....
        /*03b8*/ 	.word	0x00007030


	//   ....[18]....
        /*03bc*/ 	.word	0x000081b0


	//   ....[19]....
        /*03c0*/ 	.word	0x000087c0


	//   ....[20]....
        /*03c4*/ 	.word	0x000087f0


	//   ....[21]....
        /*03c8*/ 	.word	0x00008a50


	//   ....[22]....
        /*03cc*/ 	.word	0x00008c20


	//   ....[23]....
        /*03d0*/ 	.word	0x00009c70


	//   ....[24]....
        /*03d4*/ 	.word	0x0000a910


	//   ....[25]....
        /*03d8*/ 	.word	0x0000a9d0


	//   ....[26]....
        /*03dc*/ 	.word	0x0000adb0


	//   ....[27]....
        /*03e0*/ 	.word	0x0000ae60


	//   ....[28]....
        /*03e4*/ 	.word	0x0000bfe0


	//   ....[29]....
        /*03e8*/ 	.word	0x0000c020


	//   ....[30]....
        /*03ec*/ 	.word	0x0000c050


	//   ....[31]....
        /*03f0*/ 	.word	0x0000c0c0


	//   ....[32]....
        /*03f4*/ 	.word	0x0000c0d0


	//   ....[33]....
        /*03f8*/ 	.word	0x0000da60


	//   ....[34]....
        /*03fc*/ 	.word	0x0000f490


	//   ....[35]....
        /*0400*/ 	.word	0x0000f600


	//   ....[36]....
        /*0404*/ 	.word	0x0000f630


	//   ....[37]....
        /*0408*/ 	.word	0x0000f670


	//   ....[38]....
        /*040c*/ 	.word	0x0000f6e0


	//   ....[39]....
        /*0410*/ 	.word	0x0000f740


	//   ....[40]....
        /*0414*/ 	.word	0x0000f780


	//   ....[41]....
        /*0418*/ 	.word	0x0000f920


	//   ....[42]....
        /*041c*/ 	.word	0x0000f980


	//   ....[43]....
        /*0420*/ 	.word	0x0000f9c0


	//   ....[44]....
        /*0424*/ 	.word	0x0000fa00


	//   ....[45]....
        /*0428*/ 	.word	0x0000fa30


	//   ....[46]....
        /*042c*/ 	.word	0x0000fa60


	//   ....[47]....
        /*0430*/ 	.word	0x0000faf0


	//   ....[48]....
        /*0434*/ 	.word	0x0000fb50


	//   ....[49]....
        /*0438*/ 	.word	0x0000fbe0


	//   ....[50]....
        /*043c*/ 	.word	0x00013830


	//   ....[51]....
        /*0440*/ 	.word	0x00013840


	//   ....[52]....
        /*0444*/ 	.word	0x00013950


	//   ....[53]....
        /*0448*/ 	.word	0x000139b0


	//   ....[54]....
        /*044c*/ 	.word	0x000139f0


	//   ....[55]....
        /*0450*/ 	.word	0x00013a30


	//   ....[56]....
        /*0454*/ 	.word	0x00013a60


	//   ....[57]....
        /*0458*/ 	.word	0x00013a90


	//   ....[58]....
        /*045c*/ 	.word	0x00013c20


	//   ....[59]....
        /*0460*/ 	.word	0x00013c80


	//   ....[60]....
        /*0464*/ 	.word	0x00013cc0


	//   ....[61]....
        /*0468*/ 	.word	0x00013d00


	//   ....[62]....
        /*046c*/ 	.word	0x00013d30


	//   ....[63]....
        /*0470*/ 	.word	0x00013d60


	//   ....[64]....
        /*0474*/ 	.word	0x00013e20


	//   ....[65]....
        /*0478*/ 	.word	0x00013e40


	//   ....[66]....
        /*047c*/ 	.word	0x00013eb0


	//   ....[67]....
        /*0480*/ 	.word	0x00014540


	//   ....[68]....
        /*0484*/ 	.word	0x00014c50


	//   ....[69]....
        /*0488*/ 	.word	0x00015070


	//   ....[70]....
        /*048c*/ 	.word	0x00015100


	//   ....[71]....
        /*0490*/ 	.word	0x000151a0


	//   ....[72]....
        /*0494*/ 	.word	0x00015250


	//   ....[73]....
        /*0498*/ 	.word	0x000152d0


	//   ....[74]....
        /*049c*/ 	.word	0x00015350


	//   ....[75]....
        /*04a0*/ 	.word	0x000153d0


	//   ....[76]....
        /*04a4*/ 	.word	0x00015450


	//   ....[77]....
        /*04a8*/ 	.word	0x000154e0


	//   ....[78]....
        /*04ac*/ 	.word	0x00015590


	//   ....[79]....
        /*04b0*/ 	.word	0x00015610


	//   ....[80]....
        /*04b4*/ 	.word	0x00015690


	//   ....[81]....
        /*04b8*/ 	.word	0x00015710


	//   ....[82]....
        /*04bc*/ 	.word	0x00015790


	//   ....[83]....
        /*04c0*/ 	.word	0x00015800


	//   ....[84]....
        /*04c4*/ 	.word	0x000158a0


	//   ....[85]....
        /*04c8*/ 	.word	0x00015930


	//   ....[86]....
        /*04cc*/ 	.word	0x00015a60


	//----- nvinfo : EIATTR_REG_RECONFIG
	.align		4
.L_853:
        /*04d0*/ 	.byte	0x01, 0x54
	.zero		2


	//----- nvinfo : EIATTR_SYSCALL_OFFSETS
	.align		4
        /*04d4*/ 	.byte	0x04, 0x46
        /*04d6*/ 	.short	(.L_855 - .L_854)


	//   ....[0]....
.L_854:
        /*04d8*/ 	.word	0x00003db0


	//   ....[1]....
        /*04dc*/ 	.word	0x00010b00


	//   ....[2]....
        /*04e0*/ 	.word	0x00010c40


	//   ....[3]....
        /*04e4*/ 	.word	0x00010d40


	//----- nvinfo : EIATTR_MBARRIER_INSTR_OFFSETS
	.align		4
.L_855:
        /*04e8*/ 	.byte	0x04, 0x39
        /*04ea*/ 	.short	(.L_857 - .L_856)


	//   ....[0]....
.L_856:
        /*04ec*/ 	.word	0x000002a0
        /*04f0*/ 	.word	0x000000ff
        /*04f4*/ 	.word	0x00028c00
        /*04f8*/ 	.short	0x0100
        /*04fa*/ 	.byte	0x08
	.zero		1


	//   ....[1]....
        /*04fc*/ 	.word	0x000002b0
        /*0500*/ 	.word	0x000000ff
        /*0504*/ 	.word	0x00028c20
        /*0508*/ 	.short	0x0100
        /*050a*/ 	.byte	0x08
	.zero		1


	//   ....[2]....
        /*050c*/ 	.word	0x00000360
        /*0510*/ 	.word	0x000000ff
        /*0514*/ 	.word	0x00028c30
        /*0518*/ 	.short	0x0100
        /*051a*/ 	.byte	0x06
	.zero		1


	//   ....[3]....
        /*051c*/ 	.word	0x00000370
        /*0520*/ 	.word	0x000000ff
        /*0524*/ 	.word	0x00028c40
        /*0528*/ 	.short	0x0100
        /*052a*/ 	.byte	0x06
	.zero		1


	//   ....[4]....
        /*052c*/ 	.word	0x00000380
        /*0530*/ 	.word	0x000000ff
        /*0534*/ 	.word	0x00028c38
        /*0538*/ 	.short	0x0100
        /*053a*/ 	.byte	0x06
	.zero		1


	//   ....[5]....
        /*053c*/ 	.word	0x00000390
        /*0540*/ 	.word	0x000000ff
        /*0544*/ 	.word	0x00028c48
        /*0548*/ 	.short	0x0100
        /*054a*/ 	.byte	0x06
	.zero		1


	//   ....[6]....
        /*054c*/ 	.word	0x000004c0
        /*0550*/ 	.word	0x000000ff
        /*0554*/ 	.word	0x00028c50
        /*0558*/ 	.short	0x0100
        /*055a*/ 	.byte	0x08
	.zero		1


	//   ....[7]....
        /*055c*/ 	.word	0x000004d0
        /*0560*/ 	.word	0x000000ff
        /*0564*/ 	.word	0x00028c60
        /*0568*/ 	.short	0x0100
        /*056a*/ 	.byte	0x08
	.zero		1


	//   ....[8]....
        /*056c*/ 	.word	0x000004e0
        /*0570*/ 	.word	0x000000ff
        /*0574*/ 	.word	0x00028c58
        /*0578*/ 	.short	0x0100
        /*057a*/ 	.byte	0x08
	.zero		1


	//   ....[9]....
        /*057c*/ 	.word	0x000004f0
        /*0580*/ 	.word	0x000000ff
        /*0584*/ 	.word	0x00028c68
        /*0588*/ 	.short	0x0100
        /*058a*/ 	.byte	0x08
	.zero		1


	//   ....[10]....
        /*058c*/ 	.word	0x000005e0
        /*0590*/ 	.word	0x000000ff
        /*0594*/ 	.word	0x00028c70
        /*0598*/ 	.short	0x0100
        /*059a*/ 	.byte	0x06
	.zero		1


	//   ....[11]....
        /*059c*/ 	.word	0x000005f0
        /*05a0*/ 	.word	0x000000ff
        /*05a4*/ 	.word	0x00028c80
        /*05a8*/ 	.short	0x0100
        /*05aa*/ 	.byte	0x06
	.zero		1


	//   ....[12]....
        /*05ac*/ 	.word	0x00000600
        /*05b0*/ 	.word	0x000000ff
        /*05b4*/ 	.word	0x00028c78
        /*05b8*/ 	.short	0x0100
        /*05ba*/ 	.byte	0x06
	.zero		1


	//   ....[13]....
        /*05bc*/ 	.word	0x00000610
        /*05c0*/ 	.word	0x000000ff
        /*05c4*/ 	.word	0x00028c88
        /*05c8*/ 	.short	0x0100
        /*05ca*/ 	.byte	0x06
	.zero		1


	//   ....[14]....
        /*05cc*/ 	.word	0x00000740
        /*05d0*/ 	.word	0x000000ff
        /*05d4*/ 	.word	0x00028c90
        /*05d8*/ 	.short	0x0100
        /*05da*/ 	.byte	0x08
	.zero		1


	//   ....[15]....
        /*05dc*/ 	.word	0x00000750
        /*05e0*/ 	.word	0x000000ff
        /*05e4*/ 	.word	0x00028ca0
        /*05e8*/ 	.short	0x0100
        /*05ea*/ 	.byte	0x08
	.zero		1


	//   ....[16]....
        /*05ec*/ 	.word	0x00000760
        /*05f0*/ 	.word	0x000000ff
        /*05f4*/ 	.word	0x00028c98
        /*05f8*/ 	.short	0x0100
        /*05fa*/ 	.byte	0x08
	.zero		1


	//   ....[17]....
        /*05fc*/ 	.word	0x00000770
        /*0600*/ 	.word	0x000000ff
        /*0604*/ 	.word	0x00028ca8
        /*0608*/ 	.short	0x0100
        /*060a*/ 	.byte	0x08
	.zero		1


	//   ....[18]....
        /*060c*/ 	.word	0x000008a0
        /*0610*/ 	.word	0x000000ff
        /*0614*/ 	.word	0x00028cb0
        /*0618*/ 	.short	0x0100
        /*061a*/ 	.byte	0x08
	.zero		1


	//   ....[19]....
        /*061c*/ 	.word	0x000008b0
        /*0620*/ 	.word	0x000000ff
        /*0624*/ 	.word	0x00028cc0
        /*0628*/ 	.short	0x0100
        /*062a*/ 	.byte	0x08
	.zero		1


	//   ....[20]....
        /*062c*/ 	.word	0x000008c0
        /*0630*/ 	.word	0x000000ff
        /*0634*/ 	.word	0x00028cb8
        /*0638*/ 	.short	0x0100
        /*063a*/ 	.byte	0x08
	.zero		1


	//   ....[21]....
        /*063c*/ 	.word	0x000008d0
        /*0640*/ 	.word	0x000000ff
        /*0644*/ 	.word	0x00028cc8
        /*0648*/ 	.short	0x0100
        /*064a*/ 	.byte	0x08
	.zero		1


	//   ....[22]....
        /*064c*/ 	.word	0x00001cf0
        /*0650*/ 	.word	0x000000ff
        /*0654*/ 	.word	0x00028c50
        /*0658*/ 	.short	0x010a
        /*065a*/ 	.byte	0x16
	.zero		1


	//   ....[23]....
        /*065c*/ 	.word	0x00001fc0
        /*0660*/ 	.word	0x00000000
        /*0664*/ 	.word	0x00000000
        /*0668*/ 	.short	0x0101
        /*066a*/ 	.byte	0x3f
	.zero		1


	//   ....[24]....
        /*066c*/ 	.word	0x00002900
        /*0670*/ 	.word	0x000000ff
        /*0674*/ 	.word	0x00028c50
        /*0678*/ 	.short	0x010a
        /*067a*/ 	.byte	0x14
	.zero		1


	//   ....[25]....
        /*067c*/ 	.word	0x00002940
        /*0680*/ 	.word	0x000000ff
        /*0684*/ 	.word	0x00028c50
        /*0688*/ 	.short	0x010a
        /*068a*/ 	.byte	0x14
	.zero		1


	//   ....[26]....
        /*068c*/ 	.word	0x00002b10
        /*0690*/ 	.word	0x00000003
        /*0694*/ 	.word	0x00000000
        /*0698*/ 	.short	0x0101
        /*069a*/ 	.byte	0x3f
	.zero		1


	//   ....[27]....
        /*069c*/ 	.word	0x00003e20
        /*06a0*/ 	.word	0x000000ff
        /*06a4*/ 	.word	0x00028c00
        /*06a8*/ 	.short	0x010a
        /*06aa*/ 	.byte	0x26
	.zero		1


	//   ....[28]....
        /*06ac*/ 	.word	0x00003e90
        /*06b0*/ 	.word	0x0000000a
        /*06b4*/ 	.word	0x00028c30
        /*06b8*/ 	.short	0x010a
        /*06ba*/ 	.byte	0x3f
	.zero		1


	//   ....[29]....
        /*06bc*/ 	.word	0x00003ed0
        /*06c0*/ 	.word	0x0000000a
        /*06c4*/ 	.word	0x00028c30
        /*06c8*/ 	.short	0x010a
        /*06ca*/ 	.byte	0x3f
	.zero		1


	//   ....[30]....
        /*06cc*/ 	.word	0x00004280
        /*06d0*/ 	.word	0x00000000
        /*06d4*/ 	.word	0x00000000
        /*06d8*/ 	.short	0x0101
        /*06da*/ 	.byte	0x3f
	.zero		1


	//   ....[31]....
        /*06dc*/ 	.word	0x00005ab0
        /*06e0*/ 	.word	0x0000000a
        /*06e4*/ 	.word	0x00028c50
        /*06e8*/ 	.short	0x010a
        /*06ea*/ 	.byte	0x3f
	.zero		1


	//   ....[32]....
        /*06ec*/ 	.word	0x00005af0
        /*06f0*/ 	.word	0x0000000a
        /*06f4*/ 	.word	0x00028c50
        /*06f8*/ 	.short	0x010a
        /*06fa*/ 	.byte	0x3f
	.zero		1


	//   ....[33]....
        /*06fc*/ 	.word	0x00005d70
        /*0700*/ 	.word	0x0000000a
        /*0704*/ 	.word	0x00000000
        /*0708*/ 	.short	0x0101
        /*070a*/ 	.byte	0x3f
	.zero		1


	//   ....[34]....
        /*070c*/ 	.word	0x00006000
        /*0710*/ 	.word	0x000000ff
        /*0714*/ 	.word	0x00028c30
        /*0718*/ 	.short	0x010a
        /*071a*/ 	.byte	0x1a
	.zero		1


	//   ....[35]....
        /*071c*/ 	.word	0x00006040
        /*0720*/ 	.word	0x000000ff
        /*0724*/ 	.word	0x00028c30
        /*0728*/ 	.short	0x010a
        /*072a*/ 	.byte	0x1a
	.zero		1


	//   ....[36]....
        /*072c*/ 	.word	0x00006220
        /*0730*/ 	.word	0x00000008
        /*0734*/ 	.word	0x00000000
        /*0738*/ 	.short	0x0101
        /*073a*/ 	.byte	0x3f
	.zero		1


	//   ....[37]....
        /*073c*/ 	.word	0x00007f00
        /*0740*/ 	.word	0x000000ff
        /*0744*/ 	.word	0x00028c50
        /*0748*/ 	.short	0x010a
        /*074a*/ 	.byte	0x1a
	.zero		1


	//   ....[38]....
        /*074c*/ 	.word	0x00007f40
        /*0750*/ 	.word	0x000000ff
        /*0754*/ 	.word	0x00028c50
        /*0758*/ 	.short	0x010a
        /*075a*/ 	.byte	0x1a
	.zero		1


	//   ....[39]....
        /*075c*/ 	.word	0x000081d0
        /*0760*/ 	.word	0x00000015
        /*0764*/ 	.word	0x00000000
        /*0768*/ 	.short	0x0101
        /*076a*/ 	.byte	0x3f
	.zero		1


	//   ....[40]....
        /*076c*/ 	.word	0x00008500
        /*0770*/ 	.word	0x000000ff
        /*0774*/ 	.word	0x00028c30
        /*0778*/ 	.short	0x010a
        /*077a*/ 	.byte	0x16
	.zero		1


	//   ....[41]....
        /*077c*/ 	.word	0x00008540
        /*0780*/ 	.word	0x000000ff
        /*0784*/ 	.word	0x00028c30
        /*0788*/ 	.short	0x010a
        /*078a*/ 	.byte	0x16
	.zero		1


	//   ....[42]....
        /*078c*/ 	.word	0x00008f60
        /*0790*/ 	.word	0x0000009a
        /*0794*/ 	.word	0x00000000
        /*0798*/ 	.short	0x0101
        /*079a*/ 	.byte	0x3f
	.zero		1


	//   ....[43]....
        /*079c*/ 	.word	0x000099e0
        /*07a0*/ 	.word	0x000000ff
        /*07a4*/ 	.word	0x00028c50
        /*07a8*/ 	.short	0x010a
        /*07aa*/ 	.byte	0x16
	.zero		1


	//   ....[44]....
        /*07ac*/ 	.word	0x00009a20
        /*07b0*/ 	.word	0x000000ff
        /*07b4*/ 	.word	0x00028c50
        /*07b8*/ 	.short	0x010a
        /*07ba*/ 	.byte	0x16
	.zero		1


	//   ....[45]....
        /*07bc*/ 	.word	0x00009c90
        /*07c0*/ 	.word	0x000000aa
        /*07c4*/ 	.word	0x00000000
        /*07c8*/ 	.short	0x0101
        /*07ca*/ 	.byte	0x3f
	.zero		1


	//   ....[46]....
        /*07cc*/ 	.word	0x00009e20
        /*07d0*/ 	.word	0x000000ff
        /*07d4*/ 	.word	0x00028c30
        /*07d8*/ 	.short	0x010a
        /*07da*/ 	.byte	0x19
	.zero		1


	//   ....[47]....
        /*07dc*/ 	.word	0x00009e60
        /*07e0*/ 	.word	0x000000ff
        /*07e4*/ 	.word	0x00028c30
        /*07e8*/ 	.short	0x010a
        /*07ea*/ 	.byte	0x19
	.zero		1


	//   ....[48]....
        /*07ec*/ 	.word	0x0000a040
        /*07f0*/ 	.word	0x00000004
        /*07f4*/ 	.word	0x00000000
        /*07f8*/ 	.short	0x0101
        /*07fa*/ 	.byte	0x3f
	.zero		1


	//   ....[49]....
        /*07fc*/ 	.word	0x0000bd30
        /*0800*/ 	.word	0x000000ff
        /*0804*/ 	.word	0x00028c50
        /*0808*/ 	.short	0x010a
        /*080a*/ 	.byte	0x19
	.zero		1


	//   ....[50]....
        /*080c*/ 	.word	0x0000bd70
        /*0810*/ 	.word	0x000000ff
        /*0814*/ 	.word	0x00028c50
        /*0818*/ 	.short	0x010a
        /*081a*/ 	.byte	0x19
	.zero		1


	//   ....[51]....
        /*081c*/ 	.word	0x0000c000
        /*0820*/ 	.word	0x0000000f
        /*0824*/ 	.word	0x00000000
        /*0828*/ 	.short	0x0101
        /*082a*/ 	.byte	0x3f
	.zero		1


	//   ....[52]....
        /*082c*/ 	.word	0x0000e4c0
        /*0830*/ 	.word	0x000000ff
        /*0834*/ 	.word	0x00000000
        /*0838*/ 	.short	0x0101
        /*083a*/ 	.byte	0x04
	.zero		1


	//   ....[53]....
        /*083c*/ 	.word	0x00011250
        /*0840*/ 	.word	0x00000009
        /*0844*/ 	.word	0x00028c40
        /*0848*/ 	.short	0x010a
        /*084a*/ 	.byte	0x3f
	.zero		1


	//   ....[54]....
        /*084c*/ 	.word	0x00011640
        /*0850*/ 	.word	0x0000000a
        /*0854*/ 	.word	0x00028c20
        /*0858*/ 	.short	0x010a
        /*085a*/ 	.byte	0x3f
	.zero		1


	//   ....[55]....
        /*085c*/ 	.word	0x00011700
        /*0860*/ 	.word	0x00000006
        /*0864*/ 	.word	0x00028c60
        /*0868*/ 	.short	0x010a
        /*086a*/ 	.byte	0x3f
	.zero		1


	//   ....[56]....
        /*086c*/ 	.word	0x00011ea0
        /*0870*/ 	.word	0x00000002
        /*0874*/ 	.word	0x00028c40
        /*0878*/ 	.short	0x010a
        /*087a*/ 	.byte	0x3f
	.zero		1


	//   ....[57]....
        /*087c*/ 	.word	0x000120b0
        /*0880*/ 	.word	0x00000002
        /*0884*/ 	.word	0x00028c60
        /*0888*/ 	.short	0x010a
        /*088a*/ 	.byte	0x3f
	.zero		1


	//   ....[58]....
        /*088c*/ 	.word	0x00012790
        /*0890*/ 	.word	0x00000002
        /*0894*/ 	.word	0x00028c40
        /*0898*/ 	.short	0x010a
        /*089a*/ 	.byte	0x3f
	.zero		1


	//   ....[59]....
        /*089c*/ 	.word	0x00012990
        /*08a0*/ 	.word	0x00000002
        /*08a4*/ 	.word	0x00028c60
        /*08a8*/ 	.short	0x010a
        /*08aa*/ 	.byte	0x3f
	.zero		1


	//   ....[60]....
        /*08ac*/ 	.word	0x00012fe0
        /*08b0*/ 	.word	0x00000002
        /*08b4*/ 	.word	0x00028c40
        /*08b8*/ 	.short	0x010a
        /*08ba*/ 	.byte	0x3f
	.zero		1


	//   ....[61]....
        /*08bc*/ 	.word	0x000131f0
        /*08c0*/ 	.word	0x00000002
        /*08c4*/ 	.word	0x00028c60
        /*08c8*/ 	.short	0x010a
        /*08ca*/ 	.byte	0x3f
	.zero		1


	//   ....[62]....
        /*08cc*/ 	.word	0x000144c0
        /*08d0*/ 	.word	0x00000000
        /*08d4*/ 	.word	0x00028c20
        /*08d8*/ 	.short	0x010a
        /*08da*/ 	.byte	0x3f
	.zero		1


	//   ....[63]....
        /*08dc*/ 	.word	0x00014680
        /*08e0*/ 	.word	0x00000006
        /*08e4*/ 	.word	0x00000000
        /*08e8*/ 	.short	0x010a
        /*08ea*/ 	.byte	0x3f
	.zero		1


	//   ....[64]....
        /*08ec*/ 	.word	0x000146f0
        /*08f0*/ 	.word	0x00000007
        /*08f4*/ 	.word	0x00000000
        /*08f8*/ 	.short	0x010a
        /*08fa*/ 	.byte	0x3f
	.zero		1


	//   ....[65]....
        /*08fc*/ 	.word	0x00014760
        /*0900*/ 	.word	0x00000004
        /*0904*/ 	.word	0x00000000
        /*0908*/ 	.short	0x010a
        /*090a*/ 	.byte	0x3f
	.zero		1


	//   ....[66]....
        /*090c*/ 	.word	0x00014790
        /*0910*/ 	.word	0x00000003
        /*0914*/ 	.word	0x00000000
        /*0918*/ 	.short	0x010a
        /*091a*/ 	.byte	0x3f
	.zero		1


	//   ....[67]....
        /*091c*/ 	.word	0x00014800
        /*0920*/ 	.word	0x00000003
        /*0924*/ 	.word	0x00028c50
        /*0928*/ 	.short	0x010a
        /*092a*/ 	.byte	0x3f
	.zero		1


	//   ....[68]....
        /*092c*/ 	.word	0x00014860
        /*0930*/ 	.word	0x00000006
        /*0934*/ 	.word	0x00028c50
        /*0938*/ 	.short	0x010a
        /*093a*/ 	.byte	0x3f
	.zero		1


	//   ....[69]....
        /*093c*/ 	.word	0x000148c0
        /*0940*/ 	.word	0x00000003
        /*0944*/ 	.word	0x00028c00
        /*0948*/ 	.short	0x010a
        /*094a*/ 	.byte	0x3f
	.zero		1


	//   ....[70]....
        /*094c*/ 	.word	0x00014910
        /*0950*/ 	.word	0x0000000a
        /*0954*/ 	.word	0x00028c30
        /*0958*/ 	.short	0x010a
        /*095a*/ 	.byte	0x3f
	.zero		1


	//   ....[71]....
        /*095c*/ 	.word	0x00014960
        /*0960*/ 	.word	0x0000000a
        /*0964*/ 	.word	0x00028c50
        /*0968*/ 	.short	0x010a
        /*096a*/ 	.byte	0x3f
	.zero		1


	//   ....[72]....
        /*096c*/ 	.word	0x000149c0
        /*0970*/ 	.word	0x00000009
        /*0974*/ 	.word	0x00028c30
        /*0978*/ 	.short	0x010a
        /*097a*/ 	.byte	0x3f
	.zero		1


	//   ....[73]....
        /*097c*/ 	.word	0x00014a10
        /*0980*/ 	.word	0x00000015
        /*0984*/ 	.word	0x00028c50
        /*0988*/ 	.short	0x010a
        /*098a*/ 	.byte	0x3f
	.zero		1


	//   ....[74]....
        /*098c*/ 	.word	0x00014a70
        /*0990*/ 	.word	0x00000004
        /*0994*/ 	.word	0x00028c30
        /*0998*/ 	.short	0x010a
        /*099a*/ 	.byte	0x3f
	.zero		1


	//   ....[75]....
        /*099c*/ 	.word	0x00014ac0
        /*09a0*/ 	.word	0x000000aa
        /*09a4*/ 	.word	0x00028c50
        /*09a8*/ 	.short	0x010a
        /*09aa*/ 	.byte	0x3f
	.zero		1


	//   ....[76]....
        /*09ac*/ 	.word	0x00014b20
        /*09b0*/ 	.word	0x00000007
        /*09b4*/ 	.word	0x00028c30
        /*09b8*/ 	.short	0x010a
        /*09ba*/ 	.byte	0x3f
	.zero		1


	//   ....[77]....
        /*09bc*/ 	.word	0x00014b70
        /*09c0*/ 	.word	0x0000000f
        /*09c4*/ 	.word	0x00028c50
        /*09c8*/ 	.short	0x010a
        /*09ca*/ 	.byte	0x3f
	.zero		1


	//   ....[78]....
        /*09cc*/ 	.word	0x00014d10
        /*09d0*/ 	.word	0x00000009
        /*09d4*/ 	.word	0x00028c40
        /*09d8*/ 	.short	0x010a
        /*09da*/ 	.byte	0x3f
	.zero		1


	//   ....[79]....
        /*09dc*/ 	.word	0x00014d90
        /*09e0*/ 	.word	0x00000009
        /*09e4*/ 	.word	0x00028c20
        /*09e8*/ 	.short	0x010a
        /*09ea*/ 	.byte	0x3f
	.zero		1


	//   ....[80]....
        /*09ec*/ 	.word	0x00014de0
        /*09f0*/ 	.word	0x00000006
        /*09f4*/ 	.word	0x00028c60
        /*09f8*/ 	.short	0x010a
        /*09fa*/ 	.byte	0x3f
	.zero		1


	//   ....[81]....
        /*09fc*/ 	.word	0x00014e30
        /*0a00*/ 	.word	0x00000002
        /*0a04*/ 	.word	0x00028c40
        /*0a08*/ 	.short	0x010a
        /*0a0a*/ 	.byte	0x3f
	.zero		1


	//   ....[82]....
        /*0a0c*/ 	.word	0x00014e80
        /*0a10*/ 	.word	0x00000002
        /*0a14*/ 	.word	0x00028c60
        /*0a18*/ 	.short	0x010a
        /*0a1a*/ 	.byte	0x3f
	.zero		1


	//   ....[83]....
        /*0a1c*/ 	.word	0x00014ed0
        /*0a20*/ 	.word	0x00000002
        /*0a24*/ 	.word	0x00028c40
        /*0a28*/ 	.short	0x010a
        /*0a2a*/ 	.byte	0x3f
	.zero		1


	//   ....[84]....
        /*0a2c*/ 	.word	0x00014f20
        /*0a30*/ 	.word	0x00000002
        /*0a34*/ 	.word	0x00028c60
        /*0a38*/ 	.short	0x010a
        /*0a3a*/ 	.byte	0x3f
	.zero		1


	//   ....[85]....
        /*0a3c*/ 	.word	0x00014f70
        /*0a40*/ 	.word	0x00000002
        /*0a44*/ 	.word	0x00028c40
        /*0a48*/ 	.short	0x010a
        /*0a4a*/ 	.byte	0x3f
	.zero		1


	//   ....[86]....
        /*0a4c*/ 	.word	0x00014fc0
        /*0a50*/ 	.word	0x00000002
        /*0a54*/ 	.word	0x00028c60
        /*0a58*/ 	.short	0x010a
        /*0a5a*/ 	.byte	0x3f
	.zero		1


	//   ....[87]....
        /*0a5c*/ 	.word	0x00015980
        /*0a60*/ 	.word	0x00000000
        /*0a64*/ 	.word	0x00028c20
        /*0a68*/ 	.short	0x010a
        /*0a6a*/ 	.byte	0x3f
	.zero		1


	//   ....[88]....
        /*0a6c*/ 	.word	0x00015b20
        /*0a70*/ 	.word	0x00000006
        /*0a74*/ 	.word	0x00000000
        /*0a78*/ 	.short	0x010a
        /*0a7a*/ 	.byte	0x3f
	.zero		1


	//   ....[89]....
        /*0a7c*/ 	.word	0x00015b70
        /*0a80*/ 	.word	0x00000007
        /*0a84*/ 	.word	0x00000000
        /*0a88*/ 	.short	0x010a
        /*0a8a*/ 	.byte	0x3f
	.zero		1


	//   ....[90]....
        /*0a8c*/ 	.word	0x00015bc0
        /*0a90*/ 	.word	0x00000004
        /*0a94*/ 	.word	0x00000000
        /*0a98*/ 	.short	0x010a
        /*0a9a*/ 	.byte	0x3f
	.zero		1


	//----- nvinfo : EIATTR_NUM_MBARRIERS
	.align		4
.L_857:
        /*0a9c*/ 	.byte	0x03, 0x38
        /*0a9e*/ 	.short	0x0016


	//----- nvinfo : EIATTR_EXIT_INSTR_OFFSETS
	.align		4
        /*0aa0*/ 	.byte	0x04, 0x1c
        /*0aa2*/ 	.short	(.L_859 - .L_858)


	//   ....[0]....
.L_858:
        /*0aa4*/ 	.word	0x00000a70


	//   ....[1]....
        /*0aa8*/ 	.word	0x0000f450


	//   ....[2]....
        /*0aac*/ 	.word	0x0000f4b0


	//   ....[3]....
        /*0ab0*/ 	.word	0x000147e0


	//----- nvinfo : EIATTR_MAX_THREADS
	.align		4
.L_859:
        /*0ab4*/ 	.byte	0x04, 0x05
        /*0ab6*/ 	.short	(.L_861 - .L_860)
.L_860:
        /*0ab8*/ 	.word	0x00000180
        /*0abc*/ 	.word	0x00000001
        /*0ac0*/ 	.word	0x00000001


	//----- nvinfo : EIATTR_CRS_STACK_SIZE
	.align		4
.L_861:
        /*0ac4*/ 	.byte	0x04, 0x1e
        /*0ac6*/ 	.short	(.L_863 - .L_862)
.L_862:
        /*0ac8*/ 	.word	0x00000000


	//----- nvinfo : EIATTR_CBANK_PARAM_SIZE
	.align		4
.L_863:
        /*0acc*/ 	.byte	0x03, 0x19
        /*0ace*/ 	.short	0x0a70


	//----- nvinfo : EIATTR_PARAM_CBANK
	.align		4
        /*0ad0*/ 	.byte	0x04, 0x0a
        /*0ad2*/ 	.short	(.L_865 - .L_864)
	.align		4
.L_864:
        /*0ad4*/ 	.word	index@(.nv.constant0._ZN7cutlass13device_kernelIN5flash11enable_sm90INS1_16FlashAttnFwdSm90INS1_25CollectiveMainloopFwdSm90ILi2EN4cute5tupleIJNS5_1CILi1EEES8_S8_EEENS6_IJNS7_ILi64EEESA_SA_EEELi512ENS_10bfloat16_tEfNS_4arch4Sm90ELb0ELb1ELb0ELb1ELb0ELb0ELb0ELb0ELb0ELb0ELb0ELb0EEENS1_21CollectiveEpilogueFwdINS6_IJSA_NS7_ILi512EEESA_EEES9_SC_SE_Li256ELb1ELb0ELb0ELb0EEENS1_36VarlenDynamicPersistentTileSchedulerILi64ELi64ELi256ELi32ELb0ELb0ELb1ELb1ELb0ELb1EEEEEEEEEvNT_6ParamsE)
        /*0ad8*/ 	.short	0x0210
        /*0ada*/ 	.short	0x0a70


	//----- nvinfo : EIATTR_SW_WAR
	.align		4
.L_865:
        /*0adc*/ 	.byte	0x04, 0x36
        /*0ade*/ 	.short	(.L_867 - .L_866)
.L_866:
        /*0ae0*/ 	.word	0x00000008
.L_867:


//--------------------- .nv.info._ZN7cutlass13device_kernelIN5flash11enable_sm90INS1_16FlashAttnFwdSm90INS1_25CollectiveMainloopFwdSm90ILi2EN4cute5tupleIJNS5_1CILi1EEES8_S8_EEENS6_IJNS7_ILi64EEESA_SA_EEELi512ENS_10bfloat16_tEfNS_4arch4Sm90ELb0ELb1ELb0ELb1ELb0ELb1ELb0ELb0ELb0ELb0ELb0ELb0EEENS1_21CollectiveEpilogueFwdINS6_IJSA_NS7_ILi512EEESA_EEES9_SC_SE_Li256ELb1ELb0ELb0ELb0EEENS1_36VarlenDynamicPersistentTileSchedulerILi64ELi64ELi256ELi32ELb0ELb0ELb1ELb1ELb0ELb1EEEEEEEEEvNT_6ParamsE --------------------------
	.section	.nv.info._ZN7cutlass13device_kernelIN5flash11enable_sm90INS1_16FlashAttnFwdSm90INS1_25CollectiveMainloopFwdSm90ILi2EN4cute5tupleIJNS5_1CILi1EEES8_S8_EEENS6_IJNS7_ILi64EEESA_SA_EEELi512ENS_10bfloat16_tEfNS_4arch4Sm90ELb0ELb1ELb0ELb1ELb0ELb1ELb0ELb0ELb0ELb0ELb0ELb0EEENS1_21CollectiveEpilogueFwdINS6_IJSA_NS7_ILi512EEESA_EEES9_SC_SE_Li256ELb1ELb0ELb0ELb0EEENS1_36VarlenDynamicPersistentTileSchedulerILi64ELi64ELi256ELi32ELb0ELb0ELb1ELb1ELb0ELb1EEEEEEEEEvNT_6ParamsE,"",@"SHT_CUDA_INFO"
	.sectionflags	@""
	.align	4


	//----- nvinfo : EIATTR_CUDA_API_VERSION
	.align		4
        /*0000*/ 	.byte	0x04, 0x37
        /*0002*/ 	.short	(.L_869 - .L_868)
.L_868:
        /*0004*/ 	.word	0x00000082


	//----- nvinfo : EIATTR_KPARAM_INFO
	.align		4
.L_869:
        /*0008*/ 	.byte	0x04, 0x17
        /*000a*/ 	.short	(.L_871 - .L_870)
.L_870:
        /*000c*/ 	.word	0x00000000
        /*0010*/ 	.short	0x0000
        /*0012*/ 	.short	0x0070
        /*0014*/ 	.byte	0x00, 0xf0, 0x01, 0x28


	//----- nvinfo : EIATTR_SPARSE_MMA_MASK
	.align		4
.L_871:
        /*0018*/ 	.byte	0x03, 0x50
        /*001a*/ 	.short	0x0000


	//----- nvinfo : EIATTR_MAXREG_COUNT
	.align		4
        /*001c*/ 	.byte	0x03, 0x1b
        /*001e*/ 	.short	0x00a8


	//----- nvinfo : EIATTR_NUM_BARRIERS
	.align		4
        /*0020*/ 	.byte	0x02, 0x4c
        /*0022*/ 	.byte	0x10
	.zero		1


	//----- nvinfo : EIATTR_EXTERNS
	.align		4
        /*0024*/ 	.byte	0x04, 0x0f
        /*0026*/ 	.short	(.L_873 - .L_872)


	//   ....[0]....
	.align		4
.L_872:
        /*0028*/ 	.word	index@(__assertfail)


	//----- nvinfo : EIATTR_ANNOTATIONS
	.align		4
.L_873:
        /*002c*/ 	.byte	0x04, 0x55
        /*002e*/ 	.short	(.L_875 - .L_874)


	//   ....[0]....
.L_874:
        /* <DEDUP_REMOVED lines=37> */


	//----- nvinfo : EIATTR_MERCURY_ISA_VERSION
	.align		4
.L_875:
        /*0268*/ 	.byte	0x03, 0x5f
        /*026a*/ 	.short	0x0101


	//----- nvinfo : EIATTR_UNUSED_LOAD_BYTE_OFFSET
	.align		4
        /*026c*/ 	.byte	0x04, 0x44
        /*026e*/ 	.short	(.L_877 - .L_876)


	//   ....[0]....
.L_876:
        /*0270*/ 	.word	0x00000ab0
        /*0274*/ 	.word	0x0000fff0


	//   ....[1]....
        /*0278*/ 	.word	0x00013430
        /*027c*/ 	.word	0x0000fff0


	//----- nvinfo : EIATTR_INT_WARP_WIDE_INSTR_OFFSETS
	.align		4
.L_877:
        /*0280*/ 	.byte	0x04, 0x31
        /*0282*/ 	.short	(.L_879 - .L_878)


	//   ....[0]....
.L_878:
        /*0284*/ 	.word	0x000001c0


	//   ....[1]....
        /*0288*/ 	.word	0x00000200


	//   ....[2]....
        /*028c*/ 	.word	0x00000270


	//   ....[3]....
        /*0290*/ 	.word	0x00018490


	//   ....[4]....
        /*0294*/ 	.word	0x00018520


	//   ....[5]....
        /*0298*/ 	.word	0x00018a10


	//   ....[6]....
        /*029c*/ 	.word	0x00018a50


	//   ....[7]....
        /*02a0*/ 	.word	0x0001b2b0


	//   ....[8]....
        /*02a4*/ 	.word	0x0001b340


	//----- nvinfo : EIATTR_COOP_GROUP_MASK_REGIDS
	.align		4
.L_879:
        /*02a8*/ 	.byte	0x04, 0x29
        /*02aa*/ 	.short	(.L_881 - .L_880)


	//   ....[0]....
.L_880:
        /*02ac*/ 	.word	0xffffffff


	//   ....[1]....
        /*02b0*/ 	.word	0xffffffff


	//   ....[2]....
        /*02b4*/ 	.word	0xffffffff


	//   ....[3]....
        /*02b8*/ 	.word	0xffffffff


	//   ....[4]....
        /*02bc*/ 	.word	0xffffffff


	//   ....[5]....
        /*02c0*/ 	.word	0xffffffff


	//   ....[6]....
        /*02c4*/ 	.word	0xffffffff


	//   ....[7]....
        /*02c8*/ 	.word	0xffffffff


	//   ....[8]....
        /*02cc*/ 	.word	0xffffffff


	//   ....[9]....
        /*02d0*/ 	.word	0xffffffff


	//   ....[10]....
        /*02d4*/ 	.word	0xffffffff


	//   ....[11]....
        /*02d8*/ 	.word	0xffffffff


	//   ....[12]....
        /*02dc*/ 	.word	0xffffffff


	//   ....[13]....
        /*02e0*/ 	.word	0xffffffff


	//   ....[14]....
        /*02e4*/ 	.word	0xffffffff


	//   ....[15]....
        /*02e8*/ 	.word	0xffffffff


	//   ....[16]....
        /*02ec*/ 	.word	0xffffffff


	//   ....[17]....
        /*02f0*/ 	.word	0xffffffff


	//   ....[18]....
        /*02f4*/ 	.word	0xffffffff


	//   ....[19]....
        /*02f8*/ 	.word	0xffffffff


	//   ....[20]....
        /*02fc*/ 	.word	0xffffffff


	//   ....[21]....
        /*0300*/ 	.word	0xffffffff


	//   ....[22]....
        /*0304*/ 	.word	0xffffffff


	//   ....[23]....
        /*0308*/ 	.word	0xffffffff


	//   ....[24]....
        /*030c*/ 	.word	0xffffffff


	//   ....[25]....
        /*0310*/ 	.word	0xffffffff


	//   ....[26]....
        /*0314*/ 	.word	0xffffffff


	//   ....[27]....
        /*0318*/ 	.word	0xffffffff


	//   ....[28]....
        /*031c*/ 	.word	0xffffffff


	//   ....[29]....
        /*0320*/ 	.word	0xffffffff


	//   ....[30]....
        /*0324*/ 	.word	0xffffffff


	//   ....[31]....
        /*0328*/ 	.word	0xffffffff


	//   ....[32]....
        /*032c*/ 	.word	0xffffffff


	//   ....[33]....
        /*0330*/ 	.word	0xffffffff


	//   ....[34]....
        /*0334*/ 	.word	0xffffffff


	//   ....[35]....
        /*0338*/ 	.word	0xffffffff


	//   ....[36]....
        /*033c*/ 	.word	0xffffffff


	//   ....[37]....
        /*0340*/ 	.word	0xffffffff


	//   ....[38]....
        /*0344*/ 	.word	0xffffffff


	//   ....[39]....
        /*0348*/ 	.word	0xffffffff


	//   ....[40]....
        /*034c*/ 	.word	0xffffffff


	//   ....[41]....
        /*0350*/ 	.word	0xffffffff


	//   ....[42]....
        /*0354*/ 	.word	0xffffffff


	//   ....[43]....
        /*0358*/ 	.word	0xffffffff


	//   ....[44]....
        /*035c*/ 	.word	0xffffffff


	//   ....[45]....
        /*0360*/ 	.word	0xffffffff


	//   ....[46]....
        /*0364*/ 	.word	0xffffffff


	//   ....[47]....
        /*0368*/ 	.word	0xffffffff


	//   ....[48]....
        /*036c*/ 	.word	0xffffffff


	//   ....[49]....
        /*0370*/ 	.word	0xffffffff


	//   ....[50]....
        /*0374*/ 	.word	0xffffffff


	//   ....[51]....
        /*0378*/ 	.word	0xffffffff


	//   ....[52]....
        /*037c*/ 	.word	0xffffffff


	//   ....[53]....
        /*0380*/ 	.word	0xffffffff


	//   ....[54]....
        /*0384*/ 	.word	0xffffffff


	//   ....[55]....
        /*0388*/ 	.word	0xffffffff


	//   ....[56]....
        /*038c*/ 	.word	0xffffffff


	//   ....[57]....
        /*0390*/ 	.word	0xffffffff


	//   ....[58]....
        /*0394*/ 	.word	0xffffffff


	//   ....[59]....
        /*0398*/ 	.word	0xffffffff


	//   ....[60]....
        /*039c*/ 	.word	0xffffffff


	//   ....[61]....
        /*03a0*/ 	.word	0xffffffff


	//   ....[62]....
        /*03a4*/ 	.word	0xffffffff


	//   ....[63]....
        /*03a8*/ 	.word	0xffffffff


	//   ....[64]....
        /*03ac*/ 	.word	0xffffffff


	//   ....[65]....
        /*03b0*/ 	.word	0xffffffff


	//   ....[66]....
        /*03b4*/ 	.word	0xffffffff


	//   ....[67]....
        /*03b8*/ 	.word	0xffffffff


	//   ....[68]....
        /*03bc*/ 	.word	0x0500000f


	//   ....[69]....
        /*03c0*/ 	.word	0x0500000f


	//   ....[70]....
        /*03c4*/ 	.word	0x0500000f


	//   ....[71]....
        /*03c8*/ 	.word	0x0500000f


	//   ....[72]....
        /*03cc*/ 	.word	0x0500000f


	//   ....[73]....
        /*03d0*/ 	.word	0x0500000f


	//   ....[74]....
        /*03d4*/ 	.word	0x0500000f


	//   ....[75]....
        /*03d8*/ 	.word	0x0500000f


	//   ....[76]....
        /*03dc*/ 	.word	0x0500000f


	//   ....[77]....
        /*03e0*/ 	.word	0x0500000f


	//   ....[78]....
        /*03e4*/ 	.word	0x0500000f


	//   ....[79]....
        /*03e8*/ 	.word	0x0500000f


	//   ....[80]....
        /*03ec*/ 	.word	0x0500000f


	//   ....[81]....
        /*03f0*/ 	.word	0x0500000f


	//   ....[82]....
        /*03f4*/ 	.word	0x0500000f


	//   ....[83]....
        /*03f8*/ 	.word	0x0500000f


	//   ....[84]....
        /*03fc*/ 	.word	0x0500000f


	//   ....[85]....
        /*0400*/ 	.word	0x0500000f


	//   ....[86]....
        /*0404*/ 	.word	0x0500000f


	//   ....[87]....
        /*0408*/ 	.word	0x0500000f


	//   ....[88]....
        /*040c*/ 	.word	0x0500000f


	//   ....[89]....
        /*0410*/ 	.word	0x0500000f


	//   ....[90]....
        /*0414*/ 	.word	0x0500000f


	//   ....[91]....
        /*0418*/ 	.word	0x0500000f


	//   ....[92]....
        /*041c*/ 	.word	0x0500000f


	//   ....[93]....
        /*0420*/ 	.word	0x0500000f


	//   ....[94]....
        /*0424*/ 	.word	0x0500000f


	//   ....[95]....
        /*0428*/ 	.word	0x0500000f


	//   ....[96]....
        /*042c*/ 	.word	0x0500000f


	//   ....[97]....
        /*0430*/ 	.word	0x0500000f


	//   ....[98]....
        /*0434*/ 	.word	0x0500000f


	//   ....[99]....
        /*0438*/ 	.word	0x0500000f


	//   ....[100]....
        /*043c*/ 	.word	0x0500000f


	//   ....[101]....
        /*0440*/ 	.word	0x0500000f


	//   ....[102]....
        /*0444*/ 	.word	0x0500000f


	//   ....[103]....
        /*0448*/ 	.word	0x0500000f


	//----- nvinfo : EIATTR_COOP_GROUP_INSTR_OFFSETS
	.align		4
.L_881:
        /*044c*/ 	.byte	0x04, 0x28
        /*044e*/ 	.short	(.L_883 - .L_882)


	//   ....[0]....
.L_882:
        /*0450*/ 	.word	0x00000060


	//   ....[1]....
        /*0454*/ 	.word	0x000001d0


	//   ....[2]....
        /*0458*/ 	.word	0x00000220


	//   ....[3]....
        /*045c*/ 	.word	0x00000410


	//   ....[4]....
        /*0460*/ 	.word	0x00000570


	//   ....[5]....
        /*0464*/ 	.word	0x00000690


	//   ....[6]....
        /*0468*/ 	.word	0x000007f0


	//   ....[7]....
        /*046c*/ 	.word	0x00004d60


	//   ....[8]....
        /*0470*/ 	.word	0x00006f20


	//   ....[9]....
        /*0474*/ 	.word	0x0000b270


	//   ....[10]....
        /*0478*/ 	.word	0x0000b390


	//   ....[11]....
        /*047c*/ 	.word	0x0000b6e0


	//   ....[12]....
        /*0480*/ 	.word	0x0000b770


	//   ....[13]....
        /*0484*/ 	.word	0x0000c130


	//   ....[14]....
        /*0488*/ 	.word	0x0000d000


	//   ....[15]....
        /*048c*/ 	.word	0x0000d100


	//   ....[16]....
        /*0490*/ 	.word	0x0000d480


	//   ....[17]....
        /*0494*/ 	.word	0x0000d530


	//   ....[18]....
        /*0498*/ 	.word	0x0000e760


	//   ....[19]....
        /*049c*/ 	.word	0x0000eee0


	//   ....[20]....
        /*04a0*/ 	.word	0x0000ef10


	//   ....[21]....
        /*04a4*/ 	.word	0x0000f170


	//   ....[22]....
        /*04a8*/ 	.word	0x0000f340


	//   ....[23]....
        /*04ac*/ 	.word	0x000103f0


	//   ....[24]....
        /*04b0*/ 	.word	0x00011190


	//   ....[25]....
        /*04b4*/ 	.word	0x00011270


	//   ....[26]....
        /*04b8*/ 	.word	0x00011630


	//   ....[27]....
        /*04bc*/ 	.word	0x000116c0


	//   ....[28]....
        /*04c0*/ 	.word	0x000128f0


	//   ....[29]....
        /*04c4*/ 	.word	0x00012940


	//   ....[30]....
        /*04c8*/ 	.word	0x00012970


	//   ....[31]....
        /*04cc*/ 	.word	0x000129d0


	//   ....[32]....
        /*04d0*/ 	.word	0x00012a00


	//   ....[33]....
        /*04d4*/ 	.word	0x000143c0


	//   ....[34]....
        /*04d8*/ 	.word	0x00015b50


	//   ....[35]....
        /*04dc*/ 	.word	0x00015cc0


	//   ....[36]....
        /*04e0*/ 	.word	0x00015cf0


	//   ....[37]....
        /*04e4*/ 	.word	0x00015d30


	//   ....[38]....
        /*04e8*/ 	.word	0x00015da0


	//   ....[39]....
        /*04ec*/ 	.word	0x00015e00


	//   ....[40]....
        /*04f0*/ 	.word	0x00015e40


	//   ....[41]....
        /*04f4*/ 	.word	0x00015fe0


	//   ....[42]....
        /*04f8*/ 	.word	0x00016040


	//   ....[43]....
        /*04fc*/ 	.word	0x00016080


	//   ....[44]....
        /*0500*/ 	.word	0x000160c0


	//   ....[45]....
        /*0504*/ 	.word	0x000160f0


	//   ....[46]....
        /*0508*/ 	.word	0x00016120


	//   ....[47]....
        /*050c*/ 	.word	0x000161b0


	//   ....[48]....
        /*0510*/ 	.word	0x00016210


	//   ....[49]....
        /*0514*/ 	.word	0x000162a0


	//   ....[50]....
        /*0518*/ 	.word	0x0001b3d0


	//   ....[51]....
        /*051c*/ 	.word	0x0001b3e0


	//   ....[52]....
        /*0520*/ 	.word	0x0001b4f0


	//   ....[53]....
        /*0524*/ 	.word	0x0001b550


	//   ....[54]....
        /*0528*/ 	.word	0x0001b590


	//   ....[55]....
        /*052c*/ 	.word	0x0001b5d0


	//   ....[56]....
        /*0530*/ 	.word	0x0001b600


	//   ....[57]....
        /*0534*/ 	.word	0x0001b630


	//   ....[58]....
        /*0538*/ 	.word	0x0001b7c0


	//   ....[59]....
        /*053c*/ 	.word	0x0001b820


	//   ....[60]....
        /*0540*/ 	.word	0x0001b860


	//   ....[61]....
        /*0544*/ 	.word	0x0001b8a0


	//   ....[62]....
        /*0548*/ 	.word	0x0001b8d0


	//   ....[63]....
        /*054c*/ 	.word	0x0001b900


	//   ....[64]....
        /*0550*/ 	.word	0x0001b9c0


	//   ....[65]....
        /*0554*/ 	.word	0x0001b9e0


	//   ....[66]....
        /*0558*/ 	.word	0x0001ba50


	//   ....[67]....
        /*055c*/ 	.word	0x0001c0e0


	//   ....[68]....
        /*0560*/ 	.word	0x0001c5c0


	//   ....[69]....
        /*0564*/ 	.word	0x0001c660


	//   ....[70]....
        /*0568*/ 	.word	0x0001c700


	//   ....[71]....
        /*056c*/ 	.word	0x0001c7a0


	//   ....[72]....
        /*0570*/ 	.word	0x0001c840


	//   ....[73]....
        /*0574*/ 	.word	0x0001c8e0


	//   ....[74]....
        /*0578*/ 	.word	0x0001c980


	//   ....[75]....
        /*057c*/ 	.word	0x0001ca20


	//   ....[76]....
        /*0580*/ 	.word	0x0001cb10


	//   ....[77]....
        /*0584*/ 	.word	0x0001cbb0


	//   ....[78]....
        /*0588*/ 	.word	0x0001cc50


	//   ....[79]....
        /*058c*/ 	.word	0x0001ccf0


	//   ....[80]....
        /*0590*/ 	.word	0x0001cd90


	//   ....[81]....
        /*0594*/ 	.word	0x0001ce30


	//   ....[82]....
        /*0598*/ 	.word	0x0001ced0


	//   ....[83]....
        /*059c*/ 	.word	0x0001cf70


	//   ....[84]....
        /*05a0*/ 	.word	0x0001d310


	//   ....[85]....
        /*05a4*/ 	.word	0x0001d5f0


	//   ....[86]....
        /*05a8*/ 	.word	0x0001da10


	//   ....[87]....
        /*05ac*/ 	.word	0x0001daa0


	//   ....[88]....
        /*05b0*/ 	.word	0x0001db40


	//   ....[89]....
        /*05b4*/ 	.word	0x0001dbf0


	//   ....[90]....
        /*05b8*/ 	.word	0x0001dc70


	//   ....[91]....
        /*05bc*/ 	.word	0x0001dcf0


	//   ....[92]....
        /*05c0*/ 	.word	0x0001dd70


	//   ....[93]....
        /*05c4*/ 	.word	0x0001ddf0


	//   ....[94]....
        /*05c8*/ 	.word	0x0001de80


	//   ....[95]....
        /*05cc*/ 	.word	0x0001df30


	//   ....[96]....
        /*05d0*/ 	.word	0x0001dfb0


	//   ....[97]....
        /*05d4*/ 	.word	0x0001e030


	//   ....[98]....
        /*05d8*/ 	.word	0x0001e0b0


	//   ....[99]....
        /*05dc*/ 	.word	0x0001e130


	//   ....[100]....
        /*05e0*/ 	.word	0x0001e1a0


	//   ....[101]....
        /*05e4*/ 	.word	0x0001e240


	//   ....[102]....
        /*05e8*/ 	.word	0x0001e2d0


	//   ....[103]....
        /*05ec*/ 	.word	0x0001e400


	//----- nvinfo : EIATTR_REG_RECONFIG
	.align		4
.L_883:
        /*05f0*/ 	.byte	0x01, 0x54
	.zero		2


	//----- nvinfo : EIATTR_SYSCALL_OFFSETS
	.align		4
        /*05f4*/ 	.byte	0x04, 0x46
        /*05f6*/ 	.short	(.L_885 - .L_884)


	//   ....[0]....
.L_884:
        /*05f8*/ 	.word	0x00001b40


	//   ....[1]....
        /*05fc*/ 	.word	0x00001c90


	//   ....[2]....
        /*0600*/ 	.word	0x000070e0


	//   ....[3]....
        /*0604*/ 	.word	0x00007580


	//   ....[4]....
        /*0608*/ 	.word	0x000186b0


	//   ....[5]....
        /*060c*/ 	.word	0x000187f0


	//   ....[6]....
        /*0610*/ 	.word	0x000188f0


	//----- nvinfo : EIATTR_MBARRIER_INSTR_OFFSETS
	.align		4
.L_885:
        /*0614*/ 	.byte	0x04, 0x39
        /*0616*/ 	.short	(.L_887 - .L_886)


	//   ....[0]....
.L_886:
        /*0618*/ 	.word	0x00000300
        /*061c*/ 	.word	0x000000ff
        /*0620*/ 	.word	0x00028c00
        /*0624*/ 	.short	0x0100
        /*0626*/ 	.byte	0x08
	.zero		1


	//   ....[1]....
        /*0628*/ 	.word	0x00000310
        /*062c*/ 	.word	0x000000ff
        /*0630*/ 	.word	0x00028c20
        /*0634*/ 	.short	0x0100
        /*0636*/ 	.byte	0x08
	.zero		1


	//   ....[2]....
        /*0638*/ 	.word	0x000003c0
        /*063c*/ 	.word	0x000000ff
        /*0640*/ 	.word	0x00028c30
        /*0644*/ 	.short	0x0100
        /*0646*/ 	.byte	0x06
	.zero		1


	//   ....[3]....
        /*0648*/ 	.word	0x000003d0
        /*064c*/ 	.word	0x000000ff
        /*0650*/ 	.word	0x00028c40
        /*0654*/ 	.short	0x0100
        /*0656*/ 	.byte	0x06
	.zero		1


	//   ....[4]....
        /*0658*/ 	.word	0x000003e0
        /*065c*/ 	.word	0x000000ff
        /*0660*/ 	.word	0x00028c38
        /*0664*/ 	.short	0x0100
        /*0666*/ 	.byte	0x06
	.zero		1


	//   ....[5]....
        /*0668*/ 	.word	0x000003f0
        /*066c*/ 	.word	0x000000ff
        /*0670*/ 	.word	0x00028c48
        /*0674*/ 	.short	0x0100
        /*0676*/ 	.byte	0x06
	.zero		1


	//   ....[6]....
        /*0678*/ 	.word	0x00000520
        /*067c*/ 	.word	0x000000ff
        /*0680*/ 	.word	0x00028c50
        /*0684*/ 	.short	0x0100
        /*0686*/ 	.byte	0x08
	.zero		1


	//   ....[7]....
        /*0688*/ 	.word	0x00000530
        /*068c*/ 	.word	0x000000ff
        /*0690*/ 	.word	0x00028c60
        /*0694*/ 	.short	0x0100
        /*0696*/ 	.byte	0x08
	.zero		1


	//   ....[8]....
        /*0698*/ 	.word	0x00000540
        /*069c*/ 	.word	0x000000ff
        /*06a0*/ 	.word	0x00028c58
        /*06a4*/ 	.short	0x0100
        /*06a6*/ 	.byte	0x08
	.zero		1


	//   ....[9]....
        /*06a8*/ 	.word	0x00000550
        /*06ac*/ 	.word	0x000000ff
        /*06b0*/ 	.word	0x00028c68
        /*06b4*/ 	.short	0x0100
        /*06b6*/ 	.byte	0x08
	.zero		1


	//   ....[10]....
        /*06b8*/ 	.word	0x00000640
        /*06bc*/ 	.word	0x000000ff
        /*06c0*/ 	.word	0x00028c70
        /*06c4*/ 	.short	0x0100
        /*06c6*/ 	.byte	0x06
	.zero		1


	//   ....[11]....
        /*06c8*/ 	.word	0x00000650
        /*06cc*/ 	.word	0x000000ff
        /*06d0*/ 	.word	0x00028c80
        /*06d4*/ 	.short	0x0100
        /*06d6*/ 	.byte	0x06
	.zero		1


	//   ....[12]....
        /*06d8*/ 	.word	0x00000660
        /*06dc*/ 	.word	0x000000ff
        /*06e0*/ 	.word	0x00028c78
        /*06e4*/ 	.short	0x0100
        /*06e6*/ 	.byte	0x06
	.zero		1


	//   ....[13]....
        /*06e8*/ 	.word	0x00000670
        /*06ec*/ 	.word	0x000000ff
        /*06f0*/ 	.word	0x00028c88
        /*06f4*/ 	.short	0x0100
        /*06f6*/ 	.byte	0x06
	.zero		1


	//   ....[14]....
        /*06f8*/ 	.word	0x000007a0
        /*06fc*/ 	.word	0x000000ff
        /*0700*/ 	.word	0x00028c90
        /*0704*/ 	.short	0x0100
        /*0706*/ 	.byte	0x08
	.zero		1


	//   ....[15]....
        /*0708*/ 	.word	0x000007b0
        /*070c*/ 	.word	0x000000ff
        /*0710*/ 	.word	0x00028ca0
        /*0714*/ 	.short	0x0100
        /*0716*/ 	.byte	0x08
	.zero		1


	//   ....[16]....
        /*0718*/ 	.word	0x000007c0
        /*071c*/ 	.word	0x000000ff
        /*0720*/ 	.word	0x00028c98
        /*0724*/ 	.short	0x0100
        /*0726*/ 	.byte	0x08
	.zero		1


	//   ....[17]....
        /*0728*/ 	.word	0x000007d0
        /*072c*/ 	.word	0x000000ff
        /*0730*/ 	.word	0x00028ca8
        /*0734*/ 	.short	0x0100
        /*0736*/ 	.byte	0x08
	.zero		1


	//   ....[18]....
        /*0738*/ 	.word	0x00000900
        /*073c*/ 	.word	0x000000ff
        /*0740*/ 	.word	0x00028cb0
        /*0744*/ 	.short	0x0100
        /*0746*/ 	.byte	0x08
	.zero		1


	//   ....[19]....
        /*0748*/ 	.word	0x00000910
        /*074c*/ 	.word	0x000000ff
        /*0750*/ 	.word	0x00028cc0
        /*0754*/ 	.short	0x0100
        /*0756*/ 	.byte	0x08
	.zero		1


	//   ....[20]....
        /*0758*/ 	.word	0x00000920
        /*075c*/ 	.word	0x000000ff
        /*0760*/ 	.word	0x00028cb8
        /*0764*/ 	.short	0x0100
        /*0766*/ 	.byte	0x08
	.zero		1


	//   ....[21]....
        /*0768*/ 	.word	0x00000930
        /*076c*/ 	.word	0x000000ff
        /*0770*/ 	.word	0x00028cc8
        /*0774*/ 	.short	0x0100
        /*0776*/ 	.byte	0x08
	.zero		1


	//   ....[22]....
        /*0778*/ 	.word	0x00002900
        /*077c*/ 	.word	0x00000046
        /*0780*/ 	.word	0x00028c90
        /*0784*/ 	.short	0x010a
        /*0786*/ 	.byte	0x3f
	.zero		1


	//   ....[23]....
        /*0788*/ 	.word	0x00003360
        /*078c*/ 	.word	0x00000046
        /*0790*/ 	.word	0x00028c90
        /*0794*/ 	.short	0x010a
        /*0796*/ 	.byte	0x3f
	.zero		1


	//   ....[24]....
        /*0798*/ 	.word	0x00003c70
        /*079c*/ 	.word	0x00000046
        /*07a0*/ 	.word	0x00028c90
        /*07a4*/ 	.short	0x010a
        /*07a6*/ 	.byte	0x3f
	.zero		1


	//   ....[25]....
        /*07a8*/ 	.word	0x00003e70
        /*07ac*/ 	.word	0x00000004
        /*07b0*/ 	.word	0x00000000
        /*07b4*/ 	.short	0x0101
        /*07b6*/ 	.byte	0x3f
	.zero		1


	//   ....[26]....
        /*07b8*/ 	.word	0x00003eb0
        /*07bc*/ 	.word	0x00000046
        /*07c0*/ 	.word	0x00028cb0
        /*07c4*/ 	.short	0x010a
        /*07c6*/ 	.byte	0x3f
	.zero		1


	//   ....[27]....
        /*07c8*/ 	.word	0x00004500
        /*07cc*/ 	.word	0x00000046
        /*07d0*/ 	.word	0x00000000
        /*07d4*/ 	.short	0x0101
        /*07d6*/ 	.byte	0x3f
	.zero		1


	//   ....[28]....
        /*07d8*/ 	.word	0x00004e80
        /*07dc*/ 	.word	0x00000098
        /*07e0*/ 	.word	0x00028c50
        /*07e4*/ 	.short	0x010a
        /*07e6*/ 	.byte	0x3f
	.zero		1


	//   ....[29]....
        /*07e8*/ 	.word	0x00005240
        /*07ec*/ 	.word	0x00000000
        /*07f0*/ 	.word	0x00000000
        /*07f4*/ 	.short	0x0101
        /*07f6*/ 	.byte	0x3f
	.zero		1


	//   ....[30]....
        /*07f8*/ 	.word	0x00005b60
        /*07fc*/ 	.word	0x00000000
        /*0800*/ 	.word	0x00028c50
        /*0804*/ 	.short	0x010a
        /*0806*/ 	.byte	0x3f
	.zero		1


	//   ....[31]....
        /*0808*/ 	.word	0x00005bb0
        /*080c*/ 	.word	0x00000000
        /*0810*/ 	.word	0x00028c50
        /*0814*/ 	.short	0x010a
        /*0816*/ 	.byte	0x3f
	.zero		1


	//   ....[32]....
        /*0818*/ 	.word	0x00005e70
        /*081c*/ 	.word	0x00000000
        /*0820*/ 	.word	0x00000000
        /*0824*/ 	.short	0x0101
        /*0826*/ 	.byte	0x3f
	.zero		1


	//   ....[33]....
        /*0828*/ 	.word	0x00007170
        /*082c*/ 	.word	0x00000002
        /*0830*/ 	.word	0x00028c00
        /*0834*/ 	.short	0x010a
        /*0836*/ 	.byte	0x3f
	.zero		1


	//   ....[34]....
        /*0838*/ 	.word	0x000071c0
        /*083c*/ 	.word	0x00000002
        /*0840*/ 	.word	0x00028c00
        /*0844*/ 	.short	0x010a
        /*0846*/ 	.byte	0x3f
	.zero		1


	//   ....[35]....
        /*0848*/ 	.word	0x00007df0
        /*084c*/ 	.word	0x00000002
        /*0850*/ 	.word	0x00028c00
        /*0854*/ 	.short	0x010a
        /*0856*/ 	.byte	0x3f
	.zero		1


	//   ....[36]....
        /*0858*/ 	.word	0x00009260
        /*085c*/ 	.word	0x00000002
        /*0860*/ 	.word	0x00028c00
        /*0864*/ 	.short	0x010a
        /*0866*/ 	.byte	0x3f
	.zero		1


	//   ....[37]....
        /*0868*/ 	.word	0x0000a270
        /*086c*/ 	.word	0x0000000e
        /*0870*/ 	.word	0x00028c30
        /*0874*/ 	.short	0x010a
        /*0876*/ 	.byte	0x3f
	.zero		1


	//   ....[38]....
        /*0878*/ 	.word	0x0000a300
        /*087c*/ 	.word	0x0000000e
        /*0880*/ 	.word	0x00028c30
        /*0884*/ 	.short	0x010a
        /*0886*/ 	.byte	0x3f
	.zero		1


	//   ....[39]....
        /*0888*/ 	.word	0x0000a760
        /*088c*/ 	.word	0x00000000
        /*0890*/ 	.word	0x00000000
        /*0894*/ 	.short	0x0101
        /*0896*/ 	.byte	0x3f
	.zero		1


	//   ....[40]....
        /*0898*/ 	.word	0x0000bdb0
        /*089c*/ 	.word	0x0000000e
        /*08a0*/ 	.word	0x00028c50
        /*08a4*/ 	.short	0x010a
        /*08a6*/ 	.byte	0x3f
	.zero		1


	//   ....[41]....
        /*08a8*/ 	.word	0x0000be60
        /*08ac*/ 	.word	0x0000000e
        /*08b0*/ 	.word	0x00028c50
        /*08b4*/ 	.short	0x010a
        /*08b6*/ 	.byte	0x3f
	.zero		1


	//   ....[42]....
        /*08b8*/ 	.word	0x0000c150
        /*08bc*/ 	.word	0x0000000e
        /*08c0*/ 	.word	0x00000000
        /*08c4*/ 	.short	0x0101
        /*08c6*/ 	.byte	0x3f
	.zero		1


	//   ....[43]....
        /*08c8*/ 	.word	0x0000c400
        /*08cc*/ 	.word	0x000000d4
        /*08d0*/ 	.word	0x00028c30
        /*08d4*/ 	.short	0x010a
        /*08d6*/ 	.byte	0x3f
	.zero		1


	//   ....[44]....
        /*08d8*/ 	.word	0x0000c470
        /*08dc*/ 	.word	0x000000d4
        /*08e0*/ 	.word	0x00028c30
        /*08e4*/ 	.short	0x010a
        /*08e6*/ 	.byte	0x3f
	.zero		1


	//   ....[45]....
        /*08e8*/ 	.word	0x0000c720
        /*08ec*/ 	.word	0x0000000f
        /*08f0*/ 	.word	0x00000000
        /*08f4*/ 	.short	0x0101
        /*08f6*/ 	.byte	0x3f
	.zero		1


	//   ....[46]....
        /*08f8*/ 	.word	0x0000e430
        /*08fc*/ 	.word	0x000000d4
        /*0900*/ 	.word	0x00028c50
        /*0904*/ 	.short	0x010a
        /*0906*/ 	.byte	0x3f
	.zero		1


	//   ....[47]....
        /*0908*/ 	.word	0x0000e480
        /*090c*/ 	.word	0x000000d4
        /*0910*/ 	.word	0x00028c50
        /*0914*/ 	.short	0x010a
        /*0916*/ 	.byte	0x3f
	.zero		1


	//   ....[48]....
        /*0918*/ 	.word	0x0000e780
        /*091c*/ 	.word	0x000000d4
        /*0920*/ 	.word	0x00000000
        /*0924*/ 	.short	0x0101
        /*0926*/ 	.byte	0x3f
	.zero		1


	//   ....[49]....
        /*0928*/ 	.word	0x0000eb00
        /*092c*/ 	.word	0x000000cc
        /*0930*/ 	.word	0x00028c30
        /*0934*/ 	.short	0x010a
        /*0936*/ 	.byte	0x3f
	.zero		1


	//   ....[50]....
        /*0938*/ 	.word	0x0000eb70
        /*093c*/ 	.word	0x000000cc
        /*0940*/ 	.word	0x00028c30
        /*0944*/ 	.short	0x010a
        /*0946*/ 	.byte	0x3f
	.zero		1


	//   ....[51]....
        /*0948*/ 	.word	0x0000f640
        /*094c*/ 	.word	0x0000009a
        /*0950*/ 	.word	0x00000000
        /*0954*/ 	.short	0x0101
        /*0956*/ 	.byte	0x3f
	.zero		1


	//   ....[52]....
        /*0958*/ 	.word	0x000100e0
        /*095c*/ 	.word	0x000000cc
        /*0960*/ 	.word	0x00028c50
        /*0964*/ 	.short	0x010a
        /*0966*/ 	.byte	0x3f
	.zero		1


	//   ....[53]....
        /*0968*/ 	.word	0x00010130
        /*096c*/ 	.word	0x000000cc
        /*0970*/ 	.word	0x00028c50
        /*0974*/ 	.short	0x010a
        /*0976*/ 	.byte	0x3f
	.zero		1


	//   ....[54]....
        /*0978*/ 	.word	0x00010410
        /*097c*/ 	.word	0x000000cc
        /*0980*/ 	.word	0x00000000
        /*0984*/ 	.short	0x0101
        /*0986*/ 	.byte	0x3f
	.zero		1


	//   ....[55]....
        /*0988*/ 	.word	0x00010570
        /*098c*/ 	.word	0x000000ce
        /*0990*/ 	.word	0x00028c30
        /*0994*/ 	.short	0x010a
        /*0996*/ 	.byte	0x3f
	.zero		1


	//   ....[56]....
        /*0998*/ 	.word	0x000105e0
        /*099c*/ 	.word	0x000000ce
        /*09a0*/ 	.word	0x00028c30
        /*09a4*/ 	.short	0x010a
        /*09a6*/ 	.byte	0x3f
	.zero		1


	//   ....[57]....
        /*09a8*/ 	.word	0x00010890
        /*09ac*/ 	.word	0x0000000f
        /*09b0*/ 	.word	0x00000000
        /*09b4*/ 	.short	0x0101
        /*09b6*/ 	.byte	0x3f
	.zero		1


	//   ....[58]....
        /*09b8*/ 	.word	0x000125c0
        /*09bc*/ 	.word	0x000000ce
        /*09c0*/ 	.word	0x00028c50
        /*09c4*/ 	.short	0x010a
        /*09c6*/ 	.byte	0x3f
	.zero		1


	//   ....[59]....
        /*09c8*/ 	.word	0x00012610
        /*09cc*/ 	.word	0x000000ce
        /*09d0*/ 	.word	0x00028c50
        /*09d4*/ 	.short	0x010a
        /*09d6*/ 	.byte	0x3f
	.zero		1


	//   ....[60]....
        /*09d8*/ 	.word	0x00012910
        /*09dc*/ 	.word	0x000000ce
        /*09e0*/ 	.word	0x00000000
        /*09e4*/ 	.short	0x0101
        /*09e6*/ 	.byte	0x3f
	.zero		1


	//   ....[61]....
        /*09e8*/ 	.word	0x00014c30
        /*09ec*/ 	.word	0x00000000
        /*09f0*/ 	.word	0x00000000
        /*09f4*/ 	.short	0x0101
        /*09f6*/ 	.byte	0x3f
	.zero		1


	//   ....[62]....
        /*09f8*/ 	.word	0x00017260
        /*09fc*/ 	.word	0x00000007
        /*0a00*/ 	.word	0x00028c20
        /*0a04*/ 	.short	0x010a
        /*0a06*/ 	.byte	0x3f
	.zero		1


	//   ....[63]....
        /*0a08*/ 	.word	0x000172f0
        /*0a0c*/ 	.word	0x00000008
        /*0a10*/ 	.word	0x00028ca0
        /*0a14*/ 	.short	0x010a
        /*0a16*/ 	.byte	0x3f
	.zero		1


	//   ....[64]....
        /*0a18*/ 	.word	0x000174d0
        /*0a1c*/ 	.word	0x00000008
        /*0a20*/ 	.word	0x00028cc0
        /*0a24*/ 	.short	0x010a
        /*0a26*/ 	.byte	0x3f
	.zero		1


	//   ....[65]....
        /*0a28*/ 	.word	0x00017a20
        /*0a2c*/ 	.word	0x00000009
        /*0a30*/ 	.word	0x00028ca0
        /*0a34*/ 	.short	0x010a
        /*0a36*/ 	.byte	0x3f
	.zero		1


	//   ....[66]....
        /*0a38*/ 	.word	0x00017be0
        /*0a3c*/ 	.word	0x00000009
        /*0a40*/ 	.word	0x00028cc0
        /*0a44*/ 	.short	0x010a
        /*0a46*/ 	.byte	0x3f
	.zero		1


	//   ....[67]....
        /*0a48*/ 	.word	0x00018e00
        /*0a4c*/ 	.word	0x00000005
        /*0a50*/ 	.word	0x00028c40
        /*0a54*/ 	.short	0x010a
        /*0a56*/ 	.byte	0x3f
	.zero		1


	//   ....[68]....
        /*0a58*/ 	.word	0x000191f0
        /*0a5c*/ 	.word	0x00000007
        /*0a60*/ 	.word	0x00028c20
        /*0a64*/ 	.short	0x010a
        /*0a66*/ 	.byte	0x3f
	.zero		1


	//   ....[69]....
        /*0a68*/ 	.word	0x000192b0
        /*0a6c*/ 	.word	0x00000002
        /*0a70*/ 	.word	0x00028c60
        /*0a74*/ 	.short	0x010a
        /*0a76*/ 	.byte	0x3f
	.zero		1


	//   ....[70]....
        /*0a78*/ 	.word	0x00019a40
        /*0a7c*/ 	.word	0x00000002
        /*0a80*/ 	.word	0x00028c40
        /*0a84*/ 	.short	0x010a
        /*0a86*/ 	.byte	0x3f
	.zero		1


	//   ....[71]....
        /*0a88*/ 	.word	0x00019c50
        /*0a8c*/ 	.word	0x00000002
        /*0a90*/ 	.word	0x00028c60
        /*0a94*/ 	.short	0x010a
        /*0a96*/ 	.byte	0x3f
	.zero		1


	//   ....[72]....
        /*0a98*/ 	.word	0x0001a330
        /*0a9c*/ 	.word	0x00000002
        /*0aa0*/ 	.word	0x00028c40
        /*0aa4*/ 	.short	0x010a
        /*0aa6*/ 	.byte	0x3f
	.zero		1


	//   ....[73]....
        /*0aa8*/ 	.word	0x0001a530
        /*0aac*/ 	.word	0x00000002
        /*0ab0*/ 	.word	0x00028c60
        /*0ab4*/ 	.short	0x010a
        /*0ab6*/ 	.byte	0x3f
	.zero		1


	//   ....[74]....
        /*0ab8*/ 	.word	0x0001ab80
        /*0abc*/ 	.word	0x00000002
        /*0ac0*/ 	.word	0x00028c40
        /*0ac4*/ 	.short	0x010a
        /*0ac6*/ 	.byte	0x3f
	.zero		1


	//   ....[75]....
        /*0ac8*/ 	.word	0x0001ad90
        /*0acc*/ 	.word	0x00000002
        /*0ad0*/ 	.word	0x00028c60
        /*0ad4*/ 	.short	0x010a
        /*0ad6*/ 	.byte	0x3f
	.zero		1


	//   ....[76]....
        /*0ad8*/ 	.word	0x0001c060
        /*0adc*/ 	.word	0x00000000
        /*0ae0*/ 	.word	0x00028c20
        /*0ae4*/ 	.short	0x010a
        /*0ae6*/ 	.byte	0x3f
	.zero		1


	//   ....[77]....
        /*0ae8*/ 	.word	0x0001c210
        /*0aec*/ 	.word	0x00000006
        /*0af0*/ 	.word	0x00000000
        /*0af4*/ 	.short	0x010a
        /*0af6*/ 	.byte	0x3f
	.zero		1


	//   ....[78]....
        /*0af8*/ 	.word	0x0001c280
        /*0afc*/ 	.word	0x00000007
        /*0b00*/ 	.word	0x00000000
        /*0b04*/ 	.short	0x010a
        /*0b06*/ 	.byte	0x3f
	.zero		1


	//   ....[79]....
        /*0b08*/ 	.word	0x0001c2f0
        /*0b0c*/ 	.word	0x00000004
        /*0b10*/ 	.word	0x00000000
        /*0b14*/ 	.short	0x010a
        /*0b16*/ 	.byte	0x3f
	.zero		1


	//   ....[80]....
        /*0b18*/ 	.word	0x0001c320
        /*0b1c*/ 	.word	0x00000003
        /*0b20*/ 	.word	0x00000000
        /*0b24*/ 	.short	0x010a
        /*0b26*/ 	.byte	0x3f
	.zero		1


	//   ....[81]....
        /*0b28*/ 	.word	0x0001c380
        /*0b2c*/ 	.word	0x00000046
        /*0b30*/ 	.word	0x00028c90
        /*0b34*/ 	.short	0x010a
        /*0b36*/ 	.byte	0x3f
	.zero		1


	//   ....[82]....
        /*0b38*/ 	.word	0x0001c3d0
        /*0b3c*/ 	.word	0x00000046
        /*0b40*/ 	.word	0x00028c90
        /*0b44*/ 	.short	0x010a
        /*0b46*/ 	.byte	0x3f
	.zero		1


	//   ....[83]....
        /*0b48*/ 	.word	0x0001c420
        /*0b4c*/ 	.word	0x00000046
        /*0b50*/ 	.word	0x00028c90
        /*0b54*/ 	.short	0x010a
        /*0b56*/ 	.byte	0x3f
	.zero		1


	//   ....[84]....
        /*0b58*/ 	.word	0x0001c470
        /*0b5c*/ 	.word	0x00000046
        /*0b60*/ 	.word	0x00028cb0
        /*0b64*/ 	.short	0x010a
        /*0b66*/ 	.byte	0x3f
	.zero		1


	//   ....[85]....
        /*0b68*/ 	.word	0x0001c4c0
        /*0b6c*/ 	.word	0x00000098
        /*0b70*/ 	.word	0x00028c50
        /*0b74*/ 	.short	0x010a
        /*0b76*/ 	.byte	0x3f
	.zero		1


	//   ....[86]....
        /*0b78*/ 	.word	0x0001c510
        /*0b7c*/ 	.word	0x00000000
        /*0b80*/ 	.word	0x00028c50
        /*0b84*/ 	.short	0x010a
        /*0b86*/ 	.byte	0x3f
	.zero		1


	//   ....[87]....
        /*0b88*/ 	.word	0x0001ca60
        /*0b8c*/ 	.word	0x00000002
        /*0b90*/ 	.word	0x00028c00
        /*0b94*/ 	.short	0x010a
        /*0b96*/ 	.byte	0x3f
	.zero		1


	//   ....[88]....
        /*0b98*/ 	.word	0x0001cfb0
        /*0b9c*/ 	.word	0x00000002
        /*0ba0*/ 	.word	0x00028c00
        /*0ba4*/ 	.short	0x010a
        /*0ba6*/ 	.byte	0x3f
	.zero		1


	//   ....[89]....
        /*0ba8*/ 	.word	0x0001d000
        /*0bac*/ 	.word	0x0000000e
        /*0bb0*/ 	.word	0x00028c30
        /*0bb4*/ 	.short	0x010a
        /*0bb6*/ 	.byte	0x3f
	.zero		1


	//   ....[90]....
        /*0bb8*/ 	.word	0x0001d050
        /*0bbc*/ 	.word	0x0000000e
        /*0bc0*/ 	.word	0x00028c50
        /*0bc4*/ 	.short	0x010a
        /*0bc6*/ 	.byte	0x3f
	.zero		1


	//   ....[91]....
        /*0bc8*/ 	.word	0x0001d0a0
        /*0bcc*/ 	.word	0x000000d4
        /*0bd0*/ 	.word	0x00028c30
        /*0bd4*/ 	.short	0x010a
        /*0bd6*/ 	.byte	0x3f
	.zero		1


	//   ....[92]....
        /*0bd8*/ 	.word	0x0001d0f0
        /*0bdc*/ 	.word	0x000000d4
        /*0be0*/ 	.word	0x00028c50
        /*0be4*/ 	.short	0x010a
        /*0be6*/ 	.byte	0x3f
	.zero		1


	//   ....[93]....
        /*0be8*/ 	.word	0x0001d140
        /*0bec*/ 	.word	0x000000cc
        /*0bf0*/ 	.word	0x00028c30
        /*0bf4*/ 	.short	0x010a
        /*0bf6*/ 	.byte	0x3f
	.zero		1


	//   ....[94]....
        /*0bf8*/ 	.word	0x0001d190
        /*0bfc*/ 	.word	0x000000cc
        /*0c00*/ 	.word	0x00028c50
        /*0c04*/ 	.short	0x010a
        /*0c06*/ 	.byte	0x3f
	.zero		1


	//   ....[95]....
        /*0c08*/ 	.word	0x0001d1e0
        /*0c0c*/ 	.word	0x000000ce
        /*0c10*/ 	.word	0x00028c30
        /*0c14*/ 	.short	0x010a
        /*0c16*/ 	.byte	0x3f
	.zero		1


	//   ....[96]....
        /*0c18*/ 	.word	0x0001d230
        /*0c1c*/ 	.word	0x000000ce
        /*0c20*/ 	.word	0x00028c50
        /*0c24*/ 	.short	0x010a
        /*0c26*/ 	.byte	0x3f
	.zero		1


	//   ....[97]....
        /*0c28*/ 	.word	0x0001d3d0
        /*0c2c*/ 	.word	0x00000007
        /*0c30*/ 	.word	0x00028c20
        /*0c34*/ 	.short	0x010a
        /*0c36*/ 	.byte	0x3f
	.zero		1


	//   ....[98]....
        /*0c38*/ 	.word	0x0001d420
        /*0c3c*/ 	.word	0x00000008
        /*0c40*/ 	.word	0x00028ca0
        /*0c44*/ 	.short	0x010a
        /*0c46*/ 	.byte	0x3f
	.zero		1


	//   ....[99]....
        /*0c48*/ 	.word	0x0001d470
        /*0c4c*/ 	.word	0x00000008
        /*0c50*/ 	.word	0x00028cc0
        /*0c54*/ 	.short	0x010a
        /*0c56*/ 	.byte	0x3f
	.zero		1


	//   ....[100]....
        /*0c58*/ 	.word	0x0001d4c0
        /*0c5c*/ 	.word	0x00000009
        /*0c60*/ 	.word	0x00028ca0
        /*0c64*/ 	.short	0x010a
        /*0c66*/ 	.byte	0x3f
	.zero		1


	//   ....[101]....
        /*0c68*/ 	.word	0x0001d510
        /*0c6c*/ 	.word	0x00000009
        /*0c70*/ 	.word	0x00028cc0
        /*0c74*/ 	.short	0x010a
        /*0c76*/ 	.byte	0x3f
	.zero		1


	//   ....[102]....
        /*0c78*/ 	.word	0x0001d6b0
        /*0c7c*/ 	.word	0x00000005
        /*0c80*/ 	.word	0x00028c40
        /*0c84*/ 	.short	0x010a
        /*0c86*/ 	.byte	0x3f
	.zero		1


	//   ....[103]....
        /*0c88*/ 	.word	0x0001d730
        /*0c8c*/ 	.word	0x00000005
        /*0c90*/ 	.word	0x00028c20
        /*0c94*/ 	.short	0x010a
        /*0c96*/ 	.byte	0x3f
	.zero		1


	//   ....[104]....
        /*0c98*/ 	.word	0x0001d780
        /*0c9c*/ 	.word	0x00000002
        /*0ca0*/ 	.word	0x00028c60
        /*0ca4*/ 	.short	0x010a
        /*0ca6*/ 	.byte	0x3f
	.zero		1


	//   ....[105]....
        /*0ca8*/ 	.word	0x0001d7d0
        /*0cac*/ 	.word	0x00000002
        /*0cb0*/ 	.word	0x00028c40
        /*0cb4*/ 	.short	0x010a
        /*0cb6*/ 	.byte	0x3f
	.zero		1


	//   ....[106]....
        /*0cb8*/ 	.word	0x0001d820
        /*0cbc*/ 	.word	0x00000002
        /*0cc0*/ 	.word	0x00028c60
        /*0cc4*/ 	.short	0x010a
        /*0cc6*/ 	.byte	0x3f
	.zero		1


	//   ....[107]....
        /*0cc8*/ 	.word	0x0001d870
        /*0ccc*/ 	.word	0x00000002
        /*0cd0*/ 	.word	0x00028c40
        /*0cd4*/ 	.short	0x010a
        /*0cd6*/ 	.byte	0x3f
	.zero		1


	//   ....[108]....
        /*0cd8*/ 	.word	0x0001d8c0
        /*0cdc*/ 	.word	0x00000002
        /*0ce0*/ 	.word	0x00028c60
        /*0ce4*/ 	.short	0x010a
        /*0ce6*/ 	.byte	0x3f
	.zero		1


	//   ....[109]....
        /*0ce8*/ 	.word	0x0001d910
        /*0cec*/ 	.word	0x00000002
        /*0cf0*/ 	.word	0x00028c40
        /*0cf4*/ 	.short	0x010a
        /*0cf6*/ 	.byte	0x3f
	.zero		1


	//   ....[110]....
        /*0cf8*/ 	.word	0x0001d960
        /*0cfc*/ 	.word	0x00000002
        /*0d00*/ 	.word	0x00028c60
        /*0d04*/ 	.short	0x010a
        /*0d06*/ 	.byte	0x3f
	.zero		1


	//   ....[111]....
        /*0d08*/ 	.word	0x0001e320
        /*0d0c*/ 	.word	0x00000000
        /*0d10*/ 	.word	0x00028c20
        /*0d14*/ 	.short	0x010a
        /*0d16*/ 	.byte	0x3f
	.zero		1


	//   ....[112]....
        /*0d18*/ 	.word	0x0001e4c0
        /*0d1c*/ 	.word	0x00000006
        /*0d20*/ 	.word	0x00000000
        /*0d24*/ 	.short	0x010a
        /*0d26*/ 	.byte	0x3f
	.zero		1


	//   ....[113]....
        /*0d28*/ 	.word	0x0001e510
        /*0d2c*/ 	.word	0x00000007
        /*0d30*/ 	.word	0x00000000
        /*0d34*/ 	.short	0x010a
        /*0d36*/ 	.byte	0x3f
	.zero		1


	//   ....[114]....
        /*0d38*/ 	.word	0x0001e560
        /*0d3c*/ 	.word	0x00000004
        /*0d40*/ 	.word	0x00000000
        /*0d44*/ 	.short	0x010a
        /*0d46*/ 	.byte	0x3f
	.zero		1


	//----- nvinfo : EIATTR_NUM_MBARRIERS
	.align		4
.L_887:
        /*0d48*/ 	.byte	0x03, 0x38
        /*0d4a*/ 	.short	0x0016


	//----- nvinfo : EIATTR_EXIT_INSTR_OFFSETS
	.align		4
        /*0d4c*/ 	.byte	0x04, 0x1c
        /*0d4e*/ 	.short	(.L_889 - .L_888)


	//   ....[0]....
.L_888:
        /*0d50*/ 	.word	0x0001c370


	//----- nvinfo : EIATTR_MAX_THREADS
	.align		4
.L_889:
        /*0d54*/ 	.byte	0x04, 0x05
        /*0d56*/ 	.short	(.L_891 - .L_890)
.L_890:
        /*0d58*/ 	.word	0x00000180
        /*0d5c*/ 	.word	0x00000001
        /*0d60*/ 	.word	0x00000001


	//----- nvinfo : EIATTR_CRS_STACK_SIZE
	.align		4
.L_891:
        /*0d64*/ 	.byte	0x04, 0x1e
        /*0d66*/ 	.short	(.L_893 - .L_892)
.L_892:
        /*0d68*/ 	.word	0x00000000


	//----- nvinfo : EIATTR_CBANK_PARAM_SIZE
	.align		4
.L_893:
        /*0d6c*/ 	.byte	0x03, 0x19
        /*0d6e*/ 	.short	0x0a70


	//----- nvinfo : EIATTR_PARAM_CBANK
	.align		4
        /*0d70*/ 	.byte	0x04, 0x0a
        /*0d72*/ 	.short	(.L_895 - .L_894)
	.align		4
.L_894:
        /*0d74*/ 	.word	index@(.nv.constant0._ZN7cutlass13device_kernelIN5flash11enable_sm90INS1_16FlashAttnFwdSm90INS1_25CollectiveMainloopFwdSm90ILi2EN4cute5tupleIJNS5_1CILi1EEES8_S8_EEENS6_IJNS7_ILi64EEESA_SA_EEELi512ENS_10bfloat16_tEfNS_4arch4Sm90ELb0ELb1ELb0ELb1ELb0ELb1ELb0ELb0ELb0ELb0ELb0ELb0EEENS1_21CollectiveEpilogueFwdINS6_IJSA_NS7_ILi512EEESA_EEES9_SC_SE_Li256ELb1ELb0ELb0ELb0EEENS1_36VarlenDynamicPersistentTileSchedulerILi64ELi64ELi256ELi32ELb0ELb0ELb1ELb1ELb0ELb1EEEEEEEEEvNT_6ParamsE)
        /*0d78*/ 	.short	0x0210
        /*0d7a*/ 	.short	0x0a70


	//----- nvinfo : EIATTR_SW_WAR
	.align		4
.L_895:
        /*0d7c*/ 	.byte	0x04, 0x36
        /*0d7e*/ 	.short	(.L_897 - .L_896)
.L_896:
        /*0d80*/ 	.word	0x00000008
.L_897:


//--------------------- .nv.info._ZN7cutlass13device_kernelIN5flash11enable_sm90INS1_16FlashAttnFwdSm90INS1_25CollectiveMainloopFwdSm90ILi2EN4cute5tupleIJNS5_1CILi1EEES8_S8_EEENS6_IJNS7_ILi64EEESA_SA_EEELi512ENS_10bfloat16_tEfNS_4arch4Sm90ELb0ELb1ELb0ELb1ELb0ELb0ELb1ELb0ELb0ELb0ELb0ELb0EEENS1_21CollectiveEpilogueFwdINS6_IJSA_NS7_ILi512EEESA_EEES9_SC_SE_Li256ELb1ELb0ELb0ELb0EEENS1_36VarlenDynamicPersistentTileSchedulerILi64ELi64ELi256ELi32ELb0ELb0ELb1ELb1ELb0ELb1EEEEEEEEEvNT_6ParamsE --------------------------
	.section	.nv.info._ZN7cutlass13device_kernelIN5flash11enable_sm90INS1_16FlashAttnFwdSm90INS1_25CollectiveMainloopFwdSm90ILi2EN4cute5tupleIJNS5_1CILi1EEES8_S8_EEENS6_IJNS7_ILi64EEESA_SA_EEELi512ENS_10bfloat16_tEfNS_4arch4Sm90ELb0ELb1ELb0ELb1ELb0ELb0ELb1ELb0ELb0ELb0ELb0ELb0EEENS1_21CollectiveEpilogueFwdINS6_IJSA_NS7_ILi512EEESA_EEES9_SC_SE_Li256ELb1ELb0ELb0ELb0EEENS1_36VarlenDynamicPersistentTileSchedulerILi64ELi64ELi256ELi32ELb0ELb0ELb1ELb1ELb0ELb1EEEEEEEEEvNT_6ParamsE,"",@"SHT_CUDA_INFO"
	.sectionflags	@""
	.align	4


	//----- nvinfo : EIATTR_CUDA_API_VERSION
	.align		4
        /*0000*/ 	.byte	0x04, 0x37
        /*0002*/ 	.short	(.L_899 - .L_898)
.L_898:
        /*0004*/ 	.word	0x00000082


	//----- nvinfo : EIATTR_KPARAM_INFO
	.align		4
.L_899:
        /*0008*/ 	.byte	0x04, 0x17
        /*000a*/ 	.short	(.L_901 - .L_900)
.L_900:
        /*000c*/ 	.word	0x00000000
        /*0010*/ 	.short	0x0000
        /*0012*/ 	.short	0x0070
        /*0014*/ 	.byte	0x00, 0xf0, 0x01, 0x2c


	//----- nvinfo : EIATTR_SPARSE_MMA_MASK
	.align		4
.L_901:
        /*0018*/ 	.byte	0x03, 0x50
        /*001a*/ 	.short	0x0000


	//----- nvinfo : EIATTR_MAXREG_COUNT
	.align		4
        /*001c*/ 	.byte	0x03, 0x1b
        /*001e*/ 	.short	0x00a8


	//----- nvinfo : EIATTR_NUM_BARRIERS
	.align		4
        /*0020*/ 	.byte	0x02, 0x4c
        /*0022*/ 	.byte	0x10
	.zero		1


	//----- nvinfo : EIATTR_EXTERNS
	.align		4
        /*0024*/ 	.byte	0x04, 0x0f
        /*0026*/ 	.short	(.L_903 - .L_902)


	//   ....[0]....
	.align		4
.L_902:
        /*0028*/ 	.word	index@(__assertfail)


	//----- nvinfo : EIATTR_ANNOTATIONS
	.align		4
.L_903:
        /*002c*/ 	.byte	0x04, 0x55
        /*002e*/ 	.short	(.L_905 - .L_904)


	//   ....[0]....
.L_904:
        /* <DEDUP_REMOVED lines=31> */


	//----- nvinfo : EIATTR_MERCURY_ISA_VERSION
	.align		4
.L_905:
        /*0210*/ 	.byte	0x03, 0x5f
        /*0212*/ 	.short	0x0101


	//----- nvinfo : EIATTR_UNUSED_LOAD_BYTE_OFFSET
	.align		4
        /*0214*/ 	.byte	0x04, 0x44
        /*0216*/ 	.short	(.L_907 - .L_906)


	//   ....[0]....
.L_906:
        /*0218*/ 	.word	0x00000a90
        /*021c*/ 	.word	0x0000fff0


	//   ....[1]....
        /*0220*/ 	.word	0x00010be0
        /*0224*/ 	.word	0x0000fff0


	//----- nvinfo : EIATTR_INT_WARP_WIDE_INSTR_OFFSETS
	.align		4
.L_907:
        /*0228*/ 	.byte	0x04, 0x31
        /*022a*/ 	.short	(.L_909 - .L_908)


	//   ....[0]....
.L_908:
        /*022c*/ 	.word	0x00000190


	//   ....[1]....
        /*0230*/ 	.word	0x000001d0


	//   ....[2]....
        /*0234*/ 	.word	0x00000240


	//   ....[3]....
        /*0238*/ 	.word	0x000002b0


	//   ....[4]....
        /*023c*/ 	.word	0x000149c0


	//   ....[5]....
        /*0240*/ 	.word	0x00014a80


	//   ....[6]....
        /*0244*/ 	.word	0x00014f90


	//   ....[7]....
        /*0248*/ 	.word	0x00015010


	//   ....[8]....
        /*024c*/ 	.word	0x00017c40


	//   ....[9]....
        /*0250*/ 	.word	0x00017d00


	//----- nvinfo : EIATTR_COOP_GROUP_MASK_REGIDS
	.align		4
.L_909:
        /*0254*/ 	.byte	0x04, 0x29
        /*0256*/ 	.short	(.L_911 - .L_910)


	//   ....[0]....
.L_910:
        /*0258*/ 	.word	0xffffffff


	//   ....[1]....
        /*025c*/ 	.word	0xffffffff


	//   ....[2]....
        /*0260*/ 	.word	0xffffffff


	//   ....[3]....
        /*0264*/ 	.word	0xffffffff


	//   ....[4]....
        /*0268*/ 	.word	0xffffffff


	//   ....[5]....
        /*026c*/ 	.word	0xffffffff


	//   ....[6]....
        /*0270*/ 	.word	0xffffffff


	//   ....[7]....
        /*0274*/ 	.word	0xffffffff


	//   ....[8]....
        /*0278*/ 	.word	0xffffffff


	//   ....[9]....
        /*027c*/ 	.word	0xffffffff


	//   ....[10]....
        /*0280*/ 	.word	0xffffffff


	//   ....[11]....
        /*0284*/ 	.word	0xffffffff


	//   ....[12]....
        /*0288*/ 	.word	0xffffffff


	//   ....[13]....
        /*028c*/ 	.word	0xffffffff


	//   ....[14]....
        /*0290*/ 	.word	0xffffffff


	//   ....[15]....
        /*0294*/ 	.word	0xffffffff


	//   ....[16]....
        /*0298*/ 	.word	0xffffffff


	//   ....[17]....
        /*029c*/ 	.word	0xffffffff


	//   ....[18]....
        /*02a0*/ 	.word	0xffffffff


	//   ....[19]....
        /*02a4*/ 	.word	0xffffffff


	//   ....[20]....
        /*02a8*/ 	.word	0xffffffff


	//   ....[21]....
        /*02ac*/ 	.word	0xffffffff


	//   ....[22]....
        /*02b0*/ 	.word	0xffffffff


	//   ....[23]....
        /*02b4*/ 	.word	0xffffffff


	//   ....[24]....
        /*02b8*/ 	.word	0xffffffff


	//   ....[25]....
        /*02bc*/ 	.word	0xffffffff


	//   ....[26]....
        /*02c0*/ 	.word	0xffffffff


	//   ....[27]....
        /*02c4*/ 	.word	0xffffffff


	//   ....[28]....
        /*02c8*/ 	.word	0xffffffff


	//   ....[29]....
        /*02cc*/ 	.word	0xffffffff


	//   ....[30]....
        /*02d0*/ 	.word	0xffffffff


	//   ....[31]....
        /*02d4*/ 	.word	0xffffffff


	//   ....[32]....
        /*02d8*/ 	.word	0xffffffff


	//   ....[33]....
        /*02dc*/ 	.word	0xffffffff


	//   ....[34]....
        /*02e0*/ 	.word	0xffffffff


	//   ....[35]....
        /*02e4*/ 	.word	0xffffffff


	//   ....[36]....
        /*02e8*/ 	.word	0xffffffff


	//   ....[37]....
        /*02ec*/ 	.word	0xffffffff


	//   ....[38]....
        /*02f0*/ 	.word	0xffffffff


	//   ....[39]....
        /*02f4*/ 	.word	0xffffffff


	//   ....[40]....
        /*02f8*/ 	.word	0xffffffff


	//   ....[41]....
        /*02fc*/ 	.word	0xffffffff


	//   ....[42]....
        /*0300*/ 	.word	0xffffffff


	//   ....[43]....
        /*0304*/ 	.word	0xffffffff


	//   ....[44]....
        /*0308*/ 	.word	0xffffffff


	//   ....[45]....
        /*030c*/ 	.word	0xffffffff


	//   ....[46]....
        /*0310*/ 	.word	0xffffffff


	//   ....[47]....
        /*0314*/ 	.word	0xffffffff


	//   ....[48]....
        /*0318*/ 	.word	0xffffffff


	//   ....[49]....
        /*031c*/ 	.word	0xffffffff


	//   ....[50]....
        /*0320*/ 	.word	0xffffffff


	//   ....[51]....
        /*0324*/ 	.word	0xffffffff


	//   ....[52]....
        /*0328*/ 	.word	0xffffffff


	//   ....[53]....
        /*032c*/ 	.word	0xffffffff


	//   ....[54]....
        /*0330*/ 	.word	0xffffffff


	//   ....[55]....
        /*0334*/ 	.word	0xffffffff


	//   ....[56]....
        /*0338*/ 	.word	0xffffffff


	//   ....[57]....
        /*033c*/ 	.word	0xffffffff


	//   ....[58]....
        /*0340*/ 	.word	0xffffffff


	//   ....[59]....
        /*0344*/ 	.word	0xffffffff


	//   ....[60]....
        /*0348*/ 	.word	0xffffffff


	//   ....[61]....
        /*034c*/ 	.word	0xffffffff


	//   ....[62]....
        /*0350*/ 	.word	0xffffffff


	//   ....[63]....
        /*0354*/ 	.word	0xffffffff


	//   ....[64]....
        /*0358*/ 	.word	0xffffffff


	//   ....[65]....
        /*035c*/ 	.word	0xffffffff


	//   ....[66]....
        /*0360*/ 	.word	0xffffffff


	//   ....[67]....
        /*0364*/ 	.word	0xffffffff


	//   ....[68]....
        /*0368*/ 	.word	0xffffffff


	//   ....[69]....
        /*036c*/ 	.word	0xffffffff


	//   ....[70]....
        /*0370*/ 	.word	0xffffffff


	//   ....[71]....
        /*0374*/ 	.word	0xffffffff


	//   ....[72]....
        /*0378*/ 	.word	0x0500000f


	//   ....[73]....
        /*037c*/ 	.word	0x0500000f


	//   ....[74]....
        /*0380*/ 	.word	0x0500000f


	//   ....[75]....
        /*0384*/ 	.word	0x0500000f


	//   ....[76]....
        /*0388*/ 	.word	0x0500000f


	//   ....[77]....
        /*038c*/ 	.word	0x0500000f


	//   ....[78]....
        /*0390*/ 	.word	0x0500000f


	//   ....[79]....
        /*0394*/ 	.word	0x0500000f


	//   ....[80]....
        /*0398*/ 	.word	0x0500000f


	//   ....[81]....
        /*039c*/ 	.word	0x0500000f


	//   ....[82]....
        /*03a0*/ 	.word	0x0500000f


	//   ....[83]....
        /*03a4*/ 	.word	0x0500000f


	//   ....[84]....
        /*03a8*/ 	.word	0x0500000f


	//   ....[85]....
        /*03ac*/ 	.word	0x0500000f


	//   ....[86]....
        /*03b0*/ 	.word	0x0500000f


	//   ....[87]....
        /*03b4*/ 	.word	0x0500000f


	//   ....[88]....
        /*03b8*/ 	.word	0x0500000f


	//   ....[89]....
        /*03bc*/ 	.word	0x0500000f


	//   ....[90]....
        /*03c0*/ 	.word	0x0500000f


	//----- nvinfo : EIATTR_COOP_GROUP_INSTR_OFFSETS
	.align		4
.L_911:
        /*03c4*/ 	.byte	0x04, 0x28
        /*03c6*/ 	.short	(.L_913 - .L_912)


	//   ....[0]....
.L_912:
        /*03c8*/ 	.word	0x00000060


	//   ....[1]....
        /*03cc*/ 	.word	0x000001a0


	//   ....[2]....
        /*03d0*/ 	.word	0x000001e0


	//   ....[3]....
        /*03d4*/ 	.word	0x000003f0


	//   ....[4]....
        /*03d8*/ 	.word	0x00000550


	//   ....[5]....
        /*03dc*/ 	.word	0x00000670


	//   ....[6]....
        /*03e0*/ 	.word	0x000007d0


	//   ....[7]....
        /*03e4*/ 	.word	0x00001b10


	//   ....[8]....
        /*03e8*/ 	.word	0x000039e0


	//   ....[9]....
        /*03ec*/ 	.word	0x000041c0


	//   ....[10]....
        /*03f0*/ 	.word	0x00005da0


	//   ....[11]....
        /*03f4*/ 	.word	0x00005f30


	//   ....[12]....
        /*03f8*/ 	.word	0x000061f0


	//   ....[13]....
        /*03fc*/ 	.word	0x00006290


	//   ....[14]....
        /*0400*/ 	.word	0x00006a90


	//   ....[15]....
        /*0404*/ 	.word	0x000070f0


	//   ....[16]....
        /*0408*/ 	.word	0x00008a30


	//   ....[17]....
        /*040c*/ 	.word	0x00008b30


	//   ....[18]....
        /*0410*/ 	.word	0x00008eb0


	//   ....[19]....
        /*0414*/ 	.word	0x00008f40


	//   ....[20]....
        /*0418*/ 	.word	0x0000a060


	//   ....[21]....
        /*041c*/ 	.word	0x0000a740


	//   ....[22]....
        /*0420*/ 	.word	0x0000b820


	//   ....[23]....
        /*0424*/ 	.word	0x0000b850


	//   ....[24]....
        /*0428*/ 	.word	0x0000bb40


	//   ....[25]....
        /*042c*/ 	.word	0x0000bd10


	//   ....[26]....
        /*0430*/ 	.word	0x0000cc40


	//   ....[27]....
        /*0434*/ 	.word	0x0000d190


	//   ....[28]....
        /*0438*/ 	.word	0x0000ea70


	//   ....[29]....
        /*043c*/ 	.word	0x0000eb70


	//   ....[30]....
        /*0440*/ 	.word	0x0000ef20


	//   ....[31]....
        /*0444*/ 	.word	0x0000ef90


	//   ....[32]....
        /*0448*/ 	.word	0x000100a0


	//   ....[33]....
        /*044c*/ 	.word	0x000100e0


	//   ....[34]....
        /*0450*/ 	.word	0x00010110


	//   ....[35]....
        /*0454*/ 	.word	0x000101a0


	//   ....[36]....
        /*0458*/ 	.word	0x000101b0


	//   ....[37]....
        /*045c*/ 	.word	0x00011bc0


	//   ....[38]....
        /*0460*/ 	.word	0x00013470


	//   ....[39]....
        /*0464*/ 	.word	0x00013600


	//   ....[40]....
        /*0468*/ 	.word	0x00013630


	//   ....[41]....
        /*046c*/ 	.word	0x00013670


	//   ....[42]....
        /*0470*/ 	.word	0x000136e0


	//   ....[43]....
        /*0474*/ 	.word	0x00013740


	//   ....[44]....
        /*0478*/ 	.word	0x00013780


	//   ....[45]....
        /*047c*/ 	.word	0x00013930


	//   ....[46]....
        /*0480*/ 	.word	0x00013990


	//   ....[47]....
        /*0484*/ 	.word	0x000139d0


	//   ....[48]....
        /*0488*/ 	.word	0x00013a10


	//   ....[49]....
        /*048c*/ 	.word	0x00013a40


	//   ....[50]....
        /*0490*/ 	.word	0x00013a70


	//   ....[51]....
        /*0494*/ 	.word	0x00013b10


	//   ....[52]....
        /*0498*/ 	.word	0x00013b70


	//   ....[53]....
        /*049c*/ 	.word	0x00013c00


	//   ....[54]....
        /*04a0*/ 	.word	0x00017d90


	//   ....[55]....
        /*04a4*/ 	.word	0x00017da0


	//   ....[56]....
        /*04a8*/ 	.word	0x00017ec0


	//   ....[57]....
        /*04ac*/ 	.word	0x00017f20


	//   ....[58]....
        /*04b0*/ 	.word	0x00017f60


	//   ....[59]....
        /*04b4*/ 	.word	0x00017fa0


	//   ....[60]....
        /*04b8*/ 	.word	0x00017fd0


	//   ....[61]....
        /*04bc*/ 	.word	0x00018000


	//   ....[62]....
        /*04c0*/ 	.word	0x000181a0


	//   ....[63]....
        /*04c4*/ 	.word	0x00018200


	//   ....[64]....
        /*04c8*/ 	.word	0x00018240


	//   ....[65]....
        /*04cc*/ 	.word	0x00018280


	//   ....[66]....
        /*04d0*/ 	.word	0x000182b0


	//   ....[67]....
        /*04d4*/ 	.word	0x000182e0


	//   ....[68]....
        /*04d8*/ 	.word	0x000183a0


	//   ....[69]....
        /*04dc*/ 	.word	0x000183c0


	//   ....[70]....
        /*04e0*/ 	.word	0x00018430


	//   ....[71]....
        /*04e4*/ 	.word	0x00018ad0


	//   ....[72]....
        /*04e8*/ 	.word	0x000191b0


	//   ....[73]....
        /*04ec*/ 	.word	0x000195d0


	//   ....[74]....
        /*04f0*/ 	.word	0x00019660


	//   ....[75]....
        /*04f4*/ 	.word	0x00019700


	//   ....[76]....
        /*04f8*/ 	.word	0x000197b0


	//   ....[77]....
        /*04fc*/ 	.word	0x00019830


	//   ....[78]....
        /*0500*/ 	.word	0x000198b0


	//   ....[79]....
        /*0504*/ 	.word	0x00019930


	//   ....[80]....
        /*0508*/ 	.word	0x000199b0


	//   ....[81]....
        /*050c*/ 	.word	0x00019a40


	//   ....[82]....
        /*0510*/ 	.word	0x00019af0


	//   ....[83]....
        /*0514*/ 	.word	0x00019b70


	//   ....[84]....
        /*0518*/ 	.word	0x00019bf0


	//   ....[85]....
        /*051c*/ 	.word	0x00019c70


	//   ....[86]....
        /*0520*/ 	.word	0x00019cf0


	//   ....[87]....
        /*0524*/ 	.word	0x00019d60


	//   ....[88]....
        /*0528*/ 	.word	0x00019e00


	//   ....[89]....
        /*052c*/ 	.word	0x00019e90


	//   ....[90]....
        /*0530*/ 	.word	0x00019fc0


	//----- nvinfo : EIATTR_REG_RECONFIG
	.align		4
.L_913:
        /*0534*/ 	.byte	0x01, 0x54
	.zero		2


	//----- nvinfo : EIATTR_SYSCALL_OFFSETS
	.align		4
        /*0538*/ 	.byte	0x04, 0x46
        /*053a*/ 	.short	(.L_915 - .L_914)


	//   ....[0]....
.L_914:
        /*053c*/ 	.word	0x00003bb0


	//   ....[1]....
        /*0540*/ 	.word	0x00014c10


	//   ....[2]....
        /*0544*/ 	.word	0x00014d50


	//   ....[3]....
        /*0548*/ 	.word	0x00014e50


	//----- nvinfo : EIATTR_MBARRIER_INSTR_OFFSETS
	.align		4
.L_915:
        /*054c*/ 	.byte	0x04, 0x39
        /*054e*/ 	.short	(.L_917 - .L_916)


	//   ....[0]....
.L_916:
        /*0550*/ 	.word	0x000002d0
        /*0554*/ 	.word	0x000000ff
        /*0558*/ 	.word	0x00038800
        /*055c*/ 	.short	0x0100
        /*055e*/ 	.byte	0x08
	.zero		1


	//   ....[1]....
        /*0560*/ 	.word	0x000002e0
        /*0564*/ 	.word	0x000000ff
        /*0568*/ 	.word	0x00038810
        /*056c*/ 	.short	0x0100
        /*056e*/ 	.byte	0x08
	.zero		1


	//   ....[2]....
        /*0570*/ 	.word	0x000002f0
        /*0574*/ 	.word	0x000000ff
        /*0578*/ 	.word	0x00038820
        /*057c*/ 	.short	0x0100
        /*057e*/ 	.byte	0x08
	.zero		1


	//   ....[3]....
        /*0580*/ 	.word	0x000003a0
        /*0584*/ 	.word	0x000000ff
        /*0588*/ 	.word	0x00038830
        /*058c*/ 	.short	0x0100
        /*058e*/ 	.byte	0x06
	.zero		1


	//   ....[4]....
        /*0590*/ 	.word	0x000003b0
        /*0594*/ 	.word	0x000000ff
        /*0598*/ 	.word	0x00038840
        /*059c*/ 	.short	0x0100
        /*059e*/ 	.byte	0x06
	.zero		1


	//   ....[5]....
        /*05a0*/ 	.word	0x000003c0
        /*05a4*/ 	.word	0x000000ff
        /*05a8*/ 	.word	0x00038838
        /*05ac*/ 	.short	0x0100
        /*05ae*/ 	.byte	0x06
	.zero		1


	//   ....[6]....
        /*05b0*/ 	.word	0x000003d0
        /*05b4*/ 	.word	0x000000ff
        /*05b8*/ 	.word	0x00038848
        /*05bc*/ 	.short	0x0100
        /*05be*/ 	.byte	0x06
	.zero		1


	//   ....[7]....
        /*05c0*/ 	.word	0x00000500
        /*05c4*/ 	.word	0x000000ff
        /*05c8*/ 	.word	0x00038850
        /*05cc*/ 	.short	0x0100
        /*05ce*/ 	.byte	0x08
	.zero		1


	//   ....[8]....
        /*05d0*/ 	.word	0x00000510
        /*05d4*/ 	.word	0x000000ff
        /*05d8*/ 	.word	0x00038860
        /*05dc*/ 	.short	0x0100
        /*05de*/ 	.byte	0x08
	.zero		1


	//   ....[9]....
        /*05e0*/ 	.word	0x00000520
        /*05e4*/ 	.word	0x000000ff
        /*05e8*/ 	.word	0x00038858
        /*05ec*/ 	.short	0x0100
        /*05ee*/ 	.byte	0x08
	.zero		1


	//   ....[10]....
        /*05f0*/ 	.word	0x00000530
        /*05f4*/ 	.word	0x000000ff
        /*05f8*/ 	.word	0x00038868
        /*05fc*/ 	.short	0x0100
        /*05fe*/ 	.byte	0x08
	.zero		1


	//   ....[11]....
        /*0600*/ 	.word	0x00000620
        /*0604*/ 	.word	0x000000ff
        /*0608*/ 	.word	0x00038870
        /*060c*/ 	.short	0x0100
        /*060e*/ 	.byte	0x06
	.zero		1


	//   ....[12]....
        /*0610*/ 	.word	0x00000630
        /*0614*/ 	.word	0x000000ff
        /*0618*/ 	.word	0x00038880
        /*061c*/ 	.short	0x0100
        /*061e*/ 	.byte	0x06
	.zero		1


	//   ....[13]....
        /*0620*/ 	.word	0x00000640
        /*0624*/ 	.word	0x000000ff
        /*0628*/ 	.word	0x00038878
        /*062c*/ 	.short	0x0100
        /*062e*/ 	.byte	0x06
	.zero		1


	//   ....[14]....
        /*0630*/ 	.word	0x00000650
        /*0634*/ 	.word	0x000000ff
        /*0638*/ 	.word	0x00038888
        /*063c*/ 	.short	0x0100
        /*063e*/ 	.byte	0x06
	.zero		1


	//   ....[15]....
        /*0640*/ 	.word	0x00000780
        /*0644*/ 	.word	0x000000ff
        /*0648*/ 	.word	0x00038890
        /*064c*/ 	.short	0x0100
        /*064e*/ 	.byte	0x08
	.zero		1


	//   ....[16]....
        /*0650*/ 	.word	0x00000790
        /*0654*/ 	.word	0x000000ff
        /*0658*/ 	.word	0x000388a0
        /*065c*/ 	.short	0x0100
        /*065e*/ 	.byte	0x08
	.zero		1


	//   ....[17]....
        /*0660*/ 	.word	0x000007a0
        /*0664*/ 	.word	0x000000ff
        /*0668*/ 	.word	0x00038898
        /*066c*/ 	.short	0x0100
        /*066e*/ 	.byte	0x08
	.zero		1


	//   ....[18]....
        /*0670*/ 	.word	0x000007b0
        /*0674*/ 	.word	0x000000ff
        /*0678*/ 	.word	0x000388a8
        /*067c*/ 	.short	0x0100
        /*067e*/ 	.byte	0x08
	.zero		1


	//   ....[19]....
        /*0680*/ 	.word	0x000008e0
        /*0684*/ 	.word	0x000000ff
        /*0688*/ 	.word	0x000388b0
        /*068c*/ 	.short	0x0100
        /*068e*/ 	.byte	0x08
	.zero		1


	//   ....[20]....
        /*0690*/ 	.word	0x000008f0
        /*0694*/ 	.word	0x000000ff
        /*0698*/ 	.word	0x000388c0
        /*069c*/ 	.short	0x0100
        /*069e*/ 	.byte	0x08
	.zero		1


	//   ....[21]....
        /*06a0*/ 	.word	0x00000900
        /*06a4*/ 	.word	0x000000ff
        /*06a8*/ 	.word	0x000388b8
        /*06ac*/ 	.short	0x0100
        /*06ae*/ 	.byte	0x08
	.zero		1


	//   ....[22]....
        /*06b0*/ 	.word	0x00000910
        /*06b4*/ 	.word	0x000000ff
        /*06b8*/ 	.word	0x000388c8
        /*06bc*/ 	.short	0x0100
        /*06be*/ 	.byte	0x08
	.zero		1


	//   ....[23]....
        /*06c0*/ 	.word	0x00001e80
        /*06c4*/ 	.word	0x00000000
        /*06c8*/ 	.word	0x00000000
        /*06cc*/ 	.short	0x0101
        /*06ce*/ 	.byte	0x3f
	.zero		1


	//   ....[24]....
        /*06d0*/ 	.word	0x00002930
        /*06d4*/ 	.word	0x00000000
        /*06d8*/ 	.word	0x00000000
        /*06dc*/ 	.short	0x0101
        /*06de*/ 	.byte	0x3f
	.zero		1


	//   ....[25]....
        /*06e0*/ 	.word	0x00003c10
        /*06e4*/ 	.word	0x000000ff
        /*06e8*/ 	.word	0x00038800
        /*06ec*/ 	.short	0x010a
        /*06ee*/ 	.byte	0x25
	.zero		1


	//   ....[26]....
        /*06f0*/ 	.word	0x00003c80
        /*06f4*/ 	.word	0x00000004
        /*06f8*/ 	.word	0x00038830
        /*06fc*/ 	.short	0x010a
        /*06fe*/ 	.byte	0x3f
	.zero		1


	//   ....[27]....
        /*0700*/ 	.word	0x00003cc0
        /*0704*/ 	.word	0x00000004
        /*0708*/ 	.word	0x00038830
        /*070c*/ 	.short	0x010a
        /*070e*/ 	.byte	0x3f
	.zero		1


	//   ....[28]....
        /*0710*/ 	.word	0x00003f40
        /*0714*/ 	.word	0x000000ff
        /*0718*/ 	.word	0x00038810
        /*071c*/ 	.short	0x010a
        /*071e*/ 	.byte	0x25
	.zero		1


	//   ....[29]....
        /*0720*/ 	.word	0x00003f80
        /*0724*/ 	.word	0x00000004
        /*0728*/ 	.word	0x00038850
        /*072c*/ 	.short	0x010a
        /*072e*/ 	.byte	0x3f
	.zero		1


	//   ....[30]....
        /*0730*/ 	.word	0x00003fc0
        /*0734*/ 	.word	0x00000004
        /*0738*/ 	.word	0x00038850
        /*073c*/ 	.short	0x010a
        /*073e*/ 	.byte	0x3f
	.zero		1


	//   ....[31]....
        /*0740*/ 	.word	0x00005250
        /*0744*/ 	.word	0x00000000
        /*0748*/ 	.word	0x00000000
        /*074c*/ 	.short	0x0101
        /*074e*/ 	.byte	0x3f
	.zero		1


	//   ....[32]....
        /*0750*/ 	.word	0x00006ab0
        /*0754*/ 	.word	0x00000004
        /*0758*/ 	.word	0x00000000
        /*075c*/ 	.short	0x0101
        /*075e*/ 	.byte	0x3f
	.zero		1


	//   ....[33]....
        /*0760*/ 	.word	0x00006d40
        /*0764*/ 	.word	0x000000ff
        /*0768*/ 	.word	0x00038830
        /*076c*/ 	.short	0x010a
        /*076e*/ 	.byte	0x07
	.zero		1


	//   ....[34]....
        /*0770*/ 	.word	0x00006d80
        /*0774*/ 	.word	0x000000ff
        /*0778*/ 	.word	0x00038830
        /*077c*/ 	.short	0x010a
        /*077e*/ 	.byte	0x07
	.zero		1


	//   ....[35]....
        /*0780*/ 	.word	0x00006fa0
        /*0784*/ 	.word	0x000000ff
        /*0788*/ 	.word	0x00038850
        /*078c*/ 	.short	0x010a
        /*078e*/ 	.byte	0x07
	.zero		1


	//   ....[36]....
        /*0790*/ 	.word	0x00006fe0
        /*0794*/ 	.word	0x000000ff
        /*0798*/ 	.word	0x00038850
        /*079c*/ 	.short	0x010a
        /*079e*/ 	.byte	0x07
	.zero		1


	//   ....[37]....
        /*07a0*/ 	.word	0x00008180
        /*07a4*/ 	.word	0x0000000c
        /*07a8*/ 	.word	0x00000000
        /*07ac*/ 	.short	0x0101
        /*07ae*/ 	.byte	0x3f
	.zero		1


	//   ....[38]....
        /*07b0*/ 	.word	0x0000a080
        /*07b4*/ 	.word	0x00000009
        /*07b8*/ 	.word	0x00000000
        /*07bc*/ 	.short	0x0101
        /*07be*/ 	.byte	0x3f
	.zero		1


	//   ....[39]....
        /*07c0*/ 	.word	0x0000a3a0
        /*07c4*/ 	.word	0x000000ff
        /*07c8*/ 	.word	0x00038830
        /*07cc*/ 	.short	0x010a
        /*07ce*/ 	.byte	0x06
	.zero		1


	//   ....[40]....
        /*07d0*/ 	.word	0x0000a3e0
        /*07d4*/ 	.word	0x000000ff
        /*07d8*/ 	.word	0x00038830
        /*07dc*/ 	.short	0x010a
        /*07de*/ 	.byte	0x06
	.zero		1


	//   ....[41]....
        /*07e0*/ 	.word	0x0000a600
        /*07e4*/ 	.word	0x000000ff
        /*07e8*/ 	.word	0x00038850
        /*07ec*/ 	.short	0x010a
        /*07ee*/ 	.byte	0x06
	.zero		1


	//   ....[42]....
        /*07f0*/ 	.word	0x0000a640
        /*07f4*/ 	.word	0x000000ff
        /*07f8*/ 	.word	0x00038850
        /*07fc*/ 	.short	0x010a
        /*07fe*/ 	.byte	0x06
	.zero		1


	//   ....[43]....
        /*0800*/ 	.word	0x0000c080
        /*0804*/ 	.word	0x00000098
        /*0808*/ 	.word	0x00000000
        /*080c*/ 	.short	0x0101
        /*080e*/ 	.byte	0x3f
	.zero		1


	//   ....[44]....
        /*0810*/ 	.word	0x0000cc60
        /*0814*/ 	.word	0x000000b3
        /*0818*/ 	.word	0x00000000
        /*081c*/ 	.short	0x0101
        /*081e*/ 	.byte	0x3f
	.zero		1


	//   ....[45]....
        /*0820*/ 	.word	0x0000cdc0
        /*0824*/ 	.word	0x000000ff
        /*0828*/ 	.word	0x00038830
        /*082c*/ 	.short	0x010a
        /*082e*/ 	.byte	0x07
	.zero		1


	//   ....[46]....
        /*0830*/ 	.word	0x0000ce00
        /*0834*/ 	.word	0x000000ff
        /*0838*/ 	.word	0x00038830
        /*083c*/ 	.short	0x010a
        /*083e*/ 	.byte	0x07
	.zero		1


	//   ....[47]....
        /*0840*/ 	.word	0x0000d020
        /*0844*/ 	.word	0x000000ff
        /*0848*/ 	.word	0x00038850
        /*084c*/ 	.short	0x010a
        /*084e*/ 	.byte	0x07
	.zero		1


	//   ....[48]....
        /*0850*/ 	.word	0x0000d060
        /*0854*/ 	.word	0x000000ff
        /*0858*/ 	.word	0x00038850
        /*085c*/ 	.short	0x010a
        /*085e*/ 	.byte	0x07
	.zero		1


	//   ....[49]....
        /*0860*/ 	.word	0x0000e1f0
        /*0864*/ 	.word	0x00000008
        /*0868*/ 	.word	0x00000000
        /*086c*/ 	.short	0x0101
        /*086e*/ 	.byte	0x3f
	.zero		1


	//   ....[50]....
        /*0870*/ 	.word	0x000100c0
        /*0874*/ 	.word	0x0000000a
        /*0878*/ 	.word	0x00000000
        /*087c*/ 	.short	0x0101
        /*087e*/ 	.byte	0x3f
	.zero		1


	//   ....[51]....
        /*0880*/ 	.word	0x00012530
        /*0884*/ 	.word	0x000000ff
        /*0888*/ 	.word	0x00000000
        /*088c*/ 	.short	0x0101
        /*088e*/ 	.byte	0x04
	.zero		1


	//   ....[52]....
        /*0890*/ 	.word	0x00015380
        /*0894*/ 	.word	0x00000009
        /*0898*/ 	.word	0x00038840
        /*089c*/ 	.short	0x010a
        /*089e*/ 	.byte	0x3f
	.zero		1


	//   ....[53]....
        /*08a0*/ 	.word	0x00015b70
        /*08a4*/ 	.word	0x0000000b
        /*08a8*/ 	.word	0x00038820
        /*08ac*/ 	.short	0x010a
        /*08ae*/ 	.byte	0x3f
	.zero		1


	//   ....[54]....
        /*08b0*/ 	.word	0x00015c40
        /*08b4*/ 	.word	0x00000006
        /*08b8*/ 	.word	0x00038860
        /*08bc*/ 	.short	0x010a
        /*08be*/ 	.byte	0x3f
	.zero		1


	//   ....[55]....
        /*08c0*/ 	.word	0x000163f0
        /*08c4*/ 	.word	0x00000002
        /*08c8*/ 	.word	0x00038840
        /*08cc*/ 	.short	0x010a
        /*08ce*/ 	.byte	0x3f
	.zero		1


	//   ....[56]....
        /*08d0*/ 	.word	0x00016600
        /*08d4*/ 	.word	0x00000002
        /*08d8*/ 	.word	0x00038860
        /*08dc*/ 	.short	0x010a
        /*08de*/ 	.byte	0x3f
	.zero		1


	//   ....[57]....
        /*08e0*/ 	.word	0x00016cd0
        /*08e4*/ 	.word	0x00000002
        /*08e8*/ 	.word	0x00038840
        /*08ec*/ 	.short	0x010a
        /*08ee*/ 	.byte	0x3f
	.zero		1


	//   ....[58]....
        /*08f0*/ 	.word	0x00016ed0
        /*08f4*/ 	.word	0x00000002
        /*08f8*/ 	.word	0x00038860
        /*08fc*/ 	.short	0x010a
        /*08fe*/ 	.byte	0x3f
	.zero		1


	//   ....[59]....
        /*0900*/ 	.word	0x00017510
        /*0904*/ 	.word	0x00000002
        /*0908*/ 	.word	0x00038840
        /*090c*/ 	.short	0x010a
        /*090e*/ 	.byte	0x3f
	.zero		1


	//   ....[60]....
        /*0910*/ 	.word	0x00017720
        /*0914*/ 	.word	0x00000002
        /*0918*/ 	.word	0x00038860
        /*091c*/ 	.short	0x010a
        /*091e*/ 	.byte	0x3f
	.zero		1


	//   ....[61]....
        /*0920*/ 	.word	0x00018a60
        /*0924*/ 	.word	0x00000000
        /*0928*/ 	.word	0x00038820
        /*092c*/ 	.short	0x010a
        /*092e*/ 	.byte	0x3f
	.zero		1


	//   ....[62]....
        /*0930*/ 	.word	0x00018c10
        /*0934*/ 	.word	0x00000006
        /*0938*/ 	.word	0x00000000
        /*093c*/ 	.short	0x010a
        /*093e*/ 	.byte	0x3f
	.zero		1


	//   ....[63]....
        /*0940*/ 	.word	0x00018c80
        /*0944*/ 	.word	0x00000007
        /*0948*/ 	.word	0x00000000
        /*094c*/ 	.short	0x010a
        /*094e*/ 	.byte	0x3f
	.zero		1


	//   ....[64]....
        /*0950*/ 	.word	0x00018cf0
        /*0954*/ 	.word	0x00000004
        /*0958*/ 	.word	0x00000000
        /*095c*/ 	.short	0x010a
        /*095e*/ 	.byte	0x3f
	.zero		1


	//   ....[65]....
        /*0960*/ 	.word	0x00018d20
        /*0964*/ 	.word	0x00000003
        /*0968*/ 	.word	0x00000000
        /*096c*/ 	.short	0x010a
        /*096e*/ 	.byte	0x3f
	.zero		1


	//   ....[66]....
        /*0970*/ 	.word	0x00018d90
        /*0974*/ 	.word	0x00000003
        /*0978*/ 	.word	0x00038800
        /*097c*/ 	.short	0x010a
        /*097e*/ 	.byte	0x3f
	.zero		1


	//   ....[67]....
        /*0980*/ 	.word	0x00018de0
        /*0984*/ 	.word	0x00000004
        /*0988*/ 	.word	0x00038830
        /*098c*/ 	.short	0x010a
        /*098e*/ 	.byte	0x3f
	.zero		1


	//   ....[68]....
        /*0990*/ 	.word	0x00018e40
        /*0994*/ 	.word	0x00000007
        /*0998*/ 	.word	0x00038810
        /*099c*/ 	.short	0x010a
        /*099e*/ 	.byte	0x3f
	.zero		1


	//   ....[69]....
        /*09a0*/ 	.word	0x00018e90
        /*09a4*/ 	.word	0x00000004
        /*09a8*/ 	.word	0x00038850
        /*09ac*/ 	.short	0x010a
        /*09ae*/ 	.byte	0x3f
	.zero		1


	//   ....[70]....
        /*09b0*/ 	.word	0x00018ef0
        /*09b4*/ 	.word	0x0000000a
        /*09b8*/ 	.word	0x00038830
        /*09bc*/ 	.short	0x010a
        /*09be*/ 	.byte	0x3f
	.zero		1


	//   ....[71]....
        /*09c0*/ 	.word	0x00018f50
        /*09c4*/ 	.word	0x0000000a
        /*09c8*/ 	.word	0x00038850
        /*09cc*/ 	.short	0x010a
        /*09ce*/ 	.byte	0x3f
	.zero		1


	//   ....[72]....
        /*09d0*/ 	.word	0x00018fb0
        /*09d4*/ 	.word	0x00000007
        /*09d8*/ 	.word	0x00038830
        /*09dc*/ 	.short	0x010a
        /*09de*/ 	.byte	0x3f
	.zero		1


	//   ....[73]....
        /*09e0*/ 	.word	0x00019010
        /*09e4*/ 	.word	0x00000007
        /*09e8*/ 	.word	0x00038850
        /*09ec*/ 	.short	0x010a
        /*09ee*/ 	.byte	0x3f
	.zero		1


	//   ....[74]....
        /*09f0*/ 	.word	0x00019070
        /*09f4*/ 	.word	0x0000000f
        /*09f8*/ 	.word	0x00038830
        /*09fc*/ 	.short	0x010a
        /*09fe*/ 	.byte	0x3f
	.zero		1


	//   ....[75]....
        /*0a00*/ 	.word	0x000190d0
        /*0a04*/ 	.word	0x0000000f
        /*0a08*/ 	.word	0x00038850
        /*0a0c*/ 	.short	0x010a
        /*0a0e*/ 	.byte	0x3f
	.zero		1


	//   ....[76]....
        /*0a10*/ 	.word	0x00019270
        /*0a14*/ 	.word	0x00000009
        /*0a18*/ 	.word	0x00038840
        /*0a1c*/ 	.short	0x010a
        /*0a1e*/ 	.byte	0x3f
	.zero		1


	//   ....[77]....
        /*0a20*/ 	.word	0x000192f0
        /*0a24*/ 	.word	0x00000009
        /*0a28*/ 	.word	0x00038820
        /*0a2c*/ 	.short	0x010a
        /*0a2e*/ 	.byte	0x3f
	.zero		1


	//   ....[78]....
        /*0a30*/ 	.word	0x00019340
        /*0a34*/ 	.word	0x00000006
        /*0a38*/ 	.word	0x00038860
        /*0a3c*/ 	.short	0x010a
        /*0a3e*/ 	.byte	0x3f
	.zero		1


	//   ....[79]....
        /*0a40*/ 	.word	0x00019390
        /*0a44*/ 	.word	0x00000002
        /*0a48*/ 	.word	0x00038840
        /*0a4c*/ 	.short	0x010a
        /*0a4e*/ 	.byte	0x3f
	.zero		1


	//   ....[80]....
        /*0a50*/ 	.word	0x000193e0
        /*0a54*/ 	.word	0x00000002
        /*0a58*/ 	.word	0x00038860
        /*0a5c*/ 	.short	0x010a
        /*0a5e*/ 	.byte	0x3f
	.zero		1


	//   ....[81]....
        /*0a60*/ 	.word	0x00019430
        /*0a64*/ 	.word	0x00000002
        /*0a68*/ 	.word	0x00038840
        /*0a6c*/ 	.short	0x010a
        /*0a6e*/ 	.byte	0x3f
	.zero		1


	//   ....[82]....
        /*0a70*/ 	.word	0x00019480
        /*0a74*/ 	.word	0x00000002
        /*0a78*/ 	.word	0x00038860
        /*0a7c*/ 	.short	0x010a
        /*0a7e*/ 	.byte	0x3f
	.zero		1


	//   ....[83]....
        /*0a80*/ 	.word	0x000194d0
        /*0a84*/ 	.word	0x00000002
        /*0a88*/ 	.word	0x00038840
        /*0a8c*/ 	.short	0x010a
        /*0a8e*/ 	.byte	0x3f
	.zero		1


	//   ....[84]....
        /*0a90*/ 	.word	0x00019520
        /*0a94*/ 	.word	0x00000002
        /*0a98*/ 	.word	0x00038860
        /*0a9c*/ 	.short	0x010a
        /*0a9e*/ 	.byte	0x3f
	.zero		1


	//   ....[85]....
        /*0aa0*/ 	.word	0x00019ee0
        /*0aa4*/ 	.word	0x00000000
        /*0aa8*/ 	.word	0x00038820
        /*0aac*/ 	.short	0x010a
        /*0aae*/ 	.byte	0x3f
	.zero		1


	//   ....[86]....
        /*0ab0*/ 	.word	0x0001a080
        /*0ab4*/ 	.word	0x00000006
        /*0ab8*/ 	.word	0x00000000
        /*0abc*/ 	.short	0x010a
        /*0abe*/ 	.byte	0x3f
	.zero		1


	//   ....[87]....
        /*0ac0*/ 	.word	0x0001a0d0
        /*0ac4*/ 	.word	0x00000007
        /*0ac8*/ 	.word	0x00000000
        /*0acc*/ 	.short	0x010a
        /*0ace*/ 	.byte	0x3f
	.zero		1


	//   ....[88]....
        /*0ad0*/ 	.word	0x0001a120
        /*0ad4*/ 	.word	0x00000004
        /*0ad8*/ 	.word	0x00000000
        /*0adc*/ 	.short	0x010a
        /*0ade*/ 	.byte	0x3f
	.zero		1


	//----- nvinfo : EIATTR_NUM_MBARRIERS
	.align		4
.L_917:
        /*0ae0*/ 	.byte	0x03, 0x38
        /*0ae2*/ 	.short	0x0017


	//----- nvinfo : EIATTR_EXIT_INSTR_OFFSETS
	.align		4
        /*0ae4*/ 	.byte	0x04, 0x1c
        /*0ae6*/ 	.short	(.L_919 - .L_918)


	//   ....[0]....
.L_918:
        /*0ae8*/ 	.word	0x00000ac0


	//   ....[1]....
        /*0aec*/ 	.word	0x00013430


	//   ....[2]....
        /*0af0*/ 	.word	0x00013490


	//   ....[3]....
        /*0af4*/ 	.word	0x00018d70


	//----- nvinfo : EIATTR_MAX_THREADS
	.align		4
.L_919:
        /*0af8*/ 	.byte	0x04, 0x05
        /*0afa*/ 	.short	(.L_921 - .L_920)
.L_920:
        /*0afc*/ 	.word	0x00000180
        /*0b00*/ 	.word	0x00000001
        /*0b04*/ 	.word	0x00000001


	//----- nvinfo : EIATTR_CRS_STACK_SIZE
	.align		4
.L_921:
        /*0b08*/ 	.byte	0x04, 0x1e
        /*0b0a*/ 	.short	(.L_923 - .L_922)
.L_922:
        /*0b0c*/ 	.word	0x00000000


	//----- nvinfo : EIATTR_CBANK_PARAM_SIZE
	.align		4
.L_923:
        /*0b10*/ 	.byte	0x03, 0x19
        /*0b12*/ 	.short	0x0b70


	//----- nvinfo : EIATTR_PARAM_CBANK
	.align		4
        /*0b14*/ 	.byte	0x04, 0x0a
        /*0b16*/ 	.short	(.L_925 - .L_924)
	.align		4
.L_924:
        /*0b18*/ 	.word	index@(.nv.constant0._ZN7cutlass13device_kernelIN5flash11enable_sm90INS1_16FlashAttnFwdSm90INS1_25CollectiveMainloopFwdSm90ILi2EN4cute5tupleIJNS5_1CILi1EEES8_S8_EEENS6_IJNS7_ILi64EEESA_SA_EEELi512ENS_10bfloat16_tEfNS_4arch4Sm90ELb0ELb1ELb0ELb1ELb0ELb0ELb1ELb0ELb0ELb0ELb0ELb0EEENS1_21CollectiveEpilogueFwdINS6_IJSA_NS7_ILi512EEESA_EEES9_SC_SE_Li256ELb1ELb0ELb0ELb0EEENS1_36VarlenDynamicPersistentTileSchedulerILi64ELi64ELi256ELi32ELb0ELb0ELb1ELb1ELb0ELb1EEEEEEEEEvNT_6ParamsE)
        /*0b1c*/ 	.short	0x0210
        /*0b1e*/ 	.short	0x0b70


	//----- nvinfo : EIATTR_SW_WAR
	.align		4
.L_925:
        /*0b20*/ 	.byte	0x04, 0x36
        /*0b22*/ 	.short	(.L_927 - .L_926)
.L_926:
        /*0b24*/ 	.word	0x00000008
.L_927:


//--------------------- .nv.info._ZN7cutlass13device_kernelIN5flash11enable_sm90INS1_16FlashAttnFwdSm90INS1_25CollectiveMainloopFwdSm90ILi2EN4cute5tupleIJNS5_1CILi1EEES8_S8_EEENS6_IJNS7_ILi64EEESA_SA_EEELi512ENS_10bfloat16_tEfNS_4arch4Sm90ELb0ELb1ELb0ELb1ELb0ELb1ELb1ELb0ELb0ELb0ELb0ELb0EEENS1_21CollectiveEpilogueFwdINS6_IJSA_NS7_ILi512EEESA_EEES9_SC_SE_Li256ELb1ELb0ELb0ELb0EEENS1_36VarlenDynamicPersistentTileSchedulerILi64ELi64ELi256ELi32ELb0ELb0ELb1ELb1ELb0ELb1EEEEEEEEEvNT_6ParamsE --------------------------
	.section	.nv.info._ZN7cutlass13device_kernelIN5flash11enable_sm90INS1_16FlashAttnFwdSm90INS1_25CollectiveMainloopFwdSm90ILi2EN4cute5tupleIJNS5_1CILi1EEES8_S8_EEENS6_IJNS7_ILi64EEESA_SA_EEELi512ENS_10bfloat16_tEfNS_4arch4Sm90ELb0ELb1ELb0ELb1ELb0ELb1ELb1ELb0ELb0ELb0ELb0ELb0EEENS1_21CollectiveEpilogueFwdINS6_IJSA_NS7_ILi512EEESA_EEES9_SC_SE_Li256ELb1ELb0ELb0ELb0EEENS1_36VarlenDynamicPersistentTileSchedulerILi64ELi64ELi256ELi32ELb0ELb0ELb1ELb1ELb0ELb1EEEEEEEEEvNT_6ParamsE,"",@"SHT_CUDA_INFO"
	.sectionflags	@""
	.align	4


	//----- nvinfo : EIATTR_CUDA_API_VERSION
	.align		4
        /*0000*/ 	.byte	0x04, 0x37
        /*0002*/ 	.short	(.L_929 - .L_928)
.L_928:
        /*0004*/ 	.word	0x00000082


	//----- nvinfo : EIATTR_KPARAM_INFO
	.align		4
.L_929:
        /*0008*/ 	.byte	0x04, 0x17
        /*000a*/ 	.short	(.L_931 - .L_930)
.L_930:
        /*000c*/ 	.word	0x00000000
        /*0010*/ 	.short	0x0000
        /*0012*/ 	.short	0x0070
        /*0014*/ 	.byte	0x00, 0xf0, 0x01, 0x2c


	//----- nvinfo : EIATTR_SPARSE_MMA_MASK
	.align		4
.L_931:
        /*0018*/ 	.byte	0x03, 0x50
        /*001a*/ 	.short	0x0000


	//----- nvinfo : EIATTR_MAXREG_COUNT
	.align		4
        /*001c*/ 	.byte	0x03, 0x1b
        /*001e*/ 	.short	0x00a8


	//----- nvinfo : EIATTR_NUM_BARRIERS
	.align		4
        /*0020*/ 	.byte	0x02, 0x4c
        /*0022*/ 	.byte	0x10
	.zero		1


	//----- nvinfo : EIATTR_EXTERNS
	.align		4
        /*0024*/ 	.byte	0x04, 0x0f
        /*0026*/ 	.short	(.L_933 - .L_932)


	//   ....[0]....
	.align		4
.L_932:
        /*0028*/ 	.word	index@(__assertfail)


	//----- nvinfo : EIATTR_ANNOTATIONS
	.align		4
.L_933:
        /*002c*/ 	.byte	0x04, 0x55
        /*002e*/ 	.short	(.L_935 - .L_934)


	//   ....[0]....
.L_934:
        /* <DEDUP_REMOVED lines=41> */


	//----- nvinfo : EIATTR_MERCURY_ISA_VERSION
	.align		4
.L_935:
        /*02a8*/ 	.byte	0x03, 0x5f
        /*02aa*/ 	.short	0x0101


	//----- nvinfo : EIATTR_UNUSED_LOAD_BYTE_OFFSET
	.align		4
        /*02ac*/ 	.byte	0x04, 0x44
        /*02ae*/ 	.short	(.L_937 - .L_936)


	//   ....[0]....
.L_936:
        /*02b0*/ 	.word	0x00000b50
        /*02b4*/ 	.word	0x0000fff0


	//   ....[1]....
        /*02b8*/ 	.word	0x000195c0
        /*02bc*/ 	.word	0x0000fff0


	//----- nvinfo : EIATTR_INT_WARP_WIDE_INSTR_OFFSETS
	.align		4
.L_937:
        /*02c0*/ 	.byte	0x04, 0x31
        /*02c2*/ 	.short	(.L_939 - .L_938)


	//   ....[0]....
.L_938:
        /*02c4*/ 	.word	0x00000200


	//   ....[1]....
        /*02c8*/ 	.word	0x00000240


	//   ....[2]....
        /*02cc*/ 	.word	0x000002a0


	//   ....[3]....
        /*02d0*/ 	.word	0x000002b0


	//   ....[4]....
        /*02d4*/ 	.word	0x0001e6f0


	//   ....[5]....
        /*02d8*/ 	.word	0x0001e7a0


	//   ....[6]....
        /*02dc*/ 	.word	0x0001ecb0


	//   ....[7]....
        /*02e0*/ 	.word	0x0001ed20


	//   ....[8]....
        /*02e4*/ 	.word	0x000219a0


	//   ....[9]....
        /*02e8*/ 	.word	0x00021a50


	//----- nvinfo : EIATTR_COOP_GROUP_MASK_REGIDS
	.align		4
.L_939:
        /*02ec*/ 	.byte	0x04, 0x29
        /*02ee*/ 	.short	(.L_941 - .L_940)


	//   ....[0]....
.L_940:
        /*02f0*/ 	.word	0xffffffff


	//   ....[1]....
        /*02f4*/ 	.word	0xffffffff


	//   ....[2]....
        /*02f8*/ 	.word	0xffffffff


	//   ....[3]....
        /*02fc*/ 	.word	0xffffffff


	//   ....[4]....
        /*0300*/ 	.word	0xffffffff


	//   ....[5]....
        /*0304*/ 	.word	0xffffffff


	//   ....[6]....
        /*0308*/ 	.word	0xffffffff


	//   ....[7]....
        /*030c*/ 	.word	0xffffffff


	//   ....[8]....
        /*0310*/ 	.word	0xffffffff


	//   ....[9]....
        /*0314*/ 	.word	0xffffffff


	//   ....[10]....
        /*0318*/ 	.word	0xffffffff


	//   ....[11]....
        /*031c*/ 	.word	0xffffffff


	//   ....[12]....
        /*0320*/ 	.word	0xffffffff


	//   ....[13]....
        /*0324*/ 	.word	0xffffffff


	//   ....[14]....
        /*0328*/ 	.word	0xffffffff


	//   ....[15]....
        /*032c*/ 	.word	0xffffffff


	//   ....[16]....
        /*0330*/ 	.word	0xffffffff


	//   ....[17]....
        /*0334*/ 	.word	0xffffffff


	//   ....[18]....
        /*0338*/ 	.word	0xffffffff


	//   ....[19]....
        /*033c*/ 	.word	0xffffffff


	//   ....[20]....
        /*0340*/ 	.word	0xffffffff


	//   ....[21]....
        /*0344*/ 	.word	0xffffffff


	//   ....[22]....
        /*0348*/ 	.word	0xffffffff


	//   ....[23]....
        /*034c*/ 	.word	0xffffffff


	//   ....[24]....
        /*0350*/ 	.word	0xffffffff


	//   ....[25]....
        /*0354*/ 	.word	0xffffffff


	//   ....[26]....
        /*0358*/ 	.word	0xffffffff


	//   ....[27]....
        /*035c*/ 	.word	0xffffffff


	//   ....[28]....
        /*0360*/ 	.word	0xffffffff


	//   ....[29]....
        /*0364*/ 	.word	0xffffffff


	//   ....[30]....
        /*0368*/ 	.word	0xffffffff


	//   ....[31]....
        /*036c*/ 	.word	0xffffffff


	//   ....[32]....
        /*0370*/ 	.word	0xffffffff


	//   ....[33]....
        /*0374*/ 	.word	0xffffffff


	//   ....[34]....
        /*0378*/ 	.word	0xffffffff


	//   ....[35]....
        /*037c*/ 	.word	0xffffffff


	//   ....[36]....
        /*0380*/ 	.word	0xffffffff


	//   ....[37]....
        /*0384*/ 	.word	0xffffffff


	//   ....[38]....
        /*0388*/ 	.word	0xffffffff


	//   ....[39]....
        /*038c*/ 	.word	0xffffffff


	//   ....[40]....
        /*0390*/ 	.word	0xffffffff


	//   ....[41]....
        /*0394*/ 	.word	0xffffffff


	//   ....[42]....
        /*0398*/ 	.word	0xffffffff


	//   ....[43]....
        /*039c*/ 	.word	0xffffffff


	//   ....[44]....
        /*03a0*/ 	.word	0xffffffff


	//   ....[45]....
        /*03a4*/ 	.word	0xffffffff


	//   ....[46]....
        /*03a8*/ 	.word	0xffffffff


	//   ....[47]....
        /*03ac*/ 	.word	0xffffffff


	//   ....[48]....
        /*03b0*/ 	.word	0xffffffff


	//   ....[49]....
        /*03b4*/ 	.word	0xffffffff


	//   ....[50]....
        /*03b8*/ 	.word	0xffffffff


	//   ....[51]....
        /*03bc*/ 	.word	0xffffffff


	//   ....[52]....
        /*03c0*/ 	.word	0xffffffff


	//   ....[53]....
        /*03c4*/ 	.word	0xffffffff


	//   ....[54]....
        /*03c8*/ 	.word	0xffffffff


	//   ....[55]....
        /*03cc*/ 	.word	0xffffffff


	//   ....[56]....
        /*03d0*/ 	.word	0xffffffff


	//   ....[57]....
        /*03d4*/ 	.word	0xffffffff


	//   ....[58]....
        /*03d8*/ 	.word	0xffffffff


	//   ....[59]....
        /*03dc*/ 	.word	0xffffffff


	//   ....[60]....
        /*03e0*/ 	.word	0xffffffff


	//   ....[61]....
        /*03e4*/ 	.word	0xffffffff


	//   ....[62]....
        /*03e8*/ 	.word	0xffffffff


	//   ....[63]....
        /*03ec*/ 	.word	0xffffffff


	//   ....[64]....
        /*03f0*/ 	.word	0xffffffff


	//   ....[65]....
        /*03f4*/ 	.word	0xffffffff


	//   ....[66]....
        /*03f8*/ 	.word	0xffffffff


	//   ....[67]....
        /*03fc*/ 	.word	0xffffffff


	//   ....[68]....
        /*0400*/ 	.word	0xffffffff


	//   ....[69]....
        /*0404*/ 	.word	0xffffffff


	//   ....[70]....
        /*0408*/ 	.word	0xffffffff


	//   ....[71]....
        /*040c*/ 	.word	0xffffffff


	//   ....[72]....
        /*0410*/ 	.word	0x0500000f


	//   ....[73]....
        /*0414*/ 	.word	0x0500000f


	//   ....[74]....
        /*0418*/ 	.word	0x0500000f


	//   ....[75]....
        /*041c*/ 	.word	0x0500000f


	//   ....[76]....
        /*0420*/ 	.word	0x0500000f


	//   ....[77]....
        /*0424*/ 	.word	0x0500000f


	//   ....[78]....
        /*0428*/ 	.word	0x0500000f


	//   ....[79]....
        /*042c*/ 	.word	0x0500000f


	//   ....[80]....
        /*0430*/ 	.word	0x0500000f


	//   ....[81]....
        /*0434*/ 	.word	0x0500000f


	//   ....[82]....
        /*0438*/ 	.word	0x0500000f


	//   ....[83]....
        /*043c*/ 	.word	0x0500000f


	//   ....[84]....
        /*0440*/ 	.word	0x0500000f


	//   ....[85]....
        /*0444*/ 	.word	0x0500000f


	//   ....[86]....
        /*0448*/ 	.word	0x0500000f


	//   ....[87]....
        /*044c*/ 	.word	0x0500000f


	//   ....[88]....
        /*0450*/ 	.word	0x0500000f


	//   ....[89]....
        /*0454*/ 	.word	0x0500000f


	//   ....[90]....
        /*0458*/ 	.word	0x0500000f


	//   ....[91]....
        /*045c*/ 	.word	0x0500000f


	//   ....[92]....
        /*0460*/ 	.word	0x0500000f


	//   ....[93]....
        /*0464*/ 	.word	0x0500000f


	//   ....[94]....
        /*0468*/ 	.word	0x0500000f


	//   ....[95]....
        /*046c*/ 	.word	0x0500000f


	//   ....[96]....
        /*0470*/ 	.word	0x0500000f


	//   ....[97]....
        /*0474*/ 	.word	0x0500000f


	//   ....[98]....
        /*0478*/ 	.word	0x0500000f


	//   ....[99]....
        /*047c*/ 	.word	0x0500000f


	//   ....[100]....
        /*0480*/ 	.word	0x0500000f


	//   ....[101]....
        /*0484*/ 	.word	0x0500000f


	//   ....[102]....
        /*0488*/ 	.word	0x0500000f


	//   ....[103]....
        /*048c*/ 	.word	0x0500000f


	//   ....[104]....
        /*0490*/ 	.word	0x0500000f


	//   ....[105]....
        /*0494*/ 	.word	0x0500000f


	//   ....[106]....
        /*0498*/ 	.word	0x0500000f


	//   ....[107]....
        /*049c*/ 	.word	0x0500000f


	//----- nvinfo : EIATTR_COOP_GROUP_INSTR_OFFSETS
	.align		4
.L_941:
        /*04a0*/ 	.byte	0x04, 0x28
        /*04a2*/ 	.short	(.L_943 - .L_942)


	//   ....[0]....
.L_942:
        /*04a4*/ 	.word	0x00000070


	//   ....[1]....
        /*04a8*/ 	.word	0x000001f0


	//   ....[2]....
        /*04ac*/ 	.word	0x00000230


	//   ....[3]....
        /*04b0*/ 	.word	0x00000480


	//   ....[4]....
        /*04b4*/ 	.word	0x000005e0


	//   ....[5]....
        /*04b8*/ 	.word	0x00000700


	//   ....[6]....
        /*04bc*/ 	.word	0x00000860


	//   ....[7]....
        /*04c0*/ 	.word	0x00004e60


	//   ....[8]....
        /*04c4*/ 	.word	0x00006ed0


	//   ....[9]....
        /*04c8*/ 	.word	0x0000a8c0


	//   ....[10]....
        /*04cc*/ 	.word	0x0000cc20


	//   ....[11]....
        /*04d0*/ 	.word	0x0000cd50


	//   ....[12]....
        /*04d4*/ 	.word	0x0000d060


	//   ....[13]....
        /*04d8*/ 	.word	0x0000d110


	//   ....[14]....
        /*04dc*/ 	.word	0x0000d950


	//   ....[15]....
        /*04e0*/ 	.word	0x0000e190


	//   ....[16]....
        /*04e4*/ 	.word	0x000101e0


	//   ....[17]....
        /*04e8*/ 	.word	0x000102e0


	//   ....[18]....
        /*04ec*/ 	.word	0x00010570


	//   ....[19]....
        /*04f0*/ 	.word	0x000106d0


	//   ....[20]....
        /*04f4*/ 	.word	0x00011880


	//   ....[21]....
        /*04f8*/ 	.word	0x00012a90


	//   ....[22]....
        /*04fc*/ 	.word	0x00013940


	//   ....[23]....
        /*0500*/ 	.word	0x00013970


	//   ....[24]....
        /*0504*/ 	.word	0x00013bd0


	//   ....[25]....
        /*0508*/ 	.word	0x00013da0


	//   ....[26]....
        /*050c*/ 	.word	0x00014d60


	//   ....[27]....
        /*0510*/ 	.word	0x00015d40


	//   ....[28]....
        /*0514*/ 	.word	0x000173f0


	//   ....[29]....
        /*0518*/ 	.word	0x000174f0


	//   ....[30]....
        /*051c*/ 	.word	0x000178d0


	//   ....[31]....
        /*0520*/ 	.word	0x00017930


	//   ....[32]....
        /*0524*/ 	.word	0x00018a80


	//   ....[33]....
        /*0528*/ 	.word	0x00018ad0


	//   ....[34]....
        /*052c*/ 	.word	0x00018b00


	//   ....[35]....
        /*0530*/ 	.word	0x00018b70


	//   ....[36]....
        /*0534*/ 	.word	0x00018b80


	//   ....[37]....
        /*0538*/ 	.word	0x0001a550


	//   ....[38]....
        /*053c*/ 	.word	0x0001bce0


	//   ....[39]....
        /*0540*/ 	.word	0x0001be60


	//   ....[40]....
        /*0544*/ 	.word	0x0001be90


	//   ....[41]....
        /*0548*/ 	.word	0x0001bed0


	//   ....[42]....
        /*054c*/ 	.word	0x0001bf30


	//   ....[43]....
        /*0550*/ 	.word	0x0001bf90


	//   ....[44]....
        /*0554*/ 	.word	0x0001bfd0


	//   ....[45]....
        /*0558*/ 	.word	0x0001c180


	//   ....[46]....
        /*055c*/ 	.word	0x0001c1e0


	//   ....[47]....
        /*0560*/ 	.word	0x0001c220


	//   ....[48]....
        /*0564*/ 	.word	0x0001c260


	//   ....[49]....
        /*0568*/ 	.word	0x0001c290


	//   ....[50]....
        /*056c*/ 	.word	0x0001c2c0


	//   ....[51]....
        /*0570*/ 	.word	0x0001c360


	//   ....[52]....
        /*0574*/ 	.word	0x0001c3c0


	//   ....[53]....
        /*0578*/ 	.word	0x0001c450


	//   ....[54]....
        /*057c*/ 	.word	0x00021ae0


	//   ....[55]....
        /*0580*/ 	.word	0x00021af0


	//   ....[56]....
        /*0584*/ 	.word	0x00021c00


	//   ....[57]....
        /*0588*/ 	.word	0x00021c60


	//   ....[58]....
        /*058c*/ 	.word	0x00021ca0


	//   ....[59]....
        /*0590*/ 	.word	0x00021ce0


	//   ....[60]....
        /*0594*/ 	.word	0x00021d10


	//   ....[61]....
        /*0598*/ 	.word	0x00021d40


	//   ....[62]....
        /*059c*/ 	.word	0x00021ed0


	//   ....[63]....
        /*05a0*/ 	.word	0x00021f30


	//   ....[64]....
        /*05a4*/ 	.word	0x00021f70


	//   ....[65]....
        /*05a8*/ 	.word	0x00021fb0


	//   ....[66]....
        /*05ac*/ 	.word	0x00021fe0


	//   ....[67]....
        /*05b0*/ 	.word	0x00022010


	//   ....[68]....
        /*05b4*/ 	.word	0x000220d0


	//   ....[69]....
        /*05b8*/ 	.word	0x000220f0


	//   ....[70]....
        /*05bc*/ 	.word	0x00022160


	//   ....[71]....
        /*05c0*/ 	.word	0x000227f0


	//   ....[72]....
        /*05c4*/ 	.word	0x00022c50


	//   ....[73]....
        /*05c8*/ 	.word	0x00022cf0


	//   ....[74]....
        /*05cc*/ 	.word	0x00022d90


	//   ....[75]....
        /*05d0*/ 	.word	0x00022e30


	//   ....[76]....
        /*05d4*/ 	.word	0x00022ed0


	//   ....[77]....
        /*05d8*/ 	.word	0x00022f70


	//   ....[78]....
        /*05dc*/ 	.word	0x00023010


	//   ....[79]....
        /*05e0*/ 	.word	0x000230b0


	//   ....[80]....
        /*05e4*/ 	.word	0x000231a0


	//   ....[81]....
        /*05e8*/ 	.word	0x00023240


	//   ....[82]....
        /*05ec*/ 	.word	0x000232e0


	//   ....[83]....
        /*05f0*/ 	.word	0x00023380


	//   ....[84]....
        /*05f4*/ 	.word	0x00023420


	//   ....[85]....
        /*05f8*/ 	.word	0x000234c0


	//   ....[86]....
        /*05fc*/ 	.word	0x00023560


	//   ....[87]....
        /*0600*/ 	.word	0x00023600


	//   ....[88]....
        /*0604*/ 	.word	0x000239f0


	//   ....[89]....
        /*0608*/ 	.word	0x00023cd0


	//   ....[90]....
        /*060c*/ 	.word	0x000240f0


	//   ....[91]....
        /*0610*/ 	.word	0x00024180


	//   ....[92]....
        /*0614*/ 	.word	0x00024220


	//   ....[93]....
        /*0618*/ 	.word	0x000242d0


	//   ....[94]....
        /*061c*/ 	.word	0x00024350


	//   ....[95]....
        /*0620*/ 	.word	0x000243d0


	//   ....[96]....
        /*0624*/ 	.word	0x00024450


	//   ....[97]....
        /*0628*/ 	.word	0x000244d0


	//   ....[98]....
        /*062c*/ 	.word	0x00024560


	//   ....[99]....
        /*0630*/ 	.word	0x00024620


	//   ....[100]....
        /*0634*/ 	.word	0x000246a0


	//   ....[101]....
        /*0638*/ 	.word	0x00024720


	//   ....[102]....
        /*063c*/ 	.word	0x000247a0


	//   ....[103]....
        /*0640*/ 	.word	0x00024820


	//   ....[104]....
        /*0644*/ 	.word	0x00024890


	//   ....[105]....
        /*0648*/ 	.word	0x00024930


	//   ....[106]....
        /*064c*/ 	.word	0x000249c0


	//   ....[107]....
        /*0650*/ 	.word	0x00024af0


	//----- nvinfo : EIATTR_REG_RECONFIG
	.align		4
.L_943:
        /*0654*/ 	.byte	0x01, 0x54
	.zero		2


	//----- nvinfo : EIATTR_SYSCALL_OFFSETS
	.align		4
        /*0658*/ 	.byte	0x04, 0x46
        /*065a*/ 	.short	(.L_945 - .L_944)


	//   ....[0]....
.L_944:
        /*065c*/ 	.word	0x00001c10


	//   ....[1]....
        /*0660*/ 	.word	0x00001d60


	//   ....[2]....
        /*0664*/ 	.word	0x00007090


	//   ....[3]....
        /*0668*/ 	.word	0x00007530


	//   ....[4]....
        /*066c*/ 	.word	0x0001e930


	//   ....[5]....
        /*0670*/ 	.word	0x0001ea70


	//   ....[6]....
        /*0674*/ 	.word	0x0001eb70


	//----- nvinfo : EIATTR_MBARRIER_INSTR_OFFSETS
	.align		4
.L_945:
        /*0678*/ 	.byte	0x04, 0x39
        /*067a*/ 	.short	(.L_947 - .L_946)


	//   ....[0]....
.L_946:
        /*067c*/ 	.word	0x00000360
        /*0680*/ 	.word	0x000000ff
        /*0684*/ 	.word	0x00038800
        /*0688*/ 	.short	0x0100
        /*068a*/ 	.byte	0x08
	.zero		1


	//   ....[1]....
        /*068c*/ 	.word	0x00000370
        /*0690*/ 	.word	0x000000ff
        /*0694*/ 	.word	0x00038810
        /*0698*/ 	.short	0x0100
        /*069a*/ 	.byte	0x08
	.zero		1


	//   ....[2]....
        /*069c*/ 	.word	0x00000380
        /*06a0*/ 	.word	0x000000ff
        /*06a4*/ 	.word	0x00038820
        /*06a8*/ 	.short	0x0100
        /*06aa*/ 	.byte	0x08
	.zero		1


	//   ....[3]....
        /*06ac*/ 	.word	0x00000430
        /*06b0*/ 	.word	0x000000ff
        /*06b4*/ 	.word	0x00038830
        /*06b8*/ 	.short	0x0100
        /*06ba*/ 	.byte	0x06
	.zero		1


	//   ....[4]....
        /*06bc*/ 	.word	0x00000440
        /*06c0*/ 	.word	0x000000ff
        /*06c4*/ 	.word	0x00038840
        /*06c8*/ 	.short	0x0100
        /*06ca*/ 	.byte	0x06
	.zero		1


	//   ....[5]....
        /*06cc*/ 	.word	0x00000450
        /*06d0*/ 	.word	0x000000ff
        /*06d4*/ 	.word	0x00038838
        /*06d8*/ 	.short	0x0100
        /*06da*/ 	.byte	0x06
	.zero		1


	//   ....[6]....
        /*06dc*/ 	.word	0x00000460
        /*06e0*/ 	.word	0x000000ff
        /*06e4*/ 	.word	0x00038848
        /*06e8*/ 	.short	0x0100
        /*06ea*/ 	.byte	0x06
	.zero		1


	//   ....[7]....
        /*06ec*/ 	.word	0x00000590
        /*06f0*/ 	.word	0x000000ff
        /*06f4*/ 	.word	0x00038850
        /*06f8*/ 	.short	0x0100
        /*06fa*/ 	.byte	0x08
	.zero		1


	//   ....[8]....
        /*06fc*/ 	.word	0x000005a0
        /*0700*/ 	.word	0x000000ff
        /*0704*/ 	.word	0x00038860
        /*0708*/ 	.short	0x0100
        /*070a*/ 	.byte	0x08
	.zero		1


	//   ....[9]....
        /*070c*/ 	.word	0x000005b0
        /*0710*/ 	.word	0x000000ff
        /*0714*/ 	.word	0x00038858
        /*0718*/ 	.short	0x0100
        /*071a*/ 	.byte	0x08
	.zero		1


	//   ....[10]....
        /*071c*/ 	.word	0x000005c0
        /*0720*/ 	.word	0x000000ff
        /*0724*/ 	.word	0x00038868
        /*0728*/ 	.short	0x0100
        /*072a*/ 	.byte	0x08
	.zero		1


	//   ....[11]....
        /*072c*/ 	.word	0x000006b0
        /*0730*/ 	.word	0x000000ff
        /*0734*/ 	.word	0x00038870
        /*0738*/ 	.short	0x0100
        /*073a*/ 	.byte	0x06
	.zero		1


	//   ....[12]....
        /*073c*/ 	.word	0x000006c0
        /*0740*/ 	.word	0x000000ff
        /*0744*/ 	.word	0x00038880
        /*0748*/ 	.short	0x0100
        /*074a*/ 	.byte	0x06
	.zero		1


	//   ....[13]....
        /*074c*/ 	.word	0x000006d0
        /*0750*/ 	.word	0x000000ff
        /*0754*/ 	.word	0x00038878
        /*0758*/ 	.short	0x0100
        /*075a*/ 	.byte	0x06
	.zero		1


	//   ....[14]....
        /*075c*/ 	.word	0x000006e0
        /*0760*/ 	.word	0x000000ff
        /*0764*/ 	.word	0x00038888
        /*0768*/ 	.short	0x0100
        /*076a*/ 	.byte	0x06
	.zero		1


	//   ....[15]....
        /*076c*/ 	.word	0x00000810
        /*0770*/ 	.word	0x000000ff
        /*0774*/ 	.word	0x00038890
        /*0778*/ 	.short	0x0100
        /*077a*/ 	.byte	0x08
	.zero		1


	//   ....[16]....
        /*077c*/ 	.word	0x00000820
        /*0780*/ 	.word	0x000000ff
        /*0784*/ 	.word	0x000388a0
        /*0788*/ 	.short	0x0100
        /*078a*/ 	.byte	0x08
	.zero		1


	//   ....[17]....
        /*078c*/ 	.word	0x00000830
        /*0790*/ 	.word	0x000000ff
        /*0794*/ 	.word	0x00038898
        /*0798*/ 	.short	0x0100
        /*079a*/ 	.byte	0x08
	.zero		1


	//   ....[18]....
        /*079c*/ 	.word	0x00000840
        /*07a0*/ 	.word	0x000000ff
        /*07a4*/ 	.word	0x000388a8
        /*07a8*/ 	.short	0x0100
        /*07aa*/ 	.byte	0x08
	.zero		1


	//   ....[19]....
        /*07ac*/ 	.word	0x00000970
        /*07b0*/ 	.word	0x000000ff
        /*07b4*/ 	.word	0x000388b0
        /*07b8*/ 	.short	0x0100
        /*07ba*/ 	.byte	0x08
	.zero		1


	//   ....[20]....
        /*07bc*/ 	.word	0x00000980
        /*07c0*/ 	.word	0x000000ff
        /*07c4*/ 	.word	0x000388c0
        /*07c8*/ 	.short	0x0100
        /*07ca*/ 	.byte	0x08
	.zero		1


	//   ....[21]....
        /*07cc*/ 	.word	0x00000990
        /*07d0*/ 	.word	0x000000ff
        /*07d4*/ 	.word	0x000388b8
        /*07d8*/ 	.short	0x0100
        /*07da*/ 	.byte	0x08
	.zero		1


	//   ....[22]....
        /*07dc*/ 	.word	0x000009a0
        /*07e0*/ 	.word	0x000000ff
        /*07e4*/ 	.word	0x000388c8
        /*07e8*/ 	.short	0x0100
        /*07ea*/ 	.byte	0x08
	.zero		1


	//   ....[23]....
        /*07ec*/ 	.word	0x000029e0
        /*07f0*/ 	.word	0x00000046
        /*07f4*/ 	.word	0x00038890
        /*07f8*/ 	.short	0x010a
        /*07fa*/ 	.byte	0x3f
	.zero		1


	//   ....[24]....
        /*07fc*/ 	.word	0x00003430
        /*0800*/ 	.word	0x00000046
        /*0804*/ 	.word	0x00038890
        /*0808*/ 	.short	0x010a
        /*080a*/ 	.byte	0x3f
	.zero		1


	//   ....[25]....
        /*080c*/ 	.word	0x00003d40
        /*0810*/ 	.word	0x00000046
        /*0814*/ 	.word	0x00038890
        /*0818*/ 	.short	0x010a
        /*081a*/ 	.byte	0x3f
	.zero		1


	//   ....[26]....
        /*081c*/ 	.word	0x00003f40
        /*0820*/ 	.word	0x00000004
        /*0824*/ 	.word	0x00000000
        /*0828*/ 	.short	0x0101
        /*082a*/ 	.byte	0x3f
	.zero		1


	//   ....[27]....
        /*082c*/ 	.word	0x00003f80
        /*0830*/ 	.word	0x00000046
        /*0834*/ 	.word	0x000388b0
        /*0838*/ 	.short	0x010a
        /*083a*/ 	.byte	0x3f
	.zero		1


	//   ....[28]....
        /*083c*/ 	.word	0x000045e0
        /*0840*/ 	.word	0x00000046
        /*0844*/ 	.word	0x00000000
        /*0848*/ 	.short	0x0101
        /*084a*/ 	.byte	0x3f
	.zero		1


	//   ....[29]....
        /*084c*/ 	.word	0x000052b0
        /*0850*/ 	.word	0x00000000
        /*0854*/ 	.word	0x00000000
        /*0858*/ 	.short	0x0101
        /*085a*/ 	.byte	0x3f
	.zero		1


	//   ....[30]....
        /*085c*/ 	.word	0x00005e20
        /*0860*/ 	.word	0x00000000
        /*0864*/ 	.word	0x00000000
        /*0868*/ 	.short	0x0101
        /*086a*/ 	.byte	0x3f
	.zero		1


	//   ....[31]....
        /*086c*/ 	.word	0x00007120
        /*0870*/ 	.word	0x00000012
        /*0874*/ 	.word	0x00038800
        /*0878*/ 	.short	0x010a
        /*087a*/ 	.byte	0x3f
	.zero		1


	//   ....[32]....
        /*087c*/ 	.word	0x00007170
        /*0880*/ 	.word	0x00000012
        /*0884*/ 	.word	0x00038800
        /*0888*/ 	.short	0x010a
        /*088a*/ 	.byte	0x3f
	.zero		1


	//   ....[33]....
        /*088c*/ 	.word	0x00007da0
        /*0890*/ 	.word	0x00000012
        /*0894*/ 	.word	0x00038800
        /*0898*/ 	.short	0x010a
        /*089a*/ 	.byte	0x3f
	.zero		1


	//   ....[34]....
        /*089c*/ 	.word	0x000091e0
        /*08a0*/ 	.word	0x00000012
        /*08a4*/ 	.word	0x00038800
        /*08a8*/ 	.short	0x010a
        /*08aa*/ 	.byte	0x3f
	.zero		1


	//   ....[35]....
        /*08ac*/ 	.word	0x0000a1e0
        /*08b0*/ 	.word	0x00000014
        /*08b4*/ 	.word	0x00038830
        /*08b8*/ 	.short	0x010a
        /*08ba*/ 	.byte	0x3f
	.zero		1


	//   ....[36]....
        /*08bc*/ 	.word	0x0000a290
        /*08c0*/ 	.word	0x00000014
        /*08c4*/ 	.word	0x00038830
        /*08c8*/ 	.short	0x010a
        /*08ca*/ 	.byte	0x3f
	.zero		1


	//   ....[37]....
        /*08cc*/ 	.word	0x0000a5a0
        /*08d0*/ 	.word	0x00000012
        /*08d4*/ 	.word	0x00038810
        /*08d8*/ 	.short	0x010a
        /*08da*/ 	.byte	0x3f
	.zero		1


	//   ....[38]....
        /*08dc*/ 	.word	0x0000a5f0
        /*08e0*/ 	.word	0x00000014
        /*08e4*/ 	.word	0x00038850
        /*08e8*/ 	.short	0x010a
        /*08ea*/ 	.byte	0x3f
	.zero		1


	//   ....[39]....
        /*08ec*/ 	.word	0x0000a680
        /*08f0*/ 	.word	0x00000014
        /*08f4*/ 	.word	0x00038850
        /*08f8*/ 	.short	0x010a
        /*08fa*/ 	.byte	0x3f
	.zero		1


	//   ....[40]....
        /*08fc*/ 	.word	0x0000c0a0
        /*0900*/ 	.word	0x00000000
        /*0904*/ 	.word	0x00000000
        /*0908*/ 	.short	0x0101
        /*090a*/ 	.byte	0x3f
	.zero		1


	//   ....[41]....
        /*090c*/ 	.word	0x0000d970
        /*0910*/ 	.word	0x00000014
        /*0914*/ 	.word	0x00000000
        /*0918*/ 	.short	0x0101
        /*091a*/ 	.byte	0x3f
	.zero		1


	//   ....[42]....
        /*091c*/ 	.word	0x0000dcb0
        /*0920*/ 	.word	0x000000c7
        /*0924*/ 	.word	0x00038830
        /*0928*/ 	.short	0x010a
        /*092a*/ 	.byte	0x3f
	.zero		1


	//   ....[43]....
        /*092c*/ 	.word	0x0000dd20
        /*0930*/ 	.word	0x000000c7
        /*0934*/ 	.word	0x00038830
        /*0938*/ 	.short	0x010a
        /*093a*/ 	.byte	0x3f
	.zero		1


	//   ....[44]....
        /*093c*/ 	.word	0x0000df90
        /*0940*/ 	.word	0x000000c7
        /*0944*/ 	.word	0x00038850
        /*0948*/ 	.short	0x010a
        /*094a*/ 	.byte	0x3f
	.zero		1


	//   ....[45]....
        /*094c*/ 	.word	0x0000dfe0
        /*0950*/ 	.word	0x000000c7
        /*0954*/ 	.word	0x00038850
        /*0958*/ 	.short	0x010a
        /*095a*/ 	.byte	0x3f
	.zero		1


	//   ....[46]....
        /*095c*/ 	.word	0x0000f8d0
        /*0960*/ 	.word	0x00000015
        /*0964*/ 	.word	0x00000000
        /*0968*/ 	.short	0x0101
        /*096a*/ 	.byte	0x3f
	.zero		1


	//   ....[47]....
        /*096c*/ 	.word	0x000118a0
        /*0970*/ 	.word	0x000000c7
        /*0974*/ 	.word	0x00000000
        /*0978*/ 	.short	0x0101
        /*097a*/ 	.byte	0x3f
	.zero		1


	//   ....[48]....
        /*097c*/ 	.word	0x00011c20
        /*0980*/ 	.word	0x000000bc
        /*0984*/ 	.word	0x00038830
        /*0988*/ 	.short	0x010a
        /*098a*/ 	.byte	0x3f
	.zero		1


	//   ....[49]....
        /*098c*/ 	.word	0x00011c90
        /*0990*/ 	.word	0x000000bc
        /*0994*/ 	.word	0x00038830
        /*0998*/ 	.short	0x010a
        /*099a*/ 	.byte	0x3f
	.zero		1


	//   ....[50]....
        /*099c*/ 	.word	0x00011f00
        /*09a0*/ 	.word	0x000000bc
        /*09a4*/ 	.word	0x00038850
        /*09a8*/ 	.short	0x010a
        /*09aa*/ 	.byte	0x3f
	.zero		1


	//   ....[51]....
        /*09ac*/ 	.word	0x00011f50
        /*09b0*/ 	.word	0x000000bc
        /*09b4*/ 	.word	0x00038850
        /*09b8*/ 	.short	0x010a
        /*09ba*/ 	.byte	0x3f
	.zero		1


	//   ....[52]....
        /*09bc*/ 	.word	0x000140c0
        /*09c0*/ 	.word	0x0000009a
        /*09c4*/ 	.word	0x00000000
        /*09c8*/ 	.short	0x0101
        /*09ca*/ 	.byte	0x3f
	.zero		1


	//   ....[53]....
        /*09cc*/ 	.word	0x00014d80
        /*09d0*/ 	.word	0x000000bc
        /*09d4*/ 	.word	0x00000000
        /*09d8*/ 	.short	0x0101
        /*09da*/ 	.byte	0x3f
	.zero		1


	//   ....[54]....
        /*09dc*/ 	.word	0x00014ee0
        /*09e0*/ 	.word	0x000000bd
        /*09e4*/ 	.word	0x00038830
        /*09e8*/ 	.short	0x010a
        /*09ea*/ 	.byte	0x3f
	.zero		1


	//   ....[55]....
        /*09ec*/ 	.word	0x00014f50
        /*09f0*/ 	.word	0x000000bd
        /*09f4*/ 	.word	0x00038830
        /*09f8*/ 	.short	0x010a
        /*09fa*/ 	.byte	0x3f
	.zero		1


	//   ....[56]....
        /*09fc*/ 	.word	0x000151c0
        /*0a00*/ 	.word	0x000000bd
        /*0a04*/ 	.word	0x00038850
        /*0a08*/ 	.short	0x010a
        /*0a0a*/ 	.byte	0x3f
	.zero		1


	//   ....[57]....
        /*0a0c*/ 	.word	0x00015210
        /*0a10*/ 	.word	0x000000bd
        /*0a14*/ 	.word	0x00038850
        /*0a18*/ 	.short	0x010a
        /*0a1a*/ 	.byte	0x3f
	.zero		1


	//   ....[58]....
        /*0a1c*/ 	.word	0x00016ae0
        /*0a20*/ 	.word	0x0000000e
        /*0a24*/ 	.word	0x00000000
        /*0a28*/ 	.short	0x0101
        /*0a2a*/ 	.byte	0x3f
	.zero		1


	//   ....[59]....
        /*0a2c*/ 	.word	0x00018aa0
        /*0a30*/ 	.word	0x000000bd
        /*0a34*/ 	.word	0x00000000
        /*0a38*/ 	.short	0x0101
        /*0a3a*/ 	.byte	0x3f
	.zero		1


	//   ....[60]....
        /*0a3c*/ 	.word	0x0001adc0
        /*0a40*/ 	.word	0x00000000
        /*0a44*/ 	.word	0x00000000
        /*0a48*/ 	.short	0x0101
        /*0a4a*/ 	.byte	0x3f
	.zero		1


	//   ....[61]....
        /*0a4c*/ 	.word	0x0001d490
        /*0a50*/ 	.word	0x00000007
        /*0a54*/ 	.word	0x00038820
        /*0a58*/ 	.short	0x010a
        /*0a5a*/ 	.byte	0x3f
	.zero		1


	//   ....[62]....
        /*0a5c*/ 	.word	0x0001d510
        /*0a60*/ 	.word	0x00000008
        /*0a64*/ 	.word	0x000388a0
        /*0a68*/ 	.short	0x010a
        /*0a6a*/ 	.byte	0x3f
	.zero		1


	//   ....[63]....
        /*0a6c*/ 	.word	0x0001d700
        /*0a70*/ 	.word	0x00000008
        /*0a74*/ 	.word	0x000388c0
        /*0a78*/ 	.short	0x010a
        /*0a7a*/ 	.byte	0x3f
	.zero		1


	//   ....[64]....
        /*0a7c*/ 	.word	0x0001dc60
        /*0a80*/ 	.word	0x00000009
        /*0a84*/ 	.word	0x000388a0
        /*0a88*/ 	.short	0x010a
        /*0a8a*/ 	.byte	0x3f
	.zero		1


	//   ....[65]....
        /*0a8c*/ 	.word	0x0001de30
        /*0a90*/ 	.word	0x00000009
        /*0a94*/ 	.word	0x000388c0
        /*0a98*/ 	.short	0x010a
        /*0a9a*/ 	.byte	0x3f
	.zero		1


	//   ....[66]....
        /*0a9c*/ 	.word	0x0001f090
        /*0aa0*/ 	.word	0x00000005
        /*0aa4*/ 	.word	0x00038840
        /*0aa8*/ 	.short	0x010a
        /*0aaa*/ 	.byte	0x3f
	.zero		1


	//   ....[67]....
        /*0aac*/ 	.word	0x0001f8a0
        /*0ab0*/ 	.word	0x00000009
        /*0ab4*/ 	.word	0x00038820
        /*0ab8*/ 	.short	0x010a
        /*0aba*/ 	.byte	0x3f
	.zero		1


	//   ....[68]....
        /*0abc*/ 	.word	0x0001f970
        /*0ac0*/ 	.word	0x00000002
        /*0ac4*/ 	.word	0x00038860
        /*0ac8*/ 	.short	0x010a
        /*0aca*/ 	.byte	0x3f
	.zero		1


	//   ....[69]....
        /*0acc*/ 	.word	0x00020110
        /*0ad0*/ 	.word	0x00000002
        /*0ad4*/ 	.word	0x00038840
        /*0ad8*/ 	.short	0x010a
        /*0ada*/ 	.byte	0x3f
	.zero		1


	//   ....[70]....
        /*0adc*/ 	.word	0x00020330
        /*0ae0*/ 	.word	0x00000002
        /*0ae4*/ 	.word	0x00038860
        /*0ae8*/ 	.short	0x010a
        /*0aea*/ 	.byte	0x3f
	.zero		1


	//   ....[71]....
        /*0aec*/ 	.word	0x00020a00
        /*0af0*/ 	.word	0x00000002
        /*0af4*/ 	.word	0x00038840
        /*0af8*/ 	.short	0x010a
        /*0afa*/ 	.byte	0x3f
	.zero		1


	//   ....[72]....
        /*0afc*/ 	.word	0x00020c10
        /*0b00*/ 	.word	0x00000002
        /*0b04*/ 	.word	0x00038860
        /*0b08*/ 	.short	0x010a
        /*0b0a*/ 	.byte	0x3f
	.zero		1


	//   ....[73]....
        /*0b0c*/ 	.word	0x00021250
        /*0b10*/ 	.word	0x00000002
        /*0b14*/ 	.word	0x00038840
        /*0b18*/ 	.short	0x010a
        /*0b1a*/ 	.byte	0x3f
	.zero		1


	//   ....[74]....
        /*0b1c*/ 	.word	0x00021470
        /*0b20*/ 	.word	0x00000002
        /*0b24*/ 	.word	0x00038860
        /*0b28*/ 	.short	0x010a
        /*0b2a*/ 	.byte	0x3f
	.zero		1


	//   ....[75]....
        /*0b2c*/ 	.word	0x00022780
        /*0b30*/ 	.word	0x00000000
        /*0b34*/ 	.word	0x00038820
        /*0b38*/ 	.short	0x010a
        /*0b3a*/ 	.byte	0x3f
	.zero		1


	//   ....[76]....
        /*0b3c*/ 	.word	0x00022940
        /*0b40*/ 	.word	0x00000006
        /*0b44*/ 	.word	0x00000000
        /*0b48*/ 	.short	0x010a
        /*0b4a*/ 	.byte	0x3f
	.zero		1


	//   ....[77]....
        /*0b4c*/ 	.word	0x000229b0
        /*0b50*/ 	.word	0x00000007
        /*0b54*/ 	.word	0x00000000
        /*0b58*/ 	.short	0x010a
        /*0b5a*/ 	.byte	0x3f
	.zero		1


	//   ....[78]....
        /*0b5c*/ 	.word	0x00022a20
        /*0b60*/ 	.word	0x00000004
        /*0b64*/ 	.word	0x00000000
        /*0b68*/ 	.short	0x010a
        /*0b6a*/ 	.byte	0x3f
	.zero		1


	//   ....[79]....
        /*0b6c*/ 	.word	0x00022a50
        /*0b70*/ 	.word	0x00000003
        /*0b74*/ 	.word	0x00000000
        /*0b78*/ 	.short	0x010a
        /*0b7a*/ 	.byte	0x3f
	.zero		1


	//   ....[80]....
        /*0b7c*/ 	.word	0x00022ab0
        /*0b80*/ 	.word	0x00000046
        /*0b84*/ 	.word	0x00038890
        /*0b88*/ 	.short	0x010a
        /*0b8a*/ 	.byte	0x3f
	.zero		1


	//   ....[81]....
        /*0b8c*/ 	.word	0x00022b00
        /*0b90*/ 	.word	0x00000046
        /*0b94*/ 	.word	0x00038890
        /*0b98*/ 	.short	0x010a
        /*0b9a*/ 	.byte	0x3f
	.zero		1


	//   ....[82]....
        /*0b9c*/ 	.word	0x00022b50
        /*0ba0*/ 	.word	0x00000046
        /*0ba4*/ 	.word	0x00038890
        /*0ba8*/ 	.short	0x010a
        /*0baa*/ 	.byte	0x3f
	.zero		1


	//   ....[83]....
        /*0bac*/ 	.word	0x00022ba0
        /*0bb0*/ 	.word	0x00000046
        /*0bb4*/ 	.word	0x000388b0
        /*0bb8*/ 	.short	0x010a
        /*0bba*/ 	.byte	0x3f
	.zero		1


	//   ....[84]....
        /*0bbc*/ 	.word	0x000230f0
        /*0bc0*/ 	.word	0x00000012
        /*0bc4*/ 	.word	0x00038800
        /*0bc8*/ 	.short	0x010a
        /*0bca*/ 	.byte	0x3f
	.zero		1


	//   ....[85]....
        /*0bcc*/ 	.word	0x00023640
        /*0bd0*/ 	.word	0x00000012
        /*0bd4*/ 	.word	0x00038800
        /*0bd8*/ 	.short	0x010a
        /*0bda*/ 	.byte	0x3f
	.zero		1


	//   ....[86]....
        /*0bdc*/ 	.word	0x00023690
        /*0be0*/ 	.word	0x00000014
        /*0be4*/ 	.word	0x00038830
        /*0be8*/ 	.short	0x010a
        /*0bea*/ 	.byte	0x3f
	.zero		1


	//   ....[87]....
        /*0bec*/ 	.word	0x000236e0
        /*0bf0*/ 	.word	0x00000012
        /*0bf4*/ 	.word	0x00038810
        /*0bf8*/ 	.short	0x010a
        /*0bfa*/ 	.byte	0x3f
	.zero		1


	//   ....[88]....
        /*0bfc*/ 	.word	0x00023730
        /*0c00*/ 	.word	0x00000014
        /*0c04*/ 	.word	0x00038850
        /*0c08*/ 	.short	0x010a
        /*0c0a*/ 	.byte	0x3f
	.zero		1


	//   ....[89]....
        /*0c0c*/ 	.word	0x00023780
        /*0c10*/ 	.word	0x000000c7
        /*0c14*/ 	.word	0x00038830
        /*0c18*/ 	.short	0x010a
        /*0c1a*/ 	.byte	0x3f
	.zero		1


	//   ....[90]....
        /*0c1c*/ 	.word	0x000237d0
        /*0c20*/ 	.word	0x000000c7
        /*0c24*/ 	.word	0x00038850
        /*0c28*/ 	.short	0x010a
        /*0c2a*/ 	.byte	0x3f
	.zero		1


	//   ....[91]....
        /*0c2c*/ 	.word	0x00023820
        /*0c30*/ 	.word	0x000000bc
        /*0c34*/ 	.word	0x00038830
        /*0c38*/ 	.short	0x010a
        /*0c3a*/ 	.byte	0x3f
	.zero		1


	//   ....[92]....
        /*0c3c*/ 	.word	0x00023870
        /*0c40*/ 	.word	0x000000bc
        /*0c44*/ 	.word	0x00038850
        /*0c48*/ 	.short	0x010a
        /*0c4a*/ 	.byte	0x3f
	.zero		1


	//   ....[93]....
        /*0c4c*/ 	.word	0x000238c0
        /*0c50*/ 	.word	0x000000bd
        /*0c54*/ 	.word	0x00038830
        /*0c58*/ 	.short	0x010a
        /*0c5a*/ 	.byte	0x3f
	.zero		1


	//   ....[94]....
        /*0c5c*/ 	.word	0x00023910
        /*0c60*/ 	.word	0x000000bd
        /*0c64*/ 	.word	0x00038850
        /*0c68*/ 	.short	0x010a
        /*0c6a*/ 	.byte	0x3f
	.zero		1


	//   ....[95]....
        /*0c6c*/ 	.word	0x00023ab0
        /*0c70*/ 	.word	0x00000007
        /*0c74*/ 	.word	0x00038820
        /*0c78*/ 	.short	0x010a
        /*0c7a*/ 	.byte	0x3f
	.zero		1


	//   ....[96]....
        /*0c7c*/ 	.word	0x00023b00
        /*0c80*/ 	.word	0x00000008
        /*0c84*/ 	.word	0x000388a0
        /*0c88*/ 	.short	0x010a
        /*0c8a*/ 	.byte	0x3f
	.zero		1


	//   ....[97]....
        /*0c8c*/ 	.word	0x00023b50
        /*0c90*/ 	.word	0x00000008
        /*0c94*/ 	.word	0x000388c0
        /*0c98*/ 	.short	0x010a
        /*0c9a*/ 	.byte	0x3f
	.zero		1


	//   ....[98]....
        /*0c9c*/ 	.word	0x00023ba0
        /*0ca0*/ 	.word	0x00000009
        /*0ca4*/ 	.word	0x000388a0
        /*0ca8*/ 	.short	0x010a
        /*0caa*/ 	.byte	0x3f
	.zero		1


	//   ....[99]....
        /*0cac*/ 	.word	0x00023bf0
        /*0cb0*/ 	.word	0x00000009
        /*0cb4*/ 	.word	0x000388c0
        /*0cb8*/ 	.short	0x010a
        /*0cba*/ 	.byte	0x3f
	.zero		1


	//   ....[100]....
        /*0cbc*/ 	.word	0x00023d90
        /*0cc0*/ 	.word	0x00000005
        /*0cc4*/ 	.word	0x00038840
        /*0cc8*/ 	.short	0x010a
        /*0cca*/ 	.byte	0x3f
	.zero		1


	//   ....[101]....
        /*0ccc*/ 	.word	0x00023e10
        /*0cd0*/ 	.word	0x00000005
        /*0cd4*/ 	.word	0x00038820
        /*0cd8*/ 	.short	0x010a
        /*0cda*/ 	.byte	0x3f
	.zero		1


	//   ....[102]....
        /*0cdc*/ 	.word	0x00023e60
        /*0ce0*/ 	.word	0x00000002
        /*0ce4*/ 	.word	0x00038860
        /*0ce8*/ 	.short	0x010a
        /*0cea*/ 	.byte	0x3f
	.zero		1


	//   ....[103]....
        /*0cec*/ 	.word	0x00023eb0
        /*0cf0*/ 	.word	0x00000002
        /*0cf4*/ 	.word	0x00038840
        /*0cf8*/ 	.short	0x010a
        /*0cfa*/ 	.byte	0x3f
	.zero		1


	//   ....[104]....
        /*0cfc*/ 	.word	0x00023f00
        /*0d00*/ 	.word	0x00000002
        /*0d04*/ 	.word	0x00038860
        /*0d08*/ 	.short	0x010a
        /*0d0a*/ 	.byte	0x3f
	.zero		1


	//   ....[105]....
        /*0d0c*/ 	.word	0x00023f50
        /*0d10*/ 	.word	0x00000002
        /*0d14*/ 	.word	0x00038840
        /*0d18*/ 	.short	0x010a
        /*0d1a*/ 	.byte	0x3f
	.zero		1


	//   ....[106]....
        /*0d1c*/ 	.word	0x00023fa0
        /*0d20*/ 	.word	0x00000002
        /*0d24*/ 	.word	0x00038860
        /*0d28*/ 	.short	0x010a
        /*0d2a*/ 	.byte	0x3f
	.zero		1


	//   ....[107]....
        /*0d2c*/ 	.word	0x00023ff0
        /*0d30*/ 	.word	0x00000002
        /*0d34*/ 	.word	0x00038840
        /*0d38*/ 	.short	0x010a
        /*0d3a*/ 	.byte	0x3f
	.zero		1


	//   ....[108]....
        /*0d3c*/ 	.word	0x00024040
        /*0d40*/ 	.word	0x00000002
        /*0d44*/ 	.word	0x00038860
        /*0d48*/ 	.short	0x010a
        /*0d4a*/ 	.byte	0x3f
	.zero		1


	//   ....[109]....
        /*0d4c*/ 	.word	0x00024a10
        /*0d50*/ 	.word	0x00000000
        /*0d54*/ 	.word	0x00038820
        /*0d58*/ 	.short	0x010a
        /*0d5a*/ 	.byte	0x3f
	.zero		1


	//   ....[110]....
        /*0d5c*/ 	.word	0x00024bb0
        /*0d60*/ 	.word	0x00000006
        /*0d64*/ 	.word	0x00000000
        /*0d68*/ 	.short	0x010a
        /*0d6a*/ 	.byte	0x3f
	.zero		1


	//   ....[111]....
        /*0d6c*/ 	.word	0x00024c00
        /*0d70*/ 	.word	0x00000007
        /*0d74*/ 	.word	0x00000000
        /*0d78*/ 	.short	0x010a
        /*0d7a*/ 	.byte	0x3f
	.zero		1


	//   ....[112]....
        /*0d7c*/ 	.word	0x00024c50
        /*0d80*/ 	.word	0x00000004
        /*0d84*/ 	.word	0x00000000
        /*0d88*/ 	.short	0x010a
        /*0d8a*/ 	.byte	0x3f
	.zero		1


	//----- nvinfo : EIATTR_NUM_MBARRIERS
	.align		4
.L_947:
        /*0d8c*/ 	.byte	0x03, 0x38
        /*0d8e*/ 	.short	0x0017


	//----- nvinfo : EIATTR_EXIT_INSTR_OFFSETS
	.align		4
        /*0d90*/ 	.byte	0x04, 0x1c
        /*0d92*/ 	.short	(.L_949 - .L_948)


	//   ....[0]....
.L_948:
        /*0d94*/ 	.word	0x00022aa0


	//----- nvinfo : EIATTR_MAX_THREADS
	.align		4
.L_949:
        /*0d98*/ 	.byte	0x04, 0x05
        /*0d9a*/ 	.short	(.L_951 - .L_950)
.L_950:
        /*0d9c*/ 	.word	0x00000180
        /*0da0*/ 	.word	0x00000001
        /*0da4*/ 	.word	0x00000001


	//----- nvinfo : EIATTR_CRS_STACK_SIZE
	.align		4
.L_951:
        /*0da8*/ 	.byte	0x04, 0x1e
        /*0daa*/ 	.short	(.L_953 - .L_952)
.L_952:
        /*0dac*/ 	.word	0x00000000


	//----- nvinfo : EIATTR_CBANK_PARAM_SIZE
	.align		4
.L_953:
        /*0db0*/ 	.byte	0x03, 0x19
        /*0db2*/ 	.short	0x0b70


	//----- nvinfo : EIATTR_PARAM_CBANK
	.align		4
        /*0db4*/ 	.byte	0x04, 0x0a
        /*0db6*/ 	.short	(.L_955 - .L_954)
	.align		4
.L_954:
        /*0db8*/ 	.word	index@(.nv.constant0._ZN7cutlass13device_kernelIN5flash11enable_sm90INS1_16FlashAttnFwdSm90INS1_25CollectiveMainloopFwdSm90ILi2EN4cute5tupleIJNS5_1CILi1EEES8_S8_EEENS6_IJNS7_ILi64EEESA_SA_EEELi512ENS_10bfloat16_tEfNS_4arch4Sm90ELb0ELb1ELb0ELb1ELb0ELb1ELb1ELb0ELb0ELb0ELb0ELb0EEENS1_21CollectiveEpilogueFwdINS6_IJSA_NS7_ILi512EEESA_EEES9_SC_SE_Li256ELb1ELb0ELb0ELb0EEENS1_36VarlenDynamicPersistentTileSchedulerILi64ELi64ELi256ELi32ELb0ELb0ELb1ELb1ELb0ELb1EEEEEEEEEvNT_6ParamsE)
        /*0dbc*/ 	.short	0x0210
        /*0dbe*/ 	.short	0x0b70


	//----- nvinfo : EIATTR_SW_WAR
	.align		4
.L_955:
        /*0dc0*/ 	.byte	0x04, 0x36
        /*0dc2*/ 	.short	(.L_957 - .L_956)
.L_956:
        /*0dc4*/ 	.word	0x00000008
.L_957:


//--------------------- .nv.info._ZN7cutlass13device_kernelIN5flash11enable_sm90INS1_16FlashAttnFwdSm90INS1_25CollectiveMainloopFwdSm90ILi2EN4cute5tupleIJNS5_1CILi1EEES8_S8_EEENS6_IJNS7_ILi64EEESA_SA_EEELi512ENS_10bfloat16_tEfNS_4arch4Sm90ELb1ELb0ELb0ELb0ELb0ELb0ELb0ELb0ELb0ELb0ELb0ELb0EEENS1_21CollectiveEpilogueFwdINS6_IJSA_NS7_ILi512EEESA_EEES9_SC_SE_Li256ELb0ELb0ELb0ELb0EEENS1_30DynamicPersistentTileSchedulerILi256ELi32ELb0ELb0ELb1EEEEEEEEEvNT_6ParamsE --------------------------
	.section	.nv.info._ZN7cutlass13device_kernelIN5flash11enable_sm90INS1_16FlashAttnFwdSm90INS1_25CollectiveMainloopFwdSm90ILi2EN4cute5tupleIJNS5_1CILi1EEES8_S8_EEENS6_IJNS7_ILi64EEESA_SA_EEELi512ENS_10bfloat16_tEfNS_4arch4Sm90ELb1ELb0ELb0ELb0ELb0ELb0ELb0ELb0ELb0ELb0ELb0ELb0EEENS1_21CollectiveEpilogueFwdINS6_IJSA_NS7_ILi512EEESA_EEES9_SC_SE_Li256ELb0ELb0ELb0ELb0EEENS1_30DynamicPersistentTileSchedulerILi256ELi32ELb0ELb0ELb1EEEEEEEEEvNT_6ParamsE,"",@"SHT_CUDA_INFO"
	.sectionflags	@""
	.align	4


	//----- nvinfo : EIATTR_CUDA_API_VERSION
	.align		4
        /*0000*/ 	.byte	0x04, 0x37
        /*0002*/ 	.short	(.L_959 - .L_958)
.L_958:
        /*0004*/ 	.word	0x00000082


	//----- nvinfo : EIATTR_KPARAM_INFO
	.align		4
.L_959:
        /*0008*/ 	.byte	0x04, 0x17
        /*000a*/ 	.short	(.L_961 - .L_960)
.L_960:
        /*000c*/ 	.word	0x00000000
        /*0010*/ 	.short	0x0000
        /*0012*/ 	.short	0x0070
        /*0014*/ 	.byte	0x00, 0xf0, 0x01, 0x2e


	//----- nvinfo : EIATTR_SPARSE_MMA_MASK
	.align		4
.L_961:
        /*0018*/ 	.byte	0x03, 0x50
        /*001a*/ 	.short	0x0000


	//----- nvinfo : EIATTR_MAXREG_COUNT
	.align		4
        /*001c*/ 	.byte	0x03, 0x1b
        /*001e*/ 	.short	0x00a8


	//----- nvinfo : EIATTR_NUM_BARRIERS
	.align		4
        /*0020*/ 	.byte	0x02, 0x4c
        /*0022*/ 	.byte	0x10
	.zero		1


	//----- nvinfo : EIATTR_EXTERNS
	.align		4
        /*0024*/ 	.byte	0x04, 0x0f
        /*0026*/ 	.short	(.L_963 - .L_962)


	//   ....[0]....
	.align		4
.L_962:
        /*0028*/ 	.word	index@(__assertfail)


	//----- nvinfo : EIATTR_MERCURY_ISA_VERSION
	.align		4
.L_963:
        /*002c*/ 	.byte	0x03, 0x5f
        /*002e*/ 	.short	0x0101


	//----- nvinfo : EIATTR_INT_WARP_WIDE_INSTR_OFFSETS
	.align		4
        /*0030*/ 	.byte	0x04, 0x31
        /*0032*/ 	.short	(.L_965 - .L_964)


	//   ....[0]....
.L_964:
        /*0034*/ 	.word	0x00000180


	//   ....[1]....
        /*0038*/ 	.word	0x000001b0


	//   ....[2]....
        /*003c*/ 	.word	0x000001c0


	//   ....[3]....
        /*0040*/ 	.word	0x0000aa90


	//   ....[4]....
        /*0044*/ 	.word	0x0000ab20


	//   ....[5]....
        /*0048*/ 	.word	0x0000b010


	//   ....[6]....
        /*004c*/ 	.word	0x0000d100


	//   ....[7]....
        /*0050*/ 	.word	0x0000d190


	//----- nvinfo : EIATTR_COOP_GROUP_MASK_REGIDS
	.align		4
.L_965:
        /*0054*/ 	.byte	0x04, 0x29
        /*0056*/ 	.short	(.L_967 - .L_966)


	//   ....[0]....
.L_966:
        /*0058*/ 	.word	0xffffffff


	//   ....[1]....
        /*005c*/ 	.word	0xffffffff


	//   ....[2]....
        /*0060*/ 	.word	0xffffffff


	//   ....[3]....
        /*0064*/ 	.word	0xffffffff


	//   ....[4]....
        /*0068*/ 	.word	0xffffffff


	//   ....[5]....
        /*006c*/ 	.word	0xffffffff


	//   ....[6]....
        /*0070*/ 	.word	0xffffffff


	//   ....[7]....
        /*0074*/ 	.word	0xffffffff


	//   ....[8]....
        /*0078*/ 	.word	0xffffffff


	//   ....[9]....
        /*007c*/ 	.word	0xffffffff


	//   ....[10]....
        /*0080*/ 	.word	0xffffffff


	//   ....[11]....
        /*0084*/ 	.word	0xffffffff


	//   ....[12]....
        /*0088*/ 	.word	0xffffffff


	//   ....[13]....
        /*008c*/ 	.word	0xffffffff


	//   ....[14]....
        /*0090*/ 	.word	0xffffffff


	//   ....[15]....
        /*0094*/ 	.word	0xffffffff


	//   ....[16]....
        /*0098*/ 	.word	0xffffffff


	//   ....[17]....
        /*009c*/ 	.word	0xffffffff


	//   ....[18]....
        /*00a0*/ 	.word	0xffffffff


	//   ....[19]....
        /*00a4*/ 	.word	0xffffffff


	//   ....[20]....
        /*00a8*/ 	.word	0xffffffff


	//   ....[21]....
        /*00ac*/ 	.word	0xffffffff


	//   ....[22]....
        /*00b0*/ 	.word	0xffffffff


	//   ....[23]....
        /*00b4*/ 	.word	0xffffffff


	//   ....[24]....
        /*00b8*/ 	.word	0xffffffff


	//   ....[25]....
        /*00bc*/ 	.word	0xffffffff


	//   ....[26]....
        /*00c0*/ 	.word	0xffffffff


	//   ....[27]....
        /*00c4*/ 	.word	0xffffffff


	//   ....[28]....
        /*00c8*/ 	.word	0xffffffff


	//   ....[29]....
        /*00cc*/ 	.word	0xffffffff


	//   ....[30]....
        /*00d0*/ 	.word	0xffffffff


	//   ....[31]....
        /*00d4*/ 	.word	0xffffffff


	//   ....[32]....
        /*00d8*/ 	.word	0xffffffff


	//   ....[33]....
        /*00dc*/ 	.word	0x0500000f


	//   ....[34]....
        /*00e0*/ 	.word	0x0500000f


	//----- nvinfo : EIATTR_COOP_GROUP_INSTR_OFFSETS
	.align		4
.L_967:
        /*00e4*/ 	.byte	0x04, 0x28
        /*00e6*/ 	.short	(.L_969 - .L_968)


	//   ....[0]....
.L_968:
        /*00e8*/ 	.word	0x00000050


	//   ....[1]....
        /*00ec*/ 	.word	0x00000190


	//   ....[2]....
        /*00f0*/ 	.word	0x000001e0


	//   ....[3]....
        /*00f4*/ 	.word	0x00000390


	//   ....[4]....
        /*00f8*/ 	.word	0x000004f0


	//   ....[5]....
        /*00fc*/ 	.word	0x00000610


	//   ....[6]....
        /*0100*/ 	.word	0x00000770


	//   ....[7]....
        /*0104*/ 	.word	0x00001730


	//   ....[8]....
        /*0108*/ 	.word	0x000030a0


	//   ....[9]....
        /*010c*/ 	.word	0x00003a70


	//   ....[10]....
        /*0110*/ 	.word	0x00003bc0


	//   ....[11]....
        /*0114*/ 	.word	0x00003d90


	//   ....[12]....
        /*0118*/ 	.word	0x00003ee0


	//   ....[13]....
        /*011c*/ 	.word	0x00004890


	//   ....[14]....
        /*0120*/ 	.word	0x00004f60


	//   ....[15]....
        /*0124*/ 	.word	0x00005060


	//   ....[16]....
        /*0128*/ 	.word	0x00005300


	//   ....[17]....
        /*012c*/ 	.word	0x00005440


	//   ....[18]....
        /*0130*/ 	.word	0x000066a0


	//   ....[19]....
        /*0134*/ 	.word	0x00006ab0


	//   ....[20]....
        /*0138*/ 	.word	0x00006ae0


	//   ....[21]....
        /*013c*/ 	.word	0x00006da0


	//   ....[22]....
        /*0140*/ 	.word	0x00006f70


	//   ....[23]....
        /*0144*/ 	.word	0x00007f70


	//   ....[24]....
        /*0148*/ 	.word	0x00007fb0


	//   ....[25]....
        /*014c*/ 	.word	0x00007ff0


	//   ....[26]....
        /*0150*/ 	.word	0x00008070


	//   ....[27]....
        /*0154*/ 	.word	0x00008090


	//   ....[28]....
        /*0158*/ 	.word	0x00008af0


	//   ....[29]....
        /*015c*/ 	.word	0x000098a0


	//   ....[30]....
        /*0160*/ 	.word	0x0000a520


	//   ....[31]....
        /*0164*/ 	.word	0x0000d210


	//   ....[32]....
        /*0168*/ 	.word	0x0000d3c0


	//   ....[33]....
        /*016c*/ 	.word	0x0000d9c0


	//   ....[34]....
        /*0170*/ 	.word	0x0000dda0


	//----- nvinfo : EIATTR_REG_RECONFIG
	.align		4
.L_969:
        /*0174*/ 	.byte	0x01, 0x54
	.zero		2


	//----- nvinfo : EIATTR_SYSCALL_OFFSETS
	.align		4
        /*0178*/ 	.byte	0x04, 0x46
        /*017a*/ 	.short	(.L_971 - .L_970)


	//   ....[0]....
.L_970:
        /*017c*/ 	.word	0x00003270


	//   ....[1]....
        /*0180*/ 	.word	0x0000acb0


	//   ....[2]....
        /*0184*/ 	.word	0x0000adf0


	//   ....[3]....
        /*0188*/ 	.word	0x0000aef0


	//----- nvinfo : EIATTR_MBARRIER_INSTR_OFFSETS
	.align		4
.L_971:
        /*018c*/ 	.byte	0x04, 0x39
        /*018e*/ 	.short	(.L_973 - .L_972)


	//   ....[0]....
.L_972:
        /*0190*/ 	.word	0x00000280
        /*0194*/ 	.word	0x000000ff
        /*0198*/ 	.word	0x00028c00
        /*019c*/ 	.short	0x0100
        /*019e*/ 	.byte	0x06
	.zero		1


	//   ....[1]....
        /*01a0*/ 	.word	0x00000290
        /*01a4*/ 	.word	0x000000ff
        /*01a8*/ 	.word	0x00028c20
        /*01ac*/ 	.short	0x0100
        /*01ae*/ 	.byte	0x06
	.zero		1


	//   ....[2]....
        /*01b0*/ 	.word	0x00000340
        /*01b4*/ 	.word	0x000000ff
        /*01b8*/ 	.word	0x00028c30
        /*01bc*/ 	.short	0x0100
        /*01be*/ 	.byte	0x06
	.zero		1


	//   ....[3]....
        /*01c0*/ 	.word	0x00000350
        /*01c4*/ 	.word	0x000000ff
        /*01c8*/ 	.word	0x00028c40
        /*01cc*/ 	.short	0x0100
        /*01ce*/ 	.byte	0x06
	.zero		1


	//   ....[4]....
        /*01d0*/ 	.word	0x00000360
        /*01d4*/ 	.word	0x000000ff
        /*01d8*/ 	.word	0x00028c38
        /*01dc*/ 	.short	0x0100
        /*01de*/ 	.byte	0x06
	.zero		1


	//   ....[5]....
        /*01e0*/ 	.word	0x00000370
        /*01e4*/ 	.word	0x000000ff
        /*01e8*/ 	.word	0x00028c48
        /*01ec*/ 	.short	0x0100
        /*01ee*/ 	.byte	0x06
	.zero		1


	//   ....[6]....
        /*01f0*/ 	.word	0x000004a0
        /*01f4*/ 	.word	0x000000ff
        /*01f8*/ 	.word	0x00028c50
        /*01fc*/ 	.short	0x0100
        /*01fe*/ 	.byte	0x08
	.zero		1


	//   ....[7]....
        /*0200*/ 	.word	0x000004b0
        /*0204*/ 	.word	0x000000ff
        /*0208*/ 	.word	0x00028c60
        /*020c*/ 	.short	0x0100
        /*020e*/ 	.byte	0x08
	.zero		1


	//   ....[8]....
        /*0210*/ 	.word	0x000004c0
        /*0214*/ 	.word	0x000000ff
        /*0218*/ 	.word	0x00028c58
        /*021c*/ 	.short	0x0100
        /*021e*/ 	.byte	0x08
	.zero		1


	//   ....[9]....
        /*0220*/ 	.word	0x000004d0
        /*0224*/ 	.word	0x000000ff
        /*0228*/ 	.word	0x00028c68
        /*022c*/ 	.short	0x0100
        /*022e*/ 	.byte	0x08
	.zero		1


	//   ....[10]....
        /*0230*/ 	.word	0x000005c0
        /*0234*/ 	.word	0x000000ff
        /*0238*/ 	.word	0x00028c70
        /*023c*/ 	.short	0x0100
        /*023e*/ 	.byte	0x06
	.zero		1


	//   ....[11]....
        /*0240*/ 	.word	0x000005d0
        /*0244*/ 	.word	0x000000ff
        /*0248*/ 	.word	0x00028c80
        /*024c*/ 	.short	0x0100
        /*024e*/ 	.byte	0x06
	.zero		1


	//   ....[12]....
        /*0250*/ 	.word	0x000005e0
        /*0254*/ 	.word	0x000000ff
        /*0258*/ 	.word	0x00028c78
        /*025c*/ 	.short	0x0100
        /*025e*/ 	.byte	0x06
	.zero		1


	//   ....[13]....
        /*0260*/ 	.word	0x000005f0
        /*0264*/ 	.word	0x000000ff
        /*0268*/ 	.word	0x00028c88
        /*026c*/ 	.short	0x0100
        /*026e*/ 	.byte	0x06
	.zero		1


	//   ....[14]....
        /*0270*/ 	.word	0x00000720
        /*0274*/ 	.word	0x000000ff
        /*0278*/ 	.word	0x00028c90
        /*027c*/ 	.short	0x0100
        /*027e*/ 	.byte	0x08
	.zero		1


	//   ....[15]....
        /*0280*/ 	.word	0x00000730
        /*0284*/ 	.word	0x000000ff
        /*0288*/ 	.word	0x00028ca0
        /*028c*/ 	.short	0x0100
        /*028e*/ 	.byte	0x08
	.zero		1


	//   ....[16]....
        /*0290*/ 	.word	0x00000740
        /*0294*/ 	.word	0x000000ff
        /*0298*/ 	.word	0x00028c98
        /*029c*/ 	.short	0x0100
        /*029e*/ 	.byte	0x08
	.zero		1


	//   ....[17]....
        /*02a0*/ 	.word	0x00000750
        /*02a4*/ 	.word	0x000000ff
        /*02a8*/ 	.word	0x00028ca8
        /*02ac*/ 	.short	0x0100
        /*02ae*/ 	.byte	0x08
	.zero		1


	//   ....[18]....
        /*02b0*/ 	.word	0x00000880
        /*02b4*/ 	.word	0x000000ff
        /*02b8*/ 	.word	0x00028cb0
        /*02bc*/ 	.short	0x0100
        /*02be*/ 	.byte	0x08
	.zero		1


	//   ....[19]....
        /*02c0*/ 	.word	0x00000890
        /*02c4*/ 	.word	0x000000ff
        /*02c8*/ 	.word	0x00028cc0
        /*02cc*/ 	.short	0x0100
        /*02ce*/ 	.byte	0x08
	.zero		1


	//   ....[20]....
        /*02d0*/ 	.word	0x000008a0
        /*02d4*/ 	.word	0x000000ff
        /*02d8*/ 	.word	0x00028cb8
        /*02dc*/ 	.short	0x0100
        /*02de*/ 	.byte	0x08
	.zero		1


	//   ....[21]....
        /*02e0*/ 	.word	0x000008b0
        /*02e4*/ 	.word	0x000000ff
        /*02e8*/ 	.word	0x00028cc8
        /*02ec*/ 	.short	0x0100
        /*02ee*/ 	.byte	0x08
	.zero		1


	//   ....[22]....
        /*02f0*/ 	.word	0x00001840
        /*02f4*/ 	.word	0x000000ff
        /*02f8*/ 	.word	0x00028c50
        /*02fc*/ 	.short	0x010a
        /*02fe*/ 	.byte	0x10
	.zero		1


	//   ....[23]....
        /*0300*/ 	.word	0x00001b20
        /*0304*/ 	.word	0x00000000
        /*0308*/ 	.word	0x00000000
        /*030c*/ 	.short	0x0101
        /*030e*/ 	.byte	0x3f
	.zero		1


	//   ....[24]....
        /*0310*/ 	.word	0x000024b0
        /*0314*/ 	.word	0x000000ff
        /*0318*/ 	.word	0x00028c50
        /*031c*/ 	.short	0x010a
        /*031e*/ 	.byte	0x06
	.zero		1


	//   ....[25]....
        /*0320*/ 	.word	0x000024f0
        /*0324*/ 	.word	0x000000ff
        /*0328*/ 	.word	0x00028c50
        /*032c*/ 	.short	0x010a
        /*032e*/ 	.byte	0x06
	.zero		1


	//   ....[26]....
        /*0330*/ 	.word	0x00002740
        /*0334*/ 	.word	0x00000003
        /*0338*/ 	.word	0x00000000
        /*033c*/ 	.short	0x0101
        /*033e*/ 	.byte	0x3f
	.zero		1


	//   ....[27]....
        /*0340*/ 	.word	0x000032f0
        /*0344*/ 	.word	0x000000ff
        /*0348*/ 	.word	0x00028c00
        /*034c*/ 	.short	0x010a
        /*034e*/ 	.byte	0x30
	.zero		1


	//   ....[28]....
        /*0350*/ 	.word	0x00003370
        /*0354*/ 	.word	0x00000007
        /*0358*/ 	.word	0x00028c30
        /*035c*/ 	.short	0x010a
        /*035e*/ 	.byte	0x3f
	.zero		1


	//   ....[29]....
        /*0360*/ 	.word	0x000033b0
        /*0364*/ 	.word	0x00000007
        /*0368*/ 	.word	0x00028c30
        /*036c*/ 	.short	0x010a
        /*036e*/ 	.byte	0x3f
	.zero		1


	//   ....[30]....
        /*0370*/ 	.word	0x000040c0
        /*0374*/ 	.word	0x00000005
        /*0378*/ 	.word	0x00000000
        /*037c*/ 	.short	0x0101
        /*037e*/ 	.byte	0x3f
	.zero		1


	//   ....[31]....
        /*0380*/ 	.word	0x00004590
        /*0384*/ 	.word	0x00000007
        /*0388*/ 	.word	0x00028c50
        /*038c*/ 	.short	0x010a
        /*038e*/ 	.byte	0x3f
	.zero		1


	//   ....[32]....
        /*0390*/ 	.word	0x000045d0
        /*0394*/ 	.word	0x00000007
        /*0398*/ 	.word	0x00028c50
        /*039c*/ 	.short	0x010a
        /*039e*/ 	.byte	0x3f
	.zero		1


	//   ....[33]....
        /*03a0*/ 	.word	0x000048b0
        /*03a4*/ 	.word	0x00000007
        /*03a8*/ 	.word	0x00000000
        /*03ac*/ 	.short	0x0101
        /*03ae*/ 	.byte	0x3f
	.zero		1


	//   ....[34]....
        /*03b0*/ 	.word	0x000049f0
        /*03b4*/ 	.word	0x000000ff
        /*03b8*/ 	.word	0x00028c30
        /*03bc*/ 	.short	0x010a
        /*03be*/ 	.byte	0x1d
	.zero		1


	//   ....[35]....
        /*03c0*/ 	.word	0x00004a30
        /*03c4*/ 	.word	0x000000ff
        /*03c8*/ 	.word	0x00028c30
        /*03cc*/ 	.short	0x010a
        /*03ce*/ 	.byte	0x1d
	.zero		1


	//   ....[36]....
        /*03d0*/ 	.word	0x00005810
        /*03d4*/ 	.word	0x00000005
        /*03d8*/ 	.word	0x00000000
        /*03dc*/ 	.short	0x0101
        /*03de*/ 	.byte	0x3f
	.zero		1


	//   ....[37]....
        /*03e0*/ 	.word	0x000063e0
        /*03e4*/ 	.word	0x000000ff
        /*03e8*/ 	.word	0x00028c50
        /*03ec*/ 	.short	0x010a
        /*03ee*/ 	.byte	0x1d
	.zero		1


	//   ....[38]....
        /*03f0*/ 	.word	0x00006420
        /*03f4*/ 	.word	0x000000ff
        /*03f8*/ 	.word	0x00028c50
        /*03fc*/ 	.short	0x010a
        /*03fe*/ 	.byte	0x1d
	.zero		1


	//   ....[39]....
        /*0400*/ 	.word	0x000066c0
        /*0404*/ 	.word	0x000000aa
        /*0408*/ 	.word	0x00000000
        /*040c*/ 	.short	0x0101
        /*040e*/ 	.byte	0x3f
	.zero		1


	//   ....[40]....
        /*0410*/ 	.word	0x000067e0
        /*0414*/ 	.word	0x000000ff
        /*0418*/ 	.word	0x00028c30
        /*041c*/ 	.short	0x010a
        /*041e*/ 	.byte	0x16
	.zero		1


	//   ....[41]....
        /*0420*/ 	.word	0x00006820
        /*0424*/ 	.word	0x000000ff
        /*0428*/ 	.word	0x00028c30
        /*042c*/ 	.short	0x010a
        /*042e*/ 	.byte	0x16
	.zero		1


	//   ....[42]....
        /*0430*/ 	.word	0x000072d0
        /*0434*/ 	.word	0x0000009a
        /*0438*/ 	.word	0x00000000
        /*043c*/ 	.short	0x0101
        /*043e*/ 	.byte	0x3f
	.zero		1


	//   ....[43]....
        /*0440*/ 	.word	0x00007cc0
        /*0444*/ 	.word	0x000000ff
        /*0448*/ 	.word	0x00028c50
        /*044c*/ 	.short	0x010a
        /*044e*/ 	.byte	0x16
	.zero		1


	//   ....[44]....
        /*0450*/ 	.word	0x00007d00
        /*0454*/ 	.word	0x000000ff
        /*0458*/ 	.word	0x00028c50
        /*045c*/ 	.short	0x010a
        /*045e*/ 	.byte	0x16
	.zero		1


	//   ....[45]....
        /*0460*/ 	.word	0x00007f90
        /*0464*/ 	.word	0x000000aa
        /*0468*/ 	.word	0x00000000
        /*046c*/ 	.short	0x0101
        /*046e*/ 	.byte	0x3f
	.zero		1


	//   ....[46]....
        /*0470*/ 	.word	0x00009be0
        /*0474*/ 	.word	0x000000ff
        /*0478*/ 	.word	0x00000000
        /*047c*/ 	.short	0x0101
        /*047e*/ 	.byte	0x05
	.zero		1


	//   ....[47]....
        /*0480*/ 	.word	0x0000b2b0
        /*0484*/ 	.word	0x00000008
        /*0488*/ 	.word	0x00028c40
        /*048c*/ 	.short	0x010a
        /*048e*/ 	.byte	0x3f
	.zero		1


	//   ....[48]....
        /*0490*/ 	.word	0x0000b590
        /*0494*/ 	.word	0x000000ff
        /*0498*/ 	.word	0x00028c20
        /*049c*/ 	.short	0x010a
        /*049e*/ 	.byte	0x25
	.zero		1


	//   ....[49]....
        /*04a0*/ 	.word	0x0000b630
        /*04a4*/ 	.word	0x00000008
        /*04a8*/ 	.word	0x00028c60
        /*04ac*/ 	.short	0x010a
        /*04ae*/ 	.byte	0x3f
	.zero		1


	//   ....[50]....
        /*04b0*/ 	.word	0x0000bc90
        /*04b4*/ 	.word	0x00000002
        /*04b8*/ 	.word	0x00028c40
        /*04bc*/ 	.short	0x010a
        /*04be*/ 	.byte	0x3f
	.zero		1


	//   ....[51]....
        /*04c0*/ 	.word	0x0000be00
        /*04c4*/ 	.word	0x00000002
        /*04c8*/ 	.word	0x00028c60
        /*04cc*/ 	.short	0x010a
        /*04ce*/ 	.byte	0x3f
	.zero		1


	//   ....[52]....
        /*04d0*/ 	.word	0x0000c410
        /*04d4*/ 	.word	0x00000003
        /*04d8*/ 	.word	0x00028c40
        /*04dc*/ 	.short	0x010a
        /*04de*/ 	.byte	0x3f
	.zero		1


	//   ....[53]....
        /*04e0*/ 	.word	0x0000c580
        /*04e4*/ 	.word	0x00000003
        /*04e8*/ 	.word	0x00028c60
        /*04ec*/ 	.short	0x010a
        /*04ee*/ 	.byte	0x3f
	.zero		1


	//   ....[54]....
        /*04f0*/ 	.word	0x0000cb30
        /*04f4*/ 	.word	0x00000002
        /*04f8*/ 	.word	0x00028c40
        /*04fc*/ 	.short	0x010a
        /*04fe*/ 	.byte	0x3f
	.zero		1


	//   ....[55]....
        /*0500*/ 	.word	0x0000cca0
        /*0504*/ 	.word	0x00000002
        /*0508*/ 	.word	0x00028c60
        /*050c*/ 	.short	0x010a
        /*050e*/ 	.byte	0x3f
	.zero		1


	//   ....[56]....
        /*0510*/ 	.word	0x0000d370
        /*0514*/ 	.word	0x00000007
        /*0518*/ 	.word	0x00028c20
        /*051c*/ 	.short	0x010a
        /*051e*/ 	.byte	0x3f
	.zero		1


	//   ....[57]....
        /*0520*/ 	.word	0x0000d4c0
        /*0524*/ 	.word	0x00000005
        /*0528*/ 	.word	0x00000000
        /*052c*/ 	.short	0x010a
        /*052e*/ 	.byte	0x3f
	.zero		1


	//   ....[58]....
        /*0530*/ 	.word	0x0000d530
        /*0534*/ 	.word	0x00000003
        /*0538*/ 	.word	0x00000000
        /*053c*/ 	.short	0x010a
        /*053e*/ 	.byte	0x3f
	.zero		1


	//   ....[59]....
        /*0540*/ 	.word	0x0000d590
        /*0544*/ 	.word	0x00000005
        /*0548*/ 	.word	0x00000000
        /*054c*/ 	.short	0x010a
        /*054e*/ 	.byte	0x3f
	.zero		1


	//   ....[60]....
        /*0550*/ 	.word	0x0000d5c0
        /*0554*/ 	.word	0x00000003
        /*0558*/ 	.word	0x00000000
        /*055c*/ 	.short	0x010a
        /*055e*/ 	.byte	0x3f
	.zero		1


	//   ....[61]....
        /*0560*/ 	.word	0x0000d630
        /*0564*/ 	.word	0x00000003
        /*0568*/ 	.word	0x00028c50
        /*056c*/ 	.short	0x010a
        /*056e*/ 	.byte	0x3f
	.zero		1


	//   ....[62]....
        /*0570*/ 	.word	0x0000d690
        /*0574*/ 	.word	0x00000004
        /*0578*/ 	.word	0x00028c50
        /*057c*/ 	.short	0x010a
        /*057e*/ 	.byte	0x3f
	.zero		1


	//   ....[63]....
        /*0580*/ 	.word	0x0000d6f0
        /*0584*/ 	.word	0x00000003
        /*0588*/ 	.word	0x00028c00
        /*058c*/ 	.short	0x010a
        /*058e*/ 	.byte	0x3f
	.zero		1


	//   ....[64]....
        /*0590*/ 	.word	0x0000d740
        /*0594*/ 	.word	0x00000007
        /*0598*/ 	.word	0x00028c30
        /*059c*/ 	.short	0x010a
        /*059e*/ 	.byte	0x3f
	.zero		1


	//   ....[65]....
        /*05a0*/ 	.word	0x0000d790
        /*05a4*/ 	.word	0x00000007
        /*05a8*/ 	.word	0x00028c50
        /*05ac*/ 	.short	0x010a
        /*05ae*/ 	.byte	0x3f
	.zero		1


	//   ....[66]....
        /*05b0*/ 	.word	0x0000d7f0
        /*05b4*/ 	.word	0x00000004
        /*05b8*/ 	.word	0x00028c30
        /*05bc*/ 	.short	0x010a
        /*05be*/ 	.byte	0x3f
	.zero		1


	//   ....[67]....
        /*05c0*/ 	.word	0x0000d840
        /*05c4*/ 	.word	0x000000aa
        /*05c8*/ 	.word	0x00028c50
        /*05cc*/ 	.short	0x010a
        /*05ce*/ 	.byte	0x3f
	.zero		1


	//   ....[68]....
        /*05d0*/ 	.word	0x0000d8a0
        /*05d4*/ 	.word	0x00000004
        /*05d8*/ 	.word	0x00028c30
        /*05dc*/ 	.short	0x010a
        /*05de*/ 	.byte	0x3f
	.zero		1


	//   ....[69]....
        /*05e0*/ 	.word	0x0000d8f0
        /*05e4*/ 	.word	0x000000aa
        /*05e8*/ 	.word	0x00028c50
        /*05ec*/ 	.short	0x010a
        /*05ee*/ 	.byte	0x3f
	.zero		1


	//   ....[70]....
        /*05f0*/ 	.word	0x0000da70
        /*05f4*/ 	.word	0x00000008
        /*05f8*/ 	.word	0x00028c40
        /*05fc*/ 	.short	0x010a
        /*05fe*/ 	.byte	0x3f
	.zero		1


	//   ....[71]....
        /*0600*/ 	.word	0x0000dad0
        /*0604*/ 	.word	0x00000008
        /*0608*/ 	.word	0x00028c20
        /*060c*/ 	.short	0x010a
        /*060e*/ 	.byte	0x3f
	.zero		1


	//   ....[72]....
        /*0610*/ 	.word	0x0000db20
        /*0614*/ 	.word	0x00000008
        /*0618*/ 	.word	0x00028c60
        /*061c*/ 	.short	0x010a
        /*061e*/ 	.byte	0x3f
	.zero		1


	//   ....[73]....
        /*0620*/ 	.word	0x0000db70
        /*0624*/ 	.word	0x00000002
        /*0628*/ 	.word	0x00028c40
        /*062c*/ 	.short	0x010a
        /*062e*/ 	.byte	0x3f
	.zero		1


	//   ....[74]....
        /*0630*/ 	.word	0x0000dbc0
        /*0634*/ 	.word	0x00000002
        /*0638*/ 	.word	0x00028c60
        /*063c*/ 	.short	0x010a
        /*063e*/ 	.byte	0x3f
	.zero		1


	//   ....[75]....
        /*0640*/ 	.word	0x0000dc10
        /*0644*/ 	.word	0x00000003
        /*0648*/ 	.word	0x00028c40
        /*064c*/ 	.short	0x010a
        /*064e*/ 	.byte	0x3f
	.zero		1


	//   ....[76]....
        /*0650*/ 	.word	0x0000dc60
        /*0654*/ 	.word	0x00000003
        /*0658*/ 	.word	0x00028c60
        /*065c*/ 	.short	0x010a
        /*065e*/ 	.byte	0x3f
	.zero		1


	//   ....[77]....
        /*0660*/ 	.word	0x0000dcb0
        /*0664*/ 	.word	0x00000002
        /*0668*/ 	.word	0x00028c40
        /*066c*/ 	.short	0x010a
        /*066e*/ 	.byte	0x3f
	.zero		1


	//   ....[78]....
        /*0670*/ 	.word	0x0000dd00
        /*0674*/ 	.word	0x00000002
        /*0678*/ 	.word	0x00028c60
        /*067c*/ 	.short	0x010a
        /*067e*/ 	.byte	0x3f
	.zero		1


	//   ....[79]....
        /*0680*/ 	.word	0x0000dde0
        /*0684*/ 	.word	0x00000007
        /*0688*/ 	.word	0x00028c20
        /*068c*/ 	.short	0x010a
        /*068e*/ 	.byte	0x3f
	.zero		1


	//   ....[80]....
        /*0690*/ 	.word	0x0000de30
        /*0694*/ 	.word	0x00000005
        /*0698*/ 	.word	0x00000000
        /*069c*/ 	.short	0x010a
        /*069e*/ 	.byte	0x3f
	.zero		1


	//   ....[81]....
        /*06a0*/ 	.word	0x0000de80
        /*06a4*/ 	.word	0x00000003
        /*06a8*/ 	.word	0x00000000
        /*06ac*/ 	.short	0x010a
        /*06ae*/ 	.byte	0x3f
	.zero		1


	//   ....[82]....
        /*06b0*/ 	.word	0x0000ded0
        /*06b4*/ 	.word	0x00000005
        /*06b8*/ 	.word	0x00000000
        /*06bc*/ 	.short	0x010a
        /*06be*/ 	.byte	0x3f
	.zero		1


	//----- nvinfo : EIATTR_NUM_MBARRIERS
	.align		4
.L_973:
        /*06c0*/ 	.byte	0x03, 0x38
        /*06c2*/ 	.short	0x0016


	//----- nvinfo : EIATTR_EXIT_INSTR_OFFSETS
	.align		4
        /*06c4*/ 	.byte	0x04, 0x1c
        /*06c6*/ 	.short	(.L_975 - .L_974)


	//   ....[0]....
.L_974:
        /*06c8*/ 	.word	0x00000a20


	//   ....[1]....
        /*06cc*/ 	.word	0x0000a4e0


	//   ....[2]....
        /*06d0*/ 	.word	0x0000a540


	//   ....[3]....
        /*06d4*/ 	.word	0x0000d3e0


	//   ....[4]....
        /*06d8*/ 	.word	0x0000d610


	//----- nvinfo : EIATTR_MAX_THREADS
	.align		4
.L_975:
        /*06dc*/ 	.byte	0x04, 0x05
        /*06de*/ 	.short	(.L_977 - .L_976)
.L_976:
        /*06e0*/ 	.word	0x00000180
        /*06e4*/ 	.word	0x00000001
        /*06e8*/ 	.word	0x00000001


	//----- nvinfo : EIATTR_CRS_STACK_SIZE
	.align		4
.L_977:
        /*06ec*/ 	.byte	0x04, 0x1e
        /*06ee*/ 	.short	(.L_979 - .L_978)
.L_978:
        /*06f0*/ 	.word	0x00000000


	//----- nvinfo : EIATTR_CBANK_PARAM_SIZE
	.align		4
.L_979:
        /*06f4*/ 	.byte	0x03, 0x19
        /*06f6*/ 	.short	0x0bf0


	//----- nvinfo : EIATTR_PARAM_CBANK
	.align		4
        /*06f8*/ 	.byte	0x04, 0x0a
        /*06fa*/ 	.short	(.L_981 - .L_980)
	.align		4
.L_980:
        /*06fc*/ 	.word	index@(.nv.constant0._ZN7cutlass13device_kernelIN5flash11enable_sm90INS1_16FlashAttnFwdSm90INS1_25CollectiveMainloopFwdSm90ILi2EN4cute5tupleIJNS5_1CILi1EEES8_S8_EEENS6_IJNS7_ILi64EEESA_SA_EEELi512ENS_10bfloat16_tEfNS_4arch4Sm90ELb1ELb0ELb0ELb0ELb0ELb0ELb0ELb0ELb0ELb0ELb0ELb0EEENS1_21CollectiveEpilogueFwdINS6_IJSA_NS7_ILi512EEESA_EEES9_SC_SE_Li256ELb0ELb0ELb0ELb0EEENS1_30DynamicPersistentTileSchedulerILi256ELi32ELb0ELb0ELb1EEEEEEEEEvNT_6ParamsE)
        /*0700*/ 	.short	0x0210
        /*0702*/ 	.short	0x0bf0


	//----- nvinfo : EIATTR_SW_WAR
	.align		4
.L_981:
        /*0704*/ 	.byte	0x04, 0x36
        /*0706*/ 	.short	(.L_983 - .L_982)
.L_982:
        /*0708*/ 	.word	0x00000008
.L_983:


//--------------------- .nv.info._ZN7cutlass13device_kernelIN5flash11enable_sm90INS1_16FlashAttnFwdSm90INS1_25CollectiveMainloopFwdSm90ILi2EN4cute5tupleIJNS5_1CILi1EEES8_S8_EEENS6_IJNS7_ILi64EEESA_SA_EEELi512ENS_10bfloat16_tEfNS_4arch4Sm90ELb1ELb0ELb0ELb0ELb0ELb0ELb1ELb0ELb0ELb0ELb0ELb0EEENS1_21CollectiveEpilogueFwdINS6_IJSA_NS7_ILi512EEESA_EEES9_SC_SE_Li256ELb0ELb0ELb0ELb0EEENS1_30DynamicPersistentTileSchedulerILi256ELi32ELb0ELb0ELb1EEEEEEEEEvNT_6ParamsE --------------------------
	.section	.nv.info._ZN7cutlass13device_kernelIN5flash11enable_sm90INS1_16FlashAttnFwdSm90INS1_25CollectiveMainloopFwdSm90ILi2EN4cute5tupleIJNS5_1CILi1EEES8_S8_EEENS6_IJNS7_ILi64EEESA_SA_EEELi512ENS_10bfloat16_tEfNS_4arch4Sm90ELb1ELb0ELb0ELb0ELb0ELb0ELb1ELb0ELb0ELb0ELb0ELb0EEENS1_21CollectiveEpilogueFwdINS6_IJSA_NS7_ILi512EEESA_EEES9_SC_SE_Li256ELb0ELb0ELb0ELb0EEENS1_30DynamicPersistentTileSchedulerILi256ELi32ELb0ELb0ELb1EEEEEEEEEvNT_6ParamsE,"",@"SHT_CUDA_INFO"
	.sectionflags	@""
	.align	4


	//----- nvinfo : EIATTR_CUDA_API_VERSION
	.align		4
        /*0000*/ 	.byte	0x04, 0x37
        /*0002*/ 	.short	(.L_985 - .L_984)
.L_984:
        /*0004*/ 	.word	0x00000082


	//----- nvinfo : EIATTR_KPARAM_INFO
	.align		4
.L_985:
        /*0008*/ 	.byte	0x04, 0x17
        /*000a*/ 	.short	(.L_987 - .L_986)
.L_986:
        /*000c*/ 	.word	0x00000000
        /*0010*/ 	.short	0x0000
        /*0012*/ 	.short	0x0070
        /*0014*/ 	.byte	0x00, 0xf0, 0x01, 0x32


	//----- nvinfo : EIATTR_SPARSE_MMA_MASK
	.align		4
.L_987:
        /*0018*/ 	.byte	0x03, 0x50
        /*001a*/ 	.short	0x0000


	//----- nvinfo : EIATTR_MAXREG_COUNT
	.align		4
        /*001c*/ 	.byte	0x03, 0x1b
        /*001e*/ 	.short	0x00a8


	//----- nvinfo : EIATTR_NUM_BARRIERS
	.align		4
        /*0020*/ 	.byte	0x02, 0x4c
        /*0022*/ 	.byte	0x10
	.zero		1


	//----- nvinfo : EIATTR_EXTERNS
	.align		4
        /*0024*/ 	.byte	0x04, 0x0f
        /*0026*/ 	.short	(.L_989 - .L_988)


	//   ....[0]....
	.align		4
.L_988:
        /*0028*/ 	.word	index@(__assertfail)


	//----- nvinfo : EIATTR_ANNOTATIONS
	.align		4
.L_989:
        /*002c*/ 	.byte	0x04, 0x55
        /*002e*/ 	.short	(.L_991 - .L_990)


	//   ....[0]....
.L_990:
        /*0030*/ 	.word	0x00000001
        /*0034*/ 	.byte	0x90, 0x09, 0x00, 0x00, 0x01, 0x00, 0x00, 0x00, 0xb0, 0x0a, 0x00, 0x00, 0x01, 0x00, 0x00, 0x00
        /*0044*/ 	.byte	0xa0, 0x13, 0x01, 0x00


	//----- nvinfo : EIATTR_MERCURY_ISA_VERSION
	.align		4
.L_991:
        /*0048*/ 	.byte	0x03, 0x5f
        /*004a*/ 	.short	0x0101


	//----- nvinfo : EIATTR_INT_WARP_WIDE_INSTR_OFFSETS
	.align		4
        /*004c*/ 	.byte	0x04, 0x31
        /*004e*/ 	.short	(.L_993 - .L_992)


	//   ....[0]....
.L_992:
        /*0050*/ 	.word	0x000001c0


	//   ....[1]....
        /*0054*/ 	.word	0x000001f0


	//   ....[2]....
        /*0058*/ 	.word	0x00000200


	//   ....[3]....
        /*005c*/ 	.word	0x00000270


	//   ....[4]....
        /*0060*/ 	.word	0x0000e6c0


	//   ....[5]....
        /*0064*/ 	.word	0x0000e750


	//   ....[6]....
        /*0068*/ 	.word	0x0000ec40


	//   ....[7]....
        /*006c*/ 	.word	0x00011080


	//   ....[8]....
        /*0070*/ 	.word	0x00011110


	//----- nvinfo : EIATTR_COOP_GROUP_MASK_REGIDS
	.align		4
.L_993:
        /*0074*/ 	.byte	0x04, 0x29
        /*0076*/ 	.short	(.L_995 - .L_994)


	//   ....[0]....
.L_994:
        /*0078*/ 	.word	0xffffffff


	//   ....[1]....
        /*007c*/ 	.word	0xffffffff


	//   ....[2]....
        /*0080*/ 	.word	0xffffffff


	//   ....[3]....
        /*0084*/ 	.word	0xffffffff


	//   ....[4]....
        /*0088*/ 	.word	0xffffffff


	//   ....[5]....
        /*008c*/ 	.word	0xffffffff


	//   ....[6]....
        /*0090*/ 	.word	0xffffffff


	//   ....[7]....
        /*0094*/ 	.word	0xffffffff


	//   ....[8]....
        /*0098*/ 	.word	0xffffffff


	//   ....[9]....
        /*009c*/ 	.word	0xffffffff


	//   ....[10]....
        /*00a0*/ 	.word	0xffffffff


	//   ....[11]....
        /*00a4*/ 	.word	0xffffffff


	//   ....[12]....
        /*00a8*/ 	.word	0xffffffff


	//   ....[13]....
        /*00ac*/ 	.word	0xffffffff


	//   ....[14]....
        /*00b0*/ 	.word	0xffffffff


	//   ....[15]....
        /*00b4*/ 	.word	0xffffffff


	//   ....[16]....
        /*00b8*/ 	.word	0xffffffff


	//   ....[17]....
        /*00bc*/ 	.word	0xffffffff


	//   ....[18]....
        /*00c0*/ 	.word	0xffffffff


	//   ....[19]....
        /*00c4*/ 	.word	0xffffffff


	//   ....[20]....
        /*00c8*/ 	.word	0xffffffff


	//   ....[21]....
        /*00cc*/ 	.word	0xffffffff


	//   ....[22]....
        /*00d0*/ 	.word	0xffffffff


	//   ....[23]....
        /*00d4*/ 	.word	0xffffffff


	//   ....[24]....
        /*00d8*/ 	.word	0xffffffff


	//   ....[25]....
        /*00dc*/ 	.word	0xffffffff


	//   ....[26]....
        /*00e0*/ 	.word	0xffffffff


	//   ....[27]....
        /*00e4*/ 	.word	0xffffffff


	//   ....[28]....
        /*00e8*/ 	.word	0xffffffff


	//   ....[29]....
        /*00ec*/ 	.word	0xffffffff


	//   ....[30]....
        /*00f0*/ 	.word	0xffffffff


	//   ....[31]....
        /*00f4*/ 	.word	0xffffffff


	//   ....[32]....
        /*00f8*/ 	.word	0xffffffff


	//   ....[33]....
        /*00fc*/ 	.word	0xffffffff


	//   ....[34]....
        /*0100*/ 	.word	0xffffffff


	//   ....[35]....
        /*0104*/ 	.word	0xffffffff


	//   ....[36]....
        /*0108*/ 	.word	0x0500000f


	//   ....[37]....
        /*010c*/ 	.word	0x0500000f


	//----- nvinfo : EIATTR_COOP_GROUP_INSTR_OFFSETS
	.align		4
.L_995:
        /*0110*/ 	.byte	0x04, 0x28
        /*0112*/ 	.short	(.L_997 - .L_996)


	//   ....[0]....
.L_996:
        /*0114*/ 	.word	0x00000070


	//   ....[1]....
        /*0118*/ 	.word	0x000001d0


	//   ....[2]....
        /*011c*/ 	.word	0x00000220


	//   ....[3]....
        /*0120*/ 	.word	0x000003f0


	//   ....[4]....
        /*0124*/ 	.word	0x00000550


	//   ....[5]....
        /*0128*/ 	.word	0x00000670


	//   ....[6]....
        /*012c*/ 	.word	0x000007d0


	//   ....[7]....
        /*0130*/ 	.word	0x000017e0


	//   ....[8]....
        /*0134*/ 	.word	0x00002f40


	//   ....[9]....
        /*0138*/ 	.word	0x00003ef0


	//   ....[10]....
        /*013c*/ 	.word	0x00004f30


	//   ....[11]....
        /*0140*/ 	.word	0x00005030


	//   ....[12]....
        /*0144*/ 	.word	0x00005330


	//   ....[13]....
        /*0148*/ 	.word	0x000053e0


	//   ....[14]....
        /*014c*/ 	.word	0x00005c40


	//   ....[15]....
        /*0150*/ 	.word	0x000068e0


	//   ....[16]....
        /*0154*/ 	.word	0x00007810


	//   ....[17]....
        /*0158*/ 	.word	0x00007910


	//   ....[18]....
        /*015c*/ 	.word	0x00007c30


	//   ....[19]....
        /*0160*/ 	.word	0x00007cc0


	//   ....[20]....
        /*0164*/ 	.word	0x00008e60


	//   ....[21]....
        /*0168*/ 	.word	0x00009b00


	//   ....[22]....
        /*016c*/ 	.word	0x0000a780


	//   ....[23]....
        /*0170*/ 	.word	0x0000a7b0


	//   ....[24]....
        /*0174*/ 	.word	0x0000aaa0


	//   ....[25]....
        /*0178*/ 	.word	0x0000ac70


	//   ....[26]....
        /*017c*/ 	.word	0x0000bba0


	//   ....[27]....
        /*0180*/ 	.word	0x0000bc00


	//   ....[28]....
        /*0184*/ 	.word	0x0000bc40


	//   ....[29]....
        /*0188*/ 	.word	0x0000bcb0


	//   ....[30]....
        /*018c*/ 	.word	0x0000bcd0


	//   ....[31]....
        /*0190*/ 	.word	0x0000c730


	//   ....[32]....
        /*0194*/ 	.word	0x0000d4e0


	//   ....[33]....
        /*0198*/ 	.word	0x0000e150


	//   ....[34]....
        /*019c*/ 	.word	0x00011190


	//   ....[35]....
        /*01a0*/ 	.word	0x00011340


	//   ....[36]....
        /*01a4*/ 	.word	0x000118e0


	//   ....[37]....
        /*01a8*/ 	.word	0x00011cc0


	//----- nvinfo : EIATTR_REG_RECONFIG
	.align		4
.L_997:
        /*01ac*/ 	.byte	0x01, 0x54
	.zero		2


	//----- nvinfo : EIATTR_SYSCALL_OFFSETS
	.align		4
        /*01b0*/ 	.byte	0x04, 0x46
        /*01b2*/ 	.short	(.L_999 - .L_998)


	//   ....[0]....
.L_998:
        /*01b4*/ 	.word	0x00003100


	//   ....[1]....
        /*01b8*/ 	.word	0x0000e8e0


	//   ....[2]....
        /*01bc*/ 	.word	0x0000ea20


	//   ....[3]....
        /*01c0*/ 	.word	0x0000eb20


	//----- nvinfo : EIATTR_MBARRIER_INSTR_OFFSETS
	.align		4
.L_999:
        /*01c4*/ 	.byte	0x04, 0x39
        /*01c6*/ 	.short	(.L_1001 - .L_1000)


	//   ....[0]....
.L_1000:
        /*01c8*/ 	.word	0x000002d0
        /*01cc*/ 	.word	0x000000ff
        /*01d0*/ 	.word	0x00038800
        /*01d4*/ 	.short	0x0100
        /*01d6*/ 	.byte	0x06
	.zero		1


	//   ....[1]....
        /*01d8*/ 	.word	0x000002e0
        /*01dc*/ 	.word	0x000000ff
        /*01e0*/ 	.word	0x00038810
        /*01e4*/ 	.short	0x0100
        /*01e6*/ 	.byte	0x06
	.zero		1


	//   ....[2]....
        /*01e8*/ 	.word	0x000002f0
        /*01ec*/ 	.word	0x000000ff
        /*01f0*/ 	.word	0x00038820
        /*01f4*/ 	.short	0x0100
        /*01f6*/ 	.byte	0x06
	.zero		1


	//   ....[3]....
        /*01f8*/ 	.word	0x000003a0
        /*01fc*/ 	.word	0x000000ff
        /*0200*/ 	.word	0x00038830
        /*0204*/ 	.short	0x0100
        /*0206*/ 	.byte	0x06
	.zero		1


	//   ....[4]....
        /*0208*/ 	.word	0x000003b0
        /*020c*/ 	.word	0x000000ff
        /*0210*/ 	.word	0x00038840
        /*0214*/ 	.short	0x0100
        /*0216*/ 	.byte	0x06
	.zero		1


	//   ....[5]....
        /*0218*/ 	.word	0x000003c0
        /*021c*/ 	.word	0x000000ff
        /*0220*/ 	.word	0x00038838
        /*0224*/ 	.short	0x0100
        /*0226*/ 	.byte	0x06
	.zero		1


	//   ....[6]....
        /*0228*/ 	.word	0x000003d0
        /*022c*/ 	.word	0x000000ff
        /*0230*/ 	.word	0x00038848
        /*0234*/ 	.short	0x0100
        /*0236*/ 	.byte	0x06
	.zero		1


	//   ....[7]....
        /*0238*/ 	.word	0x00000500
        /*023c*/ 	.word	0x000000ff
        /*0240*/ 	.word	0x00038850
        /*0244*/ 	.short	0x0100
        /*0246*/ 	.byte	0x08
	.zero		1


	//   ....[8]....
        /*0248*/ 	.word	0x00000510
        /*024c*/ 	.word	0x000000ff
        /*0250*/ 	.word	0x00038860
        /*0254*/ 	.short	0x0100
        /*0256*/ 	.byte	0x08
	.zero		1


	//   ....[9]....
        /*0258*/ 	.word	0x00000520
        /*025c*/ 	.word	0x000000ff
        /*0260*/ 	.word	0x00038858
        /*0264*/ 	.short	0x0100
        /*0266*/ 	.byte	0x08
	.zero		1


	//   ....[10]....
        /*0268*/ 	.word	0x00000530
        /*026c*/ 	.word	0x000000ff
        /*0270*/ 	.word	0x00038868
        /*0274*/ 	.short	0x0100
        /*0276*/ 	.byte	0x08
	.zero		1


	//   ....[11]....
        /*0278*/ 	.word	0x00000620
        /*027c*/ 	.word	0x000000ff
        /*0280*/ 	.word	0x00038870
        /*0284*/ 	.short	0x0100
        /*0286*/ 	.byte	0x06
	.zero		1


	//   ....[12]....
        /*0288*/ 	.word	0x00000630
        /*028c*/ 	.word	0x000000ff
        /*0290*/ 	.word	0x00038880
        /*0294*/ 	.short	0x0100
        /*0296*/ 	.byte	0x06
	.zero		1


	//   ....[13]....
        /*0298*/ 	.word	0x00000640
        /*029c*/ 	.word	0x000000ff
        /*02a0*/ 	.word	0x00038878
        /*02a4*/ 	.short	0x0100
        /*02a6*/ 	.byte	0x06
	.zero		1


	//   ....[14]....
        /*02a8*/ 	.word	0x00000650
        /*02ac*/ 	.word	0x000000ff
        /*02b0*/ 	.word	0x00038888
        /*02b4*/ 	.short	0x0100
        /*02b6*/ 	.byte	0x06
	.zero		1


	//   ....[15]....
        /*02b8*/ 	.word	0x00000780
        /*02bc*/ 	.word	0x000000ff
        /*02c0*/ 	.word	0x00038890
        /*02c4*/ 	.short	0x0100
        /*02c6*/ 	.byte	0x08
	.zero		1


	//   ....[16]....
        /*02c8*/ 	.word	0x00000790
        /*02cc*/ 	.word	0x000000ff
        /*02d0*/ 	.word	0x000388a0
        /*02d4*/ 	.short	0x0100
        /*02d6*/ 	.byte	0x08
	.zero		1


	//   ....[17]....
        /*02d8*/ 	.word	0x000007a0
        /*02dc*/ 	.word	0x000000ff
        /*02e0*/ 	.word	0x00038898
        /*02e4*/ 	.short	0x0100
        /*02e6*/ 	.byte	0x08
	.zero		1


	//   ....[18]....
        /*02e8*/ 	.word	0x000007b0
        /*02ec*/ 	.word	0x000000ff
        /*02f0*/ 	.word	0x000388a8
        /*02f4*/ 	.short	0x0100
        /*02f6*/ 	.byte	0x08
	.zero		1


	//   ....[19]....
        /*02f8*/ 	.word	0x000008e0
        /*02fc*/ 	.word	0x000000ff
        /*0300*/ 	.word	0x000388b0
        /*0304*/ 	.short	0x0100
        /*0306*/ 	.byte	0x08
	.zero		1


	//   ....[20]....
        /*0308*/ 	.word	0x000008f0
        /*030c*/ 	.word	0x000000ff
        /*0310*/ 	.word	0x000388c0
        /*0314*/ 	.short	0x0100
        /*0316*/ 	.byte	0x08
	.zero		1


	//   ....[21]....
        /*0318*/ 	.word	0x00000900
        /*031c*/ 	.word	0x000000ff
        /*0320*/ 	.word	0x000388b8
        /*0324*/ 	.short	0x0100
        /*0326*/ 	.byte	0x08
	.zero		1


	//   ....[22]....
        /*0328*/ 	.word	0x00000910
        /*032c*/ 	.word	0x000000ff
        /*0330*/ 	.word	0x000388c8
        /*0334*/ 	.short	0x0100
        /*0336*/ 	.byte	0x08
	.zero		1


	//   ....[23]....
        /*0338*/ 	.word	0x00001b50
        /*033c*/ 	.word	0x00000004
        /*0340*/ 	.word	0x00000000
        /*0344*/ 	.short	0x0101
        /*0346*/ 	.byte	0x3f
	.zero		1


	//   ....[24]....
        /*0348*/ 	.word	0x00002620
        /*034c*/ 	.word	0x00000004
        /*0350*/ 	.word	0x00000000
        /*0354*/ 	.short	0x0101
        /*0356*/ 	.byte	0x3f
	.zero		1


	//   ....[25]....
        /*0358*/ 	.word	0x00003180
        /*035c*/ 	.word	0x000000ff
        /*0360*/ 	.word	0x00038800
        /*0364*/ 	.short	0x010a
        /*0366*/ 	.byte	0x25
	.zero		1


	//   ....[26]....
        /*0368*/ 	.word	0x000031e0
        /*036c*/ 	.word	0x00000005
        /*0370*/ 	.word	0x00038830
        /*0374*/ 	.short	0x010a
        /*0376*/ 	.byte	0x3f
	.zero		1


	//   ....[27]....
        /*0378*/ 	.word	0x00003220
        /*037c*/ 	.word	0x00000005
        /*0380*/ 	.word	0x00038830
        /*0384*/ 	.short	0x010a
        /*0386*/ 	.byte	0x3f
	.zero		1


	//   ....[28]....
        /*0388*/ 	.word	0x000034a0
        /*038c*/ 	.word	0x000000ff
        /*0390*/ 	.word	0x00038810
        /*0394*/ 	.short	0x010a
        /*0396*/ 	.byte	0x25
	.zero		1


	//   ....[29]....
        /*0398*/ 	.word	0x000034e0
        /*039c*/ 	.word	0x00000005
        /*03a0*/ 	.word	0x00038850
        /*03a4*/ 	.short	0x010a
        /*03a6*/ 	.byte	0x3f
	.zero		1


	//   ....[30]....
        /*03a8*/ 	.word	0x000035c0
        /*03ac*/ 	.word	0x00000005
        /*03b0*/ 	.word	0x00038850
        /*03b4*/ 	.short	0x010a
        /*03b6*/ 	.byte	0x3f
	.zero		1


	//   ....[31]....
        /*03b8*/ 	.word	0x00005630
        /*03bc*/ 	.word	0x00000018
        /*03c0*/ 	.word	0x00000000
        /*03c4*/ 	.short	0x0101
        /*03c6*/ 	.byte	0x3f
	.zero		1


	//   ....[32]....
        /*03c8*/ 	.word	0x00005c60
        /*03cc*/ 	.word	0x00000005
        /*03d0*/ 	.word	0x00000000
        /*03d4*/ 	.short	0x0101
        /*03d6*/ 	.byte	0x3f
	.zero		1


	//   ....[33]....
        /*03d8*/ 	.word	0x00005d70
        /*03dc*/ 	.word	0x0000000a
        /*03e0*/ 	.word	0x00038830
        /*03e4*/ 	.short	0x010a
        /*03e6*/ 	.byte	0x3f
	.zero		1


	//   ....[34]....
        /*03e8*/ 	.word	0x00005dc0
        /*03ec*/ 	.word	0x0000000a
        /*03f0*/ 	.word	0x00038830
        /*03f4*/ 	.short	0x010a
        /*03f6*/ 	.byte	0x3f
	.zero		1


	//   ....[35]....
        /*03f8*/ 	.word	0x00005f40
        /*03fc*/ 	.word	0x0000000a
        /*0400*/ 	.word	0x00038850
        /*0404*/ 	.short	0x010a
        /*0406*/ 	.byte	0x3f
	.zero		1


	//   ....[36]....
        /*0408*/ 	.word	0x00005f80
        /*040c*/ 	.word	0x0000000a
        /*0410*/ 	.word	0x00038850
        /*0414*/ 	.short	0x010a
        /*0416*/ 	.byte	0x3f
	.zero		1


	//   ....[37]....
        /*0418*/ 	.word	0x00007f30
        /*041c*/ 	.word	0x0000000e
        /*0420*/ 	.word	0x00000000
        /*0424*/ 	.short	0x0101
        /*0426*/ 	.byte	0x3f
	.zero		1


	//   ....[38]....
        /*0428*/ 	.word	0x00008e80
        /*042c*/ 	.word	0x0000000a
        /*0430*/ 	.word	0x00000000
        /*0434*/ 	.short	0x0101
        /*0436*/ 	.byte	0x3f
	.zero		1


	//   ....[39]....
        /*0438*/ 	.word	0x00008fc0
        /*043c*/ 	.word	0x00000009
        /*0440*/ 	.word	0x00038830
        /*0444*/ 	.short	0x010a
        /*0446*/ 	.byte	0x3f
	.zero		1


	//   ....[40]....
        /*0448*/ 	.word	0x00009010
        /*044c*/ 	.word	0x00000009
        /*0450*/ 	.word	0x00038830
        /*0454*/ 	.short	0x010a
        /*0456*/ 	.byte	0x3f
	.zero		1


	//   ....[41]....
        /*0458*/ 	.word	0x00009190
        /*045c*/ 	.word	0x00000009
        /*0460*/ 	.word	0x00038850
        /*0464*/ 	.short	0x010a
        /*0466*/ 	.byte	0x3f
	.zero		1


	//   ....[42]....
        /*0468*/ 	.word	0x000091d0
        /*046c*/ 	.word	0x00000009
        /*0470*/ 	.word	0x00038850
        /*0474*/ 	.short	0x010a
        /*0476*/ 	.byte	0x3f
	.zero		1


	//   ....[43]....
        /*0478*/ 	.word	0x0000afe0
        /*047c*/ 	.word	0x00000098
        /*0480*/ 	.word	0x00000000
        /*0484*/ 	.short	0x0101
        /*0486*/ 	.byte	0x3f
	.zero		1


	//   ....[44]....
        /*0488*/ 	.word	0x0000bbc0
        /*048c*/ 	.word	0x00000009
        /*0490*/ 	.word	0x00000000
        /*0494*/ 	.short	0x0101
        /*0496*/ 	.byte	0x3f
	.zero		1


	//   ....[45]....
        /*0498*/ 	.word	0x0000d820
        /*049c*/ 	.word	0x000000ff
        /*04a0*/ 	.word	0x00000000
        /*04a4*/ 	.short	0x0101
        /*04a6*/ 	.byte	0x05
	.zero		1


	//   ....[46]....
        /*04a8*/ 	.word	0x0000eee0
        /*04ac*/ 	.word	0x00000008
        /*04b0*/ 	.word	0x00038840
        /*04b4*/ 	.short	0x010a
        /*04b6*/ 	.byte	0x3f
	.zero		1


	//   ....[47]....
        /*04b8*/ 	.word	0x0000f510
        /*04bc*/ 	.word	0x000000ff
        /*04c0*/ 	.word	0x00038820
        /*04c4*/ 	.short	0x010a
        /*04c6*/ 	.byte	0x26
	.zero		1


	//   ....[48]....
        /*04c8*/ 	.word	0x0000f5b0
        /*04cc*/ 	.word	0x00000005
        /*04d0*/ 	.word	0x00038860
        /*04d4*/ 	.short	0x010a
        /*04d6*/ 	.byte	0x3f
	.zero		1


	//   ....[49]....
        /*04d8*/ 	.word	0x0000fc10
        /*04dc*/ 	.word	0x00000002
        /*04e0*/ 	.word	0x00038840
        /*04e4*/ 	.short	0x010a
        /*04e6*/ 	.byte	0x3f
	.zero		1


	//   ....[50]....
        /*04e8*/ 	.word	0x0000fd80
        /*04ec*/ 	.word	0x00000002
        /*04f0*/ 	.word	0x00038860
        /*04f4*/ 	.short	0x010a
        /*04f6*/ 	.byte	0x3f
	.zero		1


	//   ....[51]....
        /*04f8*/ 	.word	0x00010390
        /*04fc*/ 	.word	0x00000003
        /*0500*/ 	.word	0x00038840
        /*0504*/ 	.short	0x010a
        /*0506*/ 	.byte	0x3f
	.zero		1


	//   ....[52]....
        /*0508*/ 	.word	0x00010500
        /*050c*/ 	.word	0x00000003
        /*0510*/ 	.word	0x00038860
        /*0514*/ 	.short	0x010a
        /*0516*/ 	.byte	0x3f
	.zero		1


	//   ....[53]....
        /*0518*/ 	.word	0x00010ab0
        /*051c*/ 	.word	0x00000002
        /*0520*/ 	.word	0x00038840
        /*0524*/ 	.short	0x010a
        /*0526*/ 	.byte	0x3f
	.zero		1


	//   ....[54]....
        /*0528*/ 	.word	0x00010c20
        /*052c*/ 	.word	0x00000002
        /*0530*/ 	.word	0x00038860
        /*0534*/ 	.short	0x010a
        /*0536*/ 	.byte	0x3f
	.zero		1


	//   ....[55]....
        /*0538*/ 	.word	0x000112f0
        /*053c*/ 	.word	0x00000007
        /*0540*/ 	.word	0x00038820
        /*0544*/ 	.short	0x010a
        /*0546*/ 	.byte	0x3f
	.zero		1


	//   ....[56]....
        /*0548*/ 	.word	0x00011460
        /*054c*/ 	.word	0x00000005
        /*0550*/ 	.word	0x00000000
        /*0554*/ 	.short	0x010a
        /*0556*/ 	.byte	0x3f
	.zero		1


	//   ....[57]....
        /*0558*/ 	.word	0x000114d0
        /*055c*/ 	.word	0x00000003
        /*0560*/ 	.word	0x00000000
        /*0564*/ 	.short	0x010a
        /*0566*/ 	.byte	0x3f
	.zero		1


	//   ....[58]....
        /*0568*/ 	.word	0x00011530
        /*056c*/ 	.word	0x00000005
        /*0570*/ 	.word	0x00000000
        /*0574*/ 	.short	0x010a
        /*0576*/ 	.byte	0x3f
	.zero		1


	//   ....[59]....
        /*0578*/ 	.word	0x00011560
        /*057c*/ 	.word	0x00000003
        /*0580*/ 	.word	0x00000000
        /*0584*/ 	.short	0x010a
        /*0586*/ 	.byte	0x3f
	.zero		1


	//   ....[60]....
        /*0588*/ 	.word	0x000115d0
        /*058c*/ 	.word	0x00000000
        /*0590*/ 	.word	0x00038800
        /*0594*/ 	.short	0x010a
        /*0596*/ 	.byte	0x3f
	.zero		1


	//   ....[61]....
        /*0598*/ 	.word	0x00011620
        /*059c*/ 	.word	0x00000005
        /*05a0*/ 	.word	0x00038830
        /*05a4*/ 	.short	0x010a
        /*05a6*/ 	.byte	0x3f
	.zero		1


	//   ....[62]....
        /*05a8*/ 	.word	0x00011680
        /*05ac*/ 	.word	0x00000004
        /*05b0*/ 	.word	0x00038810
        /*05b4*/ 	.short	0x010a
        /*05b6*/ 	.byte	0x3f
	.zero		1


	//   ....[63]....
        /*05b8*/ 	.word	0x000116d0
        /*05bc*/ 	.word	0x00000005
        /*05c0*/ 	.word	0x00038850
        /*05c4*/ 	.short	0x010a
        /*05c6*/ 	.byte	0x3f
	.zero		1


	//   ....[64]....
        /*05c8*/ 	.word	0x00011720
        /*05cc*/ 	.word	0x0000000a
        /*05d0*/ 	.word	0x00038830
        /*05d4*/ 	.short	0x010a
        /*05d6*/ 	.byte	0x3f
	.zero		1


	//   ....[65]....
        /*05d8*/ 	.word	0x00011770
        /*05dc*/ 	.word	0x0000000a
        /*05e0*/ 	.word	0x00038850
        /*05e4*/ 	.short	0x010a
        /*05e6*/ 	.byte	0x3f
	.zero		1


	//   ....[66]....
        /*05e8*/ 	.word	0x000117c0
        /*05ec*/ 	.word	0x00000009
        /*05f0*/ 	.word	0x00038830
        /*05f4*/ 	.short	0x010a
        /*05f6*/ 	.byte	0x3f
	.zero		1


	//   ....[67]....
        /*05f8*/ 	.word	0x00011810
        /*05fc*/ 	.word	0x00000009
        /*0600*/ 	.word	0x00038850
        /*0604*/ 	.short	0x010a
        /*0606*/ 	.byte	0x3f
	.zero		1


	//   ....[68]....
        /*0608*/ 	.word	0x00011990
        /*060c*/ 	.word	0x00000008
        /*0610*/ 	.word	0x00038840
        /*0614*/ 	.short	0x010a
        /*0616*/ 	.byte	0x3f
	.zero		1


	//   ....[69]....
        /*0618*/ 	.word	0x000119f0
        /*061c*/ 	.word	0x00000008
        /*0620*/ 	.word	0x00038820
        /*0624*/ 	.short	0x010a
        /*0626*/ 	.byte	0x3f
	.zero		1


	//   ....[70]....
        /*0628*/ 	.word	0x00011a40
        /*062c*/ 	.word	0x00000005
        /*0630*/ 	.word	0x00038860
        /*0634*/ 	.short	0x010a
        /*0636*/ 	.byte	0x3f
	.zero		1


	//   ....[71]....
        /*0638*/ 	.word	0x00011a90
        /*063c*/ 	.word	0x00000002
        /*0640*/ 	.word	0x00038840
        /*0644*/ 	.short	0x010a
        /*0646*/ 	.byte	0x3f
	.zero		1


	//   ....[72]....
        /*0648*/ 	.word	0x00011ae0
        /*064c*/ 	.word	0x00000002
        /*0650*/ 	.word	0x00038860
        /*0654*/ 	.short	0x010a
        /*0656*/ 	.byte	0x3f
	.zero		1


	//   ....[73]....
        /*0658*/ 	.word	0x00011b30
        /*065c*/ 	.word	0x00000003
        /*0660*/ 	.word	0x00038840
        /*0664*/ 	.short	0x010a
        /*0666*/ 	.byte	0x3f
	.zero		1


	//   ....[74]....
        /*0668*/ 	.word	0x00011b80
        /*066c*/ 	.word	0x00000003
        /*0670*/ 	.word	0x00038860
        /*0674*/ 	.short	0x010a
        /*0676*/ 	.byte	0x3f
	.zero		1


	//   ....[75]....
        /*0678*/ 	.word	0x00011bd0
        /*067c*/ 	.word	0x00000002
        /*0680*/ 	.word	0x00038840
        /*0684*/ 	.short	0x010a
        /*0686*/ 	.byte	0x3f
	.zero		1


	//   ....[76]....
        /*0688*/ 	.word	0x00011c20
        /*068c*/ 	.word	0x00000002
        /*0690*/ 	.word	0x00038860
        /*0694*/ 	.short	0x010a
        /*0696*/ 	.byte	0x3f
	.zero		1


	//   ....[77]....
        /*0698*/ 	.word	0x00011d00
        /*069c*/ 	.word	0x00000007
        /*06a0*/ 	.word	0x00038820
        /*06a4*/ 	.short	0x010a
        /*06a6*/ 	.byte	0x3f
	.zero		1


	//   ....[78]....
        /*06a8*/ 	.word	0x00011d50
        /*06ac*/ 	.word	0x00000005
        /*06b0*/ 	.word	0x00000000
        /*06b4*/ 	.short	0x010a
        /*06b6*/ 	.byte	0x3f
	.zero		1


	//   ....[79]....
        /*06b8*/ 	.word	0x00011da0
        /*06bc*/ 	.word	0x00000003
        /*06c0*/ 	.word	0x00000000
        /*06c4*/ 	.short	0x010a
        /*06c6*/ 	.byte	0x3f
	.zero		1


	//   ....[80]....
        /*06c8*/ 	.word	0x00011df0
        /*06cc*/ 	.word	0x00000005
        /*06d0*/ 	.word	0x00000000
        /*06d4*/ 	.short	0x010a
        /*06d6*/ 	.byte	0x3f
	.zero		1


	//----- nvinfo : EIATTR_NUM_MBARRIERS
	.align		4
.L_1001:
        /*06d8*/ 	.byte	0x03, 0x38
        /*06da*/ 	.short	0x0017


	//----- nvinfo : EIATTR_EXIT_INSTR_OFFSETS
	.align		4
        /*06dc*/ 	.byte	0x04, 0x1c
        /*06de*/ 	.short	(.L_1003 - .L_1002)


	//   ....[0]....
.L_1002:
        /*06e0*/ 	.word	0x00000aa0


	//   ....[1]....
        /*06e4*/ 	.word	0x0000e110


	//   ....[2]....
        /*06e8*/ 	.word	0x0000e170


	//   ....[3]....
        /*06ec*/ 	.word	0x00011360


	//   ....[4]....
        /*06f0*/ 	.word	0x000115b0


	//----- nvinfo : EIATTR_MAX_THREADS
	.align		4
.L_1003:
        /*06f4*/ 	.byte	0x04, 0x05
        /*06f6*/ 	.short	(.L_1005 - .L_1004)
.L_1004:
        /*06f8*/ 	.word	0x00000180
        /*06fc*/ 	.word	0x00000001
        /*0700*/ 	.word	0x00000001


	//----- nvinfo : EIATTR_CRS_STACK_SIZE
	.align		4
.L_1005:
        /*0704*/ 	.byte	0x04, 0x1e
        /*0706*/ 	.short	(.L_1007 - .L_1006)
.L_1006:
        /*0708*/ 	.word	0x00000000


	//----- nvinfo : EIATTR_CBANK_PARAM_SIZE
	.align		4
.L_1007:
        /*070c*/ 	.byte	0x03, 0x19
        /*070e*/ 	.short	0x0cf0


	//----- nvinfo : EIATTR_PARAM_CBANK
	.align		4
        /*0710*/ 	.byte	0x04, 0x0a
        /*0712*/ 	.short	(.L_1009 - .L_1008)
	.align		4
.L_1008:
        /*0714*/ 	.word	index@(.nv.constant0._ZN7cutlass13device_kernelIN5flash11enable_sm90INS1_16FlashAttnFwdSm90INS1_25CollectiveMainloopFwdSm90ILi2EN4cute5tupleIJNS5_1CILi1EEES8_S8_EEENS6_IJNS7_ILi64EEESA_SA_EEELi512ENS_10bfloat16_tEfNS_4arch4Sm90ELb1ELb0ELb0ELb0ELb0ELb0ELb1ELb0ELb0ELb0ELb0ELb0EEENS1_21CollectiveEpilogueFwdINS6_IJSA_NS7_ILi512EEESA_EEES9_SC_SE_Li256ELb0ELb0ELb0ELb0EEENS1_30DynamicPersistentTileSchedulerILi256ELi32ELb0ELb0ELb1EEEEEEEEEvNT_6ParamsE)
        /*0718*/ 	.short	0x0210
        /*071a*/ 	.short	0x0cf0


	//----- nvinfo : EIATTR_SW_WAR
	.align		4
.L_1009:
        /*071c*/ 	.byte	0x04, 0x36
        /*071e*/ 	.short	(.L_1011 - .L_1010)
.L_1010:
        /*0720*/ 	.word	0x00000008
.L_1011:


//--------------------- .nv.info._ZN7cutlass13device_kernelIN5flash11enable_sm90INS1_16FlashAttnFwdSm90INS1_25CollectiveMainloopFwdSm90ILi2EN4cute5tupleIJNS5_1CILi1EEES8_S8_EEENS6_IJNS7_ILi64EEESA_SA_EEELi512ENS_10bfloat16_tEfNS_4arch4Sm90ELb1ELb0ELb0ELb1ELb0ELb0ELb0ELb0ELb0ELb0ELb0ELb0EEENS1_21CollectiveEpilogueFwdINS6_IJSA_NS7_ILi512EEESA_EEES9_SC_SE_Li256ELb1ELb0ELb0ELb0EEENS1_36VarlenDynamicPersistentTileSchedulerILi64ELi64ELi256ELi32ELb0ELb0ELb1ELb1ELb1ELb1EEEEEEEEEvNT_6ParamsE --------------------------
	.section	.nv.info._ZN7cutlass13device_kernelIN5flash11enable_sm90INS1_16FlashAttnFwdSm90INS1_25CollectiveMainloopFwdSm90ILi2EN4cute5tupleIJNS5_1CILi1EEES8_S8_EEENS6_IJNS7_ILi64EEESA_SA_EEELi512ENS_10bfloat16_tEfNS_4arch4Sm90ELb1ELb0ELb0ELb1ELb0ELb0ELb0ELb0ELb0ELb0ELb0ELb0EEENS1_21CollectiveEpilogueFwdINS6_IJSA_NS7_ILi512EEESA_EEES9_SC_SE_Li256ELb1ELb0ELb0ELb0EEENS1_36VarlenDynamicPersistentTileSchedulerILi64ELi64ELi256ELi32ELb0ELb0ELb1ELb1ELb1ELb1EEEEEEEEEvNT_6ParamsE,"",@"SHT_CUDA_INFO"
	.sectionflags	@""
	.align	4


	//----- nvinfo : EIATTR_CUDA_API_VERSION
	.align		4
        /*0000*/ 	.byte	0x04, 0x37
        /*0002*/ 	.short	(.L_1013 - .L_1012)
.L_1012:
        /*0004*/ 	.word	0x00000082


	//----- nvinfo : EIATTR_KPARAM_INFO
	.align		4
.L_1013:
        /*0008*/ 	.byte	0x04, 0x17
        /*000a*/ 	.short	(.L_1015 - .L_1014)
.L_1014:
        /*000c*/ 	.word	0x00000000
        /*0010*/ 	.short	0x0000
        /*0012*/ 	.short	0x0070
        /*0014*/ 	.byte	0x00, 0xf0, 0x01, 0x28


	//----- nvinfo : EIATTR_SPARSE_MMA_MASK
	.align		4
.L_1015:
        /*0018*/ 	.byte	0x03, 0x50
        /*001a*/ 	.short	0x0000


	//----- nvinfo : EIATTR_MAXREG_COUNT
	.align		4
        /*001c*/ 	.byte	0x03, 0x1b
        /*001e*/ 	.short	0x00a8


	//----- nvinfo : EIATTR_NUM_BARRIERS
	.align		4
        /*0020*/ 	.byte	0x02, 0x4c
        /*0022*/ 	.byte	0x10
	.zero		1


	//----- nvinfo : EIATTR_EXTERNS
	.align		4
        /*0024*/ 	.byte	0x04, 0x0f
        /*0026*/ 	.short	(.L_1017 - .L_1016)


	//   ....[0]....
	.align		4
.L_1016:
        /*0028*/ 	.word	index@(__assertfail)


	//----- nvinfo : EIATTR_ANNOTATIONS
	.align		4
.L_1017:
        /*002c*/ 	.byte	0x04, 0x55
        /*002e*/ 	.short	(.L_1019 - .L_1018)


	//   ....[0]....
.L_1018:
        /* <DEDUP_REMOVED lines=28> */


	//----- nvinfo : EIATTR_MERCURY_ISA_VERSION
	.align		4
.L_1019:
        /*01e0*/ 	.byte	0x03, 0x5f
        /*01e2*/ 	.short	0x0101


	//----- nvinfo : EIATTR_UNUSED_LOAD_BYTE_OFFSET
	.align		4
        /*01e4*/ 	.byte	0x04, 0x44
        /*01e6*/ 	.short	(.L_1021 - .L_1020)


	//   ....[0]....
.L_1020:
        /*01e8*/ 	.word	0x00000a50
        /*01ec*/ 	.word	0x0000fff0


	//   ....[1]....
        /*01f0*/ 	.word	0x00008b00
        /*01f4*/ 	.word	0x0000fff0


	//----- nvinfo : EIATTR_INT_WARP_WIDE_INSTR_OFFSETS
	.align		4
.L_1021:
        /*01f8*/ 	.byte	0x04, 0x31
        /*01fa*/ 	.short	(.L_1023 - .L_1022)


	//   ....[0]....
.L_1022:
        /*01fc*/ 	.word	0x00000160


	//   ....[1]....
        /*0200*/ 	.word	0x000001a0


	//   ....[2]....
        /*0204*/ 	.word	0x00000210


	//   ....[3]....
        /*0208*/ 	.word	0x0000c640


	//   ....[4]....
        /*020c*/ 	.word	0x0000c6d0


	//   ....[5]....
        /*0210*/ 	.word	0x0000cb60


	//   ....[6]....
        /*0214*/ 	.word	0x0000cb90


	//   ....[7]....
        /*0218*/ 	.word	0x0000f430


	//   ....[8]....
        /*021c*/ 	.word	0x0000f4c0


	//----- nvinfo : EIATTR_COOP_GROUP_MASK_REGIDS
	.align		4
.L_1023:
        /*0220*/ 	.byte	0x04, 0x29
        /*0222*/ 	.short	(.L_1025 - .L_1024)


	//   ....[0]....
.L_1024:
        /*0224*/ 	.word	0xffffffff


	//   ....[1]....
        /*0228*/ 	.word	0xffffffff


	//   ....[2]....
        /*022c*/ 	.word	0xffffffff


	//   ....[3]....
        /*0230*/ 	.word	0xffffffff


	//   ....[4]....
        /*0234*/ 	.word	0xffffffff


	//   ....[5]....
        /*0238*/ 	.word	0xffffffff


	//   ....[6]....
        /*023c*/ 	.word	0xffffffff


	//   ....[7]....
        /*0240*/ 	.word	0xffffffff


	//   ....[8]....
        /*0244*/ 	.word	0xffffffff


	//   ....[9]....
        /*0248*/ 	.word	0xffffffff


	//   ....[10]....
        /*024c*/ 	.word	0xffffffff


	//   ....[11]....
        /*0250*/ 	.word	0xffffffff


	//   ....[12]....
        /*0254*/ 	.word	0xffffffff


	//   ....[13]....
        /*0258*/ 	.word	0xffffffff


	//   ....[14]....
        /*025c*/ 	.word	0xffffffff


	//   ....[15]....
        /*0260*/ 	.word	0xffffffff


	//   ....[16]....
        /*0264*/ 	.word	0xffffffff


	//   ....[17]....
        /*0268*/ 	.word	0xffffffff


	//   ....[18]....
        /*026c*/ 	.word	0xffffffff


	//   ....[19]....
        /*0270*/ 	.word	0xffffffff


	//   ....[20]....
        /*0274*/ 	.word	0xffffffff


	//   ....[21]....
        /*0278*/ 	.word	0xffffffff


	//   ....[22]....
        /*027c*/ 	.word	0xffffffff


	//   ....[23]....
        /*0280*/ 	.word	0xffffffff


	//   ....[24]....
        /*0284*/ 	.word	0xffffffff


	//   ....[25]....
        /*0288*/ 	.word	0xffffffff


	//   ....[26]....
        /*028c*/ 	.word	0xffffffff


	//   ....[27]....
        /*0290*/ 	.word	0xffffffff


	//   ....[28]....
        /*0294*/ 	.word	0xffffffff


	//   ....[29]....
        /*0298*/ 	.word	0xffffffff


	//   ....[30]....
        /*029c*/ 	.word	0xffffffff


	//   ....[31]....
        /*02a0*/ 	.word	0xffffffff


	//   ....[32]....
        /*02a4*/ 	.word	0xffffffff


	//   ....[33]....
        /*02a8*/ 	.word	0xffffffff


	//   ....[34]....
        /*02ac*/ 	.word	0xffffffff


	//   ....[35]....
        /*02b0*/ 	.word	0xffffffff


	//   ....[36]....
        /*02b4*/ 	.word	0xffffffff


	//   ....[37]....
        /*02b8*/ 	.word	0xffffffff


	//   ....[38]....
        /*02bc*/ 	.word	0xffffffff


	//   ....[39]....
        /*02c0*/ 	.word	0xffffffff


	//   ....[40]....
        /*02c4*/ 	.word	0xffffffff


	//   ....[41]....
        /*02c8*/ 	.word	0xffffffff


	//   ....[42]....
        /*02cc*/ 	.word	0xffffffff


	//   ....[43]....
        /*02d0*/ 	.word	0xffffffff


	//   ....[44]....
        /*02d4*/ 	.word	0xffffffff


	//   ....[45]....
        /*02d8*/ 	.word	0xffffffff


	//   ....[46]....
        /*02dc*/ 	.word	0xffffffff


	//   ....[47]....
        /*02e0*/ 	.word	0xffffffff


	//   ....[48]....
        /*02e4*/ 	.word	0xffffffff


	//   ....[49]....
        /*02e8*/ 	.word	0xffffffff


	//   ....[50]....
        /*02ec*/ 	.word	0xffffffff


	//   ....[51]....
        /*02f0*/ 	.word	0xffffffff


	//   ....[52]....
        /*02f4*/ 	.word	0xffffffff


	//   ....[53]....
        /*02f8*/ 	.word	0xffffffff


	//   ....[54]....
        /*02fc*/ 	.word	0xffffffff


	//   ....[55]....
        /*0300*/ 	.word	0xffffffff


	//   ....[56]....
        /*0304*/ 	.word	0xffffffff


	//   ....[57]....
        /*0308*/ 	.word	0xffffffff


	//   ....[58]....
        /*030c*/ 	.word	0xffffffff


	//   ....[59]....
        /*0310*/ 	.word	0xffffffff


	//   ....[60]....
        /*0314*/ 	.word	0xffffffff


	//   ....[61]....
        /*0318*/ 	.word	0xffffffff


	//   ....[62]....
        /*031c*/ 	.word	0xffffffff


	//   ....[63]....
        /*0320*/ 	.word	0x0500000f


	//   ....[64]....
        /*0324*/ 	.word	0x0500000f


	//   ....[65]....
        /*0328*/ 	.word	0x0500000f


	//   ....[66]....
        /*032c*/ 	.word	0x0500000f


	//   ....[67]....
        /*0330*/ 	.word	0x0500000f


	//   ....[68]....
        /*0334*/ 	.word	0x0500000f


	//   ....[69]....
        /*0338*/ 	.word	0x0500000f


	//   ....[70]....
        /*033c*/ 	.word	0x0500000f


	//   ....[71]....
        /*0340*/ 	.word	0x0500000f


	//   ....[72]....
        /*0344*/ 	.word	0x0500000f


	//   ....[73]....
        /*0348*/ 	.word	0x0500000f


	//   ....[74]....
        /*034c*/ 	.word	0x0500000f


	//   ....[75]....
        /*0350*/ 	.word	0x0500000f


	//   ....[76]....
        /*0354*/ 	.word	0x0500000f


	//   ....[77]....
        /*0358*/ 	.word	0x0500000f


	//   ....[78]....
        /*035c*/ 	.word	0x0500000f


	//   ....[79]....
        /*0360*/ 	.word	0x0500000f


	//   ....[80]....
        /*0364*/ 	.word	0x0500000f


	//   ....[81]....
        /*0368*/ 	.word	0x0500000f


	//----- nvinfo : EIATTR_COOP_GROUP_INSTR_OFFSETS
	.align		4
.L_1025:
        /*036c*/ 	.byte	0x04, 0x28
        /*036e*/ 	.short	(.L_1027 - .L_1026)


	//   ....[0]....
.L_1026:
        /*0370*/ 	.word	0x00000060


	//   ....[1]....
        /*0374*/ 	.word	0x00000170


	//   ....[2]....
        /*0378*/ 	.word	0x000001c0


	//   ....[3]....
        /*037c*/ 	.word	0x000003b0


	//   ....[4]....
        /*0380*/ 	.word	0x00000510


	//   ....[5]....
        /*0384*/ 	.word	0x00000630


	//   ....[6]....
        /*0388*/ 	.word	0x00000790


	//   ....[7]....
        /*038c*/ 	.word	0x00001920


	//   ....[8]....
        /*0390*/ 	.word	0x000031b0


	//   ....[9]....
        /*0394*/ 	.word	0x00003b60


	//   ....[10]....
        /*0398*/ 	.word	0x00003c80


	//   ....[11]....
        /*039c*/ 	.word	0x00003e80


	//   ....[12]....
        /*03a0*/ 	.word	0x00003fc0


	//   ....[13]....
        /*03a4*/ 	.word	0x00004980


	//   ....[14]....
        /*03a8*/ 	.word	0x00004fe0


	//   ....[15]....
        /*03ac*/ 	.word	0x000050e0


	//   ....[16]....
        /*03b0*/ 	.word	0x00005330


	//   ....[17]....
        /*03b4*/ 	.word	0x000054a0


	//   ....[18]....
        /*03b8*/ 	.word	0x00006700


	//   ....[19]....
        /*03bc*/ 	.word	0x00006b00


	//   ....[20]....
        /*03c0*/ 	.word	0x00006b30


	//   ....[21]....
        /*03c4*/ 	.word	0x00006da0


	//   ....[22]....
        /*03c8*/ 	.word	0x00006f70


	//   ....[23]....
        /*03cc*/ 	.word	0x00007fd0


	//   ....[24]....
        /*03d0*/ 	.word	0x00008010


	//   ....[25]....
        /*03d4*/ 	.word	0x00008050


	//   ....[26]....
        /*03d8*/ 	.word	0x000080c0


	//   ....[27]....
        /*03dc*/ 	.word	0x000080e0


	//   ....[28]....
        /*03e0*/ 	.word	0x00009a50


	//   ....[29]....
        /*03e4*/ 	.word	0x0000b470


	//   ....[30]....
        /*03e8*/ 	.word	0x0000b5f0


	//   ....[31]....
        /*03ec*/ 	.word	0x0000b620


	//   ....[32]....
        /*03f0*/ 	.word	0x0000b660


	//   ....[33]....
        /*03f4*/ 	.word	0x0000b6d0


	//   ....[34]....
        /*03f8*/ 	.word	0x0000b730


	//   ....[35]....
        /*03fc*/ 	.word	0x0000b770


	//   ....[36]....
        /*0400*/ 	.word	0x0000b910


	//   ....[37]....
        /*0404*/ 	.word	0x0000b970


	//   ....[38]....
        /*0408*/ 	.word	0x0000b9b0


	//   ....[39]....
        /*040c*/ 	.word	0x0000b9f0


	//   ....[40]....
        /*0410*/ 	.word	0x0000ba20


	//   ....[41]....
        /*0414*/ 	.word	0x0000ba50


	//   ....[42]....
        /*0418*/ 	.word	0x0000bae0


	//   ....[43]....
        /*041c*/ 	.word	0x0000bb40


	//   ....[44]....
        /*0420*/ 	.word	0x0000bbd0


	//   ....[45]....
        /*0424*/ 	.word	0x0000f550


	//   ....[46]....
        /*0428*/ 	.word	0x0000f560


	//   ....[47]....
        /*042c*/ 	.word	0x0000f670


	//   ....[48]....
        /*0430*/ 	.word	0x0000f6d0


	//   ....[49]....
        /*0434*/ 	.word	0x0000f710


	//   ....[50]....
        /*0438*/ 	.word	0x0000f750


	//   ....[51]....
        /*043c*/ 	.word	0x0000f780


	//   ....[52]....
        /*0440*/ 	.word	0x0000f7b0


	//   ....[53]....
        /*0444*/ 	.word	0x0000f940


	//   ....[54]....
        /*0448*/ 	.word	0x0000f9a0


	//   ....[55]....
        /*044c*/ 	.word	0x0000f9e0


	//   ....[56]....
        /*0450*/ 	.word	0x0000fa20


	//   ....[57]....
        /*0454*/ 	.word	0x0000fa50


	//   ....[58]....
        /*0458*/ 	.word	0x0000fa80


	//   ....[59]....
        /*045c*/ 	.word	0x0000fb40


	//   ....[60]....
        /*0460*/ 	.word	0x0000fb60


	//   ....[61]....
        /*0464*/ 	.word	0x0000fbd0


	//   ....[62]....
        /*0468*/ 	.word	0x00010260


	//   ....[63]....
        /*046c*/ 	.word	0x000108c0


	//   ....[64]....
        /*0470*/ 	.word	0x00010ce0


	//   ....[65]....
        /*0474*/ 	.word	0x00010d70


	//   ....[66]....
        /*0478*/ 	.word	0x00010e10


	//   ....[67]....
        /*047c*/ 	.word	0x00010ec0


	//   ....[68]....
        /*0480*/ 	.word	0x00010f40


	//   ....[69]....
        /*0484*/ 	.word	0x00010fc0


	//   ....[70]....
        /*0488*/ 	.word	0x00011040


	//   ....[71]....
        /*048c*/ 	.word	0x000110c0


	//   ....[72]....
        /*0490*/ 	.word	0x00011150


	//   ....[73]....
        /*0494*/ 	.word	0x00011200


	//   ....[74]....
        /*0498*/ 	.word	0x00011280


	//   ....[75]....
        /*049c*/ 	.word	0x00011300


	//   ....[76]....
        /*04a0*/ 	.word	0x00011380


	//   ....[77]....
        /*04a4*/ 	.word	0x00011400


	//   ....[78]....
        /*04a8*/ 	.word	0x00011470


	//   ....[79]....
        /*04ac*/ 	.word	0x00011510


	//   ....[80]....
        /*04b0*/ 	.word	0x000115a0


	//   ....[81]....
        /*04b4*/ 	.word	0x000116d0


	//----- nvinfo : EIATTR_REG_RECONFIG
	.align		4
.L_1027:
        /*04b8*/ 	.byte	0x01, 0x54
	.zero		2


	//----- nvinfo : EIATTR_SYSCALL_OFFSETS
	.align		4
        /*04bc*/ 	.byte	0x04, 0x46
        /*04be*/ 	.short	(.L_1029 - .L_1028)


	//   ....[0]....
.L_1028:
        /*04c0*/ 	.word	0x00003380


	//   ....[1]....
        /*04c4*/ 	.word	0x0000c860


	//   ....[2]....
        /*04c8*/ 	.word	0x0000c9a0


	//   ....[3]....
        /*04cc*/ 	.word	0x0000caa0


	//----- nvinfo : EIATTR_MBARRIER_INSTR_OFFSETS
	.align		4
.L_1029:
        /*04d0*/ 	.byte	0x04, 0x39
        /*04d2*/ 	.short	(.L_1031 - .L_1030)


	//   ....[0]....
.L_1030:
        /*04d4*/ 	.word	0x000002a0
        /*04d8*/ 	.word	0x000000ff
        /*04dc*/ 	.word	0x00028c00
        /*04e0*/ 	.short	0x0100
        /*04e2*/ 	.byte	0x08
	.zero		1


	//   ....[1]....
        /*04e4*/ 	.word	0x000002b0
        /*04e8*/ 	.word	0x000000ff
        /*04ec*/ 	.word	0x00028c20
        /*04f0*/ 	.short	0x0100
        /*04f2*/ 	.byte	0x08
	.zero		1


	//   ....[2]....
        /*04f4*/ 	.word	0x00000360
        /*04f8*/ 	.word	0x000000ff
        /*04fc*/ 	.word	0x00028c30
        /*0500*/ 	.short	0x0100
        /*0502*/ 	.byte	0x06
	.zero		1


	//   ....[3]....
        /*0504*/ 	.word	0x00000370
        /*0508*/ 	.word	0x000000ff
        /*050c*/ 	.word	0x00028c40
        /*0510*/ 	.short	0x0100
        /*0512*/ 	.byte	0x06
	.zero		1


	//   ....[4]....
        /*0514*/ 	.word	0x00000380
        /*0518*/ 	.word	0x000000ff
        /*051c*/ 	.word	0x00028c38
        /*0520*/ 	.short	0x0100
        /*0522*/ 	.byte	0x06
	.zero		1


	//   ....[5]....
        /*0524*/ 	.word	0x00000390
        /*0528*/ 	.word	0x000000ff
        /*052c*/ 	.word	0x00028c48
        /*0530*/ 	.short	0x0100
        /*0532*/ 	.byte	0x06
	.zero		1


	//   ....[6]....
        /*0534*/ 	.word	0x000004c0
        /*0538*/ 	.word	0x000000ff
        /*053c*/ 	.word	0x00028c50
        /*0540*/ 	.short	0x0100
        /*0542*/ 	.byte	0x08
	.zero		1


	//   ....[7]....
        /*0544*/ 	.word	0x000004d0
        /*0548*/ 	.word	0x000000ff
        /*054c*/ 	.word	0x00028c60
        /*0550*/ 	.short	0x0100
        /*0552*/ 	.byte	0x08
	.zero		1


	//   ....[8]....
        /*0554*/ 	.word	0x000004e0
        /*0558*/ 	.word	0x000000ff
        /*055c*/ 	.word	0x00028c58
        /*0560*/ 	.short	0x0100
        /*0562*/ 	.byte	0x08
	.zero		1


	//   ....[9]....
        /*0564*/ 	.word	0x000004f0
        /*0568*/ 	.word	0x000000ff
        /*056c*/ 	.word	0x00028c68
        /*0570*/ 	.short	0x0100
        /*0572*/ 	.byte	0x08
	.zero		1


	//   ....[10]....
        /*0574*/ 	.word	0x000005e0
        /*0578*/ 	.word	0x000000ff
        /*057c*/ 	.word	0x00028c70
        /*0580*/ 	.short	0x0100
        /*0582*/ 	.byte	0x06
	.zero		1


	//   ....[11]....
        /*0584*/ 	.word	0x000005f0
        /*0588*/ 	.word	0x000000ff
        /*058c*/ 	.word	0x00028c80
        /*0590*/ 	.short	0x0100
        /*0592*/ 	.byte	0x06
	.zero		1


	//   ....[12]....
        /*0594*/ 	.word	0x00000600
        /*0598*/ 	.word	0x000000ff
        /*059c*/ 	.word	0x00028c78
        /*05a0*/ 	.short	0x0100
        /*05a2*/ 	.byte	0x06
	.zero		1


	//   ....[13]....
        /*05a4*/ 	.word	0x00000610
        /*05a8*/ 	.word	0x000000ff
        /*05ac*/ 	.word	0x00028c88
        /*05b0*/ 	.short	0x0100
        /*05b2*/ 	.byte	0x06
	.zero		1


	//   ....[14]....
        /*05b4*/ 	.word	0x00000740
        /*05b8*/ 	.word	0x000000ff
        /*05bc*/ 	.word	0x00028c90
        /*05c0*/ 	.short	0x0100
        /*05c2*/ 	.byte	0x08
	.zero		1


	//   ....[15]....
        /*05c4*/ 	.word	0x00000750
        /*05c8*/ 	.word	0x000000ff
        /*05cc*/ 	.word	0x00028ca0
        /*05d0*/ 	.short	0x0100
        /*05d2*/ 	.byte	0x08
	.zero		1


	//   ....[16]....
        /*05d4*/ 	.word	0x00000760
        /*05d8*/ 	.word	0x000000ff
        /*05dc*/ 	.word	0x00028c98
        /*05e0*/ 	.short	0x0100
        /*05e2*/ 	.byte	0x08
	.zero		1


	//   ....[17]....
        /*05e4*/ 	.word	0x00000770
        /*05e8*/ 	.word	0x000000ff
        /*05ec*/ 	.word	0x00028ca8
        /*05f0*/ 	.short	0x0100
        /*05f2*/ 	.byte	0x08
	.zero		1


	//   ....[18]....
        /*05f4*/ 	.word	0x000008a0
        /*05f8*/ 	.word	0x000000ff
        /*05fc*/ 	.word	0x00028cb0
        /*0600*/ 	.short	0x0100
        /*0602*/ 	.byte	0x08
	.zero		1


	//   ....[19]....
        /*0604*/ 	.word	0x000008b0
        /*0608*/ 	.word	0x000000ff
        /*060c*/ 	.word	0x00028cc0
        /*0610*/ 	.short	0x0100
        /*0612*/ 	.byte	0x08
	.zero		1


	//   ....[20]....
        /*0614*/ 	.word	0x000008c0
        /*0618*/ 	.word	0x000000ff
        /*061c*/ 	.word	0x00028cb8
        /*0620*/ 	.short	0x0100
        /*0622*/ 	.byte	0x08
	.zero		1


	//   ....[21]....
        /*0624*/ 	.word	0x000008d0
        /*0628*/ 	.word	0x000000ff
        /*062c*/ 	.word	0x00028cc8
        /*0630*/ 	.short	0x0100
        /*0632*/ 	.byte	0x08
	.zero		1


	//   ....[22]....
        /*0634*/ 	.word	0x00001a30
        /*0638*/ 	.word	0x000000ff
        /*063c*/ 	.word	0x00028c50
        /*0640*/ 	.short	0x010a
        /*0642*/ 	.byte	0x15
	.zero		1


	//   ....[23]....
        /*0644*/ 	.word	0x00001d00
        /*0648*/ 	.word	0x00000004
        /*064c*/ 	.word	0x00000000
        /*0650*/ 	.short	0x0101
        /*0652*/ 	.byte	0x3f
	.zero		1


	//   ....[24]....
        /*0654*/ 	.word	0x00002660
        /*0658*/ 	.word	0x000000ff
        /*065c*/ 	.word	0x00028c50
        /*0660*/ 	.short	0x010a
        /*0662*/ 	.byte	0x15
	.zero		1


	//   ....[25]....
        /*0664*/ 	.word	0x000026a0
        /*0668*/ 	.word	0x000000ff
        /*066c*/ 	.word	0x00028c50
        /*0670*/ 	.short	0x010a
        /*0672*/ 	.byte	0x15
	.zero		1


	//   ....[26]....
        /*0674*/ 	.word	0x00002870
        /*0678*/ 	.word	0x00000005
        /*067c*/ 	.word	0x00000000
        /*0680*/ 	.short	0x0101
        /*0682*/ 	.byte	0x3f
	.zero		1


	//   ....[27]....
        /*0684*/ 	.word	0x00003400
        /*0688*/ 	.word	0x000000ff
        /*068c*/ 	.word	0x00028c00
        /*0690*/ 	.short	0x010a
        /*0692*/ 	.byte	0x28
	.zero		1


	//   ....[28]....
        /*0694*/ 	.word	0x00003480
        /*0698*/ 	.word	0x00000007
        /*069c*/ 	.word	0x00028c30
        /*06a0*/ 	.short	0x010a
        /*06a2*/ 	.byte	0x3f
	.zero		1


	//   ....[29]....
        /*06a4*/ 	.word	0x000034c0
        /*06a8*/ 	.word	0x00000007
        /*06ac*/ 	.word	0x00028c30
        /*06b0*/ 	.short	0x010a
        /*06b2*/ 	.byte	0x3f
	.zero		1


	//   ....[30]....
        /*06b4*/ 	.word	0x000041b0
        /*06b8*/ 	.word	0x00000003
        /*06bc*/ 	.word	0x00000000
        /*06c0*/ 	.short	0x0101
        /*06c2*/ 	.byte	0x3f
	.zero		1


	//   ....[31]....
        /*06c4*/ 	.word	0x00004680
        /*06c8*/ 	.word	0x00000007
        /*06cc*/ 	.word	0x00028c50
        /*06d0*/ 	.short	0x010a
        /*06d2*/ 	.byte	0x3f
	.zero		1


	//   ....[32]....
        /*06d4*/ 	.word	0x000046c0
        /*06d8*/ 	.word	0x00000007
        /*06dc*/ 	.word	0x00028c50
        /*06e0*/ 	.short	0x010a
        /*06e2*/ 	.byte	0x3f
	.zero		1


	//   ....[33]....
        /*06e4*/ 	.word	0x000049a0
        /*06e8*/ 	.word	0x00000007
        /*06ec*/ 	.word	0x00000000
        /*06f0*/ 	.short	0x0101
        /*06f2*/ 	.byte	0x3f
	.zero		1


	//   ....[34]....
        /*06f4*/ 	.word	0x00004aa0
        /*06f8*/ 	.word	0x000000ff
        /*06fc*/ 	.word	0x00028c30
        /*0700*/ 	.short	0x010a
        /*0702*/ 	.byte	0x18
	.zero		1


	//   ....[35]....
        /*0704*/ 	.word	0x00004ae0
        /*0708*/ 	.word	0x000000ff
        /*070c*/ 	.word	0x00028c30
        /*0710*/ 	.short	0x010a
        /*0712*/ 	.byte	0x18
	.zero		1


	//   ....[36]....
        /*0714*/ 	.word	0x000057e0
        /*0718*/ 	.word	0x000000a3
        /*071c*/ 	.word	0x00000000
        /*0720*/ 	.short	0x0101
        /*0722*/ 	.byte	0x3f
	.zero		1


	//   ....[37]....
        /*0724*/ 	.word	0x00006440
        /*0728*/ 	.word	0x000000ff
        /*072c*/ 	.word	0x00028c50
        /*0730*/ 	.short	0x010a
        /*0732*/ 	.byte	0x18
	.zero		1


	//   ....[38]....
        /*0734*/ 	.word	0x00006480
        /*0738*/ 	.word	0x000000ff
        /*073c*/ 	.word	0x00028c50
        /*0740*/ 	.short	0x010a
        /*0742*/ 	.byte	0x18
	.zero		1


	//   ....[39]....
        /*0744*/ 	.word	0x00006720
        /*0748*/ 	.word	0x000000a8
        /*074c*/ 	.word	0x00000000
        /*0750*/ 	.short	0x0101
        /*0752*/ 	.byte	0x3f
	.zero		1


	//   ....[40]....
        /*0754*/ 	.word	0x00006840
        /*0758*/ 	.word	0x000000ff
        /*075c*/ 	.word	0x00028c30
        /*0760*/ 	.short	0x010a
        /*0762*/ 	.byte	0x17
	.zero		1


	//   ....[41]....
        /*0764*/ 	.word	0x00006880
        /*0768*/ 	.word	0x000000ff
        /*076c*/ 	.word	0x00028c30
        /*0770*/ 	.short	0x010a
        /*0772*/ 	.byte	0x17
	.zero		1


	//   ....[42]....
        /*0774*/ 	.word	0x00007340
        /*0778*/ 	.word	0x0000009a
        /*077c*/ 	.word	0x00000000
        /*0780*/ 	.short	0x0101
        /*0782*/ 	.byte	0x3f
	.zero		1


	//   ....[43]....
        /*0784*/ 	.word	0x00007d20
        /*0788*/ 	.word	0x000000ff
        /*078c*/ 	.word	0x00028c50
        /*0790*/ 	.short	0x010a
        /*0792*/ 	.byte	0x17
	.zero		1


	//   ....[44]....
        /*0794*/ 	.word	0x00007d60
        /*0798*/ 	.word	0x000000ff
        /*079c*/ 	.word	0x00028c50
        /*07a0*/ 	.short	0x010a
        /*07a2*/ 	.byte	0x17
	.zero		1


	//   ....[45]....
        /*07a4*/ 	.word	0x00007ff0
        /*07a8*/ 	.word	0x000000aa
        /*07ac*/ 	.word	0x00000000
        /*07b0*/ 	.short	0x0101
        /*07b2*/ 	.byte	0x3f
	.zero		1


	//   ....[46]....
        /*07b4*/ 	.word	0x0000a470
        /*07b8*/ 	.word	0x000000ff
        /*07bc*/ 	.word	0x00000000
        /*07c0*/ 	.short	0x0101
        /*07c2*/ 	.byte	0x04
	.zero		1


	//   ....[47]....
        /*07c4*/ 	.word	0x0000cfd0
        /*07c8*/ 	.word	0x00000008
        /*07cc*/ 	.word	0x00028c40
        /*07d0*/ 	.short	0x010a
        /*07d2*/ 	.byte	0x3f
	.zero		1


	//   ....[48]....
        /*07d4*/ 	.word	0x0000d3c0
        /*07d8*/ 	.word	0x0000000a
        /*07dc*/ 	.word	0x00028c20
        /*07e0*/ 	.short	0x010a
        /*07e2*/ 	.byte	0x3f
	.zero		1


	//   ....[49]....
        /*07e4*/ 	.word	0x0000d480
        /*07e8*/ 	.word	0x0000000b
        /*07ec*/ 	.word	0x00028c60
        /*07f0*/ 	.short	0x010a
        /*07f2*/ 	.byte	0x3f
	.zero		1


	//   ....[50]....
        /*07f4*/ 	.word	0x0000dbf0
        /*07f8*/ 	.word	0x00000002
        /*07fc*/ 	.word	0x00028c40
        /*0800*/ 	.short	0x010a
        /*0802*/ 	.byte	0x3f
	.zero		1


	//   ....[51]....
        /*0804*/ 	.word	0x0000de00
        /*0808*/ 	.word	0x00000002
        /*080c*/ 	.word	0x00028c60
        /*0810*/ 	.short	0x010a
        /*0812*/ 	.byte	0x3f
	.zero		1


	//   ....[52]....
        /*0814*/ 	.word	0x0000e4c0
        /*0818*/ 	.word	0x00000002
        /*081c*/ 	.word	0x00028c40
        /*0820*/ 	.short	0x010a
        /*0822*/ 	.byte	0x3f
	.zero		1


	//   ....[53]....
        /*0824*/ 	.word	0x0000e6c0
        /*0828*/ 	.word	0x00000002
        /*082c*/ 	.word	0x00028c60
        /*0830*/ 	.short	0x010a
        /*0832*/ 	.byte	0x3f
	.zero		1


	//   ....[54]....
        /*0834*/ 	.word	0x0000ed00
        /*0838*/ 	.word	0x00000002
        /*083c*/ 	.word	0x00028c40
        /*0840*/ 	.short	0x010a
        /*0842*/ 	.byte	0x3f
	.zero		1


	//   ....[55]....
        /*0844*/ 	.word	0x0000ef10
        /*0848*/ 	.word	0x00000002
        /*084c*/ 	.word	0x00028c60
        /*0850*/ 	.short	0x010a
        /*0852*/ 	.byte	0x3f
	.zero		1


	//   ....[56]....
        /*0854*/ 	.word	0x000101e0
        /*0858*/ 	.word	0x00000000
        /*085c*/ 	.word	0x00028c20
        /*0860*/ 	.short	0x010a
        /*0862*/ 	.byte	0x3f
	.zero		1


	//   ....[57]....
        /*0864*/ 	.word	0x000103a0
        /*0868*/ 	.word	0x00000006
        /*086c*/ 	.word	0x00000000
        /*0870*/ 	.short	0x010a
        /*0872*/ 	.byte	0x3f
	.zero		1


	//   ....[58]....
        /*0874*/ 	.word	0x00010410
        /*0878*/ 	.word	0x00000007
        /*087c*/ 	.word	0x00000000
        /*0880*/ 	.short	0x010a
        /*0882*/ 	.byte	0x3f
	.zero		1


	//   ....[59]....
        /*0884*/ 	.word	0x00010480
        /*0888*/ 	.word	0x00000004
        /*088c*/ 	.word	0x00000000
        /*0890*/ 	.short	0x010a
        /*0892*/ 	.byte	0x3f
	.zero		1


	//   ....[60]....
        /*0894*/ 	.word	0x000104b0
        /*0898*/ 	.word	0x00000003
        /*089c*/ 	.word	0x00000000
        /*08a0*/ 	.short	0x010a
        /*08a2*/ 	.byte	0x3f
	.zero		1


	//   ....[61]....
        /*08a4*/ 	.word	0x00010520
        /*08a8*/ 	.word	0x00000005
        /*08ac*/ 	.word	0x00028c50
        /*08b0*/ 	.short	0x010a
        /*08b2*/ 	.byte	0x3f
	.zero		1


	//   ....[62]....
        /*08b4*/ 	.word	0x00010580
        /*08b8*/ 	.word	0x00000006
        /*08bc*/ 	.word	0x00028c50
        /*08c0*/ 	.short	0x010a
        /*08c2*/ 	.byte	0x3f
	.zero		1


	//   ....[63]....
        /*08c4*/ 	.word	0x000105e0
        /*08c8*/ 	.word	0x00000003
        /*08cc*/ 	.word	0x00028c00
        /*08d0*/ 	.short	0x010a
        /*08d2*/ 	.byte	0x3f
	.zero		1


	//   ....[64]....
        /*08d4*/ 	.word	0x00010630
        /*08d8*/ 	.word	0x00000007
        /*08dc*/ 	.word	0x00028c30
        /*08e0*/ 	.short	0x010a
        /*08e2*/ 	.byte	0x3f
	.zero		1


	//   ....[65]....
        /*08e4*/ 	.word	0x00010680
        /*08e8*/ 	.word	0x00000007
        /*08ec*/ 	.word	0x00028c50
        /*08f0*/ 	.short	0x010a
        /*08f2*/ 	.byte	0x3f
	.zero		1


	//   ....[66]....
        /*08f4*/ 	.word	0x000106e0
        /*08f8*/ 	.word	0x00000004
        /*08fc*/ 	.word	0x00028c30
        /*0900*/ 	.short	0x010a
        /*0902*/ 	.byte	0x3f
	.zero		1


	//   ....[67]....
        /*0904*/ 	.word	0x00010730
        /*0908*/ 	.word	0x000000a8
        /*090c*/ 	.word	0x00028c50
        /*0910*/ 	.short	0x010a
        /*0912*/ 	.byte	0x3f
	.zero		1


	//   ....[68]....
        /*0914*/ 	.word	0x00010790
        /*0918*/ 	.word	0x00000004
        /*091c*/ 	.word	0x00028c30
        /*0920*/ 	.short	0x010a
        /*0922*/ 	.byte	0x3f
	.zero		1


	//   ....[69]....
        /*0924*/ 	.word	0x000107e0
        /*0928*/ 	.word	0x000000aa
        /*092c*/ 	.word	0x00028c50
        /*0930*/ 	.short	0x010a
        /*0932*/ 	.byte	0x3f
	.zero		1


	//   ....[70]....
        /*0934*/ 	.word	0x00010980
        /*0938*/ 	.word	0x00000008
        /*093c*/ 	.word	0x00028c40
        /*0940*/ 	.short	0x010a
        /*0942*/ 	.byte	0x3f
	.zero		1


	//   ....[71]....
        /*0944*/ 	.word	0x00010a00
        /*0948*/ 	.word	0x00000008
        /*094c*/ 	.word	0x00028c20
        /*0950*/ 	.short	0x010a
        /*0952*/ 	.byte	0x3f
	.zero		1


	//   ....[72]....
        /*0954*/ 	.word	0x00010a50
        /*0958*/ 	.word	0x0000000b
        /*095c*/ 	.word	0x00028c60
        /*0960*/ 	.short	0x010a
        /*0962*/ 	.byte	0x3f
	.zero		1


	//   ....[73]....
        /*0964*/ 	.word	0x00010aa0
        /*0968*/ 	.word	0x00000002
        /*096c*/ 	.word	0x00028c40
        /*0970*/ 	.short	0x010a
        /*0972*/ 	.byte	0x3f
	.zero		1


	//   ....[74]....
        /*0974*/ 	.word	0x00010af0
        /*0978*/ 	.word	0x00000002
        /*097c*/ 	.word	0x00028c60
        /*0980*/ 	.short	0x010a
        /*0982*/ 	.byte	0x3f
	.zero		1


	//   ....[75]....
        /*0984*/ 	.word	0x00010b40
        /*0988*/ 	.word	0x00000002
        /*098c*/ 	.word	0x00028c40
        /*0990*/ 	.short	0x010a
        /*0992*/ 	.byte	0x3f
	.zero		1


	//   ....[76]....
        /*0994*/ 	.word	0x00010b90
        /*0998*/ 	.word	0x00000002
        /*099c*/ 	.word	0x00028c60
        /*09a0*/ 	.short	0x010a
        /*09a2*/ 	.byte	0x3f
	.zero		1


	//   ....[77]....
        /*09a4*/ 	.word	0x00010be0
        /*09a8*/ 	.word	0x00000002
        /*09ac*/ 	.word	0x00028c40
        /*09b0*/ 	.short	0x010a
        /*09b2*/ 	.byte	0x3f
	.zero		1


	//   ....[78]....
        /*09b4*/ 	.word	0x00010c30
        /*09b8*/ 	.word	0x00000002
        /*09bc*/ 	.word	0x00028c60
        /*09c0*/ 	.short	0x010a
        /*09c2*/ 	.byte	0x3f
	.zero		1


	//   ....[79]....
        /*09c4*/ 	.word	0x000115f0
        /*09c8*/ 	.word	0x00000000
        /*09cc*/ 	.word	0x00028c20
        /*09d0*/ 	.short	0x010a
        /*09d2*/ 	.byte	0x3f
	.zero		1


	//   ....[80]....
        /*09d4*/ 	.word	0x00011790
        /*09d8*/ 	.word	0x00000006
        /*09dc*/ 	.word	0x00000000
        /*09e0*/ 	.short	0x010a
        /*09e2*/ 	.byte	0x3f
	.zero		1


	//   ....[81]....
        /*09e4*/ 	.word	0x000117e0
        /*09e8*/ 	.word	0x00000007
        /*09ec*/ 	.word	0x00000000
        /*09f0*/ 	.short	0x010a
        /*09f2*/ 	.byte	0x3f
	.zero		1


	//   ....[82]....
        /*09f4*/ 	.word	0x00011830
        /*09f8*/ 	.word	0x00000004
        /*09fc*/ 	.word	0x00000000
        /*0a00*/ 	.short	0x010a
        /*0a02*/ 	.byte	0x3f
	.zero		1


	//----- nvinfo : EIATTR_NUM_MBARRIERS
	.align		4
.L_1031:
        /*0a04*/ 	.byte	0x03, 0x38
        /*0a06*/ 	.short	0x0016


	//----- nvinfo : EIATTR_EXIT_INSTR_OFFSETS
	.align		4
        /*0a08*/ 	.byte	0x04, 0x1c
        /*0a0a*/ 	.short	(.L_1033 - .L_1032)


	//   ....[0]....
.L_1032:
        /*0a0c*/ 	.word	0x00000a80


	//   ....[1]....
        /*0a10*/ 	.word	0x0000b430


	//   ....[2]....
        /*0a14*/ 	.word	0x0000b490


	//   ....[3]....
        /*0a18*/ 	.word	0x00010500


	//----- nvinfo : EIATTR_MAX_THREADS
	.align		4
.L_1033:
        /*0a1c*/ 	.byte	0x04, 0x05
        /*0a1e*/ 	.short	(.L_1035 - .L_1034)
.L_1034:
        /*0a20*/ 	.word	0x00000180
        /*0a24*/ 	.word	0x00000001
        /*0a28*/ 	.word	0x00000001


	//----- nvinfo : EIATTR_CRS_STACK_SIZE
	.align		4
.L_1035:
        /*0a2c*/ 	.byte	0x04, 0x1e
        /*0a2e*/ 	.short	(.L_1037 - .L_1036)
.L_1036:
        /*0a30*/ 	.word	0x00000000


	//----- nvinfo : EIATTR_CBANK_PARAM_SIZE
	.align		4
.L_1037:
        /*0a34*/ 	.byte	0x03, 0x19
        /*0a36*/ 	.short	0x0a70


	//----- nvinfo : EIATTR_PARAM_CBANK
	.align		4
        /*0a38*/ 	.byte	0x04, 0x0a
        /*0a3a*/ 	.short	(.L_1039 - .L_1038)
	.align		4
.L_1038:
        /*0a3c*/ 	.word	index@(.nv.constant0._ZN7cutlass13device_kernelIN5flash11enable_sm90INS1_16FlashAttnFwdSm90INS1_25CollectiveMainloopFwdSm90ILi2EN4cute5tupleIJNS5_1CILi1EEES8_S8_EEENS6_IJNS7_ILi64EEESA_SA_EEELi512ENS_10bfloat16_tEfNS_4arch4Sm90ELb1ELb0ELb0ELb1ELb0ELb0ELb0ELb0ELb0ELb0ELb0ELb0EEENS1_21CollectiveEpilogueFwdINS6_IJSA_NS7_ILi512EEESA_EEES9_SC_SE_Li256ELb1ELb0ELb0ELb0EEENS1_36VarlenDynamicPersistentTileSchedulerILi64ELi64ELi256ELi32ELb0ELb0ELb1ELb1ELb1ELb1EEEEEEEEEvNT_6ParamsE)
        /*0a40*/ 	.short	0x0210
        /*0a42*/ 	.short	0x0a70


	//----- nvinfo : EIATTR_SW_WAR
	.align		4
.L_1039:
        /*0a44*/ 	.byte	0x04, 0x36
        /*0a46*/ 	.short	(.L_1041 - .L_1040)
.L_1040:
        /*0a48*/ 	.word	0x00000008
.L_1041:


//--------------------- .nv.info._ZN7cutlass13device_kernelIN5flash11enable_sm90INS1_16FlashAttnFwdSm90INS1_25CollectiveMainloopFwdSm90ILi2EN4cute5tupleIJNS5_1CILi1EEES8_S8_EEENS6_IJNS7_ILi64EEESA_SA_EEELi512ENS_10bfloat16_tEfNS_4arch4Sm90ELb1ELb0ELb0ELb1ELb0ELb1ELb0ELb0ELb0ELb0ELb0ELb0EEENS1_21CollectiveEpilogueFwdINS6_IJSA_NS7_ILi512EEESA_EEES9_SC_SE_Li256ELb1ELb0ELb0ELb0EEENS1_36VarlenDynamicPersistentTileSchedulerILi64ELi64ELi256ELi32ELb0ELb0ELb1ELb1ELb1ELb1EEEEEEEEEvNT_6ParamsE --------------------------
	.section	.nv.info._ZN7cutlass13device_kernelIN5flash11enable_sm90INS1_16FlashAttnFwdSm90INS1_25CollectiveMainloopFwdSm90ILi2EN4cute5tupleIJNS5_1CILi1EEES8_S8_EEENS6_IJNS7_ILi64EEESA_SA_EEELi512ENS_10bfloat16_tEfNS_4arch4Sm90ELb1ELb0ELb0ELb1ELb0ELb1ELb0ELb0ELb0ELb0ELb0ELb0EEENS1_21CollectiveEpilogueFwdINS6_IJSA_NS7_ILi512EEESA_EEES9_SC_SE_Li256ELb1ELb0ELb0ELb0EEENS1_36VarlenDynamicPersistentTileSchedulerILi64ELi64ELi256ELi32ELb0ELb0ELb1ELb1ELb1ELb1EEEEEEEEEvNT_6ParamsE,"",@"SHT_CUDA_INFO"
	.sectionflags	@""
	.align	4


	//----- nvinfo : EIATTR_CUDA_API_VERSION
	.align		4
        /*0000*/ 	.byte	0x04, 0x37
        /*0002*/ 	.short	(.L_1043 - .L_1042)
.L_1042:
        /*0004*/ 	.word	0x00000082


	//----- nvinfo : EIATTR_KPARAM_INFO
	.align		4
.L_1043:
        /*0008*/ 	.byte	0x04, 0x17
        /*000a*/ 	.short	(.L_1045 - .L_1044)
.L_1044:
        /*000c*/ 	.word	0x00000000
        /*0010*/ 	.short	0x0000
        /*0012*/ 	.short	0x0070
        /*0014*/ 	.byte	0x00, 0xf0, 0x01, 0x28


	//----- nvinfo : EIATTR_SPARSE_MMA_MASK
	.align		4
.L_1045:
        /*0018*/ 	.byte	0x03, 0x50
        /*001a*/ 	.short	0x0000


	//----- nvinfo : EIATTR_MAXREG_COUNT
	.align		4
        /*001c*/ 	.byte	0x03, 0x1b
        /*001e*/ 	.short	0x00a8


	//----- nvinfo : EIATTR_NUM_BARRIERS
	.align		4
        /*0020*/ 	.byte	0x02, 0x4c
        /*0022*/ 	.byte	0x10
	.zero		1


	//----- nvinfo : EIATTR_EXTERNS
	.align		4
        /*0024*/ 	.byte	0x04, 0x0f
        /*0026*/ 	.short	(.L_1047 - .L_1046)


	//   ....[0]....
	.align		4
.L_1046:
        /*0028*/ 	.word	index@(__assertfail)


	//----- nvinfo : EIATTR_ANNOTATIONS
	.align		4
.L_1047:
        /*002c*/ 	.byte	0x04, 0x55
        /*002e*/ 	.short	(.L_1049 - .L_1048)


	//   ....[0]....
.L_1048:
        /* <DEDUP_REMOVED lines=41> */


	//----- nvinfo : EIATTR_MERCURY_ISA_VERSION
	.align		4
.L_1049:
        /*02a8*/ 	.byte	0x03, 0x5f
        /*02aa*/ 	.short	0x0101


	//----- nvinfo : EIATTR_UNUSED_LOAD_BYTE_OFFSET
	.align		4
        /*02ac*/ 	.byte	0x04, 0x44
        /*02ae*/ 	.short	(.L_1051 - .L_1050)


	//   ....[0]....
.L_1050:
        /*02b0*/ 	.word	0x00000ae0
        /*02b4*/ 	.word	0x0000fff0


	//   ....[1]....
        /*02b8*/ 	.word	0x0000ef60
        /*02bc*/ 	.word	0x0000fff0


	//----- nvinfo : EIATTR_INT_WARP_WIDE_INSTR_OFFSETS
	.align		4
.L_1051:
        /*02c0*/ 	.byte	0x04, 0x31
        /*02c2*/ 	.short	(.L_1053 - .L_1052)


	//   ....[0]....
.L_1052:
        /*02c4*/ 	.word	0x000001c0


	//   ....[1]....
        /*02c8*/ 	.word	0x00000200


	//   ....[2]....
        /*02cc*/ 	.word	0x000002d0


	//   ....[3]....
        /*02d0*/ 	.word	0x00013a00


	//   ....[4]....
        /*02d4*/ 	.word	0x00013a90


	//   ....[5]....
        /*02d8*/ 	.word	0x00013f10


	//   ....[6]....
        /*02dc*/ 	.word	0x00013f40


	//   ....[7]....
        /*02e0*/ 	.word	0x000167d0


	//   ....[8]....
        /*02e4*/ 	.word	0x00016860


	//----- nvinfo : EIATTR_COOP_GROUP_MASK_REGIDS
	.align		4
.L_1053:
        /*02e8*/ 	.byte	0x04, 0x29
        /*02ea*/ 	.short	(.L_1055 - .L_1054)


	//   ....[0]....
.L_1054:
        /*02ec*/ 	.word	0xffffffff


	//   ....[1]....
        /*02f0*/ 	.word	0xffffffff


	//   ....[2]....
        /*02f4*/ 	.word	0xffffffff


	//   ....[3]....
        /*02f8*/ 	.word	0xffffffff


	//   ....[4]....
        /*02fc*/ 	.word	0xffffffff


	//   ....[5]....
        /*0300*/ 	.word	0xffffffff


	//   ....[6]....
        /*0304*/ 	.word	0xffffffff


	//   ....[7]....
        /*0308*/ 	.word	0xffffffff


	//   ....[8]....
        /*030c*/ 	.word	0xffffffff


	//   ....[9]....
        /*0310*/ 	.word	0xffffffff


	//   ....[10]....
        /*0314*/ 	.word	0xffffffff


	//   ....[11]....
        /*0318*/ 	.word	0xffffffff


	//   ....[12]....
        /*031c*/ 	.word	0xffffffff


	//   ....[13]....
        /*0320*/ 	.word	0xffffffff


	//   ....[14]....
        /*0324*/ 	.word	0xffffffff


	//   ....[15]....
        /*0328*/ 	.word	0xffffffff


	//   ....[16]....
        /*032c*/ 	.word	0xffffffff


	//   ....[17]....
        /*0330*/ 	.word	0xffffffff


	//   ....[18]....
        /*0334*/ 	.word	0xffffffff


	//   ....[19]....
        /*0338*/ 	.word	0xffffffff


	//   ....[20]....
        /*033c*/ 	.word	0xffffffff


	//   ....[21]....
        /*0340*/ 	.word	0xffffffff


	//   ....[22]....
        /*0344*/ 	.word	0xffffffff


	//   ....[23]....
        /*0348*/ 	.word	0xffffffff


	//   ....[24]....
        /*034c*/ 	.word	0xffffffff


	//   ....[25]....
        /*0350*/ 	.word	0xffffffff


	//   ....[26]....
        /*0354*/ 	.word	0xffffffff


	//   ....[27]....
        /*0358*/ 	.word	0xffffffff


	//   ....[28]....
        /*035c*/ 	.word	0xffffffff


	//   ....[29]....
        /*0360*/ 	.word	0xffffffff


	//   ....[30]....
        /*0364*/ 	.word	0xffffffff


	//   ....[31]....
        /*0368*/ 	.word	0xffffffff


	//   ....[32]....
        /*036c*/ 	.word	0xffffffff


	//   ....[33]....
        /*0370*/ 	.word	0xffffffff


	//   ....[34]....
        /*0374*/ 	.word	0xffffffff


	//   ....[35]....
        /*0378*/ 	.word	0xffffffff


	//   ....[36]....
        /*037c*/ 	.word	0xffffffff


	//   ....[37]....
        /*0380*/ 	.word	0xffffffff


	//   ....[38]....
        /*0384*/ 	.word	0xffffffff


	//   ....[39]....
        /*0388*/ 	.word	0xffffffff


	//   ....[40]....
        /*038c*/ 	.word	0xffffffff


	//   ....[41]....
        /*0390*/ 	.word	0xffffffff


	//   ....[42]....
        /*0394*/ 	.word	0xffffffff


	//   ....[43]....
        /*0398*/ 	.word	0xffffffff


	//   ....[44]....
        /*039c*/ 	.word	0xffffffff


	//   ....[45]....
        /*03a0*/ 	.word	0xffffffff


	//   ....[46]....
        /*03a4*/ 	.word	0xffffffff


	//   ....[47]....
        /*03a8*/ 	.word	0xffffffff


	//   ....[48]....
        /*03ac*/ 	.word	0xffffffff


	//   ....[49]....
        /*03b0*/ 	.word	0xffffffff


	//   ....[50]....
        /*03b4*/ 	.word	0xffffffff


	//   ....[51]....
        /*03b8*/ 	.word	0xffffffff


	//   ....[52]....
        /*03bc*/ 	.word	0xffffffff


	//   ....[53]....
        /*03c0*/ 	.word	0xffffffff


	//   ....[54]....
        /*03c4*/ 	.word	0xffffffff


	//   ....[55]....
        /*03c8*/ 	.word	0xffffffff


	//   ....[56]....
        /*03cc*/ 	.word	0xffffffff


	//   ....[57]....
        /*03d0*/ 	.word	0xffffffff


	//   ....[58]....
        /*03d4*/ 	.word	0xffffffff


	//   ....[59]....
        /*03d8*/ 	.word	0xffffffff


	//   ....[60]....
        /*03dc*/ 	.word	0xffffffff


	//   ....[61]....
        /*03e0*/ 	.word	0xffffffff


	//   ....[62]....
        /*03e4*/ 	.word	0xffffffff


	//   ....[63]....
        /*03e8*/ 	.word	0x0500000f


	//   ....[64]....
        /*03ec*/ 	.word	0x0500000f


	//   ....[65]....
        /*03f0*/ 	.word	0x0500000f


	//   ....[66]....
        /*03f4*/ 	.word	0x0500000f


	//   ....[67]....
        /*03f8*/ 	.word	0x0500000f


	//   ....[68]....
        /*03fc*/ 	.word	0x0500000f


	//   ....[69]....
        /*0400*/ 	.word	0x0500000f


	//   ....[70]....
        /*0404*/ 	.word	0x0500000f


	//   ....[71]....
        /*0408*/ 	.word	0x0500000f


	//   ....[72]....
        /*040c*/ 	.word	0x0500000f


	//   ....[73]....
        /*0410*/ 	.word	0x0500000f


	//   ....[74]....
        /*0414*/ 	.word	0x0500000f


	//   ....[75]....
        /*0418*/ 	.word	0x0500000f


	//   ....[76]....
        /*041c*/ 	.word	0x0500000f


	//   ....[77]....
        /*0420*/ 	.word	0x0500000f


	//   ....[78]....
        /*0424*/ 	.word	0x0500000f


	//   ....[79]....
        /*0428*/ 	.word	0x0500000f


	//   ....[80]....
        /*042c*/ 	.word	0x0500000f


	//   ....[81]....
        /*0430*/ 	.word	0x0500000f


	//   ....[82]....
        /*0434*/ 	.word	0x0500000f


	//   ....[83]....
        /*0438*/ 	.word	0x0500000f


	//   ....[84]....
        /*043c*/ 	.word	0x0500000f


	//   ....[85]....
        /*0440*/ 	.word	0x0500000f


	//   ....[86]....
        /*0444*/ 	.word	0x0500000f


	//   ....[87]....
        /*0448*/ 	.word	0x0500000f


	//   ....[88]....
        /*044c*/ 	.word	0x0500000f


	//   ....[89]....
        /*0450*/ 	.word	0x0500000f


	//   ....[90]....
        /*0454*/ 	.word	0x0500000f


	//   ....[91]....
        /*0458*/ 	.word	0x0500000f


	//   ....[92]....
        /*045c*/ 	.word	0x0500000f


	//   ....[93]....
        /*0460*/ 	.word	0x0500000f


	//   ....[94]....
        /*0464*/ 	.word	0x0500000f


	//   ....[95]....
        /*0468*/ 	.word	0x0500000f


	//   ....[96]....
        /*046c*/ 	.word	0x0500000f


	//   ....[97]....
        /*0470*/ 	.word	0x0500000f


	//   ....[98]....
        /*0474*/ 	.word	0x0500000f


	//----- nvinfo : EIATTR_COOP_GROUP_INSTR_OFFSETS
	.align		4
.L_1055:
        /*0478*/ 	.byte	0x04, 0x28
        /*047a*/ 	.short	(.L_1057 - .L_1056)


	//   ....[0]....
.L_1056:
        /*047c*/ 	.word	0x00000060


	//   ....[1]....
        /*0480*/ 	.word	0x000001d0


	//   ....[2]....
        /*0484*/ 	.word	0x00000210


	//   ....[3]....
        /*0488*/ 	.word	0x00000400


	//   ....[4]....
        /*048c*/ 	.word	0x00000560


	//   ....[5]....
        /*0490*/ 	.word	0x00000680


	//   ....[6]....
        /*0494*/ 	.word	0x000007e0


	//   ....[7]....
        /*0498*/ 	.word	0x000047a0


	//   ....[8]....
        /*049c*/ 	.word	0x000061d0


	//   ....[9]....
        /*04a0*/ 	.word	0x00009c40


	//   ....[10]....
        /*04a4*/ 	.word	0x00009dd0


	//   ....[11]....
        /*04a8*/ 	.word	0x00009f80


	//   ....[12]....
        /*04ac*/ 	.word	0x0000a0d0


	//   ....[13]....
        /*04b0*/ 	.word	0x0000ab00


	//   ....[14]....
        /*04b4*/ 	.word	0x0000b250


	//   ....[15]....
        /*04b8*/ 	.word	0x0000b350


	//   ....[16]....
        /*04bc*/ 	.word	0x0000b690


	//   ....[17]....
        /*04c0*/ 	.word	0x0000b710


	//   ....[18]....
        /*04c4*/ 	.word	0x0000c9d0


	//   ....[19]....
        /*04c8*/ 	.word	0x0000cf30


	//   ....[20]....
        /*04cc*/ 	.word	0x0000cf60


	//   ....[21]....
        /*04d0*/ 	.word	0x0000d1a0


	//   ....[22]....
        /*04d4*/ 	.word	0x0000d290


	//   ....[23]....
        /*04d8*/ 	.word	0x0000e420


	//   ....[24]....
        /*04dc*/ 	.word	0x0000e470


	//   ....[25]....
        /*04e0*/ 	.word	0x0000e4b0


	//   ....[26]....
        /*04e4*/ 	.word	0x0000e520


	//   ....[27]....
        /*04e8*/ 	.word	0x0000e540


	//   ....[28]....
        /*04ec*/ 	.word	0x0000ff00


	//   ....[29]....
        /*04f0*/ 	.word	0x00011680


	//   ....[30]....
        /*04f4*/ 	.word	0x00011800


	//   ....[31]....
        /*04f8*/ 	.word	0x00011830


	//   ....[32]....
        /*04fc*/ 	.word	0x00011870


	//   ....[33]....
        /*0500*/ 	.word	0x000118e0


	//   ....[34]....
        /*0504*/ 	.word	0x00011940


	//   ....[35]....
        /*0508*/ 	.word	0x00011980


	//   ....[36]....
        /*050c*/ 	.word	0x00011b20


	//   ....[37]....
        /*0510*/ 	.word	0x00011b80


	//   ....[38]....
        /*0514*/ 	.word	0x00011bc0


	//   ....[39]....
        /*0518*/ 	.word	0x00011c00


	//   ....[40]....
        /*051c*/ 	.word	0x00011c30


	//   ....[41]....
        /*0520*/ 	.word	0x00011c60


	//   ....[42]....
        /*0524*/ 	.word	0x00011cf0


	//   ....[43]....
        /*0528*/ 	.word	0x00011d50


	//   ....[44]....
        /*052c*/ 	.word	0x00011de0


	//   ....[45]....
        /*0530*/ 	.word	0x000168f0


	//   ....[46]....
        /*0534*/ 	.word	0x00016900


	//   ....[47]....
        /*0538*/ 	.word	0x00016a10


	//   ....[48]....
        /*053c*/ 	.word	0x00016a70


	//   ....[49]....
        /*0540*/ 	.word	0x00016ab0


	//   ....[50]....
        /*0544*/ 	.word	0x00016af0


	//   ....[51]....
        /*0548*/ 	.word	0x00016b20


	//   ....[52]....
        /*054c*/ 	.word	0x00016b50


	//   ....[53]....
        /*0550*/ 	.word	0x00016ce0


	//   ....[54]....
        /*0554*/ 	.word	0x00016d40


	//   ....[55]....
        /*0558*/ 	.word	0x00016d80


	//   ....[56]....
        /*055c*/ 	.word	0x00016dc0


	//   ....[57]....
        /*0560*/ 	.word	0x00016df0


	//   ....[58]....
        /*0564*/ 	.word	0x00016e20


	//   ....[59]....
        /*0568*/ 	.word	0x00016ee0


	//   ....[60]....
        /*056c*/ 	.word	0x00016f00


	//   ....[61]....
        /*0570*/ 	.word	0x00016f70


	//   ....[62]....
        /*0574*/ 	.word	0x00017600


	//   ....[63]....
        /*0578*/ 	.word	0x00017ae0


	//   ....[64]....
        /*057c*/ 	.word	0x00017b80


	//   ....[65]....
        /*0580*/ 	.word	0x00017c20


	//   ....[66]....
        /*0584*/ 	.word	0x00017cc0


	//   ....[67]....
        /*0588*/ 	.word	0x00017d60


	//   ....[68]....
        /*058c*/ 	.word	0x00017e00


	//   ....[69]....
        /*0590*/ 	.word	0x00017ea0


	//   ....[70]....
        /*0594*/ 	.word	0x00017f40


	//   ....[71]....
        /*0598*/ 	.word	0x00018030


	//   ....[72]....
        /*059c*/ 	.word	0x000180d0


	//   ....[73]....
        /*05a0*/ 	.word	0x00018170


	//   ....[74]....
        /*05a4*/ 	.word	0x00018210


	//   ....[75]....
        /*05a8*/ 	.word	0x000182b0


	//   ....[76]....
        /*05ac*/ 	.word	0x00018350


	//   ....[77]....
        /*05b0*/ 	.word	0x000183f0


	//   ....[78]....
        /*05b4*/ 	.word	0x00018490


	//   ....[79]....
        /*05b8*/ 	.word	0x00018790


	//   ....[80]....
        /*05bc*/ 	.word	0x00018a70


	//   ....[81]....
        /*05c0*/ 	.word	0x00018e90


	//   ....[82]....
        /*05c4*/ 	.word	0x00018f20


	//   ....[83]....
        /*05c8*/ 	.word	0x00018fc0


	//   ....[84]....
        /*05cc*/ 	.word	0x00019070


	//   ....[85]....
        /*05d0*/ 	.word	0x000190f0


	//   ....[86]....
        /*05d4*/ 	.word	0x00019170


	//   ....[87]....
        /*05d8*/ 	.word	0x000191f0


	//   ....[88]....
        /*05dc*/ 	.word	0x00019270


	//   ....[89]....
        /*05e0*/ 	.word	0x00019300


	//   ....[90]....
        /*05e4*/ 	.word	0x000193b0


	//   ....[91]....
        /*05e8*/ 	.word	0x00019430


	//   ....[92]....
        /*05ec*/ 	.word	0x000194b0


	//   ....[93]....
        /*05f0*/ 	.word	0x00019530


	//   ....[94]....
        /*05f4*/ 	.word	0x000195b0


	//   ....[95]....
        /*05f8*/ 	.word	0x00019620


	//   ....[96]....
        /*05fc*/ 	.word	0x000196c0


	//   ....[97]....
        /*0600*/ 	.word	0x00019750


	//   ....[98]....
        /*0604*/ 	.word	0x00019880


	//----- nvinfo : EIATTR_REG_RECONFIG
	.align		4
.L_1057:
        /*0608*/ 	.byte	0x01, 0x54
	.zero		2


	//----- nvinfo : EIATTR_SYSCALL_OFFSETS
	.align		4
        /*060c*/ 	.byte	0x04, 0x46
        /*060e*/ 	.short	(.L_1059 - .L_1058)


	//   ....[0]....
.L_1058:
        /*0610*/ 	.word	0x000018c0


	//   ....[1]....
        /*0614*/ 	.word	0x00001a10


	//   ....[2]....
        /*0618*/ 	.word	0x00006390


	//   ....[3]....
        /*061c*/ 	.word	0x00006830


	//   ....[4]....
        /*0620*/ 	.word	0x00013c20


	//   ....[5]....
        /*0624*/ 	.word	0x00013d60


	//   ....[6]....
        /*0628*/ 	.word	0x00013e60


	//----- nvinfo : EIATTR_MBARRIER_INSTR_OFFSETS
	.align		4
.L_1059:
        /*062c*/ 	.byte	0x04, 0x39
        /*062e*/ 	.short	(.L_1061 - .L_1060)


	//   ....[0]....
.L_1060:
        /*0630*/ 	.word	0x000002f0
        /*0634*/ 	.word	0x000000ff
        /*0638*/ 	.word	0x00028c00
        /*063c*/ 	.short	0x0100
        /*063e*/ 	.byte	0x08
	.zero		1


	//   ....[1]....
        /*0640*/ 	.word	0x00000300
        /*0644*/ 	.word	0x000000ff
        /*0648*/ 	.word	0x00028c20
        /*064c*/ 	.short	0x0100
        /*064e*/ 	.byte	0x08
	.zero		1


	//   ....[2]....
        /*0650*/ 	.word	0x000003b0
        /*0654*/ 	.word	0x000000ff
        /*0658*/ 	.word	0x00028c30
        /*065c*/ 	.short	0x0100
        /*065e*/ 	.byte	0x06
	.zero		1


	//   ....[3]....
        /*0660*/ 	.word	0x000003c0
        /*0664*/ 	.word	0x000000ff
        /*0668*/ 	.word	0x00028c40
        /*066c*/ 	.short	0x0100
        /*066e*/ 	.byte	0x06
	.zero		1


	//   ....[4]....
        /*0670*/ 	.word	0x000003d0
        /*0674*/ 	.word	0x000000ff
        /*0678*/ 	.word	0x00028c38
        /*067c*/ 	.short	0x0100
        /*067e*/ 	.byte	0x06
	.zero		1


	//   ....[5]....
        /*0680*/ 	.word	0x000003e0
        /*0684*/ 	.word	0x000000ff
        /*0688*/ 	.word	0x00028c48
        /*068c*/ 	.short	0x0100
        /*068e*/ 	.byte	0x06
	.zero		1


	//   ....[6]....
        /*0690*/ 	.word	0x00000510
        /*0694*/ 	.word	0x000000ff
        /*0698*/ 	.word	0x00028c50
        /*069c*/ 	.short	0x0100
        /*069e*/ 	.byte	0x08
	.zero		1


	//   ....[7]....
        /*06a0*/ 	.word	0x00000520
        /*06a4*/ 	.word	0x000000ff
        /*06a8*/ 	.word	0x00028c60
        /*06ac*/ 	.short	0x0100
        /*06ae*/ 	.byte	0x08
	.zero		1


	//   ....[8]....
        /*06b0*/ 	.word	0x00000530
        /*06b4*/ 	.word	0x000000ff
        /*06b8*/ 	.word	0x00028c58
        /*06bc*/ 	.short	0x0100
        /*06be*/ 	.byte	0x08
	.zero		1


	//   ....[9]....
        /*06c0*/ 	.word	0x00000540
        /*06c4*/ 	.word	0x000000ff
        /*06c8*/ 	.word	0x00028c68
        /*06cc*/ 	.short	0x0100
        /*06ce*/ 	.byte	0x08
	.zero		1


	//   ....[10]....
        /*06d0*/ 	.word	0x00000630
        /*06d4*/ 	.word	0x000000ff
        /*06d8*/ 	.word	0x00028c70
        /*06dc*/ 	.short	0x0100
        /*06de*/ 	.byte	0x06
	.zero		1


	//   ....[11]....
        /*06e0*/ 	.word	0x00000640
        /*06e4*/ 	.word	0x000000ff
        /*06e8*/ 	.word	0x00028c80
        /*06ec*/ 	.short	0x0100
        /*06ee*/ 	.byte	0x06
	.zero		1


	//   ....[12]....
        /*06f0*/ 	.word	0x00000650
        /*06f4*/ 	.word	0x000000ff
        /*06f8*/ 	.word	0x00028c78
        /*06fc*/ 	.short	0x0100
        /*06fe*/ 	.byte	0x06
	.zero		1


	//   ....[13]....
        /*0700*/ 	.word	0x00000660
        /*0704*/ 	.word	0x000000ff
        /*0708*/ 	.word	0x00028c88
        /*070c*/ 	.short	0x0100
        /*070e*/ 	.byte	0x06
	.zero		1


	//   ....[14]....
        /*0710*/ 	.word	0x00000790
        /*0714*/ 	.word	0x000000ff
        /*0718*/ 	.word	0x00028c90
        /*071c*/ 	.short	0x0100
        /*071e*/ 	.byte	0x08
	.zero		1


	//   ....[15]....
        /*0720*/ 	.word	0x000007a0
        /*0724*/ 	.word	0x000000ff
        /*0728*/ 	.word	0x00028ca0
        /*072c*/ 	.short	0x0100
        /*072e*/ 	.byte	0x08
	.zero		1


	//   ....[16]....
        /*0730*/ 	.word	0x000007b0
        /*0734*/ 	.word	0x000000ff
        /*0738*/ 	.word	0x00028c98
        /*073c*/ 	.short	0x0100
        /*073e*/ 	.byte	0x08
	.zero		1


	//   ....[17]....
        /*0740*/ 	.word	0x000007c0
        /*0744*/ 	.word	0x000000ff
        /*0748*/ 	.word	0x00028ca8
        /*074c*/ 	.short	0x0100
        /*074e*/ 	.byte	0x08
	.zero		1


	//   ....[18]....
        /*0750*/ 	.word	0x000008f0
        /*0754*/ 	.word	0x000000ff
        /*0758*/ 	.word	0x00028cb0
        /*075c*/ 	.short	0x0100
        /*075e*/ 	.byte	0x08
	.zero		1


	//   ....[19]....
        /*0760*/ 	.word	0x00000900
        /*0764*/ 	.word	0x000000ff
        /*0768*/ 	.word	0x00028cc0
        /*076c*/ 	.short	0x0100
        /*076e*/ 	.byte	0x08
	.zero		1


	//   ....[20]....
        /*0770*/ 	.word	0x00000910
        /*0774*/ 	.word	0x000000ff
        /*0778*/ 	.word	0x00028cb8
        /*077c*/ 	.short	0x0100
        /*077e*/ 	.byte	0x08
	.zero		1


	//   ....[21]....
        /*0780*/ 	.word	0x00000920
        /*0784*/ 	.word	0x000000ff
        /*0788*/ 	.word	0x00028cc8
        /*078c*/ 	.short	0x0100
        /*078e*/ 	.byte	0x08
	.zero		1


	//   ....[22]....
        /*0790*/ 	.word	0x00002670
        /*0794*/ 	.word	0x00000046
        /*0798*/ 	.word	0x00028c90
        /*079c*/ 	.short	0x010a
        /*079e*/ 	.byte	0x3f
	.zero		1


	//   ....[23]....
        /*07a0*/ 	.word	0x000030c0
        /*07a4*/ 	.word	0x00000046
        /*07a8*/ 	.word	0x00028c90
        /*07ac*/ 	.short	0x010a
        /*07ae*/ 	.byte	0x3f
	.zero		1


	//   ....[24]....
        /*07b0*/ 	.word	0x000039c0
        /*07b4*/ 	.word	0x00000046
        /*07b8*/ 	.word	0x00028c90
        /*07bc*/ 	.short	0x010a
        /*07be*/ 	.byte	0x3f
	.zero		1


	//   ....[25]....
        /*07c0*/ 	.word	0x00003bc0
        /*07c4*/ 	.word	0x00000004
        /*07c8*/ 	.word	0x00000000
        /*07cc*/ 	.short	0x0101
        /*07ce*/ 	.byte	0x3f
	.zero		1


	//   ....[26]....
        /*07d0*/ 	.word	0x00003c00
        /*07d4*/ 	.word	0x00000046
        /*07d8*/ 	.word	0x00028cb0
        /*07dc*/ 	.short	0x010a
        /*07de*/ 	.byte	0x3f
	.zero		1


	//   ....[27]....
        /*07e0*/ 	.word	0x00004250
        /*07e4*/ 	.word	0x00000046
        /*07e8*/ 	.word	0x00000000
        /*07ec*/ 	.short	0x0101
        /*07ee*/ 	.byte	0x3f
	.zero		1


	//   ....[28]....
        /*07f0*/ 	.word	0x000048b0
        /*07f4*/ 	.word	0x0000000e
        /*07f8*/ 	.word	0x00028c50
        /*07fc*/ 	.short	0x010a
        /*07fe*/ 	.byte	0x3f
	.zero		1


	//   ....[29]....
        /*0800*/ 	.word	0x00004c60
        /*0804*/ 	.word	0x00000000
        /*0808*/ 	.word	0x00000000
        /*080c*/ 	.short	0x0101
        /*080e*/ 	.byte	0x3f
	.zero		1


	//   ....[30]....
        /*0810*/ 	.word	0x00005590
        /*0814*/ 	.word	0x00000000
        /*0818*/ 	.word	0x00028c50
        /*081c*/ 	.short	0x010a
        /*081e*/ 	.byte	0x3f
	.zero		1


	//   ....[31]....
        /*0820*/ 	.word	0x000055e0
        /*0824*/ 	.word	0x00000000
        /*0828*/ 	.word	0x00028c50
        /*082c*/ 	.short	0x010a
        /*082e*/ 	.byte	0x3f
	.zero		1


	//   ....[32]....
        /*0830*/ 	.word	0x000058a0
        /*0834*/ 	.word	0x00000000
        /*0838*/ 	.word	0x00000000
        /*083c*/ 	.short	0x0101
        /*083e*/ 	.byte	0x3f
	.zero		1


	//   ....[33]....
        /*0840*/ 	.word	0x00006420
        /*0844*/ 	.word	0x00000002
        /*0848*/ 	.word	0x00028c00
        /*084c*/ 	.short	0x010a
        /*084e*/ 	.byte	0x3f
	.zero		1


	//   ....[34]....
        /*0850*/ 	.word	0x00006470
        /*0854*/ 	.word	0x00000002
        /*0858*/ 	.word	0x00028c00
        /*085c*/ 	.short	0x010a
        /*085e*/ 	.byte	0x3f
	.zero		1


	//   ....[35]....
        /*0860*/ 	.word	0x000070a0
        /*0864*/ 	.word	0x00000002
        /*0868*/ 	.word	0x00028c00
        /*086c*/ 	.short	0x010a
        /*086e*/ 	.byte	0x3f
	.zero		1


	//   ....[36]....
        /*0870*/ 	.word	0x000084c0
        /*0874*/ 	.word	0x00000002
        /*0878*/ 	.word	0x00028c00
        /*087c*/ 	.short	0x010a
        /*087e*/ 	.byte	0x3f
	.zero		1


	//   ....[37]....
        /*0880*/ 	.word	0x000094c0
        /*0884*/ 	.word	0x000000a9
        /*0888*/ 	.word	0x00028c30
        /*088c*/ 	.short	0x010a
        /*088e*/ 	.byte	0x3f
	.zero		1


	//   ....[38]....
        /*0890*/ 	.word	0x00009570
        /*0894*/ 	.word	0x000000a9
        /*0898*/ 	.word	0x00028c30
        /*089c*/ 	.short	0x010a
        /*089e*/ 	.byte	0x3f
	.zero		1


	//   ....[39]....
        /*08a0*/ 	.word	0x0000a3d0
        /*08a4*/ 	.word	0x00000000
        /*08a8*/ 	.word	0x00000000
        /*08ac*/ 	.short	0x0101
        /*08ae*/ 	.byte	0x3f
	.zero		1


	//   ....[40]....
        /*08b0*/ 	.word	0x0000a780
        /*08b4*/ 	.word	0x000000a9
        /*08b8*/ 	.word	0x00028c50
        /*08bc*/ 	.short	0x010a
        /*08be*/ 	.byte	0x3f
	.zero		1


	//   ....[41]....
        /*08c0*/ 	.word	0x0000a810
        /*08c4*/ 	.word	0x000000a9
        /*08c8*/ 	.word	0x00028c50
        /*08cc*/ 	.short	0x010a
        /*08ce*/ 	.byte	0x3f
	.zero		1


	//   ....[42]....
        /*08d0*/ 	.word	0x0000ab20
        /*08d4*/ 	.word	0x000000a9
        /*08d8*/ 	.word	0x00000000
        /*08dc*/ 	.short	0x0101
        /*08de*/ 	.byte	0x3f
	.zero		1


	//   ....[43]....
        /*08e0*/ 	.word	0x0000ac10
        /*08e4*/ 	.word	0x000000d5
        /*08e8*/ 	.word	0x00028c30
        /*08ec*/ 	.short	0x010a
        /*08ee*/ 	.byte	0x3f
	.zero		1


	//   ....[44]....
        /*08f0*/ 	.word	0x0000ac80
        /*08f4*/ 	.word	0x000000d5
        /*08f8*/ 	.word	0x00028c30
        /*08fc*/ 	.short	0x010a
        /*08fe*/ 	.byte	0x3f
	.zero		1


	//   ....[45]....
        /*0900*/ 	.word	0x0000b920
        /*0904*/ 	.word	0x0000009a
        /*0908*/ 	.word	0x00000000
        /*090c*/ 	.short	0x0101
        /*090e*/ 	.byte	0x3f
	.zero		1


	//   ....[46]....
        /*0910*/ 	.word	0x0000c6a0
        /*0914*/ 	.word	0x000000d5
        /*0918*/ 	.word	0x00028c50
        /*091c*/ 	.short	0x010a
        /*091e*/ 	.byte	0x3f
	.zero		1


	//   ....[47]....
        /*0920*/ 	.word	0x0000c6f0
        /*0924*/ 	.word	0x000000d5
        /*0928*/ 	.word	0x00028c50
        /*092c*/ 	.short	0x010a
        /*092e*/ 	.byte	0x3f
	.zero		1


	//   ....[48]....
        /*0930*/ 	.word	0x0000c9f0
        /*0934*/ 	.word	0x000000d5
        /*0938*/ 	.word	0x00000000
        /*093c*/ 	.short	0x0101
        /*093e*/ 	.byte	0x3f
	.zero		1


	//   ....[49]....
        /*0940*/ 	.word	0x0000cb20
        /*0944*/ 	.word	0x000000b9
        /*0948*/ 	.word	0x00028c30
        /*094c*/ 	.short	0x010a
        /*094e*/ 	.byte	0x3f
	.zero		1


	//   ....[50]....
        /*0950*/ 	.word	0x0000cb90
        /*0954*/ 	.word	0x000000b9
        /*0958*/ 	.word	0x00028c30
        /*095c*/ 	.short	0x010a
        /*095e*/ 	.byte	0x3f
	.zero		1


	//   ....[51]....
        /*0960*/ 	.word	0x0000d560
        /*0964*/ 	.word	0x0000009a
        /*0968*/ 	.word	0x00000000
        /*096c*/ 	.short	0x0101
        /*096e*/ 	.byte	0x3f
	.zero		1


	//   ....[52]....
        /*0970*/ 	.word	0x0000e0f0
        /*0974*/ 	.word	0x000000b9
        /*0978*/ 	.word	0x00028c50
        /*097c*/ 	.short	0x010a
        /*097e*/ 	.byte	0x3f
	.zero		1


	//   ....[53]....
        /*0980*/ 	.word	0x0000e140
        /*0984*/ 	.word	0x000000b9
        /*0988*/ 	.word	0x00028c50
        /*098c*/ 	.short	0x010a
        /*098e*/ 	.byte	0x3f
	.zero		1


	//   ....[54]....
        /*0990*/ 	.word	0x0000e440
        /*0994*/ 	.word	0x000000b9
        /*0998*/ 	.word	0x00000000
        /*099c*/ 	.short	0x0101
        /*099e*/ 	.byte	0x3f
	.zero		1


	//   ....[55]....
        /*09a0*/ 	.word	0x00010770
        /*09a4*/ 	.word	0x00000000
        /*09a8*/ 	.word	0x00000000
        /*09ac*/ 	.short	0x0101
        /*09ae*/ 	.byte	0x3f
	.zero		1


	//   ....[56]....
        /*09b0*/ 	.word	0x00012b10
        /*09b4*/ 	.word	0x00000009
        /*09b8*/ 	.word	0x00028c20
        /*09bc*/ 	.short	0x010a
        /*09be*/ 	.byte	0x3f
	.zero		1


	//   ....[57]....
        /*09c0*/ 	.word	0x00012ba0
        /*09c4*/ 	.word	0x00000005
        /*09c8*/ 	.word	0x00028ca0
        /*09cc*/ 	.short	0x010a
        /*09ce*/ 	.byte	0x3f
	.zero		1


	//   ....[58]....
        /*09d0*/ 	.word	0x00012d80
        /*09d4*/ 	.word	0x00000005
        /*09d8*/ 	.word	0x00028cc0
        /*09dc*/ 	.short	0x010a
        /*09de*/ 	.byte	0x3f
	.zero		1


	//   ....[59]....
        /*09e0*/ 	.word	0x000132d0
        /*09e4*/ 	.word	0x00000006
        /*09e8*/ 	.word	0x00028ca0
        /*09ec*/ 	.short	0x010a
        /*09ee*/ 	.byte	0x3f
	.zero		1


	//   ....[60]....
        /*09f0*/ 	.word	0x00013490
        /*09f4*/ 	.word	0x00000006
        /*09f8*/ 	.word	0x00028cc0
        /*09fc*/ 	.short	0x010a
        /*09fe*/ 	.byte	0x3f
	.zero		1


	//   ....[61]....
        /*0a00*/ 	.word	0x000143a0
        /*0a04*/ 	.word	0x00000005
        /*0a08*/ 	.word	0x00028c40
        /*0a0c*/ 	.short	0x010a
        /*0a0e*/ 	.byte	0x3f
	.zero		1


	//   ....[62]....
        /*0a10*/ 	.word	0x00014790
        /*0a14*/ 	.word	0x00000007
        /*0a18*/ 	.word	0x00028c20
        /*0a1c*/ 	.short	0x010a
        /*0a1e*/ 	.byte	0x3f
	.zero		1


	//   ....[63]....
        /*0a20*/ 	.word	0x00014850
        /*0a24*/ 	.word	0x00000002
        /*0a28*/ 	.word	0x00028c60
        /*0a2c*/ 	.short	0x010a
        /*0a2e*/ 	.byte	0x3f
	.zero		1


	//   ....[64]....
        /*0a30*/ 	.word	0x00014fb0
        /*0a34*/ 	.word	0x00000003
        /*0a38*/ 	.word	0x00028c40
        /*0a3c*/ 	.short	0x010a
        /*0a3e*/ 	.byte	0x3f
	.zero		1


	//   ....[65]....
        /*0a40*/ 	.word	0x000151c0
        /*0a44*/ 	.word	0x00000003
        /*0a48*/ 	.word	0x00028c60
        /*0a4c*/ 	.short	0x010a
        /*0a4e*/ 	.byte	0x3f
	.zero		1


	//   ....[66]....
        /*0a50*/ 	.word	0x00015870
        /*0a54*/ 	.word	0x00000002
        /*0a58*/ 	.word	0x00028c40
        /*0a5c*/ 	.short	0x010a
        /*0a5e*/ 	.byte	0x3f
	.zero		1


	//   ....[67]....
        /*0a60*/ 	.word	0x00015a70
        /*0a64*/ 	.word	0x00000002
        /*0a68*/ 	.word	0x00028c60
        /*0a6c*/ 	.short	0x010a
        /*0a6e*/ 	.byte	0x3f
	.zero		1


	//   ....[68]....
        /*0a70*/ 	.word	0x000160b0
        /*0a74*/ 	.word	0x00000002
        /*0a78*/ 	.word	0x00028c40
        /*0a7c*/ 	.short	0x010a
        /*0a7e*/ 	.byte	0x3f
	.zero		1


	//   ....[69]....
        /*0a80*/ 	.word	0x000162c0
        /*0a84*/ 	.word	0x00000002
        /*0a88*/ 	.word	0x00028c60
        /*0a8c*/ 	.short	0x010a
        /*0a8e*/ 	.byte	0x3f
	.zero		1


	//   ....[70]....
        /*0a90*/ 	.word	0x00017580
        /*0a94*/ 	.word	0x00000000
        /*0a98*/ 	.word	0x00028c20
        /*0a9c*/ 	.short	0x010a
        /*0a9e*/ 	.byte	0x3f
	.zero		1


	//   ....[71]....
        /*0aa0*/ 	.word	0x00017730
        /*0aa4*/ 	.word	0x00000006
        /*0aa8*/ 	.word	0x00000000
        /*0aac*/ 	.short	0x010a
        /*0aae*/ 	.byte	0x3f
	.zero		1


	//   ....[72]....
        /*0ab0*/ 	.word	0x000177a0
        /*0ab4*/ 	.word	0x00000007
        /*0ab8*/ 	.word	0x00000000
        /*0abc*/ 	.short	0x010a
        /*0abe*/ 	.byte	0x3f
	.zero		1


	//   ....[73]....
        /*0ac0*/ 	.word	0x00017810
        /*0ac4*/ 	.word	0x00000004
        /*0ac8*/ 	.word	0x00000000
        /*0acc*/ 	.short	0x010a
        /*0ace*/ 	.byte	0x3f
	.zero		1


	//   ....[74]....
        /*0ad0*/ 	.word	0x00017840
        /*0ad4*/ 	.word	0x00000003
        /*0ad8*/ 	.word	0x00000000
        /*0adc*/ 	.short	0x010a
        /*0ade*/ 	.byte	0x3f
	.zero		1


	//   ....[75]....
        /*0ae0*/ 	.word	0x000178a0
        /*0ae4*/ 	.word	0x00000046
        /*0ae8*/ 	.word	0x00028c90
        /*0aec*/ 	.short	0x010a
        /*0aee*/ 	.byte	0x3f
	.zero		1


	//   ....[76]....
        /*0af0*/ 	.word	0x000178f0
        /*0af4*/ 	.word	0x00000046
        /*0af8*/ 	.word	0x00028c90
        /*0afc*/ 	.short	0x010a
        /*0afe*/ 	.byte	0x3f
	.zero		1


	//   ....[77]....
        /*0b00*/ 	.word	0x00017940
        /*0b04*/ 	.word	0x00000046
        /*0b08*/ 	.word	0x00028c90
        /*0b0c*/ 	.short	0x010a
        /*0b0e*/ 	.byte	0x3f
	.zero		1


	//   ....[78]....
        /*0b10*/ 	.word	0x00017990
        /*0b14*/ 	.word	0x00000046
        /*0b18*/ 	.word	0x00028cb0
        /*0b1c*/ 	.short	0x010a
        /*0b1e*/ 	.byte	0x3f
	.zero		1


	//   ....[79]....
        /*0b20*/ 	.word	0x000179e0
        /*0b24*/ 	.word	0x0000000e
        /*0b28*/ 	.word	0x00028c50
        /*0b2c*/ 	.short	0x010a
        /*0b2e*/ 	.byte	0x3f
	.zero		1


	//   ....[80]....
        /*0b30*/ 	.word	0x00017a30
        /*0b34*/ 	.word	0x00000000
        /*0b38*/ 	.word	0x00028c50
        /*0b3c*/ 	.short	0x010a
        /*0b3e*/ 	.byte	0x3f
	.zero		1


	//   ....[81]....
        /*0b40*/ 	.word	0x00017f80
        /*0b44*/ 	.word	0x00000002
        /*0b48*/ 	.word	0x00028c00
        /*0b4c*/ 	.short	0x010a
        /*0b4e*/ 	.byte	0x3f
	.zero		1


	//   ....[82]....
        /*0b50*/ 	.word	0x000184d0
        /*0b54*/ 	.word	0x00000002
        /*0b58*/ 	.word	0x00028c00
        /*0b5c*/ 	.short	0x010a
        /*0b5e*/ 	.byte	0x3f
	.zero		1


	//   ....[83]....
        /*0b60*/ 	.word	0x00018520
        /*0b64*/ 	.word	0x000000a9
        /*0b68*/ 	.word	0x00028c30
        /*0b6c*/ 	.short	0x010a
        /*0b6e*/ 	.byte	0x3f
	.zero		1


	//   ....[84]....
        /*0b70*/ 	.word	0x00018570
        /*0b74*/ 	.word	0x000000a9
        /*0b78*/ 	.word	0x00028c50
        /*0b7c*/ 	.short	0x010a
        /*0b7e*/ 	.byte	0x3f
	.zero		1


	//   ....[85]....
        /*0b80*/ 	.word	0x000185c0
        /*0b84*/ 	.word	0x000000d5
        /*0b88*/ 	.word	0x00028c30
        /*0b8c*/ 	.short	0x010a
        /*0b8e*/ 	.byte	0x3f
	.zero		1


	//   ....[86]....
        /*0b90*/ 	.word	0x00018610
        /*0b94*/ 	.word	0x000000d5
        /*0b98*/ 	.word	0x00028c50
        /*0b9c*/ 	.short	0x010a
        /*0b9e*/ 	.byte	0x3f
	.zero		1


	//   ....[87]....
        /*0ba0*/ 	.word	0x00018660
        /*0ba4*/ 	.word	0x000000b9
        /*0ba8*/ 	.word	0x00028c30
        /*0bac*/ 	.short	0x010a
        /*0bae*/ 	.byte	0x3f
	.zero		1


	//   ....[88]....
        /*0bb0*/ 	.word	0x000186b0
        /*0bb4*/ 	.word	0x000000b9
        /*0bb8*/ 	.word	0x00028c50
        /*0bbc*/ 	.short	0x010a
        /*0bbe*/ 	.byte	0x3f
	.zero		1


	//   ....[89]....
        /*0bc0*/ 	.word	0x00018850
        /*0bc4*/ 	.word	0x00000009
        /*0bc8*/ 	.word	0x00028c20
        /*0bcc*/ 	.short	0x010a
        /*0bce*/ 	.byte	0x3f
	.zero		1


	//   ....[90]....
        /*0bd0*/ 	.word	0x000188a0
        /*0bd4*/ 	.word	0x00000005
        /*0bd8*/ 	.word	0x00028ca0
        /*0bdc*/ 	.short	0x010a
        /*0bde*/ 	.byte	0x3f
	.zero		1


	//   ....[91]....
        /*0be0*/ 	.word	0x000188f0
        /*0be4*/ 	.word	0x00000005
        /*0be8*/ 	.word	0x00028cc0
        /*0bec*/ 	.short	0x010a
        /*0bee*/ 	.byte	0x3f
	.zero		1


	//   ....[92]....
        /*0bf0*/ 	.word	0x00018940
        /*0bf4*/ 	.word	0x00000006
        /*0bf8*/ 	.word	0x00028ca0
        /*0bfc*/ 	.short	0x010a
        /*0bfe*/ 	.byte	0x3f
	.zero		1


	//   ....[93]....
        /*0c00*/ 	.word	0x00018990
        /*0c04*/ 	.word	0x00000006
        /*0c08*/ 	.word	0x00028cc0
        /*0c0c*/ 	.short	0x010a
        /*0c0e*/ 	.byte	0x3f
	.zero		1


	//   ....[94]....
        /*0c10*/ 	.word	0x00018b30
        /*0c14*/ 	.word	0x00000005
        /*0c18*/ 	.word	0x00028c40
        /*0c1c*/ 	.short	0x010a
        /*0c1e*/ 	.byte	0x3f
	.zero		1


	//   ....[95]....
        /*0c20*/ 	.word	0x00018bb0
        /*0c24*/ 	.word	0x00000005
        /*0c28*/ 	.word	0x00028c20
        /*0c2c*/ 	.short	0x010a
        /*0c2e*/ 	.byte	0x3f
	.zero		1


	//   ....[96]....
        /*0c30*/ 	.word	0x00018c00
        /*0c34*/ 	.word	0x00000002
        /*0c38*/ 	.word	0x00028c60
        /*0c3c*/ 	.short	0x010a
        /*0c3e*/ 	.byte	0x3f
	.zero		1


	//   ....[97]....
        /*0c40*/ 	.word	0x00018c50
        /*0c44*/ 	.word	0x00000003
        /*0c48*/ 	.word	0x00028c40
        /*0c4c*/ 	.short	0x010a
        /*0c4e*/ 	.byte	0x3f
	.zero		1


	//   ....[98]....
        /*0c50*/ 	.word	0x00018ca0
        /*0c54*/ 	.word	0x00000003
        /*0c58*/ 	.word	0x00028c60
        /*0c5c*/ 	.short	0x010a
        /*0c5e*/ 	.byte	0x3f
	.zero		1


	//   ....[99]....
        /*0c60*/ 	.word	0x00018cf0
        /*0c64*/ 	.word	0x00000002
        /*0c68*/ 	.word	0x00028c40
        /*0c6c*/ 	.short	0x010a
        /*0c6e*/ 	.byte	0x3f
	.zero		1


	//   ....[100]....
        /*0c70*/ 	.word	0x00018d40
        /*0c74*/ 	.word	0x00000002
        /*0c78*/ 	.word	0x00028c60
        /*0c7c*/ 	.short	0x010a
        /*0c7e*/ 	.byte	0x3f
	.zero		1


	//   ....[101]....
        /*0c80*/ 	.word	0x00018d90
        /*0c84*/ 	.word	0x00000002
        /*0c88*/ 	.word	0x00028c40
        /*0c8c*/ 	.short	0x010a
        /*0c8e*/ 	.byte	0x3f
	.zero		1


	//   ....[102]....
        /*0c90*/ 	.word	0x00018de0
        /*0c94*/ 	.word	0x00000002
        /*0c98*/ 	.word	0x00028c60
        /*0c9c*/ 	.short	0x010a
        /*0c9e*/ 	.byte	0x3f
	.zero		1


	//   ....[103]....
        /*0ca0*/ 	.word	0x000197a0
        /*0ca4*/ 	.word	0x00000000
        /*0ca8*/ 	.word	0x00028c20
        /*0cac*/ 	.short	0x010a
        /*0cae*/ 	.byte	0x3f
	.zero		1


	//   ....[104]....
        /*0cb0*/ 	.word	0x00019940
        /*0cb4*/ 	.word	0x00000006
        /*0cb8*/ 	.word	0x00000000
        /*0cbc*/ 	.short	0x010a
        /*0cbe*/ 	.byte	0x3f
	.zero		1


	//   ....[105]....
        /*0cc0*/ 	.word	0x00019990
        /*0cc4*/ 	.word	0x00000007
        /*0cc8*/ 	.word	0x00000000
        /*0ccc*/ 	.short	0x010a
        /*0cce*/ 	.byte	0x3f
	.zero		1


	//   ....[106]....
        /*0cd0*/ 	.word	0x000199e0
        /*0cd4*/ 	.word	0x00000004
        /*0cd8*/ 	.word	0x00000000
        /*0cdc*/ 	.short	0x010a
        /*0cde*/ 	.byte	0x3f
	.zero		1


	//----- nvinfo : EIATTR_NUM_MBARRIERS
	.align		4
.L_1061:
        /*0ce0*/ 	.byte	0x03, 0x38
        /*0ce2*/ 	.short	0x0016


	//----- nvinfo : EIATTR_EXIT_INSTR_OFFSETS
	.align		4
        /*0ce4*/ 	.byte	0x04, 0x1c
        /*0ce6*/ 	.short	(.L_1063 - .L_1062)


	//   ....[0]....
.L_1062:
        /*0ce8*/ 	.word	0x00017890


	//----- nvinfo : EIATTR_MAX_THREADS
	.align		4
.L_1063:
        /*0cec*/ 	.byte	0x04, 0x05
        /*0cee*/ 	.short	(.L_1065 - .L_1064)
.L_1064:
        /*0cf0*/ 	.word	0x00000180
        /*0cf4*/ 	.word	0x00000001
        /*0cf8*/ 	.word	0x00000001


	//----- nvinfo : EIATTR_CRS_STACK_SIZE
	.align		4
.L_1065:
        /*0cfc*/ 	.byte	0x04, 0x1e
        /*0cfe*/ 	.short	(.L_1067 - .L_1066)
.L_1066:
        /*0d00*/ 	.word	0x00000000


	//----- nvinfo : EIATTR_CBANK_PARAM_SIZE
	.align		4
.L_1067:
        /*0d04*/ 	.byte	0x03, 0x19
        /*0d06*/ 	.short	0x0a70


	//----- nvinfo : EIATTR_PARAM_CBANK
	.align		4
        /*0d08*/ 	.byte	0x04, 0x0a
        /*0d0a*/ 	.short	(.L_1069 - .L_1068)
	.align		4
.L_1068:
        /*0d0c*/ 	.word	index@(.nv.constant0._ZN7cutlass13device_kernelIN5flash11enable_sm90INS1_16FlashAttnFwdSm90INS1_25CollectiveMainloopFwdSm90ILi2EN4cute5tupleIJNS5_1CILi1EEES8_S8_EEENS6_IJNS7_ILi64EEESA_SA_EEELi512ENS_10bfloat16_tEfNS_4arch4Sm90ELb1ELb0ELb0ELb1ELb0ELb1ELb0ELb0ELb0ELb0ELb0ELb0EEENS1_21CollectiveEpilogueFwdINS6_IJSA_NS7_ILi512EEESA_EEES9_SC_SE_Li256ELb1ELb0ELb0ELb0EEENS1_36VarlenDynamicPersistentTileSchedulerILi64ELi64ELi256ELi32ELb0ELb0ELb1ELb1ELb1ELb1EEEEEEEEEvNT_6ParamsE)
        /*0d10*/ 	.short	0x0210
        /*0d12*/ 	.short	0x0a70


	//----- nvinfo : EIATTR_SW_WAR
	.align		4
.L_1069:
        /*0d14*/ 	.byte	0x04, 0x36
        /*0d16*/ 	.short	(.L_1071 - .L_1070)
.L_1070:
        /*0d18*/ 	.word	0x00000008
.L_1071:


//--------------------- .nv.info._ZN7cutlass13device_kernelIN5flash11enable_sm90INS1_16FlashAttnFwdSm90INS1_25CollectiveMainloopFwdSm90ILi2EN4cute5tupleIJNS5_1CILi1EEES8_S8_EEENS6_IJNS7_ILi64EEESA_SA_EEELi512ENS_10bfloat16_tEfNS_4arch4Sm90ELb1ELb0ELb0ELb1ELb0ELb0ELb1ELb0ELb0ELb0ELb0ELb0EEENS1_21CollectiveEpilogueFwdINS6_IJSA_NS7_ILi512EEESA_EEES9_SC_SE_Li256ELb1ELb0ELb0ELb0EEENS1_36VarlenDynamicPersistentTileSchedulerILi64ELi64ELi256ELi32ELb0ELb0ELb1ELb1ELb1ELb1EEEEEEEEEvNT_6ParamsE --------------------------
	.section	.nv.info._ZN7cutlass13device_kernelIN5flash11enable_sm90INS1_16FlashAttnFwdSm90INS1_25CollectiveMainloopFwdSm90ILi2EN4cute5tupleIJNS5_1CILi1EEES8_S8_EEENS6_IJNS7_ILi64EEESA_SA_EEELi512ENS_10bfloat16_tEfNS_4arch4Sm90ELb1ELb0ELb0ELb1ELb0ELb0ELb1ELb0ELb0ELb0ELb0ELb0EEENS1_21CollectiveEpilogueFwdINS6_IJSA_NS7_ILi512EEESA_EEES9_SC_SE_Li256ELb1ELb0ELb0ELb0EEENS1_36VarlenDynamicPersistentTileSchedulerILi64ELi64ELi256ELi32ELb0ELb0ELb1ELb1ELb1ELb1EEEEEEEEEvNT_6ParamsE,"",@"SHT_CUDA_INFO"
	.sectionflags	@""
	.align	4


	//----- nvinfo : EIATTR_CUDA_API_VERSION
	.align		4
        /*0000*/ 	.byte	0x04, 0x37
        /*0002*/ 	.short	(.L_1073 - .L_1072)
.L_1072:
        /*0004*/ 	.word	0x00000082


	//----- nvinfo : EIATTR_KPARAM_INFO
	.align		4
.L_1073:
        /*0008*/ 	.byte	0x04, 0x17
        /*000a*/ 	.short	(.L_1075 - .L_1074)
.L_1074:
        /*000c*/ 	.word	0x00000000
        /*0010*/ 	.short	0x0000
        /*0012*/ 	.short	0x0070
        /*0014*/ 	.byte	0x00, 0xf0, 0x01, 0x2c


	//----- nvinfo : EIATTR_SPARSE_MMA_MASK
	.align		4
.L_1075:
        /*0018*/ 	.byte	0x03, 0x50
        /*001a*/ 	.short	0x0000


	//----- nvinfo : EIATTR_MAXREG_COUNT
	.align		4
        /*001c*/ 	.byte	0x03, 0x1b
        /*001e*/ 	.short	0x00a8


	//----- nvinfo : EIATTR_NUM_BARRIERS
	.align		4
        /*0020*/ 	.byte	0x02, 0x4c
        /*0022*/ 	.byte	0x10
	.zero		1


	//----- nvinfo : EIATTR_EXTERNS
	.align		4
        /*0024*/ 	.byte	0x04, 0x0f
        /*0026*/ 	.short	(.L_1077 - .L_1076)


	//   ....[0]....
	.align		4
.L_1076:
        /*0028*/ 	.word	index@(__assertfail)


	//----- nvinfo : EIATTR_ANNOTATIONS
	.align		4
.L_1077:
        /*002c*/ 	.byte	0x04, 0x55
        /*002e*/ 	.short	(.L_1079 - .L_1078)


	//   ....[0]....
.L_1078:
        /* <DEDUP_REMOVED lines=31> */


	//----- nvinfo : EIATTR_MERCURY_ISA_VERSION
	.align		4
.L_1079:
        /*0210*/ 	.byte	0x03, 0x5f
        /*0212*/ 	.short	0x0101


	//----- nvinfo : EIATTR_UNUSED_LOAD_BYTE_OFFSET
	.align		4
        /*0214*/ 	.byte	0x04, 0x44
        /*0216*/ 	.short	(.L_1081 - .L_1080)


	//   ....[0]....
.L_1080:
        /*0218*/ 	.word	0x00000ac0
        /*021c*/ 	.word	0x0000fff0


	//   ....[1]....
        /*0220*/ 	.word	0x0000c8c0
        /*0224*/ 	.word	0x0000fff0


	//----- nvinfo : EIATTR_INT_WARP_WIDE_INSTR_OFFSETS
	.align		4
.L_1081:
        /*0228*/ 	.byte	0x04, 0x31
        /*022a*/ 	.short	(.L_1083 - .L_1082)


	//   ....[0]....
.L_1082:
        /*022c*/ 	.word	0x00000190


	//   ....[1]....
        /*0230*/ 	.word	0x000001d0


	//   ....[2]....
        /*0234*/ 	.word	0x00000240


	//   ....[3]....
        /*0238*/ 	.word	0x00000250


	//   ....[4]....
        /*023c*/ 	.word	0x000104e0


	//   ....[5]....
        /*0240*/ 	.word	0x000105a0


	//   ....[6]....
        /*0244*/ 	.word	0x00010a40


	//   ....[7]....
        /*0248*/ 	.word	0x00010a70


	//   ....[8]....
        /*024c*/ 	.word	0x00013730


	//   ....[9]....
        /*0250*/ 	.word	0x000137f0


	//----- nvinfo : EIATTR_COOP_GROUP_MASK_REGIDS
	.align		4
.L_1083:
        /*0254*/ 	.byte	0x04, 0x29
        /*0256*/ 	.short	(.L_1085 - .L_1084)


	//   ....[0]....
.L_1084:
        /*0258*/ 	.word	0xffffffff


	//   ....[1]....
        /*025c*/ 	.word	0xffffffff


	//   ....[2]....
        /*0260*/ 	.word	0xffffffff


	//   ....[3]....
        /*0264*/ 	.word	0xffffffff


	//   ....[4]....
        /*0268*/ 	.word	0xffffffff


	//   ....[5]....
        /*026c*/ 	.word	0xffffffff


	//   ....[6]....
        /*0270*/ 	.word	0xffffffff


	//   ....[7]....
        /*0274*/ 	.word	0xffffffff


	//   ....[8]....
        /*0278*/ 	.word	0xffffffff


	//   ....[9]....
        /*027c*/ 	.word	0xffffffff


	//   ....[10]....
        /*0280*/ 	.word	0xffffffff


	//   ....[11]....
        /*0284*/ 	.word	0xffffffff


	//   ....[12]....
        /*0288*/ 	.word	0xffffffff


	//   ....[13]....
        /*028c*/ 	.word	0xffffffff


	//   ....[14]....
        /*0290*/ 	.word	0xffffffff


	//   ....[15]....
        /*0294*/ 	.word	0xffffffff


	//   ....[16]....
        /*0298*/ 	.word	0xffffffff


	//   ....[17]....
        /*029c*/ 	.word	0xffffffff


	//   ....[18]....
        /*02a0*/ 	.word	0xffffffff


	//   ....[19]....
        /*02a4*/ 	.word	0xffffffff


	//   ....[20]....
        /*02a8*/ 	.word	0xffffffff


	//   ....[21]....
        /*02ac*/ 	.word	0xffffffff


	//   ....[22]....
        /*02b0*/ 	.word	0xffffffff


	//   ....[23]....
        /*02b4*/ 	.word	0xffffffff


	//   ....[24]....
        /*02b8*/ 	.word	0xffffffff


	//   ....[25]....
        /*02bc*/ 	.word	0xffffffff


	//   ....[26]....
        /*02c0*/ 	.word	0xffffffff


	//   ....[27]....
        /*02c4*/ 	.word	0xffffffff


	//   ....[28]....
        /*02c8*/ 	.word	0xffffffff


	//   ....[29]....
        /*02cc*/ 	.word	0xffffffff


	//   ....[30]....
        /*02d0*/ 	.word	0xffffffff


	//   ....[31]....
        /*02d4*/ 	.word	0xffffffff


	//   ....[32]....
        /*02d8*/ 	.word	0xffffffff


	//   ....[33]....
        /*02dc*/ 	.word	0xffffffff


	//   ....[34]....
        /*02e0*/ 	.word	0xffffffff


	//   ....[35]....
        /*02e4*/ 	.word	0xffffffff


	//   ....[36]....
        /*02e8*/ 	.word	0xffffffff


	//   ....[37]....
        /*02ec*/ 	.word	0xffffffff


	//   ....[38]....
        /*02f0*/ 	.word	0xffffffff


	//   ....[39]....
        /*02f4*/ 	.word	0xffffffff


	//   ....[40]....
        /*02f8*/ 	.word	0xffffffff


	//   ....[41]....
        /*02fc*/ 	.word	0xffffffff


	//   ....[42]....
        /*0300*/ 	.word	0xffffffff


	//   ....[43]....
        /*0304*/ 	.word	0xffffffff


	//   ....[44]....
        /*0308*/ 	.word	0xffffffff


	//   ....[45]....
        /*030c*/ 	.word	0xffffffff


	//   ....[46]....
        /*0310*/ 	.word	0xffffffff


	//   ....[47]....
        /*0314*/ 	.word	0xffffffff


	//   ....[48]....
        /*0318*/ 	.word	0xffffffff


	//   ....[49]....
        /*031c*/ 	.word	0xffffffff


	//   ....[50]....
        /*0320*/ 	.word	0xffffffff


	//   ....[51]....
        /*0324*/ 	.word	0xffffffff


	//   ....[52]....
        /*0328*/ 	.word	0xffffffff


	//   ....[53]....
        /*032c*/ 	.word	0xffffffff


	//   ....[54]....
        /*0330*/ 	.word	0xffffffff


	//   ....[55]....
        /*0334*/ 	.word	0xffffffff


	//   ....[56]....
        /*0338*/ 	.word	0xffffffff


	//   ....[57]....
        /*033c*/ 	.word	0xffffffff


	//   ....[58]....
        /*0340*/ 	.word	0xffffffff


	//   ....[59]....
        /*0344*/ 	.word	0xffffffff


	//   ....[60]....
        /*0348*/ 	.word	0xffffffff


	//   ....[61]....
        /*034c*/ 	.word	0xffffffff


	//   ....[62]....
        /*0350*/ 	.word	0xffffffff


	//   ....[63]....
        /*0354*/ 	.word	0xffffffff


	//   ....[64]....
        /*0358*/ 	.word	0xffffffff


	//   ....[65]....
        /*035c*/ 	.word	0xffffffff


	//   ....[66]....
        /*0360*/ 	.word	0x0500000f


	//   ....[67]....
        /*0364*/ 	.word	0x0500000f


	//   ....[68]....
        /*0368*/ 	.word	0x0500000f


	//   ....[69]....
        /*036c*/ 	.word	0x0500000f


	//   ....[70]....
        /*0370*/ 	.word	0x0500000f


	//   ....[71]....
        /*0374*/ 	.word	0x0500000f


	//   ....[72]....
        /*0378*/ 	.word	0x0500000f


	//   ....[73]....
        /*037c*/ 	.word	0x0500000f


	//   ....[74]....
        /*0380*/ 	.word	0x0500000f


	//   ....[75]....
        /*0384*/ 	.word	0x0500000f


	//   ....[76]....
        /*0388*/ 	.word	0x0500000f


	//   ....[77]....
        /*038c*/ 	.word	0x0500000f


	//   ....[78]....
        /*0390*/ 	.word	0x0500000f


	//   ....[79]....
        /*0394*/ 	.word	0x0500000f


	//   ....[80]....
        /*0398*/ 	.word	0x0500000f


	//   ....[81]....
        /*039c*/ 	.word	0x0500000f


	//   ....[82]....
        /*03a0*/ 	.word	0x0500000f


	//   ....[83]....
        /*03a4*/ 	.word	0x0500000f


	//   ....[84]....
        /*03a8*/ 	.word	0x0500000f


	//----- nvinfo : EIATTR_COOP_GROUP_INSTR_OFFSETS
	.align		4
.L_1085:
        /*03ac*/ 	.byte	0x04, 0x28
        /*03ae*/ 	.short	(.L_1087 - .L_1086)


	//   ....[0]....
.L_1086:
        /*03b0*/ 	.word	0x00000070


	//   ....[1]....
        /*03b4*/ 	.word	0x000001a0


	//   ....[2]....
        /*03b8*/ 	.word	0x000001f0


	//   ....[3]....
        /*03bc*/ 	.word	0x00000400


	//   ....[4]....
        /*03c0*/ 	.word	0x00000560


	//   ....[5]....
        /*03c4*/ 	.word	0x00000680


	//   ....[6]....
        /*03c8*/ 	.word	0x000007e0


	//   ....[7]....
        /*03cc*/ 	.word	0x00001970


	//   ....[8]....
        /*03d0*/ 	.word	0x00003110


	//   ....[9]....
        /*03d4*/ 	.word	0x000040e0


	//   ....[10]....
        /*03d8*/ 	.word	0x00005070


	//   ....[11]....
        /*03dc*/ 	.word	0x00005170


	//   ....[12]....
        /*03e0*/ 	.word	0x000054a0


	//   ....[13]....
        /*03e4*/ 	.word	0x00005530


	//   ....[14]....
        /*03e8*/ 	.word	0x00005de0


	//   ....[15]....
        /*03ec*/ 	.word	0x00006a30


	//   ....[16]....
        /*03f0*/ 	.word	0x00007940


	//   ....[17]....
        /*03f4*/ 	.word	0x00007a40


	//   ....[18]....
        /*03f8*/ 	.word	0x00007d80


	//   ....[19]....
        /*03fc*/ 	.word	0x00007e10


	//   ....[20]....
        /*0400*/ 	.word	0x00008fe0


	//   ....[21]....
        /*0404*/ 	.word	0x00009c70


	//   ....[22]....
        /*0408*/ 	.word	0x0000a920


	//   ....[23]....
        /*040c*/ 	.word	0x0000a950


	//   ....[24]....
        /*0410*/ 	.word	0x0000abb0


	//   ....[25]....
        /*0414*/ 	.word	0x0000ad80


	//   ....[26]....
        /*0418*/ 	.word	0x0000bd70


	//   ....[27]....
        /*041c*/ 	.word	0x0000bdd0


	//   ....[28]....
        /*0420*/ 	.word	0x0000be00


	//   ....[29]....
        /*0424*/ 	.word	0x0000be70


	//   ....[30]....
        /*0428*/ 	.word	0x0000be80


	//   ....[31]....
        /*042c*/ 	.word	0x0000d7d0


	//   ....[32]....
        /*0430*/ 	.word	0x0000f220


	//   ....[33]....
        /*0434*/ 	.word	0x0000f3b0


	//   ....[34]....
        /*0438*/ 	.word	0x0000f3e0


	//   ....[35]....
        /*043c*/ 	.word	0x0000f420


	//   ....[36]....
        /*0440*/ 	.word	0x0000f490


	//   ....[37]....
        /*0444*/ 	.word	0x0000f4f0


	//   ....[38]....
        /*0448*/ 	.word	0x0000f530


	//   ....[39]....
        /*044c*/ 	.word	0x0000f6e0


	//   ....[40]....
        /*0450*/ 	.word	0x0000f740


	//   ....[41]....
        /*0454*/ 	.word	0x0000f780


	//   ....[42]....
        /*0458*/ 	.word	0x0000f7c0


	//   ....[43]....
        /*045c*/ 	.word	0x0000f7f0


	//   ....[44]....
        /*0460*/ 	.word	0x0000f820


	//   ....[45]....
        /*0464*/ 	.word	0x0000f8c0


	//   ....[46]....
        /*0468*/ 	.word	0x0000f920


	//   ....[47]....
        /*046c*/ 	.word	0x0000f9b0


	//   ....[48]....
        /*0470*/ 	.word	0x00013880


	//   ....[49]....
        /*0474*/ 	.word	0x00013890


	//   ....[50]....
        /*0478*/ 	.word	0x000139b0


	//   ....[51]....
        /*047c*/ 	.word	0x00013a10


	//   ....[52]....
        /*0480*/ 	.word	0x00013a50


	//   ....[53]....
        /*0484*/ 	.word	0x00013a90


	//   ....[54]....
        /*0488*/ 	.word	0x00013ac0


	//   ....[55]....
        /*048c*/ 	.word	0x00013af0


	//   ....[56]....
        /*0490*/ 	.word	0x00013c90


	//   ....[57]....
        /*0494*/ 	.word	0x00013cf0


	//   ....[58]....
        /*0498*/ 	.word	0x00013d30


	//   ....[59]....
        /*049c*/ 	.word	0x00013d70


	//   ....[60]....
        /*04a0*/ 	.word	0x00013da0


	//   ....[61]....
        /*04a4*/ 	.word	0x00013dd0


	//   ....[62]....
        /*04a8*/ 	.word	0x00013e90


	//   ....[63]....
        /*04ac*/ 	.word	0x00013eb0


	//   ....[64]....
        /*04b0*/ 	.word	0x00013f20


	//   ....[65]....
        /*04b4*/ 	.word	0x000145b0


	//   ....[66]....
        /*04b8*/ 	.word	0x00014b90


	//   ....[67]....
        /*04bc*/ 	.word	0x00014fb0


	//   ....[68]....
        /*04c0*/ 	.word	0x00015040


	//   ....[69]....
        /*04c4*/ 	.word	0x000150e0


	//   ....[70]....
        /*04c8*/ 	.word	0x00015190


	//   ....[71]....
        /*04cc*/ 	.word	0x00015210


	//   ....[72]....
        /*04d0*/ 	.word	0x00015290


	//   ....[73]....
        /*04d4*/ 	.word	0x00015310


	//   ....[74]....
        /*04d8*/ 	.word	0x00015390


	//   ....[75]....
        /*04dc*/ 	.word	0x00015420


	//   ....[76]....
        /*04e0*/ 	.word	0x000154d0


	//   ....[77]....
        /*04e4*/ 	.word	0x00015550


	//   ....[78]....
        /*04e8*/ 	.word	0x000155d0


	//   ....[79]....
        /*04ec*/ 	.word	0x00015650


	//   ....[80]....
        /*04f0*/ 	.word	0x000156d0


	//   ....[81]....
        /*04f4*/ 	.word	0x00015740


	//   ....[82]....
        /*04f8*/ 	.word	0x000157e0


	//   ....[83]....
        /*04fc*/ 	.word	0x00015870


	//   ....[84]....
        /*0500*/ 	.word	0x000159a0


	//----- nvinfo : EIATTR_REG_RECONFIG
	.align		4
.L_1087:
        /*0504*/ 	.byte	0x01, 0x54
	.zero		2


	//----- nvinfo : EIATTR_SYSCALL_OFFSETS
	.align		4
        /*0508*/ 	.byte	0x04, 0x46
        /*050a*/ 	.short	(.L_1089 - .L_1088)


	//   ....[0]....
.L_1088:
        /*050c*/ 	.word	0x000032c0


	//   ....[1]....
        /*0510*/ 	.word	0x00010730


	//   ....[2]....
        /*0514*/ 	.word	0x00010870


	//   ....[3]....
        /*0518*/ 	.word	0x00010970


	//----- nvinfo : EIATTR_MBARRIER_INSTR_OFFSETS
	.align		4
.L_1089:
        /*051c*/ 	.byte	0x04, 0x39
        /*051e*/ 	.short	(.L_1091 - .L_1090)


	//   ....[0]....
.L_1090:
        /*0520*/ 	.word	0x000002e0
        /*0524*/ 	.word	0x000000ff
        /*0528*/ 	.word	0x00038800
        /*052c*/ 	.short	0x0100
        /*052e*/ 	.byte	0x08
	.zero		1


	//   ....[1]....
        /*0530*/ 	.word	0x000002f0
        /*0534*/ 	.word	0x000000ff
        /*0538*/ 	.word	0x00038810
        /*053c*/ 	.short	0x0100
        /*053e*/ 	.byte	0x08
	.zero		1


	//   ....[2]....
        /*0540*/ 	.word	0x00000300
        /*0544*/ 	.word	0x000000ff
        /*0548*/ 	.word	0x00038820
        /*054c*/ 	.short	0x0100
        /*054e*/ 	.byte	0x08
	.zero		1


	//   ....[3]....
        /*0550*/ 	.word	0x000003b0
        /*0554*/ 	.word	0x000000ff
        /*0558*/ 	.word	0x00038830
        /*055c*/ 	.short	0x0100
        /*055e*/ 	.byte	0x06
	.zero		1


	//   ....[4]....
        /*0560*/ 	.word	0x000003c0
        /*0564*/ 	.word	0x000000ff
        /*0568*/ 	.word	0x00038840
        /*056c*/ 	.short	0x0100
        /*056e*/ 	.byte	0x06
	.zero		1


	//   ....[5]....
        /*0570*/ 	.word	0x000003d0
        /*0574*/ 	.word	0x000000ff
        /*0578*/ 	.word	0x00038838
        /*057c*/ 	.short	0x0100
        /*057e*/ 	.byte	0x06
	.zero		1


	//   ....[6]....
        /*0580*/ 	.word	0x000003e0
        /*0584*/ 	.word	0x000000ff
        /*0588*/ 	.word	0x00038848
        /*058c*/ 	.short	0x0100
        /*058e*/ 	.byte	0x06
	.zero		1


	//   ....[7]....
        /*0590*/ 	.word	0x00000510
        /*0594*/ 	.word	0x000000ff
        /*0598*/ 	.word	0x00038850
        /*059c*/ 	.short	0x0100
        /*059e*/ 	.byte	0x08
	.zero		1


	//   ....[8]....
        /*05a0*/ 	.word	0x00000520
        /*05a4*/ 	.word	0x000000ff
        /*05a8*/ 	.word	0x00038860
        /*05ac*/ 	.short	0x0100
        /*05ae*/ 	.byte	0x08
	.zero		1


	//   ....[9]....
        /*05b0*/ 	.word	0x00000530
        /*05b4*/ 	.word	0x000000ff
        /*05b8*/ 	.word	0x00038858
        /*05bc*/ 	.short	0x0100
        /*05be*/ 	.byte	0x08
	.zero		1


	//   ....[10]....
        /*05c0*/ 	.word	0x00000540
        /*05c4*/ 	.word	0x000000ff
        /*05c8*/ 	.word	0x00038868
        /*05cc*/ 	.short	0x0100
        /*05ce*/ 	.byte	0x08
	.zero		1


	//   ....[11]....
        /*05d0*/ 	.word	0x00000630
        /*05d4*/ 	.word	0x000000ff
        /*05d8*/ 	.word	0x00038870
        /*05dc*/ 	.short	0x0100
        /*05de*/ 	.byte	0x06
	.zero		1


	//   ....[12]....
        /*05e0*/ 	.word	0x00000640
        /*05e4*/ 	.word	0x000000ff
        /*05e8*/ 	.word	0x00038880
        /*05ec*/ 	.short	0x0100
        /*05ee*/ 	.byte	0x06
	.zero		1


	//   ....[13]....
        /*05f0*/ 	.word	0x00000650
        /*05f4*/ 	.word	0x000000ff
        /*05f8*/ 	.word	0x00038878
        /*05fc*/ 	.short	0x0100
        /*05fe*/ 	.byte	0x06
	.zero		1


	//   ....[14]....
        /*0600*/ 	.word	0x00000660
        /*0604*/ 	.word	0x000000ff
        /*0608*/ 	.word	0x00038888
        /*060c*/ 	.short	0x0100
        /*060e*/ 	.byte	0x06
	.zero		1


	//   ....[15]....
        /*0610*/ 	.word	0x00000790
        /*0614*/ 	.word	0x000000ff
        /*0618*/ 	.word	0x00038890
        /*061c*/ 	.short	0x0100
        /*061e*/ 	.byte	0x08
	.zero		1


	//   ....[16]....
        /*0620*/ 	.word	0x000007a0
        /*0624*/ 	.word	0x000000ff
        /*0628*/ 	.word	0x000388a0
        /*062c*/ 	.short	0x0100
        /*062e*/ 	.byte	0x08
	.zero		1


	//   ....[17]....
        /*0630*/ 	.word	0x000007b0
        /*0634*/ 	.word	0x000000ff
        /*0638*/ 	.word	0x00038898
        /*063c*/ 	.short	0x0100
        /*063e*/ 	.byte	0x08
	.zero		1


	//   ....[18]....
        /*0640*/ 	.word	0x000007c0
        /*0644*/ 	.word	0x000000ff
        /*0648*/ 	.word	0x000388a8
        /*064c*/ 	.short	0x0100
        /*064e*/ 	.byte	0x08
	.zero		1


	//   ....[19]....
        /*0650*/ 	.word	0x000008f0
        /*0654*/ 	.word	0x000000ff
        /*0658*/ 	.word	0x000388b0
        /*065c*/ 	.short	0x0100
        /*065e*/ 	.byte	0x08
	.zero		1


	//   ....[20]....
        /*0660*/ 	.word	0x00000900
        /*0664*/ 	.word	0x000000ff
        /*0668*/ 	.word	0x000388c0
        /*066c*/ 	.short	0x0100
        /*066e*/ 	.byte	0x08
	.zero		1


	//   ....[21]....
        /*0670*/ 	.word	0x00000910
        /*0674*/ 	.word	0x000000ff
        /*0678*/ 	.word	0x000388b8
        /*067c*/ 	.short	0x0100
        /*067e*/ 	.byte	0x08
	.zero		1


	//   ....[22]....
        /*0680*/ 	.word	0x00000920
        /*0684*/ 	.word	0x000000ff
        /*0688*/ 	.word	0x000388c8
        /*068c*/ 	.short	0x0100
        /*068e*/ 	.byte	0x08
	.zero		1


	//   ....[23]....
        /*0690*/ 	.word	0x00001d20
        /*0694*/ 	.word	0x00000004
        /*0698*/ 	.word	0x00000000
        /*069c*/ 	.short	0x0101
        /*069e*/ 	.byte	0x3f
	.zero		1


	//   ....[24]....
        /*06a0*/ 	.word	0x000027f0
        /*06a4*/ 	.word	0x00000004
        /*06a8*/ 	.word	0x00000000
        /*06ac*/ 	.short	0x0101
        /*06ae*/ 	.byte	0x3f
	.zero		1


	//   ....[25]....
        /*06b0*/ 	.word	0x00003340
        /*06b4*/ 	.word	0x00000011
        /*06b8*/ 	.word	0x00038800
        /*06bc*/ 	.short	0x010a
        /*06be*/ 	.byte	0x3f
	.zero		1


	//   ....[26]....
        /*06c0*/ 	.word	0x000033a0
        /*06c4*/ 	.word	0x00000006
        /*06c8*/ 	.word	0x00038830
        /*06cc*/ 	.short	0x010a
        /*06ce*/ 	.byte	0x3f
	.zero		1


	//   ....[27]....
        /*06d0*/ 	.word	0x00003410
        /*06d4*/ 	.word	0x00000006
        /*06d8*/ 	.word	0x00038830
        /*06dc*/ 	.short	0x010a
        /*06de*/ 	.byte	0x3f
	.zero		1


	//   ....[28]....
        /*06e0*/ 	.word	0x00003690
        /*06e4*/ 	.word	0x00000011
        /*06e8*/ 	.word	0x00038810
        /*06ec*/ 	.short	0x010a
        /*06ee*/ 	.byte	0x3f
	.zero		1


	//   ....[29]....
        /*06f0*/ 	.word	0x000036d0
        /*06f4*/ 	.word	0x00000006
        /*06f8*/ 	.word	0x00038850
        /*06fc*/ 	.short	0x010a
        /*06fe*/ 	.byte	0x3f
	.zero		1


	//   ....[30]....
        /*0700*/ 	.word	0x000037a0
        /*0704*/ 	.word	0x00000006
        /*0708*/ 	.word	0x00038850
        /*070c*/ 	.short	0x010a
        /*070e*/ 	.byte	0x3f
	.zero		1


	//   ....[31]....
        /*0710*/ 	.word	0x000057d0
        /*0714*/ 	.word	0x00000018
        /*0718*/ 	.word	0x00000000
        /*071c*/ 	.short	0x0101
        /*071e*/ 	.byte	0x3f
	.zero		1


	//   ....[32]....
        /*0720*/ 	.word	0x00005e00
        /*0724*/ 	.word	0x00000006
        /*0728*/ 	.word	0x00000000
        /*072c*/ 	.short	0x0101
        /*072e*/ 	.byte	0x3f
	.zero		1


	//   ....[33]....
        /*0730*/ 	.word	0x00005f00
        /*0734*/ 	.word	0x0000000a
        /*0738*/ 	.word	0x00038830
        /*073c*/ 	.short	0x010a
        /*073e*/ 	.byte	0x3f
	.zero		1


	//   ....[34]....
        /*0740*/ 	.word	0x00005f50
        /*0744*/ 	.word	0x0000000a
        /*0748*/ 	.word	0x00038830
        /*074c*/ 	.short	0x010a
        /*074e*/ 	.byte	0x3f
	.zero		1


	//   ....[35]....
        /*0750*/ 	.word	0x000060f0
        /*0754*/ 	.word	0x0000000a
        /*0758*/ 	.word	0x00038850
        /*075c*/ 	.short	0x010a
        /*075e*/ 	.byte	0x3f
	.zero		1


	//   ....[36]....
        /*0760*/ 	.word	0x00006130
        /*0764*/ 	.word	0x0000000a
        /*0768*/ 	.word	0x00038850
        /*076c*/ 	.short	0x010a
        /*076e*/ 	.byte	0x3f
	.zero		1


	//   ....[37]....
        /*0770*/ 	.word	0x00008060
        /*0774*/ 	.word	0x0000000f
        /*0778*/ 	.word	0x00000000
        /*077c*/ 	.short	0x0101
        /*077e*/ 	.byte	0x3f
	.zero		1


	//   ....[38]....
        /*0780*/ 	.word	0x00009000
        /*0784*/ 	.word	0x0000000a
        /*0788*/ 	.word	0x00000000
        /*078c*/ 	.short	0x0101
        /*078e*/ 	.byte	0x3f
	.zero		1


	//   ....[39]....
        /*0790*/ 	.word	0x00009140
        /*0794*/ 	.word	0x00000009
        /*0798*/ 	.word	0x00038830
        /*079c*/ 	.short	0x010a
        /*079e*/ 	.byte	0x3f
	.zero		1


	//   ....[40]....
        /*07a0*/ 	.word	0x00009190
        /*07a4*/ 	.word	0x00000009
        /*07a8*/ 	.word	0x00038830
        /*07ac*/ 	.short	0x010a
        /*07ae*/ 	.byte	0x3f
	.zero		1


	//   ....[41]....
        /*07b0*/ 	.word	0x00009330
        /*07b4*/ 	.word	0x00000009
        /*07b8*/ 	.word	0x00038850
        /*07bc*/ 	.short	0x010a
        /*07be*/ 	.byte	0x3f
	.zero		1


	//   ....[42]....
        /*07c0*/ 	.word	0x00009370
        /*07c4*/ 	.word	0x00000009
        /*07c8*/ 	.word	0x00038850
        /*07cc*/ 	.short	0x010a
        /*07ce*/ 	.byte	0x3f
	.zero		1


	//   ....[43]....
        /*07d0*/ 	.word	0x0000b0f0
        /*07d4*/ 	.word	0x00000098
        /*07d8*/ 	.word	0x00000000
        /*07dc*/ 	.short	0x0101
        /*07de*/ 	.byte	0x3f
	.zero		1


	//   ....[44]....
        /*07e0*/ 	.word	0x0000bd90
        /*07e4*/ 	.word	0x00000009
        /*07e8*/ 	.word	0x00000000
        /*07ec*/ 	.short	0x0101
        /*07ee*/ 	.byte	0x3f
	.zero		1


	//   ....[45]....
        /*07f0*/ 	.word	0x0000e220
        /*07f4*/ 	.word	0x00000000
        /*07f8*/ 	.word	0x00000000
        /*07fc*/ 	.short	0x0101
        /*07fe*/ 	.byte	0x3f
	.zero		1


	//   ....[46]....
        /*0800*/ 	.word	0x00010ec0
        /*0804*/ 	.word	0x00000008
        /*0808*/ 	.word	0x00038840
        /*080c*/ 	.short	0x010a
        /*080e*/ 	.byte	0x3f
	.zero		1


	//   ....[47]....
        /*0810*/ 	.word	0x000116b0
        /*0814*/ 	.word	0x0000000b
        /*0818*/ 	.word	0x00038820
        /*081c*/ 	.short	0x010a
        /*081e*/ 	.byte	0x3f
	.zero		1


	//   ....[48]....
        /*0820*/ 	.word	0x00011780
        /*0824*/ 	.word	0x00000006
        /*0828*/ 	.word	0x00038860
        /*082c*/ 	.short	0x010a
        /*082e*/ 	.byte	0x3f
	.zero		1


	//   ....[49]....
        /*0830*/ 	.word	0x00011f00
        /*0834*/ 	.word	0x00000002
        /*0838*/ 	.word	0x00038840
        /*083c*/ 	.short	0x010a
        /*083e*/ 	.byte	0x3f
	.zero		1


	//   ....[50]....
        /*0840*/ 	.word	0x00012110
        /*0844*/ 	.word	0x00000002
        /*0848*/ 	.word	0x00038860
        /*084c*/ 	.short	0x010a
        /*084e*/ 	.byte	0x3f
	.zero		1


	//   ....[51]....
        /*0850*/ 	.word	0x000127c0
        /*0854*/ 	.word	0x00000002
        /*0858*/ 	.word	0x00038840
        /*085c*/ 	.short	0x010a
        /*085e*/ 	.byte	0x3f
	.zero		1


	//   ....[52]....
        /*0860*/ 	.word	0x000129c0
        /*0864*/ 	.word	0x00000002
        /*0868*/ 	.word	0x00038860
        /*086c*/ 	.short	0x010a
        /*086e*/ 	.byte	0x3f
	.zero		1


	//   ....[53]....
        /*0870*/ 	.word	0x00013000
        /*0874*/ 	.word	0x00000002
        /*0878*/ 	.word	0x00038840
        /*087c*/ 	.short	0x010a
        /*087e*/ 	.byte	0x3f
	.zero		1


	//   ....[54]....
        /*0880*/ 	.word	0x00013210
        /*0884*/ 	.word	0x00000002
        /*0888*/ 	.word	0x00038860
        /*088c*/ 	.short	0x010a
        /*088e*/ 	.byte	0x3f
	.zero		1


	//   ....[55]....
        /*0890*/ 	.word	0x00014540
        /*0894*/ 	.word	0x00000000
        /*0898*/ 	.word	0x00038820
        /*089c*/ 	.short	0x010a
        /*089e*/ 	.byte	0x3f
	.zero		1


	//   ....[56]....
        /*08a0*/ 	.word	0x00014710
        /*08a4*/ 	.word	0x00000006
        /*08a8*/ 	.word	0x00000000
        /*08ac*/ 	.short	0x010a
        /*08ae*/ 	.byte	0x3f
	.zero		1


	//   ....[57]....
        /*08b0*/ 	.word	0x00014780
        /*08b4*/ 	.word	0x00000007
        /*08b8*/ 	.word	0x00000000
        /*08bc*/ 	.short	0x010a
        /*08be*/ 	.byte	0x3f
	.zero		1


	//   ....[58]....
        /*08c0*/ 	.word	0x000147f0
        /*08c4*/ 	.word	0x00000004
        /*08c8*/ 	.word	0x00000000
        /*08cc*/ 	.short	0x010a
        /*08ce*/ 	.byte	0x3f
	.zero		1


	//   ....[59]....
        /*08d0*/ 	.word	0x00014820
        /*08d4*/ 	.word	0x00000003
        /*08d8*/ 	.word	0x00000000
        /*08dc*/ 	.short	0x010a
        /*08de*/ 	.byte	0x3f
	.zero		1


	//   ....[60]....
        /*08e0*/ 	.word	0x00014880
        /*08e4*/ 	.word	0x00000011
        /*08e8*/ 	.word	0x00038800
        /*08ec*/ 	.short	0x010a
        /*08ee*/ 	.byte	0x3f
	.zero		1


	//   ....[61]....
        /*08f0*/ 	.word	0x000148d0
        /*08f4*/ 	.word	0x00000006
        /*08f8*/ 	.word	0x00038830
        /*08fc*/ 	.short	0x010a
        /*08fe*/ 	.byte	0x3f
	.zero		1


	//   ....[62]....
        /*0900*/ 	.word	0x00014920
        /*0904*/ 	.word	0x00000011
        /*0908*/ 	.word	0x00038810
        /*090c*/ 	.short	0x010a
        /*090e*/ 	.byte	0x3f
	.zero		1


	//   ....[63]....
        /*0910*/ 	.word	0x00014970
        /*0914*/ 	.word	0x00000006
        /*0918*/ 	.word	0x00038850
        /*091c*/ 	.short	0x010a
        /*091e*/ 	.byte	0x3f
	.zero		1


	//   ....[64]....
        /*0920*/ 	.word	0x000149c0
        /*0924*/ 	.word	0x0000000a
        /*0928*/ 	.word	0x00038830
        /*092c*/ 	.short	0x010a
        /*092e*/ 	.byte	0x3f
	.zero		1


	//   ....[65]....
        /*0930*/ 	.word	0x00014a10
        /*0934*/ 	.word	0x0000000a
        /*0938*/ 	.word	0x00038850
        /*093c*/ 	.short	0x010a
        /*093e*/ 	.byte	0x3f
	.zero		1


	//   ....[66]....
        /*0940*/ 	.word	0x00014a60
        /*0944*/ 	.word	0x00000009
        /*0948*/ 	.word	0x00038830
        /*094c*/ 	.short	0x010a
        /*094e*/ 	.byte	0x3f
	.zero		1


	//   ....[67]....
        /*0950*/ 	.word	0x00014ab0
        /*0954*/ 	.word	0x00000009
        /*0958*/ 	.word	0x00038850
        /*095c*/ 	.short	0x010a
        /*095e*/ 	.byte	0x3f
	.zero		1


	//   ....[68]....
        /*0960*/ 	.word	0x00014c50
        /*0964*/ 	.word	0x00000008
        /*0968*/ 	.word	0x00038840
        /*096c*/ 	.short	0x010a
        /*096e*/ 	.byte	0x3f
	.zero		1


	//   ....[69]....
        /*0970*/ 	.word	0x00014cd0
        /*0974*/ 	.word	0x00000008
        /*0978*/ 	.word	0x00038820
        /*097c*/ 	.short	0x010a
        /*097e*/ 	.byte	0x3f
	.zero		1


	//   ....[70]....
        /*0980*/ 	.word	0x00014d20
        /*0984*/ 	.word	0x00000006
        /*0988*/ 	.word	0x00038860
        /*098c*/ 	.short	0x010a
        /*098e*/ 	.byte	0x3f
	.zero		1


	//   ....[71]....
        /*0990*/ 	.word	0x00014d70
        /*0994*/ 	.word	0x00000002
        /*0998*/ 	.word	0x00038840
        /*099c*/ 	.short	0x010a
        /*099e*/ 	.byte	0x3f
	.zero		1


	//   ....[72]....
        /*09a0*/ 	.word	0x00014dc0
        /*09a4*/ 	.word	0x00000002
        /*09a8*/ 	.word	0x00038860
        /*09ac*/ 	.short	0x010a
        /*09ae*/ 	.byte	0x3f
	.zero		1


	//   ....[73]....
        /*09b0*/ 	.word	0x00014e10
        /*09b4*/ 	.word	0x00000002
        /*09b8*/ 	.word	0x00038840
        /*09bc*/ 	.short	0x010a
        /*09be*/ 	.byte	0x3f
	.zero		1


	//   ....[74]....
        /*09c0*/ 	.word	0x00014e60
        /*09c4*/ 	.word	0x00000002
        /*09c8*/ 	.word	0x00038860
        /*09cc*/ 	.short	0x010a
        /*09ce*/ 	.byte	0x3f
	.zero		1


	//   ....[75]....
        /*09d0*/ 	.word	0x00014eb0
        /*09d4*/ 	.word	0x00000002
        /*09d8*/ 	.word	0x00038840
        /*09dc*/ 	.short	0x010a
        /*09de*/ 	.byte	0x3f
	.zero		1


	//   ....[76]....
        /*09e0*/ 	.word	0x00014f00
        /*09e4*/ 	.word	0x00000002
        /*09e8*/ 	.word	0x00038860
        /*09ec*/ 	.short	0x010a
        /*09ee*/ 	.byte	0x3f
	.zero		1


	//   ....[77]....
        /*09f0*/ 	.word	0x000158c0
        /*09f4*/ 	.word	0x00000000
        /*09f8*/ 	.word	0x00038820
        /*09fc*/ 	.short	0x010a
        /*09fe*/ 	.byte	0x3f
	.zero		1


	//   ....[78]....
        /*0a00*/ 	.word	0x00015a60
        /*0a04*/ 	.word	0x00000006
        /*0a08*/ 	.word	0x00000000
        /*0a0c*/ 	.short	0x010a
        /*0a0e*/ 	.byte	0x3f
	.zero		1


	//   ....[79]....
        /*0a10*/ 	.word	0x00015ab0
        /*0a14*/ 	.word	0x00000007
        /*0a18*/ 	.word	0x00000000
        /*0a1c*/ 	.short	0x010a
        /*0a1e*/ 	.byte	0x3f
	.zero		1


	//   ....[80]....
        /*0a20*/ 	.word	0x00015b00
        /*0a24*/ 	.word	0x00000004
        /*0a28*/ 	.word	0x00000000
        /*0a2c*/ 	.short	0x010a
        /*0a2e*/ 	.byte	0x3f
	.zero		1


	//----- nvinfo : EIATTR_NUM_MBARRIERS
	.align		4
.L_1091:
        /*0a30*/ 	.byte	0x03, 0x38
        /*0a32*/ 	.short	0x0017


	//----- nvinfo : EIATTR_EXIT_INSTR_OFFSETS
	.align		4
        /*0a34*/ 	.byte	0x04, 0x1c
        /*0a36*/ 	.short	(.L_1093 - .L_1092)


	//   ....[0]....
.L_1092:
        /*0a38*/ 	.word	0x00000af0


	//   ....[1]....
        /*0a3c*/ 	.word	0x0000f1e0


	//   ....[2]....
        /*0a40*/ 	.word	0x0000f240


	//   ....[3]....
        /*0a44*/ 	.word	0x00014870


	//----- nvinfo : EIATTR_MAX_THREADS
	.align		4
.L_1093:
        /*0a48*/ 	.byte	0x04, 0x05
        /*0a4a*/ 	.short	(.L_1095 - .L_1094)
.L_1094:
        /*0a4c*/ 	.word	0x00000180
        /*0a50*/ 	.word	0x00000001
        /*0a54*/ 	.word	0x00000001


	//----- nvinfo : EIATTR_CRS_STACK_SIZE
	.align		4
.L_1095:
        /*0a58*/ 	.byte	0x04, 0x1e
        /*0a5a*/ 	.short	(.L_1097 - .L_1096)
.L_1096:
        /*0a5c*/ 	.word	0x00000000


	//----- nvinfo : EIATTR_CBANK_PARAM_SIZE
	.align		4
.L_1097:
        /*0a60*/ 	.byte	0x03, 0x19
        /*0a62*/ 	.short	0x0b70


	//----- nvinfo : EIATTR_PARAM_CBANK
	.align		4
        /*0a64*/ 	.byte	0x04, 0x0a
        /*0a66*/ 	.short	(.L_1099 - .L_1098)
	.align		4
.L_1098:
        /*0a68*/ 	.word	index@(.nv.constant0._ZN7cutlass13device_kernelIN5flash11enable_sm90INS1_16FlashAttnFwdSm90INS1_25CollectiveMainloopFwdSm90ILi2EN4cute5tupleIJNS5_1CILi1EEES8_S8_EEENS6_IJNS7_ILi64EEESA_SA_EEELi512ENS_10bfloat16_tEfNS_4arch4Sm90ELb1ELb0ELb0ELb1ELb0ELb0ELb1ELb0ELb0ELb0ELb0ELb0EEENS1_21CollectiveEpilogueFwdINS6_IJSA_NS7_ILi512EEESA_EEES9_SC_SE_Li256ELb1ELb0ELb0ELb0EEENS1_36VarlenDynamicPersistentTileSchedulerILi64ELi64ELi256ELi32ELb0ELb0ELb1ELb1ELb1ELb1EEEEEEEEEvNT_6ParamsE)
        /*0a6c*/ 	.short	0x0210
        /*0a6e*/ 	.short	0x0b70


	//----- nvinfo : EIATTR_SW_WAR
	.align		4
.L_1099:
        /*0a70*/ 	.byte	0x04, 0x36
        /*0a72*/ 	.short	(.L_1101 - .L_1100)
.L_1100:
        /*0a74*/ 	.word	0x00000008
.L_1101:


//--------------------- .nv.info._ZN7cutlass13device_kernelIN5flash11enable_sm90INS1_16FlashAttnFwdSm90INS1_25CollectiveMainloopFwdSm90ILi2EN4cute5tupleIJNS5_1CILi1EEES8_S8_EEENS6_IJNS7_ILi64EEESA_SA_EEELi512ENS_10bfloat16_tEfNS_4arch4Sm90ELb1ELb0ELb0ELb1ELb0ELb1ELb1ELb0ELb0ELb0ELb0ELb0EEENS1_21CollectiveEpilogueFwdINS6_IJSA_NS7_ILi512EEESA_EEES9_SC_SE_Li256ELb1ELb0ELb0ELb0EEENS1_36VarlenDynamicPersistentTileSchedulerILi64ELi64ELi256ELi32ELb0ELb0ELb1ELb1ELb1ELb1EEEEEEEEEvNT_6ParamsE --------------------------
	.section	.nv.info._ZN7cutlass13device_kernelIN5flash11enable_sm90INS1_16FlashAttnFwdSm90INS1_25CollectiveMainloopFwdSm90ILi2EN4cute5tupleIJNS5_1CILi1EEES8_S8_EEENS6_IJNS7_ILi64EEESA_SA_EEELi512ENS_10bfloat16_tEfNS_4arch4Sm90ELb1ELb0ELb0ELb1ELb0ELb1ELb1ELb0ELb0ELb0ELb0ELb0EEENS1_21CollectiveEpilogueFwdINS6_IJSA_NS7_ILi512EEESA_EEES9_SC_SE_Li256ELb1ELb0ELb0ELb0EEENS1_36VarlenDynamicPersistentTileSchedulerILi64ELi64ELi256ELi32ELb0ELb0ELb1ELb1ELb1ELb1EEEEEEEEEvNT_6ParamsE,"",@"SHT_CUDA_INFO"
	.sectionflags	@""
	.align	4


	//----- nvinfo : EIATTR_CUDA_API_VERSION
	.align		4
        /*0000*/ 	.byte	0x04, 0x37
        /*0002*/ 	.short	(.L_1103 - .L_1102)
.L_1102:
        /*0004*/ 	.word	0x00000082


	//----- nvinfo : EIATTR_KPARAM_INFO
	.align		4
.L_1103:
        /*0008*/ 	.byte	0x04, 0x17
        /*000a*/ 	.short	(.L_1105 - .L_1104)
.L_1104:
        /*000c*/ 	.word	0x00000000
        /*0010*/ 	.short	0x0000
        /*0012*/ 	.short	0x0070
        /*0014*/ 	.byte	0x00, 0xf0, 0x01, 0x2c


	//----- nvinfo : EIATTR_SPARSE_MMA_MASK
	.align		4
.L_1105:
        /*0018*/ 	.byte	0x03, 0x50
        /*001a*/ 	.short	0x0000


	//----- nvinfo : EIATTR_MAXREG_COUNT
	.align		4
        /*001c*/ 	.byte	0x03, 0x1b
        /*001e*/ 	.short	0x00a8


	//----- nvinfo : EIATTR_NUM_BARRIERS
	.align		4
        /*0020*/ 	.byte	0x02, 0x4c
        /*0022*/ 	.byte	0x10
	.zero		1


	//----- nvinfo : EIATTR_EXTERNS
	.align		4
        /*0024*/ 	.byte	0x04, 0x0f
        /*0026*/ 	.short	(.L_1107 - .L_1106)


	//   ....[0]....
	.align		4
.L_1106:
        /*0028*/ 	.word	index@(__assertfail)


	//----- nvinfo : EIATTR_ANNOTATIONS
	.align		4
.L_1107:
        /*002c*/ 	.byte	0x04, 0x55
        /*002e*/ 	.short	(.L_1109 - .L_1108)


	//   ....[0]....
.L_1108:
        /* <DEDUP_REMOVED lines=42> */


	//----- nvinfo : EIATTR_MERCURY_ISA_VERSION
	.align		4
.L_1109:
        /*02c0*/ 	.byte	0x03, 0x5f
        /*02c2*/ 	.short	0x0101


	//----- nvinfo : EIATTR_UNUSED_LOAD_BYTE_OFFSET
	.align		4
        /*02c4*/ 	.byte	0x04, 0x44
        /*02c6*/ 	.short	(.L_1111 - .L_1110)


	//   ....[0]....
.L_1110:
        /*02c8*/ 	.word	0x00000b30
        /*02cc*/ 	.word	0x0000fff0


	//   ....[1]....
        /*02d0*/ 	.word	0x000138c0
        /*02d4*/ 	.word	0x0000fff0


	//----- nvinfo : EIATTR_INT_WARP_WIDE_INSTR_OFFSETS
	.align		4
.L_1111:
        /*02d8*/ 	.byte	0x04, 0x31
        /*02da*/ 	.short	(.L_1113 - .L_1112)


	//   ....[0]....
.L_1112:
        /*02dc*/ 	.word	0x000001f0


	//   ....[1]....
        /*02e0*/ 	.word	0x00000230


	//   ....[2]....
        /*02e4*/ 	.word	0x000002a0


	//   ....[3]....
        /*02e8*/ 	.word	0x00000310


	//   ....[4]....
        /*02ec*/ 	.word	0x000183a0


	//   ....[5]....
        /*02f0*/ 	.word	0x00018450


	//   ....[6]....
        /*02f4*/ 	.word	0x000188e0


	//   ....[7]....
        /*02f8*/ 	.word	0x00018910


	//   ....[8]....
        /*02fc*/ 	.word	0x0001b5e0


	//   ....[9]....
        /*0300*/ 	.word	0x0001b690


	//----- nvinfo : EIATTR_COOP_GROUP_MASK_REGIDS
	.align		4
.L_1113:
        /*0304*/ 	.byte	0x04, 0x29
        /*0306*/ 	.short	(.L_1115 - .L_1114)


	//   ....[0]....
.L_1114:
        /*0308*/ 	.word	0xffffffff


	//   ....[1]....
        /*030c*/ 	.word	0xffffffff


	//   ....[2]....
        /*0310*/ 	.word	0xffffffff


	//   ....[3]....
        /*0314*/ 	.word	0xffffffff


	//   ....[4]....
        /*0318*/ 	.word	0xffffffff


	//   ....[5]....
        /*031c*/ 	.word	0xffffffff


	//   ....[6]....
        /*0320*/ 	.word	0xffffffff


	//   ....[7]....
        /*0324*/ 	.word	0xffffffff


	//   ....[8]....
        /*0328*/ 	.word	0xffffffff


	//   ....[9]....
        /*032c*/ 	.word	0xffffffff


	//   ....[10]....
        /*0330*/ 	.word	0xffffffff


	//   ....[11]....
        /*0334*/ 	.word	0xffffffff


	//   ....[12]....
        /*0338*/ 	.word	0xffffffff


	//   ....[13]....
        /*033c*/ 	.word	0xffffffff


	//   ....[14]....
        /*0340*/ 	.word	0xffffffff


	//   ....[15]....
        /*0344*/ 	.word	0xffffffff


	//   ....[16]....
        /*0348*/ 	.word	0xffffffff


	//   ....[17]....
        /*034c*/ 	.word	0xffffffff


	//   ....[18]....
        /*0350*/ 	.word	0xffffffff


	//   ....[19]....
        /*0354*/ 	.word	0xffffffff


	//   ....[20]....
        /*0358*/ 	.word	0xffffffff


	//   ....[21]....
        /*035c*/ 	.word	0xffffffff


	//   ....[22]....
        /*0360*/ 	.word	0xffffffff


	//   ....[23]....
        /*0364*/ 	.word	0xffffffff


	//   ....[24]....
        /*0368*/ 	.word	0xffffffff


	//   ....[25]....
        /*036c*/ 	.word	0xffffffff


	//   ....[26]....
        /*0370*/ 	.word	0xffffffff


	//   ....[27]....
        /*0374*/ 	.word	0xffffffff


	//   ....[28]....
        /*0378*/ 	.word	0xffffffff


	//   ....[29]....
        /*037c*/ 	.word	0xffffffff


	//   ....[30]....
        /*0380*/ 	.word	0xffffffff


	//   ....[31]....
        /*0384*/ 	.word	0xffffffff


	//   ....[32]....
        /*0388*/ 	.word	0xffffffff


	//   ....[33]....
        /*038c*/ 	.word	0xffffffff


	//   ....[34]....
        /*0390*/ 	.word	0xffffffff


	//   ....[35]....
        /*0394*/ 	.word	0xffffffff


	//   ....[36]....
        /*0398*/ 	.word	0xffffffff


	//   ....[37]....
        /*039c*/ 	.word	0xffffffff


	//   ....[38]....
        /*03a0*/ 	.word	0xffffffff


	//   ....[39]....
        /*03a4*/ 	.word	0xffffffff


	//   ....[40]....
        /*03a8*/ 	.word	0xffffffff


	//   ....[41]....
        /*03ac*/ 	.word	0xffffffff


	//   ....[42]....
        /*03b0*/ 	.word	0xffffffff


	//   ....[43]....
        /*03b4*/ 	.word	0xffffffff


	//   ....[44]....
        /*03b8*/ 	.word	0xffffffff


	//   ....[45]....
        /*03bc*/ 	.word	0xffffffff


	//   ....[46]....
        /*03c0*/ 	.word	0xffffffff


	//   ....[47]....
        /*03c4*/ 	.word	0xffffffff


	//   ....[48]....
        /*03c8*/ 	.word	0xffffffff


	//   ....[49]....
        /*03cc*/ 	.word	0xffffffff


	//   ....[50]....
        /*03d0*/ 	.word	0xffffffff


	//   ....[51]....
        /*03d4*/ 	.word	0xffffffff


	//   ....[52]....
        /*03d8*/ 	.word	0xffffffff


	//   ....[53]....
        /*03dc*/ 	.word	0xffffffff


	//   ....[54]....
        /*03e0*/ 	.word	0xffffffff


	//   ....[55]....
        /*03e4*/ 	.word	0xffffffff


	//   ....[56]....
        /*03e8*/ 	.word	0xffffffff


	//   ....[57]....
        /*03ec*/ 	.word	0xffffffff


	//   ....[58]....
        /*03f0*/ 	.word	0xffffffff


	//   ....[59]....
        /*03f4*/ 	.word	0xffffffff


	//   ....[60]....
        /*03f8*/ 	.word	0xffffffff


	//   ....[61]....
        /*03fc*/ 	.word	0xffffffff


	//   ....[62]....
        /*0400*/ 	.word	0xffffffff


	//   ....[63]....
        /*0404*/ 	.word	0xffffffff


	//   ....[64]....
        /*0408*/ 	.word	0xffffffff


	//   ....[65]....
        /*040c*/ 	.word	0xffffffff


	//   ....[66]....
        /*0410*/ 	.word	0x0500000f


	//   ....[67]....
        /*0414*/ 	.word	0x0500000f


	//   ....[68]....
        /*0418*/ 	.word	0x0500000f


	//   ....[69]....
        /*041c*/ 	.word	0x0500000f


	//   ....[70]....
        /*0420*/ 	.word	0x0500000f


	//   ....[71]....
        /*0424*/ 	.word	0x0500000f


	//   ....[72]....
        /*0428*/ 	.word	0x0500000f


	//   ....[73]....
        /*042c*/ 	.word	0x0500000f


	//   ....[74]....
        /*0430*/ 	.word	0x0500000f


	//   ....[75]....
        /*0434*/ 	.word	0x0500000f


	//   ....[76]....
        /*0438*/ 	.word	0x0500000f


	//   ....[77]....
        /*043c*/ 	.word	0x0500000f


	//   ....[78]....
        /*0440*/ 	.word	0x0500000f


	//   ....[79]....
        /*0444*/ 	.word	0x0500000f


	//   ....[80]....
        /*0448*/ 	.word	0x0500000f


	//   ....[81]....
        /*044c*/ 	.word	0x0500000f


	//   ....[82]....
        /*0450*/ 	.word	0x0500000f


	//   ....[83]....
        /*0454*/ 	.word	0x0500000f


	//   ....[84]....
        /*0458*/ 	.word	0x0500000f


	//   ....[85]....
        /*045c*/ 	.word	0x0500000f


	//   ....[86]....
        /*0460*/ 	.word	0x0500000f


	//   ....[87]....
        /*0464*/ 	.word	0x0500000f


	//   ....[88]....
        /*0468*/ 	.word	0x0500000f


	//   ....[89]....
        /*046c*/ 	.word	0x0500000f


	//   ....[90]....
        /*0470*/ 	.word	0x0500000f


	//   ....[91]....
        /*0474*/ 	.word	0x0500000f


	//   ....[92]....
        /*0478*/ 	.word	0x0500000f


	//   ....[93]....
        /*047c*/ 	.word	0x0500000f


	//   ....[94]....
        /*0480*/ 	.word	0x0500000f


	//   ....[95]....
        /*0484*/ 	.word	0x0500000f


	//   ....[96]....
        /*0488*/ 	.word	0x0500000f


	//   ....[97]....
        /*048c*/ 	.word	0x0500000f


	//   ....[98]....
        /*0490*/ 	.word	0x0500000f


	//   ....[99]....
        /*0494*/ 	.word	0x0500000f


	//   ....[100]....
        /*0498*/ 	.word	0x0500000f


	//   ....[101]....
        /*049c*/ 	.word	0x0500000f


	//----- nvinfo : EIATTR_COOP_GROUP_INSTR_OFFSETS
	.align		4
.L_1115:
        /*04a0*/ 	.byte	0x04, 0x28
        /*04a2*/ 	.short	(.L_1117 - .L_1116)


	//   ....[0]....
.L_1116:
        /*04a4*/ 	.word	0x00000060


	//   ....[1]....
        /*04a8*/ 	.word	0x00000200


	//   ....[2]....
        /*04ac*/ 	.word	0x00000240


	//   ....[3]....
        /*04b0*/ 	.word	0x00000450


	//   ....[4]....
        /*04b4*/ 	.word	0x000005b0


	//   ....[5]....
        /*04b8*/ 	.word	0x000006d0


	//   ....[6]....
        /*04bc*/ 	.word	0x00000830


	//   ....[7]....
        /*04c0*/ 	.word	0x000047e0


	//   ....[8]....
        /*04c4*/ 	.word	0x000060f0


	//   ....[9]....
        /*04c8*/ 	.word	0x00009af0


	//   ....[10]....
        /*04cc*/ 	.word	0x0000b560


	//   ....[11]....
        /*04d0*/ 	.word	0x0000b660


	//   ....[12]....
        /*04d4*/ 	.word	0x0000b9c0


	//   ....[13]....
        /*04d8*/ 	.word	0x0000ba40


	//   ....[14]....
        /*04dc*/ 	.word	0x0000c350


	//   ....[15]....
        /*04e0*/ 	.word	0x0000c940


	//   ....[16]....
        /*04e4*/ 	.word	0x0000e3d0


	//   ....[17]....
        /*04e8*/ 	.word	0x0000e650


	//   ....[18]....
        /*04ec*/ 	.word	0x0000e700


	//   ....[19]....
        /*04f0*/ 	.word	0x0000e830


	//   ....[20]....
        /*04f4*/ 	.word	0x0000fab0


	//   ....[21]....
        /*04f8*/ 	.word	0x000100e0


	//   ....[22]....
        /*04fc*/ 	.word	0x00011930


	//   ....[23]....
        /*0500*/ 	.word	0x00011960


	//   ....[24]....
        /*0504*/ 	.word	0x00011c60


	//   ....[25]....
        /*0508*/ 	.word	0x00011e30


	//   ....[26]....
        /*050c*/ 	.word	0x00012d90


	//   ....[27]....
        /*0510*/ 	.word	0x00012de0


	//   ....[28]....
        /*0514*/ 	.word	0x00012e10


	//   ....[29]....
        /*0518*/ 	.word	0x00012e70


	//   ....[30]....
        /*051c*/ 	.word	0x00012e80


	//   ....[31]....
        /*0520*/ 	.word	0x00014860


	//   ....[32]....
        /*0524*/ 	.word	0x00015fe0


	//   ....[33]....
        /*0528*/ 	.word	0x00016160


	//   ....[34]....
        /*052c*/ 	.word	0x00016190


	//   ....[35]....
        /*0530*/ 	.word	0x000161d0


	//   ....[36]....
        /*0534*/ 	.word	0x00016240


	//   ....[37]....
        /*0538*/ 	.word	0x000162a0


	//   ....[38]....
        /*053c*/ 	.word	0x000162e0


	//   ....[39]....
        /*0540*/ 	.word	0x00016480


	//   ....[40]....
        /*0544*/ 	.word	0x000164e0


	//   ....[41]....
        /*0548*/ 	.word	0x00016520


	//   ....[42]....
        /*054c*/ 	.word	0x00016560


	//   ....[43]....
        /*0550*/ 	.word	0x00016590


	//   ....[44]....
        /*0554*/ 	.word	0x000165c0


	//   ....[45]....
        /*0558*/ 	.word	0x00016650


	//   ....[46]....
        /*055c*/ 	.word	0x000166b0


	//   ....[47]....
        /*0560*/ 	.word	0x00016740


	//   ....[48]....
        /*0564*/ 	.word	0x0001b720


	//   ....[49]....
        /*0568*/ 	.word	0x0001b730


	//   ....[50]....
        /*056c*/ 	.word	0x0001b840


	//   ....[51]....
        /*0570*/ 	.word	0x0001b8a0


	//   ....[52]....
        /*0574*/ 	.word	0x0001b8e0


	//   ....[53]....
        /*0578*/ 	.word	0x0001b920


	//   ....[54]....
        /*057c*/ 	.word	0x0001b950


	//   ....[55]....
        /*0580*/ 	.word	0x0001b980


	//   ....[56]....
        /*0584*/ 	.word	0x0001bb10


	//   ....[57]....
        /*0588*/ 	.word	0x0001bb70


	//   ....[58]....
        /*058c*/ 	.word	0x0001bbb0


	//   ....[59]....
        /*0590*/ 	.word	0x0001bbf0


	//   ....[60]....
        /*0594*/ 	.word	0x0001bc20


	//   ....[61]....
        /*0598*/ 	.word	0x0001bc50


	//   ....[62]....
        /*059c*/ 	.word	0x0001bd10


	//   ....[63]....
        /*05a0*/ 	.word	0x0001bd30


	//   ....[64]....
        /*05a4*/ 	.word	0x0001bda0


	//   ....[65]....
        /*05a8*/ 	.word	0x0001c410


	//   ....[66]....
        /*05ac*/ 	.word	0x0001c850


	//   ....[67]....
        /*05b0*/ 	.word	0x0001c8f0


	//   ....[68]....
        /*05b4*/ 	.word	0x0001c990


	//   ....[69]....
        /*05b8*/ 	.word	0x0001ca30


	//   ....[70]....
        /*05bc*/ 	.word	0x0001cad0


	//   ....[71]....
        /*05c0*/ 	.word	0x0001cb70


	//   ....[72]....
        /*05c4*/ 	.word	0x0001cc10


	//   ....[73]....
        /*05c8*/ 	.word	0x0001ccb0


	//   ....[74]....
        /*05cc*/ 	.word	0x0001cda0


	//   ....[75]....
        /*05d0*/ 	.word	0x0001ce40


	//   ....[76]....
        /*05d4*/ 	.word	0x0001cee0


	//   ....[77]....
        /*05d8*/ 	.word	0x0001cf80


	//   ....[78]....
        /*05dc*/ 	.word	0x0001d020


	//   ....[79]....
        /*05e0*/ 	.word	0x0001d0c0


	//   ....[80]....
        /*05e4*/ 	.word	0x0001d160


	//   ....[81]....
        /*05e8*/ 	.word	0x0001d200


	//   ....[82]....
        /*05ec*/ 	.word	0x0001d550


	//   ....[83]....
        /*05f0*/ 	.word	0x0001d830


	//   ....[84]....
        /*05f4*/ 	.word	0x0001dc50


	//   ....[85]....
        /*05f8*/ 	.word	0x0001dce0


	//   ....[86]....
        /*05fc*/ 	.word	0x0001dd80


	//   ....[87]....
        /*0600*/ 	.word	0x0001de30


	//   ....[88]....
        /*0604*/ 	.word	0x0001deb0


	//   ....[89]....
        /*0608*/ 	.word	0x0001df30


	//   ....[90]....
        /*060c*/ 	.word	0x0001dfb0


	//   ....[91]....
        /*0610*/ 	.word	0x0001e030


	//   ....[92]....
        /*0614*/ 	.word	0x0001e0c0


	//   ....[93]....
        /*0618*/ 	.word	0x0001e170


	//   ....[94]....
        /*061c*/ 	.word	0x0001e1f0


	//   ....[95]....
        /*0620*/ 	.word	0x0001e270


	//   ....[96]....
        /*0624*/ 	.word	0x0001e2f0


	//   ....[97]....
        /*0628*/ 	.word	0x0001e370


	//   ....[98]....
        /*062c*/ 	.word	0x0001e3e0


	//   ....[99]....
        /*0630*/ 	.word	0x0001e480


	//   ....[100]....
        /*0634*/ 	.word	0x0001e510


	//   ....[101]....
        /*0638*/ 	.word	0x0001e640


	//----- nvinfo : EIATTR_REG_RECONFIG
	.align		4
.L_1117:
        /*063c*/ 	.byte	0x01, 0x54
	.zero		2


	//----- nvinfo : EIATTR_SYSCALL_OFFSETS
	.align		4
        /*0640*/ 	.byte	0x04, 0x46
        /*0642*/ 	.short	(.L_1119 - .L_1118)


	//   ....[0]....
.L_1118:
        /*0644*/ 	.word	0x00001910


	//   ....[1]....
        /*0648*/ 	.word	0x00001a60


	//   ....[2]....
        /*064c*/ 	.word	0x000062b0


	//   ....[3]....
        /*0650*/ 	.word	0x00006750


	//   ....[4]....
        /*0654*/ 	.word	0x000185e0


	//   ....[5]....
        /*0658*/ 	.word	0x00018720


	//   ....[6]....
        /*065c*/ 	.word	0x00018820


	//----- nvinfo : EIATTR_MBARRIER_INSTR_OFFSETS
	.align		4
.L_1119:
        /*0660*/ 	.byte	0x04, 0x39
        /*0662*/ 	.short	(.L_1121 - .L_1120)


	//   ....[0]....
.L_1120:
        /*0664*/ 	.word	0x00000330
        /*0668*/ 	.word	0x000000ff
        /*066c*/ 	.word	0x00038800
        /*0670*/ 	.short	0x0100
        /*0672*/ 	.byte	0x08
	.zero		1


	//   ....[1]....
        /*0674*/ 	.word	0x00000340
        /*0678*/ 	.word	0x000000ff
        /*067c*/ 	.word	0x00038810
        /*0680*/ 	.short	0x0100
        /*0682*/ 	.byte	0x08
	.zero		1


	//   ....[2]....
        /*0684*/ 	.word	0x00000350
        /*0688*/ 	.word	0x000000ff
        /*068c*/ 	.word	0x00038820
        /*0690*/ 	.short	0x0100
        /*0692*/ 	.byte	0x08
	.zero		1


	//   ....[3]....
        /*0694*/ 	.word	0x00000400
        /*0698*/ 	.word	0x000000ff
        /*069c*/ 	.word	0x00038830
        /*06a0*/ 	.short	0x0100
        /*06a2*/ 	.byte	0x06
	.zero		1


	//   ....[4]....
        /*06a4*/ 	.word	0x00000410
        /*06a8*/ 	.word	0x000000ff
        /*06ac*/ 	.word	0x00038840
        /*06b0*/ 	.short	0x0100
        /*06b2*/ 	.byte	0x06
	.zero		1


	//   ....[5]....
        /*06b4*/ 	.word	0x00000420
        /*06b8*/ 	.word	0x000000ff
        /*06bc*/ 	.word	0x00038838
        /*06c0*/ 	.short	0x0100
        /*06c2*/ 	.byte	0x06
	.zero		1


	//   ....[6]....
        /*06c4*/ 	.word	0x00000430
        /*06c8*/ 	.word	0x000000ff
        /*06cc*/ 	.word	0x00038848
        /*06d0*/ 	.short	0x0100
        /*06d2*/ 	.byte	0x06
	.zero		1


	//   ....[7]....
        /*06d4*/ 	.word	0x00000560
        /*06d8*/ 	.word	0x000000ff
        /*06dc*/ 	.word	0x00038850
        /*06e0*/ 	.short	0x0100
        /*06e2*/ 	.byte	0x08
	.zero		1


	//   ....[8]....
        /*06e4*/ 	.word	0x00000570
        /*06e8*/ 	.word	0x000000ff
        /*06ec*/ 	.word	0x00038860
        /*06f0*/ 	.short	0x0100
        /*06f2*/ 	.byte	0x08
	.zero		1


	//   ....[9]....
        /*06f4*/ 	.word	0x00000580
        /*06f8*/ 	.word	0x000000ff
        /*06fc*/ 	.word	0x00038858
        /*0700*/ 	.short	0x0100
        /*0702*/ 	.byte	0x08
	.zero		1


	//   ....[10]....
        /*0704*/ 	.word	0x00000590
        /*0708*/ 	.word	0x000000ff
        /*070c*/ 	.word	0x00038868
        /*0710*/ 	.short	0x0100
        /*0712*/ 	.byte	0x08
	.zero		1


	//   ....[11]....
        /*0714*/ 	.word	0x00000680
        /*0718*/ 	.word	0x000000ff
        /*071c*/ 	.word	0x00038870
        /*0720*/ 	.short	0x0100
        /*0722*/ 	.byte	0x06
	.zero		1


	//   ....[12]....
        /*0724*/ 	.word	0x00000690
        /*0728*/ 	.word	0x000000ff
        /*072c*/ 	.word	0x00038880
        /*0730*/ 	.short	0x0100
        /*0732*/ 	.byte	0x06
	.zero		1


	//   ....[13]....
        /*0734*/ 	.word	0x000006a0
        /*0738*/ 	.word	0x000000ff
        /*073c*/ 	.word	0x00038878
        /*0740*/ 	.short	0x0100
        /*0742*/ 	.byte	0x06
	.zero		1


	//   ....[14]....
        /*0744*/ 	.word	0x000006b0
        /*0748*/ 	.word	0x000000ff
        /*074c*/ 	.word	0x00038888
        /*0750*/ 	.short	0x0100
        /*0752*/ 	.byte	0x06
	.zero		1


	//   ....[15]....
        /*0754*/ 	.word	0x000007e0
        /*0758*/ 	.word	0x000000ff
        /*075c*/ 	.word	0x00038890
        /*0760*/ 	.short	0x0100
        /*0762*/ 	.byte	0x08
	.zero		1


	//   ....[16]....
        /*0764*/ 	.word	0x000007f0
        /*0768*/ 	.word	0x000000ff
        /*076c*/ 	.word	0x000388a0
        /*0770*/ 	.short	0x0100
        /*0772*/ 	.byte	0x08
	.zero		1


	//   ....[17]....
        /*0774*/ 	.word	0x00000800
        /*0778*/ 	.word	0x000000ff
        /*077c*/ 	.word	0x00038898
        /*0780*/ 	.short	0x0100
        /*0782*/ 	.byte	0x08
	.zero		1


	//   ....[18]....
        /*0784*/ 	.word	0x00000810
        /*0788*/ 	.word	0x000000ff
        /*078c*/ 	.word	0x000388a8
        /*0790*/ 	.short	0x0100
        /*0792*/ 	.byte	0x08
	.zero		1


	//   ....[19]....
        /*0794*/ 	.word	0x00000940
        /*0798*/ 	.word	0x000000ff
        /*079c*/ 	.word	0x000388b0
        /*07a0*/ 	.short	0x0100
        /*07a2*/ 	.byte	0x08
	.zero		1


	//   ....[20]....
        /*07a4*/ 	.word	0x00000950
        /*07a8*/ 	.word	0x000000ff
        /*07ac*/ 	.word	0x000388c0
        /*07b0*/ 	.short	0x0100
        /*07b2*/ 	.byte	0x08
	.zero		1


	//   ....[21]....
        /*07b4*/ 	.word	0x00000960
        /*07b8*/ 	.word	0x000000ff
        /*07bc*/ 	.word	0x000388b8
        /*07c0*/ 	.short	0x0100
        /*07c2*/ 	.byte	0x08
	.zero		1


	//   ....[22]....
        /*07c4*/ 	.word	0x00000970
        /*07c8*/ 	.word	0x000000ff
        /*07cc*/ 	.word	0x000388c8
        /*07d0*/ 	.short	0x0100
        /*07d2*/ 	.byte	0x08
	.zero		1


	//   ....[23]....
        /*07d4*/ 	.word	0x000026c0
        /*07d8*/ 	.word	0x00000046
        /*07dc*/ 	.word	0x00038890
        /*07e0*/ 	.short	0x010a
        /*07e2*/ 	.byte	0x3f
	.zero		1


	//   ....[24]....
        /*07e4*/ 	.word	0x00003110
        /*07e8*/ 	.word	0x00000046
        /*07ec*/ 	.word	0x00038890
        /*07f0*/ 	.short	0x010a
        /*07f2*/ 	.byte	0x3f
	.zero		1


	//   ....[25]....
        /*07f4*/ 	.word	0x00003a10
        /*07f8*/ 	.word	0x00000046
        /*07fc*/ 	.word	0x00038890
        /*0800*/ 	.short	0x010a
        /*0802*/ 	.byte	0x3f
	.zero		1


	//   ....[26]....
        /*0804*/ 	.word	0x00003c10
        /*0808*/ 	.word	0x00000004
        /*080c*/ 	.word	0x00000000
        /*0810*/ 	.short	0x0101
        /*0812*/ 	.byte	0x3f
	.zero		1


	//   ....[27]....
        /*0814*/ 	.word	0x00003c50
        /*0818*/ 	.word	0x00000046
        /*081c*/ 	.word	0x000388b0
        /*0820*/ 	.short	0x010a
        /*0822*/ 	.byte	0x3f
	.zero		1


	//   ....[28]....
        /*0824*/ 	.word	0x000042a0
        /*0828*/ 	.word	0x00000046
        /*082c*/ 	.word	0x00000000
        /*0830*/ 	.short	0x0101
        /*0832*/ 	.byte	0x3f
	.zero		1


	//   ....[29]....
        /*0834*/ 	.word	0x00004c30
        /*0838*/ 	.word	0x00000000
        /*083c*/ 	.word	0x00000000
        /*0840*/ 	.short	0x0101
        /*0842*/ 	.byte	0x3f
	.zero		1


	//   ....[30]....
        /*0844*/ 	.word	0x000057a0
        /*0848*/ 	.word	0x00000000
        /*084c*/ 	.word	0x00000000
        /*0850*/ 	.short	0x0101
        /*0852*/ 	.byte	0x3f
	.zero		1


	//   ....[31]....
        /*0854*/ 	.word	0x00006340
        /*0858*/ 	.word	0x00000002
        /*085c*/ 	.word	0x00038800
        /*0860*/ 	.short	0x010a
        /*0862*/ 	.byte	0x3f
	.zero		1


	//   ....[32]....
        /*0864*/ 	.word	0x00006390
        /*0868*/ 	.word	0x00000002
        /*086c*/ 	.word	0x00038800
        /*0870*/ 	.short	0x010a
        /*0872*/ 	.byte	0x3f
	.zero		1


	//   ....[33]....
        /*0874*/ 	.word	0x00006fc0
        /*0878*/ 	.word	0x00000002
        /*087c*/ 	.word	0x00038800
        /*0880*/ 	.short	0x010a
        /*0882*/ 	.byte	0x3f
	.zero		1


	//   ....[34]....
        /*0884*/ 	.word	0x000083e0
        /*0888*/ 	.word	0x00000002
        /*088c*/ 	.word	0x00038800
        /*0890*/ 	.short	0x010a
        /*0892*/ 	.byte	0x3f
	.zero		1


	//   ....[35]....
        /*0894*/ 	.word	0x000093e0
        /*0898*/ 	.word	0x000000a9
        /*089c*/ 	.word	0x00038830
        /*08a0*/ 	.short	0x010a
        /*08a2*/ 	.byte	0x3f
	.zero		1


	//   ....[36]....
        /*08a4*/ 	.word	0x00009490
        /*08a8*/ 	.word	0x000000a9
        /*08ac*/ 	.word	0x00038830
        /*08b0*/ 	.short	0x010a
        /*08b2*/ 	.byte	0x3f
	.zero		1


	//   ....[37]....
        /*08b4*/ 	.word	0x000097a0
        /*08b8*/ 	.word	0x00000002
        /*08bc*/ 	.word	0x00038810
        /*08c0*/ 	.short	0x010a
        /*08c2*/ 	.byte	0x3f
	.zero		1


	//   ....[38]....
        /*08c4*/ 	.word	0x000097f0
        /*08c8*/ 	.word	0x000000a9
        /*08cc*/ 	.word	0x00038850
        /*08d0*/ 	.short	0x010a
        /*08d2*/ 	.byte	0x3f
	.zero		1


	//   ....[39]....
        /*08d4*/ 	.word	0x000098b0
        /*08d8*/ 	.word	0x000000a9
        /*08dc*/ 	.word	0x00038850
        /*08e0*/ 	.short	0x010a
        /*08e2*/ 	.byte	0x3f
	.zero		1


	//   ....[40]....
        /*08e4*/ 	.word	0x0000bc90
        /*08e8*/ 	.word	0x00000015
        /*08ec*/ 	.word	0x00000000
        /*08f0*/ 	.short	0x0101
        /*08f2*/ 	.byte	0x3f
	.zero		1


	//   ....[41]....
        /*08f4*/ 	.word	0x0000c370
        /*08f8*/ 	.word	0x000000a9
        /*08fc*/ 	.word	0x00000000
        /*0900*/ 	.short	0x0101
        /*0902*/ 	.byte	0x3f
	.zero		1


	//   ....[42]....
        /*0904*/ 	.word	0x0000c460
        /*0908*/ 	.word	0x000000ba
        /*090c*/ 	.word	0x00038830
        /*0910*/ 	.short	0x010a
        /*0912*/ 	.byte	0x3f
	.zero		1


	//   ....[43]....
        /*0914*/ 	.word	0x0000c4d0
        /*0918*/ 	.word	0x000000ba
        /*091c*/ 	.word	0x00038830
        /*0920*/ 	.short	0x010a
        /*0922*/ 	.byte	0x3f
	.zero		1


	//   ....[44]....
        /*0924*/ 	.word	0x0000c740
        /*0928*/ 	.word	0x000000ba
        /*092c*/ 	.word	0x00038850
        /*0930*/ 	.short	0x010a
        /*0932*/ 	.byte	0x3f
	.zero		1


	//   ....[45]....
        /*0934*/ 	.word	0x0000c790
        /*0938*/ 	.word	0x000000ba
        /*093c*/ 	.word	0x00038850
        /*0940*/ 	.short	0x010a
        /*0942*/ 	.byte	0x3f
	.zero		1


	//   ....[46]....
        /*0944*/ 	.word	0x0000ea80
        /*0948*/ 	.word	0x000000a5
        /*094c*/ 	.word	0x00000000
        /*0950*/ 	.short	0x0101
        /*0952*/ 	.byte	0x3f
	.zero		1


	//   ....[47]....
        /*0954*/ 	.word	0x0000fad0
        /*0958*/ 	.word	0x000000ba
        /*095c*/ 	.word	0x00000000
        /*0960*/ 	.short	0x0101
        /*0962*/ 	.byte	0x3f
	.zero		1


	//   ....[48]....
        /*0964*/ 	.word	0x0000fc10
        /*0968*/ 	.word	0x000000b9
        /*096c*/ 	.word	0x00038830
        /*0970*/ 	.short	0x010a
        /*0972*/ 	.byte	0x3f
	.zero		1


	//   ....[49]....
        /*0974*/ 	.word	0x0000fc80
        /*0978*/ 	.word	0x000000b9
        /*097c*/ 	.word	0x00038830
        /*0980*/ 	.short	0x010a
        /*0982*/ 	.byte	0x3f
	.zero		1


	//   ....[50]....
        /*0984*/ 	.word	0x0000fef0
        /*0988*/ 	.word	0x000000b9
        /*098c*/ 	.word	0x00038850
        /*0990*/ 	.short	0x010a
        /*0992*/ 	.byte	0x3f
	.zero		1


	//   ....[51]....
        /*0994*/ 	.word	0x0000ff40
        /*0998*/ 	.word	0x000000b9
        /*099c*/ 	.word	0x00038850
        /*09a0*/ 	.short	0x010a
        /*09a2*/ 	.byte	0x3f
	.zero		1


	//   ....[52]....
        /*09a4*/ 	.word	0x00012170
        /*09a8*/ 	.word	0x0000009e
        /*09ac*/ 	.word	0x00000000
        /*09b0*/ 	.short	0x0101
        /*09b2*/ 	.byte	0x3f
	.zero		1


	//   ....[53]....
        /*09b4*/ 	.word	0x00012db0
        /*09b8*/ 	.word	0x000000b9
        /*09bc*/ 	.word	0x00000000
        /*09c0*/ 	.short	0x0101
        /*09c2*/ 	.byte	0x3f
	.zero		1


	//   ....[54]....
        /*09c4*/ 	.word	0x000150d0
        /*09c8*/ 	.word	0x00000000
        /*09cc*/ 	.word	0x00000000
        /*09d0*/ 	.short	0x0101
        /*09d2*/ 	.byte	0x3f
	.zero		1


	//   ....[55]....
        /*09d4*/ 	.word	0x00017480
        /*09d8*/ 	.word	0x00000009
        /*09dc*/ 	.word	0x00038820
        /*09e0*/ 	.short	0x010a
        /*09e2*/ 	.byte	0x3f
	.zero		1


	//   ....[56]....
        /*09e4*/ 	.word	0x00017500
        /*09e8*/ 	.word	0x00000005
        /*09ec*/ 	.word	0x000388a0
        /*09f0*/ 	.short	0x010a
        /*09f2*/ 	.byte	0x3f
	.zero		1


	//   ....[57]....
        /*09f4*/ 	.word	0x000176f0
        /*09f8*/ 	.word	0x00000005
        /*09fc*/ 	.word	0x000388c0
        /*0a00*/ 	.short	0x010a
        /*0a02*/ 	.byte	0x3f
	.zero		1


	//   ....[58]....
        /*0a04*/ 	.word	0x00017c50
        /*0a08*/ 	.word	0x00000006
        /*0a0c*/ 	.word	0x000388a0
        /*0a10*/ 	.short	0x010a
        /*0a12*/ 	.byte	0x3f
	.zero		1


	//   ....[59]....
        /*0a14*/ 	.word	0x00017e20
        /*0a18*/ 	.word	0x00000006
        /*0a1c*/ 	.word	0x000388c0
        /*0a20*/ 	.short	0x010a
        /*0a22*/ 	.byte	0x3f
	.zero		1


	//   ....[60]....
        /*0a24*/ 	.word	0x00018d70
        /*0a28*/ 	.word	0x00000009
        /*0a2c*/ 	.word	0x00038840
        /*0a30*/ 	.short	0x010a
        /*0a32*/ 	.byte	0x3f
	.zero		1


	//   ....[61]....
        /*0a34*/ 	.word	0x00019550
        /*0a38*/ 	.word	0x0000000b
        /*0a3c*/ 	.word	0x00038820
        /*0a40*/ 	.short	0x010a
        /*0a42*/ 	.byte	0x3f
	.zero		1


	//   ....[62]....
        /*0a44*/ 	.word	0x00019620
        /*0a48*/ 	.word	0x00000005
        /*0a4c*/ 	.word	0x00038860
        /*0a50*/ 	.short	0x010a
        /*0a52*/ 	.byte	0x3f
	.zero		1


	//   ....[63]....
        /*0a54*/ 	.word	0x00019da0
        /*0a58*/ 	.word	0x00000002
        /*0a5c*/ 	.word	0x00038840
        /*0a60*/ 	.short	0x010a
        /*0a62*/ 	.byte	0x3f
	.zero		1


	//   ....[64]....
        /*0a64*/ 	.word	0x00019fc0
        /*0a68*/ 	.word	0x00000002
        /*0a6c*/ 	.word	0x00038860
        /*0a70*/ 	.short	0x010a
        /*0a72*/ 	.byte	0x3f
	.zero		1


	//   ....[65]....
        /*0a74*/ 	.word	0x0001a660
        /*0a78*/ 	.word	0x00000002
        /*0a7c*/ 	.word	0x00038840
        /*0a80*/ 	.short	0x010a
        /*0a82*/ 	.byte	0x3f
	.zero		1


	//   ....[66]....
        /*0a84*/ 	.word	0x0001a870
        /*0a88*/ 	.word	0x00000002
        /*0a8c*/ 	.word	0x00038860
        /*0a90*/ 	.short	0x010a
        /*0a92*/ 	.byte	0x3f
	.zero		1


	//   ....[67]....
        /*0a94*/ 	.word	0x0001aea0
        /*0a98*/ 	.word	0x00000002
        /*0a9c*/ 	.word	0x00038840
        /*0aa0*/ 	.short	0x010a
        /*0aa2*/ 	.byte	0x3f
	.zero		1


	//   ....[68]....
        /*0aa4*/ 	.word	0x0001b0c0
        /*0aa8*/ 	.word	0x00000002
        /*0aac*/ 	.word	0x00038860
        /*0ab0*/ 	.short	0x010a
        /*0ab2*/ 	.byte	0x3f
	.zero		1


	//   ....[69]....
        /*0ab4*/ 	.word	0x0001c3a0
        /*0ab8*/ 	.word	0x00000000
        /*0abc*/ 	.word	0x00038820
        /*0ac0*/ 	.short	0x010a
        /*0ac2*/ 	.byte	0x3f
	.zero		1


	//   ....[70]....
        /*0ac4*/ 	.word	0x0001c540
        /*0ac8*/ 	.word	0x00000006
        /*0acc*/ 	.word	0x00000000
        /*0ad0*/ 	.short	0x010a
        /*0ad2*/ 	.byte	0x3f
	.zero		1


	//   ....[71]....
        /*0ad4*/ 	.word	0x0001c5b0
        /*0ad8*/ 	.word	0x00000007
        /*0adc*/ 	.word	0x00000000
        /*0ae0*/ 	.short	0x010a
        /*0ae2*/ 	.byte	0x3f
	.zero		1


	//   ....[72]....
        /*0ae4*/ 	.word	0x0001c620
        /*0ae8*/ 	.word	0x00000004
        /*0aec*/ 	.word	0x00000000
        /*0af0*/ 	.short	0x010a
        /*0af2*/ 	.byte	0x3f
	.zero		1


	//   ....[73]....
        /*0af4*/ 	.word	0x0001c650
        /*0af8*/ 	.word	0x00000003
        /*0afc*/ 	.word	0x00000000
        /*0b00*/ 	.short	0x010a
        /*0b02*/ 	.byte	0x3f
	.zero		1


	//   ....[74]....
        /*0b04*/ 	.word	0x0001c6b0
        /*0b08*/ 	.word	0x00000046
        /*0b0c*/ 	.word	0x00038890
        /*0b10*/ 	.short	0x010a
        /*0b12*/ 	.byte	0x3f
	.zero		1


	//   ....[75]....
        /*0b14*/ 	.word	0x0001c700
        /*0b18*/ 	.word	0x00000046
        /*0b1c*/ 	.word	0x00038890
        /*0b20*/ 	.short	0x010a
        /*0b22*/ 	.byte	0x3f
	.zero		1


	//   ....[76]....
        /*0b24*/ 	.word	0x0001c750
        /*0b28*/ 	.word	0x00000046
        /*0b2c*/ 	.word	0x00038890
        /*0b30*/ 	.short	0x010a
        /*0b32*/ 	.byte	0x3f
	.zero		1


	//   ....[77]....
        /*0b34*/ 	.word	0x0001c7a0
        /*0b38*/ 	.word	0x00000046
        /*0b3c*/ 	.word	0x000388b0
        /*0b40*/ 	.short	0x010a
        /*0b42*/ 	.byte	0x3f
	.zero		1


	//   ....[78]....
        /*0b44*/ 	.word	0x0001ccf0
        /*0b48*/ 	.word	0x00000002
        /*0b4c*/ 	.word	0x00038800
        /*0b50*/ 	.short	0x010a
        /*0b52*/ 	.byte	0x3f
	.zero		1


	//   ....[79]....
        /*0b54*/ 	.word	0x0001d240
        /*0b58*/ 	.word	0x00000002
        /*0b5c*/ 	.word	0x00038800
        /*0b60*/ 	.short	0x010a
        /*0b62*/ 	.byte	0x3f
	.zero		1


	//   ....[80]....
        /*0b64*/ 	.word	0x0001d290
        /*0b68*/ 	.word	0x000000a9
        /*0b6c*/ 	.word	0x00038830
        /*0b70*/ 	.short	0x010a
        /*0b72*/ 	.byte	0x3f
	.zero		1


	//   ....[81]....
        /*0b74*/ 	.word	0x0001d2e0
        /*0b78*/ 	.word	0x00000002
        /*0b7c*/ 	.word	0x00038810
        /*0b80*/ 	.short	0x010a
        /*0b82*/ 	.byte	0x3f
	.zero		1


	//   ....[82]....
        /*0b84*/ 	.word	0x0001d330
        /*0b88*/ 	.word	0x000000a9
        /*0b8c*/ 	.word	0x00038850
        /*0b90*/ 	.short	0x010a
        /*0b92*/ 	.byte	0x3f
	.zero		1


	//   ....[83]....
        /*0b94*/ 	.word	0x0001d380
        /*0b98*/ 	.word	0x000000ba
        /*0b9c*/ 	.word	0x00038830
        /*0ba0*/ 	.short	0x010a
        /*0ba2*/ 	.byte	0x3f
	.zero		1


	//   ....[84]....
        /*0ba4*/ 	.word	0x0001d3d0
        /*0ba8*/ 	.word	0x000000ba
        /*0bac*/ 	.word	0x00038850
        /*0bb0*/ 	.short	0x010a
        /*0bb2*/ 	.byte	0x3f
	.zero		1


	//   ....[85]....
        /*0bb4*/ 	.word	0x0001d420
        /*0bb8*/ 	.word	0x000000b9
        /*0bbc*/ 	.word	0x00038830
        /*0bc0*/ 	.short	0x010a
        /*0bc2*/ 	.byte	0x3f
	.zero		1


	//   ....[86]....
        /*0bc4*/ 	.word	0x0001d470
        /*0bc8*/ 	.word	0x000000b9
        /*0bcc*/ 	.word	0x00038850
        /*0bd0*/ 	.short	0x010a
        /*0bd2*/ 	.byte	0x3f
	.zero		1


	//   ....[87]....
        /*0bd4*/ 	.word	0x0001d610
        /*0bd8*/ 	.word	0x00000009
        /*0bdc*/ 	.word	0x00038820
        /*0be0*/ 	.short	0x010a
        /*0be2*/ 	.byte	0x3f
	.zero		1


	//   ....[88]....
        /*0be4*/ 	.word	0x0001d660
        /*0be8*/ 	.word	0x00000005
        /*0bec*/ 	.word	0x000388a0
        /*0bf0*/ 	.short	0x010a
        /*0bf2*/ 	.byte	0x3f
	.zero		1


	//   ....[89]....
        /*0bf4*/ 	.word	0x0001d6b0
        /*0bf8*/ 	.word	0x00000005
        /*0bfc*/ 	.word	0x000388c0
        /*0c00*/ 	.short	0x010a
        /*0c02*/ 	.byte	0x3f
	.zero		1


	//   ....[90]....
        /*0c04*/ 	.word	0x0001d700
        /*0c08*/ 	.word	0x00000006
        /*0c0c*/ 	.word	0x000388a0
        /*0c10*/ 	.short	0x010a
        /*0c12*/ 	.byte	0x3f
	.zero		1


	//   ....[91]....
        /*0c14*/ 	.word	0x0001d750
        /*0c18*/ 	.word	0x00000006
        /*0c1c*/ 	.word	0x000388c0
        /*0c20*/ 	.short	0x010a
        /*0c22*/ 	.byte	0x3f
	.zero		1


	//   ....[92]....
        /*0c24*/ 	.word	0x0001d8f0
        /*0c28*/ 	.word	0x00000009
        /*0c2c*/ 	.word	0x00038840
        /*0c30*/ 	.short	0x010a
        /*0c32*/ 	.byte	0x3f
	.zero		1


	//   ....[93]....
        /*0c34*/ 	.word	0x0001d970
        /*0c38*/ 	.word	0x00000009
        /*0c3c*/ 	.word	0x00038820
        /*0c40*/ 	.short	0x010a
        /*0c42*/ 	.byte	0x3f
	.zero		1


	//   ....[94]....
        /*0c44*/ 	.word	0x0001d9c0
        /*0c48*/ 	.word	0x00000005
        /*0c4c*/ 	.word	0x00038860
        /*0c50*/ 	.short	0x010a
        /*0c52*/ 	.byte	0x3f
	.zero		1


	//   ....[95]....
        /*0c54*/ 	.word	0x0001da10
        /*0c58*/ 	.word	0x00000002
        /*0c5c*/ 	.word	0x00038840
        /*0c60*/ 	.short	0x010a
        /*0c62*/ 	.byte	0x3f
	.zero		1


	//   ....[96]....
        /*0c64*/ 	.word	0x0001da60
        /*0c68*/ 	.word	0x00000002
        /*0c6c*/ 	.word	0x00038860
        /*0c70*/ 	.short	0x010a
        /*0c72*/ 	.byte	0x3f
	.zero		1


	//   ....[97]....
        /*0c74*/ 	.word	0x0001dab0
        /*0c78*/ 	.word	0x00000002
        /*0c7c*/ 	.word	0x00038840
        /*0c80*/ 	.short	0x010a
        /*0c82*/ 	.byte	0x3f
	.zero		1


	//   ....[98]....
        /*0c84*/ 	.word	0x0001db00
        /*0c88*/ 	.word	0x00000002
        /*0c8c*/ 	.word	0x00038860
        /*0c90*/ 	.short	0x010a
        /*0c92*/ 	.byte	0x3f
	.zero		1


	//   ....[99]....
        /*0c94*/ 	.word	0x0001db50
        /*0c98*/ 	.word	0x00000002
        /*0c9c*/ 	.word	0x00038840
        /*0ca0*/ 	.short	0x010a
        /*0ca2*/ 	.byte	0x3f
	.zero		1


	//   ....[100]....
        /*0ca4*/ 	.word	0x0001dba0
        /*0ca8*/ 	.word	0x00000002
        /*0cac*/ 	.word	0x00038860
        /*0cb0*/ 	.short	0x010a
        /*0cb2*/ 	.byte	0x3f
	.zero		1


	//   ....[101]....
        /*0cb4*/ 	.word	0x0001e560
        /*0cb8*/ 	.word	0x00000000
        /*0cbc*/ 	.word	0x00038820
        /*0cc0*/ 	.short	0x010a
        /*0cc2*/ 	.byte	0x3f
	.zero		1


	//   ....[102]....
        /*0cc4*/ 	.word	0x0001e700
        /*0cc8*/ 	.word	0x00000006
        /*0ccc*/ 	.word	0x00000000
        /*0cd0*/ 	.short	0x010a
        /*0cd2*/ 	.byte	0x3f
	.zero		1


	//   ....[103]....
        /*0cd4*/ 	.word	0x0001e750
        /*0cd8*/ 	.word	0x00000007
        /*0cdc*/ 	.word	0x00000000
        /*0ce0*/ 	.short	0x010a
        /*0ce2*/ 	.byte	0x3f
	.zero		1


	//   ....[104]....
        /*0ce4*/ 	.word	0x0001e7a0
        /*0ce8*/ 	.word	0x00000004
        /*0cec*/ 	.word	0x00000000
        /*0cf0*/ 	.short	0x010a
        /*0cf2*/ 	.byte	0x3f
	.zero		1


	//----- nvinfo : EIATTR_NUM_MBARRIERS
	.align		4
.L_1121:
        /*0cf4*/ 	.byte	0x03, 0x38
        /*0cf6*/ 	.short	0x0017


	//----- nvinfo : EIATTR_EXIT_INSTR_OFFSETS
	.align		4
        /*0cf8*/ 	.byte	0x04, 0x1c
        /*0cfa*/ 	.short	(.L_1123 - .L_1122)


	//   ....[0]....
.L_1122:
        /*0cfc*/ 	.word	0x0001c6a0


	//----- nvinfo : EIATTR_MAX_THREADS
	.align		4
.L_1123:
        /*0d00*/ 	.byte	0x04, 0x05
        /*0d02*/ 	.short	(.L_1125 - .L_1124)
.L_1124:
        /*0d04*/ 	.word	0x00000180
        /*0d08*/ 	.word	0x00000001
        /*0d0c*/ 	.word	0x00000001


	//----- nvinfo : EIATTR_CRS_STACK_SIZE
	.align		4
.L_1125:
        /*0d10*/ 	.byte	0x04, 0x1e
        /*0d12*/ 	.short	(.L_1127 - .L_1126)
.L_1126:
        /*0d14*/ 	.word	0x00000000


	//----- nvinfo : EIATTR_CBANK_PARAM_SIZE
	.align		4
.L_1127:
        /*0d18*/ 	.byte	0x03, 0x19
        /*0d1a*/ 	.short	0x0b70


	//----- nvinfo : EIATTR_PARAM_CBANK
	.align		4
        /*0d1c*/ 	.byte	0x04, 0x0a
        /*0d1e*/ 	.short	(.L_1129 - .L_1128)
	.align		4
.L_1128:
        /*0d20*/ 	.word	index@(.nv.constant0._ZN7cutlass13device_kernelIN5flash11enable_sm90INS1_16FlashAttnFwdSm90INS1_25CollectiveMainloopFwdSm90ILi2EN4cute5tupleIJNS5_1CILi1EEES8_S8_EEENS6_IJNS7_ILi64EEESA_SA_EEELi512ENS_10bfloat16_tEfNS_4arch4Sm90ELb1ELb0ELb0ELb1ELb0ELb1ELb1ELb0ELb0ELb0ELb0ELb0EEENS1_21CollectiveEpilogueFwdINS6_IJSA_NS7_ILi512EEESA_EEES9_SC_SE_Li256ELb1ELb0ELb0ELb0EEENS1_36VarlenDynamicPersistentTileSchedulerILi64ELi64ELi256ELi32ELb0ELb0ELb1ELb1ELb1ELb1EEEEEEEEEvNT_6ParamsE)
        /*0d24*/ 	.short	0x0210
        /*0d26*/ 	.short	0x0b70


	//----- nvinfo : EIATTR_SW_WAR
	.align		4
.L_1129:
        /*0d28*/ 	.byte	0x04, 0x36
        /*0d2a*/ 	.short	(.L_1131 - .L_1130)
.L_1130:
        /*0d2c*/ 	.word	0x00000008
.L_1131:


//--------------------- .nv.info._ZN7cutlass13device_kernelIN5flash11enable_sm90INS1_16FlashAttnFwdSm90INS1_25CollectiveMainloopFwdSm90ILi2EN4cute5tupleIJNS5_1CILi1EEES8_S8_EEENS6_IJNS7_ILi128EEENS7_ILi96EEENS7_ILi64EEEEEELi256ENS_10bfloat16_tEfNS_4arch4Sm90ELb0ELb0ELb0ELb0ELb0ELb0ELb0ELb1ELb0ELb0ELb0ELb0EEENS1_21CollectiveEpilogueFwdINS6_IJSA_NS7_ILi256EEESB_EEES9_SE_SG_Li256ELb0ELb0ELb0ELb0EEENS1_29StaticPersistentTileSchedulerILb0EEEEEEEEEvNT_6ParamsE --------------------------
	.section	.nv.info._ZN7cutlass13device_kernelIN5flash11enable_sm90INS1_16FlashAttnFwdSm90INS1_25CollectiveMainloopFwdSm90ILi2EN4cute5tupleIJNS5_1CILi1EEES8_S8_EEENS6_IJNS7_ILi128EEENS7_ILi96EEENS7_ILi64EEEEEELi256ENS_10bfloat16_tEfNS_4arch4Sm90ELb0ELb0ELb0ELb0ELb0ELb0ELb0ELb1ELb0ELb0ELb0ELb0EEENS1_21CollectiveEpilogueFwdINS6_IJSA_NS7_ILi256EEESB_EEES9_SE_SG_Li256ELb0ELb0ELb0ELb0EEENS1_29StaticPersistentTileSchedulerILb0EEEEEEEEEvNT_6ParamsE,"",@"SHT_CUDA_INFO"
	.sectionflags	@""
	.align	4


	//----- nvinfo : EIATTR_CUDA_API_VERSION
	.align		4
        /*0000*/ 	.byte	0x04, 0x37
        /*0002*/ 	.short	(.L_1133 - .L_1132)
.L_1132:
        /*0004*/ 	.word	0x00000082


	//----- nvinfo : EIATTR_KPARAM_INFO
	.align		4
.L_1133:
        /*0008*/ 	.byte	0x04, 0x17
        /*000a*/ 	.short	(.L_1135 - .L_1134)
.L_1134:
        /*000c*/ 	.word	0x00000000
        /*0010*/ 	.short	0x0000
        /*0012*/ 	.short	0x0070
        /*0014*/ 	.byte	0x00, 0xf0, 0x01, 0x2e


	//----- nvinfo : EIATTR_SPARSE_MMA_MASK
	.align		4
.L_1135:
        /*0018*/ 	.byte	0x03, 0x50
        /*001a*/ 	.short	0x0000


	//----- nvinfo : EIATTR_MAXREG_COUNT
	.align		4
        /*001c*/ 	.byte	0x03, 0x1b
        /*001e*/ 	.short	0x00a8


	//----- nvinfo : EIATTR_NUM_BARRIERS
	.align		4
        /*0020*/ 	.byte	0x02, 0x4c
        /*0022*/ 	.byte	0x10
	.zero		1


	//----- nvinfo : EIATTR_EXTERNS
	.align		4
        /*0024*/ 	.byte	0x04, 0x0f
        /*0026*/ 	.short	(.L_1137 - .L_1136)


	//   ....[0]....
	.align		4
.L_1136:
        /*0028*/ 	.word	index@(__assertfail)


	//----- nvinfo : EIATTR_ANNOTATIONS
	.align		4
.L_1137:
        /*002c*/ 	.byte	0x04, 0x55
        /*002e*/ 	.short	(.L_1139 - .L_1138)


	//   ....[0]....
.L_1138:
        /* <DEDUP_REMOVED lines=13> */


	//----- nvinfo : EIATTR_MERCURY_ISA_VERSION
	.align		4
.L_1139:
        /*00e8*/ 	.byte	0x03, 0x5f
        /*00ea*/ 	.short	0x0101


	//----- nvinfo : EIATTR_INT_WARP_WIDE_INSTR_OFFSETS
	.align		4
        /*00ec*/ 	.byte	0x04, 0x31
        /*00ee*/ 	.short	(.L_1141 - .L_1140)


	//   ....[0]....
.L_1140:
        /*00f0*/ 	.word	0x00000190


	//   ....[1]....
        /*00f4*/ 	.word	0x000001c0


	//   ....[2]....
        /*00f8*/ 	.word	0x000001d0


	//   ....[3]....
        /*00fc*/ 	.word	0x00006a90


	//   ....[4]....
        /*0100*/ 	.word	0x00006ac0


	//----- nvinfo : EIATTR_COOP_GROUP_MASK_REGIDS
	.align		4
.L_1141:
        /*0104*/ 	.byte	0x04, 0x29
        /*0106*/ 	.short	(.L_1143 - .L_1142)


	//   ....[0]....
.L_1142:
        /*0108*/ 	.word	0xffffffff


	//   ....[1]....
        /*010c*/ 	.word	0xffffffff


	//   ....[2]....
        /*0110*/ 	.word	0xffffffff


	//   ....[3]....
        /*0114*/ 	.word	0xffffffff


	//   ....[4]....
        /*0118*/ 	.word	0xffffffff


	//   ....[5]....
        /*011c*/ 	.word	0xffffffff


	//   ....[6]....
        /*0120*/ 	.word	0xffffffff


	//   ....[7]....
        /*0124*/ 	.word	0xffffffff


	//   ....[8]....
        /*0128*/ 	.word	0xffffffff


	//   ....[9]....
        /*012c*/ 	.word	0xffffffff


	//   ....[10]....
        /*0130*/ 	.word	0xffffffff


	//   ....[11]....
        /*0134*/ 	.word	0xffffffff


	//   ....[12]....
        /*0138*/ 	.word	0xffffffff


	//   ....[13]....
        /*013c*/ 	.word	0xffffffff


	//   ....[14]....
        /*0140*/ 	.word	0xffffffff


	//   ....[15]....
        /*0144*/ 	.word	0xffffffff


	//   ....[16]....
        /*0148*/ 	.word	0xffffffff


	//   ....[17]....
        /*014c*/ 	.word	0xffffffff


	//   ....[18]....
        /*0150*/ 	.word	0xffffffff


	//   ....[19]....
        /*0154*/ 	.word	0xffffffff


	//   ....[20]....
        /*0158*/ 	.word	0xffffffff


	//   ....[21]....
        /*015c*/ 	.word	0xffffffff


	//   ....[22]....
        /*0160*/ 	.word	0xffffffff


	//   ....[23]....
        /*0164*/ 	.word	0x0500000f


	//   ....[24]....
        /*0168*/ 	.word	0x0500000f


	//----- nvinfo : EIATTR_COOP_GROUP_INSTR_OFFSETS
	.align		4
.L_1143:
        /*016c*/ 	.byte	0x04, 0x28
        /*016e*/ 	.short	(.L_1145 - .L_1144)


	//   ....[0]....
.L_1144:
        /*0170*/ 	.word	0x00000070


	//   ....[1]....
        /*0174*/ 	.word	0x000001a0


	//   ....[2]....
        /*0178*/ 	.word	0x000001f0


	//   ....[3]....
        /*017c*/ 	.word	0x000003e0


	//   ....[4]....
        /*0180*/ 	.word	0x00000540


	//   ....[5]....
        /*0184*/ 	.word	0x00000660


	//   ....[6]....
        /*0188*/ 	.word	0x000007c0


	//   ....[7]....
        /*018c*/ 	.word	0x00000d40


	//   ....[8]....
        /*0190*/ 	.word	0x00001a10


	//   ....[9]....
        /*0194*/ 	.word	0x00001a60


	//   ....[10]....
        /*0198*/ 	.word	0x00001ec0


	//   ....[11]....
        /*019c*/ 	.word	0x00001f40


	//   ....[12]....
        /*01a0*/ 	.word	0x00002f60


	//   ....[13]....
        /*01a4*/ 	.word	0x00002f90


	//   ....[14]....
        /*01a8*/ 	.word	0x00003320


	//   ....[15]....
        /*01ac*/ 	.word	0x000034f0


	//   ....[16]....
        /*01b0*/ 	.word	0x00004810


	//   ....[17]....
        /*01b4*/ 	.word	0x00004850


	//   ....[18]....
        /*01b8*/ 	.word	0x000049e0


	//   ....[19]....
        /*01bc*/ 	.word	0x00004a20


	//   ....[20]....
        /*01c0*/ 	.word	0x00005f60


	//   ....[21]....
        /*01c4*/ 	.word	0x00006290


	//   ....[22]....
        /*01c8*/ 	.word	0x00008c60


	//   ....[23]....
        /*01cc*/ 	.word	0x00009150


	//   ....[24]....
        /*01d0*/ 	.word	0x000095f0


	//----- nvinfo : EIATTR_REG_RECONFIG
	.align		4
.L_1145:
        /*01d4*/ 	.byte	0x01, 0x54
	.zero		2


	//----- nvinfo : EIATTR_SYSCALL_OFFSETS
	.align		4
        /*01d8*/ 	.byte	0x04, 0x46
        /*01da*/ 	.short	(.L_1147 - .L_1146)


	//   ....[0]....
.L_1146:
        /*01dc*/ 	.word	0x00001070


	//   ....[1]....
        /*01e0*/ 	.word	0x000066f0


	//   ....[2]....
        /*01e4*/ 	.word	0x00006830


	//   ....[3]....
        /*01e8*/ 	.word	0x00006930


	//----- nvinfo : EIATTR_MBARRIER_INSTR_OFFSETS
	.align		4
.L_1147:
        /*01ec*/ 	.byte	0x04, 0x39
        /*01ee*/ 	.short	(.L_1149 - .L_1148)


	//   ....[0]....
.L_1148:
        /*01f0*/ 	.word	0x00000290
        /*01f4*/ 	.word	0x000000ff
        /*01f8*/ 	.word	0x00022800
        /*01fc*/ 	.short	0x0100
        /*01fe*/ 	.byte	0x06
	.zero		1


	//   ....[1]....
        /*0200*/ 	.word	0x000002a0
        /*0204*/ 	.word	0x000000ff
        /*0208*/ 	.word	0x00022820
        /*020c*/ 	.short	0x0100
        /*020e*/ 	.byte	0x06
	.zero		1


	//   ....[2]....
        /*0210*/ 	.word	0x00000390
        /*0214*/ 	.word	0x000000ff
        /*0218*/ 	.word	0x00022830
        /*021c*/ 	.short	0x0100
        /*021e*/ 	.byte	0x08
	.zero		1


	//   ....[3]....
        /*0220*/ 	.word	0x000003a0
        /*0224*/ 	.word	0x000000ff
        /*0228*/ 	.word	0x00022840
        /*022c*/ 	.short	0x0100
        /*022e*/ 	.byte	0x08
	.zero		1


	//   ....[4]....
        /*0230*/ 	.word	0x000003b0
        /*0234*/ 	.word	0x000000ff
        /*0238*/ 	.word	0x00022838
        /*023c*/ 	.short	0x0100
        /*023e*/ 	.byte	0x08
	.zero		1


	//   ....[5]....
        /*0240*/ 	.word	0x000003c0
        /*0244*/ 	.word	0x000000ff
        /*0248*/ 	.word	0x00022848
        /*024c*/ 	.short	0x0100
        /*024e*/ 	.byte	0x08
	.zero		1


	//   ....[6]....
        /*0250*/ 	.word	0x000004f0
        /*0254*/ 	.word	0x000000ff
        /*0258*/ 	.word	0x00022850
        /*025c*/ 	.short	0x0100
        /*025e*/ 	.byte	0x08
	.zero		1


	//   ....[7]....
        /*0260*/ 	.word	0x00000500
        /*0264*/ 	.word	0x000000ff
        /*0268*/ 	.word	0x00022860
        /*026c*/ 	.short	0x0100
        /*026e*/ 	.byte	0x08
	.zero		1


	//   ....[8]....
        /*0270*/ 	.word	0x00000510
        /*0274*/ 	.word	0x000000ff
        /*0278*/ 	.word	0x00022858
        /*027c*/ 	.short	0x0100
        /*027e*/ 	.byte	0x08
	.zero		1


	//   ....[9]....
        /*0280*/ 	.word	0x00000520
        /*0284*/ 	.word	0x000000ff
        /*0288*/ 	.word	0x00022868
        /*028c*/ 	.short	0x0100
        /*028e*/ 	.byte	0x08
	.zero		1


	//   ....[10]....
        /*0290*/ 	.word	0x00000610
        /*0294*/ 	.word	0x000000ff
        /*0298*/ 	.word	0x00022870
        /*029c*/ 	.short	0x0100
        /*029e*/ 	.byte	0x06
	.zero		1


	//   ....[11]....
        /*02a0*/ 	.word	0x00000620
        /*02a4*/ 	.word	0x000000ff
        /*02a8*/ 	.word	0x00022880
        /*02ac*/ 	.short	0x0100
        /*02ae*/ 	.byte	0x06
	.zero		1


	//   ....[12]....
        /*02b0*/ 	.word	0x00000630
        /*02b4*/ 	.word	0x000000ff
        /*02b8*/ 	.word	0x00022878
        /*02bc*/ 	.short	0x0100
        /*02be*/ 	.byte	0x06
	.zero		1


	//   ....[13]....
        /*02c0*/ 	.word	0x00000640
        /*02c4*/ 	.word	0x000000ff
        /*02c8*/ 	.word	0x00022888
        /*02cc*/ 	.short	0x0100
        /*02ce*/ 	.byte	0x06
	.zero		1


	//   ....[14]....
        /*02d0*/ 	.word	0x00000770
        /*02d4*/ 	.word	0x000000ff
        /*02d8*/ 	.word	0x00022890
        /*02dc*/ 	.short	0x0100
        /*02de*/ 	.byte	0x08
	.zero		1


	//   ....[15]....
        /*02e0*/ 	.word	0x00000780
        /*02e4*/ 	.word	0x000000ff
        /*02e8*/ 	.word	0x000228a0
        /*02ec*/ 	.short	0x0100
        /*02ee*/ 	.byte	0x08
	.zero		1


	//   ....[16]....
        /*02f0*/ 	.word	0x00000790
        /*02f4*/ 	.word	0x000000ff
        /*02f8*/ 	.word	0x00022898
        /*02fc*/ 	.short	0x0100
        /*02fe*/ 	.byte	0x08
	.zero		1


	//   ....[17]....
        /*0300*/ 	.word	0x000007a0
        /*0304*/ 	.word	0x000000ff
        /*0308*/ 	.word	0x000228a8
        /*030c*/ 	.short	0x0100
        /*030e*/ 	.byte	0x08
	.zero		1


	//   ....[18]....
        /*0310*/ 	.word	0x000008d0
        /*0314*/ 	.word	0x000000ff
        /*0318*/ 	.word	0x000228b0
        /*031c*/ 	.short	0x0100
        /*031e*/ 	.byte	0x08
	.zero		1


	//   ....[19]....
        /*0320*/ 	.word	0x000008e0
        /*0324*/ 	.word	0x000000ff
        /*0328*/ 	.word	0x000228c0
        /*032c*/ 	.short	0x0100
        /*032e*/ 	.byte	0x08
	.zero		1


	//   ....[20]....
        /*0330*/ 	.word	0x000008f0
        /*0334*/ 	.word	0x000000ff
        /*0338*/ 	.word	0x000228b8
        /*033c*/ 	.short	0x0100
        /*033e*/ 	.byte	0x08
	.zero		1


	//   ....[21]....
        /*0340*/ 	.word	0x00000900
        /*0344*/ 	.word	0x000000ff
        /*0348*/ 	.word	0x000228c8
        /*034c*/ 	.short	0x0100
        /*034e*/ 	.byte	0x08
	.zero		1


	//   ....[22]....
        /*0350*/ 	.word	0x000010c0
        /*0354*/ 	.word	0x000000ff
        /*0358*/ 	.word	0x00022800
        /*035c*/ 	.short	0x010a
        /*035e*/ 	.byte	0x2e
	.zero		1


	//   ....[23]....
        /*0360*/ 	.word	0x00001170
        /*0364*/ 	.word	0x000000ff
        /*0368*/ 	.word	0x00022830
        /*036c*/ 	.short	0x010a
        /*036e*/ 	.byte	0x15
	.zero		1


	//   ....[24]....
        /*0370*/ 	.word	0x000011b0
        /*0374*/ 	.word	0x000000ff
        /*0378*/ 	.word	0x00022830
        /*037c*/ 	.short	0x010a
        /*037e*/ 	.byte	0x15
	.zero		1


	//   ....[25]....
        /*0380*/ 	.word	0x00002360
        /*0384*/ 	.word	0x00000004
        /*0388*/ 	.word	0x00000000
        /*038c*/ 	.short	0x0101
        /*038e*/ 	.byte	0x3f
	.zero		1


	//   ....[26]....
        /*0390*/ 	.word	0x00002790
        /*0394*/ 	.word	0x000000ff
        /*0398*/ 	.word	0x00022850
        /*039c*/ 	.short	0x010a
        /*039e*/ 	.byte	0x15
	.zero		1


	//   ....[27]....
        /*03a0*/ 	.word	0x000027d0
        /*03a4*/ 	.word	0x000000ff
        /*03a8*/ 	.word	0x00022850
        /*03ac*/ 	.short	0x010a
        /*03ae*/ 	.byte	0x15
	.zero		1


	//   ....[28]....
        /*03b0*/ 	.word	0x00002ac0
        /*03b4*/ 	.word	0x00000008
        /*03b8*/ 	.word	0x00000000
        /*03bc*/ 	.short	0x0101
        /*03be*/ 	.byte	0x3f
	.zero		1


	//   ....[29]....
        /*03c0*/ 	.word	0x00002c10
        /*03c4*/ 	.word	0x000000ff
        /*03c8*/ 	.word	0x00022830
        /*03cc*/ 	.short	0x010a
        /*03ce*/ 	.byte	0x17
	.zero		1


	//   ....[30]....
        /*03d0*/ 	.word	0x00002c60
        /*03d4*/ 	.word	0x000000ff
        /*03d8*/ 	.word	0x00022830
        /*03dc*/ 	.short	0x010a
        /*03de*/ 	.byte	0x17
	.zero		1


	//   ....[31]....
        /*03e0*/ 	.word	0x000038a0
        /*03e4*/ 	.word	0x0000009a
        /*03e8*/ 	.word	0x00000000
        /*03ec*/ 	.short	0x0101
        /*03ee*/ 	.byte	0x3f
	.zero		1


	//   ....[32]....
        /*03f0*/ 	.word	0x000044e0
        /*03f4*/ 	.word	0x000000ff
        /*03f8*/ 	.word	0x00022850
        /*03fc*/ 	.short	0x010a
        /*03fe*/ 	.byte	0x17
	.zero		1


	//   ....[33]....
        /*0400*/ 	.word	0x00004530
        /*0404*/ 	.word	0x000000ff
        /*0408*/ 	.word	0x00022850
        /*040c*/ 	.short	0x010a
        /*040e*/ 	.byte	0x17
	.zero		1


	//   ....[34]....
        /*0410*/ 	.word	0x000047f0
        /*0414*/ 	.word	0x000000b7
        /*0418*/ 	.word	0x00000000
        /*041c*/ 	.short	0x0101
        /*041e*/ 	.byte	0x3f
	.zero		1


	//   ....[35]....
        /*0420*/ 	.word	0x000061a0
        /*0424*/ 	.word	0x000000ff
        /*0428*/ 	.word	0x00000000
        /*042c*/ 	.short	0x0101
        /*042e*/ 	.byte	0x06
	.zero		1


	//   ....[36]....
        /*0430*/ 	.word	0x00006e10
        /*0434*/ 	.word	0x00000005
        /*0438*/ 	.word	0x00022840
        /*043c*/ 	.short	0x010a
        /*043e*/ 	.byte	0x3f
	.zero		1


	//   ....[37]....
        /*0440*/ 	.word	0x000071a0
        /*0444*/ 	.word	0x0000000a
        /*0448*/ 	.word	0x00022820
        /*044c*/ 	.short	0x010a
        /*044e*/ 	.byte	0x3f
	.zero		1


	//   ....[38]....
        /*0450*/ 	.word	0x00007270
        /*0454*/ 	.word	0x00000008
        /*0458*/ 	.word	0x00022860
        /*045c*/ 	.short	0x010a
        /*045e*/ 	.byte	0x3f
	.zero		1


	//   ....[39]....
        /*0460*/ 	.word	0x00007820
        /*0464*/ 	.word	0x00000002
        /*0468*/ 	.word	0x00022840
        /*046c*/ 	.short	0x010a
        /*046e*/ 	.byte	0x3f
	.zero		1


	//   ....[40]....
        /*0470*/ 	.word	0x000079e0
        /*0474*/ 	.word	0x00000002
        /*0478*/ 	.word	0x00022860
        /*047c*/ 	.short	0x010a
        /*047e*/ 	.byte	0x3f
	.zero		1


	//   ....[41]....
        /*0480*/ 	.word	0x00007f30
        /*0484*/ 	.word	0x00000003
        /*0488*/ 	.word	0x00022840
        /*048c*/ 	.short	0x010a
        /*048e*/ 	.byte	0x3f
	.zero		1


	//   ....[42]....
        /*0490*/ 	.word	0x000080f0
        /*0494*/ 	.word	0x00000003
        /*0498*/ 	.word	0x00022860
        /*049c*/ 	.short	0x010a
        /*049e*/ 	.byte	0x3f
	.zero		1


	//   ....[43]....
        /*04a0*/ 	.word	0x000085e0
        /*04a4*/ 	.word	0x00000003
        /*04a8*/ 	.word	0x00022840
        /*04ac*/ 	.short	0x010a
        /*04ae*/ 	.byte	0x3f
	.zero		1


	//   ....[44]....
        /*04b0*/ 	.word	0x000087a0
        /*04b4*/ 	.word	0x00000003
        /*04b8*/ 	.word	0x00022860
        /*04bc*/ 	.short	0x010a
        /*04be*/ 	.byte	0x3f
	.zero		1


	//   ....[45]....
        /*04c0*/ 	.word	0x00008be0
        /*04c4*/ 	.word	0x00000000
        /*04c8*/ 	.word	0x00022820
        /*04cc*/ 	.short	0x010a
        /*04ce*/ 	.byte	0x3f
	.zero		1


	//   ....[46]....
        /*04d0*/ 	.word	0x00008d80
        /*04d4*/ 	.word	0x00000006
        /*04d8*/ 	.word	0x00000000
        /*04dc*/ 	.short	0x010a
        /*04de*/ 	.byte	0x3f
	.zero		1


	//   ....[47]....
        /*04e0*/ 	.word	0x00008df0
        /*04e4*/ 	.word	0x00000003
        /*04e8*/ 	.word	0x00000000
        /*04ec*/ 	.short	0x010a
        /*04ee*/ 	.byte	0x3f
	.zero		1


	//   ....[48]....
        /*04f0*/ 	.word	0x00008e50
        /*04f4*/ 	.word	0x00000010
        /*04f8*/ 	.word	0x00000000
        /*04fc*/ 	.short	0x010a
        /*04fe*/ 	.byte	0x3f
	.zero		1


	//   ....[49]....
        /*0500*/ 	.word	0x00008e80
        /*0504*/ 	.word	0x00000003
        /*0508*/ 	.word	0x00000000
        /*050c*/ 	.short	0x010a
        /*050e*/ 	.byte	0x3f
	.zero		1


	//   ....[50]....
        /*0510*/ 	.word	0x00008ef0
        /*0514*/ 	.word	0x00000003
        /*0518*/ 	.word	0x00022800
        /*051c*/ 	.short	0x010a
        /*051e*/ 	.byte	0x3f
	.zero		1


	//   ....[51]....
        /*0520*/ 	.word	0x00008f50
        /*0524*/ 	.word	0x00000000
        /*0528*/ 	.word	0x00022830
        /*052c*/ 	.short	0x010a
        /*052e*/ 	.byte	0x3f
	.zero		1


	//   ....[52]....
        /*0530*/ 	.word	0x00008fa0
        /*0534*/ 	.word	0x00000008
        /*0538*/ 	.word	0x00022850
        /*053c*/ 	.short	0x010a
        /*053e*/ 	.byte	0x3f
	.zero		1


	//   ....[53]....
        /*0540*/ 	.word	0x00009010
        /*0544*/ 	.word	0x00000000
        /*0548*/ 	.word	0x00022830
        /*054c*/ 	.short	0x010a
        /*054e*/ 	.byte	0x3f
	.zero		1


	//   ....[54]....
        /*0550*/ 	.word	0x00009070
        /*0554*/ 	.word	0x000000b7
        /*0558*/ 	.word	0x00022850
        /*055c*/ 	.short	0x010a
        /*055e*/ 	.byte	0x3f
	.zero		1


	//   ....[55]....
        /*0560*/ 	.word	0x00009210
        /*0564*/ 	.word	0x00000005
        /*0568*/ 	.word	0x00022840
        /*056c*/ 	.short	0x010a
        /*056e*/ 	.byte	0x3f
	.zero		1


	//   ....[56]....
        /*0570*/ 	.word	0x00009290
        /*0574*/ 	.word	0x00000008
        /*0578*/ 	.word	0x00022820
        /*057c*/ 	.short	0x010a
        /*057e*/ 	.byte	0x3f
	.zero		1


	//   ....[57]....
        /*0580*/ 	.word	0x000092e0
        /*0584*/ 	.word	0x00000008
        /*0588*/ 	.word	0x00022860
        /*058c*/ 	.short	0x010a
        /*058e*/ 	.byte	0x3f
	.zero		1


	//   ....[58]....
        /*0590*/ 	.word	0x00009330
        /*0594*/ 	.word	0x00000002
        /*0598*/ 	.word	0x00022840
        /*059c*/ 	.short	0x010a
        /*059e*/ 	.byte	0x3f
	.zero		1


	//   ....[59]....
        /*05a0*/ 	.word	0x00009380
        /*05a4*/ 	.word	0x00000002
        /*05a8*/ 	.word	0x00022860
        /*05ac*/ 	.short	0x010a
        /*05ae*/ 	.byte	0x3f
	.zero		1


	//   ....[60]....
        /*05b0*/ 	.word	0x000093d0
        /*05b4*/ 	.word	0x00000003
        /*05b8*/ 	.word	0x00022840
        /*05bc*/ 	.short	0x010a
        /*05be*/ 	.byte	0x3f
	.zero		1


	//   ....[61]....
        /*05c0*/ 	.word	0x00009420
        /*05c4*/ 	.word	0x00000003
        /*05c8*/ 	.word	0x00022860
        /*05cc*/ 	.short	0x010a
        /*05ce*/ 	.byte	0x3f
	.zero		1


	//   ....[62]....
        /*05d0*/ 	.word	0x00009470
        /*05d4*/ 	.word	0x00000003
        /*05d8*/ 	.word	0x00022840
        /*05dc*/ 	.short	0x010a
        /*05de*/ 	.byte	0x3f
	.zero		1


	//   ....[63]....
        /*05e0*/ 	.word	0x000094c0
        /*05e4*/ 	.word	0x00000003
        /*05e8*/ 	.word	0x00022860
        /*05ec*/ 	.short	0x010a
        /*05ee*/ 	.byte	0x3f
	.zero		1


	//   ....[64]....
        /*05f0*/ 	.word	0x00009510
        /*05f4*/ 	.word	0x00000000
        /*05f8*/ 	.word	0x00022820
        /*05fc*/ 	.short	0x010a
        /*05fe*/ 	.byte	0x3f
	.zero		1


	//   ....[65]....
        /*0600*/ 	.word	0x000096b0
        /*0604*/ 	.word	0x00000006
        /*0608*/ 	.word	0x00000000
        /*060c*/ 	.short	0x010a
        /*060e*/ 	.byte	0x3f
	.zero		1


	//   ....[66]....
        /*0610*/ 	.word	0x00009700
        /*0614*/ 	.word	0x00000003
        /*0618*/ 	.word	0x00000000
        /*061c*/ 	.short	0x010a
        /*061e*/ 	.byte	0x3f
	.zero		1


	//   ....[67]....
        /*0620*/ 	.word	0x00009750
        /*0624*/ 	.word	0x00000010
        /*0628*/ 	.word	0x00000000
        /*062c*/ 	.short	0x010a
        /*062e*/ 	.byte	0x3f
	.zero		1


	//----- nvinfo : EIATTR_NUM_MBARRIERS
	.align		4
.L_1149:
        /*0630*/ 	.byte	0x03, 0x38
        /*0632*/ 	.short	0x0016


	//----- nvinfo : EIATTR_EXIT_INSTR_OFFSETS
	.align		4
        /*0634*/ 	.byte	0x04, 0x1c
        /*0636*/ 	.short	(.L_1151 - .L_1150)


	//   ....[0]....
.L_1150:
        /*0638*/ 	.word	0x00000a30


	//   ....[1]....
        /*063c*/ 	.word	0x00006250


	//   ....[2]....
        /*0640*/ 	.word	0x000062b0


	//   ....[3]....
        /*0644*/ 	.word	0x00008ed0


	//----- nvinfo : EIATTR_MAX_THREADS
	.align		4
.L_1151:
        /*0648*/ 	.byte	0x04, 0x05
        /*064a*/ 	.short	(.L_1153 - .L_1152)
.L_1152:
        /*064c*/ 	.word	0x00000180
        /*0650*/ 	.word	0x00000001
        /*0654*/ 	.word	0x00000001


	//----- nvinfo : EIATTR_CRS_STACK_SIZE
	.align		4
.L_1153:
        /*0658*/ 	.byte	0x04, 0x1e
        /*065a*/ 	.short	(.L_1155 - .L_1154)
.L_1154:
        /*065c*/ 	.word	0x00000000


	//----- nvinfo : EIATTR_CBANK_PARAM_SIZE
	.align		4
.L_1155:
        /*0660*/ 	.byte	0x03, 0x19
        /*0662*/ 	.short	0x0bf0


	//----- nvinfo : EIATTR_PARAM_CBANK
	.align		4
        /*0664*/ 	.byte	0x04, 0x0a
        /*0666*/ 	.short	(.L_1157 - .L_1156)
	.align		4
.L_1156:
        /*0668*/ 	.word	index@(.nv.constant0._ZN7cutlass13device_kernelIN5flash11enable_sm90INS1_16FlashAttnFwdSm90INS1_25CollectiveMainloopFwdSm90ILi2EN4cute5tupleIJNS5_1CILi1EEES8_S8_EEENS6_IJNS7_ILi128EEENS7_ILi96EEENS7_ILi64EEEEEELi256ENS_10bfloat16_tEfNS_4arch4Sm90ELb0ELb0ELb0ELb0ELb0ELb0ELb0ELb1ELb0ELb0ELb0ELb0EEENS1_21CollectiveEpilogueFwdINS6_IJSA_NS7_ILi256EEESB_EEES9_SE_SG_Li256ELb0ELb0ELb0ELb0EEENS1_29StaticPersistentTileSchedulerILb0EEEEEEEEEvNT_6ParamsE)
        /*066c*/ 	.short	0x0210
        /*066e*/ 	.short	0x0bf0


	//----- nvinfo : EIATTR_SW_WAR
	.align		4
.L_1157:
        /*0670*/ 	.byte	0x04, 0x36
        /*0672*/ 	.short	(.L_1159 - .L_1158)
.L_1158:
        /*0674*/ 	.word	0x00000008
.L_1159:


//--------------------- .nv.info._ZN7cutlass13device_kernelIN5flash11enable_sm90INS1_16FlashAttnFwdSm90INS1_25CollectiveMainloopFwdSm90ILi2EN4cute5tupleIJNS5_1CILi1EEES8_S8_EEENS6_IJNS7_ILi128EEENS7_ILi96EEENS7_ILi64EEEEEELi256ENS_10bfloat16_tEfNS_4arch4Sm90ELb0ELb0ELb0ELb0ELb0ELb0ELb1ELb1ELb0ELb0ELb0ELb0EEENS1_21CollectiveEpilogueFwdINS6_IJSA_NS7_ILi256EEESB_EEES9_SE_SG_Li256ELb0ELb0ELb0ELb0EEENS1_29StaticPersistentTileSchedulerILb0EEEEEEEEEvNT_6ParamsE --------------------------
	.section	.nv.info._ZN7cutlass13device_kernelIN5flash11enable_sm90INS1_16FlashAttnFwdSm90INS1_25CollectiveMainloopFwdSm90ILi2EN4cute5tupleIJNS5_1CILi1EEES8_S8_EEENS6_IJNS7_ILi128EEENS7_ILi96EEENS7_ILi64EEEEEELi256ENS_10bfloat16_tEfNS_4arch4Sm90ELb0ELb0ELb0ELb0ELb0ELb0ELb1ELb1ELb0ELb0ELb0ELb0EEENS1_21CollectiveEpilogueFwdINS6_IJSA_NS7_ILi256EEESB_EEES9_SE_SG_Li256ELb0ELb0ELb0ELb0EEENS1_29StaticPersistentTileSchedulerILb0EEEEEEEEEvNT_6ParamsE,"",@"SHT_CUDA_INFO"
	.sectionflags	@""
	.align	4


	//----- nvinfo : EIATTR_CUDA_API_VERSION
	.align		4
        /*0000*/ 	.byte	0x04, 0x37
        /*0002*/ 	.short	(.L_1161 - .L_1160)
.L_1160:
        /*0004*/ 	.word	0x00000082


	//----- nvinfo : EIATTR_KPARAM_INFO
	.align		4
.L_1161:
        /*0008*/ 	.byte	0x04, 0x17
        /*000a*/ 	.short	(.L_1163 - .L_1162)
.L_1162:
        /*000c*/ 	.word	0x00000000
        /*0010*/ 	.short	0x0000
        /*0012*/ 	.short	0x0070
        /*0014*/ 	.byte	0x00, 0xf0, 0x01, 0x32


	//----- nvinfo : EIATTR_SPARSE_MMA_MASK
	.align		4
.L_1163:
        /*0018*/ 	.byte	0x03, 0x50
        /*001a*/ 	.short	0x0000


	//----- nvinfo : EIATTR_MAXREG_COUNT
	.align		4
        /*001c*/ 	.byte	0x03, 0x1b
        /*001e*/ 	.short	0x00a8


	//----- nvinfo : EIATTR_NUM_BARRIERS
	.align		4
        /*0020*/ 	.byte	0x02, 0x4c
        /*0022*/ 	.byte	0x10
	.zero		1


	//----- nvinfo : EIATTR_EXTERNS
	.align		4
        /*0024*/ 	.byte	0x04, 0x0f
        /*0026*/ 	.short	(.L_1165 - .L_1164)


	//   ....[0]....
	.align		4
.L_1164:
        /*0028*/ 	.word	index@(__assertfail)


	//----- nvinfo : EIATTR_ANNOTATIONS
	.align		4
.L_1165:
        /*002c*/ 	.byte	0x04, 0x55
        /*002e*/ 	.short	(.L_1167 - .L_1166)


	//   ....[0]....
.L_1166:
        /* <DEDUP_REMOVED lines=13> */


	//----- nvinfo : EIATTR_MERCURY_ISA_VERSION
	.align		4
.L_1167:
        /*00e8*/ 	.byte	0x03, 0x5f
        /*00ea*/ 	.short	0x0101


	//----- nvinfo : EIATTR_INT_WARP_WIDE_INSTR_OFFSETS
	.align		4
        /*00ec*/ 	.byte	0x04, 0x31
        /*00ee*/ 	.short	(.L_1169 - .L_1168)


	//   ....[0]....
.L_1168:
        /*00f0*/ 	.word	0x000001c0


	//   ....[1]....
        /*00f4*/ 	.word	0x000001f0


	//   ....[2]....
        /*00f8*/ 	.word	0x00000200


	//   ....[3]....
        /*00fc*/ 	.word	0x00000270


	//   ....[4]....
        /*0100*/ 	.word	0x000078a0


	//   ....[5]....
        /*0104*/ 	.word	0x00007900


	//----- nvinfo : EIATTR_COOP_GROUP_MASK_REGIDS
	.align		4
.L_1169:
        /*0108*/ 	.byte	0x04, 0x29
        /*010a*/ 	.short	(.L_1171 - .L_1170)


	//   ....[0]....
.L_1170:
        /*010c*/ 	.word	0xffffffff


	//   ....[1]....
        /*0110*/ 	.word	0xffffffff


	//   ....[2]....
        /*0114*/ 	.word	0xffffffff


	//   ....[3]....
        /*0118*/ 	.word	0xffffffff


	//   ....[4]....
        /*011c*/ 	.word	0xffffffff


	//   ....[5]....
        /*0120*/ 	.word	0xffffffff


	//   ....[6]....
        /*0124*/ 	.word	0xffffffff


	//   ....[7]....
        /*0128*/ 	.word	0xffffffff


	//   ....[8]....
        /*012c*/ 	.word	0xffffffff


	//   ....[9]....
        /*0130*/ 	.word	0xffffffff


	//   ....[10]....
        /*0134*/ 	.word	0xffffffff


	//   ....[11]....
        /*0138*/ 	.word	0xffffffff


	//   ....[12]....
        /*013c*/ 	.word	0xffffffff


	//   ....[13]....
        /*0140*/ 	.word	0xffffffff


	//   ....[14]....
        /*0144*/ 	.word	0xffffffff


	//   ....[15]....
        /*0148*/ 	.word	0xffffffff


	//   ....[16]....
        /*014c*/ 	.word	0xffffffff


	//   ....[17]....
        /*0150*/ 	.word	0xffffffff


	//   ....[18]....
        /*0154*/ 	.word	0xffffffff


	//   ....[19]....
        /*0158*/ 	.word	0xffffffff


	//   ....[20]....
        /*015c*/ 	.word	0xffffffff


	//   ....[21]....
        /*0160*/ 	.word	0xffffffff


	//   ....[22]....
        /*0164*/ 	.word	0xffffffff


	//   ....[23]....
        /*0168*/ 	.word	0x0500000f


	//   ....[24]....
        /*016c*/ 	.word	0x0500000f


	//----- nvinfo : EIATTR_COOP_GROUP_INSTR_OFFSETS
	.align		4
.L_1171:
        /*0170*/ 	.byte	0x04, 0x28
        /*0172*/ 	.short	(.L_1173 - .L_1172)


	//   ....[0]....
.L_1172:
        /*0174*/ 	.word	0x00000070


	//   ....[1]....
        /*0178*/ 	.word	0x000001d0


	//   ....[2]....
        /*017c*/ 	.word	0x00000220


	//   ....[3]....
        /*0180*/ 	.word	0x00000430


	//   ....[4]....
        /*0184*/ 	.word	0x00000590


	//   ....[5]....
        /*0188*/ 	.word	0x000006b0


	//   ....[6]....
        /*018c*/ 	.word	0x00000810


	//   ....[7]....
        /*0190*/ 	.word	0x00000d90


	//   ....[8]....
        /*0194*/ 	.word	0x00002490


	//   ....[9]....
        /*0198*/ 	.word	0x000024c0


	//   ....[10]....
        /*019c*/ 	.word	0x000024e0


	//   ....[11]....
        /*01a0*/ 	.word	0x00002500


	//   ....[12]....
        /*01a4*/ 	.word	0x00004010


	//   ....[13]....
        /*01a8*/ 	.word	0x00004070


	//   ....[14]....
        /*01ac*/ 	.word	0x00004090


	//   ....[15]....
        /*01b0*/ 	.word	0x000040b0


	//   ....[16]....
        /*01b4*/ 	.word	0x00005640


	//   ....[17]....
        /*01b8*/ 	.word	0x00005680


	//   ....[18]....
        /*01bc*/ 	.word	0x00005810


	//   ....[19]....
        /*01c0*/ 	.word	0x00005850


	//   ....[20]....
        /*01c4*/ 	.word	0x00006d90


	//   ....[21]....
        /*01c8*/ 	.word	0x000070c0


	//   ....[22]....
        /*01cc*/ 	.word	0x00009ce0


	//   ....[23]....
        /*01d0*/ 	.word	0x0000a230


	//   ....[24]....
        /*01d4*/ 	.word	0x0000a6d0


	//----- nvinfo : EIATTR_REG_RECONFIG
	.align		4
.L_1173:
        /*01d8*/ 	.byte	0x01, 0x54
	.zero		2


	//----- nvinfo : EIATTR_SYSCALL_OFFSETS
	.align		4
        /*01dc*/ 	.byte	0x04, 0x46
        /*01de*/ 	.short	(.L_1175 - .L_1174)


	//   ....[0]....
.L_1174:
        /*01e0*/ 	.word	0x000010d0


	//   ....[1]....
        /*01e4*/ 	.word	0x00007520


	//   ....[2]....
        /*01e8*/ 	.word	0x00007660


	//   ....[3]....
        /*01ec*/ 	.word	0x00007760


	//----- nvinfo : EIATTR_MBARRIER_INSTR_OFFSETS
	.align		4
.L_1175:
        /*01f0*/ 	.byte	0x04, 0x39
        /*01f2*/ 	.short	(.L_1177 - .L_1176)


	//   ....[0]....
.L_1176:
        /*01f4*/ 	.word	0x000002d0
        /*01f8*/ 	.word	0x000000ff
        /*01fc*/ 	.word	0x00032400
        /*0200*/ 	.short	0x0100
        /*0202*/ 	.byte	0x06
	.zero		1


	//   ....[1]....
        /*0204*/ 	.word	0x000002e0
        /*0208*/ 	.word	0x000000ff
        /*020c*/ 	.word	0x00032410
        /*0210*/ 	.short	0x0100
        /*0212*/ 	.byte	0x06
	.zero		1


	//   ....[2]....
        /*0214*/ 	.word	0x000002f0
        /*0218*/ 	.word	0x000000ff
        /*021c*/ 	.word	0x00032420
        /*0220*/ 	.short	0x0100
        /*0222*/ 	.byte	0x06
	.zero		1


	//   ....[3]....
        /*0224*/ 	.word	0x000003e0
        /*0228*/ 	.word	0x000000ff
        /*022c*/ 	.word	0x00032430
        /*0230*/ 	.short	0x0100
        /*0232*/ 	.byte	0x08
	.zero		1


	//   ....[4]....
        /*0234*/ 	.word	0x000003f0
        /*0238*/ 	.word	0x000000ff
        /*023c*/ 	.word	0x00032440
        /*0240*/ 	.short	0x0100
        /*0242*/ 	.byte	0x08
	.zero		1


	//   ....[5]....
        /*0244*/ 	.word	0x00000400
        /*0248*/ 	.word	0x000000ff
        /*024c*/ 	.word	0x00032438
        /*0250*/ 	.short	0x0100
        /*0252*/ 	.byte	0x08
	.zero		1


	//   ....[6]....
        /*0254*/ 	.word	0x00000410
        /*0258*/ 	.word	0x000000ff
        /*025c*/ 	.word	0x00032448
        /*0260*/ 	.short	0x0100
        /*0262*/ 	.byte	0x08
	.zero		1


	//   ....[7]....
        /*0264*/ 	.word	0x00000540
        /*0268*/ 	.word	0x000000ff
        /*026c*/ 	.word	0x00032450
        /*0270*/ 	.short	0x0100
        /*0272*/ 	.byte	0x08
	.zero		1


	//   ....[8]....
        /*0274*/ 	.word	0x00000550
        /*0278*/ 	.word	0x000000ff
        /*027c*/ 	.word	0x00032460
        /*0280*/ 	.short	0x0100
        /*0282*/ 	.byte	0x08
	.zero		1


	//   ....[9]....
        /*0284*/ 	.word	0x00000560
        /*0288*/ 	.word	0x000000ff
        /*028c*/ 	.word	0x00032458
        /*0290*/ 	.short	0x0100
        /*0292*/ 	.byte	0x08
	.zero		1


	//   ....[10]....
        /*0294*/ 	.word	0x00000570
        /*0298*/ 	.word	0x000000ff
        /*029c*/ 	.word	0x00032468
        /*02a0*/ 	.short	0x0100
        /*02a2*/ 	.byte	0x08
	.zero		1


	//   ....[11]....
        /*02a4*/ 	.word	0x00000660
        /*02a8*/ 	.word	0x000000ff
        /*02ac*/ 	.word	0x00032470
        /*02b0*/ 	.short	0x0100
        /*02b2*/ 	.byte	0x06
	.zero		1


	//   ....[12]....
        /*02b4*/ 	.word	0x00000670
        /*02b8*/ 	.word	0x000000ff
        /*02bc*/ 	.word	0x00032480
        /*02c0*/ 	.short	0x0100
        /*02c2*/ 	.byte	0x06
	.zero		1


	//   ....[13]....
        /*02c4*/ 	.word	0x00000680
        /*02c8*/ 	.word	0x000000ff
        /*02cc*/ 	.word	0x00032478
        /*02d0*/ 	.short	0x0100
        /*02d2*/ 	.byte	0x06
	.zero		1


	//   ....[14]....
        /*02d4*/ 	.word	0x00000690
        /*02d8*/ 	.word	0x000000ff
        /*02dc*/ 	.word	0x00032488
        /*02e0*/ 	.short	0x0100
        /*02e2*/ 	.byte	0x06
	.zero		1


	//   ....[15]....
        /*02e4*/ 	.word	0x000007c0
        /*02e8*/ 	.word	0x000000ff
        /*02ec*/ 	.word	0x00032490
        /*02f0*/ 	.short	0x0100
        /*02f2*/ 	.byte	0x08
	.zero		1


	//   ....[16]....
        /*02f4*/ 	.word	0x000007d0
        /*02f8*/ 	.word	0x000000ff
        /*02fc*/ 	.word	0x000324a0
        /*0300*/ 	.short	0x0100
        /*0302*/ 	.byte	0x08
	.zero		1


	//   ....[17]....
        /*0304*/ 	.word	0x000007e0
        /*0308*/ 	.word	0x000000ff
        /*030c*/ 	.word	0x00032498
        /*0310*/ 	.short	0x0100
        /*0312*/ 	.byte	0x08
	.zero		1


	//   ....[18]....
        /*0314*/ 	.word	0x000007f0
        /*0318*/ 	.word	0x000000ff
        /*031c*/ 	.word	0x000324a8
        /*0320*/ 	.short	0x0100
        /*0322*/ 	.byte	0x08
	.zero		1


	//   ....[19]....
        /*0324*/ 	.word	0x00000920
        /*0328*/ 	.word	0x000000ff
        /*032c*/ 	.word	0x000324b0
        /*0330*/ 	.short	0x0100
        /*0332*/ 	.byte	0x08
	.zero		1


	//   ....[20]....
        /*0334*/ 	.word	0x00000930
        /*0338*/ 	.word	0x000000ff
        /*033c*/ 	.word	0x000324c0
        /*0340*/ 	.short	0x0100
        /*0342*/ 	.byte	0x08
	.zero		1


	//   ....[21]....
        /*0344*/ 	.word	0x00000940
        /*0348*/ 	.word	0x000000ff
        /*034c*/ 	.word	0x000324b8
        /*0350*/ 	.short	0x0100
        /*0352*/ 	.byte	0x08
	.zero		1


	//   ....[22]....
        /*0354*/ 	.word	0x00000950
        /*0358*/ 	.word	0x000000ff
        /*035c*/ 	.word	0x000324c8
        /*0360*/ 	.short	0x0100
        /*0362*/ 	.byte	0x08
	.zero		1


	//   ....[23]....
        /*0364*/ 	.word	0x00001120
        /*0368*/ 	.word	0x000000ff
        /*036c*/ 	.word	0x00032400
        /*0370*/ 	.short	0x010a
        /*0372*/ 	.byte	0x29
	.zero		1


	//   ....[24]....
        /*0374*/ 	.word	0x000011d0
        /*0378*/ 	.word	0x000000ff
        /*037c*/ 	.word	0x00032430
        /*0380*/ 	.short	0x010a
        /*0382*/ 	.byte	0x1a
	.zero		1


	//   ....[25]....
        /*0384*/ 	.word	0x00001210
        /*0388*/ 	.word	0x000000ff
        /*038c*/ 	.word	0x00032430
        /*0390*/ 	.short	0x010a
        /*0392*/ 	.byte	0x1a
	.zero		1


	//   ....[26]....
        /*0394*/ 	.word	0x00001470
        /*0398*/ 	.word	0x000000ff
        /*039c*/ 	.word	0x00032410
        /*03a0*/ 	.short	0x010a
        /*03a2*/ 	.byte	0x29
	.zero		1


	//   ....[27]....
        /*03a4*/ 	.word	0x000014b0
        /*03a8*/ 	.word	0x000000ff
        /*03ac*/ 	.word	0x00032450
        /*03b0*/ 	.short	0x010a
        /*03b2*/ 	.byte	0x1a
	.zero		1


	//   ....[28]....
        /*03b4*/ 	.word	0x000014f0
        /*03b8*/ 	.word	0x000000ff
        /*03bc*/ 	.word	0x00032450
        /*03c0*/ 	.short	0x010a
        /*03c2*/ 	.byte	0x1a
	.zero		1


	//   ....[29]....
        /*03c4*/ 	.word	0x00002720
        /*03c8*/ 	.word	0x00000018
        /*03cc*/ 	.word	0x00000000
        /*03d0*/ 	.short	0x0101
        /*03d2*/ 	.byte	0x3f
	.zero		1


	//   ....[30]....
        /*03d4*/ 	.word	0x00003240
        /*03d8*/ 	.word	0x000000ae
        /*03dc*/ 	.word	0x00000000
        /*03e0*/ 	.short	0x0101
        /*03e2*/ 	.byte	0x3f
	.zero		1


	//   ....[31]....
        /*03e4*/ 	.word	0x00003370
        /*03e8*/ 	.word	0x000000ff
        /*03ec*/ 	.word	0x00032430
        /*03f0*/ 	.short	0x010a
        /*03f2*/ 	.byte	0x1c
	.zero		1


	//   ....[32]....
        /*03f4*/ 	.word	0x000033b0
        /*03f8*/ 	.word	0x000000ff
        /*03fc*/ 	.word	0x00032430
        /*0400*/ 	.short	0x010a
        /*0402*/ 	.byte	0x1c
	.zero		1


	//   ....[33]....
        /*0404*/ 	.word	0x00003530
        /*0408*/ 	.word	0x000000ff
        /*040c*/ 	.word	0x00032450
        /*0410*/ 	.short	0x010a
        /*0412*/ 	.byte	0x1c
	.zero		1


	//   ....[34]....
        /*0414*/ 	.word	0x00003570
        /*0418*/ 	.word	0x000000ff
        /*041c*/ 	.word	0x00032450
        /*0420*/ 	.short	0x010a
        /*0422*/ 	.byte	0x1c
	.zero		1


	//   ....[35]....
        /*0424*/ 	.word	0x00004230
        /*0428*/ 	.word	0x00000098
        /*042c*/ 	.word	0x00000000
        /*0430*/ 	.short	0x0101
        /*0432*/ 	.byte	0x3f
	.zero		1


	//   ....[36]....
        /*0434*/ 	.word	0x00005620
        /*0438*/ 	.word	0x00000014
        /*043c*/ 	.word	0x00000000
        /*0440*/ 	.short	0x0101
        /*0442*/ 	.byte	0x3f
	.zero		1


	//   ....[37]....
        /*0444*/ 	.word	0x00006fd0
        /*0448*/ 	.word	0x000000ff
        /*044c*/ 	.word	0x00000000
        /*0450*/ 	.short	0x0101
        /*0452*/ 	.byte	0x06
	.zero		1


	//   ....[38]....
        /*0454*/ 	.word	0x00007c60
        /*0458*/ 	.word	0x00000005
        /*045c*/ 	.word	0x00032440
        /*0460*/ 	.short	0x010a
        /*0462*/ 	.byte	0x3f
	.zero		1


	//   ....[39]....
        /*0464*/ 	.word	0x00008240
        /*0468*/ 	.word	0x0000000a
        /*046c*/ 	.word	0x00032420
        /*0470*/ 	.short	0x010a
        /*0472*/ 	.byte	0x3f
	.zero		1


	//   ....[40]....
        /*0474*/ 	.word	0x00008310
        /*0478*/ 	.word	0x00000008
        /*047c*/ 	.word	0x00032460
        /*0480*/ 	.short	0x010a
        /*0482*/ 	.byte	0x3f
	.zero		1


	//   ....[41]....
        /*0484*/ 	.word	0x000088c0
        /*0488*/ 	.word	0x00000002
        /*048c*/ 	.word	0x00032440
        /*0490*/ 	.short	0x010a
        /*0492*/ 	.byte	0x3f
	.zero		1


	//   ....[42]....
        /*0494*/ 	.word	0x00008a80
        /*0498*/ 	.word	0x00000002
        /*049c*/ 	.word	0x00032460
        /*04a0*/ 	.short	0x010a
        /*04a2*/ 	.byte	0x3f
	.zero		1


	//   ....[43]....
        /*04a4*/ 	.word	0x00008fb0
        /*04a8*/ 	.word	0x00000003
        /*04ac*/ 	.word	0x00032440
        /*04b0*/ 	.short	0x010a
        /*04b2*/ 	.byte	0x3f
	.zero		1


	//   ....[44]....
        /*04b4*/ 	.word	0x00009180
        /*04b8*/ 	.word	0x00000003
        /*04bc*/ 	.word	0x00032460
        /*04c0*/ 	.short	0x010a
        /*04c2*/ 	.byte	0x3f
	.zero		1


	//   ....[45]....
        /*04c4*/ 	.word	0x00009650
        /*04c8*/ 	.word	0x00000003
        /*04cc*/ 	.word	0x00032440
        /*04d0*/ 	.short	0x010a
        /*04d2*/ 	.byte	0x3f
	.zero		1


	//   ....[46]....
        /*04d4*/ 	.word	0x00009820
        /*04d8*/ 	.word	0x00000003
        /*04dc*/ 	.word	0x00032460
        /*04e0*/ 	.short	0x010a
        /*04e2*/ 	.byte	0x3f
	.zero		1


	//   ....[47]....
        /*04e4*/ 	.word	0x00009c60
        /*04e8*/ 	.word	0x00000000
        /*04ec*/ 	.word	0x00032420
        /*04f0*/ 	.short	0x010a
        /*04f2*/ 	.byte	0x3f
	.zero		1


	//   ....[48]....
        /*04f4*/ 	.word	0x00009e00
        /*04f8*/ 	.word	0x00000006
        /*04fc*/ 	.word	0x00000000
        /*0500*/ 	.short	0x010a
        /*0502*/ 	.byte	0x3f
	.zero		1


	//   ....[49]....
        /*0504*/ 	.word	0x00009e70
        /*0508*/ 	.word	0x00000003
        /*050c*/ 	.word	0x00000000
        /*0510*/ 	.short	0x010a
        /*0512*/ 	.byte	0x3f
	.zero		1


	//   ....[50]....
        /*0514*/ 	.word	0x00009ed0
        /*0518*/ 	.word	0x00000010
        /*051c*/ 	.word	0x00000000
        /*0520*/ 	.short	0x010a
        /*0522*/ 	.byte	0x3f
	.zero		1


	//   ....[51]....
        /*0524*/ 	.word	0x00009f00
        /*0528*/ 	.word	0x00000003
        /*052c*/ 	.word	0x00000000
        /*0530*/ 	.short	0x010a
        /*0532*/ 	.byte	0x3f
	.zero		1


	//   ....[52]....
        /*0534*/ 	.word	0x00009f70
        /*0538*/ 	.word	0x00000003
        /*053c*/ 	.word	0x00032400
        /*0540*/ 	.short	0x010a
        /*0542*/ 	.byte	0x3f
	.zero		1


	//   ....[53]....
        /*0544*/ 	.word	0x00009fd0
        /*0548*/ 	.word	0x00000004
        /*054c*/ 	.word	0x00032430
        /*0550*/ 	.short	0x010a
        /*0552*/ 	.byte	0x3f
	.zero		1


	//   ....[54]....
        /*0554*/ 	.word	0x0000a030
        /*0558*/ 	.word	0x00000005
        /*055c*/ 	.word	0x00032410
        /*0560*/ 	.short	0x010a
        /*0562*/ 	.byte	0x3f
	.zero		1


	//   ....[55]....
        /*0564*/ 	.word	0x0000a090
        /*0568*/ 	.word	0x00000000
        /*056c*/ 	.word	0x00032450
        /*0570*/ 	.short	0x010a
        /*0572*/ 	.byte	0x3f
	.zero		1


	//   ....[56]....
        /*0574*/ 	.word	0x0000a0f0
        /*0578*/ 	.word	0x00000003
        /*057c*/ 	.word	0x00032430
        /*0580*/ 	.short	0x010a
        /*0582*/ 	.byte	0x3f
	.zero		1


	//   ....[57]....
        /*0584*/ 	.word	0x0000a150
        /*0588*/ 	.word	0x00000003
        /*058c*/ 	.word	0x00032450
        /*0590*/ 	.short	0x010a
        /*0592*/ 	.byte	0x3f
	.zero		1


	//   ....[58]....
        /*0594*/ 	.word	0x0000a2f0
        /*0598*/ 	.word	0x00000005
        /*059c*/ 	.word	0x00032440
        /*05a0*/ 	.short	0x010a
        /*05a2*/ 	.byte	0x3f
	.zero		1


	//   ....[59]....
        /*05a4*/ 	.word	0x0000a370
        /*05a8*/ 	.word	0x00000008
        /*05ac*/ 	.word	0x00032420
        /*05b0*/ 	.short	0x010a
        /*05b2*/ 	.byte	0x3f
	.zero		1


	//   ....[60]....
        /*05b4*/ 	.word	0x0000a3c0
        /*05b8*/ 	.word	0x00000008
        /*05bc*/ 	.word	0x00032460
        /*05c0*/ 	.short	0x010a
        /*05c2*/ 	.byte	0x3f
	.zero		1


	//   ....[61]....
        /*05c4*/ 	.word	0x0000a410
        /*05c8*/ 	.word	0x00000002
        /*05cc*/ 	.word	0x00032440
        /*05d0*/ 	.short	0x010a
        /*05d2*/ 	.byte	0x3f
	.zero		1


	//   ....[62]....
        /*05d4*/ 	.word	0x0000a460
        /*05d8*/ 	.word	0x00000002
        /*05dc*/ 	.word	0x00032460
        /*05e0*/ 	.short	0x010a
        /*05e2*/ 	.byte	0x3f
	.zero		1


	//   ....[63]....
        /*05e4*/ 	.word	0x0000a4b0
        /*05e8*/ 	.word	0x00000003
        /*05ec*/ 	.word	0x00032440
        /*05f0*/ 	.short	0x010a
        /*05f2*/ 	.byte	0x3f
	.zero		1


	//   ....[64]....
        /*05f4*/ 	.word	0x0000a500
        /*05f8*/ 	.word	0x00000003
        /*05fc*/ 	.word	0x00032460
        /*0600*/ 	.short	0x010a
        /*0602*/ 	.byte	0x3f
	.zero		1


	//   ....[65]....
        /*0604*/ 	.word	0x0000a550
        /*0608*/ 	.word	0x00000003
        /*060c*/ 	.word	0x00032440
        /*0610*/ 	.short	0x010a
        /*0612*/ 	.byte	0x3f
	.zero		1


	//   ....[66]....
        /*0614*/ 	.word	0x0000a5a0
        /*0618*/ 	.word	0x00000003
        /*061c*/ 	.word	0x00032460
        /*0620*/ 	.short	0x010a
        /*0622*/ 	.byte	0x3f
	.zero		1


	//   ....[67]....
        /*0624*/ 	.word	0x0000a5f0
        /*0628*/ 	.word	0x00000000
        /*062c*/ 	.word	0x00032420
        /*0630*/ 	.short	0x010a
        /*0632*/ 	.byte	0x3f
	.zero		1


	//   ....[68]....
        /*0634*/ 	.word	0x0000a790
        /*0638*/ 	.word	0x00000006
        /*063c*/ 	.word	0x00000000
        /*0640*/ 	.short	0x010a
        /*0642*/ 	.byte	0x3f
	.zero		1


	//   ....[69]....
        /*0644*/ 	.word	0x0000a7e0
        /*0648*/ 	.word	0x00000003
        /*064c*/ 	.word	0x00000000
        /*0650*/ 	.short	0x010a
        /*0652*/ 	.byte	0x3f
	.zero		1


	//   ....[70]....
        /*0654*/ 	.word	0x0000a830
        /*0658*/ 	.word	0x00000010
        /*065c*/ 	.word	0x00000000
        /*0660*/ 	.short	0x010a
        /*0662*/ 	.byte	0x3f
	.zero		1


	//----- nvinfo : EIATTR_NUM_MBARRIERS
	.align		4
.L_1177:
        /*0664*/ 	.byte	0x03, 0x38
        /*0666*/ 	.short	0x0017


	//----- nvinfo : EIATTR_EXIT_INSTR_OFFSETS
	.align		4
        /*0668*/ 	.byte	0x04, 0x1c
        /*066a*/ 	.short	(.L_1179 - .L_1178)


	//   ....[0]....
.L_1178:
        /*066c*/ 	.word	0x00000a80


	//   ....[1]....
        /*0670*/ 	.word	0x00007080


	//   ....[2]....
        /*0674*/ 	.word	0x000070e0


	//   ....[3]....
        /*0678*/ 	.word	0x00009f50


	//----- nvinfo : EIATTR_MAX_THREADS
	.align		4
.L_1179:
        /*067c*/ 	.byte	0x04, 0x05
        /*067e*/ 	.short	(.L_1181 - .L_1180)
.L_1180:
        /*0680*/ 	.word	0x00000180
        /*0684*/ 	.word	0x00000001
        /*0688*/ 	.word	0x00000001


	//----- nvinfo : EIATTR_CRS_STACK_SIZE
	.align		4
.L_1181:
        /*068c*/ 	.byte	0x04, 0x1e
        /*068e*/ 	.short	(.L_1183 - .L_1182)
.L_1182:
        /*0690*/ 	.word	0x00000000


	//----- nvinfo : EIATTR_CBANK_PARAM_SIZE
	.align		4
.L_1183:
        /*0694*/ 	.byte	0x03, 0x19
        /*0696*/ 	.short	0x0cf0


	//----- nvinfo : EIATTR_PARAM_CBANK
	.align		4
        /*0698*/ 	.byte	0x04, 0x0a
        /*069a*/ 	.short	(.L_1185 - .L_1184)
	.align		4
.L_1184:
        /*069c*/ 	.word	index@(.nv.constant0._ZN7cutlass13device_kernelIN5flash11enable_sm90INS1_16FlashAttnFwdSm90INS1_25CollectiveMainloopFwdSm90ILi2EN4cute5tupleIJNS5_1CILi1EEES8_S8_EEENS6_IJNS7_ILi128EEENS7_ILi96EEENS7_ILi64EEEEEELi256ENS_10bfloat16_tEfNS_4arch4Sm90ELb0ELb0ELb0ELb0ELb0ELb0ELb1ELb1ELb0ELb0ELb0ELb0EEENS1_21CollectiveEpilogueFwdINS6_IJSA_NS7_ILi256EEESB_EEES9_SE_SG_Li256ELb0ELb0ELb0ELb0EEENS1_29StaticPersistentTileSchedulerILb0EEEEEEEEEvNT_6ParamsE)
        /*06a0*/ 	.short	0x0210
        /*06a2*/ 	.short	0x0cf0


	//----- nvinfo : EIATTR_SW_WAR
	.align		4
.L_1185:
        /*06a4*/ 	.byte	0x04, 0x36
        /*06a6*/ 	.short	(.L_1187 - .L_1186)
.L_1186:
        /*06a8*/ 	.word	0x00000008
.L_1187:


//--------------------- .nv.info._ZN7cutlass13device_kernelIN5flash11enable_sm90INS1_16FlashAttnFwdSm90INS1_25CollectiveMainloopFwdSm90ILi2EN4cute5tupleIJNS5_1CILi1EEES8_S8_EEENS6_IJNS7_ILi128EEENS7_ILi96EEENS7_ILi64EEEEEELi256ENS_10bfloat16_tEfNS_4arch4Sm90ELb0ELb0ELb0ELb1ELb0ELb0ELb0ELb1ELb0ELb0ELb0ELb0EEENS1_21CollectiveEpilogueFwdINS6_IJSA_NS7_ILi256EEESB_EEES9_SE_SG_Li256ELb1ELb0ELb0ELb0EEENS1_36VarlenDynamicPersistentTileSchedulerILi128ELi96ELi256ELi32ELb0ELb0ELb1ELb0ELb1ELb1EEEEEEEEEvNT_6ParamsE --------------------------
	.section	.nv.info._ZN7cutlass13device_kernelIN5flash11enable_sm90INS1_16FlashAttnFwdSm90INS1_25CollectiveMainloopFwdSm90ILi2EN4cute5tupleIJNS5_1CILi1EEES8_S8_EEENS6_IJNS7_ILi128EEENS7_ILi96EEENS7_ILi64EEEEEELi256ENS_10bfloat16_tEfNS_4arch4Sm90ELb0ELb0ELb0ELb1ELb0ELb0ELb0ELb1ELb0ELb0ELb0ELb0EEENS1_21CollectiveEpilogueFwdINS6_IJSA_NS7_ILi256EEESB_EEES9_SE_SG_Li256ELb1ELb0ELb0ELb0EEENS1_36VarlenDynamicPersistentTileSchedulerILi128ELi96ELi256ELi32ELb0ELb0ELb1ELb0ELb1ELb1EEEEEEEEEvNT_6ParamsE,"",@"SHT_CUDA_INFO"
	.sectionflags	@""
	.align	4


	//----- nvinfo : EIATTR_CUDA_API_VERSION
	.align		4
        /*0000*/ 	.byte	0x04, 0x37
        /*0002*/ 	.short	(.L_1189 - .L_1188)
.L_1188:
        /*0004*/ 	.word	0x00000082


	//----- nvinfo : EIATTR_KPARAM_INFO
	.align		4
.L_1189:
        /*0008*/ 	.byte	0x04, 0x17
        /*000a*/ 	.short	(.L_1191 - .L_1190)
.L_1190:
        /*000c*/ 	.word	0x00000000
        /*0010*/ 	.short	0x0000
        /*0012*/ 	.short	0x0070
        /*0014*/ 	.byte	0x00, 0xf0, 0x01, 0x28


	//----- nvinfo : EIATTR_SPARSE_MMA_MASK
	.align		4
.L_1191:
        /*0018*/ 	.byte	0x03, 0x50
        /*001a*/ 	.short	0x0000


	//----- nvinfo : EIATTR_MAXREG_COUNT
	.align		4
        /*001c*/ 	.byte	0x03, 0x1b
        /*001e*/ 	.short	0x00a8


	//----- nvinfo : EIATTR_NUM_BARRIERS
	.align		4
        /*0020*/ 	.byte	0x02, 0x4c
        /*0022*/ 	.byte	0x10
	.zero		1


	//----- nvinfo : EIATTR_EXTERNS
	.align		4
        /*0024*/ 	.byte	0x04, 0x0f
        /*0026*/ 	.short	(.L_1193 - .L_1192)


	//   ....[0]....
	.align		4
.L_1192:
        /*0028*/ 	.word	index@(__assertfail)


	//----- nvinfo : EIATTR_ANNOTATIONS
	.align		4
.L_1193:
        /*002c*/ 	.byte	0x04, 0x55
        /*002e*/ 	.short	(.L_1195 - .L_1194)


	//   ....[0]....
.L_1194:
        /* <DEDUP_REMOVED lines=31> */


	//----- nvinfo : EIATTR_MERCURY_ISA_VERSION
	.align		4
.L_1195:
        /*0210*/ 	.byte	0x03, 0x5f
        /*0212*/ 	.short	0x0101


	//----- nvinfo : EIATTR_UNUSED_LOAD_BYTE_OFFSET
	.align		4
        /*0214*/ 	.byte	0x04, 0x44
        /*0216*/ 	.short	(.L_1197 - .L_1196)


	//   ....[0]....
.L_1196:
        /*0218*/ 	.word	0x00000a50
        /*021c*/ 	.word	0x0000fff0


	//   ....[1]....
        /*0220*/ 	.word	0x00005990
        /*0224*/ 	.word	0x0000fff0


	//----- nvinfo : EIATTR_INT_WARP_WIDE_INSTR_OFFSETS
	.align		4
.L_1197:
        /*0228*/ 	.byte	0x04, 0x31
        /*022a*/ 	.short	(.L_1199 - .L_1198)


	//   ....[0]....
.L_1198:
        /*022c*/ 	.word	0x00000160


	//   ....[1]....
        /*0230*/ 	.word	0x000001a0


	//   ....[2]....
        /*0234*/ 	.word	0x00000210


	//   ....[3]....
        /*0238*/ 	.word	0x000092b0


	//   ....[4]....
        /*023c*/ 	.word	0x00009340


	//   ....[5]....
        /*0240*/ 	.word	0x000097c0


	//   ....[6]....
        /*0244*/ 	.word	0x000097f0


	//   ....[7]....
        /*0248*/ 	.word	0x0000bc20


	//   ....[8]....
        /*024c*/ 	.word	0x0000bcb0


	//----- nvinfo : EIATTR_COOP_GROUP_MASK_REGIDS
	.align		4
.L_1199:
        /*0250*/ 	.byte	0x04, 0x29
        /*0252*/ 	.short	(.L_1201 - .L_1200)


	//   ....[0]....
.L_1200:
        /*0254*/ 	.word	0xffffffff


	//   ....[1]....
        /*0258*/ 	.word	0xffffffff


	//   ....[2]....
        /*025c*/ 	.word	0xffffffff


	//   ....[3]....
        /*0260*/ 	.word	0xffffffff


	//   ....[4]....
        /*0264*/ 	.word	0xffffffff


	//   ....[5]....
        /*0268*/ 	.word	0xffffffff


	//   ....[6]....
        /*026c*/ 	.word	0xffffffff


	//   ....[7]....
        /*0270*/ 	.word	0xffffffff


	//   ....[8]....
        /*0274*/ 	.word	0xffffffff


	//   ....[9]....
        /*0278*/ 	.word	0xffffffff


	//   ....[10]....
        /*027c*/ 	.word	0xffffffff


	//   ....[11]....
        /*0280*/ 	.word	0xffffffff


	//   ....[12]....
        /*0284*/ 	.word	0xffffffff


	//   ....[13]....
        /*0288*/ 	.word	0xffffffff


	//   ....[14]....
        /*028c*/ 	.word	0xffffffff


	//   ....[15]....
        /*0290*/ 	.word	0xffffffff


	//   ....[16]....
        /*0294*/ 	.word	0xffffffff


	//   ....[17]....
        /*0298*/ 	.word	0xffffffff


	//   ....[18]....
        /*029c*/ 	.word	0xffffffff


	//   ....[19]....
        /*02a0*/ 	.word	0xffffffff


	//   ....[20]....
        /*02a4*/ 	.word	0xffffffff


	//   ....[21]....
        /*02a8*/ 	.word	0xffffffff


	//   ....[22]....
        /*02ac*/ 	.word	0xffffffff


	//   ....[23]....
        /*02b0*/ 	.word	0xffffffff


	//   ....[24]....
        /*02b4*/ 	.word	0xffffffff


	//   ....[25]....
        /*02b8*/ 	.word	0xffffffff


	//   ....[26]....
        /*02bc*/ 	.word	0xffffffff


	//   ....[27]....
        /*02c0*/ 	.word	0xffffffff


	//   ....[28]....
        /*02c4*/ 	.word	0xffffffff


	//   ....[29]....
        /*02c8*/ 	.word	0xffffffff


	//   ....[30]....
        /*02cc*/ 	.word	0xffffffff


	//   ....[31]....
        /*02d0*/ 	.word	0xffffffff


	//   ....[32]....
        /*02d4*/ 	.word	0xffffffff


	//   ....[33]....
        /*02d8*/ 	.word	0xffffffff


	//   ....[34]....
        /*02dc*/ 	.word	0xffffffff


	//   ....[35]....
        /*02e0*/ 	.word	0xffffffff


	//   ....[36]....
        /*02e4*/ 	.word	0xffffffff


	//   ....[37]....
        /*02e8*/ 	.word	0xffffffff


	//   ....[38]....
        /*02ec*/ 	.word	0xffffffff


	//   ....[39]....
        /*02f0*/ 	.word	0xffffffff


	//   ....[40]....
        /*02f4*/ 	.word	0xffffffff


	//   ....[41]....
        /*02f8*/ 	.word	0xffffffff


	//   ....[42]....
        /*02fc*/ 	.word	0xffffffff


	//   ....[43]....
        /*0300*/ 	.word	0xffffffff


	//   ....[44]....
        /*0304*/ 	.word	0xffffffff


	//   ....[45]....
        /*0308*/ 	.word	0xffffffff


	//   ....[46]....
        /*030c*/ 	.word	0xffffffff


	//   ....[47]....
        /*0310*/ 	.word	0xffffffff


	//   ....[48]....
        /*0314*/ 	.word	0xffffffff


	//   ....[49]....
        /*0318*/ 	.word	0xffffffff


	//   ....[50]....
        /*031c*/ 	.word	0xffffffff


	//   ....[51]....
        /*0320*/ 	.word	0xffffffff


	//   ....[52]....
        /*0324*/ 	.word	0xffffffff


	//   ....[53]....
        /*0328*/ 	.word	0xffffffff


	//   ....[54]....
        /*032c*/ 	.word	0x0500000f


	//   ....[55]....
        /*0330*/ 	.word	0x0500000f


	//   ....[56]....
        /*0334*/ 	.word	0x0500000f


	//   ....[57]....
        /*0338*/ 	.word	0x0500000f


	//   ....[58]....
        /*033c*/ 	.word	0x0500000f


	//   ....[59]....
        /*0340*/ 	.word	0x0500000f


	//   ....[60]....
        /*0344*/ 	.word	0x0500000f


	//   ....[61]....
        /*0348*/ 	.word	0x0500000f


	//   ....[62]....
        /*034c*/ 	.word	0x0500000f


	//   ....[63]....
        /*0350*/ 	.word	0x0500000f


	//   ....[64]....
        /*0354*/ 	.word	0x0500000f


	//   ....[65]....
        /*0358*/ 	.word	0x0500000f


	//   ....[66]....
        /*035c*/ 	.word	0x0500000f


	//   ....[67]....
        /*0360*/ 	.word	0x0500000f


	//   ....[68]....
        /*0364*/ 	.word	0x0500000f


	//   ....[69]....
        /*0368*/ 	.word	0x0500000f


	//   ....[70]....
        /*036c*/ 	.word	0x0500000f


	//   ....[71]....
        /*0370*/ 	.word	0x0500000f


	//   ....[72]....
        /*0374*/ 	.word	0x0500000f


	//----- nvinfo : EIATTR_COOP_GROUP_INSTR_OFFSETS
	.align		4
.L_1201:
        /*0378*/ 	.byte	0x04, 0x28
        /*037a*/ 	.short	(.L_1203 - .L_1202)


	//   ....[0]....
.L_1202:
        /*037c*/ 	.word	0x00000070


	//   ....[1]....
        /*0380*/ 	.word	0x00000170


	//   ....[2]....
        /*0384*/ 	.word	0x000001c0


	//   ....[3]....
        /*0388*/ 	.word	0x000003f0


	//   ....[4]....
        /*038c*/ 	.word	0x00000550


	//   ....[5]....
        /*0390*/ 	.word	0x00000670


	//   ....[6]....
        /*0394*/ 	.word	0x000007d0


	//   ....[7]....
        /*0398*/ 	.word	0x00001560


	//   ....[8]....
        /*039c*/ 	.word	0x00002150


	//   ....[9]....
        /*03a0*/ 	.word	0x000021a0


	//   ....[10]....
        /*03a4*/ 	.word	0x000025f0


	//   ....[11]....
        /*03a8*/ 	.word	0x00002670


	//   ....[12]....
        /*03ac*/ 	.word	0x00003690


	//   ....[13]....
        /*03b0*/ 	.word	0x000036c0


	//   ....[14]....
        /*03b4*/ 	.word	0x00003be0


	//   ....[15]....
        /*03b8*/ 	.word	0x00003db0


	//   ....[16]....
        /*03bc*/ 	.word	0x00004f20


	//   ....[17]....
        /*03c0*/ 	.word	0x00004fa0


	//   ....[18]....
        /*03c4*/ 	.word	0x00004ff0


	//   ....[19]....
        /*03c8*/ 	.word	0x00005010


	//   ....[20]....
        /*03cc*/ 	.word	0x00008420


	//   ....[21]....
        /*03d0*/ 	.word	0x000085b0


	//   ....[22]....
        /*03d4*/ 	.word	0x000085e0


	//   ....[23]....
        /*03d8*/ 	.word	0x00008620


	//   ....[24]....
        /*03dc*/ 	.word	0x00008680


	//   ....[25]....
        /*03e0*/ 	.word	0x000086e0


	//   ....[26]....
        /*03e4*/ 	.word	0x00008720


	//   ....[27]....
        /*03e8*/ 	.word	0x000088d0


	//   ....[28]....
        /*03ec*/ 	.word	0x00008930


	//   ....[29]....
        /*03f0*/ 	.word	0x00008970


	//   ....[30]....
        /*03f4*/ 	.word	0x000089b0


	//   ....[31]....
        /*03f8*/ 	.word	0x000089e0


	//   ....[32]....
        /*03fc*/ 	.word	0x00008a10


	//   ....[33]....
        /*0400*/ 	.word	0x00008aa0


	//   ....[34]....
        /*0404*/ 	.word	0x00008ad0


	//   ....[35]....
        /*0408*/ 	.word	0x00008b60


	//   ....[36]....
        /*040c*/ 	.word	0x0000bd40


	//   ....[37]....
        /*0410*/ 	.word	0x0000bd50


	//   ....[38]....
        /*0414*/ 	.word	0x0000be60


	//   ....[39]....
        /*0418*/ 	.word	0x0000bec0


	//   ....[40]....
        /*041c*/ 	.word	0x0000bf00


	//   ....[41]....
        /*0420*/ 	.word	0x0000bf40


	//   ....[42]....
        /*0424*/ 	.word	0x0000bf70


	//   ....[43]....
        /*0428*/ 	.word	0x0000bfa0


	//   ....[44]....
        /*042c*/ 	.word	0x0000c130


	//   ....[45]....
        /*0430*/ 	.word	0x0000c190


	//   ....[46]....
        /*0434*/ 	.word	0x0000c1d0


	//   ....[47]....
        /*0438*/ 	.word	0x0000c210


	//   ....[48]....
        /*043c*/ 	.word	0x0000c240


	//   ....[49]....
        /*0440*/ 	.word	0x0000c270


	//   ....[50]....
        /*0444*/ 	.word	0x0000c330


	//   ....[51]....
        /*0448*/ 	.word	0x0000c350


	//   ....[52]....
        /*044c*/ 	.word	0x0000c3c0


	//   ....[53]....
        /*0450*/ 	.word	0x0000c810


	//   ....[54]....
        /*0454*/ 	.word	0x0000ccf0


	//   ....[55]....
        /*0458*/ 	.word	0x0000d110


	//   ....[56]....
        /*045c*/ 	.word	0x0000d1a0


	//   ....[57]....
        /*0460*/ 	.word	0x0000d240


	//   ....[58]....
        /*0464*/ 	.word	0x0000d2f0


	//   ....[59]....
        /*0468*/ 	.word	0x0000d370


	//   ....[60]....
        /*046c*/ 	.word	0x0000d3f0


	//   ....[61]....
        /*0470*/ 	.word	0x0000d470


	//   ....[62]....
        /*0474*/ 	.word	0x0000d4f0


	//   ....[63]....
        /*0478*/ 	.word	0x0000d580


	//   ....[64]....
        /*047c*/ 	.word	0x0000d630


	//   ....[65]....
        /*0480*/ 	.word	0x0000d6b0


	//   ....[66]....
        /*0484*/ 	.word	0x0000d730


	//   ....[67]....
        /*0488*/ 	.word	0x0000d7b0


	//   ....[68]....
        /*048c*/ 	.word	0x0000d830


	//   ....[69]....
        /*0490*/ 	.word	0x0000d8a0


	//   ....[70]....
        /*0494*/ 	.word	0x0000d940


	//   ....[71]....
        /*0498*/ 	.word	0x0000d9d0


	//   ....[72]....
        /*049c*/ 	.word	0x0000daf0


	//----- nvinfo : EIATTR_REG_RECONFIG
	.align		4
.L_1203:
        /*04a0*/ 	.byte	0x01, 0x54
	.zero		2


	//----- nvinfo : EIATTR_SYSCALL_OFFSETS
	.align		4
        /*04a4*/ 	.byte	0x04, 0x46
        /*04a6*/ 	.short	(.L_1205 - .L_1204)


	//   ....[0]....
.L_1204:
        /*04a8*/ 	.word	0x00001740


	//   ....[1]....
        /*04ac*/ 	.word	0x000094d0


	//   ....[2]....
        /*04b0*/ 	.word	0x00009610


	//   ....[3]....
        /*04b4*/ 	.word	0x00009710


	//----- nvinfo : EIATTR_MBARRIER_INSTR_OFFSETS
	.align		4
.L_1205:
        /*04b8*/ 	.byte	0x04, 0x39
        /*04ba*/ 	.short	(.L_1207 - .L_1206)


	//   ....[0]....
.L_1206:
        /*04bc*/ 	.word	0x000002a0
        /*04c0*/ 	.word	0x000000ff
        /*04c4*/ 	.word	0x00022800
        /*04c8*/ 	.short	0x0100
        /*04ca*/ 	.byte	0x08
	.zero		1


	//   ....[1]....
        /*04cc*/ 	.word	0x000002b0
        /*04d0*/ 	.word	0x000000ff
        /*04d4*/ 	.word	0x00022820
        /*04d8*/ 	.short	0x0100
        /*04da*/ 	.byte	0x08
	.zero		1


	//   ....[2]....
        /*04dc*/ 	.word	0x000003a0
        /*04e0*/ 	.word	0x000000ff
        /*04e4*/ 	.word	0x00022830
        /*04e8*/ 	.short	0x0100
        /*04ea*/ 	.byte	0x08
	.zero		1


	//   ....[3]....
        /*04ec*/ 	.word	0x000003b0
        /*04f0*/ 	.word	0x000000ff
        /*04f4*/ 	.word	0x00022840
        /*04f8*/ 	.short	0x0100
        /*04fa*/ 	.byte	0x08
	.zero		1


	//   ....[4]....
        /*04fc*/ 	.word	0x000003c0
        /*0500*/ 	.word	0x000000ff
        /*0504*/ 	.word	0x00022838
        /*0508*/ 	.short	0x0100
        /*050a*/ 	.byte	0x08
	.zero		1


	//   ....[5]....
        /*050c*/ 	.word	0x000003d0
        /*0510*/ 	.word	0x000000ff
        /*0514*/ 	.word	0x00022848
        /*0518*/ 	.short	0x0100
        /*051a*/ 	.byte	0x08
	.zero		1


	//   ....[6]....
        /*051c*/ 	.word	0x00000500
        /*0520*/ 	.word	0x000000ff
        /*0524*/ 	.word	0x00022850
        /*0528*/ 	.short	0x0100
        /*052a*/ 	.byte	0x08
	.zero		1


	//   ....[7]....
        /*052c*/ 	.word	0x00000510
        /*0530*/ 	.word	0x000000ff
        /*0534*/ 	.word	0x00022860
        /*0538*/ 	.short	0x0100
        /*053a*/ 	.byte	0x08
	.zero		1


	//   ....[8]....
        /*053c*/ 	.word	0x00000520
        /*0540*/ 	.word	0x000000ff
        /*0544*/ 	.word	0x00022858
        /*0548*/ 	.short	0x0100
        /*054a*/ 	.byte	0x08
	.zero		1


	//   ....[9]....
        /*054c*/ 	.word	0x00000530
        /*0550*/ 	.word	0x000000ff
        /*0554*/ 	.word	0x00022868
        /*0558*/ 	.short	0x0100
        /*055a*/ 	.byte	0x08
	.zero		1


	//   ....[10]....
        /*055c*/ 	.word	0x00000620
        /*0560*/ 	.word	0x000000ff
        /*0564*/ 	.word	0x00022870
        /*0568*/ 	.short	0x0100
        /*056a*/ 	.byte	0x06
	.zero		1


	//   ....[11]....
        /*056c*/ 	.word	0x00000630
        /*0570*/ 	.word	0x000000ff
        /*0574*/ 	.word	0x00022880
        /*0578*/ 	.short	0x0100
        /*057a*/ 	.byte	0x06
	.zero		1


	//   ....[12]....
        /*057c*/ 	.word	0x00000640
        /*0580*/ 	.word	0x000000ff
        /*0584*/ 	.word	0x00022878
        /*0588*/ 	.short	0x0100
        /*058a*/ 	.byte	0x06
	.zero		1


	//   ....[13]....
        /*058c*/ 	.word	0x00000650
        /*0590*/ 	.word	0x000000ff
        /*0594*/ 	.word	0x00022888
        /*0598*/ 	.short	0x0100
        /*059a*/ 	.byte	0x06
	.zero		1


	//   ....[14]....
        /*059c*/ 	.word	0x00000780
        /*05a0*/ 	.word	0x000000ff
        /*05a4*/ 	.word	0x00022890
        /*05a8*/ 	.short	0x0100
        /*05aa*/ 	.byte	0x08
	.zero		1


	//   ....[15]....
        /*05ac*/ 	.word	0x00000790
        /*05b0*/ 	.word	0x000000ff
        /*05b4*/ 	.word	0x000228a0
        /*05b8*/ 	.short	0x0100
        /*05ba*/ 	.byte	0x08
	.zero		1


	//   ....[16]....
        /*05bc*/ 	.word	0x000007a0
        /*05c0*/ 	.word	0x000000ff
        /*05c4*/ 	.word	0x00022898
        /*05c8*/ 	.short	0x0100
        /*05ca*/ 	.byte	0x08
	.zero		1


	//   ....[17]....
        /*05cc*/ 	.word	0x000007b0
        /*05d0*/ 	.word	0x000000ff
        /*05d4*/ 	.word	0x000228a8
        /*05d8*/ 	.short	0x0100
        /*05da*/ 	.byte	0x08
	.zero		1


	//   ....[18]....
        /*05dc*/ 	.word	0x000008e0
        /*05e0*/ 	.word	0x000000ff
        /*05e4*/ 	.word	0x000228b0
        /*05e8*/ 	.short	0x0100
        /*05ea*/ 	.byte	0x08
	.zero		1


	//   ....[19]....
        /*05ec*/ 	.word	0x000008f0
        /*05f0*/ 	.word	0x000000ff
        /*05f4*/ 	.word	0x000228c0
        /*05f8*/ 	.short	0x0100
        /*05fa*/ 	.byte	0x08
	.zero		1


	//   ....[20]....
        /*05fc*/ 	.word	0x00000900
        /*0600*/ 	.word	0x000000ff
        /*0604*/ 	.word	0x000228b8
        /*0608*/ 	.short	0x0100
        /*060a*/ 	.byte	0x08
	.zero		1


	//   ....[21]....
        /*060c*/ 	.word	0x00000910
        /*0610*/ 	.word	0x000000ff
        /*0614*/ 	.word	0x000228c8
        /*0618*/ 	.short	0x0100
        /*061a*/ 	.byte	0x08
	.zero		1


	//   ....[22]....
        /*061c*/ 	.word	0x000017e0
        /*0620*/ 	.word	0x00000006
        /*0624*/ 	.word	0x00022800
        /*0628*/ 	.short	0x010a
        /*062a*/ 	.byte	0x3f
	.zero		1


	//   ....[23]....
        /*062c*/ 	.word	0x000018a0
        /*0630*/ 	.word	0x00000005
        /*0634*/ 	.word	0x00022830
        /*0638*/ 	.short	0x010a
        /*063a*/ 	.byte	0x3f
	.zero		1


	//   ....[24]....
        /*063c*/ 	.word	0x000018e0
        /*0640*/ 	.word	0x00000005
        /*0644*/ 	.word	0x00022830
        /*0648*/ 	.short	0x010a
        /*064a*/ 	.byte	0x3f
	.zero		1


	//   ....[25]....
        /*064c*/ 	.word	0x00002a50
        /*0650*/ 	.word	0x00000003
        /*0654*/ 	.word	0x00000000
        /*0658*/ 	.short	0x0101
        /*065a*/ 	.byte	0x3f
	.zero		1


	//   ....[26]....
        /*065c*/ 	.word	0x00002eb0
        /*0660*/ 	.word	0x00000005
        /*0664*/ 	.word	0x00022850
        /*0668*/ 	.short	0x010a
        /*066a*/ 	.byte	0x3f
	.zero		1


	//   ....[27]....
        /*066c*/ 	.word	0x00002ef0
        /*0670*/ 	.word	0x00000005
        /*0674*/ 	.word	0x00022850
        /*0678*/ 	.short	0x010a
        /*067a*/ 	.byte	0x3f
	.zero		1


	//   ....[28]....
        /*067c*/ 	.word	0x000031f0
        /*0680*/ 	.word	0x00000005
        /*0684*/ 	.word	0x00000000
        /*0688*/ 	.short	0x0101
        /*068a*/ 	.byte	0x3f
	.zero		1


	//   ....[29]....
        /*068c*/ 	.word	0x00003350
        /*0690*/ 	.word	0x000000ff
        /*0694*/ 	.word	0x00022830
        /*0698*/ 	.short	0x010a
        /*069a*/ 	.byte	0x17
	.zero		1


	//   ....[30]....
        /*069c*/ 	.word	0x00003390
        /*06a0*/ 	.word	0x000000ff
        /*06a4*/ 	.word	0x00022830
        /*06a8*/ 	.short	0x010a
        /*06aa*/ 	.byte	0x17
	.zero		1


	//   ....[31]....
        /*06ac*/ 	.word	0x00004150
        /*06b0*/ 	.word	0x0000009a
        /*06b4*/ 	.word	0x00000000
        /*06b8*/ 	.short	0x0101
        /*06ba*/ 	.byte	0x3f
	.zero		1


	//   ....[32]....
        /*06bc*/ 	.word	0x00004c00
        /*06c0*/ 	.word	0x000000ff
        /*06c4*/ 	.word	0x00022850
        /*06c8*/ 	.short	0x010a
        /*06ca*/ 	.byte	0x17
	.zero		1


	//   ....[33]....
        /*06cc*/ 	.word	0x00004c40
        /*06d0*/ 	.word	0x000000ff
        /*06d4*/ 	.word	0x00022850
        /*06d8*/ 	.short	0x010a
        /*06da*/ 	.byte	0x17
	.zero		1


	//   ....[34]....
        /*06dc*/ 	.word	0x00004f00
        /*06e0*/ 	.word	0x000000ba
        /*06e4*/ 	.word	0x00000000
        /*06e8*/ 	.short	0x0101
        /*06ea*/ 	.byte	0x3f
	.zero		1


	//   ....[35]....
        /*06ec*/ 	.word	0x00007080
        /*06f0*/ 	.word	0x00000000
        /*06f4*/ 	.word	0x00000000
        /*06f8*/ 	.short	0x0101
        /*06fa*/ 	.byte	0x3f
	.zero		1


	//   ....[36]....
        /*06fc*/ 	.word	0x00009c70
        /*0700*/ 	.word	0x00000008
        /*0704*/ 	.word	0x00022840
        /*0708*/ 	.short	0x010a
        /*070a*/ 	.byte	0x3f
	.zero		1


	//   ....[37]....
        /*070c*/ 	.word	0x0000a070
        /*0710*/ 	.word	0x0000000a
        /*0714*/ 	.word	0x00022820
        /*0718*/ 	.short	0x010a
        /*071a*/ 	.byte	0x3f
	.zero		1


	//   ....[38]....
        /*071c*/ 	.word	0x0000a130
        /*0720*/ 	.word	0x00000008
        /*0724*/ 	.word	0x00022860
        /*0728*/ 	.short	0x010a
        /*072a*/ 	.byte	0x3f
	.zero		1


	//   ....[39]....
        /*072c*/ 	.word	0x0000a7a0
        /*0730*/ 	.word	0x00000003
        /*0734*/ 	.word	0x00022840
        /*0738*/ 	.short	0x010a
        /*073a*/ 	.byte	0x3f
	.zero		1


	//   ....[40]....
        /*073c*/ 	.word	0x0000a9b0
        /*0740*/ 	.word	0x00000003
        /*0744*/ 	.word	0x00022860
        /*0748*/ 	.short	0x010a
        /*074a*/ 	.byte	0x3f
	.zero		1


	//   ....[41]....
        /*074c*/ 	.word	0x0000af30
        /*0750*/ 	.word	0x00000002
        /*0754*/ 	.word	0x00022840
        /*0758*/ 	.short	0x010a
        /*075a*/ 	.byte	0x3f
	.zero		1


	//   ....[42]....
        /*075c*/ 	.word	0x0000b130
        /*0760*/ 	.word	0x00000002
        /*0764*/ 	.word	0x00022860
        /*0768*/ 	.short	0x010a
        /*076a*/ 	.byte	0x3f
	.zero		1


	//   ....[43]....
        /*076c*/ 	.word	0x0000b630
        /*0770*/ 	.word	0x00000002
        /*0774*/ 	.word	0x00022840
        /*0778*/ 	.short	0x010a
        /*077a*/ 	.byte	0x3f
	.zero		1


	//   ....[44]....
        /*077c*/ 	.word	0x0000b840
        /*0780*/ 	.word	0x00000002
        /*0784*/ 	.word	0x00022860
        /*0788*/ 	.short	0x010a
        /*078a*/ 	.byte	0x3f
	.zero		1


	//   ....[45]....
        /*078c*/ 	.word	0x0000c790
        /*0790*/ 	.word	0x00000000
        /*0794*/ 	.word	0x00022820
        /*0798*/ 	.short	0x010a
        /*079a*/ 	.byte	0x3f
	.zero		1


	//   ....[46]....
        /*079c*/ 	.word	0x0000c950
        /*07a0*/ 	.word	0x00000006
        /*07a4*/ 	.word	0x00000000
        /*07a8*/ 	.short	0x010a
        /*07aa*/ 	.byte	0x3f
	.zero		1


	//   ....[47]....
        /*07ac*/ 	.word	0x0000c9c0
        /*07b0*/ 	.word	0x00000007
        /*07b4*/ 	.word	0x00000000
        /*07b8*/ 	.short	0x010a
        /*07ba*/ 	.byte	0x3f
	.zero		1


	//   ....[48]....
        /*07bc*/ 	.word	0x0000ca30
        /*07c0*/ 	.word	0x00000004
        /*07c4*/ 	.word	0x00000000
        /*07c8*/ 	.short	0x010a
        /*07ca*/ 	.byte	0x3f
	.zero		1


	//   ....[49]....
        /*07cc*/ 	.word	0x0000ca60
        /*07d0*/ 	.word	0x00000003
        /*07d4*/ 	.word	0x00000000
        /*07d8*/ 	.short	0x010a
        /*07da*/ 	.byte	0x3f
	.zero		1


	//   ....[50]....
        /*07dc*/ 	.word	0x0000cac0
        /*07e0*/ 	.word	0x00000006
        /*07e4*/ 	.word	0x00022800
        /*07e8*/ 	.short	0x010a
        /*07ea*/ 	.byte	0x3f
	.zero		1


	//   ....[51]....
        /*07ec*/ 	.word	0x0000cb10
        /*07f0*/ 	.word	0x00000005
        /*07f4*/ 	.word	0x00022830
        /*07f8*/ 	.short	0x010a
        /*07fa*/ 	.byte	0x3f
	.zero		1


	//   ....[52]....
        /*07fc*/ 	.word	0x0000cb60
        /*0800*/ 	.word	0x00000005
        /*0804*/ 	.word	0x00022850
        /*0808*/ 	.short	0x010a
        /*080a*/ 	.byte	0x3f
	.zero		1


	//   ....[53]....
        /*080c*/ 	.word	0x0000cbc0
        /*0810*/ 	.word	0x00000000
        /*0814*/ 	.word	0x00022830
        /*0818*/ 	.short	0x010a
        /*081a*/ 	.byte	0x3f
	.zero		1


	//   ....[54]....
        /*081c*/ 	.word	0x0000cc10
        /*0820*/ 	.word	0x000000ba
        /*0824*/ 	.word	0x00022850
        /*0828*/ 	.short	0x010a
        /*082a*/ 	.byte	0x3f
	.zero		1


	//   ....[55]....
        /*082c*/ 	.word	0x0000cdb0
        /*0830*/ 	.word	0x00000008
        /*0834*/ 	.word	0x00022840
        /*0838*/ 	.short	0x010a
        /*083a*/ 	.byte	0x3f
	.zero		1


	//   ....[56]....
        /*083c*/ 	.word	0x0000ce30
        /*0840*/ 	.word	0x00000008
        /*0844*/ 	.word	0x00022820
        /*0848*/ 	.short	0x010a
        /*084a*/ 	.byte	0x3f
	.zero		1


	//   ....[57]....
        /*084c*/ 	.word	0x0000ce80
        /*0850*/ 	.word	0x00000008
        /*0854*/ 	.word	0x00022860
        /*0858*/ 	.short	0x010a
        /*085a*/ 	.byte	0x3f
	.zero		1


	//   ....[58]....
        /*085c*/ 	.word	0x0000ced0
        /*0860*/ 	.word	0x00000003
        /*0864*/ 	.word	0x00022840
        /*0868*/ 	.short	0x010a
        /*086a*/ 	.byte	0x3f
	.zero		1


	//   ....[59]....
        /*086c*/ 	.word	0x0000cf20
        /*0870*/ 	.word	0x00000003
        /*0874*/ 	.word	0x00022860
        /*0878*/ 	.short	0x010a
        /*087a*/ 	.byte	0x3f
	.zero		1


	//   ....[60]....
        /*087c*/ 	.word	0x0000cf70
        /*0880*/ 	.word	0x00000002
        /*0884*/ 	.word	0x00022840
        /*0888*/ 	.short	0x010a
        /*088a*/ 	.byte	0x3f
	.zero		1


	//   ....[61]....
        /*088c*/ 	.word	0x0000cfc0
        /*0890*/ 	.word	0x00000002
        /*0894*/ 	.word	0x00022860
        /*0898*/ 	.short	0x010a
        /*089a*/ 	.byte	0x3f
	.zero		1


	//   ....[62]....
        /*089c*/ 	.word	0x0000d010
        /*08a0*/ 	.word	0x00000002
        /*08a4*/ 	.word	0x00022840
        /*08a8*/ 	.short	0x010a
        /*08aa*/ 	.byte	0x3f
	.zero		1


	//   ....[63]....
        /*08ac*/ 	.word	0x0000d060
        /*08b0*/ 	.word	0x00000002
        /*08b4*/ 	.word	0x00022860
        /*08b8*/ 	.short	0x010a
        /*08ba*/ 	.byte	0x3f
	.zero		1


	//   ....[64]....
        /*08bc*/ 	.word	0x0000da10
        /*08c0*/ 	.word	0x00000000
        /*08c4*/ 	.word	0x00022820
        /*08c8*/ 	.short	0x010a
        /*08ca*/ 	.byte	0x3f
	.zero		1


	//   ....[65]....
        /*08cc*/ 	.word	0x0000dbb0
        /*08d0*/ 	.word	0x00000006
        /*08d4*/ 	.word	0x00000000
        /*08d8*/ 	.short	0x010a
        /*08da*/ 	.byte	0x3f
	.zero		1


	//   ....[66]....
        /*08dc*/ 	.word	0x0000dc00
        /*08e0*/ 	.word	0x00000007
        /*08e4*/ 	.word	0x00000000
        /*08e8*/ 	.short	0x010a
        /*08ea*/ 	.byte	0x3f
	.zero		1


	//   ....[67]....
        /*08ec*/ 	.word	0x0000dc50
        /*08f0*/ 	.word	0x00000004
        /*08f4*/ 	.word	0x00000000
        /*08f8*/ 	.short	0x010a
        /*08fa*/ 	.byte	0x3f
	.zero		1


	//----- nvinfo : EIATTR_NUM_MBARRIERS
	.align		4
.L_1207:
        /*08fc*/ 	.byte	0x03, 0x38
        /*08fe*/ 	.short	0x0016


	//----- nvinfo : EIATTR_EXIT_INSTR_OFFSETS
	.align		4
        /*0900*/ 	.byte	0x04, 0x1c
        /*0902*/ 	.short	(.L_1209 - .L_1208)


	//   ....[0]....
.L_1208:
        /*0904*/ 	.word	0x00000a90


	//   ....[1]....
        /*0908*/ 	.word	0x000083e0


	//   ....[2]....
        /*090c*/ 	.word	0x00008440


	//   ....[3]....
        /*0910*/ 	.word	0x0000cab0


	//----- nvinfo : EIATTR_MAX_THREADS
	.align		4
.L_1209:
        /*0914*/ 	.byte	0x04, 0x05
        /*0916*/ 	.short	(.L_1211 - .L_1210)
.L_1210:
        /*0918*/ 	.word	0x00000180
        /*091c*/ 	.word	0x00000001
        /*0920*/ 	.word	0x00000001


	//----- nvinfo : EIATTR_CRS_STACK_SIZE
	.align		4
.L_1211:
        /*0924*/ 	.byte	0x04, 0x1e
        /*0926*/ 	.short	(.L_1213 - .L_1212)
.L_1212:
        /*0928*/ 	.word	0x00000000


	//----- nvinfo : EIATTR_CBANK_PARAM_SIZE
	.align		4
.L_1213:
        /*092c*/ 	.byte	0x03, 0x19
        /*092e*/ 	.short	0x0a70


	//----- nvinfo : EIATTR_PARAM_CBANK
	.align		4
        /*0930*/ 	.byte	0x04, 0x0a
        /*0932*/ 	.short	(.L_1215 - .L_1214)
	.align		4
.L_1214:
        /*0934*/ 	.word	index@(.nv.constant0._ZN7cutlass13device_kernelIN5flash11enable_sm90INS1_16FlashAttnFwdSm90INS1_25CollectiveMainloopFwdSm90ILi2EN4cute5tupleIJNS5_1CILi1EEES8_S8_EEENS6_IJNS7_ILi128EEENS7_ILi96EEENS7_ILi64EEEEEELi256ENS_10bfloat16_tEfNS_4arch4Sm90ELb0ELb0ELb0ELb1ELb0ELb0ELb0ELb1ELb0ELb0ELb0ELb0EEENS1_21CollectiveEpilogueFwdINS6_IJSA_NS7_ILi256EEESB_EEES9_SE_SG_Li256ELb1ELb0ELb0ELb0EEENS1_36VarlenDynamicPersistentTileSchedulerILi128ELi96ELi256ELi32ELb0ELb0ELb1ELb0ELb1ELb1EEEEEEEEEvNT_6ParamsE)
        /*0938*/ 	.short	0x0210
        /*093a*/ 	.short	0x0a70


	//----- nvinfo : EIATTR_SW_WAR
	.align		4
.L_1215:
        /*093c*/ 	.byte	0x04, 0x36
        /*093e*/ 	.short	(.L_1217 - .L_1216)
.L_1216:
        /*0940*/ 	.word	0x00000008
.L_1217:


//--------------------- .nv.info._ZN7cutlass13device_kernelIN5flash11enable_sm90INS1_16FlashAttnFwdSm90INS1_25CollectiveMainloopFwdSm90ILi2EN4cute5tupleIJNS5_1CILi1EEES8_S8_EEENS6_IJNS7_ILi128EEENS7_ILi96EEENS7_ILi64EEEEEELi256ENS_10bfloat16_tEfNS_4arch4Sm90ELb0ELb0ELb0ELb1ELb0ELb1ELb0ELb1ELb0ELb0ELb0ELb0EEENS1_21CollectiveEpilogueFwdINS6_IJSA_NS7_ILi256EEESB_EEES9_SE_SG_Li256ELb1ELb0ELb0ELb0EEENS1_36VarlenDynamicPersistentTileSchedulerILi128ELi96ELi256ELi32ELb0ELb0ELb1ELb0ELb1ELb1EEEEEEEEEvNT_6ParamsE --------------------------
	.section	.nv.info._ZN7cutlass13device_kernelIN5flash11enable_sm90INS1_16FlashAttnFwdSm90INS1_25CollectiveMainloopFwdSm90ILi2EN4cute5tupleIJNS5_1CILi1EEES8_S8_EEENS6_IJNS7_ILi128EEENS7_ILi96EEENS7_ILi64EEEEEELi256ENS_10bfloat16_tEfNS_4arch4Sm90ELb0ELb0ELb0ELb1ELb0ELb1ELb0ELb1ELb0ELb0ELb0ELb0EEENS1_21CollectiveEpilogueFwdINS6_IJSA_NS7_ILi256EEESB_EEES9_SE_SG_Li256ELb1ELb0ELb0ELb0EEENS1_36VarlenDynamicPersistentTileSchedulerILi128ELi96ELi256ELi32ELb0ELb0ELb1ELb0ELb1ELb1EEEEEEEEEvNT_6ParamsE,"",@"SHT_CUDA_INFO"
	.sectionflags	@""
	.align	4


	//----- nvinfo : EIATTR_CUDA_API_VERSION
	.align		4
        /*0000*/ 	.byte	0x04, 0x37
        /*0002*/ 	.short	(.L_1219 - .L_1218)
.L_1218:
        /*0004*/ 	.word	0x00000082


	//----- nvinfo : EIATTR_KPARAM_INFO
	.align		4
.L_1219:
        /*0008*/ 	.byte	0x04, 0x17
        /*000a*/ 	.short	(.L_1221 - .L_1220)
.L_1220:
        /*000c*/ 	.word	0x00000000
        /*0010*/ 	.short	0x0000
        /*0012*/ 	.short	0x0070
        /*0014*/ 	.byte	0x00, 0xf0, 0x01, 0x28


	//----- nvinfo : EIATTR_SPARSE_MMA_MASK
	.align		4
.L_1221:
        /*0018*/ 	.byte	0x03, 0x50
        /*001a*/ 	.short	0x0000


	//----- nvinfo : EIATTR_MAXREG_COUNT
	.align		4
        /*001c*/ 	.byte	0x03, 0x1b
        /*001e*/ 	.short	0x00a8


	//----- nvinfo : EIATTR_NUM_BARRIERS
	.align		4
        /*0020*/ 	.byte	0x02, 0x4c
        /*0022*/ 	.byte	0x10
	.zero		1


	//----- nvinfo : EIATTR_EXTERNS
	.align		4
        /*0024*/ 	.byte	0x04, 0x0f
        /*0026*/ 	.short	(.L_1223 - .L_1222)


	//   ....[0]....
	.align		4
.L_1222:
        /*0028*/ 	.word	index@(__assertfail)


	//----- nvinfo : EIATTR_ANNOTATIONS
	.align		4
.L_1223:
        /*002c*/ 	.byte	0x04, 0x55
        /*002e*/ 	.short	(.L_1225 - .L_1224)


	//   ....[0]....
.L_1224:
        /* <DEDUP_REMOVED lines=41> */


	//----- nvinfo : EIATTR_MERCURY_ISA_VERSION
	.align		4
.L_1225:
        /*02b0*/ 	.byte	0x03, 0x5f
        /*02b2*/ 	.short	0x0101


	//----- nvinfo : EIATTR_UNUSED_LOAD_BYTE_OFFSET
	.align		4
        /*02b4*/ 	.byte	0x04, 0x44
        /*02b6*/ 	.short	(.L_1227 - .L_1226)


	//   ....[0]....
.L_1226:
        /*02b8*/ 	.word	0x00000b00
        /*02bc*/ 	.word	0x0000fff0


	//   ....[1]....
        /*02c0*/ 	.word	0x0000c6e0
        /*02c4*/ 	.word	0x0000fff0


	//----- nvinfo : EIATTR_INT_WARP_WIDE_INSTR_OFFSETS
	.align		4
.L_1227:
        /*02c8*/ 	.byte	0x04, 0x31
        /*02ca*/ 	.short	(.L_1229 - .L_1228)


	//   ....[0]....
.L_1228:
        /*02cc*/ 	.word	0x000001c0


	//   ....[1]....
        /*02d0*/ 	.word	0x00000200


	//   ....[2]....
        /*02d4*/ 	.word	0x00000270


	//   ....[3]....
        /*02d8*/ 	.word	0x00010e00


	//   ....[4]....
        /*02dc*/ 	.word	0x00010e90


	//   ....[5]....
        /*02e0*/ 	.word	0x00011310


	//   ....[6]....
        /*02e4*/ 	.word	0x00011340


	//   ....[7]....
        /*02e8*/ 	.word	0x00013760


	//   ....[8]....
        /*02ec*/ 	.word	0x000137f0


	//----- nvinfo : EIATTR_COOP_GROUP_MASK_REGIDS
	.align		4
.L_1229:
        /*02f0*/ 	.byte	0x04, 0x29
        /*02f2*/ 	.short	(.L_1231 - .L_1230)


	//   ....[0]....
.L_1230:
        /*02f4*/ 	.word	0xffffffff


	//   ....[1]....
        /*02f8*/ 	.word	0xffffffff


	//   ....[2]....
        /*02fc*/ 	.word	0xffffffff


	//   ....[3]....
        /*0300*/ 	.word	0xffffffff


	//   ....[4]....
        /*0304*/ 	.word	0xffffffff


	//   ....[5]....
        /*0308*/ 	.word	0xffffffff


	//   ....[6]....
        /*030c*/ 	.word	0xffffffff


	//   ....[7]....
        /*0310*/ 	.word	0xffffffff


	//   ....[8]....
        /*0314*/ 	.word	0xffffffff


	//   ....[9]....
        /*0318*/ 	.word	0xffffffff


	//   ....[10]....
        /*031c*/ 	.word	0xffffffff


	//   ....[11]....
        /*0320*/ 	.word	0xffffffff


	//   ....[12]....
        /*0324*/ 	.word	0xffffffff


	//   ....[13]....
        /*0328*/ 	.word	0xffffffff


	//   ....[14]....
        /*032c*/ 	.word	0xffffffff


	//   ....[15]....
        /*0330*/ 	.word	0xffffffff


	//   ....[16]....
        /*0334*/ 	.word	0xffffffff


	//   ....[17]....
        /*0338*/ 	.word	0xffffffff


	//   ....[18]....
        /*033c*/ 	.word	0xffffffff


	//   ....[19]....
        /*0340*/ 	.word	0xffffffff


	//   ....[20]....
        /*0344*/ 	.word	0xffffffff


	//   ....[21]....
        /*0348*/ 	.word	0xffffffff


	//   ....[22]....
        /*034c*/ 	.word	0xffffffff


	//   ....[23]....
        /*0350*/ 	.word	0xffffffff


	//   ....[24]....
        /*0354*/ 	.word	0xffffffff


	//   ....[25]....
        /*0358*/ 	.word	0xffffffff


	//   ....[26]....
        /*035c*/ 	.word	0xffffffff


	//   ....[27]....
        /*0360*/ 	.word	0xffffffff


	//   ....[28]....
        /*0364*/ 	.word	0xffffffff


	//   ....[29]....
        /*0368*/ 	.word	0xffffffff


	//   ....[30]....
        /*036c*/ 	.word	0xffffffff


	//   ....[31]....
        /*0370*/ 	.word	0xffffffff


	//   ....[32]....
        /*0374*/ 	.word	0xffffffff


	//   ....[33]....
        /*0378*/ 	.word	0xffffffff


	//   ....[34]....
        /*037c*/ 	.word	0xffffffff


	//   ....[35]....
        /*0380*/ 	.word	0xffffffff


	//   ....[36]....
        /*0384*/ 	.word	0xffffffff


	//   ....[37]....
        /*0388*/ 	.word	0xffffffff


	//   ....[38]....
        /*038c*/ 	.word	0xffffffff


	//   ....[39]....
        /*0390*/ 	.word	0xffffffff


	//   ....[40]....
        /*0394*/ 	.word	0xffffffff


	//   ....[41]....
        /*0398*/ 	.word	0xffffffff


	//   ....[42]....
        /*039c*/ 	.word	0xffffffff


	//   ....[43]....
        /*03a0*/ 	.word	0xffffffff


	//   ....[44]....
        /*03a4*/ 	.word	0xffffffff


	//   ....[45]....
        /*03a8*/ 	.word	0xffffffff


	//   ....[46]....
        /*03ac*/ 	.word	0xffffffff


	//   ....[47]....
        /*03b0*/ 	.word	0xffffffff


	//   ....[48]....
        /*03b4*/ 	.word	0xffffffff


	//   ....[49]....
        /*03b8*/ 	.word	0xffffffff


	//   ....[50]....
        /*03bc*/ 	.word	0xffffffff


	//   ....[51]....
        /*03c0*/ 	.word	0xffffffff


	//   ....[52]....
        /*03c4*/ 	.word	0xffffffff


	//   ....[53]....
        /*03c8*/ 	.word	0xffffffff


	//   ....[54]....
        /*03cc*/ 	.word	0x0500000f


	//   ....[55]....
        /*03d0*/ 	.word	0x0500000f


	//   ....[56]....
        /*03d4*/ 	.word	0x0500000f


	//   ....[57]....
        /*03d8*/ 	.word	0x0500000f


	//   ....[58]....
        /*03dc*/ 	.word	0x0500000f


	//   ....[59]....
        /*03e0*/ 	.word	0x0500000f


	//   ....[60]....
        /*03e4*/ 	.word	0x0500000f


	//   ....[61]....
        /*03e8*/ 	.word	0x0500000f


	//   ....[62]....
        /*03ec*/ 	.word	0x0500000f


	//   ....[63]....
        /*03f0*/ 	.word	0x0500000f


	//   ....[64]....
        /*03f4*/ 	.word	0x0500000f


	//   ....[65]....
        /*03f8*/ 	.word	0x0500000f


	//   ....[66]....
        /*03fc*/ 	.word	0x0500000f


	//   ....[67]....
        /*0400*/ 	.word	0x0500000f


	//   ....[68]....
        /*0404*/ 	.word	0x0500000f


	//   ....[69]....
        /*0408*/ 	.word	0x0500000f


	//   ....[70]....
        /*040c*/ 	.word	0x0500000f


	//   ....[71]....
        /*0410*/ 	.word	0x0500000f


	//   ....[72]....
        /*0414*/ 	.word	0x0500000f


	//   ....[73]....
        /*0418*/ 	.word	0x0500000f


	//   ....[74]....
        /*041c*/ 	.word	0x0500000f


	//   ....[75]....
        /*0420*/ 	.word	0x0500000f


	//   ....[76]....
        /*0424*/ 	.word	0x0500000f


	//   ....[77]....
        /*0428*/ 	.word	0x0500000f


	//   ....[78]....
        /*042c*/ 	.word	0x0500000f


	//   ....[79]....
        /*0430*/ 	.word	0x0500000f


	//   ....[80]....
        /*0434*/ 	.word	0x0500000f


	//   ....[81]....
        /*0438*/ 	.word	0x0500000f


	//   ....[82]....
        /*043c*/ 	.word	0x0500000f


	//----- nvinfo : EIATTR_COOP_GROUP_INSTR_OFFSETS
	.align		4
.L_1231:
        /*0440*/ 	.byte	0x04, 0x28
        /*0442*/ 	.short	(.L_1233 - .L_1232)


	//   ....[0]....
.L_1232:
        /*0444*/ 	.word	0x00000070


	//   ....[1]....
        /*0448*/ 	.word	0x000001d0


	//   ....[2]....
        /*044c*/ 	.word	0x00000220


	//   ....[3]....
        /*0450*/ 	.word	0x00000450


	//   ....[4]....
        /*0454*/ 	.word	0x000005b0


	//   ....[5]....
        /*0458*/ 	.word	0x000006d0


	//   ....[6]....
        /*045c*/ 	.word	0x00000830


	//   ....[7]....
        /*0460*/ 	.word	0x00005cd0


	//   ....[8]....
        /*0464*/ 	.word	0x00008bc0


	//   ....[9]....
        /*0468*/ 	.word	0x00008bf0


	//   ....[10]....
        /*046c*/ 	.word	0x00009020


	//   ....[11]....
        /*0470*/ 	.word	0x00009090


	//   ....[12]....
        /*0474*/ 	.word	0x0000a2c0


	//   ....[13]....
        /*0478*/ 	.word	0x0000a2f0


	//   ....[14]....
        /*047c*/ 	.word	0x0000a6b0


	//   ....[15]....
        /*0480*/ 	.word	0x0000a880


	//   ....[16]....
        /*0484*/ 	.word	0x0000bc60


	//   ....[17]....
        /*0488*/ 	.word	0x0000bcc0


	//   ....[18]....
        /*048c*/ 	.word	0x0000bd30


	//   ....[19]....
        /*0490*/ 	.word	0x0000bd50


	//   ....[20]....
        /*0494*/ 	.word	0x0000f020


	//   ....[21]....
        /*0498*/ 	.word	0x0000f1b0


	//   ....[22]....
        /*049c*/ 	.word	0x0000f1e0


	//   ....[23]....
        /*04a0*/ 	.word	0x0000f220


	//   ....[24]....
        /*04a4*/ 	.word	0x0000f280


	//   ....[25]....
        /*04a8*/ 	.word	0x0000f2e0


	//   ....[26]....
        /*04ac*/ 	.word	0x0000f320


	//   ....[27]....
        /*04b0*/ 	.word	0x0000f4d0


	//   ....[28]....
        /*04b4*/ 	.word	0x0000f530


	//   ....[29]....
        /*04b8*/ 	.word	0x0000f570


	//   ....[30]....
        /*04bc*/ 	.word	0x0000f5b0


	//   ....[31]....
        /*04c0*/ 	.word	0x0000f5e0


	//   ....[32]....
        /*04c4*/ 	.word	0x0000f610


	//   ....[33]....
        /*04c8*/ 	.word	0x0000f6a0


	//   ....[34]....
        /*04cc*/ 	.word	0x0000f6d0


	//   ....[35]....
        /*04d0*/ 	.word	0x0000f760


	//   ....[36]....
        /*04d4*/ 	.word	0x00013880


	//   ....[37]....
        /*04d8*/ 	.word	0x00013890


	//   ....[38]....
        /*04dc*/ 	.word	0x000139a0


	//   ....[39]....
        /*04e0*/ 	.word	0x00013a00


	//   ....[40]....
        /*04e4*/ 	.word	0x00013a40


	//   ....[41]....
        /*04e8*/ 	.word	0x00013a80


	//   ....[42]....
        /*04ec*/ 	.word	0x00013ab0


	//   ....[43]....
        /*04f0*/ 	.word	0x00013ae0


	//   ....[44]....
        /*04f4*/ 	.word	0x00013c70


	//   ....[45]....
        /*04f8*/ 	.word	0x00013cd0


	//   ....[46]....
        /*04fc*/ 	.word	0x00013d10


	//   ....[47]....
        /*0500*/ 	.word	0x00013d50


	//   ....[48]....
        /*0504*/ 	.word	0x00013d80


	//   ....[49]....
        /*0508*/ 	.word	0x00013db0


	//   ....[50]....
        /*050c*/ 	.word	0x00013e70


	//   ....[51]....
        /*0510*/ 	.word	0x00013e90


	//   ....[52]....
        /*0514*/ 	.word	0x00013f00


	//   ....[53]....
        /*0518*/ 	.word	0x00014350


	//   ....[54]....
        /*051c*/ 	.word	0x00014790


	//   ....[55]....
        /*0520*/ 	.word	0x00014830


	//   ....[56]....
        /*0524*/ 	.word	0x000148d0


	//   ....[57]....
        /*0528*/ 	.word	0x00014970


	//   ....[58]....
        /*052c*/ 	.word	0x00014a10


	//   ....[59]....
        /*0530*/ 	.word	0x00014b00


	//   ....[60]....
        /*0534*/ 	.word	0x00014ba0


	//   ....[61]....
        /*0538*/ 	.word	0x00014c40


	//   ....[62]....
        /*053c*/ 	.word	0x00014ce0


	//   ....[63]....
        /*0540*/ 	.word	0x00014f40


	//   ....[64]....
        /*0544*/ 	.word	0x00015220


	//   ....[65]....
        /*0548*/ 	.word	0x00015640


	//   ....[66]....
        /*054c*/ 	.word	0x000156d0


	//   ....[67]....
        /*0550*/ 	.word	0x00015770


	//   ....[68]....
        /*0554*/ 	.word	0x00015820


	//   ....[69]....
        /*0558*/ 	.word	0x000158a0


	//   ....[70]....
        /*055c*/ 	.word	0x00015920


	//   ....[71]....
        /*0560*/ 	.word	0x000159a0


	//   ....[72]....
        /*0564*/ 	.word	0x00015a20


	//   ....[73]....
        /*0568*/ 	.word	0x00015ab0


	//   ....[74]....
        /*056c*/ 	.word	0x00015b60


	//   ....[75]....
        /*0570*/ 	.word	0x00015be0


	//   ....[76]....
        /*0574*/ 	.word	0x00015c60


	//   ....[77]....
        /*0578*/ 	.word	0x00015ce0


	//   ....[78]....
        /*057c*/ 	.word	0x00015d60


	//   ....[79]....
        /*0580*/ 	.word	0x00015dd0


	//   ....[80]....
        /*0584*/ 	.word	0x00015e70


	//   ....[81]....
        /*0588*/ 	.word	0x00015f00


	//   ....[82]....
        /*058c*/ 	.word	0x00016020


	//----- nvinfo : EIATTR_REG_RECONFIG
	.align		4
.L_1233:
        /*0590*/ 	.byte	0x01, 0x54
	.zero		2


	//----- nvinfo : EIATTR_SYSCALL_OFFSETS
	.align		4
        /*0594*/ 	.byte	0x04, 0x46
        /*0596*/ 	.short	(.L_1235 - .L_1234)


	//   ....[0]....
.L_1234:
        /*0598*/ 	.word	0x000016e0


	//   ....[1]....
        /*059c*/ 	.word	0x00001830


	//   ....[2]....
        /*05a0*/ 	.word	0x00005e70


	//   ....[3]....
        /*05a4*/ 	.word	0x00006300


	//   ....[4]....
        /*05a8*/ 	.word	0x00011020


	//   ....[5]....
        /*05ac*/ 	.word	0x00011160


	//   ....[6]....
        /*05b0*/ 	.word	0x00011260


	//----- nvinfo : EIATTR_MBARRIER_INSTR_OFFSETS
	.align		4
.L_1235:
        /*05b4*/ 	.byte	0x04, 0x39
        /*05b6*/ 	.short	(.L_1237 - .L_1236)


	//   ....[0]....
.L_1236:
        /*05b8*/ 	.word	0x00000300
        /*05bc*/ 	.word	0x000000ff
        /*05c0*/ 	.word	0x00022800
        /*05c4*/ 	.short	0x0100
        /*05c6*/ 	.byte	0x08
	.zero		1


	//   ....[1]....
        /*05c8*/ 	.word	0x00000310
        /*05cc*/ 	.word	0x000000ff
        /*05d0*/ 	.word	0x00022820
        /*05d4*/ 	.short	0x0100
        /*05d6*/ 	.byte	0x08
	.zero		1


	//   ....[2]....
        /*05d8*/ 	.word	0x00000400
        /*05dc*/ 	.word	0x000000ff
        /*05e0*/ 	.word	0x00022830
        /*05e4*/ 	.short	0x0100
        /*05e6*/ 	.byte	0x08
	.zero		1


	//   ....[3]....
        /*05e8*/ 	.word	0x00000410
        /*05ec*/ 	.word	0x000000ff
        /*05f0*/ 	.word	0x00022840
        /*05f4*/ 	.short	0x0100
        /*05f6*/ 	.byte	0x08
	.zero		1


	//   ....[4]....
        /*05f8*/ 	.word	0x00000420
        /*05fc*/ 	.word	0x000000ff
        /*0600*/ 	.word	0x00022838
        /*0604*/ 	.short	0x0100
        /*0606*/ 	.byte	0x08
	.zero		1


	//   ....[5]....
        /*0608*/ 	.word	0x00000430
        /*060c*/ 	.word	0x000000ff
        /*0610*/ 	.word	0x00022848
        /*0614*/ 	.short	0x0100
        /*0616*/ 	.byte	0x08
	.zero		1


	//   ....[6]....
        /*0618*/ 	.word	0x00000560
        /*061c*/ 	.word	0x000000ff
        /*0620*/ 	.word	0x00022850
        /*0624*/ 	.short	0x0100
        /*0626*/ 	.byte	0x08
	.zero		1


	//   ....[7]....
        /*0628*/ 	.word	0x00000570
        /*062c*/ 	.word	0x000000ff
        /*0630*/ 	.word	0x00022860
        /*0634*/ 	.short	0x0100
        /*0636*/ 	.byte	0x08
	.zero		1


	//   ....[8]....
        /*0638*/ 	.word	0x00000580
        /*063c*/ 	.word	0x000000ff
        /*0640*/ 	.word	0x00022858
        /*0644*/ 	.short	0x0100
        /*0646*/ 	.byte	0x08
	.zero		1


	//   ....[9]....
        /*0648*/ 	.word	0x00000590
        /*064c*/ 	.word	0x000000ff
        /*0650*/ 	.word	0x00022868
        /*0654*/ 	.short	0x0100
        /*0656*/ 	.byte	0x08
	.zero		1


	//   ....[10]....
        /*0658*/ 	.word	0x00000680
        /*065c*/ 	.word	0x000000ff
        /*0660*/ 	.word	0x00022870
        /*0664*/ 	.short	0x0100
        /*0666*/ 	.byte	0x06
	.zero		1


	//   ....[11]....
        /*0668*/ 	.word	0x00000690
        /*066c*/ 	.word	0x000000ff
        /*0670*/ 	.word	0x00022880
        /*0674*/ 	.short	0x0100
        /*0676*/ 	.byte	0x06
	.zero		1


	//   ....[12]....
        /*0678*/ 	.word	0x000006a0
        /*067c*/ 	.word	0x000000ff
        /*0680*/ 	.word	0x00022878
        /*0684*/ 	.short	0x0100
        /*0686*/ 	.byte	0x06
	.zero		1


	//   ....[13]....
        /*0688*/ 	.word	0x000006b0
        /*068c*/ 	.word	0x000000ff
        /*0690*/ 	.word	0x00022888
        /*0694*/ 	.short	0x0100
        /*0696*/ 	.byte	0x06
	.zero		1


	//   ....[14]....
        /*0698*/ 	.word	0x000007e0
        /*069c*/ 	.word	0x000000ff
        /*06a0*/ 	.word	0x00022890
        /*06a4*/ 	.short	0x0100
        /*06a6*/ 	.byte	0x08
	.zero		1


	//   ....[15]....
        /*06a8*/ 	.word	0x000007f0
        /*06ac*/ 	.word	0x000000ff
        /*06b0*/ 	.word	0x000228a0
        /*06b4*/ 	.short	0x0100
        /*06b6*/ 	.byte	0x08
	.zero		1


	//   ....[16]....
        /*06b8*/ 	.word	0x00000800
        /*06bc*/ 	.word	0x000000ff
        /*06c0*/ 	.word	0x00022898
        /*06c4*/ 	.short	0x0100
        /*06c6*/ 	.byte	0x08
	.zero		1


	//   ....[17]....
        /*06c8*/ 	.word	0x00000810
        /*06cc*/ 	.word	0x000000ff
        /*06d0*/ 	.word	0x000228a8
        /*06d4*/ 	.short	0x0100
        /*06d6*/ 	.byte	0x08
	.zero		1


	//   ....[18]....
        /*06d8*/ 	.word	0x00000940
        /*06dc*/ 	.word	0x000000ff
        /*06e0*/ 	.word	0x000228b0
        /*06e4*/ 	.short	0x0100
        /*06e6*/ 	.byte	0x08
	.zero		1


	//   ....[19]....
        /*06e8*/ 	.word	0x00000950
        /*06ec*/ 	.word	0x000000ff
        /*06f0*/ 	.word	0x000228c0
        /*06f4*/ 	.short	0x0100
        /*06f6*/ 	.byte	0x08
	.zero		1


	//   ....[20]....
        /*06f8*/ 	.word	0x00000960
        /*06fc*/ 	.word	0x000000ff
        /*0700*/ 	.word	0x000228b8
        /*0704*/ 	.short	0x0100
        /*0706*/ 	.byte	0x08
	.zero		1


	//   ....[21]....
        /*0708*/ 	.word	0x00000970
        /*070c*/ 	.word	0x000000ff
        /*0710*/ 	.word	0x000228c8
        /*0714*/ 	.short	0x0100
        /*0716*/ 	.byte	0x08
	.zero		1


	//   ....[22]....
        /*0718*/ 	.word	0x00002b10
        /*071c*/ 	.word	0x0000005a
        /*0720*/ 	.word	0x00022890
        /*0724*/ 	.short	0x010a
        /*0726*/ 	.byte	0x3f
	.zero		1


	//   ....[23]....
        /*0728*/ 	.word	0x00003e10
        /*072c*/ 	.word	0x0000005a
        /*0730*/ 	.word	0x00022890
        /*0734*/ 	.short	0x010a
        /*0736*/ 	.byte	0x3f
	.zero		1


	//   ....[24]....
        /*0738*/ 	.word	0x00004f00
        /*073c*/ 	.word	0x0000005a
        /*0740*/ 	.word	0x00022890
        /*0744*/ 	.short	0x010a
        /*0746*/ 	.byte	0x3f
	.zero		1


	//   ....[25]....
        /*0748*/ 	.word	0x00005110
        /*074c*/ 	.word	0x00000004
        /*0750*/ 	.word	0x00000000
        /*0754*/ 	.short	0x0101
        /*0756*/ 	.byte	0x3f
	.zero		1


	//   ....[26]....
        /*0758*/ 	.word	0x00005150
        /*075c*/ 	.word	0x0000005a
        /*0760*/ 	.word	0x000228b0
        /*0764*/ 	.short	0x010a
        /*0766*/ 	.byte	0x3f
	.zero		1


	//   ....[27]....
        /*0768*/ 	.word	0x000057a0
        /*076c*/ 	.word	0x0000005a
        /*0770*/ 	.word	0x00000000
        /*0774*/ 	.short	0x0101
        /*0776*/ 	.byte	0x3f
	.zero		1


	//   ....[28]....
        /*0778*/ 	.word	0x00005f00
        /*077c*/ 	.word	0x00000012
        /*0780*/ 	.word	0x00022800
        /*0784*/ 	.short	0x010a
        /*0786*/ 	.byte	0x3f
	.zero		1


	//   ....[29]....
        /*0788*/ 	.word	0x00005f50
        /*078c*/ 	.word	0x00000012
        /*0790*/ 	.word	0x00022800
        /*0794*/ 	.short	0x010a
        /*0796*/ 	.byte	0x3f
	.zero		1


	//   ....[30]....
        /*0798*/ 	.word	0x000065f0
        /*079c*/ 	.word	0x00000012
        /*07a0*/ 	.word	0x00022800
        /*07a4*/ 	.short	0x010a
        /*07a6*/ 	.byte	0x3f
	.zero		1


	//   ....[31]....
        /*07a8*/ 	.word	0x00007420
        /*07ac*/ 	.word	0x00000012
        /*07b0*/ 	.word	0x00022800
        /*07b4*/ 	.short	0x010a
        /*07b6*/ 	.byte	0x3f
	.zero		1


	//   ....[32]....
        /*07b8*/ 	.word	0x00008210
        /*07bc*/ 	.word	0x0000000d
        /*07c0*/ 	.word	0x00022830
        /*07c4*/ 	.short	0x010a
        /*07c6*/ 	.byte	0x3f
	.zero		1


	//   ....[33]....
        /*07c8*/ 	.word	0x000082b0
        /*07cc*/ 	.word	0x0000000d
        /*07d0*/ 	.word	0x00022830
        /*07d4*/ 	.short	0x010a
        /*07d6*/ 	.byte	0x3f
	.zero		1


	//   ....[34]....
        /*07d8*/ 	.word	0x000094e0
        /*07dc*/ 	.word	0x00000014
        /*07e0*/ 	.word	0x00000000
        /*07e4*/ 	.short	0x0101
        /*07e6*/ 	.byte	0x3f
	.zero		1


	//   ....[35]....
        /*07e8*/ 	.word	0x00009930
        /*07ec*/ 	.word	0x0000000d
        /*07f0*/ 	.word	0x00022850
        /*07f4*/ 	.short	0x010a
        /*07f6*/ 	.byte	0x3f
	.zero		1


	//   ....[36]....
        /*07f8*/ 	.word	0x00009980
        /*07fc*/ 	.word	0x0000000d
        /*0800*/ 	.word	0x00022850
        /*0804*/ 	.short	0x010a
        /*0806*/ 	.byte	0x3f
	.zero		1


	//   ....[37]....
        /*0808*/ 	.word	0x00009d50
        /*080c*/ 	.word	0x0000000d
        /*0810*/ 	.word	0x00000000
        /*0814*/ 	.short	0x0101
        /*0816*/ 	.byte	0x3f
	.zero		1


	//   ....[38]....
        /*0818*/ 	.word	0x00009e60
        /*081c*/ 	.word	0x0000000e
        /*0820*/ 	.word	0x00022830
        /*0824*/ 	.short	0x010a
        /*0826*/ 	.byte	0x3f
	.zero		1


	//   ....[39]....
        /*0828*/ 	.word	0x00009ec0
        /*082c*/ 	.word	0x0000000e
        /*0830*/ 	.word	0x00022830
        /*0834*/ 	.short	0x010a
        /*0836*/ 	.byte	0x3f
	.zero		1


	//   ....[40]....
        /*0838*/ 	.word	0x0000ac50
        /*083c*/ 	.word	0x0000009a
        /*0840*/ 	.word	0x00000000
        /*0844*/ 	.short	0x0101
        /*0846*/ 	.byte	0x3f
	.zero		1


	//   ....[41]....
        /*0848*/ 	.word	0x0000b830
        /*084c*/ 	.word	0x0000000e
        /*0850*/ 	.word	0x00022850
        /*0854*/ 	.short	0x010a
        /*0856*/ 	.byte	0x3f
	.zero		1


	//   ....[42]....
        /*0858*/ 	.word	0x0000b880
        /*085c*/ 	.word	0x0000000e
        /*0860*/ 	.word	0x00022850
        /*0864*/ 	.short	0x010a
        /*0866*/ 	.byte	0x3f
	.zero		1


	//   ....[43]....
        /*0868*/ 	.word	0x0000bc30
        /*086c*/ 	.word	0x0000000e
        /*0870*/ 	.word	0x00000000
        /*0874*/ 	.short	0x0101
        /*0876*/ 	.byte	0x3f
	.zero		1


	//   ....[44]....
        /*0878*/ 	.word	0x0000dd50
        /*087c*/ 	.word	0x00000000
        /*0880*/ 	.word	0x00000000
        /*0884*/ 	.short	0x0101
        /*0886*/ 	.byte	0x3f
	.zero		1


	//   ....[45]....
        /*0888*/ 	.word	0x00010190
        /*088c*/ 	.word	0x00000005
        /*0890*/ 	.word	0x00022820
        /*0894*/ 	.short	0x010a
        /*0896*/ 	.byte	0x3f
	.zero		1


	//   ....[46]....
        /*0898*/ 	.word	0x00010220
        /*089c*/ 	.word	0x00000006
        /*08a0*/ 	.word	0x000228a0
        /*08a4*/ 	.short	0x010a
        /*08a6*/ 	.byte	0x3f
	.zero		1


	//   ....[47]....
        /*08a8*/ 	.word	0x00010400
        /*08ac*/ 	.word	0x00000006
        /*08b0*/ 	.word	0x000228c0
        /*08b4*/ 	.short	0x010a
        /*08b6*/ 	.byte	0x3f
	.zero		1


	//   ....[48]....
        /*08b8*/ 	.word	0x00010810
        /*08bc*/ 	.word	0x00000007
        /*08c0*/ 	.word	0x000228a0
        /*08c4*/ 	.short	0x010a
        /*08c6*/ 	.byte	0x3f
	.zero		1


	//   ....[49]....
        /*08c8*/ 	.word	0x000109d0
        /*08cc*/ 	.word	0x00000007
        /*08d0*/ 	.word	0x000228c0
        /*08d4*/ 	.short	0x010a
        /*08d6*/ 	.byte	0x3f
	.zero		1


	//   ....[50]....
        /*08d8*/ 	.word	0x000117c0
        /*08dc*/ 	.word	0x00000005
        /*08e0*/ 	.word	0x00022840
        /*08e4*/ 	.short	0x010a
        /*08e6*/ 	.byte	0x3f
	.zero		1


	//   ....[51]....
        /*08e8*/ 	.word	0x00011bc0
        /*08ec*/ 	.word	0x00000007
        /*08f0*/ 	.word	0x00022820
        /*08f4*/ 	.short	0x010a
        /*08f6*/ 	.byte	0x3f
	.zero		1


	//   ....[52]....
        /*08f8*/ 	.word	0x00011c80
        /*08fc*/ 	.word	0x00000002
        /*0900*/ 	.word	0x00022860
        /*0904*/ 	.short	0x010a
        /*0906*/ 	.byte	0x3f
	.zero		1


	//   ....[53]....
        /*0908*/ 	.word	0x000122f0
        /*090c*/ 	.word	0x00000002
        /*0910*/ 	.word	0x00022840
        /*0914*/ 	.short	0x010a
        /*0916*/ 	.byte	0x3f
	.zero		1


	//   ....[54]....
        /*0918*/ 	.word	0x00012500
        /*091c*/ 	.word	0x00000002
        /*0920*/ 	.word	0x00022860
        /*0924*/ 	.short	0x010a
        /*0926*/ 	.byte	0x3f
	.zero		1


	//   ....[55]....
        /*0928*/ 	.word	0x00012a80
        /*092c*/ 	.word	0x00000003
        /*0930*/ 	.word	0x00022840
        /*0934*/ 	.short	0x010a
        /*0936*/ 	.byte	0x3f
	.zero		1


	//   ....[56]....
        /*0938*/ 	.word	0x00012c80
        /*093c*/ 	.word	0x00000003
        /*0940*/ 	.word	0x00022860
        /*0944*/ 	.short	0x010a
        /*0946*/ 	.byte	0x3f
	.zero		1


	//   ....[57]....
        /*0948*/ 	.word	0x00013180
        /*094c*/ 	.word	0x00000003
        /*0950*/ 	.word	0x00022840
        /*0954*/ 	.short	0x010a
        /*0956*/ 	.byte	0x3f
	.zero		1


	//   ....[58]....
        /*0958*/ 	.word	0x00013390
        /*095c*/ 	.word	0x00000003
        /*0960*/ 	.word	0x00022860
        /*0964*/ 	.short	0x010a
        /*0966*/ 	.byte	0x3f
	.zero		1


	//   ....[59]....
        /*0968*/ 	.word	0x000142d0
        /*096c*/ 	.word	0x00000000
        /*0970*/ 	.word	0x00022820
        /*0974*/ 	.short	0x010a
        /*0976*/ 	.byte	0x3f
	.zero		1


	//   ....[60]....
        /*0978*/ 	.word	0x00014480
        /*097c*/ 	.word	0x00000006
        /*0980*/ 	.word	0x00000000
        /*0984*/ 	.short	0x010a
        /*0986*/ 	.byte	0x3f
	.zero		1


	//   ....[61]....
        /*0988*/ 	.word	0x000144f0
        /*098c*/ 	.word	0x00000007
        /*0990*/ 	.word	0x00000000
        /*0994*/ 	.short	0x010a
        /*0996*/ 	.byte	0x3f
	.zero		1


	//   ....[62]....
        /*0998*/ 	.word	0x00014560
        /*099c*/ 	.word	0x00000004
        /*09a0*/ 	.word	0x00000000
        /*09a4*/ 	.short	0x010a
        /*09a6*/ 	.byte	0x3f
	.zero		1


	//   ....[63]....
        /*09a8*/ 	.word	0x00014590
        /*09ac*/ 	.word	0x00000003
        /*09b0*/ 	.word	0x00000000
        /*09b4*/ 	.short	0x010a
        /*09b6*/ 	.byte	0x3f
	.zero		1


	//   ....[64]....
        /*09b8*/ 	.word	0x000145f0
        /*09bc*/ 	.word	0x0000005a
        /*09c0*/ 	.word	0x00022890
        /*09c4*/ 	.short	0x010a
        /*09c6*/ 	.byte	0x3f
	.zero		1


	//   ....[65]....
        /*09c8*/ 	.word	0x00014640
        /*09cc*/ 	.word	0x0000005a
        /*09d0*/ 	.word	0x00022890
        /*09d4*/ 	.short	0x010a
        /*09d6*/ 	.byte	0x3f
	.zero		1


	//   ....[66]....
        /*09d8*/ 	.word	0x00014690
        /*09dc*/ 	.word	0x0000005a
        /*09e0*/ 	.word	0x00022890
        /*09e4*/ 	.short	0x010a
        /*09e6*/ 	.byte	0x3f
	.zero		1


	//   ....[67]....
        /*09e8*/ 	.word	0x000146e0
        /*09ec*/ 	.word	0x0000005a
        /*09f0*/ 	.word	0x000228b0
        /*09f4*/ 	.short	0x010a
        /*09f6*/ 	.byte	0x3f
	.zero		1


	//   ....[68]....
        /*09f8*/ 	.word	0x00014a50
        /*09fc*/ 	.word	0x00000012
        /*0a00*/ 	.word	0x00022800
        /*0a04*/ 	.short	0x010a
        /*0a06*/ 	.byte	0x3f
	.zero		1


	//   ....[69]....
        /*0a08*/ 	.word	0x00014d20
        /*0a0c*/ 	.word	0x00000012
        /*0a10*/ 	.word	0x00022800
        /*0a14*/ 	.short	0x010a
        /*0a16*/ 	.byte	0x3f
	.zero		1


	//   ....[70]....
        /*0a18*/ 	.word	0x00014d70
        /*0a1c*/ 	.word	0x0000000d
        /*0a20*/ 	.word	0x00022830
        /*0a24*/ 	.short	0x010a
        /*0a26*/ 	.byte	0x3f
	.zero		1


	//   ....[71]....
        /*0a28*/ 	.word	0x00014dc0
        /*0a2c*/ 	.word	0x0000000d
        /*0a30*/ 	.word	0x00022850
        /*0a34*/ 	.short	0x010a
        /*0a36*/ 	.byte	0x3f
	.zero		1


	//   ....[72]....
        /*0a38*/ 	.word	0x00014e10
        /*0a3c*/ 	.word	0x0000000e
        /*0a40*/ 	.word	0x00022830
        /*0a44*/ 	.short	0x010a
        /*0a46*/ 	.byte	0x3f
	.zero		1


	//   ....[73]....
        /*0a48*/ 	.word	0x00014e60
        /*0a4c*/ 	.word	0x0000000e
        /*0a50*/ 	.word	0x00022850
        /*0a54*/ 	.short	0x010a
        /*0a56*/ 	.byte	0x3f
	.zero		1


	//   ....[74]....
        /*0a58*/ 	.word	0x00015000
        /*0a5c*/ 	.word	0x00000005
        /*0a60*/ 	.word	0x00022820
        /*0a64*/ 	.short	0x010a
        /*0a66*/ 	.byte	0x3f
	.zero		1


	//   ....[75]....
        /*0a68*/ 	.word	0x00015050
        /*0a6c*/ 	.word	0x00000006
        /*0a70*/ 	.word	0x000228a0
        /*0a74*/ 	.short	0x010a
        /*0a76*/ 	.byte	0x3f
	.zero		1


	//   ....[76]....
        /*0a78*/ 	.word	0x000150a0
        /*0a7c*/ 	.word	0x00000006
        /*0a80*/ 	.word	0x000228c0
        /*0a84*/ 	.short	0x010a
        /*0a86*/ 	.byte	0x3f
	.zero		1


	//   ....[77]....
        /*0a88*/ 	.word	0x000150f0
        /*0a8c*/ 	.word	0x00000007
        /*0a90*/ 	.word	0x000228a0
        /*0a94*/ 	.short	0x010a
        /*0a96*/ 	.byte	0x3f
	.zero		1


	//   ....[78]....
        /*0a98*/ 	.word	0x00015140
        /*0a9c*/ 	.word	0x00000007
        /*0aa0*/ 	.word	0x000228c0
        /*0aa4*/ 	.short	0x010a
        /*0aa6*/ 	.byte	0x3f
	.zero		1


	//   ....[79]....
        /*0aa8*/ 	.word	0x000152e0
        /*0aac*/ 	.word	0x00000005
        /*0ab0*/ 	.word	0x00022840
        /*0ab4*/ 	.short	0x010a
        /*0ab6*/ 	.byte	0x3f
	.zero		1


	//   ....[80]....
        /*0ab8*/ 	.word	0x00015360
        /*0abc*/ 	.word	0x00000005
        /*0ac0*/ 	.word	0x00022820
        /*0ac4*/ 	.short	0x010a
        /*0ac6*/ 	.byte	0x3f
	.zero		1


	//   ....[81]....
        /*0ac8*/ 	.word	0x000153b0
        /*0acc*/ 	.word	0x00000002
        /*0ad0*/ 	.word	0x00022860
        /*0ad4*/ 	.short	0x010a
        /*0ad6*/ 	.byte	0x3f
	.zero		1


	//   ....[82]....
        /*0ad8*/ 	.word	0x00015400
        /*0adc*/ 	.word	0x00000002
        /*0ae0*/ 	.word	0x00022840
        /*0ae4*/ 	.short	0x010a
        /*0ae6*/ 	.byte	0x3f
	.zero		1


	//   ....[83]....
        /*0ae8*/ 	.word	0x00015450
        /*0aec*/ 	.word	0x00000002
        /*0af0*/ 	.word	0x00022860
        /*0af4*/ 	.short	0x010a
        /*0af6*/ 	.byte	0x3f
	.zero		1


	//   ....[84]....
        /*0af8*/ 	.word	0x000154a0
        /*0afc*/ 	.word	0x00000003
        /*0b00*/ 	.word	0x00022840
        /*0b04*/ 	.short	0x010a
        /*0b06*/ 	.byte	0x3f
	.zero		1


	//   ....[85]....
        /*0b08*/ 	.word	0x000154f0
        /*0b0c*/ 	.word	0x00000003
        /*0b10*/ 	.word	0x00022860
        /*0b14*/ 	.short	0x010a
        /*0b16*/ 	.byte	0x3f
	.zero		1


	//   ....[86]....
        /*0b18*/ 	.word	0x00015540
        /*0b1c*/ 	.word	0x00000003
        /*0b20*/ 	.word	0x00022840
        /*0b24*/ 	.short	0x010a
        /*0b26*/ 	.byte	0x3f
	.zero		1


	//   ....[87]....
        /*0b28*/ 	.word	0x00015590
        /*0b2c*/ 	.word	0x00000003
        /*0b30*/ 	.word	0x00022860
        /*0b34*/ 	.short	0x010a
        /*0b36*/ 	.byte	0x3f
	.zero		1


	//   ....[88]....
        /*0b38*/ 	.word	0x00015f40
        /*0b3c*/ 	.word	0x00000000
        /*0b40*/ 	.word	0x00022820
        /*0b44*/ 	.short	0x010a
        /*0b46*/ 	.byte	0x3f
	.zero		1


	//   ....[89]....
        /*0b48*/ 	.word	0x000160e0
        /*0b4c*/ 	.word	0x00000006
        /*0b50*/ 	.word	0x00000000
        /*0b54*/ 	.short	0x010a
        /*0b56*/ 	.byte	0x3f
	.zero		1


	//   ....[90]....
        /*0b58*/ 	.word	0x00016130
        /*0b5c*/ 	.word	0x00000007
        /*0b60*/ 	.word	0x00000000
        /*0b64*/ 	.short	0x010a
        /*0b66*/ 	.byte	0x3f
	.zero		1


	//   ....[91]....
        /*0b68*/ 	.word	0x00016180
        /*0b6c*/ 	.word	0x00000004
        /*0b70*/ 	.word	0x00000000
        /*0b74*/ 	.short	0x010a
        /*0b76*/ 	.byte	0x3f
	.zero		1


	//----- nvinfo : EIATTR_NUM_MBARRIERS
	.align		4
.L_1237:
        /*0b78*/ 	.byte	0x03, 0x38
        /*0b7a*/ 	.short	0x0016


	//----- nvinfo : EIATTR_EXIT_INSTR_OFFSETS
	.align		4
        /*0b7c*/ 	.byte	0x04, 0x1c
        /*0b7e*/ 	.short	(.L_1239 - .L_1238)


	//   ....[0]....
.L_1238:
        /*0b80*/ 	.word	0x000145e0


	//----- nvinfo : EIATTR_MAX_THREADS
	.align		4
.L_1239:
        /*0b84*/ 	.byte	0x04, 0x05
        /*0b86*/ 	.short	(.L_1241 - .L_1240)
.L_1240:
        /*0b88*/ 	.word	0x00000180
        /*0b8c*/ 	.word	0x00000001
        /*0b90*/ 	.word	0x00000001


	//----- nvinfo : EIATTR_CRS_STACK_SIZE
	.align		4
.L_1241:
        /*0b94*/ 	.byte	0x04, 0x1e
        /*0b96*/ 	.short	(.L_1243 - .L_1242)
.L_1242:
        /*0b98*/ 	.word	0x00000000


	//----- nvinfo : EIATTR_CBANK_PARAM_SIZE
	.align		4
.L_1243:
        /*0b9c*/ 	.byte	0x03, 0x19
        /*0b9e*/ 	.short	0x0a70


	//----- nvinfo : EIATTR_PARAM_CBANK
	.align		4
        /*0ba0*/ 	.byte	0x04, 0x0a
        /*0ba2*/ 	.short	(.L_1245 - .L_1244)
	.align		4
.L_1244:
        /*0ba4*/ 	.word	index@(.nv.constant0._ZN7cutlass13device_kernelIN5flash11enable_sm90INS1_16FlashAttnFwdSm90INS1_25CollectiveMainloopFwdSm90ILi2EN4cute5tupleIJNS5_1CILi1EEES8_S8_EEENS6_IJNS7_ILi128EEENS7_ILi96EEENS7_ILi64EEEEEELi256ENS_10bfloat16_tEfNS_4arch4Sm90ELb0ELb0ELb0ELb1ELb0ELb1ELb0ELb1ELb0ELb0ELb0ELb0EEENS1_21CollectiveEpilogueFwdINS6_IJSA_NS7_ILi256EEESB_EEES9_SE_SG_Li256ELb1ELb0ELb0ELb0EEENS1_36VarlenDynamicPersistentTileSchedulerILi128ELi96ELi256ELi32ELb0ELb0ELb1ELb0ELb1ELb1EEEEEEEEEvNT_6ParamsE)
        /*0ba8*/ 	.short	0x0210
        /*0baa*/ 	.short	0x0a70


	//----- nvinfo : EIATTR_SW_WAR
	.align		4
.L_1245:
        /*0bac*/ 	.byte	0x04, 0x36
        /*0bae*/ 	.short	(.L_1247 - .L_1246)
.L_1246:
        /*0bb0*/ 	.word	0x00000008
.L_1247:


//--------------------- .nv.info._ZN7cutlass13device_kernelIN5flash11enable_sm90INS1_16FlashAttnFwdSm90INS1_25CollectiveMainloopFwdSm90ILi2EN4cute5tupleIJNS5_1CILi1EEES8_S8_EEENS6_IJNS7_ILi128EEENS7_ILi96EEENS7_ILi64EEEEEELi256ENS_10bfloat16_tEfNS_4arch4Sm90ELb0ELb0ELb0ELb1ELb0ELb0ELb1ELb1ELb0ELb0ELb0ELb0EEENS1_21CollectiveEpilogueFwdINS6_IJSA_NS7_ILi256EEESB_EEES9_SE_SG_Li256ELb1ELb0ELb0ELb0EEENS1_36VarlenDynamicPersistentTileSchedulerILi128ELi96ELi256ELi32ELb0ELb0ELb1ELb0ELb1ELb1EEEEEEEEEvNT_6ParamsE --------------------------
	.section	.nv.info._ZN7cutlass13device_kernelIN5flash11enable_sm90INS1_16FlashAttnFwdSm90INS1_25CollectiveMainloopFwdSm90ILi2EN4cute5tupleIJNS5_1CILi1EEES8_S8_EEENS6_IJNS7_ILi128EEENS7_ILi96EEENS7_ILi64EEEEEELi256ENS_10bfloat16_tEfNS_4arch4Sm90ELb0ELb0ELb0ELb1ELb0ELb0ELb1ELb1ELb0ELb0ELb0ELb0EEENS1_21CollectiveEpilogueFwdINS6_IJSA_NS7_ILi256EEESB_EEES9_SE_SG_Li256ELb1ELb0ELb0ELb0EEENS1_36VarlenDynamicPersistentTileSchedulerILi128ELi96ELi256ELi32ELb0ELb0ELb1ELb0ELb1ELb1EEEEEEEEEvNT_6ParamsE,"",@"SHT_CUDA_INFO"
	.sectionflags	@""
	.align	4


	//----- nvinfo : EIATTR_CUDA_API_VERSION
	.align		4
        /*0000*/ 	.byte	0x04, 0x37
        /*0002*/ 	.short	(.L_1249 - .L_1248)
.L_1248:
        /*0004*/ 	.word	0x00000082


	//----- nvinfo : EIATTR_KPARAM_INFO
	.align		4
.L_1249:
        /*0008*/ 	.byte	0x04, 0x17
        /*000a*/ 	.short	(.L_1251 - .L_1250)
.L_1250:
        /*000c*/ 	.word	0x00000000
        /*0010*/ 	.short	0x0000
        /*0012*/ 	.short	0x0070
        /*0014*/ 	.byte	0x00, 0xf0, 0x01, 0x2c


	//----- nvinfo : EIATTR_SPARSE_MMA_MASK
	.align		4
.L_1251:
        /*0018*/ 	.byte	0x03, 0x50
        /*001a*/ 	.short	0x0000


	//----- nvinfo : EIATTR_MAXREG_COUNT
	.align		4
        /*001c*/ 	.byte	0x03, 0x1b
        /*001e*/ 	.short	0x00a8


	//----- nvinfo : EIATTR_NUM_BARRIERS
	.align		4
        /*0020*/ 	.byte	0x02, 0x4c
        /*0022*/ 	.byte	0x10
	.zero		1


	//----- nvinfo : EIATTR_EXTERNS
	.align		4
        /*0024*/ 	.byte	0x04, 0x0f
        /*0026*/ 	.short	(.L_1253 - .L_1252)


	//   ....[0]....
	.align		4
.L_1252:
        /*0028*/ 	.word	index@(__assertfail)


	//----- nvinfo : EIATTR_ANNOTATIONS
	.align		4
.L_1253:
        /*002c*/ 	.byte	0x04, 0x55
        /*002e*/ 	.short	(.L_1255 - .L_1254)


	//   ....[0]....
.L_1254:
        /* <DEDUP_REMOVED lines=30> */


	//----- nvinfo : EIATTR_MERCURY_ISA_VERSION
	.align		4
.L_1255:
        /*0200*/ 	.byte	0x03, 0x5f
        /*0202*/ 	.short	0x0101


	//----- nvinfo : EIATTR_UNUSED_LOAD_BYTE_OFFSET
	.align		4
        /*0204*/ 	.byte	0x04, 0x44
        /*0206*/ 	.short	(.L_1257 - .L_1256)


	//   ....[0]....
.L_1256:
        /*0208*/ 	.word	0x00000ae0
        /*020c*/ 	.word	0x0000fff0


	//   ....[1]....
        /*0210*/ 	.word	0x00006a80
        /*0214*/ 	.word	0x0000fff0


	//----- nvinfo : EIATTR_INT_WARP_WIDE_INSTR_OFFSETS
	.align		4
.L_1257:
        /*0218*/ 	.byte	0x04, 0x31
        /*021a*/ 	.short	(.L_1259 - .L_1258)


	//   ....[0]....
.L_1258:
        /*021c*/ 	.word	0x00000190


	//   ....[1]....
        /*0220*/ 	.word	0x000001d0


	//   ....[2]....
        /*0224*/ 	.word	0x00000240


	//   ....[3]....
        /*0228*/ 	.word	0x00000250


	//   ....[4]....
        /*022c*/ 	.word	0x0000a460


	//   ....[5]....
        /*0230*/ 	.word	0x0000a4f0


	//   ....[6]....
        /*0234*/ 	.word	0x0000a980


	//   ....[7]....
        /*0238*/ 	.word	0x0000a9b0


	//   ....[8]....
        /*023c*/ 	.word	0x0000cfd0


	//   ....[9]....
        /*0240*/ 	.word	0x0000d060


	//----- nvinfo : EIATTR_COOP_GROUP_MASK_REGIDS
	.align		4
.L_1259:
        /*0244*/ 	.byte	0x04, 0x29
        /*0246*/ 	.short	(.L_1261 - .L_1260)


	//   ....[0]....
.L_1260:
        /*0248*/ 	.word	0xffffffff


	//   ....[1]....
        /*024c*/ 	.word	0xffffffff


	//   ....[2]....
        /*0250*/ 	.word	0xffffffff


	//   ....[3]....
        /*0254*/ 	.word	0xffffffff


	//   ....[4]....
        /*0258*/ 	.word	0xffffffff


	//   ....[5]....
        /*025c*/ 	.word	0xffffffff


	//   ....[6]....
        /*0260*/ 	.word	0xffffffff


	//   ....[7]....
        /*0264*/ 	.word	0xffffffff


	//   ....[8]....
        /*0268*/ 	.word	0xffffffff


	//   ....[9]....
        /*026c*/ 	.word	0xffffffff


	//   ....[10]....
        /*0270*/ 	.word	0xffffffff


	//   ....[11]....
        /*0274*/ 	.word	0xffffffff


	//   ....[12]....
        /*0278*/ 	.word	0xffffffff


	//   ....[13]....
        /*027c*/ 	.word	0xffffffff


	//   ....[14]....
        /*0280*/ 	.word	0xffffffff


	//   ....[15]....
        /*0284*/ 	.word	0xffffffff


	//   ....[16]....
        /*0288*/ 	.word	0xffffffff


	//   ....[17]....
        /*028c*/ 	.word	0xffffffff


	//   ....[18]....
        /*0290*/ 	.word	0xffffffff


	//   ....[19]....
        /*0294*/ 	.word	0xffffffff


	//   ....[20]....
        /*0298*/ 	.word	0xffffffff


	//   ....[21]....
        /*029c*/ 	.word	0xffffffff


	//   ....[22]....
        /*02a0*/ 	.word	0xffffffff


	//   ....[23]....
        /*02a4*/ 	.word	0xffffffff


	//   ....[24]....
        /*02a8*/ 	.word	0xffffffff


	//   ....[25]....
        /*02ac*/ 	.word	0xffffffff


	//   ....[26]....
        /*02b0*/ 	.word	0xffffffff


	//   ....[27]....
        /*02b4*/ 	.word	0xffffffff


	//   ....[28]....
        /*02b8*/ 	.word	0xffffffff


	//   ....[29]....
        /*02bc*/ 	.word	0xffffffff


	//   ....[30]....
        /*02c0*/ 	.word	0xffffffff


	//   ....[31]....
        /*02c4*/ 	.word	0xffffffff


	//   ....[32]....
        /*02c8*/ 	.word	0xffffffff


	//   ....[33]....
        /*02cc*/ 	.word	0xffffffff


	//   ....[34]....
        /*02d0*/ 	.word	0xffffffff


	//   ....[35]....
        /*02d4*/ 	.word	0xffffffff


	//   ....[36]....
        /*02d8*/ 	.word	0xffffffff


	//   ....[37]....
        /*02dc*/ 	.word	0xffffffff


	//   ....[38]....
        /*02e0*/ 	.word	0xffffffff


	//   ....[39]....
        /*02e4*/ 	.word	0xffffffff


	//   ....[40]....
        /*02e8*/ 	.word	0xffffffff


	//   ....[41]....
        /*02ec*/ 	.word	0xffffffff


	//   ....[42]....
        /*02f0*/ 	.word	0xffffffff


	//   ....[43]....
        /*02f4*/ 	.word	0xffffffff


	//   ....[44]....
        /*02f8*/ 	.word	0xffffffff


	//   ....[45]....
        /*02fc*/ 	.word	0xffffffff


	//   ....[46]....
        /*0300*/ 	.word	0xffffffff


	//   ....[47]....
        /*0304*/ 	.word	0xffffffff


	//   ....[48]....
        /*0308*/ 	.word	0xffffffff


	//   ....[49]....
        /*030c*/ 	.word	0xffffffff


	//   ....[50]....
        /*0310*/ 	.word	0xffffffff


	//   ....[51]....
        /*0314*/ 	.word	0xffffffff


	//   ....[52]....
        /*0318*/ 	.word	0xffffffff


	//   ....[53]....
        /*031c*/ 	.word	0xffffffff


	//   ....[54]....
        /*0320*/ 	.word	0x0500000f


	//   ....[55]....
        /*0324*/ 	.word	0x0500000f


	//   ....[56]....
        /*0328*/ 	.word	0x0500000f


	//   ....[57]....
        /*032c*/ 	.word	0x0500000f


	//   ....[58]....
        /*0330*/ 	.word	0x0500000f


	//   ....[59]....
        /*0334*/ 	.word	0x0500000f


	//   ....[60]....
        /*0338*/ 	.word	0x0500000f


	//   ....[61]....
        /*033c*/ 	.word	0x0500000f


	//   ....[62]....
        /*0340*/ 	.word	0x0500000f


	//   ....[63]....
        /*0344*/ 	.word	0x0500000f


	//   ....[64]....
        /*0348*/ 	.word	0x0500000f


	//   ....[65]....
        /*034c*/ 	.word	0x0500000f


	//   ....[66]....
        /*0350*/ 	.word	0x0500000f


	//   ....[67]....
        /*0354*/ 	.word	0x0500000f


	//   ....[68]....
        /*0358*/ 	.word	0x0500000f


	//   ....[69]....
        /*035c*/ 	.word	0x0500000f


	//   ....[70]....
        /*0360*/ 	.word	0x0500000f


	//   ....[71]....
        /*0364*/ 	.word	0x0500000f


	//   ....[72]....
        /*0368*/ 	.word	0x0500000f


	//----- nvinfo : EIATTR_COOP_GROUP_INSTR_OFFSETS
	.align		4
.L_1261:
        /*036c*/ 	.byte	0x04, 0x28
        /*036e*/ 	.short	(.L_1263 - .L_1262)


	//   ....[0]....
.L_1262:
        /*0370*/ 	.word	0x00000070


	//   ....[1]....
        /*0374*/ 	.word	0x000001a0


	//   ....[2]....
        /*0378*/ 	.word	0x000001f0


	//   ....[3]....
        /*037c*/ 	.word	0x00000440


	//   ....[4]....
        /*0380*/ 	.word	0x000005a0


	//   ....[5]....
        /*0384*/ 	.word	0x000006c0


	//   ....[6]....
        /*0388*/ 	.word	0x00000820


	//   ....[7]....
        /*038c*/ 	.word	0x000016a0


	//   ....[8]....
        /*0390*/ 	.word	0x00002ed0


	//   ....[9]....
        /*0394*/ 	.word	0x00002f00


	//   ....[10]....
        /*0398*/ 	.word	0x00002f20


	//   ....[11]....
        /*039c*/ 	.word	0x00002f40


	//   ....[12]....
        /*03a0*/ 	.word	0x00004950


	//   ....[13]....
        /*03a4*/ 	.word	0x000049b0


	//   ....[14]....
        /*03a8*/ 	.word	0x000049d0


	//   ....[15]....
        /*03ac*/ 	.word	0x000049f0


	//   ....[16]....
        /*03b0*/ 	.word	0x00005fe0


	//   ....[17]....
        /*03b4*/ 	.word	0x00006020


	//   ....[18]....
        /*03b8*/ 	.word	0x000060f0


	//   ....[19]....
        /*03bc*/ 	.word	0x00006140


	//   ....[20]....
        /*03c0*/ 	.word	0x000095d0


	//   ....[21]....
        /*03c4*/ 	.word	0x00009760


	//   ....[22]....
        /*03c8*/ 	.word	0x00009790


	//   ....[23]....
        /*03cc*/ 	.word	0x000097d0


	//   ....[24]....
        /*03d0*/ 	.word	0x00009830


	//   ....[25]....
        /*03d4*/ 	.word	0x00009890


	//   ....[26]....
        /*03d8*/ 	.word	0x000098d0


	//   ....[27]....
        /*03dc*/ 	.word	0x00009a80


	//   ....[28]....
        /*03e0*/ 	.word	0x00009ae0


	//   ....[29]....
        /*03e4*/ 	.word	0x00009b20


	//   ....[30]....
        /*03e8*/ 	.word	0x00009b60


	//   ....[31]....
        /*03ec*/ 	.word	0x00009b90


	//   ....[32]....
        /*03f0*/ 	.word	0x00009bc0


	//   ....[33]....
        /*03f4*/ 	.word	0x00009c50


	//   ....[34]....
        /*03f8*/ 	.word	0x00009c80


	//   ....[35]....
        /*03fc*/ 	.word	0x00009d10


	//   ....[36]....
        /*0400*/ 	.word	0x0000d0f0


	//   ....[37]....
        /*0404*/ 	.word	0x0000d100


	//   ....[38]....
        /*0408*/ 	.word	0x0000d210


	//   ....[39]....
        /*040c*/ 	.word	0x0000d270


	//   ....[40]....
        /*0410*/ 	.word	0x0000d2b0


	//   ....[41]....
        /*0414*/ 	.word	0x0000d2f0


	//   ....[42]....
        /*0418*/ 	.word	0x0000d320


	//   ....[43]....
        /*041c*/ 	.word	0x0000d350


	//   ....[44]....
        /*0420*/ 	.word	0x0000d4e0


	//   ....[45]....
        /*0424*/ 	.word	0x0000d540


	//   ....[46]....
        /*0428*/ 	.word	0x0000d580


	//   ....[47]....
        /*042c*/ 	.word	0x0000d5c0


	//   ....[48]....
        /*0430*/ 	.word	0x0000d5f0


	//   ....[49]....
        /*0434*/ 	.word	0x0000d620


	//   ....[50]....
        /*0438*/ 	.word	0x0000d6e0


	//   ....[51]....
        /*043c*/ 	.word	0x0000d700


	//   ....[52]....
        /*0440*/ 	.word	0x0000d770


	//   ....[53]....
        /*0444*/ 	.word	0x0000dba0


	//   ....[54]....
        /*0448*/ 	.word	0x0000e100


	//   ....[55]....
        /*044c*/ 	.word	0x0000e520


	//   ....[56]....
        /*0450*/ 	.word	0x0000e5b0


	//   ....[57]....
        /*0454*/ 	.word	0x0000e650


	//   ....[58]....
        /*0458*/ 	.word	0x0000e700


	//   ....[59]....
        /*045c*/ 	.word	0x0000e780


	//   ....[60]....
        /*0460*/ 	.word	0x0000e800


	//   ....[61]....
        /*0464*/ 	.word	0x0000e880


	//   ....[62]....
        /*0468*/ 	.word	0x0000e900


	//   ....[63]....
        /*046c*/ 	.word	0x0000e990


	//   ....[64]....
        /*0470*/ 	.word	0x0000ea40


	//   ....[65]....
        /*0474*/ 	.word	0x0000eac0


	//   ....[66]....
        /*0478*/ 	.word	0x0000eb40


	//   ....[67]....
        /*047c*/ 	.word	0x0000ebc0


	//   ....[68]....
        /*0480*/ 	.word	0x0000ec40


	//   ....[69]....
        /*0484*/ 	.word	0x0000ecb0


	//   ....[70]....
        /*0488*/ 	.word	0x0000ed50


	//   ....[71]....
        /*048c*/ 	.word	0x0000ede0


	//   ....[72]....
        /*0490*/ 	.word	0x0000ef00


	//----- nvinfo : EIATTR_REG_RECONFIG
	.align		4
.L_1263:
        /*0494*/ 	.byte	0x01, 0x54
	.zero		2


	//----- nvinfo : EIATTR_SYSCALL_OFFSETS
	.align		4
        /*0498*/ 	.byte	0x04, 0x46
        /*049a*/ 	.short	(.L_1265 - .L_1264)


	//   ....[0]....
.L_1264:
        /*049c*/ 	.word	0x00001810


	//   ....[1]....
        /*04a0*/ 	.word	0x0000a680


	//   ....[2]....
        /*04a4*/ 	.word	0x0000a7c0


	//   ....[3]....
        /*04a8*/ 	.word	0x0000a8c0


	//----- nvinfo : EIATTR_MBARRIER_INSTR_OFFSETS
	.align		4
.L_1265:
        /*04ac*/ 	.byte	0x04, 0x39
        /*04ae*/ 	.short	(.L_1267 - .L_1266)


	//   ....[0]....
.L_1266:
        /*04b0*/ 	.word	0x000002e0
        /*04b4*/ 	.word	0x000000ff
        /*04b8*/ 	.word	0x00032400
        /*04bc*/ 	.short	0x0100
        /*04be*/ 	.byte	0x08
	.zero		1


	//   ....[1]....
        /*04c0*/ 	.word	0x000002f0
        /*04c4*/ 	.word	0x000000ff
        /*04c8*/ 	.word	0x00032410
        /*04cc*/ 	.short	0x0100
        /*04ce*/ 	.byte	0x08
	.zero		1


	//   ....[2]....
        /*04d0*/ 	.word	0x00000300
        /*04d4*/ 	.word	0x000000ff
        /*04d8*/ 	.word	0x00032420
        /*04dc*/ 	.short	0x0100
        /*04de*/ 	.byte	0x08
	.zero		1


	//   ....[3]....
        /*04e0*/ 	.word	0x000003f0
        /*04e4*/ 	.word	0x000000ff
        /*04e8*/ 	.word	0x00032430
        /*04ec*/ 	.short	0x0100
        /*04ee*/ 	.byte	0x08
	.zero		1


	//   ....[4]....
        /*04f0*/ 	.word	0x00000400
        /*04f4*/ 	.word	0x000000ff
        /*04f8*/ 	.word	0x00032440
        /*04fc*/ 	.short	0x0100
        /*04fe*/ 	.byte	0x08
	.zero		1


	//   ....[5]....
        /*0500*/ 	.word	0x00000410
        /*0504*/ 	.word	0x000000ff
        /*0508*/ 	.word	0x00032438
        /*050c*/ 	.short	0x0100
        /*050e*/ 	.byte	0x08
	.zero		1


	//   ....[6]....
        /*0510*/ 	.word	0x00000420
        /*0514*/ 	.word	0x000000ff
        /*0518*/ 	.word	0x00032448
        /*051c*/ 	.short	0x0100
        /*051e*/ 	.byte	0x08
	.zero		1


	//   ....[7]....
        /*0520*/ 	.word	0x00000550
        /*0524*/ 	.word	0x000000ff
        /*0528*/ 	.word	0x00032450
        /*052c*/ 	.short	0x0100
        /*052e*/ 	.byte	0x08
	.zero		1


	//   ....[8]....
        /*0530*/ 	.word	0x00000560
        /*0534*/ 	.word	0x000000ff
        /*0538*/ 	.word	0x00032460
        /*053c*/ 	.short	0x0100
        /*053e*/ 	.byte	0x08
	.zero		1


	//   ....[9]....
        /*0540*/ 	.word	0x00000570
        /*0544*/ 	.word	0x000000ff
        /*0548*/ 	.word	0x00032458
        /*054c*/ 	.short	0x0100
        /*054e*/ 	.byte	0x08
	.zero		1


	//   ....[10]....
        /*0550*/ 	.word	0x00000580
        /*0554*/ 	.word	0x000000ff
        /*0558*/ 	.word	0x00032468
        /*055c*/ 	.short	0x0100
        /*055e*/ 	.byte	0x08
	.zero		1


	//   ....[11]....
        /*0560*/ 	.word	0x00000670
        /*0564*/ 	.word	0x000000ff
        /*0568*/ 	.word	0x00032470
        /*056c*/ 	.short	0x0100
        /*056e*/ 	.byte	0x06
	.zero		1


	//   ....[12]....
        /*0570*/ 	.word	0x00000680
        /*0574*/ 	.word	0x000000ff
        /*0578*/ 	.word	0x00032480
        /*057c*/ 	.short	0x0100
        /*057e*/ 	.byte	0x06
	.zero		1


	//   ....[13]....
        /*0580*/ 	.word	0x00000690
        /*0584*/ 	.word	0x000000ff
        /*0588*/ 	.word	0x00032478
        /*058c*/ 	.short	0x0100
        /*058e*/ 	.byte	0x06
	.zero		1


	//   ....[14]....
        /*0590*/ 	.word	0x000006a0
        /*0594*/ 	.word	0x000000ff
        /*0598*/ 	.word	0x00032488
        /*059c*/ 	.short	0x0100
        /*059e*/ 	.byte	0x06
	.zero		1


	//   ....[15]....
        /*05a0*/ 	.word	0x000007d0
        /*05a4*/ 	.word	0x000000ff
        /*05a8*/ 	.word	0x00032490
        /*05ac*/ 	.short	0x0100
        /*05ae*/ 	.byte	0x08
	.zero		1


	//   ....[16]....
        /*05b0*/ 	.word	0x000007e0
        /*05b4*/ 	.word	0x000000ff
        /*05b8*/ 	.word	0x000324a0
        /*05bc*/ 	.short	0x0100
        /*05be*/ 	.byte	0x08
	.zero		1


	//   ....[17]....
        /*05c0*/ 	.word	0x000007f0
        /*05c4*/ 	.word	0x000000ff
        /*05c8*/ 	.word	0x00032498
        /*05cc*/ 	.short	0x0100
        /*05ce*/ 	.byte	0x08
	.zero		1


	//   ....[18]....
        /*05d0*/ 	.word	0x00000800
        /*05d4*/ 	.word	0x000000ff
        /*05d8*/ 	.word	0x000324a8
        /*05dc*/ 	.short	0x0100
        /*05de*/ 	.byte	0x08
	.zero		1


	//   ....[19]....
        /*05e0*/ 	.word	0x00000930
        /*05e4*/ 	.word	0x000000ff
        /*05e8*/ 	.word	0x000324b0
        /*05ec*/ 	.short	0x0100
        /*05ee*/ 	.byte	0x08
	.zero		1


	//   ....[20]....
        /*05f0*/ 	.word	0x00000940
        /*05f4*/ 	.word	0x000000ff
        /*05f8*/ 	.word	0x000324c0
        /*05fc*/ 	.short	0x0100
        /*05fe*/ 	.byte	0x08
	.zero		1


	//   ....[21]....
        /*0600*/ 	.word	0x00000950
        /*0604*/ 	.word	0x000000ff
        /*0608*/ 	.word	0x000324b8
        /*060c*/ 	.short	0x0100
        /*060e*/ 	.byte	0x08
	.zero		1


	//   ....[22]....
        /*0610*/ 	.word	0x00000960
        /*0614*/ 	.word	0x000000ff
        /*0618*/ 	.word	0x000324c8
        /*061c*/ 	.short	0x0100
        /*061e*/ 	.byte	0x08
	.zero		1


	//   ....[23]....
        /*0620*/ 	.word	0x000018d0
        /*0624*/ 	.word	0x00000005
        /*0628*/ 	.word	0x00032400
        /*062c*/ 	.short	0x010a
        /*062e*/ 	.byte	0x3f
	.zero		1


	//   ....[24]....
        /*0630*/ 	.word	0x000019b0
        /*0634*/ 	.word	0x00000003
        /*0638*/ 	.word	0x00032430
        /*063c*/ 	.short	0x010a
        /*063e*/ 	.byte	0x3f
	.zero		1


	//   ....[25]....
        /*0640*/ 	.word	0x00001a00
        /*0644*/ 	.word	0x00000003
        /*0648*/ 	.word	0x00032430
        /*064c*/ 	.short	0x010a
        /*064e*/ 	.byte	0x3f
	.zero		1


	//   ....[26]....
        /*0650*/ 	.word	0x00001d70
        /*0654*/ 	.word	0x00000005
        /*0658*/ 	.word	0x00032410
        /*065c*/ 	.short	0x010a
        /*065e*/ 	.byte	0x3f
	.zero		1


	//   ....[27]....
        /*0660*/ 	.word	0x00001db0
        /*0664*/ 	.word	0x00000003
        /*0668*/ 	.word	0x00032450
        /*066c*/ 	.short	0x010a
        /*066e*/ 	.byte	0x3f
	.zero		1


	//   ....[28]....
        /*0670*/ 	.word	0x00001df0
        /*0674*/ 	.word	0x00000003
        /*0678*/ 	.word	0x00032450
        /*067c*/ 	.short	0x010a
        /*067e*/ 	.byte	0x3f
	.zero		1


	//   ....[29]....
        /*0680*/ 	.word	0x00003150
        /*0684*/ 	.word	0x00000018
        /*0688*/ 	.word	0x00000000
        /*068c*/ 	.short	0x0101
        /*068e*/ 	.byte	0x3f
	.zero		1


	//   ....[30]....
        /*0690*/ 	.word	0x00003c80
        /*0694*/ 	.word	0x00000003
        /*0698*/ 	.word	0x00000000
        /*069c*/ 	.short	0x0101
        /*069e*/ 	.byte	0x3f
	.zero		1


	//   ....[31]....
        /*06a0*/ 	.word	0x00003de0
        /*06a4*/ 	.word	0x000000ff
        /*06a8*/ 	.word	0x00032430
        /*06ac*/ 	.short	0x010a
        /*06ae*/ 	.byte	0x05
	.zero		1


	//   ....[32]....
        /*06b0*/ 	.word	0x00003e20
        /*06b4*/ 	.word	0x000000ff
        /*06b8*/ 	.word	0x00032430
        /*06bc*/ 	.short	0x010a
        /*06be*/ 	.byte	0x05
	.zero		1


	//   ....[33]....
        /*06c0*/ 	.word	0x00004030
        /*06c4*/ 	.word	0x000000ff
        /*06c8*/ 	.word	0x00032450
        /*06cc*/ 	.short	0x010a
        /*06ce*/ 	.byte	0x05
	.zero		1


	//   ....[34]....
        /*06d0*/ 	.word	0x00004070
        /*06d4*/ 	.word	0x000000ff
        /*06d8*/ 	.word	0x00032450
        /*06dc*/ 	.short	0x010a
        /*06de*/ 	.byte	0x05
	.zero		1


	//   ....[35]....
        /*06e0*/ 	.word	0x00004c40
        /*06e4*/ 	.word	0x00000098
        /*06e8*/ 	.word	0x00000000
        /*06ec*/ 	.short	0x0101
        /*06ee*/ 	.byte	0x3f
	.zero		1


	//   ....[36]....
        /*06f0*/ 	.word	0x00005fc0
        /*06f4*/ 	.word	0x000000d6
        /*06f8*/ 	.word	0x00000000
        /*06fc*/ 	.short	0x0101
        /*06fe*/ 	.byte	0x3f
	.zero		1


	//   ....[37]....
        /*0700*/ 	.word	0x000081e0
        /*0704*/ 	.word	0x00000000
        /*0708*/ 	.word	0x00000000
        /*070c*/ 	.short	0x0101
        /*070e*/ 	.byte	0x3f
	.zero		1


	//   ....[38]....
        /*0710*/ 	.word	0x0000ae20
        /*0714*/ 	.word	0x00000008
        /*0718*/ 	.word	0x00032440
        /*071c*/ 	.short	0x010a
        /*071e*/ 	.byte	0x3f
	.zero		1


	//   ....[39]....
        /*0720*/ 	.word	0x0000b440
        /*0724*/ 	.word	0x00000008
        /*0728*/ 	.word	0x00032420
        /*072c*/ 	.short	0x010a
        /*072e*/ 	.byte	0x3f
	.zero		1


	//   ....[40]....
        /*0730*/ 	.word	0x0000b510
        /*0734*/ 	.word	0x00000008
        /*0738*/ 	.word	0x00032460
        /*073c*/ 	.short	0x010a
        /*073e*/ 	.byte	0x3f
	.zero		1


	//   ....[41]....
        /*0740*/ 	.word	0x0000bb80
        /*0744*/ 	.word	0x00000003
        /*0748*/ 	.word	0x00032440
        /*074c*/ 	.short	0x010a
        /*074e*/ 	.byte	0x3f
	.zero		1


	//   ....[42]....
        /*0750*/ 	.word	0x0000bd90
        /*0754*/ 	.word	0x00000003
        /*0758*/ 	.word	0x00032460
        /*075c*/ 	.short	0x010a
        /*075e*/ 	.byte	0x3f
	.zero		1


	//   ....[43]....
        /*0760*/ 	.word	0x0000c300
        /*0764*/ 	.word	0x00000002
        /*0768*/ 	.word	0x00032440
        /*076c*/ 	.short	0x010a
        /*076e*/ 	.byte	0x3f
	.zero		1


	//   ....[44]....
        /*0770*/ 	.word	0x0000c500
        /*0774*/ 	.word	0x00000002
        /*0778*/ 	.word	0x00032460
        /*077c*/ 	.short	0x010a
        /*077e*/ 	.byte	0x3f
	.zero		1


	//   ....[45]....
        /*0780*/ 	.word	0x0000c9e0
        /*0784*/ 	.word	0x00000002
        /*0788*/ 	.word	0x00032440
        /*078c*/ 	.short	0x010a
        /*078e*/ 	.byte	0x3f
	.zero		1


	//   ....[46]....
        /*0790*/ 	.word	0x0000cbf0
        /*0794*/ 	.word	0x00000002
        /*0798*/ 	.word	0x00032460
        /*079c*/ 	.short	0x010a
        /*079e*/ 	.byte	0x3f
	.zero		1


	//   ....[47]....
        /*07a0*/ 	.word	0x0000db30
        /*07a4*/ 	.word	0x00000000
        /*07a8*/ 	.word	0x00032420
        /*07ac*/ 	.short	0x010a
        /*07ae*/ 	.byte	0x3f
	.zero		1


	//   ....[48]....
        /*07b0*/ 	.word	0x0000dd00
        /*07b4*/ 	.word	0x00000006
        /*07b8*/ 	.word	0x00000000
        /*07bc*/ 	.short	0x010a
        /*07be*/ 	.byte	0x3f
	.zero		1


	//   ....[49]....
        /*07c0*/ 	.word	0x0000dd70
        /*07c4*/ 	.word	0x00000007
        /*07c8*/ 	.word	0x00000000
        /*07cc*/ 	.short	0x010a
        /*07ce*/ 	.byte	0x3f
	.zero		1


	//   ....[50]....
        /*07d0*/ 	.word	0x0000dde0
        /*07d4*/ 	.word	0x00000004
        /*07d8*/ 	.word	0x00000000
        /*07dc*/ 	.short	0x010a
        /*07de*/ 	.byte	0x3f
	.zero		1


	//   ....[51]....
        /*07e0*/ 	.word	0x0000de10
        /*07e4*/ 	.word	0x00000003
        /*07e8*/ 	.word	0x00000000
        /*07ec*/ 	.short	0x010a
        /*07ee*/ 	.byte	0x3f
	.zero		1


	//   ....[52]....
        /*07f0*/ 	.word	0x0000de70
        /*07f4*/ 	.word	0x00000005
        /*07f8*/ 	.word	0x00032400
        /*07fc*/ 	.short	0x010a
        /*07fe*/ 	.byte	0x3f
	.zero		1


	//   ....[53]....
        /*0800*/ 	.word	0x0000dec0
        /*0804*/ 	.word	0x00000003
        /*0808*/ 	.word	0x00032430
        /*080c*/ 	.short	0x010a
        /*080e*/ 	.byte	0x3f
	.zero		1


	//   ....[54]....
        /*0810*/ 	.word	0x0000df10
        /*0814*/ 	.word	0x00000005
        /*0818*/ 	.word	0x00032410
        /*081c*/ 	.short	0x010a
        /*081e*/ 	.byte	0x3f
	.zero		1


	//   ....[55]....
        /*0820*/ 	.word	0x0000df60
        /*0824*/ 	.word	0x00000003
        /*0828*/ 	.word	0x00032450
        /*082c*/ 	.short	0x010a
        /*082e*/ 	.byte	0x3f
	.zero		1


	//   ....[56]....
        /*0830*/ 	.word	0x0000dfc0
        /*0834*/ 	.word	0x00000099
        /*0838*/ 	.word	0x00032430
        /*083c*/ 	.short	0x010a
        /*083e*/ 	.byte	0x3f
	.zero		1


	//   ....[57]....
        /*0840*/ 	.word	0x0000e020
        /*0844*/ 	.word	0x000000d3
        /*0848*/ 	.word	0x00032450
        /*084c*/ 	.short	0x010a
        /*084e*/ 	.byte	0x3f
	.zero		1


	//   ....[58]....
        /*0850*/ 	.word	0x0000e1c0
        /*0854*/ 	.word	0x00000008
        /*0858*/ 	.word	0x00032440
        /*085c*/ 	.short	0x010a
        /*085e*/ 	.byte	0x3f
	.zero		1


	//   ....[59]....
        /*0860*/ 	.word	0x0000e240
        /*0864*/ 	.word	0x00000008
        /*0868*/ 	.word	0x00032420
        /*086c*/ 	.short	0x010a
        /*086e*/ 	.byte	0x3f
	.zero		1


	//   ....[60]....
        /*0870*/ 	.word	0x0000e290
        /*0874*/ 	.word	0x00000008
        /*0878*/ 	.word	0x00032460
        /*087c*/ 	.short	0x010a
        /*087e*/ 	.byte	0x3f
	.zero		1


	//   ....[61]....
        /*0880*/ 	.word	0x0000e2e0
        /*0884*/ 	.word	0x00000003
        /*0888*/ 	.word	0x00032440
        /*088c*/ 	.short	0x010a
        /*088e*/ 	.byte	0x3f
	.zero		1


	//   ....[62]....
        /*0890*/ 	.word	0x0000e330
        /*0894*/ 	.word	0x00000003
        /*0898*/ 	.word	0x00032460
        /*089c*/ 	.short	0x010a
        /*089e*/ 	.byte	0x3f
	.zero		1


	//   ....[63]....
        /*08a0*/ 	.word	0x0000e380
        /*08a4*/ 	.word	0x00000002
        /*08a8*/ 	.word	0x00032440
        /*08ac*/ 	.short	0x010a
        /*08ae*/ 	.byte	0x3f
	.zero		1


	//   ....[64]....
        /*08b0*/ 	.word	0x0000e3d0
        /*08b4*/ 	.word	0x00000002
        /*08b8*/ 	.word	0x00032460
        /*08bc*/ 	.short	0x010a
        /*08be*/ 	.byte	0x3f
	.zero		1


	//   ....[65]....
        /*08c0*/ 	.word	0x0000e420
        /*08c4*/ 	.word	0x00000002
        /*08c8*/ 	.word	0x00032440
        /*08cc*/ 	.short	0x010a
        /*08ce*/ 	.byte	0x3f
	.zero		1


	//   ....[66]....
        /*08d0*/ 	.word	0x0000e470
        /*08d4*/ 	.word	0x00000002
        /*08d8*/ 	.word	0x00032460
        /*08dc*/ 	.short	0x010a
        /*08de*/ 	.byte	0x3f
	.zero		1


	//   ....[67]....
        /*08e0*/ 	.word	0x0000ee20
        /*08e4*/ 	.word	0x00000000
        /*08e8*/ 	.word	0x00032420
        /*08ec*/ 	.short	0x010a
        /*08ee*/ 	.byte	0x3f
	.zero		1


	//   ....[68]....
        /*08f0*/ 	.word	0x0000efc0
        /*08f4*/ 	.word	0x00000006
        /*08f8*/ 	.word	0x00000000
        /*08fc*/ 	.short	0x010a
        /*08fe*/ 	.byte	0x3f
	.zero		1


	//   ....[69]....
        /*0900*/ 	.word	0x0000f010
        /*0904*/ 	.word	0x00000007
        /*0908*/ 	.word	0x00000000
        /*090c*/ 	.short	0x010a
        /*090e*/ 	.byte	0x3f
	.zero		1


	//   ....[70]....
        /*0910*/ 	.word	0x0000f060
        /*0914*/ 	.word	0x00000004
        /*0918*/ 	.word	0x00000000
        /*091c*/ 	.short	0x010a
        /*091e*/ 	.byte	0x3f
	.zero		1


	//----- nvinfo : EIATTR_NUM_MBARRIERS
	.align		4
.L_1267:
        /*0920*/ 	.byte	0x03, 0x38
        /*0922*/ 	.short	0x0017


	//----- nvinfo : EIATTR_EXIT_INSTR_OFFSETS
	.align		4
        /*0924*/ 	.byte	0x04, 0x1c
        /*0926*/ 	.short	(.L_1269 - .L_1268)


	//   ....[0]....
.L_1268:
        /*0928*/ 	.word	0x00000b20


	//   ....[1]....
        /*092c*/ 	.word	0x00009590


	//   ....[2]....
        /*0930*/ 	.word	0x000095f0


	//   ....[3]....
        /*0934*/ 	.word	0x0000de60


	//----- nvinfo : EIATTR_MAX_THREADS
	.align		4
.L_1269:
        /*0938*/ 	.byte	0x04, 0x05
        /*093a*/ 	.short	(.L_1271 - .L_1270)
.L_1270:
        /*093c*/ 	.word	0x00000180
        /*0940*/ 	.word	0x00000001
        /*0944*/ 	.word	0x00000001


	//----- nvinfo : EIATTR_CRS_STACK_SIZE
	.align		4
.L_1271:
        /*0948*/ 	.byte	0x04, 0x1e
        /*094a*/ 	.short	(.L_1273 - .L_1272)
.L_1272:
        /*094c*/ 	.word	0x00000000


	//----- nvinfo : EIATTR_CBANK_PARAM_SIZE
	.align		4
.L_1273:
        /*0950*/ 	.byte	0x03, 0x19
        /*0952*/ 	.short	0x0b70


	//----- nvinfo : EIATTR_PARAM_CBANK
	.align		4
        /*0954*/ 	.byte	0x04, 0x0a
        /*0956*/ 	.short	(.L_1275 - .L_1274)
	.align		4
.L_1274:
        /*0958*/ 	.word	index@(.nv.constant0._ZN7cutlass13device_kernelIN5flash11enable_sm90INS1_16FlashAttnFwdSm90INS1_25CollectiveMainloopFwdSm90ILi2EN4cute5tupleIJNS5_1CILi1EEES8_S8_EEENS6_IJNS7_ILi128EEENS7_ILi96EEENS7_ILi64EEEEEELi256ENS_10bfloat16_tEfNS_4arch4Sm90ELb0ELb0ELb0ELb1ELb0ELb0ELb1ELb1ELb0ELb0ELb0ELb0EEENS1_21CollectiveEpilogueFwdINS6_IJSA_NS7_ILi256EEESB_EEES9_SE_SG_Li256ELb1ELb0ELb0ELb0EEENS1_36VarlenDynamicPersistentTileSchedulerILi128ELi96ELi256ELi32ELb0ELb0ELb1ELb0ELb1ELb1EEEEEEEEEvNT_6ParamsE)
        /*095c*/ 	.short	0x0210
        /*095e*/ 	.short	0x0b70


	//----- nvinfo : EIATTR_SW_WAR
	.align		4
.L_1275:
        /*0960*/ 	.byte	0x04, 0x36
        /*0962*/ 	.short	(.L_1277 - .L_1276)
.L_1276:
        /*0964*/ 	.word	0x00000008
.L_1277:


//--------------------- .nv.info._ZN7cutlass13device_kernelIN5flash11enable_sm90INS1_16FlashAttnFwdSm90INS1_25CollectiveMainloopFwdSm90ILi2EN4cute5tupleIJNS5_1CILi1EEES8_S8_EEENS6_IJNS7_ILi128EEENS7_ILi96EEENS7_ILi64EEEEEELi256ENS_10bfloat16_tEfNS_4arch4Sm90ELb0ELb0ELb0ELb1ELb0ELb1ELb1ELb1ELb0ELb0ELb0ELb0EEENS1_21CollectiveEpilogueFwdINS6_IJSA_NS7_ILi256EEESB_EEES9_SE_SG_Li256ELb1ELb0ELb0ELb0EEENS1_36VarlenDynamicPersistentTileSchedulerILi128ELi96ELi256ELi32ELb0ELb0ELb1ELb0ELb1ELb1EEEEEEEEEvNT_6ParamsE --------------------------
	.section	.nv.info._ZN7cutlass13device_kernelIN5flash11enable_sm90INS1_16FlashAttnFwdSm90INS1_25CollectiveMainloopFwdSm90ILi2EN4cute5tupleIJNS5_1CILi1EEES8_S8_EEENS6_IJNS7_ILi128EEENS7_ILi96EEENS7_ILi64EEEEEELi256ENS_10bfloat16_tEfNS_4arch4Sm90ELb0ELb0ELb0ELb1ELb0ELb1ELb1ELb1ELb0ELb0ELb0ELb0EEENS1_21CollectiveEpilogueFwdINS6_IJSA_NS7_ILi256EEESB_EEES9_SE_SG_Li256ELb1ELb0ELb0ELb0EEENS1_36VarlenDynamicPersistentTileSchedulerILi128ELi96ELi256ELi32ELb0ELb0ELb1ELb0ELb1ELb1EEEEEEEEEvNT_6ParamsE,"",@"SHT_CUDA_INFO"
	.sectionflags	@""
	.align	4


	//----- nvinfo : EIATTR_CUDA_API_VERSION
	.align		4
        /*0000*/ 	.byte	0x04, 0x37
        /*0002*/ 	.short	(.L_1279 - .L_1278)
.L_1278:
        /*0004*/ 	.word	0x00000082


	//----- nvinfo : EIATTR_KPARAM_INFO
	.align		4
.L_1279:
        /*0008*/ 	.byte	0x04, 0x17
        /*000a*/ 	.short	(.L_1281 - .L_1280)
.L_1280:
        /*000c*/ 	.word	0x00000000
        /*0010*/ 	.short	0x0000
        /*0012*/ 	.short	0x0070
        /*0014*/ 	.byte	0x00, 0xf0, 0x01, 0x2c


	//----- nvinfo : EIATTR_SPARSE_MMA_MASK
	.align		4
.L_1281:
        /*0018*/ 	.byte	0x03, 0x50
        /*001a*/ 	.short	0x0000


	//----- nvinfo : EIATTR_MAXREG_COUNT
	.align		4
        /*001c*/ 	.byte	0x03, 0x1b
        /*001e*/ 	.short	0x00a8


	//----- nvinfo : EIATTR_NUM_BARRIERS
	.align		4
        /*0020*/ 	.byte	0x02, 0x4c
        /*0022*/ 	.byte	0x10
	.zero		1


	//----- nvinfo : EIATTR_EXTERNS
	.align		4
        /*0024*/ 	.byte	0x04, 0x0f
        /*0026*/ 	.short	(.L_1283 - .L_1282)


	//   ....[0]....
	.align		4
.L_1282:
        /*0028*/ 	.word	index@(__assertfail)


	//----- nvinfo : EIATTR_ANNOTATIONS
	.align		4
.L_1283:
        /*002c*/ 	.byte	0x04, 0x55
        /*002e*/ 	.short	(.L_1285 - .L_1284)


	//   ....[0]....
.L_1284:
        /* <DEDUP_REMOVED lines=58> */


	//----- nvinfo : EIATTR_MERCURY_ISA_VERSION
	.align		4
.L_1285:
        /*03c0*/ 	.byte	0x03, 0x5f
        /*03c2*/ 	.short	0x0101


	//----- nvinfo : EIATTR_UNUSED_LOAD_BYTE_OFFSET
	.align		4
        /*03c4*/ 	.byte	0x04, 0x44
        /*03c6*/ 	.short	(.L_1287 - .L_1286)


	//   ....[0]....
.L_1286:
        /*03c8*/ 	.word	0x00000b70
        /*03cc*/ 	.word	0x0000fff0


	//   ....[1]....
        /*03d0*/ 	.word	0x0000df50
        /*03d4*/ 	.word	0x0000fff0


	//----- nvinfo : EIATTR_INT_WARP_WIDE_INSTR_OFFSETS
	.align		4
.L_1287:
        /*03d8*/ 	.byte	0x04, 0x31
        /*03da*/ 	.short	(.L_1289 - .L_1288)


	//   ....[0]....
.L_1288:
        /*03dc*/ 	.word	0x000001f0


	//   ....[1]....
        /*03e0*/ 	.word	0x00000230


	//   ....[2]....
        /*03e4*/ 	.word	0x000002a0


	//   ....[3]....
        /*03e8*/ 	.word	0x000002b0


	//   ....[4]....
        /*03ec*/ 	.word	0x00012640


	//   ....[5]....
        /*03f0*/ 	.word	0x000126d0


	//   ....[6]....
        /*03f4*/ 	.word	0x00012b50


	//   ....[7]....
        /*03f8*/ 	.word	0x00012b80


	//   ....[8]....
        /*03fc*/ 	.word	0x000151a0


	//   ....[9]....
        /*0400*/ 	.word	0x00015230


	//----- nvinfo : EIATTR_COOP_GROUP_MASK_REGIDS
	.align		4
.L_1289:
        /*0404*/ 	.byte	0x04, 0x29
        /*0406*/ 	.short	(.L_1291 - .L_1290)


	//   ....[0]....
.L_1290:
        /*0408*/ 	.word	0xffffffff


	//   ....[1]....
        /*040c*/ 	.word	0xffffffff


	//   ....[2]....
        /*0410*/ 	.word	0xffffffff


	//   ....[3]....
        /*0414*/ 	.word	0xffffffff


	//   ....[4]....
        /*0418*/ 	.word	0xffffffff


	//   ....[5]....
        /*041c*/ 	.word	0xffffffff


	//   ....[6]....
        /*0420*/ 	.word	0xffffffff


	//   ....[7]....
        /*0424*/ 	.word	0xffffffff


	//   ....[8]....
        /*0428*/ 	.word	0xffffffff


	//   ....[9]....
        /*042c*/ 	.word	0xffffffff


	//   ....[10]....
        /*0430*/ 	.word	0xffffffff


	//   ....[11]....
        /*0434*/ 	.word	0xffffffff


	//   ....[12]....
        /*0438*/ 	.word	0xffffffff


	//   ....[13]....
        /*043c*/ 	.word	0xffffffff


	//   ....[14]....
        /*0440*/ 	.word	0xffffffff


	//   ....[15]....
        /*0444*/ 	.word	0xffffffff


	//   ....[16]....
        /*0448*/ 	.word	0xffffffff


	//   ....[17]....
        /*044c*/ 	.word	0xffffffff


	//   ....[18]....
        /*0450*/ 	.word	0xffffffff


	//   ....[19]....
        /*0454*/ 	.word	0xffffffff


	//   ....[20]....
        /*0458*/ 	.word	0xffffffff


	//   ....[21]....
        /*045c*/ 	.word	0xffffffff


	//   ....[22]....
        /*0460*/ 	.word	0xffffffff


	//   ....[23]....
        /*0464*/ 	.word	0xffffffff


	//   ....[24]....
        /*0468*/ 	.word	0xffffffff


	//   ....[25]....
        /*046c*/ 	.word	0xffffffff


	//   ....[26]....
        /*0470*/ 	.word	0xffffffff


	//   ....[27]....
        /*0474*/ 	.word	0xffffffff


	//   ....[28]....
        /*0478*/ 	.word	0xffffffff


	//   ....[29]....
        /*047c*/ 	.word	0xffffffff


	//   ....[30]....
        /*0480*/ 	.word	0xffffffff


	//   ....[31]....
        /*0484*/ 	.word	0xffffffff


	//   ....[32]....
        /*0488*/ 	.word	0xffffffff


	//   ....[33]....
        /*048c*/ 	.word	0xffffffff


	//   ....[34]....
        /*0490*/ 	.word	0xffffffff


	//   ....[35]....
        /*0494*/ 	.word	0xffffffff


	//   ....[36]....
        /*0498*/ 	.word	0xffffffff


	//   ....[37]....
        /*049c*/ 	.word	0xffffffff


	//   ....[38]....
        /*04a0*/ 	.word	0xffffffff


	//   ....[39]....
        /*04a4*/ 	.word	0xffffffff


	//   ....[40]....
        /*04a8*/ 	.word	0xffffffff


	//   ....[41]....
        /*04ac*/ 	.word	0xffffffff


	//   ....[42]....
        /*04b0*/ 	.word	0xffffffff


	//   ....[43]....
        /*04b4*/ 	.word	0xffffffff


	//   ....[44]....
        /*04b8*/ 	.word	0xffffffff


	//   ....[45]....
        /*04bc*/ 	.word	0xffffffff


	//   ....[46]....
        /*04c0*/ 	.word	0xffffffff


	//   ....[47]....
        /*04c4*/ 	.word	0xffffffff


	//   ....[48]....
        /*04c8*/ 	.word	0xffffffff


	//   ....[49]....
        /*04cc*/ 	.word	0xffffffff


	//   ....[50]....
        /*04d0*/ 	.word	0xffffffff


	//   ....[51]....
        /*04d4*/ 	.word	0xffffffff


	//   ....[52]....
        /*04d8*/ 	.word	0xffffffff


	//   ....[53]....
        /*04dc*/ 	.word	0xffffffff


	//   ....[54]....
        /*04e0*/ 	.word	0x0500000f


	//   ....[55]....
        /*04e4*/ 	.word	0x0500000f


	//   ....[56]....
        /*04e8*/ 	.word	0x0500000f


	//   ....[57]....
        /*04ec*/ 	.word	0x0500000f


	//   ....[58]....
        /*04f0*/ 	.word	0x0500000f


	//   ....[59]....
        /*04f4*/ 	.word	0x0500000f


	//   ....[60]....
        /*04f8*/ 	.word	0x0500000f


	//   ....[61]....
        /*04fc*/ 	.word	0x0500000f


	//   ....[62]....
        /*0500*/ 	.word	0x0500000f


	//   ....[63]....
        /*0504*/ 	.word	0x0500000f


	//   ....[64]....
        /*0508*/ 	.word	0x0500000f


	//   ....[65]....
        /*050c*/ 	.word	0x0500000f


	//   ....[66]....
        /*0510*/ 	.word	0x0500000f


	//   ....[67]....
        /*0514*/ 	.word	0x0500000f


	//   ....[68]....
        /*0518*/ 	.word	0x0500000f


	//   ....[69]....
        /*051c*/ 	.word	0x0500000f


	//   ....[70]....
        /*0520*/ 	.word	0x0500000f


	//   ....[71]....
        /*0524*/ 	.word	0x0500000f


	//   ....[72]....
        /*0528*/ 	.word	0x0500000f


	//   ....[73]....
        /*052c*/ 	.word	0x0500000f


	//   ....[74]....
        /*0530*/ 	.word	0x0500000f


	//   ....[75]....
        /*0534*/ 	.word	0x0500000f


	//   ....[76]....
        /*0538*/ 	.word	0x0500000f


	//   ....[77]....
        /*053c*/ 	.word	0x0500000f


	//   ....[78]....
        /*0540*/ 	.word	0x0500000f


	//   ....[79]....
        /*0544*/ 	.word	0x0500000f


	//   ....[80]....
        /*0548*/ 	.word	0x0500000f


	//   ....[81]....
        /*054c*/ 	.word	0x0500000f


	//   ....[82]....
        /*0550*/ 	.word	0x0500000f


	//----- nvinfo : EIATTR_COOP_GROUP_INSTR_OFFSETS
	.align		4
.L_1291:
        /*0554*/ 	.byte	0x04, 0x28
        /*0556*/ 	.short	(.L_1293 - .L_1292)


	//   ....[0]....
.L_1292:
        /*0558*/ 	.word	0x00000070


	//   ....[1]....
        /*055c*/ 	.word	0x00000200


	//   ....[2]....
        /*0560*/ 	.word	0x00000250


	//   ....[3]....
        /*0564*/ 	.word	0x000004a0


	//   ....[4]....
        /*0568*/ 	.word	0x00000600


	//   ....[5]....
        /*056c*/ 	.word	0x00000720


	//   ....[6]....
        /*0570*/ 	.word	0x00000880


	//   ....[7]....
        /*0574*/ 	.word	0x00005e60


	//   ....[8]....
        /*0578*/ 	.word	0x00009cf0


	//   ....[9]....
        /*057c*/ 	.word	0x00009d70


	//   ....[10]....
        /*0580*/ 	.word	0x00009d90


	//   ....[11]....
        /*0584*/ 	.word	0x00009dc0


	//   ....[12]....
        /*0588*/ 	.word	0x0000bd50


	//   ....[13]....
        /*058c*/ 	.word	0x0000bd80


	//   ....[14]....
        /*0590*/ 	.word	0x0000bdd0


	//   ....[15]....
        /*0594*/ 	.word	0x0000bdf0


	//   ....[16]....
        /*0598*/ 	.word	0x0000d4b0


	//   ....[17]....
        /*059c*/ 	.word	0x0000d520


	//   ....[18]....
        /*05a0*/ 	.word	0x0000d570


	//   ....[19]....
        /*05a4*/ 	.word	0x0000d590


	//   ....[20]....
        /*05a8*/ 	.word	0x00010880


	//   ....[21]....
        /*05ac*/ 	.word	0x00010a10


	//   ....[22]....
        /*05b0*/ 	.word	0x00010a40


	//   ....[23]....
        /*05b4*/ 	.word	0x00010a80


	//   ....[24]....
        /*05b8*/ 	.word	0x00010ae0


	//   ....[25]....
        /*05bc*/ 	.word	0x00010b40


	//   ....[26]....
        /*05c0*/ 	.word	0x00010b80


	//   ....[27]....
        /*05c4*/ 	.word	0x00010d30


	//   ....[28]....
        /*05c8*/ 	.word	0x00010d90


	//   ....[29]....
        /*05cc*/ 	.word	0x00010dd0


	//   ....[30]....
        /*05d0*/ 	.word	0x00010e10


	//   ....[31]....
        /*05d4*/ 	.word	0x00010e40


	//   ....[32]....
        /*05d8*/ 	.word	0x00010e70


	//   ....[33]....
        /*05dc*/ 	.word	0x00010f00


	//   ....[34]....
        /*05e0*/ 	.word	0x00010f30


	//   ....[35]....
        /*05e4*/ 	.word	0x00010fc0


	//   ....[36]....
        /*05e8*/ 	.word	0x000152c0


	//   ....[37]....
        /*05ec*/ 	.word	0x000152d0


	//   ....[38]....
        /*05f0*/ 	.word	0x000153e0


	//   ....[39]....
        /*05f4*/ 	.word	0x00015440


	//   ....[40]....
        /*05f8*/ 	.word	0x00015480


	//   ....[41]....
        /*05fc*/ 	.word	0x000154c0


	//   ....[42]....
        /*0600*/ 	.word	0x000154f0


	//   ....[43]....
        /*0604*/ 	.word	0x00015520


	//   ....[44]....
        /*0608*/ 	.word	0x000156b0


	//   ....[45]....
        /*060c*/ 	.word	0x00015710


	//   ....[46]....
        /*0610*/ 	.word	0x00015750


	//   ....[47]....
        /*0614*/ 	.word	0x00015790


	//   ....[48]....
        /*0618*/ 	.word	0x000157c0


	//   ....[49]....
        /*061c*/ 	.word	0x000157f0


	//   ....[50]....
        /*0620*/ 	.word	0x000158b0


	//   ....[51]....
        /*0624*/ 	.word	0x000158d0


	//   ....[52]....
        /*0628*/ 	.word	0x00015940


	//   ....[53]....
        /*062c*/ 	.word	0x00015d70


	//   ....[54]....
        /*0630*/ 	.word	0x000161d0


	//   ....[55]....
        /*0634*/ 	.word	0x00016270


	//   ....[56]....
        /*0638*/ 	.word	0x00016310


	//   ....[57]....
        /*063c*/ 	.word	0x000163b0


	//   ....[58]....
        /*0640*/ 	.word	0x00016450


	//   ....[59]....
        /*0644*/ 	.word	0x00016540


	//   ....[60]....
        /*0648*/ 	.word	0x000165e0


	//   ....[61]....
        /*064c*/ 	.word	0x00016680


	//   ....[62]....
        /*0650*/ 	.word	0x00016720


	//   ....[63]....
        /*0654*/ 	.word	0x000169d0


	//   ....[64]....
        /*0658*/ 	.word	0x00016cb0


	//   ....[65]....
        /*065c*/ 	.word	0x000170d0


	//   ....[66]....
        /*0660*/ 	.word	0x00017160


	//   ....[67]....
        /*0664*/ 	.word	0x00017200


	//   ....[68]....
        /*0668*/ 	.word	0x000172b0


	//   ....[69]....
        /*066c*/ 	.word	0x00017330


	//   ....[70]....
        /*0670*/ 	.word	0x000173b0


	//   ....[71]....
        /*0674*/ 	.word	0x00017430


	//   ....[72]....
        /*0678*/ 	.word	0x000174b0


	//   ....[73]....
        /*067c*/ 	.word	0x00017540


	//   ....[74]....
        /*0680*/ 	.word	0x000175f0


	//   ....[75]....
        /*0684*/ 	.word	0x00017670


	//   ....[76]....
        /*0688*/ 	.word	0x000176f0


	//   ....[77]....
        /*068c*/ 	.word	0x00017770


	//   ....[78]....
        /*0690*/ 	.word	0x000177f0


	//   ....[79]....
        /*0694*/ 	.word	0x00017860


	//   ....[80]....
        /*0698*/ 	.word	0x00017900


	//   ....[81]....
        /*069c*/ 	.word	0x00017990


	//   ....[82]....
        /*06a0*/ 	.word	0x00017ab0


	//----- nvinfo : EIATTR_REG_RECONFIG
	.align		4
.L_1293:
        /*06a4*/ 	.byte	0x01, 0x54
	.zero		2


	//----- nvinfo : EIATTR_SYSCALL_OFFSETS
	.align		4
        /*06a8*/ 	.byte	0x04, 0x46
        /*06aa*/ 	.short	(.L_1295 - .L_1294)


	//   ....[0]....
.L_1294:
        /*06ac*/ 	.word	0x00001790


	//   ....[1]....
        /*06b0*/ 	.word	0x000018e0


	//   ....[2]....
        /*06b4*/ 	.word	0x00005fd0


	//   ....[3]....
        /*06b8*/ 	.word	0x00006460


	//   ....[4]....
        /*06bc*/ 	.word	0x00012860


	//   ....[5]....
        /*06c0*/ 	.word	0x000129a0


	//   ....[6]....
        /*06c4*/ 	.word	0x00012aa0


	//----- nvinfo : EIATTR_MBARRIER_INSTR_OFFSETS
	.align		4
.L_1295:
        /*06c8*/ 	.byte	0x04, 0x39
        /*06ca*/ 	.short	(.L_1297 - .L_1296)


	//   ....[0]....
.L_1296:
        /*06cc*/ 	.word	0x00000340
        /*06d0*/ 	.word	0x000000ff
        /*06d4*/ 	.word	0x00032400
        /*06d8*/ 	.short	0x0100
        /*06da*/ 	.byte	0x08
	.zero		1


	//   ....[1]....
        /*06dc*/ 	.word	0x00000350
        /*06e0*/ 	.word	0x000000ff
        /*06e4*/ 	.word	0x00032410
        /*06e8*/ 	.short	0x0100
        /*06ea*/ 	.byte	0x08
	.zero		1


	//   ....[2]....
        /*06ec*/ 	.word	0x00000360
        /*06f0*/ 	.word	0x000000ff
        /*06f4*/ 	.word	0x00032420
        /*06f8*/ 	.short	0x0100
        /*06fa*/ 	.byte	0x08
	.zero		1


	//   ....[3]....
        /*06fc*/ 	.word	0x00000450
        /*0700*/ 	.word	0x000000ff
        /*0704*/ 	.word	0x00032430
        /*0708*/ 	.short	0x0100
        /*070a*/ 	.byte	0x08
	.zero		1


	//   ....[4]....
        /*070c*/ 	.word	0x00000460
        /*0710*/ 	.word	0x000000ff
        /*0714*/ 	.word	0x00032440
        /*0718*/ 	.short	0x0100
        /*071a*/ 	.byte	0x08
	.zero		1


	//   ....[5]....
        /*071c*/ 	.word	0x00000470
        /*0720*/ 	.word	0x000000ff
        /*0724*/ 	.word	0x00032438
        /*0728*/ 	.short	0x0100
        /*072a*/ 	.byte	0x08
	.zero		1


	//   ....[6]....
        /*072c*/ 	.word	0x00000480
        /*0730*/ 	.word	0x000000ff
        /*0734*/ 	.word	0x00032448
        /*0738*/ 	.short	0x0100
        /*073a*/ 	.byte	0x08
	.zero		1


	//   ....[7]....
        /*073c*/ 	.word	0x000005b0
        /*0740*/ 	.word	0x000000ff
        /*0744*/ 	.word	0x00032450
        /*0748*/ 	.short	0x0100
        /*074a*/ 	.byte	0x08
	.zero		1


	//   ....[8]....
        /*074c*/ 	.word	0x000005c0
        /*0750*/ 	.word	0x000000ff
        /*0754*/ 	.word	0x00032460
        /*0758*/ 	.short	0x0100
        /*075a*/ 	.byte	0x08
	.zero		1


	//   ....[9]....
        /*075c*/ 	.word	0x000005d0
        /*0760*/ 	.word	0x000000ff
        /*0764*/ 	.word	0x00032458
        /*0768*/ 	.short	0x0100
        /*076a*/ 	.byte	0x08
	.zero		1


	//   ....[10]....
        /*076c*/ 	.word	0x000005e0
        /*0770*/ 	.word	0x000000ff
        /*0774*/ 	.word	0x00032468
        /*0778*/ 	.short	0x0100
        /*077a*/ 	.byte	0x08
	.zero		1


	//   ....[11]....
        /*077c*/ 	.word	0x000006d0
        /*0780*/ 	.word	0x000000ff
        /*0784*/ 	.word	0x00032470
        /*0788*/ 	.short	0x0100
        /*078a*/ 	.byte	0x06
	.zero		1


	//   ....[12]....
        /*078c*/ 	.word	0x000006e0
        /*0790*/ 	.word	0x000000ff
        /*0794*/ 	.word	0x00032480
        /*0798*/ 	.short	0x0100
        /*079a*/ 	.byte	0x06
	.zero		1


	//   ....[13]....
        /*079c*/ 	.word	0x000006f0
        /*07a0*/ 	.word	0x000000ff
        /*07a4*/ 	.word	0x00032478
        /*07a8*/ 	.short	0x0100
        /*07aa*/ 	.byte	0x06
	.zero		1


	//   ....[14]....
        /*07ac*/ 	.word	0x00000700
        /*07b0*/ 	.word	0x000000ff
        /*07b4*/ 	.word	0x00032488
        /*07b8*/ 	.short	0x0100
        /*07ba*/ 	.byte	0x06
	.zero		1


	//   ....[15]....
        /*07bc*/ 	.word	0x00000830
        /*07c0*/ 	.word	0x000000ff
        /*07c4*/ 	.word	0x00032490
        /*07c8*/ 	.short	0x0100
        /*07ca*/ 	.byte	0x08
	.zero		1


	//   ....[16]....
        /*07cc*/ 	.word	0x00000840
        /*07d0*/ 	.word	0x000000ff
        /*07d4*/ 	.word	0x000324a0
        /*07d8*/ 	.short	0x0100
        /*07da*/ 	.byte	0x08
	.zero		1


	//   ....[17]....
        /*07dc*/ 	.word	0x00000850
        /*07e0*/ 	.word	0x000000ff
        /*07e4*/ 	.word	0x00032498
        /*07e8*/ 	.short	0x0100
        /*07ea*/ 	.byte	0x08
	.zero		1


	//   ....[18]....
        /*07ec*/ 	.word	0x00000860
        /*07f0*/ 	.word	0x000000ff
        /*07f4*/ 	.word	0x000324a8
        /*07f8*/ 	.short	0x0100
        /*07fa*/ 	.byte	0x08
	.zero		1


	//   ....[19]....
        /*07fc*/ 	.word	0x00000990
        /*0800*/ 	.word	0x000000ff
        /*0804*/ 	.word	0x000324b0
        /*0808*/ 	.short	0x0100
        /*080a*/ 	.byte	0x08
	.zero		1


	//   ....[20]....
        /*080c*/ 	.word	0x000009a0
        /*0810*/ 	.word	0x000000ff
        /*0814*/ 	.word	0x000324c0
        /*0818*/ 	.short	0x0100
        /*081a*/ 	.byte	0x08
	.zero		1


	//   ....[21]....
        /*081c*/ 	.word	0x000009b0
        /*0820*/ 	.word	0x000000ff
        /*0824*/ 	.word	0x000324b8
        /*0828*/ 	.short	0x0100
        /*082a*/ 	.byte	0x08
	.zero		1


	//   ....[22]....
        /*082c*/ 	.word	0x000009c0
        /*0830*/ 	.word	0x000000ff
        /*0834*/ 	.word	0x000324c8
        /*0838*/ 	.short	0x0100
        /*083a*/ 	.byte	0x08
	.zero		1


	//   ....[23]....
        /*083c*/ 	.word	0x00002c30
        /*0840*/ 	.word	0x0000005f
        /*0844*/ 	.word	0x00032490
        /*0848*/ 	.short	0x010a
        /*084a*/ 	.byte	0x3f
	.zero		1


	//   ....[24]....
        /*084c*/ 	.word	0x00003f50
        /*0850*/ 	.word	0x0000005f
        /*0854*/ 	.word	0x00032490
        /*0858*/ 	.short	0x010a
        /*085a*/ 	.byte	0x3f
	.zero		1


	//   ....[25]....
        /*085c*/ 	.word	0x00005050
        /*0860*/ 	.word	0x0000005f
        /*0864*/ 	.word	0x00032490
        /*0868*/ 	.short	0x010a
        /*086a*/ 	.byte	0x3f
	.zero		1


	//   ....[26]....
        /*086c*/ 	.word	0x00005260
        /*0870*/ 	.word	0x00000028
        /*0874*/ 	.word	0x00000000
        /*0878*/ 	.short	0x0101
        /*087a*/ 	.byte	0x3f
	.zero		1


	//   ....[27]....
        /*087c*/ 	.word	0x000052a0
        /*0880*/ 	.word	0x0000005f
        /*0884*/ 	.word	0x000324b0
        /*0888*/ 	.short	0x010a
        /*088a*/ 	.byte	0x3f
	.zero		1


	//   ....[28]....
        /*088c*/ 	.word	0x00005900
        /*0890*/ 	.word	0x0000005f
        /*0894*/ 	.word	0x00000000
        /*0898*/ 	.short	0x0101
        /*089a*/ 	.byte	0x3f
	.zero		1


	//   ....[29]....
        /*089c*/ 	.word	0x00006060
        /*08a0*/ 	.word	0x00000012
        /*08a4*/ 	.word	0x00032400
        /*08a8*/ 	.short	0x010a
        /*08aa*/ 	.byte	0x3f
	.zero		1


	//   ....[30]....
        /*08ac*/ 	.word	0x000060b0
        /*08b0*/ 	.word	0x00000012
        /*08b4*/ 	.word	0x00032400
        /*08b8*/ 	.short	0x010a
        /*08ba*/ 	.byte	0x3f
	.zero		1


	//   ....[31]....
        /*08bc*/ 	.word	0x00006750
        /*08c0*/ 	.word	0x00000012
        /*08c4*/ 	.word	0x00032400
        /*08c8*/ 	.short	0x010a
        /*08ca*/ 	.byte	0x3f
	.zero		1


	//   ....[32]....
        /*08cc*/ 	.word	0x00007580
        /*08d0*/ 	.word	0x00000012
        /*08d4*/ 	.word	0x00032400
        /*08d8*/ 	.short	0x010a
        /*08da*/ 	.byte	0x3f
	.zero		1


	//   ....[33]....
        /*08dc*/ 	.word	0x000083a0
        /*08e0*/ 	.word	0x00000003
        /*08e4*/ 	.word	0x00032430
        /*08e8*/ 	.short	0x010a
        /*08ea*/ 	.byte	0x3f
	.zero		1


	//   ....[34]....
        /*08ec*/ 	.word	0x00008410
        /*08f0*/ 	.word	0x00000003
        /*08f4*/ 	.word	0x00032430
        /*08f8*/ 	.short	0x010a
        /*08fa*/ 	.byte	0x3f
	.zero		1


	//   ....[35]....
        /*08fc*/ 	.word	0x00008800
        /*0900*/ 	.word	0x00000012
        /*0904*/ 	.word	0x00032410
        /*0908*/ 	.short	0x010a
        /*090a*/ 	.byte	0x3f
	.zero		1


	//   ....[36]....
        /*090c*/ 	.word	0x00008850
        /*0910*/ 	.word	0x00000003
        /*0914*/ 	.word	0x00032450
        /*0918*/ 	.short	0x010a
        /*091a*/ 	.byte	0x3f
	.zero		1


	//   ....[37]....
        /*091c*/ 	.word	0x000088d0
        /*0920*/ 	.word	0x00000003
        /*0924*/ 	.word	0x00032450
        /*0928*/ 	.short	0x010a
        /*092a*/ 	.byte	0x3f
	.zero		1


	//   ....[38]....
        /*092c*/ 	.word	0x00009fd0
        /*0930*/ 	.word	0x00000018
        /*0934*/ 	.word	0x00000000
        /*0938*/ 	.short	0x0101
        /*093a*/ 	.byte	0x3f
	.zero		1


	//   ....[39]....
        /*093c*/ 	.word	0x0000abe0
        /*0940*/ 	.word	0x00000003
        /*0944*/ 	.word	0x00000000
        /*0948*/ 	.short	0x0101
        /*094a*/ 	.byte	0x3f
	.zero		1


	//   ....[40]....
        /*094c*/ 	.word	0x0000acf0
        /*0950*/ 	.word	0x00000006
        /*0954*/ 	.word	0x00032430
        /*0958*/ 	.short	0x010a
        /*095a*/ 	.byte	0x3f
	.zero		1


	//   ....[41]....
        /*095c*/ 	.word	0x0000ad50
        /*0960*/ 	.word	0x00000006
        /*0964*/ 	.word	0x00032430
        /*0968*/ 	.short	0x010a
        /*096a*/ 	.byte	0x3f
	.zero		1


	//   ....[42]....
        /*096c*/ 	.word	0x0000b000
        /*0970*/ 	.word	0x00000006
        /*0974*/ 	.word	0x00032450
        /*0978*/ 	.short	0x010a
        /*097a*/ 	.byte	0x3f
	.zero		1


	//   ....[43]....
        /*097c*/ 	.word	0x0000b050
        /*0980*/ 	.word	0x00000006
        /*0984*/ 	.word	0x00032450
        /*0988*/ 	.short	0x010a
        /*098a*/ 	.byte	0x3f
	.zero		1


	//   ....[44]....
        /*098c*/ 	.word	0x0000bef0
        /*0990*/ 	.word	0x0000000d
        /*0994*/ 	.word	0x00000000
        /*0998*/ 	.short	0x0101
        /*099a*/ 	.byte	0x3f
	.zero		1


	//   ....[45]....
        /*099c*/ 	.word	0x0000d480
        /*09a0*/ 	.word	0x00000006
        /*09a4*/ 	.word	0x00000000
        /*09a8*/ 	.short	0x0101
        /*09aa*/ 	.byte	0x3f
	.zero		1


	//   ....[46]....
        /*09ac*/ 	.word	0x0000f580
        /*09b0*/ 	.word	0x00000000
        /*09b4*/ 	.word	0x00000000
        /*09b8*/ 	.short	0x0101
        /*09ba*/ 	.byte	0x3f
	.zero		1


	//   ....[47]....
        /*09bc*/ 	.word	0x000119e0
        /*09c0*/ 	.word	0x00000005
        /*09c4*/ 	.word	0x00032420
        /*09c8*/ 	.short	0x010a
        /*09ca*/ 	.byte	0x3f
	.zero		1


	//   ....[48]....
        /*09cc*/ 	.word	0x00011a60
        /*09d0*/ 	.word	0x00000007
        /*09d4*/ 	.word	0x000324a0
        /*09d8*/ 	.short	0x010a
        /*09da*/ 	.byte	0x3f
	.zero		1


	//   ....[49]....
        /*09dc*/ 	.word	0x00011c40
        /*09e0*/ 	.word	0x00000007
        /*09e4*/ 	.word	0x000324c0
        /*09e8*/ 	.short	0x010a
        /*09ea*/ 	.byte	0x3f
	.zero		1


	//   ....[50]....
        /*09ec*/ 	.word	0x00012050
        /*09f0*/ 	.word	0x00000007
        /*09f4*/ 	.word	0x000324a0
        /*09f8*/ 	.short	0x010a
        /*09fa*/ 	.byte	0x3f
	.zero		1


	//   ....[51]....
        /*09fc*/ 	.word	0x00012210
        /*0a00*/ 	.word	0x00000007
        /*0a04*/ 	.word	0x000324c0
        /*0a08*/ 	.short	0x010a
        /*0a0a*/ 	.byte	0x3f
	.zero		1


	//   ....[52]....
        /*0a0c*/ 	.word	0x00013000
        /*0a10*/ 	.word	0x00000005
        /*0a14*/ 	.word	0x00032440
        /*0a18*/ 	.short	0x010a
        /*0a1a*/ 	.byte	0x3f
	.zero		1


	//   ....[53]....
        /*0a1c*/ 	.word	0x00013620
        /*0a20*/ 	.word	0x00000005
        /*0a24*/ 	.word	0x00032420
        /*0a28*/ 	.short	0x010a
        /*0a2a*/ 	.byte	0x3f
	.zero		1


	//   ....[54]....
        /*0a2c*/ 	.word	0x000136f0
        /*0a30*/ 	.word	0x00000002
        /*0a34*/ 	.word	0x00032460
        /*0a38*/ 	.short	0x010a
        /*0a3a*/ 	.byte	0x3f
	.zero		1


	//   ....[55]....
        /*0a3c*/ 	.word	0x00013d60
        /*0a40*/ 	.word	0x00000002
        /*0a44*/ 	.word	0x00032440
        /*0a48*/ 	.short	0x010a
        /*0a4a*/ 	.byte	0x3f
	.zero		1


	//   ....[56]....
        /*0a4c*/ 	.word	0x00013f70
        /*0a50*/ 	.word	0x00000002
        /*0a54*/ 	.word	0x00032460
        /*0a58*/ 	.short	0x010a
        /*0a5a*/ 	.byte	0x3f
	.zero		1


	//   ....[57]....
        /*0a5c*/ 	.word	0x000144d0
        /*0a60*/ 	.word	0x00000003
        /*0a64*/ 	.word	0x00032440
        /*0a68*/ 	.short	0x010a
        /*0a6a*/ 	.byte	0x3f
	.zero		1


	//   ....[58]....
        /*0a6c*/ 	.word	0x000146d0
        /*0a70*/ 	.word	0x00000003
        /*0a74*/ 	.word	0x00032460
        /*0a78*/ 	.short	0x010a
        /*0a7a*/ 	.byte	0x3f
	.zero		1


	//   ....[59]....
        /*0a7c*/ 	.word	0x00014bb0
        /*0a80*/ 	.word	0x00000003
        /*0a84*/ 	.word	0x00032440
        /*0a88*/ 	.short	0x010a
        /*0a8a*/ 	.byte	0x3f
	.zero		1


	//   ....[60]....
        /*0a8c*/ 	.word	0x00014dc0
        /*0a90*/ 	.word	0x00000003
        /*0a94*/ 	.word	0x00032460
        /*0a98*/ 	.short	0x010a
        /*0a9a*/ 	.byte	0x3f
	.zero		1


	//   ....[61]....
        /*0a9c*/ 	.word	0x00015d00
        /*0aa0*/ 	.word	0x00000000
        /*0aa4*/ 	.word	0x00032420
        /*0aa8*/ 	.short	0x010a
        /*0aaa*/ 	.byte	0x3f
	.zero		1


	//   ....[62]....
        /*0aac*/ 	.word	0x00015ec0
        /*0ab0*/ 	.word	0x00000006
        /*0ab4*/ 	.word	0x00000000
        /*0ab8*/ 	.short	0x010a
        /*0aba*/ 	.byte	0x3f
	.zero		1


	//   ....[63]....
        /*0abc*/ 	.word	0x00015f30
        /*0ac0*/ 	.word	0x00000007
        /*0ac4*/ 	.word	0x00000000
        /*0ac8*/ 	.short	0x010a
        /*0aca*/ 	.byte	0x3f
	.zero		1


	//   ....[64]....
        /*0acc*/ 	.word	0x00015fa0
        /*0ad0*/ 	.word	0x00000004
        /*0ad4*/ 	.word	0x00000000
        /*0ad8*/ 	.short	0x010a
        /*0ada*/ 	.byte	0x3f
	.zero		1


	//   ....[65]....
        /*0adc*/ 	.word	0x00015fd0
        /*0ae0*/ 	.word	0x00000003
        /*0ae4*/ 	.word	0x00000000
        /*0ae8*/ 	.short	0x010a
        /*0aea*/ 	.byte	0x3f
	.zero		1


	//   ....[66]....
        /*0aec*/ 	.word	0x00016030
        /*0af0*/ 	.word	0x0000005f
        /*0af4*/ 	.word	0x00032490
        /*0af8*/ 	.short	0x010a
        /*0afa*/ 	.byte	0x3f
	.zero		1


	//   ....[67]....
        /*0afc*/ 	.word	0x00016080
        /*0b00*/ 	.word	0x0000005f
        /*0b04*/ 	.word	0x00032490
        /*0b08*/ 	.short	0x010a
        /*0b0a*/ 	.byte	0x3f
	.zero		1


	//   ....[68]....
        /*0b0c*/ 	.word	0x000160d0
        /*0b10*/ 	.word	0x0000005f
        /*0b14*/ 	.word	0x00032490
        /*0b18*/ 	.short	0x010a
        /*0b1a*/ 	.byte	0x3f
	.zero		1


	//   ....[69]....
        /*0b1c*/ 	.word	0x00016120
        /*0b20*/ 	.word	0x0000005f
        /*0b24*/ 	.word	0x000324b0
        /*0b28*/ 	.short	0x010a
        /*0b2a*/ 	.byte	0x3f
	.zero		1


	//   ....[70]....
        /*0b2c*/ 	.word	0x00016490
        /*0b30*/ 	.word	0x00000012
        /*0b34*/ 	.word	0x00032400
        /*0b38*/ 	.short	0x010a
        /*0b3a*/ 	.byte	0x3f
	.zero		1


	//   ....[71]....
        /*0b3c*/ 	.word	0x00016760
        /*0b40*/ 	.word	0x00000012
        /*0b44*/ 	.word	0x00032400
        /*0b48*/ 	.short	0x010a
        /*0b4a*/ 	.byte	0x3f
	.zero		1


	//   ....[72]....
        /*0b4c*/ 	.word	0x000167b0
        /*0b50*/ 	.word	0x00000003
        /*0b54*/ 	.word	0x00032430
        /*0b58*/ 	.short	0x010a
        /*0b5a*/ 	.byte	0x3f
	.zero		1


	//   ....[73]....
        /*0b5c*/ 	.word	0x00016800
        /*0b60*/ 	.word	0x00000012
        /*0b64*/ 	.word	0x00032410
        /*0b68*/ 	.short	0x010a
        /*0b6a*/ 	.byte	0x3f
	.zero		1


	//   ....[74]....
        /*0b6c*/ 	.word	0x00016850
        /*0b70*/ 	.word	0x00000003
        /*0b74*/ 	.word	0x00032450
        /*0b78*/ 	.short	0x010a
        /*0b7a*/ 	.byte	0x3f
	.zero		1


	//   ....[75]....
        /*0b7c*/ 	.word	0x000168a0
        /*0b80*/ 	.word	0x00000006
        /*0b84*/ 	.word	0x00032430
        /*0b88*/ 	.short	0x010a
        /*0b8a*/ 	.byte	0x3f
	.zero		1


	//   ....[76]....
        /*0b8c*/ 	.word	0x000168f0
        /*0b90*/ 	.word	0x00000006
        /*0b94*/ 	.word	0x00032450
        /*0b98*/ 	.short	0x010a
        /*0b9a*/ 	.byte	0x3f
	.zero		1


	//   ....[77]....
        /*0b9c*/ 	.word	0x00016a90
        /*0ba0*/ 	.word	0x00000005
        /*0ba4*/ 	.word	0x00032420
        /*0ba8*/ 	.short	0x010a
        /*0baa*/ 	.byte	0x3f
	.zero		1


	//   ....[78]....
        /*0bac*/ 	.word	0x00016ae0
        /*0bb0*/ 	.word	0x00000007
        /*0bb4*/ 	.word	0x000324a0
        /*0bb8*/ 	.short	0x010a
        /*0bba*/ 	.byte	0x3f
	.zero		1


	//   ....[79]....
        /*0bbc*/ 	.word	0x00016b30
        /*0bc0*/ 	.word	0x00000007
        /*0bc4*/ 	.word	0x000324c0
        /*0bc8*/ 	.short	0x010a
        /*0bca*/ 	.byte	0x3f
	.zero		1


	//   ....[80]....
        /*0bcc*/ 	.word	0x00016b80
        /*0bd0*/ 	.word	0x00000007
        /*0bd4*/ 	.word	0x000324a0
        /*0bd8*/ 	.short	0x010a
        /*0bda*/ 	.byte	0x3f
	.zero		1


	//   ....[81]....
        /*0bdc*/ 	.word	0x00016bd0
        /*0be0*/ 	.word	0x00000007
        /*0be4*/ 	.word	0x000324c0
        /*0be8*/ 	.short	0x010a
        /*0bea*/ 	.byte	0x3f
	.zero		1


	//   ....[82]....
        /*0bec*/ 	.word	0x00016d70
        /*0bf0*/ 	.word	0x00000005
        /*0bf4*/ 	.word	0x00032440
        /*0bf8*/ 	.short	0x010a
        /*0bfa*/ 	.byte	0x3f
	.zero		1


	//   ....[83]....
        /*0bfc*/ 	.word	0x00016df0
        /*0c00*/ 	.word	0x00000005
        /*0c04*/ 	.word	0x00032420
        /*0c08*/ 	.short	0x010a
        /*0c0a*/ 	.byte	0x3f
	.zero		1


	//   ....[84]....
        /*0c0c*/ 	.word	0x00016e40
        /*0c10*/ 	.word	0x00000002
        /*0c14*/ 	.word	0x00032460
        /*0c18*/ 	.short	0x010a
        /*0c1a*/ 	.byte	0x3f
	.zero		1


	//   ....[85]....
        /*0c1c*/ 	.word	0x00016e90
        /*0c20*/ 	.word	0x00000002
        /*0c24*/ 	.word	0x00032440
        /*0c28*/ 	.short	0x010a
        /*0c2a*/ 	.byte	0x3f
	.zero		1


	//   ....[86]....
        /*0c2c*/ 	.word	0x00016ee0
        /*0c30*/ 	.word	0x00000002
        /*0c34*/ 	.word	0x00032460
        /*0c38*/ 	.short	0x010a
        /*0c3a*/ 	.byte	0x3f
	.zero		1


	//   ....[87]....
        /*0c3c*/ 	.word	0x00016f30
        /*0c40*/ 	.word	0x00000003
        /*0c44*/ 	.word	0x00032440
        /*0c48*/ 	.short	0x010a
        /*0c4a*/ 	.byte	0x3f
	.zero		1


	//   ....[88]....
        /*0c4c*/ 	.word	0x00016f80
        /*0c50*/ 	.word	0x00000003
        /*0c54*/ 	.word	0x00032460
        /*0c58*/ 	.short	0x010a
        /*0c5a*/ 	.byte	0x3f
	.zero		1


	//   ....[89]....
        /*0c5c*/ 	.word	0x00016fd0
        /*0c60*/ 	.word	0x00000003
        /*0c64*/ 	.word	0x00032440
        /*0c68*/ 	.short	0x010a
        /*0c6a*/ 	.byte	0x3f
	.zero		1


	//   ....[90]....
        /*0c6c*/ 	.word	0x00017020
        /*0c70*/ 	.word	0x00000003
        /*0c74*/ 	.word	0x00032460
        /*0c78*/ 	.short	0x010a
        /*0c7a*/ 	.byte	0x3f
	.zero		1


	//   ....[91]....
        /*0c7c*/ 	.word	0x000179d0
        /*0c80*/ 	.word	0x00000000
        /*0c84*/ 	.word	0x00032420
        /*0c88*/ 	.short	0x010a
        /*0c8a*/ 	.byte	0x3f
	.zero		1


	//   ....[92]....
        /*0c8c*/ 	.word	0x00017b70
        /*0c90*/ 	.word	0x00000006
        /*0c94*/ 	.word	0x00000000
        /*0c98*/ 	.short	0x010a
        /*0c9a*/ 	.byte	0x3f
	.zero		1


	//   ....[93]....
        /*0c9c*/ 	.word	0x00017bc0
        /*0ca0*/ 	.word	0x00000007
        /*0ca4*/ 	.word	0x00000000
        /*0ca8*/ 	.short	0x010a
        /*0caa*/ 	.byte	0x3f
	.zero		1


	//   ....[94]....
        /*0cac*/ 	.word	0x00017c10
        /*0cb0*/ 	.word	0x00000004
        /*0cb4*/ 	.word	0x00000000
        /*0cb8*/ 	.short	0x010a
        /*0cba*/ 	.byte	0x3f
	.zero		1


	//----- nvinfo : EIATTR_NUM_MBARRIERS
	.align		4
.L_1297:
        /*0cbc*/ 	.byte	0x03, 0x38
        /*0cbe*/ 	.short	0x0017


	//----- nvinfo : EIATTR_EXIT_INSTR_OFFSETS
	.align		4
        /*0cc0*/ 	.byte	0x04, 0x1c
        /*0cc2*/ 	.short	(.L_1299 - .L_1298)


	//   ....[0]....
.L_1298:
        /*0cc4*/ 	.word	0x00016020


	//----- nvinfo : EIATTR_MAX_THREADS
	.align		4
.L_1299:
        /*0cc8*/ 	.byte	0x04, 0x05
        /*0cca*/ 	.short	(.L_1301 - .L_1300)
.L_1300:
        /*0ccc*/ 	.word	0x00000180
        /*0cd0*/ 	.word	0x00000001
        /*0cd4*/ 	.word	0x00000001


	//----- nvinfo : EIATTR_CRS_STACK_SIZE
	.align		4
.L_1301:
        /*0cd8*/ 	.byte	0x04, 0x1e
        /*0cda*/ 	.short	(.L_1303 - .L_1302)
.L_1302:
        /*0cdc*/ 	.word	0x00000000


	//----- nvinfo : EIATTR_CBANK_PARAM_SIZE
	.align		4
.L_1303:
        /*0ce0*/ 	.byte	0x03, 0x19
        /*0ce2*/ 	.short	0x0b70


	//----- nvinfo : EIATTR_PARAM_CBANK
	.align		4
        /*0ce4*/ 	.byte	0x04, 0x0a
        /*0ce6*/ 	.short	(.L_1305 - .L_1304)
	.align		4
.L_1304:
        /*0ce8*/ 	.word	index@(.nv.constant0._ZN7cutlass13device_kernelIN5flash11enable_sm90INS1_16FlashAttnFwdSm90INS1_25CollectiveMainloopFwdSm90ILi2EN4cute5tupleIJNS5_1CILi1EEES8_S8_EEENS6_IJNS7_ILi128EEENS7_ILi96EEENS7_ILi64EEEEEELi256ENS_10bfloat16_tEfNS_4arch4Sm90ELb0ELb0ELb0ELb1ELb0ELb1ELb1ELb1ELb0ELb0ELb0ELb0EEENS1_21CollectiveEpilogueFwdINS6_IJSA_NS7_ILi256EEESB_EEES9_SE_SG_Li256ELb1ELb0ELb0ELb0EEENS1_36VarlenDynamicPersistentTileSchedulerILi128ELi96ELi256ELi32ELb0ELb0ELb1ELb0ELb1ELb1EEEEEEEEEvNT_6ParamsE)
        /*0cec*/ 	.short	0x0210
        /*0cee*/ 	.short	0x0b70


	//----- nvinfo : EIATTR_SW_WAR
	.align		4
.L_1305:
        /*0cf0*/ 	.byte	0x04, 0x36
        /*0cf2*/ 	.short	(.L_1307 - .L_1306)
.L_1306:
        /*0cf4*/ 	.word	0x00000008
.L_1307:


//--------------------- .nv.info._ZN7cutlass13device_kernelIN5flash11enable_sm90INS1_16FlashAttnFwdSm90INS1_25CollectiveMainloopFwdSm90ILi2EN4cute5tupleIJNS5_1CILi1EEES8_S8_EEENS6_IJNS7_ILi128EEENS7_ILi96EEENS7_ILi64EEEEEELi256ENS_10bfloat16_tEfNS_4arch4Sm90ELb0ELb1ELb0ELb0ELb0ELb0ELb0ELb1ELb0ELb0ELb0ELb0EEENS1_21CollectiveEpilogueFwdINS6_IJSA_NS7_ILi256EEESB_EEES9_SE_SG_Li256ELb0ELb0ELb0ELb0EEENS1_30DynamicPersistentTileSchedulerILi256ELi32ELb0ELb0ELb1EEEEEEEEEvNT_6ParamsE --------------------------
	.section	.nv.info._ZN7cutlass13device_kernelIN5flash11enable_sm90INS1_16FlashAttnFwdSm90INS1_25CollectiveMainloopFwdSm90ILi2EN4cute5tupleIJNS5_1CILi1EEES8_S8_EEENS6_IJNS7_ILi128EEENS7_ILi96EEENS7_ILi64EEEEEELi256ENS_10bfloat16_tEfNS_4arch4Sm90ELb0ELb1ELb0ELb0ELb0ELb0ELb0ELb1ELb0ELb0ELb0ELb0EEENS1_21CollectiveEpilogueFwdINS6_IJSA_NS7_ILi256EEESB_EEES9_SE_SG_Li256ELb0ELb0ELb0ELb0EEENS1_30DynamicPersistentTileSchedulerILi256ELi32ELb0ELb0ELb1EEEEEEEEEvNT_6ParamsE,"",@"SHT_CUDA_INFO"
	.sectionflags	@""
	.align	4


	//----- nvinfo : EIATTR_CUDA_API_VERSION
	.align		4
        /*0000*/ 	.byte	0x04, 0x37
        /*0002*/ 	.short	(.L_1309 - .L_1308)
.L_1308:
        /*0004*/ 	.word	0x00000082


	//----- nvinfo : EIATTR_KPARAM_INFO
	.align		4
.L_1309:
        /*0008*/ 	.byte	0x04, 0x17
        /*000a*/ 	.short	(.L_1311 - .L_1310)
.L_1310:
        /*000c*/ 	.word	0x00000000
        /*0010*/ 	.short	0x0000
        /*0012*/ 	.short	0x0070
        /*0014*/ 	.byte	0x00, 0xf0, 0x01, 0x2e


	//----- nvinfo : EIATTR_SPARSE_MMA_MASK
	.align		4
.L_1311:
        /*0018*/ 	.byte	0x03, 0x50
        /*001a*/ 	.short	0x0000


	//----- nvinfo : EIATTR_MAXREG_COUNT
	.align		4
        /*001c*/ 	.byte	0x03, 0x1b
        /*001e*/ 	.short	0x00a8


	//----- nvinfo : EIATTR_NUM_BARRIERS
	.align		4
        /*0020*/ 	.byte	0x02, 0x4c
        /*0022*/ 	.byte	0x10
	.zero		1


	//----- nvinfo : EIATTR_EXTERNS
	.align		4
        /*0024*/ 	.byte	0x04, 0x0f
        /*0026*/ 	.short	(.L_1313 - .L_1312)


	//   ....[0]....
	.align		4
.L_1312:
        /*0028*/ 	.word	index@(__assertfail)


	//----- nvinfo : EIATTR_MERCURY_ISA_VERSION
	.align		4
.L_1313:
        /*002c*/ 	.byte	0x03, 0x5f
        /*002e*/ 	.short	0x0101


	//----- nvinfo : EIATTR_INT_WARP_WIDE_INSTR_OFFSETS
	.align		4
        /*0030*/ 	.byte	0x04, 0x31
        /*0032*/ 	.short	(.L_1315 - .L_1314)


	//   ....[0]....
.L_1314:
        /*0034*/ 	.word	0x00000180


	//   ....[1]....
        /*0038*/ 	.word	0x000001b0


	//   ....[2]....
        /*003c*/ 	.word	0x000001c0


	//   ....[3]....
        /*0040*/ 	.word	0x0000ef50


	//   ....[4]....
        /*0044*/ 	.word	0x0000efe0


	//   ....[5]....
        /*0048*/ 	.word	0x0000f4d0


	//   ....[6]....
        /*004c*/ 	.word	0x000110f0


	//   ....[7]....
        /*0050*/ 	.word	0x00011180


	//----- nvinfo : EIATTR_COOP_GROUP_MASK_REGIDS
	.align		4
.L_1315:
        /*0054*/ 	.byte	0x04, 0x29
        /*0056*/ 	.short	(.L_1317 - .L_1316)


	//   ....[0]....
.L_1316:
        /*0058*/ 	.word	0xffffffff


	//   ....[1]....
        /*005c*/ 	.word	0xffffffff


	//   ....[2]....
        /*0060*/ 	.word	0xffffffff


	//   ....[3]....
        /*0064*/ 	.word	0xffffffff


	//   ....[4]....
        /*0068*/ 	.word	0xffffffff


	//   ....[5]....
        /*006c*/ 	.word	0xffffffff


	//   ....[6]....
        /*0070*/ 	.word	0xffffffff


	//   ....[7]....
        /*0074*/ 	.word	0xffffffff


	//   ....[8]....
        /*0078*/ 	.word	0xffffffff


	//   ....[9]....
        /*007c*/ 	.word	0xffffffff


	//   ....[10]....
        /*0080*/ 	.word	0xffffffff


	//   ....[11]....
        /*0084*/ 	.word	0xffffffff


	//   ....[12]....
        /*0088*/ 	.word	0xffffffff


	//   ....[13]....
        /*008c*/ 	.word	0xffffffff


	//   ....[14]....
        /*0090*/ 	.word	0xffffffff


	//   ....[15]....
        /*0094*/ 	.word	0xffffffff


	//   ....[16]....
        /*0098*/ 	.word	0xffffffff


	//   ....[17]....
        /*009c*/ 	.word	0xffffffff


	//   ....[18]....
        /*00a0*/ 	.word	0xffffffff


	//   ....[19]....
        /*00a4*/ 	.word	0xffffffff


	//   ....[20]....
        /*00a8*/ 	.word	0xffffffff


	//   ....[21]....
        /*00ac*/ 	.word	0xffffffff


	//   ....[22]....
        /*00b0*/ 	.word	0xffffffff


	//   ....[23]....
        /*00b4*/ 	.word	0xffffffff


	//   ....[24]....
        /*00b8*/ 	.word	0xffffffff


	//   ....[25]....
        /*00bc*/ 	.word	0xffffffff


	//   ....[26]....
        /*00c0*/ 	.word	0xffffffff


	//   ....[27]....
        /*00c4*/ 	.word	0xffffffff


	//   ....[28]....
        /*00c8*/ 	.word	0xffffffff


	//   ....[29]....
        /*00cc*/ 	.word	0xffffffff


	//   ....[30]....
        /*00d0*/ 	.word	0xffffffff


	//   ....[31]....
        /*00d4*/ 	.word	0xffffffff


	//   ....[32]....
        /*00d8*/ 	.word	0x0500000f


	//   ....[33]....
        /*00dc*/ 	.word	0x0500000f


	//----- nvinfo : EIATTR_COOP_GROUP_INSTR_OFFSETS
	.align		4
.L_1317:
        /*00e0*/ 	.byte	0x04, 0x28
        /*00e2*/ 	.short	(.L_1319 - .L_1318)


	//   ....[0]....
.L_1318:
        /*00e4*/ 	.word	0x00000060


	//   ....[1]....
        /*00e8*/ 	.word	0x00000190


	//   ....[2]....
        /*00ec*/ 	.word	0x000001e0


	//   ....[3]....
        /*00f0*/ 	.word	0x000003d0


	//   ....[4]....
        /*00f4*/ 	.word	0x00000530


	//   ....[5]....
        /*00f8*/ 	.word	0x00000650


	//   ....[6]....
        /*00fc*/ 	.word	0x000007b0


	//   ....[7]....
        /*0100*/ 	.word	0x00001930


	//   ....[8]....
        /*0104*/ 	.word	0x00002e90


	//   ....[9]....
        /*0108*/ 	.word	0x00002fa0


	//   ....[10]....
        /*010c*/ 	.word	0x00003570


	//   ....[11]....
        /*0110*/ 	.word	0x000035f0


	//   ....[12]....
        /*0114*/ 	.word	0x00005680


	//   ....[13]....
        /*0118*/ 	.word	0x000057a0


	//   ....[14]....
        /*011c*/ 	.word	0x00005e40


	//   ....[15]....
        /*0120*/ 	.word	0x00005fa0


	//   ....[16]....
        /*0124*/ 	.word	0x00007940


	//   ....[17]....
        /*0128*/ 	.word	0x000079c0


	//   ....[18]....
        /*012c*/ 	.word	0x00007e70


	//   ....[19]....
        /*0130*/ 	.word	0x00008040


	//   ....[20]....
        /*0134*/ 	.word	0x0000a540


	//   ....[21]....
        /*0138*/ 	.word	0x0000a660


	//   ....[22]....
        /*013c*/ 	.word	0x0000aca0


	//   ....[23]....
        /*0140*/ 	.word	0x0000ad50


	//   ....[24]....
        /*0144*/ 	.word	0x0000c180


	//   ....[25]....
        /*0148*/ 	.word	0x0000c1c0


	//   ....[26]....
        /*014c*/ 	.word	0x0000c280


	//   ....[27]....
        /*0150*/ 	.word	0x0000c2a0


	//   ....[28]....
        /*0154*/ 	.word	0x0000d970


	//   ....[29]....
        /*0158*/ 	.word	0x0000e6a0


	//   ....[30]....
        /*015c*/ 	.word	0x00011200


	//   ....[31]....
        /*0160*/ 	.word	0x000113b0


	//   ....[32]....
        /*0164*/ 	.word	0x000119b0


	//   ....[33]....
        /*0168*/ 	.word	0x00011d90


	//----- nvinfo : EIATTR_REG_RECONFIG
	.align		4
.L_1319:
        /*016c*/ 	.byte	0x01, 0x54
	.zero		2


	//----- nvinfo : EIATTR_SYSCALL_OFFSETS
	.align		4
        /*0170*/ 	.byte	0x04, 0x46
        /*0172*/ 	.short	(.L_1321 - .L_1320)


	//   ....[0]....
.L_1320:
        /*0174*/ 	.word	0x00001ab0


	//   ....[1]....
        /*0178*/ 	.word	0x0000f170


	//   ....[2]....
        /*017c*/ 	.word	0x0000f2b0


	//   ....[3]....
        /*0180*/ 	.word	0x0000f3b0


	//----- nvinfo : EIATTR_MBARRIER_INSTR_OFFSETS
	.align		4
.L_1321:
        /*0184*/ 	.byte	0x04, 0x39
        /*0186*/ 	.short	(.L_1323 - .L_1322)


	//   ....[0]....
.L_1322:
        /*0188*/ 	.word	0x00000280
        /*018c*/ 	.word	0x000000ff
        /*0190*/ 	.word	0x00022800
        /*0194*/ 	.short	0x0100
        /*0196*/ 	.byte	0x06
	.zero		1


	//   ....[1]....
        /*0198*/ 	.word	0x00000290
        /*019c*/ 	.word	0x000000ff
        /*01a0*/ 	.word	0x00022820
        /*01a4*/ 	.short	0x0100
        /*01a6*/ 	.byte	0x06
	.zero		1


	//   ....[2]....
        /*01a8*/ 	.word	0x00000380
        /*01ac*/ 	.word	0x000000ff
        /*01b0*/ 	.word	0x00022830
        /*01b4*/ 	.short	0x0100
        /*01b6*/ 	.byte	0x08
	.zero		1


	//   ....[3]....
        /*01b8*/ 	.word	0x00000390
        /*01bc*/ 	.word	0x000000ff
        /*01c0*/ 	.word	0x00022840
        /*01c4*/ 	.short	0x0100
        /*01c6*/ 	.byte	0x08
	.zero		1


	//   ....[4]....
        /*01c8*/ 	.word	0x000003a0
        /*01cc*/ 	.word	0x000000ff
        /*01d0*/ 	.word	0x00022838
        /*01d4*/ 	.short	0x0100
        /*01d6*/ 	.byte	0x08
	.zero		1


	//   ....[5]....
        /*01d8*/ 	.word	0x000003b0
        /*01dc*/ 	.word	0x000000ff
        /*01e0*/ 	.word	0x00022848
        /*01e4*/ 	.short	0x0100
        /*01e6*/ 	.byte	0x08
	.zero		1


	//   ....[6]....
        /*01e8*/ 	.word	0x000004e0
        /*01ec*/ 	.word	0x000000ff
        /*01f0*/ 	.word	0x00022850
        /*01f4*/ 	.short	0x0100
        /*01f6*/ 	.byte	0x08
	.zero		1


	//   ....[7]....
        /*01f8*/ 	.word	0x000004f0
        /*01fc*/ 	.word	0x000000ff
        /*0200*/ 	.word	0x00022860
        /*0204*/ 	.short	0x0100
        /*0206*/ 	.byte	0x08
	.zero		1


	//   ....[8]....
        /*0208*/ 	.word	0x00000500
        /*020c*/ 	.word	0x000000ff
        /*0210*/ 	.word	0x00022858
        /*0214*/ 	.short	0x0100
        /*0216*/ 	.byte	0x08
	.zero		1


	//   ....[9]....
        /*0218*/ 	.word	0x00000510
        /*021c*/ 	.word	0x000000ff
        /*0220*/ 	.word	0x00022868
        /*0224*/ 	.short	0x0100
        /*0226*/ 	.byte	0x08
	.zero		1


	//   ....[10]....
        /*0228*/ 	.word	0x00000600
        /*022c*/ 	.word	0x000000ff
        /*0230*/ 	.word	0x00022870
        /*0234*/ 	.short	0x0100
        /*0236*/ 	.byte	0x06
	.zero		1


	//   ....[11]....
        /*0238*/ 	.word	0x00000610
        /*023c*/ 	.word	0x000000ff
        /*0240*/ 	.word	0x00022880
        /*0244*/ 	.short	0x0100
        /*0246*/ 	.byte	0x06
	.zero		1


	//   ....[12]....
        /*0248*/ 	.word	0x00000620
        /*024c*/ 	.word	0x000000ff
        /*0250*/ 	.word	0x00022878
        /*0254*/ 	.short	0x0100
        /*0256*/ 	.byte	0x06
	.zero		1


	//   ....[13]....
        /*0258*/ 	.word	0x00000630
        /*025c*/ 	.word	0x000000ff
        /*0260*/ 	.word	0x00022888
        /*0264*/ 	.short	0x0100
        /*0266*/ 	.byte	0x06
	.zero		1


	//   ....[14]....
        /*0268*/ 	.word	0x00000760
        /*026c*/ 	.word	0x000000ff
        /*0270*/ 	.word	0x00022890
        /*0274*/ 	.short	0x0100
        /*0276*/ 	.byte	0x08
	.zero		1


	//   ....[15]....
        /*0278*/ 	.word	0x00000770
        /*027c*/ 	.word	0x000000ff
        /*0280*/ 	.word	0x000228a0
        /*0284*/ 	.short	0x0100
        /*0286*/ 	.byte	0x08
	.zero		1


	//   ....[16]....
        /*0288*/ 	.word	0x00000780
        /*028c*/ 	.word	0x000000ff
        /*0290*/ 	.word	0x00022898
        /*0294*/ 	.short	0x0100
        /*0296*/ 	.byte	0x08
	.zero		1


	//   ....[17]....
        /*0298*/ 	.word	0x00000790
        /*029c*/ 	.word	0x000000ff
        /*02a0*/ 	.word	0x000228a8
        /*02a4*/ 	.short	0x0100
        /*02a6*/ 	.byte	0x08
	.zero		1


	//   ....[18]....
        /*02a8*/ 	.word	0x000008c0
        /*02ac*/ 	.word	0x000000ff
        /*02b0*/ 	.word	0x000228b0
        /*02b4*/ 	.short	0x0100
        /*02b6*/ 	.byte	0x08
	.zero		1


	//   ....[19]....
        /*02b8*/ 	.word	0x000008d0
        /*02bc*/ 	.word	0x000000ff
        /*02c0*/ 	.word	0x000228c0
        /*02c4*/ 	.short	0x0100
        /*02c6*/ 	.byte	0x08
	.zero		1


	//   ....[20]....
        /*02c8*/ 	.word	0x000008e0
        /*02cc*/ 	.word	0x000000ff
        /*02d0*/ 	.word	0x000228b8
        /*02d4*/ 	.short	0x0100
        /*02d6*/ 	.byte	0x08
	.zero		1


	//   ....[21]....
        /*02d8*/ 	.word	0x000008f0
        /*02dc*/ 	.word	0x000000ff
        /*02e0*/ 	.word	0x000228c8
        /*02e4*/ 	.short	0x0100
        /*02e6*/ 	.byte	0x08
	.zero		1


	//   ....[22]....
        /*02e8*/ 	.word	0x00001b20
        /*02ec*/ 	.word	0x000000ff
        /*02f0*/ 	.word	0x00022800
        /*02f4*/ 	.short	0x010a
        /*02f6*/ 	.byte	0x2e
	.zero		1


	//   ....[23]....
        /*02f8*/ 	.word	0x00001bd0
        /*02fc*/ 	.word	0x000000ff
        /*0300*/ 	.word	0x00022830
        /*0304*/ 	.short	0x010a
        /*0306*/ 	.byte	0x15
	.zero		1


	//   ....[24]....
        /*0308*/ 	.word	0x00001c10
        /*030c*/ 	.word	0x000000ff
        /*0310*/ 	.word	0x00022830
        /*0314*/ 	.short	0x010a
        /*0316*/ 	.byte	0x15
	.zero		1


	//   ....[25]....
        /*0318*/ 	.word	0x00001f70
        /*031c*/ 	.word	0x00000000
        /*0320*/ 	.word	0x00000000
        /*0324*/ 	.short	0x0101
        /*0326*/ 	.byte	0x3f
	.zero		1


	//   ....[26]....
        /*0328*/ 	.word	0x00003e40
        /*032c*/ 	.word	0x000000ff
        /*0330*/ 	.word	0x00022850
        /*0334*/ 	.short	0x010a
        /*0336*/ 	.byte	0x15
	.zero		1


	//   ....[27]....
        /*0338*/ 	.word	0x00003e80
        /*033c*/ 	.word	0x000000ff
        /*0340*/ 	.word	0x00022850
        /*0344*/ 	.short	0x010a
        /*0346*/ 	.byte	0x15
	.zero		1


	//   ....[28]....
        /*0348*/ 	.word	0x000041a0
        /*034c*/ 	.word	0x00000008
        /*0350*/ 	.word	0x00000000
        /*0354*/ 	.short	0x0101
        /*0356*/ 	.byte	0x3f
	.zero		1


	//   ....[29]....
        /*0358*/ 	.word	0x00004460
        /*035c*/ 	.word	0x000000ff
        /*0360*/ 	.word	0x00022830
        /*0364*/ 	.short	0x010a
        /*0366*/ 	.byte	0x1b
	.zero		1


	//   ....[30]....
        /*0368*/ 	.word	0x000044a0
        /*036c*/ 	.word	0x000000ff
        /*0370*/ 	.word	0x00022830
        /*0374*/ 	.short	0x010a
        /*0376*/ 	.byte	0x1b
	.zero		1


	//   ....[31]....
        /*0378*/ 	.word	0x000046d0
        /*037c*/ 	.word	0x0000000e
        /*0380*/ 	.word	0x00000000
        /*0384*/ 	.short	0x0101
        /*0386*/ 	.byte	0x3f
	.zero		1


	//   ....[32]....
        /*0388*/ 	.word	0x00006f70
        /*038c*/ 	.word	0x000000ff
        /*0390*/ 	.word	0x00022850
        /*0394*/ 	.short	0x010a
        /*0396*/ 	.byte	0x1b
	.zero		1


	//   ....[33]....
        /*0398*/ 	.word	0x00006fb0
        /*039c*/ 	.word	0x000000ff
        /*03a0*/ 	.word	0x00022850
        /*03a4*/ 	.short	0x010a
        /*03a6*/ 	.byte	0x1b
	.zero		1


	//   ....[34]....
        /*03a8*/ 	.word	0x00007280
        /*03ac*/ 	.word	0x0000000b
        /*03b0*/ 	.word	0x00000000
        /*03b4*/ 	.short	0x0101
        /*03b6*/ 	.byte	0x3f
	.zero		1


	//   ....[35]....
        /*03b8*/ 	.word	0x000075e0
        /*03bc*/ 	.word	0x000000ff
        /*03c0*/ 	.word	0x00022830
        /*03c4*/ 	.short	0x010a
        /*03c6*/ 	.byte	0x18
	.zero		1


	//   ....[36]....
        /*03c8*/ 	.word	0x00007620
        /*03cc*/ 	.word	0x000000ff
        /*03d0*/ 	.word	0x00022830
        /*03d4*/ 	.short	0x010a
        /*03d6*/ 	.byte	0x18
	.zero		1


	//   ....[37]....
        /*03d8*/ 	.word	0x00008640
        /*03dc*/ 	.word	0x0000009a
        /*03e0*/ 	.word	0x00000000
        /*03e4*/ 	.short	0x0101
        /*03e6*/ 	.byte	0x3f
	.zero		1


	//   ....[38]....
        /*03e8*/ 	.word	0x00008eb0
        /*03ec*/ 	.word	0x000000ff
        /*03f0*/ 	.word	0x00022850
        /*03f4*/ 	.short	0x010a
        /*03f6*/ 	.byte	0x18
	.zero		1


	//   ....[39]....
        /*03f8*/ 	.word	0x00008ef0
        /*03fc*/ 	.word	0x000000ff
        /*0400*/ 	.word	0x00022850
        /*0404*/ 	.short	0x010a
        /*0406*/ 	.byte	0x18
	.zero		1


	//   ....[40]....
        /*0408*/ 	.word	0x000091c0
        /*040c*/ 	.word	0x000000b7
        /*0410*/ 	.word	0x00000000
        /*0414*/ 	.short	0x0101
        /*0416*/ 	.byte	0x3f
	.zero		1


	//   ....[41]....
        /*0418*/ 	.word	0x00009320
        /*041c*/ 	.word	0x000000ff
        /*0420*/ 	.word	0x00022830
        /*0424*/ 	.short	0x010a
        /*0426*/ 	.byte	0x1a
	.zero		1


	//   ....[42]....
        /*0428*/ 	.word	0x00009360
        /*042c*/ 	.word	0x000000ff
        /*0430*/ 	.word	0x00022830
        /*0434*/ 	.short	0x010a
        /*0436*/ 	.byte	0x1a
	.zero		1


	//   ....[43]....
        /*0438*/ 	.word	0x00009560
        /*043c*/ 	.word	0x00000003
        /*0440*/ 	.word	0x00000000
        /*0444*/ 	.short	0x0101
        /*0446*/ 	.byte	0x3f
	.zero		1


	//   ....[44]....
        /*0448*/ 	.word	0x0000be30
        /*044c*/ 	.word	0x000000ff
        /*0450*/ 	.word	0x00022850
        /*0454*/ 	.short	0x010a
        /*0456*/ 	.byte	0x1a
	.zero		1


	//   ....[45]....
        /*0458*/ 	.word	0x0000be70
        /*045c*/ 	.word	0x000000ff
        /*0460*/ 	.word	0x00022850
        /*0464*/ 	.short	0x010a
        /*0466*/ 	.byte	0x1a
	.zero		1


	//   ....[46]....
        /*0468*/ 	.word	0x0000c140
        /*046c*/ 	.word	0x0000000c
        /*0470*/ 	.word	0x00000000
        /*0474*/ 	.short	0x0101
        /*0476*/ 	.byte	0x3f
	.zero		1


	//   ....[47]....
        /*0478*/ 	.word	0x0000dbc0
        /*047c*/ 	.word	0x000000ff
        /*0480*/ 	.word	0x00000000
        /*0484*/ 	.short	0x0101
        /*0486*/ 	.byte	0x05
	.zero		1


	//   ....[48]....
        /*0488*/ 	.word	0x0000f770
        /*048c*/ 	.word	0x00000008
        /*0490*/ 	.word	0x00022840
        /*0494*/ 	.short	0x010a
        /*0496*/ 	.byte	0x3f
	.zero		1


	//   ....[49]....
        /*0498*/ 	.word	0x0000fa50
        /*049c*/ 	.word	0x000000ff
        /*04a0*/ 	.word	0x00022820
        /*04a4*/ 	.short	0x010a
        /*04a6*/ 	.byte	0x25
	.zero		1


	//   ....[50]....
        /*04a8*/ 	.word	0x0000faf0
        /*04ac*/ 	.word	0x00000008
        /*04b0*/ 	.word	0x00022860
        /*04b4*/ 	.short	0x010a
        /*04b6*/ 	.byte	0x3f
	.zero		1


	//   ....[51]....
        /*04b8*/ 	.word	0x00010020
        /*04bc*/ 	.word	0x00000002
        /*04c0*/ 	.word	0x00022840
        /*04c4*/ 	.short	0x010a
        /*04c6*/ 	.byte	0x3f
	.zero		1


	//   ....[52]....
        /*04c8*/ 	.word	0x00010190
        /*04cc*/ 	.word	0x00000002
        /*04d0*/ 	.word	0x00022860
        /*04d4*/ 	.short	0x010a
        /*04d6*/ 	.byte	0x3f
	.zero		1


	//   ....[53]....
        /*04d8*/ 	.word	0x00010680
        /*04dc*/ 	.word	0x00000003
        /*04e0*/ 	.word	0x00022840
        /*04e4*/ 	.short	0x010a
        /*04e6*/ 	.byte	0x3f
	.zero		1


	//   ....[54]....
        /*04e8*/ 	.word	0x000107f0
        /*04ec*/ 	.word	0x00000003
        /*04f0*/ 	.word	0x00022860
        /*04f4*/ 	.short	0x010a
        /*04f6*/ 	.byte	0x3f
	.zero		1


	//   ....[55]....
        /*04f8*/ 	.word	0x00010c60
        /*04fc*/ 	.word	0x00000002
        /*0500*/ 	.word	0x00022840
        /*0504*/ 	.short	0x010a
        /*0506*/ 	.byte	0x3f
	.zero		1


	//   ....[56]....
        /*0508*/ 	.word	0x00010dd0
        /*050c*/ 	.word	0x00000002
        /*0510*/ 	.word	0x00022860
        /*0514*/ 	.short	0x010a
        /*0516*/ 	.byte	0x3f
	.zero		1


	//   ....[57]....
        /*0518*/ 	.word	0x00011360
        /*051c*/ 	.word	0x00000007
        /*0520*/ 	.word	0x00022820
        /*0524*/ 	.short	0x010a
        /*0526*/ 	.byte	0x3f
	.zero		1


	//   ....[58]....
        /*0528*/ 	.word	0x000114b0
        /*052c*/ 	.word	0x00000005
        /*0530*/ 	.word	0x00000000
        /*0534*/ 	.short	0x010a
        /*0536*/ 	.byte	0x3f
	.zero		1


	//   ....[59]....
        /*0538*/ 	.word	0x00011520
        /*053c*/ 	.word	0x00000003
        /*0540*/ 	.word	0x00000000
        /*0544*/ 	.short	0x010a
        /*0546*/ 	.byte	0x3f
	.zero		1


	//   ....[60]....
        /*0548*/ 	.word	0x00011580
        /*054c*/ 	.word	0x00000005
        /*0550*/ 	.word	0x00000000
        /*0554*/ 	.short	0x010a
        /*0556*/ 	.byte	0x3f
	.zero		1


	//   ....[61]....
        /*0558*/ 	.word	0x000115b0
        /*055c*/ 	.word	0x00000003
        /*0560*/ 	.word	0x00000000
        /*0564*/ 	.short	0x010a
        /*0566*/ 	.byte	0x3f
	.zero		1


	//   ....[62]....
        /*0568*/ 	.word	0x00011620
        /*056c*/ 	.word	0x00000003
        /*0570*/ 	.word	0x00022800
        /*0574*/ 	.short	0x010a
        /*0576*/ 	.byte	0x3f
	.zero		1


	//   ....[63]....
        /*0578*/ 	.word	0x00011680
        /*057c*/ 	.word	0x00000000
        /*0580*/ 	.word	0x00022830
        /*0584*/ 	.short	0x010a
        /*0586*/ 	.byte	0x3f
	.zero		1


	//   ....[64]....
        /*0588*/ 	.word	0x000116d0
        /*058c*/ 	.word	0x00000008
        /*0590*/ 	.word	0x00022850
        /*0594*/ 	.short	0x010a
        /*0596*/ 	.byte	0x3f
	.zero		1


	//   ....[65]....
        /*0598*/ 	.word	0x00011730
        /*059c*/ 	.word	0x00000005
        /*05a0*/ 	.word	0x00022830
        /*05a4*/ 	.short	0x010a
        /*05a6*/ 	.byte	0x3f
	.zero		1


	//   ....[66]....
        /*05a8*/ 	.word	0x00011780
        /*05ac*/ 	.word	0x0000000b
        /*05b0*/ 	.word	0x00022850
        /*05b4*/ 	.short	0x010a
        /*05b6*/ 	.byte	0x3f
	.zero		1


	//   ....[67]....
        /*05b8*/ 	.word	0x000117e0
        /*05bc*/ 	.word	0x00000003
        /*05c0*/ 	.word	0x00022830
        /*05c4*/ 	.short	0x010a
        /*05c6*/ 	.byte	0x3f
	.zero		1


	//   ....[68]....
        /*05c8*/ 	.word	0x00011830
        /*05cc*/ 	.word	0x000000b7
        /*05d0*/ 	.word	0x00022850
        /*05d4*/ 	.short	0x010a
        /*05d6*/ 	.byte	0x3f
	.zero		1


	//   ....[69]....
        /*05d8*/ 	.word	0x00011890
        /*05dc*/ 	.word	0x0000000a
        /*05e0*/ 	.word	0x00022830
        /*05e4*/ 	.short	0x010a
        /*05e6*/ 	.byte	0x3f
	.zero		1


	//   ....[70]....
        /*05e8*/ 	.word	0x000118e0
        /*05ec*/ 	.word	0x0000000c
        /*05f0*/ 	.word	0x00022850
        /*05f4*/ 	.short	0x010a
        /*05f6*/ 	.byte	0x3f
	.zero		1


	//   ....[71]....
        /*05f8*/ 	.word	0x00011a60
        /*05fc*/ 	.word	0x00000008
        /*0600*/ 	.word	0x00022840
        /*0604*/ 	.short	0x010a
        /*0606*/ 	.byte	0x3f
	.zero		1


	//   ....[72]....
        /*0608*/ 	.word	0x00011ac0
        /*060c*/ 	.word	0x00000008
        /*0610*/ 	.word	0x00022820
        /*0614*/ 	.short	0x010a
        /*0616*/ 	.byte	0x3f
	.zero		1


	//   ....[73]....
        /*0618*/ 	.word	0x00011b10
        /*061c*/ 	.word	0x00000008
        /*0620*/ 	.word	0x00022860
        /*0624*/ 	.short	0x010a
        /*0626*/ 	.byte	0x3f
	.zero		1


	//   ....[74]....
        /*0628*/ 	.word	0x00011b60
        /*062c*/ 	.word	0x00000002
        /*0630*/ 	.word	0x00022840
        /*0634*/ 	.short	0x010a
        /*0636*/ 	.byte	0x3f
	.zero		1


	//   ....[75]....
        /*0638*/ 	.word	0x00011bb0
        /*063c*/ 	.word	0x00000002
        /*0640*/ 	.word	0x00022860
        /*0644*/ 	.short	0x010a
        /*0646*/ 	.byte	0x3f
	.zero		1


	//   ....[76]....
        /*0648*/ 	.word	0x00011c00
        /*064c*/ 	.word	0x00000003
        /*0650*/ 	.word	0x00022840
        /*0654*/ 	.short	0x010a
        /*0656*/ 	.byte	0x3f
	.zero		1


	//   ....[77]....
        /*0658*/ 	.word	0x00011c50
        /*065c*/ 	.word	0x00000003
        /*0660*/ 	.word	0x00022860
        /*0664*/ 	.short	0x010a
        /*0666*/ 	.byte	0x3f
	.zero		1


	//   ....[78]....
        /*0668*/ 	.word	0x00011ca0
        /*066c*/ 	.word	0x00000002
        /*0670*/ 	.word	0x00022840
        /*0674*/ 	.short	0x010a
        /*0676*/ 	.byte	0x3f
	.zero		1


	//   ....[79]....
        /*0678*/ 	.word	0x00011cf0
        /*067c*/ 	.word	0x00000002
        /*0680*/ 	.word	0x00022860
        /*0684*/ 	.short	0x010a
        /*0686*/ 	.byte	0x3f
	.zero		1


	//   ....[80]....
        /*0688*/ 	.word	0x00011dd0
        /*068c*/ 	.word	0x00000007
        /*0690*/ 	.word	0x00022820
        /*0694*/ 	.short	0x010a
        /*0696*/ 	.byte	0x3f
	.zero		1


	//   ....[81]....
        /*0698*/ 	.word	0x00011e20
        /*069c*/ 	.word	0x00000005
        /*06a0*/ 	.word	0x00000000
        /*06a4*/ 	.short	0x010a
        /*06a6*/ 	.byte	0x3f
	.zero		1


	//   ....[82]....
        /*06a8*/ 	.word	0x00011e70
        /*06ac*/ 	.word	0x00000003
        /*06b0*/ 	.word	0x00000000
        /*06b4*/ 	.short	0x010a
        /*06b6*/ 	.byte	0x3f
	.zero		1


	//   ....[83]....
        /*06b8*/ 	.word	0x00011ec0
        /*06bc*/ 	.word	0x00000005
        /*06c0*/ 	.word	0x00000000
        /*06c4*/ 	.short	0x010a
        /*06c6*/ 	.byte	0x3f
	.zero		1


	//----- nvinfo : EIATTR_NUM_MBARRIERS
	.align		4
.L_1323:
        /*06c8*/ 	.byte	0x03, 0x38
        /*06ca*/ 	.short	0x0016


	//----- nvinfo : EIATTR_EXIT_INSTR_OFFSETS
	.align		4
        /*06cc*/ 	.byte	0x04, 0x1c
        /*06ce*/ 	.short	(.L_1325 - .L_1324)


	//   ....[0]....
.L_1324:
        /*06d0*/ 	.word	0x00000a30


	//   ....[1]....
        /*06d4*/ 	.word	0x0000e660


	//   ....[2]....
        /*06d8*/ 	.word	0x0000e6c0


	//   ....[3]....
        /*06dc*/ 	.word	0x000113d0


	//   ....[4]....
        /*06e0*/ 	.word	0x00011600


	//----- nvinfo : EIATTR_MAX_THREADS
	.align		4
.L_1325:
        /*06e4*/ 	.byte	0x04, 0x05
        /*06e6*/ 	.short	(.L_1327 - .L_1326)
.L_1326:
        /*06e8*/ 	.word	0x00000180
        /*06ec*/ 	.word	0x00000001
        /*06f0*/ 	.word	0x00000001


	//----- nvinfo : EIATTR_CRS_STACK_SIZE
	.align		4
.L_1327:
        /*06f4*/ 	.byte	0x04, 0x1e
        /*06f6*/ 	.short	(.L_1329 - .L_1328)
.L_1328:
        /*06f8*/ 	.word	0x00000000


	//----- nvinfo : EIATTR_CBANK_PARAM_SIZE
	.align		4
.L_1329:
        /*06fc*/ 	.byte	0x03, 0x19
        /*06fe*/ 	.short	0x0bf0


	//----- nvinfo : EIATTR_PARAM_CBANK
	.align		4
        /*0700*/ 	.byte	0x04, 0x0a
        /*0702*/ 	.short	(.L_1331 - .L_1330)
	.align		4
.L_1330:
        /*0704*/ 	.word	index@(.nv.constant0._ZN7cutlass13device_kernelIN5flash11enable_sm90INS1_16FlashAttnFwdSm90INS1_25CollectiveMainloopFwdSm90ILi2EN4cute5tupleIJNS5_1CILi1EEES8_S8_EEENS6_IJNS7_ILi128EEENS7_ILi96EEENS7_ILi64EEEEEELi256ENS_10bfloat16_tEfNS_4arch4Sm90ELb0ELb1ELb0ELb0ELb0ELb0ELb0ELb1ELb0ELb0ELb0ELb0EEENS1_21CollectiveEpilogueFwdINS6_IJSA_NS7_ILi256EEESB_EEES9_SE_SG_Li256ELb0ELb0ELb0ELb0EEENS1_30DynamicPersistentTileSchedulerILi256ELi32ELb0ELb0ELb1EEEEEEEEEvNT_6ParamsE)
        /*0708*/ 	.short	0x0210
        /*070a*/ 	.short	0x0bf0


	//----- nvinfo : EIATTR_SW_WAR
	.align		4
.L_1331:
        /*070c*/ 	.byte	0x04, 0x36
        /*070e*/ 	.short	(.L_1333 - .L_1332)
.L_1332:
        /*0710*/ 	.word	0x00000008
.L_1333:


//--------------------- .nv.info._ZN7cutlass13device_kernelIN5flash11enable_sm90INS1_16FlashAttnFwdSm90INS1_25CollectiveMainloopFwdSm90ILi2EN4cute5tupleIJNS5_1CILi1EEES8_S8_EEENS6_IJNS7_ILi128EEENS7_ILi96EEENS7_ILi64EEEEEELi256ENS_10bfloat16_tEfNS_4arch4Sm90ELb0ELb1ELb0ELb0ELb0ELb0ELb1ELb1ELb0ELb0ELb0ELb0EEENS1_21CollectiveEpilogueFwdINS6_IJSA_NS7_ILi256EEESB_EEES9_SE_SG_Li256ELb0ELb0ELb0ELb0EEENS1_30DynamicPersistentTileSchedulerILi256ELi32ELb0ELb0ELb1EEEEEEEEEvNT_6ParamsE --------------------------
	.section	.nv.info._ZN7cutlass13device_kernelIN5flash11enable_sm90INS1_16FlashAttnFwdSm90INS1_25CollectiveMainloopFwdSm90ILi2EN4cute5tupleIJNS5_1CILi1EEES8_S8_EEENS6_IJNS7_ILi128EEENS7_ILi96EEENS7_ILi64EEEEEELi256ENS_10bfloat16_tEfNS_4arch4Sm90ELb0ELb1ELb0ELb0ELb0ELb0ELb1ELb1ELb0ELb0ELb0ELb0EEENS1_21CollectiveEpilogueFwdINS6_IJSA_NS7_ILi256EEESB_EEES9_SE_SG_Li256ELb0ELb0ELb0ELb0EEENS1_30DynamicPersistentTileSchedulerILi256ELi32ELb0ELb0ELb1EEEEEEEEEvNT_6ParamsE,"",@"SHT_CUDA_INFO"
	.sectionflags	@""
	.align	4


	//----- nvinfo : EIATTR_CUDA_API_VERSION
	.align		4
        /*0000*/ 	.byte	0x04, 0x37
        /*0002*/ 	.short	(.L_1335 - .L_1334)
.L_1334:
        /*0004*/ 	.word	0x00000082


	//----- nvinfo : EIATTR_KPARAM_INFO
	.align		4
.L_1335:
        /*0008*/ 	.byte	0x04, 0x17
        /*000a*/ 	.short	(.L_1337 - .L_1336)
.L_1336:
        /*000c*/ 	.word	0x00000000
        /*0010*/ 	.short	0x0000
        /*0012*/ 	.short	0x0070
        /*0014*/ 	.byte	0x00, 0xf0, 0x01, 0x32


	//----- nvinfo : EIATTR_SPARSE_MMA_MASK
	.align		4
.L_1337:
        /*0018*/ 	.byte	0x03, 0x50
        /*001a*/ 	.short	0x0000


	//----- nvinfo : EIATTR_MAXREG_COUNT
	.align		4
        /*001c*/ 	.byte	0x03, 0x1b
        /*001e*/ 	.short	0x00a8


	//----- nvinfo : EIATTR_NUM_BARRIERS
	.align		4
        /*0020*/ 	.byte	0x02, 0x4c
        /*0022*/ 	.byte	0x10
	.zero		1


	//----- nvinfo : EIATTR_EXTERNS
	.align		4
        /*0024*/ 	.byte	0x04, 0x0f
        /*0026*/ 	.short	(.L_1339 - .L_1338)


	//   ....[0]....
	.align		4
.L_1338:
        /*0028*/ 	.word	index@(__assertfail)


	//----- nvinfo : EIATTR_ANNOTATIONS
	.align		4
.L_1339:
        /*002c*/ 	.byte	0x04, 0x55
        /*002e*/ 	.short	(.L_1341 - .L_1340)


	//   ....[0]....
.L_1340:
        /* <DEDUP_REMOVED lines=10> */


	//----- nvinfo : EIATTR_MERCURY_ISA_VERSION
	.align		4
.L_1341:
        /*00c0*/ 	.byte	0x03, 0x5f
        /*00c2*/ 	.short	0x0101


	//----- nvinfo : EIATTR_INT_WARP_WIDE_INSTR_OFFSETS
	.align		4
        /*00c4*/ 	.byte	0x04, 0x31
        /*00c6*/ 	.short	(.L_1343 - .L_1342)


	//   ....[0]....
.L_1342:
        /*00c8*/ 	.word	0x00000200


	//   ....[1]....
        /*00cc*/ 	.word	0x00000230


	//   ....[2]....
        /*00d0*/ 	.word	0x00000240


	//   ....[3]....
        /*00d4*/ 	.word	0x000002b0


	//   ....[4]....
        /*00d8*/ 	.word	0x00020c50


	//   ....[5]....
        /*00dc*/ 	.word	0x00020ce0


	//   ....[6]....
        /*00e0*/ 	.word	0x000211d0


	//   ....[7]....
        /*00e4*/ 	.word	0x000230c0


	//   ....[8]....
        /*00e8*/ 	.word	0x00023150


	//----- nvinfo : EIATTR_COOP_GROUP_MASK_REGIDS
	.align		4
.L_1343:
        /*00ec*/ 	.byte	0x04, 0x29
        /*00ee*/ 	.short	(.L_1345 - .L_1344)


	//   ....[0]....
.L_1344:
        /*00f0*/ 	.word	0xffffffff


	//   ....[1]....
        /*00f4*/ 	.word	0xffffffff


	//   ....[2]....
        /*00f8*/ 	.word	0xffffffff


	//   ....[3]....
        /*00fc*/ 	.word	0xffffffff


	//   ....[4]....
        /*0100*/ 	.word	0xffffffff


	//   ....[5]....
        /*0104*/ 	.word	0xffffffff


	//   ....[6]....
        /*0108*/ 	.word	0xffffffff


	//   ....[7]....
        /*010c*/ 	.word	0xffffffff


	//   ....[8]....
        /*0110*/ 	.word	0xffffffff


	//   ....[9]....
        /*0114*/ 	.word	0xffffffff


	//   ....[10]....
        /*0118*/ 	.word	0xffffffff


	//   ....[11]....
        /*011c*/ 	.word	0xffffffff


	//   ....[12]....
        /*0120*/ 	.word	0xffffffff


	//   ....[13]....
        /*0124*/ 	.word	0xffffffff


	//   ....[14]....
        /*0128*/ 	.word	0xffffffff


	//   ....[15]....
        /*012c*/ 	.word	0xffffffff


	//   ....[16]....
        /*0130*/ 	.word	0xffffffff


	//   ....[17]....
        /*0134*/ 	.word	0xffffffff


	//   ....[18]....
        /*0138*/ 	.word	0xffffffff


	//   ....[19]....
        /*013c*/ 	.word	0xffffffff


	//   ....[20]....
        /*0140*/ 	.word	0xffffffff


	//   ....[21]....
        /*0144*/ 	.word	0xffffffff


	//   ....[22]....
        /*0148*/ 	.word	0xffffffff


	//   ....[23]....
        /*014c*/ 	.word	0xffffffff


	//   ....[24]....
        /*0150*/ 	.word	0xffffffff


	//   ....[25]....
        /*0154*/ 	.word	0xffffffff


	//   ....[26]....
        /*0158*/ 	.word	0xffffffff


	//   ....[27]....
        /*015c*/ 	.word	0xffffffff


	//   ....[28]....
        /*0160*/ 	.word	0x0500000f


	//   ....[29]....
        /*0164*/ 	.word	0x0500000f


	//   ....[30]....
        /*0168*/ 	.word	0xffffffff


	//   ....[31]....
        /*016c*/ 	.word	0xffffffff


	//   ....[32]....
        /*0170*/ 	.word	0xffffffff


	//   ....[33]....
        /*0174*/ 	.word	0xffffffff


	//----- nvinfo : EIATTR_COOP_GROUP_INSTR_OFFSETS
	.align		4
.L_1345:
        /*0178*/ 	.byte	0x04, 0x28
        /*017a*/ 	.short	(.L_1347 - .L_1346)


	//   ....[0]....
.L_1346:
        /*017c*/ 	.word	0x000000b0


	//   ....[1]....
        /*0180*/ 	.word	0x00000210


	//   ....[2]....
        /*0184*/ 	.word	0x00000260


	//   ....[3]....
        /*0188*/ 	.word	0x00000470


	//   ....[4]....
        /*018c*/ 	.word	0x000005d0


	//   ....[5]....
        /*0190*/ 	.word	0x000006f0


	//   ....[6]....
        /*0194*/ 	.word	0x00000850


	//   ....[7]....
        /*0198*/ 	.word	0x00001f90


	//   ....[8]....
        /*019c*/ 	.word	0x00005860


	//   ....[9]....
        /*01a0*/ 	.word	0x00005910


	//   ....[10]....
        /*01a4*/ 	.word	0x00005d40


	//   ....[11]....
        /*01a8*/ 	.word	0x00005d60


	//   ....[12]....
        /*01ac*/ 	.word	0x0000aba0


	//   ....[13]....
        /*01b0*/ 	.word	0x0000ac30


	//   ....[14]....
        /*01b4*/ 	.word	0x0000acf0


	//   ....[15]....
        /*01b8*/ 	.word	0x0000ad40


	//   ....[16]....
        /*01bc*/ 	.word	0x00015580


	//   ....[17]....
        /*01c0*/ 	.word	0x00015650


	//   ....[18]....
        /*01c4*/ 	.word	0x000157d0


	//   ....[19]....
        /*01c8*/ 	.word	0x00015840


	//   ....[20]....
        /*01cc*/ 	.word	0x0001dbc0


	//   ....[21]....
        /*01d0*/ 	.word	0x0001dbe0


	//   ....[22]....
        /*01d4*/ 	.word	0x0001dc40


	//   ....[23]....
        /*01d8*/ 	.word	0x0001dc80


	//   ....[24]....
        /*01dc*/ 	.word	0x0001f690


	//   ....[25]....
        /*01e0*/ 	.word	0x000203b0


	//   ....[26]....
        /*01e4*/ 	.word	0x000231e0


	//   ....[27]....
        /*01e8*/ 	.word	0x000233c0


	//   ....[28]....
        /*01ec*/ 	.word	0x00023940


	//   ....[29]....
        /*01f0*/ 	.word	0x00023d10


	//   ....[30]....
        /*01f4*/ 	.word	0x00027600


	//   ....[31]....
        /*01f8*/ 	.word	0x00027640


	//   ....[32]....
        /*01fc*/ 	.word	0x000276b0


	//   ....[33]....
        /*0200*/ 	.word	0x000276d0


	//----- nvinfo : EIATTR_REG_RECONFIG
	.align		4
.L_1347:
        /*0204*/ 	.byte	0x01, 0x54
	.zero		2


	//----- nvinfo : EIATTR_SYSCALL_OFFSETS
	.align		4
        /*0208*/ 	.byte	0x04, 0x46
        /*020a*/ 	.short	(.L_1349 - .L_1348)


	//   ....[0]....
.L_1348:
        /*020c*/ 	.word	0x000024e0


	//   ....[1]....
        /*0210*/ 	.word	0x00020e60


	//   ....[2]....
        /*0214*/ 	.word	0x00020f90


	//   ....[3]....
        /*0218*/ 	.word	0x00021090


	//----- nvinfo : EIATTR_MBARRIER_INSTR_OFFSETS
	.align		4
.L_1349:
        /*021c*/ 	.byte	0x04, 0x39
        /*021e*/ 	.short	(.L_1351 - .L_1350)


	//   ....[0]....
.L_1350:
        /*0220*/ 	.word	0x00000310
        /*0224*/ 	.word	0x000000ff
        /*0228*/ 	.word	0x00032400
        /*022c*/ 	.short	0x0100
        /*022e*/ 	.byte	0x06
	.zero		1


	//   ....[1]....
        /*0230*/ 	.word	0x00000320
        /*0234*/ 	.word	0x000000ff
        /*0238*/ 	.word	0x00032410
        /*023c*/ 	.short	0x0100
        /*023e*/ 	.byte	0x06
	.zero		1


	//   ....[2]....
        /*0240*/ 	.word	0x00000330
        /*0244*/ 	.word	0x000000ff
        /*0248*/ 	.word	0x00032420
        /*024c*/ 	.short	0x0100
        /*024e*/ 	.byte	0x06
	.zero		1


	//   ....[3]....
        /*0250*/ 	.word	0x00000420
        /*0254*/ 	.word	0x000000ff
        /*0258*/ 	.word	0x00032430
        /*025c*/ 	.short	0x0100
        /*025e*/ 	.byte	0x08
	.zero		1


	//   ....[4]....
        /*0260*/ 	.word	0x00000430
        /*0264*/ 	.word	0x000000ff
        /*0268*/ 	.word	0x00032440
        /*026c*/ 	.short	0x0100
        /*026e*/ 	.byte	0x08
	.zero		1


	//   ....[5]....
        /*0270*/ 	.word	0x00000440
        /*0274*/ 	.word	0x000000ff
        /*0278*/ 	.word	0x00032438
        /*027c*/ 	.short	0x0100
        /*027e*/ 	.byte	0x08
	.zero		1


	//   ....[6]....
        /*0280*/ 	.word	0x00000450
        /*0284*/ 	.word	0x000000ff
        /*0288*/ 	.word	0x00032448
        /*028c*/ 	.short	0x0100
        /*028e*/ 	.byte	0x08
	.zero		1


	//   ....[7]....
        /*0290*/ 	.word	0x00000580
        /*0294*/ 	.word	0x000000ff
        /*0298*/ 	.word	0x00032450
        /*029c*/ 	.short	0x0100
        /*029e*/ 	.byte	0x08
	.zero		1


	//   ....[8]....
        /*02a0*/ 	.word	0x00000590
        /*02a4*/ 	.word	0x000000ff
        /*02a8*/ 	.word	0x00032460
        /*02ac*/ 	.short	0x0100
        /*02ae*/ 	.byte	0x08
	.zero		1


	//   ....[9]....
        /*02b0*/ 	.word	0x000005a0
        /*02b4*/ 	.word	0x000000ff
        /*02b8*/ 	.word	0x00032458
        /*02bc*/ 	.short	0x0100
        /*02be*/ 	.byte	0x08
	.zero		1


	//   ....[10]....
        /*02c0*/ 	.word	0x000005b0
        /*02c4*/ 	.word	0x000000ff
        /*02c8*/ 	.word	0x00032468
        /*02cc*/ 	.short	0x0100
        /*02ce*/ 	.byte	0x08
	.zero		1


	//   ....[11]....
        /*02d0*/ 	.word	0x000006a0
        /*02d4*/ 	.word	0x000000ff
        /*02d8*/ 	.word	0x00032470
        /*02dc*/ 	.short	0x0100
        /*02de*/ 	.byte	0x06
	.zero		1


	//   ....[12]....
        /*02e0*/ 	.word	0x000006b0
        /*02e4*/ 	.word	0x000000ff
        /*02e8*/ 	.word	0x00032480
        /*02ec*/ 	.short	0x0100
        /*02ee*/ 	.byte	0x06
	.zero		1


	//   ....[13]....
        /*02f0*/ 	.word	0x000006c0
        /*02f4*/ 	.word	0x000000ff
        /*02f8*/ 	.word	0x00032478
        /*02fc*/ 	.short	0x0100
        /*02fe*/ 	.byte	0x06
	.zero		1


	//   ....[14]....
        /*0300*/ 	.word	0x000006d0
        /*0304*/ 	.word	0x000000ff
        /*0308*/ 	.word	0x00032488
        /*030c*/ 	.short	0x0100
        /*030e*/ 	.byte	0x06
	.zero		1


	//   ....[15]....
        /*0310*/ 	.word	0x00000800
        /*0314*/ 	.word	0x000000ff
        /*0318*/ 	.word	0x00032490
        /*031c*/ 	.short	0x0100
        /*031e*/ 	.byte	0x08
	.zero		1


	//   ....[16]....
        /*0320*/ 	.word	0x00000810
        /*0324*/ 	.word	0x000000ff
        /*0328*/ 	.word	0x000324a0
        /*032c*/ 	.short	0x0100
        /*032e*/ 	.byte	0x08
	.zero		1


	//   ....[17]....
        /*0330*/ 	.word	0x00000820
        /*0334*/ 	.word	0x000000ff
        /*0338*/ 	.word	0x00032498
        /*033c*/ 	.short	0x0100
        /*033e*/ 	.byte	0x08
	.zero		1


	//   ....[18]....
        /*0340*/ 	.word	0x00000830
        /*0344*/ 	.word	0x000000ff
        /*0348*/ 	.word	0x000324a8
        /*034c*/ 	.short	0x0100
        /*034e*/ 	.byte	0x08
	.zero		1


	//   ....[19]....
        /*0350*/ 	.word	0x00000960
        /*0354*/ 	.word	0x000000ff
        /*0358*/ 	.word	0x000324b0
        /*035c*/ 	.short	0x0100
        /*035e*/ 	.byte	0x08
	.zero		1


	//   ....[20]....
        /*0360*/ 	.word	0x00000970
        /*0364*/ 	.word	0x000000ff
        /*0368*/ 	.word	0x000324c0
        /*036c*/ 	.short	0x0100
        /*036e*/ 	.byte	0x08
	.zero		1


	//   ....[21]....
        /*0370*/ 	.word	0x00000980
        /*0374*/ 	.word	0x000000ff
        /*0378*/ 	.word	0x000324b8
        /*037c*/ 	.short	0x0100
        /*037e*/ 	.byte	0x08
	.zero		1


	//   ....[22]....
        /*0380*/ 	.word	0x00000990
        /*0384*/ 	.word	0x000000ff
        /*0388*/ 	.word	0x000324c8
        /*038c*/ 	.short	0x0100
        /*038e*/ 	.byte	0x08
	.zero		1


	//   ....[23]....
        /*0390*/ 	.word	0x00002730
        /*0394*/ 	.word	0x000000ff
        /*0398*/ 	.word	0x00032400
        /*039c*/ 	.short	0x010a
        /*039e*/ 	.byte	0x32
	.zero		1


	//   ....[24]....
        /*03a0*/ 	.word	0x00002bc0
        /*03a4*/ 	.word	0x00000018
        /*03a8*/ 	.word	0x00000000
        /*03ac*/ 	.short	0x010a
        /*03ae*/ 	.byte	0x3f
	.zero		1


	//   ....[25]....
        /*03b0*/ 	.word	0x00002c20
        /*03b4*/ 	.word	0x00000018
        /*03b8*/ 	.word	0x00000000
        /*03bc*/ 	.short	0x010a
        /*03be*/ 	.byte	0x3f
	.zero		1


	//   ....[26]....
        /*03c0*/ 	.word	0x00002fd0
        /*03c4*/ 	.word	0x000000ff
        /*03c8*/ 	.word	0x00032410
        /*03cc*/ 	.short	0x010a
        /*03ce*/ 	.byte	0x32
	.zero		1


	//   ....[27]....
        /*03d0*/ 	.word	0x000030d0
        /*03d4*/ 	.word	0x00000008
        /*03d8*/ 	.word	0x00000000
        /*03dc*/ 	.short	0x010a
        /*03de*/ 	.byte	0x3f
	.zero		1


	//   ....[28]....
        /*03e0*/ 	.word	0x00003130
        /*03e4*/ 	.word	0x00000008
        /*03e8*/ 	.word	0x00000000
        /*03ec*/ 	.short	0x010a
        /*03ee*/ 	.byte	0x3f
	.zero		1


	//   ....[29]....
        /*03f0*/ 	.word	0x00003e10
        /*03f4*/ 	.word	0x00000007
        /*03f8*/ 	.word	0x00000000
        /*03fc*/ 	.short	0x0101
        /*03fe*/ 	.byte	0x3f
	.zero		1


	//   ....[30]....
        /*0400*/ 	.word	0x00008fc0
        /*0404*/ 	.word	0x0000000d
        /*0408*/ 	.word	0x00000000
        /*040c*/ 	.short	0x0101
        /*040e*/ 	.byte	0x3f
	.zero		1


	//   ....[31]....
        /*0410*/ 	.word	0x00009660
        /*0414*/ 	.word	0x00000003
        /*0418*/ 	.word	0x00000000
        /*041c*/ 	.short	0x010a
        /*041e*/ 	.byte	0x3f
	.zero		1


	//   ....[32]....
        /*0420*/ 	.word	0x00009760
        /*0424*/ 	.word	0x00000000
        /*0428*/ 	.word	0x00000000
        /*042c*/ 	.short	0x010a
        /*042e*/ 	.byte	0x3f
	.zero		1


	//   ....[33]....
        /*0430*/ 	.word	0x00009b90
        /*0434*/ 	.word	0x00000003
        /*0438*/ 	.word	0x00000000
        /*043c*/ 	.short	0x010a
        /*043e*/ 	.byte	0x3f
	.zero		1


	//   ....[34]....
        /*0440*/ 	.word	0x00009c40
        /*0444*/ 	.word	0x00000004
        /*0448*/ 	.word	0x00000000
        /*044c*/ 	.short	0x010a
        /*044e*/ 	.byte	0x3f
	.zero		1


	//   ....[35]....
        /*0450*/ 	.word	0x0000a930
        /*0454*/ 	.word	0x00000003
        /*0458*/ 	.word	0x00000000
        /*045c*/ 	.short	0x0101
        /*045e*/ 	.byte	0x3f
	.zero		1


	//   ....[36]....
        /*0460*/ 	.word	0x00012c00
        /*0464*/ 	.word	0x00000000
        /*0468*/ 	.word	0x00000000
        /*046c*/ 	.short	0x0101
        /*046e*/ 	.byte	0x3f
	.zero		1


	//   ....[37]....
        /*0470*/ 	.word	0x00012e00
        /*0474*/ 	.word	0x00000005
        /*0478*/ 	.word	0x00000000
        /*047c*/ 	.short	0x010a
        /*047e*/ 	.byte	0x3f
	.zero		1


	//   ....[38]....
        /*0480*/ 	.word	0x00012f00
        /*0484*/ 	.word	0x00000000
        /*0488*/ 	.word	0x00000000
        /*048c*/ 	.short	0x010a
        /*048e*/ 	.byte	0x3f
	.zero		1


	//   ....[39]....
        /*0490*/ 	.word	0x00013330
        /*0494*/ 	.word	0x00000005
        /*0498*/ 	.word	0x00000000
        /*049c*/ 	.short	0x010a
        /*049e*/ 	.byte	0x3f
	.zero		1


	//   ....[40]....
        /*04a0*/ 	.word	0x000133e0
        /*04a4*/ 	.word	0x00000004
        /*04a8*/ 	.word	0x00000000
        /*04ac*/ 	.short	0x010a
        /*04ae*/ 	.byte	0x3f
	.zero		1


	//   ....[41]....
        /*04b0*/ 	.word	0x000140f0
        /*04b4*/ 	.word	0x00000004
        /*04b8*/ 	.word	0x00000000
        /*04bc*/ 	.short	0x0101
        /*04be*/ 	.byte	0x3f
	.zero		1


	//   ....[42]....
        /*04c0*/ 	.word	0x0001d750
        /*04c4*/ 	.word	0x00000000
        /*04c8*/ 	.word	0x00000000
        /*04cc*/ 	.short	0x0101
        /*04ce*/ 	.byte	0x3f
	.zero		1


	//   ....[43]....
        /*04d0*/ 	.word	0x0001f920
        /*04d4*/ 	.word	0x000000ff
        /*04d8*/ 	.word	0x00000000
        /*04dc*/ 	.short	0x0101
        /*04de*/ 	.byte	0x05
	.zero		1


	//   ....[44]....
        /*04e0*/ 	.word	0x00021450
        /*04e4*/ 	.word	0x0000000a
        /*04e8*/ 	.word	0x00032440
        /*04ec*/ 	.short	0x010a
        /*04ee*/ 	.byte	0x3f
	.zero		1


	//   ....[45]....
        /*04f0*/ 	.word	0x00021980
        /*04f4*/ 	.word	0x00000012
        /*04f8*/ 	.word	0x00032420
        /*04fc*/ 	.short	0x010a
        /*04fe*/ 	.byte	0x3f
	.zero		1


	//   ....[46]....
        /*0500*/ 	.word	0x00021a00
        /*0504*/ 	.word	0x0000000a
        /*0508*/ 	.word	0x00032460
        /*050c*/ 	.short	0x010a
        /*050e*/ 	.byte	0x3f
	.zero		1


	//   ....[47]....
        /*0510*/ 	.word	0x00021f40
        /*0514*/ 	.word	0x00000002
        /*0518*/ 	.word	0x00032440
        /*051c*/ 	.short	0x010a
        /*051e*/ 	.byte	0x3f
	.zero		1


	//   ....[48]....
        /*0520*/ 	.word	0x000220d0
        /*0524*/ 	.word	0x00000002
        /*0528*/ 	.word	0x00032460
        /*052c*/ 	.short	0x010a
        /*052e*/ 	.byte	0x3f
	.zero		1


	//   ....[49]....
        /*0530*/ 	.word	0x000225c0
        /*0534*/ 	.word	0x00000003
        /*0538*/ 	.word	0x00032440
        /*053c*/ 	.short	0x010a
        /*053e*/ 	.byte	0x3f
	.zero		1


	//   ....[50]....
        /*0540*/ 	.word	0x00022750
        /*0544*/ 	.word	0x00000003
        /*0548*/ 	.word	0x00032460
        /*054c*/ 	.short	0x010a
        /*054e*/ 	.byte	0x3f
	.zero		1


	//   ....[51]....
        /*0550*/ 	.word	0x00022be0
        /*0554*/ 	.word	0x00000002
        /*0558*/ 	.word	0x00032440
        /*055c*/ 	.short	0x010a
        /*055e*/ 	.byte	0x3f
	.zero		1


	//   ....[52]....
        /*0560*/ 	.word	0x00022d70
        /*0564*/ 	.word	0x00000002
        /*0568*/ 	.word	0x00032460
        /*056c*/ 	.short	0x010a
        /*056e*/ 	.byte	0x3f
	.zero		1


	//   ....[53]....
        /*0570*/ 	.word	0x00023370
        /*0574*/ 	.word	0x00000007
        /*0578*/ 	.word	0x00032420
        /*057c*/ 	.short	0x010a
        /*057e*/ 	.byte	0x3f
	.zero		1


	//   ....[54]....
        /*0580*/ 	.word	0x000234c0
        /*0584*/ 	.word	0x00000005
        /*0588*/ 	.word	0x00000000
        /*058c*/ 	.short	0x010a
        /*058e*/ 	.byte	0x3f
	.zero		1


	//   ....[55]....
        /*0590*/ 	.word	0x00023530
        /*0594*/ 	.word	0x00000003
        /*0598*/ 	.word	0x00000000
        /*059c*/ 	.short	0x010a
        /*059e*/ 	.byte	0x3f
	.zero		1


	//   ....[56]....
        /*05a0*/ 	.word	0x00023590
        /*05a4*/ 	.word	0x00000005
        /*05a8*/ 	.word	0x00000000
        /*05ac*/ 	.short	0x010a
        /*05ae*/ 	.byte	0x3f
	.zero		1


	//   ....[57]....
        /*05b0*/ 	.word	0x000235c0
        /*05b4*/ 	.word	0x00000003
        /*05b8*/ 	.word	0x00000000
        /*05bc*/ 	.short	0x010a
        /*05be*/ 	.byte	0x3f
	.zero		1


	//   ....[58]....
        /*05c0*/ 	.word	0x00023630
        /*05c4*/ 	.word	0x00000007
        /*05c8*/ 	.word	0x00032400
        /*05cc*/ 	.short	0x010a
        /*05ce*/ 	.byte	0x3f
	.zero		1


	//   ....[59]....
        /*05d0*/ 	.word	0x00023680
        /*05d4*/ 	.word	0x00000018
        /*05d8*/ 	.word	0x00000000
        /*05dc*/ 	.short	0x010a
        /*05de*/ 	.byte	0x3f
	.zero		1


	//   ....[60]....
        /*05e0*/ 	.word	0x000236e0
        /*05e4*/ 	.word	0x00000008
        /*05e8*/ 	.word	0x00032410
        /*05ec*/ 	.short	0x010a
        /*05ee*/ 	.byte	0x3f
	.zero		1


	//   ....[61]....
        /*05f0*/ 	.word	0x00023730
        /*05f4*/ 	.word	0x00000008
        /*05f8*/ 	.word	0x00000000
        /*05fc*/ 	.short	0x010a
        /*05fe*/ 	.byte	0x3f
	.zero		1


	//   ....[62]....
        /*0600*/ 	.word	0x00023780
        /*0604*/ 	.word	0x00000000
        /*0608*/ 	.word	0x00000000
        /*060c*/ 	.short	0x010a
        /*060e*/ 	.byte	0x3f
	.zero		1


	//   ....[63]....
        /*0610*/ 	.word	0x000237d0
        /*0614*/ 	.word	0x00000004
        /*0618*/ 	.word	0x00000000
        /*061c*/ 	.short	0x010a
        /*061e*/ 	.byte	0x3f
	.zero		1


	//   ....[64]....
        /*0620*/ 	.word	0x00023820
        /*0624*/ 	.word	0x00000000
        /*0628*/ 	.word	0x00000000
        /*062c*/ 	.short	0x010a
        /*062e*/ 	.byte	0x3f
	.zero		1


	//   ....[65]....
        /*0630*/ 	.word	0x00023870
        /*0634*/ 	.word	0x00000004
        /*0638*/ 	.word	0x00000000
        /*063c*/ 	.short	0x010a
        /*063e*/ 	.byte	0x3f
	.zero		1


	//   ....[66]....
        /*0640*/ 	.word	0x000239f0
        /*0644*/ 	.word	0x0000000a
        /*0648*/ 	.word	0x00032440
        /*064c*/ 	.short	0x010a
        /*064e*/ 	.byte	0x3f
	.zero		1


	//   ....[67]....
        /*0650*/ 	.word	0x00023a40
        /*0654*/ 	.word	0x00000012
        /*0658*/ 	.word	0x00032420
        /*065c*/ 	.short	0x010a
        /*065e*/ 	.byte	0x3f
	.zero		1


	//   ....[68]....
        /*0660*/ 	.word	0x00023a90
        /*0664*/ 	.word	0x0000000a
        /*0668*/ 	.word	0x00032460
        /*066c*/ 	.short	0x010a
        /*066e*/ 	.byte	0x3f
	.zero		1


	//   ....[69]....
        /*0670*/ 	.word	0x00023ae0
        /*0674*/ 	.word	0x00000002
        /*0678*/ 	.word	0x00032440
        /*067c*/ 	.short	0x010a
        /*067e*/ 	.byte	0x3f
	.zero		1


	//   ....[70]....
        /*0680*/ 	.word	0x00023b30
        /*0684*/ 	.word	0x00000002
        /*0688*/ 	.word	0x00032460
        /*068c*/ 	.short	0x010a
        /*068e*/ 	.byte	0x3f
	.zero		1


	//   ....[71]....
        /*0690*/ 	.word	0x00023b80
        /*0694*/ 	.word	0x00000003
        /*0698*/ 	.word	0x00032440
        /*069c*/ 	.short	0x010a
        /*069e*/ 	.byte	0x3f
	.zero		1


	//   ....[72]....
        /*06a0*/ 	.word	0x00023bd0
        /*06a4*/ 	.word	0x00000003
        /*06a8*/ 	.word	0x00032460
        /*06ac*/ 	.short	0x010a
        /*06ae*/ 	.byte	0x3f
	.zero		1


	//   ....[73]....
        /*06b0*/ 	.word	0x00023c20
        /*06b4*/ 	.word	0x00000002
        /*06b8*/ 	.word	0x00032440
        /*06bc*/ 	.short	0x010a
        /*06be*/ 	.byte	0x3f
	.zero		1


	//   ....[74]....
        /*06c0*/ 	.word	0x00023c70
        /*06c4*/ 	.word	0x00000002
        /*06c8*/ 	.word	0x00032460
        /*06cc*/ 	.short	0x010a
        /*06ce*/ 	.byte	0x3f
	.zero		1


	//   ....[75]....
        /*06d0*/ 	.word	0x00023d50
        /*06d4*/ 	.word	0x00000007
        /*06d8*/ 	.word	0x00032420
        /*06dc*/ 	.short	0x010a
        /*06de*/ 	.byte	0x3f
	.zero		1


	//   ....[76]....
        /*06e0*/ 	.word	0x00023da0
        /*06e4*/ 	.word	0x00000005
        /*06e8*/ 	.word	0x00000000
        /*06ec*/ 	.short	0x010a
        /*06ee*/ 	.byte	0x3f
	.zero		1


	//   ....[77]....
        /*06f0*/ 	.word	0x00023df0
        /*06f4*/ 	.word	0x00000003
        /*06f8*/ 	.word	0x00000000
        /*06fc*/ 	.short	0x010a
        /*06fe*/ 	.byte	0x3f
	.zero		1


	//   ....[78]....
        /*0700*/ 	.word	0x00023e40
        /*0704*/ 	.word	0x00000005
        /*0708*/ 	.word	0x00000000
        /*070c*/ 	.short	0x010a
        /*070e*/ 	.byte	0x3f
	.zero		1


	//   ....[79]....
        /*0710*/ 	.word	0x000241e0
        /*0714*/ 	.word	0x0000000c
        /*0718*/ 	.word	0x00000000
        /*071c*/ 	.short	0x010a
        /*071e*/ 	.byte	0x3f
	.zero		1


	//   ....[80]....
        /*0720*/ 	.word	0x00024320
        /*0724*/ 	.word	0x00000002
        /*0728*/ 	.word	0x00000000
        /*072c*/ 	.short	0x010a
        /*072e*/ 	.byte	0x3f
	.zero		1


	//   ....[81]....
        /*0730*/ 	.word	0x00024980
        /*0734*/ 	.word	0x0000000b
        /*0738*/ 	.word	0x00000000
        /*073c*/ 	.short	0x010a
        /*073e*/ 	.byte	0x3f
	.zero		1


	//   ....[82]....
        /*0740*/ 	.word	0x00024ac0
        /*0744*/ 	.word	0x00000008
        /*0748*/ 	.word	0x00000000
        /*074c*/ 	.short	0x010a
        /*074e*/ 	.byte	0x3f
	.zero		1


	//   ....[83]....
        /*0750*/ 	.word	0x00025de0
        /*0754*/ 	.word	0x00000002
        /*0758*/ 	.word	0x00000000
        /*075c*/ 	.short	0x0101
        /*075e*/ 	.byte	0x3f
	.zero		1


	//   ....[84]....
        /*0760*/ 	.word	0x0003f2d0
        /*0764*/ 	.word	0x00000004
        /*0768*/ 	.word	0x00000000
        /*076c*/ 	.short	0x0101
        /*076e*/ 	.byte	0x3f
	.zero		1


	//   ....[85]....
        /*0770*/ 	.word	0x0003f310
        /*0774*/ 	.word	0x00000002
        /*0778*/ 	.word	0x00000000
        /*077c*/ 	.short	0x010a
        /*077e*/ 	.byte	0x3f
	.zero		1


	//   ....[86]....
        /*0780*/ 	.word	0x0003f360
        /*0784*/ 	.word	0x00000008
        /*0788*/ 	.word	0x00000000
        /*078c*/ 	.short	0x010a
        /*078e*/ 	.byte	0x3f
	.zero		1


	//----- nvinfo : EIATTR_NUM_MBARRIERS
	.align		4
.L_1351:
        /*0790*/ 	.byte	0x03, 0x38
        /*0792*/ 	.short	0x0017


	//----- nvinfo : EIATTR_EXIT_INSTR_OFFSETS
	.align		4
        /*0794*/ 	.byte	0x04, 0x1c
        /*0796*/ 	.short	(.L_1353 - .L_1352)


	//   ....[0]....
.L_1352:
        /*0798*/ 	.word	0x00000ba0


	//   ....[1]....
        /*079c*/ 	.word	0x00020370


	//   ....[2]....
        /*07a0*/ 	.word	0x000203d0


	//   ....[3]....
        /*07a4*/ 	.word	0x000233e0


	//   ....[4]....
        /*07a8*/ 	.word	0x00023610


	//----- nvinfo : EIATTR_MAX_THREADS
	.align		4
.L_1353:
        /*07ac*/ 	.byte	0x04, 0x05
        /*07ae*/ 	.short	(.L_1355 - .L_1354)
.L_1354:
        /*07b0*/ 	.word	0x00000180
        /*07b4*/ 	.word	0x00000001
        /*07b8*/ 	.word	0x00000001


	//----- nvinfo : EIATTR_CRS_STACK_SIZE
	.align		4
.L_1355:
        /*07bc*/ 	.byte	0x04, 0x1e
        /*07be*/ 	.short	(.L_1357 - .L_1356)
.L_1356:
        /*07c0*/ 	.word	0x00000000


	//----- nvinfo : EIATTR_CBANK_PARAM_SIZE
	.align		4
.L_1357:
        /*07c4*/ 	.byte	0x03, 0x19
        /*07c6*/ 	.short	0x0cf0


	//----- nvinfo : EIATTR_PARAM_CBANK
	.align		4
        /*07c8*/ 	.byte	0x04, 0x0a
        /*07ca*/ 	.short	(.L_1359 - .L_1358)
	.align		4
.L_1358:
        /*07cc*/ 	.word	index@(.nv.constant0._ZN7cutlass13device_kernelIN5flash11enable_sm90INS1_16FlashAttnFwdSm90INS1_25CollectiveMainloopFwdSm90ILi2EN4cute5tupleIJNS5_1CILi1EEES8_S8_EEENS6_IJNS7_ILi128EEENS7_ILi96EEENS7_ILi64EEEEEELi256ENS_10bfloat16_tEfNS_4arch4Sm90ELb0ELb1ELb0ELb0ELb0ELb0ELb1ELb1ELb0ELb0ELb0ELb0EEENS1_21CollectiveEpilogueFwdINS6_IJSA_NS7_ILi256EEESB_EEES9_SE_SG_Li256ELb0ELb0ELb0ELb0EEENS1_30DynamicPersistentTileSchedulerILi256ELi32ELb0ELb0ELb1EEEEEEEEEvNT_6ParamsE)
        /*07d0*/ 	.short	0x0210
        /*07d2*/ 	.short	0x0cf0


	//----- nvinfo : EIATTR_SW_WAR
	.align		4
.L_1359:
        /*07d4*/ 	.byte	0x04, 0x36
        /*07d6*/ 	.short	(.L_1361 - .L_1360)
.L_1360:
        /*07d8*/ 	.word	0x00000008
.L_1361:


//--------------------- .nv.info._ZN7cutlass13device_kernelIN5flash11enable_sm90INS1_16FlashAttnFwdSm90INS1_25CollectiveMainloopFwdSm90ILi2EN4cute5tupleIJNS5_1CILi1EEES8_S8_EEENS6_IJNS7_ILi128EEENS7_ILi96EEENS7_ILi64EEEEEELi256ENS_10bfloat16_tEfNS_4arch4Sm90ELb0ELb1ELb0ELb1ELb0ELb0ELb0ELb1ELb0ELb0ELb0ELb0EEENS1_21CollectiveEpilogueFwdINS6_IJSA_NS7_ILi256EEESB_EEES9_SE_SG_Li256ELb1ELb0ELb0ELb0EEENS1_36VarlenDynamicPersistentTileSchedulerILi128ELi96ELi256ELi32ELb0ELb0ELb1ELb1ELb0ELb1EEEEEEEEEvNT_6ParamsE --------------------------
	.section	.nv.info._ZN7cutlass13device_kernelIN5flash11enable_sm90INS1_16FlashAttnFwdSm90INS1_25CollectiveMainloopFwdSm90ILi2EN4cute5tupleIJNS5_1CILi1EEES8_S8_EEENS6_IJNS7_ILi128EEENS7_ILi96EEENS7_ILi64EEEEEELi256ENS_10bfloat16_tEfNS_4arch4Sm90ELb0ELb1ELb0ELb1ELb0ELb0ELb0ELb1ELb0ELb0ELb0ELb0EEENS1_21CollectiveEpilogueFwdINS6_IJSA_NS7_ILi256EEESB_EEES9_SE_SG_Li256ELb1ELb0ELb0ELb0EEENS1_36VarlenDynamicPersistentTileSchedulerILi128ELi96ELi256ELi32ELb0ELb0ELb1ELb1ELb0ELb1EEEEEEEEEvNT_6ParamsE,"",@"SHT_CUDA_INFO"
	.sectionflags	@""
	.align	4


	//----- nvinfo : EIATTR_CUDA_API_VERSION
	.align		4
        /*0000*/ 	.byte	0x04, 0x37
        /*0002*/ 	.short	(.L_1363 - .L_1362)
.L_1362:
        /*0004*/ 	.word	0x00000082


	//----- nvinfo : EIATTR_KPARAM_INFO
	.align		4
.L_1363:
        /*0008*/ 	.byte	0x04, 0x17
        /*000a*/ 	.short	(.L_1365 - .L_1364)
.L_1364:
        /*000c*/ 	.word	0x00000000
        /*0010*/ 	.short	0x0000
        /*0012*/ 	.short	0x0070
        /*0014*/ 	.byte	0x00, 0xf0, 0x01, 0x28


	//----- nvinfo : EIATTR_SPARSE_MMA_MASK
	.align		4
.L_1365:
        /*0018*/ 	.byte	0x03, 0x50
        /*001a*/ 	.short	0x0000


	//----- nvinfo : EIATTR_MAXREG_COUNT
	.align		4
        /*001c*/ 	.byte	0x03, 0x1b
        /*001e*/ 	.short	0x00a8


	//----- nvinfo : EIATTR_NUM_BARRIERS
	.align		4
        /*0020*/ 	.byte	0x02, 0x4c
        /*0022*/ 	.byte	0x10
	.zero		1


	//----- nvinfo : EIATTR_EXTERNS
	.align		4
        /*0024*/ 	.byte	0x04, 0x0f
        /*0026*/ 	.short	(.L_1367 - .L_1366)


	//   ....[0]....
	.align		4
.L_1366:
        /*0028*/ 	.word	index@(__assertfail)


	//----- nvinfo : EIATTR_ANNOTATIONS
	.align		4
.L_1367:
        /*002c*/ 	.byte	0x04, 0x55
        /*002e*/ 	.short	(.L_1369 - .L_1368)


	//   ....[0]....
.L_1368:
        /* <DEDUP_REMOVED lines=27> */


	//----- nvinfo : EIATTR_MERCURY_ISA_VERSION
	.align		4
.L_1369:
        /*01d0*/ 	.byte	0x03, 0x5f
        /*01d2*/ 	.short	0x0101


	//----- nvinfo : EIATTR_UNUSED_LOAD_BYTE_OFFSET
	.align		4
        /*01d4*/ 	.byte	0x04, 0x44
        /*01d6*/ 	.short	(.L_1371 - .L_1370)


	//   ....[0]....
.L_1370:
        /*01d8*/ 	.word	0x00000a70
        /*01dc*/ 	.word	0x0000fff0


	//   ....[1]....
        /*01e0*/ 	.word	0x0000ced0
        /*01e4*/ 	.word	0x0000fff0


	//----- nvinfo : EIATTR_INT_WARP_WIDE_INSTR_OFFSETS
	.align		4
.L_1371:
        /*01e8*/ 	.byte	0x04, 0x31
        /*01ea*/ 	.short	(.L_1373 - .L_1372)


	//   ....[0]....
.L_1372:
        /*01ec*/ 	.word	0x00000160


	//   ....[1]....
        /*01f0*/ 	.word	0x000001a0


	//   ....[2]....
        /*01f4*/ 	.word	0x00000210


	//   ....[3]....
        /*01f8*/ 	.word	0x00010e00


	//   ....[4]....
        /*01fc*/ 	.word	0x00010e90


	//   ....[5]....
        /*0200*/ 	.word	0x00011390


	//   ....[6]....
        /*0204*/ 	.word	0x00011410


	//   ....[7]....
        /*0208*/ 	.word	0x00013730


	//   ....[8]....
        /*020c*/ 	.word	0x000137c0


	//----- nvinfo : EIATTR_COOP_GROUP_MASK_REGIDS
	.align		4
.L_1373:
        /*0210*/ 	.byte	0x04, 0x29
        /*0212*/ 	.short	(.L_1375 - .L_1374)


	//   ....[0]....
.L_1374:
        /*0214*/ 	.word	0xffffffff


	//   ....[1]....
        /*0218*/ 	.word	0xffffffff


	//   ....[2]....
        /*021c*/ 	.word	0xffffffff


	//   ....[3]....
        /*0220*/ 	.word	0xffffffff


	//   ....[4]....
        /*0224*/ 	.word	0xffffffff


	//   ....[5]....
        /*0228*/ 	.word	0xffffffff


	//   ....[6]....
        /*022c*/ 	.word	0xffffffff


	//   ....[7]....
        /*0230*/ 	.word	0xffffffff


	//   ....[8]....
        /*0234*/ 	.word	0xffffffff


	//   ....[9]....
        /*0238*/ 	.word	0xffffffff


	//   ....[10]....
        /*023c*/ 	.word	0xffffffff


	//   ....[11]....
        /*0240*/ 	.word	0xffffffff


	//   ....[12]....
        /*0244*/ 	.word	0xffffffff


	//   ....[13]....
        /*0248*/ 	.word	0xffffffff


	//   ....[14]....
        /*024c*/ 	.word	0xffffffff


	//   ....[15]....
        /*0250*/ 	.word	0xffffffff


	//   ....[16]....
        /*0254*/ 	.word	0xffffffff


	//   ....[17]....
        /*0258*/ 	.word	0xffffffff


	//   ....[18]....
        /*025c*/ 	.word	0xffffffff


	//   ....[19]....
        /*0260*/ 	.word	0xffffffff


	//   ....[20]....
        /*0264*/ 	.word	0xffffffff


	//   ....[21]....
        /*0268*/ 	.word	0xffffffff


	//   ....[22]....
        /*026c*/ 	.word	0xffffffff


	//   ....[23]....
        /*0270*/ 	.word	0xffffffff


	//   ....[24]....
        /*0274*/ 	.word	0xffffffff


	//   ....[25]....
        /*0278*/ 	.word	0xffffffff


	//   ....[26]....
        /*027c*/ 	.word	0xffffffff


	//   ....[27]....
        /*0280*/ 	.word	0xffffffff


	//   ....[28]....
        /*0284*/ 	.word	0xffffffff


	//   ....[29]....
        /*0288*/ 	.word	0xffffffff


	//   ....[30]....
        /*028c*/ 	.word	0xffffffff


	//   ....[31]....
        /*0290*/ 	.word	0xffffffff


	//   ....[32]....
        /*0294*/ 	.word	0xffffffff


	//   ....[33]....
        /*0298*/ 	.word	0xffffffff


	//   ....[34]....
        /*029c*/ 	.word	0xffffffff


	//   ....[35]....
        /*02a0*/ 	.word	0xffffffff


	//   ....[36]....
        /*02a4*/ 	.word	0xffffffff


	//   ....[37]....
        /*02a8*/ 	.word	0xffffffff


	//   ....[38]....
        /*02ac*/ 	.word	0xffffffff


	//   ....[39]....
        /*02b0*/ 	.word	0xffffffff


	//   ....[40]....
        /*02b4*/ 	.word	0xffffffff


	//   ....[41]....
        /*02b8*/ 	.word	0xffffffff


	//   ....[42]....
        /*02bc*/ 	.word	0xffffffff


	//   ....[43]....
        /*02c0*/ 	.word	0xffffffff


	//   ....[44]....
        /*02c4*/ 	.word	0xffffffff


	//   ....[45]....
        /*02c8*/ 	.word	0xffffffff


	//   ....[46]....
        /*02cc*/ 	.word	0xffffffff


	//   ....[47]....
        /*02d0*/ 	.word	0xffffffff


	//   ....[48]....
        /*02d4*/ 	.word	0xffffffff


	//   ....[49]....
        /*02d8*/ 	.word	0xffffffff


	//   ....[50]....
        /*02dc*/ 	.word	0xffffffff


	//   ....[51]....
        /*02e0*/ 	.word	0xffffffff


	//   ....[52]....
        /*02e4*/ 	.word	0xffffffff


	//   ....[53]....
        /*02e8*/ 	.word	0xffffffff


	//   ....[54]....
        /*02ec*/ 	.word	0xffffffff


	//   ....[55]....
        /*02f0*/ 	.word	0xffffffff


	//   ....[56]....
        /*02f4*/ 	.word	0xffffffff


	//   ....[57]....
        /*02f8*/ 	.word	0xffffffff


	//   ....[58]....
        /*02fc*/ 	.word	0xffffffff


	//   ....[59]....
        /*0300*/ 	.word	0xffffffff


	//   ....[60]....
        /*0304*/ 	.word	0xffffffff


	//   ....[61]....
        /*0308*/ 	.word	0xffffffff


	//   ....[62]....
        /*030c*/ 	.word	0x0500000f


	//   ....[63]....
        /*0310*/ 	.word	0x0500000f


	//   ....[64]....
        /*0314*/ 	.word	0x0500000f


	//   ....[65]....
        /*0318*/ 	.word	0x0500000f


	//   ....[66]....
        /*031c*/ 	.word	0x0500000f


	//   ....[67]....
        /*0320*/ 	.word	0x0500000f


	//   ....[68]....
        /*0324*/ 	.word	0x0500000f


	//   ....[69]....
        /*0328*/ 	.word	0x0500000f


	//   ....[70]....
        /*032c*/ 	.word	0x0500000f


	//   ....[71]....
        /*0330*/ 	.word	0x0500000f


	//   ....[72]....
        /*0334*/ 	.word	0x0500000f


	//   ....[73]....
        /*0338*/ 	.word	0x0500000f


	//   ....[74]....
        /*033c*/ 	.word	0x0500000f


	//   ....[75]....
        /*0340*/ 	.word	0x0500000f


	//   ....[76]....
        /*0344*/ 	.word	0x0500000f


	//   ....[77]....
        /*0348*/ 	.word	0x0500000f


	//   ....[78]....
        /*034c*/ 	.word	0x0500000f


	//   ....[79]....
        /*0350*/ 	.word	0x0500000f


	//   ....[80]....
        /*0354*/ 	.word	0x0500000f


	//----- nvinfo : EIATTR_COOP_GROUP_INSTR_OFFSETS
	.align		4
.L_1375:
        /*0358*/ 	.byte	0x04, 0x28
        /*035a*/ 	.short	(.L_1377 - .L_1376)


	//   ....[0]....
.L_1376:
        /*035c*/ 	.word	0x00000070


	//   ....[1]....
        /*0360*/ 	.word	0x00000170


	//   ....[2]....
        /*0364*/ 	.word	0x000001c0


	//   ....[3]....
        /*0368*/ 	.word	0x000003f0


	//   ....[4]....
        /*036c*/ 	.word	0x00000550


	//   ....[5]....
        /*0370*/ 	.word	0x00000670


	//   ....[6]....
        /*0374*/ 	.word	0x000007d0


	//   ....[7]....
        /*0378*/ 	.word	0x000019d0


	//   ....[8]....
        /*037c*/ 	.word	0x00003000


	//   ....[9]....
        /*0380*/ 	.word	0x00003110


	//   ....[10]....
        /*0384*/ 	.word	0x000036e0


	//   ....[11]....
        /*0388*/ 	.word	0x00003760


	//   ....[12]....
        /*038c*/ 	.word	0x00005840


	//   ....[13]....
        /*0390*/ 	.word	0x00005960


	//   ....[14]....
        /*0394*/ 	.word	0x00005f80


	//   ....[15]....
        /*0398*/ 	.word	0x00006050


	//   ....[16]....
        /*039c*/ 	.word	0x00007b80


	//   ....[17]....
        /*03a0*/ 	.word	0x00007ba0


	//   ....[18]....
        /*03a4*/ 	.word	0x000080c0


	//   ....[19]....
        /*03a8*/ 	.word	0x00008290


	//   ....[20]....
        /*03ac*/ 	.word	0x0000a7f0


	//   ....[21]....
        /*03b0*/ 	.word	0x0000a910


	//   ....[22]....
        /*03b4*/ 	.word	0x0000af90


	//   ....[23]....
        /*03b8*/ 	.word	0x0000b000


	//   ....[24]....
        /*03bc*/ 	.word	0x0000c450


	//   ....[25]....
        /*03c0*/ 	.word	0x0000c490


	//   ....[26]....
        /*03c4*/ 	.word	0x0000c550


	//   ....[27]....
        /*03c8*/ 	.word	0x0000c560


	//   ....[28]....
        /*03cc*/ 	.word	0x0000f990


	//   ....[29]....
        /*03d0*/ 	.word	0x0000fb10


	//   ....[30]....
        /*03d4*/ 	.word	0x0000fb40


	//   ....[31]....
        /*03d8*/ 	.word	0x0000fb80


	//   ....[32]....
        /*03dc*/ 	.word	0x0000fbf0


	//   ....[33]....
        /*03e0*/ 	.word	0x0000fc50


	//   ....[34]....
        /*03e4*/ 	.word	0x0000fc90


	//   ....[35]....
        /*03e8*/ 	.word	0x0000fe30


	//   ....[36]....
        /*03ec*/ 	.word	0x0000fe90


	//   ....[37]....
        /*03f0*/ 	.word	0x0000fed0


	//   ....[38]....
        /*03f4*/ 	.word	0x0000ff10


	//   ....[39]....
        /*03f8*/ 	.word	0x0000ff40


	//   ....[40]....
        /*03fc*/ 	.word	0x0000ff70


	//   ....[41]....
        /*0400*/ 	.word	0x00010010


	//   ....[42]....
        /*0404*/ 	.word	0x00010070


	//   ....[43]....
        /*0408*/ 	.word	0x00010100


	//   ....[44]....
        /*040c*/ 	.word	0x00013850


	//   ....[45]....
        /*0410*/ 	.word	0x00013860


	//   ....[46]....
        /*0414*/ 	.word	0x00013970


	//   ....[47]....
        /*0418*/ 	.word	0x000139d0


	//   ....[48]....
        /*041c*/ 	.word	0x00013a10


	//   ....[49]....
        /*0420*/ 	.word	0x00013a50


	//   ....[50]....
        /*0424*/ 	.word	0x00013a80


	//   ....[51]....
        /*0428*/ 	.word	0x00013ab0


	//   ....[52]....
        /*042c*/ 	.word	0x00013c40


	//   ....[53]....
        /*0430*/ 	.word	0x00013ca0


	//   ....[54]....
        /*0434*/ 	.word	0x00013ce0


	//   ....[55]....
        /*0438*/ 	.word	0x00013d20


	//   ....[56]....
        /*043c*/ 	.word	0x00013d50


	//   ....[57]....
        /*0440*/ 	.word	0x00013d80


	//   ....[58]....
        /*0444*/ 	.word	0x00013e40


	//   ....[59]....
        /*0448*/ 	.word	0x00013e60


	//   ....[60]....
        /*044c*/ 	.word	0x00013ed0


	//   ....[61]....
        /*0450*/ 	.word	0x00014560


	//   ....[62]....
        /*0454*/ 	.word	0x00014ba0


	//   ....[63]....
        /*0458*/ 	.word	0x00014fc0


	//   ....[64]....
        /*045c*/ 	.word	0x00015050


	//   ....[65]....
        /*0460*/ 	.word	0x000150f0


	//   ....[66]....
        /*0464*/ 	.word	0x000151a0


	//   ....[67]....
        /*0468*/ 	.word	0x00015220


	//   ....[68]....
        /*046c*/ 	.word	0x000152a0


	//   ....[69]....
        /*0470*/ 	.word	0x00015320


	//   ....[70]....
        /*0474*/ 	.word	0x000153a0


	//   ....[71]....
        /*0478*/ 	.word	0x00015430


	//   ....[72]....
        /*047c*/ 	.word	0x000154e0


	//   ....[73]....
        /*0480*/ 	.word	0x00015560


	//   ....[74]....
        /*0484*/ 	.word	0x000155e0


	//   ....[75]....
        /*0488*/ 	.word	0x00015660


	//   ....[76]....
        /*048c*/ 	.word	0x000156e0


	//   ....[77]....
        /*0490*/ 	.word	0x00015750


	//   ....[78]....
        /*0494*/ 	.word	0x000157f0


	//   ....[79]....
        /*0498*/ 	.word	0x00015880


	//   ....[80]....
        /*049c*/ 	.word	0x000159b0


	//----- nvinfo : EIATTR_REG_RECONFIG
	.align		4
.L_1377:
        /*04a0*/ 	.byte	0x01, 0x54
	.zero		2


	//----- nvinfo : EIATTR_SYSCALL_OFFSETS
	.align		4
        /*04a4*/ 	.byte	0x04, 0x46
        /*04a6*/ 	.short	(.L_1379 - .L_1378)


	//   ....[0]....
.L_1378:
        /*04a8*/ 	.word	0x00001bb0


	//   ....[1]....
        /*04ac*/ 	.word	0x00011020


	//   ....[2]....
        /*04b0*/ 	.word	0x00011160


	//   ....[3]....
        /*04b4*/ 	.word	0x00011260


	//----- nvinfo : EIATTR_MBARRIER_INSTR_OFFSETS
	.align		4
.L_1379:
        /*04b8*/ 	.byte	0x04, 0x39
        /*04ba*/ 	.short	(.L_1381 - .L_1380)


	//   ....[0]....
.L_1380:
        /*04bc*/ 	.word	0x000002a0
        /*04c0*/ 	.word	0x000000ff
        /*04c4*/ 	.word	0x00022800
        /*04c8*/ 	.short	0x0100
        /*04ca*/ 	.byte	0x08
	.zero		1


	//   ....[1]....
        /*04cc*/ 	.word	0x000002b0
        /*04d0*/ 	.word	0x000000ff
        /*04d4*/ 	.word	0x00022820
        /*04d8*/ 	.short	0x0100
        /*04da*/ 	.byte	0x08
	.zero		1


	//   ....[2]....
        /*04dc*/ 	.word	0x000003a0
        /*04e0*/ 	.word	0x000000ff
        /*04e4*/ 	.word	0x00022830
        /*04e8*/ 	.short	0x0100
        /*04ea*/ 	.byte	0x08
	.zero		1


	//   ....[3]....
        /*04ec*/ 	.word	0x000003b0
        /*04f0*/ 	.word	0x000000ff
        /*04f4*/ 	.word	0x00022840
        /*04f8*/ 	.short	0x0100
        /*04fa*/ 	.byte	0x08
	.zero		1


	//   ....[4]....
        /*04fc*/ 	.word	0x000003c0
        /*0500*/ 	.word	0x000000ff
        /*0504*/ 	.word	0x00022838
        /*0508*/ 	.short	0x0100
        /*050a*/ 	.byte	0x08
	.zero		1


	//   ....[5]....
        /*050c*/ 	.word	0x000003d0
        /*0510*/ 	.word	0x000000ff
        /*0514*/ 	.word	0x00022848
        /*0518*/ 	.short	0x0100
        /*051a*/ 	.byte	0x08
	.zero		1


	//   ....[6]....
        /*051c*/ 	.word	0x00000500
        /*0520*/ 	.word	0x000000ff
        /*0524*/ 	.word	0x00022850
        /*0528*/ 	.short	0x0100
        /*052a*/ 	.byte	0x08
	.zero		1


	//   ....[7]....
        /*052c*/ 	.word	0x00000510
        /*0530*/ 	.word	0x000000ff
        /*0534*/ 	.word	0x00022860
        /*0538*/ 	.short	0x0100
        /*053a*/ 	.byte	0x08
	.zero		1


	//   ....[8]....
        /*053c*/ 	.word	0x00000520
        /*0540*/ 	.word	0x000000ff
        /*0544*/ 	.word	0x00022858
        /*0548*/ 	.short	0x0100
        /*054a*/ 	.byte	0x08
	.zero		1


	//   ....[9]....
        /*054c*/ 	.word	0x00000530
        /*0550*/ 	.word	0x000000ff
        /*0554*/ 	.word	0x00022868
        /*0558*/ 	.short	0x0100
        /*055a*/ 	.byte	0x08
	.zero		1


	//   ....[10]....
        /*055c*/ 	.word	0x00000620
        /*0560*/ 	.word	0x000000ff
        /*0564*/ 	.word	0x00022870
        /*0568*/ 	.short	0x0100
        /*056a*/ 	.byte	0x06
	.zero		1


	//   ....[11]....
        /*056c*/ 	.word	0x00000630
        /*0570*/ 	.word	0x000000ff
        /*0574*/ 	.word	0x00022880
        /*0578*/ 	.short	0x0100
        /*057a*/ 	.byte	0x06
	.zero		1


	//   ....[12]....
        /*057c*/ 	.word	0x00000640
        /*0580*/ 	.word	0x000000ff
        /*0584*/ 	.word	0x00022878
        /*0588*/ 	.short	0x0100
        /*058a*/ 	.byte	0x06
	.zero		1


	//   ....[13]....
        /*058c*/ 	.word	0x00000650
        /*0590*/ 	.word	0x000000ff
        /*0594*/ 	.word	0x00022888
        /*0598*/ 	.short	0x0100
        /*059a*/ 	.byte	0x06
	.zero		1


	//   ....[14]....
        /*059c*/ 	.word	0x00000780
        /*05a0*/ 	.word	0x000000ff
        /*05a4*/ 	.word	0x00022890
        /*05a8*/ 	.short	0x0100
        /*05aa*/ 	.byte	0x08
	.zero		1


	//   ....[15]....
        /*05ac*/ 	.word	0x00000790
        /*05b0*/ 	.word	0x000000ff
        /*05b4*/ 	.word	0x000228a0
        /*05b8*/ 	.short	0x0100
        /*05ba*/ 	.byte	0x08
	.zero		1


	//   ....[16]....
        /*05bc*/ 	.word	0x000007a0
        /*05c0*/ 	.word	0x000000ff
        /*05c4*/ 	.word	0x00022898
        /*05c8*/ 	.short	0x0100
        /*05ca*/ 	.byte	0x08
	.zero		1


	//   ....[17]....
        /*05cc*/ 	.word	0x000007b0
        /*05d0*/ 	.word	0x000000ff
        /*05d4*/ 	.word	0x000228a8
        /*05d8*/ 	.short	0x0100
        /*05da*/ 	.byte	0x08
	.zero		1


	//   ....[18]....
        /*05dc*/ 	.word	0x000008e0
        /*05e0*/ 	.word	0x000000ff
        /*05e4*/ 	.word	0x000228b0
        /*05e8*/ 	.short	0x0100
        /*05ea*/ 	.byte	0x08
	.zero		1


	//   ....[19]....
        /*05ec*/ 	.word	0x000008f0
        /*05f0*/ 	.word	0x000000ff
        /*05f4*/ 	.word	0x000228c0
        /*05f8*/ 	.short	0x0100
        /*05fa*/ 	.byte	0x08
	.zero		1


	//   ....[20]....
        /*05fc*/ 	.word	0x00000900
        /*0600*/ 	.word	0x000000ff
        /*0604*/ 	.word	0x000228b8
        /*0608*/ 	.short	0x0100
        /*060a*/ 	.byte	0x08
	.zero		1


	//   ....[21]....
        /*060c*/ 	.word	0x00000910
        /*0610*/ 	.word	0x000000ff
        /*0614*/ 	.word	0x000228c8
        /*0618*/ 	.short	0x0100
        /*061a*/ 	.byte	0x08
	.zero		1


	//   ....[22]....
        /*061c*/ 	.word	0x00001c60
        /*0620*/ 	.word	0x00000009
        /*0624*/ 	.word	0x00022800
        /*0628*/ 	.short	0x010a
        /*062a*/ 	.byte	0x3f
	.zero		1


	//   ....[23]....
        /*062c*/ 	.word	0x00001d30
        /*0630*/ 	.word	0x00000007
        /*0634*/ 	.word	0x00022830
        /*0638*/ 	.short	0x010a
        /*063a*/ 	.byte	0x3f
	.zero		1


	//   ....[24]....
        /*063c*/ 	.word	0x00001d70
        /*0640*/ 	.word	0x00000007
        /*0644*/ 	.word	0x00022830
        /*0648*/ 	.short	0x010a
        /*064a*/ 	.byte	0x3f
	.zero		1


	//   ....[25]....
        /*064c*/ 	.word	0x000020d0
        /*0650*/ 	.word	0x00000000
        /*0654*/ 	.word	0x00000000
        /*0658*/ 	.short	0x0101
        /*065a*/ 	.byte	0x3f
	.zero		1


	//   ....[26]....
        /*065c*/ 	.word	0x00003fb0
        /*0660*/ 	.word	0x00000007
        /*0664*/ 	.word	0x00022850
        /*0668*/ 	.short	0x010a
        /*066a*/ 	.byte	0x3f
	.zero		1


	//   ....[27]....
        /*066c*/ 	.word	0x00003ff0
        /*0670*/ 	.word	0x00000007
        /*0674*/ 	.word	0x00022850
        /*0678*/ 	.short	0x010a
        /*067a*/ 	.byte	0x3f
	.zero		1


	//   ....[28]....
        /*067c*/ 	.word	0x00004320
        /*0680*/ 	.word	0x00000007
        /*0684*/ 	.word	0x00000000
        /*0688*/ 	.short	0x0101
        /*068a*/ 	.byte	0x3f
	.zero		1


	//   ....[29]....
        /*068c*/ 	.word	0x00004630
        /*0690*/ 	.word	0x000000ff
        /*0694*/ 	.word	0x00022830
        /*0698*/ 	.short	0x010a
        /*069a*/ 	.byte	0x1b
	.zero		1


	//   ....[30]....
        /*069c*/ 	.word	0x00004670
        /*06a0*/ 	.word	0x000000ff
        /*06a4*/ 	.word	0x00022830
        /*06a8*/ 	.short	0x010a
        /*06aa*/ 	.byte	0x1b
	.zero		1


	//   ....[31]....
        /*06ac*/ 	.word	0x000048b0
        /*06b0*/ 	.word	0x0000000e
        /*06b4*/ 	.word	0x00000000
        /*06b8*/ 	.short	0x0101
        /*06ba*/ 	.byte	0x3f
	.zero		1


	//   ....[32]....
        /*06bc*/ 	.word	0x00007130
        /*06c0*/ 	.word	0x000000ff
        /*06c4*/ 	.word	0x00022850
        /*06c8*/ 	.short	0x010a
        /*06ca*/ 	.byte	0x1b
	.zero		1


	//   ....[33]....
        /*06cc*/ 	.word	0x00007170
        /*06d0*/ 	.word	0x000000ff
        /*06d4*/ 	.word	0x00022850
        /*06d8*/ 	.short	0x010a
        /*06da*/ 	.byte	0x1b
	.zero		1


	//   ....[34]....
        /*06dc*/ 	.word	0x00007470
        /*06e0*/ 	.word	0x00000009
        /*06e4*/ 	.word	0x00000000
        /*06e8*/ 	.short	0x0101
        /*06ea*/ 	.byte	0x3f
	.zero		1


	//   ....[35]....
        /*06ec*/ 	.word	0x00007820
        /*06f0*/ 	.word	0x000000ff
        /*06f4*/ 	.word	0x00022830
        /*06f8*/ 	.short	0x010a
        /*06fa*/ 	.byte	0x18
	.zero		1


	//   ....[36]....
        /*06fc*/ 	.word	0x00007860
        /*0700*/ 	.word	0x000000ff
        /*0704*/ 	.word	0x00022830
        /*0708*/ 	.short	0x010a
        /*070a*/ 	.byte	0x18
	.zero		1


	//   ....[37]....
        /*070c*/ 	.word	0x000085e0
        /*0710*/ 	.word	0x0000009a
        /*0714*/ 	.word	0x00000000
        /*0718*/ 	.short	0x0101
        /*071a*/ 	.byte	0x3f
	.zero		1


	//   ....[38]....
        /*071c*/ 	.word	0x000090f0
        /*0720*/ 	.word	0x000000ff
        /*0724*/ 	.word	0x00022850
        /*0728*/ 	.short	0x010a
        /*072a*/ 	.byte	0x18
	.zero		1


	//   ....[39]....
        /*072c*/ 	.word	0x00009130
        /*0730*/ 	.word	0x000000ff
        /*0734*/ 	.word	0x00022850
        /*0738*/ 	.short	0x010a
        /*073a*/ 	.byte	0x18
	.zero		1


	//   ....[40]....
        /*073c*/ 	.word	0x00009420
        /*0740*/ 	.word	0x000000b6
        /*0744*/ 	.word	0x00000000
        /*0748*/ 	.short	0x0101
        /*074a*/ 	.byte	0x3f
	.zero		1


	//   ....[41]....
        /*074c*/ 	.word	0x000095e0
        /*0750*/ 	.word	0x000000ff
        /*0754*/ 	.word	0x00022830
        /*0758*/ 	.short	0x010a
        /*075a*/ 	.byte	0x07
	.zero		1


	//   ....[42]....
        /*075c*/ 	.word	0x00009620
        /*0760*/ 	.word	0x000000ff
        /*0764*/ 	.word	0x00022830
        /*0768*/ 	.short	0x010a
        /*076a*/ 	.byte	0x07
	.zero		1


	//   ....[43]....
        /*076c*/ 	.word	0x00009860
        /*0770*/ 	.word	0x00000000
        /*0774*/ 	.word	0x00000000
        /*0778*/ 	.short	0x0101
        /*077a*/ 	.byte	0x3f
	.zero		1


	//   ....[44]....
        /*077c*/ 	.word	0x0000c0e0
        /*0780*/ 	.word	0x000000ff
        /*0784*/ 	.word	0x00022850
        /*0788*/ 	.short	0x010a
        /*078a*/ 	.byte	0x07
	.zero		1


	//   ....[45]....
        /*078c*/ 	.word	0x0000c120
        /*0790*/ 	.word	0x000000ff
        /*0794*/ 	.word	0x00022850
        /*0798*/ 	.short	0x010a
        /*079a*/ 	.byte	0x07
	.zero		1


	//   ....[46]....
        /*079c*/ 	.word	0x0000c410
        /*07a0*/ 	.word	0x00000009
        /*07a4*/ 	.word	0x00000000
        /*07a8*/ 	.short	0x0101
        /*07aa*/ 	.byte	0x3f
	.zero		1


	//   ....[47]....
        /*07ac*/ 	.word	0x0000e610
        /*07b0*/ 	.word	0x00000000
        /*07b4*/ 	.word	0x00000000
        /*07b8*/ 	.short	0x0101
        /*07ba*/ 	.byte	0x3f
	.zero		1


	//   ....[48]....
        /*07bc*/ 	.word	0x00011770
        /*07c0*/ 	.word	0x00000009
        /*07c4*/ 	.word	0x00022840
        /*07c8*/ 	.short	0x010a
        /*07ca*/ 	.byte	0x3f
	.zero		1


	//   ....[49]....
        /*07cc*/ 	.word	0x00011b60
        /*07d0*/ 	.word	0x0000000a
        /*07d4*/ 	.word	0x00022820
        /*07d8*/ 	.short	0x010a
        /*07da*/ 	.byte	0x3f
	.zero		1


	//   ....[50]....
        /*07dc*/ 	.word	0x00011c20
        /*07e0*/ 	.word	0x00000006
        /*07e4*/ 	.word	0x00022860
        /*07e8*/ 	.short	0x010a
        /*07ea*/ 	.byte	0x3f
	.zero		1


	//   ....[51]....
        /*07ec*/ 	.word	0x00012280
        /*07f0*/ 	.word	0x00000002
        /*07f4*/ 	.word	0x00022840
        /*07f8*/ 	.short	0x010a
        /*07fa*/ 	.byte	0x3f
	.zero		1


	//   ....[52]....
        /*07fc*/ 	.word	0x00012490
        /*0800*/ 	.word	0x00000002
        /*0804*/ 	.word	0x00022860
        /*0808*/ 	.short	0x010a
        /*080a*/ 	.byte	0x3f
	.zero		1


	//   ....[53]....
        /*080c*/ 	.word	0x00012a30
        /*0810*/ 	.word	0x00000002
        /*0814*/ 	.word	0x00022840
        /*0818*/ 	.short	0x010a
        /*081a*/ 	.byte	0x3f
	.zero		1


	//   ....[54]....
        /*081c*/ 	.word	0x00012c30
        /*0820*/ 	.word	0x00000002
        /*0824*/ 	.word	0x00022860
        /*0828*/ 	.short	0x010a
        /*082a*/ 	.byte	0x3f
	.zero		1


	//   ....[55]....
        /*082c*/ 	.word	0x00013140
        /*0830*/ 	.word	0x00000002
        /*0834*/ 	.word	0x00022840
        /*0838*/ 	.short	0x010a
        /*083a*/ 	.byte	0x3f
	.zero		1


	//   ....[56]....
        /*083c*/ 	.word	0x00013350
        /*0840*/ 	.word	0x00000002
        /*0844*/ 	.word	0x00022860
        /*0848*/ 	.short	0x010a
        /*084a*/ 	.byte	0x3f
	.zero		1


	//   ....[57]....
        /*084c*/ 	.word	0x000144e0
        /*0850*/ 	.word	0x00000000
        /*0854*/ 	.word	0x00022820
        /*0858*/ 	.short	0x010a
        /*085a*/ 	.byte	0x3f
	.zero		1


	//   ....[58]....
        /*085c*/ 	.word	0x000146a0
        /*0860*/ 	.word	0x00000006
        /*0864*/ 	.word	0x00000000
        /*0868*/ 	.short	0x010a
        /*086a*/ 	.byte	0x3f
	.zero		1


	//   ....[59]....
        /*086c*/ 	.word	0x00014710
        /*0870*/ 	.word	0x00000007
        /*0874*/ 	.word	0x00000000
        /*0878*/ 	.short	0x010a
        /*087a*/ 	.byte	0x3f
	.zero		1


	//   ....[60]....
        /*087c*/ 	.word	0x00014780
        /*0880*/ 	.word	0x00000004
        /*0884*/ 	.word	0x00000000
        /*0888*/ 	.short	0x010a
        /*088a*/ 	.byte	0x3f
	.zero		1


	//   ....[61]....
        /*088c*/ 	.word	0x000147b0
        /*0890*/ 	.word	0x00000003
        /*0894*/ 	.word	0x00000000
        /*0898*/ 	.short	0x010a
        /*089a*/ 	.byte	0x3f
	.zero		1


	//   ....[62]....
        /*089c*/ 	.word	0x00014810
        /*08a0*/ 	.word	0x00000009
        /*08a4*/ 	.word	0x00022800
        /*08a8*/ 	.short	0x010a
        /*08aa*/ 	.byte	0x3f
	.zero		1


	//   ....[63]....
        /*08ac*/ 	.word	0x00014860
        /*08b0*/ 	.word	0x00000007
        /*08b4*/ 	.word	0x00022830
        /*08b8*/ 	.short	0x010a
        /*08ba*/ 	.byte	0x3f
	.zero		1


	//   ....[64]....
        /*08bc*/ 	.word	0x000148b0
        /*08c0*/ 	.word	0x00000007
        /*08c4*/ 	.word	0x00022850
        /*08c8*/ 	.short	0x010a
        /*08ca*/ 	.byte	0x3f
	.zero		1


	//   ....[65]....
        /*08cc*/ 	.word	0x00014910
        /*08d0*/ 	.word	0x00000009
        /*08d4*/ 	.word	0x00022830
        /*08d8*/ 	.short	0x010a
        /*08da*/ 	.byte	0x3f
	.zero		1


	//   ....[66]....
        /*08dc*/ 	.word	0x00014960
        /*08e0*/ 	.word	0x00000009
        /*08e4*/ 	.word	0x00022850
        /*08e8*/ 	.short	0x010a
        /*08ea*/ 	.byte	0x3f
	.zero		1


	//   ....[67]....
        /*08ec*/ 	.word	0x000149c0
        /*08f0*/ 	.word	0x00000000
        /*08f4*/ 	.word	0x00022830
        /*08f8*/ 	.short	0x010a
        /*08fa*/ 	.byte	0x3f
	.zero		1


	//   ....[68]....
        /*08fc*/ 	.word	0x00014a10
        /*0900*/ 	.word	0x000000b6
        /*0904*/ 	.word	0x00022850
        /*0908*/ 	.short	0x010a
        /*090a*/ 	.byte	0x3f
	.zero		1


	//   ....[69]....
        /*090c*/ 	.word	0x00014a70
        /*0910*/ 	.word	0x00000009
        /*0914*/ 	.word	0x00022830
        /*0918*/ 	.short	0x010a
        /*091a*/ 	.byte	0x3f
	.zero		1


	//   ....[70]....
        /*091c*/ 	.word	0x00014ac0
        /*0920*/ 	.word	0x00000009
        /*0924*/ 	.word	0x00022850
        /*0928*/ 	.short	0x010a
        /*092a*/ 	.byte	0x3f
	.zero		1


	//   ....[71]....
        /*092c*/ 	.word	0x00014c60
        /*0930*/ 	.word	0x00000009
        /*0934*/ 	.word	0x00022840
        /*0938*/ 	.short	0x010a
        /*093a*/ 	.byte	0x3f
	.zero		1


	//   ....[72]....
        /*093c*/ 	.word	0x00014ce0
        /*0940*/ 	.word	0x00000009
        /*0944*/ 	.word	0x00022820
        /*0948*/ 	.short	0x010a
        /*094a*/ 	.byte	0x3f
	.zero		1


	//   ....[73]....
        /*094c*/ 	.word	0x00014d30
        /*0950*/ 	.word	0x00000006
        /*0954*/ 	.word	0x00022860
        /*0958*/ 	.short	0x010a
        /*095a*/ 	.byte	0x3f
	.zero		1


	//   ....[74]....
        /*095c*/ 	.word	0x00014d80
        /*0960*/ 	.word	0x00000002
        /*0964*/ 	.word	0x00022840
        /*0968*/ 	.short	0x010a
        /*096a*/ 	.byte	0x3f
	.zero		1


	//   ....[75]....
        /*096c*/ 	.word	0x00014dd0
        /*0970*/ 	.word	0x00000002
        /*0974*/ 	.word	0x00022860
        /*0978*/ 	.short	0x010a
        /*097a*/ 	.byte	0x3f
	.zero		1


	//   ....[76]....
        /*097c*/ 	.word	0x00014e20
        /*0980*/ 	.word	0x00000002
        /*0984*/ 	.word	0x00022840
        /*0988*/ 	.short	0x010a
        /*098a*/ 	.byte	0x3f
	.zero		1


	//   ....[77]....
        /*098c*/ 	.word	0x00014e70
        /*0990*/ 	.word	0x00000002
        /*0994*/ 	.word	0x00022860
        /*0998*/ 	.short	0x010a
        /*099a*/ 	.byte	0x3f
	.zero		1


	//   ....[78]....
        /*099c*/ 	.word	0x00014ec0
        /*09a0*/ 	.word	0x00000002
        /*09a4*/ 	.word	0x00022840
        /*09a8*/ 	.short	0x010a
        /*09aa*/ 	.byte	0x3f
	.zero		1


	//   ....[79]....
        /*09ac*/ 	.word	0x00014f10
        /*09b0*/ 	.word	0x00000002
        /*09b4*/ 	.word	0x00022860
        /*09b8*/ 	.short	0x010a
        /*09ba*/ 	.byte	0x3f
	.zero		1


	//   ....[80]....
        /*09bc*/ 	.word	0x000158d0
        /*09c0*/ 	.word	0x00000000
        /*09c4*/ 	.word	0x00022820
        /*09c8*/ 	.short	0x010a
        /*09ca*/ 	.byte	0x3f
	.zero		1


	//   ....[81]....
        /*09cc*/ 	.word	0x00015a70
        /*09d0*/ 	.word	0x00000006
        /*09d4*/ 	.word	0x00000000
        /*09d8*/ 	.short	0x010a
        /*09da*/ 	.byte	0x3f
	.zero		1


	//   ....[82]....
        /*09dc*/ 	.word	0x00015ac0
        /*09e0*/ 	.word	0x00000007
        /*09e4*/ 	.word	0x00000000
        /*09e8*/ 	.short	0x010a
        /*09ea*/ 	.byte	0x3f
	.zero		1


	//   ....[83]....
        /*09ec*/ 	.word	0x00015b10
        /*09f0*/ 	.word	0x00000004
        /*09f4*/ 	.word	0x00000000
        /*09f8*/ 	.short	0x010a
        /*09fa*/ 	.byte	0x3f
	.zero		1


	//----- nvinfo : EIATTR_NUM_MBARRIERS
	.align		4
.L_1381:
        /*09fc*/ 	.byte	0x03, 0x38
        /*09fe*/ 	.short	0x0016


	//----- nvinfo : EIATTR_EXIT_INSTR_OFFSETS
	.align		4
        /*0a00*/ 	.byte	0x04, 0x1c
        /*0a02*/ 	.short	(.L_1383 - .L_1382)


	//   ....[0]....
.L_1382:
        /*0a04*/ 	.word	0x00000ab0


	//   ....[1]....
        /*0a08*/ 	.word	0x0000f950


	//   ....[2]....
        /*0a0c*/ 	.word	0x0000f9b0


	//   ....[3]....
        /*0a10*/ 	.word	0x00014800


	//----- nvinfo : EIATTR_MAX_THREADS
	.align		4
.L_1383:
        /*0a14*/ 	.byte	0x04, 0x05
        /*0a16*/ 	.short	(.L_1385 - .L_1384)
.L_1384:
        /*0a18*/ 	.word	0x00000180
        /*0a1c*/ 	.word	0x00000001
        /*0a20*/ 	.word	0x00000001


	//----- nvinfo : EIATTR_CRS_STACK_SIZE
	.align		4
.L_1385:
        /*0a24*/ 	.byte	0x04, 0x1e
        /*0a26*/ 	.short	(.L_1387 - .L_1386)
.L_1386:
        /*0a28*/ 	.word	0x00000000


	//----- nvinfo : EIATTR_CBANK_PARAM_SIZE
	.align		4
.L_1387:
        /*0a2c*/ 	.byte	0x03, 0x19
        /*0a2e*/ 	.short	0x0a70


	//----- nvinfo : EIATTR_PARAM_CBANK
	.align		4
        /*0a30*/ 	.byte	0x04, 0x0a
        /*0a32*/ 	.short	(.L_1389 - .L_1388)
	.align		4
.L_1388:
        /*0a34*/ 	.word	index@(.nv.constant0._ZN7cutlass13device_kernelIN5flash11enable_sm90INS1_16FlashAttnFwdSm90INS1_25CollectiveMainloopFwdSm90ILi2EN4cute5tupleIJNS5_1CILi1EEES8_S8_EEENS6_IJNS7_ILi128EEENS7_ILi96EEENS7_ILi64EEEEEELi256ENS_10bfloat16_tEfNS_4arch4Sm90ELb0ELb1ELb0ELb1ELb0ELb0ELb0ELb1ELb0ELb0ELb0ELb0EEENS1_21CollectiveEpilogueFwdINS6_IJSA_NS7_ILi256EEESB_EEES9_SE_SG_Li256ELb1ELb0ELb0ELb0EEENS1_36VarlenDynamicPersistentTileSchedulerILi128ELi96ELi256ELi32ELb0ELb0ELb1ELb1ELb0ELb1EEEEEEEEEvNT_6ParamsE)
        /*0a38*/ 	.short	0x0210
        /*0a3a*/ 	.short	0x0a70


	//----- nvinfo : EIATTR_SW_WAR
	.align		4
.L_1389:
        /*0a3c*/ 	.byte	0x04, 0x36
        /*0a3e*/ 	.short	(.L_1391 - .L_1390)
.L_1390:
        /*0a40*/ 	.word	0x00000008
.L_1391:


//--------------------- .nv.info._ZN7cutlass13device_kernelIN5flash11enable_sm90INS1_16FlashAttnFwdSm90INS1_25CollectiveMainloopFwdSm90ILi2EN4cute5tupleIJNS5_1CILi1EEES8_S8_EEENS6_IJNS7_ILi128EEENS7_ILi96EEENS7_ILi64EEEEEELi256ENS_10bfloat16_tEfNS_4arch4Sm90ELb0ELb1ELb0ELb1ELb0ELb1ELb0ELb1ELb0ELb0ELb0ELb0EEENS1_21CollectiveEpilogueFwdINS6_IJSA_NS7_ILi256EEESB_EEES9_SE_SG_Li256ELb1ELb0ELb0ELb0EEENS1_36VarlenDynamicPersistentTileSchedulerILi128ELi96ELi256ELi32ELb0ELb0ELb1ELb1ELb0ELb1EEEEEEEEEvNT_6ParamsE --------------------------
	.section	.nv.info._ZN7cutlass13device_kernelIN5flash11enable_sm90INS1_16FlashAttnFwdSm90INS1_25CollectiveMainloopFwdSm90ILi2EN4cute5tupleIJNS5_1CILi1EEES8_S8_EEENS6_IJNS7_ILi128EEENS7_ILi96EEENS7_ILi64EEEEEELi256ENS_10bfloat16_tEfNS_4arch4Sm90ELb0ELb1ELb0ELb1ELb0ELb1ELb0ELb1ELb0ELb0ELb0ELb0EEENS1_21CollectiveEpilogueFwdINS6_IJSA_NS7_ILi256EEESB_EEES9_SE_SG_Li256ELb1ELb0ELb0ELb0EEENS1_36VarlenDynamicPersistentTileSchedulerILi128ELi96ELi256ELi32ELb0ELb0ELb1ELb1ELb0ELb1EEEEEEEEEvNT_6ParamsE,"",@"SHT_CUDA_INFO"
	.sectionflags	@""
	.align	4


	//----- nvinfo : EIATTR_CUDA_API_VERSION
	.align		4
        /*0000*/ 	.byte	0x04, 0x37
        /*0002*/ 	.short	(.L_1393 - .L_1392)
.L_1392:
        /*0004*/ 	.word	0x00000082


	//----- nvinfo : EIATTR_KPARAM_INFO
	.align		4
.L_1393:
        /*0008*/ 	.byte	0x04, 0x17
        /*000a*/ 	.short	(.L_1395 - .L_1394)
.L_1394:
        /*000c*/ 	.word	0x00000000
        /*0010*/ 	.short	0x0000
        /*0012*/ 	.short	0x0070
        /*0014*/ 	.byte	0x00, 0xf0, 0x01, 0x28


	//----- nvinfo : EIATTR_SPARSE_MMA_MASK
	.align		4
.L_1395:
        /*0018*/ 	.byte	0x03, 0x50
        /*001a*/ 	.short	0x0000


	//----- nvinfo : EIATTR_MAXREG_COUNT
	.align		4
        /*001c*/ 	.byte	0x03, 0x1b
        /*001e*/ 	.short	0x00a8


	//----- nvinfo : EIATTR_NUM_BARRIERS
	.align		4
        /*0020*/ 	.byte	0x02, 0x4c
        /*0022*/ 	.byte	0x10
	.zero		1


	//----- nvinfo : EIATTR_EXTERNS
	.align		4
        /*0024*/ 	.byte	0x04, 0x0f
        /*0026*/ 	.short	(.L_1397 - .L_1396)


	//   ....[0]....
	.align		4
.L_1396:
        /*0028*/ 	.word	index@(__assertfail)


	//----- nvinfo : EIATTR_ANNOTATIONS
	.align		4
.L_1397:
        /*002c*/ 	.byte	0x04, 0x55
        /*002e*/ 	.short	(.L_1399 - .L_1398)


	//   ....[0]....
.L_1398:
        /* <DEDUP_REMOVED lines=44> */


	//----- nvinfo : EIATTR_MERCURY_ISA_VERSION
	.align		4
.L_1399:
        /*02d8*/ 	.byte	0x03, 0x5f
        /*02da*/ 	.short	0x0101


	//----- nvinfo : EIATTR_UNUSED_LOAD_BYTE_OFFSET
	.align		4
        /*02dc*/ 	.byte	0x04, 0x44
        /*02de*/ 	.short	(.L_1401 - .L_1400)


	//   ....[0]....
.L_1400:
        /*02e0*/ 	.word	0x00000b00
        /*02e4*/ 	.word	0x0000fff0


	//   ....[1]....
        /*02e8*/ 	.word	0x00014f90
        /*02ec*/ 	.word	0x0000fff0


	//----- nvinfo : EIATTR_INT_WARP_WIDE_INSTR_OFFSETS
	.align		4
.L_1401:
        /*02f0*/ 	.byte	0x04, 0x31
        /*02f2*/ 	.short	(.L_1403 - .L_1402)


	//   ....[0]....
.L_1402:
        /*02f4*/ 	.word	0x000001b0


	//   ....[1]....
        /*02f8*/ 	.word	0x00000250


	//   ....[2]....
        /*02fc*/ 	.word	0x000002c0


	//   ....[3]....
        /*0300*/ 	.word	0x0001a060


	//   ....[4]....
        /*0304*/ 	.word	0x0001a0f0


	//   ....[5]....
        /*0308*/ 	.word	0x0001a5e0


	//   ....[6]....
        /*030c*/ 	.word	0x0001a620


	//   ....[7]....
        /*0310*/ 	.word	0x0001c980


	//   ....[8]....
        /*0314*/ 	.word	0x0001ca10


	//----- nvinfo : EIATTR_COOP_GROUP_MASK_REGIDS
	.align		4
.L_1403:
        /*0318*/ 	.byte	0x04, 0x29
        /*031a*/ 	.short	(.L_1405 - .L_1404)


	//   ....[0]....
.L_1404:
        /*031c*/ 	.word	0xffffffff


	//   ....[1]....
        /*0320*/ 	.word	0xffffffff


	//   ....[2]....
        /*0324*/ 	.word	0xffffffff


	//   ....[3]....
        /*0328*/ 	.word	0xffffffff


	//   ....[4]....
        /*032c*/ 	.word	0xffffffff


	//   ....[5]....
        /*0330*/ 	.word	0xffffffff


	//   ....[6]....
        /*0334*/ 	.word	0xffffffff


	//   ....[7]....
        /*0338*/ 	.word	0xffffffff


	//   ....[8]....
        /*033c*/ 	.word	0xffffffff


	//   ....[9]....
        /*0340*/ 	.word	0xffffffff


	//   ....[10]....
        /*0344*/ 	.word	0xffffffff


	//   ....[11]....
        /*0348*/ 	.word	0xffffffff


	//   ....[12]....
        /*034c*/ 	.word	0xffffffff


	//   ....[13]....
        /*0350*/ 	.word	0xffffffff


	//   ....[14]....
        /*0354*/ 	.word	0xffffffff


	//   ....[15]....
        /*0358*/ 	.word	0xffffffff


	//   ....[16]....
        /*035c*/ 	.word	0xffffffff


	//   ....[17]....
        /*0360*/ 	.word	0xffffffff


	//   ....[18]....
        /*0364*/ 	.word	0xffffffff


	//   ....[19]....
        /*0368*/ 	.word	0xffffffff


	//   ....[20]....
        /*036c*/ 	.word	0xffffffff


	//   ....[21]....
        /*0370*/ 	.word	0xffffffff


	//   ....[22]....
        /*0374*/ 	.word	0xffffffff


	//   ....[23]....
        /*0378*/ 	.word	0xffffffff


	//   ....[24]....
        /*037c*/ 	.word	0xffffffff


	//   ....[25]....
        /*0380*/ 	.word	0xffffffff


	//   ....[26]....
        /*0384*/ 	.word	0xffffffff


	//   ....[27]....
        /*0388*/ 	.word	0xffffffff


	//   ....[28]....
        /*038c*/ 	.word	0xffffffff


	//   ....[29]....
        /*0390*/ 	.word	0xffffffff


	//   ....[30]....
        /*0394*/ 	.word	0xffffffff


	//   ....[31]....
        /*0398*/ 	.word	0xffffffff


	//   ....[32]....
        /*039c*/ 	.word	0xffffffff


	//   ....[33]....
        /*03a0*/ 	.word	0xffffffff


	//   ....[34]....
        /*03a4*/ 	.word	0xffffffff


	//   ....[35]....
        /*03a8*/ 	.word	0xffffffff


	//   ....[36]....
        /*03ac*/ 	.word	0xffffffff


	//   ....[37]....
        /*03b0*/ 	.word	0xffffffff


	//   ....[38]....
        /*03b4*/ 	.word	0xffffffff


	//   ....[39]....
        /*03b8*/ 	.word	0xffffffff


	//   ....[40]....
        /*03bc*/ 	.word	0xffffffff


	//   ....[41]....
        /*03c0*/ 	.word	0xffffffff


	//   ....[42]....
        /*03c4*/ 	.word	0xffffffff


	//   ....[43]....
        /*03c8*/ 	.word	0xffffffff


	//   ....[44]....
        /*03cc*/ 	.word	0xffffffff


	//   ....[45]....
        /*03d0*/ 	.word	0xffffffff


	//   ....[46]....
        /*03d4*/ 	.word	0xffffffff


	//   ....[47]....
        /*03d8*/ 	.word	0xffffffff


	//   ....[48]....
        /*03dc*/ 	.word	0xffffffff


	//   ....[49]....
        /*03e0*/ 	.word	0xffffffff


	//   ....[50]....
        /*03e4*/ 	.word	0xffffffff


	//   ....[51]....
        /*03e8*/ 	.word	0xffffffff


	//   ....[52]....
        /*03ec*/ 	.word	0xffffffff


	//   ....[53]....
        /*03f0*/ 	.word	0xffffffff


	//   ....[54]....
        /*03f4*/ 	.word	0xffffffff


	//   ....[55]....
        /*03f8*/ 	.word	0xffffffff


	//   ....[56]....
        /*03fc*/ 	.word	0xffffffff


	//   ....[57]....
        /*0400*/ 	.word	0xffffffff


	//   ....[58]....
        /*0404*/ 	.word	0xffffffff


	//   ....[59]....
        /*0408*/ 	.word	0xffffffff


	//   ....[60]....
        /*040c*/ 	.word	0xffffffff


	//   ....[61]....
        /*0410*/ 	.word	0xffffffff


	//   ....[62]....
        /*0414*/ 	.word	0x0500000f


	//   ....[63]....
        /*0418*/ 	.word	0x0500000f


	//   ....[64]....
        /*041c*/ 	.word	0x0500000f


	//   ....[65]....
        /*0420*/ 	.word	0x0500000f


	//   ....[66]....
        /*0424*/ 	.word	0x0500000f


	//   ....[67]....
        /*0428*/ 	.word	0x0500000f


	//   ....[68]....
        /*042c*/ 	.word	0x0500000f


	//   ....[69]....
        /*0430*/ 	.word	0x0500000f


	//   ....[70]....
        /*0434*/ 	.word	0x0500000f


	//   ....[71]....
        /*0438*/ 	.word	0x0500000f


	//   ....[72]....
        /*043c*/ 	.word	0x0500000f


	//   ....[73]....
        /*0440*/ 	.word	0x0500000f


	//   ....[74]....
        /*0444*/ 	.word	0x0500000f


	//   ....[75]....
        /*0448*/ 	.word	0x0500000f


	//   ....[76]....
        /*044c*/ 	.word	0x0500000f


	//   ....[77]....
        /*0450*/ 	.word	0x0500000f


	//   ....[78]....
        /*0454*/ 	.word	0x0500000f


	//   ....[79]....
        /*0458*/ 	.word	0x0500000f


	//   ....[80]....
        /*045c*/ 	.word	0x0500000f


	//   ....[81]....
        /*0460*/ 	.word	0x0500000f


	//   ....[82]....
        /*0464*/ 	.word	0x0500000f


	//   ....[83]....
        /*0468*/ 	.word	0x0500000f


	//   ....[84]....
        /*046c*/ 	.word	0x0500000f


	//   ....[85]....
        /*0470*/ 	.word	0x0500000f


	//   ....[86]....
        /*0474*/ 	.word	0x0500000f


	//   ....[87]....
        /*0478*/ 	.word	0x0500000f


	//   ....[88]....
        /*047c*/ 	.word	0x0500000f


	//   ....[89]....
        /*0480*/ 	.word	0x0500000f


	//   ....[90]....
        /*0484*/ 	.word	0x0500000f


	//   ....[91]....
        /*0488*/ 	.word	0x0500000f


	//   ....[92]....
        /*048c*/ 	.word	0x0500000f


	//   ....[93]....
        /*0490*/ 	.word	0x0500000f


	//   ....[94]....
        /*0494*/ 	.word	0x0500000f


	//   ....[95]....
        /*0498*/ 	.word	0x0500000f


	//   ....[96]....
        /*049c*/ 	.word	0x0500000f


	//   ....[97]....
        /*04a0*/ 	.word	0x0500000f


	//   ....[98]....
        /*04a4*/ 	.word	0x0500000f


	//----- nvinfo : EIATTR_COOP_GROUP_INSTR_OFFSETS
	.align		4
.L_1405:
        /*04a8*/ 	.byte	0x04, 0x28
        /*04aa*/ 	.short	(.L_1407 - .L_1406)


	//   ....[0]....
.L_1406:
        /*04ac*/ 	.word	0x00000060


	//   ....[1]....
        /*04b0*/ 	.word	0x000001c0


	//   ....[2]....
        /*04b4*/ 	.word	0x00000270


	//   ....[3]....
        /*04b8*/ 	.word	0x00000430


	//   ....[4]....
        /*04bc*/ 	.word	0x00000590


	//   ....[5]....
        /*04c0*/ 	.word	0x000006b0


	//   ....[6]....
        /*04c4*/ 	.word	0x00000810


	//   ....[7]....
        /*04c8*/ 	.word	0x000063e0


	//   ....[8]....
        /*04cc*/ 	.word	0x0000aa80


	//   ....[9]....
        /*04d0*/ 	.word	0x0000ab90


	//   ....[10]....
        /*04d4*/ 	.word	0x0000b250


	//   ....[11]....
        /*04d8*/ 	.word	0x0000b2b0


	//   ....[12]....
        /*04dc*/ 	.word	0x0000d530


	//   ....[13]....
        /*04e0*/ 	.word	0x0000d690


	//   ....[14]....
        /*04e4*/ 	.word	0x0000e140


	//   ....[15]....
        /*04e8*/ 	.word	0x0000e260


	//   ....[16]....
        /*04ec*/ 	.word	0x0000fb80


	//   ....[17]....
        /*04f0*/ 	.word	0x0000fba0


	//   ....[18]....
        /*04f4*/ 	.word	0x0000fbb0


	//   ....[19]....
        /*04f8*/ 	.word	0x0000fbe0


	//   ....[20]....
        /*04fc*/ 	.word	0x000127c0


	//   ....[21]....
        /*0500*/ 	.word	0x00012c10


	//   ....[22]....
        /*0504*/ 	.word	0x00012f00


	//   ....[23]....
        /*0508*/ 	.word	0x00012f50


	//   ....[24]....
        /*050c*/ 	.word	0x00014510


	//   ....[25]....
        /*0510*/ 	.word	0x00014580


	//   ....[26]....
        /*0514*/ 	.word	0x000145d0


	//   ....[27]....
        /*0518*/ 	.word	0x00014620


	//   ....[28]....
        /*051c*/ 	.word	0x00017980


	//   ....[29]....
        /*0520*/ 	.word	0x00017af0


	//   ....[30]....
        /*0524*/ 	.word	0x00017b20


	//   ....[31]....
        /*0528*/ 	.word	0x00017b60


	//   ....[32]....
        /*052c*/ 	.word	0x00017bd0


	//   ....[33]....
        /*0530*/ 	.word	0x00017c30


	//   ....[34]....
        /*0534*/ 	.word	0x00017c70


	//   ....[35]....
        /*0538*/ 	.word	0x00017e10


	//   ....[36]....
        /*053c*/ 	.word	0x00017e70


	//   ....[37]....
        /*0540*/ 	.word	0x00017eb0


	//   ....[38]....
        /*0544*/ 	.word	0x00017ef0


	//   ....[39]....
        /*0548*/ 	.word	0x00017f20


	//   ....[40]....
        /*054c*/ 	.word	0x00017f50


	//   ....[41]....
        /*0550*/ 	.word	0x00017ff0


	//   ....[42]....
        /*0554*/ 	.word	0x00018050


	//   ....[43]....
        /*0558*/ 	.word	0x000180e0


	//   ....[44]....
        /*055c*/ 	.word	0x0001caa0


	//   ....[45]....
        /*0560*/ 	.word	0x0001cab0


	//   ....[46]....
        /*0564*/ 	.word	0x0001cbc0


	//   ....[47]....
        /*0568*/ 	.word	0x0001cc20


	//   ....[48]....
        /*056c*/ 	.word	0x0001cc60


	//   ....[49]....
        /*0570*/ 	.word	0x0001cca0


	//   ....[50]....
        /*0574*/ 	.word	0x0001ccd0


	//   ....[51]....
        /*0578*/ 	.word	0x0001cd00


	//   ....[52]....
        /*057c*/ 	.word	0x0001ce90


	//   ....[53]....
        /*0580*/ 	.word	0x0001cef0


	//   ....[54]....
        /*0584*/ 	.word	0x0001cf30


	//   ....[55]....
        /*0588*/ 	.word	0x0001cf70


	//   ....[56]....
        /*058c*/ 	.word	0x0001cfa0


	//   ....[57]....
        /*0590*/ 	.word	0x0001cfd0


	//   ....[58]....
        /*0594*/ 	.word	0x0001d090


	//   ....[59]....
        /*0598*/ 	.word	0x0001d0b0


	//   ....[60]....
        /*059c*/ 	.word	0x0001d120


	//   ....[61]....
        /*05a0*/ 	.word	0x0001d7b0


	//   ....[62]....
        /*05a4*/ 	.word	0x0001dc40


	//   ....[63]....
        /*05a8*/ 	.word	0x0001dce0


	//   ....[64]....
        /*05ac*/ 	.word	0x0001dd80


	//   ....[65]....
        /*05b0*/ 	.word	0x0001de20


	//   ....[66]....
        /*05b4*/ 	.word	0x0001dec0


	//   ....[67]....
        /*05b8*/ 	.word	0x0001df60


	//   ....[68]....
        /*05bc*/ 	.word	0x0001e000


	//   ....[69]....
        /*05c0*/ 	.word	0x0001e0a0


	//   ....[70]....
        /*05c4*/ 	.word	0x0001e140


	//   ....[71]....
        /*05c8*/ 	.word	0x0001e230


	//   ....[72]....
        /*05cc*/ 	.word	0x0001e2d0


	//   ....[73]....
        /*05d0*/ 	.word	0x0001e370


	//   ....[74]....
        /*05d4*/ 	.word	0x0001e410


	//   ....[75]....
        /*05d8*/ 	.word	0x0001e4b0


	//   ....[76]....
        /*05dc*/ 	.word	0x0001e550


	//   ....[77]....
        /*05e0*/ 	.word	0x0001e5f0


	//   ....[78]....
        /*05e4*/ 	.word	0x0001e690


	//   ....[79]....
        /*05e8*/ 	.word	0x0001ea30


	//   ....[80]....
        /*05ec*/ 	.word	0x0001ed10


	//   ....[81]....
        /*05f0*/ 	.word	0x0001f130


	//   ....[82]....
        /*05f4*/ 	.word	0x0001f1c0


	//   ....[83]....
        /*05f8*/ 	.word	0x0001f260


	//   ....[84]....
        /*05fc*/ 	.word	0x0001f310


	//   ....[85]....
        /*0600*/ 	.word	0x0001f390


	//   ....[86]....
        /*0604*/ 	.word	0x0001f410


	//   ....[87]....
        /*0608*/ 	.word	0x0001f490


	//   ....[88]....
        /*060c*/ 	.word	0x0001f510


	//   ....[89]....
        /*0610*/ 	.word	0x0001f5a0


	//   ....[90]....
        /*0614*/ 	.word	0x0001f650


	//   ....[91]....
        /*0618*/ 	.word	0x0001f6d0


	//   ....[92]....
        /*061c*/ 	.word	0x0001f750


	//   ....[93]....
        /*0620*/ 	.word	0x0001f7d0


	//   ....[94]....
        /*0624*/ 	.word	0x0001f850


	//   ....[95]....
        /*0628*/ 	.word	0x0001f8c0


	//   ....[96]....
        /*062c*/ 	.word	0x0001f960


	//   ....[97]....
        /*0630*/ 	.word	0x0001f9f0


	//   ....[98]....
        /*0634*/ 	.word	0x0001fb20


	//----- nvinfo : EIATTR_REG_RECONFIG
	.align		4
.L_1407:
        /*0638*/ 	.byte	0x01, 0x54
	.zero		2


	//----- nvinfo : EIATTR_SYSCALL_OFFSETS
	.align		4
        /*063c*/ 	.byte	0x04, 0x46
        /*063e*/ 	.short	(.L_1409 - .L_1408)


	//   ....[0]....
.L_1408:
        /*0640*/ 	.word	0x00001a60


	//   ....[1]....
        /*0644*/ 	.word	0x00001bb0


	//   ....[2]....
        /*0648*/ 	.word	0x00006580


	//   ....[3]....
        /*064c*/ 	.word	0x00006a10


	//   ....[4]....
        /*0650*/ 	.word	0x0001a280


	//   ....[5]....
        /*0654*/ 	.word	0x0001a3c0


	//   ....[6]....
        /*0658*/ 	.word	0x0001a4c0


	//----- nvinfo : EIATTR_MBARRIER_INSTR_OFFSETS
	.align		4
.L_1409:
        /*065c*/ 	.byte	0x04, 0x39
        /*065e*/ 	.short	(.L_1411 - .L_1410)


	//   ....[0]....
.L_1410:
        /*0660*/ 	.word	0x000002e0
        /*0664*/ 	.word	0x000000ff
        /*0668*/ 	.word	0x00022800
        /*066c*/ 	.short	0x0100
        /*066e*/ 	.byte	0x08
	.zero		1


	//   ....[1]....
        /*0670*/ 	.word	0x000002f0
        /*0674*/ 	.word	0x000000ff
        /*0678*/ 	.word	0x00022820
        /*067c*/ 	.short	0x0100
        /*067e*/ 	.byte	0x08
	.zero		1


	//   ....[2]....
        /*0680*/ 	.word	0x000003e0
        /*0684*/ 	.word	0x000000ff
        /*0688*/ 	.word	0x00022830
        /*068c*/ 	.short	0x0100
        /*068e*/ 	.byte	0x08
	.zero		1


	//   ....[3]....
        /*0690*/ 	.word	0x000003f0
        /*0694*/ 	.word	0x000000ff
        /*0698*/ 	.word	0x00022840
        /*069c*/ 	.short	0x0100
        /*069e*/ 	.byte	0x08
	.zero		1


	//   ....[4]....
        /*06a0*/ 	.word	0x00000400
        /*06a4*/ 	.word	0x000000ff
        /*06a8*/ 	.word	0x00022838
        /*06ac*/ 	.short	0x0100
        /*06ae*/ 	.byte	0x08
	.zero		1


	//   ....[5]....
        /*06b0*/ 	.word	0x00000410
        /*06b4*/ 	.word	0x000000ff
        /*06b8*/ 	.word	0x00022848
        /*06bc*/ 	.short	0x0100
        /*06be*/ 	.byte	0x08
	.zero		1


	//   ....[6]....
        /*06c0*/ 	.word	0x00000540
        /*06c4*/ 	.word	0x000000ff
        /*06c8*/ 	.word	0x00022850
        /*06cc*/ 	.short	0x0100
        /*06ce*/ 	.byte	0x08
	.zero		1


	//   ....[7]....
        /*06d0*/ 	.word	0x00000550
        /*06d4*/ 	.word	0x000000ff
        /*06d8*/ 	.word	0x00022860
        /*06dc*/ 	.short	0x0100
        /*06de*/ 	.byte	0x08
	.zero		1


	//   ....[8]....
        /*06e0*/ 	.word	0x00000560
        /*06e4*/ 	.word	0x000000ff
        /*06e8*/ 	.word	0x00022858
        /*06ec*/ 	.short	0x0100
        /*06ee*/ 	.byte	0x08
	.zero		1


	//   ....[9]....
        /*06f0*/ 	.word	0x00000570
        /*06f4*/ 	.word	0x000000ff
        /*06f8*/ 	.word	0x00022868
        /*06fc*/ 	.short	0x0100
        /*06fe*/ 	.byte	0x08
	.zero		1


	//   ....[10]....
        /*0700*/ 	.word	0x00000660
        /*0704*/ 	.word	0x000000ff
        /*0708*/ 	.word	0x00022870
        /*070c*/ 	.short	0x0100
        /*070e*/ 	.byte	0x06
	.zero		1


	//   ....[11]....
        /*0710*/ 	.word	0x00000670
        /*0714*/ 	.word	0x000000ff
        /*0718*/ 	.word	0x00022880
        /*071c*/ 	.short	0x0100
        /*071e*/ 	.byte	0x06
	.zero		1


	//   ....[12]....
        /*0720*/ 	.word	0x00000680
        /*0724*/ 	.word	0x000000ff
        /*0728*/ 	.word	0x00022878
        /*072c*/ 	.short	0x0100
        /*072e*/ 	.byte	0x06
	.zero		1


	//   ....[13]....
        /*0730*/ 	.word	0x00000690
        /*0734*/ 	.word	0x000000ff
        /*0738*/ 	.word	0x00022888
        /*073c*/ 	.short	0x0100
        /*073e*/ 	.byte	0x06
	.zero		1


	//   ....[14]....
        /*0740*/ 	.word	0x000007c0
        /*0744*/ 	.word	0x000000ff
        /*0748*/ 	.word	0x00022890
        /*074c*/ 	.short	0x0100
        /*074e*/ 	.byte	0x08
	.zero		1


	//   ....[15]....
        /*0750*/ 	.word	0x000007d0
        /*0754*/ 	.word	0x000000ff
        /*0758*/ 	.word	0x000228a0
        /*075c*/ 	.short	0x0100
        /*075e*/ 	.byte	0x08
	.zero		1


	//   ....[16]....
        /*0760*/ 	.word	0x000007e0
        /*0764*/ 	.word	0x000000ff
        /*0768*/ 	.word	0x00022898
        /*076c*/ 	.short	0x0100
        /*076e*/ 	.byte	0x08
	.zero		1


	//   ....[17]....
        /*0770*/ 	.word	0x000007f0
        /*0774*/ 	.word	0x000000ff
        /*0778*/ 	.word	0x000228a8
        /*077c*/ 	.short	0x0100
        /*077e*/ 	.byte	0x08
	.zero		1


	//   ....[18]....
        /*0780*/ 	.word	0x00000920
        /*0784*/ 	.word	0x000000ff
        /*0788*/ 	.word	0x000228b0
        /*078c*/ 	.short	0x0100
        /*078e*/ 	.byte	0x08
	.zero		1


	//   ....[19]....
        /*0790*/ 	.word	0x00000930
        /*0794*/ 	.word	0x000000ff
        /*0798*/ 	.word	0x000228c0
        /*079c*/ 	.short	0x0100
        /*079e*/ 	.byte	0x08
	.zero		1


	//   ....[20]....
        /*07a0*/ 	.word	0x00000940
        /*07a4*/ 	.word	0x000000ff
        /*07a8*/ 	.word	0x000228b8
        /*07ac*/ 	.short	0x0100
        /*07ae*/ 	.byte	0x08
	.zero		1


	//   ....[21]....
        /*07b0*/ 	.word	0x00000950
        /*07b4*/ 	.word	0x000000ff
        /*07b8*/ 	.word	0x000228c8
        /*07bc*/ 	.short	0x0100
        /*07be*/ 	.byte	0x08
	.zero		1


	//   ....[22]....
        /*07c0*/ 	.word	0x00002eb0
        /*07c4*/ 	.word	0x0000005c
        /*07c8*/ 	.word	0x00022890
        /*07cc*/ 	.short	0x010a
        /*07ce*/ 	.byte	0x3f
	.zero		1


	//   ....[23]....
        /*07d0*/ 	.word	0x000041a0
        /*07d4*/ 	.word	0x0000005c
        /*07d8*/ 	.word	0x00022890
        /*07dc*/ 	.short	0x010a
        /*07de*/ 	.byte	0x3f
	.zero		1


	//   ....[24]....
        /*07e0*/ 	.word	0x000052a0
        /*07e4*/ 	.word	0x0000005c
        /*07e8*/ 	.word	0x00022890
        /*07ec*/ 	.short	0x010a
        /*07ee*/ 	.byte	0x3f
	.zero		1


	//   ....[25]....
        /*07f0*/ 	.word	0x000054b0
        /*07f4*/ 	.word	0x00000004
        /*07f8*/ 	.word	0x00000000
        /*07fc*/ 	.short	0x0101
        /*07fe*/ 	.byte	0x3f
	.zero		1


	//   ....[26]....
        /*0800*/ 	.word	0x000054f0
        /*0804*/ 	.word	0x0000005c
        /*0808*/ 	.word	0x000228b0
        /*080c*/ 	.short	0x010a
        /*080e*/ 	.byte	0x3f
	.zero		1


	//   ....[27]....
        /*0810*/ 	.word	0x00005b40
        /*0814*/ 	.word	0x0000005c
        /*0818*/ 	.word	0x00000000
        /*081c*/ 	.short	0x0101
        /*081e*/ 	.byte	0x3f
	.zero		1


	//   ....[28]....
        /*0820*/ 	.word	0x00006610
        /*0824*/ 	.word	0x00000011
        /*0828*/ 	.word	0x00022800
        /*082c*/ 	.short	0x010a
        /*082e*/ 	.byte	0x3f
	.zero		1


	//   ....[29]....
        /*0830*/ 	.word	0x00006660
        /*0834*/ 	.word	0x00000011
        /*0838*/ 	.word	0x00022800
        /*083c*/ 	.short	0x010a
        /*083e*/ 	.byte	0x3f
	.zero		1


	//   ....[30]....
        /*0840*/ 	.word	0x00007290
        /*0844*/ 	.word	0x00000011
        /*0848*/ 	.word	0x00022800
        /*084c*/ 	.short	0x010a
        /*084e*/ 	.byte	0x3f
	.zero		1


	//   ....[31]....
        /*0850*/ 	.word	0x00008700
        /*0854*/ 	.word	0x00000011
        /*0858*/ 	.word	0x00022800
        /*085c*/ 	.short	0x010a
        /*085e*/ 	.byte	0x3f
	.zero		1


	//   ....[32]....
        /*0860*/ 	.word	0x00009760
        /*0864*/ 	.word	0x00000007
        /*0868*/ 	.word	0x00022830
        /*086c*/ 	.short	0x010a
        /*086e*/ 	.byte	0x3f
	.zero		1


	//   ....[33]....
        /*0870*/ 	.word	0x00009800
        /*0874*/ 	.word	0x00000007
        /*0878*/ 	.word	0x00022830
        /*087c*/ 	.short	0x010a
        /*087e*/ 	.byte	0x3f
	.zero		1


	//   ....[34]....
        /*0880*/ 	.word	0x00009c30
        /*0884*/ 	.word	0x00000000
        /*0888*/ 	.word	0x00000000
        /*088c*/ 	.short	0x0101
        /*088e*/ 	.byte	0x3f
	.zero		1


	//   ....[35]....
        /*0890*/ 	.word	0x0000bae0
        /*0894*/ 	.word	0x00000007
        /*0898*/ 	.word	0x00022850
        /*089c*/ 	.short	0x010a
        /*089e*/ 	.byte	0x3f
	.zero		1


	//   ....[36]....
        /*08a0*/ 	.word	0x0000bb30
        /*08a4*/ 	.word	0x00000007
        /*08a8*/ 	.word	0x00022850
        /*08ac*/ 	.short	0x010a
        /*08ae*/ 	.byte	0x3f
	.zero		1


	//   ....[37]....
        /*08b0*/ 	.word	0x0000bf00
        /*08b4*/ 	.word	0x00000007
        /*08b8*/ 	.word	0x00000000
        /*08bc*/ 	.short	0x0101
        /*08be*/ 	.byte	0x3f
	.zero		1


	//   ....[38]....
        /*08c0*/ 	.word	0x0000c200
        /*08c4*/ 	.word	0x000000d1
        /*08c8*/ 	.word	0x00022830
        /*08cc*/ 	.short	0x010a
        /*08ce*/ 	.byte	0x3f
	.zero		1


	//   ....[39]....
        /*08d0*/ 	.word	0x0000c260
        /*08d4*/ 	.word	0x000000d1
        /*08d8*/ 	.word	0x00022830
        /*08dc*/ 	.short	0x010a
        /*08de*/ 	.byte	0x3f
	.zero		1


	//   ....[40]....
        /*08e0*/ 	.word	0x0000c5b0
        /*08e4*/ 	.word	0x0000000b
        /*08e8*/ 	.word	0x00000000
        /*08ec*/ 	.short	0x0101
        /*08ee*/ 	.byte	0x3f
	.zero		1


	//   ....[41]....
        /*08f0*/ 	.word	0x0000ee40
        /*08f4*/ 	.word	0x000000d1
        /*08f8*/ 	.word	0x00022850
        /*08fc*/ 	.short	0x010a
        /*08fe*/ 	.byte	0x3f
	.zero		1


	//   ....[42]....
        /*0900*/ 	.word	0x0000ee90
        /*0904*/ 	.word	0x000000d1
        /*0908*/ 	.word	0x00022850
        /*090c*/ 	.short	0x010a
        /*090e*/ 	.byte	0x3f
	.zero		1


	//   ....[43]....
        /*0910*/ 	.word	0x0000f250
        /*0914*/ 	.word	0x000000d1
        /*0918*/ 	.word	0x00000000
        /*091c*/ 	.short	0x0101
        /*091e*/ 	.byte	0x3f
	.zero		1


	//   ....[44]....
        /*0920*/ 	.word	0x0000f5a0
        /*0924*/ 	.word	0x000000ce
        /*0928*/ 	.word	0x00022830
        /*092c*/ 	.short	0x010a
        /*092e*/ 	.byte	0x3f
	.zero		1


	//   ....[45]....
        /*0930*/ 	.word	0x0000f600
        /*0934*/ 	.word	0x000000ce
        /*0938*/ 	.word	0x00022830
        /*093c*/ 	.short	0x010a
        /*093e*/ 	.byte	0x3f
	.zero		1


	//   ....[46]....
        /*0940*/ 	.word	0x00010530
        /*0944*/ 	.word	0x000000aa
        /*0948*/ 	.word	0x00000000
        /*094c*/ 	.short	0x0101
        /*094e*/ 	.byte	0x3f
	.zero		1


	//   ....[47]....
        /*0950*/ 	.word	0x00010f70
        /*0954*/ 	.word	0x000000ce
        /*0958*/ 	.word	0x00022850
        /*095c*/ 	.short	0x010a
        /*095e*/ 	.byte	0x3f
	.zero		1


	//   ....[48]....
        /*0960*/ 	.word	0x00010fc0
        /*0964*/ 	.word	0x000000ce
        /*0968*/ 	.word	0x00022850
        /*096c*/ 	.short	0x010a
        /*096e*/ 	.byte	0x3f
	.zero		1


	//   ....[49]....
        /*0970*/ 	.word	0x00011360
        /*0974*/ 	.word	0x000000ce
        /*0978*/ 	.word	0x00000000
        /*097c*/ 	.short	0x0101
        /*097e*/ 	.byte	0x3f
	.zero		1


	//   ....[50]....
        /*0980*/ 	.word	0x00011490
        /*0984*/ 	.word	0x000000ce
        /*0988*/ 	.word	0x00022830
        /*098c*/ 	.short	0x010a
        /*098e*/ 	.byte	0x3f
	.zero		1


	//   ....[51]....
        /*0990*/ 	.word	0x000114f0
        /*0994*/ 	.word	0x000000ce
        /*0998*/ 	.word	0x00022830
        /*099c*/ 	.short	0x010a
        /*099e*/ 	.byte	0x3f
	.zero		1


	//   ....[52]....
        /*09a0*/ 	.word	0x00011830
        /*09a4*/ 	.word	0x00000003
        /*09a8*/ 	.word	0x00000000
        /*09ac*/ 	.short	0x0101
        /*09ae*/ 	.byte	0x3f
	.zero		1


	//   ....[53]....
        /*09b0*/ 	.word	0x000140d0
        /*09b4*/ 	.word	0x000000ce
        /*09b8*/ 	.word	0x00022850
        /*09bc*/ 	.short	0x010a
        /*09be*/ 	.byte	0x3f
	.zero		1


	//   ....[54]....
        /*09c0*/ 	.word	0x00014120
        /*09c4*/ 	.word	0x000000ce
        /*09c8*/ 	.word	0x00022850
        /*09cc*/ 	.short	0x010a
        /*09ce*/ 	.byte	0x3f
	.zero		1


	//   ....[55]....
        /*09d0*/ 	.word	0x000144e0
        /*09d4*/ 	.word	0x000000ce
        /*09d8*/ 	.word	0x00000000
        /*09dc*/ 	.short	0x0101
        /*09de*/ 	.byte	0x3f
	.zero		1


	//   ....[56]....
        /*09e0*/ 	.word	0x00016690
        /*09e4*/ 	.word	0x00000000
        /*09e8*/ 	.word	0x00000000
        /*09ec*/ 	.short	0x0101
        /*09ee*/ 	.byte	0x3f
	.zero		1


	//   ....[57]....
        /*09f0*/ 	.word	0x000190b0
        /*09f4*/ 	.word	0x00000007
        /*09f8*/ 	.word	0x00022820
        /*09fc*/ 	.short	0x010a
        /*09fe*/ 	.byte	0x3f
	.zero		1


	//   ....[58]....
        /*0a00*/ 	.word	0x00019140
        /*0a04*/ 	.word	0x00000008
        /*0a08*/ 	.word	0x000228a0
        /*0a0c*/ 	.short	0x010a
        /*0a0e*/ 	.byte	0x3f
	.zero		1


	//   ....[59]....
        /*0a10*/ 	.word	0x00019320
        /*0a14*/ 	.word	0x00000008
        /*0a18*/ 	.word	0x000228c0
        /*0a1c*/ 	.short	0x010a
        /*0a1e*/ 	.byte	0x3f
	.zero		1


	//   ....[60]....
        /*0a20*/ 	.word	0x00019730
        /*0a24*/ 	.word	0x00000009
        /*0a28*/ 	.word	0x000228a0
        /*0a2c*/ 	.short	0x010a
        /*0a2e*/ 	.byte	0x3f
	.zero		1


	//   ....[61]....
        /*0a30*/ 	.word	0x000198f0
        /*0a34*/ 	.word	0x00000009
        /*0a38*/ 	.word	0x000228c0
        /*0a3c*/ 	.short	0x010a
        /*0a3e*/ 	.byte	0x3f
	.zero		1


	//   ....[62]....
        /*0a40*/ 	.word	0x0001a9d0
        /*0a44*/ 	.word	0x00000005
        /*0a48*/ 	.word	0x00022840
        /*0a4c*/ 	.short	0x010a
        /*0a4e*/ 	.byte	0x3f
	.zero		1


	//   ....[63]....
        /*0a50*/ 	.word	0x0001adc0
        /*0a54*/ 	.word	0x00000007
        /*0a58*/ 	.word	0x00022820
        /*0a5c*/ 	.short	0x010a
        /*0a5e*/ 	.byte	0x3f
	.zero		1


	//   ....[64]....
        /*0a60*/ 	.word	0x0001ae80
        /*0a64*/ 	.word	0x00000002
        /*0a68*/ 	.word	0x00022860
        /*0a6c*/ 	.short	0x010a
        /*0a6e*/ 	.byte	0x3f
	.zero		1


	//   ....[65]....
        /*0a70*/ 	.word	0x0001b4d0
        /*0a74*/ 	.word	0x00000002
        /*0a78*/ 	.word	0x00022840
        /*0a7c*/ 	.short	0x010a
        /*0a7e*/ 	.byte	0x3f
	.zero		1


	//   ....[66]....
        /*0a80*/ 	.word	0x0001b6e0
        /*0a84*/ 	.word	0x00000002
        /*0a88*/ 	.word	0x00022860
        /*0a8c*/ 	.short	0x010a
        /*0a8e*/ 	.byte	0x3f
	.zero		1


	//   ....[67]....
        /*0a90*/ 	.word	0x0001bc80
        /*0a94*/ 	.word	0x00000002
        /*0a98*/ 	.word	0x00022840
        /*0a9c*/ 	.short	0x010a
        /*0a9e*/ 	.byte	0x3f
	.zero		1


	//   ....[68]....
        /*0aa0*/ 	.word	0x0001be80
        /*0aa4*/ 	.word	0x00000002
        /*0aa8*/ 	.word	0x00022860
        /*0aac*/ 	.short	0x010a
        /*0aae*/ 	.byte	0x3f
	.zero		1


	//   ....[69]....
        /*0ab0*/ 	.word	0x0001c390
        /*0ab4*/ 	.word	0x00000002
        /*0ab8*/ 	.word	0x00022840
        /*0abc*/ 	.short	0x010a
        /*0abe*/ 	.byte	0x3f
	.zero		1


	//   ....[70]....
        /*0ac0*/ 	.word	0x0001c5a0
        /*0ac4*/ 	.word	0x00000002
        /*0ac8*/ 	.word	0x00022860
        /*0acc*/ 	.short	0x010a
        /*0ace*/ 	.byte	0x3f
	.zero		1


	//   ....[71]....
        /*0ad0*/ 	.word	0x0001d730
        /*0ad4*/ 	.word	0x00000000
        /*0ad8*/ 	.word	0x00022820
        /*0adc*/ 	.short	0x010a
        /*0ade*/ 	.byte	0x3f
	.zero		1


	//   ....[72]....
        /*0ae0*/ 	.word	0x0001d8e0
        /*0ae4*/ 	.word	0x00000006
        /*0ae8*/ 	.word	0x00000000
        /*0aec*/ 	.short	0x010a
        /*0aee*/ 	.byte	0x3f
	.zero		1


	//   ....[73]....
        /*0af0*/ 	.word	0x0001d950
        /*0af4*/ 	.word	0x00000007
        /*0af8*/ 	.word	0x00000000
        /*0afc*/ 	.short	0x010a
        /*0afe*/ 	.byte	0x3f
	.zero		1


	//   ....[74]....
        /*0b00*/ 	.word	0x0001d9c0
        /*0b04*/ 	.word	0x00000004
        /*0b08*/ 	.word	0x00000000
        /*0b0c*/ 	.short	0x010a
        /*0b0e*/ 	.byte	0x3f
	.zero		1


	//   ....[75]....
        /*0b10*/ 	.word	0x0001d9f0
        /*0b14*/ 	.word	0x00000003
        /*0b18*/ 	.word	0x00000000
        /*0b1c*/ 	.short	0x010a
        /*0b1e*/ 	.byte	0x3f
	.zero		1


	//   ....[76]....
        /*0b20*/ 	.word	0x0001da50
        /*0b24*/ 	.word	0x0000005c
        /*0b28*/ 	.word	0x00022890
        /*0b2c*/ 	.short	0x010a
        /*0b2e*/ 	.byte	0x3f
	.zero		1


	//   ....[77]....
        /*0b30*/ 	.word	0x0001daa0
        /*0b34*/ 	.word	0x0000005c
        /*0b38*/ 	.word	0x00022890
        /*0b3c*/ 	.short	0x010a
        /*0b3e*/ 	.byte	0x3f
	.zero		1


	//   ....[78]....
        /*0b40*/ 	.word	0x0001daf0
        /*0b44*/ 	.word	0x0000005c
        /*0b48*/ 	.word	0x00022890
        /*0b4c*/ 	.short	0x010a
        /*0b4e*/ 	.byte	0x3f
	.zero		1


	//   ....[79]....
        /*0b50*/ 	.word	0x0001db40
        /*0b54*/ 	.word	0x0000005c
        /*0b58*/ 	.word	0x000228b0
        /*0b5c*/ 	.short	0x010a
        /*0b5e*/ 	.byte	0x3f
	.zero		1


	//   ....[80]....
        /*0b60*/ 	.word	0x0001e180
        /*0b64*/ 	.word	0x00000011
        /*0b68*/ 	.word	0x00022800
        /*0b6c*/ 	.short	0x010a
        /*0b6e*/ 	.byte	0x3f
	.zero		1


	//   ....[81]....
        /*0b70*/ 	.word	0x0001e6d0
        /*0b74*/ 	.word	0x00000011
        /*0b78*/ 	.word	0x00022800
        /*0b7c*/ 	.short	0x010a
        /*0b7e*/ 	.byte	0x3f
	.zero		1


	//   ....[82]....
        /*0b80*/ 	.word	0x0001e720
        /*0b84*/ 	.word	0x00000007
        /*0b88*/ 	.word	0x00022830
        /*0b8c*/ 	.short	0x010a
        /*0b8e*/ 	.byte	0x3f
	.zero		1


	//   ....[83]....
        /*0b90*/ 	.word	0x0001e770
        /*0b94*/ 	.word	0x00000007
        /*0b98*/ 	.word	0x00022850
        /*0b9c*/ 	.short	0x010a
        /*0b9e*/ 	.byte	0x3f
	.zero		1


	//   ....[84]....
        /*0ba0*/ 	.word	0x0001e7c0
        /*0ba4*/ 	.word	0x000000d1
        /*0ba8*/ 	.word	0x00022830
        /*0bac*/ 	.short	0x010a
        /*0bae*/ 	.byte	0x3f
	.zero		1


	//   ....[85]....
        /*0bb0*/ 	.word	0x0001e810
        /*0bb4*/ 	.word	0x000000d1
        /*0bb8*/ 	.word	0x00022850
        /*0bbc*/ 	.short	0x010a
        /*0bbe*/ 	.byte	0x3f
	.zero		1


	//   ....[86]....
        /*0bc0*/ 	.word	0x0001e860
        /*0bc4*/ 	.word	0x000000ce
        /*0bc8*/ 	.word	0x00022830
        /*0bcc*/ 	.short	0x010a
        /*0bce*/ 	.byte	0x3f
	.zero		1


	//   ....[87]....
        /*0bd0*/ 	.word	0x0001e8b0
        /*0bd4*/ 	.word	0x000000ce
        /*0bd8*/ 	.word	0x00022850
        /*0bdc*/ 	.short	0x010a
        /*0bde*/ 	.byte	0x3f
	.zero		1


	//   ....[88]....
        /*0be0*/ 	.word	0x0001e900
        /*0be4*/ 	.word	0x000000ce
        /*0be8*/ 	.word	0x00022830
        /*0bec*/ 	.short	0x010a
        /*0bee*/ 	.byte	0x3f
	.zero		1


	//   ....[89]....
        /*0bf0*/ 	.word	0x0001e950
        /*0bf4*/ 	.word	0x000000ce
        /*0bf8*/ 	.word	0x00022850
        /*0bfc*/ 	.short	0x010a
        /*0bfe*/ 	.byte	0x3f
	.zero		1


	//   ....[90]....
        /*0c00*/ 	.word	0x0001eaf0
        /*0c04*/ 	.word	0x00000007
        /*0c08*/ 	.word	0x00022820
        /*0c0c*/ 	.short	0x010a
        /*0c0e*/ 	.byte	0x3f
	.zero		1


	//   ....[91]....
        /*0c10*/ 	.word	0x0001eb40
        /*0c14*/ 	.word	0x00000008
        /*0c18*/ 	.word	0x000228a0
        /*0c1c*/ 	.short	0x010a
        /*0c1e*/ 	.byte	0x3f
	.zero		1


	//   ....[92]....
        /*0c20*/ 	.word	0x0001eb90
        /*0c24*/ 	.word	0x00000008
        /*0c28*/ 	.word	0x000228c0
        /*0c2c*/ 	.short	0x010a
        /*0c2e*/ 	.byte	0x3f
	.zero		1


	//   ....[93]....
        /*0c30*/ 	.word	0x0001ebe0
        /*0c34*/ 	.word	0x00000009
        /*0c38*/ 	.word	0x000228a0
        /*0c3c*/ 	.short	0x010a
        /*0c3e*/ 	.byte	0x3f
	.zero		1


	//   ....[94]....
        /*0c40*/ 	.word	0x0001ec30
        /*0c44*/ 	.word	0x00000009
        /*0c48*/ 	.word	0x000228c0
        /*0c4c*/ 	.short	0x010a
        /*0c4e*/ 	.byte	0x3f
	.zero		1


	//   ....[95]....
        /*0c50*/ 	.word	0x0001edd0
        /*0c54*/ 	.word	0x00000005
        /*0c58*/ 	.word	0x00022840
        /*0c5c*/ 	.short	0x010a
        /*0c5e*/ 	.byte	0x3f
	.zero		1


	//   ....[96]....
        /*0c60*/ 	.word	0x0001ee50
        /*0c64*/ 	.word	0x00000005
        /*0c68*/ 	.word	0x00022820
        /*0c6c*/ 	.short	0x010a
        /*0c6e*/ 	.byte	0x3f
	.zero		1


	//   ....[97]....
        /*0c70*/ 	.word	0x0001eea0
        /*0c74*/ 	.word	0x00000002
        /*0c78*/ 	.word	0x00022860
        /*0c7c*/ 	.short	0x010a
        /*0c7e*/ 	.byte	0x3f
	.zero		1


	//   ....[98]....
        /*0c80*/ 	.word	0x0001eef0
        /*0c84*/ 	.word	0x00000002
        /*0c88*/ 	.word	0x00022840
        /*0c8c*/ 	.short	0x010a
        /*0c8e*/ 	.byte	0x3f
	.zero		1


	//   ....[99]....
        /*0c90*/ 	.word	0x0001ef40
        /*0c94*/ 	.word	0x00000002
        /*0c98*/ 	.word	0x00022860
        /*0c9c*/ 	.short	0x010a
        /*0c9e*/ 	.byte	0x3f
	.zero		1


	//   ....[100]....
        /*0ca0*/ 	.word	0x0001ef90
        /*0ca4*/ 	.word	0x00000002
        /*0ca8*/ 	.word	0x00022840
        /*0cac*/ 	.short	0x010a
        /*0cae*/ 	.byte	0x3f
	.zero		1


	//   ....[101]....
        /*0cb0*/ 	.word	0x0001efe0
        /*0cb4*/ 	.word	0x00000002
        /*0cb8*/ 	.word	0x00022860
        /*0cbc*/ 	.short	0x010a
        /*0cbe*/ 	.byte	0x3f
	.zero		1


	//   ....[102]....
        /*0cc0*/ 	.word	0x0001f030
        /*0cc4*/ 	.word	0x00000002
        /*0cc8*/ 	.word	0x00022840
        /*0ccc*/ 	.short	0x010a
        /*0cce*/ 	.byte	0x3f
	.zero		1


	//   ....[103]....
        /*0cd0*/ 	.word	0x0001f080
        /*0cd4*/ 	.word	0x00000002
        /*0cd8*/ 	.word	0x00022860
        /*0cdc*/ 	.short	0x010a
        /*0cde*/ 	.byte	0x3f
	.zero		1


	//   ....[104]....
        /*0ce0*/ 	.word	0x0001fa40
        /*0ce4*/ 	.word	0x00000000
        /*0ce8*/ 	.word	0x00022820
        /*0cec*/ 	.short	0x010a
        /*0cee*/ 	.byte	0x3f
	.zero		1


	//   ....[105]....
        /*0cf0*/ 	.word	0x0001fbe0
        /*0cf4*/ 	.word	0x00000006
        /*0cf8*/ 	.word	0x00000000
        /*0cfc*/ 	.short	0x010a
        /*0cfe*/ 	.byte	0x3f
	.zero		1


	//   ....[106]....
        /*0d00*/ 	.word	0x0001fc30
        /*0d04*/ 	.word	0x00000007
        /*0d08*/ 	.word	0x00000000
        /*0d0c*/ 	.short	0x010a
        /*0d0e*/ 	.byte	0x3f
	.zero		1


	//   ....[107]....
        /*0d10*/ 	.word	0x0001fc80
        /*0d14*/ 	.word	0x00000004
        /*0d18*/ 	.word	0x00000000
        /*0d1c*/ 	.short	0x010a
        /*0d1e*/ 	.byte	0x3f
	.zero		1


	//----- nvinfo : EIATTR_NUM_MBARRIERS
	.align		4
.L_1411:
        /*0d20*/ 	.byte	0x03, 0x38
        /*0d22*/ 	.short	0x0016


	//----- nvinfo : EIATTR_EXIT_INSTR_OFFSETS
	.align		4
        /*0d24*/ 	.byte	0x04, 0x1c
        /*0d26*/ 	.short	(.L_1413 - .L_1412)


	//   ....[0]....
.L_1412:
        /*0d28*/ 	.word	0x0001da40


	//----- nvinfo : EIATTR_MAX_THREADS
	.align		4
.L_1413:
        /*0d2c*/ 	.byte	0x04, 0x05
        /*0d2e*/ 	.short	(.L_1415 - .L_1414)
.L_1414:
        /*0d30*/ 	.word	0x00000180
        /*0d34*/ 	.word	0x00000001
        /*0d38*/ 	.word	0x00000001


	//----- nvinfo : EIATTR_CRS_STACK_SIZE
	.align		4
.L_1415:
        /*0d3c*/ 	.byte	0x04, 0x1e
        /*0d3e*/ 	.short	(.L_1417 - .L_1416)
.L_1416:
        /*0d40*/ 	.word	0x00000000


	//----- nvinfo : EIATTR_CBANK_PARAM_SIZE
	.align		4
.L_1417:
        /*0d44*/ 	.byte	0x03, 0x19
        /*0d46*/ 	.short	0x0a70


	//----- nvinfo : EIATTR_PARAM_CBANK
	.align		4
        /*0d48*/ 	.byte	0x04, 0x0a
        /*0d4a*/ 	.short	(.L_1419 - .L_1418)
	.align		4
.L_1418:
        /*0d4c*/ 	.word	index@(.nv.constant0._ZN7cutlass13device_kernelIN5flash11enable_sm90INS1_16FlashAttnFwdSm90INS1_25CollectiveMainloopFwdSm90ILi2EN4cute5tupleIJNS5_1CILi1EEES8_S8_EEENS6_IJNS7_ILi128EEENS7_ILi96EEENS7_ILi64EEEEEELi256ENS_10bfloat16_tEfNS_4arch4Sm90ELb0ELb1ELb0ELb1ELb0ELb1ELb0ELb1ELb0ELb0ELb0ELb0EEENS1_21CollectiveEpilogueFwdINS6_IJSA_NS7_ILi256EEESB_EEES9_SE_SG_Li256ELb1ELb0ELb0ELb0EEENS1_36VarlenDynamicPersistentTileSchedulerILi128ELi96ELi256ELi32ELb0ELb0ELb1ELb1ELb0ELb1EEEEEEEEEvNT_6ParamsE)
        /*0d50*/ 	.short	0x0210
        /*0d52*/ 	.short	0x0a70


	//----- nvinfo : EIATTR_SW_WAR
	.align		4
.L_1419:
        /*0d54*/ 	.byte	0x04, 0x36
        /*0d56*/ 	.short	(.L_1421 - .L_1420)
.L_1420:
        /*0d58*/ 	.word	0x00000008
.L_1421:


//--------------------- .nv.info._ZN7cutlass13device_kernelIN5flash11enable_sm90INS1_16FlashAttnFwdSm90INS1_25CollectiveMainloopFwdSm90ILi2EN4cute5tupleIJNS5_1CILi1EEES8_S8_EEENS6_IJNS7_ILi128EEENS7_ILi96EEENS7_ILi64EEEEEELi256ENS_10bfloat16_tEfNS_4arch4Sm90ELb0ELb1ELb0ELb1ELb0ELb0ELb1ELb1ELb0ELb0ELb0ELb0EEENS1_21CollectiveEpilogueFwdINS6_IJSA_NS7_ILi256EEESB_EEES9_SE_SG_Li256ELb1ELb0ELb0ELb0EEENS1_36VarlenDynamicPersistentTileSchedulerILi128ELi96ELi256ELi32ELb0ELb0ELb1ELb1ELb0ELb1EEEEEEEEEvNT_6ParamsE --------------------------
	.section	.nv.info._ZN7cutlass13device_kernelIN5flash11enable_sm90INS1_16FlashAttnFwdSm90INS1_25CollectiveMainloopFwdSm90ILi2EN4cute5tupleIJNS5_1CILi1EEES8_S8_EEENS6_IJNS7_ILi128EEENS7_ILi96EEENS7_ILi64EEEEEELi256ENS_10bfloat16_tEfNS_4arch4Sm90ELb0ELb1ELb0ELb1ELb0ELb0ELb1ELb1ELb0ELb0ELb0ELb0EEENS1_21CollectiveEpilogueFwdINS6_IJSA_NS7_ILi256EEESB_EEES9_SE_SG_Li256ELb1ELb0ELb0ELb0EEENS1_36VarlenDynamicPersistentTileSchedulerILi128ELi96ELi256ELi32ELb0ELb0ELb1ELb1ELb0ELb1EEEEEEEEEvNT_6ParamsE,"",@"SHT_CUDA_INFO"
	.sectionflags	@""
	.align	4


	//----- nvinfo : EIATTR_CUDA_API_VERSION
	.align		4
        /*0000*/ 	.byte	0x04, 0x37
        /*0002*/ 	.short	(.L_1423 - .L_1422)
.L_1422:
        /*0004*/ 	.word	0x00000082


	//----- nvinfo : EIATTR_KPARAM_INFO
	.align		4
.L_1423:
        /*0008*/ 	.byte	0x04, 0x17
        /*000a*/ 	.short	(.L_1425 - .L_1424)
.L_1424:
        /*000c*/ 	.word	0x00000000
        /*0010*/ 	.short	0x0000
        /*0012*/ 	.short	0x0070
        /*0014*/ 	.byte	0x00, 0xf0, 0x01, 0x2c


	//----- nvinfo : EIATTR_SPARSE_MMA_MASK
	.align		4
.L_1425:
        /*0018*/ 	.byte	0x03, 0x50
        /*001a*/ 	.short	0x0000


	//----- nvinfo : EIATTR_MAXREG_COUNT
	.align		4
        /*001c*/ 	.byte	0x03, 0x1b
        /*001e*/ 	.short	0x00a8


	//----- nvinfo : EIATTR_NUM_BARRIERS
	.align		4
        /*0020*/ 	.byte	0x02, 0x4c
        /*0022*/ 	.byte	0x10
	.zero		1


	//----- nvinfo : EIATTR_EXTERNS
	.align		4
        /*0024*/ 	.byte	0x04, 0x0f
        /*0026*/ 	.short	(.L_1427 - .L_1426)


	//   ....[0]....
	.align		4
.L_1426:
        /*0028*/ 	.word	index@(__assertfail)


	//----- nvinfo : EIATTR_ANNOTATIONS
	.align		4
.L_1427:
        /*002c*/ 	.byte	0x04, 0x55
        /*002e*/ 	.short	(.L_1429 - .L_1428)


	//   ....[0]....
.L_1428:
        /* <DEDUP_REMOVED lines=33> */


	//----- nvinfo : EIATTR_MERCURY_ISA_VERSION
	.align		4
.L_1429:
        /*0228*/ 	.byte	0x03, 0x5f
        /*022a*/ 	.short	0x0101


	//----- nvinfo : EIATTR_UNUSED_LOAD_BYTE_OFFSET
	.align		4
        /*022c*/ 	.byte	0x04, 0x44
        /*022e*/ 	.short	(.L_1431 - .L_1430)


	//   ....[0]....
.L_1430:
        /*0230*/ 	.word	0x00000bc0
        /*0234*/ 	.word	0x0000fff0


	//   ....[1]....
        /*0238*/ 	.word	0x0001eeb0
        /*023c*/ 	.word	0x0000fff0


	//----- nvinfo : EIATTR_INT_WARP_WIDE_INSTR_OFFSETS
	.align		4
.L_1431:
        /*0240*/ 	.byte	0x04, 0x31
        /*0242*/ 	.short	(.L_1433 - .L_1432)


	//   ....[0]....
.L_1432:
        /*0244*/ 	.word	0x000001d0


	//   ....[1]....
        /*0248*/ 	.word	0x00000210


	//   ....[2]....
        /*024c*/ 	.word	0x00000280


	//   ....[3]....
        /*0250*/ 	.word	0x00000290


	//   ....[4]....
        /*0254*/ 	.word	0x00022af0


	//   ....[5]....
        /*0258*/ 	.word	0x00022b80


	//   ....[6]....
        /*025c*/ 	.word	0x00023080


	//   ....[7]....
        /*0260*/ 	.word	0x00023100


	//   ....[8]....
        /*0264*/ 	.word	0x00025620


	//   ....[9]....
        /*0268*/ 	.word	0x000256b0


	//----- nvinfo : EIATTR_COOP_GROUP_MASK_REGIDS
	.align		4
.L_1433:
        /*026c*/ 	.byte	0x04, 0x29
        /*026e*/ 	.short	(.L_1435 - .L_1434)


	//   ....[0]....
.L_1434:
        /*0270*/ 	.word	0xffffffff


	//   ....[1]....
        /*0274*/ 	.word	0xffffffff


	//   ....[2]....
        /*0278*/ 	.word	0xffffffff


	//   ....[3]....
        /*027c*/ 	.word	0xffffffff


	//   ....[4]....
        /*0280*/ 	.word	0xffffffff


	//   ....[5]....
        /*0284*/ 	.word	0xffffffff


	//   ....[6]....
        /*0288*/ 	.word	0xffffffff


	//   ....[7]....
        /*028c*/ 	.word	0xffffffff


	//   ....[8]....
        /*0290*/ 	.word	0xffffffff


	//   ....[9]....
        /*0294*/ 	.word	0xffffffff


	//   ....[10]....
        /*0298*/ 	.word	0xffffffff


	//   ....[11]....
        /*029c*/ 	.word	0xffffffff


	//   ....[12]....
        /*02a0*/ 	.word	0xffffffff


	//   ....[13]....
        /*02a4*/ 	.word	0xffffffff


	//   ....[14]....
        /*02a8*/ 	.word	0xffffffff


	//   ....[15]....
        /*02ac*/ 	.word	0xffffffff


	//   ....[16]....
        /*02b0*/ 	.word	0xffffffff


	//   ....[17]....
        /*02b4*/ 	.word	0xffffffff


	//   ....[18]....
        /*02b8*/ 	.word	0xffffffff


	//   ....[19]....
        /*02bc*/ 	.word	0xffffffff


	//   ....[20]....
        /*02c0*/ 	.word	0xffffffff


	//   ....[21]....
        /*02c4*/ 	.word	0xffffffff


	//   ....[22]....
        /*02c8*/ 	.word	0xffffffff


	//   ....[23]....
        /*02cc*/ 	.word	0xffffffff


	//   ....[24]....
        /*02d0*/ 	.word	0xffffffff


	//   ....[25]....
        /*02d4*/ 	.word	0xffffffff


	//   ....[26]....
        /*02d8*/ 	.word	0xffffffff


	//   ....[27]....
        /*02dc*/ 	.word	0xffffffff


	//   ....[28]....
        /*02e0*/ 	.word	0xffffffff


	//   ....[29]....
        /*02e4*/ 	.word	0xffffffff


	//   ....[30]....
        /*02e8*/ 	.word	0xffffffff


	//   ....[31]....
        /*02ec*/ 	.word	0xffffffff


	//   ....[32]....
        /*02f0*/ 	.word	0xffffffff


	//   ....[33]....
        /*02f4*/ 	.word	0xffffffff


	//   ....[34]....
        /*02f8*/ 	.word	0xffffffff


	//   ....[35]....
        /*02fc*/ 	.word	0xffffffff


	//   ....[36]....
        /*0300*/ 	.word	0xffffffff


	//   ....[37]....
        /*0304*/ 	.word	0xffffffff


	//   ....[38]....
        /*0308*/ 	.word	0xffffffff


	//   ....[39]....
        /*030c*/ 	.word	0xffffffff


	//   ....[40]....
        /*0310*/ 	.word	0xffffffff


	//   ....[41]....
        /*0314*/ 	.word	0xffffffff


	//   ....[42]....
        /*0318*/ 	.word	0xffffffff


	//   ....[43]....
        /*031c*/ 	.word	0xffffffff


	//   ....[44]....
        /*0320*/ 	.word	0xffffffff


	//   ....[45]....
        /*0324*/ 	.word	0xffffffff


	//   ....[46]....
        /*0328*/ 	.word	0xffffffff


	//   ....[47]....
        /*032c*/ 	.word	0xffffffff


	//   ....[48]....
        /*0330*/ 	.word	0xffffffff


	//   ....[49]....
        /*0334*/ 	.word	0xffffffff


	//   ....[50]....
        /*0338*/ 	.word	0xffffffff


	//   ....[51]....
        /*033c*/ 	.word	0xffffffff


	//   ....[52]....
        /*0340*/ 	.word	0xffffffff


	//   ....[53]....
        /*0344*/ 	.word	0xffffffff


	//   ....[54]....
        /*0348*/ 	.word	0xffffffff


	//   ....[55]....
        /*034c*/ 	.word	0xffffffff


	//   ....[56]....
        /*0350*/ 	.word	0xffffffff


	//   ....[57]....
        /*0354*/ 	.word	0xffffffff


	//   ....[58]....
        /*0358*/ 	.word	0x0500000f


	//   ....[59]....
        /*035c*/ 	.word	0x0500000f


	//   ....[60]....
        /*0360*/ 	.word	0x0500000f


	//   ....[61]....
        /*0364*/ 	.word	0x0500000f


	//   ....[62]....
        /*0368*/ 	.word	0x0500000f


	//   ....[63]....
        /*036c*/ 	.word	0x0500000f


	//   ....[64]....
        /*0370*/ 	.word	0x0500000f


	//   ....[65]....
        /*0374*/ 	.word	0x0500000f


	//   ....[66]....
        /*0378*/ 	.word	0x0500000f


	//   ....[67]....
        /*037c*/ 	.word	0x0500000f


	//   ....[68]....
        /*0380*/ 	.word	0x0500000f


	//   ....[69]....
        /*0384*/ 	.word	0x0500000f


	//   ....[70]....
        /*0388*/ 	.word	0x0500000f


	//   ....[71]....
        /*038c*/ 	.word	0x0500000f


	//   ....[72]....
        /*0390*/ 	.word	0x0500000f


	//   ....[73]....
        /*0394*/ 	.word	0x0500000f


	//   ....[74]....
        /*0398*/ 	.word	0x0500000f


	//   ....[75]....
        /*039c*/ 	.word	0x0500000f


	//   ....[76]....
        /*03a0*/ 	.word	0x0500000f


	//   ....[77]....
        /*03a4*/ 	.word	0xffffffff


	//   ....[78]....
        /*03a8*/ 	.word	0xffffffff


	//   ....[79]....
        /*03ac*/ 	.word	0xffffffff


	//   ....[80]....
        /*03b0*/ 	.word	0xffffffff


	//----- nvinfo : EIATTR_COOP_GROUP_INSTR_OFFSETS
	.align		4
.L_1435:
        /*03b4*/ 	.byte	0x04, 0x28
        /*03b6*/ 	.short	(.L_1437 - .L_1436)


	//   ....[0]....
.L_1436:
        /*03b8*/ 	.word	0x000000b0


	//   ....[1]....
        /*03bc*/ 	.word	0x000001e0


	//   ....[2]....
        /*03c0*/ 	.word	0x00000230


	//   ....[3]....
        /*03c4*/ 	.word	0x00000480


	//   ....[4]....
        /*03c8*/ 	.word	0x000005e0


	//   ....[5]....
        /*03cc*/ 	.word	0x00000700


	//   ....[6]....
        /*03d0*/ 	.word	0x00000860


	//   ....[7]....
        /*03d4*/ 	.word	0x00002300


	//   ....[8]....
        /*03d8*/ 	.word	0x00005c30


	//   ....[9]....
        /*03dc*/ 	.word	0x00005cb0


	//   ....[10]....
        /*03e0*/ 	.word	0x000060c0


	//   ....[11]....
        /*03e4*/ 	.word	0x000060e0


	//   ....[12]....
        /*03e8*/ 	.word	0x0000af00


	//   ....[13]....
        /*03ec*/ 	.word	0x0000af90


	//   ....[14]....
        /*03f0*/ 	.word	0x0000b050


	//   ....[15]....
        /*03f4*/ 	.word	0x0000b0a0


	//   ....[16]....
        /*03f8*/ 	.word	0x000158f0


	//   ....[17]....
        /*03fc*/ 	.word	0x000159c0


	//   ....[18]....
        /*0400*/ 	.word	0x00015b40


	//   ....[19]....
        /*0404*/ 	.word	0x00015bb0


	//   ....[20]....
        /*0408*/ 	.word	0x0001df30


	//   ....[21]....
        /*040c*/ 	.word	0x0001df50


	//   ....[22]....
        /*0410*/ 	.word	0x0001dfb0


	//   ....[23]....
        /*0414*/ 	.word	0x0001dff0


	//   ....[24]....
        /*0418*/ 	.word	0x00021670


	//   ....[25]....
        /*041c*/ 	.word	0x00021800


	//   ....[26]....
        /*0420*/ 	.word	0x00021830


	//   ....[27]....
        /*0424*/ 	.word	0x00021860


	//   ....[28]....
        /*0428*/ 	.word	0x000218a0


	//   ....[29]....
        /*042c*/ 	.word	0x000218f0


	//   ....[30]....
        /*0430*/ 	.word	0x00021950


	//   ....[31]....
        /*0434*/ 	.word	0x00021b30


	//   ....[32]....
        /*0438*/ 	.word	0x00021b90


	//   ....[33]....
        /*043c*/ 	.word	0x00021bd0


	//   ....[34]....
        /*0440*/ 	.word	0x00021c10


	//   ....[35]....
        /*0444*/ 	.word	0x00021c40


	//   ....[36]....
        /*0448*/ 	.word	0x00021c70


	//   ....[37]....
        /*044c*/ 	.word	0x00021d00


	//   ....[38]....
        /*0450*/ 	.word	0x00021d60


	//   ....[39]....
        /*0454*/ 	.word	0x00021df0


	//   ....[40]....
        /*0458*/ 	.word	0x00025740


	//   ....[41]....
        /*045c*/ 	.word	0x00025750


	//   ....[42]....
        /*0460*/ 	.word	0x00025860


	//   ....[43]....
        /*0464*/ 	.word	0x000258c0


	//   ....[44]....
        /*0468*/ 	.word	0x00025900


	//   ....[45]....
        /*046c*/ 	.word	0x00025940


	//   ....[46]....
        /*0470*/ 	.word	0x00025970


	//   ....[47]....
        /*0474*/ 	.word	0x000259a0


	//   ....[48]....
        /*0478*/ 	.word	0x00025b30


	//   ....[49]....
        /*047c*/ 	.word	0x00025b90


	//   ....[50]....
        /*0480*/ 	.word	0x00025bd0


	//   ....[51]....
        /*0484*/ 	.word	0x00025c10


	//   ....[52]....
        /*0488*/ 	.word	0x00025c40


	//   ....[53]....
        /*048c*/ 	.word	0x00025c70


	//   ....[54]....
        /*0490*/ 	.word	0x00025d30


	//   ....[55]....
        /*0494*/ 	.word	0x00025d50


	//   ....[56]....
        /*0498*/ 	.word	0x00025dc0


	//   ....[57]....
        /*049c*/ 	.word	0x00026430


	//   ....[58]....
        /*04a0*/ 	.word	0x00026a10


	//   ....[59]....
        /*04a4*/ 	.word	0x00026e30


	//   ....[60]....
        /*04a8*/ 	.word	0x00026ec0


	//   ....[61]....
        /*04ac*/ 	.word	0x00026f60


	//   ....[62]....
        /*04b0*/ 	.word	0x00027010


	//   ....[63]....
        /*04b4*/ 	.word	0x00027090


	//   ....[64]....
        /*04b8*/ 	.word	0x00027110


	//   ....[65]....
        /*04bc*/ 	.word	0x00027190


	//   ....[66]....
        /*04c0*/ 	.word	0x00027210


	//   ....[67]....
        /*04c4*/ 	.word	0x000272a0


	//   ....[68]....
        /*04c8*/ 	.word	0x00027350


	//   ....[69]....
        /*04cc*/ 	.word	0x000273d0


	//   ....[70]....
        /*04d0*/ 	.word	0x00027450


	//   ....[71]....
        /*04d4*/ 	.word	0x000274d0


	//   ....[72]....
        /*04d8*/ 	.word	0x00027550


	//   ....[73]....
        /*04dc*/ 	.word	0x000275c0


	//   ....[74]....
        /*04e0*/ 	.word	0x00027660


	//   ....[75]....
        /*04e4*/ 	.word	0x000276f0


	//   ....[76]....
        /*04e8*/ 	.word	0x00027810


	//   ....[77]....
        /*04ec*/ 	.word	0x0002b150


	//   ....[78]....
        /*04f0*/ 	.word	0x0002b190


	//   ....[79]....
        /*04f4*/ 	.word	0x0002b200


	//   ....[80]....
        /*04f8*/ 	.word	0x0002b220


	//----- nvinfo : EIATTR_REG_RECONFIG
	.align		4
.L_1437:
        /*04fc*/ 	.byte	0x01, 0x54
	.zero		2


	//----- nvinfo : EIATTR_SYSCALL_OFFSETS
	.align		4
        /*0500*/ 	.byte	0x04, 0x46
        /*0502*/ 	.short	(.L_1439 - .L_1438)


	//   ....[0]....
.L_1438:
        /*0504*/ 	.word	0x00002850


	//   ....[1]....
        /*0508*/ 	.word	0x00022d10


	//   ....[2]....
        /*050c*/ 	.word	0x00022e50


	//   ....[3]....
        /*0510*/ 	.word	0x00022f50


	//----- nvinfo : EIATTR_MBARRIER_INSTR_OFFSETS
	.align		4
.L_1439:
        /*0514*/ 	.byte	0x04, 0x39
        /*0516*/ 	.short	(.L_1441 - .L_1440)


	//   ....[0]....
.L_1440:
        /*0518*/ 	.word	0x00000320
        /*051c*/ 	.word	0x000000ff
        /*0520*/ 	.word	0x00032400
        /*0524*/ 	.short	0x0100
        /*0526*/ 	.byte	0x08
	.zero		1


	//   ....[1]....
        /*0528*/ 	.word	0x00000330
        /*052c*/ 	.word	0x000000ff
        /*0530*/ 	.word	0x00032410
        /*0534*/ 	.short	0x0100
        /*0536*/ 	.byte	0x08
	.zero		1


	//   ....[2]....
        /*0538*/ 	.word	0x00000340
        /*053c*/ 	.word	0x000000ff
        /*0540*/ 	.word	0x00032420
        /*0544*/ 	.short	0x0100
        /*0546*/ 	.byte	0x08
	.zero		1


	//   ....[3]....
        /*0548*/ 	.word	0x00000430
        /*054c*/ 	.word	0x000000ff
        /*0550*/ 	.word	0x00032430
        /*0554*/ 	.short	0x0100
        /*0556*/ 	.byte	0x08
	.zero		1


	//   ....[4]....
        /*0558*/ 	.word	0x00000440
        /*055c*/ 	.word	0x000000ff
        /*0560*/ 	.word	0x00032440
        /*0564*/ 	.short	0x0100
        /*0566*/ 	.byte	0x08
	.zero		1


	//   ....[5]....
        /*0568*/ 	.word	0x00000450
        /*056c*/ 	.word	0x000000ff
        /*0570*/ 	.word	0x00032438
        /*0574*/ 	.short	0x0100
        /*0576*/ 	.byte	0x08
	.zero		1


	//   ....[6]....
        /*0578*/ 	.word	0x00000460
        /*057c*/ 	.word	0x000000ff
        /*0580*/ 	.word	0x00032448
        /*0584*/ 	.short	0x0100
        /*0586*/ 	.byte	0x08
	.zero		1


	//   ....[7]....
        /*0588*/ 	.word	0x00000590
        /*058c*/ 	.word	0x000000ff
        /*0590*/ 	.word	0x00032450
        /*0594*/ 	.short	0x0100
        /*0596*/ 	.byte	0x08
	.zero		1


	//   ....[8]....
        /*0598*/ 	.word	0x000005a0
        /*059c*/ 	.word	0x000000ff
        /*05a0*/ 	.word	0x00032460
        /*05a4*/ 	.short	0x0100
        /*05a6*/ 	.byte	0x08
	.zero		1


	//   ....[9]....
        /*05a8*/ 	.word	0x000005b0
        /*05ac*/ 	.word	0x000000ff
        /*05b0*/ 	.word	0x00032458
        /*05b4*/ 	.short	0x0100
        /*05b6*/ 	.byte	0x08
	.zero		1


	//   ....[10]....
        /*05b8*/ 	.word	0x000005c0
        /*05bc*/ 	.word	0x000000ff
        /*05c0*/ 	.word	0x00032468
        /*05c4*/ 	.short	0x0100
        /*05c6*/ 	.byte	0x08
	.zero		1


	//   ....[11]....
        /*05c8*/ 	.word	0x000006b0
        /*05cc*/ 	.word	0x000000ff
        /*05d0*/ 	.word	0x00032470
        /*05d4*/ 	.short	0x0100
        /*05d6*/ 	.byte	0x06
	.zero		1


	//   ....[12]....
        /*05d8*/ 	.word	0x000006c0
        /*05dc*/ 	.word	0x000000ff
        /*05e0*/ 	.word	0x00032480
        /*05e4*/ 	.short	0x0100
        /*05e6*/ 	.byte	0x06
	.zero		1


	//   ....[13]....
        /*05e8*/ 	.word	0x000006d0
        /*05ec*/ 	.word	0x000000ff
        /*05f0*/ 	.word	0x00032478
        /*05f4*/ 	.short	0x0100
        /*05f6*/ 	.byte	0x06
	.zero		1


	//   ....[14]....
        /*05f8*/ 	.word	0x000006e0
        /*05fc*/ 	.word	0x000000ff
        /*0600*/ 	.word	0x00032488
        /*0604*/ 	.short	0x0100
        /*0606*/ 	.byte	0x06
	.zero		1


	//   ....[15]....
        /*0608*/ 	.word	0x00000810
        /*060c*/ 	.word	0x000000ff
        /*0610*/ 	.word	0x00032490
        /*0614*/ 	.short	0x0100
        /*0616*/ 	.byte	0x08
	.zero		1


	//   ....[16]....
        /*0618*/ 	.word	0x00000820
        /*061c*/ 	.word	0x000000ff
        /*0620*/ 	.word	0x000324a0
        /*0624*/ 	.short	0x0100
        /*0626*/ 	.byte	0x08
	.zero		1


	//   ....[17]....
        /*0628*/ 	.word	0x00000830
        /*062c*/ 	.word	0x000000ff
        /*0630*/ 	.word	0x00032498
        /*0634*/ 	.short	0x0100
        /*0636*/ 	.byte	0x08
	.zero		1


	//   ....[18]....
        /*0638*/ 	.word	0x00000840
        /*063c*/ 	.word	0x000000ff
        /*0640*/ 	.word	0x000324a8
        /*0644*/ 	.short	0x0100
        /*0646*/ 	.byte	0x08
	.zero		1


	//   ....[19]....
        /*0648*/ 	.word	0x00000970
        /*064c*/ 	.word	0x000000ff
        /*0650*/ 	.word	0x000324b0
        /*0654*/ 	.short	0x0100
        /*0656*/ 	.byte	0x08
	.zero		1


	//   ....[20]....
        /*0658*/ 	.word	0x00000980
        /*065c*/ 	.word	0x000000ff
        /*0660*/ 	.word	0x000324c0
        /*0664*/ 	.short	0x0100
        /*0666*/ 	.byte	0x08
	.zero		1


	//   ....[21]....
        /*0668*/ 	.word	0x00000990
        /*066c*/ 	.word	0x000000ff
        /*0670*/ 	.word	0x000324b8
        /*0674*/ 	.short	0x0100
        /*0676*/ 	.byte	0x08
	.zero		1


	//   ....[22]....
        /*0678*/ 	.word	0x000009a0
        /*067c*/ 	.word	0x000000ff
        /*0680*/ 	.word	0x000324c8
        /*0684*/ 	.short	0x0100
        /*0686*/ 	.byte	0x08
	.zero		1


	//   ....[23]....
        /*0688*/ 	.word	0x00002aa0
        /*068c*/ 	.word	0x000000ff
        /*0690*/ 	.word	0x00032400
        /*0694*/ 	.short	0x010a
        /*0696*/ 	.byte	0x2c
	.zero		1


	//   ....[24]....
        /*0698*/ 	.word	0x00002f20
        /*069c*/ 	.word	0x00000018
        /*06a0*/ 	.word	0x00000000
        /*06a4*/ 	.short	0x010a
        /*06a6*/ 	.byte	0x3f
	.zero		1


	//   ....[25]....
        /*06a8*/ 	.word	0x00002f80
        /*06ac*/ 	.word	0x00000018
        /*06b0*/ 	.word	0x00000000
        /*06b4*/ 	.short	0x010a
        /*06b6*/ 	.byte	0x3f
	.zero		1


	//   ....[26]....
        /*06b8*/ 	.word	0x00003330
        /*06bc*/ 	.word	0x000000ff
        /*06c0*/ 	.word	0x00032410
        /*06c4*/ 	.short	0x010a
        /*06c6*/ 	.byte	0x2c
	.zero		1


	//   ....[27]....
        /*06c8*/ 	.word	0x00003430
        /*06cc*/ 	.word	0x00000008
        /*06d0*/ 	.word	0x00000000
        /*06d4*/ 	.short	0x010a
        /*06d6*/ 	.byte	0x3f
	.zero		1


	//   ....[28]....
        /*06d8*/ 	.word	0x00003490
        /*06dc*/ 	.word	0x00000008
        /*06e0*/ 	.word	0x00000000
        /*06e4*/ 	.short	0x010a
        /*06e6*/ 	.byte	0x3f
	.zero		1


	//   ....[29]....
        /*06e8*/ 	.word	0x000041b0
        /*06ec*/ 	.word	0x00000007
        /*06f0*/ 	.word	0x00000000
        /*06f4*/ 	.short	0x0101
        /*06f6*/ 	.byte	0x3f
	.zero		1


	//   ....[30]....
        /*06f8*/ 	.word	0x00009330
        /*06fc*/ 	.word	0x0000000b
        /*0700*/ 	.word	0x00000000
        /*0704*/ 	.short	0x0101
        /*0706*/ 	.byte	0x3f
	.zero		1


	//   ....[31]....
        /*0708*/ 	.word	0x000099d0
        /*070c*/ 	.word	0x00000003
        /*0710*/ 	.word	0x00000000
        /*0714*/ 	.short	0x010a
        /*0716*/ 	.byte	0x3f
	.zero		1


	//   ....[32]....
        /*0718*/ 	.word	0x00009ad0
        /*071c*/ 	.word	0x00000000
        /*0720*/ 	.word	0x00000000
        /*0724*/ 	.short	0x010a
        /*0726*/ 	.byte	0x3f
	.zero		1


	//   ....[33]....
        /*0728*/ 	.word	0x00009f00
        /*072c*/ 	.word	0x00000003
        /*0730*/ 	.word	0x00000000
        /*0734*/ 	.short	0x010a
        /*0736*/ 	.byte	0x3f
	.zero		1


	//   ....[34]....
        /*0738*/ 	.word	0x00009fb0
        /*073c*/ 	.word	0x00000004
        /*0740*/ 	.word	0x00000000
        /*0744*/ 	.short	0x010a
        /*0746*/ 	.byte	0x3f
	.zero		1


	//   ....[35]....
        /*0748*/ 	.word	0x0000ac90
        /*074c*/ 	.word	0x00000003
        /*0750*/ 	.word	0x00000000
        /*0754*/ 	.short	0x0101
        /*0756*/ 	.byte	0x3f
	.zero		1


	//   ....[36]....
        /*0758*/ 	.word	0x00012f70
        /*075c*/ 	.word	0x00000000
        /*0760*/ 	.word	0x00000000
        /*0764*/ 	.short	0x0101
        /*0766*/ 	.byte	0x3f
	.zero		1


	//   ....[37]....
        /*0768*/ 	.word	0x00013170
        /*076c*/ 	.word	0x00000005
        /*0770*/ 	.word	0x00000000
        /*0774*/ 	.short	0x010a
        /*0776*/ 	.byte	0x3f
	.zero		1


	//   ....[38]....
        /*0778*/ 	.word	0x00013270
        /*077c*/ 	.word	0x00000000
        /*0780*/ 	.word	0x00000000
        /*0784*/ 	.short	0x010a
        /*0786*/ 	.byte	0x3f
	.zero		1


	//   ....[39]....
        /*0788*/ 	.word	0x000136a0
        /*078c*/ 	.word	0x00000005
        /*0790*/ 	.word	0x00000000
        /*0794*/ 	.short	0x010a
        /*0796*/ 	.byte	0x3f
	.zero		1


	//   ....[40]....
        /*0798*/ 	.word	0x00013750
        /*079c*/ 	.word	0x00000004
        /*07a0*/ 	.word	0x00000000
        /*07a4*/ 	.short	0x010a
        /*07a6*/ 	.byte	0x3f
	.zero		1


	//   ....[41]....
        /*07a8*/ 	.word	0x00014460
        /*07ac*/ 	.word	0x00000004
        /*07b0*/ 	.word	0x00000000
        /*07b4*/ 	.short	0x0101
        /*07b6*/ 	.byte	0x3f
	.zero		1


	//   ....[42]....
        /*07b8*/ 	.word	0x0001dac0
        /*07bc*/ 	.word	0x00000000
        /*07c0*/ 	.word	0x00000000
        /*07c4*/ 	.short	0x0101
        /*07c6*/ 	.byte	0x3f
	.zero		1


	//   ....[43]....
        /*07c8*/ 	.word	0x00020300
        /*07cc*/ 	.word	0x000000ff
        /*07d0*/ 	.word	0x00000000
        /*07d4*/ 	.short	0x0101
        /*07d6*/ 	.byte	0x04
	.zero		1


	//   ....[44]....
        /*07d8*/ 	.word	0x00023460
        /*07dc*/ 	.word	0x00000009
        /*07e0*/ 	.word	0x00032440
        /*07e4*/ 	.short	0x010a
        /*07e6*/ 	.byte	0x3f
	.zero		1


	//   ....[45]....
        /*07e8*/ 	.word	0x00023a70
        /*07ec*/ 	.word	0x00000009
        /*07f0*/ 	.word	0x00032420
        /*07f4*/ 	.short	0x010a
        /*07f6*/ 	.byte	0x3f
	.zero		1


	//   ....[46]....
        /*07f8*/ 	.word	0x00023b40
        /*07fc*/ 	.word	0x00000009
        /*0800*/ 	.word	0x00032460
        /*0804*/ 	.short	0x010a
        /*0806*/ 	.byte	0x3f
	.zero		1


	//   ....[47]....
        /*0808*/ 	.word	0x000241a0
        /*080c*/ 	.word	0x00000002
        /*0810*/ 	.word	0x00032440
        /*0814*/ 	.short	0x010a
        /*0816*/ 	.byte	0x3f
	.zero		1


	//   ....[48]....
        /*0818*/ 	.word	0x000243b0
        /*081c*/ 	.word	0x00000002
        /*0820*/ 	.word	0x00032460
        /*0824*/ 	.short	0x010a
        /*0826*/ 	.byte	0x3f
	.zero		1


	//   ....[49]....
        /*0828*/ 	.word	0x00024940
        /*082c*/ 	.word	0x00000002
        /*0830*/ 	.word	0x00032440
        /*0834*/ 	.short	0x010a
        /*0836*/ 	.byte	0x3f
	.zero		1


	//   ....[50]....
        /*0838*/ 	.word	0x00024b40
        /*083c*/ 	.word	0x00000002
        /*0840*/ 	.word	0x00032460
        /*0844*/ 	.short	0x010a
        /*0846*/ 	.byte	0x3f
	.zero		1


	//   ....[51]....
        /*0848*/ 	.word	0x00025030
        /*084c*/ 	.word	0x00000002
        /*0850*/ 	.word	0x00032440
        /*0854*/ 	.short	0x010a
        /*0856*/ 	.byte	0x3f
	.zero		1


	//   ....[52]....
        /*0858*/ 	.word	0x00025240
        /*085c*/ 	.word	0x00000002
        /*0860*/ 	.word	0x00032460
        /*0864*/ 	.short	0x010a
        /*0866*/ 	.byte	0x3f
	.zero		1


	//   ....[53]....
        /*0868*/ 	.word	0x000263c0
        /*086c*/ 	.word	0x00000000
        /*0870*/ 	.word	0x00032420
        /*0874*/ 	.short	0x010a
        /*0876*/ 	.byte	0x3f
	.zero		1


	//   ....[54]....
        /*0878*/ 	.word	0x00026570
        /*087c*/ 	.word	0x00000006
        /*0880*/ 	.word	0x00000000
        /*0884*/ 	.short	0x010a
        /*0886*/ 	.byte	0x3f
	.zero		1


	//   ....[55]....
        /*0888*/ 	.word	0x000265e0
        /*088c*/ 	.word	0x00000007
        /*0890*/ 	.word	0x00000000
        /*0894*/ 	.short	0x010a
        /*0896*/ 	.byte	0x3f
	.zero		1


	//   ....[56]....
        /*0898*/ 	.word	0x00026650
        /*089c*/ 	.word	0x00000004
        /*08a0*/ 	.word	0x00000000
        /*08a4*/ 	.short	0x010a
        /*08a6*/ 	.byte	0x3f
	.zero		1


	//   ....[57]....
        /*08a8*/ 	.word	0x00026680
        /*08ac*/ 	.word	0x00000003
        /*08b0*/ 	.word	0x00000000
        /*08b4*/ 	.short	0x010a
        /*08b6*/ 	.byte	0x3f
	.zero		1


	//   ....[58]....
        /*08b8*/ 	.word	0x000266f0
        /*08bc*/ 	.word	0x00000007
        /*08c0*/ 	.word	0x00032400
        /*08c4*/ 	.short	0x010a
        /*08c6*/ 	.byte	0x3f
	.zero		1


	//   ....[59]....
        /*08c8*/ 	.word	0x00026740
        /*08cc*/ 	.word	0x00000018
        /*08d0*/ 	.word	0x00000000
        /*08d4*/ 	.short	0x010a
        /*08d6*/ 	.byte	0x3f
	.zero		1


	//   ....[60]....
        /*08d8*/ 	.word	0x000267a0
        /*08dc*/ 	.word	0x00000008
        /*08e0*/ 	.word	0x00032410
        /*08e4*/ 	.short	0x010a
        /*08e6*/ 	.byte	0x3f
	.zero		1


	//   ....[61]....
        /*08e8*/ 	.word	0x000267f0
        /*08ec*/ 	.word	0x00000008
        /*08f0*/ 	.word	0x00000000
        /*08f4*/ 	.short	0x010a
        /*08f6*/ 	.byte	0x3f
	.zero		1


	//   ....[62]....
        /*08f8*/ 	.word	0x00026840
        /*08fc*/ 	.word	0x00000000
        /*0900*/ 	.word	0x00000000
        /*0904*/ 	.short	0x010a
        /*0906*/ 	.byte	0x3f
	.zero		1


	//   ....[63]....
        /*0908*/ 	.word	0x00026890
        /*090c*/ 	.word	0x00000004
        /*0910*/ 	.word	0x00000000
        /*0914*/ 	.short	0x010a
        /*0916*/ 	.byte	0x3f
	.zero		1


	//   ....[64]....
        /*0918*/ 	.word	0x000268e0
        /*091c*/ 	.word	0x00000000
        /*0920*/ 	.word	0x00000000
        /*0924*/ 	.short	0x010a
        /*0926*/ 	.byte	0x3f
	.zero		1


	//   ....[65]....
        /*0928*/ 	.word	0x00026930
        /*092c*/ 	.word	0x00000004
        /*0930*/ 	.word	0x00000000
        /*0934*/ 	.short	0x010a
        /*0936*/ 	.byte	0x3f
	.zero		1


	//   ....[66]....
        /*0938*/ 	.word	0x00026ad0
        /*093c*/ 	.word	0x00000009
        /*0940*/ 	.word	0x00032440
        /*0944*/ 	.short	0x010a
        /*0946*/ 	.byte	0x3f
	.zero		1


	//   ....[67]....
        /*0948*/ 	.word	0x00026b50
        /*094c*/ 	.word	0x00000009
        /*0950*/ 	.word	0x00032420
        /*0954*/ 	.short	0x010a
        /*0956*/ 	.byte	0x3f
	.zero		1


	//   ....[68]....
        /*0958*/ 	.word	0x00026ba0
        /*095c*/ 	.word	0x00000009
        /*0960*/ 	.word	0x00032460
        /*0964*/ 	.short	0x010a
        /*0966*/ 	.byte	0x3f
	.zero		1


	//   ....[69]....
        /*0968*/ 	.word	0x00026bf0
        /*096c*/ 	.word	0x00000002
        /*0970*/ 	.word	0x00032440
        /*0974*/ 	.short	0x010a
        /*0976*/ 	.byte	0x3f
	.zero		1


	//   ....[70]....
        /*0978*/ 	.word	0x00026c40
        /*097c*/ 	.word	0x00000002
        /*0980*/ 	.word	0x00032460
        /*0984*/ 	.short	0x010a
        /*0986*/ 	.byte	0x3f
	.zero		1


	//   ....[71]....
        /*0988*/ 	.word	0x00026c90
        /*098c*/ 	.word	0x00000002
        /*0990*/ 	.word	0x00032440
        /*0994*/ 	.short	0x010a
        /*0996*/ 	.byte	0x3f
	.zero		1


	//   ....[72]....
        /*0998*/ 	.word	0x00026ce0
        /*099c*/ 	.word	0x00000002
        /*09a0*/ 	.word	0x00032460
        /*09a4*/ 	.short	0x010a
        /*09a6*/ 	.byte	0x3f
	.zero		1


	//   ....[73]....
        /*09a8*/ 	.word	0x00026d30
        /*09ac*/ 	.word	0x00000002
        /*09b0*/ 	.word	0x00032440
        /*09b4*/ 	.short	0x010a
        /*09b6*/ 	.byte	0x3f
	.zero		1


	//   ....[74]....
        /*09b8*/ 	.word	0x00026d80
        /*09bc*/ 	.word	0x00000002
        /*09c0*/ 	.word	0x00032460
        /*09c4*/ 	.short	0x010a
        /*09c6*/ 	.byte	0x3f
	.zero		1


	//   ....[75]....
        /*09c8*/ 	.word	0x00027730
        /*09cc*/ 	.word	0x00000000
        /*09d0*/ 	.word	0x00032420
        /*09d4*/ 	.short	0x010a
        /*09d6*/ 	.byte	0x3f
	.zero		1


	//   ....[76]....
        /*09d8*/ 	.word	0x000278d0
        /*09dc*/ 	.word	0x00000006
        /*09e0*/ 	.word	0x00000000
        /*09e4*/ 	.short	0x010a
        /*09e6*/ 	.byte	0x3f
	.zero		1


	//   ....[77]....
        /*09e8*/ 	.word	0x00027920
        /*09ec*/ 	.word	0x00000007
        /*09f0*/ 	.word	0x00000000
        /*09f4*/ 	.short	0x010a
        /*09f6*/ 	.byte	0x3f
	.zero		1


	//   ....[78]....
        /*09f8*/ 	.word	0x00027970
        /*09fc*/ 	.word	0x00000004
        /*0a00*/ 	.word	0x00000000
        /*0a04*/ 	.short	0x010a
        /*0a06*/ 	.byte	0x3f
	.zero		1


	//   ....[79]....
        /*0a08*/ 	.word	0x00027d10
        /*0a0c*/ 	.word	0x0000000c
        /*0a10*/ 	.word	0x00000000
        /*0a14*/ 	.short	0x010a
        /*0a16*/ 	.byte	0x3f
	.zero		1


	//   ....[80]....
        /*0a18*/ 	.word	0x00027e50
        /*0a1c*/ 	.word	0x00000002
        /*0a20*/ 	.word	0x00000000
        /*0a24*/ 	.short	0x010a
        /*0a26*/ 	.byte	0x3f
	.zero		1


	//   ....[81]....
        /*0a28*/ 	.word	0x000284b0
        /*0a2c*/ 	.word	0x0000000b
        /*0a30*/ 	.word	0x00000000
        /*0a34*/ 	.short	0x010a
        /*0a36*/ 	.byte	0x3f
	.zero		1


	//   ....[82]....
        /*0a38*/ 	.word	0x000285f0
        /*0a3c*/ 	.word	0x00000008
        /*0a40*/ 	.word	0x00000000
        /*0a44*/ 	.short	0x010a
        /*0a46*/ 	.byte	0x3f
	.zero		1


	//   ....[83]....
        /*0a48*/ 	.word	0x00029920
        /*0a4c*/ 	.word	0x00000002
        /*0a50*/ 	.word	0x00000000
        /*0a54*/ 	.short	0x0101
        /*0a56*/ 	.byte	0x3f
	.zero		1


	//   ....[84]....
        /*0a58*/ 	.word	0x00042e40
        /*0a5c*/ 	.word	0x00000004
        /*0a60*/ 	.word	0x00000000
        /*0a64*/ 	.short	0x0101
        /*0a66*/ 	.byte	0x3f
	.zero		1


	//   ....[85]....
        /*0a68*/ 	.word	0x00042e70
        /*0a6c*/ 	.word	0x00000002
        /*0a70*/ 	.word	0x00000000
        /*0a74*/ 	.short	0x010a
        /*0a76*/ 	.byte	0x3f
	.zero		1


	//   ....[86]....
        /*0a78*/ 	.word	0x00042ec0
        /*0a7c*/ 	.word	0x00000008
        /*0a80*/ 	.word	0x00000000
        /*0a84*/ 	.short	0x010a
        /*0a86*/ 	.byte	0x3f
	.zero		1


	//----- nvinfo : EIATTR_NUM_MBARRIERS
	.align		4
.L_1441:
        /*0a88*/ 	.byte	0x03, 0x38
        /*0a8a*/ 	.short	0x0017


	//----- nvinfo : EIATTR_EXIT_INSTR_OFFSETS
	.align		4
        /*0a8c*/ 	.byte	0x04, 0x1c
        /*0a8e*/ 	.short	(.L_1443 - .L_1442)


	//   ....[0]....
.L_1442:
        /*0a90*/ 	.word	0x00000bf0


	//   ....[1]....
        /*0a94*/ 	.word	0x00021630


	//   ....[2]....
        /*0a98*/ 	.word	0x00021690


	//   ....[3]....
        /*0a9c*/ 	.word	0x000266d0


	//----- nvinfo : EIATTR_MAX_THREADS
	.align		4
.L_1443:
        /*0aa0*/ 	.byte	0x04, 0x05
        /*0aa2*/ 	.short	(.L_1445 - .L_1444)
.L_1444:
        /*0aa4*/ 	.word	0x00000180
        /*0aa8*/ 	.word	0x00000001
        /*0aac*/ 	.word	0x00000001


	//----- nvinfo : EIATTR_CRS_STACK_SIZE
	.align		4
.L_1445:
        /*0ab0*/ 	.byte	0x04, 0x1e
        /*0ab2*/ 	.short	(.L_1447 - .L_1446)
.L_1446:
        /*0ab4*/ 	.word	0x00000000


	//----- nvinfo : EIATTR_CBANK_PARAM_SIZE
	.align		4
.L_1447:
        /*0ab8*/ 	.byte	0x03, 0x19
        /*0aba*/ 	.short	0x0b70


	//----- nvinfo : EIATTR_PARAM_CBANK
	.align		4
        /*0abc*/ 	.byte	0x04, 0x0a
        /*0abe*/ 	.short	(.L_1449 - .L_1448)
	.align		4
.L_1448:
        /*0ac0*/ 	.word	index@(.nv.constant0._ZN7cutlass13device_kernelIN5flash11enable_sm90INS1_16FlashAttnFwdSm90INS1_25CollectiveMainloopFwdSm90ILi2EN4cute5tupleIJNS5_1CILi1EEES8_S8_EEENS6_IJNS7_ILi128EEENS7_ILi96EEENS7_ILi64EEEEEELi256ENS_10bfloat16_tEfNS_4arch4Sm90ELb0ELb1ELb0ELb1ELb0ELb0ELb1ELb1ELb0ELb0ELb0ELb0EEENS1_21CollectiveEpilogueFwdINS6_IJSA_NS7_ILi256EEESB_EEES9_SE_SG_Li256ELb1ELb0ELb0ELb0EEENS1_36VarlenDynamicPersistentTileSchedulerILi128ELi96ELi256ELi32ELb0ELb0ELb1ELb1ELb0ELb1EEEEEEEEEvNT_6ParamsE)
        /*0ac4*/ 	.short	0x0210
        /*0ac6*/ 	.short	0x0b70


	//----- nvinfo : EIATTR_SW_WAR
	.align		4
.L_1449:
        /*0ac8*/ 	.byte	0x04, 0x36
        /*0aca*/ 	.short	(.L_1451 - .L_1450)
.L_1450:
        /*0acc*/ 	.word	0x00000008
.L_1451:


//--------------------- .nv.info._ZN7cutlass13device_kernelIN5flash11enable_sm90INS1_16FlashAttnFwdSm90INS1_25CollectiveMainloopFwdSm90ILi2EN4cute5tupleIJNS5_1CILi1EEES8_S8_EEENS6_IJNS7_ILi128EEENS7_ILi96EEENS7_ILi64EEEEEELi256ENS_10bfloat16_tEfNS_4arch4Sm90ELb0ELb1ELb0ELb1ELb0ELb1ELb1ELb1ELb0ELb0ELb0ELb0EEENS1_21CollectiveEpilogueFwdINS6_IJSA_NS7_ILi256EEESB_EEES9_SE_SG_Li256ELb1ELb0ELb0ELb0EEENS1_36VarlenDynamicPersistentTileSchedulerILi128ELi96ELi256ELi32ELb0ELb0ELb1ELb1ELb0ELb1EEEEEEEEEvNT_6ParamsE --------------------------
	.section	.nv.info._ZN7cutlass13device_kernelIN5flash11enable_sm90INS1_16FlashAttnFwdSm90INS1_25CollectiveMainloopFwdSm90ILi2EN4cute5tupleIJNS5_1CILi1EEES8_S8_EEENS6_IJNS7_ILi128EEENS7_ILi96EEENS7_ILi64EEEEEELi256ENS_10bfloat16_tEfNS_4arch4Sm90ELb0ELb1ELb0ELb1ELb0ELb1ELb1ELb1ELb0ELb0ELb0ELb0EEENS1_21CollectiveEpilogueFwdINS6_IJSA_NS7_ILi256EEESB_EEES9_SE_SG_Li256ELb1ELb0ELb0ELb0EEENS1_36VarlenDynamicPersistentTileSchedulerILi128ELi96ELi256ELi32ELb0ELb0ELb1ELb1ELb0ELb1EEEEEEEEEvNT_6ParamsE,"",@"SHT_CUDA_INFO"
	.sectionflags	@""
	.align	4


	//----- nvinfo : EIATTR_CUDA_API_VERSION
	.align		4
        /*0000*/ 	.byte	0x04, 0x37
        /*0002*/ 	.short	(.L_1453 - .L_1452)
.L_1452:
        /*0004*/ 	.word	0x00000082


	//----- nvinfo : EIATTR_KPARAM_INFO
	.align		4
.L_1453:
        /*0008*/ 	.byte	0x04, 0x17
        /*000a*/ 	.short	(.L_1455 - .L_1454)
.L_1454:
        /*000c*/ 	.word	0x00000000
        /*0010*/ 	.short	0x0000
        /*0012*/ 	.short	0x0070
        /*0014*/ 	.byte	0x00, 0xf0, 0x01, 0x2c


	//----- nvinfo : EIATTR_SPARSE_MMA_MASK
	.align		4
.L_1455:
        /*0018*/ 	.byte	0x03, 0x50
        /*001a*/ 	.short	0x0000


	//----- nvinfo : EIATTR_MAXREG_COUNT
	.align		4
        /*001c*/ 	.byte	0x03, 0x1b
        /*001e*/ 	.short	0x00a8


	//----- nvinfo : EIATTR_NUM_BARRIERS
	.align		4
        /*0020*/ 	.byte	0x02, 0x4c
        /*0022*/ 	.byte	0x10
	.zero		1


	//----- nvinfo : EIATTR_EXTERNS
	.align		4
        /*0024*/ 	.byte	0x04, 0x0f
        /*0026*/ 	.short	(.L_1457 - .L_1456)


	//   ....[0]....
	.align		4
.L_1456:
        /*0028*/ 	.word	index@(__assertfail)


	//----- nvinfo : EIATTR_ANNOTATIONS
	.align		4
.L_1457:
        /*002c*/ 	.byte	0x04, 0x55
        /*002e*/ 	.short	(.L_1459 - .L_1458)


	//   ....[0]....
.L_1458:
        /* <DEDUP_REMOVED lines=37> */


	//----- nvinfo : EIATTR_MERCURY_ISA_VERSION
	.align		4
.L_1459:
        /*0268*/ 	.byte	0x03, 0x5f
        /*026a*/ 	.short	0x0101


	//----- nvinfo : EIATTR_UNUSED_LOAD_BYTE_OFFSET
	.align		4
        /*026c*/ 	.byte	0x04, 0x44
        /*026e*/ 	.short	(.L_1461 - .L_1460)


	//   ....[0]....
.L_1460:
        /*0270*/ 	.word	0x00000c40
        /*0274*/ 	.word	0x0000fff0


	//   ....[1]....
        /*0278*/ 	.word	0x0002a9b0
        /*027c*/ 	.word	0x0000fff0


	//----- nvinfo : EIATTR_INT_WARP_WIDE_INSTR_OFFSETS
	.align		4
.L_1461:
        /*0280*/ 	.byte	0x04, 0x31
        /*0282*/ 	.short	(.L_1463 - .L_1462)


	//   ....[0]....
.L_1462:
        /*0284*/ 	.word	0x00000240


	//   ....[1]....
        /*0288*/ 	.word	0x00000280


	//   ....[2]....
        /*028c*/ 	.word	0x000002f0


	//   ....[3]....
        /*0290*/ 	.word	0x00000300


	//   ....[4]....
        /*0294*/ 	.word	0x0002fc00


	//   ....[5]....
        /*0298*/ 	.word	0x0002fc90


	//   ....[6]....
        /*029c*/ 	.word	0x00030190


	//   ....[7]....
        /*02a0*/ 	.word	0x00030200


	//   ....[8]....
        /*02a4*/ 	.word	0x00032710


	//   ....[9]....
        /*02a8*/ 	.word	0x000327a0


	//----- nvinfo : EIATTR_COOP_GROUP_MASK_REGIDS
	.align		4
.L_1463:
        /*02ac*/ 	.byte	0x04, 0x29
        /*02ae*/ 	.short	(.L_1465 - .L_1464)


	//   ....[0]....
.L_1464:
        /*02b0*/ 	.word	0xffffffff


	//   ....[1]....
        /*02b4*/ 	.word	0xffffffff


	//   ....[2]....
        /*02b8*/ 	.word	0xffffffff


	//   ....[3]....
        /*02bc*/ 	.word	0xffffffff


	//   ....[4]....
        /*02c0*/ 	.word	0xffffffff


	//   ....[5]....
        /*02c4*/ 	.word	0xffffffff


	//   ....[6]....
        /*02c8*/ 	.word	0xffffffff


	//   ....[7]....
        /*02cc*/ 	.word	0xffffffff


	//   ....[8]....
        /*02d0*/ 	.word	0xffffffff


	//   ....[9]....
        /*02d4*/ 	.word	0xffffffff


	//   ....[10]....
        /*02d8*/ 	.word	0xffffffff


	//   ....[11]....
        /*02dc*/ 	.word	0xffffffff


	//   ....[12]....
        /*02e0*/ 	.word	0xffffffff


	//   ....[13]....
        /*02e4*/ 	.word	0xffffffff


	//   ....[14]....
        /*02e8*/ 	.word	0xffffffff


	//   ....[15]....
        /*02ec*/ 	.word	0xffffffff


	//   ....[16]....
        /*02f0*/ 	.word	0xffffffff


	//   ....[17]....
        /*02f4*/ 	.word	0xffffffff


	//   ....[18]....
        /*02f8*/ 	.word	0xffffffff


	//   ....[19]....
        /*02fc*/ 	.word	0xffffffff


	//   ....[20]....
        /*0300*/ 	.word	0xffffffff


	//   ....[21]....
        /*0304*/ 	.word	0xffffffff


	//   ....[22]....
        /*0308*/ 	.word	0xffffffff


	//   ....[23]....
        /*030c*/ 	.word	0xffffffff


	//   ....[24]....
        /*0310*/ 	.word	0xffffffff


	//   ....[25]....
        /*0314*/ 	.word	0xffffffff


	//   ....[26]....
        /*0318*/ 	.word	0xffffffff


	//   ....[27]....
        /*031c*/ 	.word	0xffffffff


	//   ....[28]....
        /*0320*/ 	.word	0xffffffff


	//   ....[29]....
        /*0324*/ 	.word	0xffffffff


	//   ....[30]....
        /*0328*/ 	.word	0xffffffff


	//   ....[31]....
        /*032c*/ 	.word	0xffffffff


	//   ....[32]....
        /*0330*/ 	.word	0xffffffff


	//   ....[33]....
        /*0334*/ 	.word	0xffffffff


	//   ....[34]....
        /*0338*/ 	.word	0xffffffff


	//   ....[35]....
        /*033c*/ 	.word	0xffffffff


	//   ....[36]....
        /*0340*/ 	.word	0xffffffff


	//   ....[37]....
        /*0344*/ 	.word	0xffffffff


	//   ....[38]....
        /*0348*/ 	.word	0xffffffff


	//   ....[39]....
        /*034c*/ 	.word	0xffffffff


	//   ....[40]....
        /*0350*/ 	.word	0xffffffff


	//   ....[41]....
        /*0354*/ 	.word	0xffffffff


	//   ....[42]....
        /*0358*/ 	.word	0xffffffff


	//   ....[43]....
        /*035c*/ 	.word	0xffffffff


	//   ....[44]....
        /*0360*/ 	.word	0xffffffff


	//   ....[45]....
        /*0364*/ 	.word	0xffffffff


	//   ....[46]....
        /*0368*/ 	.word	0xffffffff


	//   ....[47]....
        /*036c*/ 	.word	0xffffffff


	//   ....[48]....
        /*0370*/ 	.word	0xffffffff


	//   ....[49]....
        /*0374*/ 	.word	0xffffffff


	//   ....[50]....
        /*0378*/ 	.word	0xffffffff


	//   ....[51]....
        /*037c*/ 	.word	0xffffffff


	//   ....[52]....
        /*0380*/ 	.word	0xffffffff


	//   ....[53]....
        /*0384*/ 	.word	0xffffffff


	//   ....[54]....
        /*0388*/ 	.word	0xffffffff


	//   ....[55]....
        /*038c*/ 	.word	0xffffffff


	//   ....[56]....
        /*0390*/ 	.word	0xffffffff


	//   ....[57]....
        /*0394*/ 	.word	0xffffffff


	//   ....[58]....
        /*0398*/ 	.word	0x0500000f


	//   ....[59]....
        /*039c*/ 	.word	0x0500000f


	//   ....[60]....
        /*03a0*/ 	.word	0x0500000f


	//   ....[61]....
        /*03a4*/ 	.word	0x0500000f


	//   ....[62]....
        /*03a8*/ 	.word	0x0500000f


	//   ....[63]....
        /*03ac*/ 	.word	0x0500000f


	//   ....[64]....
        /*03b0*/ 	.word	0x0500000f


	//   ....[65]....
        /*03b4*/ 	.word	0x0500000f


	//   ....[66]....
        /*03b8*/ 	.word	0x0500000f


	//   ....[67]....
        /*03bc*/ 	.word	0x0500000f


	//   ....[68]....
        /*03c0*/ 	.word	0x0500000f


	//   ....[69]....
        /*03c4*/ 	.word	0x0500000f


	//   ....[70]....
        /*03c8*/ 	.word	0x0500000f


	//   ....[71]....
        /*03cc*/ 	.word	0x0500000f


	//   ....[72]....
        /*03d0*/ 	.word	0x0500000f


	//   ....[73]....
        /*03d4*/ 	.word	0x0500000f


	//   ....[74]....
        /*03d8*/ 	.word	0x0500000f


	//   ....[75]....
        /*03dc*/ 	.word	0x0500000f


	//   ....[76]....
        /*03e0*/ 	.word	0x0500000f


	//   ....[77]....
        /*03e4*/ 	.word	0x0500000f


	//   ....[78]....
        /*03e8*/ 	.word	0x0500000f


	//   ....[79]....
        /*03ec*/ 	.word	0x0500000f


	//   ....[80]....
        /*03f0*/ 	.word	0x0500000f


	//   ....[81]....
        /*03f4*/ 	.word	0x0500000f


	//   ....[82]....
        /*03f8*/ 	.word	0x0500000f


	//   ....[83]....
        /*03fc*/ 	.word	0x0500000f


	//   ....[84]....
        /*0400*/ 	.word	0x0500000f


	//   ....[85]....
        /*0404*/ 	.word	0x0500000f


	//   ....[86]....
        /*0408*/ 	.word	0x0500000f


	//   ....[87]....
        /*040c*/ 	.word	0x0500000f


	//   ....[88]....
        /*0410*/ 	.word	0x0500000f


	//   ....[89]....
        /*0414*/ 	.word	0x0500000f


	//   ....[90]....
        /*0418*/ 	.word	0x0500000f


	//   ....[91]....
        /*041c*/ 	.word	0x0500000f


	//   ....[92]....
        /*0420*/ 	.word	0x0500000f


	//   ....[93]....
        /*0424*/ 	.word	0x0500000f


	//   ....[94]....
        /*0428*/ 	.word	0x0500000f


	//   ....[95]....
        /*042c*/ 	.word	0xffffffff


	//   ....[96]....
        /*0430*/ 	.word	0xffffffff


	//   ....[97]....
        /*0434*/ 	.word	0xffffffff


	//   ....[98]....
        /*0438*/ 	.word	0xffffffff


	//----- nvinfo : EIATTR_COOP_GROUP_INSTR_OFFSETS
	.align		4
.L_1465:
        /*043c*/ 	.byte	0x04, 0x28
        /*043e*/ 	.short	(.L_1467 - .L_1466)


	//   ....[0]....
.L_1466:
        /*0440*/ 	.word	0x000000c0


	//   ....[1]....
        /*0444*/ 	.word	0x00000250


	//   ....[2]....
        /*0448*/ 	.word	0x000002a0


	//   ....[3]....
        /*044c*/ 	.word	0x000004f0


	//   ....[4]....
        /*0450*/ 	.word	0x00000650


	//   ....[5]....
        /*0454*/ 	.word	0x00000770


	//   ....[6]....
        /*0458*/ 	.word	0x000008d0


	//   ....[7]....
        /*045c*/ 	.word	0x00006750


	//   ....[8]....
        /*0460*/ 	.word	0x0000cd10


	//   ....[9]....
        /*0464*/ 	.word	0x0000cda0


	//   ....[10]....
        /*0468*/ 	.word	0x0000cf70


	//   ....[11]....
        /*046c*/ 	.word	0x0000cf90


	//   ....[12]....
        /*0470*/ 	.word	0x000168f0


	//   ....[13]....
        /*0474*/ 	.word	0x00016980


	//   ....[14]....
        /*0478*/ 	.word	0x00016a40


	//   ....[15]....
        /*047c*/ 	.word	0x00016a90


	//   ....[16]....
        /*0480*/ 	.word	0x000211d0


	//   ....[17]....
        /*0484*/ 	.word	0x00021280


	//   ....[18]....
        /*0488*/ 	.word	0x00021400


	//   ....[19]....
        /*048c*/ 	.word	0x00021470


	//   ....[20]....
        /*0490*/ 	.word	0x00029a10


	//   ....[21]....
        /*0494*/ 	.word	0x00029a30


	//   ....[22]....
        /*0498*/ 	.word	0x00029a90


	//   ....[23]....
        /*049c*/ 	.word	0x00029ad0


	//   ....[24]....
        /*04a0*/ 	.word	0x0002d520


	//   ....[25]....
        /*04a4*/ 	.word	0x0002d6b0


	//   ....[26]....
        /*04a8*/ 	.word	0x0002d6e0


	//   ....[27]....
        /*04ac*/ 	.word	0x0002d710


	//   ....[28]....
        /*04b0*/ 	.word	0x0002d750


	//   ....[29]....
        /*04b4*/ 	.word	0x0002d7a0


	//   ....[30]....
        /*04b8*/ 	.word	0x0002d800


	//   ....[31]....
        /*04bc*/ 	.word	0x0002d9e0


	//   ....[32]....
        /*04c0*/ 	.word	0x0002da40


	//   ....[33]....
        /*04c4*/ 	.word	0x0002da80


	//   ....[34]....
        /*04c8*/ 	.word	0x0002dac0


	//   ....[35]....
        /*04cc*/ 	.word	0x0002daf0


	//   ....[36]....
        /*04d0*/ 	.word	0x0002db20


	//   ....[37]....
        /*04d4*/ 	.word	0x0002dbb0


	//   ....[38]....
        /*04d8*/ 	.word	0x0002dc10


	//   ....[39]....
        /*04dc*/ 	.word	0x0002dca0


	//   ....[40]....
        /*04e0*/ 	.word	0x00032830


	//   ....[41]....
        /*04e4*/ 	.word	0x00032840


	//   ....[42]....
        /*04e8*/ 	.word	0x00032950


	//   ....[43]....
        /*04ec*/ 	.word	0x000329b0


	//   ....[44]....
        /*04f0*/ 	.word	0x000329f0


	//   ....[45]....
        /*04f4*/ 	.word	0x00032a30


	//   ....[46]....
        /*04f8*/ 	.word	0x00032a60


	//   ....[47]....
        /*04fc*/ 	.word	0x00032a90


	//   ....[48]....
        /*0500*/ 	.word	0x00032c20


	//   ....[49]....
        /*0504*/ 	.word	0x00032c80


	//   ....[50]....
        /*0508*/ 	.word	0x00032cc0


	//   ....[51]....
        /*050c*/ 	.word	0x00032d00


	//   ....[52]....
        /*0510*/ 	.word	0x00032d30


	//   ....[53]....
        /*0514*/ 	.word	0x00032d60


	//   ....[54]....
        /*0518*/ 	.word	0x00032e20


	//   ....[55]....
        /*051c*/ 	.word	0x00032e40


	//   ....[56]....
        /*0520*/ 	.word	0x00032eb0


	//   ....[57]....
        /*0524*/ 	.word	0x00033520


	//   ....[58]....
        /*0528*/ 	.word	0x00033960


	//   ....[59]....
        /*052c*/ 	.word	0x00033a00


	//   ....[60]....
        /*0530*/ 	.word	0x00033aa0


	//   ....[61]....
        /*0534*/ 	.word	0x00033b40


	//   ....[62]....
        /*0538*/ 	.word	0x00033be0


	//   ....[63]....
        /*053c*/ 	.word	0x00033c80


	//   ....[64]....
        /*0540*/ 	.word	0x00033d20


	//   ....[65]....
        /*0544*/ 	.word	0x00033dc0


	//   ....[66]....
        /*0548*/ 	.word	0x00033e60


	//   ....[67]....
        /*054c*/ 	.word	0x00033f50


	//   ....[68]....
        /*0550*/ 	.word	0x00033ff0


	//   ....[69]....
        /*0554*/ 	.word	0x00034090


	//   ....[70]....
        /*0558*/ 	.word	0x00034130


	//   ....[71]....
        /*055c*/ 	.word	0x000341d0


	//   ....[72]....
        /*0560*/ 	.word	0x00034270


	//   ....[73]....
        /*0564*/ 	.word	0x00034310


	//   ....[74]....
        /*0568*/ 	.word	0x000343b0


	//   ....[75]....
        /*056c*/ 	.word	0x000346b0


	//   ....[76]....
        /*0570*/ 	.word	0x00034990


	//   ....[77]....
        /*0574*/ 	.word	0x00034db0


	//   ....[78]....
        /*0578*/ 	.word	0x00034e40


	//   ....[79]....
        /*057c*/ 	.word	0x00034ee0


	//   ....[80]....
        /*0580*/ 	.word	0x00034f90


	//   ....[81]....
        /*0584*/ 	.word	0x00035010


	//   ....[82]....
        /*0588*/ 	.word	0x00035090


	//   ....[83]....
        /*058c*/ 	.word	0x00035110


	//   ....[84]....
        /*0590*/ 	.word	0x00035190


	//   ....[85]....
        /*0594*/ 	.word	0x00035220


	//   ....[86]....
        /*0598*/ 	.word	0x000352d0


	//   ....[87]....
        /*059c*/ 	.word	0x00035350


	//   ....[88]....
        /*05a0*/ 	.word	0x000353d0


	//   ....[89]....
        /*05a4*/ 	.word	0x00035450


	//   ....[90]....
        /*05a8*/ 	.word	0x000354d0


	//   ....[91]....
        /*05ac*/ 	.word	0x00035540


	//   ....[92]....
        /*05b0*/ 	.word	0x000355e0


	//   ....[93]....
        /*05b4*/ 	.word	0x00035670


	//   ....[94]....
        /*05b8*/ 	.word	0x000357a0


	//   ....[95]....
        /*05bc*/ 	.word	0x000385f0


	//   ....[96]....
        /*05c0*/ 	.word	0x00038620


	//   ....[97]....
        /*05c4*/ 	.word	0x00038640


	//   ....[98]....
        /*05c8*/ 	.word	0x00038650


	//----- nvinfo : EIATTR_REG_RECONFIG
	.align		4
.L_1467:
        /*05cc*/ 	.byte	0x01, 0x54
	.zero		2


	//----- nvinfo : EIATTR_SYSCALL_OFFSETS
	.align		4
        /*05d0*/ 	.byte	0x04, 0x46
        /*05d2*/ 	.short	(.L_1469 - .L_1468)


	//   ....[0]....
.L_1468:
        /*05d4*/ 	.word	0x00001b90


	//   ....[1]....
        /*05d8*/ 	.word	0x00001ce0


	//   ....[2]....
        /*05dc*/ 	.word	0x00006b70


	//   ....[3]....
        /*05e0*/ 	.word	0x00007270


	//   ....[4]....
        /*05e4*/ 	.word	0x0002fe20


	//   ....[5]....
        /*05e8*/ 	.word	0x0002ff60


	//   ....[6]....
        /*05ec*/ 	.word	0x00030060


	//----- nvinfo : EIATTR_MBARRIER_INSTR_OFFSETS
	.align		4
.L_1469:
        /*05f0*/ 	.byte	0x04, 0x39
        /*05f2*/ 	.short	(.L_1471 - .L_1470)


	//   ....[0]....
.L_1470:
        /*05f4*/ 	.word	0x00000390
        /*05f8*/ 	.word	0x000000ff
        /*05fc*/ 	.word	0x00032400
        /*0600*/ 	.short	0x0100
        /*0602*/ 	.byte	0x08
	.zero		1


	//   ....[1]....
        /*0604*/ 	.word	0x000003a0
        /*0608*/ 	.word	0x000000ff
        /*060c*/ 	.word	0x00032410
        /*0610*/ 	.short	0x0100
        /*0612*/ 	.byte	0x08
	.zero		1


	//   ....[2]....
        /*0614*/ 	.word	0x000003b0
        /*0618*/ 	.word	0x000000ff
        /*061c*/ 	.word	0x00032420
        /*0620*/ 	.short	0x0100
        /*0622*/ 	.byte	0x08
	.zero		1


	//   ....[3]....
        /*0624*/ 	.word	0x000004a0
        /*0628*/ 	.word	0x000000ff
        /*062c*/ 	.word	0x00032430
        /*0630*/ 	.short	0x0100
        /*0632*/ 	.byte	0x08
	.zero		1


	//   ....[4]....
        /*0634*/ 	.word	0x000004b0
        /*0638*/ 	.word	0x000000ff
        /*063c*/ 	.word	0x00032440
        /*0640*/ 	.short	0x0100
        /*0642*/ 	.byte	0x08
	.zero		1


	//   ....[5]....
        /*0644*/ 	.word	0x000004c0
        /*0648*/ 	.word	0x000000ff
        /*064c*/ 	.word	0x00032438
        /*0650*/ 	.short	0x0100
        /*0652*/ 	.byte	0x08
	.zero		1


	//   ....[6]....
        /*0654*/ 	.word	0x000004d0
        /*0658*/ 	.word	0x000000ff
        /*065c*/ 	.word	0x00032448
        /*0660*/ 	.short	0x0100
        /*0662*/ 	.byte	0x08
	.zero		1


	//   ....[7]....
        /*0664*/ 	.word	0x00000600
        /*0668*/ 	.word	0x000000ff
        /*066c*/ 	.word	0x00032450
        /*0670*/ 	.short	0x0100
        /*0672*/ 	.byte	0x08
	.zero		1


	//   ....[8]....
        /*0674*/ 	.word	0x00000610
        /*0678*/ 	.word	0x000000ff
        /*067c*/ 	.word	0x00032460
        /*0680*/ 	.short	0x0100
        /*0682*/ 	.byte	0x08
	.zero		1


	//   ....[9]....
        /*0684*/ 	.word	0x00000620
        /*0688*/ 	.word	0x000000ff
        /*068c*/ 	.word	0x00032458
        /*0690*/ 	.short	0x0100
        /*0692*/ 	.byte	0x08
	.zero		1


	//   ....[10]....
        /*0694*/ 	.word	0x00000630
        /*0698*/ 	.word	0x000000ff
        /*069c*/ 	.word	0x00032468
        /*06a0*/ 	.short	0x0100
        /*06a2*/ 	.byte	0x08
	.zero		1


	//   ....[11]....
        /*06a4*/ 	.word	0x00000720
        /*06a8*/ 	.word	0x000000ff
        /*06ac*/ 	.word	0x00032470
        /*06b0*/ 	.short	0x0100
        /*06b2*/ 	.byte	0x06
	.zero		1


	//   ....[12]....
        /*06b4*/ 	.word	0x00000730
        /*06b8*/ 	.word	0x000000ff
        /*06bc*/ 	.word	0x00032480
        /*06c0*/ 	.short	0x0100
        /*06c2*/ 	.byte	0x06
	.zero		1


	//   ....[13]....
        /*06c4*/ 	.word	0x00000740
        /*06c8*/ 	.word	0x000000ff
        /*06cc*/ 	.word	0x00032478
        /*06d0*/ 	.short	0x0100
        /*06d2*/ 	.byte	0x06
	.zero		1


	//   ....[14]....
        /*06d4*/ 	.word	0x00000750
        /*06d8*/ 	.word	0x000000ff
        /*06dc*/ 	.word	0x00032488
        /*06e0*/ 	.short	0x0100
        /*06e2*/ 	.byte	0x06
	.zero		1


	//   ....[15]....
        /*06e4*/ 	.word	0x00000880
        /*06e8*/ 	.word	0x000000ff
        /*06ec*/ 	.word	0x00032490
        /*06f0*/ 	.short	0x0100
        /*06f2*/ 	.byte	0x08
	.zero		1


	//   ....[16]....
        /*06f4*/ 	.word	0x00000890
        /*06f8*/ 	.word	0x000000ff
        /*06fc*/ 	.word	0x000324a0
        /*0700*/ 	.short	0x0100
        /*0702*/ 	.byte	0x08
	.zero		1


	//   ....[17]....
        /*0704*/ 	.word	0x000008a0
        /*0708*/ 	.word	0x000000ff
        /*070c*/ 	.word	0x00032498
        /*0710*/ 	.short	0x0100
        /*0712*/ 	.byte	0x08
	.zero		1


	//   ....[18]....
        /*0714*/ 	.word	0x000008b0
        /*0718*/ 	.word	0x000000ff
        /*071c*/ 	.word	0x000324a8
        /*0720*/ 	.short	0x0100
        /*0722*/ 	.byte	0x08
	.zero		1


	//   ....[19]....
        /*0724*/ 	.word	0x000009e0
        /*0728*/ 	.word	0x000000ff
        /*072c*/ 	.word	0x000324b0
        /*0730*/ 	.short	0x0100
        /*0732*/ 	.byte	0x08
	.zero		1


	//   ....[20]....
        /*0734*/ 	.word	0x000009f0
        /*0738*/ 	.word	0x000000ff
        /*073c*/ 	.word	0x000324c0
        /*0740*/ 	.short	0x0100
        /*0742*/ 	.byte	0x08
	.zero		1


	//   ....[21]....
        /*0744*/ 	.word	0x00000a00
        /*0748*/ 	.word	0x000000ff
        /*074c*/ 	.word	0x000324b8
        /*0750*/ 	.short	0x0100
        /*0752*/ 	.byte	0x08
	.zero		1


	//   ....[22]....
        /*0754*/ 	.word	0x00000a10
        /*0758*/ 	.word	0x000000ff
        /*075c*/ 	.word	0x000324c8
        /*0760*/ 	.short	0x0100
        /*0762*/ 	.byte	0x08
	.zero		1


	//   ....[23]....
        /*0764*/ 	.word	0x00002f80
        /*0768*/ 	.word	0x00000054
        /*076c*/ 	.word	0x00032490
        /*0770*/ 	.short	0x010a
        /*0772*/ 	.byte	0x3f
	.zero		1


	//   ....[24]....
        /*0774*/ 	.word	0x00004250
        /*0778*/ 	.word	0x00000054
        /*077c*/ 	.word	0x00032490
        /*0780*/ 	.short	0x010a
        /*0782*/ 	.byte	0x3f
	.zero		1


	//   ....[25]....
        /*0784*/ 	.word	0x00005340
        /*0788*/ 	.word	0x00000054
        /*078c*/ 	.word	0x00032490
        /*0790*/ 	.short	0x010a
        /*0792*/ 	.byte	0x3f
	.zero		1


	//   ....[26]....
        /*0794*/ 	.word	0x00005550
        /*0798*/ 	.word	0x00000004
        /*079c*/ 	.word	0x00000000
        /*07a0*/ 	.short	0x0101
        /*07a2*/ 	.byte	0x3f
	.zero		1


	//   ....[27]....
        /*07a4*/ 	.word	0x00005590
        /*07a8*/ 	.word	0x00000054
        /*07ac*/ 	.word	0x000324b0
        /*07b0*/ 	.short	0x010a
        /*07b2*/ 	.byte	0x3f
	.zero		1


	//   ....[28]....
        /*07b4*/ 	.word	0x00005be0
        /*07b8*/ 	.word	0x00000054
        /*07bc*/ 	.word	0x00000000
        /*07c0*/ 	.short	0x0101
        /*07c2*/ 	.byte	0x3f
	.zero		1


	//   ....[29]....
        /*07c4*/ 	.word	0x00006e70
        /*07c8*/ 	.word	0x00000091
        /*07cc*/ 	.word	0x00032400
        /*07d0*/ 	.short	0x010a
        /*07d2*/ 	.byte	0x3f
	.zero		1


	//   ....[30]....
        /*07d4*/ 	.word	0x00006ec0
        /*07d8*/ 	.word	0x00000091
        /*07dc*/ 	.word	0x00032400
        /*07e0*/ 	.short	0x010a
        /*07e2*/ 	.byte	0x3f
	.zero		1


	//   ....[31]....
        /*07e4*/ 	.word	0x00007a90
        /*07e8*/ 	.word	0x00000091
        /*07ec*/ 	.word	0x00032400
        /*07f0*/ 	.short	0x010a
        /*07f2*/ 	.byte	0x3f
	.zero		1


	//   ....[32]....
        /*07f4*/ 	.word	0x00008fa0
        /*07f8*/ 	.word	0x00000091
        /*07fc*/ 	.word	0x00032400
        /*0800*/ 	.short	0x010a
        /*0802*/ 	.byte	0x3f
	.zero		1


	//   ....[33]....
        /*0804*/ 	.word	0x0000a670
        /*0808*/ 	.word	0x00000005
        /*080c*/ 	.word	0x00000000
        /*0810*/ 	.short	0x010a
        /*0812*/ 	.byte	0x3f
	.zero		1


	//   ....[34]....
        /*0814*/ 	.word	0x0000a770
        /*0818*/ 	.word	0x00000002
        /*081c*/ 	.word	0x00000000
        /*0820*/ 	.short	0x010a
        /*0822*/ 	.byte	0x3f
	.zero		1


	//   ....[35]....
        /*0824*/ 	.word	0x0000aba0
        /*0828*/ 	.word	0x00000005
        /*082c*/ 	.word	0x00000000
        /*0830*/ 	.short	0x010a
        /*0832*/ 	.byte	0x3f
	.zero		1


	//   ....[36]....
        /*0834*/ 	.word	0x0000ac50
        /*0838*/ 	.word	0x00000004
        /*083c*/ 	.word	0x00000000
        /*0840*/ 	.short	0x010a
        /*0842*/ 	.byte	0x3f
	.zero		1


	//   ....[37]....
        /*0844*/ 	.word	0x0000b960
        /*0848*/ 	.word	0x00000004
        /*084c*/ 	.word	0x00000000
        /*0850*/ 	.short	0x0101
        /*0852*/ 	.byte	0x3f
	.zero		1


	//   ....[38]....
        /*0854*/ 	.word	0x00014f40
        /*0858*/ 	.word	0x00000002
        /*085c*/ 	.word	0x00000000
        /*0860*/ 	.short	0x0101
        /*0862*/ 	.byte	0x3f
	.zero		1


	//   ....[39]....
        /*0864*/ 	.word	0x00015390
        /*0868*/ 	.word	0x00000007
        /*086c*/ 	.word	0x00000000
        /*0870*/ 	.short	0x010a
        /*0872*/ 	.byte	0x3f
	.zero		1


	//   ....[40]....
        /*0874*/ 	.word	0x00015490
        /*0878*/ 	.word	0x00000000
        /*087c*/ 	.word	0x00000000
        /*0880*/ 	.short	0x010a
        /*0882*/ 	.byte	0x3f
	.zero		1


	//   ....[41]....
        /*0884*/ 	.word	0x000158c0
        /*0888*/ 	.word	0x00000007
        /*088c*/ 	.word	0x00000000
        /*0890*/ 	.short	0x010a
        /*0892*/ 	.byte	0x3f
	.zero		1


	//   ....[42]....
        /*0894*/ 	.word	0x00015970
        /*0898*/ 	.word	0x00000006
        /*089c*/ 	.word	0x00000000
        /*08a0*/ 	.short	0x010a
        /*08a2*/ 	.byte	0x3f
	.zero		1


	//   ....[43]....
        /*08a4*/ 	.word	0x00016680
        /*08a8*/ 	.word	0x00000006
        /*08ac*/ 	.word	0x00000000
        /*08b0*/ 	.short	0x0101
        /*08b2*/ 	.byte	0x3f
	.zero		1


	//   ....[44]....
        /*08b4*/ 	.word	0x0001e950
        /*08b8*/ 	.word	0x00000000
        /*08bc*/ 	.word	0x00000000
        /*08c0*/ 	.short	0x0101
        /*08c2*/ 	.byte	0x3f
	.zero		1


	//   ....[45]....
        /*08c4*/ 	.word	0x0001eb60
        /*08c8*/ 	.word	0x00000005
        /*08cc*/ 	.word	0x00000000
        /*08d0*/ 	.short	0x010a
        /*08d2*/ 	.byte	0x3f
	.zero		1


	//   ....[46]....
        /*08d4*/ 	.word	0x0001ec60
        /*08d8*/ 	.word	0x00000006
        /*08dc*/ 	.word	0x00000000
        /*08e0*/ 	.short	0x010a
        /*08e2*/ 	.byte	0x3f
	.zero		1


	//   ....[47]....
        /*08e4*/ 	.word	0x0001f090
        /*08e8*/ 	.word	0x00000005
        /*08ec*/ 	.word	0x00000000
        /*08f0*/ 	.short	0x010a
        /*08f2*/ 	.byte	0x3f
	.zero		1


	//   ....[48]....
        /*08f4*/ 	.word	0x0001f140
        /*08f8*/ 	.word	0x00000006
        /*08fc*/ 	.word	0x00000000
        /*0900*/ 	.short	0x010a
        /*0902*/ 	.byte	0x3f
	.zero		1


	//   ....[49]....
        /*0904*/ 	.word	0x0001fe40
        /*0908*/ 	.word	0x00000005
        /*090c*/ 	.word	0x00000000
        /*0910*/ 	.short	0x0101
        /*0912*/ 	.byte	0x3f
	.zero		1


	//   ....[50]....
        /*0914*/ 	.word	0x000295a0
        /*0918*/ 	.word	0x00000004
        /*091c*/ 	.word	0x00000000
        /*0920*/ 	.short	0x0101
        /*0922*/ 	.byte	0x3f
	.zero		1


	//   ....[51]....
        /*0924*/ 	.word	0x0002c240
        /*0928*/ 	.word	0x00000000
        /*092c*/ 	.word	0x00000000
        /*0930*/ 	.short	0x0101
        /*0932*/ 	.byte	0x3f
	.zero		1


	//   ....[52]....
        /*0934*/ 	.word	0x0002ec60
        /*0938*/ 	.word	0x00000007
        /*093c*/ 	.word	0x00032420
        /*0940*/ 	.short	0x010a
        /*0942*/ 	.byte	0x3f
	.zero		1


	//   ....[53]....
        /*0944*/ 	.word	0x0002ece0
        /*0948*/ 	.word	0x00000008
        /*094c*/ 	.word	0x000324a0
        /*0950*/ 	.short	0x010a
        /*0952*/ 	.byte	0x3f
	.zero		1


	//   ....[54]....
        /*0954*/ 	.word	0x0002eec0
        /*0958*/ 	.word	0x00000008
        /*095c*/ 	.word	0x000324c0
        /*0960*/ 	.short	0x010a
        /*0962*/ 	.byte	0x3f
	.zero		1


	//   ....[55]....
        /*0964*/ 	.word	0x0002f2d0
        /*0968*/ 	.word	0x00000009
        /*096c*/ 	.word	0x000324a0
        /*0970*/ 	.short	0x010a
        /*0972*/ 	.byte	0x3f
	.zero		1


	//   ....[56]....
        /*0974*/ 	.word	0x0002f490
        /*0978*/ 	.word	0x00000009
        /*097c*/ 	.word	0x000324c0
        /*0980*/ 	.short	0x010a
        /*0982*/ 	.byte	0x3f
	.zero		1


	//   ....[57]....
        /*0984*/ 	.word	0x00030570
        /*0988*/ 	.word	0x00000005
        /*098c*/ 	.word	0x00032440
        /*0990*/ 	.short	0x010a
        /*0992*/ 	.byte	0x3f
	.zero		1


	//   ....[58]....
        /*0994*/ 	.word	0x00030b80
        /*0998*/ 	.word	0x00000005
        /*099c*/ 	.word	0x00032420
        /*09a0*/ 	.short	0x010a
        /*09a2*/ 	.byte	0x3f
	.zero		1


	//   ....[59]....
        /*09a4*/ 	.word	0x00030c50
        /*09a8*/ 	.word	0x00000002
        /*09ac*/ 	.word	0x00032460
        /*09b0*/ 	.short	0x010a
        /*09b2*/ 	.byte	0x3f
	.zero		1


	//   ....[60]....
        /*09b4*/ 	.word	0x000312a0
        /*09b8*/ 	.word	0x00000002
        /*09bc*/ 	.word	0x00032440
        /*09c0*/ 	.short	0x010a
        /*09c2*/ 	.byte	0x3f
	.zero		1


	//   ....[61]....
        /*09c4*/ 	.word	0x000314b0
        /*09c8*/ 	.word	0x00000002
        /*09cc*/ 	.word	0x00032460
        /*09d0*/ 	.short	0x010a
        /*09d2*/ 	.byte	0x3f
	.zero		1


	//   ....[62]....
        /*09d4*/ 	.word	0x00031a30
        /*09d8*/ 	.word	0x00000002
        /*09dc*/ 	.word	0x00032440
        /*09e0*/ 	.short	0x010a
        /*09e2*/ 	.byte	0x3f
	.zero		1


	//   ....[63]....
        /*09e4*/ 	.word	0x00031c30
        /*09e8*/ 	.word	0x00000002
        /*09ec*/ 	.word	0x00032460
        /*09f0*/ 	.short	0x010a
        /*09f2*/ 	.byte	0x3f
	.zero		1


	//   ....[64]....
        /*09f4*/ 	.word	0x00032120
        /*09f8*/ 	.word	0x00000002
        /*09fc*/ 	.word	0x00032440
        /*0a00*/ 	.short	0x010a
        /*0a02*/ 	.byte	0x3f
	.zero		1


	//   ....[65]....
        /*0a04*/ 	.word	0x00032330
        /*0a08*/ 	.word	0x00000002
        /*0a0c*/ 	.word	0x00032460
        /*0a10*/ 	.short	0x010a
        /*0a12*/ 	.byte	0x3f
	.zero		1


	//   ....[66]....
        /*0a14*/ 	.word	0x000334b0
        /*0a18*/ 	.word	0x00000000
        /*0a1c*/ 	.word	0x00032420
        /*0a20*/ 	.short	0x010a
        /*0a22*/ 	.byte	0x3f
	.zero		1


	//   ....[67]....
        /*0a24*/ 	.word	0x00033650
        /*0a28*/ 	.word	0x00000006
        /*0a2c*/ 	.word	0x00000000
        /*0a30*/ 	.short	0x010a
        /*0a32*/ 	.byte	0x3f
	.zero		1


	//   ....[68]....
        /*0a34*/ 	.word	0x000336c0
        /*0a38*/ 	.word	0x00000007
        /*0a3c*/ 	.word	0x00000000
        /*0a40*/ 	.short	0x010a
        /*0a42*/ 	.byte	0x3f
	.zero		1


	//   ....[69]....
        /*0a44*/ 	.word	0x00033730
        /*0a48*/ 	.word	0x00000004
        /*0a4c*/ 	.word	0x00000000
        /*0a50*/ 	.short	0x010a
        /*0a52*/ 	.byte	0x3f
	.zero		1


	//   ....[70]....
        /*0a54*/ 	.word	0x00033760
        /*0a58*/ 	.word	0x00000003
        /*0a5c*/ 	.word	0x00000000
        /*0a60*/ 	.short	0x010a
        /*0a62*/ 	.byte	0x3f
	.zero		1


	//   ....[71]....
        /*0a64*/ 	.word	0x000337c0
        /*0a68*/ 	.word	0x00000054
        /*0a6c*/ 	.word	0x00032490
        /*0a70*/ 	.short	0x010a
        /*0a72*/ 	.byte	0x3f
	.zero		1


	//   ....[72]....
        /*0a74*/ 	.word	0x00033810
        /*0a78*/ 	.word	0x00000054
        /*0a7c*/ 	.word	0x00032490
        /*0a80*/ 	.short	0x010a
        /*0a82*/ 	.byte	0x3f
	.zero		1


	//   ....[73]....
        /*0a84*/ 	.word	0x00033860
        /*0a88*/ 	.word	0x00000054
        /*0a8c*/ 	.word	0x00032490
        /*0a90*/ 	.short	0x010a
        /*0a92*/ 	.byte	0x3f
	.zero		1


	//   ....[74]....
        /*0a94*/ 	.word	0x000338b0
        /*0a98*/ 	.word	0x00000054
        /*0a9c*/ 	.word	0x000324b0
        /*0aa0*/ 	.short	0x010a
        /*0aa2*/ 	.byte	0x3f
	.zero		1


	//   ....[75]....
        /*0aa4*/ 	.word	0x00033ea0
        /*0aa8*/ 	.word	0x00000091
        /*0aac*/ 	.word	0x00032400
        /*0ab0*/ 	.short	0x010a
        /*0ab2*/ 	.byte	0x3f
	.zero		1


	//   ....[76]....
        /*0ab4*/ 	.word	0x000343f0
        /*0ab8*/ 	.word	0x00000091
        /*0abc*/ 	.word	0x00032400
        /*0ac0*/ 	.short	0x010a
        /*0ac2*/ 	.byte	0x3f
	.zero		1


	//   ....[77]....
        /*0ac4*/ 	.word	0x00034440
        /*0ac8*/ 	.word	0x00000002
        /*0acc*/ 	.word	0x00000000
        /*0ad0*/ 	.short	0x010a
        /*0ad2*/ 	.byte	0x3f
	.zero		1


	//   ....[78]....
        /*0ad4*/ 	.word	0x00034490
        /*0ad8*/ 	.word	0x00000004
        /*0adc*/ 	.word	0x00000000
        /*0ae0*/ 	.short	0x010a
        /*0ae2*/ 	.byte	0x3f
	.zero		1


	//   ....[79]....
        /*0ae4*/ 	.word	0x000344e0
        /*0ae8*/ 	.word	0x00000000
        /*0aec*/ 	.word	0x00000000
        /*0af0*/ 	.short	0x010a
        /*0af2*/ 	.byte	0x3f
	.zero		1


	//   ....[80]....
        /*0af4*/ 	.word	0x00034530
        /*0af8*/ 	.word	0x00000006
        /*0afc*/ 	.word	0x00000000
        /*0b00*/ 	.short	0x010a
        /*0b02*/ 	.byte	0x3f
	.zero		1


	//   ....[81]....
        /*0b04*/ 	.word	0x00034580
        /*0b08*/ 	.word	0x00000006
        /*0b0c*/ 	.word	0x00000000
        /*0b10*/ 	.short	0x010a
        /*0b12*/ 	.byte	0x3f
	.zero		1


	//   ....[82]....
        /*0b14*/ 	.word	0x000345d0
        /*0b18*/ 	.word	0x00000006
        /*0b1c*/ 	.word	0x00000000
        /*0b20*/ 	.short	0x010a
        /*0b22*/ 	.byte	0x3f
	.zero		1


	//   ....[83]....
        /*0b24*/ 	.word	0x00034770
        /*0b28*/ 	.word	0x00000007
        /*0b2c*/ 	.word	0x00032420
        /*0b30*/ 	.short	0x010a
        /*0b32*/ 	.byte	0x3f
	.zero		1


	//   ....[84]....
        /*0b34*/ 	.word	0x000347c0
        /*0b38*/ 	.word	0x00000008
        /*0b3c*/ 	.word	0x000324a0
        /*0b40*/ 	.short	0x010a
        /*0b42*/ 	.byte	0x3f
	.zero		1


	//   ....[85]....
        /*0b44*/ 	.word	0x00034810
        /*0b48*/ 	.word	0x00000008
        /*0b4c*/ 	.word	0x000324c0
        /*0b50*/ 	.short	0x010a
        /*0b52*/ 	.byte	0x3f
	.zero		1


	//   ....[86]....
        /*0b54*/ 	.word	0x00034860
        /*0b58*/ 	.word	0x00000009
        /*0b5c*/ 	.word	0x000324a0
        /*0b60*/ 	.short	0x010a
        /*0b62*/ 	.byte	0x3f
	.zero		1


	//   ....[87]....
        /*0b64*/ 	.word	0x000348b0
        /*0b68*/ 	.word	0x00000009
        /*0b6c*/ 	.word	0x000324c0
        /*0b70*/ 	.short	0x010a
        /*0b72*/ 	.byte	0x3f
	.zero		1


	//   ....[88]....
        /*0b74*/ 	.word	0x00034a50
        /*0b78*/ 	.word	0x00000005
        /*0b7c*/ 	.word	0x00032440
        /*0b80*/ 	.short	0x010a
        /*0b82*/ 	.byte	0x3f
	.zero		1


	//   ....[89]....
        /*0b84*/ 	.word	0x00034ad0
        /*0b88*/ 	.word	0x00000005
        /*0b8c*/ 	.word	0x00032420
        /*0b90*/ 	.short	0x010a
        /*0b92*/ 	.byte	0x3f
	.zero		1


	//   ....[90]....
        /*0b94*/ 	.word	0x00034b20
        /*0b98*/ 	.word	0x00000002
        /*0b9c*/ 	.word	0x00032460
        /*0ba0*/ 	.short	0x010a
        /*0ba2*/ 	.byte	0x3f
	.zero		1


	//   ....[91]....
        /*0ba4*/ 	.word	0x00034b70
        /*0ba8*/ 	.word	0x00000002
        /*0bac*/ 	.word	0x00032440
        /*0bb0*/ 	.short	0x010a
        /*0bb2*/ 	.byte	0x3f
	.zero		1


	//   ....[92]....
        /*0bb4*/ 	.word	0x00034bc0
        /*0bb8*/ 	.word	0x00000002
        /*0bbc*/ 	.word	0x00032460
        /*0bc0*/ 	.short	0x010a
        /*0bc2*/ 	.byte	0x3f
	.zero		1


	//   ....[93]....
        /*0bc4*/ 	.word	0x00034c10
        /*0bc8*/ 	.word	0x00000002
        /*0bcc*/ 	.word	0x00032440
        /*0bd0*/ 	.short	0x010a
        /*0bd2*/ 	.byte	0x3f
	.zero		1


	//   ....[94]....
        /*0bd4*/ 	.word	0x00034c60
        /*0bd8*/ 	.word	0x00000002
        /*0bdc*/ 	.word	0x00032460
        /*0be0*/ 	.short	0x010a
        /*0be2*/ 	.byte	0x3f
	.zero		1


	//   ....[95]....
        /*0be4*/ 	.word	0x00034cb0
        /*0be8*/ 	.word	0x00000002
        /*0bec*/ 	.word	0x00032440
        /*0bf0*/ 	.short	0x010a
        /*0bf2*/ 	.byte	0x3f
	.zero		1


	//   ....[96]....
        /*0bf4*/ 	.word	0x00034d00
        /*0bf8*/ 	.word	0x00000002
        /*0bfc*/ 	.word	0x00032460
        /*0c00*/ 	.short	0x010a
        /*0c02*/ 	.byte	0x3f
	.zero		1


	//   ....[97]....
        /*0c04*/ 	.word	0x000356c0
        /*0c08*/ 	.word	0x00000000
        /*0c0c*/ 	.word	0x00032420
        /*0c10*/ 	.short	0x010a
        /*0c12*/ 	.byte	0x3f
	.zero		1


	//   ....[98]....
        /*0c14*/ 	.word	0x00035860
        /*0c18*/ 	.word	0x00000006
        /*0c1c*/ 	.word	0x00000000
        /*0c20*/ 	.short	0x010a
        /*0c22*/ 	.byte	0x3f
	.zero		1


	//   ....[99]....
        /*0c24*/ 	.word	0x000358b0
        /*0c28*/ 	.word	0x00000007
        /*0c2c*/ 	.word	0x00000000
        /*0c30*/ 	.short	0x010a
        /*0c32*/ 	.byte	0x3f
	.zero		1


	//   ....[100]....
        /*0c34*/ 	.word	0x00035900
        /*0c38*/ 	.word	0x00000004
        /*0c3c*/ 	.word	0x00000000
        /*0c40*/ 	.short	0x010a
        /*0c42*/ 	.byte	0x3f
	.zero		1


	//   ....[101]....
        /*0c44*/ 	.word	0x00035a80
        /*0c48*/ 	.word	0x00000003
        /*0c4c*/ 	.word	0x00000000
        /*0c50*/ 	.short	0x010a
        /*0c52*/ 	.byte	0x3f
	.zero		1


	//   ....[102]....
        /*0c54*/ 	.word	0x00035b80
        /*0c58*/ 	.word	0x00000008
        /*0c5c*/ 	.word	0x00000000
        /*0c60*/ 	.short	0x010a
        /*0c62*/ 	.byte	0x3f
	.zero		1


	//   ....[103]....
        /*0c64*/ 	.word	0x00035fa0
        /*0c68*/ 	.word	0x00000004
        /*0c6c*/ 	.word	0x00032410
        /*0c70*/ 	.short	0x010a
        /*0c72*/ 	.byte	0x3f
	.zero		1


	//   ....[104]....
        /*0c74*/ 	.word	0x000360c0
        /*0c78*/ 	.word	0x00000003
        /*0c7c*/ 	.word	0x00000000
        /*0c80*/ 	.short	0x010a
        /*0c82*/ 	.byte	0x3f
	.zero		1


	//   ....[105]....
        /*0c84*/ 	.word	0x000361c0
        /*0c88*/ 	.word	0x00000008
        /*0c8c*/ 	.word	0x00000000
        /*0c90*/ 	.short	0x010a
        /*0c92*/ 	.byte	0x3f
	.zero		1


	//   ....[106]....
        /*0c94*/ 	.word	0x00036f70
        /*0c98*/ 	.word	0x0000000a
        /*0c9c*/ 	.word	0x00000000
        /*0ca0*/ 	.short	0x0101
        /*0ca2*/ 	.byte	0x3f
	.zero		1


	//   ....[107]....
        /*0ca4*/ 	.word	0x00040dc0
        /*0ca8*/ 	.word	0x00000000
        /*0cac*/ 	.word	0x00000000
        /*0cb0*/ 	.short	0x0101
        /*0cb2*/ 	.byte	0x3f
	.zero		1


	//   ....[108]....
        /*0cb4*/ 	.word	0x00040e00
        /*0cb8*/ 	.word	0x00000008
        /*0cbc*/ 	.word	0x00000000
        /*0cc0*/ 	.short	0x010a
        /*0cc2*/ 	.byte	0x3f
	.zero		1


	//   ....[109]....
        /*0cc4*/ 	.word	0x00040e50
        /*0cc8*/ 	.word	0x00000004
        /*0ccc*/ 	.word	0x00032410
        /*0cd0*/ 	.short	0x010a
        /*0cd2*/ 	.byte	0x3f
	.zero		1


	//   ....[110]....
        /*0cd4*/ 	.word	0x00040ea0
        /*0cd8*/ 	.word	0x00000008
        /*0cdc*/ 	.word	0x00000000
        /*0ce0*/ 	.short	0x010a
        /*0ce2*/ 	.byte	0x3f
	.zero		1


	//----- nvinfo : EIATTR_NUM_MBARRIERS
	.align		4
.L_1471:
        /*0ce4*/ 	.byte	0x03, 0x38
        /*0ce6*/ 	.short	0x0017


	//----- nvinfo : EIATTR_EXIT_INSTR_OFFSETS
	.align		4
        /*0ce8*/ 	.byte	0x04, 0x1c
        /*0cea*/ 	.short	(.L_1473 - .L_1472)


	//   ....[0]....
.L_1472:
        /*0cec*/ 	.word	0x000337b0


	//----- nvinfo : EIATTR_MAX_THREADS
	.align		4
.L_1473:
        /*0cf0*/ 	.byte	0x04, 0x05
        /*0cf2*/ 	.short	(.L_1475 - .L_1474)
.L_1474:
        /*0cf4*/ 	.word	0x00000180
        /*0cf8*/ 	.word	0x00000001
        /*0cfc*/ 	.word	0x00000001


	//----- nvinfo : EIATTR_CRS_STACK_SIZE
	.align		4
.L_1475:
        /*0d00*/ 	.byte	0x04, 0x1e
        /*0d02*/ 	.short	(.L_1477 - .L_1476)
.L_1476:
        /*0d04*/ 	.word	0x00000000


	//----- nvinfo : EIATTR_CBANK_PARAM_SIZE
	.align		4
.L_1477:
        /*0d08*/ 	.byte	0x03, 0x19
        /*0d0a*/ 	.short	0x0b70


	//----- nvinfo : EIATTR_PARAM_CBANK
	.align		4
        /*0d0c*/ 	.byte	0x04, 0x0a
        /*0d0e*/ 	.short	(.L_1479 - .L_1478)
	.align		4
.L_1478:
        /*0d10*/ 	.word	index@(.nv.constant0._ZN7cutlass13device_kernelIN5flash11enable_sm90INS1_16FlashAttnFwdSm90INS1_25CollectiveMainloopFwdSm90ILi2EN4cute5tupleIJNS5_1CILi1EEES8_S8_EEENS6_IJNS7_ILi128EEENS7_ILi96EEENS7_ILi64EEEEEELi256ENS_10bfloat16_tEfNS_4arch4Sm90ELb0ELb1ELb0ELb1ELb0ELb1ELb1ELb1ELb0ELb0ELb0ELb0EEENS1_21CollectiveEpilogueFwdINS6_IJSA_NS7_ILi256EEESB_EEES9_SE_SG_Li256ELb1ELb0ELb0ELb0EEENS1_36VarlenDynamicPersistentTileSchedulerILi128ELi96ELi256ELi32ELb0ELb0ELb1ELb1ELb0ELb1EEEEEEEEEvNT_6ParamsE)
        /*0d14*/ 	.short	0x0210
        /*0d16*/ 	.short	0x0b70


	//----- nvinfo : EIATTR_SW_WAR
	.align		4
.L_1479:
        /*0d18*/ 	.byte	0x04, 0x36
        /*0d1a*/ 	.short	(.L_1481 - .L_1480)
.L_1480:
        /*0d1c*/ 	.word	0x00000008
.L_1481:


//--------------------- .nv.info._ZN7cutlass13device_kernelIN5flash11enable_sm90INS1_16FlashAttnFwdSm90INS1_25CollectiveMainloopFwdSm90ILi2EN4cute5tupleIJNS5_1CILi1EEES8_S8_EEENS6_IJNS7_ILi128EEENS7_ILi96EEENS7_ILi64EEEEEELi256ENS_10bfloat16_tEfNS_4arch4Sm90ELb1ELb0ELb0ELb0ELb0ELb0ELb0ELb1ELb0ELb0ELb0ELb0EEENS1_21CollectiveEpilogueFwdINS6_IJSA_NS7_ILi256EEESB_EEES9_SE_SG_Li256ELb0ELb0ELb0ELb0EEENS1_30DynamicPersistentTileSchedulerILi256ELi32ELb0ELb0ELb1EEEEEEEEEvNT_6ParamsE --------------------------
	.section	.nv.info._ZN7cutlass13device_kernelIN5flash11enable_sm90INS1_16FlashAttnFwdSm90INS1_25CollectiveMainloopFwdSm90ILi2EN4cute5tupleIJNS5_1CILi1EEES8_S8_EEENS6_IJNS7_ILi128EEENS7_ILi96EEENS7_ILi64EEEEEELi256ENS_10bfloat16_tEfNS_4arch4Sm90ELb1ELb0ELb0ELb0ELb0ELb0ELb0ELb1ELb0ELb0ELb0ELb0EEENS1_21CollectiveEpilogueFwdINS6_IJSA_NS7_ILi256EEESB_EEES9_SE_SG_Li256ELb0ELb0ELb0ELb0EEENS1_30DynamicPersistentTileSchedulerILi256ELi32ELb0ELb0ELb1EEEEEEEEEvNT_6ParamsE,"",@"SHT_CUDA_INFO"
	.sectionflags	@""
	.align	4


	//----- nvinfo : EIATTR_CUDA_API_VERSION
	.align		4
        /*0000*/ 	.byte	0x04, 0x37
        /*0002*/ 	.short	(.L_1483 - .L_1482)
.L_1482:
        /*0004*/ 	.word	0x00000082


	//----- nvinfo : EIATTR_KPARAM_INFO
	.align		4
.L_1483:
        /*0008*/ 	.byte	0x04, 0x17
        /*000a*/ 	.short	(.L_1485 - .L_1484)
.L_1484:
        /*000c*/ 	.word	0x00000000
        /*0010*/ 	.short	0x0000
        /*0012*/ 	.short	0x0070
        /*0014*/ 	.byte	0x00, 0xf0, 0x01, 0x2e


	//----- nvinfo : EIATTR_SPARSE_MMA_MASK
	.align		4
.L_1485:
        /*0018*/ 	.byte	0x03, 0x50
        /*001a*/ 	.short	0x0000


	//----- nvinfo : EIATTR_MAXREG_COUNT
	.align		4
        /*001c*/ 	.byte	0x03, 0x1b
        /*001e*/ 	.short	0x00a8


	//----- nvinfo : EIATTR_NUM_BARRIERS
	.align		4
        /*0020*/ 	.byte	0x02, 0x4c
        /*0022*/ 	.byte	0x10
	.zero		1


	//----- nvinfo : EIATTR_EXTERNS
	.align		4
        /*0024*/ 	.byte	0x04, 0x0f
        /*0026*/ 	.short	(.L_1487 - .L_1486)


	//   ....[0]....
	.align		4
.L_1486:
        /*0028*/ 	.word	index@(__assertfail)


	//----- nvinfo : EIATTR_MERCURY_ISA_VERSION
	.align		4
.L_1487:
        /*002c*/ 	.byte	0x03, 0x5f
        /*002e*/ 	.short	0x0101


	//----- nvinfo : EIATTR_INT_WARP_WIDE_INSTR_OFFSETS
	.align		4
        /*0030*/ 	.byte	0x04, 0x31
        /*0032*/ 	.short	(.L_1489 - .L_1488)


	//   ....[0]....
.L_1488:
        /*0034*/ 	.word	0x00000180


	//   ....[1]....
        /*0038*/ 	.word	0x000001b0


	//   ....[2]....
        /*003c*/ 	.word	0x000001c0


	//   ....[3]....
        /*0040*/ 	.word	0x00009f40


	//   ....[4]....
        /*0044*/ 	.word	0x00009fd0


	//   ....[5]....
        /*0048*/ 	.word	0x0000a4c0


	//   ....[6]....
        /*004c*/ 	.word	0x0000c0b0


	//   ....[7]....
        /*0050*/ 	.word	0x0000c140


	//----- nvinfo : EIATTR_COOP_GROUP_MASK_REGIDS
	.align		4
.L_1489:
        /*0054*/ 	.byte	0x04, 0x29
        /*0056*/ 	.short	(.L_1491 - .L_1490)


	//   ....[0]....
.L_1490:
        /*0058*/ 	.word	0xffffffff


	//   ....[1]....
        /*005c*/ 	.word	0xffffffff


	//   ....[2]....
        /*0060*/ 	.word	0xffffffff


	//   ....[3]....
        /*0064*/ 	.word	0xffffffff


	//   ....[4]....
        /*0068*/ 	.word	0xffffffff


	//   ....[5]....
        /*006c*/ 	.word	0xffffffff


	//   ....[6]....
        /*0070*/ 	.word	0xffffffff


	//   ....[7]....
        /*0074*/ 	.word	0xffffffff


	//   ....[8]....
        /*0078*/ 	.word	0xffffffff


	//   ....[9]....
        /*007c*/ 	.word	0xffffffff


	//   ....[10]....
        /*0080*/ 	.word	0xffffffff


	//   ....[11]....
        /*0084*/ 	.word	0xffffffff


	//   ....[12]....
        /*0088*/ 	.word	0xffffffff


	//   ....[13]....
        /*008c*/ 	.word	0xffffffff


	//   ....[14]....
        /*0090*/ 	.word	0xffffffff


	//   ....[15]....
        /*0094*/ 	.word	0xffffffff


	//   ....[16]....
        /*0098*/ 	.word	0xffffffff


	//   ....[17]....
        /*009c*/ 	.word	0xffffffff


	//   ....[18]....
        /*00a0*/ 	.word	0xffffffff


	//   ....[19]....
        /*00a4*/ 	.word	0xffffffff


	//   ....[20]....
        /*00a8*/ 	.word	0xffffffff


	//   ....[21]....
        /*00ac*/ 	.word	0xffffffff


	//   ....[22]....
        /*00b0*/ 	.word	0xffffffff


	//   ....[23]....
        /*00b4*/ 	.word	0xffffffff


	//   ....[24]....
        /*00b8*/ 	.word	0xffffffff


	//   ....[25]....
        /*00bc*/ 	.word	0xffffffff


	//   ....[26]....
        /*00c0*/ 	.word	0xffffffff


	//   ....[27]....
        /*00c4*/ 	.word	0xffffffff


	//   ....[28]....
        /*00c8*/ 	.word	0x0500000f


	//   ....[29]....
        /*00cc*/ 	.word	0x0500000f


	//----- nvinfo : EIATTR_COOP_GROUP_INSTR_OFFSETS
	.align		4
.L_1491:
        /*00d0*/ 	.byte	0x04, 0x28
        /*00d2*/ 	.short	(.L_1493 - .L_1492)


	//   ....[0]....
.L_1492:
        /*00d4*/ 	.word	0x00000060


	//   ....[1]....
        /*00d8*/ 	.word	0x00000190


	//   ....[2]....
        /*00dc*/ 	.word	0x000001e0


	//   ....[3]....
        /*00e0*/ 	.word	0x000003d0


	//   ....[4]....
        /*00e4*/ 	.word	0x00000530


	//   ....[5]....
        /*00e8*/ 	.word	0x00000650


	//   ....[6]....
        /*00ec*/ 	.word	0x000007b0


	//   ....[7]....
        /*00f0*/ 	.word	0x00001610


	//   ....[8]....
        /*00f4*/ 	.word	0x000020d0


	//   ....[9]....
        /*00f8*/ 	.word	0x000021b0


	//   ....[10]....
        /*00fc*/ 	.word	0x000027e0


	//   ....[11]....
        /*0100*/ 	.word	0x00002880


	//   ....[12]....
        /*0104*/ 	.word	0x00003c80


	//   ....[13]....
        /*0108*/ 	.word	0x00003d40


	//   ....[14]....
        /*010c*/ 	.word	0x00004390


	//   ....[15]....
        /*0110*/ 	.word	0x00004400


	//   ....[16]....
        /*0114*/ 	.word	0x00005cb0


	//   ....[17]....
        /*0118*/ 	.word	0x00005ce0


	//   ....[18]....
        /*011c*/ 	.word	0x000060a0


	//   ....[19]....
        /*0120*/ 	.word	0x00006270


	//   ....[20]....
        /*0124*/ 	.word	0x00007560


	//   ....[21]....
        /*0128*/ 	.word	0x000075a0


	//   ....[22]....
        /*012c*/ 	.word	0x00007670


	//   ....[23]....
        /*0130*/ 	.word	0x00007690


	//   ....[24]....
        /*0134*/ 	.word	0x00008680


	//   ....[25]....
        /*0138*/ 	.word	0x000099c0


	//   ....[26]....
        /*013c*/ 	.word	0x0000c1c0


	//   ....[27]....
        /*0140*/ 	.word	0x0000c370


	//   ....[28]....
        /*0144*/ 	.word	0x0000c8c0


	//   ....[29]....
        /*0148*/ 	.word	0x0000cca0


	//----- nvinfo : EIATTR_REG_RECONFIG
	.align		4
.L_1493:
        /*014c*/ 	.byte	0x01, 0x54
	.zero		2


	//----- nvinfo : EIATTR_SYSCALL_OFFSETS
	.align		4
        /*0150*/ 	.byte	0x04, 0x46
        /*0152*/ 	.short	(.L_1495 - .L_1494)


	//   ....[0]....
.L_1494:
        /*0154*/ 	.word	0x000017c0


	//   ....[1]....
        /*0158*/ 	.word	0x0000a160


	//   ....[2]....
        /*015c*/ 	.word	0x0000a2a0


	//   ....[3]....
        /*0160*/ 	.word	0x0000a3a0


	//----- nvinfo : EIATTR_MBARRIER_INSTR_OFFSETS
	.align		4
.L_1495:
        /*0164*/ 	.byte	0x04, 0x39
        /*0166*/ 	.short	(.L_1497 - .L_1496)


	//   ....[0]....
.L_1496:
        /*0168*/ 	.word	0x00000280
        /*016c*/ 	.word	0x000000ff
        /*0170*/ 	.word	0x00022800
        /*0174*/ 	.short	0x0100
        /*0176*/ 	.byte	0x06
	.zero		1


	//   ....[1]....
        /*0178*/ 	.word	0x00000290
        /*017c*/ 	.word	0x000000ff
        /*0180*/ 	.word	0x00022820
        /*0184*/ 	.short	0x0100
        /*0186*/ 	.byte	0x06
	.zero		1


	//   ....[2]....
        /*0188*/ 	.word	0x00000380
        /*018c*/ 	.word	0x000000ff
        /*0190*/ 	.word	0x00022830
        /*0194*/ 	.short	0x0100
        /*0196*/ 	.byte	0x08
	.zero		1


	//   ....[3]....
        /*0198*/ 	.word	0x00000390
        /*019c*/ 	.word	0x000000ff
        /*01a0*/ 	.word	0x00022840
        /*01a4*/ 	.short	0x0100
        /*01a6*/ 	.byte	0x08
	.zero		1


	//   ....[4]....
        /*01a8*/ 	.word	0x000003a0
        /*01ac*/ 	.word	0x000000ff
        /*01b0*/ 	.word	0x00022838
        /*01b4*/ 	.short	0x0100
        /*01b6*/ 	.byte	0x08
	.zero		1


	//   ....[5]....
        /*01b8*/ 	.word	0x000003b0
        /*01bc*/ 	.word	0x000000ff
        /*01c0*/ 	.word	0x00022848
        /*01c4*/ 	.short	0x0100
        /*01c6*/ 	.byte	0x08
	.zero		1


	//   ....[6]....
        /*01c8*/ 	.word	0x000004e0
        /*01cc*/ 	.word	0x000000ff
        /*01d0*/ 	.word	0x00022850
        /*01d4*/ 	.short	0x0100
        /*01d6*/ 	.byte	0x08
	.zero		1


	//   ....[7]....
        /*01d8*/ 	.word	0x000004f0
        /*01dc*/ 	.word	0x000000ff
        /*01e0*/ 	.word	0x00022860
        /*01e4*/ 	.short	0x0100
        /*01e6*/ 	.byte	0x08
	.zero		1


	//   ....[8]....
        /*01e8*/ 	.word	0x00000500
        /*01ec*/ 	.word	0x000000ff
        /*01f0*/ 	.word	0x00022858
        /*01f4*/ 	.short	0x0100
        /*01f6*/ 	.byte	0x08
	.zero		1


	//   ....[9]....
        /*01f8*/ 	.word	0x00000510
        /*01fc*/ 	.word	0x000000ff
        /*0200*/ 	.word	0x00022868
        /*0204*/ 	.short	0x0100
        /*0206*/ 	.byte	0x08
	.zero		1


	//   ....[10]....
        /*0208*/ 	.word	0x00000600
        /*020c*/ 	.word	0x000000ff
        /*0210*/ 	.word	0x00022870
        /*0214*/ 	.short	0x0100
        /*0216*/ 	.byte	0x06
	.zero		1


	//   ....[11]....
        /*0218*/ 	.word	0x00000610
        /*021c*/ 	.word	0x000000ff
        /*0220*/ 	.word	0x00022880
        /*0224*/ 	.short	0x0100
        /*0226*/ 	.byte	0x06
	.zero		1


	//   ....[12]....
        /*0228*/ 	.word	0x00000620
        /*022c*/ 	.word	0x000000ff
        /*0230*/ 	.word	0x00022878
        /*0234*/ 	.short	0x0100
        /*0236*/ 	.byte	0x06
	.zero		1


	//   ....[13]....
        /*0238*/ 	.word	0x00000630
        /*023c*/ 	.word	0x000000ff
        /*0240*/ 	.word	0x00022888
        /*0244*/ 	.short	0x0100
        /*0246*/ 	.byte	0x06
	.zero		1


	//   ....[14]....
        /*0248*/ 	.word	0x00000760
        /*024c*/ 	.word	0x000000ff
        /*0250*/ 	.word	0x00022890
        /*0254*/ 	.short	0x0100
        /*0256*/ 	.byte	0x08
	.zero		1


	//   ....[15]....
        /*0258*/ 	.word	0x00000770
        /*025c*/ 	.word	0x000000ff
        /*0260*/ 	.word	0x000228a0
        /*0264*/ 	.short	0x0100
        /*0266*/ 	.byte	0x08
	.zero		1


	//   ....[16]....
        /*0268*/ 	.word	0x00000780
        /*026c*/ 	.word	0x000000ff
        /*0270*/ 	.word	0x00022898
        /*0274*/ 	.short	0x0100
        /*0276*/ 	.byte	0x08
	.zero		1


	//   ....[17]....
        /*0278*/ 	.word	0x00000790
        /*027c*/ 	.word	0x000000ff
        /*0280*/ 	.word	0x000228a8
        /*0284*/ 	.short	0x0100
        /*0286*/ 	.byte	0x08
	.zero		1


	//   ....[18]....
        /*0288*/ 	.word	0x000008c0
        /*028c*/ 	.word	0x000000ff
        /*0290*/ 	.word	0x000228b0
        /*0294*/ 	.short	0x0100
        /*0296*/ 	.byte	0x08
	.zero		1


	//   ....[19]....
        /*0298*/ 	.word	0x000008d0
        /*029c*/ 	.word	0x000000ff
        /*02a0*/ 	.word	0x000228c0
        /*02a4*/ 	.short	0x0100
        /*02a6*/ 	.byte	0x08
	.zero		1


	//   ....[20]....
        /*02a8*/ 	.word	0x000008e0
        /*02ac*/ 	.word	0x000000ff
        /*02b0*/ 	.word	0x000228b8
        /*02b4*/ 	.short	0x0100
        /*02b6*/ 	.byte	0x08
	.zero		1


	//   ....[21]....
        /*02b8*/ 	.word	0x000008f0
        /*02bc*/ 	.word	0x000000ff
        /*02c0*/ 	.word	0x000228c8
        /*02c4*/ 	.short	0x0100
        /*02c6*/ 	.byte	0x08
	.zero		1


	//   ....[22]....
        /*02c8*/ 	.word	0x00001830
        /*02cc*/ 	.word	0x000000ff
        /*02d0*/ 	.word	0x00022800
        /*02d4*/ 	.short	0x010a
        /*02d6*/ 	.byte	0x31
	.zero		1


	//   ....[23]....
        /*02d8*/ 	.word	0x000018e0
        /*02dc*/ 	.word	0x000000ff
        /*02e0*/ 	.word	0x00022830
        /*02e4*/ 	.short	0x010a
        /*02e6*/ 	.byte	0x15
	.zero		1


	//   ....[24]....
        /*02e8*/ 	.word	0x00001920
        /*02ec*/ 	.word	0x000000ff
        /*02f0*/ 	.word	0x00022830
        /*02f4*/ 	.short	0x010a
        /*02f6*/ 	.byte	0x15
	.zero		1


	//   ....[25]....
        /*02f8*/ 	.word	0x00002cb0
        /*02fc*/ 	.word	0x00000000
        /*0300*/ 	.word	0x00000000
        /*0304*/ 	.short	0x0101
        /*0306*/ 	.byte	0x3f
	.zero		1


	//   ....[26]....
        /*0308*/ 	.word	0x000030d0
        /*030c*/ 	.word	0x000000ff
        /*0310*/ 	.word	0x00022850
        /*0314*/ 	.short	0x010a
        /*0316*/ 	.byte	0x15
	.zero		1


	//   ....[27]....
        /*0318*/ 	.word	0x00003110
        /*031c*/ 	.word	0x000000ff
        /*0320*/ 	.word	0x00022850
        /*0324*/ 	.short	0x010a
        /*0326*/ 	.byte	0x15
	.zero		1


	//   ....[28]....
        /*0328*/ 	.word	0x00003470
        /*032c*/ 	.word	0x00000008
        /*0330*/ 	.word	0x00000000
        /*0334*/ 	.short	0x0101
        /*0336*/ 	.byte	0x3f
	.zero		1


	//   ....[29]....
        /*0338*/ 	.word	0x00003590
        /*033c*/ 	.word	0x000000ff
        /*0340*/ 	.word	0x00022830
        /*0344*/ 	.short	0x010a
        /*0346*/ 	.byte	0x1d
	.zero		1


	//   ....[30]....
        /*0348*/ 	.word	0x000035d0
        /*034c*/ 	.word	0x000000ff
        /*0350*/ 	.word	0x00022830
        /*0354*/ 	.short	0x010a
        /*0356*/ 	.byte	0x1d
	.zero		1


	//   ....[31]....
        /*0358*/ 	.word	0x00004aa0
        /*035c*/ 	.word	0x00000003
        /*0360*/ 	.word	0x00000000
        /*0364*/ 	.short	0x0101
        /*0366*/ 	.byte	0x3f
	.zero		1


	//   ....[32]....
        /*0368*/ 	.word	0x00005540
        /*036c*/ 	.word	0x000000ff
        /*0370*/ 	.word	0x00022850
        /*0374*/ 	.short	0x010a
        /*0376*/ 	.byte	0x1d
	.zero		1


	//   ....[33]....
        /*0378*/ 	.word	0x00005580
        /*037c*/ 	.word	0x000000ff
        /*0380*/ 	.word	0x00022850
        /*0384*/ 	.short	0x010a
        /*0386*/ 	.byte	0x1d
	.zero		1


	//   ....[34]....
        /*0388*/ 	.word	0x00005870
        /*038c*/ 	.word	0x000000bb
        /*0390*/ 	.word	0x00000000
        /*0394*/ 	.short	0x0101
        /*0396*/ 	.byte	0x3f
	.zero		1


	//   ....[35]....
        /*0398*/ 	.word	0x00005980
        /*039c*/ 	.word	0x000000ff
        /*03a0*/ 	.word	0x00022830
        /*03a4*/ 	.short	0x010a
        /*03a6*/ 	.byte	0x16
	.zero		1


	//   ....[36]....
        /*03a8*/ 	.word	0x000059c0
        /*03ac*/ 	.word	0x000000ff
        /*03b0*/ 	.word	0x00022830
        /*03b4*/ 	.short	0x010a
        /*03b6*/ 	.byte	0x16
	.zero		1


	//   ....[37]....
        /*03b8*/ 	.word	0x00006620
        /*03bc*/ 	.word	0x0000009a
        /*03c0*/ 	.word	0x00000000
        /*03c4*/ 	.short	0x0101
        /*03c6*/ 	.byte	0x3f
	.zero		1


	//   ....[38]....
        /*03c8*/ 	.word	0x00007220
        /*03cc*/ 	.word	0x000000ff
        /*03d0*/ 	.word	0x00022850
        /*03d4*/ 	.short	0x010a
        /*03d6*/ 	.byte	0x16
	.zero		1


	//   ....[39]....
        /*03d8*/ 	.word	0x00007260
        /*03dc*/ 	.word	0x000000ff
        /*03e0*/ 	.word	0x00022850
        /*03e4*/ 	.short	0x010a
        /*03e6*/ 	.byte	0x16
	.zero		1


	//   ....[40]....
        /*03e8*/ 	.word	0x00007540
        /*03ec*/ 	.word	0x000000b7
        /*03f0*/ 	.word	0x00000000
        /*03f4*/ 	.short	0x0101
        /*03f6*/ 	.byte	0x3f
	.zero		1


	//   ....[41]....
        /*03f8*/ 	.word	0x00008f30
        /*03fc*/ 	.word	0x000000ff
        /*0400*/ 	.word	0x00000000
        /*0404*/ 	.short	0x0101
        /*0406*/ 	.byte	0x05
	.zero		1


	//   ....[42]....
        /*0408*/ 	.word	0x0000a760
        /*040c*/ 	.word	0x00000008
        /*0410*/ 	.word	0x00022840
        /*0414*/ 	.short	0x010a
        /*0416*/ 	.byte	0x3f
	.zero		1


	//   ....[43]....
        /*0418*/ 	.word	0x0000aa40
        /*041c*/ 	.word	0x000000ff
        /*0420*/ 	.word	0x00022820
        /*0424*/ 	.short	0x010a
        /*0426*/ 	.byte	0x25
	.zero		1


	//   ....[44]....
        /*0428*/ 	.word	0x0000aae0
        /*042c*/ 	.word	0x00000008
        /*0430*/ 	.word	0x00022860
        /*0434*/ 	.short	0x010a
        /*0436*/ 	.byte	0x3f
	.zero		1


	//   ....[45]....
        /*0438*/ 	.word	0x0000b000
        /*043c*/ 	.word	0x00000002
        /*0440*/ 	.word	0x00022840
        /*0444*/ 	.short	0x010a
        /*0446*/ 	.byte	0x3f
	.zero		1


	//   ....[46]....
        /*0448*/ 	.word	0x0000b170
        /*044c*/ 	.word	0x00000002
        /*0450*/ 	.word	0x00022860
        /*0454*/ 	.short	0x010a
        /*0456*/ 	.byte	0x3f
	.zero		1


	//   ....[47]....
        /*0458*/ 	.word	0x0000b640
        /*045c*/ 	.word	0x00000003
        /*0460*/ 	.word	0x00022840
        /*0464*/ 	.short	0x010a
        /*0466*/ 	.byte	0x3f
	.zero		1


	//   ....[48]....
        /*0468*/ 	.word	0x0000b7b0
        /*046c*/ 	.word	0x00000003
        /*0470*/ 	.word	0x00022860
        /*0474*/ 	.short	0x010a
        /*0476*/ 	.byte	0x3f
	.zero		1


	//   ....[49]....
        /*0478*/ 	.word	0x0000bc20
        /*047c*/ 	.word	0x00000002
        /*0480*/ 	.word	0x00022840
        /*0484*/ 	.short	0x010a
        /*0486*/ 	.byte	0x3f
	.zero		1


	//   ....[50]....
        /*0488*/ 	.word	0x0000bd90
        /*048c*/ 	.word	0x00000002
        /*0490*/ 	.word	0x00022860
        /*0494*/ 	.short	0x010a
        /*0496*/ 	.byte	0x3f
	.zero		1


	//   ....[51]....
        /*0498*/ 	.word	0x0000c320
        /*049c*/ 	.word	0x00000007
        /*04a0*/ 	.word	0x00022820
        /*04a4*/ 	.short	0x010a
        /*04a6*/ 	.byte	0x3f
	.zero		1


	//   ....[52]....
        /*04a8*/ 	.word	0x0000c470
        /*04ac*/ 	.word	0x00000005
        /*04b0*/ 	.word	0x00000000
        /*04b4*/ 	.short	0x010a
        /*04b6*/ 	.byte	0x3f
	.zero		1


	//   ....[53]....
        /*04b8*/ 	.word	0x0000c4e0
        /*04bc*/ 	.word	0x00000003
        /*04c0*/ 	.word	0x00000000
        /*04c4*/ 	.short	0x010a
        /*04c6*/ 	.byte	0x3f
	.zero		1


	//   ....[54]....
        /*04c8*/ 	.word	0x0000c540
        /*04cc*/ 	.word	0x00000005
        /*04d0*/ 	.word	0x00000000
        /*04d4*/ 	.short	0x010a
        /*04d6*/ 	.byte	0x3f
	.zero		1


	//   ....[55]....
        /*04d8*/ 	.word	0x0000c570
        /*04dc*/ 	.word	0x00000003
        /*04e0*/ 	.word	0x00000000
        /*04e4*/ 	.short	0x010a
        /*04e6*/ 	.byte	0x3f
	.zero		1


	//   ....[56]....
        /*04e8*/ 	.word	0x0000c5e0
        /*04ec*/ 	.word	0x00000003
        /*04f0*/ 	.word	0x00022800
        /*04f4*/ 	.short	0x010a
        /*04f6*/ 	.byte	0x3f
	.zero		1


	//   ....[57]....
        /*04f8*/ 	.word	0x0000c640
        /*04fc*/ 	.word	0x00000000
        /*0500*/ 	.word	0x00022830
        /*0504*/ 	.short	0x010a
        /*0506*/ 	.byte	0x3f
	.zero		1


	//   ....[58]....
        /*0508*/ 	.word	0x0000c690
        /*050c*/ 	.word	0x00000008
        /*0510*/ 	.word	0x00022850
        /*0514*/ 	.short	0x010a
        /*0516*/ 	.byte	0x3f
	.zero		1


	//   ....[59]....
        /*0518*/ 	.word	0x0000c6f0
        /*051c*/ 	.word	0x00000005
        /*0520*/ 	.word	0x00022830
        /*0524*/ 	.short	0x010a
        /*0526*/ 	.byte	0x3f
	.zero		1


	//   ....[60]....
        /*0528*/ 	.word	0x0000c740
        /*052c*/ 	.word	0x000000bb
        /*0530*/ 	.word	0x00022850
        /*0534*/ 	.short	0x010a
        /*0536*/ 	.byte	0x3f
	.zero		1


	//   ....[61]....
        /*0538*/ 	.word	0x0000c7a0
        /*053c*/ 	.word	0x00000005
        /*0540*/ 	.word	0x00022830
        /*0544*/ 	.short	0x010a
        /*0546*/ 	.byte	0x3f
	.zero		1


	//   ....[62]....
        /*0548*/ 	.word	0x0000c7f0
        /*054c*/ 	.word	0x000000b7
        /*0550*/ 	.word	0x00022850
        /*0554*/ 	.short	0x010a
        /*0556*/ 	.byte	0x3f
	.zero		1


	//   ....[63]....
        /*0558*/ 	.word	0x0000c970
        /*055c*/ 	.word	0x00000008
        /*0560*/ 	.word	0x00022840
        /*0564*/ 	.short	0x010a
        /*0566*/ 	.byte	0x3f
	.zero		1


	//   ....[64]....
        /*0568*/ 	.word	0x0000c9d0
        /*056c*/ 	.word	0x00000008
        /*0570*/ 	.word	0x00022820
        /*0574*/ 	.short	0x010a
        /*0576*/ 	.byte	0x3f
	.zero		1


	//   ....[65]....
        /*0578*/ 	.word	0x0000ca20
        /*057c*/ 	.word	0x00000008
        /*0580*/ 	.word	0x00022860
        /*0584*/ 	.short	0x010a
        /*0586*/ 	.byte	0x3f
	.zero		1


	//   ....[66]....
        /*0588*/ 	.word	0x0000ca70
        /*058c*/ 	.word	0x00000002
        /*0590*/ 	.word	0x00022840
        /*0594*/ 	.short	0x010a
        /*0596*/ 	.byte	0x3f
	.zero		1


	//   ....[67]....
        /*0598*/ 	.word	0x0000cac0
        /*059c*/ 	.word	0x00000002
        /*05a0*/ 	.word	0x00022860
        /*05a4*/ 	.short	0x010a
        /*05a6*/ 	.byte	0x3f
	.zero		1


	//   ....[68]....
        /*05a8*/ 	.word	0x0000cb10
        /*05ac*/ 	.word	0x00000003
        /*05b0*/ 	.word	0x00022840
        /*05b4*/ 	.short	0x010a
        /*05b6*/ 	.byte	0x3f
	.zero		1


	//   ....[69]....
        /*05b8*/ 	.word	0x0000cb60
        /*05bc*/ 	.word	0x00000003
        /*05c0*/ 	.word	0x00022860
        /*05c4*/ 	.short	0x010a
        /*05c6*/ 	.byte	0x3f
	.zero		1


	//   ....[70]....
        /*05c8*/ 	.word	0x0000cbb0
        /*05cc*/ 	.word	0x00000002
        /*05d0*/ 	.word	0x00022840
        /*05d4*/ 	.short	0x010a
        /*05d6*/ 	.byte	0x3f
	.zero		1


	//   ....[71]....
        /*05d8*/ 	.word	0x0000cc00
        /*05dc*/ 	.word	0x00000002
        /*05e0*/ 	.word	0x00022860
        /*05e4*/ 	.short	0x010a
        /*05e6*/ 	.byte	0x3f
	.zero		1


	//   ....[72]....
        /*05e8*/ 	.word	0x0000cce0
        /*05ec*/ 	.word	0x00000007
        /*05f0*/ 	.word	0x00022820
        /*05f4*/ 	.short	0x010a
        /*05f6*/ 	.byte	0x3f
	.zero		1


	//   ....[73]....
        /*05f8*/ 	.word	0x0000cd30
        /*05fc*/ 	.word	0x00000005
        /*0600*/ 	.word	0x00000000
        /*0604*/ 	.short	0x010a
        /*0606*/ 	.byte	0x3f
	.zero		1


	//   ....[74]....
        /*0608*/ 	.word	0x0000cd80
        /*060c*/ 	.word	0x00000003
        /*0610*/ 	.word	0x00000000
        /*0614*/ 	.short	0x010a
        /*0616*/ 	.byte	0x3f
	.zero		1


	//   ....[75]....
        /*0618*/ 	.word	0x0000cdd0
        /*061c*/ 	.word	0x00000005
        /*0620*/ 	.word	0x00000000
        /*0624*/ 	.short	0x010a
        /*0626*/ 	.byte	0x3f
	.zero		1


	//----- nvinfo : EIATTR_NUM_MBARRIERS
	.align		4
.L_1497:
        /*0628*/ 	.byte	0x03, 0x38
        /*062a*/ 	.short	0x0016


	//----- nvinfo : EIATTR_EXIT_INSTR_OFFSETS
	.align		4
        /*062c*/ 	.byte	0x04, 0x1c
        /*062e*/ 	.short	(.L_1499 - .L_1498)


	//   ....[0]....
.L_1498:
        /*0630*/ 	.word	0x00000a30


	//   ....[1]....
        /*0634*/ 	.word	0x00009980


	//   ....[2]....
        /*0638*/ 	.word	0x000099e0


	//   ....[3]....
        /*063c*/ 	.word	0x0000c390


	//   ....[4]....
        /*0640*/ 	.word	0x0000c5c0


	//----- nvinfo : EIATTR_MAX_THREADS
	.align		4
.L_1499:
        /*0644*/ 	.byte	0x04, 0x05
        /*0646*/ 	.short	(.L_1501 - .L_1500)
.L_1500:
        /*0648*/ 	.word	0x00000180
        /*064c*/ 	.word	0x00000001
        /*0650*/ 	.word	0x00000001


	//----- nvinfo : EIATTR_CRS_STACK_SIZE
	.align		4
.L_1501:
        /*0654*/ 	.byte	0x04, 0x1e
        /*0656*/ 	.short	(.L_1503 - .L_1502)
.L_1502:
        /*0658*/ 	.word	0x00000000


	//----- nvinfo : EIATTR_CBANK_PARAM_SIZE
	.align		4
.L_1503:
        /*065c*/ 	.byte	0x03, 0x19
        /*065e*/ 	.short	0x0bf0


	//----- nvinfo : EIATTR_PARAM_CBANK
	.align		4
        /*0660*/ 	.byte	0x04, 0x0a
        /*0662*/ 	.short	(.L_1505 - .L_1504)
	.align		4
.L_1504:
        /*0664*/ 	.word	index@(.nv.constant0._ZN7cutlass13device_kernelIN5flash11enable_sm90INS1_16FlashAttnFwdSm90INS1_25CollectiveMainloopFwdSm90ILi2EN4cute5tupleIJNS5_1CILi1EEES8_S8_EEENS6_IJNS7_ILi128EEENS7_ILi96EEENS7_ILi64EEEEEELi256ENS_10bfloat16_tEfNS_4arch4Sm90ELb1ELb0ELb0ELb0ELb0ELb0ELb0ELb1ELb0ELb0ELb0ELb0EEENS1_21CollectiveEpilogueFwdINS6_IJSA_NS7_ILi256EEESB_EEES9_SE_SG_Li256ELb0ELb0ELb0ELb0EEENS1_30DynamicPersistentTileSchedulerILi256ELi32ELb0ELb0ELb1EEEEEEEEEvNT_6ParamsE)
        /*0668*/ 	.short	0x0210
        /*066a*/ 	.short	0x0bf0


	//----- nvinfo : EIATTR_SW_WAR
	.align		4
.L_1505:
        /*066c*/ 	.byte	0x04, 0x36
        /*066e*/ 	.short	(.L_1507 - .L_1506)
.L_1506:
        /*0670*/ 	.word	0x00000008
.L_1507:


//--------------------- .nv.info._ZN7cutlass13device_kernelIN5flash11enable_sm90INS1_16FlashAttnFwdSm90INS1_25CollectiveMainloopFwdSm90ILi2EN4cute5tupleIJNS5_1CILi1EEES8_S8_EEENS6_IJNS7_ILi128EEENS7_ILi96EEENS7_ILi64EEEEEELi256ENS_10bfloat16_tEfNS_4arch4Sm90ELb1ELb0ELb0ELb0ELb0ELb0ELb1ELb1ELb0ELb0ELb0ELb0EEENS1_21CollectiveEpilogueFwdINS6_IJSA_NS7_ILi256EEESB_EEES9_SE_SG_Li256ELb0ELb0ELb0ELb0EEENS1_30DynamicPersistentTileSchedulerILi256ELi32ELb0ELb0ELb1EEEEEEEEEvNT_6ParamsE --------------------------
	.section	.nv.info._ZN7cutlass13device_kernelIN5flash11enable_sm90INS1_16FlashAttnFwdSm90INS1_25CollectiveMainloopFwdSm90ILi2EN4cute5tupleIJNS5_1CILi1EEES8_S8_EEENS6_IJNS7_ILi128EEENS7_ILi96EEENS7_ILi64EEEEEELi256ENS_10bfloat16_tEfNS_4arch4Sm90ELb1ELb0ELb0ELb0ELb0ELb0ELb1ELb1ELb0ELb0ELb0ELb0EEENS1_21CollectiveEpilogueFwdINS6_IJSA_NS7_ILi256EEESB_EEES9_SE_SG_Li256ELb0ELb0ELb0ELb0EEENS1_30DynamicPersistentTileSchedulerILi256ELi32ELb0ELb0ELb1EEEEEEEEEvNT_6ParamsE,"",@"SHT_CUDA_INFO"
	.sectionflags	@""
	.align	4


	//----- nvinfo : EIATTR_CUDA_API_VERSION
	.align		4
        /*0000*/ 	.byte	0x04, 0x37
        /*0002*/ 	.short	(.L_1509 - .L_1508)
.L_1508:
        /*0004*/ 	.word	0x00000082


	//----- nvinfo : EIATTR_KPARAM_INFO
	.align		4
.L_1509:
        /*0008*/ 	.byte	0x04, 0x17
        /*000a*/ 	.short	(.L_1511 - .L_1510)
.L_1510:
        /*000c*/ 	.word	0x00000000
        /*0010*/ 	.short	0x0000
        /*0012*/ 	.short	0x0070
        /*0014*/ 	.byte	0x00, 0xf0, 0x01, 0x32


	//----- nvinfo : EIATTR_SPARSE_MMA_MASK
	.align		4
.L_1511:
        /*0018*/ 	.byte	0x03, 0x50
        /*001a*/ 	.short	0x0000


	//----- nvinfo : EIATTR_MAXREG_COUNT
	.align		4
        /*001c*/ 	.byte	0x03, 0x1b
        /*001e*/ 	.short	0x00a8


	//----- nvinfo : EIATTR_NUM_BARRIERS
	.align		4
        /*0020*/ 	.byte	0x02, 0x4c
        /*0022*/ 	.byte	0x10
	.zero		1


	//----- nvinfo : EIATTR_EXTERNS
	.align		4
        /*0024*/ 	.byte	0x04, 0x0f
        /*0026*/ 	.short	(.L_1513 - .L_1512)


	//   ....[0]....
	.align		4
.L_1512:
        /*0028*/ 	.word	index@(__assertfail)


	//----- nvinfo : EIATTR_ANNOTATIONS
	.align		4
.L_1513:
        /*002c*/ 	.byte	0x04, 0x55
        /*002e*/ 	.short	(.L_1515 - .L_1514)


	//   ....[0]....
.L_1514:
        /*0030*/ 	.word	0x00000001
        /*0034*/ 	.byte	0xa0, 0x09, 0x00, 0x00, 0x01, 0x00, 0x00, 0x00, 0xb0, 0x0a, 0x00, 0x00, 0x01, 0x00, 0x00, 0x00
        /*0044*/ 	.byte	0xb0, 0xb1, 0x00, 0x00, 0x01, 0x00, 0x00, 0x00, 0x60, 0xb2, 0x00, 0x00, 0x01, 0x00, 0x00, 0x00
        /*0054*/ 	.byte	0x70, 0xb2, 0x00, 0x00, 0x01, 0x00, 0x00, 0x00, 0x80, 0xb2, 0x00, 0x00, 0x01, 0x00, 0x00, 0x00
        /*0064*/ 	.byte	0xa0, 0xc0, 0x00, 0x00, 0x01, 0x00, 0x00, 0x00, 0x00, 0xc1, 0x00, 0x00, 0x01, 0x00, 0x00, 0x00
        /*0074*/ 	.byte	0xa0, 0xda, 0x00, 0x00, 0x01, 0x00, 0x00, 0x00, 0xd0, 0xdb, 0x00, 0x00, 0x01, 0x00, 0x00, 0x00
        /*0084*/ 	.byte	0xa0, 0xdc, 0x00, 0x00, 0x01, 0x00, 0x00, 0x00, 0x40, 0xdd, 0x00, 0x00, 0x01, 0x00, 0x00, 0x00
        /*0094*/ 	.byte	0x80, 0xde, 0x00, 0x00


	//----- nvinfo : EIATTR_MERCURY_ISA_VERSION
	.align		4
.L_1515:
        /*0098*/ 	.byte	0x03, 0x5f
        /*009a*/ 	.short	0x0101


	//----- nvinfo : EIATTR_INT_WARP_WIDE_INSTR_OFFSETS
	.align		4
        /*009c*/ 	.byte	0x04, 0x31
        /*009e*/ 	.short	(.L_1517 - .L_1516)


	//   ....[0]....
.L_1516:
        /*00a0*/ 	.word	0x000001b0


	//   ....[1]....
        /*00a4*/ 	.word	0x000001e0


	//   ....[2]....
        /*00a8*/ 	.word	0x00000250


	//   ....[3]....
        /*00ac*/ 	.word	0x00000290


	//   ....[4]....
        /*00b0*/ 	.word	0x0000b700


	//   ....[5]....
        /*00b4*/ 	.word	0x0000b790


	//   ....[6]....
        /*00b8*/ 	.word	0x0000bc80


	//   ....[7]....
        /*00bc*/ 	.word	0x0000db20


	//   ....[8]....
        /*00c0*/ 	.word	0x0000dbb0


	//----- nvinfo : EIATTR_COOP_GROUP_MASK_REGIDS
	.align		4
.L_1517:
        /*00c4*/ 	.byte	0x04, 0x29
        /*00c6*/ 	.short	(.L_1519 - .L_1518)


	//   ....[0]....
.L_1518:
        /*00c8*/ 	.word	0xffffffff


	//   ....[1]....
        /*00cc*/ 	.word	0xffffffff


	//   ....[2]....
        /*00d0*/ 	.word	0xffffffff


	//   ....[3]....
        /*00d4*/ 	.word	0xffffffff


	//   ....[4]....
        /*00d8*/ 	.word	0xffffffff


	//   ....[5]....
        /*00dc*/ 	.word	0xffffffff


	//   ....[6]....
        /*00e0*/ 	.word	0xffffffff


	//   ....[7]....
        /*00e4*/ 	.word	0xffffffff


	//   ....[8]....
        /*00e8*/ 	.word	0xffffffff


	//   ....[9]....
        /*00ec*/ 	.word	0xffffffff


	//   ....[10]....
        /*00f0*/ 	.word	0xffffffff


	//   ....[11]....
        /*00f4*/ 	.word	0xffffffff


	//   ....[12]....
        /*00f8*/ 	.word	0xffffffff


	//   ....[13]....
        /*00fc*/ 	.word	0xffffffff


	//   ....[14]....
        /*0100*/ 	.word	0xffffffff


	//   ....[15]....
        /*0104*/ 	.word	0xffffffff


	//   ....[16]....
        /*0108*/ 	.word	0xffffffff


	//   ....[17]....
        /*010c*/ 	.word	0xffffffff


	//   ....[18]....
        /*0110*/ 	.word	0xffffffff


	//   ....[19]....
        /*0114*/ 	.word	0xffffffff


	//   ....[20]....
        /*0118*/ 	.word	0xffffffff


	//   ....[21]....
        /*011c*/ 	.word	0xffffffff


	//   ....[22]....
        /*0120*/ 	.word	0xffffffff


	//   ....[23]....
        /*0124*/ 	.word	0xffffffff


	//   ....[24]....
        /*0128*/ 	.word	0xffffffff


	//   ....[25]....
        /*012c*/ 	.word	0xffffffff


	//   ....[26]....
        /*0130*/ 	.word	0xffffffff


	//   ....[27]....
        /*0134*/ 	.word	0xffffffff


	//   ....[28]....
        /*0138*/ 	.word	0x0500000f


	//   ....[29]....
        /*013c*/ 	.word	0x0500000f


	//----- nvinfo : EIATTR_COOP_GROUP_INSTR_OFFSETS
	.align		4
.L_1519:
        /*0140*/ 	.byte	0x04, 0x28
        /*0142*/ 	.short	(.L_1521 - .L_1520)


	//   ....[0]....
.L_1520:
        /*0144*/ 	.word	0x00000060


	//   ....[1]....
        /*0148*/ 	.word	0x000001c0


	//   ....[2]....
        /*014c*/ 	.word	0x00000270


	//   ....[3]....
        /*0150*/ 	.word	0x00000410


	//   ....[4]....
        /*0154*/ 	.word	0x00000570


	//   ....[5]....
        /*0158*/ 	.word	0x00000690


	//   ....[6]....
        /*015c*/ 	.word	0x000007f0


	//   ....[7]....
        /*0160*/ 	.word	0x000016f0


	//   ....[8]....
        /*0164*/ 	.word	0x000030d0


	//   ....[9]....
        /*0168*/ 	.word	0x000030f0


	//   ....[10]....
        /*016c*/ 	.word	0x00003110


	//   ....[11]....
        /*0170*/ 	.word	0x00003150


	//   ....[12]....
        /*0174*/ 	.word	0x000052b0


	//   ....[13]....
        /*0178*/ 	.word	0x000052c0


	//   ....[14]....
        /*017c*/ 	.word	0x000052f0


	//   ....[15]....
        /*0180*/ 	.word	0x00005300


	//   ....[16]....
        /*0184*/ 	.word	0x00007620


	//   ....[17]....
        /*0188*/ 	.word	0x00007690


	//   ....[18]....
        /*018c*/ 	.word	0x000076b0


	//   ....[19]....
        /*0190*/ 	.word	0x000076d0


	//   ....[20]....
        /*0194*/ 	.word	0x00008ca0


	//   ....[21]....
        /*0198*/ 	.word	0x00008d20


	//   ....[22]....
        /*019c*/ 	.word	0x00008d70


	//   ....[23]....
        /*01a0*/ 	.word	0x00008da0


	//   ....[24]....
        /*01a4*/ 	.word	0x0000a470


	//   ....[25]....
        /*01a8*/ 	.word	0x0000b170


	//   ....[26]....
        /*01ac*/ 	.word	0x0000dc40


	//   ....[27]....
        /*01b0*/ 	.word	0x0000de20


	//   ....[28]....
        /*01b4*/ 	.word	0x0000e400


	//   ....[29]....
        /*01b8*/ 	.word	0x0000e7d0


	//----- nvinfo : EIATTR_REG_RECONFIG
	.align		4
.L_1521:
        /*01bc*/ 	.byte	0x01, 0x54
	.zero		2


	//----- nvinfo : EIATTR_SYSCALL_OFFSETS
	.align		4
        /*01c0*/ 	.byte	0x04, 0x46
        /*01c2*/ 	.short	(.L_1523 - .L_1522)


	//   ....[0]....
.L_1522:
        /*01c4*/ 	.word	0x000018f0


	//   ....[1]....
        /*01c8*/ 	.word	0x0000b910


	//   ....[2]....
        /*01cc*/ 	.word	0x0000ba40


	//   ....[3]....
        /*01d0*/ 	.word	0x0000bb40


	//----- nvinfo : EIATTR_MBARRIER_INSTR_OFFSETS
	.align		4
.L_1523:
        /*01d4*/ 	.byte	0x04, 0x39
        /*01d6*/ 	.short	(.L_1525 - .L_1524)


	//   ....[0]....
.L_1524:
        /*01d8*/ 	.word	0x000002b0
        /*01dc*/ 	.word	0x000000ff
        /*01e0*/ 	.word	0x00032400
        /*01e4*/ 	.short	0x0100
        /*01e6*/ 	.byte	0x06
	.zero		1


	//   ....[1]....
        /*01e8*/ 	.word	0x000002c0
        /*01ec*/ 	.word	0x000000ff
        /*01f0*/ 	.word	0x00032410
        /*01f4*/ 	.short	0x0100
        /*01f6*/ 	.byte	0x06
	.zero		1


	//   ....[2]....
        /*01f8*/ 	.word	0x000002d0
        /*01fc*/ 	.word	0x000000ff
        /*0200*/ 	.word	0x00032420
        /*0204*/ 	.short	0x0100
        /*0206*/ 	.byte	0x06
	.zero		1


	//   ....[3]....
        /*0208*/ 	.word	0x000003c0
        /*020c*/ 	.word	0x000000ff
        /*0210*/ 	.word	0x00032430
        /*0214*/ 	.short	0x0100
        /*0216*/ 	.byte	0x08
	.zero		1


	//   ....[4]....
        /*0218*/ 	.word	0x000003d0
        /*021c*/ 	.word	0x000000ff
        /*0220*/ 	.word	0x00032440
        /*0224*/ 	.short	0x0100
        /*0226*/ 	.byte	0x08
	.zero		1


	//   ....[5]....
        /*0228*/ 	.word	0x000003e0
        /*022c*/ 	.word	0x000000ff
        /*0230*/ 	.word	0x00032438
        /*0234*/ 	.short	0x0100
        /*0236*/ 	.byte	0x08
	.zero		1


	//   ....[6]....
        /*0238*/ 	.word	0x000003f0
        /*023c*/ 	.word	0x000000ff
        /*0240*/ 	.word	0x00032448
        /*0244*/ 	.short	0x0100
        /*0246*/ 	.byte	0x08
	.zero		1


	//   ....[7]....
        /*0248*/ 	.word	0x00000520
        /*024c*/ 	.word	0x000000ff
        /*0250*/ 	.word	0x00032450
        /*0254*/ 	.short	0x0100
        /*0256*/ 	.byte	0x08
	.zero		1


	//   ....[8]....
        /*0258*/ 	.word	0x00000530
        /*025c*/ 	.word	0x000000ff
        /*0260*/ 	.word	0x00032460
        /*0264*/ 	.short	0x0100
        /*0266*/ 	.byte	0x08
	.zero		1


	//   ....[9]....
        /*0268*/ 	.word	0x00000540
        /*026c*/ 	.word	0x000000ff
        /*0270*/ 	.word	0x00032458
        /*0274*/ 	.short	0x0100
        /*0276*/ 	.byte	0x08
	.zero		1


	//   ....[10]....
        /*0278*/ 	.word	0x00000550
        /*027c*/ 	.word	0x000000ff
        /*0280*/ 	.word	0x00032468
        /*0284*/ 	.short	0x0100
        /*0286*/ 	.byte	0x08
	.zero		1


	//   ....[11]....
        /*0288*/ 	.word	0x00000640
        /*028c*/ 	.word	0x000000ff
        /*0290*/ 	.word	0x00032470
        /*0294*/ 	.short	0x0100
        /*0296*/ 	.byte	0x06
	.zero		1


	//   ....[12]....
        /*0298*/ 	.word	0x00000650
        /*029c*/ 	.word	0x000000ff
        /*02a0*/ 	.word	0x00032480
        /*02a4*/ 	.short	0x0100
        /*02a6*/ 	.byte	0x06
	.zero		1


	//   ....[13]....
        /*02a8*/ 	.word	0x00000660
        /*02ac*/ 	.word	0x000000ff
        /*02b0*/ 	.word	0x00032478
        /*02b4*/ 	.short	0x0100
        /*02b6*/ 	.byte	0x06
	.zero		1


	//   ....[14]....
        /*02b8*/ 	.word	0x00000670
        /*02bc*/ 	.word	0x000000ff
        /*02c0*/ 	.word	0x00032488
        /*02c4*/ 	.short	0x0100
        /*02c6*/ 	.byte	0x06
	.zero		1


	//   ....[15]....
        /*02c8*/ 	.word	0x000007a0
        /*02cc*/ 	.word	0x000000ff
        /*02d0*/ 	.word	0x00032490
        /*02d4*/ 	.short	0x0100
        /*02d6*/ 	.byte	0x08
	.zero		1


	//   ....[16]....
        /*02d8*/ 	.word	0x000007b0
        /*02dc*/ 	.word	0x000000ff
        /*02e0*/ 	.word	0x000324a0
        /*02e4*/ 	.short	0x0100
        /*02e6*/ 	.byte	0x08
	.zero		1


	//   ....[17]....
        /*02e8*/ 	.word	0x000007c0
        /*02ec*/ 	.word	0x000000ff
        /*02f0*/ 	.word	0x00032498
        /*02f4*/ 	.short	0x0100
        /*02f6*/ 	.byte	0x08
	.zero		1


	//   ....[18]....
        /*02f8*/ 	.word	0x000007d0
        /*02fc*/ 	.word	0x000000ff
        /*0300*/ 	.word	0x000324a8
        /*0304*/ 	.short	0x0100
        /*0306*/ 	.byte	0x08
	.zero		1


	//   ....[19]....
        /*0308*/ 	.word	0x00000900
        /*030c*/ 	.word	0x000000ff
        /*0310*/ 	.word	0x000324b0
        /*0314*/ 	.short	0x0100
        /*0316*/ 	.byte	0x08
	.zero		1


	//   ....[20]....
        /*0318*/ 	.word	0x00000910
        /*031c*/ 	.word	0x000000ff
        /*0320*/ 	.word	0x000324c0
        /*0324*/ 	.short	0x0100
        /*0326*/ 	.byte	0x08
	.zero		1


	//   ....[21]....
        /*0328*/ 	.word	0x00000920
        /*032c*/ 	.word	0x000000ff
        /*0330*/ 	.word	0x000324b8
        /*0334*/ 	.short	0x0100
        /*0336*/ 	.byte	0x08
	.zero		1


	//   ....[22]....
        /*0338*/ 	.word	0x00000930
        /*033c*/ 	.word	0x000000ff
        /*0340*/ 	.word	0x000324c8
        /*0344*/ 	.short	0x0100
        /*0346*/ 	.byte	0x08
	.zero		1


	//   ....[23]....
        /*0348*/ 	.word	0x00001950
        /*034c*/ 	.word	0x000000ff
        /*0350*/ 	.word	0x00032400
        /*0354*/ 	.short	0x010a
        /*0356*/ 	.byte	0x27
	.zero		1


	//   ....[24]....
        /*0358*/ 	.word	0x00001a10
        /*035c*/ 	.word	0x000000ff
        /*0360*/ 	.word	0x00032430
        /*0364*/ 	.short	0x010a
        /*0366*/ 	.byte	0x07
	.zero		1


	//   ....[25]....
        /*0368*/ 	.word	0x00001a50
        /*036c*/ 	.word	0x000000ff
        /*0370*/ 	.word	0x00032430
        /*0374*/ 	.short	0x010a
        /*0376*/ 	.byte	0x07
	.zero		1


	//   ....[26]....
        /*0378*/ 	.word	0x00001d40
        /*037c*/ 	.word	0x000000ff
        /*0380*/ 	.word	0x00032410
        /*0384*/ 	.short	0x010a
        /*0386*/ 	.byte	0x27
	.zero		1


	//   ....[27]....
        /*0388*/ 	.word	0x00001d80
        /*038c*/ 	.word	0x000000ff
        /*0390*/ 	.word	0x00032450
        /*0394*/ 	.short	0x010a
        /*0396*/ 	.byte	0x07
	.zero		1


	//   ....[28]....
        /*0398*/ 	.word	0x00001dc0
        /*039c*/ 	.word	0x000000ff
        /*03a0*/ 	.word	0x00032450
        /*03a4*/ 	.short	0x010a
        /*03a6*/ 	.byte	0x07
	.zero		1


	//   ....[29]....
        /*03a8*/ 	.word	0x00003370
        /*03ac*/ 	.word	0x00000018
        /*03b0*/ 	.word	0x00000000
        /*03b4*/ 	.short	0x0101
        /*03b6*/ 	.byte	0x3f
	.zero		1


	//   ....[30]....
        /*03b8*/ 	.word	0x00003ed0
        /*03bc*/ 	.word	0x000000bf
        /*03c0*/ 	.word	0x00000000
        /*03c4*/ 	.short	0x0101
        /*03c6*/ 	.byte	0x3f
	.zero		1


	//   ....[31]....
        /*03c8*/ 	.word	0x00003fe0
        /*03cc*/ 	.word	0x000000ff
        /*03d0*/ 	.word	0x00032430
        /*03d4*/ 	.short	0x010a
        /*03d6*/ 	.byte	0x04
	.zero		1


	//   ....[32]....
        /*03d8*/ 	.word	0x00004020
        /*03dc*/ 	.word	0x000000ff
        /*03e0*/ 	.word	0x00032430
        /*03e4*/ 	.short	0x010a
        /*03e6*/ 	.byte	0x04
	.zero		1


	//   ....[33]....
        /*03e8*/ 	.word	0x00004230
        /*03ec*/ 	.word	0x000000ff
        /*03f0*/ 	.word	0x00032450
        /*03f4*/ 	.short	0x010a
        /*03f6*/ 	.byte	0x04
	.zero		1


	//   ....[34]....
        /*03f8*/ 	.word	0x00004270
        /*03fc*/ 	.word	0x000000ff
        /*0400*/ 	.word	0x00032450
        /*0404*/ 	.short	0x010a
        /*0406*/ 	.byte	0x04
	.zero		1


	//   ....[35]....
        /*0408*/ 	.word	0x000054d0
        /*040c*/ 	.word	0x00000098
        /*0410*/ 	.word	0x00000000
        /*0414*/ 	.short	0x0101
        /*0416*/ 	.byte	0x3f
	.zero		1


	//   ....[36]....
        /*0418*/ 	.word	0x00006950
        /*041c*/ 	.word	0x000000d3
        /*0420*/ 	.word	0x00000000
        /*0424*/ 	.short	0x0101
        /*0426*/ 	.byte	0x3f
	.zero		1


	//   ....[37]....
        /*0428*/ 	.word	0x00006a50
        /*042c*/ 	.word	0x000000ff
        /*0430*/ 	.word	0x00032430
        /*0434*/ 	.short	0x010a
        /*0436*/ 	.byte	0x04
	.zero		1


	//   ....[38]....
        /*0438*/ 	.word	0x00006a90
        /*043c*/ 	.word	0x000000ff
        /*0440*/ 	.word	0x00032430
        /*0444*/ 	.short	0x010a
        /*0446*/ 	.byte	0x04
	.zero		1


	//   ....[39]....
        /*0448*/ 	.word	0x00006ca0
        /*044c*/ 	.word	0x000000ff
        /*0450*/ 	.word	0x00032450
        /*0454*/ 	.short	0x010a
        /*0456*/ 	.byte	0x04
	.zero		1


	//   ....[40]....
        /*0458*/ 	.word	0x00006ce0
        /*045c*/ 	.word	0x000000ff
        /*0460*/ 	.word	0x00032450
        /*0464*/ 	.short	0x010a
        /*0466*/ 	.byte	0x04
	.zero		1


	//   ....[41]....
        /*0468*/ 	.word	0x00007980
        /*046c*/ 	.word	0x00000098
        /*0470*/ 	.word	0x00000000
        /*0474*/ 	.short	0x0101
        /*0476*/ 	.byte	0x3f
	.zero		1


	//   ....[42]....
        /*0478*/ 	.word	0x00008c80
        /*047c*/ 	.word	0x000000d7
        /*0480*/ 	.word	0x00000000
        /*0484*/ 	.short	0x0101
        /*0486*/ 	.byte	0x3f
	.zero		1


	//   ....[43]....
        /*0488*/ 	.word	0x0000a6c0
        /*048c*/ 	.word	0x000000ff
        /*0490*/ 	.word	0x00000000
        /*0494*/ 	.short	0x0101
        /*0496*/ 	.byte	0x05
	.zero		1


	//   ....[44]....
        /*0498*/ 	.word	0x0000bed0
        /*049c*/ 	.word	0x0000000a
        /*04a0*/ 	.word	0x00032440
        /*04a4*/ 	.short	0x010a
        /*04a6*/ 	.byte	0x3f
	.zero		1


	//   ....[45]....
        /*04a8*/ 	.word	0x0000c430
        /*04ac*/ 	.word	0x00000012
        /*04b0*/ 	.word	0x00032420
        /*04b4*/ 	.short	0x010a
        /*04b6*/ 	.byte	0x3f
	.zero		1


	//   ....[46]....
        /*04b8*/ 	.word	0x0000c4b0
        /*04bc*/ 	.word	0x0000000a
        /*04c0*/ 	.word	0x00032460
        /*04c4*/ 	.short	0x010a
        /*04c6*/ 	.byte	0x3f
	.zero		1


	//   ....[47]....
        /*04c8*/ 	.word	0x0000c9d0
        /*04cc*/ 	.word	0x00000002
        /*04d0*/ 	.word	0x00032440
        /*04d4*/ 	.short	0x010a
        /*04d6*/ 	.byte	0x3f
	.zero		1


	//   ....[48]....
        /*04d8*/ 	.word	0x0000cb60
        /*04dc*/ 	.word	0x00000002
        /*04e0*/ 	.word	0x00032460
        /*04e4*/ 	.short	0x010a
        /*04e6*/ 	.byte	0x3f
	.zero		1


	//   ....[49]....
        /*04e8*/ 	.word	0x0000d030
        /*04ec*/ 	.word	0x00000003
        /*04f0*/ 	.word	0x00032440
        /*04f4*/ 	.short	0x010a
        /*04f6*/ 	.byte	0x3f
	.zero		1


	//   ....[50]....
        /*04f8*/ 	.word	0x0000d1c0
        /*04fc*/ 	.word	0x00000003
        /*0500*/ 	.word	0x00032460
        /*0504*/ 	.short	0x010a
        /*0506*/ 	.byte	0x3f
	.zero		1


	//   ....[51]....
        /*0508*/ 	.word	0x0000d640
        /*050c*/ 	.word	0x00000002
        /*0510*/ 	.word	0x00032440
        /*0514*/ 	.short	0x010a
        /*0516*/ 	.byte	0x3f
	.zero		1


	//   ....[52]....
        /*0518*/ 	.word	0x0000d7d0
        /*051c*/ 	.word	0x00000002
        /*0520*/ 	.word	0x00032460
        /*0524*/ 	.short	0x010a
        /*0526*/ 	.byte	0x3f
	.zero		1


	//   ....[53]....
        /*0528*/ 	.word	0x0000ddd0
        /*052c*/ 	.word	0x00000007
        /*0530*/ 	.word	0x00032420
        /*0534*/ 	.short	0x010a
        /*0536*/ 	.byte	0x3f
	.zero		1


	//   ....[54]....
        /*0538*/ 	.word	0x0000df20
        /*053c*/ 	.word	0x00000005
        /*0540*/ 	.word	0x00000000
        /*0544*/ 	.short	0x010a
        /*0546*/ 	.byte	0x3f
	.zero		1


	//   ....[55]....
        /*0548*/ 	.word	0x0000df90
        /*054c*/ 	.word	0x00000003
        /*0550*/ 	.word	0x00000000
        /*0554*/ 	.short	0x010a
        /*0556*/ 	.byte	0x3f
	.zero		1


	//   ....[56]....
        /*0558*/ 	.word	0x0000dff0
        /*055c*/ 	.word	0x00000005
        /*0560*/ 	.word	0x00000000
        /*0564*/ 	.short	0x010a
        /*0566*/ 	.byte	0x3f
	.zero		1


	//   ....[57]....
        /*0568*/ 	.word	0x0000e020
        /*056c*/ 	.word	0x00000003
        /*0570*/ 	.word	0x00000000
        /*0574*/ 	.short	0x010a
        /*0576*/ 	.byte	0x3f
	.zero		1


	//   ....[58]....
        /*0578*/ 	.word	0x0000e090
        /*057c*/ 	.word	0x00000003
        /*0580*/ 	.word	0x00032400
        /*0584*/ 	.short	0x010a
        /*0586*/ 	.byte	0x3f
	.zero		1


	//   ....[59]....
        /*0588*/ 	.word	0x0000e0f0
        /*058c*/ 	.word	0x00000003
        /*0590*/ 	.word	0x00032430
        /*0594*/ 	.short	0x010a
        /*0596*/ 	.byte	0x3f
	.zero		1


	//   ....[60]....
        /*0598*/ 	.word	0x0000e150
        /*059c*/ 	.word	0x00000003
        /*05a0*/ 	.word	0x00032410
        /*05a4*/ 	.short	0x010a
        /*05a6*/ 	.byte	0x3f
	.zero		1


	//   ....[61]....
        /*05a8*/ 	.word	0x0000e1b0
        /*05ac*/ 	.word	0x00000003
        /*05b0*/ 	.word	0x00032450
        /*05b4*/ 	.short	0x010a
        /*05b6*/ 	.byte	0x3f
	.zero		1


	//   ....[62]....
        /*05b8*/ 	.word	0x0000e210
        /*05bc*/ 	.word	0x00000098
        /*05c0*/ 	.word	0x00032430
        /*05c4*/ 	.short	0x010a
        /*05c6*/ 	.byte	0x3f
	.zero		1


	//   ....[63]....
        /*05c8*/ 	.word	0x0000e270
        /*05cc*/ 	.word	0x000000cc
        /*05d0*/ 	.word	0x00032450
        /*05d4*/ 	.short	0x010a
        /*05d6*/ 	.byte	0x3f
	.zero		1


	//   ....[64]....
        /*05d8*/ 	.word	0x0000e2d0
        /*05dc*/ 	.word	0x00000098
        /*05e0*/ 	.word	0x00032430
        /*05e4*/ 	.short	0x010a
        /*05e6*/ 	.byte	0x3f
	.zero		1


	//   ....[65]....
        /*05e8*/ 	.word	0x0000e330
        /*05ec*/ 	.word	0x000000cc
        /*05f0*/ 	.word	0x00032450
        /*05f4*/ 	.short	0x010a
        /*05f6*/ 	.byte	0x3f
	.zero		1


	//   ....[66]....
        /*05f8*/ 	.word	0x0000e4b0
        /*05fc*/ 	.word	0x0000000a
        /*0600*/ 	.word	0x00032440
        /*0604*/ 	.short	0x010a
        /*0606*/ 	.byte	0x3f
	.zero		1


	//   ....[67]....
        /*0608*/ 	.word	0x0000e500
        /*060c*/ 	.word	0x00000012
        /*0610*/ 	.word	0x00032420
        /*0614*/ 	.short	0x010a
        /*0616*/ 	.byte	0x3f
	.zero		1


	//   ....[68]....
        /*0618*/ 	.word	0x0000e550
        /*061c*/ 	.word	0x0000000a
        /*0620*/ 	.word	0x00032460
        /*0624*/ 	.short	0x010a
        /*0626*/ 	.byte	0x3f
	.zero		1


	//   ....[69]....
        /*0628*/ 	.word	0x0000e5a0
        /*062c*/ 	.word	0x00000002
        /*0630*/ 	.word	0x00032440
        /*0634*/ 	.short	0x010a
        /*0636*/ 	.byte	0x3f
	.zero		1


	//   ....[70]....
        /*0638*/ 	.word	0x0000e5f0
        /*063c*/ 	.word	0x00000002
        /*0640*/ 	.word	0x00032460
        /*0644*/ 	.short	0x010a
        /*0646*/ 	.byte	0x3f
	.zero		1


	//   ....[71]....
        /*0648*/ 	.word	0x0000e640
        /*064c*/ 	.word	0x00000003
        /*0650*/ 	.word	0x00032440
        /*0654*/ 	.short	0x010a
        /*0656*/ 	.byte	0x3f
	.zero		1


	//   ....[72]....
        /*0658*/ 	.word	0x0000e690
        /*065c*/ 	.word	0x00000003
        /*0660*/ 	.word	0x00032460
        /*0664*/ 	.short	0x010a
        /*0666*/ 	.byte	0x3f
	.zero		1


	//   ....[73]....
        /*0668*/ 	.word	0x0000e6e0
        /*066c*/ 	.word	0x00000002
        /*0670*/ 	.word	0x00032440
        /*0674*/ 	.short	0x010a
        /*0676*/ 	.byte	0x3f
	.zero		1


	//   ....[74]....
        /*0678*/ 	.word	0x0000e730
        /*067c*/ 	.word	0x00000002
        /*0680*/ 	.word	0x00032460
        /*0684*/ 	.short	0x010a
        /*0686*/ 	.byte	0x3f
	.zero		1


	//   ....[75]....
        /*0688*/ 	.word	0x0000e810
        /*068c*/ 	.word	0x00000007
        /*0690*/ 	.word	0x00032420
        /*0694*/ 	.short	0x010a
        /*0696*/ 	.byte	0x3f
	.zero		1


	//   ....[76]....
        /*0698*/ 	.word	0x0000e860
        /*069c*/ 	.word	0x00000005
        /*06a0*/ 	.word	0x00000000
        /*06a4*/ 	.short	0x010a
        /*06a6*/ 	.byte	0x3f
	.zero		1


	//   ....[77]....
        /*06a8*/ 	.word	0x0000e8b0
        /*06ac*/ 	.word	0x00000003
        /*06b0*/ 	.word	0x00000000
        /*06b4*/ 	.short	0x010a
        /*06b6*/ 	.byte	0x3f
	.zero		1


	//   ....[78]....
        /*06b8*/ 	.word	0x0000e900
        /*06bc*/ 	.word	0x00000005
        /*06c0*/ 	.word	0x00000000
        /*06c4*/ 	.short	0x010a
        /*06c6*/ 	.byte	0x3f
	.zero		1


	//----- nvinfo : EIATTR_NUM_MBARRIERS
	.align		4
.L_1525:
        /*06c8*/ 	.byte	0x03, 0x38
        /*06ca*/ 	.short	0x0017


	//----- nvinfo : EIATTR_EXIT_INSTR_OFFSETS
	.align		4
        /*06cc*/ 	.byte	0x04, 0x1c
        /*06ce*/ 	.short	(.L_1527 - .L_1526)


	//   ....[0]....
.L_1526:
        /*06d0*/ 	.word	0x00000aa0


	//   ....[1]....
        /*06d4*/ 	.word	0x0000b130


	//   ....[2]....
        /*06d8*/ 	.word	0x0000b190


	//   ....[3]....
        /*06dc*/ 	.word	0x0000de40


	//   ....[4]....
        /*06e0*/ 	.word	0x0000e070


	//----- nvinfo : EIATTR_MAX_THREADS
	.align		4
.L_1527:
        /*06e4*/ 	.byte	0x04, 0x05
        /*06e6*/ 	.short	(.L_1529 - .L_1528)
.L_1528:
        /*06e8*/ 	.word	0x00000180
        /*06ec*/ 	.word	0x00000001
        /*06f0*/ 	.word	0x00000001


	//----- nvinfo : EIATTR_CRS_STACK_SIZE
	.align		4
.L_1529:
        /*06f4*/ 	.byte	0x04, 0x1e
        /*06f6*/ 	.short	(.L_1531 - .L_1530)
.L_1530:
        /*06f8*/ 	.word	0x00000000


	//----- nvinfo : EIATTR_CBANK_PARAM_SIZE
	.align		4
.L_1531:
        /*06fc*/ 	.byte	0x03, 0x19
        /*06fe*/ 	.short	0x0cf0


	//----- nvinfo : EIATTR_PARAM_CBANK
	.align		4
        /*0700*/ 	.byte	0x04, 0x0a
        /*0702*/ 	.short	(.L_1533 - .L_1532)
	.align		4
.L_1532:
        /*0704*/ 	.word	index@(.nv.constant0._ZN7cutlass13device_kernelIN5flash11enable_sm90INS1_16FlashAttnFwdSm90INS1_25CollectiveMainloopFwdSm90ILi2EN4cute5tupleIJNS5_1CILi1EEES8_S8_EEENS6_IJNS7_ILi128EEENS7_ILi96EEENS7_ILi64EEEEEELi256ENS_10bfloat16_tEfNS_4arch4Sm90ELb1ELb0ELb0ELb0ELb0ELb0ELb1ELb1ELb0ELb0ELb0ELb0EEENS1_21CollectiveEpilogueFwdINS6_IJSA_NS7_ILi256EEESB_EEES9_SE_SG_Li256ELb0ELb0ELb0ELb0EEENS1_30DynamicPersistentTileSchedulerILi256ELi32ELb0ELb0ELb1EEEEEEEEEvNT_6ParamsE)
        /*0708*/ 	.short	0x0210
        /*070a*/ 	.short	0x0cf0


	//----- nvinfo : EIATTR_SW_WAR
	.align		4
.L_1533:
        /*070c*/ 	.byte	0x04, 0x36
        /*070e*/ 	.short	(.L_1535 - .L_1534)
.L_1534:
        /*0710*/ 	.word	0x00000008
.L_1535:


//--------------------- .nv.info._ZN7cutlass13device_kernelIN5flash11enable_sm90INS1_16FlashAttnFwdSm90INS1_25CollectiveMainloopFwdSm90ILi2EN4cute5tupleIJNS5_1CILi1EEES8_S8_EEENS6_IJNS7_ILi128EEENS7_ILi96EEENS7_ILi64EEEEEELi256ENS_10bfloat16_tEfNS_4arch4Sm90ELb1ELb0ELb0ELb1ELb0ELb0ELb0ELb1ELb0ELb0ELb0ELb0EEENS1_21CollectiveEpilogueFwdINS6_IJSA_NS7_ILi256EEESB_EEES9_SE_SG_Li256ELb1ELb0ELb0ELb0EEENS1_36VarlenDynamicPersistentTileSchedulerILi128ELi96ELi256ELi32ELb0ELb0ELb1ELb1ELb1ELb1EEEEEEEEEvNT_6ParamsE --------------------------
	.section	.nv.info._ZN7cutlass13device_kernelIN5flash11enable_sm90INS1_16FlashAttnFwdSm90INS1_25CollectiveMainloopFwdSm90ILi2EN4cute5tupleIJNS5_1CILi1EEES8_S8_EEENS6_IJNS7_ILi128EEENS7_ILi96EEENS7_ILi64EEEEEELi256ENS_10bfloat16_tEfNS_4arch4Sm90ELb1ELb0ELb0ELb1ELb0ELb0ELb0ELb1ELb0ELb0ELb0ELb0EEENS1_21CollectiveEpilogueFwdINS6_IJSA_NS7_ILi256EEESB_EEES9_SE_SG_Li256ELb1ELb0ELb0ELb0EEENS1_36VarlenDynamicPersistentTileSchedulerILi128ELi96ELi256ELi32ELb0ELb0ELb1ELb1ELb1ELb1EEEEEEEEEvNT_6ParamsE,"",@"SHT_CUDA_INFO"
	.sectionflags	@""
	.align	4


	//----- nvinfo : EIATTR_CUDA_API_VERSION
	.align		4
        /*0000*/ 	.byte	0x04, 0x37
        /*0002*/ 	.short	(.L_1537 - .L_1536)
.L_1536:
        /*0004*/ 	.word	0x00000082


	//----- nvinfo : EIATTR_KPARAM_INFO
	.align		4
.L_1537:
        /*0008*/ 	.byte	0x04, 0x17
        /*000a*/ 	.short	(.L_1539 - .L_1538)
.L_1538:
        /*000c*/ 	.word	0x00000000
        /*0010*/ 	.short	0x0000
        /*0012*/ 	.short	0x0070
        /*0014*/ 	.byte	0x00, 0xf0, 0x01, 0x28


	//----- nvinfo : EIATTR_SPARSE_MMA_MASK
	.align		4
.L_1539:
        /*0018*/ 	.byte	0x03, 0x50
        /*001a*/ 	.short	0x0000


	//----- nvinfo : EIATTR_MAXREG_COUNT
	.align		4
        /*001c*/ 	.byte	0x03, 0x1b
        /*001e*/ 	.short	0x00a8


	//----- nvinfo : EIATTR_NUM_BARRIERS
	.align		4
        /*0020*/ 	.byte	0x02, 0x4c
        /*0022*/ 	.byte	0x10
	.zero		1


	//----- nvinfo : EIATTR_EXTERNS
	.align		4
        /*0024*/ 	.byte	0x04, 0x0f
        /*0026*/ 	.short	(.L_1541 - .L_1540)


	//   ....[0]....
	.align		4
.L_1540:
        /*0028*/ 	.word	index@(__assertfail)


	//----- nvinfo : EIATTR_ANNOTATIONS
	.align		4
.L_1541:
        /*002c*/ 	.byte	0x04, 0x55
        /*002e*/ 	.short	(.L_1543 - .L_1542)


	//   ....[0]....
.L_1542:
        /* <DEDUP_REMOVED lines=28> */


	//----- nvinfo : EIATTR_MERCURY_ISA_VERSION
	.align		4
.L_1543:
        /*01e0*/ 	.byte	0x03, 0x5f
        /*01e2*/ 	.short	0x0101


	//----- nvinfo : EIATTR_UNUSED_LOAD_BYTE_OFFSET
	.align		4
        /*01e4*/ 	.byte	0x04, 0x44
        /*01e6*/ 	.short	(.L_1545 - .L_1544)


	//   ....[0]....
.L_1544:
        /*01e8*/ 	.word	0x00000a50
        /*01ec*/ 	.word	0x0000fff0


	//   ....[1]....
        /*01f0*/ 	.word	0x000081e0
        /*01f4*/ 	.word	0x0000fff0


	//----- nvinfo : EIATTR_INT_WARP_WIDE_INSTR_OFFSETS
	.align		4
.L_1545:
        /*01f8*/ 	.byte	0x04, 0x31
        /*01fa*/ 	.short	(.L_1547 - .L_1546)


	//   ....[0]....
.L_1546:
        /*01fc*/ 	.word	0x00000160


	//   ....[1]....
        /*0200*/ 	.word	0x000001a0


	//   ....[2]....
        /*0204*/ 	.word	0x00000210


	//   ....[3]....
        /*0208*/ 	.word	0x0000bf00


	//   ....[4]....
        /*020c*/ 	.word	0x0000bf90


	//   ....[5]....
        /*0210*/ 	.word	0x0000c420


	//   ....[6]....
        /*0214*/ 	.word	0x0000c450


	//   ....[7]....
        /*0218*/ 	.word	0x0000e7f0


	//   ....[8]....
        /*021c*/ 	.word	0x0000e880


	//----- nvinfo : EIATTR_COOP_GROUP_MASK_REGIDS
	.align		4
.L_1547:
        /*0220*/ 	.byte	0x04, 0x29
        /*0222*/ 	.short	(.L_1549 - .L_1548)


	//   ....[0]....
.L_1548:
        /*0224*/ 	.word	0xffffffff


	//   ....[1]....
        /*0228*/ 	.word	0xffffffff


	//   ....[2]....
        /*022c*/ 	.word	0xffffffff


	//   ....[3]....
        /*0230*/ 	.word	0xffffffff


	//   ....[4]....
        /*0234*/ 	.word	0xffffffff


	//   ....[5]....
        /*0238*/ 	.word	0xffffffff


	//   ....[6]....
        /*023c*/ 	.word	0xffffffff


	//   ....[7]....
        /*0240*/ 	.word	0xffffffff


	//   ....[8]....
        /*0244*/ 	.word	0xffffffff


	//   ....[9]....
        /*0248*/ 	.word	0xffffffff


	//   ....[10]....
        /*024c*/ 	.word	0xffffffff


	//   ....[11]....
        /*0250*/ 	.word	0xffffffff


	//   ....[12]....
        /*0254*/ 	.word	0xffffffff


	//   ....[13]....
        /*0258*/ 	.word	0xffffffff


	//   ....[14]....
        /*025c*/ 	.word	0xffffffff


	//   ....[15]....
        /*0260*/ 	.word	0xffffffff


	//   ....[16]....
        /*0264*/ 	.word	0xffffffff


	//   ....[17]....
        /*0268*/ 	.word	0xffffffff


	//   ....[18]....
        /*026c*/ 	.word	0xffffffff


	//   ....[19]....
        /*0270*/ 	.word	0xffffffff


	//   ....[20]....
        /*0274*/ 	.word	0xffffffff


	//   ....[21]....
        /*0278*/ 	.word	0xffffffff


	//   ....[22]....
        /*027c*/ 	.word	0xffffffff


	//   ....[23]....
        /*0280*/ 	.word	0xffffffff


	//   ....[24]....
        /*0284*/ 	.word	0xffffffff


	//   ....[25]....
        /*0288*/ 	.word	0xffffffff


	//   ....[26]....
        /*028c*/ 	.word	0xffffffff


	//   ....[27]....
        /*0290*/ 	.word	0xffffffff


	//   ....[28]....
        /*0294*/ 	.word	0xffffffff


	//   ....[29]....
        /*0298*/ 	.word	0xffffffff


	//   ....[30]....
        /*029c*/ 	.word	0xffffffff


	//   ....[31]....
        /*02a0*/ 	.word	0xffffffff


	//   ....[32]....
        /*02a4*/ 	.word	0xffffffff


	//   ....[33]....
        /*02a8*/ 	.word	0xffffffff


	//   ....[34]....
        /*02ac*/ 	.word	0xffffffff


	//   ....[35]....
        /*02b0*/ 	.word	0xffffffff


	//   ....[36]....
        /*02b4*/ 	.word	0xffffffff


	//   ....[37]....
        /*02b8*/ 	.word	0xffffffff


	//   ....[38]....
        /*02bc*/ 	.word	0xffffffff


	//   ....[39]....
        /*02c0*/ 	.word	0xffffffff


	//   ....[40]....
        /*02c4*/ 	.word	0xffffffff


	//   ....[41]....
        /*02c8*/ 	.word	0xffffffff


	//   ....[42]....
        /*02cc*/ 	.word	0xffffffff


	//   ....[43]....
        /*02d0*/ 	.word	0xffffffff


	//   ....[44]....
        /*02d4*/ 	.word	0xffffffff


	//   ....[45]....
        /*02d8*/ 	.word	0xffffffff


	//   ....[46]....
        /*02dc*/ 	.word	0xffffffff


	//   ....[47]....
        /*02e0*/ 	.word	0xffffffff


	//   ....[48]....
        /*02e4*/ 	.word	0xffffffff


	//   ....[49]....
        /*02e8*/ 	.word	0xffffffff


	//   ....[50]....
        /*02ec*/ 	.word	0xffffffff


	//   ....[51]....
        /*02f0*/ 	.word	0xffffffff


	//   ....[52]....
        /*02f4*/ 	.word	0xffffffff


	//   ....[53]....
        /*02f8*/ 	.word	0xffffffff


	//   ....[54]....
        /*02fc*/ 	.word	0xffffffff


	//   ....[55]....
        /*0300*/ 	.word	0xffffffff


	//   ....[56]....
        /*0304*/ 	.word	0xffffffff


	//   ....[57]....
        /*0308*/ 	.word	0xffffffff


	//   ....[58]....
        /*030c*/ 	.word	0x0500000f


	//   ....[59]....
        /*0310*/ 	.word	0x0500000f


	//   ....[60]....
        /*0314*/ 	.word	0x0500000f


	//   ....[61]....
        /*0318*/ 	.word	0x0500000f


	//   ....[62]....
        /*031c*/ 	.word	0x0500000f


	//   ....[63]....
        /*0320*/ 	.word	0x0500000f


	//   ....[64]....
        /*0324*/ 	.word	0x0500000f


	//   ....[65]....
        /*0328*/ 	.word	0x0500000f


	//   ....[66]....
        /*032c*/ 	.word	0x0500000f


	//   ....[67]....
        /*0330*/ 	.word	0x0500000f


	//   ....[68]....
        /*0334*/ 	.word	0x0500000f


	//   ....[69]....
        /*0338*/ 	.word	0x0500000f


	//   ....[70]....
        /*033c*/ 	.word	0x0500000f


	//   ....[71]....
        /*0340*/ 	.word	0x0500000f


	//   ....[72]....
        /*0344*/ 	.word	0x0500000f


	//   ....[73]....
        /*0348*/ 	.word	0x0500000f


	//   ....[74]....
        /*034c*/ 	.word	0x0500000f


	//   ....[75]....
        /*0350*/ 	.word	0x0500000f


	//   ....[76]....
        /*0354*/ 	.word	0x0500000f


	//----- nvinfo : EIATTR_COOP_GROUP_INSTR_OFFSETS
	.align		4
.L_1549:
        /*0358*/ 	.byte	0x04, 0x28
        /*035a*/ 	.short	(.L_1551 - .L_1550)


	//   ....[0]....
.L_1550:
        /*035c*/ 	.word	0x00000070


	//   ....[1]....
        /*0360*/ 	.word	0x00000170


	//   ....[2]....
        /*0364*/ 	.word	0x000001c0


	//   ....[3]....
        /*0368*/ 	.word	0x000003f0


	//   ....[4]....
        /*036c*/ 	.word	0x00000550


	//   ....[5]....
        /*0370*/ 	.word	0x00000670


	//   ....[6]....
        /*0374*/ 	.word	0x000007d0


	//   ....[7]....
        /*0378*/ 	.word	0x00001760


	//   ....[8]....
        /*037c*/ 	.word	0x000022a0


	//   ....[9]....
        /*0380*/ 	.word	0x00002380


	//   ....[10]....
        /*0384*/ 	.word	0x00002990


	//   ....[11]....
        /*0388*/ 	.word	0x00002a10


	//   ....[12]....
        /*038c*/ 	.word	0x00003e50


	//   ....[13]....
        /*0390*/ 	.word	0x00003f50


	//   ....[14]....
        /*0394*/ 	.word	0x00004500


	//   ....[15]....
        /*0398*/ 	.word	0x000045a0


	//   ....[16]....
        /*039c*/ 	.word	0x00005eb0


	//   ....[17]....
        /*03a0*/ 	.word	0x00005ee0


	//   ....[18]....
        /*03a4*/ 	.word	0x000062a0


	//   ....[19]....
        /*03a8*/ 	.word	0x00006470


	//   ....[20]....
        /*03ac*/ 	.word	0x00007760


	//   ....[21]....
        /*03b0*/ 	.word	0x000077a0


	//   ....[22]....
        /*03b4*/ 	.word	0x00007860


	//   ....[23]....
        /*03b8*/ 	.word	0x00007870


	//   ....[24]....
        /*03bc*/ 	.word	0x0000ad30


	//   ....[25]....
        /*03c0*/ 	.word	0x0000aeb0


	//   ....[26]....
        /*03c4*/ 	.word	0x0000aee0


	//   ....[27]....
        /*03c8*/ 	.word	0x0000af20


	//   ....[28]....
        /*03cc*/ 	.word	0x0000af90


	//   ....[29]....
        /*03d0*/ 	.word	0x0000aff0


	//   ....[30]....
        /*03d4*/ 	.word	0x0000b030


	//   ....[31]....
        /*03d8*/ 	.word	0x0000b1d0


	//   ....[32]....
        /*03dc*/ 	.word	0x0000b230


	//   ....[33]....
        /*03e0*/ 	.word	0x0000b270


	//   ....[34]....
        /*03e4*/ 	.word	0x0000b2b0


	//   ....[35]....
        /*03e8*/ 	.word	0x0000b2e0


	//   ....[36]....
        /*03ec*/ 	.word	0x0000b310


	//   ....[37]....
        /*03f0*/ 	.word	0x0000b3a0


	//   ....[38]....
        /*03f4*/ 	.word	0x0000b400


	//   ....[39]....
        /*03f8*/ 	.word	0x0000b490


	//   ....[40]....
        /*03fc*/ 	.word	0x0000e910


	//   ....[41]....
        /*0400*/ 	.word	0x0000e920


	//   ....[42]....
        /*0404*/ 	.word	0x0000ea30


	//   ....[43]....
        /*0408*/ 	.word	0x0000ea90


	//   ....[44]....
        /*040c*/ 	.word	0x0000ead0


	//   ....[45]....
        /*0410*/ 	.word	0x0000eb10


	//   ....[46]....
        /*0414*/ 	.word	0x0000eb40


	//   ....[47]....
        /*0418*/ 	.word	0x0000eb70


	//   ....[48]....
        /*041c*/ 	.word	0x0000ed00


	//   ....[49]....
        /*0420*/ 	.word	0x0000ed60


	//   ....[50]....
        /*0424*/ 	.word	0x0000eda0


	//   ....[51]....
        /*0428*/ 	.word	0x0000ede0


	//   ....[52]....
        /*042c*/ 	.word	0x0000ee10


	//   ....[53]....
        /*0430*/ 	.word	0x0000ee40


	//   ....[54]....
        /*0434*/ 	.word	0x0000ef00


	//   ....[55]....
        /*0438*/ 	.word	0x0000ef20


	//   ....[56]....
        /*043c*/ 	.word	0x0000ef90


	//   ....[57]....
        /*0440*/ 	.word	0x0000f620


	//   ....[58]....
        /*0444*/ 	.word	0x0000fbb0


	//   ....[59]....
        /*0448*/ 	.word	0x0000ffd0


	//   ....[60]....
        /*044c*/ 	.word	0x00010060


	//   ....[61]....
        /*0450*/ 	.word	0x00010100


	//   ....[62]....
        /*0454*/ 	.word	0x000101b0


	//   ....[63]....
        /*0458*/ 	.word	0x00010230


	//   ....[64]....
        /*045c*/ 	.word	0x000102b0


	//   ....[65]....
        /*0460*/ 	.word	0x00010330


	//   ....[66]....
        /*0464*/ 	.word	0x000103b0


	//   ....[67]....
        /*0468*/ 	.word	0x00010440


	//   ....[68]....
        /*046c*/ 	.word	0x000104f0


	//   ....[69]....
        /*0470*/ 	.word	0x00010570


	//   ....[70]....
        /*0474*/ 	.word	0x000105f0


	//   ....[71]....
        /*0478*/ 	.word	0x00010670


	//   ....[72]....
        /*047c*/ 	.word	0x000106f0


	//   ....[73]....
        /*0480*/ 	.word	0x00010760


	//   ....[74]....
        /*0484*/ 	.word	0x00010800


	//   ....[75]....
        /*0488*/ 	.word	0x00010890


	//   ....[76]....
        /*048c*/ 	.word	0x000109c0


	//----- nvinfo : EIATTR_REG_RECONFIG
	.align		4
.L_1551:
        /*0490*/ 	.byte	0x01, 0x54
	.zero		2


	//----- nvinfo : EIATTR_SYSCALL_OFFSETS
	.align		4
        /*0494*/ 	.byte	0x04, 0x46
        /*0496*/ 	.short	(.L_1553 - .L_1552)


	//   ....[0]....
.L_1552:
        /*0498*/ 	.word	0x00001940


	//   ....[1]....
        /*049c*/ 	.word	0x0000c120


	//   ....[2]....
        /*04a0*/ 	.word	0x0000c260


	//   ....[3]....
        /*04a4*/ 	.word	0x0000c360


	//----- nvinfo : EIATTR_MBARRIER_INSTR_OFFSETS
	.align		4
.L_1553:
        /*04a8*/ 	.byte	0x04, 0x39
        /*04aa*/ 	.short	(.L_1555 - .L_1554)


	//   ....[0]....
.L_1554:
        /*04ac*/ 	.word	0x000002a0
        /*04b0*/ 	.word	0x000000ff
        /*04b4*/ 	.word	0x00022800
        /*04b8*/ 	.short	0x0100
        /*04ba*/ 	.byte	0x08
	.zero		1


	//   ....[1]....
        /*04bc*/ 	.word	0x000002b0
        /*04c0*/ 	.word	0x000000ff
        /*04c4*/ 	.word	0x00022820
        /*04c8*/ 	.short	0x0100
        /*04ca*/ 	.byte	0x08
	.zero		1


	//   ....[2]....
        /*04cc*/ 	.word	0x000003a0
        /*04d0*/ 	.word	0x000000ff
        /*04d4*/ 	.word	0x00022830
        /*04d8*/ 	.short	0x0100
        /*04da*/ 	.byte	0x08
	.zero		1


	//   ....[3]....
        /*04dc*/ 	.word	0x000003b0
        /*04e0*/ 	.word	0x000000ff
        /*04e4*/ 	.word	0x00022840
        /*04e8*/ 	.short	0x0100
        /*04ea*/ 	.byte	0x08
	.zero		1


	//   ....[4]....
        /*04ec*/ 	.word	0x000003c0
        /*04f0*/ 	.word	0x000000ff
        /*04f4*/ 	.word	0x00022838
        /*04f8*/ 	.short	0x0100
        /*04fa*/ 	.byte	0x08
	.zero		1


	//   ....[5]....
        /*04fc*/ 	.word	0x000003d0
        /*0500*/ 	.word	0x000000ff
        /*0504*/ 	.word	0x00022848
        /*0508*/ 	.short	0x0100
        /*050a*/ 	.byte	0x08
	.zero		1


	//   ....[6]....
        /*050c*/ 	.word	0x00000500
        /*0510*/ 	.word	0x000000ff
        /*0514*/ 	.word	0x00022850
        /*0518*/ 	.short	0x0100
        /*051a*/ 	.byte	0x08
	.zero		1


	//   ....[7]....
        /*051c*/ 	.word	0x00000510
        /*0520*/ 	.word	0x000000ff
        /*0524*/ 	.word	0x00022860
        /*0528*/ 	.short	0x0100
        /*052a*/ 	.byte	0x08
	.zero		1


	//   ....[8]....
        /*052c*/ 	.word	0x00000520
        /*0530*/ 	.word	0x000000ff
        /*0534*/ 	.word	0x00022858
        /*0538*/ 	.short	0x0100
        /*053a*/ 	.byte	0x08
	.zero		1


	//   ....[9]....
        /*053c*/ 	.word	0x00000530
        /*0540*/ 	.word	0x000000ff
        /*0544*/ 	.word	0x00022868
        /*0548*/ 	.short	0x0100
        /*054a*/ 	.byte	0x08
	.zero		1


	//   ....[10]....
        /*054c*/ 	.word	0x00000620
        /*0550*/ 	.word	0x000000ff
        /*0554*/ 	.word	0x00022870
        /*0558*/ 	.short	0x0100
        /*055a*/ 	.byte	0x06
	.zero		1


	//   ....[11]....
        /*055c*/ 	.word	0x00000630
        /*0560*/ 	.word	0x000000ff
        /*0564*/ 	.word	0x00022880
        /*0568*/ 	.short	0x0100
        /*056a*/ 	.byte	0x06
	.zero		1


	//   ....[12]....
        /*056c*/ 	.word	0x00000640
        /*0570*/ 	.word	0x000000ff
        /*0574*/ 	.word	0x00022878
        /*0578*/ 	.short	0x0100
        /*057a*/ 	.byte	0x06
	.zero		1


	//   ....[13]....
        /*057c*/ 	.word	0x00000650
        /*0580*/ 	.word	0x000000ff
        /*0584*/ 	.word	0x00022888
        /*0588*/ 	.short	0x0100
        /*058a*/ 	.byte	0x06
	.zero		1


	//   ....[14]....
        /*058c*/ 	.word	0x00000780
        /*0590*/ 	.word	0x000000ff
        /*0594*/ 	.word	0x00022890
        /*0598*/ 	.short	0x0100
        /*059a*/ 	.byte	0x08
	.zero		1


	//   ....[15]....
        /*059c*/ 	.word	0x00000790
        /*05a0*/ 	.word	0x000000ff
        /*05a4*/ 	.word	0x000228a0
        /*05a8*/ 	.short	0x0100
        /*05aa*/ 	.byte	0x08
	.zero		1


	//   ....[16]....
        /*05ac*/ 	.word	0x000007a0
        /*05b0*/ 	.word	0x000000ff
        /*05b4*/ 	.word	0x00022898
        /*05b8*/ 	.short	0x0100
        /*05ba*/ 	.byte	0x08
	.zero		1


	//   ....[17]....
        /*05bc*/ 	.word	0x000007b0
        /*05c0*/ 	.word	0x000000ff
        /*05c4*/ 	.word	0x000228a8
        /*05c8*/ 	.short	0x0100
        /*05ca*/ 	.byte	0x08
	.zero		1


	//   ....[18]....
        /*05cc*/ 	.word	0x000008e0
        /*05d0*/ 	.word	0x000000ff
        /*05d4*/ 	.word	0x000228b0
        /*05d8*/ 	.short	0x0100
        /*05da*/ 	.byte	0x08
	.zero		1


	//   ....[19]....
        /*05dc*/ 	.word	0x000008f0
        /*05e0*/ 	.word	0x000000ff
        /*05e4*/ 	.word	0x000228c0
        /*05e8*/ 	.short	0x0100
        /*05ea*/ 	.byte	0x08
	.zero		1


	//   ....[20]....
        /*05ec*/ 	.word	0x00000900
        /*05f0*/ 	.word	0x000000ff
        /*05f4*/ 	.word	0x000228b8
        /*05f8*/ 	.short	0x0100
        /*05fa*/ 	.byte	0x08
	.zero		1


	//   ....[21]....
        /*05fc*/ 	.word	0x00000910
        /*0600*/ 	.word	0x000000ff
        /*0604*/ 	.word	0x000228c8
        /*0608*/ 	.short	0x0100
        /*060a*/ 	.byte	0x08
	.zero		1


	//   ....[22]....
        /*060c*/ 	.word	0x000019e0
        /*0610*/ 	.word	0x00000007
        /*0614*/ 	.word	0x00022800
        /*0618*/ 	.short	0x010a
        /*061a*/ 	.byte	0x3f
	.zero		1


	//   ....[23]....
        /*061c*/ 	.word	0x00001aa0
        /*0620*/ 	.word	0x00000006
        /*0624*/ 	.word	0x00022830
        /*0628*/ 	.short	0x010a
        /*062a*/ 	.byte	0x3f
	.zero		1


	//   ....[24]....
        /*062c*/ 	.word	0x00001ae0
        /*0630*/ 	.word	0x00000006
        /*0634*/ 	.word	0x00022830
        /*0638*/ 	.short	0x010a
        /*063a*/ 	.byte	0x3f
	.zero		1


	//   ....[25]....
        /*063c*/ 	.word	0x00002e40
        /*0640*/ 	.word	0x00000000
        /*0644*/ 	.word	0x00000000
        /*0648*/ 	.short	0x0101
        /*064a*/ 	.byte	0x3f
	.zero		1


	//   ....[26]....
        /*064c*/ 	.word	0x00003290
        /*0650*/ 	.word	0x00000006
        /*0654*/ 	.word	0x00022850
        /*0658*/ 	.short	0x010a
        /*065a*/ 	.byte	0x3f
	.zero		1


	//   ....[27]....
        /*065c*/ 	.word	0x000032d0
        /*0660*/ 	.word	0x00000006
        /*0664*/ 	.word	0x00022850
        /*0668*/ 	.short	0x010a
        /*066a*/ 	.byte	0x3f
	.zero		1


	//   ....[28]....
        /*066c*/ 	.word	0x00003650
        /*0670*/ 	.word	0x00000006
        /*0674*/ 	.word	0x00000000
        /*0678*/ 	.short	0x0101
        /*067a*/ 	.byte	0x3f
	.zero		1


	//   ....[29]....
        /*067c*/ 	.word	0x00003770
        /*0680*/ 	.word	0x000000ff
        /*0684*/ 	.word	0x00022830
        /*0688*/ 	.short	0x010a
        /*068a*/ 	.byte	0x19
	.zero		1


	//   ....[30]....
        /*068c*/ 	.word	0x000037b0
        /*0690*/ 	.word	0x000000ff
        /*0694*/ 	.word	0x00022830
        /*0698*/ 	.short	0x010a
        /*069a*/ 	.byte	0x19
	.zero		1


	//   ....[31]....
        /*069c*/ 	.word	0x00004c10
        /*06a0*/ 	.word	0x00000003
        /*06a4*/ 	.word	0x00000000
        /*06a8*/ 	.short	0x0101
        /*06aa*/ 	.byte	0x3f
	.zero		1


	//   ....[32]....
        /*06ac*/ 	.word	0x00005700
        /*06b0*/ 	.word	0x000000ff
        /*06b4*/ 	.word	0x00022850
        /*06b8*/ 	.short	0x010a
        /*06ba*/ 	.byte	0x19
	.zero		1


	//   ....[33]....
        /*06bc*/ 	.word	0x00005740
        /*06c0*/ 	.word	0x000000ff
        /*06c4*/ 	.word	0x00022850
        /*06c8*/ 	.short	0x010a
        /*06ca*/ 	.byte	0x19
	.zero		1


	//   ....[34]....
        /*06cc*/ 	.word	0x00005a30
        /*06d0*/ 	.word	0x000000bb
        /*06d4*/ 	.word	0x00000000
        /*06d8*/ 	.short	0x0101
        /*06da*/ 	.byte	0x3f
	.zero		1


	//   ....[35]....
        /*06dc*/ 	.word	0x00005b70
        /*06e0*/ 	.word	0x000000ff
        /*06e4*/ 	.word	0x00022830
        /*06e8*/ 	.short	0x010a
        /*06ea*/ 	.byte	0x18
	.zero		1


	//   ....[36]....
        /*06ec*/ 	.word	0x00005bb0
        /*06f0*/ 	.word	0x000000ff
        /*06f4*/ 	.word	0x00022830
        /*06f8*/ 	.short	0x010a
        /*06fa*/ 	.byte	0x18
	.zero		1


	//   ....[37]....
        /*06fc*/ 	.word	0x00006820
        /*0700*/ 	.word	0x0000009a
        /*0704*/ 	.word	0x00000000
        /*0708*/ 	.short	0x0101
        /*070a*/ 	.byte	0x3f
	.zero		1


	//   ....[38]....
        /*070c*/ 	.word	0x00007420
        /*0710*/ 	.word	0x000000ff
        /*0714*/ 	.word	0x00022850
        /*0718*/ 	.short	0x010a
        /*071a*/ 	.byte	0x18
	.zero		1


	//   ....[39]....
        /*071c*/ 	.word	0x00007460
        /*0720*/ 	.word	0x000000ff
        /*0724*/ 	.word	0x00022850
        /*0728*/ 	.short	0x010a
        /*072a*/ 	.byte	0x18
	.zero		1


	//   ....[40]....
        /*072c*/ 	.word	0x00007740
        /*0730*/ 	.word	0x000000b7
        /*0734*/ 	.word	0x00000000
        /*0738*/ 	.short	0x0101
        /*073a*/ 	.byte	0x3f
	.zero		1


	//   ....[41]....
        /*073c*/ 	.word	0x00009940
        /*0740*/ 	.word	0x00000066
        /*0744*/ 	.word	0x00000000
        /*0748*/ 	.short	0x0101
        /*074a*/ 	.byte	0x3f
	.zero		1


	//   ....[42]....
        /*074c*/ 	.word	0x0000c890
        /*0750*/ 	.word	0x00000008
        /*0754*/ 	.word	0x00022840
        /*0758*/ 	.short	0x010a
        /*075a*/ 	.byte	0x3f
	.zero		1


	//   ....[43]....
        /*075c*/ 	.word	0x0000cc80
        /*0760*/ 	.word	0x0000000a
        /*0764*/ 	.word	0x00022820
        /*0768*/ 	.short	0x010a
        /*076a*/ 	.byte	0x3f
	.zero		1


	//   ....[44]....
        /*076c*/ 	.word	0x0000cd40
        /*0770*/ 	.word	0x0000000b
        /*0774*/ 	.word	0x00022860
        /*0778*/ 	.short	0x010a
        /*077a*/ 	.byte	0x3f
	.zero		1


	//   ....[45]....
        /*077c*/ 	.word	0x0000d370
        /*0780*/ 	.word	0x00000002
        /*0784*/ 	.word	0x00022840
        /*0788*/ 	.short	0x010a
        /*078a*/ 	.byte	0x3f
	.zero		1


	//   ....[46]....
        /*078c*/ 	.word	0x0000d580
        /*0790*/ 	.word	0x00000002
        /*0794*/ 	.word	0x00022860
        /*0798*/ 	.short	0x010a
        /*079a*/ 	.byte	0x3f
	.zero		1


	//   ....[47]....
        /*079c*/ 	.word	0x0000db00
        /*07a0*/ 	.word	0x00000002
        /*07a4*/ 	.word	0x00022840
        /*07a8*/ 	.short	0x010a
        /*07aa*/ 	.byte	0x3f
	.zero		1


	//   ....[48]....
        /*07ac*/ 	.word	0x0000dd00
        /*07b0*/ 	.word	0x00000002
        /*07b4*/ 	.word	0x00022860
        /*07b8*/ 	.short	0x010a
        /*07ba*/ 	.byte	0x3f
	.zero		1


	//   ....[49]....
        /*07bc*/ 	.word	0x0000e200
        /*07c0*/ 	.word	0x00000002
        /*07c4*/ 	.word	0x00022840
        /*07c8*/ 	.short	0x010a
        /*07ca*/ 	.byte	0x3f
	.zero		1


	//   ....[50]....
        /*07cc*/ 	.word	0x0000e410
        /*07d0*/ 	.word	0x00000002
        /*07d4*/ 	.word	0x00022860
        /*07d8*/ 	.short	0x010a
        /*07da*/ 	.byte	0x3f
	.zero		1


	//   ....[51]....
        /*07dc*/ 	.word	0x0000f5a0
        /*07e0*/ 	.word	0x00000000
        /*07e4*/ 	.word	0x00022820
        /*07e8*/ 	.short	0x010a
        /*07ea*/ 	.byte	0x3f
	.zero		1


	//   ....[52]....
        /*07ec*/ 	.word	0x0000f760
        /*07f0*/ 	.word	0x00000006
        /*07f4*/ 	.word	0x00000000
        /*07f8*/ 	.short	0x010a
        /*07fa*/ 	.byte	0x3f
	.zero		1


	//   ....[53]....
        /*07fc*/ 	.word	0x0000f7d0
        /*0800*/ 	.word	0x00000007
        /*0804*/ 	.word	0x00000000
        /*0808*/ 	.short	0x010a
        /*080a*/ 	.byte	0x3f
	.zero		1


	//   ....[54]....
        /*080c*/ 	.word	0x0000f840
        /*0810*/ 	.word	0x00000004
        /*0814*/ 	.word	0x00000000
        /*0818*/ 	.short	0x010a
        /*081a*/ 	.byte	0x3f
	.zero		1


	//   ....[55]....
        /*081c*/ 	.word	0x0000f870
        /*0820*/ 	.word	0x00000003
        /*0824*/ 	.word	0x00000000
        /*0828*/ 	.short	0x010a
        /*082a*/ 	.byte	0x3f
	.zero		1


	//   ....[56]....
        /*082c*/ 	.word	0x0000f8d0
        /*0830*/ 	.word	0x00000007
        /*0834*/ 	.word	0x00022800
        /*0838*/ 	.short	0x010a
        /*083a*/ 	.byte	0x3f
	.zero		1


	//   ....[57]....
        /*083c*/ 	.word	0x0000f920
        /*0840*/ 	.word	0x00000006
        /*0844*/ 	.word	0x00022830
        /*0848*/ 	.short	0x010a
        /*084a*/ 	.byte	0x3f
	.zero		1


	//   ....[58]....
        /*084c*/ 	.word	0x0000f970
        /*0850*/ 	.word	0x00000006
        /*0854*/ 	.word	0x00022850
        /*0858*/ 	.short	0x010a
        /*085a*/ 	.byte	0x3f
	.zero		1


	//   ....[59]....
        /*085c*/ 	.word	0x0000f9d0
        /*0860*/ 	.word	0x00000005
        /*0864*/ 	.word	0x00022830
        /*0868*/ 	.short	0x010a
        /*086a*/ 	.byte	0x3f
	.zero		1


	//   ....[60]....
        /*086c*/ 	.word	0x0000fa20
        /*0870*/ 	.word	0x000000bb
        /*0874*/ 	.word	0x00022850
        /*0878*/ 	.short	0x010a
        /*087a*/ 	.byte	0x3f
	.zero		1


	//   ....[61]....
        /*087c*/ 	.word	0x0000fa80
        /*0880*/ 	.word	0x00000005
        /*0884*/ 	.word	0x00022830
        /*0888*/ 	.short	0x010a
        /*088a*/ 	.byte	0x3f
	.zero		1


	//   ....[62]....
        /*088c*/ 	.word	0x0000fad0
        /*0890*/ 	.word	0x000000b7
        /*0894*/ 	.word	0x00022850
        /*0898*/ 	.short	0x010a
        /*089a*/ 	.byte	0x3f
	.zero		1


	//   ....[63]....
        /*089c*/ 	.word	0x0000fc70
        /*08a0*/ 	.word	0x00000008
        /*08a4*/ 	.word	0x00022840
        /*08a8*/ 	.short	0x010a
        /*08aa*/ 	.byte	0x3f
	.zero		1


	//   ....[64]....
        /*08ac*/ 	.word	0x0000fcf0
        /*08b0*/ 	.word	0x00000008
        /*08b4*/ 	.word	0x00022820
        /*08b8*/ 	.short	0x010a
        /*08ba*/ 	.byte	0x3f
	.zero		1


	//   ....[65]....
        /*08bc*/ 	.word	0x0000fd40
        /*08c0*/ 	.word	0x0000000b
        /*08c4*/ 	.word	0x00022860
        /*08c8*/ 	.short	0x010a
        /*08ca*/ 	.byte	0x3f
	.zero		1


	//   ....[66]....
        /*08cc*/ 	.word	0x0000fd90
        /*08d0*/ 	.word	0x00000002
        /*08d4*/ 	.word	0x00022840
        /*08d8*/ 	.short	0x010a
        /*08da*/ 	.byte	0x3f
	.zero		1


	//   ....[67]....
        /*08dc*/ 	.word	0x0000fde0
        /*08e0*/ 	.word	0x00000002
        /*08e4*/ 	.word	0x00022860
        /*08e8*/ 	.short	0x010a
        /*08ea*/ 	.byte	0x3f
	.zero		1


	//   ....[68]....
        /*08ec*/ 	.word	0x0000fe30
        /*08f0*/ 	.word	0x00000002
        /*08f4*/ 	.word	0x00022840
        /*08f8*/ 	.short	0x010a
        /*08fa*/ 	.byte	0x3f
	.zero		1


	//   ....[69]....
        /*08fc*/ 	.word	0x0000fe80
        /*0900*/ 	.word	0x00000002
        /*0904*/ 	.word	0x00022860
        /*0908*/ 	.short	0x010a
        /*090a*/ 	.byte	0x3f
	.zero		1


	//   ....[70]....
        /*090c*/ 	.word	0x0000fed0
        /*0910*/ 	.word	0x00000002
        /*0914*/ 	.word	0x00022840
        /*0918*/ 	.short	0x010a
        /*091a*/ 	.byte	0x3f
	.zero		1


	//   ....[71]....
        /*091c*/ 	.word	0x0000ff20
        /*0920*/ 	.word	0x00000002
        /*0924*/ 	.word	0x00022860
        /*0928*/ 	.short	0x010a
        /*092a*/ 	.byte	0x3f
	.zero		1


	//   ....[72]....
        /*092c*/ 	.word	0x000108e0
        /*0930*/ 	.word	0x00000000
        /*0934*/ 	.word	0x00022820
        /*0938*/ 	.short	0x010a
        /*093a*/ 	.byte	0x3f
	.zero		1


	//   ....[73]....
        /*093c*/ 	.word	0x00010a80
        /*0940*/ 	.word	0x00000006
        /*0944*/ 	.word	0x00000000
        /*0948*/ 	.short	0x010a
        /*094a*/ 	.byte	0x3f
	.zero		1


	//   ....[74]....
        /*094c*/ 	.word	0x00010ad0
        /*0950*/ 	.word	0x00000007
        /*0954*/ 	.word	0x00000000
        /*0958*/ 	.short	0x010a
        /*095a*/ 	.byte	0x3f
	.zero		1


	//   ....[75]....
        /*095c*/ 	.word	0x00010b20
        /*0960*/ 	.word	0x00000004
        /*0964*/ 	.word	0x00000000
        /*0968*/ 	.short	0x010a
        /*096a*/ 	.byte	0x3f
	.zero		1


	//----- nvinfo : EIATTR_NUM_MBARRIERS
	.align		4
.L_1555:
        /*096c*/ 	.byte	0x03, 0x38
        /*096e*/ 	.short	0x0016


	//----- nvinfo : EIATTR_EXIT_INSTR_OFFSETS
	.align		4
        /*0970*/ 	.byte	0x04, 0x1c
        /*0972*/ 	.short	(.L_1557 - .L_1556)


	//   ....[0]....
.L_1556:
        /*0974*/ 	.word	0x00000a90


	//   ....[1]....
        /*0978*/ 	.word	0x0000acf0


	//   ....[2]....
        /*097c*/ 	.word	0x0000ad50


	//   ....[3]....
        /*0980*/ 	.word	0x0000f8c0


	//----- nvinfo : EIATTR_MAX_THREADS
	.align		4
.L_1557:
        /*0984*/ 	.byte	0x04, 0x05
        /*0986*/ 	.short	(.L_1559 - .L_1558)
.L_1558:
        /*0988*/ 	.word	0x00000180
        /*098c*/ 	.word	0x00000001
        /*0990*/ 	.word	0x00000001


	//----- nvinfo : EIATTR_CRS_STACK_SIZE
	.align		4
.L_1559:
        /*0994*/ 	.byte	0x04, 0x1e
        /*0996*/ 	.short	(.L_1561 - .L_1560)
.L_1560:
        /*0998*/ 	.word	0x00000000


	//----- nvinfo : EIATTR_CBANK_PARAM_SIZE
	.align		4
.L_1561:
        /*099c*/ 	.byte	0x03, 0x19
        /*099e*/ 	.short	0x0a70


	//----- nvinfo : EIATTR_PARAM_CBANK
	.align		4
        /*09a0*/ 	.byte	0x04, 0x0a
        /*09a2*/ 	.short	(.L_1563 - .L_1562)
	.align		4
.L_1562:
        /*09a4*/ 	.word	index@(.nv.constant0._ZN7cutlass13device_kernelIN5flash11enable_sm90INS1_16FlashAttnFwdSm90INS1_25CollectiveMainloopFwdSm90ILi2EN4cute5tupleIJNS5_1CILi1EEES8_S8_EEENS6_IJNS7_ILi128EEENS7_ILi96EEENS7_ILi64EEEEEELi256ENS_10bfloat16_tEfNS_4arch4Sm90ELb1ELb0ELb0ELb1ELb0ELb0ELb0ELb1ELb0ELb0ELb0ELb0EEENS1_21CollectiveEpilogueFwdINS6_IJSA_NS7_ILi256EEESB_EEES9_SE_SG_Li256ELb1ELb0ELb0ELb0EEENS1_36VarlenDynamicPersistentTileSchedulerILi128ELi96ELi256ELi32ELb0ELb0ELb1ELb1ELb1ELb1EEEEEEEEEvNT_6ParamsE)
        /*09a8*/ 	.short	0x0210
        /*09aa*/ 	.short	0x0a70


	//----- nvinfo : EIATTR_SW_WAR
	.align		4
.L_1563:
        /*09ac*/ 	.byte	0x04, 0x36
        /*09ae*/ 	.short	(.L_1565 - .L_1564)
.L_1564:
        /*09b0*/ 	.word	0x00000008
.L_1565:


//--------------------- .nv.info._ZN7cutlass13device_kernelIN5flash11enable_sm90INS1_16FlashAttnFwdSm90INS1_25CollectiveMainloopFwdSm90ILi2EN4cute5tupleIJNS5_1CILi1EEES8_S8_EEENS6_IJNS7_ILi128EEENS7_ILi96EEENS7_ILi64EEEEEELi256ENS_10bfloat16_tEfNS_4arch4Sm90ELb1ELb0ELb0ELb1ELb0ELb1ELb0ELb1ELb0ELb0ELb0ELb0EEENS1_21CollectiveEpilogueFwdINS6_IJSA_NS7_ILi256EEESB_EEES9_SE_SG_Li256ELb1ELb0ELb0ELb0EEENS1_36VarlenDynamicPersistentTileSchedulerILi128ELi96ELi256ELi32ELb0ELb0ELb1ELb1ELb1ELb1EEEEEEEEEvNT_6ParamsE --------------------------
	.section	.nv.info._ZN7cutlass13device_kernelIN5flash11enable_sm90INS1_16FlashAttnFwdSm90INS1_25CollectiveMainloopFwdSm90ILi2EN4cute5tupleIJNS5_1CILi1EEES8_S8_EEENS6_IJNS7_ILi128EEENS7_ILi96EEENS7_ILi64EEEEEELi256ENS_10bfloat16_tEfNS_4arch4Sm90ELb1ELb0ELb0ELb1ELb0ELb1ELb0ELb1ELb0ELb0ELb0ELb0EEENS1_21CollectiveEpilogueFwdINS6_IJSA_NS7_ILi256EEESB_EEES9_SE_SG_Li256ELb1ELb0ELb0ELb0EEENS1_36VarlenDynamicPersistentTileSchedulerILi128ELi96ELi256ELi32ELb0ELb0ELb1ELb1ELb1ELb1EEEEEEEEEvNT_6ParamsE,"",@"SHT_CUDA_INFO"
	.sectionflags	@""
	.align	4


	//----- nvinfo : EIATTR_CUDA_API_VERSION
	.align		4
        /*0000*/ 	.byte	0x04, 0x37
        /*0002*/ 	.short	(.L_1567 - .L_1566)
.L_1566:
        /*0004*/ 	.word	0x00000082


	//----- nvinfo : EIATTR_KPARAM_INFO
	.align		4
.L_1567:
        /*0008*/ 	.byte	0x04, 0x17
        /*000a*/ 	.short	(.L_1569 - .L_1568)
.L_1568:
        /*000c*/ 	.word	0x00000000
        /*0010*/ 	.short	0x0000
        /*0012*/ 	.short	0x0070
        /*0014*/ 	.byte	0x00, 0xf0, 0x01, 0x28


	//----- nvinfo : EIATTR_SPARSE_MMA_MASK
	.align		4
.L_1569:
        /*0018*/ 	.byte	0x03, 0x50
        /*001a*/ 	.short	0x0000


	//----- nvinfo : EIATTR_MAXREG_COUNT
	.align		4
        /*001c*/ 	.byte	0x03, 0x1b
        /*001e*/ 	.short	0x00a8


	//----- nvinfo : EIATTR_NUM_BARRIERS
	.align		4
        /*0020*/ 	.byte	0x02, 0x4c
        /*0022*/ 	.byte	0x10
	.zero		1


	//----- nvinfo : EIATTR_EXTERNS
	.align		4
        /*0024*/ 	.byte	0x04, 0x0f
        /*0026*/ 	.short	(.L_1571 - .L_1570)


	//   ....[0]....
	.align		4
.L_1570:
        /*0028*/ 	.word	index@(__assertfail)


	//----- nvinfo : EIATTR_ANNOTATIONS
	.align		4
.L_1571:
        /*002c*/ 	.byte	0x04, 0x55
        /*002e*/ 	.short	(.L_1573 - .L_1572)


	//   ....[0]....
.L_1572:
        /* <DEDUP_REMOVED lines=41> */


	//----- nvinfo : EIATTR_MERCURY_ISA_VERSION
	.align		4
.L_1573:
        /*02b0*/ 	.byte	0x03, 0x5f
        /*02b2*/ 	.short	0x0101


	//----- nvinfo : EIATTR_UNUSED_LOAD_BYTE_OFFSET
	.align		4
        /*02b4*/ 	.byte	0x04, 0x44
        /*02b6*/ 	.short	(.L_1575 - .L_1574)


	//   ....[0]....
.L_1574:
        /*02b8*/ 	.word	0x00000b10
        /*02bc*/ 	.word	0x0000fff0


	//   ....[1]....
        /*02c0*/ 	.word	0x0000fe60
        /*02c4*/ 	.word	0x0000fff0


	//----- nvinfo : EIATTR_INT_WARP_WIDE_INSTR_OFFSETS
	.align		4
.L_1575:
        /*02c8*/ 	.byte	0x04, 0x31
        /*02ca*/ 	.short	(.L_1577 - .L_1576)


	//   ....[0]....
.L_1576:
        /*02cc*/ 	.word	0x000001c0


	//   ....[1]....
        /*02d0*/ 	.word	0x00000200


	//   ....[2]....
        /*02d4*/ 	.word	0x00000270


	//   ....[3]....
        /*02d8*/ 	.word	0x00014900


	//   ....[4]....
        /*02dc*/ 	.word	0x00014990


	//   ....[5]....
        /*02e0*/ 	.word	0x00014e10


	//   ....[6]....
        /*02e4*/ 	.word	0x00014e40


	//   ....[7]....
        /*02e8*/ 	.word	0x000171e0


	//   ....[8]....
        /*02ec*/ 	.word	0x00017270


	//----- nvinfo : EIATTR_COOP_GROUP_MASK_REGIDS
	.align		4
.L_1577:
        /*02f0*/ 	.byte	0x04, 0x29
        /*02f2*/ 	.short	(.L_1579 - .L_1578)


	//   ....[0]....
.L_1578:
        /*02f4*/ 	.word	0xffffffff


	//   ....[1]....
        /*02f8*/ 	.word	0xffffffff


	//   ....[2]....
        /*02fc*/ 	.word	0xffffffff


	//   ....[3]....
        /*0300*/ 	.word	0xffffffff


	//   ....[4]....
        /*0304*/ 	.word	0xffffffff


	//   ....[5]....
        /*0308*/ 	.word	0xffffffff


	//   ....[6]....
        /*030c*/ 	.word	0xffffffff


	//   ....[7]....
        /*0310*/ 	.word	0xffffffff


	//   ....[8]....
        /*0314*/ 	.word	0xffffffff


	//   ....[9]....
        /*0318*/ 	.word	0xffffffff


	//   ....[10]....
        /*031c*/ 	.word	0xffffffff


	//   ....[11]....
        /*0320*/ 	.word	0xffffffff


	//   ....[12]....
        /*0324*/ 	.word	0xffffffff


	//   ....[13]....
        /*0328*/ 	.word	0xffffffff


	//   ....[14]....
        /*032c*/ 	.word	0xffffffff


	//   ....[15]....
        /*0330*/ 	.word	0xffffffff


	//   ....[16]....
        /*0334*/ 	.word	0xffffffff


	//   ....[17]....
        /*0338*/ 	.word	0xffffffff


	//   ....[18]....
        /*033c*/ 	.word	0xffffffff


	//   ....[19]....
        /*0340*/ 	.word	0xffffffff


	//   ....[20]....
        /*0344*/ 	.word	0xffffffff


	//   ....[21]....
        /*0348*/ 	.word	0xffffffff


	//   ....[22]....
        /*034c*/ 	.word	0xffffffff


	//   ....[23]....
        /*0350*/ 	.word	0xffffffff


	//   ....[24]....
        /*0354*/ 	.word	0xffffffff


	//   ....[25]....
        /*0358*/ 	.word	0xffffffff


	//   ....[26]....
        /*035c*/ 	.word	0xffffffff


	//   ....[27]....
        /*0360*/ 	.word	0xffffffff


	//   ....[28]....
        /*0364*/ 	.word	0xffffffff


	//   ....[29]....
        /*0368*/ 	.word	0xffffffff


	//   ....[30]....
        /*036c*/ 	.word	0xffffffff


	//   ....[31]....
        /*0370*/ 	.word	0xffffffff


	//   ....[32]....
        /*0374*/ 	.word	0xffffffff


	//   ....[33]....
        /*0378*/ 	.word	0xffffffff


	//   ....[34]....
        /*037c*/ 	.word	0xffffffff


	//   ....[35]....
        /*0380*/ 	.word	0xffffffff


	//   ....[36]....
        /*0384*/ 	.word	0xffffffff


	//   ....[37]....
        /*0388*/ 	.word	0xffffffff


	//   ....[38]....
        /*038c*/ 	.word	0xffffffff


	//   ....[39]....
        /*0390*/ 	.word	0xffffffff


	//   ....[40]....
        /*0394*/ 	.word	0xffffffff


	//   ....[41]....
        /*0398*/ 	.word	0xffffffff


	//   ....[42]....
        /*039c*/ 	.word	0xffffffff


	//   ....[43]....
        /*03a0*/ 	.word	0xffffffff


	//   ....[44]....
        /*03a4*/ 	.word	0xffffffff


	//   ....[45]....
        /*03a8*/ 	.word	0xffffffff


	//   ....[46]....
        /*03ac*/ 	.word	0xffffffff


	//   ....[47]....
        /*03b0*/ 	.word	0xffffffff


	//   ....[48]....
        /*03b4*/ 	.word	0xffffffff


	//   ....[49]....
        /*03b8*/ 	.word	0xffffffff


	//   ....[50]....
        /*03bc*/ 	.word	0xffffffff


	//   ....[51]....
        /*03c0*/ 	.word	0xffffffff


	//   ....[52]....
        /*03c4*/ 	.word	0xffffffff


	//   ....[53]....
        /*03c8*/ 	.word	0xffffffff


	//   ....[54]....
        /*03cc*/ 	.word	0xffffffff


	//   ....[55]....
        /*03d0*/ 	.word	0xffffffff


	//   ....[56]....
        /*03d4*/ 	.word	0xffffffff


	//   ....[57]....
        /*03d8*/ 	.word	0xffffffff


	//   ....[58]....
        /*03dc*/ 	.word	0x0500000f


	//   ....[59]....
        /*03e0*/ 	.word	0x0500000f


	//   ....[60]....
        /*03e4*/ 	.word	0x0500000f


	//   ....[61]....
        /*03e8*/ 	.word	0x0500000f


	//   ....[62]....
        /*03ec*/ 	.word	0x0500000f


	//   ....[63]....
        /*03f0*/ 	.word	0x0500000f


	//   ....[64]....
        /*03f4*/ 	.word	0x0500000f


	//   ....[65]....
        /*03f8*/ 	.word	0x0500000f


	//   ....[66]....
        /*03fc*/ 	.word	0x0500000f


	//   ....[67]....
        /*0400*/ 	.word	0x0500000f


	//   ....[68]....
        /*0404*/ 	.word	0x0500000f


	//   ....[69]....
        /*0408*/ 	.word	0x0500000f


	//   ....[70]....
        /*040c*/ 	.word	0x0500000f


	//   ....[71]....
        /*0410*/ 	.word	0x0500000f


	//   ....[72]....
        /*0414*/ 	.word	0x0500000f


	//   ....[73]....
        /*0418*/ 	.word	0x0500000f


	//   ....[74]....
        /*041c*/ 	.word	0x0500000f


	//   ....[75]....
        /*0420*/ 	.word	0x0500000f


	//   ....[76]....
        /*0424*/ 	.word	0x0500000f


	//   ....[77]....
        /*0428*/ 	.word	0x0500000f


	//   ....[78]....
        /*042c*/ 	.word	0x0500000f


	//   ....[79]....
        /*0430*/ 	.word	0x0500000f


	//   ....[80]....
        /*0434*/ 	.word	0x0500000f


	//   ....[81]....
        /*0438*/ 	.word	0x0500000f


	//   ....[82]....
        /*043c*/ 	.word	0x0500000f


	//   ....[83]....
        /*0440*/ 	.word	0x0500000f


	//   ....[84]....
        /*0444*/ 	.word	0x0500000f


	//   ....[85]....
        /*0448*/ 	.word	0x0500000f


	//   ....[86]....
        /*044c*/ 	.word	0x0500000f


	//   ....[87]....
        /*0450*/ 	.word	0x0500000f


	//   ....[88]....
        /*0454*/ 	.word	0x0500000f


	//   ....[89]....
        /*0458*/ 	.word	0x0500000f


	//   ....[90]....
        /*045c*/ 	.word	0x0500000f


	//   ....[91]....
        /*0460*/ 	.word	0x0500000f


	//   ....[92]....
        /*0464*/ 	.word	0x0500000f


	//   ....[93]....
        /*0468*/ 	.word	0x0500000f


	//   ....[94]....
        /*046c*/ 	.word	0x0500000f


	//----- nvinfo : EIATTR_COOP_GROUP_INSTR_OFFSETS
	.align		4
.L_1579:
        /*0470*/ 	.byte	0x04, 0x28
        /*0472*/ 	.short	(.L_1581 - .L_1580)


	//   ....[0]....
.L_1580:
        /*0474*/ 	.word	0x00000070


	//   ....[1]....
        /*0478*/ 	.word	0x000001d0


	//   ....[2]....
        /*047c*/ 	.word	0x00000220


	//   ....[3]....
        /*0480*/ 	.word	0x00000450


	//   ....[4]....
        /*0484*/ 	.word	0x000005b0


	//   ....[5]....
        /*0488*/ 	.word	0x000006d0


	//   ....[6]....
        /*048c*/ 	.word	0x00000830


	//   ....[7]....
        /*0490*/ 	.word	0x00005d80


	//   ....[8]....
        /*0494*/ 	.word	0x000099c0


	//   ....[9]....
        /*0498*/ 	.word	0x00009aa0


	//   ....[10]....
        /*049c*/ 	.word	0x0000a0b0


	//   ....[11]....
        /*04a0*/ 	.word	0x0000a130


	//   ....[12]....
        /*04a4*/ 	.word	0x0000b750


	//   ....[13]....
        /*04a8*/ 	.word	0x0000b770


	//   ....[14]....
        /*04ac*/ 	.word	0x0000c300


	//   ....[15]....
        /*04b0*/ 	.word	0x0000c410


	//   ....[16]....
        /*04b4*/ 	.word	0x0000da20


	//   ....[17]....
        /*04b8*/ 	.word	0x0000da50


	//   ....[18]....
        /*04bc*/ 	.word	0x0000df70


	//   ....[19]....
        /*04c0*/ 	.word	0x0000e140


	//   ....[20]....
        /*04c4*/ 	.word	0x0000f3e0


	//   ....[21]....
        /*04c8*/ 	.word	0x0000f440


	//   ....[22]....
        /*04cc*/ 	.word	0x0000f4a0


	//   ....[23]....
        /*04d0*/ 	.word	0x0000f4d0


	//   ....[24]....
        /*04d4*/ 	.word	0x000127d0


	//   ....[25]....
        /*04d8*/ 	.word	0x00012960


	//   ....[26]....
        /*04dc*/ 	.word	0x00012990


	//   ....[27]....
        /*04e0*/ 	.word	0x000129c0


	//   ....[28]....
        /*04e4*/ 	.word	0x00012a00


	//   ....[29]....
        /*04e8*/ 	.word	0x00012a50


	//   ....[30]....
        /*04ec*/ 	.word	0x00012ab0


	//   ....[31]....
        /*04f0*/ 	.word	0x00012c90


	//   ....[32]....
        /*04f4*/ 	.word	0x00012cf0


	//   ....[33]....
        /*04f8*/ 	.word	0x00012d30


	//   ....[34]....
        /*04fc*/ 	.word	0x00012d70


	//   ....[35]....
        /*0500*/ 	.word	0x00012da0


	//   ....[36]....
        /*0504*/ 	.word	0x00012dd0


	//   ....[37]....
        /*0508*/ 	.word	0x00012e60


	//   ....[38]....
        /*050c*/ 	.word	0x00012ec0


	//   ....[39]....
        /*0510*/ 	.word	0x00012f50


	//   ....[40]....
        /*0514*/ 	.word	0x00017300


	//   ....[41]....
        /*0518*/ 	.word	0x00017310


	//   ....[42]....
        /*051c*/ 	.word	0x00017420


	//   ....[43]....
        /*0520*/ 	.word	0x00017480


	//   ....[44]....
        /*0524*/ 	.word	0x000174c0


	//   ....[45]....
        /*0528*/ 	.word	0x00017500


	//   ....[46]....
        /*052c*/ 	.word	0x00017530


	//   ....[47]....
        /*0530*/ 	.word	0x00017560


	//   ....[48]....
        /*0534*/ 	.word	0x000176f0


	//   ....[49]....
        /*0538*/ 	.word	0x00017750


	//   ....[50]....
        /*053c*/ 	.word	0x00017790


	//   ....[51]....
        /*0540*/ 	.word	0x000177d0


	//   ....[52]....
        /*0544*/ 	.word	0x00017800


	//   ....[53]....
        /*0548*/ 	.word	0x00017830


	//   ....[54]....
        /*054c*/ 	.word	0x000178f0


	//   ....[55]....
        /*0550*/ 	.word	0x00017910


	//   ....[56]....
        /*0554*/ 	.word	0x00017980


	//   ....[57]....
        /*0558*/ 	.word	0x00018010


	//   ....[58]....
        /*055c*/ 	.word	0x00018450


	//   ....[59]....
        /*0560*/ 	.word	0x000184f0


	//   ....[60]....
        /*0564*/ 	.word	0x00018590


	//   ....[61]....
        /*0568*/ 	.word	0x00018630


	//   ....[62]....
        /*056c*/ 	.word	0x000186d0


	//   ....[63]....
        /*0570*/ 	.word	0x00018770


	//   ....[64]....
        /*0574*/ 	.word	0x00018810


	//   ....[65]....
        /*0578*/ 	.word	0x000188b0


	//   ....[66]....
        /*057c*/ 	.word	0x00018950


	//   ....[67]....
        /*0580*/ 	.word	0x00018a40


	//   ....[68]....
        /*0584*/ 	.word	0x00018ae0


	//   ....[69]....
        /*0588*/ 	.word	0x00018b80


	//   ....[70]....
        /*058c*/ 	.word	0x00018c20


	//   ....[71]....
        /*0590*/ 	.word	0x00018cc0


	//   ....[72]....
        /*0594*/ 	.word	0x00018d60


	//   ....[73]....
        /*0598*/ 	.word	0x00018e00


	//   ....[74]....
        /*059c*/ 	.word	0x00018ea0


	//   ....[75]....
        /*05a0*/ 	.word	0x000191a0


	//   ....[76]....
        /*05a4*/ 	.word	0x00019480


	//   ....[77]....
        /*05a8*/ 	.word	0x000198a0


	//   ....[78]....
        /*05ac*/ 	.word	0x00019930


	//   ....[79]....
        /*05b0*/ 	.word	0x000199d0


	//   ....[80]....
        /*05b4*/ 	.word	0x00019a80


	//   ....[81]....
        /*05b8*/ 	.word	0x00019b00


	//   ....[82]....
        /*05bc*/ 	.word	0x00019b80


	//   ....[83]....
        /*05c0*/ 	.word	0x00019c00


	//   ....[84]....
        /*05c4*/ 	.word	0x00019c80


	//   ....[85]....
        /*05c8*/ 	.word	0x00019d10


	//   ....[86]....
        /*05cc*/ 	.word	0x00019dc0


	//   ....[87]....
        /*05d0*/ 	.word	0x00019e40


	//   ....[88]....
        /*05d4*/ 	.word	0x00019ec0


	//   ....[89]....
        /*05d8*/ 	.word	0x00019f40


	//   ....[90]....
        /*05dc*/ 	.word	0x00019fc0


	//   ....[91]....
        /*05e0*/ 	.word	0x0001a030


	//   ....[92]....
        /*05e4*/ 	.word	0x0001a0d0


	//   ....[93]....
        /*05e8*/ 	.word	0x0001a160


	//   ....[94]....
        /*05ec*/ 	.word	0x0001a290


	//----- nvinfo : EIATTR_REG_RECONFIG
	.align		4
.L_1581:
        /*05f0*/ 	.byte	0x01, 0x54
	.zero		2


	//----- nvinfo : EIATTR_SYSCALL_OFFSETS
	.align		4
        /*05f4*/ 	.byte	0x04, 0x46
        /*05f6*/ 	.short	(.L_1583 - .L_1582)


	//   ....[0]....
.L_1582:
        /*05f8*/ 	.word	0x00001790


	//   ....[1]....
        /*05fc*/ 	.word	0x000018e0


	//   ....[2]....
        /*0600*/ 	.word	0x00005f20


	//   ....[3]....
        /*0604*/ 	.word	0x000063b0


	//   ....[4]....
        /*0608*/ 	.word	0x00014b20


	//   ....[5]....
        /*060c*/ 	.word	0x00014c60


	//   ....[6]....
        /*0610*/ 	.word	0x00014d60


	//----- nvinfo : EIATTR_MBARRIER_INSTR_OFFSETS
	.align		4
.L_1583:
        /*0614*/ 	.byte	0x04, 0x39
        /*0616*/ 	.short	(.L_1585 - .L_1584)


	//   ....[0]....
.L_1584:
        /*0618*/ 	.word	0x00000300
        /*061c*/ 	.word	0x000000ff
        /*0620*/ 	.word	0x00022800
        /*0624*/ 	.short	0x0100
        /*0626*/ 	.byte	0x08
	.zero		1


	//   ....[1]....
        /*0628*/ 	.word	0x00000310
        /*062c*/ 	.word	0x000000ff
        /*0630*/ 	.word	0x00022820
        /*0634*/ 	.short	0x0100
        /*0636*/ 	.byte	0x08
	.zero		1


	//   ....[2]....
        /*0638*/ 	.word	0x00000400
        /*063c*/ 	.word	0x000000ff
        /*0640*/ 	.word	0x00022830
        /*0644*/ 	.short	0x0100
        /*0646*/ 	.byte	0x08
	.zero		1


	//   ....[3]....
        /*0648*/ 	.word	0x00000410
        /*064c*/ 	.word	0x000000ff
        /*0650*/ 	.word	0x00022840
        /*0654*/ 	.short	0x0100
        /*0656*/ 	.byte	0x08
	.zero		1


	//   ....[4]....
        /*0658*/ 	.word	0x00000420
        /*065c*/ 	.word	0x000000ff
        /*0660*/ 	.word	0x00022838
        /*0664*/ 	.short	0x0100
        /*0666*/ 	.byte	0x08
	.zero		1


	//   ....[5]....
        /*0668*/ 	.word	0x00000430
        /*066c*/ 	.word	0x000000ff
        /*0670*/ 	.word	0x00022848
        /*0674*/ 	.short	0x0100
        /*0676*/ 	.byte	0x08
	.zero		1


	//   ....[6]....
        /*0678*/ 	.word	0x00000560
        /*067c*/ 	.word	0x000000ff
        /*0680*/ 	.word	0x00022850
        /*0684*/ 	.short	0x0100
        /*0686*/ 	.byte	0x08
	.zero		1


	//   ....[7]....
        /*0688*/ 	.word	0x00000570
        /*068c*/ 	.word	0x000000ff
        /*0690*/ 	.word	0x00022860
        /*0694*/ 	.short	0x0100
        /*0696*/ 	.byte	0x08
	.zero		1


	//   ....[8]....
        /*0698*/ 	.word	0x00000580
        /*069c*/ 	.word	0x000000ff
        /*06a0*/ 	.word	0x00022858
        /*06a4*/ 	.short	0x0100
        /*06a6*/ 	.byte	0x08
	.zero		1


	//   ....[9]....
        /*06a8*/ 	.word	0x00000590
        /*06ac*/ 	.word	0x000000ff
        /*06b0*/ 	.word	0x00022868
        /*06b4*/ 	.short	0x0100
        /*06b6*/ 	.byte	0x08
	.zero		1


	//   ....[10]....
        /*06b8*/ 	.word	0x00000680
        /*06bc*/ 	.word	0x000000ff
        /*06c0*/ 	.word	0x00022870
        /*06c4*/ 	.short	0x0100
        /*06c6*/ 	.byte	0x06
	.zero		1


	//   ....[11]....
        /*06c8*/ 	.word	0x00000690
        /*06cc*/ 	.word	0x000000ff
        /*06d0*/ 	.word	0x00022880
        /*06d4*/ 	.short	0x0100
        /*06d6*/ 	.byte	0x06
	.zero		1


	//   ....[12]....
        /*06d8*/ 	.word	0x000006a0
        /*06dc*/ 	.word	0x000000ff
        /*06e0*/ 	.word	0x00022878
        /*06e4*/ 	.short	0x0100
        /*06e6*/ 	.byte	0x06
	.zero		1


	//   ....[13]....
        /*06e8*/ 	.word	0x000006b0
        /*06ec*/ 	.word	0x000000ff
        /*06f0*/ 	.word	0x00022888
        /*06f4*/ 	.short	0x0100
        /*06f6*/ 	.byte	0x06
	.zero		1


	//   ....[14]....
        /*06f8*/ 	.word	0x000007e0
        /*06fc*/ 	.word	0x000000ff
        /*0700*/ 	.word	0x00022890
        /*0704*/ 	.short	0x0100
        /*0706*/ 	.byte	0x08
	.zero		1


	//   ....[15]....
        /*0708*/ 	.word	0x000007f0
        /*070c*/ 	.word	0x000000ff
        /*0710*/ 	.word	0x000228a0
        /*0714*/ 	.short	0x0100
        /*0716*/ 	.byte	0x08
	.zero		1


	//   ....[16]....
        /*0718*/ 	.word	0x00000800
        /*071c*/ 	.word	0x000000ff
        /*0720*/ 	.word	0x00022898
        /*0724*/ 	.short	0x0100
        /*0726*/ 	.byte	0x08
	.zero		1


	//   ....[17]....
        /*0728*/ 	.word	0x00000810
        /*072c*/ 	.word	0x000000ff
        /*0730*/ 	.word	0x000228a8
        /*0734*/ 	.short	0x0100
        /*0736*/ 	.byte	0x08
	.zero		1


	//   ....[18]....
        /*0738*/ 	.word	0x00000940
        /*073c*/ 	.word	0x000000ff
        /*0740*/ 	.word	0x000228b0
        /*0744*/ 	.short	0x0100
        /*0746*/ 	.byte	0x08
	.zero		1


	//   ....[19]....
        /*0748*/ 	.word	0x00000950
        /*074c*/ 	.word	0x000000ff
        /*0750*/ 	.word	0x000228c0
        /*0754*/ 	.short	0x0100
        /*0756*/ 	.byte	0x08
	.zero		1


	//   ....[20]....
        /*0758*/ 	.word	0x00000960
        /*075c*/ 	.word	0x000000ff
        /*0760*/ 	.word	0x000228b8
        /*0764*/ 	.short	0x0100
        /*0766*/ 	.byte	0x08
	.zero		1


	//   ....[21]....
        /*0768*/ 	.word	0x00000970
        /*076c*/ 	.word	0x000000ff
        /*0770*/ 	.word	0x000228c8
        /*0774*/ 	.short	0x0100
        /*0776*/ 	.byte	0x08
	.zero		1


	//   ....[22]....
        /*0778*/ 	.word	0x00002bb0
        /*077c*/ 	.word	0x00000058
        /*0780*/ 	.word	0x00022890
        /*0784*/ 	.short	0x010a
        /*0786*/ 	.byte	0x3f
	.zero		1


	//   ....[23]....
        /*0788*/ 	.word	0x00003eb0
        /*078c*/ 	.word	0x00000058
        /*0790*/ 	.word	0x00022890
        /*0794*/ 	.short	0x010a
        /*0796*/ 	.byte	0x3f
	.zero		1


	//   ....[24]....
        /*0798*/ 	.word	0x00004fb0
        /*079c*/ 	.word	0x00000058
        /*07a0*/ 	.word	0x00022890
        /*07a4*/ 	.short	0x010a
        /*07a6*/ 	.byte	0x3f
	.zero		1


	//   ....[25]....
        /*07a8*/ 	.word	0x000051c0
        /*07ac*/ 	.word	0x00000004
        /*07b0*/ 	.word	0x00000000
        /*07b4*/ 	.short	0x0101
        /*07b6*/ 	.byte	0x3f
	.zero		1


	//   ....[26]....
        /*07b8*/ 	.word	0x00005200
        /*07bc*/ 	.word	0x00000058
        /*07c0*/ 	.word	0x000228b0
        /*07c4*/ 	.short	0x010a
        /*07c6*/ 	.byte	0x3f
	.zero		1


	//   ....[27]....
        /*07c8*/ 	.word	0x00005850
        /*07cc*/ 	.word	0x00000058
        /*07d0*/ 	.word	0x00000000
        /*07d4*/ 	.short	0x0101
        /*07d6*/ 	.byte	0x3f
	.zero		1


	//   ....[28]....
        /*07d8*/ 	.word	0x00005fb0
        /*07dc*/ 	.word	0x00000012
        /*07e0*/ 	.word	0x00022800
        /*07e4*/ 	.short	0x010a
        /*07e6*/ 	.byte	0x3f
	.zero		1


	//   ....[29]....
        /*07e8*/ 	.word	0x00006000
        /*07ec*/ 	.word	0x00000012
        /*07f0*/ 	.word	0x00022800
        /*07f4*/ 	.short	0x010a
        /*07f6*/ 	.byte	0x3f
	.zero		1


	//   ....[30]....
        /*07f8*/ 	.word	0x00006c20
        /*07fc*/ 	.word	0x00000012
        /*0800*/ 	.word	0x00022800
        /*0804*/ 	.short	0x010a
        /*0806*/ 	.byte	0x3f
	.zero		1


	//   ....[31]....
        /*0808*/ 	.word	0x00008090
        /*080c*/ 	.word	0x00000012
        /*0810*/ 	.word	0x00022800
        /*0814*/ 	.short	0x010a
        /*0816*/ 	.byte	0x3f
	.zero		1


	//   ....[32]....
        /*0818*/ 	.word	0x000090e0
        /*081c*/ 	.word	0x00000014
        /*0820*/ 	.word	0x00022830
        /*0824*/ 	.short	0x010a
        /*0826*/ 	.byte	0x3f
	.zero		1


	//   ....[33]....
        /*0828*/ 	.word	0x00009180
        /*082c*/ 	.word	0x00000014
        /*0830*/ 	.word	0x00022830
        /*0834*/ 	.short	0x010a
        /*0836*/ 	.byte	0x3f
	.zero		1


	//   ....[34]....
        /*0838*/ 	.word	0x0000a5a0
        /*083c*/ 	.word	0x00000003
        /*0840*/ 	.word	0x00000000
        /*0844*/ 	.short	0x0101
        /*0846*/ 	.byte	0x3f
	.zero		1


	//   ....[35]....
        /*0848*/ 	.word	0x0000a9e0
        /*084c*/ 	.word	0x00000014
        /*0850*/ 	.word	0x00022850
        /*0854*/ 	.short	0x010a
        /*0856*/ 	.byte	0x3f
	.zero		1


	//   ....[36]....
        /*0858*/ 	.word	0x0000aa30
        /*085c*/ 	.word	0x00000014
        /*0860*/ 	.word	0x00022850
        /*0864*/ 	.short	0x010a
        /*0866*/ 	.byte	0x3f
	.zero		1


	//   ....[37]....
        /*0868*/ 	.word	0x0000ae30
        /*086c*/ 	.word	0x00000014
        /*0870*/ 	.word	0x00000000
        /*0874*/ 	.short	0x0101
        /*0876*/ 	.byte	0x3f
	.zero		1


	//   ....[38]....
        /*0878*/ 	.word	0x0000af50
        /*087c*/ 	.word	0x000000ce
        /*0880*/ 	.word	0x00022830
        /*0884*/ 	.short	0x010a
        /*0886*/ 	.byte	0x3f
	.zero		1


	//   ....[39]....
        /*0888*/ 	.word	0x0000afb0
        /*088c*/ 	.word	0x000000ce
        /*0890*/ 	.word	0x00022830
        /*0894*/ 	.short	0x010a
        /*0896*/ 	.byte	0x3f
	.zero		1


	//   ....[40]....
        /*0898*/ 	.word	0x0000c750
        /*089c*/ 	.word	0x0000009d
        /*08a0*/ 	.word	0x00000000
        /*08a4*/ 	.short	0x0101
        /*08a6*/ 	.byte	0x3f
	.zero		1


	//   ....[41]....
        /*08a8*/ 	.word	0x0000d0a0
        /*08ac*/ 	.word	0x000000ce
        /*08b0*/ 	.word	0x00022850
        /*08b4*/ 	.short	0x010a
        /*08b6*/ 	.byte	0x3f
	.zero		1


	//   ....[42]....
        /*08b8*/ 	.word	0x0000d0f0
        /*08bc*/ 	.word	0x000000ce
        /*08c0*/ 	.word	0x00022850
        /*08c4*/ 	.short	0x010a
        /*08c6*/ 	.byte	0x3f
	.zero		1


	//   ....[43]....
        /*08c8*/ 	.word	0x0000d4c0
        /*08cc*/ 	.word	0x000000ce
        /*08d0*/ 	.word	0x00000000
        /*08d4*/ 	.short	0x0101
        /*08d6*/ 	.byte	0x3f
	.zero		1


	//   ....[44]....
        /*08d8*/ 	.word	0x0000d5c0
        /*08dc*/ 	.word	0x000000ca
        /*08e0*/ 	.word	0x00022830
        /*08e4*/ 	.short	0x010a
        /*08e6*/ 	.byte	0x3f
	.zero		1


	//   ....[45]....
        /*08e8*/ 	.word	0x0000d620
        /*08ec*/ 	.word	0x000000ca
        /*08f0*/ 	.word	0x00022830
        /*08f4*/ 	.short	0x010a
        /*08f6*/ 	.byte	0x3f
	.zero		1


	//   ....[46]....
        /*08f8*/ 	.word	0x0000e4b0
        /*08fc*/ 	.word	0x0000009a
        /*0900*/ 	.word	0x00000000
        /*0904*/ 	.short	0x0101
        /*0906*/ 	.byte	0x3f
	.zero		1


	//   ....[47]....
        /*0908*/ 	.word	0x0000ef90
        /*090c*/ 	.word	0x000000ca
        /*0910*/ 	.word	0x00022850
        /*0914*/ 	.short	0x010a
        /*0916*/ 	.byte	0x3f
	.zero		1


	//   ....[48]....
        /*0918*/ 	.word	0x0000efe0
        /*091c*/ 	.word	0x000000ca
        /*0920*/ 	.word	0x00022850
        /*0924*/ 	.short	0x010a
        /*0926*/ 	.byte	0x3f
	.zero		1


	//   ....[49]....
        /*0928*/ 	.word	0x0000f3b0
        /*092c*/ 	.word	0x000000ca
        /*0930*/ 	.word	0x00000000
        /*0934*/ 	.short	0x0101
        /*0936*/ 	.byte	0x3f
	.zero		1


	//   ....[50]....
        /*0938*/ 	.word	0x000114d0
        /*093c*/ 	.word	0x00000000
        /*0940*/ 	.word	0x00000000
        /*0944*/ 	.short	0x0101
        /*0946*/ 	.byte	0x3f
	.zero		1


	//   ....[51]....
        /*0948*/ 	.word	0x00013c90
        /*094c*/ 	.word	0x00000009
        /*0950*/ 	.word	0x00022820
        /*0954*/ 	.short	0x010a
        /*0956*/ 	.byte	0x3f
	.zero		1


	//   ....[52]....
        /*0958*/ 	.word	0x00013d20
        /*095c*/ 	.word	0x00000005
        /*0960*/ 	.word	0x000228a0
        /*0964*/ 	.short	0x010a
        /*0966*/ 	.byte	0x3f
	.zero		1


	//   ....[53]....
        /*0968*/ 	.word	0x00013f00
        /*096c*/ 	.word	0x00000005
        /*0970*/ 	.word	0x000228c0
        /*0974*/ 	.short	0x010a
        /*0976*/ 	.byte	0x3f
	.zero		1


	//   ....[54]....
        /*0978*/ 	.word	0x00014310
        /*097c*/ 	.word	0x00000006
        /*0980*/ 	.word	0x000228a0
        /*0984*/ 	.short	0x010a
        /*0986*/ 	.byte	0x3f
	.zero		1


	//   ....[55]....
        /*0988*/ 	.word	0x000144d0
        /*098c*/ 	.word	0x00000006
        /*0990*/ 	.word	0x000228c0
        /*0994*/ 	.short	0x010a
        /*0996*/ 	.byte	0x3f
	.zero		1


	//   ....[56]....
        /*0998*/ 	.word	0x000152a0
        /*099c*/ 	.word	0x00000005
        /*09a0*/ 	.word	0x00022840
        /*09a4*/ 	.short	0x010a
        /*09a6*/ 	.byte	0x3f
	.zero		1


	//   ....[57]....
        /*09a8*/ 	.word	0x00015690
        /*09ac*/ 	.word	0x00000007
        /*09b0*/ 	.word	0x00022820
        /*09b4*/ 	.short	0x010a
        /*09b6*/ 	.byte	0x3f
	.zero		1


	//   ....[58]....
        /*09b8*/ 	.word	0x00015750
        /*09bc*/ 	.word	0x00000002
        /*09c0*/ 	.word	0x00022860
        /*09c4*/ 	.short	0x010a
        /*09c6*/ 	.byte	0x3f
	.zero		1


	//   ....[59]....
        /*09c8*/ 	.word	0x00015d70
        /*09cc*/ 	.word	0x00000003
        /*09d0*/ 	.word	0x00022840
        /*09d4*/ 	.short	0x010a
        /*09d6*/ 	.byte	0x3f
	.zero		1


	//   ....[60]....
        /*09d8*/ 	.word	0x00015f80
        /*09dc*/ 	.word	0x00000003
        /*09e0*/ 	.word	0x00022860
        /*09e4*/ 	.short	0x010a
        /*09e6*/ 	.byte	0x3f
	.zero		1


	//   ....[61]....
        /*09e8*/ 	.word	0x000164f0
        /*09ec*/ 	.word	0x00000002
        /*09f0*/ 	.word	0x00022840
        /*09f4*/ 	.short	0x010a
        /*09f6*/ 	.byte	0x3f
	.zero		1


	//   ....[62]....
        /*09f8*/ 	.word	0x000166f0
        /*09fc*/ 	.word	0x00000002
        /*0a00*/ 	.word	0x00022860
        /*0a04*/ 	.short	0x010a
        /*0a06*/ 	.byte	0x3f
	.zero		1


	//   ....[63]....
        /*0a08*/ 	.word	0x00016bf0
        /*0a0c*/ 	.word	0x00000002
        /*0a10*/ 	.word	0x00022840
        /*0a14*/ 	.short	0x010a
        /*0a16*/ 	.byte	0x3f
	.zero		1


	//   ....[64]....
        /*0a18*/ 	.word	0x00016e00
        /*0a1c*/ 	.word	0x00000002
        /*0a20*/ 	.word	0x00022860
        /*0a24*/ 	.short	0x010a
        /*0a26*/ 	.byte	0x3f
	.zero		1


	//   ....[65]....
        /*0a28*/ 	.word	0x00017f90
        /*0a2c*/ 	.word	0x00000000
        /*0a30*/ 	.word	0x00022820
        /*0a34*/ 	.short	0x010a
        /*0a36*/ 	.byte	0x3f
	.zero		1


	//   ....[66]....
        /*0a38*/ 	.word	0x00018140
        /*0a3c*/ 	.word	0x00000006
        /*0a40*/ 	.word	0x00000000
        /*0a44*/ 	.short	0x010a
        /*0a46*/ 	.byte	0x3f
	.zero		1


	//   ....[67]....
        /*0a48*/ 	.word	0x000181b0
        /*0a4c*/ 	.word	0x00000007
        /*0a50*/ 	.word	0x00000000
        /*0a54*/ 	.short	0x010a
        /*0a56*/ 	.byte	0x3f
	.zero		1


	//   ....[68]....
        /*0a58*/ 	.word	0x00018220
        /*0a5c*/ 	.word	0x00000004
        /*0a60*/ 	.word	0x00000000
        /*0a64*/ 	.short	0x010a
        /*0a66*/ 	.byte	0x3f
	.zero		1


	//   ....[69]....
        /*0a68*/ 	.word	0x00018250
        /*0a6c*/ 	.word	0x00000003
        /*0a70*/ 	.word	0x00000000
        /*0a74*/ 	.short	0x010a
        /*0a76*/ 	.byte	0x3f
	.zero		1


	//   ....[70]....
        /*0a78*/ 	.word	0x000182b0
        /*0a7c*/ 	.word	0x00000058
        /*0a80*/ 	.word	0x00022890
        /*0a84*/ 	.short	0x010a
        /*0a86*/ 	.byte	0x3f
	.zero		1


	//   ....[71]....
        /*0a88*/ 	.word	0x00018300
        /*0a8c*/ 	.word	0x00000058
        /*0a90*/ 	.word	0x00022890
        /*0a94*/ 	.short	0x010a
        /*0a96*/ 	.byte	0x3f
	.zero		1


	//   ....[72]....
        /*0a98*/ 	.word	0x00018350
        /*0a9c*/ 	.word	0x00000058
        /*0aa0*/ 	.word	0x00022890
        /*0aa4*/ 	.short	0x010a
        /*0aa6*/ 	.byte	0x3f
	.zero		1


	//   ....[73]....
        /*0aa8*/ 	.word	0x000183a0
        /*0aac*/ 	.word	0x00000058
        /*0ab0*/ 	.word	0x000228b0
        /*0ab4*/ 	.short	0x010a
        /*0ab6*/ 	.byte	0x3f
	.zero		1


	//   ....[74]....
        /*0ab8*/ 	.word	0x00018990
        /*0abc*/ 	.word	0x00000012
        /*0ac0*/ 	.word	0x00022800
        /*0ac4*/ 	.short	0x010a
        /*0ac6*/ 	.byte	0x3f
	.zero		1


	//   ....[75]....
        /*0ac8*/ 	.word	0x00018ee0
        /*0acc*/ 	.word	0x00000012
        /*0ad0*/ 	.word	0x00022800
        /*0ad4*/ 	.short	0x010a
        /*0ad6*/ 	.byte	0x3f
	.zero		1


	//   ....[76]....
        /*0ad8*/ 	.word	0x00018f30
        /*0adc*/ 	.word	0x00000014
        /*0ae0*/ 	.word	0x00022830
        /*0ae4*/ 	.short	0x010a
        /*0ae6*/ 	.byte	0x3f
	.zero		1


	//   ....[77]....
        /*0ae8*/ 	.word	0x00018f80
        /*0aec*/ 	.word	0x00000014
        /*0af0*/ 	.word	0x00022850
        /*0af4*/ 	.short	0x010a
        /*0af6*/ 	.byte	0x3f
	.zero		1


	//   ....[78]....
        /*0af8*/ 	.word	0x00018fd0
        /*0afc*/ 	.word	0x000000ce
        /*0b00*/ 	.word	0x00022830
        /*0b04*/ 	.short	0x010a
        /*0b06*/ 	.byte	0x3f
	.zero		1


	//   ....[79]....
        /*0b08*/ 	.word	0x00019020
        /*0b0c*/ 	.word	0x000000ce
        /*0b10*/ 	.word	0x00022850
        /*0b14*/ 	.short	0x010a
        /*0b16*/ 	.byte	0x3f
	.zero		1


	//   ....[80]....
        /*0b18*/ 	.word	0x00019070
        /*0b1c*/ 	.word	0x000000ca
        /*0b20*/ 	.word	0x00022830
        /*0b24*/ 	.short	0x010a
        /*0b26*/ 	.byte	0x3f
	.zero		1


	//   ....[81]....
        /*0b28*/ 	.word	0x000190c0
        /*0b2c*/ 	.word	0x000000ca
        /*0b30*/ 	.word	0x00022850
        /*0b34*/ 	.short	0x010a
        /*0b36*/ 	.byte	0x3f
	.zero		1


	//   ....[82]....
        /*0b38*/ 	.word	0x00019260
        /*0b3c*/ 	.word	0x00000009
        /*0b40*/ 	.word	0x00022820
        /*0b44*/ 	.short	0x010a
        /*0b46*/ 	.byte	0x3f
	.zero		1


	//   ....[83]....
        /*0b48*/ 	.word	0x000192b0
        /*0b4c*/ 	.word	0x00000005
        /*0b50*/ 	.word	0x000228a0
        /*0b54*/ 	.short	0x010a
        /*0b56*/ 	.byte	0x3f
	.zero		1


	//   ....[84]....
        /*0b58*/ 	.word	0x00019300
        /*0b5c*/ 	.word	0x00000005
        /*0b60*/ 	.word	0x000228c0
        /*0b64*/ 	.short	0x010a
        /*0b66*/ 	.byte	0x3f
	.zero		1


	//   ....[85]....
        /*0b68*/ 	.word	0x00019350
        /*0b6c*/ 	.word	0x00000006
        /*0b70*/ 	.word	0x000228a0
        /*0b74*/ 	.short	0x010a
        /*0b76*/ 	.byte	0x3f
	.zero		1


	//   ....[86]....
        /*0b78*/ 	.word	0x000193a0
        /*0b7c*/ 	.word	0x00000006
        /*0b80*/ 	.word	0x000228c0
        /*0b84*/ 	.short	0x010a
        /*0b86*/ 	.byte	0x3f
	.zero		1


	//   ....[87]....
        /*0b88*/ 	.word	0x00019540
        /*0b8c*/ 	.word	0x00000005
        /*0b90*/ 	.word	0x00022840
        /*0b94*/ 	.short	0x010a
        /*0b96*/ 	.byte	0x3f
	.zero		1


	//   ....[88]....
        /*0b98*/ 	.word	0x000195c0
        /*0b9c*/ 	.word	0x00000005
        /*0ba0*/ 	.word	0x00022820
        /*0ba4*/ 	.short	0x010a
        /*0ba6*/ 	.byte	0x3f
	.zero		1


	//   ....[89]....
        /*0ba8*/ 	.word	0x00019610
        /*0bac*/ 	.word	0x00000002
        /*0bb0*/ 	.word	0x00022860
        /*0bb4*/ 	.short	0x010a
        /*0bb6*/ 	.byte	0x3f
	.zero		1


	//   ....[90]....
        /*0bb8*/ 	.word	0x00019660
        /*0bbc*/ 	.word	0x00000003
        /*0bc0*/ 	.word	0x00022840
        /*0bc4*/ 	.short	0x010a
        /*0bc6*/ 	.byte	0x3f
	.zero		1


	//   ....[91]....
        /*0bc8*/ 	.word	0x000196b0
        /*0bcc*/ 	.word	0x00000003
        /*0bd0*/ 	.word	0x00022860
        /*0bd4*/ 	.short	0x010a
        /*0bd6*/ 	.byte	0x3f
	.zero		1


	//   ....[92]....
        /*0bd8*/ 	.word	0x00019700
        /*0bdc*/ 	.word	0x00000002
        /*0be0*/ 	.word	0x00022840
        /*0be4*/ 	.short	0x010a
        /*0be6*/ 	.byte	0x3f
	.zero		1


	//   ....[93]....
        /*0be8*/ 	.word	0x00019750
        /*0bec*/ 	.word	0x00000002
        /*0bf0*/ 	.word	0x00022860
        /*0bf4*/ 	.short	0x010a
        /*0bf6*/ 	.byte	0x3f
	.zero		1


	//   ....[94]....
        /*0bf8*/ 	.word	0x000197a0
        /*0bfc*/ 	.word	0x00000002
        /*0c00*/ 	.word	0x00022840
        /*0c04*/ 	.short	0x010a
        /*0c06*/ 	.byte	0x3f
	.zero		1


	//   ....[95]....
        /*0c08*/ 	.word	0x000197f0
        /*0c0c*/ 	.word	0x00000002
        /*0c10*/ 	.word	0x00022860
        /*0c14*/ 	.short	0x010a
        /*0c16*/ 	.byte	0x3f
	.zero		1


	//   ....[96]....
        /*0c18*/ 	.word	0x0001a1b0
        /*0c1c*/ 	.word	0x00000000
        /*0c20*/ 	.word	0x00022820
        /*0c24*/ 	.short	0x010a
        /*0c26*/ 	.byte	0x3f
	.zero		1


	//   ....[97]....
        /*0c28*/ 	.word	0x0001a350
        /*0c2c*/ 	.word	0x00000006
        /*0c30*/ 	.word	0x00000000
        /*0c34*/ 	.short	0x010a
        /*0c36*/ 	.byte	0x3f
	.zero		1


	//   ....[98]....
        /*0c38*/ 	.word	0x0001a3a0
        /*0c3c*/ 	.word	0x00000007
        /*0c40*/ 	.word	0x00000000
        /*0c44*/ 	.short	0x010a
        /*0c46*/ 	.byte	0x3f
	.zero		1


	//   ....[99]....
        /*0c48*/ 	.word	0x0001a3f0
        /*0c4c*/ 	.word	0x00000004
        /*0c50*/ 	.word	0x00000000
        /*0c54*/ 	.short	0x010a
        /*0c56*/ 	.byte	0x3f
	.zero		1


	//----- nvinfo : EIATTR_NUM_MBARRIERS
	.align		4
.L_1585:
        /*0c58*/ 	.byte	0x03, 0x38
        /*0c5a*/ 	.short	0x0016


	//----- nvinfo : EIATTR_EXIT_INSTR_OFFSETS
	.align		4
        /*0c5c*/ 	.byte	0x04, 0x1c
        /*0c5e*/ 	.short	(.L_1587 - .L_1586)


	//   ....[0]....
.L_1586:
        /*0c60*/ 	.word	0x000182a0


	//----- nvinfo : EIATTR_MAX_THREADS
	.align		4
.L_1587:
        /*0c64*/ 	.byte	0x04, 0x05
        /*0c66*/ 	.short	(.L_1589 - .L_1588)
.L_1588:
        /*0c68*/ 	.word	0x00000180
        /*0c6c*/ 	.word	0x00000001
        /*0c70*/ 	.word	0x00000001


	//----- nvinfo : EIATTR_CRS_STACK_SIZE
	.align		4
.L_1589:
        /*0c74*/ 	.byte	0x04, 0x1e
        /*0c76*/ 	.short	(.L_1591 - .L_1590)
.L_1590:
        /*0c78*/ 	.word	0x00000000


	//----- nvinfo : EIATTR_CBANK_PARAM_SIZE
	.align		4
.L_1591:
        /*0c7c*/ 	.byte	0x03, 0x19
        /*0c7e*/ 	.short	0x0a70


	//----- nvinfo : EIATTR_PARAM_CBANK
	.align		4
        /*0c80*/ 	.byte	0x04, 0x0a
        /*0c82*/ 	.short	(.L_1593 - .L_1592)
	.align		4
.L_1592:
        /*0c84*/ 	.word	index@(.nv.constant0._ZN7cutlass13device_kernelIN5flash11enable_sm90INS1_16FlashAttnFwdSm90INS1_25CollectiveMainloopFwdSm90ILi2EN4cute5tupleIJNS5_1CILi1EEES8_S8_EEENS6_IJNS7_ILi128EEENS7_ILi96EEENS7_ILi64EEEEEELi256ENS_10bfloat16_tEfNS_4arch4Sm90ELb1ELb0ELb0ELb1ELb0ELb1ELb0ELb1ELb0ELb0ELb0ELb0EEENS1_21CollectiveEpilogueFwdINS6_IJSA_NS7_ILi256EEESB_EEES9_SE_SG_Li256ELb1ELb0ELb0ELb0EEENS1_36VarlenDynamicPersistentTileSchedulerILi128ELi96ELi256ELi32ELb0ELb0ELb1ELb1ELb1ELb1EEEEEEEEEvNT_6ParamsE)
        /*0c88*/ 	.short	0x0210
        /*0c8a*/ 	.short	0x0a70


	//----- nvinfo : EIATTR_SW_WAR
	.align		4
.L_1593:
        /*0c8c*/ 	.byte	0x04, 0x36
        /*0c8e*/ 	.short	(.L_1595 - .L_1594)
.L_1594:
        /*0c90*/ 	.word	0x00000008
.L_1595:


//--------------------- .nv.info._ZN7cutlass13device_kernelIN5flash11enable_sm90INS1_16FlashAttnFwdSm90INS1_25CollectiveMainloopFwdSm90ILi2EN4cute5tupleIJNS5_1CILi1EEES8_S8_EEENS6_IJNS7_ILi128EEENS7_ILi96EEENS7_ILi64EEEEEELi256ENS_10bfloat16_tEfNS_4arch4Sm90ELb1ELb0ELb0ELb1ELb0ELb0ELb1ELb1ELb0ELb0ELb0ELb0EEENS1_21CollectiveEpilogueFwdINS6_IJSA_NS7_ILi256EEESB_EEES9_SE_SG_Li256ELb1ELb0ELb0ELb0EEENS1_36VarlenDynamicPersistentTileSchedulerILi128ELi96ELi256ELi32ELb0ELb0ELb1ELb1ELb1ELb1EEEEEEEEEvNT_6ParamsE --------------------------
	.section	.nv.info._ZN7cutlass13device_kernelIN5flash11enable_sm90INS1_16FlashAttnFwdSm90INS1_25CollectiveMainloopFwdSm90ILi2EN4cute5tupleIJNS5_1CILi1EEES8_S8_EEENS6_IJNS7_ILi128EEENS7_ILi96EEENS7_ILi64EEEEEELi256ENS_10bfloat16_tEfNS_4arch4Sm90ELb1ELb0ELb0ELb1ELb0ELb0ELb1ELb1ELb0ELb0ELb0ELb0EEENS1_21CollectiveEpilogueFwdINS6_IJSA_NS7_ILi256EEESB_EEES9_SE_SG_Li256ELb1ELb0ELb0ELb0EEENS1_36VarlenDynamicPersistentTileSchedulerILi128ELi96ELi256ELi32ELb0ELb0ELb1ELb1ELb1ELb1EEEEEEEEEvNT_6ParamsE,"",@"SHT_CUDA_INFO"
	.sectionflags	@""
	.align	4


	//----- nvinfo : EIATTR_CUDA_API_VERSION
	.align		4
        /*0000*/ 	.byte	0x04, 0x37
        /*0002*/ 	.short	(.L_1597 - .L_1596)
.L_1596:
        /*0004*/ 	.word	0x00000082


	//----- nvinfo : EIATTR_KPARAM_INFO
	.align		4
.L_1597:
        /*0008*/ 	.byte	0x04, 0x17
        /*000a*/ 	.short	(.L_1599 - .L_1598)
.L_1598:
        /*000c*/ 	.word	0x00000000
        /*0010*/ 	.short	0x0000
        /*0012*/ 	.short	0x0070
        /*0014*/ 	.byte	0x00, 0xf0, 0x01, 0x2c


	//----- nvinfo : EIATTR_SPARSE_MMA_MASK
	.align		4
.L_1599:
        /*0018*/ 	.byte	0x03, 0x50
        /*001a*/ 	.short	0x0000


	//----- nvinfo : EIATTR_MAXREG_COUNT
	.align		4
        /*001c*/ 	.byte	0x03, 0x1b
        /*001e*/ 	.short	0x00a8


	//----- nvinfo : EIATTR_NUM_BARRIERS
	.align		4
        /*0020*/ 	.byte	0x02, 0x4c
        /*0022*/ 	.byte	0x10
	.zero		1


	//----- nvinfo : EIATTR_EXTERNS
	.align		4
        /*0024*/ 	.byte	0x04, 0x0f
        /*0026*/ 	.short	(.L_1601 - .L_1600)


	//   ....[0]....
	.align		4
.L_1600:
        /*0028*/ 	.word	index@(__assertfail)


	//----- nvinfo : EIATTR_ANNOTATIONS
	.align		4
.L_1601:
        /*002c*/ 	.byte	0x04, 0x55
        /*002e*/ 	.short	(.L_1603 - .L_1602)


	//   ....[0]....
.L_1602:
        /* <DEDUP_REMOVED lines=27> */


	//----- nvinfo : EIATTR_MERCURY_ISA_VERSION
	.align		4
.L_1603:
        /*01d0*/ 	.byte	0x03, 0x5f
        /*01d2*/ 	.short	0x0101


	//----- nvinfo : EIATTR_UNUSED_LOAD_BYTE_OFFSET
	.align		4
        /*01d4*/ 	.byte	0x04, 0x44
        /*01d6*/ 	.short	(.L_1605 - .L_1604)


	//   ....[0]....
.L_1604:
        /*01d8*/ 	.word	0x00000ad0
        /*01dc*/ 	.word	0x0000fff0


	//   ....[1]....
        /*01e0*/ 	.word	0x000097e0
        /*01e4*/ 	.word	0x0000fff0


	//----- nvinfo : EIATTR_INT_WARP_WIDE_INSTR_OFFSETS
	.align		4
.L_1605:
        /*01e8*/ 	.byte	0x04, 0x31
        /*01ea*/ 	.short	(.L_1607 - .L_1606)


	//   ....[0]....
.L_1606:
        /*01ec*/ 	.word	0x00000190


	//   ....[1]....
        /*01f0*/ 	.word	0x000001d0


	//   ....[2]....
        /*01f4*/ 	.word	0x00000240


	//   ....[3]....
        /*01f8*/ 	.word	0x00000250


	//   ....[4]....
        /*01fc*/ 	.word	0x0000d600


	//   ....[5]....
        /*0200*/ 	.word	0x0000d6a0


	//   ....[6]....
        /*0204*/ 	.word	0x0000db40


	//   ....[7]....
        /*0208*/ 	.word	0x0000db70


	//   ....[8]....
        /*020c*/ 	.word	0x00010150


	//   ....[9]....
        /*0210*/ 	.word	0x000101f0


	//----- nvinfo : EIATTR_COOP_GROUP_MASK_REGIDS
	.align		4
.L_1607:
        /*0214*/ 	.byte	0x04, 0x29
        /*0216*/ 	.short	(.L_1609 - .L_1608)


	//   ....[0]....
.L_1608:
        /*0218*/ 	.word	0xffffffff


	//   ....[1]....
        /*021c*/ 	.word	0xffffffff


	//   ....[2]....
        /*0220*/ 	.word	0xffffffff


	//   ....[3]....
        /*0224*/ 	.word	0xffffffff


	//   ....[4]....
        /*0228*/ 	.word	0xffffffff


	//   ....[5]....
        /*022c*/ 	.word	0xffffffff


	//   ....[6]....
        /*0230*/ 	.word	0xffffffff


	//   ....[7]....
        /*0234*/ 	.word	0xffffffff


	//   ....[8]....
        /*0238*/ 	.word	0xffffffff


	//   ....[9]....
        /*023c*/ 	.word	0xffffffff


	//   ....[10]....
        /*0240*/ 	.word	0xffffffff


	//   ....[11]....
        /*0244*/ 	.word	0xffffffff


	//   ....[12]....
        /*0248*/ 	.word	0xffffffff


	//   ....[13]....
        /*024c*/ 	.word	0xffffffff


	//   ....[14]....
        /*0250*/ 	.word	0xffffffff


	//   ....[15]....
        /*0254*/ 	.word	0xffffffff


	//   ....[16]....
        /*0258*/ 	.word	0xffffffff


	//   ....[17]....
        /*025c*/ 	.word	0xffffffff


	//   ....[18]....
        /*0260*/ 	.word	0xffffffff


	//   ....[19]....
        /*0264*/ 	.word	0xffffffff


	//   ....[20]....
        /*0268*/ 	.word	0xffffffff


	//   ....[21]....
        /*026c*/ 	.word	0xffffffff


	//   ....[22]....
        /*0270*/ 	.word	0xffffffff


	//   ....[23]....
        /*0274*/ 	.word	0xffffffff


	//   ....[24]....
        /*0278*/ 	.word	0xffffffff


	//   ....[25]....
        /*027c*/ 	.word	0xffffffff


	//   ....[26]....
        /*0280*/ 	.word	0xffffffff


	//   ....[27]....
        /*0284*/ 	.word	0xffffffff


	//   ....[28]....
        /*0288*/ 	.word	0xffffffff


	//   ....[29]....
        /*028c*/ 	.word	0xffffffff


	//   ....[30]....
        /*0290*/ 	.word	0xffffffff


	//   ....[31]....
        /*0294*/ 	.word	0xffffffff


	//   ....[32]....
        /*0298*/ 	.word	0xffffffff


	//   ....[33]....
        /*029c*/ 	.word	0xffffffff


	//   ....[34]....
        /*02a0*/ 	.word	0xffffffff


	//   ....[35]....
        /*02a4*/ 	.word	0xffffffff


	//   ....[36]....
        /*02a8*/ 	.word	0xffffffff


	//   ....[37]....
        /*02ac*/ 	.word	0xffffffff


	//   ....[38]....
        /*02b0*/ 	.word	0xffffffff


	//   ....[39]....
        /*02b4*/ 	.word	0xffffffff


	//   ....[40]....
        /*02b8*/ 	.word	0xffffffff


	//   ....[41]....
        /*02bc*/ 	.word	0xffffffff


	//   ....[42]....
        /*02c0*/ 	.word	0xffffffff


	//   ....[43]....
        /*02c4*/ 	.word	0xffffffff


	//   ....[44]....
        /*02c8*/ 	.word	0xffffffff


	//   ....[45]....
        /*02cc*/ 	.word	0xffffffff


	//   ....[46]....
        /*02d0*/ 	.word	0xffffffff


	//   ....[47]....
        /*02d4*/ 	.word	0xffffffff


	//   ....[48]....
        /*02d8*/ 	.word	0xffffffff


	//   ....[49]....
        /*02dc*/ 	.word	0xffffffff


	//   ....[50]....
        /*02e0*/ 	.word	0xffffffff


	//   ....[51]....
        /*02e4*/ 	.word	0xffffffff


	//   ....[52]....
        /*02e8*/ 	.word	0xffffffff


	//   ....[53]....
        /*02ec*/ 	.word	0xffffffff


	//   ....[54]....
        /*02f0*/ 	.word	0xffffffff


	//   ....[55]....
        /*02f4*/ 	.word	0xffffffff


	//   ....[56]....
        /*02f8*/ 	.word	0xffffffff


	//   ....[57]....
        /*02fc*/ 	.word	0xffffffff


	//   ....[58]....
        /*0300*/ 	.word	0x0500000f


	//   ....[59]....
        /*0304*/ 	.word	0x0500000f


	//   ....[60]....
        /*0308*/ 	.word	0x0500000f


	//   ....[61]....
        /*030c*/ 	.word	0x0500000f


	//   ....[62]....
        /*0310*/ 	.word	0x0500000f


	//   ....[63]....
        /*0314*/ 	.word	0x0500000f


	//   ....[64]....
        /*0318*/ 	.word	0x0500000f


	//   ....[65]....
        /*031c*/ 	.word	0x0500000f


	//   ....[66]....
        /*0320*/ 	.word	0x0500000f


	//   ....[67]....
        /*0324*/ 	.word	0x0500000f


	//   ....[68]....
        /*0328*/ 	.word	0x0500000f


	//   ....[69]....
        /*032c*/ 	.word	0x0500000f


	//   ....[70]....
        /*0330*/ 	.word	0x0500000f


	//   ....[71]....
        /*0334*/ 	.word	0x0500000f


	//   ....[72]....
        /*0338*/ 	.word	0x0500000f


	//   ....[73]....
        /*033c*/ 	.word	0x0500000f


	//   ....[74]....
        /*0340*/ 	.word	0x0500000f


	//   ....[75]....
        /*0344*/ 	.word	0x0500000f


	//   ....[76]....
        /*0348*/ 	.word	0x0500000f


	//----- nvinfo : EIATTR_COOP_GROUP_INSTR_OFFSETS
	.align		4
.L_1609:
        /*034c*/ 	.byte	0x04, 0x28
        /*034e*/ 	.short	(.L_1611 - .L_1610)


	//   ....[0]....
.L_1610:
        /*0350*/ 	.word	0x00000070


	//   ....[1]....
        /*0354*/ 	.word	0x000001a0


	//   ....[2]....
        /*0358*/ 	.word	0x000001f0


	//   ....[3]....
        /*035c*/ 	.word	0x00000440


	//   ....[4]....
        /*0360*/ 	.word	0x000005a0


	//   ....[5]....
        /*0364*/ 	.word	0x000006c0


	//   ....[6]....
        /*0368*/ 	.word	0x00000820


	//   ....[7]....
        /*036c*/ 	.word	0x00001790


	//   ....[8]....
        /*0370*/ 	.word	0x00003130


	//   ....[9]....
        /*0374*/ 	.word	0x000031f0


	//   ....[10]....
        /*0378*/ 	.word	0x00003200


	//   ....[11]....
        /*037c*/ 	.word	0x00003250


	//   ....[12]....
        /*0380*/ 	.word	0x00005390


	//   ....[13]....
        /*0384*/ 	.word	0x000053a0


	//   ....[14]....
        /*0388*/ 	.word	0x000053d0


	//   ....[15]....
        /*038c*/ 	.word	0x000053e0


	//   ....[16]....
        /*0390*/ 	.word	0x00007700


	//   ....[17]....
        /*0394*/ 	.word	0x00007770


	//   ....[18]....
        /*0398*/ 	.word	0x00007790


	//   ....[19]....
        /*039c*/ 	.word	0x000077b0


	//   ....[20]....
        /*03a0*/ 	.word	0x00008d80


	//   ....[21]....
        /*03a4*/ 	.word	0x00008df0


	//   ....[22]....
        /*03a8*/ 	.word	0x00008e40


	//   ....[23]....
        /*03ac*/ 	.word	0x00008e70


	//   ....[24]....
        /*03b0*/ 	.word	0x0000c3a0


	//   ....[25]....
        /*03b4*/ 	.word	0x0000c530


	//   ....[26]....
        /*03b8*/ 	.word	0x0000c560


	//   ....[27]....
        /*03bc*/ 	.word	0x0000c5a0


	//   ....[28]....
        /*03c0*/ 	.word	0x0000c610


	//   ....[29]....
        /*03c4*/ 	.word	0x0000c670


	//   ....[30]....
        /*03c8*/ 	.word	0x0000c6b0


	//   ....[31]....
        /*03cc*/ 	.word	0x0000c860


	//   ....[32]....
        /*03d0*/ 	.word	0x0000c8c0


	//   ....[33]....
        /*03d4*/ 	.word	0x0000c900


	//   ....[34]....
        /*03d8*/ 	.word	0x0000c940


	//   ....[35]....
        /*03dc*/ 	.word	0x0000c970


	//   ....[36]....
        /*03e0*/ 	.word	0x0000c9a0


	//   ....[37]....
        /*03e4*/ 	.word	0x0000ca40


	//   ....[38]....
        /*03e8*/ 	.word	0x0000caa0


	//   ....[39]....
        /*03ec*/ 	.word	0x0000cb30


	//   ....[40]....
        /*03f0*/ 	.word	0x00010280


	//   ....[41]....
        /*03f4*/ 	.word	0x00010290


	//   ....[42]....
        /*03f8*/ 	.word	0x000103b0


	//   ....[43]....
        /*03fc*/ 	.word	0x00010410


	//   ....[44]....
        /*0400*/ 	.word	0x00010450


	//   ....[45]....
        /*0404*/ 	.word	0x00010490


	//   ....[46]....
        /*0408*/ 	.word	0x000104c0


	//   ....[47]....
        /*040c*/ 	.word	0x000104f0


	//   ....[48]....
        /*0410*/ 	.word	0x00010690


	//   ....[49]....
        /*0414*/ 	.word	0x000106f0


	//   ....[50]....
        /*0418*/ 	.word	0x00010730


	//   ....[51]....
        /*041c*/ 	.word	0x00010770


	//   ....[52]....
        /*0420*/ 	.word	0x000107a0


	//   ....[53]....
        /*0424*/ 	.word	0x000107d0


	//   ....[54]....
        /*0428*/ 	.word	0x00010890


	//   ....[55]....
        /*042c*/ 	.word	0x000108b0


	//   ....[56]....
        /*0430*/ 	.word	0x00010920


	//   ....[57]....
        /*0434*/ 	.word	0x00010fa0


	//   ....[58]....
        /*0438*/ 	.word	0x000115c0


	//   ....[59]....
        /*043c*/ 	.word	0x000119e0


	//   ....[60]....
        /*0440*/ 	.word	0x00011a70


	//   ....[61]....
        /*0444*/ 	.word	0x00011b10


	//   ....[62]....
        /*0448*/ 	.word	0x00011bc0


	//   ....[63]....
        /*044c*/ 	.word	0x00011c40


	//   ....[64]....
        /*0450*/ 	.word	0x00011cc0


	//   ....[65]....
        /*0454*/ 	.word	0x00011d40


	//   ....[66]....
        /*0458*/ 	.word	0x00011dc0


	//   ....[67]....
        /*045c*/ 	.word	0x00011e50


	//   ....[68]....
        /*0460*/ 	.word	0x00011f00


	//   ....[69]....
        /*0464*/ 	.word	0x00011f80


	//   ....[70]....
        /*0468*/ 	.word	0x00012000


	//   ....[71]....
        /*046c*/ 	.word	0x00012080


	//   ....[72]....
        /*0470*/ 	.word	0x00012100


	//   ....[73]....
        /*0474*/ 	.word	0x00012170


	//   ....[74]....
        /*0478*/ 	.word	0x00012210


	//   ....[75]....
        /*047c*/ 	.word	0x000122a0


	//   ....[76]....
        /*0480*/ 	.word	0x000123d0


	//----- nvinfo : EIATTR_REG_RECONFIG
	.align		4
.L_1611:
        /*0484*/ 	.byte	0x01, 0x54
	.zero		2


	//----- nvinfo : EIATTR_SYSCALL_OFFSETS
	.align		4
        /*0488*/ 	.byte	0x04, 0x46
        /*048a*/ 	.short	(.L_1613 - .L_1612)


	//   ....[0]....
.L_1612:
        /*048c*/ 	.word	0x000019f0


	//   ....[1]....
        /*0490*/ 	.word	0x0000d830


	//   ....[2]....
        /*0494*/ 	.word	0x0000d970


	//   ....[3]....
        /*0498*/ 	.word	0x0000da70


	//----- nvinfo : EIATTR_MBARRIER_INSTR_OFFSETS
	.align		4
.L_1613:
        /*049c*/ 	.byte	0x04, 0x39
        /*049e*/ 	.short	(.L_1615 - .L_1614)


	//   ....[0]....
.L_1614:
        /*04a0*/ 	.word	0x000002e0
        /*04a4*/ 	.word	0x000000ff
        /*04a8*/ 	.word	0x00032400
        /*04ac*/ 	.short	0x0100
        /*04ae*/ 	.byte	0x08
	.zero		1


	//   ....[1]....
        /*04b0*/ 	.word	0x000002f0
        /*04b4*/ 	.word	0x000000ff
        /*04b8*/ 	.word	0x00032410
        /*04bc*/ 	.short	0x0100
        /*04be*/ 	.byte	0x08
	.zero		1


	//   ....[2]....
        /*04c0*/ 	.word	0x00000300
        /*04c4*/ 	.word	0x000000ff
        /*04c8*/ 	.word	0x00032420
        /*04cc*/ 	.short	0x0100
        /*04ce*/ 	.byte	0x08
	.zero		1


	//   ....[3]....
        /*04d0*/ 	.word	0x000003f0
        /*04d4*/ 	.word	0x000000ff
        /*04d8*/ 	.word	0x00032430
        /*04dc*/ 	.short	0x0100
        /*04de*/ 	.byte	0x08
	.zero		1


	//   ....[4]....
        /*04e0*/ 	.word	0x00000400
        /*04e4*/ 	.word	0x000000ff
        /*04e8*/ 	.word	0x00032440
        /*04ec*/ 	.short	0x0100
        /*04ee*/ 	.byte	0x08
	.zero		1


	//   ....[5]....
        /*04f0*/ 	.word	0x00000410
        /*04f4*/ 	.word	0x000000ff
        /*04f8*/ 	.word	0x00032438
        /*04fc*/ 	.short	0x0100
        /*04fe*/ 	.byte	0x08
	.zero		1


	//   ....[6]....
        /*0500*/ 	.word	0x00000420
        /*0504*/ 	.word	0x000000ff
        /*0508*/ 	.word	0x00032448
        /*050c*/ 	.short	0x0100
        /*050e*/ 	.byte	0x08
	.zero		1


	//   ....[7]....
        /*0510*/ 	.word	0x00000550
        /*0514*/ 	.word	0x000000ff
        /*0518*/ 	.word	0x00032450
        /*051c*/ 	.short	0x0100
        /*051e*/ 	.byte	0x08
	.zero		1


	//   ....[8]....
        /*0520*/ 	.word	0x00000560
        /*0524*/ 	.word	0x000000ff
        /*0528*/ 	.word	0x00032460
        /*052c*/ 	.short	0x0100
        /*052e*/ 	.byte	0x08
	.zero		1


	//   ....[9]....
        /*0530*/ 	.word	0x00000570
        /*0534*/ 	.word	0x000000ff
        /*0538*/ 	.word	0x00032458
        /*053c*/ 	.short	0x0100
        /*053e*/ 	.byte	0x08
	.zero		1


	//   ....[10]....
        /*0540*/ 	.word	0x00000580
        /*0544*/ 	.word	0x000000ff
        /*0548*/ 	.word	0x00032468
        /*054c*/ 	.short	0x0100
        /*054e*/ 	.byte	0x08
	.zero		1


	//   ....[11]....
        /*0550*/ 	.word	0x00000670
        /*0554*/ 	.word	0x000000ff
        /*0558*/ 	.word	0x00032470
        /*055c*/ 	.short	0x0100
        /*055e*/ 	.byte	0x06
	.zero		1


	//   ....[12]....
        /*0560*/ 	.word	0x00000680
        /*0564*/ 	.word	0x000000ff
        /*0568*/ 	.word	0x00032480
        /*056c*/ 	.short	0x0100
        /*056e*/ 	.byte	0x06
	.zero		1


	//   ....[13]....
        /*0570*/ 	.word	0x00000690
        /*0574*/ 	.word	0x000000ff
        /*0578*/ 	.word	0x00032478
        /*057c*/ 	.short	0x0100
        /*057e*/ 	.byte	0x06
	.zero		1


	//   ....[14]....
        /*0580*/ 	.word	0x000006a0
        /*0584*/ 	.word	0x000000ff
        /*0588*/ 	.word	0x00032488
        /*058c*/ 	.short	0x0100
        /*058e*/ 	.byte	0x06
	.zero		1


	//   ....[15]....
        /*0590*/ 	.word	0x000007d0
        /*0594*/ 	.word	0x000000ff
        /*0598*/ 	.word	0x00032490
        /*059c*/ 	.short	0x0100
        /*059e*/ 	.byte	0x08
	.zero		1


	//   ....[16]....
        /*05a0*/ 	.word	0x000007e0
        /*05a4*/ 	.word	0x000000ff
        /*05a8*/ 	.word	0x000324a0
        /*05ac*/ 	.short	0x0100
        /*05ae*/ 	.byte	0x08
	.zero		1


	//   ....[17]....
        /*05b0*/ 	.word	0x000007f0
        /*05b4*/ 	.word	0x000000ff
        /*05b8*/ 	.word	0x00032498
        /*05bc*/ 	.short	0x0100
        /*05be*/ 	.byte	0x08
	.zero		1


	//   ....[18]....
        /*05c0*/ 	.word	0x00000800
        /*05c4*/ 	.word	0x000000ff
        /*05c8*/ 	.word	0x000324a8
        /*05cc*/ 	.short	0x0100
        /*05ce*/ 	.byte	0x08
	.zero		1


	//   ....[19]....
        /*05d0*/ 	.word	0x00000930
        /*05d4*/ 	.word	0x000000ff
        /*05d8*/ 	.word	0x000324b0
        /*05dc*/ 	.short	0x0100
        /*05de*/ 	.byte	0x08
	.zero		1


	//   ....[20]....
        /*05e0*/ 	.word	0x00000940
        /*05e4*/ 	.word	0x000000ff
        /*05e8*/ 	.word	0x000324c0
        /*05ec*/ 	.short	0x0100
        /*05ee*/ 	.byte	0x08
	.zero		1


	//   ....[21]....
        /*05f0*/ 	.word	0x00000950
        /*05f4*/ 	.word	0x000000ff
        /*05f8*/ 	.word	0x000324b8
        /*05fc*/ 	.short	0x0100
        /*05fe*/ 	.byte	0x08
	.zero		1


	//   ....[22]....
        /*0600*/ 	.word	0x00000960
        /*0604*/ 	.word	0x000000ff
        /*0608*/ 	.word	0x000324c8
        /*060c*/ 	.short	0x0100
        /*060e*/ 	.byte	0x08
	.zero		1


	//   ....[23]....
        /*0610*/ 	.word	0x00001a90
        /*0614*/ 	.word	0x00000005
        /*0618*/ 	.word	0x00032400
        /*061c*/ 	.short	0x010a
        /*061e*/ 	.byte	0x3f
	.zero		1


	//   ....[24]....
        /*0620*/ 	.word	0x00001b70
        /*0624*/ 	.word	0x00000000
        /*0628*/ 	.word	0x00032430
        /*062c*/ 	.short	0x010a
        /*062e*/ 	.byte	0x3f
	.zero		1


	//   ....[25]....
        /*0630*/ 	.word	0x00001bb0
        /*0634*/ 	.word	0x00000000
        /*0638*/ 	.word	0x00032430
        /*063c*/ 	.short	0x010a
        /*063e*/ 	.byte	0x3f
	.zero		1


	//   ....[26]....
        /*0640*/ 	.word	0x00001eb0
        /*0644*/ 	.word	0x00000005
        /*0648*/ 	.word	0x00032410
        /*064c*/ 	.short	0x010a
        /*064e*/ 	.byte	0x3f
	.zero		1


	//   ....[27]....
        /*0650*/ 	.word	0x00001ef0
        /*0654*/ 	.word	0x00000000
        /*0658*/ 	.word	0x00032450
        /*065c*/ 	.short	0x010a
        /*065e*/ 	.byte	0x3f
	.zero		1


	//   ....[28]....
        /*0660*/ 	.word	0x00001f30
        /*0664*/ 	.word	0x00000000
        /*0668*/ 	.word	0x00032450
        /*066c*/ 	.short	0x010a
        /*066e*/ 	.byte	0x3f
	.zero		1


	//   ....[29]....
        /*0670*/ 	.word	0x00003540
        /*0674*/ 	.word	0x00000018
        /*0678*/ 	.word	0x00000000
        /*067c*/ 	.short	0x0101
        /*067e*/ 	.byte	0x3f
	.zero		1


	//   ....[30]....
        /*0680*/ 	.word	0x00004000
        /*0684*/ 	.word	0x00000000
        /*0688*/ 	.word	0x00000000
        /*068c*/ 	.short	0x0101
        /*068e*/ 	.byte	0x3f
	.zero		1


	//   ....[31]....
        /*0690*/ 	.word	0x00004130
        /*0694*/ 	.word	0x000000ff
        /*0698*/ 	.word	0x00032430
        /*069c*/ 	.short	0x010a
        /*069e*/ 	.byte	0x05
	.zero		1


	//   ....[32]....
        /*06a0*/ 	.word	0x00004170
        /*06a4*/ 	.word	0x000000ff
        /*06a8*/ 	.word	0x00032430
        /*06ac*/ 	.short	0x010a
        /*06ae*/ 	.byte	0x05
	.zero		1


	//   ....[33]....
        /*06b0*/ 	.word	0x00004380
        /*06b4*/ 	.word	0x000000ff
        /*06b8*/ 	.word	0x00032450
        /*06bc*/ 	.short	0x010a
        /*06be*/ 	.byte	0x05
	.zero		1


	//   ....[34]....
        /*06c0*/ 	.word	0x000043c0
        /*06c4*/ 	.word	0x000000ff
        /*06c8*/ 	.word	0x00032450
        /*06cc*/ 	.short	0x010a
        /*06ce*/ 	.byte	0x05
	.zero		1


	//   ....[35]....
        /*06d0*/ 	.word	0x000055b0
        /*06d4*/ 	.word	0x00000098
        /*06d8*/ 	.word	0x00000000
        /*06dc*/ 	.short	0x0101
        /*06de*/ 	.byte	0x3f
	.zero		1


	//   ....[36]....
        /*06e0*/ 	.word	0x00006a20
        /*06e4*/ 	.word	0x000000d4
        /*06e8*/ 	.word	0x00000000
        /*06ec*/ 	.short	0x0101
        /*06ee*/ 	.byte	0x3f
	.zero		1


	//   ....[37]....
        /*06f0*/ 	.word	0x00006b50
        /*06f4*/ 	.word	0x000000ff
        /*06f8*/ 	.word	0x00032430
        /*06fc*/ 	.short	0x010a
        /*06fe*/ 	.byte	0x05
	.zero		1


	//   ....[38]....
        /*0700*/ 	.word	0x00006b90
        /*0704*/ 	.word	0x000000ff
        /*0708*/ 	.word	0x00032430
        /*070c*/ 	.short	0x010a
        /*070e*/ 	.byte	0x05
	.zero		1


	//   ....[39]....
        /*0710*/ 	.word	0x00006da0
        /*0714*/ 	.word	0x000000ff
        /*0718*/ 	.word	0x00032450
        /*071c*/ 	.short	0x010a
        /*071e*/ 	.byte	0x05
	.zero		1


	//   ....[40]....
        /*0720*/ 	.word	0x00006de0
        /*0724*/ 	.word	0x000000ff
        /*0728*/ 	.word	0x00032450
        /*072c*/ 	.short	0x010a
        /*072e*/ 	.byte	0x05
	.zero		1


	//   ....[41]....
        /*0730*/ 	.word	0x000079f0
        /*0734*/ 	.word	0x00000098
        /*0738*/ 	.word	0x00000000
        /*073c*/ 	.short	0x0101
        /*073e*/ 	.byte	0x3f
	.zero		1


	//   ....[42]....
        /*0740*/ 	.word	0x00008d60
        /*0744*/ 	.word	0x000000d5
        /*0748*/ 	.word	0x00000000
        /*074c*/ 	.short	0x0101
        /*074e*/ 	.byte	0x3f
	.zero		1


	//   ....[43]....
        /*0750*/ 	.word	0x0000af40
        /*0754*/ 	.word	0x00000097
        /*0758*/ 	.word	0x00000000
        /*075c*/ 	.short	0x0101
        /*075e*/ 	.byte	0x3f
	.zero		1


	//   ....[44]....
        /*0760*/ 	.word	0x0000dfc0
        /*0764*/ 	.word	0x00000008
        /*0768*/ 	.word	0x00032440
        /*076c*/ 	.short	0x010a
        /*076e*/ 	.byte	0x3f
	.zero		1


	//   ....[45]....
        /*0770*/ 	.word	0x0000e5d0
        /*0774*/ 	.word	0x00000008
        /*0778*/ 	.word	0x00032420
        /*077c*/ 	.short	0x010a
        /*077e*/ 	.byte	0x3f
	.zero		1


	//   ....[46]....
        /*0780*/ 	.word	0x0000e6a0
        /*0784*/ 	.word	0x0000000b
        /*0788*/ 	.word	0x00032460
        /*078c*/ 	.short	0x010a
        /*078e*/ 	.byte	0x3f
	.zero		1


	//   ....[47]....
        /*0790*/ 	.word	0x0000ece0
        /*0794*/ 	.word	0x00000002
        /*0798*/ 	.word	0x00032440
        /*079c*/ 	.short	0x010a
        /*079e*/ 	.byte	0x3f
	.zero		1


	//   ....[48]....
        /*07a0*/ 	.word	0x0000eef0
        /*07a4*/ 	.word	0x00000002
        /*07a8*/ 	.word	0x00032460
        /*07ac*/ 	.short	0x010a
        /*07ae*/ 	.byte	0x3f
	.zero		1


	//   ....[49]....
        /*07b0*/ 	.word	0x0000f460
        /*07b4*/ 	.word	0x00000002
        /*07b8*/ 	.word	0x00032440
        /*07bc*/ 	.short	0x010a
        /*07be*/ 	.byte	0x3f
	.zero		1


	//   ....[50]....
        /*07c0*/ 	.word	0x0000f660
        /*07c4*/ 	.word	0x00000002
        /*07c8*/ 	.word	0x00032460
        /*07cc*/ 	.short	0x010a
        /*07ce*/ 	.byte	0x3f
	.zero		1


	//   ....[51]....
        /*07d0*/ 	.word	0x0000fb60
        /*07d4*/ 	.word	0x00000002
        /*07d8*/ 	.word	0x00032440
        /*07dc*/ 	.short	0x010a
        /*07de*/ 	.byte	0x3f
	.zero		1


	//   ....[52]....
        /*07e0*/ 	.word	0x0000fd70
        /*07e4*/ 	.word	0x00000002
        /*07e8*/ 	.word	0x00032460
        /*07ec*/ 	.short	0x010a
        /*07ee*/ 	.byte	0x3f
	.zero		1


	//   ....[53]....
        /*07f0*/ 	.word	0x00010f30
        /*07f4*/ 	.word	0x00000000
        /*07f8*/ 	.word	0x00032420
        /*07fc*/ 	.short	0x010a
        /*07fe*/ 	.byte	0x3f
	.zero		1


	//   ....[54]....
        /*0800*/ 	.word	0x00011100
        /*0804*/ 	.word	0x00000006
        /*0808*/ 	.word	0x00000000
        /*080c*/ 	.short	0x010a
        /*080e*/ 	.byte	0x3f
	.zero		1


	//   ....[55]....
        /*0810*/ 	.word	0x00011170
        /*0814*/ 	.word	0x00000007
        /*0818*/ 	.word	0x00000000
        /*081c*/ 	.short	0x010a
        /*081e*/ 	.byte	0x3f
	.zero		1


	//   ....[56]....
        /*0820*/ 	.word	0x000111e0
        /*0824*/ 	.word	0x00000004
        /*0828*/ 	.word	0x00000000
        /*082c*/ 	.short	0x010a
        /*082e*/ 	.byte	0x3f
	.zero		1


	//   ....[57]....
        /*0830*/ 	.word	0x00011210
        /*0834*/ 	.word	0x00000003
        /*0838*/ 	.word	0x00000000
        /*083c*/ 	.short	0x010a
        /*083e*/ 	.byte	0x3f
	.zero		1


	//   ....[58]....
        /*0840*/ 	.word	0x00011270
        /*0844*/ 	.word	0x00000005
        /*0848*/ 	.word	0x00032400
        /*084c*/ 	.short	0x010a
        /*084e*/ 	.byte	0x3f
	.zero		1


	//   ....[59]....
        /*0850*/ 	.word	0x000112c0
        /*0854*/ 	.word	0x00000000
        /*0858*/ 	.word	0x00032430
        /*085c*/ 	.short	0x010a
        /*085e*/ 	.byte	0x3f
	.zero		1


	//   ....[60]....
        /*0860*/ 	.word	0x00011310
        /*0864*/ 	.word	0x00000005
        /*0868*/ 	.word	0x00032410
        /*086c*/ 	.short	0x010a
        /*086e*/ 	.byte	0x3f
	.zero		1


	//   ....[61]....
        /*0870*/ 	.word	0x00011360
        /*0874*/ 	.word	0x00000000
        /*0878*/ 	.word	0x00032450
        /*087c*/ 	.short	0x010a
        /*087e*/ 	.byte	0x3f
	.zero		1


	//   ....[62]....
        /*0880*/ 	.word	0x000113c0
        /*0884*/ 	.word	0x00000014
        /*0888*/ 	.word	0x00032430
        /*088c*/ 	.short	0x010a
        /*088e*/ 	.byte	0x3f
	.zero		1


	//   ....[63]....
        /*0890*/ 	.word	0x00011420
        /*0894*/ 	.word	0x00000014
        /*0898*/ 	.word	0x00032450
        /*089c*/ 	.short	0x010a
        /*089e*/ 	.byte	0x3f
	.zero		1


	//   ....[64]....
        /*08a0*/ 	.word	0x00011480
        /*08a4*/ 	.word	0x00000014
        /*08a8*/ 	.word	0x00032430
        /*08ac*/ 	.short	0x010a
        /*08ae*/ 	.byte	0x3f
	.zero		1


	//   ....[65]....
        /*08b0*/ 	.word	0x000114e0
        /*08b4*/ 	.word	0x00000014
        /*08b8*/ 	.word	0x00032450
        /*08bc*/ 	.short	0x010a
        /*08be*/ 	.byte	0x3f
	.zero		1


	//   ....[66]....
        /*08c0*/ 	.word	0x00011680
        /*08c4*/ 	.word	0x00000008
        /*08c8*/ 	.word	0x00032440
        /*08cc*/ 	.short	0x010a
        /*08ce*/ 	.byte	0x3f
	.zero		1


	//   ....[67]....
        /*08d0*/ 	.word	0x00011700
        /*08d4*/ 	.word	0x00000008
        /*08d8*/ 	.word	0x00032420
        /*08dc*/ 	.short	0x010a
        /*08de*/ 	.byte	0x3f
	.zero		1


	//   ....[68]....
        /*08e0*/ 	.word	0x00011750
        /*08e4*/ 	.word	0x0000000b
        /*08e8*/ 	.word	0x00032460
        /*08ec*/ 	.short	0x010a
        /*08ee*/ 	.byte	0x3f
	.zero		1


	//   ....[69]....
        /*08f0*/ 	.word	0x000117a0
        /*08f4*/ 	.word	0x00000002
        /*08f8*/ 	.word	0x00032440
        /*08fc*/ 	.short	0x010a
        /*08fe*/ 	.byte	0x3f
	.zero		1


	//   ....[70]....
        /*0900*/ 	.word	0x000117f0
        /*0904*/ 	.word	0x00000002
        /*0908*/ 	.word	0x00032460
        /*090c*/ 	.short	0x010a
        /*090e*/ 	.byte	0x3f
	.zero		1


	//   ....[71]....
        /*0910*/ 	.word	0x00011840
        /*0914*/ 	.word	0x00000002
        /*0918*/ 	.word	0x00032440
        /*091c*/ 	.short	0x010a
        /*091e*/ 	.byte	0x3f
	.zero		1


	//   ....[72]....
        /*0920*/ 	.word	0x00011890
        /*0924*/ 	.word	0x00000002
        /*0928*/ 	.word	0x00032460
        /*092c*/ 	.short	0x010a
        /*092e*/ 	.byte	0x3f
	.zero		1


	//   ....[73]....
        /*0930*/ 	.word	0x000118e0
        /*0934*/ 	.word	0x00000002
        /*0938*/ 	.word	0x00032440
        /*093c*/ 	.short	0x010a
        /*093e*/ 	.byte	0x3f
	.zero		1


	//   ....[74]....
        /*0940*/ 	.word	0x00011930
        /*0944*/ 	.word	0x00000002
        /*0948*/ 	.word	0x00032460
        /*094c*/ 	.short	0x010a
        /*094e*/ 	.byte	0x3f
	.zero		1


	//   ....[75]....
        /*0950*/ 	.word	0x000122f0
        /*0954*/ 	.word	0x00000000
        /*0958*/ 	.word	0x00032420
        /*095c*/ 	.short	0x010a
        /*095e*/ 	.byte	0x3f
	.zero		1


	//   ....[76]....
        /*0960*/ 	.word	0x00012490
        /*0964*/ 	.word	0x00000006
        /*0968*/ 	.word	0x00000000
        /*096c*/ 	.short	0x010a
        /*096e*/ 	.byte	0x3f
	.zero		1


	//   ....[77]....
        /*0970*/ 	.word	0x000124e0
        /*0974*/ 	.word	0x00000007
        /*0978*/ 	.word	0x00000000
        /*097c*/ 	.short	0x010a
        /*097e*/ 	.byte	0x3f
	.zero		1


	//   ....[78]....
        /*0980*/ 	.word	0x00012530
        /*0984*/ 	.word	0x00000004
        /*0988*/ 	.word	0x00000000
        /*098c*/ 	.short	0x010a
        /*098e*/ 	.byte	0x3f
	.zero		1


	//----- nvinfo : EIATTR_NUM_MBARRIERS
	.align		4
.L_1615:
        /*0990*/ 	.byte	0x03, 0x38
        /*0992*/ 	.short	0x0017


	//----- nvinfo : EIATTR_EXIT_INSTR_OFFSETS
	.align		4
        /*0994*/ 	.byte	0x04, 0x1c
        /*0996*/ 	.short	(.L_1617 - .L_1616)


	//   ....[0]....
.L_1616:
        /*0998*/ 	.word	0x00000b10


	//   ....[1]....
        /*099c*/ 	.word	0x0000c360


	//   ....[2]....
        /*09a0*/ 	.word	0x0000c3c0


	//   ....[3]....
        /*09a4*/ 	.word	0x00011260


	//----- nvinfo : EIATTR_MAX_THREADS
	.align		4
.L_1617:
        /*09a8*/ 	.byte	0x04, 0x05
        /*09aa*/ 	.short	(.L_1619 - .L_1618)
.L_1618:
        /*09ac*/ 	.word	0x00000180
        /*09b0*/ 	.word	0x00000001
        /*09b4*/ 	.word	0x00000001


	//----- nvinfo : EIATTR_CRS_STACK_SIZE
	.align		4
.L_1619:
        /*09b8*/ 	.byte	0x04, 0x1e
        /*09ba*/ 	.short	(.L_1621 - .L_1620)
.L_1620:
        /*09bc*/ 	.word	0x00000000


	//----- nvinfo : EIATTR_CBANK_PARAM_SIZE
	.align		4
.L_1621:
        /*09c0*/ 	.byte	0x03, 0x19
        /*09c2*/ 	.short	0x0b70


	//----- nvinfo : EIATTR_PARAM_CBANK
	.align		4
        /*09c4*/ 	.byte	0x04, 0x0a
        /*09c6*/ 	.short	(.L_1623 - .L_1622)
	.align		4
.L_1622:
        /*09c8*/ 	.word	index@(.nv.constant0._ZN7cutlass13device_kernelIN5flash11enable_sm90INS1_16FlashAttnFwdSm90INS1_25CollectiveMainloopFwdSm90ILi2EN4cute5tupleIJNS5_1CILi1EEES8_S8_EEENS6_IJNS7_ILi128EEENS7_ILi96EEENS7_ILi64EEEEEELi256ENS_10bfloat16_tEfNS_4arch4Sm90ELb1ELb0ELb0ELb1ELb0ELb0ELb1ELb1ELb0ELb0ELb0ELb0EEENS1_21CollectiveEpilogueFwdINS6_IJSA_NS7_ILi256EEESB_EEES9_SE_SG_Li256ELb1ELb0ELb0ELb0EEENS1_36VarlenDynamicPersistentTileSchedulerILi128ELi96ELi256ELi32ELb0ELb0ELb1ELb1ELb1ELb1EEEEEEEEEvNT_6ParamsE)
        /*09cc*/ 	.short	0x0210
        /*09ce*/ 	.short	0x0b70


	//----- nvinfo : EIATTR_SW_WAR
	.align		4
.L_1623:
        /*09d0*/ 	.byte	0x04, 0x36
        /*09d2*/ 	.short	(.L_1625 - .L_1624)
.L_1624:
        /*09d4*/ 	.word	0x00000008
.L_1625:


//--------------------- .nv.info._ZN7cutlass13device_kernelIN5flash11enable_sm90INS1_16FlashAttnFwdSm90INS1_25CollectiveMainloopFwdSm90ILi2EN4cute5tupleIJNS5_1CILi1EEES8_S8_EEENS6_IJNS7_ILi128EEENS7_ILi96EEENS7_ILi64EEEEEELi256ENS_10bfloat16_tEfNS_4arch4Sm90ELb1ELb0ELb0ELb1ELb0ELb1ELb1ELb1ELb0ELb0ELb0ELb0EEENS1_21CollectiveEpilogueFwdINS6_IJSA_NS7_ILi256EEESB_EEES9_SE_SG_Li256ELb1ELb0ELb0ELb0EEENS1_36VarlenDynamicPersistentTileSchedulerILi128ELi96ELi256ELi32ELb0ELb0ELb1ELb1ELb1ELb1EEEEEEEEEvNT_6ParamsE --------------------------
	.section	.nv.info._ZN7cutlass13device_kernelIN5flash11enable_sm90INS1_16FlashAttnFwdSm90INS1_25CollectiveMainloopFwdSm90ILi2EN4cute5tupleIJNS5_1CILi1EEES8_S8_EEENS6_IJNS7_ILi128EEENS7_ILi96EEENS7_ILi64EEEEEELi256ENS_10bfloat16_tEfNS_4arch4Sm90ELb1ELb0ELb0ELb1ELb0ELb1ELb1ELb1ELb0ELb0ELb0ELb0EEENS1_21CollectiveEpilogueFwdINS6_IJSA_NS7_ILi256EEESB_EEES9_SE_SG_Li256ELb1ELb0ELb0ELb0EEENS1_36VarlenDynamicPersistentTileSchedulerILi128ELi96ELi256ELi32ELb0ELb0ELb1ELb1ELb1ELb1EEEEEEEEEvNT_6ParamsE,"",@"SHT_CUDA_INFO"
	.sectionflags	@""
	.align	4


	//----- nvinfo : EIATTR_CUDA_API_VERSION
	.align		4
        /*0000*/ 	.byte	0x04, 0x37
        /*0002*/ 	.short	(.L_1627 - .L_1626)
.L_1626:
        /*0004*/ 	.word	0x00000082


	//----- nvinfo : EIATTR_KPARAM_INFO
	.align		4
.L_1627:
        /*0008*/ 	.byte	0x04, 0x17
        /*000a*/ 	.short	(.L_1629 - .L_1628)
.L_1628:
        /*000c*/ 	.word	0x00000000
        /*0010*/ 	.short	0x0000
        /*0012*/ 	.short	0x0070
        /*0014*/ 	.byte	0x00, 0xf0, 0x01, 0x2c


	//----- nvinfo : EIATTR_SPARSE_MMA_MASK
	.align		4
.L_1629:
        /*0018*/ 	.byte	0x03, 0x50
        /*001a*/ 	.short	0x0000


	//----- nvinfo : EIATTR_MAXREG_COUNT
	.align		4
        /*001c*/ 	.byte	0x03, 0x1b
        /*001e*/ 	.short	0x00a8


	//----- nvinfo : EIATTR_NUM_BARRIERS
	.align		4
        /*0020*/ 	.byte	0x02, 0x4c
        /*0022*/ 	.byte	0x10
	.zero		1


	//----- nvinfo : EIATTR_EXTERNS
	.align		4
        /*0024*/ 	.byte	0x04, 0x0f
        /*0026*/ 	.short	(.L_1631 - .L_1630)


	//   ....[0]....
	.align		4
.L_1630:
        /*0028*/ 	.word	index@(__assertfail)


	//----- nvinfo : EIATTR_ANNOTATIONS
	.align		4
.L_1631:
        /*002c*/ 	.byte	0x04, 0x55
        /*002e*/ 	.short	(.L_1633 - .L_1632)


	//   ....[0]....
.L_1632:
        /* <DEDUP_REMOVED lines=75> */


	//----- nvinfo : EIATTR_MERCURY_ISA_VERSION
	.align		4
.L_1633:
        /*04d0*/ 	.byte	0x03, 0x5f
        /*04d2*/ 	.short	0x0101


	//----- nvinfo : EIATTR_UNUSED_LOAD_BYTE_OFFSET
	.align		4
        /*04d4*/ 	.byte	0x04, 0x44
        /*04d6*/ 	.short	(.L_1635 - .L_1634)


	//   ....[0]....
.L_1634:
        /*04d8*/ 	.word	0x00000b50
        /*04dc*/ 	.word	0x0000fff0


	//   ....[1]....
        /*04e0*/ 	.word	0x00012190
        /*04e4*/ 	.word	0x0000fff0


	//----- nvinfo : EIATTR_INT_WARP_WIDE_INSTR_OFFSETS
	.align		4
.L_1635:
        /*04e8*/ 	.byte	0x04, 0x31
        /*04ea*/ 	.short	(.L_1637 - .L_1636)


	//   ....[0]....
.L_1636:
        /*04ec*/ 	.word	0x000001e0


	//   ....[1]....
        /*04f0*/ 	.word	0x00000220


	//   ....[2]....
        /*04f4*/ 	.word	0x00000290


	//   ....[3]....
        /*04f8*/ 	.word	0x00000300


	//   ....[4]....
        /*04fc*/ 	.word	0x00016da0


	//   ....[5]....
        /*0500*/ 	.word	0x00016e30


	//   ....[6]....
        /*0504*/ 	.word	0x000172b0


	//   ....[7]....
        /*0508*/ 	.word	0x000172e0


	//   ....[8]....
        /*050c*/ 	.word	0x00019880


	//   ....[9]....
        /*0510*/ 	.word	0x00019910


	//----- nvinfo : EIATTR_COOP_GROUP_MASK_REGIDS
	.align		4
.L_1637:
        /*0514*/ 	.byte	0x04, 0x29
        /*0516*/ 	.short	(.L_1639 - .L_1638)


	//   ....[0]....
.L_1638:
        /*0518*/ 	.word	0xffffffff


	//   ....[1]....
        /*051c*/ 	.word	0xffffffff


	//   ....[2]....
        /*0520*/ 	.word	0xffffffff


	//   ....[3]....
        /*0524*/ 	.word	0xffffffff


	//   ....[4]....
        /*0528*/ 	.word	0xffffffff


	//   ....[5]....
        /*052c*/ 	.word	0xffffffff


	//   ....[6]....
        /*0530*/ 	.word	0xffffffff


	//   ....[7]....
        /*0534*/ 	.word	0xffffffff


	//   ....[8]....
        /*0538*/ 	.word	0xffffffff


	//   ....[9]....
        /*053c*/ 	.word	0xffffffff


	//   ....[10]....
        /*0540*/ 	.word	0xffffffff


	//   ....[11]....
        /*0544*/ 	.word	0xffffffff


	//   ....[12]....
        /*0548*/ 	.word	0xffffffff


	//   ....[13]....
        /*054c*/ 	.word	0xffffffff


	//   ....[14]....
        /*0550*/ 	.word	0xffffffff


	//   ....[15]....
        /*0554*/ 	.word	0xffffffff


	//   ....[16]....
        /*0558*/ 	.word	0xffffffff


	//   ....[17]....
        /*055c*/ 	.word	0xffffffff


	//   ....[18]....
        /*0560*/ 	.word	0xffffffff


	//   ....[19]....
        /*0564*/ 	.word	0xffffffff


	//   ....[20]....
        /*0568*/ 	.word	0xffffffff


	//   ....[21]....
        /*056c*/ 	.word	0xffffffff


	//   ....[22]....
        /*0570*/ 	.word	0xffffffff


	//   ....[23]....
        /*0574*/ 	.word	0xffffffff


	//   ....[24]....
        /*0578*/ 	.word	0xffffffff


	//   ....[25]....
        /*057c*/ 	.word	0xffffffff


	//   ....[26]....
        /*0580*/ 	.word	0xffffffff


	//   ....[27]....
        /*0584*/ 	.word	0xffffffff


	//   ....[28]....
        /*0588*/ 	.word	0xffffffff


	//   ....[29]....
        /*058c*/ 	.word	0xffffffff


	//   ....[30]....
        /*0590*/ 	.word	0xffffffff


	//   ....[31]....
        /*0594*/ 	.word	0xffffffff


	//   ....[32]....
        /*0598*/ 	.word	0xffffffff


	//   ....[33]....
        /*059c*/ 	.word	0xffffffff


	//   ....[34]....
        /*05a0*/ 	.word	0xffffffff


	//   ....[35]....
        /*05a4*/ 	.word	0xffffffff


	//   ....[36]....
        /*05a8*/ 	.word	0xffffffff


	//   ....[37]....
        /*05ac*/ 	.word	0xffffffff


	//   ....[38]....
        /*05b0*/ 	.word	0xffffffff


	//   ....[39]....
        /*05b4*/ 	.word	0xffffffff


	//   ....[40]....
        /*05b8*/ 	.word	0xffffffff


	//   ....[41]....
        /*05bc*/ 	.word	0xffffffff


	//   ....[42]....
        /*05c0*/ 	.word	0xffffffff


	//   ....[43]....
        /*05c4*/ 	.word	0xffffffff


	//   ....[44]....
        /*05c8*/ 	.word	0xffffffff


	//   ....[45]....
        /*05cc*/ 	.word	0xffffffff


	//   ....[46]....
        /*05d0*/ 	.word	0xffffffff


	//   ....[47]....
        /*05d4*/ 	.word	0xffffffff


	//   ....[48]....
        /*05d8*/ 	.word	0xffffffff


	//   ....[49]....
        /*05dc*/ 	.word	0xffffffff


	//   ....[50]....
        /*05e0*/ 	.word	0xffffffff


	//   ....[51]....
        /*05e4*/ 	.word	0xffffffff


	//   ....[52]....
        /*05e8*/ 	.word	0xffffffff


	//   ....[53]....
        /*05ec*/ 	.word	0xffffffff


	//   ....[54]....
        /*05f0*/ 	.word	0xffffffff


	//   ....[55]....
        /*05f4*/ 	.word	0xffffffff


	//   ....[56]....
        /*05f8*/ 	.word	0xffffffff


	//   ....[57]....
        /*05fc*/ 	.word	0xffffffff


	//   ....[58]....
        /*0600*/ 	.word	0x0500000f


	//   ....[59]....
        /*0604*/ 	.word	0x0500000f


	//   ....[60]....
        /*0608*/ 	.word	0x0500000f


	//   ....[61]....
        /*060c*/ 	.word	0x0500000f


	//   ....[62]....
        /*0610*/ 	.word	0x0500000f


	//   ....[63]....
        /*0614*/ 	.word	0x0500000f


	//   ....[64]....
        /*0618*/ 	.word	0x0500000f


	//   ....[65]....
        /*061c*/ 	.word	0x0500000f


	//   ....[66]....
        /*0620*/ 	.word	0x0500000f


	//   ....[67]....
        /*0624*/ 	.word	0x0500000f


	//   ....[68]....
        /*0628*/ 	.word	0x0500000f


	//   ....[69]....
        /*062c*/ 	.word	0x0500000f


	//   ....[70]....
        /*0630*/ 	.word	0x0500000f


	//   ....[71]....
        /*0634*/ 	.word	0x0500000f


	//   ....[72]....
        /*0638*/ 	.word	0x0500000f


	//   ....[73]....
        /*063c*/ 	.word	0x0500000f


	//   ....[74]....
        /*0640*/ 	.word	0x0500000f


	//   ....[75]....
        /*0644*/ 	.word	0x0500000f


	//   ....[76]....
        /*0648*/ 	.word	0x0500000f


	//   ....[77]....
        /*064c*/ 	.word	0x0500000f


	//   ....[78]....
        /*0650*/ 	.word	0x0500000f


	//   ....[79]....
        /*0654*/ 	.word	0x0500000f


	//   ....[80]....
        /*0658*/ 	.word	0x0500000f


	//   ....[81]....
        /*065c*/ 	.word	0x0500000f


	//   ....[82]....
        /*0660*/ 	.word	0x0500000f


	//   ....[83]....
        /*0664*/ 	.word	0x0500000f


	//   ....[84]....
        /*0668*/ 	.word	0x0500000f


	//   ....[85]....
        /*066c*/ 	.word	0x0500000f


	//   ....[86]....
        /*0670*/ 	.word	0x0500000f


	//   ....[87]....
        /*0674*/ 	.word	0x0500000f


	//   ....[88]....
        /*0678*/ 	.word	0x0500000f


	//   ....[89]....
        /*067c*/ 	.word	0x0500000f


	//   ....[90]....
        /*0680*/ 	.word	0x0500000f


	//   ....[91]....
        /*0684*/ 	.word	0x0500000f


	//   ....[92]....
        /*0688*/ 	.word	0x0500000f


	//   ....[93]....
        /*068c*/ 	.word	0x0500000f


	//   ....[94]....
        /*0690*/ 	.word	0x0500000f


	//----- nvinfo : EIATTR_COOP_GROUP_INSTR_OFFSETS
	.align		4
.L_1639:
        /*0694*/ 	.byte	0x04, 0x28
        /*0696*/ 	.short	(.L_1641 - .L_1640)


	//   ....[0]....
.L_1640:
        /*0698*/ 	.word	0x00000060


	//   ....[1]....
        /*069c*/ 	.word	0x000001f0


	//   ....[2]....
        /*06a0*/ 	.word	0x000002b0


	//   ....[3]....
        /*06a4*/ 	.word	0x00000480


	//   ....[4]....
        /*06a8*/ 	.word	0x000005e0


	//   ....[5]....
        /*06ac*/ 	.word	0x00000700


	//   ....[6]....
        /*06b0*/ 	.word	0x00000860


	//   ....[7]....
        /*06b4*/ 	.word	0x000060d0


	//   ....[8]....
        /*06b8*/ 	.word	0x0000ab70


	//   ....[9]....
        /*06bc*/ 	.word	0x0000aba0


	//   ....[10]....
        /*06c0*/ 	.word	0x0000b140


	//   ....[11]....
        /*06c4*/ 	.word	0x0000b160


	//   ....[12]....
        /*06c8*/ 	.word	0x0000d260


	//   ....[13]....
        /*06cc*/ 	.word	0x0000d280


	//   ....[14]....
        /*06d0*/ 	.word	0x0000da50


	//   ....[15]....
        /*06d4*/ 	.word	0x0000da70


	//   ....[16]....
        /*06d8*/ 	.word	0x0000fe20


	//   ....[17]....
        /*06dc*/ 	.word	0x0000fe40


	//   ....[18]....
        /*06e0*/ 	.word	0x00010240


	//   ....[19]....
        /*06e4*/ 	.word	0x00010260


	//   ....[20]....
        /*06e8*/ 	.word	0x00011700


	//   ....[21]....
        /*06ec*/ 	.word	0x00011760


	//   ....[22]....
        /*06f0*/ 	.word	0x000117b0


	//   ....[23]....
        /*06f4*/ 	.word	0x000117e0


	//   ....[24]....
        /*06f8*/ 	.word	0x00014c90


	//   ....[25]....
        /*06fc*/ 	.word	0x00014e20


	//   ....[26]....
        /*0700*/ 	.word	0x00014e50


	//   ....[27]....
        /*0704*/ 	.word	0x00014e80


	//   ....[28]....
        /*0708*/ 	.word	0x00014ec0


	//   ....[29]....
        /*070c*/ 	.word	0x00014f10


	//   ....[30]....
        /*0710*/ 	.word	0x00014f70


	//   ....[31]....
        /*0714*/ 	.word	0x00015150


	//   ....[32]....
        /*0718*/ 	.word	0x000151b0


	//   ....[33]....
        /*071c*/ 	.word	0x000151f0


	//   ....[34]....
        /*0720*/ 	.word	0x00015230


	//   ....[35]....
        /*0724*/ 	.word	0x00015260


	//   ....[36]....
        /*0728*/ 	.word	0x00015290


	//   ....[37]....
        /*072c*/ 	.word	0x00015320


	//   ....[38]....
        /*0730*/ 	.word	0x00015380


	//   ....[39]....
        /*0734*/ 	.word	0x00015410


	//   ....[40]....
        /*0738*/ 	.word	0x000199a0


	//   ....[41]....
        /*073c*/ 	.word	0x000199b0


	//   ....[42]....
        /*0740*/ 	.word	0x00019ac0


	//   ....[43]....
        /*0744*/ 	.word	0x00019b20


	//   ....[44]....
        /*0748*/ 	.word	0x00019b60


	//   ....[45]....
        /*074c*/ 	.word	0x00019ba0


	//   ....[46]....
        /*0750*/ 	.word	0x00019bd0


	//   ....[47]....
        /*0754*/ 	.word	0x00019c00


	//   ....[48]....
        /*0758*/ 	.word	0x00019d90


	//   ....[49]....
        /*075c*/ 	.word	0x00019df0


	//   ....[50]....
        /*0760*/ 	.word	0x00019e30


	//   ....[51]....
        /*0764*/ 	.word	0x00019e70


	//   ....[52]....
        /*0768*/ 	.word	0x00019ea0


	//   ....[53]....
        /*076c*/ 	.word	0x00019ed0


	//   ....[54]....
        /*0770*/ 	.word	0x00019f90


	//   ....[55]....
        /*0774*/ 	.word	0x00019fb0


	//   ....[56]....
        /*0778*/ 	.word	0x0001a020


	//   ....[57]....
        /*077c*/ 	.word	0x0001a690


	//   ....[58]....
        /*0780*/ 	.word	0x0001ab20


	//   ....[59]....
        /*0784*/ 	.word	0x0001abc0


	//   ....[60]....
        /*0788*/ 	.word	0x0001ac60


	//   ....[61]....
        /*078c*/ 	.word	0x0001ad00


	//   ....[62]....
        /*0790*/ 	.word	0x0001ada0


	//   ....[63]....
        /*0794*/ 	.word	0x0001ae40


	//   ....[64]....
        /*0798*/ 	.word	0x0001aee0


	//   ....[65]....
        /*079c*/ 	.word	0x0001af80


	//   ....[66]....
        /*07a0*/ 	.word	0x0001b020


	//   ....[67]....
        /*07a4*/ 	.word	0x0001b110


	//   ....[68]....
        /*07a8*/ 	.word	0x0001b1b0


	//   ....[69]....
        /*07ac*/ 	.word	0x0001b250


	//   ....[70]....
        /*07b0*/ 	.word	0x0001b2f0


	//   ....[71]....
        /*07b4*/ 	.word	0x0001b390


	//   ....[72]....
        /*07b8*/ 	.word	0x0001b430


	//   ....[73]....
        /*07bc*/ 	.word	0x0001b4d0


	//   ....[74]....
        /*07c0*/ 	.word	0x0001b570


	//   ....[75]....
        /*07c4*/ 	.word	0x0001b8c0


	//   ....[76]....
        /*07c8*/ 	.word	0x0001bba0


	//   ....[77]....
        /*07cc*/ 	.word	0x0001bfc0


	//   ....[78]....
        /*07d0*/ 	.word	0x0001c050


	//   ....[79]....
        /*07d4*/ 	.word	0x0001c0f0


	//   ....[80]....
        /*07d8*/ 	.word	0x0001c1a0


	//   ....[81]....
        /*07dc*/ 	.word	0x0001c220


	//   ....[82]....
        /*07e0*/ 	.word	0x0001c2a0


	//   ....[83]....
        /*07e4*/ 	.word	0x0001c320


	//   ....[84]....
        /*07e8*/ 	.word	0x0001c3a0


	//   ....[85]....
        /*07ec*/ 	.word	0x0001c430


	//   ....[86]....
        /*07f0*/ 	.word	0x0001c4e0


	//   ....[87]....
        /*07f4*/ 	.word	0x0001c560


	//   ....[88]....
        /*07f8*/ 	.word	0x0001c5e0


	//   ....[89]....
        /*07fc*/ 	.word	0x0001c660


	//   ....[90]....
        /*0800*/ 	.word	0x0001c6e0


	//   ....[91]....
        /*0804*/ 	.word	0x0001c750


	//   ....[92]....
        /*0808*/ 	.word	0x0001c7f0


	//   ....[93]....
        /*080c*/ 	.word	0x0001c880


	//   ....[94]....
        /*0810*/ 	.word	0x0001c9b0


	//----- nvinfo : EIATTR_REG_RECONFIG
	.align		4
.L_1641:
        /*0814*/ 	.byte	0x01, 0x54
	.zero		2


	//----- nvinfo : EIATTR_SYSCALL_OFFSETS
	.align		4
        /*0818*/ 	.byte	0x04, 0x46
        /*081a*/ 	.short	(.L_1643 - .L_1642)


	//   ....[0]....
.L_1642:
        /*081c*/ 	.word	0x00001890


	//   ....[1]....
        /*0820*/ 	.word	0x000019e0


	//   ....[2]....
        /*0824*/ 	.word	0x000062c0


	//   ....[3]....
        /*0828*/ 	.word	0x000067d0


	//   ....[4]....
        /*082c*/ 	.word	0x00016fc0


	//   ....[5]....
        /*0830*/ 	.word	0x00017100


	//   ....[6]....
        /*0834*/ 	.word	0x00017200


	//----- nvinfo : EIATTR_MBARRIER_INSTR_OFFSETS
	.align		4
.L_1643:
        /*0838*/ 	.byte	0x04, 0x39
        /*083a*/ 	.short	(.L_1645 - .L_1644)


	//   ....[0]....
.L_1644:
        /*083c*/ 	.word	0x00000320
        /*0840*/ 	.word	0x000000ff
        /*0844*/ 	.word	0x00032400
        /*0848*/ 	.short	0x0100
        /*084a*/ 	.byte	0x08
	.zero		1


	//   ....[1]....
        /*084c*/ 	.word	0x00000330
        /*0850*/ 	.word	0x000000ff
        /*0854*/ 	.word	0x00032410
        /*0858*/ 	.short	0x0100
        /*085a*/ 	.byte	0x08
	.zero		1


	//   ....[2]....
        /*085c*/ 	.word	0x00000340
        /*0860*/ 	.word	0x000000ff
        /*0864*/ 	.word	0x00032420
        /*0868*/ 	.short	0x0100
        /*086a*/ 	.byte	0x08
	.zero		1


	//   ....[3]....
        /*086c*/ 	.word	0x00000430
        /*0870*/ 	.word	0x000000ff
        /*0874*/ 	.word	0x00032430
        /*0878*/ 	.short	0x0100
        /*087a*/ 	.byte	0x08
	.zero		1


	//   ....[4]....
        /*087c*/ 	.word	0x00000440
        /*0880*/ 	.word	0x000000ff
        /*0884*/ 	.word	0x00032440
        /*0888*/ 	.short	0x0100
        /*088a*/ 	.byte	0x08
	.zero		1


	//   ....[5]....
        /*088c*/ 	.word	0x00000450
        /*0890*/ 	.word	0x000000ff
        /*0894*/ 	.word	0x00032438
        /*0898*/ 	.short	0x0100
        /*089a*/ 	.byte	0x08
	.zero		1


	//   ....[6]....
        /*089c*/ 	.word	0x00000460
        /*08a0*/ 	.word	0x000000ff
        /*08a4*/ 	.word	0x00032448
        /*08a8*/ 	.short	0x0100
        /*08aa*/ 	.byte	0x08
	.zero		1


	//   ....[7]....
        /*08ac*/ 	.word	0x00000590
        /*08b0*/ 	.word	0x000000ff
        /*08b4*/ 	.word	0x00032450
        /*08b8*/ 	.short	0x0100
        /*08ba*/ 	.byte	0x08
	.zero		1


	//   ....[8]....
        /*08bc*/ 	.word	0x000005a0
        /*08c0*/ 	.word	0x000000ff
        /*08c4*/ 	.word	0x00032460
        /*08c8*/ 	.short	0x0100
        /*08ca*/ 	.byte	0x08
	.zero		1


	//   ....[9]....
        /*08cc*/ 	.word	0x000005b0
        /*08d0*/ 	.word	0x000000ff
        /*08d4*/ 	.word	0x00032458
        /*08d8*/ 	.short	0x0100
        /*08da*/ 	.byte	0x08
	.zero		1


	//   ....[10]....
        /*08dc*/ 	.word	0x000005c0
        /*08e0*/ 	.word	0x000000ff
        /*08e4*/ 	.word	0x00032468
        /*08e8*/ 	.short	0x0100
        /*08ea*/ 	.byte	0x08
	.zero		1


	//   ....[11]....
        /*08ec*/ 	.word	0x000006b0
        /*08f0*/ 	.word	0x000000ff
        /*08f4*/ 	.word	0x00032470
        /*08f8*/ 	.short	0x0100
        /*08fa*/ 	.byte	0x06
	.zero		1


	//   ....[12]....
        /*08fc*/ 	.word	0x000006c0
        /*0900*/ 	.word	0x000000ff
        /*0904*/ 	.word	0x00032480
        /*0908*/ 	.short	0x0100
        /*090a*/ 	.byte	0x06
	.zero		1


	//   ....[13]....
        /*090c*/ 	.word	0x000006d0
        /*0910*/ 	.word	0x000000ff
        /*0914*/ 	.word	0x00032478
        /*0918*/ 	.short	0x0100
        /*091a*/ 	.byte	0x06
	.zero		1


	//   ....[14]....
        /*091c*/ 	.word	0x000006e0
        /*0920*/ 	.word	0x000000ff
        /*0924*/ 	.word	0x00032488
        /*0928*/ 	.short	0x0100
        /*092a*/ 	.byte	0x06
	.zero		1


	//   ....[15]....
        /*092c*/ 	.word	0x00000810
        /*0930*/ 	.word	0x000000ff
        /*0934*/ 	.word	0x00032490
        /*0938*/ 	.short	0x0100
        /*093a*/ 	.byte	0x08
	.zero		1


	//   ....[16]....
        /*093c*/ 	.word	0x00000820
        /*0940*/ 	.word	0x000000ff
        /*0944*/ 	.word	0x000324a0
        /*0948*/ 	.short	0x0100
        /*094a*/ 	.byte	0x08
	.zero		1


	//   ....[17]....
        /*094c*/ 	.word	0x00000830
        /*0950*/ 	.word	0x000000ff
        /*0954*/ 	.word	0x00032498
        /*0958*/ 	.short	0x0100
        /*095a*/ 	.byte	0x08
	.zero		1


	//   ....[18]....
        /*095c*/ 	.word	0x00000840
        /*0960*/ 	.word	0x000000ff
        /*0964*/ 	.word	0x000324a8
        /*0968*/ 	.short	0x0100
        /*096a*/ 	.byte	0x08
	.zero		1


	//   ....[19]....
        /*096c*/ 	.word	0x00000970
        /*0970*/ 	.word	0x000000ff
        /*0974*/ 	.word	0x000324b0
        /*0978*/ 	.short	0x0100
        /*097a*/ 	.byte	0x08
	.zero		1


	//   ....[20]....
        /*097c*/ 	.word	0x00000980
        /*0980*/ 	.word	0x000000ff
        /*0984*/ 	.word	0x000324c0
        /*0988*/ 	.short	0x0100
        /*098a*/ 	.byte	0x08
	.zero		1


	//   ....[21]....
        /*098c*/ 	.word	0x00000990
        /*0990*/ 	.word	0x000000ff
        /*0994*/ 	.word	0x000324b8
        /*0998*/ 	.short	0x0100
        /*099a*/ 	.byte	0x08
	.zero		1


	//   ....[22]....
        /*099c*/ 	.word	0x000009a0
        /*09a0*/ 	.word	0x000000ff
        /*09a4*/ 	.word	0x000324c8
        /*09a8*/ 	.short	0x0100
        /*09aa*/ 	.byte	0x08
	.zero		1


	//   ....[23]....
        /*09ac*/ 	.word	0x00002df0
        /*09b0*/ 	.word	0x0000005a
        /*09b4*/ 	.word	0x00032490
        /*09b8*/ 	.short	0x010a
        /*09ba*/ 	.byte	0x3f
	.zero		1


	//   ....[24]....
        /*09bc*/ 	.word	0x000040f0
        /*09c0*/ 	.word	0x0000005a
        /*09c4*/ 	.word	0x00032490
        /*09c8*/ 	.short	0x010a
        /*09ca*/ 	.byte	0x3f
	.zero		1


	//   ....[25]....
        /*09cc*/ 	.word	0x00005290
        /*09d0*/ 	.word	0x0000005a
        /*09d4*/ 	.word	0x00032490
        /*09d8*/ 	.short	0x010a
        /*09da*/ 	.byte	0x3f
	.zero		1


	//   ....[26]....
        /*09dc*/ 	.word	0x000054b0
        /*09e0*/ 	.word	0x00000004
        /*09e4*/ 	.word	0x00000000
        /*09e8*/ 	.short	0x0101
        /*09ea*/ 	.byte	0x3f
	.zero		1


	//   ....[27]....
        /*09ec*/ 	.word	0x000054f0
        /*09f0*/ 	.word	0x0000005a
        /*09f4*/ 	.word	0x000324b0
        /*09f8*/ 	.short	0x010a
        /*09fa*/ 	.byte	0x3f
	.zero		1


	//   ....[28]....
        /*09fc*/ 	.word	0x00005b50
        /*0a00*/ 	.word	0x0000005a
        /*0a04*/ 	.word	0x00000000
        /*0a08*/ 	.short	0x0101
        /*0a0a*/ 	.byte	0x3f
	.zero		1


	//   ....[29]....
        /*0a0c*/ 	.word	0x00006360
        /*0a10*/ 	.word	0x00000011
        /*0a14*/ 	.word	0x00032400
        /*0a18*/ 	.short	0x010a
        /*0a1a*/ 	.byte	0x3f
	.zero		1


	//   ....[30]....
        /*0a1c*/ 	.word	0x000063b0
        /*0a20*/ 	.word	0x00000011
        /*0a24*/ 	.word	0x00032400
        /*0a28*/ 	.short	0x010a
        /*0a2a*/ 	.byte	0x3f
	.zero		1


	//   ....[31]....
        /*0a2c*/ 	.word	0x00007080
        /*0a30*/ 	.word	0x00000011
        /*0a34*/ 	.word	0x00032400
        /*0a38*/ 	.short	0x010a
        /*0a3a*/ 	.byte	0x3f
	.zero		1


	//   ....[32]....
        /*0a3c*/ 	.word	0x00008560
        /*0a40*/ 	.word	0x00000011
        /*0a44*/ 	.word	0x00032400
        /*0a48*/ 	.short	0x010a
        /*0a4a*/ 	.byte	0x3f
	.zero		1


	//   ....[33]....
        /*0a4c*/ 	.word	0x00009660
        /*0a50*/ 	.word	0x000000ad
        /*0a54*/ 	.word	0x00032430
        /*0a58*/ 	.short	0x010a
        /*0a5a*/ 	.byte	0x3f
	.zero		1


	//   ....[34]....
        /*0a5c*/ 	.word	0x000096f0
        /*0a60*/ 	.word	0x000000ad
        /*0a64*/ 	.word	0x00032430
        /*0a68*/ 	.short	0x010a
        /*0a6a*/ 	.byte	0x3f
	.zero		1


	//   ....[35]....
        /*0a6c*/ 	.word	0x000099f0
        /*0a70*/ 	.word	0x00000011
        /*0a74*/ 	.word	0x00032410
        /*0a78*/ 	.short	0x010a
        /*0a7a*/ 	.byte	0x3f
	.zero		1


	//   ....[36]....
        /*0a7c*/ 	.word	0x00009a40
        /*0a80*/ 	.word	0x000000ad
        /*0a84*/ 	.word	0x00032450
        /*0a88*/ 	.short	0x010a
        /*0a8a*/ 	.byte	0x3f
	.zero		1


	//   ....[37]....
        /*0a8c*/ 	.word	0x00009ac0
        /*0a90*/ 	.word	0x000000ad
        /*0a94*/ 	.word	0x00032450
        /*0a98*/ 	.short	0x010a
        /*0a9a*/ 	.byte	0x3f
	.zero		1


	//   ....[38]....
        /*0a9c*/ 	.word	0x0000b380
        /*0aa0*/ 	.word	0x00000018
        /*0aa4*/ 	.word	0x00000000
        /*0aa8*/ 	.short	0x0101
        /*0aaa*/ 	.byte	0x3f
	.zero		1


	//   ....[39]....
        /*0aac*/ 	.word	0x0000bf80
        /*0ab0*/ 	.word	0x000000ad
        /*0ab4*/ 	.word	0x00000000
        /*0ab8*/ 	.short	0x0101
        /*0aba*/ 	.byte	0x3f
	.zero		1


	//   ....[40]....
        /*0abc*/ 	.word	0x0000c070
        /*0ac0*/ 	.word	0x000000c9
        /*0ac4*/ 	.word	0x00032430
        /*0ac8*/ 	.short	0x010a
        /*0aca*/ 	.byte	0x3f
	.zero		1


	//   ....[41]....
        /*0acc*/ 	.word	0x0000c0e0
        /*0ad0*/ 	.word	0x000000c9
        /*0ad4*/ 	.word	0x00032430
        /*0ad8*/ 	.short	0x010a
        /*0ada*/ 	.byte	0x3f
	.zero		1


	//   ....[42]....
        /*0adc*/ 	.word	0x0000c350
        /*0ae0*/ 	.word	0x000000c9
        /*0ae4*/ 	.word	0x00032450
        /*0ae8*/ 	.short	0x010a
        /*0aea*/ 	.byte	0x3f
	.zero		1


	//   ....[43]....
        /*0aec*/ 	.word	0x0000c3a0
        /*0af0*/ 	.word	0x000000c9
        /*0af4*/ 	.word	0x00032450
        /*0af8*/ 	.short	0x010a
        /*0afa*/ 	.byte	0x3f
	.zero		1


	//   ....[44]....
        /*0afc*/ 	.word	0x0000e530
        /*0b00*/ 	.word	0x0000009f
        /*0b04*/ 	.word	0x00000000
        /*0b08*/ 	.short	0x0101
        /*0b0a*/ 	.byte	0x3f
	.zero		1


	//   ....[45]....
        /*0b0c*/ 	.word	0x0000ef00
        /*0b10*/ 	.word	0x000000c9
        /*0b14*/ 	.word	0x00000000
        /*0b18*/ 	.short	0x0101
        /*0b1a*/ 	.byte	0x3f
	.zero		1


	//   ....[46]....
        /*0b1c*/ 	.word	0x0000f010
        /*0b20*/ 	.word	0x000000d7
        /*0b24*/ 	.word	0x00032430
        /*0b28*/ 	.short	0x010a
        /*0b2a*/ 	.byte	0x3f
	.zero		1


	//   ....[47]....
        /*0b2c*/ 	.word	0x0000f080
        /*0b30*/ 	.word	0x000000d7
        /*0b34*/ 	.word	0x00032430
        /*0b38*/ 	.short	0x010a
        /*0b3a*/ 	.byte	0x3f
	.zero		1


	//   ....[48]....
        /*0b3c*/ 	.word	0x0000f2f0
        /*0b40*/ 	.word	0x000000d7
        /*0b44*/ 	.word	0x00032450
        /*0b48*/ 	.short	0x010a
        /*0b4a*/ 	.byte	0x3f
	.zero		1


	//   ....[49]....
        /*0b4c*/ 	.word	0x0000f340
        /*0b50*/ 	.word	0x000000d7
        /*0b54*/ 	.word	0x00032450
        /*0b58*/ 	.short	0x010a
        /*0b5a*/ 	.byte	0x3f
	.zero		1


	//   ....[50]....
        /*0b5c*/ 	.word	0x00010900
        /*0b60*/ 	.word	0x00000098
        /*0b64*/ 	.word	0x00000000
        /*0b68*/ 	.short	0x0101
        /*0b6a*/ 	.byte	0x3f
	.zero		1


	//   ....[51]....
        /*0b6c*/ 	.word	0x000116c0
        /*0b70*/ 	.word	0x000000d7
        /*0b74*/ 	.word	0x00000000
        /*0b78*/ 	.short	0x0101
        /*0b7a*/ 	.byte	0x3f
	.zero		1


	//   ....[52]....
        /*0b7c*/ 	.word	0x00013940
        /*0b80*/ 	.word	0x00000000
        /*0b84*/ 	.word	0x00000000
        /*0b88*/ 	.short	0x0101
        /*0b8a*/ 	.byte	0x3f
	.zero		1


	//   ....[53]....
        /*0b8c*/ 	.word	0x00016140
        /*0b90*/ 	.word	0x00000009
        /*0b94*/ 	.word	0x00032420
        /*0b98*/ 	.short	0x010a
        /*0b9a*/ 	.byte	0x3f
	.zero		1


	//   ....[54]....
        /*0b9c*/ 	.word	0x000161c0
        /*0ba0*/ 	.word	0x00000005
        /*0ba4*/ 	.word	0x000324a0
        /*0ba8*/ 	.short	0x010a
        /*0baa*/ 	.byte	0x3f
	.zero		1


	//   ....[55]....
        /*0bac*/ 	.word	0x000163a0
        /*0bb0*/ 	.word	0x00000005
        /*0bb4*/ 	.word	0x000324c0
        /*0bb8*/ 	.short	0x010a
        /*0bba*/ 	.byte	0x3f
	.zero		1


	//   ....[56]....
        /*0bbc*/ 	.word	0x000167b0
        /*0bc0*/ 	.word	0x00000006
        /*0bc4*/ 	.word	0x000324a0
        /*0bc8*/ 	.short	0x010a
        /*0bca*/ 	.byte	0x3f
	.zero		1


	//   ....[57]....
        /*0bcc*/ 	.word	0x00016970
        /*0bd0*/ 	.word	0x00000006
        /*0bd4*/ 	.word	0x000324c0
        /*0bd8*/ 	.short	0x010a
        /*0bda*/ 	.byte	0x3f
	.zero		1


	//   ....[58]....
        /*0bdc*/ 	.word	0x00017740
        /*0be0*/ 	.word	0x00000009
        /*0be4*/ 	.word	0x00032440
        /*0be8*/ 	.short	0x010a
        /*0bea*/ 	.byte	0x3f
	.zero		1


	//   ....[59]....
        /*0bec*/ 	.word	0x00017d60
        /*0bf0*/ 	.word	0x00000009
        /*0bf4*/ 	.word	0x00032420
        /*0bf8*/ 	.short	0x010a
        /*0bfa*/ 	.byte	0x3f
	.zero		1


	//   ....[60]....
        /*0bfc*/ 	.word	0x00017e30
        /*0c00*/ 	.word	0x00000005
        /*0c04*/ 	.word	0x00032460
        /*0c08*/ 	.short	0x010a
        /*0c0a*/ 	.byte	0x3f
	.zero		1


	//   ....[61]....
        /*0c0c*/ 	.word	0x00018460
        /*0c10*/ 	.word	0x00000002
        /*0c14*/ 	.word	0x00032440
        /*0c18*/ 	.short	0x010a
        /*0c1a*/ 	.byte	0x3f
	.zero		1


	//   ....[62]....
        /*0c1c*/ 	.word	0x00018670
        /*0c20*/ 	.word	0x00000002
        /*0c24*/ 	.word	0x00032460
        /*0c28*/ 	.short	0x010a
        /*0c2a*/ 	.byte	0x3f
	.zero		1


	//   ....[63]....
        /*0c2c*/ 	.word	0x00018bc0
        /*0c30*/ 	.word	0x00000002
        /*0c34*/ 	.word	0x00032440
        /*0c38*/ 	.short	0x010a
        /*0c3a*/ 	.byte	0x3f
	.zero		1


	//   ....[64]....
        /*0c3c*/ 	.word	0x00018dc0
        /*0c40*/ 	.word	0x00000002
        /*0c44*/ 	.word	0x00032460
        /*0c48*/ 	.short	0x010a
        /*0c4a*/ 	.byte	0x3f
	.zero		1


	//   ....[65]....
        /*0c4c*/ 	.word	0x000192a0
        /*0c50*/ 	.word	0x00000002
        /*0c54*/ 	.word	0x00032440
        /*0c58*/ 	.short	0x010a
        /*0c5a*/ 	.byte	0x3f
	.zero		1


	//   ....[66]....
        /*0c5c*/ 	.word	0x000194b0
        /*0c60*/ 	.word	0x00000002
        /*0c64*/ 	.word	0x00032460
        /*0c68*/ 	.short	0x010a
        /*0c6a*/ 	.byte	0x3f
	.zero		1


	//   ....[67]....
        /*0c6c*/ 	.word	0x0001a620
        /*0c70*/ 	.word	0x00000000
        /*0c74*/ 	.word	0x00032420
        /*0c78*/ 	.short	0x010a
        /*0c7a*/ 	.byte	0x3f
	.zero		1


	//   ....[68]....
        /*0c7c*/ 	.word	0x0001a7c0
        /*0c80*/ 	.word	0x00000006
        /*0c84*/ 	.word	0x00000000
        /*0c88*/ 	.short	0x010a
        /*0c8a*/ 	.byte	0x3f
	.zero		1


	//   ....[69]....
        /*0c8c*/ 	.word	0x0001a830
        /*0c90*/ 	.word	0x00000007
        /*0c94*/ 	.word	0x00000000
        /*0c98*/ 	.short	0x010a
        /*0c9a*/ 	.byte	0x3f
	.zero		1


	//   ....[70]....
        /*0c9c*/ 	.word	0x0001a8a0
        /*0ca0*/ 	.word	0x00000004
        /*0ca4*/ 	.word	0x00000000
        /*0ca8*/ 	.short	0x010a
        /*0caa*/ 	.byte	0x3f
	.zero		1


	//   ....[71]....
        /*0cac*/ 	.word	0x0001a8d0
        /*0cb0*/ 	.word	0x00000003
        /*0cb4*/ 	.word	0x00000000
        /*0cb8*/ 	.short	0x010a
        /*0cba*/ 	.byte	0x3f
	.zero		1


	//   ....[72]....
        /*0cbc*/ 	.word	0x0001a930
        /*0cc0*/ 	.word	0x0000005a
        /*0cc4*/ 	.word	0x00032490
        /*0cc8*/ 	.short	0x010a
        /*0cca*/ 	.byte	0x3f
	.zero		1


	//   ....[73]....
        /*0ccc*/ 	.word	0x0001a980
        /*0cd0*/ 	.word	0x0000005a
        /*0cd4*/ 	.word	0x00032490
        /*0cd8*/ 	.short	0x010a
        /*0cda*/ 	.byte	0x3f
	.zero		1


	//   ....[74]....
        /*0cdc*/ 	.word	0x0001a9d0
        /*0ce0*/ 	.word	0x0000005a
        /*0ce4*/ 	.word	0x00032490
        /*0ce8*/ 	.short	0x010a
        /*0cea*/ 	.byte	0x3f
	.zero		1


	//   ....[75]....
        /*0cec*/ 	.word	0x0001aa20
        /*0cf0*/ 	.word	0x0000005a
        /*0cf4*/ 	.word	0x000324b0
        /*0cf8*/ 	.short	0x010a
        /*0cfa*/ 	.byte	0x3f
	.zero		1


	//   ....[76]....
        /*0cfc*/ 	.word	0x0001b060
        /*0d00*/ 	.word	0x00000011
        /*0d04*/ 	.word	0x00032400
        /*0d08*/ 	.short	0x010a
        /*0d0a*/ 	.byte	0x3f
	.zero		1


	//   ....[77]....
        /*0d0c*/ 	.word	0x0001b5b0
        /*0d10*/ 	.word	0x00000011
        /*0d14*/ 	.word	0x00032400
        /*0d18*/ 	.short	0x010a
        /*0d1a*/ 	.byte	0x3f
	.zero		1


	//   ....[78]....
        /*0d1c*/ 	.word	0x0001b600
        /*0d20*/ 	.word	0x000000ad
        /*0d24*/ 	.word	0x00032430
        /*0d28*/ 	.short	0x010a
        /*0d2a*/ 	.byte	0x3f
	.zero		1


	//   ....[79]....
        /*0d2c*/ 	.word	0x0001b650
        /*0d30*/ 	.word	0x00000011
        /*0d34*/ 	.word	0x00032410
        /*0d38*/ 	.short	0x010a
        /*0d3a*/ 	.byte	0x3f
	.zero		1


	//   ....[80]....
        /*0d3c*/ 	.word	0x0001b6a0
        /*0d40*/ 	.word	0x000000ad
        /*0d44*/ 	.word	0x00032450
        /*0d48*/ 	.short	0x010a
        /*0d4a*/ 	.byte	0x3f
	.zero		1


	//   ....[81]....
        /*0d4c*/ 	.word	0x0001b6f0
        /*0d50*/ 	.word	0x000000c9
        /*0d54*/ 	.word	0x00032430
        /*0d58*/ 	.short	0x010a
        /*0d5a*/ 	.byte	0x3f
	.zero		1


	//   ....[82]....
        /*0d5c*/ 	.word	0x0001b740
        /*0d60*/ 	.word	0x000000c9
        /*0d64*/ 	.word	0x00032450
        /*0d68*/ 	.short	0x010a
        /*0d6a*/ 	.byte	0x3f
	.zero		1


	//   ....[83]....
        /*0d6c*/ 	.word	0x0001b790
        /*0d70*/ 	.word	0x000000d7
        /*0d74*/ 	.word	0x00032430
        /*0d78*/ 	.short	0x010a
        /*0d7a*/ 	.byte	0x3f
	.zero		1


	//   ....[84]....
        /*0d7c*/ 	.word	0x0001b7e0
        /*0d80*/ 	.word	0x000000d7
        /*0d84*/ 	.word	0x00032450
        /*0d88*/ 	.short	0x010a
        /*0d8a*/ 	.byte	0x3f
	.zero		1


	//   ....[85]....
        /*0d8c*/ 	.word	0x0001b980
        /*0d90*/ 	.word	0x00000009
        /*0d94*/ 	.word	0x00032420
        /*0d98*/ 	.short	0x010a
        /*0d9a*/ 	.byte	0x3f
	.zero		1


	//   ....[86]....
        /*0d9c*/ 	.word	0x0001b9d0
        /*0da0*/ 	.word	0x00000005
        /*0da4*/ 	.word	0x000324a0
        /*0da8*/ 	.short	0x010a
        /*0daa*/ 	.byte	0x3f
	.zero		1


	//   ....[87]....
        /*0dac*/ 	.word	0x0001ba20
        /*0db0*/ 	.word	0x00000005
        /*0db4*/ 	.word	0x000324c0
        /*0db8*/ 	.short	0x010a
        /*0dba*/ 	.byte	0x3f
	.zero		1


	//   ....[88]....
        /*0dbc*/ 	.word	0x0001ba70
        /*0dc0*/ 	.word	0x00000006
        /*0dc4*/ 	.word	0x000324a0
        /*0dc8*/ 	.short	0x010a
        /*0dca*/ 	.byte	0x3f
	.zero		1


	//   ....[89]....
        /*0dcc*/ 	.word	0x0001bac0
        /*0dd0*/ 	.word	0x00000006
        /*0dd4*/ 	.word	0x000324c0
        /*0dd8*/ 	.short	0x010a
        /*0dda*/ 	.byte	0x3f
	.zero		1


	//   ....[90]....
        /*0ddc*/ 	.word	0x0001bc60
        /*0de0*/ 	.word	0x00000009
        /*0de4*/ 	.word	0x00032440
        /*0de8*/ 	.short	0x010a
        /*0dea*/ 	.byte	0x3f
	.zero		1


	//   ....[91]....
        /*0dec*/ 	.word	0x0001bce0
        /*0df0*/ 	.word	0x00000009
        /*0df4*/ 	.word	0x00032420
        /*0df8*/ 	.short	0x010a
        /*0dfa*/ 	.byte	0x3f
	.zero		1


	//   ....[92]....
        /*0dfc*/ 	.word	0x0001bd30
        /*0e00*/ 	.word	0x00000005
        /*0e04*/ 	.word	0x00032460
        /*0e08*/ 	.short	0x010a
        /*0e0a*/ 	.byte	0x3f
	.zero		1


	//   ....[93]....
        /*0e0c*/ 	.word	0x0001bd80
        /*0e10*/ 	.word	0x00000002
        /*0e14*/ 	.word	0x00032440
        /*0e18*/ 	.short	0x010a
        /*0e1a*/ 	.byte	0x3f
	.zero		1


	//   ....[94]....
        /*0e1c*/ 	.word	0x0001bdd0
        /*0e20*/ 	.word	0x00000002
        /*0e24*/ 	.word	0x00032460
        /*0e28*/ 	.short	0x010a
        /*0e2a*/ 	.byte	0x3f
	.zero		1


	//   ....[95]....
        /*0e2c*/ 	.word	0x0001be20
        /*0e30*/ 	.word	0x00000002
        /*0e34*/ 	.word	0x00032440
        /*0e38*/ 	.short	0x010a
        /*0e3a*/ 	.byte	0x3f
	.zero		1


	//   ....[96]....
        /*0e3c*/ 	.word	0x0001be70
        /*0e40*/ 	.word	0x00000002
        /*0e44*/ 	.word	0x00032460
        /*0e48*/ 	.short	0x010a
        /*0e4a*/ 	.byte	0x3f
	.zero		1


	//   ....[97]....
        /*0e4c*/ 	.word	0x0001bec0
        /*0e50*/ 	.word	0x00000002
        /*0e54*/ 	.word	0x00032440
        /*0e58*/ 	.short	0x010a
        /*0e5a*/ 	.byte	0x3f
	.zero		1


	//   ....[98]....
        /*0e5c*/ 	.word	0x0001bf10
        /*0e60*/ 	.word	0x00000002
        /*0e64*/ 	.word	0x00032460
        /*0e68*/ 	.short	0x010a
        /*0e6a*/ 	.byte	0x3f
	.zero		1


	//   ....[99]....
        /*0e6c*/ 	.word	0x0001c8d0
        /*0e70*/ 	.word	0x00000000
        /*0e74*/ 	.word	0x00032420
        /*0e78*/ 	.short	0x010a
        /*0e7a*/ 	.byte	0x3f
	.zero		1


	//   ....[100]....
        /*0e7c*/ 	.word	0x0001ca70
        /*0e80*/ 	.word	0x00000006
        /*0e84*/ 	.word	0x00000000
        /*0e88*/ 	.short	0x010a
        /*0e8a*/ 	.byte	0x3f
	.zero		1


	//   ....[101]....
        /*0e8c*/ 	.word	0x0001cac0
        /*0e90*/ 	.word	0x00000007
        /*0e94*/ 	.word	0x00000000
        /*0e98*/ 	.short	0x010a
        /*0e9a*/ 	.byte	0x3f
	.zero		1


	//   ....[102]....
        /*0e9c*/ 	.word	0x0001cb10
        /*0ea0*/ 	.word	0x00000004
        /*0ea4*/ 	.word	0x00000000
        /*0ea8*/ 	.short	0x010a
        /*0eaa*/ 	.byte	0x3f
	.zero		1


	//----- nvinfo : EIATTR_NUM_MBARRIERS
	.align		4
.L_1645:
        /*0eac*/ 	.byte	0x03, 0x38
        /*0eae*/ 	.short	0x0017


	//----- nvinfo : EIATTR_EXIT_INSTR_OFFSETS
	.align		4
        /*0eb0*/ 	.byte	0x04, 0x1c
        /*0eb2*/ 	.short	(.L_1647 - .L_1646)


	//   ....[0]....
.L_1646:
        /*0eb4*/ 	.word	0x0001a920


	//----- nvinfo : EIATTR_MAX_THREADS
	.align		4
.L_1647:
        /*0eb8*/ 	.byte	0x04, 0x05
        /*0eba*/ 	.short	(.L_1649 - .L_1648)
.L_1648:
        /*0ebc*/ 	.word	0x00000180
        /*0ec0*/ 	.word	0x00000001
        /*0ec4*/ 	.word	0x00000001


	//----- nvinfo : EIATTR_CRS_STACK_SIZE
	.align		4
.L_1649:
        /*0ec8*/ 	.byte	0x04, 0x1e
        /*0eca*/ 	.short	(.L_1651 - .L_1650)
.L_1650:
        /*0ecc*/ 	.word	0x00000000


	//----- nvinfo : EIATTR_CBANK_PARAM_SIZE
	.align		4
.L_1651:
        /*0ed0*/ 	.byte	0x03, 0x19
        /*0ed2*/ 	.short	0x0b70


	//----- nvinfo : EIATTR_PARAM_CBANK
	.align		4
        /*0ed4*/ 	.byte	0x04, 0x0a
        /*0ed6*/ 	.short	(.L_1653 - .L_1652)
	.align		4
.L_1652:
        /*0ed8*/ 	.word	index@(.nv.constant0._ZN7cutlass13device_kernelIN5flash11enable_sm90INS1_16FlashAttnFwdSm90INS1_25CollectiveMainloopFwdSm90ILi2EN4cute5tupleIJNS5_1CILi1EEES8_S8_EEENS6_IJNS7_ILi128EEENS7_ILi96EEENS7_ILi64EEEEEELi256ENS_10bfloat16_tEfNS_4arch4Sm90ELb1ELb0ELb0ELb1ELb0ELb1ELb1ELb1ELb0ELb0ELb0ELb0EEENS1_21CollectiveEpilogueFwdINS6_IJSA_NS7_ILi256EEESB_EEES9_SE_SG_Li256ELb1ELb0ELb0ELb0EEENS1_36VarlenDynamicPersistentTileSchedulerILi128ELi96ELi256ELi32ELb0ELb0ELb1ELb1ELb1ELb1EEEEEEEEEvNT_6ParamsE)
        /*0edc*/ 	.short	0x0210
        /*0ede*/ 	.short	0x0b70


	//----- nvinfo : EIATTR_SW_WAR
	.align		4
.L_1653:
        /*0ee0*/ 	.byte	0x04, 0x36
        /*0ee2*/ 	.short	(.L_1655 - .L_1654)
.L_1654:
        /*0ee4*/ 	.word	0x00000008
.L_1655:


//--------------------- .nv.callgraph             --------------------------
	.section	.nv.callgraph,"",@"SHT_CUDA_CALLGRAPH"
	.align	4
	.sectionentsize	8
	.align		4
        /*0000*/ 	.word	0x00000000
	.align		4
        /*0004*/ 	.word	0xffffffff
	.align		4
        /*0008*/ 	.word	index@(_ZN7cutlass13device_kernelIN5flash11enable_sm90INS1_16FlashAttnFwdSm90INS1_25CollectiveMainloopFwdSm90ILi2EN4cute5tupleIJNS5_1CILi1EEES8_S8_EEENS6_IJNS7_ILi128EEESA_NS7_ILi192EEEEEELi128ENS_10bfloat16_tEfNS_4arch4Sm90ELb0ELb0ELb0ELb0ELb0ELb0ELb0ELb1ELb1ELb0ELb0ELb0EEENS1_21CollectiveEpilogueFwdINS6_IJSA_SA_SA_EEES9_SD_SF_Li256ELb0ELb0ELb0ELb0EEENS1_29StaticPersistentTileSchedulerILb0EEEEEEEEEvNT_6ParamsE)
	.align		4
        /*000c*/ 	.word	index@(__assertfail)
	.align		4
        /*0010*/ 	.word	index@(_ZN7cutlass13device_kernelIN5flash11enable_sm90INS1_16FlashAttnFwdSm90INS1_25CollectiveMainloopFwdSm90ILi2EN4cute5tupleIJNS5_1CILi2EEENS7_ILi1EEES9_EEENS6_IJNS7_ILi128EEESB_NS7_ILi192EEEEEELi128ENS_10bfloat16_tEfNS_4arch4Sm90ELb0ELb0ELb0ELb0ELb0ELb0ELb0ELb1ELb1ELb0ELb0ELb0EEENS1_21CollectiveEpilogueFwdINS6_IJSB_SB_SB_EEESA_SE_SG_Li256ELb0ELb0ELb0ELb0EEENS1_29StaticPersistentTileSchedulerILb0EEEEEEEEEvNT_6ParamsE)
	.align		4
        /*0014*/ 	.word	index@(__assertfail)
	.align		4
        /*0018*/ 	.word	index@(_ZN7cutlass13device_kernelIN5flash11enable_sm90INS1_16FlashAttnFwdSm90INS1_25CollectiveMainloopFwdSm90ILi2EN4cute5tupleIJNS5_1CILi1EEES8_S8_EEENS6_IJNS7_ILi128EEESA_NS7_ILi192EEEEEELi128ENS_10bfloat16_tEfNS_4arch4Sm90ELb0ELb0ELb0ELb1ELb0ELb0ELb0ELb1ELb1ELb0ELb0ELb0EEENS1_21CollectiveEpilogueFwdINS6_IJSA_SA_SA_EEES9_SD_SF_Li256ELb1ELb0ELb0ELb0EEENS1_36VarlenDynamicPersistentTileSchedulerILi128ELi128ELi256ELi32ELb0ELb0ELb1ELb0ELb1ELb1EEEEEEEEEvNT_6ParamsE)
	.align		4
        /*001c*/ 	.word	index@(__assertfail)
	.align		4
        /*0020*/ 	.word	index@(_ZN7cutlass13device_kernelIN5flash11enable_sm90INS1_16FlashAttnFwdSm90INS1_25CollectiveMainloopFwdSm90ILi2EN4cute5tupleIJNS5_1CILi1EEES8_S8_EEENS6_IJNS7_ILi128EEESA_NS7_ILi192EEEEEELi128ENS_10bfloat16_tEfNS_4arch4Sm90ELb0ELb0ELb0ELb1ELb0ELb1ELb0ELb1ELb1ELb0ELb0ELb0EEENS1_21CollectiveEpilogueFwdINS6_IJSA_SA_SA_EEES9_SD_SF_Li256ELb1ELb0ELb0ELb0EEENS1_36VarlenDynamicPersistentTileSchedulerILi128ELi128ELi256ELi32ELb0ELb0ELb1ELb0ELb1ELb1EEEEEEEEEvNT_6ParamsE)
	.align		4
        /*0024*/ 	.word	index@(__assertfail)
	.align		4
        /*0028*/ 	.word	index@(_ZN7cutlass13device_kernelIN5flash11enable_sm90INS1_16FlashAttnFwdSm90INS1_25CollectiveMainloopFwdSm90ILi2EN4cute5tupleIJNS5_1CILi1EEES8_S8_EEENS6_IJNS7_ILi128EEENS7_ILi96EEENS7_ILi192EEEEEELi128ENS_10bfloat16_tEfNS_4arch4Sm90ELb0ELb1ELb0ELb0ELb0ELb0ELb0ELb1ELb1ELb0ELb0ELb0EEENS1_21CollectiveEpilogueFwdINS6_IJSA_SA_SB_EEES9_SE_SG_Li256ELb0ELb0ELb0ELb0EEENS1_30DynamicPersistentTileSchedulerILi256ELi32ELb0ELb0ELb1EEEEEEEEEvNT_6ParamsE)
	.align		4
        /*002c*/ 	.word	index@(__assertfail)
	.align		4
        /*0030*/ 	.word	index@(_ZN7cutlass13device_kernelIN5flash11enable_sm90INS1_16FlashAttnFwdSm90INS1_25CollectiveMainloopFwdSm90ILi2EN4cute5tupleIJNS5_1CILi1EEES8_S8_EEENS6_IJNS7_ILi128EEENS7_ILi96EEENS7_ILi192EEEEEELi128ENS_10bfloat16_tEfNS_4arch4Sm90ELb0ELb1ELb0ELb1ELb0ELb0ELb0ELb1ELb1ELb0ELb0ELb0EEENS1_21CollectiveEpilogueFwdINS6_IJSA_SA_SB_EEES9_SE_SG_Li256ELb1ELb0ELb0ELb0EEENS1_36VarlenDynamicPersistentTileSchedulerILi128ELi96ELi256ELi32ELb0ELb0ELb1ELb1ELb0ELb1EEEEEEEEEvNT_6ParamsE)
	.align		4
        /*0034*/ 	.word	index@(__assertfail)
	.align		4
        /*0038*/ 	.word	index@(_ZN7cutlass13device_kernelIN5flash11enable_sm90INS1_16FlashAttnFwdSm90INS1_25CollectiveMainloopFwdSm90ILi2EN4cute5tupleIJNS5_1CILi1EEES8_S8_EEENS6_IJNS7_ILi128EEENS7_ILi96EEENS7_ILi192EEEEEELi128ENS_10bfloat16_tEfNS_4arch4Sm90ELb0ELb1ELb0ELb1ELb0ELb1ELb0ELb1ELb1ELb0ELb0ELb0EEENS1_21CollectiveEpilogueFwdINS6_IJSA_SA_SB_EEES9_SE_SG_Li256ELb1ELb0ELb0ELb0EEENS1_36VarlenDynamicPersistentTileSchedulerILi128ELi96ELi256ELi32ELb0ELb0ELb1ELb1ELb0ELb1EEEEEEEEEvNT_6ParamsE)
	.align		4
        /*003c*/ 	.word	index@(__assertfail)
	.align		4
        /*0040*/ 	.word	index@(_ZN7cutlass13device_kernelIN5flash11enable_sm90INS1_16FlashAttnFwdSm90INS1_25CollectiveMainloopFwdSm90ILi2EN4cute5tupleIJNS5_1CILi1EEES8_S8_EEENS6_IJNS7_ILi128EEESA_NS7_ILi192EEEEEELi128ENS_10bfloat16_tEfNS_4arch4Sm90ELb1ELb0ELb0ELb0ELb0ELb0ELb0ELb1ELb1ELb0ELb0ELb0EEENS1_21CollectiveEpilogueFwdINS6_IJSA_SA_SA_EEES9_SD_SF_Li256ELb0ELb0ELb0ELb0EEENS1_30DynamicPersistentTileSchedulerILi256ELi32ELb0ELb0ELb1EEEEEEEEEvNT_6ParamsE)
	.align		4
        /*0044*/ 	.word	index@(__assertfail)
	.align		4
        /*0048*/ 	.word	index@(_ZN7cutlass13device_kernelIN5flash11enable_sm90INS1_16FlashAttnFwdSm90INS1_25CollectiveMainloopFwdSm90ILi2EN4cute5tupleIJNS5_1CILi1EEES8_S8_EEENS6_IJNS7_ILi128EEESA_NS7_ILi192EEEEEELi128ENS_10bfloat16_tEfNS_4arch4Sm90ELb1ELb0ELb0ELb1ELb0ELb0ELb0ELb1ELb1ELb0ELb0ELb0EEENS1_21CollectiveEpilogueFwdINS6_IJSA_SA_SA_EEES9_SD_SF_Li256ELb1ELb0ELb0ELb0EEENS1_36VarlenDynamicPersistentTileSchedulerILi128ELi128ELi256ELi32ELb0ELb0ELb1ELb1ELb1ELb1EEEEEEEEEvNT_6ParamsE)
	.align		4
        /*004c*/ 	.word	index@(__assertfail)
	.align		4
        /*0050*/ 	.word	index@(_ZN7cutlass13device_kernelIN5flash11enable_sm90INS1_16FlashAttnFwdSm90INS1_25CollectiveMainloopFwdSm90ILi2EN4cute5tupleIJNS5_1CILi1EEES8_S8_EEENS6_IJNS7_ILi128EEESA_NS7_ILi192EEEEEELi128ENS_10bfloat16_tEfNS_4arch4Sm90ELb1ELb0ELb0ELb1ELb0ELb1ELb0ELb1ELb1ELb0ELb0ELb0EEENS1_21CollectiveEpilogueFwdINS6_IJSA_SA_SA_EEES9_SD_SF_Li256ELb1ELb0ELb0ELb0EEENS1_36VarlenDynamicPersistentTileSchedulerILi128ELi128ELi256ELi32ELb0ELb0ELb1ELb1ELb1ELb1EEEEEEEEEvNT_6ParamsE)
	.align		4
        /*0054*/ 	.word	index@(__assertfail)
	.align		4
        /*0058*/ 	.word	index@(_ZN7cutlass13device_kernelIN5flash11enable_sm90INS1_16FlashAttnFwdSm90INS1_25CollectiveMainloopFwdSm90ILi2EN4cute5tupleIJNS5_1CILi1EEES8_S8_EEENS6_IJNS7_ILi64EEESA_SA_EEELi512ENS_10bfloat16_tEfNS_4arch4Sm90ELb0ELb0ELb0ELb0ELb0ELb0ELb0ELb0ELb0ELb0ELb0ELb0EEENS1_21CollectiveEpilogueFwdINS6_IJSA_NS7_ILi512EEESA_EEES9_SC_SE_Li256ELb0ELb0ELb0ELb0EEENS1_29StaticPersistentTileSchedulerILb0EEEEEEEEEvNT_6ParamsE)
	.align		4
        /*005c*/ 	.word	index@(__assertfail)
	.align		4
        /*0060*/ 	.word	index@(_ZN7cutlass13device_kernelIN5flash11enable_sm90INS1_16FlashAttnFwdSm90INS1_25CollectiveMainloopFwdSm90ILi2EN4cute5tupleIJNS5_1CILi1EEES8_S8_EEENS6_IJNS7_ILi64EEESA_SA_EEELi512ENS_10bfloat16_tEfNS_4arch4Sm90ELb0ELb0ELb0ELb0ELb0ELb0ELb1ELb0ELb0ELb0ELb0ELb0EEENS1_21CollectiveEpilogueFwdINS6_IJSA_NS7_ILi512EEESA_EEES9_SC_SE_Li256ELb0ELb0ELb0ELb0EEENS1_29StaticPersistentTileSchedulerILb0EEEEEEEEEvNT_6ParamsE)
	.align		4
        /*0064*/ 	.word	index@(__assertfail)
	.align		4
        /*0068*/ 	.word	index@(_ZN7cutlass13device_kernelIN5flash11enable_sm90INS1_16FlashAttnFwdSm90INS1_25CollectiveMainloopFwdSm90ILi2EN4cute5tupleIJNS5_1CILi1EEES8_S8_EEENS6_IJNS7_ILi64EEESA_SA_EEELi512ENS_10bfloat16_tEfNS_4arch4Sm90ELb0ELb0ELb0ELb1ELb0ELb0ELb0ELb0ELb0ELb0ELb0ELb0EEENS1_21CollectiveEpilogueFwdINS6_IJSA_NS7_ILi512EEESA_EEES9_SC_SE_Li256ELb1ELb0ELb0ELb0EEENS1_36VarlenDynamicPersistentTileSchedulerILi64ELi64ELi256ELi32ELb0ELb0ELb1ELb0ELb1ELb1EEEEEEEEEvNT_6ParamsE)
	.align		4
        /*006c*/ 	.word	index@(__assertfail)
	.align		4
        /*0070*/ 	.word	index@(_ZN7cutlass13device_kernelIN5flash11enable_sm90INS1_16FlashAttnFwdSm90INS1_25CollectiveMainloopFwdSm90ILi2EN4cute5tupleIJNS5_1CILi1EEES8_S8_EEENS6_IJNS7_ILi64EEESA_SA_EEELi512ENS_10bfloat16_tEfNS_4arch4Sm90ELb0ELb0ELb0ELb1ELb0ELb1ELb0ELb0ELb0ELb0ELb0ELb0EEENS1_21CollectiveEpilogueFwdINS6_IJSA_NS7_ILi512EEESA_EEES9_SC_SE_Li256ELb1ELb0ELb0ELb0EEENS1_36VarlenDynamicPersistentTileSchedulerILi64ELi64ELi256ELi32ELb0ELb0ELb1ELb0ELb1ELb1EEEEEEEEEvNT_6ParamsE)
	.align		4
        /*0074*/ 	.word	index@(__assertfail)
	.align		4
        /*0078*/ 	.word	index@(_ZN7cutlass13device_kernelIN5flash11enable_sm90INS1_16FlashAttnFwdSm90INS1_25CollectiveMainloopFwdSm90ILi2EN4cute5tupleIJNS5_1CILi1EEES8_S8_EEENS6_IJNS7_ILi64EEESA_SA_EEELi512ENS_10bfloat16_tEfNS_4arch4Sm90ELb0ELb0ELb0ELb1ELb0ELb0ELb1ELb0ELb0ELb0ELb0ELb0EEENS1_21CollectiveEpilogueFwdINS6_IJSA_NS7_ILi512EEESA_EEES9_SC_SE_Li256ELb1ELb0ELb0ELb0EEENS1_36VarlenDynamicPersistentTileSchedulerILi64ELi64ELi256ELi32ELb0ELb0ELb1ELb0ELb1ELb1EEEEEEEEEvNT_6ParamsE)
	.align		4
        /*007c*/ 	.word	index@(__assertfail)
	.align		4
        /*0080*/ 	.word	index@(_ZN7cutlass13device_kernelIN5flash11enable_sm90INS1_16FlashAttnFwdSm90INS1_25CollectiveMainloopFwdSm90ILi2EN4cute5tupleIJNS5_1CILi1EEES8_S8_EEENS6_IJNS7_ILi64EEESA_SA_EEELi512ENS_10bfloat16_tEfNS_4arch4Sm90ELb0ELb0ELb0ELb1ELb0ELb1ELb1ELb0ELb0ELb0ELb0ELb0EEENS1_21CollectiveEpilogueFwdINS6_IJSA_NS7_ILi512EEESA_EEES9_SC_SE_Li256ELb1ELb0ELb0ELb0EEENS1_36VarlenDynamicPersistentTileSchedulerILi64ELi64ELi256ELi32ELb0ELb0ELb1ELb0ELb1ELb1EEEEEEEEEvNT_6ParamsE)
	.align		4
        /*0084*/ 	.word	index@(__assertfail)
	.align		4
        /*0088*/ 	.word	index@(_ZN7cutlass13device_kernelIN5flash11enable_sm90INS1_16FlashAttnFwdSm90INS1_25CollectiveMainloopFwdSm90ILi2EN4cute5tupleIJNS5_1CILi1EEES8_S8_EEENS6_IJNS7_ILi64EEESA_SA_EEELi512ENS_10bfloat16_tEfNS_4arch4Sm90ELb0ELb1ELb0ELb0ELb0ELb0ELb0ELb0ELb0ELb0ELb0ELb0EEENS1_21CollectiveEpilogueFwdINS6_IJSA_NS7_ILi512EEESA_EEES9_SC_SE_Li256ELb0ELb0ELb0ELb0EEENS1_30DynamicPersistentTileSchedulerILi256ELi32ELb0ELb0ELb1EEEEEEEEEvNT_6ParamsE)
	.align		4
        /*008c*/ 	.word	index@(__assertfail)
	.align		4
        /*0090*/ 	.word	index@(_ZN7cutlass13device_kernelIN5flash11enable_sm90INS1_16FlashAttnFwdSm90INS1_25CollectiveMainloopFwdSm90ILi2EN4cute5tupleIJNS5_1CILi1EEES8_S8_EEENS6_IJNS7_ILi64EEESA_SA_EEELi512ENS_10bfloat16_tEfNS_4arch4Sm90ELb0ELb1ELb0ELb0ELb0ELb0ELb1ELb0ELb0ELb0ELb0ELb0EEENS1_21CollectiveEpilogueFwdINS6_IJSA_NS7_ILi512EEESA_EEES9_SC_SE_Li256ELb0ELb0ELb0ELb0EEENS1_30DynamicPersistentTileSchedulerILi256ELi32ELb0ELb0ELb1EEEEEEEEEvNT_6ParamsE)
	.align		4
        /*0094*/ 	.word	index@(__assertfail)
	.align		4
        /*0098*/ 	.word	index@(_ZN7cutlass13device_kernelIN5flash11enable_sm90INS1_16FlashAttnFwdSm90INS1_25CollectiveMainloopFwdSm90ILi2EN4cute5tupleIJNS5_1CILi1EEES8_S8_EEENS6_IJNS7_ILi64EEESA_SA_EEELi512ENS_10bfloat16_tEfNS_4arch4Sm90ELb0ELb1ELb0ELb1ELb0ELb0ELb0ELb0ELb0ELb0ELb0ELb0EEENS1_21CollectiveEpilogueFwdINS6_IJSA_NS7_ILi512EEESA_EEES9_SC_SE_Li256ELb1ELb0ELb0ELb0EEENS1_36VarlenDynamicPersistentTileSchedulerILi64ELi64ELi256ELi32ELb0ELb0ELb1ELb1ELb0ELb1EEEEEEEEEvNT_6ParamsE)
	.align		4
        /*009c*/ 	.word	index@(__assertfail)
	.align		4
        /*00a0*/ 	.word	index@(_ZN7cutlass13device_kernelIN5flash11enable_sm90INS1_16FlashAttnFwdSm90INS1_25CollectiveMainloopFwdSm90ILi2EN4cute5tupleIJNS5_1CILi1EEES8_S8_EEENS6_IJNS7_ILi64EEESA_SA_EEELi512ENS_10bfloat16_tEfNS_4arch4Sm90ELb0ELb1ELb0ELb1ELb0ELb1ELb0ELb0ELb0ELb0ELb0ELb0EEENS1_21CollectiveEpilogueFwdINS6_IJSA_NS7_ILi512EEESA_EEES9_SC_SE_Li256ELb1ELb0ELb0ELb0EEENS1_36VarlenDynamicPersistentTileSchedulerILi64ELi64ELi256ELi32ELb0ELb0ELb1ELb1ELb0ELb1EEEEEEEEEvNT_6ParamsE)
	.align		4
        /*00a4*/ 	.word	index@(__assertfail)
	.align		4
        /*00a8*/ 	.word	index@(_ZN7cutlass13device_kernelIN5flash11enable_sm90INS1_16FlashAttnFwdSm90INS1_25CollectiveMainloopFwdSm90ILi2EN4cute5tupleIJNS5_1CILi1EEES8_S8_EEENS6_IJNS7_ILi64EEESA_SA_EEELi512ENS_10bfloat16_tEfNS_4arch4Sm90ELb0ELb1ELb0ELb1ELb0ELb0ELb1ELb0ELb0ELb0ELb0ELb0EEENS1_21CollectiveEpilogueFwdINS6_IJSA_NS7_ILi512EEESA_EEES9_SC_SE_Li256ELb1ELb0ELb0ELb0EEENS1_36VarlenDynamicPersistentTileSchedulerILi64ELi64ELi256ELi32ELb0ELb0ELb1ELb1ELb0ELb1EEEEEEEEEvNT_6ParamsE)
	.align		4
        /*00ac*/ 	.word	index@(__assertfail)
	.align		4
        /*00b0*/ 	.word	index@(_ZN7cutlass13device_kernelIN5flash11enable_sm90INS1_16FlashAttnFwdSm90INS1_25CollectiveMainloopFwdSm90ILi2EN4cute5tupleIJNS5_1CILi1EEES8_S8_EEENS6_IJNS7_ILi64EEESA_SA_EEELi512ENS_10bfloat16_tEfNS_4arch4Sm90ELb0ELb1ELb0ELb1ELb0ELb1ELb1ELb0ELb0ELb0ELb0ELb0EEENS1_21CollectiveEpilogueFwdINS6_IJSA_NS7_ILi512EEESA_EEES9_SC_SE_Li256ELb1ELb0ELb0ELb0EEENS1_36VarlenDynamicPersistentTileSchedulerILi64ELi64ELi256ELi32ELb0ELb0ELb1ELb1ELb0ELb1EEEEEEEEEvNT_6ParamsE)
	.align		4
        /*00b4*/ 	.word	index@(__assertfail)
	.align		4
        /*00b8*/ 	.word	index@(_ZN7cutlass13device_kernelIN5flash11enable_sm90INS1_16FlashAttnFwdSm90INS1_25CollectiveMainloopFwdSm90ILi2EN4cute5tupleIJNS5_1CILi1EEES8_S8_EEENS6_IJNS7_ILi64EEESA_SA_EEELi512ENS_10bfloat16_tEfNS_4arch4Sm90ELb1ELb0ELb0ELb0ELb0ELb0ELb0ELb0ELb0ELb0ELb0ELb0EEENS1_21CollectiveEpilogueFwdINS6_IJSA_NS7_ILi512EEESA_EEES9_SC_SE_Li256ELb0ELb0ELb0ELb0EEENS1_30DynamicPersistentTileSchedulerILi256ELi32ELb0ELb0ELb1EEEEEEEEEvNT_6ParamsE)
	.align		4
        /*00bc*/ 	.word	index@(__assertfail)
	.align		4
        /*00c0*/ 	.word	index@(_ZN7cutlass13device_kernelIN5flash11enable_sm90INS1_16FlashAttnFwdSm90INS1_25CollectiveMainloopFwdSm90ILi2EN4cute5tupleIJNS5_1CILi1EEES8_S8_EEENS6_IJNS7_ILi64EEESA_SA_EEELi512ENS_10bfloat16_tEfNS_4arch4Sm90ELb1ELb0ELb0ELb0ELb0ELb0ELb1ELb0ELb0ELb0ELb0ELb0EEENS1_21CollectiveEpilogueFwdINS6_IJSA_NS7_ILi512EEESA_EEES9_SC_SE_Li256ELb0ELb0ELb0ELb0EEENS1_30DynamicPersistentTileSchedulerILi256ELi32ELb0ELb0ELb1EEEEEEEEEvNT_6ParamsE)
	.align		4
        /*00c4*/ 	.word	index@(__assertfail)
	.align		4
        /*00c8*/ 	.word	index@(_ZN7cutlass13device_kernelIN5flash11enable_sm90INS1_16FlashAttnFwdSm90INS1_25CollectiveMainloopFwdSm90ILi2EN4cute5tupleIJNS5_1CILi1EEES8_S8_EEENS6_IJNS7_ILi64EEESA_SA_EEELi512ENS_10bfloat16_tEfNS_4arch4Sm90ELb1ELb0ELb0ELb1ELb0ELb0ELb0ELb0ELb0ELb0ELb0ELb0EEENS1_21CollectiveEpilogueFwdINS6_IJSA_NS7_ILi512EEESA_EEES9_SC_SE_Li256ELb1ELb0ELb0ELb0EEENS1_36VarlenDynamicPersistentTileSchedulerILi64ELi64ELi256ELi32ELb0ELb0ELb1ELb1ELb1ELb1EEEEEEEEEvNT_6ParamsE)
	.align		4
        /*00cc*/ 	.word	index@(__assertfail)
	.align		4
        /*00d0*/ 	.word	index@(_ZN7cutlass13device_kernelIN5flash11enable_sm90INS1_16FlashAttnFwdSm90INS1_25CollectiveMainloopFwdSm90ILi2EN4cute5tupleIJNS5_1CILi1EEES8_S8_EEENS6_IJNS7_ILi64EEESA_SA_EEELi512ENS_10bfloat16_tEfNS_4arch4Sm90ELb1ELb0ELb0ELb1ELb0ELb1ELb0ELb0ELb0ELb0ELb0ELb0EEENS1_21CollectiveEpilogueFwdINS6_IJSA_NS7_ILi512EEESA_EEES9_SC_SE_Li256ELb1ELb0ELb0ELb0EEENS1_36VarlenDynamicPersistentTileSchedulerILi64ELi64ELi256ELi32ELb0ELb0ELb1ELb1ELb1ELb1EEEEEEEEEvNT_6ParamsE)
	.align		4
        /*00d4*/ 	.word	index@(__assertfail)
	.align		4
        /*00d8*/ 	.word	index@(_ZN7cutlass13device_kernelIN5flash11enable_sm90INS1_16FlashAttnFwdSm90INS1_25CollectiveMainloopFwdSm90ILi2EN4cute5tupleIJNS5_1CILi1EEES8_S8_EEENS6_IJNS7_ILi64EEESA_SA_EEELi512ENS_10bfloat16_tEfNS_4arch4Sm90ELb1ELb0ELb0ELb1ELb0ELb0ELb1ELb0ELb0ELb0ELb0ELb0EEENS1_21CollectiveEpilogueFwdINS6_IJSA_NS7_ILi512EEESA_EEES9_SC_SE_Li256ELb1ELb0ELb0ELb0EEENS1_36VarlenDynamicPersistentTileSchedulerILi64ELi64ELi256ELi32ELb0ELb0ELb1ELb1ELb1ELb1EEEEEEEEEvNT_6ParamsE)
	.align		4
        /*00dc*/ 	.word	index@(__assertfail)
	.align		4
        /*00e0*/ 	.word	index@(_ZN7cutlass13device_kernelIN5flash11enable_sm90INS1_16FlashAttnFwdSm90INS1_25CollectiveMainloopFwdSm90ILi2EN4cute5tupleIJNS5_1CILi1EEES8_S8_EEENS6_IJNS7_ILi64EEESA_SA_EEELi512ENS_10bfloat16_tEfNS_4arch4Sm90ELb1ELb0ELb0ELb1ELb0ELb1ELb1ELb0ELb0ELb0ELb0ELb0EEENS1_21CollectiveEpilogueFwdINS6_IJSA_NS7_ILi512EEESA_EEES9_SC_SE_Li256ELb1ELb0ELb0ELb0EEENS1_36VarlenDynamicPersistentTileSchedulerILi64ELi64ELi256ELi32ELb0ELb0ELb1ELb1ELb1ELb1EEEEEEEEEvNT_6ParamsE)
	.align		4
        /*00e4*/ 	.word	index@(__assertfail)
	.align		4
        /*00e8*/ 	.word	index@(_ZN7cutlass13device_kernelIN5flash11enable_sm90INS1_16FlashAttnFwdSm90INS1_25CollectiveMainloopFwdSm90ILi2EN4cute5tupleIJNS5_1CILi1EEES8_S8_EEENS6_IJNS7_ILi128EEENS7_ILi96EEENS7_ILi64EEEEEELi256ENS_10bfloat16_tEfNS_4arch4Sm90ELb0ELb0ELb0ELb0ELb0ELb0ELb0ELb1ELb0ELb0ELb0ELb0EEENS1_21CollectiveEpilogueFwdINS6_IJSA_NS7_ILi256EEESB_EEES9_SE_SG_Li256ELb0ELb0ELb0ELb0EEENS1_29StaticPersistentTileSchedulerILb0EEEEEEEEEvNT_6ParamsE)
	.align		4
        /*00ec*/ 	.word	index@(__assertfail)
	.align		4
        /*00f0*/ 	.word	index@(_ZN7cutlass13device_kernelIN5flash11enable_sm90INS1_16FlashAttnFwdSm90INS1_25CollectiveMainloopFwdSm90ILi2EN4cute5tupleIJNS5_1CILi1EEES8_S8_EEENS6_IJNS7_ILi128EEENS7_ILi96EEENS7_ILi64EEEEEELi256ENS_10bfloat16_tEfNS_4arch4Sm90ELb0ELb0ELb0ELb0ELb0ELb0ELb1ELb1ELb0ELb0ELb0ELb0EEENS1_21CollectiveEpilogueFwdINS6_IJSA_NS7_ILi256EEESB_EEES9_SE_SG_Li256ELb0ELb0ELb0ELb0EEENS1_29StaticPersistentTileSchedulerILb0EEEEEEEEEvNT_6ParamsE)
	.align		4
        /*00f4*/ 	.word	index@(__assertfail)
	.align		4
        /*00f8*/ 	.word	index@(_ZN7cutlass13device_kernelIN5flash11enable_sm90INS1_16FlashAttnFwdSm90INS1_25CollectiveMainloopFwdSm90ILi2EN4cute5tupleIJNS5_1CILi1EEES8_S8_EEENS6_IJNS7_ILi128EEENS7_ILi96EEENS7_ILi64EEEEEELi256ENS_10bfloat16_tEfNS_4arch4Sm90ELb0ELb0ELb0ELb1ELb0ELb0ELb0ELb1ELb0ELb0ELb0ELb0EEENS1_21CollectiveEpilogueFwdINS6_IJSA_NS7_ILi256EEESB_EEES9_SE_SG_Li256ELb1ELb0ELb0ELb0EEENS1_36VarlenDynamicPersistentTileSchedulerILi128ELi96ELi256ELi32ELb0ELb0ELb1ELb0ELb1ELb1EEEEEEEEEvNT_6ParamsE)
	.align		4
        /*00fc*/ 	.word	index@(__assertfail)
	.align		4
        /*0100*/ 	.word	index@(_ZN7cutlass13device_kernelIN5flash11enable_sm90INS1_16FlashAttnFwdSm90INS1_25CollectiveMainloopFwdSm90ILi2EN4cute5tupleIJNS5_1CILi1EEES8_S8_EEENS6_IJNS7_ILi128EEENS7_ILi96EEENS7_ILi64EEEEEELi256ENS_10bfloat16_tEfNS_4arch4Sm90ELb0ELb0ELb0ELb1ELb0ELb1ELb0ELb1ELb0ELb0ELb0ELb0EEENS1_21CollectiveEpilogueFwdINS6_IJSA_NS7_ILi256EEESB_EEES9_SE_SG_Li256ELb1ELb0ELb0ELb0EEENS1_36VarlenDynamicPersistentTileSchedulerILi128ELi96ELi256ELi32ELb0ELb0ELb1ELb0ELb1ELb1EEEEEEEEEvNT_6ParamsE)
	.align		4
        /*0104*/ 	.word	index@(__assertfail)
	.align		4
        /*0108*/ 	.word	index@(_ZN7cutlass13device_kernelIN5flash11enable_sm90INS1_16FlashAttnFwdSm90INS1_25CollectiveMainloopFwdSm90ILi2EN4cute5tupleIJNS5_1CILi1EEES8_S8_EEENS6_IJNS7_ILi128EEENS7_ILi96EEENS7_ILi64EEEEEELi256ENS_10bfloat16_tEfNS_4arch4Sm90ELb0ELb0ELb0ELb1ELb0ELb0ELb1ELb1ELb0ELb0ELb0ELb0EEENS1_21CollectiveEpilogueFwdINS6_IJSA_NS7_ILi256EEESB_EEES9_SE_SG_Li256ELb1ELb0ELb0ELb0EEENS1_36VarlenDynamicPersistentTileSchedulerILi128ELi96ELi256ELi32ELb0ELb0ELb1ELb0ELb1ELb1EEEEEEEEEvNT_6ParamsE)
	.align		4
        /*010c*/ 	.word	index@(__assertfail)
	.align		4
        /*0110*/ 	.word	index@(_ZN7cutlass13device_kernelIN5flash11enable_sm90INS1_16FlashAttnFwdSm90INS1_25CollectiveMainloopFwdSm90ILi2EN4cute5tupleIJNS5_1CILi1EEES8_S8_EEENS6_IJNS7_ILi128EEENS7_ILi96EEENS7_ILi64EEEEEELi256ENS_10bfloat16_tEfNS_4arch4Sm90ELb0ELb0ELb0ELb1ELb0ELb1ELb1ELb1ELb0ELb0ELb0ELb0EEENS1_21CollectiveEpilogueFwdINS6_IJSA_NS7_ILi256EEESB_EEES9_SE_SG_Li256ELb1ELb0ELb0ELb0EEENS1_36VarlenDynamicPersistentTileSchedulerILi128ELi96ELi256ELi32ELb0ELb0ELb1ELb0ELb1ELb1EEEEEEEEEvNT_6ParamsE)
	.align		4
        /*0114*/ 	.word	index@(__assertfail)
	.align		4
        /*0118*/ 	.word	index@(_ZN7cutlass13device_kernelIN5flash11enable_sm90INS1_16FlashAttnFwdSm90INS1_25CollectiveMainloopFwdSm90ILi2EN4cute5tupleIJNS5_1CILi1EEES8_S8_EEENS6_IJNS7_ILi128EEENS7_ILi96EEENS7_ILi64EEEEEELi256ENS_10bfloat16_tEfNS_4arch4Sm90ELb0ELb1ELb0ELb0ELb0ELb0ELb0ELb1ELb0ELb0ELb0ELb0EEENS1_21CollectiveEpilogueFwdINS6_IJSA_NS7_ILi256EEESB_EEES9_SE_SG_Li256ELb0ELb0ELb0ELb0EEENS1_30DynamicPersistentTileSchedulerILi256ELi32ELb0ELb0ELb1EEEEEEEEEvNT_6ParamsE)
	.align		4
        /*011c*/ 	.word	index@(__assertfail)
	.align		4
        /*0120*/ 	.word	index@(_ZN7cutlass13device_kernelIN5flash11enable_sm90INS1_16FlashAttnFwdSm90INS1_25CollectiveMainloopFwdSm90ILi2EN4cute5tupleIJNS5_1CILi1EEES8_S8_EEENS6_IJNS7_ILi128EEENS7_ILi96EEENS7_ILi64EEEEEELi256ENS_10bfloat16_tEfNS_4arch4Sm90ELb0ELb1ELb0ELb0ELb0ELb0ELb1ELb1ELb0ELb0ELb0ELb0EEENS1_21CollectiveEpilogueFwdINS6_IJSA_NS7_ILi256EEESB_EEES9_SE_SG_Li256ELb0ELb0ELb0ELb0EEENS1_30DynamicPersistentTileSchedulerILi256ELi32ELb0ELb0ELb1EEEEEEEEEvNT_6ParamsE)
	.align		4
        /*0124*/ 	.word	index@(__assertfail)
	.align		4
        /*0128*/ 	.word	index@(_ZN7cutlass13device_kernelIN5flash11enable_sm90INS1_16FlashAttnFwdSm90INS1_25CollectiveMainloopFwdSm90ILi2EN4cute5tupleIJNS5_1CILi1EEES8_S8_EEENS6_IJNS7_ILi128EEENS7_ILi96EEENS7_ILi64EEEEEELi256ENS_10bfloat16_tEfNS_4arch4Sm90ELb0ELb1ELb0ELb1ELb0ELb0ELb0ELb1ELb0ELb0ELb0ELb0EEENS1_21CollectiveEpilogueFwdINS6_IJSA_NS7_ILi256EEESB_EEES9_SE_SG_Li256ELb1ELb0ELb0ELb0EEENS1_36VarlenDynamicPersistentTileSchedulerILi128ELi96ELi256ELi32ELb0ELb0ELb1ELb1ELb0ELb1EEEEEEEEEvNT_6ParamsE)
	.align		4
        /*012c*/ 	.word	index@(__assertfail)
	.align		4
        /*0130*/ 	.word	index@(_ZN7cutlass13device_kernelIN5flash11enable_sm90INS1_16FlashAttnFwdSm90INS1_25CollectiveMainloopFwdSm90ILi2EN4cute5tupleIJNS5_1CILi1EEES8_S8_EEENS6_IJNS7_ILi128EEENS7_ILi96EEENS7_ILi64EEEEEELi256ENS_10bfloat16_tEfNS_4arch4Sm90ELb0ELb1ELb0ELb1ELb0ELb1ELb0ELb1ELb0ELb0ELb0ELb0EEENS1_21CollectiveEpilogueFwdINS6_IJSA_NS7_ILi256EEESB_EEES9_SE_SG_Li256ELb1ELb0ELb0ELb0EEENS1_36VarlenDynamicPersistentTileSchedulerILi128ELi96ELi256ELi32ELb0ELb0ELb1ELb1ELb0ELb1EEEEEEEEEvNT_6ParamsE)
	.align		4
        /*0134*/ 	.word	index@(__assertfail)
	.align		4
        /*0138*/ 	.word	index@(_ZN7cutlass13device_kernelIN5flash11enable_sm90INS1_16FlashAttnFwdSm90INS1_25CollectiveMainloopFwdSm90ILi2EN4cute5tupleIJNS5_1CILi1EEES8_S8_EEENS6_IJNS7_ILi128EEENS7_ILi96EEENS7_ILi64EEEEEELi256ENS_10bfloat16_tEfNS_4arch4Sm90ELb0ELb1ELb0ELb1ELb0ELb0ELb1ELb1ELb0ELb0ELb0ELb0EEENS1_21CollectiveEpilogueFwdINS6_IJSA_NS7_ILi256EEESB_EEES9_SE_SG_Li256ELb1ELb0ELb0ELb0EEENS1_36VarlenDynamicPersistentTileSchedulerILi128ELi96ELi256ELi32ELb0ELb0ELb1ELb1ELb0ELb1EEEEEEEEEvNT_6ParamsE)
	.align		4
        /*013c*/ 	.word	index@(__assertfail)
	.align		4
        /*0140*/ 	.word	index@(_ZN7cutlass13device_kernelIN5flash11enable_sm90INS1_16FlashAttnFwdSm90INS1_25CollectiveMainloopFwdSm90ILi2EN4cute5tupleIJNS5_1CILi1EEES8_S8_EEENS6_IJNS7_ILi128EEENS7_ILi96EEENS7_ILi64EEEEEELi256ENS_10bfloat16_tEfNS_4arch4Sm90ELb0ELb1ELb0ELb1ELb0ELb1ELb1ELb1ELb0ELb0ELb0ELb0EEENS1_21CollectiveEpilogueFwdINS6_IJSA_NS7_ILi256EEESB_EEES9_SE_SG_Li256ELb1ELb0ELb0ELb0EEENS1_36VarlenDynamicPersistentTileSchedulerILi128ELi96ELi256ELi32ELb0ELb0ELb1ELb1ELb0ELb1EEEEEEEEEvNT_6ParamsE)
	.align		4
        /*0144*/ 	.word	index@(__assertfail)
	.align		4
        /*0148*/ 	.word	index@(_ZN7cutlass13device_kernelIN5flash11enable_sm90INS1_16FlashAttnFwdSm90INS1_25CollectiveMainloopFwdSm90ILi2EN4cute5tupleIJNS5_1CILi1EEES8_S8_EEENS6_IJNS7_ILi128EEENS7_ILi96EEENS7_ILi64EEEEEELi256ENS_10bfloat16_tEfNS_4arch4Sm90ELb1ELb0ELb0ELb0ELb0ELb0ELb0ELb1ELb0ELb0ELb0ELb0EEENS1_21CollectiveEpilogueFwdINS6_IJSA_NS7_ILi256EEESB_EEES9_SE_SG_Li256ELb0ELb0ELb0ELb0EEENS1_30DynamicPersistentTileSchedulerILi256ELi32ELb0ELb0ELb1EEEEEEEEEvNT_6ParamsE)
	.align		4
        /*014c*/ 	.word	index@(__assertfail)
	.align		4
        /*0150*/ 	.word	index@(_ZN7cutlass13device_kernelIN5flash11enable_sm90INS1_16FlashAttnFwdSm90INS1_25CollectiveMainloopFwdSm90ILi2EN4cute5tupleIJNS5_1CILi1EEES8_S8_EEENS6_IJNS7_ILi128EEENS7_ILi96EEENS7_ILi64EEEEEELi256ENS_10bfloat16_tEfNS_4arch4Sm90ELb1ELb0ELb0ELb0ELb0ELb0ELb1ELb1ELb0ELb0ELb0ELb0EEENS1_21CollectiveEpilogueFwdINS6_IJSA_NS7_ILi256EEESB_EEES9_SE_SG_Li256ELb0ELb0ELb0ELb0EEENS1_30DynamicPersistentTileSchedulerILi256ELi32ELb0ELb0ELb1EEEEEEEEEvNT_6ParamsE)
	.align		4
        /*0154*/ 	.word	index@(__assertfail)
	.align		4
        /*0158*/ 	.word	index@(_ZN7cutlass13device_kernelIN5flash11enable_sm90INS1_16FlashAttnFwdSm90INS1_25CollectiveMainloopFwdSm90ILi2EN4cute5tupleIJNS5_1CILi1EEES8_S8_EEENS6_IJNS7_ILi128EEENS7_ILi96EEENS7_ILi64EEEEEELi256ENS_10bfloat16_tEfNS_4arch4Sm90ELb1ELb0ELb0ELb1ELb0ELb0ELb0ELb1ELb0ELb0ELb0ELb0EEENS1_21CollectiveEpilogueFwdINS6_IJSA_NS7_ILi256EEESB_EEES9_SE_SG_Li256ELb1ELb0ELb0ELb0EEENS1_36VarlenDynamicPersistentTileSchedulerILi128ELi96ELi256ELi32ELb0ELb0ELb1ELb1ELb1ELb1EEEEEEEEEvNT_6ParamsE)
	.align		4
        /*015c*/ 	.word	index@(__assertfail)
	.align		4
        /*0160*/ 	.word	index@(_ZN7cutlass13device_kernelIN5flash11enable_sm90INS1_16FlashAttnFwdSm90INS1_25CollectiveMainloopFwdSm90ILi2EN4cute5tupleIJNS5_1CILi1EEES8_S8_EEENS6_IJNS7_ILi128EEENS7_ILi96EEENS7_ILi64EEEEEELi256ENS_10bfloat16_tEfNS_4arch4Sm90ELb1ELb0ELb0ELb1ELb0ELb1ELb0ELb1ELb0ELb0ELb0ELb0EEENS1_21CollectiveEpilogueFwdINS6_IJSA_NS7_ILi256EEESB_EEES9_SE_SG_Li256ELb1ELb0ELb0ELb0EEENS1_36VarlenDynamicPersistentTileSchedulerILi128ELi96ELi256ELi32ELb0ELb0ELb1ELb1ELb1ELb1EEEEEEEEEvNT_6ParamsE)
	.align		4
        /*0164*/ 	.word	index@(__assertfail)
	.align		4
        /*0168*/ 	.word	index@(_ZN7cutlass13device_kernelIN5flash11enable_sm90INS1_16FlashAttnFwdSm90INS1_25CollectiveMainloopFwdSm90ILi2EN4cute5tupleIJNS5_1CILi1EEES8_S8_EEENS6_IJNS7_ILi128EEENS7_ILi96EEENS7_ILi64EEEEEELi256ENS_10bfloat16_tEfNS_4arch4Sm90ELb1ELb0ELb0ELb1ELb0ELb0ELb1ELb1ELb0ELb0ELb0ELb0EEENS1_21CollectiveEpilogueFwdINS6_IJSA_NS7_ILi256EEESB_EEES9_SE_SG_Li256ELb1ELb0ELb0ELb0EEENS1_36VarlenDynamicPersistentTileSchedulerILi128ELi96ELi256ELi32ELb0ELb0ELb1ELb1ELb1ELb1EEEEEEEEEvNT_6ParamsE)
	.align		4
        /*016c*/ 	.word	index@(__assertfail)
	.align		4
        /*0170*/ 	.word	index@(_ZN7cutlass13device_kernelIN5flash11enable_sm90INS1_16FlashAttnFwdSm90INS1_25CollectiveMainloopFwdSm90ILi2EN4cute5tupleIJNS5_1CILi1EEES8_S8_EEENS6_IJNS7_ILi128EEENS7_ILi96EEENS7_ILi64EEEEEELi256ENS_10bfloat16_tEfNS_4arch4Sm90ELb1ELb0ELb0ELb1ELb0ELb1ELb1ELb1ELb0ELb0ELb0ELb0EEENS1_21CollectiveEpilogueFwdINS6_IJSA_NS7_ILi256EEESB_EEES9_SE_SG_Li256ELb1ELb0ELb0ELb0EEENS1_36VarlenDynamicPersistentTileSchedulerILi128ELi96ELi256ELi32ELb0ELb0ELb1ELb1ELb1ELb1EEEEEEEEEvNT_6ParamsE)
	.align		4
        /*0174*/ 	.word	index@(__assertfail)
	.align		4
        /*0178*/ 	.word	0x00000000
	.align		4
        /*017c*/ 	.word	0xfffffffe
	.align		4
        /*0180*/ 	.word	0x00000000
	.align		4
        /*0184*/ 	.word	0xfffffffd
	.align		4
        /*0188*/ 	.word	0x00000000
	.align		4
        /*018c*/ 	.word	0xfffffffc


//--------------------- .nv.constant4             --------------------------
	.section	.nv.constant4,"a",@progbits
	.align	8
	.align		8
.nv.constant4:
        /*0000*/ 	.dword	__assertfail
	.align		8
        /*0008*/ 	.dword	__unnamed_1
	.align		8
        /*0010*/ 	.dword	__unnamed_2
	.align		8
        /*0018*/ 	.dword	__unnamed_3
	.align		8
        /*0020*/ 	.dword	__unnamed_4
	.align		8
        /*0028*/ 	.dword	__unnamed_5
	.align		8
        /*0030*/ 	.dword	__unnamed_6
	.align		8
        /*0038*/ 	.dword	__unnamed_7
	.align		8
        /*0040*/ 	.dword	__unnamed_8
	.align		8
        /*0048*/ 	.dword	__unnamed_9
	.align		8
        /*0050*/ 	.dword	__unnamed_10
	.align		8
        /*0058*/ 	.dword	__unnamed_11
	.align		8
        /*0060*/ 	.dword	__unnamed_12
	.align		8
        /*0068*/ 	.dword	__unnamed_13
	.align		8
        /*0070*/ 	.dword	__unnamed_14
	.align		8
        /*0078*/ 	.dword	__unnamed_15
	.align		8
        /*0080*/ 	.dword	__unnamed_16
	.align		8
        /*0088*/ 	.dword	__unnamed_17
	.align		8
        /*0090*/ 	.dword	__unnamed_18
	.align		8
        /*0098*/ 	.dword	__unnamed_19
	.align		8
        /*00a0*/ 	.dword	__unnamed_20
	.align		8
        /*00a8*/ 	.dword	__unnamed_21
	.align		8
        /*00b0*/ 	.dword	_ZN67_INTERNAL_7f795192_31_flash_fwd_hdimdiff_bf16_sm90_cu_cb12e5b6_36844cuda3std3__45__cpo5beginE
	.align		8
        /*00b8*/ 	.dword	_ZN67_INTERNAL_7f795192_31_flash_fwd_hdimdiff_bf16_sm90_cu_cb12e5b6_36844cuda3std3__45__cpo3endE
	.align		8
        /*00c0*/ 	.dword	_ZN67_INTERNAL_7f795192_31_flash_fwd_hdimdiff_bf16_sm90_cu_cb12e5b6_36844cuda3std3__45__cpo6cbeginE
	.align		8
        /*00c8*/ 	.dword	_ZN67_INTERNAL_7f795192_31_flash_fwd_hdimdiff_bf16_sm90_cu_cb12e5b6_36844cuda3std3__45__cpo4cendE
	.align		8
        /*00d0*/ 	.dword	_ZN67_INTERNAL_7f795192_31_flash_fwd_hdimdiff_bf16_sm90_cu_cb12e5b6_36844cuda3std3__469_GLOBAL__N__7f795192_31_flash_fwd_hdimdiff_bf16_sm90_cu_cb12e5b6_36846ignoreE
	.align		8
        /*00d8*/ 	.dword	_ZN67_INTERNAL_7f795192_31_flash_fwd_hdimdiff_bf16_sm90_cu_cb12e5b6_36844cuda3std3__419piecewise_constructE
	.align		8
        /*00e0*/ 	.dword	_ZN67_INTERNAL_7f795192_31_flash_fwd_hdimdiff_bf16_sm90_cu_cb12e5b6_36844cuda3std3__48in_placeE
	.align		8
        /*00e8*/ 	.dword	_ZN67_INTERNAL_7f795192_31_flash_fwd_hdimdiff_bf16_sm90_cu_cb12e5b6_36844cuda3std6ranges3__45__cpo4swapE
	.align		8
        /*00f0*/ 	.dword	_ZN67_INTERNAL_7f795192_31_flash_fwd_hdimdiff_bf16_sm90_cu_cb12e5b6_36844cuda3std6ranges3__45__cpo9iter_moveE
	.align		8
        /*00f8*/ 	.dword	_ZN67_INTERNAL_7f795192_31_flash_fwd_hdimdiff_bf16_sm90_cu_cb12e5b6_36844cute7productE
	.align		8
        /*0100*/ 	.dword	_ZN67_INTERNAL_7f795192_31_flash_fwd_hdimdiff_bf16_sm90_cu_cb12e5b6_36844cute1_E
	.align		8
        /*0108*/ 	.dword	$str$23
	.align		8
        /*0110*/ 	.dword	$str$24


//--------------------- .text._ZN7cutlass13device_kernelIN5flash11enable_sm90INS1_16FlashAttnFwdSm90INS1_25CollectiveMainloopFwdSm90ILi2EN4cute5tupleIJNS5_1CILi1EEES8_S8_EEENS6_IJNS7_ILi128EEESA_NS7_ILi192EEEEEELi128ENS_10bfloat16_tEfNS_4arch4Sm90ELb0ELb0ELb0ELb0ELb0ELb0ELb0ELb1ELb1ELb0ELb0ELb0EEENS1_21CollectiveEpilogueFwdINS6_IJSA_SA_SA_EEES9_SD_SF_Li256ELb0ELb0ELb0ELb0EEENS1_29StaticPersistentTileSchedulerILb0EEEEEEEEEvNT_6ParamsE --------------------------
	.section	.text._ZN7cutlass13device_kernelIN5flash11enable_sm90INS1_16FlashAttnFwdSm90INS1_25CollectiveMainloopFwdSm90ILi2EN4cute5tupleIJNS5_1CILi1EEES8_S8_EEENS6_IJNS7_ILi128EEESA_NS7_ILi192EEEEEELi128ENS_10bfloat16_tEfNS_4arch4Sm90ELb0ELb0ELb0ELb0ELb0ELb0ELb0ELb1ELb1ELb0ELb0ELb0EEENS1_21CollectiveEpilogueFwdINS6_IJSA_SA_SA_EEES9_SD_SF_Li256ELb0ELb0ELb0ELb0EEENS1_29StaticPersistentTileSchedulerILb0EEEEEEEEEvNT_6ParamsE,"ax",@progbits
	.align	128
.text._ZN7cutlass13device_kernelIN5flash11enable_sm90INS1_16FlashAttnFwdSm90INS1_25CollectiveMainloopFwdSm90ILi2EN4cute5tupleIJNS5_1CILi1EEES8_S8_EEENS6_IJNS7_ILi128EEESA_NS7_ILi192EEEEEELi128ENS_10bfloat16_tEfNS_4arch4Sm90ELb0ELb0ELb0ELb0ELb0ELb0ELb0ELb1ELb1ELb0ELb0ELb0EEENS1_21CollectiveEpilogueFwdINS6_IJSA_SA_SA_EEES9_SD_SF_Li256ELb0ELb0ELb0ELb0EEENS1_29StaticPersistentTileSchedulerILb0EEEEEEEEEvNT_6ParamsE:
        .type           _ZN7cutlass13device_kernelIN5flash11enable_sm90INS1_16FlashAttnFwdSm90INS1_25CollectiveMainloopFwdSm90ILi2EN4cute5tupleIJNS5_1CILi1EEES8_S8_EEENS6_IJNS7_ILi128EEESA_NS7_ILi192EEEEEELi128ENS_10bfloat16_tEfNS_4arch4Sm90ELb0ELb0ELb0ELb0ELb0ELb0ELb0ELb1ELb1ELb0ELb0ELb0EEENS1_21CollectiveEpilogueFwdINS6_IJSA_SA_SA_EEES9_SD_SF_Li256ELb0ELb0ELb0ELb0EEENS1_29StaticPersistentTileSchedulerILb0EEEEEEEEEvNT_6ParamsE,@function
        .size           _ZN7cutlass13device_kernelIN5flash11enable_sm90INS1_16FlashAttnFwdSm90INS1_25CollectiveMainloopFwdSm90ILi2EN4cute5tupleIJNS5_1CILi1EEES8_S8_EEENS6_IJNS7_ILi128EEESA_NS7_ILi192EEEEEELi128ENS_10bfloat16_tEfNS_4arch4Sm90ELb0ELb0ELb0ELb0ELb0ELb0ELb0ELb1ELb1ELb0ELb0ELb0EEENS1_21CollectiveEpilogueFwdINS6_IJSA_SA_SA_EEES9_SD_SF_Li256ELb0ELb0ELb0ELb0EEENS1_29StaticPersistentTileSchedulerILb0EEEEEEEEEvNT_6ParamsE,(.L_x_11930 - _ZN7cutlass13device_kernelIN5flash11enable_sm90INS1_16FlashAttnFwdSm90INS1_25CollectiveMainloopFwdSm90ILi2EN4cute5tupleIJNS5_1CILi1EEES8_S8_EEENS6_IJNS7_ILi128EEESA_NS7_ILi192EEEEEELi128ENS_10bfloat16_tEfNS_4arch4Sm90ELb0ELb0ELb0ELb0ELb0ELb0ELb0ELb1ELb1ELb0ELb0ELb0EEENS1_21CollectiveEpilogueFwdINS6_IJSA_SA_SA_EEES9_SD_SF_Li256ELb0ELb0ELb0ELb0EEENS1_29StaticPersistentTileSchedulerILb0EEEEEEEEEvNT_6ParamsE)
        .other          _ZN7cutlass13device_kernelIN5flash11enable_sm90INS1_16FlashAttnFwdSm90INS1_25CollectiveMainloopFwdSm90ILi2EN4cute5tupleIJNS5_1CILi1EEES8_S8_EEENS6_IJNS7_ILi128EEESA_NS7_ILi192EEEEEELi128ENS_10bfloat16_tEfNS_4arch4Sm90ELb0ELb0ELb0ELb0ELb0ELb0ELb0ELb1ELb1ELb0ELb0ELb0EEENS1_21CollectiveEpilogueFwdINS6_IJSA_SA_SA_EEES9_SD_SF_Li256ELb0ELb0ELb0ELb0EEENS1_29StaticPersistentTileSchedulerILb0EEEEEEEEEvNT_6ParamsE,@"STO_CUDA_ENTRY STV_DEFAULT"
_ZN7cutlass13device_kernelIN5flash11enable_sm90INS1_16FlashAttnFwdSm90INS1_25CollectiveMainloopFwdSm90ILi2EN4cute5tupleIJNS5_1CILi1EEES8_S8_EEENS6_IJNS7_ILi128EEESA_NS7_ILi192EEEEEELi128ENS_10bfloat16_tEfNS_4arch4Sm90ELb0ELb0ELb0ELb0ELb0ELb0ELb0ELb1ELb1ELb0ELb0ELb0EEENS1_21CollectiveEpilogueFwdINS6_IJSA_SA_SA_EEES9_SD_SF_Li256ELb0ELb0ELb0ELb0EEENS1_29StaticPersistentTileSchedulerILb0EEEEEEEEEvNT_6ParamsE:
[----:B------:R-:W1:Y:S02]  /*0000*/  LDC R1, c[0x0][0x28] ;  /* 0x00000a00ff017b82 */ /* 0x000e640000000800 */
[----:B-1----:R-:W-:Y:S01]  /*0010*/  VIADD R1, R1, 0xffffffe0 ;  /* 0xffffffe001017836 */ /* 0x002fe20000000000 */
[----:B------:R-:W1:Y:S01]  /*0020*/  S2R R3, SR_TID.X ;  /* 0x0000000000037919 */ /* 0x000e620000002100 */
[----:B------:R-:W-:Y:S01]  /*0030*/  ELECT P0, URZ, PT ;  /* 0x00000000003f782f */ /* 0x000fe20003800000 */
[----:B------:R-:W-:Y:S01]  /*0040*/  BSSY B0, `(.L_x_0) ;  /* 0x0000013000007945 */ /* 0x000fe20003800000 */
[----:B-1----:R-:W-:-:S05]  /*0050*/  SHF.R.U32.HI R0, RZ, 0x5, R3 ;  /* 0x00000005ff007819 */ /* 0x002fca0000011603 */
[----:B------:R-:W1:Y:S02]  /*0060*/  SHFL.IDX PT, R2, R0, RZ, 0x1f ;  /* 0x00001fff00027589 */ /* 0x000e6400000e0000 */
[----:B-1----:R-:W-:-:S13]  /*0070*/  ISETP.EQ.AND P0, PT, R2, RZ, P0 ;  /* 0x000000ff0200720c */ /* 0x002fda0000702270 */
[----:B------:R-:W-:Y:S05]  /*0080*/  @!P0 BRA `(.L_x_1) ;  /* 0x0000000000388947 */ /* 0x000fea0003800000 */
[----:B------:R-:W-:Y:S02]  /*0090*/  ULDC.64 UR4, c[0x0][0x198] ;  /* 0x0000660000047ab9 */ /* 0x000fe40000000a00 */
[----:B------:R-:W-:Y:S02]  /*00a0*/  UIADD3 UR6, UP0, UR4, 0x270, URZ ;  /* 0x0000027004067890 */ /* 0x000fe4000ff1e03f */
[----:B------:R-:W-:Y:S02]  /*00b0*/  UIADD3 UR8, UP1, UR4, 0x370, URZ ;  /* 0x0000037004087890 */ /* 0x000fe4000ff3e03f */
[----:B------:R-:W-:Y:S02]  /*00c0*/  UIADD3 UR10, UP2, UR4, 0x470, URZ ;  /* 0x00000470040a7890 */ /* 0x000fe4000ff5e03f */
[----:B------:R-:W-:Y:S02]  /*00d0*/  UIADD3 UR4, UP3, UR4, 0x9f0, URZ ;  /* 0x000009f004047890 */ /* 0x000fe4000ff7e03f */
[----:B------:R-:W-:-:S02]  /*00e0*/  UIADD3.X UR7, URZ, UR5, URZ, UP0, !UPT ;  /* 0x000000053f077290 */ /* 0x000fc400087fe43f */
[----:B------:R-:W-:Y:S02]  /*00f0*/  UIADD3.X UR9, URZ, UR5, URZ, UP1, !UPT ;  /* 0x000000053f097290 */ /* 0x000fe40008ffe43f */
[----:B------:R-:W-:Y:S02]  /*0100*/  UIADD3.X UR11, URZ, UR5, URZ, UP2, !UPT ;  /* 0x000000053f0b7290 */ /* 0x000fe400097fe43f */
[----:B------:R-:W-:-:S03]  /*0110*/  UIADD3.X UR5, URZ, UR5, URZ, UP3, !UPT ;  /* 0x000000053f057290 */ /* 0x000fc60009ffe43f */
[----:B------:R1:W-:Y:S02]  /*0120*/  UTMACCTL.PF [UR6] ;  /* 0x00000000060079b9 */ /* 0x0003e40008040000 */
[----:B------:R1:W-:Y:S02]  /*0130*/  UTMACCTL.PF [UR8] ;  /* 0x00000000080079b9 */ /* 0x0003e40008040000 */
[----:B------:R1:W-:Y:S02]  /*0140*/  UTMACCTL.PF [UR10] ;  /* 0x000000000a0079b9 */ /* 0x0003e40008040000 */
[----:B------:R1:W-:Y:S02]  /*0150*/  UTMACCTL.PF [UR4] ;  /* 0x00000000040079b9 */ /* 0x0003e40008040000 */
[----:B-1----:R-:W-:Y:S01]  /*0160*/  NOP ;  /* 0x0000000000007918 */ /* 0x002fe20000000000 */
.L_x_1:
[----:B------:R-:W-:Y:S05]  /*0170*/  BSYNC B0 ;  /* 0x0000000000007941 */ /* 0x000fea0003800000 */
.L_x_0:
[----:B------:R-:W-:Y:S01]  /*0180*/  VOTEU.ANY UP0, P0 ;  /* 0x00000000003f7886 */ /* 0x000fe20000000100 */
[----:B------:R-:W1:Y:S01]  /*0190*/  SHFL.IDX PT, R2, R0, RZ, 0x1f ;  /* 0x00001fff00027589 */ /* 0x000e6200000e0000 */
[----:B------:R-:W-:Y:S01]  /*01a0*/  UMOV UR4, 0x1 ;  /* 0x0000000100047882 */ /* 0x000fe20000000000 */
[----:B------:R-:W-:Y:S02]  /*01b0*/  VOTEU.ANY UP1, P0 ;  /* 0x00000000003f7886 */ /* 0x000fe40000020100 */
[----:B------:R-:W2:Y:S01]  /*01c0*/  @UP0 S2UR UR7, SR_CgaCtaId ;  /* 0x00000000000709c3 */ /* 0x000ea20000008800 */
[----:B------:R-:W-:Y:S01]  /*01d0*/  @UP0 UMOV UR6, 0x400 ;  /* 0x0000040000060882 */ /* 0x000fe20000000000 */
[----:B------:R-:W-:-:S04]  /*01e0*/  @UP0 UIADD3 UR4, -UR4, 0x100000, URZ ;  /* 0x0010000004040890 */ /* 0x000fc8000fffe13f */
[----:B------:R-:W-:Y:S02]  /*01f0*/  @UP0 USHF.L.U32 UR5, UR4, 0xb, URZ ;  /* 0x0000000b04050899 */ /* 0x000fe4000800063f */
[----:B------:R-:W-:Y:S01]  /*0200*/  @UP0 USHF.L.U32 UR4, UR4, 0x1, URZ ;  /* 0x0000000104040899 */ /* 0x000fe2000800063f */
[----:B-1----:R-:W-:Y:S02]  /*0210*/  ISETP.NE.AND P1, PT, R2, RZ, PT ;  /* 0x000000ff0200720c */ /* 0x002fe40003f25270 */
[----:B------:R-:W-:Y:S01]  /*0220*/  SHF.R.U32.HI R2, RZ, 0x7, R3 ;  /* 0x00000007ff027819 */ /* 0x000fe20000011603 */
[----:B--2---:R-:W-:Y:S01]  /*0230*/  @UP0 ULEA UR6, UR7, UR6, 0x18 ;  /* 0x0000000607060291 */ /* 0x004fe2000f8ec03f */
[----:B------:R-:W-:-:S04]  /*0240*/  VOTEU.ANY UP0, P0 ;  /* 0x00000000003f7886 */ /* 0x000fc80000000100 */
[----:B------:R-:W1:Y:S04]  /*0250*/  SHFL.IDX PT, R2, R2, RZ, 0x1f ;  /* 0x00001fff02027589 */ /* 0x000e6800000e0000 */
[----:B------:R-:W2:Y:S03]  /*0260*/  FENCE.VIEW.ASYNC.S ;  /* 0x00000000000073c6 */ /* 0x000ea60000000000 */
[----:B--2---:R2:W3:Y:S01]  /*0270*/  @UP0 SYNCS.EXCH.64 URZ, [UR6+0x34800], UR4 ;  /* 0x03480004063f05b2 */ /* 0x0044e20008000100 */
[----:B------:R2:W4:Y:S01]  /*0280*/  @UP1 SYNCS.EXCH.64 URZ, [UR6+0x34820], UR4 ;  /* 0x03482004063f15b2 */ /* 0x0005220008000100 */
[----:B------:R-:W-:Y:S05]  /*0290*/  @P1 BRA `(.L_x_2) ;  /* 0x0000000000481947 */ /* 0x000fea0003800000 */
[----:B--2---:R-:W2:Y:S01]  /*02a0*/  S2UR UR5, SR_CgaCtaId ;  /* 0x00000000000579c3 */ /* 0x004ea20000008800 */
[----:B------:R-:W-:Y:S01]  /*02b0*/  UMOV UR4, 0x400 ;  /* 0x0000040000047882 */ /* 0x000fe20000000000 */
[----:B------:R-:W-:Y:S01]  /*02c0*/  UMOV UR6, 0x1 ;  /* 0x0000000100067882 */ /* 0x000fe20000000000 */
[----:B------:R-:W-:Y:S01]  /*02d0*/  UMOV UR9, 0x2 ;  /* 0x0000000200097882 */ /* 0x000fe20000000000 */
[----:B------:R-:W-:-:S04]  /*02e0*/  UIADD3 UR6, -UR6, 0x100000, URZ ;  /* 0x0010000006067890 */ /* 0x000fc8000fffe13f */
[----:B------:R-:W-:Y:S02]  /*02f0*/  USHF.L.U32 UR7, UR6, 0xb, URZ ;  /* 0x0000000b06077899 */ /* 0x000fe4000800063f */
[----:B------:R-:W-:Y:S01]  /*0300*/  USHF.L.U32 UR6, UR6, 0x1, URZ ;  /* 0x0000000106067899 */ /* 0x000fe2000800063f */
[----:B------:R-:W-:Y:S01]  /*0310*/  ELECT P0, URZ, PT ;  /* 0x00000000003f782f */ /* 0x000fe20003800000 */
[----:B--2---:R-:W-:Y:S02]  /*0320*/  ULEA UR8, UR5, UR4, 0x18 ;  /* 0x0000000405087291 */ /* 0x004fe4000f8ec03f */
[----:B------:R-:W-:-:S04]  /*0330*/  UIADD3 UR4, -UR9, 0x100000, URZ ;  /* 0x0010000009047890 */ /* 0x000fc8000fffe13f */
[----:B------:R-:W-:Y:S02]  /*0340*/  USHF.L.U32 UR5, UR4, 0xb, URZ ;  /* 0x0000000b04057899 */ /* 0x000fe4000800063f */
[----:B------:R-:W-:Y:S01]  /*0350*/  USHF.L.U32 UR4, UR4, 0x1, URZ ;  /* 0x0000000104047899 */ /* 0x000fe2000800063f */
[----:B------:R-:W2:Y:S03]  /*0360*/  FENCE.VIEW.ASYNC.S ;  /* 0x00000000000073c6 */ /* 0x000ea60000000000 */
[----:B--2---:R2:W1:Y:S08]  /*0370*/  SYNCS.EXCH.64 URZ, [UR8+0x34830], UR6 ;  /* 0x03483006083f75b2 */ /* 0x0044700008000100 */
[----:B------:R2:W1:Y:S01]  /*0380*/  SYNCS.EXCH.64 URZ, [UR8+0x34840], UR4 ;  /* 0x03484004083f75b2 */ /* 0x0004620008000100 */
[----:B------:R2:W1:Y:S01]  /*0390*/  SYNCS.EXCH.64 URZ, [UR8+0x34838], UR6 ;  /* 0x03483806083f75b2 */ /* 0x0004620008000100 */
[----:B------:R2:W1:Y:S01]  /*03a0*/  SYNCS.EXCH.64 URZ, [UR8+0x34848], UR4 ;  /* 0x03484804083f75b2 */ /* 0x0004620008000100 */
[----:B------:R-:W-:Y:S01]  /*03b0*/  NOP ;  /* 0x0000000000007918 */ /* 0x000fe20000000000 */
.L_x_2:
[----:B------:R-:W5:Y:S01]  /*03c0*/  SHFL.IDX PT, R4, R0, RZ, 0x1f ;  /* 0x00001fff00047589 */ /* 0x000f6200000e0000 */
[----:B------:R-:W-:Y:S01]  /*03d0*/  NOP ;  /* 0x0000000000007918 */ /* 0x000fe20000000000 */
[----:B-----5:R-:W-:-:S13]  /*03e0*/  ISETP.NE.AND P0, PT, R4, RZ, PT ;  /* 0x000000ff0400720c */ /* 0x020fda0003f05270 */
[----:B------:R-:W-:Y:S05]  /*03f0*/  @P0 BRA `(.L_x_3) ;  /* 0x0000000000480947 */ /* 0x000fea0003800000 */
[----:B--2---:R-:W2:Y:S01]  /*0400*/  S2UR UR5, SR_CgaCtaId ;  /* 0x00000000000579c3 */ /* 0x004ea20000008800 */
[----:B------:R-:W-:Y:S01]  /*0410*/  UMOV UR4, 0x400 ;  /* 0x0000040000047882 */ /* 0x000fe20000000000 */
[----:B------:R-:W-:Y:S01]  /*0420*/  UMOV UR6, 0x1 ;  /* 0x0000000100067882 */ /* 0x000fe20000000000 */
[----:B------:R-:W-:Y:S01]  /*0430*/  UMOV UR7, 0x2 ;  /* 0x0000000200077882 */ /* 0x000fe20000000000 */
[----:B------:R-:W-:Y:S01]  /*0440*/  ELECT P0, URZ, PT ;  /* 0x00000000003f782f */ /* 0x000fe20003800000 */
[----:B--2---:R-:W-:Y:S02]  /*0450*/  ULEA UR8, UR5, UR4, 0x18 ;  /* 0x0000000405087291 */ /* 0x004fe4000f8ec03f */
[----:B------:R-:W-:-:S04]  /*0460*/  UIADD3 UR4, -UR6, 0x100000, URZ ;  /* 0x0010000006047890 */ /* 0x000fc8000fffe13f */
[----:B------:R-:W-:Y:S02]  /*0470*/  USHF.L.U32 UR5, UR4, 0xb, URZ ;  /* 0x0000000b04057899 */ /* 0x000fe4000800063f */
[----:B------:R-:W-:Y:S02]  /*0480*/  USHF.L.U32 UR4, UR4, 0x1, URZ ;  /* 0x0000000104047899 */ /* 0x000fe4000800063f */
        /* <DEDUP_REMOVED lines=9> */
.L_x_3:
[----:B------:R-:W5:Y:S01]  /*0520*/  SHFL.IDX PT, R4, R0, RZ, 0x1f ;  /* 0x00001fff00047589 */ /* 0x000f6200000e0000 */
[----:B------:R-:W-:Y:S01]  /*0530*/  NOP ;  /* 0x0000000000007918 */ /* 0x000fe20000000000 */
[----:B-----5:R-:W-:-:S13]  /*0540*/  ISETP.NE.AND P0, PT, R4, RZ, PT ;  /* 0x000000ff0400720c */ /* 0x020fda0003f05270 */
[----:B------:R-:W-:Y:S05]  /*0550*/  @P0 BRA `(.L_x_4) ;  /* 0x0000000000380947 */ /* 0x000fea0003800000 */
[----:B--2---:R-:W2:Y:S01]  /*0560*/  S2UR UR5, SR_CgaCtaId ;  /* 0x00000000000579c3 */ /* 0x004ea20000008800 */
[----:B------:R-:W-:Y:S01]  /*0570*/  UMOV UR4, 0x400 ;  /* 0x0000040000047882 */ /* 0x000fe20000000000 */
[----:B------:R-:W-:Y:S01]  /*0580*/  UMOV UR7, 0x1 ;  /* 0x0000000100077882 */ /* 0x000fe20000000000 */
[----:B------:R-:W-:Y:S01]  /*0590*/  ELECT P0, URZ, PT ;  /* 0x00000000003f782f */ /* 0x000fe20003800000 */
[----:B--2---:R-:W-:Y:S02]  /*05a0*/  ULEA UR6, UR5, UR4, 0x18 ;  /* 0x0000000405067291 */ /* 0x004fe4000f8ec03f */
[----:B------:R-:W-:-:S04]  /*05b0*/  UIADD3 UR4, -UR7, 0x100000, URZ ;  /* 0x0010000007047890 */ /* 0x000fc8000fffe13f */
[----:B------:R-:W-:Y:S02]  /*05c0*/  USHF.L.U32 UR5, UR4, 0xb, URZ ;  /* 0x0000000b04057899 */ /* 0x000fe4000800063f */
[----:B------:R-:W-:Y:S01]  /*05d0*/  USHF.L.U32 UR4, UR4, 0x1, URZ ;  /* 0x0000000104047899 */ /* 0x000fe2000800063f */
[----:B------:R-:W2:Y:S11]  /*05e0*/  FENCE.VIEW.ASYNC.S ;  /* 0x00000000000073c6 */ /* 0x000eb60000000000 */
[----:B--2---:R2:W1:Y:S01]  /*05f0*/  SYNCS.EXCH.64 URZ, [UR6+0x34870], UR4 ;  /* 0x03487004063f75b2 */ /* 0x0044620008000100 */
[----:B------:R2:W1:Y:S01]  /*0600*/  SYNCS.EXCH.64 URZ, [UR6+0x34880], UR4 ;  /* 0x03488004063f75b2 */ /* 0x0004620008000100 */
[----:B------:R2:W1:Y:S01]  /*0610*/  SYNCS.EXCH.64 URZ, [UR6+0x34878], UR4 ;  /* 0x03487804063f75b2 */ /* 0x0004620008000100 */
[----:B------:R2:W1:Y:S01]  /*0620*/  SYNCS.EXCH.64 URZ, [UR6+0x34888], UR4 ;  /* 0x03488804063f75b2 */ /* 0x0004620008000100 */
[----:B------:R-:W-:Y:S01]  /*0630*/  NOP ;  /* 0x0000000000007918 */ /* 0x000fe20000000000 */
.L_x_4:
        /* <DEDUP_REMOVED lines=22> */
.L_x_5:
        /* <DEDUP_REMOVED lines=22> */
.L_x_6:
[----:B-1----:R-:W-:Y:S01]  /*0900*/  ISETP.NE.AND P0, PT, R2, RZ, PT ;  /* 0x000000ff0200720c */ /* 0x002fe20003f05270 */
[----:B------:R-:W-:Y:S01]  /*0910*/  IMAD.MOV.U32 R2, RZ, RZ, 0x1 ;  /* 0x00000001ff027424 */ /* 0x000fe200078e00ff */
[----:B------:R-:W-:-:S04]  /*0920*/  NOP ;  /* 0x0000000000007918 */ /* 0x000fc80000000000 */
[----:B------:R-:W-:-:S05]  /*0930*/  SEL R2, R2, 0x2, !P0 ;  /* 0x0000000202027807 */ /* 0x000fca0004000000 */
[----:B------:R1:W-:Y:S01]  /*0940*/  STL [R1+0x1c], R2 ;  /* 0x00001c0201007387 */ /* 0x0003e20000100800 */
[----:B---34-:R-:W-:Y:S06]  /*0950*/  BAR.SYNC.DEFER_BLOCKING 0x0 ;  /* 0x0000000000007b1d */ /* 0x018fec0000010000 */
[----:B------:R-:W-:Y:S05]  /*0960*/  @!P0 BRA `(.L_x_7) ;  /* 0x0000006800088947 */ /* 0x000fea0003800000 */
.L_x_8:
[----:B------:R-:W-:-:S08]  /*0970*/  NOP ;  /* 0x0000000000007918 */ /* 0x000fd00000000000 */
[----:B------:R-:W3:Y:S02]  /*0980*/  USETMAXREG.TRY_ALLOC.CTAPOOL UP0, 0xf0 ;  /* 0x000000f0000079c8 */ /* 0x000ee40008000600 */
[----:B---3--:R-:W-:-:S13]  /*0990*/  PLOP3.LUT P0, PT, PT, PT, UP0, 0x80, 0x0 ;  /* 0x000000000000781c */ /* 0x008fda0003f0f008 */
[----:B------:R-:W-:Y:S05]  /*09a0*/  @!P0 BRA `(.L_x_8) ;  /* 0xfffffffc00f08947 */ /* 0x000fea000383ffff */
[----:B--2---:R-:W2:Y:S08]  /*09b0*/  S2UR UR7, SR_CTAID.X ;  /* 0x00000000000779c3 */ /* 0x004eb00000002500 */
[----:B------:R-:W-:Y:S08]  /*09c0*/  BAR.ARV 0x8, 0x120 ;  /* 0x0204800000007b1d */ /* 0x000ff00000002000 */
[----:B------:R-:W2:Y:S02]  /*09d0*/  LDC R0, c[0x0][0xda4] ;  /* 0x00036900ff007b82 */ /* 0x000ea40000000800 */
[----:B--2---:R-:W-:-:S13]  /*09e0*/  ISETP.LE.AND P0, PT, R0, UR7, PT ;  /* 0x0000000700007c0c */ /* 0x004fda000bf03270 */
[----:B------:R-:W-:Y:S05]  /*09f0*/  @P0 EXIT ;  /* 0x000000000000094d */ /* 0x000fea0003800000 */
[----:B------:R-:W2:Y:S01]  /*0a00*/  LDL.LU R8, [R1+0x1c] ;  /* 0x00001c0001087983 */ /* 0x000ea20000300800 */
[----:B------:R-:W-:Y:S01]  /*0a10*/  VIADD R0, R3, 0xffffff80 ;  /* 0xffffff8003007836 */ /* 0x000fe20000000000 */
[----:B------:R-:W3:Y:S01]  /*0a20*/  S2UR UR4, SR_CgaCtaId ;  /* 0x00000000000479c3 */ /* 0x000ee20000008800 */
[----:B------:R-:W-:Y:S01]  /*0a30*/  UMOV UR60, 0x400 ;  /* 0x00000400003c7882 */ /* 0x000fe20000000000 */
[----:B------:R-:W-:Y:S01]  /*0a40*/  IMAD.U32 R19, RZ, RZ, UR7 ;  /* 0x00000007ff137e24 */ /* 0x000fe2000f8e00ff */
[----:B------:R-:W-:Y:S01]  /*0a50*/  UMOV UR39, URZ ;  /* 0x0000003f00277c82 */ /* 0x000fe20008000000 */
[----:B------:R-:W-:Y:S01]  /*0a60*/  SHF.R.S32.HI R3, RZ, 0x1f, R0 ;  /* 0x0000001fff037819 */ /* 0x000fe20000011400 */
[----:B------:R-:W-:Y:S01]  /*0a70*/  IMAD.MOV.U32 R22, RZ, RZ, RZ ;  /* 0x000000ffff167224 */ /* 0x000fe200078e00ff */
[----:B------:R-:W-:Y:S02]  /*0a80*/  UMOV UR38, URZ ;  /* 0x0000003f00267c82 */ /* 0x000fe40008000000 */
[CC--:B-1----:R-:W-:Y:S01]  /*0a90*/  LEA.HI R2, R3.reuse, R0.reuse, RZ, 0x7 ;  /* 0x0000000003027211 */ /* 0x0c2fe200078f38ff */
[----:B------:R-:W1:Y:S01]  /*0aa0*/  S2UR UR6, SR_SWINHI ;  /* 0x00000000000679c3 */ /* 0x000e620000002f00 */
[----:B------:R-:W-:-:S02]  /*0ab0*/  LEA.HI R6, R3, R0, RZ, 0x4 ;  /* 0x0000000003067211 */ /* 0x000fc400078f20ff */
[----:B------:R-:W-:Y:S02]  /*0ac0*/  LOP3.LUT R23, R2, 0xffffff80, RZ, 0xc0, !PT ;  /* 0xffffff8002177812 */ /* 0x000fe400078ec0ff */
[----:B------:R-:W-:Y:S02]  /*0ad0*/  LOP3.LUT R7, R6, 0x3fffff0, RZ, 0xc0, !PT ;  /* 0x03fffff006077812 */ /* 0x000fe400078ec0ff */
[----:B------:R-:W-:Y:S01]  /*0ae0*/  SHF.R.S32.HI R9, RZ, 0x4, R6 ;  /* 0x00000004ff097819 */ /* 0x000fe20000011406 */
[C---:B------:R-:W-:Y:S01]  /*0af0*/  IMAD.IADD R23, R0.reuse, 0x1, -R23 ;  /* 0x0000000100177824 */ /* 0x040fe200078e0a17 */
[----:B------:R-:W-:Y:S01]  /*0b00*/  LEA.HI R186, R3, R0, RZ, 0x5 ;  /* 0x0000000003ba7211 */ /* 0x000fe200078f28ff */
[----:B------:R-:W-:Y:S01]  /*0b10*/  IMAD.IADD R7, R0, 0x1, -R7 ;  /* 0x0000000100077824 */ /* 0x000fe200078e0a07 */
[----:B------:R-:W-:Y:S02]  /*0b20*/  LEA.HI R6, R6, R9, RZ, 0x1 ;  /* 0x0000000906067211 */ /* 0x000fe400078f08ff */
[----:B------:R-:W-:-:S02]  /*0b30*/  SHF.R.S32.HI R4, RZ, 0x1f, R23 ;  /* 0x0000001fff047819 */ /* 0x000fc40000011417 */
[----:B------:R-:W-:Y:S01]  /*0b40*/  LOP3.LUT R6, R6, 0x1ffffffe, RZ, 0xc0, !PT ;  /* 0x1ffffffe06067812 */ /* 0x000fe200078ec0ff */
[----:B---3--:R-:W-:Y:S01]  /*0b50*/  ULEA UR60, UR4, UR60, 0x18 ;  /* 0x0000003c043c7291 */ /* 0x008fe2000f8ec03f */
[-C--:B------:R-:W-:Y:S02]  /*0b60*/  LEA.HI R5, R4, R23.reuse, RZ, 0x2 ;  /* 0x0000001704057211 */ /* 0x080fe400078f10ff */
[----:B------:R-:W-:Y:S01]  /*0b70*/  SHF.R.S32.HI R186, RZ, 0x5, R186 ;  /* 0x00000005ffba7819 */ /* 0x000fe200000114ba */
[----:B------:R-:W-:Y:S01]  /*0b80*/  IMAD.IADD R6, R9, 0x1, -R6 ;  /* 0x0000000109067824 */ /* 0x000fe200078e0a06 */
[--C-:B------:R-:W-:Y:S01]  /*0b90*/  SHF.R.S32.HI R0, RZ, 0x2, R5.reuse ;  /* 0x00000002ff007819 */ /* 0x100fe20000011405 */
[----:B------:R-:W-:Y:S01]  /*0ba0*/  IMAD.MOV.U32 R9, RZ, RZ, -0x2 ;  /* 0xfffffffeff097424 */ /* 0x000fe200078e00ff */
[----:B------:R-:W-:Y:S01]  /*0bb0*/  SHF.R.S32.HI R3, RZ, 0x1f, R5 ;  /* 0x0000001fff037819 */ /* 0x000fe20000011405 */
[----:B------:R-:W-:Y:S01]  /*0bc0*/  IMAD R7, R186, 0x10, R7 ;  /* 0x00000010ba077824 */ /* 0x000fe200078e0207 */
[----:B------:R-:W-:Y:S01]  /*0bd0*/  SHF.R.S32.HI R185, RZ, 0x7, R2 ;  /* 0x00000007ffb97819 */ /* 0x000fe20000011402 */
[----:B------:R-:W-:Y:S01]  /*0be0*/  UMOV UR4, UR60 ;  /* 0x0000003c00047c82 */ /* 0x000fe20008000000 */
[----:B-1----:R-:W-:Y:S01]  /*0bf0*/  UMOV UR5, UR6 ;  /* 0x0000000600057c82 */ /* 0x002fe20008000000 */
[----:B------:R-:W-:Y:S01]  /*0c00*/  LEA.HI R3, R3, R0, RZ, 0x3 ;  /* 0x0000000003037211 */ /* 0x000fe200078f18ff */
[----:B------:R-:W-:Y:S01]  /*0c10*/  IMAD R6, R7, 0x8, R6 ;  /* 0x0000000807067824 */ /* 0x000fe200078e0206 */
[----:B------:R-:W-:Y:S01]  /*0c20*/  LEA.HI R4, R4, R23, RZ, 0x5 ;  /* 0x0000001704047211 */ /* 0x000fe200078f28ff */
[----:B------:R-:W-:Y:S01]  /*0c30*/  IMAD.U32 R16, RZ, RZ, UR4 ;  /* 0x00000004ff107e24 */ /* 0x000fe2000f8e00ff */
[----:B------:R-:W-:-:S02]  /*0c40*/  LOP3.LUT R3, R3, 0xfffffff8, RZ, 0xc0, !PT ;  /* 0xfffffff803037812 */ /* 0x000fc400078ec0ff */
[----:B------:R-:W-:Y:S02]  /*0c50*/  LEA.HI R2, R2, R185, RZ, 0x1 ;  /* 0x000000b902027211 */ /* 0x000fe400078f08ff */
[----:B------:R-:W-:Y:S01]  /*0c60*/  SHF.R.S32.HI R4, RZ, 0x5, R4 ;  /* 0x00000005ff047819 */ /* 0x000fe20000011404 */
[----:B------:R-:W-:Y:S01]  /*0c70*/  IMAD.IADD R7, R0, 0x1, -R3 ;  /* 0x0000000100077824 */ /* 0x000fe200078e0a03 */
[----:B------:R-:W-:Y:S01]  /*0c80*/  LOP3.LUT R0, R5, 0x7ffffffc, RZ, 0xc0, !PT ;  /* 0x7ffffffc05007812 */ /* 0x000fe200078ec0ff */
[----:B------:R-:W-:Y:S01]  /*0c90*/  IMAD.SHL.U32 R3, R6, 0x8, RZ ;  /* 0x0000000806037824 */ /* 0x000fe200078e00ff */
[----:B------:R-:W-:Y:S01]  /*0ca0*/  LOP3.LUT R2, R2, 0x3fffffe, RZ, 0xc0, !PT ;  /* 0x03fffffe02027812 */ /* 0x000fe200078ec0ff */
[----:B------:R-:W-:Y:S01]  /*0cb0*/  IMAD R7, R4, 0x10, R7 ;  /* 0x0000001004077824 */ /* 0x000fe200078e0207 */
[----:B------:R-:W-:Y:S01]  /*0cc0*/  MOV R17, UR5 ;  /* 0x0000000500117c02 */ /* 0x000fe20008000f00 */
[----:B------:R-:W-:Y:S02]  /*0cd0*/  IMAD.IADD R0, R23, 0x1, -R0 ;  /* 0x0000000117007824 */ /* 0x000fe400078e0a00 */
[----:B------:R-:W-:-:S02]  /*0ce0*/  IMAD.IADD R2, R185, 0x1, -R2 ;  /* 0x00000001b9027824 */ /* 0x000fc400078e0a02 */
[----:B------:R-:W-:Y:S02]  /*0cf0*/  IMAD R188, R0, R9, 0x80 ;  /* 0x0000008000bc7424 */ /* 0x000fe400078e0209 */
[----:B------:R-:W-:-:S04]  /*0d00*/  IMAD.WIDE R16, R3, 0x2, R16 ;  /* 0x0000000203107825 */ /* 0x000fc800078e0210 */
[----:B------:R-:W-:Y:S01]  /*0d10*/  IMAD R187, R2, 0x40, R7 ;  /* 0x0000004002bb7824 */ /* 0x000fe200078e0207 */
[----:B--2---:R-:W-:-:S07]  /*0d20*/  LOP3.LUT R18, R8, 0x1, RZ, 0xfc, !PT ;  /* 0x0000000108127812 */ /* 0x004fce00078efcff */
.L_x_31:
[----:B-1----:R-:W1:Y:S01]  /*0d30*/  SHFL.IDX PT, R0, R185, RZ, 0x1f ;  /* 0x00001fffb9007589 */ /* 0x002e6200000e0000 */
[----:B------:R-:W2:Y:S01]  /*0d40*/  LDC R89, c[0x0][0x2e0] ;  /* 0x0000b800ff597b82 */ /* 0x000ea20000000800 */
[----:B------:R-:W-:Y:S01]  /*0d50*/  ULDC UR4, c[0x0][0xda8] ;  /* 0x00036a0000047ab9 */ /* 0x000fe20000000800 */
[----:B------:R-:W-:Y:S01]  /*0d60*/  R2UR UR13, R19 ;  /* 0x00000000130d72ca */ /* 0x000fe200000e0000 */
[----:B------:R-:W-:Y:S01]  /*0d70*/  ULDC.64 UR8, c[0x0][0x3f8] ;  /* 0x0000fe0000087ab9 */ /* 0x000fe20000000a00 */
[----:B------:R-:W-:Y:S02]  /*0d80*/  UISETP.NE.AND UP1, UPT, UR4, 0x1, UPT ;  /* 0x000000010400788c */ /* 0x000fe4000bf25270 */
[----:B------:R-:W-:Y:S01]  /*0d90*/  UISETP.NE.U32.AND UP0, UPT, UR8, URZ, UPT ;  /* 0x0000003f0800728c */ /* 0x000fe2000bf05070 */
[----:B------:R-:W-:Y:S01]  /*0da0*/  ULDC UR4, c[0x0][0xdb4] ;  /* 0x00036d0000047ab9 */ /* 0x000fe20000000800 */
[----:B------:R-:W-:Y:S02]  /*0db0*/  ULDC UR6, c[0x0][0x404] ;  /* 0x0001010000067ab9 */ /* 0x000fe40000000800 */
[----:B------:R-:W-:-:S02]  /*0dc0*/  UISETP.NE.AND.EX UP0, UPT, UR9, URZ, UPT, UP0 ;  /* 0x0000003f0900728c */ /* 0x000fc4000bf05300 */
[----:B------:R-:W-:Y:S02]  /*0dd0*/  UIADD3 UR9, UR60, 0x10400, URZ ;  /* 0x000104003c097890 */ /* 0x000fe4000fffe03f */
[----:B------:R-:W-:Y:S02]  /*0de0*/  UISETP.NE.AND UP2, UPT, UR4, 0x1, UPT ;  /* 0x000000010400788c */ /* 0x000fe4000bf45270 */
[----:B------:R-:W-:Y:S01]  /*0df0*/  USEL UR6, UR6, 0x1, UP0 ;  /* 0x0000000106067887 */ /* 0x000fe20008000000 */
[----:B------:R-:W-:Y:S01]  /*0e00*/  @UP1 ULDC UR4, c[0x0][0xdac] ;  /* 0x00036b0000041ab9 */ /* 0x000fe20000000800 */
[----:B------:R-:W-:Y:S02]  /*0e10*/  ULOP3.LUT UP3, URZ, UR9, 0x3ff, URZ, 0xc0, !UPT ;  /* 0x000003ff093f7892 */ /* 0x000fe4000f86c03f */
[----:B------:R-:W-:Y:S01]  /*0e20*/  UIMAD.WIDE.U32 UR4, UR13, UR4, URZ ;  /* 0x000000040d0472a5 */ /* 0x000fe2000f8e003f */
[----:B-1----:R-:W-:Y:S01]  /*0e30*/  R2UR UR7, R0 ;  /* 0x00000000000772ca */ /* 0x002fe200000e0000 */
[----:B------:R-:W-:Y:S01]  /*0e40*/  @UP1 ULDC UR12, c[0x0][0xdb0] ;  /* 0x00036c00000c1ab9 */ /* 0x000fe20000000800 */
[----:B------:R-:W-:Y:S01]  /*0e50*/  UMOV UR61, UR13 ;  /* 0x0000000d003d7c82 */ /* 0x000fe20008000000 */
[----:B--2---:R-:W-:Y:S01]  /*0e60*/  IMAD R89, R89, UR6, RZ ;  /* 0x0000000659597c24 */ /* 0x004fe2000f8e02ff */
[----:B------:R-:W-:Y:S01]  /*0e70*/  @UP1 USHF.R.U32.HI UR61, URZ, UR12, UR5 ;  /* 0x0000000c3f3d1299 */ /* 0x000fe20008011605 */
[----:B------:R-:W-:Y:S01]  /*0e80*/  PLOP3.LUT P0, PT, PT, PT, UP3, 0x80, 0x0 ;  /* 0x000000000000781c */ /* 0x000fe20003f0f038 */
[----:B------:R-:W-:Y:S01]  /*0e90*/  @UP2 ULDC.64 UR10, c[0x0][0xdb8] ;  /* 0x00036e00000a2ab9 */ /* 0x000fe20000000a00 */
[----:B------:R-:W-:Y:S01]  /*0ea0*/  VIADD R0, R89, 0x7f ;  /* 0x0000007f59007836 */ /* 0x000fe20000000000 */
[----:B------:R-:W-:-:S03]  /*0eb0*/  UIMAD.WIDE.U32 UR4, UR61, UR10, URZ ;  /* 0x0000000a3d0472a5 */ /* 0x000fc6000f8e003f */
[----:B------:R-:W-:Y:S01]  /*0ec0*/  UMOV UR36, UR61 ;  /* 0x0000003d00247c82 */ /* 0x000fe20008000000 */
[----:B------:R-:W-:Y:S01]  /*0ed0*/  SHF.R.S32.HI R3, RZ, 0x1f, R0 ;  /* 0x0000001fff037819 */ /* 0x000fe20000011400 */
[----:B------:R-:W-:Y:S02]  /*0ee0*/  ULEA.HI UR8, UR7, UR7, URZ, 0x1 ;  /* 0x0000000707087291 */ /* 0x000fe4000f8f083f */
[----:B------:R-:W-:Y:S01]  /*0ef0*/  UMOV UR4, UR13 ;  /* 0x0000000d00047c82 */ /* 0x000fe20008000000 */
[----:B------:R-:W-:Y:S01]  /*0f00*/  LEA.HI R3, R3, R0, RZ, 0x7 ;  /* 0x0000000003037211 */ /* 0x000fe200078f38ff */
[----:B------:R-:W-:Y:S01]  /*0f10*/  ULOP3.LUT UR8, UR8, 0x1e, URZ, 0xc0, !UPT ;  /* 0x0000001e08087892 */ /* 0x000fe2000f8ec03f */
[----:B------:R-:W-:Y:S01]  /*0f20*/  IMAD.U32 R184, RZ, RZ, UR4 ;  /* 0x00000004ffb87e24 */ /* 0x000fe2000f8e00ff */
[----:B------:R-:W-:Y:S01]  /*0f30*/  @UP2 USHF.R.U32.HI UR36, URZ, UR11, UR5 ;  /* 0x0000000b3f242299 */ /* 0x000fe20008011605 */
[----:B------:R-:W-:Y:S01]  /*0f40*/  SHF.R.S32.HI R189, RZ, 0x7, R3 ;  /* 0x00000007ffbd7819 */ /* 0x000fe20000011403 */
[----:B------:R-:W-:-:S04]  /*0f50*/  UIADD3 UR8, UR7, -UR8, URZ ;  /* 0x8000000807087290 */ /* 0x000fc8000fffe03f */
[----:B------:R-:W-:-:S04]  /*0f60*/  ULEA UR8, UR8, UR9, 0xd ;  /* 0x0000000908087291 */ /* 0x000fc8000f8e683f */
[----:B------:R-:W-:-:S04]  /*0f70*/  USHF.R.U32.HI UR8, URZ, 0x4, UR8 ;  /* 0x000000043f087899 */ /* 0x000fc80008011608 */
[----:B------:R-:W-:Y:S01]  /*0f80*/  ULOP3.LUT UR40, UR8, 0x3fff, URZ, 0xc0, !UPT ;  /* 0x00003fff08287892 */ /* 0x000fe2000f8ec03f */
[----:B------:R-:W-:Y:S11]  /*0f90*/  @!P0 BRA `(.L_x_9) ;  /* 0x0000000000408947 */ /* 0x000ff60003800000 */
[----:B------:R-:W-:Y:S01]  /*0fa0*/  MOV R0, 0x0 ;  /* 0x0000000000007802 */ /* 0x000fe20000000f00 */
[----:B------:R-:W-:Y:S01]  /*0fb0*/  ULDC.64 UR4, c[0x4][0x108] ;  /* 0x0100420000047ab9 */ /* 0x000fe20000000a00 */
[----:B------:R-:W-:Y:S01]  /*0fc0*/  ULDC.64 UR6, c[0x4][0x80] ;  /* 0x0100200000067ab9 */ /* 0x000fe20000000a00 */
[----:B------:R-:W-:Y:S01]  /*0fd0*/  IMAD.U32 R4, RZ, RZ, UR4 ;  /* 0x00000004ff047e24 */ /* 0x000fe2000f8e00ff */
[----:B------:R1:W2:Y:S01]  /*0fe0*/  LDC.64 R2, c[0x4][R0] ;  /* 0x0100000000027b82 */ /* 0x0002a20000000a00 */
[----:B------:R-:W-:Y:S01]  /*0ff0*/  MOV R5, UR5 ;  /* 0x0000000500057c02 */ /* 0x000fe20008000f00 */
[----:B------:R-:W-:Y:S01]  /*1000*/  ULDC.64 UR4, c[0x4][0x110] ;  /* 0x0100440000047ab9 */ /* 0x000fe20000000a00 */
[----:B------:R-:W-:Y:S02]  /*1010*/  IMAD.U32 R10, RZ, RZ, UR6 ;  /* 0x00000006ff0a7e24 */ /* 0x000fe4000f8e00ff */
[----:B------:R-:W-:Y:S02]  /*1020*/  IMAD.U32 R6, RZ, RZ, UR4 ;  /* 0x00000004ff067e24 */ /* 0x000fe4000f8e00ff */
[----:B------:R-:W-:-:S02]  /*1030*/  IMAD.U32 R7, RZ, RZ, UR5 ;  /* 0x00000005ff077e24 */ /* 0x000fc4000f8e00ff */
[----:B------:R-:W-:Y:S02]  /*1040*/  IMAD.U32 R11, RZ, RZ, UR7 ;  /* 0x00000007ff0b7e24 */ /* 0x000fe4000f8e00ff */
[----:B------:R-:W-:Y:S02]  /*1050*/  IMAD.MOV.U32 R8, RZ, RZ, 0x70 ;  /* 0x00000070ff087424 */ /* 0x000fe400078e00ff */
[----:B------:R-:W-:Y:S02]  /*1060*/  IMAD.MOV.U32 R12, RZ, RZ, 0x1 ;  /* 0x00000001ff0c7424 */ /* 0x000fe400078e00ff */
[----:B-1----:R-:W-:-:S07]  /*1070*/  IMAD.MOV.U32 R13, RZ, RZ, RZ ;  /* 0x000000ffff0d7224 */ /* 0x002fce00078e00ff */
[----:B------:R-:W-:-:S07]  /*1080*/  LEPC R20, `(.L_x_9) ;  /* 0x000000001014794e */ /* 0x000fce0000000000 */
[----:B--2---:R-:W-:Y:S05]  /*1090*/  CALL.ABS.NOINC R2 ;  /* 0x0000000002007343 */ /* 0x004fea0003c00000 */
.L_x_9:
[----:B------:R-:W-:Y:S02]  /*10a0*/  LOP3.LUT R0, R22, 0x1, RZ, 0xc0, !PT ;  /* 0x0000000116007812 */ /* 0x000fe400078ec0ff */
[----:B------:R-:W-:Y:S02]  /*10b0*/  ISETP.NE.AND P0, PT, R18, 0x3, PT ;  /* 0x000000031200780c */ /* 0x000fe40003f05270 */
[----:B------:R-:W-:-:S04]  /*10c0*/  SHF.L.U32 R0, R0, 0x1f, RZ ;  /* 0x0000001f00007819 */ /* 0x000fc800000006ff */
[----:B------:R-:W1:Y:S02]  /*10d0*/  SYNCS.PHASECHK.TRANS64.TRYWAIT P1, [UR60+0x34800], R0 ;  /* 0x03480000ff0075a7 */ /* 0x000e64000802017c */
[----:B-1----:R-:W-:Y:S05]  /*10e0*/  @!P1 BRA `(.L_x_10) ;  /* 0x0000009000849947 */ /* 0x002fea0003800000 */
.L_x_89:
[----:B------:R-:W-:Y:S05]  /*10f0*/  @!P0 BRA `(.L_x_11) ;  /* 0x0000000000048947 */ /* 0x000fea0003800000 */
[----:B------:R-:W-:Y:S01]  /*1100*/  BPT.TRAP 0x1 ;  /* 0x000000040000795c */ /* 0x000fe20000300000 */
.L_x_11:
[----:B-1----:R-:W-:Y:S02]  /*1110*/  IMAD.U32 R3, RZ, RZ, UR38 ;  /* 0x00000026ff037e24 */ /* 0x002fe4000f8e00ff */
[----:B------:R-:W-:-:S03]  /*1120*/  IMAD.U32 R0, RZ, RZ, UR39 ;  /* 0x00000027ff007e24 */ /* 0x000fc6000f8e00ff */
[----:B------:R-:W-:Y:S02]  /*1130*/  LEA R3, R3, UR60, 0x3 ;  /* 0x0000003c03037c11 */ /* 0x000fe4000f8e18ff */
[----:B------:R-:W-:-:S04]  /*1140*/  SHF.L.U32 R0, R0, 0x1f, RZ ;  /* 0x0000001f00007819 */ /* 0x000fc800000006ff */
[----:B------:R1:W2:Y:S01]  /*1150*/  SYNCS.PHASECHK.TRANS64.TRYWAIT P2, [R3+URZ+0x34830], R0 ;  /* 0x03483000030075a7 */ /* 0x0002a2000804017f */
[----:B------:R-:W-:Y:S05]  /*1160*/  @!P0 BRA `(.L_x_12) ;  /* 0x0000000000048947 */ /* 0x000fea0003800000 */
[----:B------:R-:W-:Y:S01]  /*1170*/  BPT.TRAP 0x1 ;  /* 0x000000040000795c */ /* 0x000fe20000300000 */
.L_x_12:
[----:B------:R-:W3:Y:S01]  /*1180*/  S2R R2, SR_TID.X ;  /* 0x0000000000027919 */ /* 0x000ee20000002100 */
[----:B------:R-:W-:Y:S01]  /*1190*/  IMAD.MOV.U32 R151, RZ, RZ, RZ ;  /* 0x000000ffff977224 */ /* 0x000fe200078e00ff */
[----:B---3--:R-:W-:-:S04]  /*11a0*/  LOP3.LUT R2, R2, 0x7f, RZ, 0xc0, !PT ;  /* 0x0000007f02027812 */ /* 0x008fc800078ec0ff */
[----:B------:R-:W-:Y:S01]  /*11b0*/  ISETP.NE.AND P1, PT, R2, RZ, PT ;  /* 0x000000ff0200720c */ /* 0x000fe20003f25270 */
[----:B--2---:R-:W-:-:S12]  /*11c0*/  @P2 BRA `(.L_x_13) ;  /* 0x0000000000082947 */ /* 0x004fd80003800000 */
[----:B------:R-:W2:Y:S02]  /*11d0*/  SYNCS.PHASECHK.TRANS64.TRYWAIT P2, [R3+URZ+0x34830], R0 ;  /* 0x03483000030075a7 */ /* 0x000ea4000804017f */
[----:B--2---:R-:W-:Y:S05]  /*11e0*/  @!P2 BRA `(.L_x_14) ;  /* 0x00000090005ca947 */ /* 0x004fea0003800000 */
.L_x_13:
[----:B------:R-:W-:Y:S05]  /*11f0*/  WARPSYNC.ALL ;  /* 0x0000000000007948 */ /* 0x000fea0003800000 */
[----:B------:R-:W-:Y:S01]  /*1200*/  UIADD3 UR4, UR60, 0x1c400, URZ ;  /* 0x0001c4003c047890 */ /* 0x000fe2000fffe03f */
[----:B------:R-:W-:Y:S01]  /*1210*/  WARPGROUP.ARRIVE ;  /* 0x00000000000079c5 */ /* 0x000fe20000000000 */
[----:B------:R-:W-:Y:S01]  /*1220*/  UMOV UR9, 0x40000040 ;  /* 0x4000004000097882 */ /* 0x000fe20000000000 */
[----:B------:R-:W-:Y:S01]  /*1230*/  UMOV UR11, 0x40000040 ;  /* 0x40000040000b7882 */ /* 0x000fe20000000000 */
[----:B------:R-:W-:Y:S01]  /*1240*/  USHF.R.U32.HI UR4, URZ, 0x4, UR4 ;  /* 0x000000043f047899 */ /* 0x000fe20008011604 */
[----:B------:R-:W-:Y:S01]  /*1250*/  IMAD.U32 R5, RZ, RZ, UR9 ;  /* 0x00000009ff057e24 */ /* 0x000fe2000f8e00ff */
[----:B------:R-:W-:Y:S01]  /*1260*/  UMOV UR57, 0x40000040 ;  /* 0x4000004000397882 */ /* 0x000fe20000000000 */
[----:B------:R-:W-:Y:S01]  /*1270*/  UMOV UR59, 0x40000040 ;  /* 0x40000040003b7882 */ /* 0x000fe20000000000 */
[----:B------:R-:W-:Y:S01]  /*1280*/  ULOP3.LUT UR4, UR4, 0x3fff, URZ, 0xc0, !UPT ;  /* 0x00003fff04047892 */ /* 0x000fe2000f8ec03f */
[----:B-12---:R-:W-:Y:S01]  /*1290*/  IMAD.IADD R0, R188, 0x1, R89 ;  /* 0x00000001bc007824 */ /* 0x006fe200078e0259 */
[----:B------:R-:W-:Y:S01]  /*12a0*/  UMOV UR53, 0x40000040 ;  /* 0x4000004000357882 */ /* 0x000fe20000000000 */
[----:B------:R-:W-:Y:S01]  /*12b0*/  UMOV UR55, 0x40000040 ;  /* 0x4000004000377882 */ /* 0x000fe20000000000 */
[----:B------:R-:W-:Y:S01]  /*12c0*/  ULOP3.LUT UR37, UR4, 0x10000, URZ, 0xfc, !UPT ;  /* 0x0001000004257892 */ /* 0x000fe2000f8efc3f */
[----:B------:R-:W-:Y:S01]  /*12d0*/  IMAD R6, R189, -0x80, R0 ;  /* 0xffffff80bd067824 */ /* 0x000fe200078e0200 */
[----:B------:R-:W-:Y:S01]  /*12e0*/  ULOP3.LUT UR4, UR40, 0x10000, URZ, 0xfc, !UPT ;  /* 0x0001000028047892 */ /* 0x000fe2000f8efc3f */
[----:B------:R-:W-:Y:S01]  /*12f0*/  P2R R88, PR, RZ, 0x2 ;  /* 0x00000002ff587803 */ /* 0x000fe20000000000 */
[----:B------:R-:W-:Y:S01]  /*1300*/  UIMAD UR5, UR38, 0xc00, UR37 ;  /* 0x00000c00260578a4 */ /* 0x000fe2000f8e0225 */
[----:B------:R-:W-:Y:S01]  /*1310*/  P2R R90, PR, RZ, 0x1 ;  /* 0x00000001ff5a7803 */ /* 0x000fe20000000000 */
[----:B------:R-:W-:Y:S01]  /*1320*/  UIADD3 UR56, UR4, 0x2, URZ ;  /* 0x0000000204387890 */ /* 0x000fe2000fffe03f */
[C---:B------:R-:W-:Y:S01]  /*1330*/  ISETP.GT.AND P4, PT, R6.reuse, RZ, PT ;  /* 0x000000ff0600720c */ /* 0x040fe20003f84270 */
[----:B------:R-:W-:Y:S01]  /*1340*/  UIADD3 UR58, UR5, 0x2, URZ ;  /* 0x00000002053a7890 */ /* 0x000fe2000fffe03f */
[C---:B------:R-:W-:Y:S01]  /*1350*/  ISETP.GT.AND P3, PT, R6.reuse, 0x1, PT ;  /* 0x000000010600780c */ /* 0x040fe20003f64270 */
[----:B------:R-:W-:Y:S01]  /*1360*/  UMOV UR8, UR4 ;  /* 0x0000000400087c82 */ /* 0x000fe20008000000 */
[----:B------:R-:W-:Y:S01]  /*1370*/  UMOV UR10, UR5 ;  /* 0x00000005000a7c82 */ /* 0x000fe20008000000 */
[----:B------:R-:W-:Y:S01]  /*1380*/  UIADD3 UR52, UR4, 0x4, URZ ;  /* 0x0000000404347890 */ /* 0x000fe2000fffe03f */
[----:B------:R-:W-:Y:S01]  /*1390*/  HGMMA.64x128x16.F32.BF16 R24, gdesc[UR8], RZ, !UPT, gsb0 ;  /* 0x01e00000081879f0 */ /* 0x000fe2000c0018ff */
[----:B------:R-:W-:Y:S01]  /*13a0*/  UIADD3 UR54, UR5, 0x4, URZ ;  /* 0x0000000405367890 */ /* 0x000fe2000fffe03f */
[----:B------:R-:W-:Y:S01]  /*13b0*/  MOV R4, UR8 ;  /* 0x0000000800047c02 */ /* 0x000fe20008000f00 */
[----:B------:R-:W-:Y:S01]  /*13c0*/  UIADD3 UR8, UR4, 0x6, URZ ;  /* 0x0000000604087890 */ /* 0x000fe2000fffe03f */
[C---:B------:R-:W-:Y:S01]  /*13d0*/  ISETP.GT.AND P2, PT, R6.reuse, 0x8, PT ;  /* 0x000000080600780c */ /* 0x040fe20003f44270 */
[----:B------:R-:W-:Y:S01]  /*13e0*/  UIADD3 UR10, UR5, 0x6, URZ ;  /* 0x00000006050a7890 */ /* 0x000fe2000fffe03f */
[C---:B------:R-:W-:Y:S01]  /*13f0*/  ISETP.GT.AND P6, PT, R6.reuse, 0x9, PT ;  /* 0x000000090600780c */ /* 0x040fe20003fc4270 */
[----:B------:R-:W-:Y:S01]  /*1400*/  UMOV UR9, 0x40000040 ;  /* 0x4000004000097882 */ /* 0x000fe20000000000 */
[----:B------:R-:W-:Y:S01]  /*1410*/  UMOV UR11, 0x40000040 ;  /* 0x40000040000b7882 */ /* 0x000fe20000000000 */
[----:B------:R-:W-:Y:S01]  /*1420*/  UIADD3 UR12, UR4, 0x400, URZ ;  /* 0x00000400040c7890 */ /* 0x000fe2000fffe03f */
[C---:B------:R-:W-:Y:S01]  /*1430*/  ISETP.GT.AND P5, PT, R6.reuse, 0x10, PT ;  /* 0x000000100600780c */ /* 0x040fe20003fa4270 */
[----:B------:R-:W-:Y:S01]  /*1440*/  UIADD3 UR14, UR5, 0x400, URZ ;  /* 0x00000400050e7890 */ /* 0x000fe2000fffe03f */
[C---:B------:R-:W-:Y:S01]  /*1450*/  ISETP.GT.AND P1, PT, R6.reuse, 0x59, PT ;  /* 0x000000590600780c */ /* 0x040fe20003f24270 */
[----:B------:R-:W-:Y:S01]  /*1460*/  UMOV UR13, 0x40000040 ;  /* 0x40000040000d7882 */ /* 0x000fe20000000000 */
[----:B------:R-:W-:Y:S01]  /*1470*/  UMOV UR15, 0x40000040 ;  /* 0x40000040000f7882 */ /* 0x000fe20000000000 */
[----:B------:R-:W-:Y:S01]  /*1480*/  UIADD3 UR16, UR4, 0x402, URZ ;  /* 0x0000040204107890 */ /* 0x000fe2000fffe03f */
[----:B------:R-:W-:Y:S01]  /*1490*/  ISETP.GT.AND P0, PT, R6, 0x60, PT ;  /* 0x000000600600780c */ /* 0x000fe20003f04270 */
[----:B------:R-:W-:Y:S01]  /*14a0*/  UIADD3 UR18, UR5, 0x402, URZ ;  /* 0x0000040205127890 */ /* 0x000fe2000fffe03f */
[--C-:B------:R-:W-:Y:S01]  /*14b0*/  IMAD.MOV.U32 R150, RZ, RZ, R151.reuse ;  /* 0x000000ffff967224 */ /* 0x100fe200078e0097 */
[----:B------:R-:W-:Y:S01]  /*14c0*/  UMOV UR17, 0x40000040 ;  /* 0x4000004000117882 */ /* 0x000fe20000000000 */
[----:B------:R-:W-:Y:S01]  /*14d0*/  UMOV UR19, 0x40000040 ;  /* 0x4000004000137882 */ /* 0x000fe20000000000 */
[----:B------:R-:W-:Y:S01]  /*14e0*/  UIADD3 UR20, UR4, 0x404, URZ ;  /* 0x0000040404147890 */ /* 0x000fe2000fffe03f */
[--C-:B------:R-:W-:Y:S01]  /*14f0*/  IMAD.MOV.U32 R148, RZ, RZ, R151.reuse ;  /* 0x000000ffff947224 */ /* 0x100fe200078e0097 */
[----:B------:R-:W-:Y:S01]  /*1500*/  UIADD3 UR22, UR5, 0x404, URZ ;  /* 0x0000040405167890 */ /* 0x000fe2000fffe03f */
[-C--:B------:R-:W-:Y:S01]  /*1510*/  MOV R146, R151.reuse ;  /* 0x0000009700927202 */ /* 0x080fe20000000f00 */
[----:B------:R-:W-:Y:S01]  /*1520*/  UMOV UR21, 0x40000040 ;  /* 0x4000004000157882 */ /* 0x000fe20000000000 */
[----:B------:R-:W-:Y:S01]  /*1530*/  UMOV UR23, 0x40000040 ;  /* 0x4000004000177882 */ /* 0x000fe20000000000 */
[----:B------:R-:W-:Y:S01]  /*1540*/  UIADD3 UR24, UR4, 0x406, URZ ;  /* 0x0000040604187890 */ /* 0x000fe2000fffe03f */
[--C-:B------:R-:W-:Y:S01]  /*1550*/  IMAD.MOV.U32 R144, RZ, RZ, R151.reuse ;  /* 0x000000ffff907224 */ /* 0x100fe200078e0097 */
[----:B------:R-:W-:Y:S01]  /*1560*/  UIADD3 UR26, UR5, 0x406, URZ ;  /* 0x00000406051a7890 */ /* 0x000fe2000fffe03f */
[--C-:B------:R-:W-:Y:S01]  /*1570*/  IMAD.MOV.U32 R142, RZ, RZ, R151.reuse ;  /* 0x000000ffff8e7224 */ /* 0x100fe200078e0097 */
        /* <DEDUP_REMOVED lines=26> */
[----:B------:R-:W-:Y:S01]  /*1720*/  ULDC UR4, c[0x0][0x988] ;  /* 0x0002620000047ab9 */ /* 0x000fe20000000800 */
[-C--:B------:R-:W-:Y:S01]  /*1730*/  MOV R124, R151.reuse ;  /* 0x00000097007c7202 */ /* 0x080fe20000000f00 */
[----:B------:R-:W-:Y:S01]  /*1740*/  IMAD.U32 R2, RZ, RZ, UR4 ;  /* 0x00000004ff027e24 */ /* 0x000fe2000f8e00ff */
[----:B------:R-:W-:Y:S01]  /*1750*/  MOV R102, R151 ;  /* 0x0000009700667202 */ /* 0x000fe20000000f00 */
[----:B------:R-:W-:-:S02]  /*1760*/  IMAD.MOV.U32 R122, RZ, RZ, R151 ;  /* 0x000000ffff7a7224 */ /* 0x000fc400078e0097 */
[--C-:B------:R-:W-:Y:S02]  /*1770*/  IMAD.MOV.U32 R120, RZ, RZ, R151.reuse ;  /* 0x000000ffff787224 */ /* 0x100fe400078e0097 */
[--C-:B------:R-:W-:Y:S02]  /*1780*/  IMAD.MOV.U32 R118, RZ, RZ, R151.reuse ;  /* 0x000000ffff767224 */ /* 0x100fe400078e0097 */
[--C-:B------:R-:W-:Y:S02]  /*1790*/  IMAD.MOV.U32 R116, RZ, RZ, R151.reuse ;  /* 0x000000ffff747224 */ /* 0x100fe400078e0097 */
[--C-:B------:R-:W-:Y:S02]  /*17a0*/  IMAD.MOV.U32 R114, RZ, RZ, R151.reuse ;  /* 0x000000ffff727224 */ /* 0x100fe400078e0097 */
[--C-:B------:R-:W-:Y:S02]  /*17b0*/  IMAD.MOV.U32 R112, RZ, RZ, R151.reuse ;  /* 0x000000ffff707224 */ /* 0x100fe400078e0097 */
        /* <DEDUP_REMOVED lines=8> */
[----:B------:R-:W-:Y:S01]  /*1840*/  IMAD.MOV.U32 R92, RZ, RZ, R151 ;  /* 0x000000ffff5c7224 */ /* 0x000fe200078e0097 */
[----:B------:R-:W-:Y:S02]  /*1850*/  WARPGROUP.DEPBAR.LE gsb0, 0x0 ;  /* 0x00008000000079c5 */ /* 0x000fe40000010000 */
[----:B------:R-:W-:-:S06]  /*1860*/  WARPGROUP.ARRIVE ;  /* 0x00000000000079c5 */ /* 0x000fcc0000000000 */
[----:B------:R-:W-:Y:S03]  /*1870*/  HGMMA.64x128x16.F32.BF16 R24, gdesc[UR56], R24, gsb0 ;  /* 0x01e00000381879f0 */ /* 0x000fe60008001818 */
[----:B------:R-:W-:Y:S02]  /*1880*/  WARPGROUP.DEPBAR.LE gsb0, 0x0 ;  /* 0x00008000000079c5 */ /* 0x000fe40000010000 */
[----:B------:R-:W-:-:S07]  /*1890*/  WARPGROUP.ARRIVE ;  /* 0x00000000000079c5 */ /* 0x000fce0000000000 */
        /* <DEDUP_REMOVED lines=29> */
[----:B------:R-:W-:Y:S02]  /*1a70*/  FSEL R9, R24, -INF , P4 ;  /* 0xff80000018097808 */ /* 0x000fe40002000000 */
[----:B------:R-:W-:Y:S02]  /*1a80*/  FSEL R8, R25, -INF , P3 ;  /* 0xff80000019087808 */ /* 0x000fe40001800000 */
[----:B------:R-:W-:Y:S02]  /*1a90*/  FSEL R91, R28, -INF , P2 ;  /* 0xff8000001c5b7808 */ /* 0x000fe40001000000 */
[----:B------:R-:W-:-:S02]  /*1aa0*/  FMNMX.FTZ R0, R9, R8, !PT ;  /* 0x0000000809007209 */ /* 0x000fc40007810000 */
[----:B------:R-:W-:Y:S02]  /*1ab0*/  FSEL R93, R29, -INF , P6 ;  /* 0xff8000001d5d7808 */ /* 0x000fe40003000000 */
[----:B------:R-:W-:Y:S02]  /*1ac0*/  FMNMX.FTZ R0, R91, R0, !PT ;  /* 0x000000005b007209 */ /* 0x000fe40007810000 */
[----:B------:R-:W-:Y:S02]  /*1ad0*/  FSEL R7, R26, -INF , P4 ;  /* 0xff8000001a077808 */ /* 0x000fe40002000000 */
[----:B------:R-:W-:Y:S02]  /*1ae0*/  ISETP.GT.AND P4, PT, R6, 0x11, PT ;  /* 0x000000110600780c */ /* 0x000fe40003f84270 */
[----:B------:R-:W-:Y:S02]  /*1af0*/  FSEL R95, R32, -INF , P5 ;  /* 0xff800000205f7808 */ /* 0x000fe40002800000 */
[----:B------:R-:W-:-:S02]  /*1b00*/  FMNMX.FTZ R0, R93, R0, !PT ;  /* 0x000000005d007209 */ /* 0x000fc40007810000 */
[----:B------:R-:W-:Y:S02]  /*1b10*/  FSEL R27, R27, -INF , P3 ;  /* 0xff8000001b1b7808 */ /* 0x000fe40001800000 */
[----:B------:R-:W-:Y:S02]  /*1b20*/  ISETP.GT.AND P3, PT, R6, 0x18, PT ;  /* 0x000000180600780c */ /* 0x000fe40003f64270 */
[----:B------:R-:W-:Y:S02]  /*1b30*/  FSEL R97, R33, -INF , P4 ;  /* 0xff80000021617808 */ /* 0x000fe40002000000 */
[----:B------:R-:W-:Y:S02]  /*1b40*/  FMNMX.FTZ R0, R95, R0, !PT ;  /* 0x000000005f007209 */ /* 0x000fe40007810000 */
[----:B------:R-:W-:Y:S02]  /*1b50*/  FSEL R11, R30, -INF , P2 ;  /* 0xff8000001e0b7808 */ /* 0x000fe40001000000 */
[----:B------:R-:W-:-:S02]  /*1b60*/  ISETP.GT.AND P2, PT, R6, 0x19, PT ;  /* 0x000000190600780c */ /* 0x000fc40003f44270 */
        /* <DEDUP_REMOVED lines=63> */
[----:B------:R-:W-:Y:S02]  /*1f60*/  FMNMX.FTZ R0, R129, R0, !PT ;  /* 0x0000000081007209 */ /* 0x000fe40007810000 */
[----:B------:R-:W-:Y:S02]  /*1f70*/  FSEL R133, R69, -INF , P1 ;  /* 0xff80000045857808 */ /* 0x000fe40000800000 */
[----:B------:R-:W-:-:S02]  /*1f80*/  FMNMX.FTZ R0, R131, R0, !PT ;  /* 0x0000000083007209 */ /* 0x000fc40007810000 */
[----:B------:R-:W-:Y:S02]  /*1f90*/  FSEL R135, R72, -INF , P0 ;  /* 0xff80000048877808 */ /* 0x000fe40000000000 */
[C---:B------:R-:W-:Y:S02]  /*1fa0*/  ISETP.GT.AND P1, PT, R6.reuse, 0x61, PT ;  /* 0x000000610600780c */ /* 0x040fe40003f24270 */
[----:B------:R-:W-:Y:S02]  /*1fb0*/  FMNMX.FTZ R0, R133, R0, !PT ;  /* 0x0000000085007209 */ /* 0x000fe40007810000 */
[----:B------:R-:W-:Y:S02]  /*1fc0*/  ISETP.GT.AND P0, PT, R6, 0x68, PT ;  /* 0x000000680600780c */ /* 0x000fe40003f04270 */
[----:B------:R-:W-:Y:S02]  /*1fd0*/  FSEL R41, R62, -INF , P6 ;  /* 0xff8000003e297808 */ /* 0x000fe40003000000 */
[----:B------:R-:W-:-:S02]  /*1fe0*/  FSEL R63, R63, -INF , P5 ;  /* 0xff8000003f3f7808 */ /* 0x000fc40002800000 */
[----:B------:R-:W-:Y:S02]  /*1ff0*/  FSEL R45, R66, -INF , P4 ;  /* 0xff800000422d7808 */ /* 0x000fe40002000000 */
[----:B------:R-:W-:Y:S02]  /*2000*/  FSEL R67, R67, -INF , P3 ;  /* 0xff80000043437808 */ /* 0x000fe40001800000 */
[----:B------:R-:W-:Y:S02]  /*2010*/  FSEL R137, R73, -INF , P1 ;  /* 0xff80000049897808 */ /* 0x000fe40000800000 */
[----:B------:R-:W-:Y:S02]  /*2020*/  P2R R26, PR, RZ, 0x2 ;  /* 0x00000002ff1a7803 */ /* 0x000fe40000000000 */
[----:B------:R-:W-:Y:S02]  /*2030*/  FMNMX.FTZ R0, R135, R0, !PT ;  /* 0x0000000087007209 */ /* 0x000fe40007810000 */
[----:B------:R-:W-:-:S02]  /*2040*/  FSEL R49, R70, -INF , P2 ;  /* 0xff80000046317808 */ /* 0x000fc40001000000 */
[----:B------:R-:W-:Y:S02]  /*2050*/  FSEL R139, R76, -INF , P0 ;  /* 0xff8000004c8b7808 */ /* 0x000fe40000000000 */
[----:B------:R-:W-:Y:S02]  /*2060*/  P2R R24, PR, RZ, 0x1 ;  /* 0x00000001ff187803 */ /* 0x000fe40000000000 */
[C---:B------:R-:W-:Y:S02]  /*2070*/  ISETP.GT.AND P2, PT, R6.reuse, 0x69, PT ;  /* 0x000000690600780c */ /* 0x040fe40003f44270 */
[C---:B------:R-:W-:Y:S02]  /*2080*/  ISETP.GT.AND P3, PT, R6.reuse, 0x70, PT ;  /* 0x000000700600780c */ /* 0x040fe40003f64270 */
[C---:B------:R-:W-:Y:S02]  /*2090*/  ISETP.GT.AND P4, PT, R6.reuse, 0x71, PT ;  /* 0x000000710600780c */ /* 0x040fe40003f84270 */
[----:B------:R-:W-:-:S02]  /*20a0*/  ISETP.GT.AND P5, PT, R6, 0x78, PT ;  /* 0x000000780600780c */ /* 0x000fc40003fa4270 */
[C---:B------:R-:W-:Y:S02]  /*20b0*/  ISETP.GT.AND P6, PT, R6.reuse, 0x79, PT ;  /* 0x000000790600780c */ /* 0x040fe40003fc4270 */
[C---:B------:R-:W-:Y:S02]  /*20c0*/  ISETP.GT.AND P0, PT, R6.reuse, 0x59, PT ;  /* 0x000000590600780c */ /* 0x040fe40003f04270 */
[----:B------:R-:W-:Y:S02]  /*20d0*/  ISETP.GT.AND P1, PT, R6, 0x60, PT ;  /* 0x000000600600780c */ /* 0x000fe40003f24270 */
[----:B------:R-:W-:Y:S02]  /*20e0*/  FMNMX.FTZ R6, R7, R27, !PT ;  /* 0x0000001b07067209 */ /* 0x000fe40007810000 */
[----:B------:R-:W-:Y:S02]  /*20f0*/  FMNMX.FTZ R0, R137, R0, !PT ;  /* 0x0000000089007209 */ /* 0x000fe40007810000 */
[----:B------:R-:W-:-:S02]  /*2100*/  FMNMX.FTZ R6, R11, R6, !PT ;  /* 0x000000060b067209 */ /* 0x000fc40007810000 */
[----:B------:R-:W-:Y:S02]  /*2110*/  FSEL R141, R77, -INF , P2 ;  /* 0xff8000004d8d7808 */ /* 0x000fe40001000000 */
[----:B------:R-:W-:Y:S02]  /*2120*/  FMNMX.FTZ R0, R139, R0, !PT ;  /* 0x000000008b007209 */ /* 0x000fe40007810000 */
[----:B------:R-:W-:Y:S02]  /*2130*/  FMNMX.FTZ R6, R31, R6, !PT ;  /* 0x000000061f067209 */ /* 0x000fe40007810000 */
[----:B------:R-:W-:Y:S02]  /*2140*/  FSEL R143, R80, -INF , P3 ;  /* 0xff800000508f7808 */ /* 0x000fe40001800000 */
        /* <DEDUP_REMOVED lines=11> */
[----:B------:R-:W-:Y:S02]  /*2200*/  FMNMX.FTZ R10, R149, R0, !PT ;  /* 0x00000000950a7209 */ /* 0x000fe40007810000 */
[----:B------:R-:W-:Y:S02]  /*2210*/  FMNMX.FTZ R6, R21, R6, !PT ;  /* 0x0000000615067209 */ /* 0x000fe40007810000 */
[----:B------:R-:W-:Y:S01]  /*2220*/  FSEL R71, R71, -INF , P0 ;  /* 0xff80000047477808 */ /* 0x000fe20000000000 */
[----:B------:R-:W1:Y:S01]  /*2230*/  SHFL.BFLY PT, R53, R10, 0x2, 0x1f ;  /* 0x0c401f000a357f89 */ /* 0x000e6200000e0000 */
[----:B------:R-:W-:-:S02]  /*2240*/  FMNMX.FTZ R6, R43, R6, !PT ;  /* 0x000000062b067209 */ /* 0x000fc40007810000 */
[----:B------:R-:W-:Y:S02]  /*2250*/  P2R R20, PR, RZ, 0x4 ;  /* 0x00000004ff147803 */ /* 0x000fe40000000000 */
[----:B------:R-:W-:Y:S02]  /*2260*/  FMNMX.FTZ R6, R25, R6, !PT ;  /* 0x0000000619067209 */ /* 0x000fe40007810000 */
[----:B------:R-:W-:Y:S02]  /*2270*/  ISETP.NE.AND P0, PT, R24, RZ, PT ;  /* 0x000000ff1800720c */ /* 0x000fe40003f05270 */
[----:B------:R-:W-:Y:S02]  /*2280*/  FMNMX.FTZ R6, R47, R6, !PT ;  /* 0x000000062f067209 */ /* 0x000fe40007810000 */
[----:B------:R-:W-:Y:S02]  /*2290*/  FSEL R57, R78, -INF , P0 ;  /* 0xff8000004e397808 */ /* 0x000fe40000000000 */
[----:B------:R-:W-:-:S02]  /*22a0*/  FMNMX.FTZ R6, R29, R6, !PT ;  /* 0x000000061d067209 */ /* 0x000fc40007810000 */
[----:B------:R-:W-:Y:S02]  /*22b0*/  FSEL R87, R87, -INF , P6 ;  /* 0xff80000057577808 */ /* 0x000fe40003000000 */
[----:B------:R-:W-:Y:S02]  /*22c0*/  FMNMX.FTZ R6, R51, R6, !PT ;  /* 0x0000000633067209 */ /* 0x000fe40007810000 */
[----:B------:R-:W-:Y:S01]  /*22d0*/  ISETP.NE.AND P0, PT, R90, RZ, PT ;  /* 0x000000ff5a00720c */ /* 0x000fe20003f05270 */
[----:B------:R-:W-:Y:S01]  /*22e0*/  IMAD.MOV.U32 R90, RZ, RZ, R151 ;  /* 0x000000ffff5a7224 */ /* 0x000fe200078e0097 */
[----:B------:R-:W-:Y:S02]  /*22f0*/  FMNMX.FTZ R6, R33, R6, !PT ;  /* 0x0000000621067209 */ /* 0x000fe40007810000 */
[----:B-1----:R-:W-:Y:S02]  /*2300*/  FMNMX.FTZ R12, R10, R53, !PT ;  /* 0x000000350a0c7209 */ /* 0x002fe40007810000 */
[----:B------:R-:W-:-:S03]  /*2310*/  FMNMX.FTZ R6, R55, R6, !PT ;  /* 0x0000000637067209 */ /* 0x000fc60007810000 */
[----:B------:R-:W1:Y:S01]  /*2320*/  SHFL.BFLY PT, R53, R12, 0x1, 0x1f ;  /* 0x0c201f000c357f89 */ /* 0x000e6200000e0000 */
[----:B------:R-:W-:-:S04]  /*2330*/  FMNMX.FTZ R6, R37, R6, !PT ;  /* 0x0000000625067209 */ /* 0x000fc80007810000 */
[----:B------:R-:W-:-:S04]  /*2340*/  FMNMX.FTZ R6, R59, R6, !PT ;  /* 0x000000063b067209 */ /* 0x000fc80007810000 */
[----:B------:R-:W-:-:S04]  /*2350*/  FMNMX.FTZ R6, R41, R6, !PT ;  /* 0x0000000629067209 */ /* 0x000fc80007810000 */
[----:B------:R-:W-:-:S04]  /*2360*/  FMNMX.FTZ R6, R63, R6, !PT ;  /* 0x000000063f067209 */ /* 0x000fc80007810000 */
[----:B------:R-:W-:-:S04]  /*2370*/  FMNMX.FTZ R6, R45, R6, !PT ;  /* 0x000000062d067209 */ /* 0x000fc80007810000 */
[----:B------:R-:W-:Y:S02]  /*2380*/  FMNMX.FTZ R6, R67, R6, !PT ;  /* 0x0000000643067209 */ /* 0x000fe40007810000 */
[----:B-1----:R-:W-:Y:S02]  /*2390*/  FMNMX.FTZ R0, R12, R53, !PT ;  /* 0x000000350c007209 */ /* 0x002fe40007810000 */
[----:B------:R-:W-:Y:S02]  /*23a0*/  FMNMX.FTZ R6, R49, R6, !PT ;  /* 0x0000000631067209 */ /* 0x000fe40007810000 */
[----:B------:R-:W-:Y:S01]  /*23b0*/  FSEL R53, R74, -INF , P1 ;  /* 0xff8000004a357808 */ /* 0x000fe20000800000 */
[----:B------:R-:W-:Y:S01]  /*23c0*/  FMUL.FTZ R14, R0, R2 ;  /* 0x00000002000e7220 */ /* 0x000fe20000410000 */
[----:B------:R-:W-:Y:S02]  /*23d0*/  ISETP.NE.AND P1, PT, R26, RZ, PT ;  /* 0x000000ff1a00720c */ /* 0x000fe40003f25270 */
[----:B------:R-:W-:-:S02]  /*23e0*/  FMNMX.FTZ R6, R71, R6, !PT ;  /* 0x0000000647067209 */ /* 0x000fc40007810000 */
[----:B------:R-:W-:Y:S02]  /*23f0*/  FSETP.NEU.FTZ.AND P2, PT, R0, -INF , PT ;  /* 0xff8000000000780b */ /* 0x000fe40003f5d000 */
[----:B------:R-:W-:Y:S02]  /*2400*/  FSEL R75, R75, -INF , P1 ;  /* 0xff8000004b4b7808 */ /* 0x000fe40000800000 */
[----:B------:R-:W-:Y:S02]  /*2410*/  FMNMX.FTZ R6, R53, R6, !PT ;  /* 0x0000000635067209 */ /* 0x000fe40007810000 */
[----:B------:R-:W-:Y:S02]  /*2420*/  FSEL R14, R14, RZ, P2 ;  /* 0x000000ff0e0e7208 */ /* 0x000fe40001000000 */
[----:B------:R-:W-:Y:S02]  /*2430*/  ISETP.NE.AND P2, PT, R20, RZ, PT ;  /* 0x000000ff1400720c */ /* 0x000fe40003f45270 */
[----:B------:R-:W-:Y:S01]  /*2440*/  FMNMX.FTZ R6, R75, R6, !PT ;  /* 0x000000064b067209 */ /* 0x000fe20007810000 */
[-CC-:B------:R-:W-:Y:S01]  /*2450*/  FFMA.FTZ R182, R91, R2.reuse, -R14.reuse ;  /* 0x000000025bb67223 */ /* 0x180fe2000001080e */
[----:B------:R-:W-:Y:S01]  /*2460*/  FSEL R91, R79, -INF , P2 ;  /* 0xff8000004f5b7808 */ /* 0x000fe20001000000 */
[--C-:B------:R-:W-:Y:S01]  /*2470*/  FFMA.FTZ R65, R93, R2, -R14.reuse ;  /* 0x000000025d417223 */ /* 0x100fe2000001080e */
        /* <DEDUP_REMOVED lines=9> */
[----:B------:R-:W-:Y:S01]  /*2510*/  MUFU.EX2 R182, R182 ;  /* 0x000000b600b67308 */ /* 0x000fe20000000800 */
[----:B------:R-:W-:Y:S01]  /*2520*/  FSEL R97, R86, -INF , P5 ;  /* 0xff80000056617808 */ /* 0x000fe20002800000 */
[--C-:B------:R-:W-:Y:S01]  /*2530*/  FFMA.FTZ R178, R99, R2, -R14.reuse ;  /* 0x0000000263b27223 */ /* 0x100fe2000001080e */
[----:B------:R-:W-:Y:S01]  /*2540*/  FMNMX.FTZ R6, R95, R6, !PT ;  /* 0x000000065f067209 */ /* 0x000fe20007810000 */
[-CC-:B------:R-:W-:Y:S01]  /*2550*/  FFMA.FTZ R73, R101, R2.reuse, -R14.reuse ;  /* 0x0000000265497223 */ /* 0x180fe2000001080e */
[-CC-:B------:R-:W-:Y:S01]  /*2560*/  FFMA.FTZ R172, R103, R2.reuse, -R14.reuse ;  /* 0x0000000267ac7223 */ /* 0x180fe2000001080e */
[--C-:B------:R-:W-:Y:S01]  /*2570*/  FFMA.FTZ R77, R105, R2, -R14.reuse ;  /* 0x00000002694d7223 */ /* 0x100fe2000001080e */
[----:B------:R-:W-:Y:S01]  /*2580*/  FMNMX.FTZ R6, R97, R6, !PT ;  /* 0x0000000661067209 */ /* 0x000fe20007810000 */
[----:B------:R-:W-:Y:S01]  /*2590*/  MUFU.EX2 R180, R180 ;  /* 0x000000b400b47308 */ /* 0x000fe20000000800 */
[-CC-:B------:R-:W-:Y:S01]  /*25a0*/  FFMA.FTZ R174, R107, R2.reuse, -R14.reuse ;  /* 0x000000026bae7223 */ /* 0x180fe2000001080e */
[--C-:B------:R-:W-:Y:S01]  /*25b0*/  FFMA.FTZ R81, R109, R2, -R14.reuse ;  /* 0x000000026d517223 */ /* 0x100fe2000001080e */
[----:B------:R-:W-:Y:S01]  /*25c0*/  FMNMX.FTZ R6, R87, R6, !PT ;  /* 0x0000000657067209 */ /* 0x000fe20007810000 */
[-CC-:B------:R-:W-:Y:S01]  /*25d0*/  FFMA.FTZ R168, R111, R2.reuse, -R14.reuse ;  /* 0x000000026fa87223 */ /* 0x180fe2000001080e */
[-CC-:B------:R-:W-:Y:S01]  /*25e0*/  FFMA.FTZ R85, R113, R2.reuse, -R14.reuse ;  /* 0x0000000271557223 */ /* 0x180fe2000001080e */
[-CC-:B------:R-:W-:Y:S01]  /*25f0*/  FFMA.FTZ R170, R115, R2.reuse, -R14.reuse ;  /* 0x0000000273aa7223 */ /* 0x180fe2000001080e */
[----:B------:R-:W-:Y:S01]  /*2600*/  ISETP.NE.AND P1, PT, R88, RZ, PT ;  /* 0x000000ff5800720c */ /* 0x000fe20003f25270 */
[----:B------:R-:W1:Y:S01]  /*2610*/  SHFL.BFLY PT, R9, R6, 0x2, 0x1f ;  /* 0x0c401f0006097f89 */ /* 0x000e6200000e0000 */
[----:B------:R-:W2:Y:S01]  /*2620*/  MUFU.EX2 R61, R61 ;  /* 0x0000003d003d7308 */ /* 0x000ea20000000800 */
[-CC-:B------:R-:W-:Y:S01]  /*2630*/  FFMA.FTZ R117, R117, R2.reuse, -R14.reuse ;  /* 0x0000000275757223 */ /* 0x180fe2000001080e */
[-CC-:B------:R-:W-:Y:S01]  /*2640*/  FFMA.FTZ R152, R119, R2.reuse, -R14.reuse ;  /* 0x0000000277987223 */ /* 0x180fe2000001080e */
[-CC-:B------:R-:W-:Y:S01]  /*2650*/  FFMA.FTZ R83, R121, R2.reuse, -R14.reuse ;  /* 0x0000000279537223 */ /* 0x180fe2000001080e */
[-CC-:B------:R-:W-:Y:S01]  /*2660*/  FFMA.FTZ R154, R123, R2.reuse, -R14.reuse ;  /* 0x000000027b9a7223 */ /* 0x180fe2000001080e */
[-CC-:B------:R-:W-:Y:S01]  /*2670*/  FFMA.FTZ R125, R125, R2.reuse, -R14.reuse ;  /* 0x000000027d7d7223 */ /* 0x180fe2000001080e */
[-CC-:B------:R-:W-:Y:S01]  /*2680*/  FFMA.FTZ R127, R127, R2.reuse, -R14.reuse ;  /* 0x000000027f7f7223 */ /* 0x180fe2000001080e */
[-CC-:B------:R-:W-:Y:S01]  /*2690*/  FFMA.FTZ R129, R129, R2.reuse, -R14.reuse ;  /* 0x0000000281817223 */ /* 0x180fe2000001080e */
[----:B------:R-:W3:Y:S01]  /*26a0*/  MUFU.EX2 R65, R65 ;  /* 0x0000004100417308 */ /* 0x000ee20000000800 */
[-CC-:B------:R-:W-:Y:S01]  /*26b0*/  FFMA.FTZ R131, R131, R2.reuse, -R14.reuse ;  /* 0x0000000283837223 */ /* 0x180fe2000001080e */
[----:B------:R-:W-:Y:S01]  /*26c0*/  FFMA.FTZ R133, R133, R2, -R14 ;  /* 0x0000000285857223 */ /* 0x000fe2000001080e */
[----:B------:R-:W-:-:S02]  /*26d0*/  @!P1 VIADD R3, R3, 0x34840 ;  /* 0x0003484003039836 */ /* 0x000fc40000000000 */
[-CC-:B------:R-:W-:Y:S01]  /*26e0*/  FFMA.FTZ R135, R135, R2.reuse, -R14.reuse ;  /* 0x0000000287877223 */ /* 0x180fe2000001080e */
[-CC-:B------:R-:W-:Y:S01]  /*26f0*/  FFMA.FTZ R137, R137, R2.reuse, -R14.reuse ;  /* 0x0000000289897223 */ /* 0x180fe2000001080e */
[-CC-:B------:R-:W-:Y:S01]  /*2700*/  FFMA.FTZ R139, R139, R2.reuse, -R14.reuse ;  /* 0x000000028b8b7223 */ /* 0x180fe2000001080e */
[-CC-:B------:R-:W-:Y:S01]  /*2710*/  FFMA.FTZ R141, R141, R2.reuse, -R14.reuse ;  /* 0x000000028d8d7223 */ /* 0x180fe2000001080e */
[----:B------:R-:W4:Y:S01]  /*2720*/  MUFU.EX2 R176, R176 ;  /* 0x000000b000b07308 */ /* 0x000f220000000800 */
[----:B------:R-:W-:Y:S01]  /*2730*/  @!P1 PRMT R3, RZ, 0x654, R3 ;  /* 0x00000654ff039816 */ /* 0x000fe20000000003 */
[-CC-:B------:R-:W-:Y:S01]  /*2740*/  FFMA.FTZ R143, R143, R2.reuse, -R14.reuse ;  /* 0x000000028f8f7223 */ /* 0x180fe2000001080e */
[-CC-:B------:R-:W-:Y:S01]  /*2750*/  FFMA.FTZ R145, R145, R2.reuse, -R14.reuse ;  /* 0x0000000291917223 */ /* 0x180fe2000001080e */
[-CC-:B------:R-:W-:Y:S01]  /*2760*/  FFMA.FTZ R147, R147, R2.reuse, -R14.reuse ;  /* 0x0000000293937223 */ /* 0x180fe2000001080e */
[----:B------:R5:W-:Y:S01]  /*2770*/  @!P1 SYNCS.ARRIVE.TRANS64.RED.A1T0 RZ, [R3+URZ], RZ ;  /* 0x000000ff03ff99a7 */ /* 0x000be2000810043f */
[----:B------:R-:W-:Y:S01]  /*2780*/  FFMA.FTZ R14, R149, R2, -R14 ;  /* 0x00000002950e7223 */ /* 0x000fe2000001080e */
[----:B-1----:R-:W-:Y:S01]  /*2790*/  FMNMX.FTZ R8, R6, R9, !PT ;  /* 0x0000000906087209 */ /* 0x002fe20007810000 */
[----:B------:R-:W1:Y:S01]  /*27a0*/  MUFU.EX2 R69, R69 ;  /* 0x0000004500457308 */ /* 0x000e620000000800 */
[--C-:B------:R-:W-:Y:S01]  /*27b0*/  IMAD.MOV.U32 R149, RZ, RZ, R151.reuse ;  /* 0x000000ffff957224 */ /* 0x100fe200078e0097 */
[----:B------:R-:W-:Y:S01]  /*27c0*/  MOV R113, R151 ;  /* 0x0000009700717202 */ /* 0x000fe20000000f00 */
[--C-:B------:R-:W-:Y:S01]  /*27d0*/  IMAD.MOV.U32 R123, RZ, RZ, R151.reuse ;  /* 0x000000ffff7b7224 */ /* 0x100fe200078e0097 */
[----:B------:R-:W2:Y:S01]  /*27e0*/  SHFL.BFLY PT, R9, R8, 0x1, 0x1f ;  /* 0x0c201f0008097f89 */ /* 0x000ea200000e0000 */
[----:B------:R-:W-:-:S02]  /*27f0*/  IMAD.MOV.U32 R121, RZ, RZ, R151 ;  /* 0x000000ffff797224 */ /* 0x000fc400078e0097 */
[--C-:B------:R-:W-:Y:S01]  /*2800*/  IMAD.MOV.U32 R119, RZ, RZ, R151.reuse ;  /* 0x000000ffff777224 */ /* 0x100fe200078e0097 */
[----:B------:R-:W-:Y:S01]  /*2810*/  MUFU.EX2 R178, R178 ;  /* 0x000000b200b27308 */ /* 0x000fe20000000800 */
[--C-:B------:R-:W-:Y:S02]  /*2820*/  IMAD.MOV.U32 R115, RZ, RZ, R151.reuse ;  /* 0x000000ffff737224 */ /* 0x100fe400078e0097 */
[--C-:B------:R-:W-:Y:S02]  /*2830*/  IMAD.MOV.U32 R111, RZ, RZ, R151.reuse ;  /* 0x000000ffff6f7224 */ /* 0x100fe400078e0097 */
[--C-:B------:R-:W-:Y:S02]  /*2840*/  IMAD.MOV.U32 R109, RZ, RZ, R151.reuse ;  /* 0x000000ffff6d7224 */ /* 0x100fe400078e0097 */
[--C-:B------:R-:W-:Y:S01]  /*2850*/  IMAD.MOV.U32 R107, RZ, RZ, R151.reuse ;  /* 0x000000ffff6b7224 */ /* 0x100fe200078e0097 */
[----:B------:R-:W-:Y:S01]  /*2860*/  MUFU.EX2 R73, R73 ;  /* 0x0000004900497308 */ /* 0x000fe20000000800 */
[----:B------:R-:W-:-:S02]  /*2870*/  IMAD.MOV.U32 R105, RZ, RZ, R151 ;  /* 0x000000ffff697224 */ /* 0x000fc400078e0097 */
[--C-:B------:R-:W-:Y:S02]  /*2880*/  IMAD.MOV.U32 R103, RZ, RZ, R151.reuse ;  /* 0x000000ffff677224 */ /* 0x100fe400078e0097 */
[--C-:B------:R-:W-:Y:S02]  /*2890*/  IMAD.MOV.U32 R101, RZ, RZ, R151.reuse ;  /* 0x000000ffff657224 */ /* 0x100fe400078e0097 */
[--C-:B------:R-:W-:Y:S01]  /*28a0*/  IMAD.MOV.U32 R99, RZ, RZ, R151.reuse ;  /* 0x000000ffff637224 */ /* 0x100fe200078e0097 */
[----:B------:R-:W-:Y:S01]  /*28b0*/  MUFU.EX2 R172, R172 ;  /* 0x000000ac00ac7308 */ /* 0x000fe20000000800 */
[----:B------:R-:W-:Y:S01]  /*28c0*/  IMAD.MOV.U32 R88, RZ, RZ, R151 ;  /* 0x000000ffff587224 */ /* 0x000fe200078e0097 */
[----:B--2---:R-:W-:-:S04]  /*28d0*/  FMNMX.FTZ R9, R8, R9, !PT ;  /* 0x0000000908097209 */ /* 0x004fc80007810000 */
[C---:B------:R-:W-:Y:S01]  /*28e0*/  FSETP.NEU.FTZ.AND P2, PT, R9.reuse, -INF , PT ;  /* 0xff8000000900780b */ /* 0x040fe20003f5d000 */
[-C--:B------:R-:W-:Y:S01]  /*28f0*/  FMUL.FTZ R6, R9, R2.reuse ;  /* 0x0000000209067220 */ /* 0x080fe20000410000 */
[----:B------:R-:W-:Y:S04]  /*2900*/  MUFU.EX2 R77, R77 ;  /* 0x0000004d004d7308 */ /* 0x000fe80000000800 */
[----:B------:R-:W-:Y:S02]  /*2910*/  FSEL R6, R6, RZ, P2 ;  /* 0x000000ff06067208 */ /* 0x000fe40001000000 */
[----:B------:R-:W-:Y:S01]  /*2920*/  ISETP.GE.AND P2, PT, R89, 0x81, PT ;  /* 0x000000815900780c */ /* 0x000fe20003f46270 */
[----:B------:R-:W-:Y:S01]  /*2930*/  IMAD.MOV.U32 R89, RZ, RZ, R151 ;  /* 0x000000ffff597224 */ /* 0x000fe200078e0097 */
[----:B------:R-:W-:Y:S01]  /*2940*/  MUFU.EX2 R174, R174 ;  /* 0x000000ae00ae7308 */ /* 0x000fe20000000800 */
[-CC-:B------:R-:W-:Y:S01]  /*2950*/  FFMA.FTZ R27, R27, R2.reuse, -R6.reuse ;  /* 0x000000021b1b7223 */ /* 0x180fe20000010806 */
[-CC-:B------:R-:W-:Y:S01]  /*2960*/  FFMA.FTZ R7, R7, R2.reuse, -R6.reuse ;  /* 0x0000000207077223 */ /* 0x180fe20000010806 */
[-CC-:B------:R-:W-:Y:S01]  /*2970*/  FFMA.FTZ R11, R11, R2.reuse, -R6.reuse ;  /* 0x000000020b0b7223 */ /* 0x180fe20000010806 */
[-CC-:B------:R-:W-:Y:S01]  /*2980*/  FFMA.FTZ R31, R31, R2.reuse, -R6.reuse ;  /* 0x000000021f1f7223 */ /* 0x180fe20000010806 */
[-CC-:B------:R-:W-:Y:S01]  /*2990*/  FFMA.FTZ R13, R13, R2.reuse, -R6.reuse ;  /* 0x000000020d0d7223 */ /* 0x180fe20000010806 */
[-CC-:B------:R-:W-:Y:S01]  /*29a0*/  FFMA.FTZ R35, R35, R2.reuse, -R6.reuse ;  /* 0x0000000223237223 */ /* 0x180fe20000010806 */
[-CC-:B------:R-:W-:Y:S01]  /*29b0*/  FFMA.FTZ R15, R15, R2.reuse, -R6.reuse ;  /* 0x000000020f0f7223 */ /* 0x180fe20000010806 */
[----:B------:R2:W-:Y:S01]  /*29c0*/  MUFU.EX2 R8, R27 ;  /* 0x0000001b00087308 */ /* 0x0005e20000000800 */
[-CC-:B------:R-:W-:Y:S01]  /*29d0*/  FFMA.FTZ R39, R39, R2.reuse, -R6.reuse ;  /* 0x0000000227277223 */ /* 0x180fe20000010806 */
[-CC-:B------:R-:W-:Y:S01]  /*29e0*/  FFMA.FTZ R21, R21, R2.reuse, -R6.reuse ;  /* 0x0000000215157223 */ /* 0x180fe20000010806 */
[-CC-:B------:R-:W-:Y:S01]  /*29f0*/  FFMA.FTZ R43, R43, R2.reuse, -R6.reuse ;  /* 0x000000022b2b7223 */ /* 0x180fe20000010806 */
[-CC-:B------:R-:W-:Y:S01]  /*2a00*/  FFMA.FTZ R25, R25, R2.reuse, -R6.reuse ;  /* 0x0000000219197223 */ /* 0x180fe20000010806 */
[-CC-:B------:R-:W-:Y:S01]  /*2a10*/  FFMA.FTZ R47, R47, R2.reuse, -R6.reuse ;  /* 0x000000022f2f7223 */ /* 0x180fe20000010806 */
[-CC-:B------:R-:W-:Y:S01]  /*2a20*/  FFMA.FTZ R29, R29, R2.reuse, -R6.reuse ;  /* 0x000000021d1d7223 */ /* 0x180fe20000010806 */
[-CC-:B------:R-:W-:Y:S01]  /*2a30*/  FFMA.FTZ R51, R51, R2.reuse, -R6.reuse ;  /* 0x0000000233337223 */ /* 0x180fe20000010806 */
[----:B------:R-:W5:Y:S01]  /*2a40*/  MUFU.EX2 R7, R7 ;  /* 0x0000000700077308 */ /* 0x000f620000000800 */
[----:B--2---:R-:W-:Y:S01]  /*2a50*/  FADD.FTZ R27, R180, R61 ;  /* 0x0000003db41b7221 */ /* 0x004fe20000010000 */
[-CC-:B------:R-:W-:Y:S01]  /*2a60*/  FFMA.FTZ R33, R33, R2.reuse, -R6.reuse ;  /* 0x0000000221217223 */ /* 0x180fe20000010806 */
[-CC-:B------:R-:W-:Y:S01]  /*2a70*/  FFMA.FTZ R55, R55, R2.reuse, -R6.reuse ;  /* 0x0000000237377223 */ /* 0x180fe20000010806 */
[-CC-:B------:R-:W-:Y:S01]  /*2a80*/  FFMA.FTZ R37, R37, R2.reuse, -R6.reuse ;  /* 0x0000000225257223 */ /* 0x180fe20000010806 */
[----:B------:R-:W-:Y:S01]  /*2a90*/  FADD.FTZ R32, R182, R27 ;  /* 0x0000001bb6207221 */ /* 0x000fe20000010000 */
[-CC-:B------:R-:W-:Y:S01]  /*2aa0*/  FFMA.FTZ R59, R59, R2.reuse, -R6.reuse ;  /* 0x000000023b3b7223 */ /* 0x180fe20000010806 */
[-C--:B------:R-:W-:Y:S01]  /*2ab0*/  FFMA.FTZ R41, R41, R2.reuse, -R6 ;  /* 0x0000000229297223 */ /* 0x080fe20000010806 */
[----:B------:R-:W2:Y:S01]  /*2ac0*/  MUFU.EX2 R11, R11 ;  /* 0x0000000b000b7308 */ /* 0x000ea20000000800 */
[----:B---3--:R-:W-:Y:S01]  /*2ad0*/  FADD.FTZ R27, R65, R32 ;  /* 0x00000020411b7221 */ /* 0x008fe20000010000 */
[-CC-:B------:R-:W-:Y:S01]  /*2ae0*/  FFMA.FTZ R63, R63, R2.reuse, -R6.reuse ;  /* 0x000000023f3f7223 */ /* 0x180fe20000010806 */
[-CC-:B------:R-:W-:Y:S01]  /*2af0*/  FFMA.FTZ R45, R45, R2.reuse, -R6.reuse ;  /* 0x000000022d2d7223 */ /* 0x180fe20000010806 */
[-CC-:B------:R-:W-:Y:S01]  /*2b00*/  FFMA.FTZ R67, R67, R2.reuse, -R6.reuse ;  /* 0x0000000243437223 */ /* 0x180fe20000010806 */
[----:B----4-:R-:W-:Y:S01]  /*2b10*/  FADD.FTZ R34, R176, R27 ;  /* 0x0000001bb0227221 */ /* 0x010fe20000010000 */
[-CC-:B------:R-:W-:Y:S01]  /*2b20*/  FFMA.FTZ R49, R49, R2.reuse, -R6.reuse ;  /* 0x0000000231317223 */ /* 0x180fe20000010806 */
[-C--:B------:R-:W-:Y:S01]  /*2b30*/  FFMA.FTZ R71, R71, R2.reuse, -R6 ;  /* 0x0000000247477223 */ /* 0x080fe20000010806 */
[----:B------:R3:W4:Y:S01]  /*2b40*/  MUFU.EX2 R10, R31 ;  /* 0x0000001f000a7308 */ /* 0x0007220000000800 */
[----:B-1----:R-:W-:Y:S01]  /*2b50*/  FADD.FTZ R27, R69, R34 ;  /* 0x00000022451b7221 */ /* 0x002fe20000010000 */
[----:B-----5:R-:W-:Y:S01]  /*2b60*/  FADD.FTZ R34, R7, R8 ;  /* 0x0000000807227221 */ /* 0x020fe20000010000 */
[-CC-:B------:R-:W-:Y:S01]  /*2b70*/  FFMA.FTZ R53, R53, R2.reuse, -R6.reuse ;  /* 0x0000000235357223 */ /* 0x180fe20000010806 */
[-CC-:B------:R-:W-:Y:S01]  /*2b80*/  FFMA.FTZ R75, R75, R2.reuse, -R6.reuse ;  /* 0x000000024b4b7223 */ /* 0x180fe20000010806 */
[----:B------:R-:W-:Y:S01]  /*2b90*/  FADD.FTZ R36, R178, R27 ;  /* 0x0000001bb2247221 */ /* 0x000fe20000010000 */
[-CC-:B------:R-:W-:Y:S01]  /*2ba0*/  FFMA.FTZ R57, R57, R2.reuse, -R6.reuse ;  /* 0x0000000239397223 */ /* 0x180fe20000010806 */
[-C--:B------:R-:W-:Y:S01]  /*2bb0*/  FFMA.FTZ R91, R91, R2.reuse, -R6 ;  /* 0x000000025b5b7223 */ /* 0x080fe20000010806 */
[----:B------:R-:W1:Y:S01]  /*2bc0*/  MUFU.EX2 R13, R13 ;  /* 0x0000000d000d7308 */ /* 0x000e620000000800 */
[----:B---3--:R-:W-:Y:S01]  /*2bd0*/  FADD.FTZ R31, R73, R36 ;  /* 0x00000024491f7221 */ /* 0x008fe20000010000 */
[----:B--2---:R-:W-:Y:S01]  /*2be0*/  FADD.FTZ R27, R11, R34 ;  /* 0x000000220b1b7221 */ /* 0x004fe20000010000 */
[-CC-:B------:R-:W-:Y:S01]  /*2bf0*/  FFMA.FTZ R93, R93, R2.reuse, -R6.reuse ;  /* 0x000000025d5d7223 */ /* 0x180fe20000010806 */
[-CC-:B------:R-:W-:Y:S01]  /*2c00*/  FFMA.FTZ R95, R95, R2.reuse, -R6.reuse ;  /* 0x000000025f5f7223 */ /* 0x180fe20000010806 */
[----:B------:R-:W-:Y:S01]  /*2c10*/  FADD.FTZ R38, R172, R31 ;  /* 0x0000001fac267221 */ /* 0x000fe20000010000 */
[-CC-:B------:R-:W-:Y:S01]  /*2c20*/  FFMA.FTZ R97, R97, R2.reuse, -R6.reuse ;  /* 0x0000000261617223 */ /* 0x180fe20000010806 */
[----:B------:R-:W-:Y:S01]  /*2c30*/  FFMA.FTZ R87, R87, R2, -R6 ;  /* 0x0000000257577223 */ /* 0x000fe20000010806 */
[----:B------:R-:W2:Y:S01]  /*2c40*/  MUFU.EX2 R12, R35 ;  /* 0x00000023000c7308 */ /* 0x000ea20000000800 */
[----:B----4-:R-:W-:Y:S01]  /*2c50*/  FADD.FTZ R36, R10, R27 ;  /* 0x0000001b0a247221 */ /* 0x010fe20000010000 */
[----:B------:R-:W-:Y:S01]  /*2c60*/  FADD.FTZ R31, R77, R38 ;  /* 0x000000264d1f7221 */ /* 0x000fe20000010000 */
[----:B------:R-:W-:Y:S01]  /*2c70*/  F2FP.BF16.F32.PACK_AB R181, R8, R7 ;  /* 0x0000000708b5723e */ /* 0x000fe200000010ff */
[----:B------:R-:W-:Y:S01]  /*2c80*/  IMAD.MOV.U32 R7, RZ, RZ, 0x3f800000 ;  /* 0x3f800000ff077424 */ /* 0x000fe200078e00ff */
[----:B------:R-:W-:Y:S01]  /*2c90*/  F2FP.BF16.F32.PACK_AB R183, R10, R11 ;  /* 0x0000000b0ab7723e */ /* 0x000fe200000010ff */
[----:B------:R-:W-:Y:S01]  /*2ca0*/  FADD.FTZ R38, R174, R31 ;  /* 0x0000001fae267221 */ /* 0x000fe20000010000 */
[----:B------:R-:W-:Y:S01]  /*2cb0*/  F2FP.BF16.F32.PACK_AB R180, R61, R180 ;  /* 0x000000b43db4723e */ /* 0x000fe200000010ff */
[----:B------:R-:W3:Y:S01]  /*2cc0*/  MUFU.EX2 R81, R81 ;  /* 0x0000005100517308 */ /* 0x000ee20000000800 */
[----:B-1----:R-:W-:Y:S01]  /*2cd0*/  FADD.FTZ R27, R13, R36 ;  /* 0x000000240d1b7221 */ /* 0x002fe20000010000 */
[----:B------:R-:W-:Y:S01]  /*2ce0*/  F2FP.BF16.F32.PACK_AB R182, R65, R182 ;  /* 0x000000b641b6723e */ /* 0x000fe200000010ff */
[----:B------:R-:W-:Y:S01]  /*2cf0*/  IMAD.MOV.U32 R11, RZ, RZ, 0x3f800000 ;  /* 0x3f800000ff0b7424 */ /* 0x000fe200078e00ff */
[----:B------:R-:W-:-:S02]  /*2d00*/  F2FP.BF16.F32.PACK_AB R176, R69, R176 ;  /* 0x000000b045b0723e */ /* 0x000fc400000010ff */
[----:B------:R-:W-:Y:S02]  /*2d10*/  F2FP.BF16.F32.PACK_AB R178, R73, R178 ;  /* 0x000000b249b2723e */ /* 0x000fe400000010ff */
[----:B------:R-:W1:Y:S01]  /*2d20*/  MUFU.EX2 R15, R15 ;  /* 0x0000000f000f7308 */ /* 0x000e620000000800 */
[C---:B--2---:R-:W-:Y:S01]  /*2d30*/  FADD.FTZ R36, R12.reuse, R27 ;  /* 0x0000001b0c247221 */ /* 0x044fe20000010000 */
[----:B------:R-:W-:Y:S02]  /*2d40*/  F2FP.BF16.F32.PACK_AB R172, R77, R172 ;  /* 0x000000ac4dac723e */ /* 0x000fe400000010ff */
[----:B------:R-:W-:-:S04]  /*2d50*/  F2FP.BF16.F32.PACK_AB R177, R12, R13 ;  /* 0x0000000d0cb1723e */ /* 0x000fc800000010ff */
[----:B------:R-:W2:Y:S01]  /*2d60*/  MUFU.EX2 R168, R168 ;  /* 0x000000a800a87308 */ /* 0x000ea20000000800 */
[C---:B---3--:R-:W-:Y:S01]  /*2d70*/  FADD.FTZ R31, R81.reuse, R38 ;  /* 0x00000026511f7221 */ /* 0x048fe20000010000 */
[----:B------:R-:W-:-:S06]  /*2d80*/  F2FP.BF16.F32.PACK_AB R174, R81, R174 ;  /* 0x000000ae51ae723e */ /* 0x000fcc00000010ff */
[----:B------:R-:W3:Y:S01]  /*2d90*/  MUFU.EX2 R20, R39 ;  /* 0x0000002700147308 */ /* 0x000ee20000000800 */
[----:B-1----:R-:W-:-:S07]  /*2da0*/  FADD.FTZ R27, R15, R36 ;  /* 0x000000240f1b7221 */ /* 0x002fce0000010000 */
[----:B------:R-:W1:Y:S01]  /*2db0*/  MUFU.EX2 R85, R85 ;  /* 0x0000005500557308 */ /* 0x000e620000000800 */
[----:B--2---:R-:W-:-:S07]  /*2dc0*/  FADD.FTZ R40, R168, R31 ;  /* 0x0000001fa8287221 */ /* 0x004fce0000010000 */
[----:B------:R-:W2:Y:S01]  /*2dd0*/  MUFU.EX2 R21, R21 ;  /* 0x0000001500157308 */ /* 0x000ea20000000800 */
[C---:B---3--:R-:W-:Y:S01]  /*2de0*/  FADD.FTZ R38, R20.reuse, R27 ;  /* 0x0000001b14267221 */ /* 0x048fe20000010000 */
[----:B------:R-:W-:-:S06]  /*2df0*/  F2FP.BF16.F32.PACK_AB R179, R20, R15 ;  /* 0x0000000f14b3723e */ /* 0x000fcc00000010ff */
[----:B------:R-:W3:Y:S01]  /*2e00*/  MUFU.EX2 R170, R170 ;  /* 0x000000aa00aa7308 */ /* 0x000ee20000000800 */
[C---:B-1----:R-:W-:Y:S01]  /*2e10*/  FADD.FTZ R31, R85.reuse, R40 ;  /* 0x00000028551f7221 */ /* 0x042fe20000010000 */
[----:B------:R-:W-:-:S06]  /*2e20*/  F2FP.BF16.F32.PACK_AB R168, R85, R168 ;  /* 0x000000a855a8723e */ /* 0x000fcc00000010ff */
[----:B------:R-:W1:Y:S01]  /*2e30*/  MUFU.EX2 R24, R43 ;  /* 0x0000002b00187308 */ /* 0x000e620000000800 */
[----:B--2---:R-:W-:-:S07]  /*2e40*/  FADD.FTZ R27, R21, R38 ;  /* 0x00000026151b7221 */ /* 0x004fce0000010000 */
[----:B------:R2:W4:Y:S01]  /*2e50*/  MUFU.EX2 R79, R117 ;  /* 0x00000075004f7308 */ /* 0x0005220000000800 */
[----:B---3--:R-:W-:-:S07]  /*2e60*/  FADD.FTZ R40, R170, R31 ;  /* 0x0000001faa287221 */ /* 0x008fce0000010000 */
[----:B------:R-:W3:Y:S01]  /*2e70*/  MUFU.EX2 R25, R25 ;  /* 0x0000001900197308 */ /* 0x000ee20000000800 */
[C---:B-1----:R-:W-:Y:S01]  /*2e80*/  FADD.FTZ R38, R24.reuse, R27 ;  /* 0x0000001b18267221 */ /* 0x042fe20000010000 */
[----:B------:R-:W-:Y:S01]  /*2e90*/  F2FP.BF16.F32.PACK_AB R173, R24, R21 ;  /* 0x0000001518ad723e */ /* 0x000fe200000010ff */
[----:B--2---:R-:W-:-:S05]  /*2ea0*/  IMAD.MOV.U32 R117, RZ, RZ, R151 ;  /* 0x000000ffff757224 */ /* 0x004fca00078e0097 */
[----:B------:R-:W1:Y:S01]  /*2eb0*/  MUFU.EX2 R152, R152 ;  /* 0x0000009800987308 */ /* 0x000e620000000800 */
[C---:B----4-:R-:W-:Y:S01]  /*2ec0*/  FADD.FTZ R27, R79.reuse, R40 ;  /* 0x000000284f1b7221 */ /* 0x050fe20000010000 */
[----:B------:R-:W-:-:S06]  /*2ed0*/  F2FP.BF16.F32.PACK_AB R170, R79, R170 ;  /* 0x000000aa4faa723e */ /* 0x000fcc00000010ff */
[----:B------:R-:W2:Y:S01]  /*2ee0*/  MUFU.EX2 R26, R47 ;  /* 0x0000002f001a7308 */ /* 0x000ea20000000800 */
[----:B---3--:R-:W-:-:S07]  /*2ef0*/  FADD.FTZ R3, R25, R38 ;  /* 0x0000002619037221 */ /* 0x008fce0000010000 */
[----:B------:R-:W3:Y:S01]  /*2f00*/  MUFU.EX2 R83, R83 ;  /* 0x0000005300537308 */ /* 0x000ee20000000800 */
[----:B-1----:R-:W-:-:S07]  /*2f10*/  FADD.FTZ R42, R152, R27 ;  /* 0x0000001b982a7221 */ /* 0x002fce0000010000 */
[----:B------:R-:W1:Y:S01]  /*2f20*/  MUFU.EX2 R29, R29 ;  /* 0x0000001d001d7308 */ /* 0x000e620000000800 */
[C---:B--2---:R-:W-:Y:S01]  /*2f30*/  FADD.FTZ R40, R26.reuse, R3 ;  /* 0x000000031a287221 */ /* 0x044fe20000010000 */
[----:B------:R-:W-:-:S06]  /*2f40*/  F2FP.BF16.F32.PACK_AB R175, R26, R25 ;  /* 0x000000191aaf723e */ /* 0x000fcc00000010ff */
        /* <DEDUP_REMOVED lines=12> */
[----:B------:R-:W-:Y:S01]  /*3010*/  F2FP.BF16.F32.PACK_AB R154, R125, R154 ;  /* 0x0000009a7d9a723e */ /* 0x000fe200000010ff */
[----:B------:R-:W-:-:S05]  /*3020*/  IMAD.MOV.U32 R125, RZ, RZ, R151 ;  /* 0x000000ffff7d7224 */ /* 0x000fca00078e0097 */
        /* <DEDUP_REMOVED lines=10> */
[----:B------:R-:W-:Y:S01]  /*30d0*/  F2FP.BF16.F32.PACK_AB R156, R156, R127 ;  /* 0x0000007f9c9c723e */ /* 0x000fe200000010ff */
[----:B------:R-:W-:-:S05]  /*30e0*/  IMAD.MOV.U32 R127, RZ, RZ, R151 ;  /* 0x000000ffff7f7224 */ /* 0x000fca00078e0097 */
[----:B------:R-:W2:Y:S01]  /*30f0*/  MUFU.EX2 R32, R59 ;  /* 0x0000003b00207308 */ /* 0x000ea20000000800 */
[----:B---3--:R-:W-:-:S07]  /*3100*/  FADD.FTZ R3, R37, R6 ;  /* 0x0000000625037221 */ /* 0x008fce0000010000 */
[----:B------:R3:W4:Y:S01]  /*3110*/  MUFU.EX2 R158, R133 ;  /* 0x00000085009e7308 */ /* 0x0007220000000800 */
[----:B-1----:R-:W-:-:S07]  /*3120*/  FADD.FTZ R27, R131, R42 ;  /* 0x0000002a831b7221 */ /* 0x002fce0000010000 */
[----:B------:R-:W1:Y:S01]  /*3130*/  MUFU.EX2 R41, R41 ;  /* 0x0000002900297308 */ /* 0x000e620000000800 */
[C---:B--2---:R-:W-:Y:S01]  /*3140*/  FADD.FTZ R6, R32.reuse, R3 ;  /* 0x0000000320067221 */ /* 0x044fe20000010000 */
[----:B------:R-:W-:Y:S01]  /*3150*/  F2FP.BF16.F32.PACK_AB R153, R32, R37 ;  /* 0x000000252099723e */ /* 0x000fe200000010ff */
[----:B---3--:R-:W-:-:S05]  /*3160*/  IMAD.MOV.U32 R133, RZ, RZ, R151 ;  /* 0x000000ffff857224 */ /* 0x008fca00078e0097 */
[----:B------:R-:W2:Y:S01]  /*3170*/  MUFU.EX2 R135, R135 ;  /* 0x0000008700877308 */ /* 0x000ea20000000800 */
[C---:B----4-:R-:W-:Y:S01]  /*3180*/  FADD.FTZ R42, R158.reuse, R27 ;  /* 0x0000001b9e2a7221 */ /* 0x050fe20000010000 */
[----:B------:R-:W-:Y:S01]  /*3190*/  F2FP.BF16.F32.PACK_AB R158, R158, R131 ;  /* 0x000000839e9e723e */ /* 0x000fe200000010ff */
[----:B------:R-:W-:-:S05]  /*31a0*/  IMAD.MOV.U32 R131, RZ, RZ, R151 ;  /* 0x000000ffff837224 */ /* 0x000fca00078e0097 */
[----:B------:R-:W3:Y:S01]  /*31b0*/  MUFU.EX2 R34, R63 ;  /* 0x0000003f00227308 */ /* 0x000ee20000000800 */
[----:B-1----:R-:W-:-:S07]  /*31c0*/  FADD.FTZ R3, R41, R6 ;  /* 0x0000000629037221 */ /* 0x002fce0000010000 */
[----:B------:R1:W4:Y:S01]  /*31d0*/  MUFU.EX2 R160, R137 ;  /* 0x0000008900a07308 */ /* 0x0003220000000800 */
[----:B--2---:R-:W-:-:S07]  /*31e0*/  FADD.FTZ R27, R135, R42 ;  /* 0x0000002a871b7221 */ /* 0x004fce0000010000 */
[----:B------:R-:W2:Y:S01]  /*31f0*/  MUFU.EX2 R45, R45 ;  /* 0x0000002d002d7308 */ /* 0x000ea20000000800 */
[C---:B---3--:R-:W-:Y:S01]  /*3200*/  FADD.FTZ R6, R34.reuse, R3 ;  /* 0x0000000322067221 */ /* 0x048fe20000010000 */
[----:B------:R-:W-:Y:S01]  /*3210*/  F2FP.BF16.F32.PACK_AB R155, R34, R41 ;  /* 0x00000029229b723e */ /* 0x000fe200000010ff */
[----:B-1----:R-:W-:-:S05]  /*3220*/  IMAD.MOV.U32 R137, RZ, RZ, R151 ;  /* 0x000000ffff897224 */ /* 0x002fca00078e0097 */
[----:B------:R-:W1:Y:S01]  /*3230*/  MUFU.EX2 R139, R139 ;  /* 0x0000008b008b7308 */ /* 0x000e620000000800 */
[C---:B----4-:R-:W-:Y:S01]  /*3240*/  FADD.FTZ R44, R160.reuse, R27 ;  /* 0x0000001ba02c7221 */ /* 0x050fe20000010000 */
[----:B------:R-:W-:Y:S02]  /*3250*/  F2FP.BF16.F32.PACK_AB R160, R160, R135 ;  /* 0x00000087a0a0723e */ /* 0x000fe400000010ff */
[----:B------:R-:W-:-:S04]  /*3260*/  MOV R135, R151 ;  /* 0x0000009700877202 */ /* 0x000fc80000000f00 */
[----:B------:R-:W3:Y:S01]  /*3270*/  MUFU.EX2 R36, R67 ;  /* 0x0000004300247308 */ /* 0x000ee20000000800 */
[----:B--2---:R-:W-:-:S07]  /*3280*/  FADD.FTZ R3, R45, R6 ;  /* 0x000000062d037221 */ /* 0x004fce0000010000 */
[----:B------:R2:W4:Y:S01]  /*3290*/  MUFU.EX2 R162, R141 ;  /* 0x0000008d00a27308 */ /* 0x0005220000000800 */
[----:B-1----:R-:W-:-:S07]  /*32a0*/  FADD.FTZ R27, R139, R44 ;  /* 0x0000002c8b1b7221 */ /* 0x002fce0000010000 */
[----:B------:R-:W1:Y:S01]  /*32b0*/  MUFU.EX2 R49, R49 ;  /* 0x0000003100317308 */ /* 0x000e620000000800 */
[C---:B---3--:R-:W-:Y:S01]  /*32c0*/  FADD.FTZ R6, R36.reuse, R3 ;  /* 0x0000000324067221 */ /* 0x048fe20000010000 */
[----:B------:R-:W-:Y:S01]  /*32d0*/  F2FP.BF16.F32.PACK_AB R157, R36, R45 ;  /* 0x0000002d249d723e */ /* 0x000fe200000010ff */
[----:B--2---:R-:W-:-:S05]  /*32e0*/  IMAD.MOV.U32 R141, RZ, RZ, R151 ;  /* 0x000000ffff8d7224 */ /* 0x004fca00078e0097 */
        /* <DEDUP_REMOVED lines=14> */
[----:B------:R-:W-:Y:S01]  /*33d0*/  F2FP.BF16.F32.PACK_AB R164, R164, R143 ;  /* 0x0000008fa4a4723e */ /* 0x000fe200000010ff */
[----:B------:R-:W-:-:S05]  /*33e0*/  IMAD.MOV.U32 R143, RZ, RZ, R151 ;  /* 0x000000ffff8f7224 */ /* 0x000fca00078e0097 */
[----:B------:R-:W3:Y:S01]  /*33f0*/  MUFU.EX2 R40, R75 ;  /* 0x0000004b00287308 */ /* 0x000ee20000000800 */
[----:B--2---:R-:W-:-:S07]  /*3400*/  FADD.FTZ R3, R53, R6 ;  /* 0x0000000635037221 */ /* 0x004fce0000010000 */
[----:B------:R-:W2:Y:S01]  /*3410*/  MUFU.EX2 R57, R57 ;  /* 0x0000003900397308 */ /* 0x000ea20000000800 */
[----:B-1----:R-:W-:-:S07]  /*3420*/  FADD.FTZ R27, R147, R46 ;  /* 0x0000002e931b7221 */ /* 0x002fce0000010000 */
[----:B------:R1:W4:Y:S01]  /*3430*/  MUFU.EX2 R42, R91 ;  /* 0x0000005b002a7308 */ /* 0x0003220000000800 */
[C---:B---3--:R-:W-:Y:S01]  /*3440*/  FADD.FTZ R46, R40.reuse, R3 ;  /* 0x00000003282e7221 */ /* 0x048fe20000010000 */
[----:B------:R-:W-:-:S06]  /*3450*/  F2FP.BF16.F32.PACK_AB R161, R40, R53 ;  /* 0x0000003528a1723e */ /* 0x000fcc00000010ff */
[----:B------:R-:W3:Y:S01]  /*3460*/  MUFU.EX2 R93, R93 ;  /* 0x0000005d005d7308 */ /* 0x000ee20000000800 */
[----:B--2---:R-:W-:Y:S01]  /*3470*/  FADD.FTZ R3, R57, R46 ;  /* 0x0000002e39037221 */ /* 0x004fe20000010000 */
[----:B-1----:R-:W-:-:S06]  /*3480*/  MOV R91, R151 ;  /* 0x00000097005b7202 */ /* 0x002fcc0000000f00 */
[----:B------:R1:W2:Y:S01]  /*3490*/  MUFU.EX2 R44, R95 ;  /* 0x0000005f002c7308 */ /* 0x0002a20000000800 */
[C---:B----4-:R-:W-:Y:S01]  /*34a0*/  FADD.FTZ R10, R42.reuse, R3 ;  /* 0x000000032a0a7221 */ /* 0x050fe20000010000 */
[----:B------:R-:W-:-:S06]  /*34b0*/  F2FP.BF16.F32.PACK_AB R163, R42, R57 ;  /* 0x000000392aa3723e */ /* 0x000fcc00000010ff */
[----:B------:R-:W4:Y:S01]  /*34c0*/  MUFU.EX2 R97, R97 ;  /* 0x0000006100617308 */ /* 0x000f220000000800 */
[----:B---3--:R-:W-:Y:S01]  /*34d0*/  FADD.FTZ R3, R93, R10 ;  /* 0x0000000a5d037221 */ /* 0x008fe20000010000 */
[----:B-1----:R-:W-:-:S06]  /*34e0*/  IMAD.MOV.U32 R95, RZ, RZ, R151 ;  /* 0x000000ffff5f7224 */ /* 0x002fcc00078e0097 */
[----:B------:R-:W1:Y:S01]  /*34f0*/  MUFU.EX2 R14, R14 ;  /* 0x0000000e000e7308 */ /* 0x000e620000000800 */
[C---:B--2---:R-:W-:Y:S01]  /*3500*/  FADD.FTZ R10, R44.reuse, R3 ;  /* 0x000000032c0a7221 */ /* 0x044fe20000010000 */
[----:B------:R-:W-:Y:S01]  /*3510*/  F2FP.BF16.F32.PACK_AB R165, R44, R93 ;  /* 0x0000005d2ca5723e */ /* 0x000fe200000010ff */
[----:B------:R-:W-:-:S05]  /*3520*/  IMAD.MOV.U32 R93, RZ, RZ, R151 ;  /* 0x000000ffff5d7224 */ /* 0x000fca00078e0097 */
[----:B------:R-:W2:Y:S01]  /*3530*/  MUFU.EX2 R8, R87 ;  /* 0x0000005700087308 */ /* 0x000ea20000000800 */
[----:B----4-:R-:W-:Y:S01]  /*3540*/  FADD.FTZ R3, R97, R10 ;  /* 0x0000000a61037221 */ /* 0x010fe20000010000 */
[C---:B-1----:R-:W-:Y:S01]  /*3550*/  F2FP.BF16.F32.PACK_AB R166, R14.reuse, R147 ;  /* 0x000000930ea6723e */ /* 0x042fe200000010ff */
[----:B------:R-:W-:Y:S01]  /*3560*/  FADD.FTZ R6, R14, R27 ;  /* 0x0000001b0e067221 */ /* 0x000fe20000010000 */
[----:B------:R-:W-:Y:S01]  /*3570*/  IMAD.MOV.U32 R147, RZ, RZ, R151 ;  /* 0x000000ffff937224 */ /* 0x000fe200078e0097 */
[C---:B--2---:R-:W-:Y:S01]  /*3580*/  F2FP.BF16.F32.PACK_AB R167, R8.reuse, R97 ;  /* 0x0000006108a7723e */ /* 0x044fe200000010ff */
[----:B------:R-:W-:Y:S01]  /*3590*/  FADD.FTZ R3, R8, R3 ;  /* 0x0000000308037221 */ /* 0x000fe20000010000 */
[----:B------:R-:W-:Y:S01]  /*35a0*/  IMAD.MOV.U32 R97, RZ, RZ, R151 ;  /* 0x000000ffff617224 */ /* 0x000fe200078e0097 */
[----:B------:R-:W-:Y:S06]  /*35b0*/  @!P2 BRA `(.L_x_15) ;  /* 0x0000002000d0a947 */ /* 0x000fec0003800000 */
[----:B------:R-:W-:Y:S01]  /*35c0*/  VIADD R189, R189, 0xfffffffe ;  /* 0xfffffffebdbd7836 */ /* 0x000fe20000000000 */
[----:B------:R-:W-:Y:S01]  /*35d0*/  CS2R R150, SRZ ;  /* 0x0000000000967805 */ /* 0x000fe2000001ff00 */
[----:B------:R-:W-:Y:S01]  /*35e0*/  IMAD.MOV.U32 R8, RZ, RZ, R9 ;  /* 0x000000ffff087224 */ /* 0x000fe200078e0009 */
[----:B------:R-:W-:Y:S01]  /*35f0*/  CS2R R146, SRZ ;  /* 0x0000000000927805 */ /* 0x000fe2000001ff00 */
[----:B------:R-:W-:Y:S01]  /*3600*/  IMAD.MOV.U32 R13, RZ, RZ, R0 ;  /* 0x000000ffff0d7224 */ /* 0x000fe200078e0000 */
[----:B------:R-:W-:Y:S01]  /*3610*/  CS2R R142, SRZ ;  /* 0x00000000008e7805 */ /* 0x000fe2000001ff00 */
[----:B------:R-:W-:Y:S01]  /*3620*/  IMAD.MOV.U32 R7, RZ, RZ, 0x3f800000 ;  /* 0x3f800000ff077424 */ /* 0x000fe200078e00ff */
[----:B------:R-:W-:Y:S02]  /*3630*/  CS2R R138, SRZ ;  /* 0x00000000008a7805 */ /* 0x000fe4000001ff00 */
[----:B------:R-:W-:Y:S02]  /*3640*/  CS2R R134, SRZ ;  /* 0x0000000000867805 */ /* 0x000fe4000001ff00 */
[----:B------:R-:W-:-:S02]  /*3650*/  CS2R R130, SRZ ;  /* 0x0000000000827805 */ /* 0x000fc4000001ff00 */
[----:B------:R-:W-:Y:S02]  /*3660*/  CS2R R126, SRZ ;  /* 0x00000000007e7805 */ /* 0x000fe4000001ff00 */
[----:B------:R-:W-:Y:S02]  /*3670*/  CS2R R122, SRZ ;  /* 0x00000000007a7805 */ /* 0x000fe4000001ff00 */
[----:B------:R-:W-:Y:S02]  /*3680*/  CS2R R118, SRZ ;  /* 0x0000000000767805 */ /* 0x000fe4000001ff00 */
        /* <DEDUP_REMOVED lines=22> */
[----:B------:R-:W-:Y:S01]  /*37f0*/  CS2R R88, SRZ ;  /* 0x0000000000587805 */ /* 0x000fe2000001ff00 */
[----:B------:R-:W-:Y:S01]  /*3800*/  UMOV UR4, UR39 ;  /* 0x0000002700047c82 */ /* 0x000fe20008000000 */
[----:B------:R-:W-:-:S05]  /*3810*/  UMOV UR5, UR38 ;  /* 0x0000002600057c82 */ /* 0x000fca0008000000 */
.L_x_24:
[----:B------:R-:W-:-:S04]  /*3820*/  UIADD3 UR6, UR5, 0x1, URZ ;  /* 0x0000000105067890 */ /* 0x000fc8000fffe03f */
[----:B------:R-:W-:-:S04]  /*3830*/  UISETP.NE.AND UP0, UPT, UR6, 0x2, UPT ;  /* 0x000000020600788c */ /* 0x000fc8000bf05270 */
[----:B------:R-:W-:Y:S02]  /*3840*/  USEL UR39, URZ, 0x1, UP0 ;  /* 0x000000013f277887 */ /* 0x000fe40008000000 */
[----:B------:R-:W-:Y:S02]  /*3850*/  USEL UR38, UR6, URZ, UP0 ;  /* 0x0000003f06267287 */ /* 0x000fe40008000000 */
[----:B------:R-:W-:Y:S01]  /*3860*/  ULOP3.LUT UR39, UR4, UR39, URZ, 0x3c, !UPT ;  /* 0x0000002704277292 */ /* 0x000fe2000f8e3c3f */
[----:B------:R-:W-:Y:S11]  /*3870*/  @!P0 BRA `(.L_x_16) ;  /* 0x0000000000048947 */ /* 0x000ff60003800000 */
[----:B------:R-:W-:Y:S01]  /*3880*/  BPT.TRAP 0x1 ;  /* 0x000000040000795c */ /* 0x000fe20000300000 */
.L_x_16:
[----:B------:R-:W-:Y:S01]  /*3890*/  ULEA UR6, UR38, UR60, 0x3 ;  /* 0x0000003c26067291 */ /* 0x000fe2000f8e183f */
[----:B------:R-:W-:-:S05]  /*38a0*/  IMAD.U32 R0, RZ, RZ, UR39 ;  /* 0x00000027ff007e24 */ /* 0x000fca000f8e00ff */
[----:B------:R-:W-:-:S04]  /*38b0*/  SHF.L.U32 R0, R0, 0x1f, RZ ;  /* 0x0000001f00007819 */ /* 0x000fc800000006ff */
[----:B------:R1:W2:Y:S01]  /*38c0*/  SYNCS.PHASECHK.TRANS64.TRYWAIT P2, [UR6+0x34830], R0 ;  /* 0x03483000ff0075a7 */ /* 0x0002a20008040146 */
[----:B------:R-:W-:Y:S05]  /*38d0*/  @!P0 BRA `(.L_x_17) ;  /* 0x0000000000048947 */ /* 0x000fea0003800000 */
[----:B------:R-:W-:Y:S01]  /*38e0*/  BPT.TRAP 0x1 ;  /* 0x000000040000795c */ /* 0x000fe20000300000 */
.L_x_17:
[----:B--2---:R-:W-:Y:S05]  /*38f0*/  @P2 BRA `(.L_x_18) ;  /* 0x0000000000082947 */ /* 0x004fea0003800000 */
[----:B------:R-:W2:Y:S02]  /*3900*/  SYNCS.PHASECHK.TRANS64.TRYWAIT P2, [UR6+0x34830], R0 ;  /* 0x03483000ff0075a7 */ /* 0x000ea40008040146 */
[----:B--2---:R-:W-:Y:S05]  /*3910*/  @!P2 BRA `(.L_x_19) ;  /* 0x0000006800a4a947 */ /* 0x004fea0003800000 */
.L_x_18:
[----:B------:R-:W-:Y:S01]  /*3920*/  R2UR UR44, R4 ;  /* 0x00000000042c72ca */ /* 0x000fe200000e0000 */
[----:B------:R-:W-:Y:S01]  /*3930*/  UIMAD UR7, UR38, 0xc00, UR37 ;  /* 0x00000c00260778a4 */ /* 0x000fe2000f8e0225 */
[----:B------:R-:W-:Y:S01]  /*3940*/  R2UR UR45, R5 ;  /* 0x00000000052d72ca */ /* 0x000fe200000e0000 */
[----:B------:R-:W-:Y:S01]  /*3950*/  WARPGROUP.ARRIVE ;  /* 0x00000000000079c5 */ /* 0x000fe20000000000 */
[----:B------:R-:W-:Y:S01]  /*3960*/  UMOV UR47, 0x40000040 ;  /* 0x40000040002f7882 */ /* 0x000fe20000000000 */
[----:B------:R-:W-:Y:S01]  /*3970*/  UIADD3 UR10, UR7, 0x6, URZ ;  /* 0x00000006070a7890 */ /* 0x000fe2000fffe03f */
[-C--:B------:R-:W-:Y:S01]  /*3980*/  FMUL.FTZ R88, R88, R11.reuse ;  /* 0x0000000b58587220 */ /* 0x080fe20000410000 */
[----:B------:R-:W-:Y:S01]  /*3990*/  UMOV UR11, 0x40000040 ;  /* 0x40000040000b7882 */ /* 0x000fe20000000000 */
[----:B------:R-:W-:Y:S01]  /*39a0*/  UMOV UR46, UR7 ;  /* 0x00000007002e7c82 */ /* 0x000fe20008000000 */
[----:B------:R-:W-:Y:S01]  /*39b0*/  UIADD3 UR14, UR7, 0x400, URZ ;  /* 0x00000400070e7890 */ /* 0x000fe2000fffe03f */
[-C--:B------:R-:W-:Y:S01]  /*39c0*/  FMUL.FTZ R89, R89, R11.reuse ;  /* 0x0000000b59597220 */ /* 0x080fe20000410000 */
[----:B------:R-:W-:Y:S01]  /*39d0*/  UMOV UR15, 0x40000040 ;  /* 0x40000040000f7882 */ /* 0x000fe20000000000 */
[----:B------:R-:W-:Y:S01]  /*39e0*/  UIADD3 UR18, UR7, 0x402, URZ ;  /* 0x0000040207127890 */ /* 0x000fe2000fffe03f */
[-C--:B------:R-:W-:Y:S01]  /*39f0*/  FMUL.FTZ R92, R92, R11.reuse ;  /* 0x0000000b5c5c7220 */ /* 0x080fe20000410000 */
[----:B------:R-:W-:Y:S01]  /*3a00*/  UMOV UR19, 0x40000040 ;  /* 0x4000004000137882 */ /* 0x000fe20000000000 */
[----:B------:R-:W-:Y:S01]  /*3a10*/  HGMMA.64x128x16.F32.BF16 R24, gdesc[UR44], RZ, !UPT, gsb0 ;  /* 0x01e000002c1879f0 */ /* 0x000fe2000c0018ff */
[----:B------:R-:W-:Y:S01]  /*3a20*/  UIADD3 UR46, UR7, 0x2, URZ ;  /* 0x00000002072e7890 */ /* 0x000fe2000fffe03f */
[-C--:B------:R-:W-:Y:S01]  /*3a30*/  FMUL.FTZ R93, R93, R11.reuse ;  /* 0x0000000b5d5d7220 */ /* 0x080fe20000410000 */
[----:B------:R-:W-:Y:S01]  /*3a40*/  UMOV UR44, UR56 ;  /* 0x00000038002c7c82 */ /* 0x000fe20008000000 */
[----:B------:R-:W-:Y:S01]  /*3a50*/  UMOV UR45, UR57 ;  /* 0x00000039002d7c82 */ /* 0x000fe20008000000 */
[----:B------:R-:W-:Y:S01]  /*3a60*/  UMOV UR47, 0x40000040 ;  /* 0x40000040002f7882 */ /* 0x000fe20000000000 */
[----:B------:R-:W-:Y:S01]  /*3a70*/  UIADD3 UR22, UR7, 0x404, URZ ;  /* 0x0000040407167890 */ /* 0x000fe2000fffe03f */
[-C--:B------:R-:W-:Y:S01]  /*3a80*/  FMUL.FTZ R96, R96, R11.reuse ;  /* 0x0000000b60607220 */ /* 0x080fe20000410000 */
        /* <DEDUP_REMOVED lines=13> */
[-C--:B------:R-:W-:Y:S01]  /*3b60*/  FMUL.FTZ R105, R105, R11.reuse ;  /* 0x0000000b69697220 */ /* 0x080fe20000410000 */
        /* <DEDUP_REMOVED lines=21> */
[----:B------:R-:W-:Y:S01]  /*3cc0*/  FMUL.FTZ R149, R149, R11 ;  /* 0x0000000b95957220 */ /* 0x000fe20000410000 */
        /* <DEDUP_REMOVED lines=32> */
[----:B------:R-:W-:-:S02]  /*3ed0*/  WARPGROUP.DEPBAR.LE gsb0, 0x0 ;  /* 0x00008000000079c5 */ /* 0x000fc40000010000 */
[----:B------:R-:W-:-:S06]  /*3ee0*/  WARPGROUP.ARRIVE ;  /* 0x00000000000079c5 */ /* 0x000fcc0000000000 */
[----:B------:R-:W-:Y:S01]  /*3ef0*/  HGMMA.64x128x16.F32.BF16 R24, gdesc[UR44], R24, gsb0 ;  /* 0x01e000002c1879f0 */ /* 0x000fe20008001818 */
[----:B------:R-:W-:Y:S01]  /*3f00*/  UIADD3 UR46, UR7, 0x4, URZ ;  /* 0x00000004072e7890 */ /* 0x000fe2000fffe03f */
[----:B------:R-:W-:Y:S01]  /*3f10*/  UMOV UR44, UR52 ;  /* 0x00000034002c7c82 */ /* 0x000fe20008000000 */
[----:B------:R-:W-:Y:S01]  /*3f20*/  UMOV UR45, UR53 ;  /* 0x00000035002d7c82 */ /* 0x000fe20008000000 */
[----:B------:R-:W-:Y:S01]  /*3f30*/  UMOV UR47, 0x40000040 ;  /* 0x40000040002f7882 */ /* 0x000fe20000000000 */
[----:B------:R-:W-:Y:S02]  /*3f40*/  WARPGROUP.DEPBAR.LE gsb0, 0x0 ;  /* 0x00008000000079c5 */ /* 0x000fe40000010000 */
        /* <DEDUP_REMOVED lines=34> */
[----:B------:R-:W-:Y:S05]  /*4170*/  @!P0 BRA `(.L_x_20) ;  /* 0x0000000000048947 */ /* 0x000fea0003800000 */
[----:B------:R-:W-:Y:S01]  /*4180*/  BPT.TRAP 0x1 ;  /* 0x000000040000795c */ /* 0x000fe20000300000 */
.L_x_20:
[----:B------:R-:W-:Y:S01]  /*4190*/  ULEA UR7, UR5, UR60, 0x3 ;  /* 0x0000003c05077291 */ /* 0x000fe2000f8e183f */
[----:B-12---:R-:W-:-:S05]  /*41a0*/  IMAD.U32 R0, RZ, RZ, UR4 ;  /* 0x00000004ff007e24 */ /* 0x006fca000f8e00ff */
[----:B------:R-:W-:-:S04]  /*41b0*/  SHF.L.U32 R0, R0, 0x1f, RZ ;  /* 0x0000001f00007819 */ /* 0x000fc800000006ff */
[----:B------:R1:W2:Y:S01]  /*41c0*/  SYNCS.PHASECHK.TRANS64.TRYWAIT P2, [UR7+0x34850], R0 ;  /* 0x03485000ff0075a7 */ /* 0x0002a20008040147 */
[----:B------:R-:W-:Y:S05]  /*41d0*/  @!P0 BRA `(.L_x_21) ;  /* 0x0000000000048947 */ /* 0x000fea0003800000 */
[----:B------:R-:W-:Y:S01]  /*41e0*/  BPT.TRAP 0x1 ;  /* 0x000000040000795c */ /* 0x000fe20000300000 */
.L_x_21:
[----:B--2---:R-:W-:Y:S05]  /*41f0*/  @P2 BRA `(.L_x_22) ;  /* 0x0000000000082947 */ /* 0x004fea0003800000 */
[----:B------:R-:W2:Y:S02]  /*4200*/  SYNCS.PHASECHK.TRANS64.TRYWAIT P2, [UR7+0x34850], R0 ;  /* 0x03485000ff0075a7 */ /* 0x000ea40008040147 */
[----:B--2---:R-:W-:Y:S05]  /*4210*/  @!P2 BRA `(.L_x_23) ;  /* 0x00000060007ca947 */ /* 0x004fea0003800000 */
.L_x_22:
[----:B------:R-:W-:Y:S01]  /*4220*/  UIADD3 UR4, UR60, 0x400, URZ ;  /* 0x000004003c047890 */ /* 0x000fe2000fffe03f */
[----:B------:R-:W-:Y:S01]  /*4230*/  WARPGROUP.ARRIVE ;  /* 0x00000000000079c5 */ /* 0x000fe20000000000 */
[----:B------:R-:W-:Y:S01]  /*4240*/  UMOV UR11, 0x40000040 ;  /* 0x40000040000b7882 */ /* 0x000fe20000000000 */
[----:B-12---:R-:W-:Y:S01]  /*4250*/  FMNMX.FTZ R0, R24, R13, !PT ;  /* 0x0000000d18007209 */ /* 0x006fe20007810000 */
[----:B------:R-:W-:Y:S01]  /*4260*/  USHF.R.U32.HI UR4, URZ, 0x4, UR4 ;  /* 0x000000043f047899 */ /* 0x000fe20008011604 */
[----:B------:R-:W1:Y:S01]  /*4270*/  LDC R2, c[0x0][0x988] ;  /* 0x00026200ff027b82 */ /* 0x000e620000000800 */
[C---:B------:R-:W-:Y:S01]  /*4280*/  ISETP.GT.AND P2, PT, R189.reuse, RZ, PT ;  /* 0x000000ffbd00720c */ /* 0x040fe20003f44270 */
[----:B------:R-:W-:Y:S01]  /*4290*/  VIADD R189, R189, 0xffffffff ;  /* 0xffffffffbdbd7836 */ /* 0x000fe20000000000 */
[----:B------:R-:W-:Y:S01]  /*42a0*/  ULOP3.LUT UR4, UR4, 0x3fff, URZ, 0xc0, !UPT ;  /* 0x00003fff04047892 */ /* 0x000fe2000f8ec03f */
[----:B------:R-:W-:-:S03]  /*42b0*/  FMNMX.FTZ R7, R25, R0, !PT ;  /* 0x0000000019077209 */ /* 0x000fc60007810000 */
[----:B------:R-:W-:Y:S01]  /*42c0*/  ULOP3.LUT UR4, UR4, 0x4000000, URZ, 0xfc, !UPT ;  /* 0x0400000004047892 */ /* 0x000fe2000f8efc3f */
[----:B------:R-:W-:-:S03]  /*42d0*/  FMNMX.FTZ R0, R28, R7, !PT ;  /* 0x000000071c007209 */ /* 0x000fc60007810000 */
[----:B------:R-:W-:Y:S01]  /*42e0*/  ULEA UR4, UR5, UR4, 0xb ;  /* 0x0000000405047291 */ /* 0x000fe2000f8e583f */
[----:B------:R-:W-:Y:S02]  /*42f0*/  FMNMX.FTZ R7, R29, R0, !PT ;  /* 0x000000001d077209 */ /* 0x000fe40007810000 */
[----:B------:R-:W-:Y:S02]  /*4300*/  UMOV UR5, UR38 ;  /* 0x0000002600057c82 */ /* 0x000fe40008000000 */
[----:B------:R-:W-:Y:S02]  /*4310*/  FMNMX.FTZ R0, R32, R7, !PT ;  /* 0x0000000720007209 */ /* 0x000fe40007810000 */
[----:B------:R-:W-:Y:S02]  /*4320*/  UMOV UR10, UR4 ;  /* 0x00000004000a7c82 */ /* 0x000fe40008000000 */
[----:B------:R-:W-:Y:S01]  /*4330*/  HGMMA.64x128x16.F32.BF16 R88, R180, gdesc[UR8].tnspB, R88, gsb0 ;  /* 0x41e00008b4587df0 */ /* 0x000fe20008001858 */
[----:B------:R-:W-:Y:S01]  /*4340*/  UIADD3 UR10, UR4, 0x80, URZ ;  /* 0x00000080040a7890 */ /* 0x000fe2000fffe03f */
[----:B------:R-:W-:Y:S01]  /*4350*/  FMNMX.FTZ R7, R33, R0, !PT ;  /* 0x0000000021077209 */ /* 0x000fe20007810000 */
[----:B------:R-:W-:-:S03]  /*4360*/  UMOV UR11, 0x40000040 ;  /* 0x40000040000b7882 */ /* 0x000fc60000000000 */
[----:B------:R-:W-:-:S04]  /*4370*/  FMNMX.FTZ R0, R36, R7, !PT ;  /* 0x0000000724007209 */ /* 0x000fc80007810000 */
        /* <DEDUP_REMOVED lines=24> */
[----:B------:R-:W-:-:S05]  /*4500*/  FMNMX.FTZ R9, R85, R0, !PT ;  /* 0x0000000055097209 */ /* 0x000fca0007810000 */
[----:B------:R-:W2:Y:S02]  /*4510*/  SHFL.BFLY PT, R0, R9, 0x2, 0x1f ;  /* 0x0c401f0009007f89 */ /* 0x000ea400000e0000 */
[----:B--2---:R-:W-:-:S05]  /*4520*/  FMNMX.FTZ R10, R9, R0, !PT ;  /* 0x00000000090a7209 */ /* 0x004fca0007810000 */
[----:B------:R-:W2:Y:S01]  /*4530*/  SHFL.BFLY PT, R7, R10, 0x1, 0x1f ;  /* 0x0c201f000a077f89 */ /* 0x000ea200000e0000 */
[----:B------:R-:W-:Y:S02]  /*4540*/  WARPGROUP.DEPBAR.LE gsb0, 0x0 ;  /* 0x00008000000079c5 */ /* 0x000fe40000010000 */
[----:B------:R-:W-:-:S06]  /*4550*/  WARPGROUP.ARRIVE ;  /* 0x00000000000079c5 */ /* 0x000fcc0000000000 */
[----:B------:R-:W-:Y:S01]  /*4560*/  HGMMA.64x128x16.F32.BF16 R88, R176, gdesc[UR8].tnspB, R88, gsb0 ;  /* 0x41e00008b0587df0 */ /* 0x000fe20008001858 */
[----:B------:R-:W-:Y:S01]  /*4570*/  UIADD3 UR10, UR4, 0x100, URZ ;  /* 0x00000100040a7890 */ /* 0x000fe2000fffe03f */
[----:B------:R-:W-:Y:S01]  /*4580*/  UMOV UR11, 0x40000040 ;  /* 0x40000040000b7882 */ /* 0x000fe20000000000 */
[----:B--2---:R-:W-:Y:S02]  /*4590*/  FMNMX.FTZ R0, R10, R7, !PT ;  /* 0x000000070a007209 */ /* 0x004fe40007810000 */
[----:B------:R-:W-:-:S03]  /*45a0*/  FMNMX.FTZ R10, R26, R8, !PT ;  /* 0x000000081a0a7209 */ /* 0x000fc60007810000 */
[----:B------:R-:W-:Y:S01]  /*45b0*/  FADD.FTZ R7, -R0, R13 ;  /* 0x0000000d00077221 */ /* 0x000fe20000010100 */
[----:B------:R-:W-:-:S03]  /*45c0*/  FMNMX.FTZ R9, R27, R10, !PT ;  /* 0x0000000a1b097209 */ /* 0x000fc60007810000 */
[-C--:B-1----:R-:W-:Y:S01]  /*45d0*/  FMUL.FTZ R11, R7, R2.reuse ;  /* 0x00000002070b7220 */ /* 0x082fe20000410000 */
[----:B------:R-:W-:Y:S01]  /*45e0*/  FMNMX.FTZ R10, R30, R9, !PT ;  /* 0x000000091e0a7209 */ /* 0x000fe20007810000 */
[----:B------:R-:W-:-:S03]  /*45f0*/  FMUL.FTZ R7, R0, R2 ;  /* 0x0000000200077220 */ /* 0x000fc60000410000 */
[----:B------:R-:W-:Y:S01]  /*4600*/  FMNMX.FTZ R9, R31, R10, !PT ;  /* 0x0000000a1f097209 */ /* 0x000fe20007810000 */
[-CC-:B------:R-:W-:Y:S01]  /*4610*/  FFMA.FTZ R180, R24, R2.reuse, -R7.reuse ;  /* 0x0000000218b47223 */ /* 0x180fe20000010807 */
[-CC-:B------:R-:W-:Y:S01]  /*4620*/  FFMA.FTZ R15, R29, R2.reuse, -R7.reuse ;  /* 0x000000021d0f7223 */ /* 0x180fe20000010807 */
[-CC-:B------:R-:W-:Y:S01]  /*4630*/  FFMA.FTZ R29, R41, R2.reuse, -R7.reuse ;  /* 0x00000002291d7223 */ /* 0x180fe20000010807 */
[----:B------:R-:W-:Y:S01]  /*4640*/  FMNMX.FTZ R10, R34, R9, !PT ;  /* 0x00000009220a7209 */ /* 0x000fe20007810000 */
[-CC-:B------:R-:W-:Y:S01]  /*4650*/  FFMA.FTZ R41, R53, R2.reuse, -R7.reuse ;  /* 0x0000000235297223 */ /* 0x180fe20000010807 */
[-CC-:B------:R-:W-:Y:S01]  /*4660*/  FFMA.FTZ R53, R65, R2.reuse, -R7.reuse ;  /* 0x0000000241357223 */ /* 0x180fe20000010807 */
[--C-:B------:R-:W-:Y:S01]  /*4670*/  FFMA.FTZ R65, R77, R2, -R7.reuse ;  /* 0x000000024d417223 */ /* 0x100fe20000010807 */
        /* <DEDUP_REMOVED lines=18> */
[----:B------:R-:W-:Y:S01]  /*47a0*/  FFMA.FTZ R73, R85, R2, -R7 ;  /* 0x0000000255497223 */ /* 0x000fe20000010807 */
[----:B------:R-:W-:Y:S01]  /*47b0*/  MUFU.EX2 R11, R11 ;  /* 0x0000000b000b7308 */ /* 0x000fe20000000800 */
[----:B------:R-:W-:-:S04]  /*47c0*/  FMNMX.FTZ R10, R46, R9, !PT ;  /* 0x000000092e0a7209 */ /* 0x000fc80007810000 */
[----:B------:R-:W-:-:S03]  /*47d0*/  FMNMX.FTZ R9, R47, R10, !PT ;  /* 0x0000000a2f097209 */ /* 0x000fc60007810000 */
[----:B------:R-:W1:Y:S01]  /*47e0*/  MUFU.EX2 R180, R180 ;  /* 0x000000b400b47308 */ /* 0x000e620000000800 */
[----:B------:R-:W-:-:S04]  /*47f0*/  FMNMX.FTZ R10, R50, R9, !PT ;  /* 0x00000009320a7209 */ /* 0x000fc80007810000 */
[----:B------:R-:W-:-:S03]  /*4800*/  FMNMX.FTZ R9, R51, R10, !PT ;  /* 0x0000000a33097209 */ /* 0x000fc60007810000 */
[----:B------:R-:W2:Y:S01]  /*4810*/  MUFU.EX2 R13, R13 ;  /* 0x0000000d000d7308 */ /* 0x000ea20000000800 */
[----:B------:R-:W-:-:S04]  /*4820*/  FMNMX.FTZ R10, R54, R9, !PT ;  /* 0x00000009360a7209 */ /* 0x000fc80007810000 */
[----:B------:R-:W-:-:S03]  /*4830*/  FMNMX.FTZ R9, R55, R10, !PT ;  /* 0x0000000a37097209 */ /* 0x000fc60007810000 */
[----:B------:R-:W-:Y:S01]  /*4840*/  MUFU.EX2 R182, R182 ;  /* 0x000000b600b67308 */ /* 0x000fe20000000800 */
[----:B------:R-:W-:Y:S01]  /*4850*/  FMNMX.FTZ R10, R58, R9, !PT ;  /* 0x000000093a0a7209 */ /* 0x000fe20007810000 */
[----:B-1----:R-:W-:-:S03]  /*4860*/  FFMA.FTZ R6, R11, R6, R180 ;  /* 0x000000060b067223 */ /* 0x002fc600000100b4 */
[----:B------:R-:W-:-:S03]  /*4870*/  FMNMX.FTZ R9, R59, R10, !PT ;  /* 0x0000000a3b097209 */ /* 0x000fc60007810000 */
[----:B------:R-:W-:Y:S01]  /*4880*/  MUFU.EX2 R15, R15 ;  /* 0x0000000f000f7308 */ /* 0x000fe20000000800 */
[----:B------:R-:W-:Y:S02]  /*4890*/  FMNMX.FTZ R10, R62, R9, !PT ;  /* 0x000000093e0a7209 */ /* 0x000fe40007810000 */
[----:B--2---:R-:W-:Y:S02]  /*48a0*/  F2FP.BF16.F32.PACK_AB R180, R13, R180 ;  /* 0x000000b40db4723e */ /* 0x004fe400000010ff */
[----:B------:R-:W-:-:S03]  /*48b0*/  FMNMX.FTZ R9, R63, R10, !PT ;  /* 0x0000000a3f097209 */ /* 0x000fc60007810000 */
[----:B------:R-:W-:Y:S01]  /*48c0*/  MUFU.EX2 R21, R21 ;  /* 0x0000001500157308 */ /* 0x000fe20000000800 */
[----:B------:R-:W-:-:S04]  /*48d0*/  FMNMX.FTZ R10, R66, R9, !PT ;  /* 0x00000009420a7209 */ /* 0x000fc80007810000 */
        /* <DEDUP_REMOVED lines=15> */
[----:B------:R-:W-:Y:S01]  /*49d0*/  FMNMX.FTZ R9, R87, R10, !PT ;  /* 0x0000000a57097209 */ /* 0x000fe20007810000 */
[-CC-:B------:R-:W-:Y:S01]  /*49e0*/  FFMA.FTZ R10, R72, R2.reuse, -R7.reuse ;  /* 0x00000002480a7223 */ /* 0x180fe20000010807 */
[----:B------:R-:W-:Y:S02]  /*49f0*/  WARPGROUP.DEPBAR.LE gsb0, 0x0 ;  /* 0x00008000000079c5 */ /* 0x000fe40000010000 */
[----:B------:R-:W-:Y:S01]  /*4a00*/  WARPGROUP.ARRIVE ;  /* 0x00000000000079c5 */ /* 0x000fe20000000000 */
[----:B------:R-:W1:Y:S01]  /*4a10*/  SHFL.BFLY PT, R12, R9, 0x2, 0x1f ;  /* 0x0c401f00090c7f89 */ /* 0x000e6200000e0000 */
[-CC-:B------:R-:W-:Y:S01]  /*4a20*/  FFMA.FTZ R176, R32, R2.reuse, -R7.reuse ;  /* 0x0000000220b07223 */ /* 0x180fe20000010807 */
[----:B------:R-:W-:Y:S01]  /*4a30*/  FFMA.FTZ R178, R36, R2, -R7 ;  /* 0x0000000224b27223 */ /* 0x000fe20000010807 */
[----:B------:R-:W-:Y:S02]  /*4a40*/  MUFU.EX2 R45, R45 ;  /* 0x0000002d002d7308 */ /* 0x000fe40000000800 */
[----:B------:R-:W-:Y:S01]  /*4a50*/  HGMMA.64x128x16.F32.BF16 R88, R172, gdesc[UR8].tnspB, R88, gsb0 ;  /* 0x41e00008ac587df0 */ /* 0x000fe20008001858 */
[----:B------:R-:W-:Y:S01]  /*4a60*/  UIADD3 UR10, UR4, 0x180, URZ ;  /* 0x00000180040a7890 */ /* 0x000fe2000fffe03f */
[----:B------:R-:W-:-:S04]  /*4a70*/  UMOV UR11, 0x40000040 ;  /* 0x40000040000b7882 */ /* 0x000fc80000000000 */
[----:B------:R-:W-:Y:S08]  /*4a80*/  MUFU.EX2 R176, R176 ;  /* 0x000000b000b07308 */ /* 0x000ff00000000800 */
[----:B------:R-:W-:Y:S01]  /*4a90*/  MUFU.EX2 R178, R178 ;  /* 0x000000b200b27308 */ /* 0x000fe20000000800 */
[----:B-1----:R-:W-:Y:S01]  /*4aa0*/  FMNMX.FTZ R24, R9, R12, !PT ;  /* 0x0000000c09187209 */ /* 0x002fe20007810000 */
[----:B------:R-:W-:-:S06]  /*4ab0*/  FFMA.FTZ R12, R76, R2, -R7 ;  /* 0x000000024c0c7223 */ /* 0x000fcc0000010807 */
[----:B------:R-:W-:Y:S01]  /*4ac0*/  MUFU.EX2 R49, R49 ;  /* 0x0000003100317308 */ /* 0x000fe20000000800 */
[----:B------:R-:W1:Y:S07]  /*4ad0*/  SHFL.BFLY PT, R9, R24, 0x1, 0x1f ;  /* 0x0c201f0018097f89 */ /* 0x000e6e00000e0000 */
[----:B------:R-:W-:Y:S08]  /*4ae0*/  MUFU.EX2 R53, R53 ;  /* 0x0000003500357308 */ /* 0x000ff00000000800 */
[----:B------:R-:W-:Y:S08]  /*4af0*/  MUFU.EX2 R57, R57 ;  /* 0x0000003900397308 */ /* 0x000ff00000000800 */
[----:B------:R-:W-:Y:S01]  /*4b00*/  MUFU.EX2 R10, R10 ;  /* 0x0000000a000a7308 */ /* 0x000fe20000000800 */
[----:B-1----:R-:W-:-:S05]  /*4b10*/  FMNMX.FTZ R9, R24, R9, !PT ;  /* 0x0000000918097209 */ /* 0x002fca0007810000 */
[-C--:B------:R-:W-:Y:S02]  /*4b20*/  FMUL.FTZ R77, R9, R2.reuse ;  /* 0x00000002094d7220 */ /* 0x080fe40000410000 */
[----:B------:R-:W-:Y:S02]  /*4b30*/  MUFU.EX2 R61, R61 ;  /* 0x0000003d003d7308 */ /* 0x000fe40000000800 */
[-CC-:B------:R-:W-:Y:S01]  /*4b40*/  FFMA.FTZ R183, R30, R2.reuse, -R77.reuse ;  /* 0x000000021eb77223 */ /* 0x180fe2000001084d */
[-CC-:B------:R-:W-:Y:S01]  /*4b50*/  FFMA.FTZ R181, R27, R2.reuse, -R77.reuse ;  /* 0x000000021bb57223 */ /* 0x180fe2000001084d */
[-CC-:B------:R-:W-:Y:S01]  /*4b60*/  FFMA.FTZ R30, R31, R2.reuse, -R77.reuse ;  /* 0x000000021f1e7223 */ /* 0x180fe2000001084d */
[----:B------:R-:W-:Y:S02]  /*4b70*/  IMAD.U32 R27, RZ, RZ, UR6 ;  /* 0x00000006ff1b7e24 */ /* 0x000fe4000f8e00ff */
[-CC-:B------:R-:W-:Y:S01]  /*4b80*/  FFMA.FTZ R177, R34, R2.reuse, -R77.reuse ;  /* 0x0000000222b17223 */ /* 0x180fe2000001084d */
[----:B------:R-:W-:Y:S01]  /*4b90*/  IMAD.U32 R31, RZ, RZ, UR7 ;  /* 0x00000007ff1f7e24 */ /* 0x000fe2000f8e00ff */
[----:B------:R-:W-:Y:S01]  /*4ba0*/  UMOV UR7, 0x40000040 ;  /* 0x4000004000077882 */ /* 0x000fe20000000000 */
[----:B------:R-:W-:Y:S01]  /*4bb0*/  MUFU.EX2 R181, R181 ;  /* 0x000000b500b57308 */ /* 0x000fe20000000800 */
[----:B------:R-:W-:Y:S01]  /*4bc0*/  @!P1 IADD3 R27, R27, 0x34840, RZ ;  /* 0x000348401b1b9810 */ /* 0x000fe20007ffe0ff */
[-CC-:B------:R-:W-:Y:S01]  /*4bd0*/  FFMA.FTZ R36, R35, R2.reuse, -R77.reuse ;  /* 0x0000000223247223 */ /* 0x180fe2000001084d */
[-CC-:B------:R-:W-:Y:S01]  /*4be0*/  FFMA.FTZ R179, R38, R2.reuse, -R77.reuse ;  /* 0x0000000226b37223 */ /* 0x180fe2000001084d */
[-C--:B------:R-:W-:Y:S01]  /*4bf0*/  FFMA.FTZ R32, R39, R2.reuse, -R77 ;  /* 0x0000000227207223 */ /* 0x080fe2000001084d */
[----:B------:R-:W-:Y:S01]  /*4c00*/  @!P1 PRMT R27, RZ, 0x654, R27 ;  /* 0x00000654ff1b9816 */ /* 0x000fe2000000001b */
[-CC-:B------:R-:W-:Y:S01]  /*4c10*/  FFMA.FTZ R34, R43, R2.reuse, -R77.reuse ;  /* 0x000000022b227223 */ /* 0x180fe2000001084d */
[-CC-:B------:R-:W-:Y:S01]  /*4c20*/  FFMA.FTZ R28, R47, R2.reuse, -R77.reuse ;  /* 0x000000022f1c7223 */ /* 0x180fe2000001084d */
        /* <DEDUP_REMOVED lines=15> */
[----:B------:R-:W-:Y:S01]  /*4d20*/  FFMA.FTZ R86, R86, R2, -R77 ;  /* 0x0000000256567223 */ /* 0x000fe2000001084d */
[----:B------:R-:W-:Y:S08]  /*4d30*/  MUFU.EX2 R177, R177 ;  /* 0x000000b100b17308 */ /* 0x000ff00000000800 */
[----:B------:R-:W-:Y:S08]  /*4d40*/  MUFU.EX2 R36, R36 ;  /* 0x0000002400247308 */ /* 0x000ff00000000800 */
[----:B------:R-:W-:Y:S08]  /*4d50*/  MUFU.EX2 R179, R179 ;  /* 0x000000b300b37308 */ /* 0x000ff00000000800 */
[----:B------:R-:W-:Y:S08]  /*4d60*/  MUFU.EX2 R32, R32 ;  /* 0x0000002000207308 */ /* 0x000ff00000000800 */
[----:B------:R-:W-:Y:S08]  /*4d70*/  MUFU.EX2 R34, R34 ;  /* 0x0000002200227308 */ /* 0x000ff00000000800 */
[----:B------:R-:W-:Y:S08]  /*4d80*/  MUFU.EX2 R28, R28 ;  /* 0x0000001c001c7308 */ /* 0x000ff00000000800 */
[----:B------:R-:W-:Y:S01]  /*4d90*/  MUFU.EX2 R24, R24 ;  /* 0x0000001800187308 */ /* 0x000fe20000000800 */
[----:B------:R-:W-:-:S02]  /*4da0*/  WARPGROUP.DEPBAR.LE gsb0, 0x0 ;  /* 0x00008000000079c5 */ /* 0x000fc40000010000 */
[----:B------:R-:W-:Y:S01]  /*4db0*/  WARPGROUP.ARRIVE ;  /* 0x00000000000079c5 */ /* 0x000fe20000000000 */
[-CC-:B------:R-:W-:Y:S01]  /*4dc0*/  FFMA.FTZ R172, R40, R2.reuse, -R7.reuse ;  /* 0x0000000228ac7223 */ /* 0x180fe20000010807 */
[-C--:B------:R-:W-:Y:S01]  /*4dd0*/  FFMA.FTZ R174, R44, R2.reuse, -R7 ;  /* 0x000000022cae7223 */ /* 0x080fe20000010807 */
[-CC-:B------:R-:W-:Y:S01]  /*4de0*/  FFMA.FTZ R173, R42, R2.reuse, -R77.reuse ;  /* 0x000000022aad7223 */ /* 0x180fe2000001084d */
[----:B------:R-:W-:Y:S01]  /*4df0*/  FFMA.FTZ R175, R46, R2, -R77 ;  /* 0x000000022eaf7223 */ /* 0x000fe2000001084d */
[----:B------:R-:W-:Y:S01]  /*4e00*/  MUFU.EX2 R38, R38 ;  /* 0x0000002600267308 */ /* 0x000fe20000000800 */
[----:B------:R-:W-:Y:S01]  /*4e10*/  HGMMA.64x128x16.F32.BF16 R88, R168, gdesc[UR8].tnspB, R88, gsb0 ;  /* 0x41e00008a8587df0 */ /* 0x000fe20008001858 */
[----:B------:R-:W-:Y:S01]  /*4e20*/  UIADD3 UR10, UR4, 0x200, URZ ;  /* 0x00000200040a7890 */ /* 0x000fe2000fffe03f */
[----:B------:R-:W-:-:S05]  /*4e30*/  UMOV UR11, 0x40000040 ;  /* 0x40000040000b7882 */ /* 0x000fca0000000000 */
[----:B------:R-:W-:Y:S08]  /*4e40*/  MUFU.EX2 R172, R172 ;  /* 0x000000ac00ac7308 */ /* 0x000ff00000000800 */
        /* <DEDUP_REMOVED lines=20> */
[----:B------:R-:W-:Y:S02]  /*4f90*/  FFMA.FTZ R171, R54, R2, -R77 ;  /* 0x0000000236ab7223 */ /* 0x000fe4000001084d */
[----:B------:R-:W-:Y:S01]  /*4fa0*/  HGMMA.64x128x16.F32.BF16 R88, R152, gdesc[UR8].tnspB, R88, gsb0 ;  /* 0x41e0000898587df0 */ /* 0x000fe20008001858 */
[----:B------:R-:W-:Y:S01]  /*4fb0*/  UIADD3 UR10, UR4, 0x280, URZ ;  /* 0x00000280040a7890 */ /* 0x000fe2000fffe03f */
[----:B------:R-:W-:Y:S01]  /*4fc0*/  MUFU.EX2 R168, R168 ;  /* 0x000000a800a87308 */ /* 0x000fe20000000800 */
[----:B------:R-:W-:-:S07]  /*4fd0*/  UMOV UR11, 0x40000040 ;  /* 0x40000040000b7882 */ /* 0x000fce0000000000 */
        /* <DEDUP_REMOVED lines=12> */
[----:B------:R-:W-:Y:S01]  /*50a0*/  UMOV UR11, 0x40000040 ;  /* 0x40000040000b7882 */ /* 0x000fe20000000000 */
[----:B------:R-:W-:-:S06]  /*50b0*/  UIADD3 UR4, UR4, 0x380, URZ ;  /* 0x0000038004047890 */ /* 0x000fcc000fffe03f */
[----:B------:R-:W-:Y:S01]  /*50c0*/  MUFU.EX2 R153, R153 ;  /* 0x0000009900997308 */ /* 0x000fe20000000800 */
[----:B------:R-:W-:Y:S01]  /*50d0*/  UMOV UR6, UR4 ;  /* 0x0000000400067c82 */ /* 0x000fe20008000000 */
[----:B------:R-:W-:-:S06]  /*50e0*/  UMOV UR4, UR39 ;  /* 0x0000002700047c82 */ /* 0x000fcc0008000000 */
[----:B------:R-:W-:Y:S08]  /*50f0*/  MUFU.EX2 R154, R154 ;  /* 0x0000009a009a7308 */ /* 0x000ff00000000800 */
[----:B------:R-:W-:Y:S01]  /*5100*/  MUFU.EX2 R155, R155 ;  /* 0x0000009b009b7308 */ /* 0x000fe20000000800 */
[----:B------:R-:W-:Y:S02]  /*5110*/  WARPGROUP.DEPBAR.LE gsb0, 0x0 ;  /* 0x00008000000079c5 */ /* 0x000fe40000010000 */
[----:B------:R-:W-:Y:S01]  /*5120*/  WARPGROUP.ARRIVE ;  /* 0x00000000000079c5 */ /* 0x000fe20000000000 */
[-CC-:B------:R-:W-:Y:S01]  /*5130*/  FFMA.FTZ R156, R64, R2.reuse, -R7.reuse ;  /* 0x00000002409c7223 */ /* 0x180fe20000010807 */
[-C--:B------:R-:W-:Y:S01]  /*5140*/  FFMA.FTZ R158, R68, R2.reuse, -R7 ;  /* 0x00000002449e7223 */ /* 0x080fe20000010807 */
[----:B------:R-:W-:Y:S01]  /*5150*/  FADD.FTZ R7, -R9, R8 ;  /* 0x0000000809077221 */ /* 0x000fe20000010100 */
[-CC-:B------:R-:W-:Y:S01]  /*5160*/  FFMA.FTZ R8, R26, R2.reuse, -R77.reuse ;  /* 0x000000021a087223 */ /* 0x180fe2000001084d */
[-CC-:B------:R-:W-:Y:S01]  /*5170*/  FFMA.FTZ R26, R55, R2.reuse, -R77.reuse ;  /* 0x00000002371a7223 */ /* 0x180fe2000001084d */
[----:B------:R-:W-:Y:S01]  /*5180*/  HGMMA.64x128x16.F32.BF16 R88, R160, gdesc[UR8].tnspB, R88, gsb0 ;  /* 0x41e00008a0587df0 */ /* 0x000fe20008001858 */
[-C--:B------:R-:W-:Y:S01]  /*5190*/  FMUL.FTZ R7, R7, R2.reuse ;  /* 0x0000000207077220 */ /* 0x080fe20000410000 */
[----:B------:R-:W-:Y:S01]  /*51a0*/  MUFU.EX2 R156, R156 ;  /* 0x0000009c009c7308 */ /* 0x000fe20000000800 */
[----:B------:R-:W-:-:S07]  /*51b0*/  FFMA.FTZ R77, R87, R2, -R77 ;  /* 0x00000002574d7223 */ /* 0x000fce000001084d */
[----:B------:R-:W-:Y:S08]  /*51c0*/  MUFU.EX2 R7, R7 ;  /* 0x0000000700077308 */ /* 0x000ff00000000800 */
[----:B------:R-:W1:Y:S08]  /*51d0*/  MUFU.EX2 R8, R8 ;  /* 0x0000000800087308 */ /* 0x000e700000000800 */
[----:B------:R-:W2:Y:S08]  /*51e0*/  MUFU.EX2 R26, R26 ;  /* 0x0000001a001a7308 */ /* 0x000eb00000000800 */
[----:B------:R-:W3:Y:S01]  /*51f0*/  MUFU.EX2 R157, R66 ;  /* 0x00000042009d7308 */ /* 0x000ee20000000800 */
[----:B-1----:R-:W-:Y:S01]  /*5200*/  FFMA.FTZ R40, R7, R3, R8 ;  /* 0x0000000307287223 */ /* 0x002fe20000010008 */
[----:B------:R-:W-:-:S03]  /*5210*/  FADD.FTZ R3, R13, R6 ;  /* 0x000000060d037221 */ /* 0x000fc60000010000 */
[C---:B------:R-:W-:Y:S01]  /*5220*/  FADD.FTZ R40, R181.reuse, R40 ;  /* 0x00000028b5287221 */ /* 0x040fe20000010000 */
[----:B------:R-:W-:Y:S01]  /*5230*/  FADD.FTZ R6, R182, R3 ;  /* 0x00000003b6067221 */ /* 0x000fe20000010000 */
[----:B------:R-:W-:Y:S01]  /*5240*/  F2FP.BF16.F32.PACK_AB R181, R181, R8 ;  /* 0x00000008b5b5723e */ /* 0x000fe200000010ff */
[----:B------:R-:W1:Y:S01]  /*5250*/  MUFU.EX2 R158, R158 ;  /* 0x0000009e009e7308 */ /* 0x000e620000000800 */
[----:B------:R-:W-:Y:S01]  /*5260*/  FADD.FTZ R3, R183, R40 ;  /* 0x00000028b7037221 */ /* 0x000fe20000010000 */
[----:B------:R-:W-:Y:S02]  /*5270*/  F2FP.BF16.F32.PACK_AB R182, R15, R182 ;  /* 0x000000b60fb6723e */ /* 0x000fe400000010ff */
[----:B------:R-:W-:-:S04]  /*5280*/  F2FP.BF16.F32.PACK_AB R183, R30, R183 ;  /* 0x000000b71eb7723e */ /* 0x000fc800000010ff */
[----:B------:R-:W4:Y:S01]  /*5290*/  MUFU.EX2 R159, R70 ;  /* 0x00000046009f7308 */ /* 0x000f220000000800 */
[----:B------:R-:W-:Y:S02]  /*52a0*/  WARPGROUP.DEPBAR.LE gsb0, 0x0 ;  /* 0x00008000000079c5 */ /* 0x000fe40000010000 */
[----:B------:R-:W-:-:S05]  /*52b0*/  WARPGROUP.ARRIVE ;  /* 0x00000000000079c5 */ /* 0x000fca0000000000 */
[----:B------:R-:W5:Y:S01]  /*52c0*/  MUFU.EX2 R161, R74 ;  /* 0x0000004a00a17308 */ /* 0x000f620000000800 */
[----:B------:R-:W-:Y:S02]  /*52d0*/  F2FP.BF16.F32.PACK_AB R160, R61, R10 ;  /* 0x0000000a3da0723e */ /* 0x000fe400000010ff */
[----:B------:R-:W-:Y:S01]  /*52e0*/  F2FP.BF16.F32.PACK_AB R162, R65, R12 ;  /* 0x0000000c41a2723e */ /* 0x000fe200000010ff */
[----:B------:R-:W-:Y:S04]  /*52f0*/  HGMMA.64x128x16.F32.BF16 R88, R164, gdesc[UR4].tnspB, R88, gsb0 ;  /* 0x41e00004a4587df0 */ /* 0x000fe80008001858 */
[----:B------:R-:W5:Y:S01]  /*5300*/  MUFU.EX2 R163, R78 ;  /* 0x0000004e00a37308 */ /* 0x000f620000000800 */
[----:B------:R-:W-:Y:S02]  /*5310*/  WARPGROUP.DEPBAR.LE gsb0, 0x0 ;  /* 0x00008000000079c5 */ /* 0x000fe40000010000 */
[----:B------:R2:W-:Y:S05]  /*5320*/  @!P1 SYNCS.ARRIVE.TRANS64.RED.A1T0 RZ, [R27+URZ], RZ ;  /* 0x000000ff1bff99a7 */ /* 0x0005ea000810043f */
[----:B------:R-:W5:Y:S01]  /*5330*/  MUFU.EX2 R165, R82 ;  /* 0x0000005200a57308 */ /* 0x000f620000000800 */
[----:B------:R-:W-:-:S02]  /*5340*/  F2FP.BF16.F32.PACK_AB R164, R69, R14 ;  /* 0x0000000e45a4723e */ /* 0x000fc400000010ff */
[----:B------:R-:W-:Y:S01]  /*5350*/  F2FP.BF16.F32.PACK_AB R166, R73, R20 ;  /* 0x0000001449a6723e */ /* 0x000fe200000010ff */
[----:B--2---:R-:W-:-:S04]  /*5360*/  @!P1 VIADD R27, R31, 0x34860 ;  /* 0x000348601f1b9836 */ /* 0x004fc80000000000 */
[----:B------:R-:W2:Y:S01]  /*5370*/  MUFU.EX2 R167, R86 ;  /* 0x0000005600a77308 */ /* 0x000ea20000000800 */
[----:B------:R-:W-:-:S04]  /*5380*/  @!P1 PRMT R27, RZ, 0x654, R27 ;  /* 0x00000654ff1b9816 */ /* 0x000fc8000000001b */
[----:B------:R3:W-:Y:S02]  /*5390*/  @!P1 SYNCS.ARRIVE.TRANS64.RED.A1T0 RZ, [R27+URZ], RZ ;  /* 0x000000ff1bff99a7 */ /* 0x0007e4000810043f */
[----:B---3--:R-:W-:Y:S01]  /*53a0*/  FADD.FTZ R27, R15, R6 ;  /* 0x000000060f1b7221 */ /* 0x008fe20000010000 */
[----:B------:R-:W-:-:S03]  /*53b0*/  FADD.FTZ R6, R30, R3 ;  /* 0x000000031e067221 */ /* 0x000fc60000010000 */
[----:B------:R-:W-:Y:S01]  /*53c0*/  FADD.FTZ R40, R176, R27 ;  /* 0x0000001bb0287221 */ /* 0x000fe20000010000 */
[----:B------:R-:W-:Y:S01]  /*53d0*/  FADD.FTZ R3, R177, R6 ;  /* 0x00000006b1037221 */ /* 0x000fe20000010000 */
[C---:B------:R-:W-:Y:S02]  /*53e0*/  F2FP.BF16.F32.PACK_AB R176, R21.reuse, R176 ;  /* 0x000000b015b0723e */ /* 0x040fe400000010ff */
[----:B------:R-:W-:Y:S01]  /*53f0*/  FADD.FTZ R27, R21, R40 ;  /* 0x00000028151b7221 */ /* 0x000fe20000010000 */
[C---:B------:R-:W-:Y:S01]  /*5400*/  FADD.FTZ R6, R36.reuse, R3 ;  /* 0x0000000324067221 */ /* 0x040fe20000010000 */
[----:B------:R-:W-:Y:S02]  /*5410*/  F2FP.BF16.F32.PACK_AB R177, R36, R177 ;  /* 0x000000b124b1723e */ /* 0x000fe400000010ff */
[----:B------:R-:W-:Y:S01]  /*5420*/  FADD.FTZ R40, R178, R27 ;  /* 0x0000001bb2287221 */ /* 0x000fe20000010000 */
[----:B------:R-:W-:Y:S01]  /*5430*/  FADD.FTZ R3, R179, R6 ;  /* 0x00000006b3037221 */ /* 0x000fe20000010000 */
[----:B------:R-:W-:-:S02]  /*5440*/  F2FP.BF16.F32.PACK_AB R178, R25, R178 ;  /* 0x000000b219b2723e */ /* 0x000fc400000010ff */
[----:B------:R-:W-:Y:S01]  /*5450*/  FADD.FTZ R27, R25, R40 ;  /* 0x00000028191b7221 */ /* 0x000fe20000010000 */
[C---:B------:R-:W-:Y:S01]  /*5460*/  FADD.FTZ R6, R32.reuse, R3 ;  /* 0x0000000320067221 */ /* 0x040fe20000010000 */
[----:B------:R-:W-:Y:S02]  /*5470*/  F2FP.BF16.F32.PACK_AB R179, R32, R179 ;  /* 0x000000b320b3723e */ /* 0x000fe400000010ff */
[----:B------:R-:W-:Y:S01]  /*5480*/  FADD.FTZ R40, R172, R27 ;  /* 0x0000001bac287221 */ /* 0x000fe20000010000 */
[----:B------:R-:W-:Y:S01]  /*5490*/  FADD.FTZ R3, R173, R6 ;  /* 0x00000006ad037221 */ /* 0x000fe20000010000 */
[C---:B------:R-:W-:Y:S02]  /*54a0*/  F2FP.BF16.F32.PACK_AB R172, R29.reuse, R172 ;  /* 0x000000ac1dac723e */ /* 0x040fe400000010ff */
[----:B------:R-:W-:Y:S01]  /*54b0*/  FADD.FTZ R27, R29, R40 ;  /* 0x000000281d1b7221 */ /* 0x000fe20000010000 */
[C---:B------:R-:W-:Y:S01]  /*54c0*/  FADD.FTZ R6, R34.reuse, R3 ;  /* 0x0000000322067221 */ /* 0x040fe20000010000 */
[----:B------:R-:W-:-:S02]  /*54d0*/  F2FP.BF16.F32.PACK_AB R173, R34, R173 ;  /* 0x000000ad22ad723e */ /* 0x000fc400000010ff */
        /* <DEDUP_REMOVED lines=26> */
[----:B------:R-:W-:Y:S01]  /*5680*/  F2FP.BF16.F32.PACK_AB R154, R49, R154 ;  /* 0x0000009a319a723e */ /* 0x000fe200000010ff */
[----:B------:R-:W-:-:S02]  /*5690*/  IMAD.MOV.U32 R13, RZ, RZ, R0 ;  /* 0x000000ffff0d7224 */ /* 0x000fc400078e0000 */
        /* <DEDUP_REMOVED lines=9> */
[----:B-1----:R-:W-:Y:S01]  /*5730*/  FADD.FTZ R8, R158, R3 ;  /* 0x000000039e087221 */ /* 0x002fe20000010000 */
[----:B----4-:R-:W-:Y:S01]  /*5740*/  FADD.FTZ R6, R159, R6 ;  /* 0x000000069f067221 */ /* 0x010fe20000010000 */
[C---:B------:R-:W-:Y:S02]  /*5750*/  F2FP.BF16.F32.PACK_AB R158, R57.reuse, R158 ;  /* 0x0000009e399e723e */ /* 0x040fe400000010ff */
[----:B------:R-:W-:Y:S01]  /*5760*/  FADD.FTZ R3, R57, R8 ;  /* 0x0000000839037221 */ /* 0x000fe20000010000 */
[C---:B------:R-:W-:Y:S01]  /*5770*/  FADD.FTZ R6, R71.reuse, R6 ;  /* 0x0000000647067221 */ /* 0x040fe20000010000 */
[----:B------:R-:W-:Y:S02]  /*5780*/  F2FP.BF16.F32.PACK_AB R159, R71, R159 ;  /* 0x0000009f479f723e */ /* 0x000fe400000010ff */
[----:B------:R-:W-:Y:S01]  /*5790*/  FADD.FTZ R8, R10, R3 ;  /* 0x000000030a087221 */ /* 0x000fe20000010000 */
[----:B-----5:R-:W-:Y:S01]  /*57a0*/  FADD.FTZ R6, R161, R6 ;  /* 0x00000006a1067221 */ /* 0x020fe20000010000 */
[----:B------:R-:W1:Y:S01]  /*57b0*/  MUFU.EX2 R10, R77 ;  /* 0x0000004d000a7308 */ /* 0x000e620000000800 */
[----:B------:R-:W-:Y:S01]  /*57c0*/  F2FP.BF16.F32.PACK_AB R161, R75, R161 ;  /* 0x000000a14ba1723e */ /* 0x000fe200000010ff */
[----:B------:R-:W-:Y:S01]  /*57d0*/  FADD.FTZ R3, R61, R8 ;  /* 0x000000083d037221 */ /* 0x000fe20000010000 */
[----:B------:R-:W-:-:S03]  /*57e0*/  FADD.FTZ R6, R75, R6 ;  /* 0x000000064b067221 */ /* 0x000fc60000010000 */
[----:B------:R-:W-:Y:S01]  /*57f0*/  FADD.FTZ R8, R12, R3 ;  /* 0x000000030c087221 */ /* 0x000fe20000010000 */
[----:B------:R-:W-:Y:S01]  /*5800*/  FADD.FTZ R6, R163, R6 ;  /* 0x00000006a3067221 */ /* 0x000fe20000010000 */
[----:B------:R-:W-:Y:S02]  /*5810*/  F2FP.BF16.F32.PACK_AB R163, R79, R163 ;  /* 0x000000a34fa3723e */ /* 0x000fe400000010ff */
        /* <DEDUP_REMOVED lines=8> */
[----:B--2---:R-:W-:Y:S01]  /*58a0*/  FADD.FTZ R3, R167, R6 ;  /* 0x00000006a7037221 */ /* 0x004fe20000010000 */
[C---:B-1----:R-:W-:Y:S02]  /*58b0*/  F2FP.BF16.F32.PACK_AB R167, R10.reuse, R167 ;  /* 0x000000a70aa7723e */ /* 0x042fe400000010ff */
[----:B------:R-:W-:Y:S01]  /*58c0*/  FADD.FTZ R6, R73, R8 ;  /* 0x0000000849067221 */ /* 0x000fe20000010000 */
[----:B------:R-:W-:Y:S01]  /*58d0*/  FADD.FTZ R3, R10, R3 ;  /* 0x000000030a037221 */ /* 0x000fe20000010000 */
[----:B------:R-:W-:Y:S01]  /*58e0*/  IMAD.MOV.U32 R8, RZ, RZ, R9 ;  /* 0x000000ffff087224 */ /* 0x000fe200078e0009 */
[----:B------:R-:W-:Y:S06]  /*58f0*/  @P2 BRA `(.L_x_24) ;  /* 0xffffffdc00c82947 */ /* 0x000fec000383ffff */
.L_x_15:
[----:B------:R-:W-:Y:S06]  /*5900*/  BAR.ARV 0x8, 0x120 ;  /* 0x0204800000007b1d */ /* 0x000fec0000002000 */
        /* <DEDUP_REMOVED lines=64> */
[----:B------:R-:W-:Y:S06]  /*5d10*/  @!P0 BRA `(.L_x_25) ;  /* 0x0000000000048947 */ /* 0x000fec0003800000 */
[----:B------:R-:W-:Y:S01]  /*5d20*/  BPT.TRAP 0x1 ;  /* 0x000000040000795c */ /* 0x000fe20000300000 */
.L_x_25:
[----:B------:R-:W-:Y:S01]  /*5d30*/  ULEA UR7, UR38, UR60, 0x3 ;  /* 0x0000003c26077291 */ /* 0x000fe2000f8e183f */
[----:B------:R-:W-:-:S05]  /*5d40*/  IMAD.U32 R4, RZ, RZ, UR39 ;  /* 0x00000027ff047e24 */ /* 0x000fca000f8e00ff */
[----:B------:R-:W-:-:S04]  /*5d50*/  SHF.L.U32 R4, R4, 0x1f, RZ ;  /* 0x0000001f04047819 */ /* 0x000fc800000006ff */
[----:B------:R1:W2:Y:S01]  /*5d60*/  SYNCS.PHASECHK.TRANS64.TRYWAIT P2, [UR7+0x34850], R4 ;  /* 0x03485004ff0075a7 */ /* 0x0002a20008040147 */
[----:B------:R-:W-:Y:S05]  /*5d70*/  @!P0 BRA `(.L_x_26) ;  /* 0x0000000000048947 */ /* 0x000fea0003800000 */
[----:B------:R-:W-:Y:S01]  /*5d80*/  BPT.TRAP 0x1 ;  /* 0x000000040000795c */ /* 0x000fe20000300000 */
.L_x_26:
[----:B--2---:R-:W-:Y:S05]  /*5d90*/  @P2 BRA `(.L_x_27) ;  /* 0x0000000000082947 */ /* 0x004fea0003800000 */
[----:B------:R-:W2:Y:S02]  /*5da0*/  SYNCS.PHASECHK.TRANS64.TRYWAIT P0, [UR7+0x34850], R4 ;  /* 0x03485004ff0075a7 */ /* 0x000ea40008000147 */
[----:B--2---:R-:W-:Y:S05]  /*5db0*/  @!P0 BRA `(.L_x_28) ;  /* 0x0000004400ac8947 */ /* 0x004fea0003800000 */
.L_x_27:
[----:B------:R-:W-:Y:S01]  /*5dc0*/  UIADD3 UR4, UR60, 0x400, URZ ;  /* 0x000004003c047890 */ /* 0x000fe2000fffe03f */
[----:B------:R-:W-:Y:S01]  /*5dd0*/  WARPGROUP.ARRIVE ;  /* 0x00000000000079c5 */ /* 0x000fe20000000000 */
[----:B------:R-:W-:Y:S01]  /*5de0*/  UMOV UR11, 0x40000040 ;  /* 0x40000040000b7882 */ /* 0x000fe20000000000 */
[----:B-12---:R-:W1:Y:S01]  /*5df0*/  SHFL.BFLY PT, R4, R3, 0x2, 0x1f ;  /* 0x0c401f0003047f89 */ /* 0x006e6200000e0000 */
[----:B------:R-:W-:Y:S01]  /*5e00*/  USHF.R.U32.HI UR4, URZ, 0x4, UR4 ;  /* 0x000000043f047899 */ /* 0x000fe20008011604 */
[C---:B------:R-:W-:Y:S01]  /*5e10*/  IADD3 R89, P4, R16.reuse, 0x20, RZ ;  /* 0x0000002010597810 */ /* 0x040fe20007f9e0ff */
[----:B------:R-:W-:Y:S01]  /*5e20*/  UIADD3 UR35, -UR36, URZ, URZ ;  /* 0x0000003f24237290 */ /* 0x000fe2000fffe13f */
[----:B------:R-:W2:Y:S01]  /*5e30*/  SHFL.BFLY PT, R5, R6, 0x2, 0x1f ;  /* 0x0c401f0006057f89 */ /* 0x000ea200000e0000 */
[----:B------:R-:W-:Y:S01]  /*5e40*/  ULOP3.LUT UR4, UR4, 0x3fff, URZ, 0xc0, !UPT ;  /* 0x00003fff04047892 */ /* 0x000fe2000f8ec03f */
[C---:B------:R-:W-:Y:S01]  /*5e50*/  IADD3 R7, P3, R16.reuse, 0x4040, RZ ;  /* 0x0000404010077810 */ /* 0x040fe20007f7e0ff */
[----:B------:R-:W-:Y:S01]  /*5e60*/  UIADD3 UR34, -UR61, URZ, URZ ;  /* 0x0000003f3d227290 */ /* 0x000fe2000fffe13f */
[C---:B------:R-:W-:Y:S01]  /*5e70*/  IADD3 R13, P0, R16.reuse, 0x4000, RZ ;  /* 0x00004000100d7810 */ /* 0x040fe20007f1e0ff */
[----:B------:R-:W-:Y:S01]  /*5e80*/  ULOP3.LUT UR4, UR4, 0x4000000, URZ, 0xfc, !UPT ;  /* 0x0400000004047892 */ /* 0x000fe2000f8efc3f */
[----:B------:R-:W-:Y:S01]  /*5e90*/  LOP3.LUT R88, R89, 0x380, RZ, 0xc0, !PT ;  /* 0x0000038059587812 */ /* 0x000fe200078ec0ff */
[----:B------:R-:W-:Y:S01]  /*5ea0*/  ULDC UR5, c[0x0][0xda8] ;  /* 0x00036a0000057ab9 */ /* 0x000fe20000000800 */
[----:B------:R-:W-:Y:S01]  /*5eb0*/  IADD3 R21, P5, R16, 0x40, RZ ;  /* 0x0000004010157810 */ /* 0x000fe20007fbe0ff */
[----:B------:R-:W-:Y:S01]  /*5ec0*/  ULEA UR4, UR38, UR4, 0xb ;  /* 0x0000000426047291 */ /* 0x000fe2000f8e583f */
[----:B------:R-:W-:Y:S01]  /*5ed0*/  LOP3.LUT R12, R13, 0x380, RZ, 0xc0, !PT ;  /* 0x000003800d0c7812 */ /* 0x000fe200078ec0ff */
[----:B------:R-:W-:Y:S01]  /*5ee0*/  ULDC.64 UR8, c[0x0][0xb70] ;  /* 0x0002dc0000087ab9 */ /* 0x000fe20000000a00 */
[----:B------:R-:W-:Y:S01]  /*5ef0*/  SHF.R.U64 R88, R88, 0x3, RZ ;  /* 0x0000000358587819 */ /* 0x000fe200000012ff */
[----:B------:R-:W-:Y:S01]  /*5f00*/  UIADD3 UR6, UR4, 0x80, URZ ;  /* 0x0000008004067890 */ /* 0x000fe2000fffe03f */
[----:B------:R-:W-:-:S02]  /*5f10*/  LOP3.LUT R20, R21, 0x380, RZ, 0xc0, !PT ;  /* 0x0000038015147812 */ /* 0x000fc400078ec0ff */
[----:B------:R-:W-:Y:S01]  /*5f20*/  UMOV UR10, UR4 ;  /* 0x00000004000a7c82 */ /* 0x000fe20008000000 */
[----:B------:R-:W-:Y:S01]  /*5f30*/  SHF.R.U64 R12, R12, 0x3, RZ ;  /* 0x000000030c0c7819 */ /* 0x000fe200000012ff */
[----:B------:R-:W-:Y:S01]  /*5f40*/  HGMMA.64x128x16.F32.BF16 R24, R180, gdesc[UR8].tnspB, R24, gsb0 ;  /* 0x41e00008b4187df0 */ /* 0x000fe20008001818 */
[----:B------:R-:W-:Y:S01]  /*5f50*/  UMOV UR11, 0x40000040 ;  /* 0x40000040000b7882 */ /* 0x000fe20000000000 */
[----:B------:R-:W-:Y:S01]  /*5f60*/  UMOV UR10, UR6 ;  /* 0x00000006000a7c82 */ /* 0x000fe20008000000 */
[----:B------:R-:W-:Y:S01]  /*5f70*/  UIADD3 UR6, UR4, 0x100, URZ ;  /* 0x0000010004067890 */ /* 0x000fe2000fffe03f */
[----:B-1----:R-:W-:Y:S01]  /*5f80*/  FADD.FTZ R3, R4, R3 ;  /* 0x0000000304037221 */ /* 0x002fe20000010000 */
[----:B------:R-:W-:Y:S01]  /*5f90*/  LOP3.LUT R88, R88, R89, RZ, 0x3c, !PT ;  /* 0x0000005958587212 */ /* 0x000fe200078e3cff */
[----:B--2---:R-:W-:Y:S01]  /*5fa0*/  FADD.FTZ R5, R5, R6 ;  /* 0x0000000605057221 */ /* 0x004fe20000010000 */
[----:B------:R-:W-:Y:S01]  /*5fb0*/  LOP3.LUT R6, R7, 0x380, RZ, 0xc0, !PT ;  /* 0x0000038007067812 */ /* 0x000fe200078ec0ff */
[----:B------:R-:W-:Y:S01]  /*5fc0*/  IMAD.X R89, RZ, RZ, R17, P4 ;  /* 0x000000ffff597224 */ /* 0x000fe200020e0611 */
[----:B------:R-:W1:Y:S01]  /*5fd0*/  SHFL.BFLY PT, R92, R3, 0x1, 0x1f ;  /* 0x0c201f00035c7f89 */ /* 0x000e6200000e0000 */
[----:B------:R-:W-:-:S02]  /*5fe0*/  SHF.R.U64 R20, R20, 0x3, RZ ;  /* 0x0000000314147819 */ /* 0x000fc400000012ff */
[----:B------:R-:W-:Y:S01]  /*5ff0*/  SHF.R.U64 R6, R6, 0x3, RZ ;  /* 0x0000000306067819 */ /* 0x000fe200000012ff */
[----:B------:R-:W2:Y:S01]  /*6000*/  SHFL.BFLY PT, R8, R5, 0x1, 0x1f ;  /* 0x0c201f0005087f89 */ /* 0x000ea200000e0000 */
[----:B------:R-:W-:Y:S02]  /*6010*/  LOP3.LUT R12, R12, R13, RZ, 0x3c, !PT ;  /* 0x0000000d0c0c7212 */ /* 0x000fe400078e3cff */
[----:B------:R-:W-:Y:S01]  /*6020*/  LOP3.LUT R6, R6, R7, RZ, 0x3c, !PT ;  /* 0x0000000706067212 */ /* 0x000fe200078e3cff */
[--C-:B------:R-:W-:Y:S01]  /*6030*/  IMAD.X R7, RZ, RZ, R17.reuse, P3 ;  /* 0x000000ffff077224 */ /* 0x100fe200018e0611 */
[C---:B------:R-:W-:Y:S02]  /*6040*/  IADD3 R13, P4, R16.reuse, 0x4060, RZ ;  /* 0x00004060100d7810 */ /* 0x040fe40007f9e0ff */
[----:B------:R-:W-:Y:S02]  /*6050*/  LOP3.LUT R91, R16, 0x380, RZ, 0xc0, !PT ;  /* 0x00000380105b7812 */ /* 0x000fe400078ec0ff */
[----:B------:R-:W-:Y:S01]  /*6060*/  LOP3.LUT R20, R20, R21, RZ, 0x3c, !PT ;  /* 0x0000001514147212 */ /* 0x000fe200078e3cff */
[----:B------:R-:W-:Y:S01]  /*6070*/  IMAD.X R21, RZ, RZ, R17, P5 ;  /* 0x000000ffff157224 */ /* 0x000fe200028e0611 */
[----:B------:R-:W-:-:S02]  /*6080*/  LOP3.LUT R4, R13, 0x380, RZ, 0xc0, !PT ;  /* 0x000003800d047812 */ /* 0x000fc400078ec0ff */
[----:B------:R-:W-:Y:S02]  /*6090*/  SHF.R.U64 R91, R91, 0x3, RZ ;  /* 0x000000035b5b7819 */ /* 0x000fe400000012ff */
[----:B------:R-:W-:Y:S02]  /*60a0*/  SHF.R.U64 R4, R4, 0x3, RZ ;  /* 0x0000000304047819 */ /* 0x000fe400000012ff */
[----:B------:R-:W-:Y:S01]  /*60b0*/  LOP3.LUT R90, R91, R16, RZ, 0x3c, !PT ;  /* 0x000000105b5a7212 */ /* 0x000fe200078e3cff */
[--C-:B------:R-:W-:Y:S01]  /*60c0*/  IMAD.MOV.U32 R91, RZ, RZ, R17.reuse ;  /* 0x000000ffff5b7224 */ /* 0x100fe200078e0011 */
[----:B------:R-:W-:Y:S01]  /*60d0*/  IADD3 R11, P2, R16, 0x4020, RZ ;  /* 0x00004020100b7810 */ /* 0x000fe20007f5e0ff */
[----:B-1----:R-:W-:Y:S01]  /*60e0*/  FADD.FTZ R92, R3, R92 ;  /* 0x0000005c035c7221 */ /* 0x002fe20000010000 */
[----:B------:R-:W-:Y:S02]  /*60f0*/  MOV R94, R88 ;  /* 0x00000058005e7202 */ /* 0x000fe40000000f00 */
[----:B------:R-:W-:Y:S01]  /*6100*/  LOP3.LUT R4, R4, R13, RZ, 0x3c, !PT ;  /* 0x0000000d04047212 */ /* 0x000fe200078e3cff */
[----:B--2---:R-:W-:Y:S01]  /*6110*/  FADD.FTZ R96, R5, R8 ;  /* 0x0000000805607221 */ /* 0x004fe20000010000 */
[----:B------:R-:W-:Y:S01]  /*6120*/  FSETP.NE.FTZ.AND P3, PT, R92, RZ, PT ;  /* 0x000000ff5c00720b */ /* 0x000fe20003f75000 */
[----:B------:R-:W-:Y:S01]  /*6130*/  IMAD.MOV.U32 R8, RZ, RZ, RZ ;  /* 0x000000ffff087224 */ /* 0x000fe200078e00ff */
[----:B------:R-:W-:Y:S01]  /*6140*/  MOV R88, R6 ;  /* 0x0000000600587202 */ /* 0x000fe20000000f00 */
[----:B------:R-:W-:Y:S01]  /*6150*/  IMAD.U32 R7, RZ, RZ, UR7 ;  /* 0x00000007ff077e24 */ /* 0x000fe2000f8e00ff */
[----:B------:R-:W-:Y:S01]  /*6160*/  FSETP.NE.FTZ.AND P5, PT, R96, RZ, PT ;  /* 0x000000ff6000720b */ /* 0x000fe20003fb5000 */
[----:B------:R-:W-:Y:S01]  /*6170*/  IMAD.X R5, RZ, RZ, R17, P4 ;  /* 0x000000ffff057224 */ /* 0x000fe200020e0611 */
[----:B------:R-:W-:Y:S01]  /*6180*/  IADD3.X R13, RZ, R17, RZ, P0, !PT ;  /* 0x00000011ff0d7210 */ /* 0x000fe200007fe4ff */
[----:B------:R-:W-:Y:S01]  /*6190*/  @!P1 VIADD R7, R7, 0x34860 ;  /* 0x0003486007079836 */ /* 0x000fe20000000000 */
[----:B------:R-:W-:Y:S01]  /*61a0*/  LOP3.LUT R10, R11, 0x380, RZ, 0xc0, !PT ;  /* 0x000003800b0a7812 */ /* 0x000fe200078ec0ff */
[----:B------:R-:W-:Y:S01]  /*61b0*/  ULDC UR7, c[0x0][0xa88] ;  /* 0x0002a20000077ab9 */ /* 0x000fe20000000800 */
[----:B------:R-:W-:-:S02]  /*61c0*/  MOV R95, R90 ;  /* 0x0000005a005f7202 */ /* 0x000fc40000000f00 */
[----:B------:R-:W-:Y:S01]  /*61d0*/  MOV R90, R12 ;  /* 0x0000000c005a7202 */ /* 0x000fe20000000f00 */
[----:B------:R-:W1:Y:S01]  /*61e0*/  @P3 MUFU.LG2 R6, R92 ;  /* 0x0000005c00063308 */ /* 0x000e620000000c00 */
[----:B------:R-:W-:Y:S01]  /*61f0*/  IMAD.MOV.U32 R12, RZ, RZ, RZ ;  /* 0x000000ffff0c7224 */ /* 0x000fe200078e00ff */
[----:B------:R-:W-:Y:S02]  /*6200*/  SHF.R.U64 R10, R10, 0x3, RZ ;  /* 0x000000030a0a7819 */ /* 0x000fe400000012ff */
[----:B------:R-:W-:Y:S02]  /*6210*/  @!P1 PRMT R7, RZ, 0x654, R7 ;  /* 0x00000654ff079816 */ /* 0x000fe40000000007 */
[----:B------:R-:W-:Y:S01]  /*6220*/  LOP3.LUT R10, R10, R11, RZ, 0x3c, !PT ;  /* 0x0000000b0a0a7212 */ /* 0x000fe200078e3cff */
[----:B------:R-:W-:Y:S01]  /*6230*/  IMAD.X R11, RZ, RZ, R17, P2 ;  /* 0x000000ffff0b7224 */ /* 0x000fe200010e0611 */
[----:B------:R-:W-:Y:S01]  /*6240*/  @P5 MUFU.RCP R8, R96 ;  /* 0x0000006000085308 */ /* 0x000fe20000001000 */
[----:B------:R-:W-:Y:S01]  /*6250*/  MOV R93, R20 ;  /* 0x00000014005d7202 */ /* 0x000fe20000000f00 */
[----:B------:R-:W-:Y:S01]  /*6260*/  IMAD.MOV.U32 R21, RZ, RZ, -0x800000 ;  /* 0xff800000ff157424 */ /* 0x000fe200078e00ff */
[----:B------:R-:W-:-:S02]  /*6270*/  R2UR UR12, R184 ;  /* 0x00000000b80c72ca */ /* 0x000fc400000e0000 */
[----:B------:R-:W-:Y:S01]  /*6280*/  MOV R89, R10 ;  /* 0x0000000a00597202 */ /* 0x000fe20000000f00 */
[----:B------:R-:W-:Y:S01]  /*6290*/  @P3 FMUL.FTZ R11, R2, 0.69314718246459960938 ;  /* 0x3f317218020b3820 */ /* 0x000fe20000410000 */
[----:B------:R-:W-:Y:S01]  /*62a0*/  IADD3 R15, P6, R16, 0x60, RZ ;  /* 0x00000060100f7810 */ /* 0x000fe20007fde0ff */
[----:B------:R-:W-:Y:S01]  /*62b0*/  @P3 MUFU.RCP R12, R92 ;  /* 0x0000005c000c3308 */ /* 0x000fe20000001000 */
[----:B-1----:R-:W-:Y:S01]  /*62c0*/  @P3 FMUL.FTZ R6, R6, 0.69314718246459960938 ;  /* 0x3f31721806063820 */ /* 0x002fe20000410000 */
[----:B------:R-:W-:Y:S02]  /*62d0*/  MOV R20, R4 ;  /* 0x0000000400147202 */ /* 0x000fe40000000f00 */
[----:B------:R-:W-:Y:S01]  /*62e0*/  LOP3.LUT R14, R15, 0x380, RZ, 0xc0, !PT ;  /* 0x000003800f0e7812 */ /* 0x000fe200078ec0ff */
[----:B------:R-:W-:Y:S01]  /*62f0*/  @P3 FFMA.FTZ R21, R11, R9, R6 ;  /* 0x000000090b153223 */ /* 0x000fe20000010006 */
[----:B------:R-:W-:Y:S02]  /*6300*/  LOP3.LUT P0, RZ, R23, 0x3, RZ, 0xc0, !PT ;  /* 0x0000000317ff7812 */ /* 0x000fe4000780c0ff */
[----:B------:R-:W1:Y:S01]  /*6310*/  @P5 MUFU.LG2 R3, R96 ;  /* 0x0000006000035308 */ /* 0x000e620000000c00 */
[----:B------:R-:W-:Y:S01]  /*6320*/  UIMAD UR34, UR5, UR34, UR12 ;  /* 0x00000022052272a4 */ /* 0x000fe2000f8e020c */
[----:B------:R-:W-:-:S02]  /*6330*/  SHF.R.U64 R14, R14, 0x3, RZ ;  /* 0x000000030e0e7819 */ /* 0x000fc400000012ff */
[----:B------:R-:W-:Y:S01]  /*6340*/  ULDC.64 UR12, c[0x0][0x208] ;  /* 0x00008200000c7ab9 */ /* 0x000fe20000000a00 */
[----:B------:R-:W-:Y:S01]  /*6350*/  USHF.L.U32 UR34, UR34, 0x7, URZ ;  /* 0x0000000722227899 */ /* 0x000fe2000800063f */
[----:B------:R-:W-:Y:S01]  /*6360*/  LOP3.LUT R14, R14, R15, RZ, 0x3c, !PT ;  /* 0x0000000f0e0e7212 */ /* 0x000fe200078e3cff */
[----:B------:R-:W-:-:S04]  /*6370*/  IMAD.X R15, RZ, RZ, R17, P6 ;  /* 0x000000ffff0f7224 */ /* 0x000fc800030e0611 */
[----:B------:R-:W-:Y:S01]  /*6380*/  VIADD R97, R187, UR34 ;  /* 0x00000022bb617c36 */ /* 0x000fe20008000000 */
[----:B------:R-:W-:-:S03]  /*6390*/  MOV R91, R14 ;  /* 0x0000000e005b7202 */ /* 0x000fc60000000f00 */
[----:B------:R-:W-:-:S05]  /*63a0*/  VIADD R10, R97, 0x8 ;  /* 0x00000008610a7836 */ /* 0x000fca0000000000 */
[----:B------:R-:W-:Y:S02]  /*63b0*/  ISETP.GE.OR P2, PT, R10, UR7, P0 ;  /* 0x000000070a007c0c */ /* 0x000fe40008746670 */
[----:B------:R-:W-:Y:S01]  /*63c0*/  ISETP.GE.OR P0, PT, R97, UR7, P0 ;  /* 0x0000000761007c0c */ /* 0x000fe20008706670 */
[----:B------:R-:W-:Y:S02]  /*63d0*/  WARPGROUP.DEPBAR.LE gsb0, 0x0 ;  /* 0x00008000000079c5 */ /* 0x000fe40000010000 */
[----:B------:R-:W-:-:S06]  /*63e0*/  WARPGROUP.ARRIVE ;  /* 0x00000000000079c5 */ /* 0x000fcc0000000000 */
[----:B------:R-:W-:Y:S01]  /*63f0*/  HGMMA.64x128x16.F32.BF16 R24, R176, gdesc[UR8].tnspB, R24, gsb0 ;  /* 0x41e00008b0187df0 */ /* 0x000fe20008001818 */
[----:B------:R-:W-:Y:S01]  /*6400*/  UMOV UR10, UR6 ;  /* 0x00000006000a7c82 */ /* 0x000fe20008000000 */
[----:B------:R-:W-:Y:S01]  /*6410*/  UMOV UR11, 0x40000040 ;  /* 0x40000040000b7882 */ /* 0x000fe20000000000 */
[----:B------:R-:W-:Y:S01]  /*6420*/  UIADD3 UR6, UR4, 0x180, URZ ;  /* 0x0000018004067890 */ /* 0x000fe2000fffe03f */
        /* <DEDUP_REMOVED lines=17> */
[----:B------:R-:W-:Y:S02]  /*6540*/  UIADD3 UR6, UR4, 0x300, URZ ;  /* 0x0000030004067890 */ /* 0x000fe4000fffe03f */
[----:B------:R-:W-:Y:S01]  /*6550*/  UIADD3 UR4, UR4, 0x380, URZ ;  /* 0x0000038004047890 */ /* 0x000fe2000fffe03f */
[----:B------:R-:W-:Y:S02]  /*6560*/  WARPGROUP.DEPBAR.LE gsb0, 0x0 ;  /* 0x00008000000079c5 */ /* 0x000fe40000010000 */
[----:B------:R-:W-:-:S06]  /*6570*/  WARPGROUP.ARRIVE ;  /* 0x00000000000079c5 */ /* 0x000fcc0000000000 */
[----:B------:R-:W-:Y:S01]  /*6580*/  HGMMA.64x128x16.F32.BF16 R24, R156, gdesc[UR8].tnspB, R24, gsb0 ;  /* 0x41e000089c187df0 */ /* 0x000fe20008001818 */
[----:B------:R-:W-:Y:S01]  /*6590*/  UMOV UR10, UR6 ;  /* 0x00000006000a7c82 */ /* 0x000fe20008000000 */
[----:B------:R-:W-:Y:S01]  /*65a0*/  UMOV UR11, 0x40000040 ;  /* 0x40000040000b7882 */ /* 0x000fe20000000000 */
[----:B------:R-:W-:Y:S02]  /*65b0*/  WARPGROUP.DEPBAR.LE gsb0, 0x0 ;  /* 0x00008000000079c5 */ /* 0x000fe40000010000 */
[----:B------:R-:W-:-:S07]  /*65c0*/  WARPGROUP.ARRIVE ;  /* 0x00000000000079c5 */ /* 0x000fce0000000000 */
[----:B------:R-:W-:Y:S01]  /*65d0*/  HGMMA.64x128x16.F32.BF16 R24, R160, gdesc[UR8].tnspB, R24, gsb0 ;  /* 0x41e00008a0187df0 */ /* 0x000fe20008001818 */
[----:B------:R-:W-:Y:S01]  /*65e0*/  UMOV UR10, UR4 ;  /* 0x00000004000a7c82 */ /* 0x000fe20008000000 */
[----:B------:R-:W-:Y:S01]  /*65f0*/  UMOV UR11, 0x40000040 ;  /* 0x40000040000b7882 */ /* 0x000fe20000000000 */
[----:B------:R-:W-:Y:S02]  /*6600*/  ULDC UR4, c[0x0][0xdb4] ;  /* 0x00036d0000047ab9 */ /* 0x000fe40000000800 */
[----:B------:R-:W-:-:S04]  /*6610*/  UIMAD UR35, UR4, UR35, UR61 ;  /* 0x00000023042372a4 */ /* 0x000fc8000f8e023d */
[----:B------:R-:W-:-:S04]  /*6620*/  USHF.R.S32.HI UR4, URZ, 0x1f, UR35 ;  /* 0x0000001f3f047899 */ /* 0x000fc80008011423 */
[----:B------:R-:W-:Y:S02]  /*6630*/  UIMAD UR6, UR4, UR8, URZ ;  /* 0x00000008040672a4 */ /* 0x000fe4000f8e023f */
[----:B------:R-:W-:Y:S02]  /*6640*/  UIMAD.WIDE.U32 UR4, UR35, UR8, URZ ;  /* 0x00000008230472a5 */ /* 0x000fe4000f8e003f */
[----:B------:R-:W-:-:S04]  /*6650*/  UIMAD UR6, UR35, UR9, UR6 ;  /* 0x00000009230672a4 */ /* 0x000fc8000f8e0206 */
[----:B------:R-:W-:Y:S02]  /*6660*/  IMAD.U32 R5, RZ, RZ, UR5 ;  /* 0x00000005ff057e24 */ /* 0x000fe4000f8e00ff */
[----:B------:R-:W-:Y:S01]  /*6670*/  @P5 FMUL.FTZ R5, R2, 0.69314718246459960938 ;  /* 0x3f31721802055820 */ /* 0x000fe20000410000 */
[----:B------:R-:W-:Y:S01]  /*6680*/  MOV R4, UR4 ;  /* 0x0000000400047c02 */ /* 0x000fe20008000f00 */
[----:B-1----:R-:W-:Y:S01]  /*6690*/  @P5 FMUL.FTZ R2, R3, 0.69314718246459960938 ;  /* 0x3f31721803025820 */ /* 0x002fe20000410000 */
[----:B------:R-:W-:-:S06]  /*66a0*/  UIADD3 UR4, UR5, UR6, URZ ;  /* 0x0000000605047290 */ /* 0x000fcc000fffe03f */
[----:B------:R-:W-:Y:S01]  /*66b0*/  IMAD.U32 R3, RZ, RZ, UR4 ;  /* 0x00000004ff037e24 */ /* 0x000fe2000f8e00ff */
[----:B------:R-:W-:Y:S01]  /*66c0*/  USHF.R.S32.HI UR4, URZ, 0x1f, UR36 ;  /* 0x0000001f3f047899 */ /* 0x000fe20008011424 */
[----:B------:R-:W-:Y:S02]  /*66d0*/  WARPGROUP.DEPBAR.LE gsb0, 0x0 ;  /* 0x00008000000079c5 */ /* 0x000fe40000010000 */
[----:B------:R-:W-:-:S06]  /*66e0*/  WARPGROUP.ARRIVE ;  /* 0x00000000000079c5 */ /* 0x000fcc0000000000 */
[----:B------:R-:W-:Y:S01]  /*66f0*/  HGMMA.64x128x16.F32.BF16 R24, R164, gdesc[UR8].tnspB, R24, gsb0 ;  /* 0x41e00008a4187df0 */ /* 0x000fe20008001818 */
[----:B------:R-:W-:Y:S01]  /*6700*/  R2UR UR10, R19 ;  /* 0x00000000130a72ca */ /* 0x000fe200000e0000 */
[----:B------:R-:W-:Y:S02]  /*6710*/  IMAD.MOV.U32 R19, RZ, RZ, -0x800000 ;  /* 0xff800000ff137424 */ /* 0x000fe400078e00ff */
[----:B------:R-:W-:Y:S01]  /*6720*/  @P5 FFMA.FTZ R19, R5, R0, R2 ;  /* 0x0000000005135223 */ /* 0x000fe20000010002 */
[----:B------:R-:W-:Y:S01]  /*6730*/  IMAD.MOV.U32 R2, RZ, RZ, R4 ;  /* 0x000000ffff027224 */ /* 0x000fe200078e0004 */
[----:B------:R-:W-:Y:S02]  /*6740*/  WARPGROUP.DEPBAR.LE gsb0, 0x0 ;  /* 0x00008000000079c5 */ /* 0x000fe40000010000 */
[----:B------:R1:W-:Y:S01]  /*6750*/  @!P1 SYNCS.ARRIVE.TRANS64.RED.A1T0 RZ, [R7+URZ], RZ ;  /* 0x000000ff07ff99a7 */ /* 0x0003e2000810043f */
[----:B------:R-:W-:Y:S01]  /*6760*/  FMUL.FTZ R6, R29, R8 ;  /* 0x000000081d067220 */ /* 0x000fe20000410000 */
[----:B------:R-:W-:Y:S01]  /*6770*/  FMUL.FTZ R30, R30, R12 ;  /* 0x0000000c1e1e7220 */ /* 0x000fe20000410000 */
[-C--:B------:R-:W-:Y:S01]  /*6780*/  FMUL.FTZ R4, R25, R8.reuse ;  /* 0x0000000819047220 */ /* 0x080fe20000410000 */
[----:B------:R-:W-:Y:S01]  /*6790*/  FMUL.FTZ R5, R24, R8 ;  /* 0x0000000818057220 */ /* 0x000fe20000410000 */
[-C--:B------:R-:W-:Y:S01]  /*67a0*/  FMUL.FTZ R27, R27, R12.reuse ;  /* 0x0000000c1b1b7220 */ /* 0x080fe20000410000 */
[----:B------:R-:W-:Y:S01]  /*67b0*/  FMUL.FTZ R26, R26, R12 ;  /* 0x0000000c1a1a7220 */ /* 0x000fe20000410000 */
[-C--:B------:R-:W-:Y:S01]  /*67c0*/  FMUL.FTZ R10, R37, R8.reuse ;  /* 0x00000008250a7220 */ /* 0x080fe20000410000 */
[-C--:B-1----:R-:W-:Y:S01]  /*67d0*/  FMUL.FTZ R7, R28, R8.reuse ;  /* 0x000000081c077220 */ /* 0x082fe20000410000 */
[-C--:B------:R-:W-:Y:S01]  /*67e0*/  FMUL.FTZ R11, R36, R8.reuse ;  /* 0x00000008240b7220 */ /* 0x080fe20000410000 */
[-C--:B------:R-:W-:Y:S01]  /*67f0*/  FMUL.FTZ R33, R33, R8.reuse ;  /* 0x0000000821217220 */ /* 0x080fe20000410000 */
[-C--:B------:R-:W-:Y:S01]  /*6800*/  FMUL.FTZ R32, R32, R8.reuse ;  /* 0x0000000820207220 */ /* 0x080fe20000410000 */
[----:B------:R-:W-:Y:S01]  /*6810*/  FMUL.FTZ R14, R45, R8 ;  /* 0x000000082d0e7220 */ /* 0x000fe20000410000 */
[----:B------:R-:W-:Y:S01]  /*6820*/  F2FP.BF16.F32.PACK_AB R6, R6, R7 ;  /* 0x000000070606723e */ /* 0x000fe200000010ff */
[----:B------:R-:W-:Y:S01]  /*6830*/  FMUL.FTZ R7, R31, R12 ;  /* 0x0000000c1f077220 */ /* 0x000fe20000410000 */
[----:B------:R-:W-:Y:S01]  /*6840*/  FMUL.FTZ R15, R44, R8 ;  /* 0x000000082c0f7220 */ /* 0x000fe20000410000 */
[----:B------:R-:W-:Y:S01]  /*6850*/  F2FP.BF16.F32.PACK_AB R4, R4, R5 ;  /* 0x000000050404723e */ /* 0x000fe200000010ff */
[-C--:B------:R-:W-:Y:S01]  /*6860*/  FMUL.FTZ R9, R35, R12.reuse ;  /* 0x0000000c23097220 */ /* 0x080fe20000410000 */
[----:B------:R-:W-:Y:S01]  /*6870*/  FMUL.FTZ R34, R34, R12 ;  /* 0x0000000c22227220 */ /* 0x000fe20000410000 */
[----:B------:R-:W-:Y:S01]  /*6880*/  F2FP.BF16.F32.PACK_AB R7, R7, R30 ;  /* 0x0000001e0707723e */ /* 0x000fe200000010ff */
[-C--:B------:R-:W-:Y:S01]  /*6890*/  FMUL.FTZ R39, R39, R12.reuse ;  /* 0x0000000c27277220 */ /* 0x080fe20000410000 */
[----:B------:R-:W1:Y:S01]  /*68a0*/  LDC.64 R30, c[0x0][0xb78] ;  /* 0x0002de00ff1e7b82 */ /* 0x000e620000000a00 */
[----:B------:R-:W-:Y:S01]  /*68b0*/  FMUL.FTZ R38, R38, R12 ;  /* 0x0000000c26267220 */ /* 0x000fe20000410000 */
[-C--:B------:R-:W-:Y:S01]  /*68c0*/  FMUL.FTZ R41, R41, R8.reuse ;  /* 0x0000000829297220 */ /* 0x080fe20000410000 */
[-C--:B------:R-:W-:Y:S01]  /*68d0*/  FMUL.FTZ R40, R40, R8.reuse ;  /* 0x0000000828287220 */ /* 0x080fe20000410000 */
[-C--:B------:R-:W-:Y:S01]  /*68e0*/  FMUL.FTZ R24, R49, R8.reuse ;  /* 0x0000000831187220 */ /* 0x080fe20000410000 */
[-C--:B------:R-:W-:Y:S01]  /*68f0*/  FMUL.FTZ R25, R48, R8.reuse ;  /* 0x0000000830197220 */ /* 0x080fe20000410000 */
[-C--:B------:R-:W-:Y:S01]  /*6900*/  FMUL.FTZ R57, R57, R8.reuse ;  /* 0x0000000839397220 */ /* 0x080fe20000410000 */
[----:B------:R-:W-:Y:S01]  /*6910*/  FMUL.FTZ R56, R56, R8 ;  /* 0x0000000838387220 */ /* 0x000fe20000410000 */
[----:B------:R-:W-:Y:S01]  /*6920*/  F2FP.BF16.F32.PACK_AB R5, R27, R26 ;  /* 0x0000001a1b05723e */ /* 0x000fe200000010ff */
[----:B------:R-:W-:Y:S01]  /*6930*/  BAR.SYNC.DEFER_BLOCKING 0x1, 0x100 ;  /* 0x0044000000007b1d */ /* 0x000fe20000010000 */
[-C--:B------:R-:W-:Y:S01]  /*6940*/  FMUL.FTZ R13, R43, R12.reuse ;  /* 0x0000000c2b0d7220 */ /* 0x080fe20000410000 */
[-C--:B------:R-:W-:Y:S01]  /*6950*/  FMUL.FTZ R42, R42, R12.reuse ;  /* 0x0000000c2a2a7220 */ /* 0x080fe20000410000 */
[-C--:B------:R-:W-:Y:S01]  /*6960*/  FMUL.FTZ R47, R47, R12.reuse ;  /* 0x0000000c2f2f7220 */ /* 0x080fe20000410000 */
[----:B------:R-:W-:Y:S01]  /*6970*/  FMUL.FTZ R46, R46, R12 ;  /* 0x0000000c2e2e7220 */ /* 0x000fe20000410000 */
        /* <DEDUP_REMOVED lines=26> */
[----:B------:R-:W-:Y:S01]  /*6b20*/  F2FP.BF16.F32.PACK_AB R10, R10, R11 ;  /* 0x0000000b0a0a723e */ /* 0x000fe200000010ff */
[-C--:B------:R-:W-:Y:S01]  /*6b30*/  FMUL.FTZ R71, R71, R12.reuse ;  /* 0x0000000c47477220 */ /* 0x080fe20000410000 */
[-C--:B------:R-:W-:Y:S01]  /*6b40*/  FMUL.FTZ R70, R70, R12.reuse ;  /* 0x0000000c46467220 */ /* 0x080fe20000410000 */
[-C--:B------:R-:W-:Y:S01]  /*6b50*/  FMUL.FTZ R75, R75, R12.reuse ;  /* 0x0000000c4b4b7220 */ /* 0x080fe20000410000 */
[----:B------:R-:W-:Y:S01]  /*6b60*/  FMUL.FTZ R74, R74, R12 ;  /* 0x0000000c4a4a7220 */ /* 0x000fe20000410000 */
[C---:B-1----:R-:W-:Y:S01]  /*6b70*/  IMAD R0, R30.reuse, UR4, RZ ;  /* 0x000000041e007c24 */ /* 0x042fe2000f8e02ff */
[----:B------:R-:W-:Y:S01]  /*6b80*/  F2FP.BF16.F32.PACK_AB R8, R33, R32 ;  /* 0x000000202108723e */ /* 0x000fe200000010ff */
[----:B------:R-:W-:Y:S01]  /*6b90*/  IMAD.WIDE.U32 R2, R30, UR36, R2 ;  /* 0x000000241e027c25 */ /* 0x000fe2000f8e0002 */
[----:B------:R-:W-:-:S03]  /*6ba0*/  F2FP.BF16.F32.PACK_AB R9, R9, R34 ;  /* 0x000000220909723e */ /* 0x000fc600000010ff */
[----:B------:R-:W-:Y:S01]  /*6bb0*/  FMUL.FTZ R79, R79, R12 ;  /* 0x0000000c4f4f7220 */ /* 0x000fe20000410000 */
[----:B------:R-:W-:Y:S01]  /*6bc0*/  F2FP.BF16.F32.PACK_AB R11, R39, R38 ;  /* 0x00000026270b723e */ /* 0x000fe200000010ff */
[-C--:B------:R-:W-:Y:S01]  /*6bd0*/  FMUL.FTZ R78, R78, R12.reuse ;  /* 0x0000000c4e4e7220 */ /* 0x080fe20000410000 */
[-C--:B------:R-:W-:Y:S01]  /*6be0*/  FMUL.FTZ R83, R83, R12.reuse ;  /* 0x0000000c53537220 */ /* 0x080fe20000410000 */
[-C--:B------:R-:W-:Y:S01]  /*6bf0*/  FMUL.FTZ R82, R82, R12.reuse ;  /* 0x0000000c52527220 */ /* 0x080fe20000410000 */
[-C--:B------:R-:W-:Y:S01]  /*6c00*/  FMUL.FTZ R87, R87, R12.reuse ;  /* 0x0000000c57577220 */ /* 0x080fe20000410000 */
[----:B------:R-:W-:Y:S01]  /*6c10*/  FMUL.FTZ R86, R86, R12 ;  /* 0x0000000c56567220 */ /* 0x000fe20000410000 */
[----:B------:R-:W-:Y:S01]  /*6c20*/  F2FP.BF16.F32.PACK_AB R14, R14, R15 ;  /* 0x0000000f0e0e723e */ /* 0x000fe200000010ff */
[----:B------:R1:W-:Y:S01]  /*6c30*/  STSM.16.M88.4 [R95], R4 ;  /* 0x000000045f007844 */ /* 0x0003e20000000200 */
[----:B------:R-:W-:Y:S01]  /*6c40*/  F2FP.BF16.F32.PACK_AB R12, R41, R40 ;  /* 0x00000028290c723e */ /* 0x000fe200000010ff */
[----:B------:R-:W-:Y:S01]  /*6c50*/  IMAD R28, R31, UR36, R0 ;  /* 0x000000241f1c7c24 */ /* 0x000fe2000f8e0200 */
[----:B------:R-:W-:Y:S01]  /*6c60*/  F2FP.BF16.F32.PACK_AB R13, R13, R42 ;  /* 0x0000002a0d0d723e */ /* 0x000fe200000010ff */
[----:B------:R-:W-:Y:S01]  /*6c70*/  STSM.16.M88.4 [R94], R8 ;  /* 0x000000085e007844 */ /* 0x000fe20000000200 */
[----:B------:R-:W-:Y:S01]  /*6c80*/  F2FP.BF16.F32.PACK_AB R15, R47, R46 ;  /* 0x0000002e2f0f723e */ /* 0x000fe200000010ff */
[----:B------:R-:W-:Y:S01]  /*6c90*/  ULDC.64 UR4, c[0x0][0xb40] ;  /* 0x0002d00000047ab9 */ /* 0x000fe20000000a00 */
[----:B------:R-:W-:-:S02]  /*6ca0*/  F2FP.BF16.F32.PACK_AB R24, R24, R25 ;  /* 0x000000191818723e */ /* 0x000fc400000010ff */
[----:B------:R-:W-:Y:S01]  /*6cb0*/  F2FP.BF16.F32.PACK_AB R56, R57, R56 ;  /* 0x000000383938723e */ /* 0x000fe200000010ff */
[----:B------:R-:W-:Y:S01]  /*6cc0*/  STSM.16.M88.4 [R93], R12 ;  /* 0x0000000c5d007844 */ /* 0x000fe20000000200 */
[----:B------:R-:W-:Y:S02]  /*6cd0*/  F2FP.BF16.F32.PACK_AB R25, R51, R50 ;  /* 0x000000323319723e */ /* 0x000fe400000010ff */
[----:B------:R-:W-:Y:S02]  /*6ce0*/  F2FP.BF16.F32.PACK_AB R26, R53, R52 ;  /* 0x00000034351a723e */ /* 0x000fe400000010ff */
[----:B------:R-:W-:Y:S02]  /*6cf0*/  F2FP.BF16.F32.PACK_AB R27, R27, R54 ;  /* 0x000000361b1b723e */ /* 0x000fe400000010ff */
[----:B------:R-:W-:Y:S02]  /*6d00*/  F2FP.BF16.F32.PACK_AB R57, R59, R58 ;  /* 0x0000003a3b39723e */ /* 0x000fe400000010ff */
[----:B------:R-:W-:Y:S01]  /*6d10*/  F2FP.BF16.F32.PACK_AB R64, R65, R64 ;  /* 0x000000404140723e */ /* 0x000fe200000010ff */
[----:B------:R-:W-:Y:S01]  /*6d20*/  STSM.16.M88.4 [R91], R24 ;  /* 0x000000185b007844 */ /* 0x000fe20000000200 */
[----:B------:R-:W-:-:S02]  /*6d30*/  F2FP.BF16.F32.PACK_AB R58, R61, R60 ;  /* 0x0000003c3d3a723e */ /* 0x000fc400000010ff */
[----:B------:R-:W-:Y:S02]  /*6d40*/  F2FP.BF16.F32.PACK_AB R59, R63, R62 ;  /* 0x0000003e3f3b723e */ /* 0x000fe400000010ff */
[----:B------:R-:W-:Y:S02]  /*6d50*/  F2FP.BF16.F32.PACK_AB R65, R67, R66 ;  /* 0x000000424341723e */ /* 0x000fe400000010ff */
[----:B------:R-:W-:Y:S01]  /*6d60*/  F2FP.BF16.F32.PACK_AB R72, R73, R72 ;  /* 0x000000484948723e */ /* 0x000fe200000010ff */
[----:B------:R-:W-:Y:S01]  /*6d70*/  STSM.16.M88.4 [R90], R56 ;  /* 0x000000385a007844 */ /* 0x000fe20000000200 */
[----:B-1----:R-:W-:Y:S02]  /*6d80*/  SHF.R.S32.HI R5, RZ, 0x1f, R97 ;  /* 0x0000001fff057819 */ /* 0x002fe40000011461 */
[----:B------:R-:W-:Y:S02]  /*6d90*/  IADD3 R0, P1, R97, R2, RZ ;  /* 0x0000000261007210 */ /* 0x000fe40007f3e0ff */
[----:B------:R-:W-:-:S02]  /*6da0*/  F2FP.BF16.F32.PACK_AB R66, R69, R68 ;  /* 0x000000444542723e */ /* 0x000fc400000010ff */
[----:B------:R-:W-:Y:S02]  /*6db0*/  F2FP.BF16.F32.PACK_AB R67, R71, R70 ;  /* 0x000000464743723e */ /* 0x000fe400000010ff */
[----:B------:R-:W-:Y:S02]  /*6dc0*/  F2FP.BF16.F32.PACK_AB R73, R75, R74 ;  /* 0x0000004a4b49723e */ /* 0x000fe400000010ff */
[----:B------:R-:W-:Y:S01]  /*6dd0*/  F2FP.BF16.F32.PACK_AB R80, R81, R80 ;  /* 0x000000505150723e */ /* 0x000fe200000010ff */
[----:B------:R-:W-:Y:S01]  /*6de0*/  STSM.16.M88.4 [R89], R64 ;  /* 0x0000004059007844 */ /* 0x000fe20000000200 */
[----:B------:R-:W-:Y:S02]  /*6df0*/  F2FP.BF16.F32.PACK_AB R74, R77, R76 ;  /* 0x0000004c4d4a723e */ /* 0x000fe400000010ff */
[----:B------:R-:W-:Y:S02]  /*6e00*/  F2FP.BF16.F32.PACK_AB R75, R79, R78 ;  /* 0x0000004e4f4b723e */ /* 0x000fe400000010ff */
[----:B------:R-:W-:-:S02]  /*6e10*/  F2FP.BF16.F32.PACK_AB R81, R83, R82 ;  /* 0x000000525351723e */ /* 0x000fc400000010ff */
[----:B------:R-:W-:Y:S01]  /*6e20*/  F2FP.BF16.F32.PACK_AB R82, R85, R84 ;  /* 0x000000545552723e */ /* 0x000fe200000010ff */
[----:B------:R-:W-:Y:S01]  /*6e30*/  STSM.16.M88.4 [R88], R72 ;  /* 0x0000004858007844 */ /* 0x000fe20000000200 */
[----:B------:R-:W-:Y:S02]  /*6e40*/  F2FP.BF16.F32.PACK_AB R83, R87, R86 ;  /* 0x000000565753723e */ /* 0x000fe400000010ff */
[----:B------:R-:W-:Y:S02]  /*6e50*/  IADD3.X R5, R5, R3, R28, P1, !PT ;  /* 0x0000000305057210 */ /* 0x000fe40000ffe41c */
[C---:B------:R-:W-:Y:S01]  /*6e60*/  LEA R2, P1, R0.reuse, UR4, 0x2 ;  /* 0x0000000400027c11 */ /* 0x040fe2000f8210ff */
[----:B------:R-:W-:Y:S01]  /*6e70*/  STSM.16.M88.4 [R20], R80 ;  /* 0x0000005014007844 */ /* 0x000fe20000000200 */
[----:B------:R-:W-:Y:S02]  /*6e80*/  ULDC UR4, c[0x0][0xc] ;  /* 0x0000030000047ab9 */ /* 0x000fe40000000800 */
[----:B------:R-:W-:Y:S01]  /*6e90*/  LEA.HI.X R3, R0, UR5, R5, 0x2, P1 ;  /* 0x0000000500037c11 */ /* 0x000fe200088f1405 */
[----:B------:R-:W-:Y:S01]  /*6ea0*/  @!PT LDS RZ, [RZ] ;  /* 0x00000000fffff984 */ /* 0x000fe20000000800 */
[----:B------:R-:W-:Y:S01]  /*6eb0*/  @!PT LDS RZ, [RZ] ;  /* 0x00000000fffff984 */ /* 0x000fe20000000800 */
[----:B------:R-:W-:Y:S01]  /*6ec0*/  @!PT LDS RZ, [RZ] ;  /* 0x00000000fffff984 */ /* 0x000fe20000000800 */
[----:B------:R-:W-:Y:S01]  /*6ed0*/  @!PT LDS RZ, [RZ] ;  /* 0x00000000fffff984 */ /* 0x000fe20000000800 */
[----:B------:R1:W-:Y:S06]  /*6ee0*/  MEMBAR.ALL.CTA ;  /* 0x0000000000007992 */ /* 0x0003ec0000008000 */
[----:B-1----:R-:W1:Y:S01]  /*6ef0*/  FENCE.VIEW.ASYNC.S ;  /* 0x00000000000073c6 */ /* 0x002e620000000000 */
[----:B------:R-:W-:-:S03]  /*6f00*/  UIADD3 UR10, UR4, UR10, URZ ;  /* 0x0000000a040a7290 */ /* 0x000fc6000fffe03f */
[----:B-1----:R-:W1:Y:S01]  /*6f10*/  SHFL.IDX PT, R0, R186, RZ, 0x1f ;  /* 0x00001fffba007589 */ /* 0x002e6200000e0000 */
[----:B------:R-:W-:Y:S06]  /*6f20*/  BAR.ARV 0x1, 0x120 ;  /* 0x0044800000007b1d */ /* 0x000fec0000002000 */
[----:B------:R2:W-:Y:S01]  /*6f30*/  @!P0 STG.E desc[UR12][R2.64], R19 ;  /* 0x0000001302008986 */ /* 0x0005e2000c10190c */
[----:B-1----:R-:W-:-:S03]  /*6f40*/  ISETP.NE.AND P0, PT, R0, 0x7, PT ;  /* 0x000000070000780c */ /* 0x002fc60003f05270 */
[----:B------:R1:W-:Y:S01]  /*6f50*/  @!P2 STG.E desc[UR12][R2.64+0x20], R21 ;  /* 0x000020150200a986 */ /* 0x0003e2000c10190c */
[----:B--2---:R-:W-:-:S09]  /*6f60*/  IMAD.U32 R19, RZ, RZ, UR10 ;  /* 0x0000000aff137e24 */ /* 0x004fd2000f8e00ff */
[----:B------:R-:W-:Y:S05]  /*6f70*/  @P0 BRA `(.L_x_29) ;  /* 0x0000000000580947 */ /* 0x000fea0003800000 */
[----:B------:R-:W-:Y:S01]  /*6f80*/  BAR.SYNC.DEFER_BLOCKING 0x1, 0x120 ;  /* 0x0044800000007b1d */ /* 0x000fe20000010000 */
[----:B------:R-:W-:-:S05]  /*6f90*/  ELECT P0, URZ, PT ;  /* 0x00000000003f782f */ /* 0x000fca0003800000 */
[----:B------:R-:W-:Y:S08]  /*6fa0*/  BSSY B0, `(.L_x_29) ;  /* 0x0000013000007945 */ /* 0x000ff00003800000 */
[----:B------:R-:W-:Y:S05]  /*6fb0*/  @!P0 BRA `(.L_x_30) ;  /* 0x0000000000448947 */ /* 0x000fea0003800000 */
[----:B------:R-:W-:Y:S01]  /*6fc0*/  ULDC.64 UR6, c[0x0][0x198] ;  /* 0x0000660000067ab9 */ /* 0x000fe20000000a00 */
[----:B------:R-:W-:Y:S01]  /*6fd0*/  UMOV UR33, URZ ;  /* 0x0000003f00217c82 */ /* 0x000fe20008000000 */
[----:B------:R-:W-:Y:S02]  /*6fe0*/  UIADD3 UR4, UP0, UR6, 0x9f0, URZ ;  /* 0x000009f006047890 */ /* 0x000fe4000ff1e03f */
[----:B------:R-:W-:Y:S02]  /*6ff0*/  UIADD3 UR6, UR60, 0x4000, URZ ;  /* 0x000040003c067890 */ /* 0x000fe4000fffe03f */
[----:B------:R-:W-:Y:S01]  /*7000*/  UIADD3.X UR5, URZ, UR7, URZ, UP0, !UPT ;  /* 0x000000073f057290 */ /* 0x000fe200087fe43f */
[----:B------:R-:W-:Y:S01]  /*7010*/  UMOV UR37, URZ ;  /* 0x0000003f00257c82 */ /* 0x000fe20008000000 */
[----:B------:R-:W-:Y:S01]  /*7020*/  UMOV UR32, UR60 ;  /* 0x0000003c00207c82 */ /* 0x000fe20008000000 */
[----:B------:R-:W-:-:S06]  /*7030*/  UMOV UR7, 0x40 ;  /* 0x0000004000077882 */ /* 0x000fcc0000000000 */
[----:B------:R2:W-:Y:S02]  /*7040*/  UTMASTG.5D [UR32], [UR4] ;  /* 0x00000020040073b5 */ /* 0x0005e40008020000 */
[----:B--2---:R-:W-:Y:S01]  /*7050*/  UMOV UR32, UR6 ;  /* 0x0000000600207c82 */ /* 0x004fe20008000000 */
[----:B------:R-:W-:Y:S01]  /*7060*/  UMOV UR33, UR7 ;  /* 0x0000000700217c82 */ /* 0x000fe20008000000 */
[----:B------:R-:W-:Y:S01]  /*7070*/  UIADD3 UR6, UR60, 0x34820, URZ ;  /* 0x000348203c067890 */ /* 0x000fe2000fffe03f */
[----:B------:R2:W-:Y:S03]  /*7080*/  UTMASTG.5D [UR32], [UR4] ;  /* 0x00000020040073b5 */ /* 0x0005e60008020000 */
[----:B------:R-:W-:Y:S01]  /*7090*/  UPRMT UR6, URZ, 0x654, UR6 ;  /* 0x000006543f067896 */ /* 0x000fe20008000006 */
[----:B------:R0:W-:Y:S01]  /*70a0*/  UTMACMDFLUSH ;  /* 0x00000000000079b7 */ /* 0x0001e20000000000 */
[----:B------:R-:W-:-:S07]  /*70b0*/  DEPBAR.LE SB0, 0x0 ;  /* 0x000080000000791a */ /* 0x000fce0000000000 */
[----:B--2---:R-:W-:Y:S03]  /*70c0*/  SYNCS.ARRIVE.TRANS64.RED.A1T0 RZ, [UR6], RZ ;  /* 0x000000ffffff79a7 */ /* 0x004fe60008100406 */
.L_x_30:
[----:B------:R-:W-:Y:S05]  /*70d0*/  BSYNC B0 ;  /* 0x0000000000007941 */ /* 0x000fea0003800000 */
.L_x_29:
[----:B------:R-:W2:Y:S01]  /*70e0*/  LDC R0, c[0x0][0xda4] ;  /* 0x00036900ff007b82 */ /* 0x000ea20000000800 */
[----:B------:R-:W-:Y:S01]  /*70f0*/  R2UR UR5, R19 ;  /* 0x00000000130572ca */ /* 0x000fe200000e0000 */
[----:B------:R-:W-:Y:S01]  /*7100*/  UIADD3 UR38, UR38, 0x1, URZ ;  /* 0x0000000126267890 */ /* 0x000fe2000fffe03f */
[----:B------:R-:W-:-:S03]  /*7110*/  VIADD R22, R22, 0x1 ;  /* 0x0000000116167836 */ /* 0x000fc60000000000 */
[----:B------:R-:W-:-:S04]  /*7120*/  UISETP.NE.AND UP0, UPT, UR38, 0x2, UPT ;  /* 0x000000022600788c */ /* 0x000fc8000bf05270 */
[----:B------:R-:W-:Y:S02]  /*7130*/  USEL UR4, URZ, 0x1, UP0 ;  /* 0x000000013f047887 */ /* 0x000fe40008000000 */
[----:B------:R-:W-:Y:S02]  /*7140*/  USEL UR38, UR38, URZ, UP0 ;  /* 0x0000003f26267287 */ /* 0x000fe40008000000 */
[----:B------:R-:W-:Y:S01]  /*7150*/  ULOP3.LUT UR39, UR39, UR4, URZ, 0x3c, !UPT ;  /* 0x0000000427277292 */ /* 0x000fe2000f8e3c3f */
[----:B--2---:R-:W-:-:S13]  /*7160*/  ISETP.LE.AND P0, PT, R0, UR5, PT ;  /* 0x0000000500007c0c */ /* 0x004fda000bf03270 */
[----:B------:R-:W-:Y:S05]  /*7170*/  @!P0 BRA `(.L_x_31) ;  /* 0xffffff9800ec8947 */ /* 0x000fea000383ffff */
[----:B------:R-:W-:Y:S05]  /*7180*/  EXIT ;  /* 0x000000000000794d */ /* 0x000fea0003800000 */
.L_x_7:
[----:B------:R-:W-:-:S08]  /*7190*/  NOP ;  /* 0x0000000000007918 */ /* 0x000fd00000000000 */
[----:B-1----:R-:W1:-:S00]  /*71a0*/  USETMAXREG.DEALLOC.CTAPOOL 0x18 ;  /* 0x00000018000079c8 */ /* 0x002e4000080e0500 */
[----:B-1----:R-:W-:-:S06]  /*71b0*/  LOP3.LUT R0, R0, 0x3, RZ, 0xc0, !PT ;  /* 0x0000000300007812 */ /* 0x002fcc00078ec0ff */
[----:B------:R-:W1:Y:S02]  /*71c0*/  SHFL.IDX PT, R0, R0, RZ, 0x1f ;  /* 0x00001fff00007589 */ /* 0x000e6400000e0000 */
[----:B-1----:R-:W-:-:S13]  /*71d0*/  ISETP.NE.AND P0, PT, R0, RZ, PT ;  /* 0x000000ff0000720c */ /* 0x002fda0003f05270 */
[----:B--2---:R-:W-:Y:S05]  /*71e0*/  @P0 EXIT ;  /* 0x000000000000094d */ /* 0x004fea0003800000 */
[----:B------:R-:W1:Y:S01]  /*71f0*/  S2UR UR4, SR_CTAID.X ;  /* 0x00000000000479c3 */ /* 0x000e620000002500 */
[----:B------:R-:W-:Y:S02]  /*7200*/  IMAD.MOV.U32 R16, RZ, RZ, RZ ;  /* 0x000000ffff107224 */ /* 0x000fe400078e00ff */
[----:B------:R-:W-:Y:S02]  /*7210*/  IMAD.MOV.U32 R2, RZ, RZ, 0x1 ;  /* 0x00000001ff027424 */ /* 0x000fe400078e00ff */
[----:B------:R-:W-:-:S03]  /*7220*/  IMAD.MOV.U32 R17, RZ, RZ, 0x1 ;  /* 0x00000001ff117424 */ /* 0x000fc600078e00ff */
[----:B------:R-:W1:Y:S02]  /*7230*/  LDC R0, c[0x0][0xda4] ;  /* 0x00036900ff007b82 */ /* 0x000e640000000800 */
[----:B-1----:R-:W-:-:S13]  /*7240*/  ISETP.LE.AND P0, PT, R0, UR4, PT ;  /* 0x0000000400007c0c */ /* 0x002fda000bf03270 */
[----:B------:R-:W-:Y:S05]  /*7250*/  @P0 BRA `(.L_x_32) ;  /* 0x0000002c00540947 */ /* 0x000fea0003800000 */
[----:B------:R-:W-:Y:S01]  /*7260*/  IMAD.U32 R0, RZ, RZ, UR4 ;  /* 0x00000004ff007e24 */ /* 0x000fe2000f8e00ff */
[----:B------:R-:W-:Y:S01]  /*7270*/  MOV R16, RZ ;  /* 0x000000ff00107202 */ /* 0x000fe20000000f00 */
[----:B------:R-:W-:Y:S01]  /*7280*/  IMAD.MOV.U32 R17, RZ, RZ, 0x1 ;  /* 0x00000001ff117424 */ /* 0x000fe200078e00ff */
[----:B------:R-:W-:Y:S01]  /*7290*/  ULDC.64 UR36, c[0x0][0x198] ;  /* 0x0000660000247ab9 */ /* 0x000fe20000000a00 */
[----:B------:R-:W-:Y:S01]  /*72a0*/  ULDC UR38, c[0x0][0xc] ;  /* 0x0000030000267ab9 */ /* 0x000fe20000000800 */
[----:B------:R1:W-:Y:S04]  /*72b0*/  STL [R1+0x10], R0 ;  /* 0x0000100001007387 */ /* 0x0003e80000100800 */
[----:B------:R1:W-:Y:S02]  /*72c0*/  STL [R1+0x18], RZ ;  /* 0x000018ff01007387 */ /* 0x0003e40000100800 */
.L_x_76:
[----:B-1----:R-:W2:Y:S01]  /*72d0*/  LDL R6, [R1+0x10] ;  /* 0x0000100001067983 */ /* 0x002ea20000100800 */
[----:B------:R-:W3:Y:S01]  /*72e0*/  LDC R2, c[0x0][0xda8] ;  /* 0x00036a00ff027b82 */ /* 0x000ee20000000800 */
[----:B------:R-:W-:Y:S05]  /*72f0*/  YIELD ;  /* 0x0000000000007946 */ /* 0x000fea0003800000 */
[----:B------:R-:W-:Y:S02]  /*7300*/  ULDC.64 UR4, c[0x0][0x3f8] ;  /* 0x0000fe0000047ab9 */ /* 0x000fe40000000a00 */
[----:B-1----:R-:W1:Y:S01]  /*7310*/  LDC R0, c[0x0][0xdb4] ;  /* 0x00036d00ff007b82 */ /* 0x002e620000000800 */
[----:B------:R-:W-:-:S03]  /*7320*/  UISETP.NE.U32.AND UP0, UPT, UR4, URZ, UPT ;  /* 0x0000003f0400728c */ /* 0x000fc6000bf05070 */
[----:B------:R-:W-:Y:S01]  /*7330*/  ULDC UR4, c[0x0][0x404] ;  /* 0x0001010000047ab9 */ /* 0x000fe20000000800 */
[----:B------:R-:W-:-:S04]  /*7340*/  UISETP.NE.AND.EX UP0, UPT, UR5, URZ, UPT, UP0 ;  /* 0x0000003f0500728c */ /* 0x000fc8000bf05300 */
[----:B------:R-:W-:Y:S01]  /*7350*/  USEL UR4, UR4, 0x1, UP0 ;  /* 0x0000000104047887 */ /* 0x000fe20008000000 */
[----:B---3--:R-:W-:Y:S02]  /*7360*/  ISETP.NE.AND P0, PT, R2, 0x1, PT ;  /* 0x000000010200780c */ /* 0x008fe40003f05270 */
[----:B-1----:R-:W-:-:S11]  /*7370*/  ISETP.NE.AND P1, PT, R0, 0x1, PT ;  /* 0x000000010000780c */ /* 0x002fd60003f25270 */
[----:B------:R-:W2:Y:S08]  /*7380*/  @P0 LDC R4, c[0x0][0xdac] ;  /* 0x00036b00ff040b82 */ /* 0x000eb00000000800 */
[----:B------:R-:W1:Y:S08]  /*7390*/  @P0 LDC R5, c[0x0][0xdb0] ;  /* 0x00036c00ff050b82 */ /* 0x000e700000000800 */
[----:B------:R-:W3:Y:S01]  /*73a0*/  @P1 LDC.64 R2, c[0x0][0xdb8] ;  /* 0x00036e00ff021b82 */ /* 0x000ee20000000a00 */
[----:B--2---:R-:W-:-:S05]  /*73b0*/  @P0 IMAD.HI.U32 R4, R6, R4, RZ ;  /* 0x0000000406040227 */ /* 0x004fca00078e00ff */
[----:B-1----:R-:W-:Y:S02]  /*73c0*/  @P0 SHF.R.U32.HI R6, RZ, R5, R4 ;  /* 0x00000005ff060219 */ /* 0x002fe40000011604 */
[----:B------:R-:W1:Y:S03]  /*73d0*/  S2R R4, SR_CgaCtaId ;  /* 0x0000000000047919 */ /* 0x000e660000008800 */
[----:B---3--:R-:W-:Y:S01]  /*73e0*/  @P1 IMAD.HI.U32 R2, R6, R2, RZ ;  /* 0x0000000206021227 */ /* 0x008fe200078e00ff */
[----:B------:R2:W-:Y:S03]  /*73f0*/  STL [R1+0x8], R6 ;  /* 0x0000080601007387 */ /* 0x0005e60000100800 */
[----:B------:R-:W-:Y:S01]  /*7400*/  IMAD.MOV.U32 R19, RZ, RZ, R6 ;  /* 0x000000ffff137224 */ /* 0x000fe200078e0006 */
[----:B------:R-:W-:-:S02]  /*7410*/  @P1 SHF.R.U32.HI R19, RZ, R3, R2 ;  /* 0x00000003ff131219 */ /* 0x000fc40000011602 */
[----:B------:R-:W3:Y:S01]  /*7420*/  LDC R2, c[0x0][0x2e0] ;  /* 0x0000b800ff027b82 */ /* 0x000ee20000000800 */
[----:B------:R-:W-:-:S04]  /*7430*/  MOV R3, 0x400 ;  /* 0x0000040000037802 */ /* 0x000fc80000000f00 */
[----:B-1----:R-:W-:Y:S01]  /*7440*/  LEA R8, R4, R3, 0x18 ;  /* 0x0000000304087211 */ /* 0x002fe200078ec0ff */
[----:B---3--:R-:W-:-:S04]  /*7450*/  IMAD R7, R2, UR4, RZ ;  /* 0x0000000402077c24 */ /* 0x008fc8000f8e02ff */
[----:B------:R-:W-:Y:S01]  /*7460*/  VIADD R2, R8, 0x1c400 ;  /* 0x0001c40008027836 */ /* 0x000fe20000000000 */
[----:B------:R2:W-:Y:S04]  /*7470*/  STL [R1+0x4], R8 ;  /* 0x0000040801007387 */ /* 0x0005e80000100800 */
[----:B------:R-:W-:Y:S01]  /*7480*/  LOP3.LUT P0, RZ, R2, 0x3ff, RZ, 0xc0, !PT ;  /* 0x000003ff02ff7812 */ /* 0x000fe2000780c0ff */
[----:B------:R-:W-:Y:S01]  /*7490*/  VIADD R2, R7, 0x7f ;  /* 0x0000007f07027836 */ /* 0x000fe20000000000 */
[----:B------:R2:W-:Y:S04]  /*74a0*/  STL [R1+0x14], R7 ;  /* 0x0000140701007387 */ /* 0x0005e80000100800 */
[----:B------:R-:W-:-:S04]  /*74b0*/  SHF.R.S32.HI R3, RZ, 0x1f, R2 ;  /* 0x0000001fff037819 */ /* 0x000fc80000011402 */
[----:B------:R-:W-:Y:S01]  /*74c0*/  LEA.HI R2, R3, R2, RZ, 0x7 ;  /* 0x0000000203027211 */ /* 0x000fe200078f38ff */
[----:B------:R-:W-:-:S04]  /*74d0*/  IMAD.MOV R3, RZ, RZ, -R19 ;  /* 0x000000ffff037224 */ /* 0x000fc800078e0a13 */
[----:B------:R-:W-:Y:S01]  /*74e0*/  IMAD R3, R0, R3, R6 ;  /* 0x0000000300037224 */ /* 0x000fe200078e0206 */
[----:B------:R-:W-:-:S05]  /*74f0*/  SHF.R.S32.HI R0, RZ, 0x7, R2 ;  /* 0x00000007ff007819 */ /* 0x000fca0000011402 */
[----:B------:R2:W-:Y:S04]  /*7500*/  STL [R1+0xc], R0 ;  /* 0x00000c0001007387 */ /* 0x0005e80000100800 */
[----:B------:R2:W-:Y:S01]  /*7510*/  STL [R1], R3 ;  /* 0x0000000301007387 */ /* 0x0005e20000100800 */
[----:B------:R-:W-:Y:S05]  /*7520*/  @!P0 BRA `(.L_x_33) ;  /* 0x0000000000408947 */ /* 0x000fea0003800000 */
[----:B------:R-:W-:Y:S01]  /*7530*/  MOV R2, 0x0 ;  /* 0x0000000000027802 */ /* 0x000fe20000000f00 */
[----:B------:R-:W-:Y:S01]  /*7540*/  ULDC.64 UR6, c[0x4][0x108] ;  /* 0x0100420000067ab9 */ /* 0x000fe20000000a00 */
[----:B------:R-:W-:Y:S01]  /*7550*/  ULDC.64 UR8, c[0x4][0x110] ;  /* 0x0100440000087ab9 */ /* 0x000fe20000000a00 */
[----:B------:R-:W-:Y:S01]  /*7560*/  ULDC.64 UR4, c[0x4][0x60] ;  /* 0x0100180000047ab9 */ /* 0x000fe20000000a00 */
[----:B------:R-:W-:Y:S01]  /*7570*/  IMAD.U32 R4, RZ, RZ, UR6 ;  /* 0x00000006ff047e24 */ /* 0x000fe2000f8e00ff */
[----:B------:R-:W-:Y:S01]  /*7580*/  MOV R11, UR5 ;  /* 0x00000005000b7c02 */ /* 0x000fe20008000f00 */
[----:B--2---:R-:W1:Y:S01]  /*7590*/  LDC.64 R2, c[0x4][R2] ;  /* 0x0100000002027b82 */ /* 0x004e620000000a00 */
[----:B------:R-:W-:Y:S02]  /*75a0*/  IMAD.U32 R5, RZ, RZ, UR7 ;  /* 0x00000007ff057e24 */ /* 0x000fe4000f8e00ff */
[----:B------:R-:W-:Y:S02]  /*75b0*/  IMAD.U32 R6, RZ, RZ, UR8 ;  /* 0x00000008ff067e24 */ /* 0x000fe4000f8e00ff */
[----:B------:R-:W-:-:S02]  /*75c0*/  IMAD.U32 R7, RZ, RZ, UR9 ;  /* 0x00000009ff077e24 */ /* 0x000fc4000f8e00ff */
[----:B------:R-:W-:Y:S02]  /*75d0*/  IMAD.U32 R10, RZ, RZ, UR4 ;  /* 0x00000004ff0a7e24 */ /* 0x000fe4000f8e00ff */
[----:B------:R-:W-:Y:S02]  /*75e0*/  IMAD.MOV.U32 R8, RZ, RZ, 0x70 ;  /* 0x00000070ff087424 */ /* 0x000fe400078e00ff */
[----:B------:R-:W-:Y:S02]  /*75f0*/  IMAD.MOV.U32 R12, RZ, RZ, 0x1 ;  /* 0x00000001ff0c7424 */ /* 0x000fe400078e00ff */
[----:B------:R-:W-:-:S07]  /*7600*/  IMAD.MOV.U32 R13, RZ, RZ, RZ ;  /* 0x000000ffff0d7224 */ /* 0x000fce00078e00ff */
[----:B------:R-:W-:-:S07]  /*7610*/  LEPC R20, `(.L_x_33) ;  /* 0x000000001014794e */ /* 0x000fce0000000000 */
[----:B-1----:R-:W-:Y:S05]  /*7620*/  CALL.ABS.NOINC R2 ;  /* 0x0000000002007343 */ /* 0x002fea0003c00000 */
.L_x_33:
[----:B------:R-:W2:Y:S02]  /*7630*/  LDL R2, [R1+0x4] ;  /* 0x0000040001027983 */ /* 0x000ea40000100800 */
[----:B--2---:R-:W-:-:S05]  /*7640*/  VIADD R0, R2, 0x400 ;  /* 0x0000040002007836 */ /* 0x004fca0000000000 */
[----:B------:R-:W-:-:S13]  /*7650*/  LOP3.LUT P0, RZ, R0, 0x3ff, RZ, 0xc0, !PT ;  /* 0x000003ff00ff7812 */ /* 0x000fda000780c0ff */
[----:B------:R-:W-:Y:S05]  /*7660*/  @!P0 BRA `(.L_x_34) ;  /* 0x0000000000808947 */ /* 0x000fea0003800000 */
[----:B------:R-:W-:Y:S01]  /*7670*/  MOV R0, 0x0 ;  /* 0x0000000000007802 */ /* 0x000fe20000000f00 */
[----:B------:R-:W-:Y:S01]  /*7680*/  ULDC.64 UR6, c[0x4][0x108] ;  /* 0x0100420000067ab9 */ /* 0x000fe20000000a00 */
[----:B------:R-:W-:Y:S01]  /*7690*/  ULDC.64 UR8, c[0x4][0x110] ;  /* 0x0100440000087ab9 */ /* 0x000fe20000000a00 */
[----:B------:R-:W-:Y:S01]  /*76a0*/  ULDC.64 UR4, c[0x4][0x68] ;  /* 0x01001a0000047ab9 */ /* 0x000fe20000000a00 */
[----:B------:R1:W2:Y:S01]  /*76b0*/  LDC.64 R2, c[0x4][R0] ;  /* 0x0100000000027b82 */ /* 0x0002a20000000a00 */
[----:B------:R-:W-:Y:S01]  /*76c0*/  IMAD.U32 R4, RZ, RZ, UR6 ;  /* 0x00000006ff047e24 */ /* 0x000fe2000f8e00ff */
[----:B------:R-:W-:Y:S01]  /*76d0*/  MOV R8, 0x70 ;  /* 0x0000007000087802 */ /* 0x000fe20000000f00 */
[----:B------:R-:W-:Y:S02]  /*76e0*/  IMAD.U32 R5, RZ, RZ, UR7 ;  /* 0x00000007ff057e24 */ /* 0x000fe4000f8e00ff */
[----:B------:R-:W-:Y:S02]  /*76f0*/  IMAD.U32 R6, RZ, RZ, UR8 ;  /* 0x00000008ff067e24 */ /* 0x000fe4000f8e00ff */
[----:B------:R-:W-:-:S02]  /*7700*/  IMAD.U32 R7, RZ, RZ, UR9 ;  /* 0x00000009ff077e24 */ /* 0x000fc4000f8e00ff */
[----:B------:R-:W-:Y:S02]  /*7710*/  IMAD.U32 R10, RZ, RZ, UR4 ;  /* 0x00000004ff0a7e24 */ /* 0x000fe4000f8e00ff */
[----:B------:R-:W-:Y:S02]  /*7720*/  IMAD.U32 R11, RZ, RZ, UR5 ;  /* 0x00000005ff0b7e24 */ /* 0x000fe4000f8e00ff */
[----:B------:R-:W-:Y:S02]  /*7730*/  IMAD.MOV.U32 R12, RZ, RZ, 0x1 ;  /* 0x00000001ff0c7424 */ /* 0x000fe400078e00ff */
[----:B-1----:R-:W-:-:S07]  /*7740*/  IMAD.MOV.U32 R13, RZ, RZ, RZ ;  /* 0x000000ffff0d7224 */ /* 0x002fce00078e00ff */
[----:B------:R-:W-:-:S07]  /*7750*/  LEPC R20, `(.L_x_35) ;  /* 0x000000001014794e */ /* 0x000fce0000000000 */
[----:B--2---:R-:W-:Y:S05]  /*7760*/  CALL.ABS.NOINC R2 ;  /* 0x0000000002007343 */ /* 0x004fea0003c00000 */
.L_x_35:
[----:B------:R-:W-:Y:S01]  /*7770*/  MOV R2, 0x0 ;  /* 0x0000000000027802 */ /* 0x000fe20000000f00 */
[----:B------:R-:W-:Y:S01]  /*7780*/  ULDC.64 UR6, c[0x4][0x108] ;  /* 0x0100420000067ab9 */ /* 0x000fe20000000a00 */
[----:B------:R-:W-:Y:S01]  /*7790*/  ULDC.64 UR8, c[0x4][0x110] ;  /* 0x0100440000087ab9 */ /* 0x000fe20000000a00 */
[----:B------:R-:W-:Y:S01]  /*77a0*/  ULDC.64 UR4, c[0x4][0x70] ;  /* 0x01001c0000047ab9 */ /* 0x000fe20000000a00 */
[----:B------:R-:W-:Y:S01]  /*77b0*/  IMAD.U32 R4, RZ, RZ, UR6 ;  /* 0x00000006ff047e24 */ /* 0x000fe2000f8e00ff */
[----:B------:R-:W-:Y:S01]  /*77c0*/  MOV R13, RZ ;  /* 0x000000ff000d7202 */ /* 0x000fe20000000f00 */
[----:B------:R-:W1:Y:S01]  /*77d0*/  LDC.64 R2, c[0x4][R2] ;  /* 0x0100000002027b82 */ /* 0x000e620000000a00 */
[----:B------:R-:W-:Y:S02]  /*77e0*/  IMAD.U32 R5, RZ, RZ, UR7 ;  /* 0x00000007ff057e24 */ /* 0x000fe4000f8e00ff */
[----:B------:R-:W-:Y:S02]  /*77f0*/  IMAD.U32 R6, RZ, RZ, UR8 ;  /* 0x00000008ff067e24 */ /* 0x000fe4000f8e00ff */
[----:B------:R-:W-:-:S02]  /*7800*/  IMAD.U32 R7, RZ, RZ, UR9 ;  /* 0x00000009ff077e24 */ /* 0x000fc4000f8e00ff */
[----:B------:R-:W-:Y:S02]  /*7810*/  IMAD.U32 R10, RZ, RZ, UR4 ;  /* 0x00000004ff0a7e24 */ /* 0x000fe4000f8e00ff */
[----:B------:R-:W-:Y:S02]  /*7820*/  IMAD.U32 R11, RZ, RZ, UR5 ;  /* 0x00000005ff0b7e24 */ /* 0x000fe4000f8e00ff */
[----:B------:R-:W-:Y:S02]  /*7830*/  IMAD.MOV.U32 R8, RZ, RZ, 0x70 ;  /* 0x00000070ff087424 */ /* 0x000fe400078e00ff */
[----:B------:R-:W-:-:S07]  /*7840*/  IMAD.MOV.U32 R12, RZ, RZ, 0x1 ;  /* 0x00000001ff0c7424 */ /* 0x000fce00078e00ff */
[----:B------:R-:W-:-:S07]  /*7850*/  LEPC R20, `(.L_x_34) ;  /* 0x000000001014794e */ /* 0x000fce0000000000 */
[----:B-1----:R-:W-:Y:S05]  /*7860*/  CALL.ABS.NOINC R2 ;  /* 0x0000000002007343 */ /* 0x002fea0003c00000 */
.L_x_34:
[----:B------:R-:W2:Y:S01]  /*7870*/  LDL R2, [R1] ;  /* 0x0000000001027983 */ /* 0x000ea20000100800 */
[----:B------:R-:W1:Y:S01]  /*7880*/  LDC R0, c[0x0][0x428] ;  /* 0x00010a00ff007b82 */ /* 0x000e620000000800 */
[----:B------:R-:W-:Y:S02]  /*7890*/  ULDC.64 UR4, c[0x0][0x9f8] ;  /* 0x00027e0000047ab9 */ /* 0x000fe40000000a00 */
[----:B------:R-:W3:Y:S01]  /*78a0*/  LDL.LU R6, [R1+0x8] ;  /* 0x0000080001067983 */ /* 0x000ee20000300800 */
[----:B-1----:R-:W-:-:S03]  /*78b0*/  ISETP.NE.AND P1, PT, R0, 0x1, PT ;  /* 0x000000010000780c */ /* 0x002fc60003f25270 */
[----:B------:R-:W4:Y:S01]  /*78c0*/  LDL R5, [R1+0x10] ;  /* 0x0000100001057983 */ /* 0x000f220000100800 */
[----:B------:R-:W-:Y:S01]  /*78d0*/  ISETP.NE.U32.AND P0, PT, RZ, UR4, PT ;  /* 0x00000004ff007c0c */ /* 0x000fe2000bf05070 */
[----:B------:R-:W-:Y:S01]  /*78e0*/  ULDC.64 UR6, c[0x0][0x208] ;  /* 0x0000820000067ab9 */ /* 0x000fe20000000a00 */
[----:B------:R-:W-:Y:S01]  /*78f0*/  ULDC UR4, c[0x0][0xda8] ;  /* 0x00036a0000047ab9 */ /* 0x000fe20000000800 */
[----:B------:R-:W1:Y:S01]  /*7900*/  S2R R7, SR_TID.X ;  /* 0x0000000000077919 */ /* 0x000e620000002100 */
[----:B------:R-:W-:-:S05]  /*7910*/  ISETP.NE.AND.EX P0, PT, RZ, UR5, PT, P0 ;  /* 0x00000005ff007c0c */ /* 0x000fca000bf05300 */
[----:B------:R-:W2:Y:S08]  /*7920*/  @P1 LDC R0, c[0x0][0x42c] ;  /* 0x00010b00ff001b82 */ /* 0x000eb00000000800 */
[----:B------:R-:W2:Y:S01]  /*7930*/  @P1 LDC R3, c[0x0][0x430] ;  /* 0x00010c00ff031b82 */ /* 0x000ea20000000800 */
[----:B-1----:R-:W-:Y:S01]  /*7940*/  LOP3.LUT R7, R7, 0x1f, RZ, 0xc0, !PT ;  /* 0x0000001f07077812 */ /* 0x002fe200078ec0ff */
[----:B--2---:R-:W-:-:S04]  /*7950*/  @P1 IMAD.HI.U32 R0, R2, R0, RZ ;  /* 0x0000000002001227 */ /* 0x004fc800078e00ff */
[----:B------:R-:W-:Y:S01]  /*7960*/  IMAD.MOV.U32 R4, RZ, RZ, R2 ;  /* 0x000000ffff047224 */ /* 0x000fe200078e0002 */
[----:B------:R-:W-:Y:S01]  /*7970*/  @P1 SHF.R.U32.HI R4, RZ, R3, R0 ;  /* 0x00000003ff041219 */ /* 0x000fe20000011600 */
[----:B------:R-:W-:Y:S01]  /*7980*/  IMAD.MOV.U32 R0, RZ, RZ, R19 ;  /* 0x000000ffff007224 */ /* 0x000fe200078e0013 */
[----:B------:R-:W1:Y:S02]  /*7990*/  @P0 LDC.64 R2, c[0x0][0x9f8] ;  /* 0x00027e00ff020b82 */ /* 0x000e640000000a00 */
[----:B-1----:R-:W-:-:S05]  /*79a0*/  @P0 IMAD.WIDE R2, R19, 0x4, R2 ;  /* 0x0000000413020825 */ /* 0x002fca00078e0202 */
[----:B------:R1:W5:Y:S01]  /*79b0*/  @P0 LDG.E R0, desc[UR6][R2.64] ;  /* 0x0000000602000981 */ /* 0x000362000c1e1900 */
[----:B------:R-:W-:Y:S01]  /*79c0*/  ISETP.NE.AND P1, PT, R7, RZ, PT ;  /* 0x000000ff0700720c */ /* 0x000fe20003f25270 */
[----:B---3--:R-:W-:-:S03]  /*79d0*/  IMAD.MOV R8, RZ, RZ, -R6 ;  /* 0x000000ffff087224 */ /* 0x008fc600078e0a06 */
[----:B------:R-:W-:Y:S01]  /*79e0*/  PLOP3.LUT P2, PT, P1, PT, PT, 0x8, 0x0 ;  /* 0x000000000000781c */ /* 0x000fe20000f4e170 */
[----:B----4-:R-:W-:-:S04]  /*79f0*/  IMAD R8, R8, UR4, R5 ;  /* 0x0000000408087c24 */ /* 0x010fc8000f8e0205 */
[----:B------:R-:W-:-:S04]  /*7a00*/  IMAD.SHL.U32 R8, R8, 0x80, RZ ;  /* 0x0000008008087824 */ /* 0x000fc800078e00ff */
[----:B------:R-:W-:-:S05]  /*7a10*/  VOTEU.ALL UP1, P1 ;  /* 0x00000000003f7886 */ /* 0x000fca0000820000 */
[----:B------:R-:W-:-:S04]  /*7a20*/  @!UP1 UIADD3 UR8, UP0, UR36, 0x270, URZ ;  /* 0x0000027024089890 */ /* 0x000fc8000ff1e03f */
[----:B------:R-:W-:-:S03]  /*7a30*/  @!UP1 UIADD3.X UR9, URZ, UR37, URZ, UP0, !UPT ;  /* 0x000000253f099290 */ /* 0x000fc600087fe43f */
[----:B-1----:R-:W-:-:S09]  /*7a40*/  VOTEU.ALL UP0, P1 ;  /* 0x00000000003f7886 */ /* 0x002fd20000800000 */
.L_x_36:
[----:B------:R-:W2:Y:S01]  /*7a50*/  LDL R2, [R1] ;  /* 0x0000000001027983 */ /* 0x000ea20000100800 */
[----:B------:R-:W-:Y:S02]  /*7a60*/  PLOP3.LUT P0, PT, P0, P2, PT, 0xa2, 0x0 ;  /* 0x000000000000781c */ /* 0x000fe40000705472 */
[----:B------:R-:W-:Y:S01]  /*7a70*/  @P2 R2UR P0, UR7, R19 ;  /* 0x00000000130722ca */ /* 0x000fe20000000000 */
[----:B------:R-:W-:-:S07]  /*7a80*/  UMOV UR4, URZ ;  /* 0x0000003f00047c82 */ /* 0x000fce0008000000 */
[----:B------:R-:W-:Y:S02]  /*7a90*/  PLOP3.LUT P0, PT, P0, P2, PT, 0xa2, 0x0 ;  /* 0x000000000000781c */ /* 0x000fe40000705472 */
[----:B--2---:R-:W-:-:S08]  /*7aa0*/  @P2 R2UR.OR P0, UR6, R2 ;  /* 0x00000000020622ca */ /* 0x004fd00000100000 */
[----:B------:R-:W-:Y:S02]  /*7ab0*/  PLOP3.LUT P0, PT, P0, P2, PT, 0xa2, 0x0 ;  /* 0x000000000000781c */ /* 0x000fe40000705472 */
[----:B------:R-:W-:-:S08]  /*7ac0*/  @P2 R2UR.OR P0, UR5, R8 ;  /* 0x00000000080522ca */ /* 0x000fd00000100000 */
[----:B------:R-:W-:-:S05]  /*7ad0*/  @P2 PLOP3.LUT P2, PT, P0, PT, PT, 0x80, 0x0 ;  /* 0x000000000000281c */ /* 0x000fca000074f070 */
[----:B------:R1:W-:Y:S08]  /*7ae0*/  @!UP0 UTMAPF.L2.4D [UR4], [UR8] ;  /* 0x00000004080085b8 */ /* 0x0003f00008018000 */
[----:B-1----:R-:W-:Y:S05]  /*7af0*/  @P2 BRA.U.ANY `(.L_x_36) ;  /* 0xfffffffd00d42947 */ /* 0x002fea000393ffff */
[----:B------:R-:W-:Y:S01]  /*7b00*/  PLOP3.LUT P2, PT, P1, PT, PT, 0x8, 0x0 ;  /* 0x000000000000781c */ /* 0x000fe20000f4e170 */
[----:B------:R-:W-:Y:S01]  /*7b10*/  VOTEU.ALL UP0, P1 ;  /* 0x00000000003f7886 */ /* 0x000fe20000800000 */
[----:B------:R-:W-:-:S11]  /*7b20*/  UMOV UR4, 0x40 ;  /* 0x0000004000047882 */ /* 0x000fd60000000000 */
.L_x_37:
[----:B------:R-:W2:Y:S01]  /*7b30*/  LDL R2, [R1] ;  /* 0x0000000001027983 */ /* 0x000ea20000100800 */
[----:B------:R-:W-:Y:S02]  /*7b40*/  PLOP3.LUT P0, PT, P0, P2, PT, 0xa2, 0x0 ;  /* 0x000000000000781c */ /* 0x000fe40000705472 */
[----:B------:R-:W-:-:S08]  /*7b50*/  @P2 R2UR P0, UR7, R19 ;  /* 0x00000000130722ca */ /* 0x000fd00000000000 */
        /* <DEDUP_REMOVED lines=10> */
.L_x_38:
        /* <DEDUP_REMOVED lines=10> */
[----:B------:R-:W1:Y:S01]  /*7ca0*/  LDC.64 R2, c[0x0][0x3f8] ;  /* 0x0000fe00ff027b82 */ /* 0x000e620000000a00 */
[----:B------:R-:W-:Y:S01]  /*7cb0*/  UMOV UR4, 0xffffffff ;  /* 0xffffffff00047882 */ /* 0x000fe20000000000 */
[----:B-1----:R-:W-:-:S04]  /*7cc0*/  ISETP.NE.U32.AND P0, PT, R2, RZ, PT ;  /* 0x000000ff0200720c */ /* 0x002fc80003f05070 */
[----:B------:R-:W-:-:S04]  /*7cd0*/  ISETP.NE.AND.EX P0, PT, R3, RZ, PT, P0 ;  /* 0x000000ff0300720c */ /* 0x000fc80003f05300 */
[----:B-----5:R-:W-:Y:S01]  /*7ce0*/  SEL R5, R0, RZ, !P0 ;  /* 0x000000ff00057207 */ /* 0x020fe20004000000 */
[----:B------:R-:W-:Y:S08]  /*7cf0*/  BRA.DIV UR4, `(.L_x_39) ;  /* 0x0000002604f47947 */ /* 0x000ff0000b800000 */
.L_x_92:
[----:B------:R-:W2:Y:S01]  /*7d00*/  LDL R6, [R1+0xc] ;  /* 0x00000c0001067983 */ /* 0x000ea20000100800 */
[----:B------:R-:W-:Y:S01]  /*7d10*/  UMOV UR4, 0xffffffff ;  /* 0xffffffff00047882 */ /* 0x000fe20000000000 */
[----:B------:R-:W-:Y:S01]  /*7d20*/  SHF.R.S32.HI R11, RZ, 0x1f, R0 ;  /* 0x0000001fff0b7819 */ /* 0x000fe20000011400 */
[----:B--2---:R-:W-:Y:S01]  /*7d30*/  VIADD R10, R6, 0xffffffff ;  /* 0xffffffff060a7836 */ /* 0x004fe20000000000 */
[----:B------:R-:W-:Y:S06]  /*7d40*/  BRA.DIV UR4, `(.L_x_40) ;  /* 0x0000002a04147947 */ /* 0x000fec000b800000 */
[----:B------:R-:W-:-:S13]  /*7d50*/  ELECT P6, URZ, PT ;  /* 0x00000000003f782f */ /* 0x000fda00038c0000 */
.L_x_95:
[----:B------:R-:W-:Y:S05]  /*7d60*/  @!P6 BRA `(.L_x_41) ;  /* 0x000000040018e947 */ /* 0x000fea0003800000 */
[----:B------:R-:W-:Y:S02]  /*7d70*/  IMAD.MOV.U32 R18, RZ, RZ, R10 ;  /* 0x000000ffff127224 */ /* 0x000fe400078e000a */
[----:B------:R-:W-:Y:S01]  /*7d80*/  IMAD.MOV.U32 R5, RZ, RZ, R0 ;  /* 0x000000ffff057224 */ /* 0x000fe200078e0000 */
[----:B------:R-:W-:Y:S06]  /*7d90*/  @!P0 BRA `(.L_x_42) ;  /* 0x00000000004c8947 */ /* 0x000fec0003800000 */
[----:B------:R-:W1:Y:S01]  /*7da0*/  LDC R9, c[0x0][0x41c] ;  /* 0x00010700ff097b82 */ /* 0x000e620000000800 */
[----:B------:R-:W-:Y:S01]  /*7db0*/  IMAD.MOV.U32 R5, RZ, RZ, R10 ;  /* 0x000000ffff057224 */ /* 0x000fe200078e000a */
[----:B------:R-:W-:Y:S01]  /*7dc0*/  ULDC.64 UR4, c[0x0][0x408] ;  /* 0x0001020000047ab9 */ /* 0x000fe20000000a00 */
[----:B------:R-:W-:Y:S01]  /*7dd0*/  ULDC.64 UR6, c[0x0][0x208] ;  /* 0x0000820000067ab9 */ /* 0x000fe20000000a00 */
[----:B-1----:R-:W-:-:S13]  /*7de0*/  ISETP.NE.AND P1, PT, R9, 0x1, PT ;  /* 0x000000010900780c */ /* 0x002fda0003f25270 */
[----:B------:R-:W1:Y:S02]  /*7df0*/  @P1 LDC.64 R6, c[0x0][0x420] ;  /* 0x00010800ff061b82 */ /* 0x000e640000000a00 */
[----:B-1----:R-:W-:-:S05]  /*7e00*/  @P1 IMAD.HI.U32 R6, R10, R6, RZ ;  /* 0x000000060a061227 */ /* 0x002fca00078e00ff */
[----:B------:R-:W-:Y:S01]  /*7e10*/  @P1 SHF.R.U32.HI R5, RZ, R7, R6 ;  /* 0x00000007ff051219 */ /* 0x000fe20000011606 */
[----:B------:R-:W-:-:S03]  /*7e20*/  IMAD R6, R11, UR4, RZ ;  /* 0x000000040b067c24 */ /* 0x000fc6000f8e02ff */
[--C-:B------:R-:W-:Y:S01]  /*7e30*/  SHF.R.S32.HI R7, RZ, 0x1f, R5.reuse ;  /* 0x0000001fff077819 */ /* 0x100fe20000011405 */
[----:B------:R-:W-:-:S04]  /*7e40*/  IMAD.MOV R18, RZ, RZ, -R5 ;  /* 0x000000ffff127224 */ /* 0x000fc800078e0a05 */
[----:B------:R-:W-:Y:S02]  /*7e50*/  IMAD R18, R9, R18, R10 ;  /* 0x0000001209127224 */ /* 0x000fe400078e020a */
[----:B------:R-:W-:Y:S02]  /*7e60*/  IMAD R9, R0, UR5, R6 ;  /* 0x0000000500097c24 */ /* 0x000fe4000f8e0206 */
[----:B------:R-:W-:-:S04]  /*7e70*/  IMAD.MOV.U32 R6, RZ, RZ, R5 ;  /* 0x000000ffff067224 */ /* 0x000fc800078e0005 */
[----:B------:R-:W-:-:S05]  /*7e80*/  IMAD.WIDE.U32 R6, R0, UR4, R6 ;  /* 0x0000000400067c25 */ /* 0x000fca000f8e0006 */
[----:B------:R-:W-:Y:S02]  /*7e90*/  IADD3 R5, R7, R9, RZ ;  /* 0x0000000907057210 */ /* 0x000fe40007ffe0ff */
[----:B------:R-:W-:-:S04]  /*7ea0*/  LEA R12, P1, R6, R2, 0x2 ;  /* 0x00000002060c7211 */ /* 0x000fc800078210ff */
[----:B------:R-:W-:-:S05]  /*7eb0*/  LEA.HI.X R13, R6, R3, R5, 0x2, P1 ;  /* 0x00000003060d7211 */ /* 0x000fca00008f1405 */
[----:B------:R1:W5:Y:S04]  /*7ec0*/  LDG.E R5, desc[UR6][R12.64] ;  /* 0x000000060c057981 */ /* 0x000368000c1e1900 */
.L_x_42:
[----:B------:R-:W2:Y:S01]  /*7ed0*/  S2R R7, SR_CgaCtaId ;  /* 0x0000000000077919 */ /* 0x000ea20000008800 */
[----:B------:R-:W-:-:S04]  /*7ee0*/  MOV R6, 0x400 ;  /* 0x0000040000067802 */ /* 0x000fc80000000f00 */
[----:B--2---:R-:W-:Y:S02]  /*7ef0*/  LEA R6, R7, R6, 0x18 ;  /* 0x0000000607067211 */ /* 0x004fe400078ec0ff */
[----:B------:R-:W-:-:S03]  /*7f00*/  SHF.L.U32 R7, R17, 0x1f, RZ ;  /* 0x0000001f11077819 */ /* 0x000fc600000006ff */
[----:B------:R-:W-:-:S04]  /*7f10*/  IMAD R6, R16, 0x8, R6 ;  /* 0x0000000810067824 */ /* 0x000fc800078e0206 */
[----:B------:R-:W2:Y:S02]  /*7f20*/  SYNCS.PHASECHK.TRANS64.TRYWAIT P1, [R6+URZ+0x34840], R7 ;  /* 0x03484007060075a7 */ /* 0x000ea4000802017f */
[----:B--2---:R-:W-:Y:S05]  /*7f30*/  @!P1 BRA `(.L_x_43) ;  /* 0x0000002400b89947 */ /* 0x004fea0003800000 */
.L_x_96:
[----:B------:R-:W3:Y:S02]  /*7f40*/  S2R R9, SR_TID.X ;  /* 0x0000000000097919 */ /* 0x000ee40000002100 */
[----:B---3--:R-:W-:-:S04]  /*7f50*/  LOP3.LUT R9, R9, 0x7f, RZ, 0xc0, !PT ;  /* 0x0000007f09097812 */ /* 0x008fc800078ec0ff */
[----:B------:R-:W-:-:S13]  /*7f60*/  ISETP.NE.AND P1, PT, R9, RZ, PT ;  /* 0x000000ff0900720c */ /* 0x000fda0003f25270 */
[----:B------:R-:W-:Y:S05]  /*7f70*/  @P1 BRA `(.L_x_44) ;  /* 0x00000000001c1947 */ /* 0x000fea0003800000 */
[----:B------:R-:W3:Y:S01]  /*7f80*/  S2R R9, SR_TID.X ;  /* 0x0000000000097919 */ /* 0x000ee20000002100 */
[----:B--2---:R-:W-:-:S04]  /*7f90*/  IMAD.MOV.U32 R7, RZ, RZ, 0xc000 ;  /* 0x0000c000ff077424 */ /* 0x004fc800078e00ff */
[----:B------:R4:W-:Y:S01]  /*7fa0*/  SYNCS.ARRIVE.TRANS64 RZ, [R6+URZ+0x34830], R7 ;  /* 0x0348300706ff79a7 */ /* 0x0009e2000800003f */
[----:B---3--:R-:W-:-:S04]  /*7fb0*/  LOP3.LUT R9, R9, 0x1f, RZ, 0xc0, !PT ;  /* 0x0000001f09097812 */ /* 0x008fc800078ec0ff */
[----:B------:R-:W-:-:S13]  /*7fc0*/  ISETP.NE.AND P1, PT, R9, RZ, PT ;  /* 0x000000ff0900720c */ /* 0x000fda0003f25270 */
[----:B----4-:R-:W-:Y:S05]  /*7fd0*/  @!P1 BRA `(.L_x_44) ;  /* 0x0000000000049947 */ /* 0x010fea0003800000 */
[----:B------:R-:W-:Y:S01]  /*7fe0*/  BPT.TRAP 0x1 ;  /* 0x000000040000795c */ /* 0x000fe20000300000 */
.L_x_44:
[----:B------:R-:W3:Y:S01]  /*7ff0*/  S2R R9, SR_CgaCtaId ;  /* 0x0000000000097919 */ /* 0x000ee20000008800 */
[----:B--2---:R-:W-:Y:S01]  /*8000*/  MOV R7, 0x400 ;  /* 0x0000040000077802 */ /* 0x004fe20000000f00 */
[----:B------:R-:W-:Y:S01]  /*8010*/  UIADD3 UR4, UP0, UR36, 0x370, URZ ;  /* 0x0000037024047890 */ /* 0x000fe2000ff1e03f */
[----:B------:R-:W-:Y:S01]  /*8020*/  R2UR UR9, R6 ;  /* 0x00000000060972ca */ /* 0x000fe200000e0000 */
[----:B------:R-:W-:Y:S01]  /*8030*/  UMOV UR10, URZ ;  /* 0x0000003f000a7c82 */ /* 0x000fe20008000000 */
[----:B------:R-:W-:Y:S01]  /*8040*/  R2UR UR11, R18 ;  /* 0x00000000120b72ca */ /* 0x000fe200000e0000 */
[----:B------:R-:W-:Y:S01]  /*8050*/  UIADD3.X UR5, URZ, UR37, URZ, UP0, !UPT ;  /* 0x000000253f057290 */ /* 0x000fe200087fe43f */
[----:B------:R-:W-:Y:S01]  /*8060*/  R2UR UR12, R4 ;  /* 0x00000000040c72ca */ /* 0x000fe200000e0000 */
[----:B------:R-:W-:Y:S01]  /*8070*/  UMOV UR6, 0x0 ;  /* 0x0000000000067882 */ /* 0x000fe20000000000 */
[----:B-----5:R-:W-:Y:S01]  /*8080*/  R2UR UR13, R5 ;  /* 0x00000000050d72ca */ /* 0x020fe200000e0000 */
[----:B------:R-:W-:Y:S01]  /*8090*/  UMOV UR7, 0x14f00000 ;  /* 0x14f0000000077882 */ /* 0x000fe20000000000 */
[----:B------:R-:W-:-:S05]  /*80a0*/  UMOV UR16, 0x40 ;  /* 0x0000004000107882 */ /* 0x000fca0000000000 */
[----:B------:R-:W-:Y:S02]  /*80b0*/  UIADD3 UR9, UR9, 0x34830, URZ ;  /* 0x0003483009097890 */ /* 0x000fe4000fffe03f */
[----:B------:R-:W-:Y:S01]  /*80c0*/  USHF.L.U32 UR11, UR11, 0x7, URZ ;  /* 0x000000070b0b7899 */ /* 0x000fe2000800063f */
[----:B---3--:R-:W-:-:S05]  /*80d0*/  LEA R7, R9, R7, 0x18 ;  /* 0x0000000709077211 */ /* 0x008fca00078ec0ff */
[----:B------:R-:W-:-:S05]  /*80e0*/  IMAD R6, R16, 0xc000, R7 ;  /* 0x0000c00010067824 */ /* 0x000fca00078e0207 */
[----:B------:R-:W-:-:S13]  /*80f0*/  R2UR UR8, R6 ;  /* 0x00000000060872ca */ /* 0x000fda00000e0000 */
[----:B------:R-:W-:Y:S02]  /*8100*/  UIADD3 UR14, UR8, 0x1c400, URZ ;  /* 0x0001c400080e7890 */ /* 0x000fe4000fffe03f */
[----:B------:R-:W-:Y:S02]  /*8110*/  UIADD3 UR15, UR8, 0x20400, URZ ;  /* 0x00020400080f7890 */ /* 0x000fe4000fffe03f */
[----:B------:R-:W-:-:S03]  /*8120*/  UIADD3 UR17, UR8, 0x24400, URZ ;  /* 0x0002440008117890 */ /* 0x000fc6000fffe03f */
[----:B------:R-:W-:Y:S01]  /*8130*/  UMOV UR8, UR14 ;  /* 0x0000000e00087c82 */ /* 0x000fe20008000000 */
[----:B------:R-:W-:Y:S01]  /*8140*/  UMOV UR14, 0x80 ;  /* 0x00000080000e7882 */ /* 0x000fe20000000000 */
[----:B------:R2:W-:Y:S02]  /*8150*/  UTMALDG.4D [UR8], [UR4], desc[UR6] ;  /* 0x00000608040075b4 */ /* 0x0005e40008019000 */
[----:B--2---:R-:W-:Y:S01]  /*8160*/  UMOV UR8, UR15 ;  /* 0x0000000f00087c82 */ /* 0x004fe20008000000 */
[----:B------:R-:W-:Y:S02]  /*8170*/  UMOV UR10, UR16 ;  /* 0x00000010000a7c82 */ /* 0x000fe40008000000 */
[----:B------:R2:W-:Y:S02]  /*8180*/  UTMALDG.4D [UR8], [UR4], desc[UR6] ;  /* 0x00000608040075b4 */ /* 0x0005e40008019000 */
[----:B--2---:R-:W-:Y:S01]  /*8190*/  UMOV UR8, UR17 ;  /* 0x0000001100087c82 */ /* 0x004fe20008000000 */
[----:B------:R-:W-:-:S02]  /*81a0*/  UMOV UR10, UR14 ;  /* 0x0000000e000a7c82 */ /* 0x000fc40008000000 */
[----:B------:R2:W-:Y:S02]  /*81b0*/  UTMALDG.4D [UR8], [UR4], desc[UR6] ;  /* 0x00000608040075b4 */ /* 0x0005e40008019000 */
[----:B--2---:R-:W-:Y:S01]  /*81c0*/  NOP ;  /* 0x0000000000007918 */ /* 0x004fe20000000000 */
.L_x_41:
[----:B------:R-:W2:Y:S04]  /*81d0*/  LDL.LU R14, [R1] ;  /* 0x00000000010e7983 */ /* 0x000ea80000300800 */
[----:B-1----:R-:W3:Y:S01]  /*81e0*/  LDL R13, [R1+0x18] ;  /* 0x00001800010d7983 */ /* 0x002ee20000100800 */
[----:B------:R-:W-:-:S03]  /*81f0*/  MOV R9, 0x400 ;  /* 0x0000040000097802 */ /* 0x000fc60000000f00 */
[----:B------:R-:W4:Y:S01]  /*8200*/  LDL.LU R7, [R1+0x14] ;  /* 0x0000140001077983 */ /* 0x000f220000300800 */
[----:B------:R-:W1:Y:S01]  /*8210*/  S2R R12, SR_CgaCtaId ;  /* 0x00000000000c7919 */ /* 0x000e620000008800 */
[----:B------:R-:W-:Y:S05]  /*8220*/  WARPSYNC.ALL ;  /* 0x0000000000007948 */ /* 0x000fea0003800000 */
[----:B------:R-:W-:-:S13]  /*8230*/  ELECT P1, URZ, PT ;  /* 0x00000000003f782f */ /* 0x000fda0003820000 */
[----:B------:R-:W-:Y:S01]  /*8240*/  @P1 R2UR UR13, R19 ;  /* 0x00000000130d12ca */ /* 0x000fe200000e0000 */
[----:B------:R-:W-:Y:S01]  /*8250*/  UIADD3 UR4, UP0, UR36, 0x270, URZ ;  /* 0x0000027024047890 */ /* 0x000fe2000ff1e03f */
[----:B------:R-:W-:-:S03]  /*8260*/  @P1 R2UR UR11, R8 ;  /* 0x00000000080b12ca */ /* 0x000fc600000e0000 */
[----:B------:R-:W-:Y:S01]  /*8270*/  UIADD3.X UR5, URZ, UR37, URZ, UP0, !UPT ;  /* 0x000000253f057290 */ /* 0x000fe200087fe43f */
[----:B-1----:R-:W-:-:S04]  /*8280*/  LEA R9, R12, R9, 0x18 ;  /* 0x000000090c097211 */ /* 0x002fc800078ec0ff */
[----:B------:R-:W-:Y:S01]  /*8290*/  R2UR UR24, R9 ;  /* 0x00000000091872ca */ /* 0x000fe200000e0000 */
[----:B------:R-:W-:Y:S01]  /*82a0*/  @P1 IMAD.MOV.U32 R6, RZ, RZ, 0xc000 ;  /* 0x0000c000ff061424 */ /* 0x000fe200078e00ff */
[----:B------:R-:W-:Y:S01]  /*82b0*/  BAR.SYNC.DEFER_BLOCKING 0x8, 0x120 ;  /* 0x0204800000007b1d */ /* 0x000fe20000010000 */
[----:B------:R-:W-:-:S10]  /*82c0*/  @P1 R2UR UR21, R19 ;  /* 0x00000000131512ca */ /* 0x000fd400000e0000 */
[----:B------:R-:W-:Y:S02]  /*82d0*/  UIADD3 UR8, UR24, 0x10400, URZ ;  /* 0x0001040018087890 */ /* 0x000fe4000fffe03f */
[----:B------:R-:W-:Y:S01]  /*82e0*/  UIADD3 UR9, UR24, 0x34800, URZ ;  /* 0x0003480018097890 */ /* 0x000fe2000fffe03f */
[----:B------:R-:W-:Y:S01]  /*82f0*/  UMOV UR6, 0x0 ;  /* 0x0000000000067882 */ /* 0x000fe20000000000 */
[----:B------:R-:W-:Y:S01]  /*8300*/  UMOV UR7, 0x12f00000 ;  /* 0x12f0000000077882 */ /* 0x000fe20000000000 */
[----:B------:R-:W-:Y:S01]  /*8310*/  UMOV UR10, URZ ;  /* 0x0000003f000a7c82 */ /* 0x000fe20008000000 */
[----:B------:R-:W-:Y:S01]  /*8320*/  @P1 R2UR UR19, R8 ;  /* 0x00000000081312ca */ /* 0x000fe200000e0000 */
[----:B------:R-:W-:Y:S01]  /*8330*/  UIADD3 UR16, UR24, 0x14400, URZ ;  /* 0x0001440018107890 */ /* 0x000fe2000fffe03f */
[----:B------:R3:W-:Y:S01]  /*8340*/  @P1 SYNCS.ARRIVE.TRANS64 RZ, [R9+URZ+0x34800], R6 ;  /* 0x0348000609ff19a7 */ /* 0x0007e2000800003f */
[----:B------:R-:W-:Y:S01]  /*8350*/  UMOV UR14, 0x0 ;  /* 0x00000000000e7882 */ /* 0x000fe20000000000 */
[----:B------:R-:W-:Y:S01]  /*8360*/  UMOV UR15, 0x12f00000 ;  /* 0x12f00000000f7882 */ /* 0x000fe20000000000 */
[----:B------:R-:W-:Y:S01]  /*8370*/  UMOV UR18, 0x40 ;  /* 0x0000004000127882 */ /* 0x000fe20000000000 */
[----:B------:R-:W-:Y:S01]  /*8380*/  UMOV UR17, UR9 ;  /* 0x0000000900117c82 */ /* 0x000fe20008000000 */
[----:B------:R-:W-:Y:S01]  /*8390*/  UMOV UR22, 0x0 ;  /* 0x0000000000167882 */ /* 0x000fe20000000000 */
[----:B------:R-:W-:Y:S01]  /*83a0*/  UMOV UR23, 0x12f00000 ;  /* 0x12f0000000177882 */ /* 0x000fe20000000000 */
[----:B------:R-:W-:Y:S01]  /*83b0*/  BSSY B0, `(.L_x_45) ;  /* 0x0000010000007945 */ /* 0x000fe20003800000 */
[----:B--2---:R-:W-:-:S02]  /*83c0*/  @P1 R2UR UR12, R14 ;  /* 0x000000000e0c12ca */ /* 0x004fc400000e0000 */
[----:B------:R-:W-:Y:S02]  /*83d0*/  @P1 R2UR UR20, R14 ;  /* 0x000000000e1412ca */ /* 0x000fe400000e0000 */
[----:B---3--:R-:W-:-:S09]  /*83e0*/  LOP3.LUT R6, R13, 0x1, RZ, 0xc, !PT ;  /* 0x000000010d067812 */ /* 0x008fd200078e0cff */
[----:B------:R1:W-:Y:S01]  /*83f0*/  UTMALDG.4D [UR8], [UR4], desc[UR6] ;  /* 0x00000608040075b4 */ /* 0x0003e20008019000 */
[----:B------:R-:W-:Y:S01]  /*8400*/  SHF.L.U32 R6, R6, 0x1f, RZ ;  /* 0x0000001f06067819 */ /* 0x000fe200000006ff */
[----:B------:R2:W-:Y:S01]  /*8410*/  UTMALDG.4D [UR16], [UR4], desc[UR14] ;  /* 0x00000e10040075b4 */ /* 0x0005e20008019000 */
[----:B-1----:R-:W-:Y:S02]  /*8420*/  @P1 R2UR UR13, R19 ;  /* 0x00000000130d12ca */ /* 0x002fe400000e0000 */
[----:B------:R-:W-:Y:S02]  /*8430*/  @P1 R2UR UR12, R14 ;  /* 0x000000000e0c12ca */ /* 0x000fe400000e0000 */
[----:B------:R-:W-:Y:S01]  /*8440*/  @P1 R2UR UR11, R8 ;  /* 0x00000000080b12ca */ /* 0x000fe200000e0000 */
[----:B------:R-:W-:Y:S01]  /*8450*/  UIADD3 UR8, UR24, 0x18400, URZ ;  /* 0x0001840018087890 */ /* 0x000fe2000fffe03f */
[----:B------:R-:W-:-:S11]  /*8460*/  UMOV UR10, 0x80 ;  /* 0x00000080000a7882 */ /* 0x000fd60000000000 */
[----:B------:R2:W-:Y:S01]  /*8470*/  UTMALDG.4D [UR8], [UR4], desc[UR22] ;  /* 0x00001608040075b4 */ /* 0x0005e20008019000 */
[----:B------:R-:W1:Y:S01]  /*8480*/  SYNCS.PHASECHK.TRANS64.TRYWAIT P1, [R9+URZ+0x34820], R6 ;  /* 0x03482006090075a7 */ /* 0x000e62000802017f */
[----:B----4-:R-:W-:Y:S01]  /*8490*/  ISETP.GE.AND P2, PT, R7, 0x81, PT ;  /* 0x000000810700780c */ /* 0x010fe20003f46270 */
[----:B-12---:R-:W-:-:S12]  /*84a0*/  @!P1 BRA `(.L_x_46) ;  /* 0x0000002000709947 */ /* 0x006fd80003800000 */
.L_x_97:
[----:B------:R-:W-:Y:S05]  /*84b0*/  BSYNC B0 ;  /* 0x0000000000007941 */ /* 0x000fea0003800000 */
.L_x_45:
[----:B------:R-:W-:Y:S05]  /*84c0*/  @!P2 BRA `(.L_x_47) ;  /* 0x0000001400c8a947 */ /* 0x000fea0003800000 */
[----:B-1----:R-:W2:Y:S01]  /*84d0*/  LDL R7, [R1+0xc] ;  /* 0x00000c0001077983 */ /* 0x002ea20000100800 */
[----:B------:R-:W-:Y:S02]  /*84e0*/  IMAD.MOV.U32 R6, RZ, RZ, 0x1 ;  /* 0x00000001ff067424 */ /* 0x000fe400078e00ff */
[----:B--2---:R-:W-:-:S05]  /*84f0*/  IMAD.MOV R13, RZ, RZ, -R7 ;  /* 0x000000ffff0d7224 */ /* 0x004fca00078e0a07 */
[----:B------:R-:W-:-:S05]  /*8500*/  VIADDMNMX R13, R13, R6, 0xffffffff, !PT ;  /* 0xffffffff0d0d7446 */ /* 0x000fca0007800106 */
[----:B------:R-:W-:-:S05]  /*8510*/  IMAD.IADD R6, R7, 0x1, R13 ;  /* 0x0000000107067824 */ /* 0x000fca00078e020d */
[----:B------:R-:W-:-:S04]  /*8520*/  LOP3.LUT R6, R6, 0x1, RZ, 0xc0, !PT ;  /* 0x0000000106067812 */ /* 0x000fc800078ec0ff */
[----:B------:R-:W-:Y:S01]  /*8530*/  ISETP.NE.U32.AND P1, PT, R6, 0x1, PT ;  /* 0x000000010600780c */ /* 0x000fe20003f25070 */
[----:B------:R-:W-:-:S12]  /*8540*/  VIADD R6, R7, 0xfffffffe ;  /* 0xfffffffe07067836 */ /* 0x000fd80000000000 */
[----:B------:R-:W-:Y:S05]  /*8550*/  @P1 BRA `(.L_x_48) ;  /* 0x0000000400e81947 */ /* 0x000fea0003800000 */
[----:B------:R-:W-:Y:S01]  /*8560*/  VIADD R7, R16, 0x1 ;  /* 0x0000000110077836 */ /* 0x000fe20000000000 */
[----:B------:R-:W-:Y:S04]  /*8570*/  BSSY B0, `(.L_x_49) ;  /* 0x0000074000007945 */ /* 0x000fe80003800000 */
[----:B------:R-:W-:-:S04]  /*8580*/  ISETP.NE.AND P1, PT, R7, 0x2, PT ;  /* 0x000000020700780c */ /* 0x000fc80003f25270 */
[----:B------:R-:W-:Y:S02]  /*8590*/  SEL R12, RZ, 0x1, P1 ;  /* 0x00000001ff0c7807 */ /* 0x000fe40000800000 */
[----:B------:R-:W-:Y:S02]  /*85a0*/  SEL R7, R7, RZ, P1 ;  /* 0x000000ff07077207 */ /* 0x000fe40000800000 */
[----:B------:R-:W-:Y:S01]  /*85b0*/  LOP3.LUT R12, R17, R12, RZ, 0x3c, !PT ;  /* 0x0000000c110c7212 */ /* 0x000fe200078e3cff */
[----:B------:R-:W-:Y:S06]  /*85c0*/  @!P6 BRA `(.L_x_50) ;  /* 0x0000000400b8e947 */ /* 0x000fec0003800000 */
[----:B------:R-:W-:Y:S01]  /*85d0*/  IMAD.MOV.U32 R8, RZ, RZ, R5 ;  /* 0x000000ffff087224 */ /* 0x000fe200078e0005 */
[----:B------:R-:W-:Y:S06]  /*85e0*/  @!P0 BRA `(.L_x_51) ;  /* 0x0000000000488947 */ /* 0x000fec0003800000 */
[----:B------:R-:W1:Y:S01]  /*85f0*/  LDC R15, c[0x0][0x41c] ;  /* 0x00010700ff0f7b82 */ /* 0x000e620000000800 */
[----:B------:R-:W-:Y:S01]  /*8600*/  ULDC.64 UR4, c[0x0][0x408] ;  /* 0x0001020000047ab9 */ /* 0x000fe20000000a00 */
[----:B------:R-:W-:Y:S01]  /*8610*/  ULDC.64 UR6, c[0x0][0x208] ;  /* 0x0000820000067ab9 */ /* 0x000fe20000000a00 */
[----:B-1----:R-:W-:-:S13]  /*8620*/  ISETP.NE.AND P1, PT, R15, 0x1, PT ;  /* 0x000000010f00780c */ /* 0x002fda0003f25270 */
[----:B------:R-:W1:Y:S02]  /*8630*/  @P1 LDC.64 R8, c[0x0][0x420] ;  /* 0x00010800ff081b82 */ /* 0x000e640000000a00 */
[----:B-1----:R-:W-:-:S04]  /*8640*/  @P1 IMAD.HI.U32 R14, R6, R8, RZ ;  /* 0x00000008060e1227 */ /* 0x002fc800078e00ff */
[----:B------:R-:W-:Y:S01]  /*8650*/  IMAD.MOV.U32 R8, RZ, RZ, R6 ;  /* 0x000000ffff087224 */ /* 0x000fe200078e0006 */
[----:B------:R-:W-:Y:S01]  /*8660*/  @P1 SHF.R.U32.HI R8, RZ, R9, R14 ;  /* 0x00000009ff081219 */ /* 0x000fe2000001160e */
[----:B------:R-:W-:-:S03]  /*8670*/  IMAD R14, R11, UR4, RZ ;  /* 0x000000040b0e7c24 */ /* 0x000fc6000f8e02ff */
[----:B------:R-:W-:Y:S01]  /*8680*/  IADD3 R9, -R8, RZ, RZ ;  /* 0x000000ff08097210 */ /* 0x000fe20007ffe1ff */
[----:B------:R-:W-:-:S04]  /*8690*/  IMAD R14, R0, UR5, R14 ;  /* 0x00000005000e7c24 */ /* 0x000fc8000f8e020e */
[----:B------:R-:W-:Y:S01]  /*86a0*/  IMAD R6, R15, R9, R6 ;  /* 0x000000090f067224 */ /* 0x000fe200078e0206 */
[----:B------:R-:W-:-:S03]  /*86b0*/  SHF.R.S32.HI R9, RZ, 0x1f, R8 ;  /* 0x0000001fff097819 */ /* 0x000fc60000011408 */
[----:B------:R-:W-:-:S04]  /*86c0*/  IMAD.WIDE.U32 R8, R0, UR4, R8 ;  /* 0x0000000400087c25 */ /* 0x000fc8000f8e0008 */
[----:B------:R-:W-:Y:S01]  /*86d0*/  IMAD.IADD R9, R14, 0x1, R9 ;  /* 0x000000010e097824 */ /* 0x000fe200078e0209 */
[----:B------:R-:W-:-:S04]  /*86e0*/  LEA R2, P1, R8, R2, 0x2 ;  /* 0x0000000208027211 */ /* 0x000fc800078210ff */
[----:B------:R-:W-:-:S05]  /*86f0*/  LEA.HI.X R3, R8, R3, R9, 0x2, P1 ;  /* 0x0000000308037211 */ /* 0x000fca00008f1409 */
[----:B------:R1:W5:Y:S04]  /*8700*/  LDG.E R8, desc[UR6][R2.64] ;  /* 0x0000000602087981 */ /* 0x000368000c1e1900 */
.L_x_51:
[----:B-1----:R-:W1:Y:S01]  /*8710*/  S2R R3, SR_CgaCtaId ;  /* 0x0000000000037919 */ /* 0x002e620000008800 */
[----:B------:R-:W-:-:S04]  /*8720*/  MOV R2, 0x400 ;  /* 0x0000040000027802 */ /* 0x000fc80000000f00 */
[----:B-1----:R-:W-:Y:S02]  /*8730*/  LEA R2, R3, R2, 0x18 ;  /* 0x0000000203027211 */ /* 0x002fe400078ec0ff */
[----:B------:R-:W-:-:S03]  /*8740*/  SHF.L.U32 R3, R12, 0x1f, RZ ;  /* 0x0000001f0c037819 */ /* 0x000fc600000006ff */
[----:B------:R-:W-:-:S04]  /*8750*/  IMAD R2, R7, 0x8, R2 ;  /* 0x0000000807027824 */ /* 0x000fc800078e0202 */
[----:B------:R-:W1:Y:S02]  /*8760*/  SYNCS.PHASECHK.TRANS64.TRYWAIT P1, [R2+URZ+0x34840], R3 ;  /* 0x03484003020075a7 */ /* 0x000e64000802017f */
[----:B-1----:R-:W-:Y:S05]  /*8770*/  @!P1 BRA `(.L_x_52) ;  /* 0x0000001c00dc9947 */ /* 0x002fea0003800000 */
.L_x_98:
[----:B------:R-:W2:Y:S02]  /*8780*/  S2R R9, SR_TID.X ;  /* 0x0000000000097919 */ /* 0x000ea40000002100 */
[----:B--2---:R-:W-:-:S04]  /*8790*/  LOP3.LUT R9, R9, 0x7f, RZ, 0xc0, !PT ;  /* 0x0000007f09097812 */ /* 0x004fc800078ec0ff */
[----:B------:R-:W-:-:S13]  /*87a0*/  ISETP.NE.AND P2, PT, R9, RZ, PT ;  /* 0x000000ff0900720c */ /* 0x000fda0003f45270 */
[----:B------:R-:W-:Y:S05]  /*87b0*/  @P2 BRA `(.L_x_53) ;  /* 0x00000000001c2947 */ /* 0x000fea0003800000 */
[----:B------:R-:W2:Y:S01]  /*87c0*/  S2R R9, SR_TID.X ;  /* 0x0000000000097919 */ /* 0x000ea20000002100 */
[----:B-1----:R-:W-:-:S04]  /*87d0*/  IMAD.MOV.U32 R3, RZ, RZ, 0xc000 ;  /* 0x0000c000ff037424 */ /* 0x002fc800078e00ff */
[----:B------:R3:W-:Y:S01]  /*87e0*/  SYNCS.ARRIVE.TRANS64 RZ, [R2+URZ+0x34830], R3 ;  /* 0x0348300302ff79a7 */ /* 0x0007e2000800003f */
[----:B--2---:R-:W-:-:S04]  /*87f0*/  LOP3.LUT R9, R9, 0x1f, RZ, 0xc0, !PT ;  /* 0x0000001f09097812 */ /* 0x004fc800078ec0ff */
[----:B------:R-:W-:-:S13]  /*8800*/  ISETP.NE.AND P1, PT, R9, RZ, PT ;  /* 0x000000ff0900720c */ /* 0x000fda0003f25270 */
[----:B---3--:R-:W-:Y:S05]  /*8810*/  @!P1 BRA `(.L_x_53) ;  /* 0x0000000000049947 */ /* 0x008fea0003800000 */
[----:B------:R-:W-:Y:S01]  /*8820*/  BPT.TRAP 0x1 ;  /* 0x000000040000795c */ /* 0x000fe20000300000 */
.L_x_53:
[----:B------:R-:W2:Y:S01]  /*8830*/  S2R R14, SR_CgaCtaId ;  /* 0x00000000000e7919 */ /* 0x000ea20000008800 */
[----:B------:R-:W-:Y:S01]  /*8840*/  MOV R9, 0x400 ;  /* 0x0000040000097802 */ /* 0x000fe20000000f00 */
        /* <DEDUP_REMOVED lines=9> */
[----:B------:R-:W-:Y:S01]  /*88e0*/  UMOV UR17, 0x40 ;  /* 0x0000004000117882 */ /* 0x000fe20000000000 */
[----:B------:R-:W-:Y:S01]  /*88f0*/  UMOV UR16, 0x80 ;  /* 0x0000008000107882 */ /* 0x000fe20000000000 */
[----:B-1----:R-:W-:-:S03]  /*8900*/  SHF.L.U32 R3, R17, 0x1f, RZ ;  /* 0x0000001f11037819 */ /* 0x002fc600000006ff */
[----:B------:R-:W-:Y:S02]  /*8910*/  UIADD3 UR9, UR9, 0x34830, URZ ;  /* 0x0003483009097890 */ /* 0x000fe4000fffe03f */
[----:B------:R-:W-:Y:S01]  /*8920*/  USHF.L.U32 UR11, UR11, 0x7, URZ ;  /* 0x000000070b0b7899 */ /* 0x000fe2000800063f */
[----:B--2---:R-:W-:-:S05]  /*8930*/  LEA R9, R14, R9, 0x18 ;  /* 0x000000090e097211 */ /* 0x004fca00078ec0ff */
[----:B------:R-:W-:-:S05]  /*8940*/  IMAD R2, R7, 0xc000, R9 ;  /* 0x0000c00007027824 */ /* 0x000fca00078e0209 */
[----:B------:R-:W-:Y:S01]  /*8950*/  R2UR UR14, R2 ;  /* 0x00000000020e72ca */ /* 0x000fe200000e0000 */
[----:B------:R-:W-:-:S04]  /*8960*/  VIADD R2, R9, 0x34800 ;  /* 0x0003480009027836 */ /* 0x000fc80000000000 */
[----:B------:R-:W-:-:S08]  /*8970*/  IMAD R2, R16, 0x8, R2 ;  /* 0x0000000810027824 */ /* 0x000fd000078e0202 */
[----:B------:R-:W-:Y:S02]  /*8980*/  UIADD3 UR8, UR14, 0x1c400, URZ ;  /* 0x0001c4000e087890 */ /* 0x000fe4000fffe03f */
[----:B------:R-:W-:Y:S02]  /*8990*/  UIADD3 UR15, UR14, 0x20400, URZ ;  /* 0x000204000e0f7890 */ /* 0x000fe4000fffe03f */
[----:B------:R-:W-:-:S05]  /*89a0*/  UIADD3 UR14, UR14, 0x24400, URZ ;  /* 0x000244000e0e7890 */ /* 0x000fca000fffe03f */
[----:B------:R1:W-:Y:S02]  /*89b0*/  UTMALDG.4D [UR8], [UR4], desc[UR6] ;  /* 0x00000608040075b4 */ /* 0x0003e40008019000 */
[----:B-1----:R-:W-:Y:S01]  /*89c0*/  UMOV UR8, UR15 ;  /* 0x0000000f00087c82 */ /* 0x002fe20008000000 */
[----:B------:R-:W-:Y:S02]  /*89d0*/  UMOV UR10, UR17 ;  /* 0x00000011000a7c82 */ /* 0x000fe40008000000 */
[----:B------:R1:W-:Y:S02]  /*89e0*/  UTMALDG.4D [UR8], [UR4], desc[UR6] ;  /* 0x00000608040075b4 */ /* 0x0003e40008019000 */
[----:B-1----:R-:W-:Y:S01]  /*89f0*/  UMOV UR8, UR14 ;  /* 0x0000000e00087c82 */ /* 0x002fe20008000000 */
[----:B------:R-:W-:Y:S02]  /*8a00*/  UMOV UR10, UR16 ;  /* 0x00000010000a7c82 */ /* 0x000fe40008000000 */
[----:B------:R1:W-:Y:S01]  /*8a10*/  UTMALDG.4D [UR8], [UR4], desc[UR6] ;  /* 0x00000608040075b4 */ /* 0x0003e20008019000 */
[----:B------:R-:W2:Y:S02]  /*8a20*/  SYNCS.PHASECHK.TRANS64.TRYWAIT P1, [R2+URZ+0x60], R3 ;  /* 0x00006003020075a7 */ /* 0x000ea4000802017f */
[----:B-12---:R-:W-:Y:S05]  /*8a30*/  @!P1 BRA `(.L_x_54) ;  /* 0x0000001c00409947 */ /* 0x006fea0003800000 */
.L_x_99:
[----:B------:R-:W-:Y:S05]  /*8a40*/  @P2 BRA `(.L_x_55) ;  /* 0x00000000002c2947 */ /* 0x000fea0003800000 */
[----:B------:R-:W2:Y:S01]  /*8a50*/  S2R R9, SR_TID.X ;  /* 0x0000000000097919 */ /* 0x000ea20000002100 */
[----:B------:R-:W-:Y:S01]  /*8a60*/  MOV R14, 0x400 ;  /* 0x00000400000e7802 */ /* 0x000fe20000000f00 */
[----:B-1----:R-:W-:Y:S01]  /*8a70*/  IMAD.MOV.U32 R3, RZ, RZ, 0x8000 ;  /* 0x00008000ff037424 */ /* 0x002fe200078e00ff */
[----:B------:R-:W1:Y:S01]  /*8a80*/  S2R R15, SR_CgaCtaId ;  /* 0x00000000000f7919 */ /* 0x000e620000008800 */
[----:B--2---:R-:W-:-:S04]  /*8a90*/  LOP3.LUT R9, R9, 0x1f, RZ, 0xc0, !PT ;  /* 0x0000001f09097812 */ /* 0x004fc800078ec0ff */
[----:B------:R-:W-:Y:S02]  /*8aa0*/  ISETP.NE.AND P1, PT, R9, RZ, PT ;  /* 0x000000ff0900720c */ /* 0x000fe40003f25270 */
[----:B-1----:R-:W-:-:S05]  /*8ab0*/  LEA R14, R15, R14, 0x18 ;  /* 0x0000000e0f0e7211 */ /* 0x002fca00078ec0ff */
[----:B------:R-:W-:-:S04]  /*8ac0*/  IMAD R2, R16, 0x8, R14 ;  /* 0x0000000810027824 */ /* 0x000fc800078e020e */
[----:B------:R2:W-:Y:S02]  /*8ad0*/  SYNCS.ARRIVE.TRANS64 RZ, [R2+URZ+0x34850], R3 ;  /* 0x0348500302ff79a7 */ /* 0x0005e4000800003f */
[----:B------:R-:W-:Y:S05]  /*8ae0*/  @!P1 BRA `(.L_x_55) ;  /* 0x0000000000049947 */ /* 0x000fea0003800000 */
[----:B------:R-:W-:Y:S01]  /*8af0*/  BPT.TRAP 0x1 ;  /* 0x000000040000795c */ /* 0x000fe20000300000 */
.L_x_55:
[----:B------:R-:W3:Y:S01]  /*8b00*/  S2R R9, SR_CgaCtaId ;  /* 0x0000000000097919 */ /* 0x000ee20000008800 */
[----:B-12---:R-:W-:Y:S01]  /*8b10*/  MOV R3, 0x400 ;  /* 0x0000040000037802 */ /* 0x006fe20000000f00 */
[----:B------:R-:W-:Y:S01]  /*8b20*/  UIADD3 UR4, UP0, UR36, 0x470, URZ ;  /* 0x0000047024047890 */ /* 0x000fe2000ff1e03f */
[----:B------:R-:W-:Y:S01]  /*8b30*/  R2UR UR11, R18 ;  /* 0x00000000120b72ca */ /* 0x000fe200000e0000 */
[----:B------:R-:W-:Y:S01]  /*8b40*/  UMOV UR10, URZ ;  /* 0x0000003f000a7c82 */ /* 0x000fe20008000000 */
[----:B------:R-:W-:Y:S01]  /*8b50*/  R2UR UR13, R5 ;  /* 0x00000000050d72ca */ /* 0x000fe200000e0000 */
[----:B------:R-:W-:Y:S01]  /*8b60*/  UIADD3.X UR5, URZ, UR37, URZ, UP0, !UPT ;  /* 0x000000253f057290 */ /* 0x000fe200087fe43f */
[----:B------:R-:W-:Y:S01]  /*8b70*/  R2UR UR12, R4 ;  /* 0x00000000040c72ca */ /* 0x000fe200000e0000 */
[----:B------:R-:W-:Y:S01]  /*8b80*/  UMOV UR7, 0x14f00000 ;  /* 0x14f0000000077882 */ /* 0x000fe20000000000 */
[----:B------:R-:W-:Y:S01]  /*8b90*/  UMOV UR15, 0x40 ;  /* 0x00000040000f7882 */ /* 0x000fe20000000000 */
[----:B------:R-:W-:Y:S01]  /*8ba0*/  IMAD.MOV.U32 R5, RZ, RZ, R8 ;  /* 0x000000ffff057224 */ /* 0x000fe200078e0008 */
[----:B------:R-:W-:-:S05]  /*8bb0*/  MOV R18, R6 ;  /* 0x0000000600127202 */ /* 0x000fca0000000f00 */
[----:B------:R-:W-:Y:S01]  /*8bc0*/  USHF.L.U32 UR11, UR11, 0x7, URZ ;  /* 0x000000070b0b7899 */ /* 0x000fe2000800063f */
[----:B---3--:R-:W-:-:S05]  /*8bd0*/  LEA R3, R9, R3, 0x18 ;  /* 0x0000000309037211 */ /* 0x008fca00078ec0ff */
[----:B------:R-:W-:-:S05]  /*8be0*/  IMAD R2, R16, 0x8, R3 ;  /* 0x0000000810027824 */ /* 0x000fca00078e0203 */
[----:B------:R-:W-:Y:S01]  /*8bf0*/  R2UR UR9, R2 ;  /* 0x00000000020972ca */ /* 0x000fe200000e0000 */
[----:B------:R-:W-:-:S05]  /*8c00*/  IMAD R2, R16, 0x8000, R3 ;  /* 0x0000800010027824 */ /* 0x000fca00078e0203 */
[----:B------:R-:W-:-:S07]  /*8c10*/  R2UR UR6, R2 ;  /* 0x00000000020672ca */ /* 0x000fce00000e0000 */
[----:B------:R-:W-:-:S06]  /*8c20*/  UIADD3 UR9, UR9, 0x34850, URZ ;  /* 0x0003485009097890 */ /* 0x000fcc000fffe03f */
[----:B------:R-:W-:Y:S02]  /*8c30*/  UIADD3 UR8, UR6, 0x400, URZ ;  /* 0x0000040006087890 */ /* 0x000fe4000fffe03f */
[----:B------:R-:W-:-:S03]  /*8c40*/  UIADD3 UR14, UR6, 0x4400, URZ ;  /* 0x00004400060e7890 */ /* 0x000fc6000fffe03f */
[----:B------:R-:W-:-:S04]  /*8c50*/  UMOV UR6, 0x0 ;  /* 0x0000000000067882 */ /* 0x000fc80000000000 */
[----:B------:R1:W-:Y:S02]  /*8c60*/  UTMALDG.4D [UR8], [UR4], desc[UR6] ;  /* 0x00000608040075b4 */ /* 0x0003e40008019000 */
[----:B-1----:R-:W-:Y:S01]  /*8c70*/  UMOV UR8, UR14 ;  /* 0x0000000e00087c82 */ /* 0x002fe20008000000 */
[----:B------:R-:W-:Y:S02]  /*8c80*/  UMOV UR10, UR15 ;  /* 0x0000000f000a7c82 */ /* 0x000fe40008000000 */
[----:B------:R1:W-:Y:S02]  /*8c90*/  UTMALDG.4D [UR8], [UR4], desc[UR6] ;  /* 0x00000608040075b4 */ /* 0x0003e40008019000 */
[----:B-1----:R-:W-:Y:S01]  /*8ca0*/  NOP ;  /* 0x0000000000007918 */ /* 0x002fe20000000000 */
.L_x_50:
[----:B------:R-:W-:Y:S05]  /*8cb0*/  BSYNC B0 ;  /* 0x0000000000007941 */ /* 0x000fea0003800000 */
.L_x_49:
[----:B------:R-:W2:Y:S01]  /*8cc0*/  LDL.LU R2, [R1+0xc] ;  /* 0x00000c0001027983 */ /* 0x000ea20000300800 */
[----:B------:R-:W-:Y:S02]  /*8cd0*/  IMAD.MOV.U32 R16, RZ, RZ, R7 ;  /* 0x000000ffff107224 */ /* 0x000fe400078e0007 */
[----:B------:R-:W-:Y:S02]  /*8ce0*/  IMAD.MOV.U32 R17, RZ, RZ, R12 ;  /* 0x000000ffff117224 */ /* 0x000fe400078e000c */
[----:B--2---:R-:W-:-:S07]  /*8cf0*/  VIADD R6, R2, 0xfffffffd ;  /* 0xfffffffd02067836 */ /* 0x004fce0000000000 */
.L_x_48:
[----:B------:R-:W-:Y:S01]  /*8d00*/  IMAD.MOV R13, RZ, RZ, -R13 ;  /* 0x000000ffff0d7224 */ /* 0x000fe200078e0a0d */
[----:B------:R-:W-:Y:S04]  /*8d10*/  BSSY B0, `(.L_x_47) ;  /* 0x00000ed000007945 */ /* 0x000fe80003800000 */
[----:B------:R-:W-:-:S13]  /*8d20*/  ISETP.NE.AND P1, PT, R10, R13, PT ;  /* 0x0000000d0a00720c */ /* 0x000fda0003f25270 */
[----:B------:R-:W-:Y:S05]  /*8d30*/  @!P1 BRA `(.L_x_56) ;  /* 0x0000000c00a89947 */ /* 0x000fea0003800000 */
[----:B------:R-:W-:-:S07]  /*8d40*/  IMAD.MOV.U32 R8, RZ, RZ, R5 ;  /* 0x000000ffff087224 */ /* 0x000fce00078e0005 */
.L_x_71:
        /* <DEDUP_REMOVED lines=12> */
[----:B------:R-:W-:-:S04]  /*8e10*/  IMAD R13, R11, UR4, RZ ;  /* 0x000000040b0d7c24 */ /* 0x000fc8000f8e02ff */
[----:B------:R-:W-:Y:S01]  /*8e20*/  IMAD R13, R0, UR5, R13 ;  /* 0x00000005000d7c24 */ /* 0x000fe2000f8e020d */
[----:B-1----:R-:W-:-:S13]  /*8e30*/  ISETP.NE.AND P1, PT, R9, 0x1, PT ;  /* 0x000000010900780c */ /* 0x002fda0003f25270 */
[----:B------:R-:W1:Y:S02]  /*8e40*/  @P1 LDC.64 R2, c[0x0][0x420] ;  /* 0x00010800ff021b82 */ /* 0x000e640000000a00 */
[----:B-1----:R-:W-:-:S04]  /*8e50*/  @P1 IMAD.HI.U32 R8, R6, R2, RZ ;  /* 0x0000000206081227 */ /* 0x002fc800078e00ff */
[----:B------:R-:W-:Y:S01]  /*8e60*/  IMAD.MOV.U32 R2, RZ, RZ, R6 ;  /* 0x000000ffff027224 */ /* 0x000fe200078e0006 */
[----:B------:R-:W-:-:S04]  /*8e70*/  @P1 SHF.R.U32.HI R2, RZ, R3, R8 ;  /* 0x00000003ff021219 */ /* 0x000fc80000011608 */
[--C-:B------:R-:W-:Y:S01]  /*8e80*/  SHF.R.S32.HI R3, RZ, 0x1f, R2.reuse ;  /* 0x0000001fff037819 */ /* 0x100fe20000011402 */
[----:B------:R-:W-:-:S04]  /*8e90*/  IMAD.MOV R12, RZ, RZ, -R2 ;  /* 0x000000ffff0c7224 */ /* 0x000fc800078e0a02 */
[----:B------:R-:W-:Y:S02]  /*8ea0*/  IMAD R12, R9, R12, R6 ;  /* 0x0000000c090c7224 */ /* 0x000fe400078e0206 */
[----:B------:R-:W1:Y:S01]  /*8eb0*/  LDC.64 R8, c[0x0][0x3f8] ;  /* 0x0000fe00ff087b82 */ /* 0x000e620000000a00 */
[----:B------:R-:W-:-:S04]  /*8ec0*/  IMAD.WIDE.U32 R2, R0, UR4, R2 ;  /* 0x0000000400027c25 */ /* 0x000fc8000f8e0002 */
[----:B------:R-:W-:Y:S01]  /*8ed0*/  IMAD.IADD R13, R13, 0x1, R3 ;  /* 0x000000010d0d7824 */ /* 0x000fe200078e0203 */
[----:B-1----:R-:W-:-:S04]  /*8ee0*/  LEA R8, P1, R2, R8, 0x2 ;  /* 0x0000000802087211 */ /* 0x002fc800078210ff */
[----:B------:R-:W-:-:S05]  /*8ef0*/  LEA.HI.X R9, R2, R9, R13, 0x2, P1 ;  /* 0x0000000902097211 */ /* 0x000fca00008f140d */
[----:B------:R1:W5:Y:S04]  /*8f00*/  LDG.E R8, desc[UR6][R8.64] ;  /* 0x0000000608087981 */ /* 0x000368000c1e1900 */
.L_x_59:
[----:B------:R-:W2:Y:S01]  /*8f10*/  S2R R3, SR_CgaCtaId ;  /* 0x0000000000037919 */ /* 0x000ea20000008800 */
[----:B------:R-:W-:-:S04]  /*8f20*/  MOV R2, 0x400 ;  /* 0x0000040000027802 */ /* 0x000fc80000000f00 */
[----:B--2---:R-:W-:Y:S02]  /*8f30*/  LEA R2, R3, R2, 0x18 ;  /* 0x0000000203027211 */ /* 0x004fe400078ec0ff */
[----:B------:R-:W-:Y:S02]  /*8f40*/  SHF.L.U32 R3, R10, 0x1f, RZ ;  /* 0x0000001f0a037819 */ /* 0x000fe400000006ff */
[----:B------:R-:W-:-:S04]  /*8f50*/  LEA R2, R7, R2, 0x3 ;  /* 0x0000000207027211 */ /* 0x000fc800078e18ff */
[----:B------:R-:W2:Y:S02]  /*8f60*/  SYNCS.PHASECHK.TRANS64.TRYWAIT P1, [R2+URZ+0x34840], R3 ;  /* 0x03484003020075a7 */ /* 0x000ea4000802017f */
[----:B--2---:R-:W-:Y:S05]  /*8f70*/  @!P1 BRA `(.L_x_60) ;  /* 0x0000001800049947 */ /* 0x004fea0003800000 */
.L_x_100:
[----:B-1----:R-:W1:Y:S02]  /*8f80*/  S2R R9, SR_TID.X ;  /* 0x0000000000097919 */ /* 0x002e640000002100 */
[----:B-1----:R-:W-:-:S04]  /*8f90*/  LOP3.LUT R9, R9, 0x7f, RZ, 0xc0, !PT ;  /* 0x0000007f09097812 */ /* 0x002fc800078ec0ff */
[----:B------:R-:W-:-:S13]  /*8fa0*/  ISETP.NE.AND P2, PT, R9, RZ, PT ;  /* 0x000000ff0900720c */ /* 0x000fda0003f45270 */
[----:B------:R-:W-:Y:S05]  /*8fb0*/  @P2 BRA `(.L_x_61) ;  /* 0x00000000001c2947 */ /* 0x000fea0003800000 */
[----:B------:R-:W1:Y:S01]  /*8fc0*/  S2R R9, SR_TID.X ;  /* 0x0000000000097919 */ /* 0x000e620000002100 */
[----:B--2---:R-:W-:-:S04]  /*8fd0*/  IMAD.MOV.U32 R3, RZ, RZ, 0xc000 ;  /* 0x0000c000ff037424 */ /* 0x004fc800078e00ff */
[----:B------:R3:W-:Y:S01]  /*8fe0*/  SYNCS.ARRIVE.TRANS64 RZ, [R2+URZ+0x34830], R3 ;  /* 0x0348300302ff79a7 */ /* 0x0007e2000800003f */
[----:B-1----:R-:W-:-:S04]  /*8ff0*/  LOP3.LUT R9, R9, 0x1f, RZ, 0xc0, !PT ;  /* 0x0000001f09097812 */ /* 0x002fc800078ec0ff */
[----:B------:R-:W-:-:S13]  /*9000*/  ISETP.NE.AND P1, PT, R9, RZ, PT ;  /* 0x000000ff0900720c */ /* 0x000fda0003f25270 */
[----:B---3--:R-:W-:Y:S05]  /*9010*/  @!P1 BRA `(.L_x_61) ;  /* 0x0000000000049947 */ /* 0x008fea0003800000 */
[----:B------:R-:W-:Y:S01]  /*9020*/  BPT.TRAP 0x1 ;  /* 0x000000040000795c */ /* 0x000fe20000300000 */
.L_x_61:
[----:B------:R-:W1:Y:S01]  /*9030*/  S2R R9, SR_CgaCtaId ;  /* 0x0000000000097919 */ /* 0x000e620000008800 */
        /* <DEDUP_REMOVED lines=12> */
[----:B------:R-:W-:-:S03]  /*9100*/  SHF.L.U32 R17, R17, 0x1f, RZ ;  /* 0x0000001f11117819 */ /* 0x000fc600000006ff */
[----:B------:R-:W-:Y:S02]  /*9110*/  UIADD3 UR9, UR9, 0x34830, URZ ;  /* 0x0003483009097890 */ /* 0x000fe4000fffe03f */
[----:B------:R-:W-:Y:S01]  /*9120*/  USHF.L.U32 UR11, UR11, 0x7, URZ ;  /* 0x000000070b0b7899 */ /* 0x000fe2000800063f */
[----:B-1----:R-:W-:-:S05]  /*9130*/  LEA R3, R9, R3, 0x18 ;  /* 0x0000000309037211 */ /* 0x002fca00078ec0ff */
[----:B------:R-:W-:Y:S02]  /*9140*/  IMAD R2, R7, 0xc000, R3 ;  /* 0x0000c00007027824 */ /* 0x000fe400078e0203 */
[----:B------:R-:W-:-:S03]  /*9150*/  VIADD R3, R3, 0x34800 ;  /* 0x0003480003037836 */ /* 0x000fc60000000000 */
[----:B------:R-:W-:Y:S01]  /*9160*/  R2UR UR14, R2 ;  /* 0x00000000020e72ca */ /* 0x000fe200000e0000 */
[----:B------:R-:W-:-:S12]  /*9170*/  IMAD R2, R16, 0x8, R3 ;  /* 0x0000000810027824 */ /* 0x000fd800078e0203 */
        /* <DEDUP_REMOVED lines=12> */
.L_x_101:
[----:B------:R-:W-:Y:S05]  /*9240*/  @P2 BRA `(.L_x_63) ;  /* 0x00000000001c2947 */ /* 0x000fea0003800000 */
[----:B------:R-:W2:Y:S01]  /*9250*/  S2R R9, SR_TID.X ;  /* 0x0000000000097919 */ /* 0x000ea20000002100 */
[----:B------:R-:W-:-:S04]  /*9260*/  IMAD.MOV.U32 R3, RZ, RZ, 0x8000 ;  /* 0x00008000ff037424 */ /* 0x000fc800078e00ff */
[----:B------:R3:W-:Y:S01]  /*9270*/  SYNCS.ARRIVE.TRANS64 RZ, [R2+URZ+0x50], R3 ;  /* 0x0000500302ff79a7 */ /* 0x0007e2000800003f */
[----:B--2---:R-:W-:-:S04]  /*9280*/  LOP3.LUT R9, R9, 0x1f, RZ, 0xc0, !PT ;  /* 0x0000001f09097812 */ /* 0x004fc800078ec0ff */
[----:B------:R-:W-:-:S13]  /*9290*/  ISETP.NE.AND P1, PT, R9, RZ, PT ;  /* 0x000000ff0900720c */ /* 0x000fda0003f25270 */
[----:B---3--:R-:W-:Y:S05]  /*92a0*/  @!P1 BRA `(.L_x_63) ;  /* 0x0000000000049947 */ /* 0x008fea0003800000 */
[----:B------:R-:W-:Y:S01]  /*92b0*/  BPT.TRAP 0x1 ;  /* 0x000000040000795c */ /* 0x000fe20000300000 */
.L_x_63:
        /* <DEDUP_REMOVED lines=9> */
[----:B------:R-:W-:Y:S01]  /*9350*/  R2UR UR12, R4 ;  /* 0x00000000040c72ca */ /* 0x000fe200000e0000 */
[----:B------:R-:W-:Y:S01]  /*9360*/  UMOV UR15, 0x40 ;  /* 0x00000040000f7882 */ /* 0x000fe20000000000 */
[----:B------:R-:W-:-:S02]  /*9370*/  IMAD.MOV.U32 R18, RZ, RZ, R12 ;  /* 0x000000ffff127224 */ /* 0x000fc400078e000c */
[----:B------:R-:W-:-:S03]  /*9380*/  IMAD.MOV.U32 R5, RZ, RZ, R8 ;  /* 0x000000ffff057224 */ /* 0x000fc600078e0008 */
[----:B------:R-:W-:Y:S02]  /*9390*/  USHF.L.U32 UR11, UR11, 0x7, URZ ;  /* 0x000000070b0b7899 */ /* 0x000fe4000800063f */
[----:B------:R-:W-:Y:S01]  /*93a0*/  UIADD3 UR9, UR9, 0x50, URZ ;  /* 0x0000005009097890 */ /* 0x000fe2000fffe03f */
[----:B--2---:R-:W-:-:S05]  /*93b0*/  LEA R3, R9, R3, 0x18 ;  /* 0x0000000309037211 */ /* 0x004fca00078ec0ff */
[----:B------:R-:W-:-:S05]  /*93c0*/  IMAD R16, R16, 0x8000, R3 ;  /* 0x0000800010107824 */ /* 0x000fca00078e0203 */
[----:B------:R-:W-:-:S13]  /*93d0*/  R2UR UR6, R16 ;  /* 0x00000000100672ca */ /* 0x000fda00000e0000 */
[----:B------:R-:W-:Y:S02]  /*93e0*/  UIADD3 UR8, UR6, 0x400, URZ ;  /* 0x0000040006087890 */ /* 0x000fe4000fffe03f */
[----:B------:R-:W-:-:S03]  /*93f0*/  UIADD3 UR14, UR6, 0x4400, URZ ;  /* 0x00004400060e7890 */ /* 0x000fc6000fffe03f */
[----:B------:R-:W-:-:S04]  /*9400*/  UMOV UR6, 0x0 ;  /* 0x0000000000067882 */ /* 0x000fc80000000000 */
[----:B------:R2:W-:Y:S02]  /*9410*/  UTMALDG.4D [UR8], [UR4], desc[UR6] ;  /* 0x00000608040075b4 */ /* 0x0005e40008019000 */
[----:B--2---:R-:W-:Y:S01]  /*9420*/  UMOV UR8, UR14 ;  /* 0x0000000e00087c82 */ /* 0x004fe20008000000 */
[----:B------:R-:W-:Y:S02]  /*9430*/  UMOV UR10, UR15 ;  /* 0x0000000f000a7c82 */ /* 0x000fe40008000000 */
[----:B------:R2:W-:Y:S02]  /*9440*/  UTMALDG.4D [UR8], [UR4], desc[UR6] ;  /* 0x00000608040075b4 */ /* 0x0005e40008019000 */
[----:B--2---:R-:W-:Y:S01]  /*9450*/  NOP ;  /* 0x0000000000007918 */ /* 0x004fe20000000000 */
.L_x_58:
[----:B------:R-:W-:Y:S05]  /*9460*/  BSYNC B1 ;  /* 0x0000000000017941 */ /* 0x000fea0003800000 */
.L_x_57:
[----:B------:R-:W-:Y:S01]  /*9470*/  VIADD R16, R7, 0x1 ;  /* 0x0000000107107836 */ /* 0x000fe20000000000 */
[----:B------:R-:W-:Y:S04]  /*9480*/  BSSY B1, `(.L_x_64) ;  /* 0x0000072000017945 */ /* 0x000fe80003800000 */
[----:B------:R-:W-:-:S04]  /*9490*/  ISETP.NE.AND P1, PT, R16, 0x2, PT ;  /* 0x000000021000780c */ /* 0x000fc80003f25270 */
[----:B-1----:R-:W-:Y:S02]  /*94a0*/  SEL R17, RZ, 0x1, P1 ;  /* 0x00000001ff117807 */ /* 0x002fe40000800000 */
[----:B------:R-:W-:Y:S02]  /*94b0*/  SEL R16, R16, RZ, P1 ;  /* 0x000000ff10107207 */ /* 0x000fe40000800000 */
[----:B------:R-:W-:Y:S01]  /*94c0*/  LOP3.LUT R17, R10, R17, RZ, 0x3c, !PT ;  /* 0x000000110a117212 */ /* 0x000fe200078e3cff */
[----:B------:R-:W-:Y:S06]  /*94d0*/  @!P6 BRA `(.L_x_65) ;  /* 0x0000000400b0e947 */ /* 0x000fec0003800000 */
[----:B------:R-:W-:Y:S01]  /*94e0*/  VIADD R12, R6, 0xffffffff ;  /* 0xffffffff060c7836 */ /* 0x000fe20000000000 */
        /* <DEDUP_REMOVED lines=11> */
[----:B------:R-:W-:-:S05]  /*95a0*/  IADD3 R3, -R2, RZ, RZ ;  /* 0x000000ff02037210 */ /* 0x000fca0007ffe1ff */
[----:B------:R-:W-:Y:S01]  /*95b0*/  IMAD R12, R8, R3, R12 ;  /* 0x00000003080c7224 */ /* 0x000fe200078e020c */
[--C-:B------:R-:W-:Y:S01]  /*95c0*/  SHF.R.S32.HI R3, RZ, 0x1f, R2.reuse ;  /* 0x0000001fff037819 */ /* 0x100fe20000011402 */
[----:B------:R-:W1:Y:S02]  /*95d0*/  LDC.64 R8, c[0x0][0x3f8] ;  /* 0x0000fe00ff087b82 */ /* 0x000e640000000a00 */
[----:B------:R-:W-:-:S04]  /*95e0*/  IMAD.WIDE.U32 R2, R0, UR4, R2 ;  /* 0x0000000400027c25 */ /* 0x000fc8000f8e0002 */
[----:B------:R-:W-:Y:S01]  /*95f0*/  IMAD.IADD R13, R13, 0x1, R3 ;  /* 0x000000010d0d7824 */ /* 0x000fe200078e0203 */
[----:B-1----:R-:W-:-:S04]  /*9600*/  LEA R8, P1, R2, R8, 0x2 ;  /* 0x0000000802087211 */ /* 0x002fc800078210ff */
[----:B------:R-:W-:-:S05]  /*9610*/  LEA.HI.X R9, R2, R9, R13, 0x2, P1 ;  /* 0x0000000902097211 */ /* 0x000fca00008f140d */
[----:B------:R1:W5:Y:S04]  /*9620*/  LDG.E R8, desc[UR6][R8.64] ;  /* 0x0000000608087981 */ /* 0x000368000c1e1900 */
.L_x_66:
[----:B------:R-:W2:Y:S01]  /*9630*/  S2R R3, SR_CgaCtaId ;  /* 0x0000000000037919 */ /* 0x000ea20000008800 */
[----:B------:R-:W-:-:S04]  /*9640*/  MOV R2, 0x400 ;  /* 0x0000040000027802 */ /* 0x000fc80000000f00 */
[----:B--2---:R-:W-:Y:S02]  /*9650*/  LEA R2, R3, R2, 0x18 ;  /* 0x0000000203027211 */ /* 0x004fe400078ec0ff */
[----:B------:R-:W-:-:S03]  /*9660*/  SHF.L.U32 R3, R17, 0x1f, RZ ;  /* 0x0000001f11037819 */ /* 0x000fc600000006ff */
[----:B------:R-:W-:-:S04]  /*9670*/  IMAD R2, R16, 0x8, R2 ;  /* 0x0000000810027824 */ /* 0x000fc800078e0202 */
[----:B------:R-:W2:Y:S02]  /*9680*/  SYNCS.PHASECHK.TRANS64.TRYWAIT P1, [R2+URZ+0x34840], R3 ;  /* 0x03484003020075a7 */ /* 0x000ea4000802017f */
[----:B--2---:R-:W-:Y:S05]  /*9690*/  @!P1 BRA `(.L_x_67) ;  /* 0x0000001000649947 */ /* 0x004fea0003800000 */
.L_x_102:
        /* <DEDUP_REMOVED lines=11> */
.L_x_68:
[----:B------:R-:W1:Y:S01]  /*9750*/  S2R R13, SR_CgaCtaId ;  /* 0x00000000000d7919 */ /* 0x000e620000008800 */
[----:B------:R-:W-:Y:S01]  /*9760*/  MOV R9, 0x400 ;  /* 0x0000040000097802 */ /* 0x000fe20000000f00 */
[----:B------:R-:W-:Y:S01]  /*9770*/  UIADD3 UR4, UP0, UR36, 0x370, URZ ;  /* 0x0000037024047890 */ /* 0x000fe2000ff1e03f */
[----:B------:R-:W-:Y:S01]  /*9780*/  R2UR UR11, R12 ;  /* 0x000000000c0b72ca */ /* 0x000fe200000e0000 */
[----:B------:R-:W-:Y:S01]  /*9790*/  UMOV UR10, URZ ;  /* 0x0000003f000a7c82 */ /* 0x000fe20008000000 */
[----:B------:R-:W-:Y:S01]  /*97a0*/  R2UR UR12, R4 ;  /* 0x00000000040c72ca */ /* 0x000fe200000e0000 */
[----:B------:R-:W-:Y:S01]  /*97b0*/  UIADD3.X UR5, URZ, UR37, URZ, UP0, !UPT ;  /* 0x000000253f057290 */ /* 0x000fe200087fe43f */
[----:B-----5:R-:W-:Y:S01]  /*97c0*/  R2UR UR13, R8 ;  /* 0x00000000080d72ca */ /* 0x020fe200000e0000 */
[----:B------:R-:W-:Y:S01]  /*97d0*/  UMOV UR6, 0x0 ;  /* 0x0000000000067882 */ /* 0x000fe20000000000 */
[----:B------:R-:W-:Y:S01]  /*97e0*/  UMOV UR7, 0x14f00000 ;  /* 0x14f0000000077882 */ /* 0x000fe20000000000 */
[----:B------:R-:W-:Y:S01]  /*97f0*/  UMOV UR18, 0x40 ;  /* 0x0000004000127882 */ /* 0x000fe20000000000 */
[----:B------:R-:W-:-:S05]  /*9800*/  UMOV UR17, 0x80 ;  /* 0x0000008000117882 */ /* 0x000fca0000000000 */
[----:B------:R-:W-:Y:S01]  /*9810*/  USHF.L.U32 UR11, UR11, 0x7, URZ ;  /* 0x000000070b0b7899 */ /* 0x000fe2000800063f */
[----:B-1----:R-:W-:-:S05]  /*9820*/  LEA R9, R13, R9, 0x18 ;  /* 0x000000090d097211 */ /* 0x002fca00078ec0ff */
[----:B--2---:R-:W-:-:S04]  /*9830*/  VIADD R2, R9, 0x34800 ;  /* 0x0003480009027836 */ /* 0x004fc80000000000 */
[--C-:B------:R-:W-:Y:S02]  /*9840*/  IMAD R3, R16, 0x8, R2.reuse ;  /* 0x0000000810037824 */ /* 0x100fe400078e0202 */
[----:B------:R-:W-:-:S03]  /*9850*/  IMAD R2, R7, 0x8, R2 ;  /* 0x0000000807027824 */ /* 0x000fc600078e0202 */
[----:B------:R-:W-:Y:S01]  /*9860*/  R2UR UR9, R3 ;  /* 0x00000000030972ca */ /* 0x000fe200000e0000 */
[----:B------:R-:W-:-:S05]  /*9870*/  IMAD R3, R16, 0xc000, R9 ;  /* 0x0000c00010037824 */ /* 0x000fca00078e0209 */
[----:B------:R-:W-:Y:S02]  /*9880*/  R2UR UR8, R3 ;  /* 0x00000000030872ca */ /* 0x000fe400000e0000 */
[----:B------:R-:W-:-:S05]  /*9890*/  SHF.L.U32 R3, R10, 0x1f, RZ ;  /* 0x0000001f0a037819 */ /* 0x000fca00000006ff */
[----:B------:R-:W-:-:S06]  /*98a0*/  UIADD3 UR9, UR9, 0x30, URZ ;  /* 0x0000003009097890 */ /* 0x000fcc000fffe03f */
[----:B------:R-:W-:Y:S02]  /*98b0*/  UIADD3 UR14, UR8, 0x1c400, URZ ;  /* 0x0001c400080e7890 */ /* 0x000fe4000fffe03f */
[----:B------:R-:W-:Y:S02]  /*98c0*/  UIADD3 UR15, UR8, 0x20400, URZ ;  /* 0x00020400080f7890 */ /* 0x000fe4000fffe03f */
[----:B------:R-:W-:-:S03]  /*98d0*/  UIADD3 UR16, UR8, 0x24400, URZ ;  /* 0x0002440008107890 */ /* 0x000fc6000fffe03f */
[----:B------:R-:W-:Y:S02]  /*98e0*/  UMOV UR8, UR14 ;  /* 0x0000000e00087c82 */ /* 0x000fe40008000000 */
[----:B------:R1:W-:Y:S02]  /*98f0*/  UTMALDG.4D [UR8], [UR4], desc[UR6] ;  /* 0x00000608040075b4 */ /* 0x0003e40008019000 */
[----:B-1----:R-:W-:Y:S01]  /*9900*/  UMOV UR8, UR15 ;  /* 0x0000000f00087c82 */ /* 0x002fe20008000000 */
[----:B------:R-:W-:Y:S02]  /*9910*/  UMOV UR10, UR18 ;  /* 0x00000012000a7c82 */ /* 0x000fe40008000000 */
[----:B------:R1:W-:Y:S02]  /*9920*/  UTMALDG.4D [UR8], [UR4], desc[UR6] ;  /* 0x00000608040075b4 */ /* 0x0003e40008019000 */
[----:B-1----:R-:W-:Y:S01]  /*9930*/  UMOV UR8, UR16 ;  /* 0x0000001000087c82 */ /* 0x002fe20008000000 */
[----:B------:R-:W-:-:S02]  /*9940*/  UMOV UR10, UR17 ;  /* 0x00000011000a7c82 */ /* 0x000fc40008000000 */
[----:B------:R1:W-:Y:S01]  /*9950*/  UTMALDG.4D [UR8], [UR4], desc[UR6] ;  /* 0x00000608040075b4 */ /* 0x0003e20008019000 */
[----:B------:R-:W2:Y:S02]  /*9960*/  SYNCS.PHASECHK.TRANS64.TRYWAIT P1, [R2+URZ+0x60], R3 ;  /* 0x00006003020075a7 */ /* 0x000ea4000802017f */
[----:B-12---:R-:W-:Y:S05]  /*9970*/  @!P1 BRA `(.L_x_69) ;  /* 0x0000000c00c09947 */ /* 0x006fea0003800000 */
.L_x_103:
        /* <DEDUP_REMOVED lines=8> */
.L_x_70:
[----:B------:R-:W2:Y:S01]  /*9a00*/  S2R R9, SR_CgaCtaId ;  /* 0x0000000000097919 */ /* 0x000ea20000008800 */
[----:B-1----:R-:W-:Y:S01]  /*9a10*/  MOV R3, 0x400 ;  /* 0x0000040000037802 */ /* 0x002fe20000000f00 */
        /* <DEDUP_REMOVED lines=9> */
[----:B------:R-:W-:Y:S01]  /*9ab0*/  IMAD.MOV.U32 R18, RZ, RZ, R12 ;  /* 0x000000ffff127224 */ /* 0x000fe200078e000c */
[----:B------:R-:W-:-:S04]  /*9ac0*/  MOV R5, R8 ;  /* 0x0000000800057202 */ /* 0x000fc80000000f00 */
        /* <DEDUP_REMOVED lines=13> */
.L_x_65:
[----:B------:R-:W-:Y:S05]  /*9ba0*/  BSYNC B1 ;  /* 0x0000000000017941 */ /* 0x000fea0003800000 */
.L_x_64:
[C---:B------:R-:W-:Y:S01]  /*9bb0*/  ISETP.GT.AND P1, PT, R6.reuse, 0x1, PT ;  /* 0x000000010600780c */ /* 0x040fe20003f24270 */
[----:B------:R-:W-:-:S12]  /*9bc0*/  VIADD R6, R6, 0xfffffffe ;  /* 0xfffffffe06067836 */ /* 0x000fd80000000000 */
[----:B------:R-:W-:Y:S05]  /*9bd0*/  @P1 BRA `(.L_x_71) ;  /* 0xfffffff0005c1947 */ /* 0x000fea000383ffff */
.L_x_56:
[----:B------:R-:W-:Y:S05]  /*9be0*/  BSYNC B0 ;  /* 0x0000000000007941 */ /* 0x000fea0003800000 */
.L_x_47:
[----:B------:R-:W-:Y:S04]  /*9bf0*/  BSSY B0, `(.L_x_72) ;  /* 0x000002c000007945 */ /* 0x000fe80003800000 */
[----:B------:R-:W-:Y:S05]  /*9c00*/  @!P6 BRA `(.L_x_73) ;  /* 0x0000000000a8e947 */ /* 0x000fea0003800000 */
[----:B------:R-:W2:Y:S01]  /*9c10*/  S2R R3, SR_CgaCtaId ;  /* 0x0000000000037919 */ /* 0x000ea20000008800 */
[----:B------:R-:W-:Y:S01]  /*9c20*/  MOV R0, 0x400 ;  /* 0x0000040000007802 */ /* 0x000fe20000000f00 */
[----:B------:R-:W3:Y:S03]  /*9c30*/  S2R R2, SR_TID.X ;  /* 0x0000000000027919 */ /* 0x000ee60000002100 */
[----:B--2---:R-:W-:Y:S02]  /*9c40*/  LEA R0, R3, R0, 0x18 ;  /* 0x0000000003007211 */ /* 0x004fe400078ec0ff */
[----:B---3--:R-:W-:-:S03]  /*9c50*/  LOP3.LUT R2, R2, 0x7f, RZ, 0xc0, !PT ;  /* 0x0000007f02027812 */ /* 0x008fc600078ec0ff */
[----:B------:R-:W-:Y:S01]  /*9c60*/  IMAD R3, R16, 0x8, R0 ;  /* 0x0000000810037824 */ /* 0x000fe200078e0200 */
[----:B------:R-:W-:Y:S02]  /*9c70*/  SHF.L.U32 R0, R17, 0x1f, RZ ;  /* 0x0000001f11007819 */ /* 0x000fe400000006ff */
[----:B------:R-:W-:Y:S02]  /*9c80*/  ISETP.NE.AND P1, PT, R2, RZ, PT ;  /* 0x000000ff0200720c */ /* 0x000fe40003f25270 */
[----:B------:R-:W2:Y:S02]  /*9c90*/  SYNCS.PHASECHK.TRANS64.TRYWAIT P0, [R3+URZ+0x34860], R0 ;  /* 0x03486000030075a7 */ /* 0x000ea4000800017f */
[----:B--2---:R-:W-:Y:S09]  /*9ca0*/  @!P0 BRA `(.L_x_74) ;  /* 0x0000000c00088947 */ /* 0x004ff20003800000 */
.L_x_104:
        /* <DEDUP_REMOVED lines=8> */
.L_x_75:
        /* <DEDUP_REMOVED lines=10> */
[----:B------:R-:W-:-:S06]  /*9dd0*/  UMOV UR15, 0x40 ;  /* 0x00000040000f7882 */ /* 0x000fcc0000000000 */
[----:B------:R-:W-:Y:S02]  /*9de0*/  UIADD3 UR9, UR9, 0x34850, URZ ;  /* 0x0003485009097890 */ /* 0x000fe4000fffe03f */
[----:B------:R-:W-:Y:S01]  /*9df0*/  USHF.L.U32 UR11, UR11, 0x7, URZ ;  /* 0x000000070b0b7899 */ /* 0x000fe2000800063f */
[----:B---3--:R-:W-:-:S05]  /*9e00*/  LEA R0, R2, R0, 0x18 ;  /* 0x0000000002007211 */ /* 0x008fca00078ec0ff */
        /* <DEDUP_REMOVED lines=10> */
.L_x_73:
[----:B------:R-:W-:Y:S05]  /*9eb0*/  BSYNC B0 ;  /* 0x0000000000007941 */ /* 0x000fea0003800000 */
.L_x_72:
[----:B------:R-:W2:Y:S01]  /*9ec0*/  LDL.LU R0, [R1+0x10] ;  /* 0x0000100001007983 */ /* 0x000ea20000300800 */
[----:B------:R-:W-:-:S03]  /*9ed0*/  ULDC UR4, c[0x0][0xda4] ;  /* 0x0003690000047ab9 */ /* 0x000fc60000000800 */
[----:B------:R-:W3:Y:S01]  /*9ee0*/  LDL.LU R2, [R1+0x18] ;  /* 0x0000180001027983 */ /* 0x000ee20000300800 */
[----:B------:R-:W-:-:S05]  /*9ef0*/  VIADD R16, R16, 0x1 ;  /* 0x0000000110107836 */ /* 0x000fca0000000000 */
[----:B------:R-:W-:-:S04]  /*9f00*/  ISETP.NE.AND P0, PT, R16, 0x2, PT ;  /* 0x000000021000780c */ /* 0x000fc80003f05270 */
[----:B------:R-:W-:Y:S01]  /*9f10*/  SEL R16, R16, RZ, P0 ;  /* 0x000000ff10107207 */ /* 0x000fe20000000000 */
[----:B--2---:R-:W-:Y:S02]  /*9f20*/  VIADD R0, R0, UR38 ;  /* 0x0000002600007c36 */ /* 0x004fe40008000000 */
[----:B---3--:R-:W-:-:S03]  /*9f30*/  VIADD R2, R2, 0x1 ;  /* 0x0000000102027836 */ /* 0x008fc60000000000 */
[----:B------:R2:W-:Y:S01]  /*9f40*/  STL [R1+0x10], R0 ;  /* 0x0000100001007387 */ /* 0x0005e20000100800 */
[----:B------:R-:W-:-:S03]  /*9f50*/  ISETP.GE.AND P1, PT, R0, UR4, PT ;  /* 0x0000000400007c0c */ /* 0x000fc6000bf26270 */
[----:B------:R3:W-:Y:S01]  /*9f60*/  STL [R1+0x18], R2 ;  /* 0x0000180201007387 */ /* 0x0007e20000100800 */
[----:B--2---:R-:W-:-:S04]  /*9f70*/  SEL R0, RZ, 0x1, P0 ;  /* 0x00000001ff007807 */ /* 0x004fc80000000000 */
[----:B------:R-:W-:-:S05]  /*9f80*/  LOP3.LUT R17, R17, R0, RZ, 0x3c, !PT ;  /* 0x0000000011117212 */ /* 0x000fca00078e3cff */
[----:B---3--:R-:W-:Y:S05]  /*9f90*/  @!P1 BRA `(.L_x_76) ;  /* 0xffffffd000cc9947 */ /* 0x008fea000383ffff */
[----:B------:R-:W-:-:S07]  /*9fa0*/  LOP3.LUT R2, R2, 0x1, RZ, 0xc, !PT ;  /* 0x0000000102027812 */ /* 0x000fce00078e0cff */
.L_x_32:
[----:B------:R-:W2:Y:S01]  /*9fb0*/  S2R R3, SR_CgaCtaId ;  /* 0x0000000000037919 */ /* 0x000ea20000008800 */
[----:B------:R-:W-:Y:S01]  /*9fc0*/  MOV R0, 0x400 ;  /* 0x0000040000007802 */ /* 0x000fe20000000f00 */
[----:B------:R-:W-:Y:S03]  /*9fd0*/  BSSY B0, `(.L_x_77) ;  /* 0x0000005000007945 */ /* 0x000fe60003800000 */
[----:B--2---:R-:W-:Y:S02]  /*9fe0*/  LEA R0, R3, R0, 0x18 ;  /* 0x0000000003007211 */ /* 0x004fe400078ec0ff */
[----:B------:R-:W-:-:S04]  /*9ff0*/  SHF.L.U32 R3, R2, 0x1f, RZ ;  /* 0x0000001f02037819 */ /* 0x000fc800000006ff */
[----:B------:R-:W2:Y:S02]  /*a000*/  SYNCS.PHASECHK.TRANS64.TRYWAIT P0, [R0+URZ+0x34820], R3 ;  /* 0x03482003000075a7 */ /* 0x000ea4000800017f */
[----:B--2---:R-:W-:Y:S05]  /*a010*/  @!P0 BRA `(.L_x_78) ;  /* 0x0000000800408947 */ /* 0x004fea0003800000 */
.L_x_105:
[----:B------:R-:W-:Y:S05]  /*a020*/  BSYNC B0 ;  /* 0x0000000000007941 */ /* 0x000fea0003800000 */
.L_x_77:
[----:B------:R-:W-:-:S03]  /*a030*/  UMOV UR4, 0xffffffff ;  /* 0xffffffff00047882 */ /* 0x000fc60000000000 */
[----:B------:R-:W-:Y:S05]  /*a040*/  BRA.DIV UR4, `(.L_x_79) ;  /* 0x0000000a04487947 */ /* 0x000fea000b800000 */
[----:B------:R-:W3:Y:S02]  /*a050*/  S2R R2, SR_TID.X ;  /* 0x0000000000027919 */ /* 0x000ee40000002100 */
[----:B---3--:R-:W-:-:S04]  /*a060*/  SHF.R.U32.HI R2, RZ, 0x5, R2 ;  /* 0x00000005ff027819 */ /* 0x008fc80000011602 */
[----:B------:R-:W-:-:S05]  /*a070*/  LOP3.LUT R2, R2, 0x3, RZ, 0xc0, !PT ;  /* 0x0000000302027812 */ /* 0x000fca00078ec0ff */
[----:B------:R3:W4:Y:S02]  /*a080*/  SHFL.IDX PT, R14, R2, RZ, 0x1f ;  /* 0x00001fff020e7589 */ /* 0x00072400000e0000 */
.L_x_108:
[----:B----4-:R-:W-:Y:S01]  /*a090*/  ISETP.NE.AND P0, PT, R14, RZ, PT ;  /* 0x000000ff0e00720c */ /* 0x010fe20003f05270 */
[----:B------:R-:W-:-:S12]  /*a0a0*/  BSSY B0, `(.L_x_80) ;  /* 0x0000024000007945 */ /* 0x000fd80003800000 */
[----:B------:R-:W-:Y:S05]  /*a0b0*/  @P0 BRA `(.L_x_81) ;  /* 0x0000000000880947 */ /* 0x000fea0003800000 */
[----:B------:R-:W-:-:S03]  /*a0c0*/  UMOV UR4, 0xffffffff ;  /* 0xffffffff00047882 */ /* 0x000fc60000000000 */
[----:B------:R-:W-:Y:S05]  /*a0d0*/  BRA.DIV UR4, `(.L_x_82) ;  /* 0x0000000a04587947 */ /* 0x000fea000b800000 */
[----:B------:R-:W-:-:S13]  /*a0e0*/  ELECT P6, URZ, PT ;  /* 0x00000000003f782f */ /* 0x000fda00038c0000 */
.L_x_111:
[----:B------:R-:W-:Y:S05]  /*a0f0*/  @!P6 BRA `(.L_x_81) ;  /* 0x000000000078e947 */ /* 0x000fea0003800000 */
[----:B---3--:R-:W3:Y:S02]  /*a100*/  LDL.LU R2, [R1+0x1c] ;  /* 0x00001c0001027983 */ /* 0x008ee40000300800 */
[----:B---3--:R-:W-:-:S04]  /*a110*/  LOP3.LUT R2, R2, 0x2, RZ, 0xfc, !PT ;  /* 0x0000000202027812 */ /* 0x008fc800078efcff */
[----:B------:R-:W-:-:S13]  /*a120*/  ISETP.NE.AND P2, PT, R2, 0x3, PT ;  /* 0x000000030200780c */ /* 0x000fda0003f45270 */
[----:B------:R-:W-:Y:S05]  /*a130*/  @!P2 BRA `(.L_x_83) ;  /* 0x000000000004a947 */ /* 0x000fea0003800000 */
[----:B------:R-:W-:Y:S01]  /*a140*/  BPT.TRAP 0x1 ;  /* 0x000000040000795c */ /* 0x000fe20000300000 */
.L_x_83:
[----:B--2---:R-:W-:Y:S01]  /*a150*/  VIADD R3, R0, 0x34840 ;  /* 0x0003484000037836 */ /* 0x004fe20000000000 */
[----:B------:R-:W-:Y:S02]  /*a160*/  SHF.L.U32 R5, R17, 0x1f, RZ ;  /* 0x0000001f11057819 */ /* 0x000fe400000006ff */
[C---:B------:R-:W-:Y:S01]  /*a170*/  IADD3 R2, R16.reuse, 0x1, RZ ;  /* 0x0000000110027810 */ /* 0x040fe20007ffe0ff */
[----:B-1----:R-:W-:-:S03]  /*a180*/  IMAD R6, R16, 0x8, R3 ;  /* 0x0000000810067824 */ /* 0x002fc600078e0203 */
[----:B------:R-:W-:Y:S01]  /*a190*/  ISETP.NE.AND P1, PT, R2, 0x2, PT ;  /* 0x000000020200780c */ /* 0x000fe20003f25270 */
[----:B------:R-:W1:Y:S03]  /*a1a0*/  SYNCS.PHASECHK.TRANS64.TRYWAIT P0, [R6+URZ], R5 ;  /* 0x00000005060075a7 */ /* 0x000e66000800017f */
[----:B------:R-:W-:-:S04]  /*a1b0*/  SEL R4, RZ, 0x1, P1 ;  /* 0x00000001ff047807 */ /* 0x000fc80000800000 */
[----:B------:R-:W-:Y:S02]  /*a1c0*/  LOP3.LUT R17, R17, R4, RZ, 0x3c, !PT ;  /* 0x0000000411117212 */ /* 0x000fe400078e3cff */
[----:B------:R-:W-:Y:S02]  /*a1d0*/  SEL R4, R2, RZ, P1 ;  /* 0x000000ff02047207 */ /* 0x000fe40000800000 */
[----:B------:R-:W-:-:S03]  /*a1e0*/  SHF.L.U32 R2, R17, 0x1f, RZ ;  /* 0x0000001f11027819 */ /* 0x000fc600000006ff */
[----:B------:R-:W-:Y:S01]  /*a1f0*/  IMAD R3, R4, 0x8, R3 ;  /* 0x0000000804037824 */ /* 0x000fe200078e0203 */
[----:B-1----:R-:W-:Y:S06]  /*a200*/  @!P0 BRA `(.L_x_84) ;  /* 0x00000008002c8947 */ /* 0x002fec0003800000 */
.L_x_112:
[----:B------:R-:W2:Y:S02]  /*a210*/  SYNCS.PHASECHK.TRANS64.TRYWAIT P0, [R3+URZ], R2 ;  /* 0x00000002030075a7 */ /* 0x000ea4000800017f */
[----:B--2---:R-:W-:Y:S05]  /*a220*/  @!P0 BRA `(.L_x_85) ;  /* 0x0000000800388947 */ /* 0x004fea0003800000 */
.L_x_113:
[----:B------:R-:W-:Y:S05]  /*a230*/  @!P2 BRA `(.L_x_86) ;  /* 0x000000000004a947 */ /* 0x000fea0003800000 */
[----:B------:R-:W-:Y:S01]  /*a240*/  BPT.TRAP 0x1 ;  /* 0x000000040000795c */ /* 0x000fe20000300000 */
.L_x_86:
[----:B--2---:R-:W-:-:S04]  /*a250*/  VIADD R3, R0, 0x34860 ;  /* 0x0003486000037836 */ /* 0x004fc80000000000 */
[----:B------:R-:W-:-:S04]  /*a260*/  IMAD R16, R16, 0x8, R3 ;  /* 0x0000000810107824 */ /* 0x000fc800078e0203 */
[----:B------:R-:W2:Y:S02]  /*a270*/  SYNCS.PHASECHK.TRANS64.TRYWAIT P0, [R16+URZ], R5 ;  /* 0x00000005100075a7 */ /* 0x000ea4000800017f */
[----:B--2---:R-:W-:Y:S05]  /*a280*/  @!P0 BRA `(.L_x_87) ;  /* 0x0000000800348947 */ /* 0x004fea0003800000 */
.L_x_114:
[----:B------:R-:W-:-:S07]  /*a290*/  IMAD R3, R4, 0x8, R3 ;  /* 0x0000000804037824 */ /* 0x000fce00078e0203 */
.L_x_88:
[----:B---3--:R3:W4:Y:S02]  /*a2a0*/  SYNCS.PHASECHK.TRANS64.TRYWAIT P0, [R3+URZ], R2 ;  /* 0x00000002030075a7 */ /* 0x008724000800017f */
[----:B----4-:R-:W-:Y:S05]  /*a2b0*/  @!P0 NANOSLEEP.SYNCS 0x989680 ;  /* 0x009896800000895d */ /* 0x010fea0003900000 */
[----:B------:R-:W4:Y:S02]  /*a2c0*/  @!P0 SYNCS.PHASECHK.TRANS64 P0, [R3+URZ], R2 ;  /* 0x00000002030085a7 */ /* 0x000f24000800007f */
[----:B----4-:R-:W-:Y:S05]  /*a2d0*/  @!P0 BRA `(.L_x_88) ;  /* 0xfffffffc00f08947 */ /* 0x010fea000383ffff */
.L_x_81:
[----:B------:R-:W-:Y:S05]  /*a2e0*/  BSYNC B0 ;  /* 0x0000000000007941 */ /* 0x000fea0003800000 */
.L_x_80:
[----:B------:R-:W-:Y:S05]  /*a2f0*/  EXIT ;  /* 0x000000000000794d */ /* 0x000fea0003800000 */
.L_x_10:
[----:B-1----:R-:W-:-:S04]  /*a300*/  IMAD.U32 R3, RZ, RZ, UR60 ;  /* 0x0000003cff037e24 */ /* 0x002fc8000f8e00ff */
[----:B------:R1:W2:Y:S03]  /*a310*/  SYNCS.PHASECHK.TRANS64.TRYWAIT P1, [R3+URZ+0x34800], R0 ;  /* 0x03480000030075a7 */ /* 0x0002a6000802017f */
[----:B--2---:R-:W-:Y:S05]  /*a320*/  @!P1 NANOSLEEP.SYNCS 0x989680 ;  /* 0x009896800000995d */ /* 0x004fea0003900000 */
[----:B------:R-:W2:Y:S02]  /*a330*/  @!P1 SYNCS.PHASECHK.TRANS64 P1, [R3+URZ+0x34800], R0 ;  /* 0x03480000030095a7 */ /* 0x000ea4000802007f */
[----:B--2---:R-:W-:Y:S05]  /*a340*/  @!P1 BRA `(.L_x_10) ;  /* 0xfffffffc00ec9947 */ /* 0x004fea000383ffff */
[----:B------:R-:W-:Y:S05]  /*a350*/  BRA `(.L_x_89) ;  /* 0xffffff6c00647947 */ /* 0x000fea000383ffff */
.L_x_14:
[----:B--2---:R2:W3:Y:S02]  /*a360*/  SYNCS.PHASECHK.TRANS64.TRYWAIT P2, [R3+URZ+0x34830], R0 ;  /* 0x03483000030075a7 */ /* 0x0044e4000804017f */
[----:B---3--:R-:W-:Y:S05]  /*a370*/  @!P2 NANOSLEEP.SYNCS 0x989680 ;  /* 0x009896800000a95d */ /* 0x008fea0003900000 */
[----:B------:R-:W3:Y:S02]  /*a380*/  @!P2 SYNCS.PHASECHK.TRANS64 P2, [R3+URZ+0x34830], R0 ;  /* 0x034830000300a5a7 */ /* 0x000ee4000804007f */
[----:B---3--:R-:W-:Y:S05]  /*a390*/  @!P2 BRA `(.L_x_14) ;  /* 0xfffffffc00f0a947 */ /* 0x008fea000383ffff */
[----:B------:R-:W-:Y:S05]  /*a3a0*/  BRA `(.L_x_13) ;  /* 0xffffff6c00907947 */ /* 0x000fea000383ffff */
.L_x_19:
[----:B--2---:R-:W-:-:S04]  /*a3b0*/  IMAD.U32 R9, RZ, RZ, UR6 ;  /* 0x00000006ff097e24 */ /* 0x004fc8000f8e00ff */
[----:B------:R2:W3:Y:S03]  /*a3c0*/  SYNCS.PHASECHK.TRANS64.TRYWAIT P2, [R9+URZ+0x34830], R0 ;  /* 0x03483000090075a7 */ /* 0x0004e6000804017f */
[----:B---3--:R-:W-:Y:S05]  /*a3d0*/  @!P2 NANOSLEEP.SYNCS 0x989680 ;  /* 0x009896800000a95d */ /* 0x008fea0003900000 */
[----:B------:R-:W3:Y:S02]  /*a3e0*/  @!P2 SYNCS.PHASECHK.TRANS64 P2, [R9+URZ+0x34830], R0 ;  /* 0x034830000900a5a7 */ /* 0x000ee4000804007f */
[----:B---3--:R-:W-:Y:S05]  /*a3f0*/  @!P2 BRA `(.L_x_19) ;  /* 0xfffffffc00eca947 */ /* 0x008fea000383ffff */
[----:B------:R-:W-:Y:S05]  /*a400*/  BRA `(.L_x_18) ;  /* 0xffffff9400447947 */ /* 0x000fea000383ffff */
.L_x_23:
[----:B--2---:R-:W-:-:S04]  /*a410*/  IMAD.U32 R7, RZ, RZ, UR7 ;  /* 0x00000007ff077e24 */ /* 0x004fc8000f8e00ff */
[----:B------:R2:W3:Y:S03]  /*a420*/  SYNCS.PHASECHK.TRANS64.TRYWAIT P2, [R7+URZ+0x34850], R0 ;  /* 0x03485000070075a7 */ /* 0x0004e6000804017f */
[----:B---3--:R-:W-:Y:S05]  /*a430*/  @!P2 NANOSLEEP.SYNCS 0x989680 ;  /* 0x009896800000a95d */ /* 0x008fea0003900000 */
[----:B------:R-:W3:Y:S02]  /*a440*/  @!P2 SYNCS.PHASECHK.TRANS64 P2, [R7+URZ+0x34850], R0 ;  /* 0x034850000700a5a7 */ /* 0x000ee4000804007f */
[----:B---3--:R-:W-:Y:S05]  /*a450*/  @!P2 BRA `(.L_x_23) ;  /* 0xfffffffc00eca947 */ /* 0x008fea000383ffff */
[----:B------:R-:W-:Y:S05]  /*a460*/  BRA `(.L_x_22) ;  /* 0xffffff9c006c7947 */ /* 0x000fea000383ffff */
.L_x_28:
[----:B--2---:R-:W-:-:S04]  /*a470*/  IMAD.U32 R5, RZ, RZ, UR7 ;  /* 0x00000007ff057e24 */ /* 0x004fc8000f8e00ff */
[----:B------:R2:W3:Y:S03]  /*a480*/  SYNCS.PHASECHK.TRANS64.TRYWAIT P0, [R5+URZ+0x34850], R4 ;  /* 0x03485004050075a7 */ /* 0x0004e6000800017f */
[----:B---3--:R-:W-:Y:S05]  /*a490*/  @!P0 NANOSLEEP.SYNCS 0x989680 ;  /* 0x009896800000895d */ /* 0x008fea0003900000 */
[----:B------:R-:W3:Y:S02]  /*a4a0*/  @!P0 SYNCS.PHASECHK.TRANS64 P0, [R5+URZ+0x34850], R4 ;  /* 0x03485004050085a7 */ /* 0x000ee4000800007f */
[----:B---3--:R-:W-:Y:S05]  /*a4b0*/  @!P0 BRA `(.L_x_28) ;  /* 0xfffffffc00ec8947 */ /* 0x008fea000383ffff */
[----:B------:R-:W-:Y:S05]  /*a4c0*/  BRA `(.L_x_27) ;  /* 0xffffffb8003c7947 */ /* 0x000fea000383ffff */
.L_x_39:
[----:B------:R-:W1:Y:S01]  /*a4d0*/  S2R R6, SR_TID.X ;  /* 0x0000000000067919 */ /* 0x000e620000002100 */
[----:B------:R-:W-:Y:S01]  /*a4e0*/  BSSY B0, `(.L_x_90) ;  /* 0x000000a000007945 */ /* 0x000fe20003800000 */
[----:B------:R-:W-:Y:S01]  /*a4f0*/  MOV R12, RZ ;  /* 0x000000ff000c7202 */ /* 0x000fe20000000f00 */
[----:B------:R-:W-:Y:S02]  /*a500*/  IMAD.MOV.U32 R11, RZ, RZ, 0x1f ;  /* 0x0000001fff0b7424 */ /* 0x000fe400078e00ff */
[----:B------:R-:W-:Y:S01]  /*a510*/  IMAD.MOV.U32 R15, RZ, RZ, -0x1 ;  /* 0xffffffffff0f7424 */ /* 0x000fe200078e00ff */
[----:B-1----:R-:W-:-:S04]  /*a520*/  SHF.R.U32.HI R6, RZ, 0x5, R6 ;  /* 0x00000005ff067819 */ /* 0x002fc80000011606 */
[----:B------:R-:W-:-:S05]  /*a530*/  LOP3.LUT R6, R6, 0x3, RZ, 0xc0, !PT ;  /* 0x0000000306067812 */ /* 0x000fca00078ec0ff */
[----:B------:R-:W-:-:S07]  /*a540*/  IMAD.MOV.U32 R13, RZ, RZ, R6 ;  /* 0x000000ffff0d7224 */ /* 0x000fce00078e0006 */
[----:B------:R-:W-:Y:S05]  /*a550*/  WARPSYNC.COLLECTIVE R15, `(.L_x_91) ;  /* 0x000000000f087348 */ /* 0x000fea0003c00000 */
[----:B------:R1:W2:Y:S02]  /*a560*/  SHFL.IDX P6, R14, R13, R12, R11 ;  /* 0x0000000c0d0e7389 */ /* 0x0002a400000c000b */
[----:B-12---:R-:W-:Y:S01]  /*a570*/  ENDCOLLECTIVE ;  /* 0x000000000000791b */ /* 0x006fe20003800000 */
.L_x_91:
[----:B------:R-:W-:Y:S05]  /*a580*/  BSYNC B0 ;  /* 0x0000000000007941 */ /* 0x000fea0003800000 */
.L_x_90:
[----:B------:R-:W-:Y:S05]  /*a590*/  BRA `(.L_x_92) ;  /* 0xffffffd400d87947 */ /* 0x000fea000383ffff */
.L_x_40:
[----:B------:R-:W-:Y:S01]  /*a5a0*/  BSSY B0, `(.L_x_93) ;  /* 0x0000006000007945 */ /* 0x000fe20003800000 */
[----:B------:R-:W-:-:S07]  /*a5b0*/  IMAD.MOV.U32 R15, RZ, RZ, -0x1 ;  /* 0xffffffffff0f7424 */ /* 0x000fce00078e00ff */
[----:B------:R-:W-:Y:S05]  /*a5c0*/  WARPSYNC.COLLECTIVE R15, `(.L_x_94) ;  /* 0x000000000f0c7348 */ /* 0x000fea0003c00000 */
[----:B------:R-:W-:Y:S02]  /*a5d0*/  ELECT P6, UR62, PT ;  /* 0x00000000003e782f */ /* 0x000fe400038c0000 */
[----:B------:R-:W-:Y:S01]  /*a5e0*/  MOV R14, UR62 ;  /* 0x0000003e000e7c02 */ /* 0x000fe20008000f00 */
[----:B------:R-:W-:Y:S10]  /*a5f0*/  ENDCOLLECTIVE ;  /* 0x000000000000791b */ /* 0x000ff40003800000 */
.L_x_94:
[----:B------:R-:W-:Y:S05]  /*a600*/  BSYNC B0 ;  /* 0x0000000000007941 */ /* 0x000fea0003800000 */
.L_x_93:
[----:B------:R-:W-:Y:S05]  /*a610*/  BRA `(.L_x_95) ;  /* 0xffffffd400d07947 */ /* 0x000fea000383ffff */
.L_x_43:
[----:B--2---:R2:W3:Y:S02]  /*a620*/  SYNCS.PHASECHK.TRANS64.TRYWAIT P1, [R6+URZ+0x34840], R7 ;  /* 0x03484007060075a7 */ /* 0x0044e4000802017f */
[----:B---3--:R-:W-:Y:S05]  /*a630*/  @!P1 NANOSLEEP.SYNCS 0x989680 ;  /* 0x009896800000995d */ /* 0x008fea0003900000 */
[----:B------:R-:W3:Y:S02]  /*a640*/  @!P1 SYNCS.PHASECHK.TRANS64 P1, [R6+URZ+0x34840], R7 ;  /* 0x03484007060095a7 */ /* 0x000ee4000802007f */
[----:B---3--:R-:W-:Y:S05]  /*a650*/  @!P1 BRA `(.L_x_43) ;  /* 0xfffffffc00f09947 */ /* 0x008fea000383ffff */
[----:B------:R-:W-:Y:S05]  /*a660*/  BRA `(.L_x_96) ;  /* 0xffffffd800347947 */ /* 0x000fea000383ffff */
.L_x_46:
[----:B-1----:R-:W1:Y:S01]  /*a670*/  S2R R8, SR_CgaCtaId ;  /* 0x0000000000087919 */ /* 0x002e620000008800 */
[----:B------:R-:W-:-:S04]  /*a680*/  MOV R7, 0x400 ;  /* 0x0000040000077802 */ /* 0x000fc80000000f00 */
[----:B-1----:R-:W-:-:S04]  /*a690*/  LEA R7, R8, R7, 0x18 ;  /* 0x0000000708077211 */ /* 0x002fc800078ec0ff */
[----:B------:R1:W2:Y:S03]  /*a6a0*/  SYNCS.PHASECHK.TRANS64.TRYWAIT P1, [R7+URZ+0x34820], R6 ;  /* 0x03482006070075a7 */ /* 0x0002a6000802017f */
[----:B--2---:R-:W-:Y:S05]  /*a6b0*/  @!P1 NANOSLEEP.SYNCS 0x989680 ;  /* 0x009896800000995d */ /* 0x004fea0003900000 */
[----:B------:R-:W2:Y:S02]  /*a6c0*/  @!P1 SYNCS.PHASECHK.TRANS64 P1, [R7+URZ+0x34820], R6 ;  /* 0x03482006070095a7 */ /* 0x000ea4000802007f */
[----:B--2---:R-:W-:Y:S05]  /*a6d0*/  @!P1 BRA `(.L_x_46) ;  /* 0xfffffffc00e49947 */ /* 0x004fea000383ffff */
[----:B------:R-:W-:Y:S05]  /*a6e0*/  BRA `(.L_x_97) ;  /* 0xffffffdc00707947 */ /* 0x000fea000383ffff */
.L_x_52:
[----:B-1----:R1:W2:Y:S02]  /*a6f0*/  SYNCS.PHASECHK.TRANS64.TRYWAIT P1, [R2+URZ+0x34840], R3 ;  /* 0x03484003020075a7 */ /* 0x0022a4000802017f */
[----:B--2---:R-:W-:Y:S05]  /*a700*/  @!P1 NANOSLEEP.SYNCS 0x989680 ;  /* 0x009896800000995d */ /* 0x004fea0003900000 */
[----:B------:R-:W2:Y:S02]  /*a710*/  @!P1 SYNCS.PHASECHK.TRANS64 P1, [R2+URZ+0x34840], R3 ;  /* 0x03484003020095a7 */ /* 0x000ea4000802007f */
[----:B--2---:R-:W-:Y:S05]  /*a720*/  @!P1 BRA `(.L_x_52) ;  /* 0xfffffffc00f09947 */ /* 0x004fea000383ffff */
[----:B------:R-:W-:Y:S05]  /*a730*/  BRA `(.L_x_98) ;  /* 0xffffffe000107947 */ /* 0x000fea000383ffff */
.L_x_54:
[----:B-1----:R1:W2:Y:S02]  /*a740*/  SYNCS.PHASECHK.TRANS64.TRYWAIT P1, [R2+URZ+0x60], R3 ;  /* 0x00006003020075a7 */ /* 0x0022a4000802017f */
[----:B--2---:R-:W-:Y:S05]  /*a750*/  @!P1 NANOSLEEP.SYNCS 0x989680 ;  /* 0x009896800000995d */ /* 0x004fea0003900000 */
[----:B------:R-:W2:Y:S02]  /*a760*/  @!P1 SYNCS.PHASECHK.TRANS64 P1, [R2+URZ+0x60], R3 ;  /* 0x00006003020095a7 */ /* 0x000ea4000802007f */
[----:B--2---:R-:W-:Y:S05]  /*a770*/  @!P1 BRA `(.L_x_54) ;  /* 0xfffffffc00f09947 */ /* 0x004fea000383ffff */
[----:B------:R-:W-:Y:S05]  /*a780*/  BRA `(.L_x_99) ;  /* 0xffffffe000ac7947 */ /* 0x000fea000383ffff */
.L_x_60:
[----:B--2---:R2:W3:Y:S02]  /*a790*/  SYNCS.PHASECHK.TRANS64.TRYWAIT P1, [R2+URZ+0x34840], R3 ;  /* 0x03484003020075a7 */ /* 0x0044e4000802017f */
[----:B---3--:R-:W-:Y:S05]  /*a7a0*/  @!P1 NANOSLEEP.SYNCS 0x989680 ;  /* 0x009896800000995d */ /* 0x008fea0003900000 */
[----:B------:R-:W3:Y:S02]  /*a7b0*/  @!P1 SYNCS.PHASECHK.TRANS64 P1, [R2+URZ+0x34840], R3 ;  /* 0x03484003020095a7 */ /* 0x000ee4000802007f */
[----:B---3--:R-:W-:Y:S05]  /*a7c0*/  @!P1 BRA `(.L_x_60) ;  /* 0xfffffffc00f09947 */ /* 0x008fea000383ffff */
[----:B------:R-:W-:Y:S05]  /*a7d0*/  BRA `(.L_x_100) ;  /* 0xffffffe400e87947 */ /* 0x000fea000383ffff */
.L_x_62:
[----:B-1----:R1:W2:Y:S02]  /*a7e0*/  SYNCS.PHASECHK.TRANS64.TRYWAIT P1, [R2+URZ+0x60], R17 ;  /* 0x00006011020075a7 */ /* 0x0022a4000802017f */
[----:B--2---:R-:W-:Y:S05]  /*a7f0*/  @!P1 NANOSLEEP.SYNCS 0x989680 ;  /* 0x009896800000995d */ /* 0x004fea0003900000 */
[----:B------:R-:W2:Y:S02]  /*a800*/  @!P1 SYNCS.PHASECHK.TRANS64 P1, [R2+URZ+0x60], R17 ;  /* 0x00006011020095a7 */ /* 0x000ea4000802007f */
[----:B--2---:R-:W-:Y:S05]  /*a810*/  @!P1 BRA `(.L_x_62) ;  /* 0xfffffffc00f09947 */ /* 0x004fea000383ffff */
[----:B------:R-:W-:Y:S05]  /*a820*/  BRA `(.L_x_101) ;  /* 0xffffffe800847947 */ /* 0x000fea000383ffff */
.L_x_67:
[----:B--2---:R2:W3:Y:S02]  /*a830*/  SYNCS.PHASECHK.TRANS64.TRYWAIT P1, [R2+URZ+0x34840], R3 ;  /* 0x03484003020075a7 */ /* 0x0044e4000802017f */
[----:B---3--:R-:W-:Y:S05]  /*a840*/  @!P1 NANOSLEEP.SYNCS 0x989680 ;  /* 0x009896800000995d */ /* 0x008fea0003900000 */
[----:B------:R-:W3:Y:S02]  /*a850*/  @!P1 SYNCS.PHASECHK.TRANS64 P1, [R2+URZ+0x34840], R3 ;  /* 0x03484003020095a7 */ /* 0x000ee4000802007f */
[----:B---3--:R-:W-:Y:S05]  /*a860*/  @!P1 BRA `(.L_x_67) ;  /* 0xfffffffc00f09947 */ /* 0x008fea000383ffff */
[----:B------:R-:W-:Y:S05]  /*a870*/  BRA `(.L_x_102) ;  /* 0xffffffec00887947 */ /* 0x000fea000383ffff */
.L_x_69:
[----:B-1----:R1:W2:Y:S02]  /*a880*/  SYNCS.PHASECHK.TRANS64.TRYWAIT P1, [R2+URZ+0x60], R3 ;  /* 0x00006003020075a7 */ /* 0x0022a4000802017f */
[----:B--2---:R-:W-:Y:S05]  /*a890*/  @!P1 NANOSLEEP.SYNCS 0x989680 ;  /* 0x009896800000995d */ /* 0x004fea0003900000 */
[----:B------:R-:W2:Y:S02]  /*a8a0*/  @!P1 SYNCS.PHASECHK.TRANS64 P1, [R2+URZ+0x60], R3 ;  /* 0x00006003020095a7 */ /* 0x000ea4000802007f */
[----:B--2---:R-:W-:Y:S05]  /*a8b0*/  @!P1 BRA `(.L_x_69) ;  /* 0xfffffffc00f09947 */ /* 0x004fea000383ffff */
[----:B------:R-:W-:Y:S05]  /*a8c0*/  BRA `(.L_x_103) ;  /* 0xfffffff0002c7947 */ /* 0x000fea000383ffff */
.L_x_74:
[----:B--2---:R2:W3:Y:S02]  /*a8d0*/  SYNCS.PHASECHK.TRANS64.TRYWAIT P0, [R3+URZ+0x34860], R0 ;  /* 0x03486000030075a7 */ /* 0x0044e4000800017f */
[----:B---3--:R-:W-:Y:S05]  /*a8e0*/  @!P0 NANOSLEEP.SYNCS 0x989680 ;  /* 0x009896800000895d */ /* 0x008fea0003900000 */
[----:B------:R-:W3:Y:S02]  /*a8f0*/  @!P0 SYNCS.PHASECHK.TRANS64 P0, [R3+URZ+0x34860], R0 ;  /* 0x03486000030085a7 */ /* 0x000ee4000800007f */
[----:B---3--:R-:W-:Y:S05]  /*a900*/  @!P0 BRA `(.L_x_74) ;  /* 0xfffffffc00f08947 */ /* 0x008fea000383ffff */
[----:B------:R-:W-:Y:S05]  /*a910*/  BRA `(.L_x_104) ;  /* 0xfffffff000e47947 */ /* 0x000fea000383ffff */
.L_x_78:
[----:B--2---:R2:W3:Y:S02]  /*a920*/  SYNCS.PHASECHK.TRANS64.TRYWAIT P0, [R0+URZ+0x34820], R3 ;  /* 0x03482003000075a7 */ /* 0x0044e4000800017f */
[----:B---3--:R-:W-:Y:S05]  /*a930*/  @!P0 NANOSLEEP.SYNCS 0x989680 ;  /* 0x009896800000895d */ /* 0x008fea0003900000 */
[----:B------:R-:W3:Y:S02]  /*a940*/  @!P0 SYNCS.PHASECHK.TRANS64 P0, [R0+URZ+0x34820], R3 ;  /* 0x03482003000085a7 */ /* 0x000ee4000800007f */
[----:B---3--:R-:W-:Y:S05]  /*a950*/  @!P0 BRA `(.L_x_78) ;  /* 0xfffffffc00f08947 */ /* 0x008fea000383ffff */
[----:B------:R-:W-:Y:S05]  /*a960*/  BRA `(.L_x_105) ;  /* 0xfffffff400ac7947 */ /* 0x000fea000383ffff */
.L_x_79:
[----:B------:R-:W3:Y:S01]  /*a970*/  S2R R2, SR_TID.X ;  /* 0x0000000000027919 */ /* 0x000ee20000002100 */
[----:B------:R-:W-:Y:S01]  /*a980*/  BSSY B0, `(.L_x_106) ;  /* 0x000000a000007945 */ /* 0x000fe20003800000 */
[----:B------:R-:W-:Y:S02]  /*a990*/  IMAD.MOV.U32 R12, RZ, RZ, RZ ;  /* 0x000000ffff0c7224 */ /* 0x000fe400078e00ff */
[----:B------:R-:W-:Y:S02]  /*a9a0*/  IMAD.MOV.U32 R11, RZ, RZ, 0x1f ;  /* 0x0000001fff0b7424 */ /* 0x000fe400078e00ff */
[----:B------:R-:W-:Y:S01]  /*a9b0*/  IMAD.MOV.U32 R15, RZ, RZ, -0x1 ;  /* 0xffffffffff0f7424 */ /* 0x000fe200078e00ff */
[----:B---3--:R-:W-:-:S04]  /*a9c0*/  SHF.R.U32.HI R2, RZ, 0x5, R2 ;  /* 0x00000005ff027819 */ /* 0x008fc80000011602 */
[----:B------:R-:W-:-:S05]  /*a9d0*/  LOP3.LUT R2, R2, 0x3, RZ, 0xc0, !PT ;  /* 0x0000000302027812 */ /* 0x000fca00078ec0ff */
[----:B------:R-:W-:-:S07]  /*a9e0*/  IMAD.MOV.U32 R13, RZ, RZ, R2 ;  /* 0x000000ffff0d7224 */ /* 0x000fce00078e0002 */
[----:B-12---:R-:W-:Y:S05]  /*a9f0*/  WARPSYNC.COLLECTIVE R15, `(.L_x_107) ;  /* 0x000000000f087348 */ /* 0x006fea0003c00000 */
[----:B------:R3:W4:Y:S02]  /*aa00*/  SHFL.IDX P6, R14, R13, R12, R11 ;  /* 0x0000000c0d0e7389 */ /* 0x00072400000c000b */
[----:B-1234-:R-:W-:Y:S01]  /*aa10*/  ENDCOLLECTIVE ;  /* 0x000000000000791b */ /* 0x01efe20003800000 */
.L_x_107:
[----:B------:R-:W-:Y:S05]  /*aa20*/  BSYNC B0 ;  /* 0x0000000000007941 */ /* 0x000fea0003800000 */
.L_x_106:
[----:B------:R-:W-:Y:S05]  /*aa30*/  BRA `(.L_x_108) ;  /* 0xfffffff400947947 */ /* 0x000fea000383ffff */
.L_x_82:
[----:B------:R-:W-:Y:S01]  /*aa40*/  BSSY B1, `(.L_x_109) ;  /* 0x0000006000017945 */ /* 0x000fe20003800000 */
[----:B------:R-:W-:-:S07]  /*aa50*/  IMAD.MOV.U32 R15, RZ, RZ, -0x1 ;  /* 0xffffffffff0f7424 */ /* 0x000fce00078e00ff */
[----:B-123--:R-:W-:Y:S05]  /*aa60*/  WARPSYNC.COLLECTIVE R15, `(.L_x_110) ;  /* 0x000000000f0c7348 */ /* 0x00efea0003c00000 */
[----:B------:R-:W-:Y:S02]  /*aa70*/  ELECT P6, UR62, PT ;  /* 0x00000000003e782f */ /* 0x000fe400038c0000 */
[----:B------:R-:W-:Y:S01]  /*aa80*/  MOV R14, UR62 ;  /* 0x0000003e000e7c02 */ /* 0x000fe20008000f00 */
[----:B-123--:R-:W-:Y:S10]  /*aa90*/  ENDCOLLECTIVE ;  /* 0x000000000000791b */ /* 0x00eff40003800000 */
.L_x_110:
[----:B------:R-:W-:Y:S05]  /*aaa0*/  BSYNC B1 ;  /* 0x0000000000017941 */ /* 0x000fea0003800000 */
.L_x_109:
[----:B------:R-:W-:Y:S05]  /*aab0*/  BRA `(.L_x_111) ;  /* 0xfffffff4008c7947 */ /* 0x000fea000383ffff */
.L_x_84:
[----:B-1----:R1:W2:Y:S02]  /*aac0*/  SYNCS.PHASECHK.TRANS64.TRYWAIT P0, [R6+URZ], R5 ;  /* 0x00000005060075a7 */ /* 0x0022a4000800017f */
[----:B--2---:R-:W-:Y:S05]  /*aad0*/  @!P0 NANOSLEEP.SYNCS 0x989680 ;  /* 0x009896800000895d */ /* 0x004fea0003900000 */
[----:B------:R-:W2:Y:S02]  /*aae0*/  @!P0 SYNCS.PHASECHK.TRANS64 P0, [R6+URZ], R5 ;  /* 0x00000005060085a7 */ /* 0x000ea4000800007f */
[----:B--2---:R-:W-:Y:S05]  /*aaf0*/  @!P0 BRA `(.L_x_84) ;  /* 0xfffffffc00f08947 */ /* 0x004fea000383ffff */
[----:B------:R-:W-:Y:S05]  /*ab00*/  BRA `(.L_x_112) ;  /* 0xfffffff400c07947 */ /* 0x000fea000383ffff */
.L_x_85:
[----:B--2---:R2:W3:Y:S02]  /*ab10*/  SYNCS.PHASECHK.TRANS64.TRYWAIT P0, [R3+URZ], R2 ;  /* 0x00000002030075a7 */ /* 0x0044e4000800017f */
[----:B---3--:R-:W-:Y:S05]  /*ab20*/  @!P0 NANOSLEEP.SYNCS 0x989680 ;  /* 0x009896800000895d */ /* 0x008fea0003900000 */
[----:B------:R-:W3:Y:S02]  /*ab30*/  @!P0 SYNCS.PHASECHK.TRANS64 P0, [R3+URZ], R2 ;  /* 0x00000002030085a7 */ /* 0x000ee4000800007f */
[----:B---3--:R-:W-:Y:S05]  /*ab40*/  @!P0 BRA `(.L_x_85) ;  /* 0xfffffffc00f08947 */ /* 0x008fea000383ffff */
[----:B------:R-:W-:Y:S05]  /*ab50*/  BRA `(.L_x_113) ;  /* 0xfffffff400b47947 */ /* 0x000fea000383ffff */
.L_x_87:
[----:B--2---:R2:W3:Y:S02]  /*ab60*/  SYNCS.PHASECHK.TRANS64.TRYWAIT P0, [R16+URZ], R5 ;  /* 0x00000005100075a7 */ /* 0x0044e4000800017f */
[----:B---3--:R-:W-:Y:S05]  /*ab70*/  @!P0 NANOSLEEP.SYNCS 0x989680 ;  /* 0x009896800000895d */ /* 0x008fea0003900000 */
[----:B------:R-:W3:Y:S02]  /*ab80*/  @!P0 SYNCS.PHASECHK.TRANS64 P0, [R16+URZ], R5 ;  /* 0x00000005100085a7 */ /* 0x000ee4000800007f */
[----:B---3--:R-:W-:Y:S05]  /*ab90*/  @!P0 BRA `(.L_x_87) ;  /* 0xfffffffc00f08947 */ /* 0x008fea000383ffff */
[----:B------:R-:W-:Y:S05]  /*aba0*/  BRA `(.L_x_114) ;  /* 0xfffffff400b87947 */ /* 0x000fea000383ffff */
.L_x_115:
[----:B------:R-:W-:-:S00]  /*abb0*/  BRA `(.L_x_115) ;  /* 0xfffffffc00fc7947 */ /* 0x000fc0000383ffff */
[----:B------:R-:W-:-:S00]  /*abc0*/  NOP ;  /* 0x0000000000007918 */ /* 0x000fc00000000000 */
        /* <DEDUP_REMOVED lines=11> */
.L_x_11930:


//--------------------- .text._ZN7cutlass13device_kernelIN5flash11enable_sm90INS1_16FlashAttnFwdSm90INS1_25CollectiveMainloopFwdSm90ILi2EN4cute5tupleIJNS5_1CILi2EEENS7_ILi1EEES9_EEENS6_IJNS7_ILi128EEESB_NS7_ILi192EEEEEELi128ENS_10bfloat16_tEfNS_4arch4Sm90ELb0ELb0ELb0ELb0ELb0ELb0ELb0ELb1ELb1ELb0ELb0ELb0EEENS1_21CollectiveEpilogueFwdINS6_IJSB_SB_SB_EEESA_SE_SG_Li256ELb0ELb0ELb0ELb0EEENS1_29StaticPersistentTileSchedulerILb0EEEEEEEEEvNT_6ParamsE --------------------------
	.section	.text._ZN7cutlass13device_kernelIN5flash11enable_sm90INS1_16FlashAttnFwdSm90INS1_25CollectiveMainloopFwdSm90ILi2EN4cute5tupleIJNS5_1CILi2EEENS7_ILi1EEES9_EEENS6_IJNS7_ILi128EEESB_NS7_ILi192EEEEEELi128ENS_10bfloat16_tEfNS_4arch4Sm90ELb0ELb0ELb0ELb0ELb0ELb0ELb0ELb1ELb1ELb0ELb0ELb0EEENS1_21CollectiveEpilogueFwdINS6_IJSB_SB_SB_EEESA_SE_SG_Li256ELb0ELb0ELb0ELb0EEENS1_29StaticPersistentTileSchedulerILb0EEEEEEEEEvNT_6ParamsE,"ax",@progbits
	.align	128
.text._ZN7cutlass13device_kernelIN5flash11enable_sm90INS1_16FlashAttnFwdSm90INS1_25CollectiveMainloopFwdSm90ILi2EN4cute5tupleIJNS5_1CILi2EEENS7_ILi1EEES9_EEENS6_IJNS7_ILi128EEESB_NS7_ILi192EEEEEELi128ENS_10bfloat16_tEfNS_4arch4Sm90ELb0ELb0ELb0ELb0ELb0ELb0ELb0ELb1ELb1ELb0ELb0ELb0EEENS1_21CollectiveEpilogueFwdINS6_IJSB_SB_SB_EEESA_SE_SG_Li256ELb0ELb0ELb0ELb0EEENS1_29StaticPersistentTileSchedulerILb0EEEEEEEEEvNT_6ParamsE:
        .type           _ZN7cutlass13device_kernelIN5flash11enable_sm90INS1_16FlashAttnFwdSm90INS1_25CollectiveMainloopFwdSm90ILi2EN4cute5tupleIJNS5_1CILi2EEENS7_ILi1EEES9_EEENS6_IJNS7_ILi128EEESB_NS7_ILi192EEEEEELi128ENS_10bfloat16_tEfNS_4arch4Sm90ELb0ELb0ELb0ELb0ELb0ELb0ELb0ELb1ELb1ELb0ELb0ELb0EEENS1_21CollectiveEpilogueFwdINS6_IJSB_SB_SB_EEESA_SE_SG_Li256ELb0ELb0ELb0ELb0EEENS1_29StaticPersistentTileSchedulerILb0EEEEEEEEEvNT_6ParamsE,@function
        .size           _ZN7cutlass13device_kernelIN5flash11enable_sm90INS1_16FlashAttnFwdSm90INS1_25CollectiveMainloopFwdSm90ILi2EN4cute5tupleIJNS5_1CILi2EEENS7_ILi1EEES9_EEENS6_IJNS7_ILi128EEESB_NS7_ILi192EEEEEELi128ENS_10bfloat16_tEfNS_4arch4Sm90ELb0ELb0ELb0ELb0ELb0ELb0ELb0ELb1ELb1ELb0ELb0ELb0EEENS1_21CollectiveEpilogueFwdINS6_IJSB_SB_SB_EEESA_SE_SG_Li256ELb0ELb0ELb0ELb0EEENS1_29StaticPersistentTileSchedulerILb0EEEEEEEEEvNT_6ParamsE,(.L_x_11931 - _ZN7cutlass13device_kernelIN5flash11enable_sm90INS1_16FlashAttnFwdSm90INS1_25CollectiveMainloopFwdSm90ILi2EN4cute5tupleIJNS5_1CILi2EEENS7_ILi1EEES9_EEENS6_IJNS7_ILi128EEESB_NS7_ILi192EEEEEELi128ENS_10bfloat16_tEfNS_4arch4Sm90ELb0ELb0ELb0ELb0ELb0ELb0ELb0ELb1ELb1ELb0ELb0ELb0EEENS1_21CollectiveEpilogueFwdINS6_IJSB_SB_SB_EEESA_SE_SG_Li256ELb0ELb0ELb0ELb0EEENS1_29StaticPersistentTileSchedulerILb0EEEEEEEEEvNT_6ParamsE)
        .other          _ZN7cutlass13device_kernelIN5flash11enable_sm90INS1_16FlashAttnFwdSm90INS1_25CollectiveMainloopFwdSm90ILi2EN4cute5tupleIJNS5_1CILi2EEENS7_ILi1EEES9_EEENS6_IJNS7_ILi128EEESB_NS7_ILi192EEEEEELi128ENS_10bfloat16_tEfNS_4arch4Sm90ELb0ELb0ELb0ELb0ELb0ELb0ELb0ELb1ELb1ELb0ELb0ELb0EEENS1_21CollectiveEpilogueFwdINS6_IJSB_SB_SB_EEESA_SE_SG_Li256ELb0ELb0ELb0ELb0EEENS1_29StaticPersistentTileSchedulerILb0EEEEEEEEEvNT_6ParamsE,@"STO_CUDA_ENTRY STV_DEFAULT"
_ZN7cutlass13device_kernelIN5flash11enable_sm90INS1_16FlashAttnFwdSm90INS1_25CollectiveMainloopFwdSm90ILi2EN4cute5tupleIJNS5_1CILi2EEENS7_ILi1EEES9_EEENS6_IJNS7_ILi128EEESB_NS7_ILi192EEEEEELi128ENS_10bfloat16_tEfNS_4arch4Sm90ELb0ELb0ELb0ELb0ELb0ELb0ELb0ELb1ELb1ELb0ELb0ELb0EEENS1_21CollectiveEpilogueFwdINS6_IJSB_SB_SB_EEESA_SE_SG_Li256ELb0ELb0ELb0ELb0EEENS1_29StaticPersistentTileSchedulerILb0EEEEEEEEEvNT_6ParamsE:
[----:B------:R-:W1:Y:S02]  /*0000*/  LDC R1, c[0x0][0x28] ;  /* 0x00000a00ff017b82 */ /* 0x000e640000000800 */
[----:B-1----:R-:W-:Y:S01]  /*0010*/  VIADD R1, R1, 0xffffffd8 ;  /* 0xffffffd801017836 */ /* 0x002fe20000000000 */
[----:B------:R-:W1:Y:S01]  /*0020*/  S2R R8, SR_TID.X ;  /* 0x0000000000087919 */ /* 0x000e620000002100 */
[----:B------:R-:W-:Y:S01]  /*0030*/  ELECT P0, URZ, PT ;  /* 0x00000000003f782f */ /* 0x000fe20003800000 */
[----:B------:R-:W-:Y:S01]  /*0040*/  BSSY B0, `(.L_x_116) ;  /* 0x0000014000007945 */ /* 0x000fe20003800000 */
[----:B-1----:R-:W-:-:S05]  /*0050*/  SHF.R.U32.HI R0, RZ, 0x5, R8 ;  /* 0x00000005ff007819 */ /* 0x002fca0000011608 */
[----:B------:R-:W1:Y:S02]  /*0060*/  SHFL.IDX PT, R2, R0, RZ, 0x1f ;  /* 0x00001fff00027589 */ /* 0x000e6400000e0000 */
[----:B-1----:R-:W-:Y:S02]  /*0070*/  ISETP.EQ.AND P0, PT, R2, RZ, P0 ;  /* 0x000000ff0200720c */ /* 0x002fe40000702270 */
[----:B------:R-:W-:-:S11]  /*0080*/  SHF.R.U32.HI R2, RZ, 0x7, R8 ;  /* 0x00000007ff027819 */ /* 0x000fd60000011608 */
        /* <DEDUP_REMOVED lines=15> */
.L_x_117:
[----:B------:R-:W-:Y:S05]  /*0180*/  BSYNC B0 ;  /* 0x0000000000007941 */ /* 0x000fea0003800000 */
.L_x_116:
[----:B------:R-:W-:Y:S01]  /*0190*/  VOTEU.ANY UP0, P0 ;  /* 0x00000000003f7886 */ /* 0x000fe20000000100 */
[----:B------:R-:W1:Y:S01]  /*01a0*/  SHFL.IDX PT, R2, R2, RZ, 0x1f ;  /* 0x00001fff02027589 */ /* 0x000e6200000e0000 */
[----:B------:R-:W-:Y:S01]  /*01b0*/  UMOV UR4, 0x1 ;  /* 0x0000000100047882 */ /* 0x000fe20000000000 */
[----:B------:R-:W-:Y:S01]  /*01c0*/  UMOV UR7, 0x2 ;  /* 0x0000000200077882 */ /* 0x000fe20000000000 */
[----:B------:R-:W-:Y:S01]  /*01d0*/  VOTEU.ANY UP1, P0 ;  /* 0x00000000003f7886 */ /* 0x000fe20000020100 */
[----:B------:R-:W2:Y:S01]  /*01e0*/  @UP0 S2UR UR8, SR_CgaCtaId ;  /* 0x00000000000809c3 */ /* 0x000ea20000008800 */
[----:B------:R-:W3:Y:S01]  /*01f0*/  SHFL.IDX PT, R3, R0, RZ, 0x1f ;  /* 0x00001fff00037589 */ /* 0x000ee200000e0000 */
[----:B------:R-:W-:Y:S01]  /*0200*/  @UP0 UMOV UR6, 0x400 ;  /* 0x0000040000060882 */ /* 0x000fe20000000000 */
[----:B------:R-:W-:-:S04]  /*0210*/  @UP0 UIADD3 UR4, -UR4, 0x100000, URZ ;  /* 0x0010000004040890 */ /* 0x000fc8000fffe13f */
[----:B------:R-:W-:Y:S02]  /*0220*/  @UP0 USHF.L.U32 UR5, UR4, 0xb, URZ ;  /* 0x0000000b04050899 */ /* 0x000fe4000800063f */
[----:B------:R-:W-:Y:S01]  /*0230*/  @UP0 USHF.L.U32 UR4, UR4, 0x1, URZ ;  /* 0x0000000104040899 */ /* 0x000fe2000800063f */
[----:B------:R-:W-:Y:S01]  /*0240*/  VOTEU.ANY UP2, P0 ;  /* 0x00000000003f7886 */ /* 0x000fe20000040100 */
[----:B-1----:R-:W-:Y:S01]  /*0250*/  R2UR UR9, R2 ;  /* 0x00000000020972ca */ /* 0x002fe200000e0000 */
[----:B--2---:R-:W-:Y:S01]  /*0260*/  @UP0 ULEA UR8, UR8, UR6, 0x18 ;  /* 0x0000000608080291 */ /* 0x004fe2000f8ec03f */
[----:B---3--:R-:W-:Y:S01]  /*0270*/  ISETP.NE.AND P1, PT, R3, RZ, PT ;  /* 0x000000ff0300720c */ /* 0x008fe20003f25270 */
[----:B------:R-:W-:-:S04]  /*0280*/  @UP0 UIADD3 UR6, -UR7, 0x100000, URZ ;  /* 0x0010000007060890 */ /* 0x000fc8000fffe13f */
[----:B------:R-:W-:Y:S02]  /*0290*/  @UP0 USHF.L.U32 UR7, UR6, 0xb, URZ ;  /* 0x0000000b06070899 */ /* 0x000fe4000800063f */
[----:B------:R-:W-:-:S04]  /*02a0*/  @UP0 USHF.L.U32 UR6, UR6, 0x1, URZ ;  /* 0x0000000106060899 */ /* 0x000fc8000800063f */
[----:B------:R-:W-:Y:S01]  /*02b0*/  UISETP.NE.AND UP0, UPT, UR9, URZ, UPT ;  /* 0x0000003f0900728c */ /* 0x000fe2000bf05270 */
[----:B------:R-:W1:Y:S02]  /*02c0*/  FENCE.VIEW.ASYNC.S ;  /* 0x00000000000073c6 */ /* 0x000e640000000000 */
[----:B-1----:R1:W2:Y:S05]  /*02d0*/  @UP1 SYNCS.EXCH.64 URZ, [UR8+0x34800], UR4 ;  /* 0x03480004083f15b2 */ /* 0x0022aa0008000100 */
[----:B------:R1:W3:Y:S01]  /*02e0*/  @UP2 SYNCS.EXCH.64 URZ, [UR8+0x34820], UR6 ;  /* 0x03482006083f25b2 */ /* 0x0002e20008000100 */
[----:B------:R-:W-:Y:S05]  /*02f0*/  @P1 BRA `(.L_x_118) ;  /* 0x0000000000481947 */ /* 0x000fea0003800000 */
[----:B-1----:R-:W1:Y:S01]  /*0300*/  S2UR UR5, SR_CgaCtaId ;  /* 0x00000000000579c3 */ /* 0x002e620000008800 */
[----:B------:R-:W-:Y:S01]  /*0310*/  UMOV UR4, 0x400 ;  /* 0x0000040000047882 */ /* 0x000fe20000000000 */
[----:B------:R-:W-:Y:S01]  /*0320*/  UMOV UR6, 0x1 ;  /* 0x0000000100067882 */ /* 0x000fe20000000000 */
[----:B------:R-:W-:Y:S01]  /*0330*/  UMOV UR9, 0x4 ;  /* 0x0000000400097882 */ /* 0x000fe20000000000 */
[----:B------:R-:W-:-:S04]  /*0340*/  UIADD3 UR6, -UR6, 0x100000, URZ ;  /* 0x0010000006067890 */ /* 0x000fc8000fffe13f */
[----:B------:R-:W-:Y:S02]  /*0350*/  USHF.L.U32 UR7, UR6, 0xb, URZ ;  /* 0x0000000b06077899 */ /* 0x000fe4000800063f */
[----:B------:R-:W-:Y:S01]  /*0360*/  USHF.L.U32 UR6, UR6, 0x1, URZ ;  /* 0x0000000106067899 */ /* 0x000fe2000800063f */
[----:B------:R-:W-:Y:S01]  /*0370*/  ELECT P0, URZ, PT ;  /* 0x00000000003f782f */ /* 0x000fe20003800000 */
[----:B-1----:R-:W-:Y:S02]  /*0380*/  ULEA UR8, UR5, UR4, 0x18 ;  /* 0x0000000405087291 */ /* 0x002fe4000f8ec03f */
[----:B------:R-:W-:-:S04]  /*0390*/  UIADD3 UR4, -UR9, 0x100000, URZ ;  /* 0x0010000009047890 */ /* 0x000fc8000fffe13f */
[----:B------:R-:W-:Y:S02]  /*03a0*/  USHF.L.U32 UR5, UR4, 0xb, URZ ;  /* 0x0000000b04057899 */ /* 0x000fe4000800063f */
[----:B------:R-:W-:Y:S01]  /*03b0*/  USHF.L.U32 UR4, UR4, 0x1, URZ ;  /* 0x0000000104047899 */ /* 0x000fe2000800063f */
[----:B------:R-:W1:Y:S03]  /*03c0*/  FENCE.VIEW.ASYNC.S ;  /* 0x00000000000073c6 */ /* 0x000e660000000000 */
[----:B-1----:R4:W1:Y:S08]  /*03d0*/  SYNCS.EXCH.64 URZ, [UR8+0x34830], UR6 ;  /* 0x03483006083f75b2 */ /* 0x0028700008000100 */
[----:B------:R4:W1:Y:S01]  /*03e0*/  SYNCS.EXCH.64 URZ, [UR8+0x34840], UR4 ;  /* 0x03484004083f75b2 */ /* 0x0008620008000100 */
[----:B------:R4:W1:Y:S01]  /*03f0*/  SYNCS.EXCH.64 URZ, [UR8+0x34838], UR6 ;  /* 0x03483806083f75b2 */ /* 0x0008620008000100 */
[----:B------:R4:W1:Y:S02]  /*0400*/  SYNCS.EXCH.64 URZ, [UR8+0x34848], UR4 ;  /* 0x03484804083f75b2 */ /* 0x0008640008000100 */
[----:B----4-:R-:W-:Y:S01]  /*0410*/  NOP ;  /* 0x0000000000007918 */ /* 0x010fe20000000000 */
.L_x_118:
[----:B-1----:R-:W1:Y:S01]  /*0420*/  S2UR UR4, SR_CTAID.Y ;  /* 0x00000000000479c3 */ /* 0x002e620000002600 */
[----:B------:R-:W4:Y:S01]  /*0430*/  SHFL.IDX PT, R7, R0, RZ, 0x1f ;  /* 0x00001fff00077589 */ /* 0x000f2200000e0000 */
[----:B------:R-:W-:Y:S01]  /*0440*/  ULDC UR5, c[0x0][0x154] ;  /* 0x0000550000057ab9 */ /* 0x000fe20000000800 */
[----:B------:R-:W-:-:S05]  /*0450*/  NOP ;  /* 0x0000000000007918 */ /* 0x000fca0000000000 */
[----:B------:R-:W5:Y:S08]  /*0460*/  S2UR UR6, SR_CTAID.X ;  /* 0x00000000000679c3 */ /* 0x000f700000002500 */
[----:B------:R-:W2:Y:S01]  /*0470*/  LDC R6, c[0x0][0x148] ;  /* 0x00005200ff067b82 */ /* 0x000ea20000000800 */
[----:B-1----:R-:W-:Y:S02]  /*0480*/  I2FP.F32.U32 R2, UR4 ;  /* 0x0000000400027c45 */ /* 0x002fe40008201000 */
[----:B----4-:R-:W-:-:S03]  /*0490*/  ISETP.NE.AND P0, PT, R7, RZ, PT ;  /* 0x000000ff0700720c */ /* 0x010fc60003f05270 */
[----:B------:R-:W-:Y:S01]  /*04a0*/  FMUL R5, R2, UR5 ;  /* 0x0000000502057c20 */ /* 0x000fe20008400000 */
[----:B------:R-:W-:Y:S02]  /*04b0*/  SHF.R.S32.HI R2, RZ, 0x1f, R8 ;  /* 0x0000001fff027819 */ /* 0x000fe40000011408 */
[----:B-----5:R-:W-:Y:S02]  /*04c0*/  I2FP.F32.U32 R4, UR6 ;  /* 0x0000000600047c45 */ /* 0x020fe40008201000 */
[----:B------:R-:W-:Y:S01]  /*04d0*/  LEA.HI R2, R2, R8, RZ, 0x7 ;  /* 0x0000000802027211 */ /* 0x000fe200078f38ff */
[----:B------:R-:W1:Y:S02]  /*04e0*/  F2I.U32.TRUNC.NTZ R5, R5 ;  /* 0x0000000500057305 */ /* 0x000e64000020f000 */
[----:B-1----:R-:W-:-:S04]  /*04f0*/  IMAD.MOV R11, RZ, RZ, -R5 ;  /* 0x000000ffff0b7224 */ /* 0x002fc800078e0a05 */
[----:B--2---:R-:W-:Y:S01]  /*0500*/  IMAD R11, R6, R11, UR4 ;  /* 0x00000004060b7e24 */ /* 0x004fe2000f8e020b */
[----:B------:R-:W-:Y:S02]  /*0510*/  ULDC UR4, c[0x0][0x150] ;  /* 0x0000540000047ab9 */ /* 0x000fe40000000800 */
[----:B------:R-:W-:Y:S01]  /*0520*/  FMUL R9, R4, UR4 ;  /* 0x0000000404097c20 */ /* 0x000fe20008400000 */
[----:B------:R-:W-:Y:S06]  /*0530*/  @P0 BRA `(.L_x_119) ;  /* 0x0000000000480947 */ /* 0x000fec0003800000 */
[----:B------:R-:W1:Y:S01]  /*0540*/  S2UR UR5, SR_CgaCtaId ;  /* 0x00000000000579c3 */ /* 0x000e620000008800 */
[----:B------:R-:W-:Y:S01]  /*0550*/  UMOV UR4, 0x400 ;  /* 0x0000040000047882 */ /* 0x000fe20000000000 */
[----:B------:R-:W-:Y:S01]  /*0560*/  UMOV UR6, 0x1 ;  /* 0x0000000100067882 */ /* 0x000fe20000000000 */
[----:B------:R-:W-:Y:S01]  /*0570*/  UMOV UR7, 0x4 ;  /* 0x0000000400077882 */ /* 0x000fe20000000000 */
[----:B------:R-:W-:Y:S01]  /*0580*/  ELECT P0, URZ, PT ;  /* 0x00000000003f782f */ /* 0x000fe20003800000 */
[----:B-1----:R-:W-:Y:S02]  /*0590*/  ULEA UR8, UR5, UR4, 0x18 ;  /* 0x0000000405087291 */ /* 0x002fe4000f8ec03f */
[----:B------:R-:W-:-:S04]  /*05a0*/  UIADD3 UR4, -UR6, 0x100000, URZ ;  /* 0x0010000006047890 */ /* 0x000fc8000fffe13f */
[----:B------:R-:W-:Y:S02]  /*05b0*/  USHF.L.U32 UR5, UR4, 0xb, URZ ;  /* 0x0000000b04057899 */ /* 0x000fe4000800063f */
[----:B------:R-:W-:Y:S02]  /*05c0*/  USHF.L.U32 UR4, UR4, 0x1, URZ ;  /* 0x0000000104047899 */ /* 0x000fe4000800063f */
[----:B------:R-:W-:-:S04]  /*05d0*/  UIADD3 UR6, -UR7, 0x100000, URZ ;  /* 0x0010000007067890 */ /* 0x000fc8000fffe13f */
[----:B------:R-:W-:Y:S02]  /*05e0*/  USHF.L.U32 UR7, UR6, 0xb, URZ ;  /* 0x0000000b06077899 */ /* 0x000fe4000800063f */
[----:B------:R-:W-:Y:S01]  /*05f0*/  USHF.L.U32 UR6, UR6, 0x1, URZ ;  /* 0x0000000106067899 */ /* 0x000fe2000800063f */
[----:B------:R-:W1:Y:S03]  /*0600*/  FENCE.VIEW.ASYNC.S ;  /* 0x00000000000073c6 */ /* 0x000e660000000000 */
[----:B-1----:R1:W2:Y:S08]  /*0610*/  SYNCS.EXCH.64 URZ, [UR8+0x34850], UR4 ;  /* 0x03485004083f75b2 */ /* 0x0022b00008000100 */
[----:B------:R1:W4:Y:S01]  /*0620*/  SYNCS.EXCH.64 URZ, [UR8+0x34860], UR6 ;  /* 0x03486006083f75b2 */ /* 0x0003220008000100 */
[----:B------:R1:W1:Y:S01]  /*0630*/  SYNCS.EXCH.64 URZ, [UR8+0x34858], UR4 ;  /* 0x03485804083f75b2 */ /* 0x0002620008000100 */
[----:B------:R1:W1:Y:S01]  /*0640*/  SYNCS.EXCH.64 URZ, [UR8+0x34868], UR6 ;  /* 0x03486806083f75b2 */ /* 0x0002620008000100 */
[----:B------:R-:W-:Y:S01]  /*0650*/  NOP ;  /* 0x0000000000007918 */ /* 0x000fe20000000000 */
.L_x_119:
[----:B------:R-:W5:Y:S01]  /*0660*/  SHFL.IDX PT, R6, R0, RZ, 0x1f ;  /* 0x00001fff00067589 */ /* 0x000f6200000e0000 */
[----:B------:R-:W-:Y:S01]  /*0670*/  LOP3.LUT R2, R2, 0xffffff80, RZ, 0xc0, !PT ;  /* 0xffffff8002027812 */ /* 0x000fe200078ec0ff */
[----:B------:R-:W1:Y:S01]  /*0680*/  LDC R10, c[0x0][0x144] ;  /* 0x00005100ff0a7b82 */ /* 0x000e620000000800 */
[----:B------:R-:W1:Y:S01]  /*0690*/  F2I.U32.TRUNC.NTZ R9, R9 ;  /* 0x0000000900097305 */ /* 0x000e62000020f000 */
[----:B------:R-:W-:Y:S02]  /*06a0*/  NOP ;  /* 0x0000000000007918 */ /* 0x000fe40000000000 */
[----:B------:R-:W-:Y:S01]  /*06b0*/  IMAD.IADD R2, R8, 0x1, -R2 ;  /* 0x0000000108027824 */ /* 0x000fe200078e0a02 */
[----:B------:R-:W-:-:S04]  /*06c0*/  SHF.R.S32.HI R8, RZ, 0x1f, R7 ;  /* 0x0000001fff087819 */ /* 0x000fc80000011407 */
[----:B------:R-:W-:-:S04]  /*06d0*/  SHF.R.S32.HI R5, RZ, 0x1f, R2 ;  /* 0x0000001fff057819 */ /* 0x000fc80000011402 */
[----:B------:R-:W-:-:S04]  /*06e0*/  LEA.HI R5, R5, R2, RZ, 0x3 ;  /* 0x0000000205057211 */ /* 0x000fc800078f18ff */
[--C-:B------:R-:W-:Y:S02]  /*06f0*/  SHF.R.S32.HI R4, RZ, 0x3, R5.reuse ;  /* 0x00000003ff047819 */ /* 0x100fe40000011405 */
[----:B------:R-:W-:Y:S02]  /*0700*/  SHF.R.S32.HI R5, RZ, 0x1f, R5 ;  /* 0x0000001fff057819 */ /* 0x000fe40000011405 */
[----:B-----5:R-:W-:Y:S02]  /*0710*/  ISETP.NE.AND P0, PT, R6, RZ, PT ;  /* 0x000000ff0600720c */ /* 0x020fe40003f05270 */
[----:B------:R-:W-:Y:S02]  /*0720*/  LEA.HI R5, R5, R4, RZ, 0x2 ;  /* 0x0000000405057211 */ /* 0x000fe400078f10ff */
[----:B------:R-:W-:Y:S02]  /*0730*/  SHF.R.S32.HI R6, RZ, 0x1f, R3 ;  /* 0x0000001fff067819 */ /* 0x000fe40000011403 */
[----:B------:R-:W-:-:S02]  /*0740*/  LOP3.LUT R5, R5, 0xfffffffc, RZ, 0xc0, !PT ;  /* 0xfffffffc05057812 */ /* 0x000fc400078ec0ff */
[----:B------:R-:W-:-:S05]  /*0750*/  LEA.HI R6, R6, R3, RZ, 0x2 ;  /* 0x0000000306067211 */ /* 0x000fca00078f10ff */
[----:B------:R-:W-:Y:S05]  /*0760*/  @P0 BRA `(.L_x_120) ;  /* 0x0000000000480947 */ /* 0x000fea0003800000 */
[----:B-1----:R-:W1:Y:S01]  /*0770*/  S2UR UR5, SR_CgaCtaId ;  /* 0x00000000000579c3 */ /* 0x002e620000008800 */
        /* <DEDUP_REMOVED lines=12> */
[----:B-1----:R1:W1:Y:S08]  /*0840*/  SYNCS.EXCH.64 URZ, [UR8+0x34870], UR4 ;  /* 0x03487004083f75b2 */ /* 0x0022700008000100 */
[----:B------:R1:W1:Y:S01]  /*0850*/  SYNCS.EXCH.64 URZ, [UR8+0x34880], UR6 ;  /* 0x03488006083f75b2 */ /* 0x0002620008000100 */
[----:B------:R1:W1:Y:S01]  /*0860*/  SYNCS.EXCH.64 URZ, [UR8+0x34878], UR4 ;  /* 0x03487804083f75b2 */ /* 0x0002620008000100 */
[----:B------:R1:W1:Y:S01]  /*0870*/  SYNCS.EXCH.64 URZ, [UR8+0x34888], UR6 ;  /* 0x03488806083f75b2 */ /* 0x0002620008000100 */
[----:B------:R-:W-:Y:S01]  /*0880*/  NOP ;  /* 0x0000000000007918 */ /* 0x000fe20000000000 */
.L_x_120:
[----:B------:R-:W5:Y:S01]  /*0890*/  SHFL.IDX PT, R12, R0, RZ, 0x1f ;  /* 0x00001fff000c7589 */ /* 0x000f6200000e0000 */
[----:B-1----:R-:W1:Y:S01]  /*08a0*/  S2UR UR4, SR_CTAID.X ;  /* 0x00000000000479c3 */ /* 0x002e620000002500 */
[----:B------:R-:W-:Y:S01]  /*08b0*/  LOP3.LUT R6, R6, 0x3ffffffc, RZ, 0xc0, !PT ;  /* 0x3ffffffc06067812 */ /* 0x000fe200078ec0ff */
[----:B------:R-:W-:Y:S01]  /*08c0*/  IMAD.IADD R5, R4, 0x1, -R5 ;  /* 0x0000000104057824 */ /* 0x000fe200078e0a05 */
[----:B------:R-:W-:Y:S01]  /*08d0*/  LEA.HI R8, R8, R7, RZ, 0x2 ;  /* 0x0000000708087211 */ /* 0x000fe200078f10ff */
[----:B------:R-:W-:Y:S01]  /*08e0*/  IMAD.MOV R9, RZ, RZ, -R9 ;  /* 0x000000ffff097224 */ /* 0x000fe200078e0a09 */
[----:B------:R-:W-:Y:S01]  /*08f0*/  NOP ;  /* 0x0000000000007918 */ /* 0x000fe20000000000 */
[----:B------:R-:W-:Y:S01]  /*0900*/  IMAD.IADD R6, R3, 0x1, -R6 ;  /* 0x0000000103067824 */ /* 0x000fe200078e0a06 */
[----:B------:R-:W-:-:S03]  /*0910*/  LOP3.LUT R8, R8, 0x3ffffffc, RZ, 0xc0, !PT ;  /* 0x3ffffffc08087812 */ /* 0x000fc600078ec0ff */
[--C-:B------:R-:W-:Y:S02]  /*0920*/  IMAD R6, R6, 0x4, R5.reuse ;  /* 0x0000000406067824 */ /* 0x100fe400078e0205 */
[----:B------:R-:W-:Y:S02]  /*0930*/  IMAD.IADD R8, R7, 0x1, -R8 ;  /* 0x0000000107087824 */ /* 0x000fe400078e0a08 */
[----:B------:R-:W2:Y:S01]  /*0940*/  LDC R7, c[0x0][0x140] ;  /* 0x00005000ff077b82 */ /* 0x000ea20000000800 */
[----:B------:R-:W-:Y:S01]  /*0950*/  LEA.HI R3, R6, R6, RZ, 0x1 ;  /* 0x0000000606037211 */ /* 0x000fe200078f08ff */
[----:B------:R-:W-:-:S03]  /*0960*/  IMAD R8, R8, 0x4, R5 ;  /* 0x0000000408087824 */ /* 0x000fc600078e0205 */
[----:B------:R-:W-:Y:S02]  /*0970*/  LOP3.LUT R3, R3, 0xfffffffe, RZ, 0xc0, !PT ;  /* 0xfffffffe03037812 */ /* 0x000fe400078ec0ff */
[----:B------:R-:W-:Y:S02]  /*0980*/  LEA.HI R4, R8, R8, RZ, 0x1 ;  /* 0x0000000808047211 */ /* 0x000fe400078f08ff */
[----:B-----5:R-:W-:Y:S01]  /*0990*/  ISETP.NE.AND P0, PT, R12, RZ, PT ;  /* 0x000000ff0c00720c */ /* 0x020fe20003f05270 */
[----:B-1----:R-:W-:Y:S02]  /*09a0*/  IMAD R10, R10, R9, UR4 ;  /* 0x000000040a0a7e24 */ /* 0x002fe4000f8e0209 */
[----:B------:R-:W-:-:S05]  /*09b0*/  IMAD.IADD R3, R6, 0x1, -R3 ;  /* 0x0000000106037824 */ /* 0x000fca00078e0a03 */
[----:B------:R-:W-:Y:S02]  /*09c0*/  ISETP.NE.AND P6, PT, R3, R10, PT ;  /* 0x0000000a0300720c */ /* 0x000fe40003fc5270 */
[----:B------:R-:W-:-:S05]  /*09d0*/  LOP3.LUT R3, R4, 0xfffffffe, RZ, 0xc0, !PT ;  /* 0xfffffffe04037812 */ /* 0x000fca00078ec0ff */
[----:B------:R-:W-:Y:S01]  /*09e0*/  IMAD.IADD R3, R8, 0x1, -R3 ;  /* 0x0000000108037824 */ /* 0x000fe200078e0a03 */
        /* <DEDUP_REMOVED lines=19> */
.L_x_121:
[----:B------:R-:W5:Y:S01]  /*0b20*/  SHFL.IDX PT, R5, R0, RZ, 0x1f ;  /* 0x00001fff00057589 */ /* 0x000f6200000e0000 */
[----:B------:R-:W-:Y:S01]  /*0b30*/  IMAD.SHL.U32 R23, R6, 0x4, RZ ;  /* 0x0000000406177824 */ /* 0x000fe200078e00ff */
[----:B------:R-:W-:Y:S01]  /*0b40*/  ISETP.NE.AND P4, PT, R3, R10, PT ;  /* 0x0000000a0300720c */ /* 0x000fe20003f85270 */
[----:B------:R-:W-:Y:S01]  /*0b50*/  IMAD.SHL.U32 R3, R8, 0x4, RZ ;  /* 0x0000000408037824 */ /* 0x000fe200078e00ff */
[----:B------:R-:W-:Y:S01]  /*0b60*/  LOP3.LUT P0, RZ, R2, 0x7, RZ, 0xc0, !PT ;  /* 0x0000000702ff7812 */ /* 0x000fe2000780c0ff */
[----:B------:R-:W-:Y:S01]  /*0b70*/  IMAD.MOV.U32 R19, RZ, RZ, 0x1 ;  /* 0x00000001ff137424 */ /* 0x000fe200078e00ff */
[----:B------:R-:W-:Y:S01]  /*0b80*/  LOP3.LUT R23, R6, 0xc, R23, 0x78, !PT ;  /* 0x0000000c06177812 */ /* 0x000fe200078e7817 */
[----:B------:R-:W-:Y:S01]  /*0b90*/  IMAD.MOV.U32 R18, RZ, RZ, 0x1 ;  /* 0x00000001ff127424 */ /* 0x000fe200078e00ff */
[----:B------:R-:W-:Y:S01]  /*0ba0*/  LOP3.LUT R22, R8, 0xc, R3, 0x78, !PT ;  /* 0x0000000c08167812 */ /* 0x000fe200078e7803 */
[----:B------:R-:W-:Y:S01]  /*0bb0*/  NOP ;  /* 0x0000000000007918 */ /* 0x000fe20000000000 */
[----:B------:R-:W-:-:S02]  /*0bc0*/  ISETP.LT.U32.AND P2, PT, R23, 0x2, !P0 ;  /* 0x000000021700780c */ /* 0x000fc40004741070 */
[----:B------:R-:W-:Y:S02]  /*0bd0*/  @P6 LEA.HI R3, R23, R23, RZ, 0x1 ;  /* 0x0000001717036211 */ /* 0x000fe400078f08ff */
[----:B------:R-:W-:Y:S02]  /*0be0*/  SEL R2, RZ, 0x1, !P2 ;  /* 0x00000001ff027807 */ /* 0x000fe40005000000 */
[----:B------:R-:W-:Y:S02]  /*0bf0*/  @P4 LEA.HI R4, R22, R22, RZ, 0x1 ;  /* 0x0000001616044211 */ /* 0x000fe400078f08ff */
[----:B------:R-:W-:Y:S02]  /*0c00*/  @P6 SHF.R.S32.HI R3, RZ, 0x1, R3 ;  /* 0x00000001ff036819 */ /* 0x000fe40000011403 */
[----:B------:R-:W-:Y:S02]  /*0c10*/  @P4 SHF.R.S32.HI R4, RZ, 0x1, R4 ;  /* 0x00000001ff044819 */ /* 0x000fe40000011404 */
[----:B------:R-:W-:-:S02]  /*0c20*/  @P6 ISETP.NE.AND P5, PT, R3, R11, PT ;  /* 0x0000000b0300620c */ /* 0x000fc40003fa5270 */
[----:B-----5:R-:W-:Y:S02]  /*0c30*/  ISETP.NE.AND P2, PT, R5, RZ, PT ;  /* 0x000000ff0500720c */ /* 0x020fe40003f45270 */
[----:B------:R-:W-:Y:S02]  /*0c40*/  @P4 ISETP.NE.AND P3, PT, R4, R11, PT ;  /* 0x0000000b0400420c */ /* 0x000fe40003f65270 */
[----:B------:R-:W-:Y:S02]  /*0c50*/  ISETP.LT.U32.AND P0, PT, R22, 0x2, !P0 ;  /* 0x000000021600780c */ /* 0x000fe40004701070 */
[----:B--2---:R-:W-:Y:S02]  /*0c60*/  ISETP.EQ.U32.AND P1, PT, R7, 0x1, PT ;  /* 0x000000010700780c */ /* 0x004fe40003f22070 */
[----:B------:R-:W-:Y:S02]  /*0c70*/  @P6 SEL R19, RZ, 0x1, P5 ;  /* 0x00000001ff136807 */ /* 0x000fe40002800000 */
[----:B------:R-:W-:-:S02]  /*0c80*/  SEL R3, RZ, 0x1, !P0 ;  /* 0x00000001ff037807 */ /* 0x000fc40004000000 */
[----:B------:R-:W-:Y:S01]  /*0c90*/  @P4 SEL R18, RZ, 0x1, P3 ;  /* 0x00000001ff124807 */ /* 0x000fe20001800000 */
[----:B------:R-:W-:Y:S06]  /*0ca0*/  @P2 BRA `(.L_x_122) ;  /* 0x0000000000482947 */ /* 0x000fec0003800000 */
        /* <DEDUP_REMOVED lines=17> */
[----:B--2---:R-:W-:Y:S01]  /*0dc0*/  NOP ;  /* 0x0000000000007918 */ /* 0x004fe20000000000 */
.L_x_122:
[----:B------:R-:W-:Y:S01]  /*0dd0*/  LOP3.LUT R19, R19, R2, RZ, 0xc0, !PT ;  /* 0x0000000213137212 */ /* 0x000fe200078ec0ff */
[----:B------:R-:W-:Y:S01]  /*0de0*/  NOP ;  /* 0x0000000000007918 */ /* 0x000fe20000000000 */
[----:B------:R-:W-:Y:S01]  /*0df0*/  LOP3.LUT R18, R18, R3, RZ, 0xc0, !PT ;  /* 0x0000000312127212 */ /* 0x000fe200078ec0ff */
[----:B------:R-:W-:Y:S06]  /*0e00*/  @!P1 BRA `(.L_x_123) ;  /* 0x0000000000089947 */ /* 0x000fec0003800000 */
[----:B-1-34-:R-:W-:Y:S01]  /*0e10*/  UCGABAR_ARV ;  /* 0x00000000000079c7 */ /* 0x01afe20008000000 */
[----:B------:R-:W-:Y:S05]  /*0e20*/  BRA `(.L_x_124) ;  /* 0x0000000000047947 */ /* 0x000fea0003800000 */
.L_x_123:
[----:B-1-34-:R-:W-:Y:S01]  /*0e30*/  NOP ;  /* 0x0000000000007918 */ /* 0x01afe20000000000 */
.L_x_124:
[----:B------:R-:W-:Y:S05]  /*0e40*/  @!P1 BRA `(.L_x_125) ;  /* 0x00000000000c9947 */ /* 0x000fea0003800000 */
[----:B------:R-:W-:Y:S01]  /*0e50*/  UCGABAR_WAIT ;  /* 0x0000000000007dc7 */ /* 0x000fe20008000000 */
[----:B------:R-:W-:Y:S01]  /*0e60*/  CCTL.IVALL ;  /* 0x00000000ff00798f */ /* 0x000fe20002000000 */
[----:B------:R-:W-:Y:S05]  /*0e70*/  BRA `(.L_x_126) ;  /* 0x0000000000047947 */ /* 0x000fea0003800000 */
.L_x_125:
[----:B------:R-:W-:Y:S06]  /*0e80*/  BAR.SYNC.DEFER_BLOCKING 0x0 ;  /* 0x0000000000007b1d */ /* 0x000fec0000010000 */
.L_x_126:
[----:B------:R-:W-:Y:S01]  /*0e90*/  UMOV UR4, 0x1 ;  /* 0x0000000100047882 */ /* 0x000fe20000000000 */
[----:B------:R-:W-:Y:S01]  /*0ea0*/  PLOP3.LUT P0, PT, PT, PT, UP0, 0x80, 0x0 ;  /* 0x000000000000781c */ /* 0x000fe20003f0f008 */
[----:B------:R-:W-:-:S06]  /*0eb0*/  USEL UR4, UR4, 0x2, !UP0 ;  /* 0x0000000204047887 */ /* 0x000fcc000c000000 */
[----:B------:R-:W-:-:S05]  /*0ec0*/  IMAD.U32 R2, RZ, RZ, UR4 ;  /* 0x00000004ff027e24 */ /* 0x000fca000f8e00ff */
[----:B------:R1:W-:Y:S01]  /*0ed0*/  STL [R1+0x24], R2 ;  /* 0x0000240201007387 */ /* 0x0003e20000100800 */
[----:B------:R-:W-:Y:S05]  /*0ee0*/  @!P0 BRA `(.L_x_127) ;  /* 0x0000006400348947 */ /* 0x000fea0003800000 */
.L_x_128:
[----:B------:R-:W-:-:S08]  /*0ef0*/  NOP ;  /* 0x0000000000007918 */ /* 0x000fd00000000000 */
[----:B------:R-:W2:Y:S02]  /*0f00*/  USETMAXREG.TRY_ALLOC.CTAPOOL UP0, 0xf0 ;  /* 0x000000f0000079c8 */ /* 0x000ea40008000600 */
[----:B--2---:R-:W-:-:S13]  /*0f10*/  PLOP3.LUT P0, PT, PT, PT, UP0, 0x80, 0x0 ;  /* 0x000000000000781c */ /* 0x004fda0003f0f008 */
[----:B------:R-:W-:Y:S05]  /*0f20*/  @!P0 BRA `(.L_x_128) ;  /* 0xfffffffc00f08947 */ /* 0x000fea000383ffff */
[----:B------:R-:W2:Y:S08]  /*0f30*/  S2UR UR7, SR_CTAID.X ;  /* 0x00000000000779c3 */ /* 0x000eb00000002500 */
[----:B------:R-:W-:Y:S08]  /*0f40*/  BAR.ARV 0x8, 0x120 ;  /* 0x0204800000007b1d */ /* 0x000ff00000002000 */
[----:B------:R-:W2:Y:S02]  /*0f50*/  LDC R0, c[0x0][0xda4] ;  /* 0x00036900ff007b82 */ /* 0x000ea40000000800 */
[----:B--2---:R-:W-:-:S13]  /*0f60*/  ISETP.LE.AND P0, PT, R0, UR7, PT ;  /* 0x0000000700007c0c */ /* 0x004fda000bf03270 */
[----:B------:R-:W-:Y:S05]  /*0f70*/  @P0 EXIT ;  /* 0x000000000000094d */ /* 0x000fea0003800000 */
[----:B------:R-:W2:Y:S01]  /*0f80*/  LDL R3, [R1+0x24] ;  /* 0x0000240001037983 */ /* 0x000ea20000100800 */
[----:B------:R-:W3:Y:S01]  /*0f90*/  S2UR UR4, SR_CgaCtaId ;  /* 0x00000000000479c3 */ /* 0x000ee20000008800 */
[----:B------:R-:W-:Y:S01]  /*0fa0*/  UMOV UR60, 0x400 ;  /* 0x00000400003c7882 */ /* 0x000fe20000000000 */
[----:B------:R-:W-:Y:S01]  /*0fb0*/  IMAD.U32 R184, RZ, RZ, UR7 ;  /* 0x00000007ffb87e24 */ /* 0x000fe2000f8e00ff */
[----:B-1----:R-:W1:Y:S01]  /*0fc0*/  S2R R2, SR_TID.X ;  /* 0x0000000000027919 */ /* 0x002e620000002100 */
[----:B------:R-:W-:Y:S01]  /*0fd0*/  IMAD.MOV.U32 R185, RZ, RZ, RZ ;  /* 0x000000ffffb97224 */ /* 0x000fe200078e00ff */
[----:B------:R-:W-:Y:S01]  /*0fe0*/  UMOV UR39, URZ ;  /* 0x0000003f00277c82 */ /* 0x000fe20008000000 */
[----:B------:R-:W-:Y:S02]  /*0ff0*/  UMOV UR38, URZ ;  /* 0x0000003f00267c82 */ /* 0x000fe40008000000 */
[----:B------:R-:W4:Y:S01]  /*1000*/  S2UR UR6, SR_SWINHI ;  /* 0x00000000000679c3 */ /* 0x000f220000002f00 */
[----:B---3--:R-:W-:-:S07]  /*1010*/  ULEA UR60, UR4, UR60, 0x18 ;  /* 0x0000003c043c7291 */ /* 0x008fce000f8ec03f */
[----:B------:R-:W-:Y:S01]  /*1020*/  UMOV UR4, UR60 ;  /* 0x0000003c00047c82 */ /* 0x000fe20008000000 */
[----:B----4-:R-:W-:Y:S01]  /*1030*/  UMOV UR5, UR6 ;  /* 0x0000000600057c82 */ /* 0x010fe20008000000 */
[----:B------:R-:W-:Y:S02]  /*1040*/  IMAD.U32 R16, RZ, RZ, UR4 ;  /* 0x00000004ff107e24 */ /* 0x000fe4000f8e00ff */
[----:B-1----:R-:W-:Y:S02]  /*1050*/  VIADD R0, R2, 0xffffff80 ;  /* 0xffffff8002007836 */ /* 0x002fe40000000000 */
[----:B------:R-:W-:Y:S01]  /*1060*/  IMAD.U32 R17, RZ, RZ, UR5 ;  /* 0x00000005ff117e24 */ /* 0x000fe2000f8e00ff */
[----:B--2---:R-:W-:Y:S02]  /*1070*/  R2UR UR8, R3 ;  /* 0x00000000030872ca */ /* 0x004fe400000e0000 */
[----:B------:R-:W-:-:S04]  /*1080*/  SHF.R.S32.HI R3, RZ, 0x1f, R0 ;  /* 0x0000001fff037819 */ /* 0x000fc80000011400 */
[CC--:B------:R-:W-:Y:S02]  /*1090*/  LEA.HI R5, R3.reuse, R0.reuse, RZ, 0x7 ;  /* 0x0000000003057211 */ /* 0x0c0fe400078f38ff */
[-C--:B------:R-:W-:Y:S02]  /*10a0*/  LEA.HI R4, R3, R0.reuse, RZ, 0x4 ;  /* 0x0000000003047211 */ /* 0x080fe400078f20ff */
[----:B------:R-:W-:Y:S02]  /*10b0*/  LOP3.LUT R7, R5, 0xffffff80, RZ, 0xc0, !PT ;  /* 0xffffff8005077812 */ /* 0x000fe400078ec0ff */
[----:B------:R-:W-:Y:S01]  /*10c0*/  SHF.R.S32.HI R9, RZ, 0x4, R4 ;  /* 0x00000004ff097819 */ /* 0x000fe20000011404 */
[----:B------:R-:W-:Y:S01]  /*10d0*/  ULOP3.LUT UR4, UR8, 0x1, URZ, 0xfc, !UPT ;  /* 0x0000000108047892 */ /* 0x000fe2000f8efc3f */
[----:B------:R-:W-:Y:S01]  /*10e0*/  LEA.HI R189, R3, R0, RZ, 0x5 ;  /* 0x0000000003bd7211 */ /* 0x000fe200078f28ff */
[----:B------:R-:W-:Y:S01]  /*10f0*/  IMAD.IADD R186, R0, 0x1, -R7 ;  /* 0x0000000100ba7824 */ /* 0x000fe200078e0a07 */
[----:B------:R-:W-:-:S02]  /*1100*/  LEA.HI R6, R4, R9, RZ, 0x1 ;  /* 0x0000000904067211 */ /* 0x000fc400078f08ff */
[----:B------:R-:W-:Y:S01]  /*1110*/  LOP3.LUT R3, R4, 0x3fffff0, RZ, 0xc0, !PT ;  /* 0x03fffff004037812 */ /* 0x000fe200078ec0ff */
[----:B------:R-:W-:Y:S01]  /*1120*/  IMAD.U32 R192, RZ, RZ, UR4 ;  /* 0x00000004ffc07e24 */ /* 0x000fe2000f8e00ff */
[----:B------:R-:W-:Y:S02]  /*1130*/  SHF.R.S32.HI R7, RZ, 0x1f, R186 ;  /* 0x0000001fff077819 */ /* 0x000fe400000114ba */
[----:B------:R-:W-:Y:S01]  /*1140*/  LOP3.LUT R6, R6, 0x1ffffffe, RZ, 0xc0, !PT ;  /* 0x1ffffffe06067812 */ /* 0x000fe200078ec0ff */
[----:B------:R-:W-:Y:S01]  /*1150*/  IMAD.IADD R0, R0, 0x1, -R3 ;  /* 0x0000000100007824 */ /* 0x000fe200078e0a03 */
[----:B------:R-:W-:Y:S02]  /*1160*/  LEA.HI R2, R7, R186, RZ, 0x2 ;  /* 0x000000ba07027211 */ /* 0x000fe400078f10ff */
[----:B------:R-:W-:Y:S01]  /*1170*/  SHF.R.S32.HI R189, RZ, 0x5, R189 ;  /* 0x00000005ffbd7819 */ /* 0x000fe200000114bd */
[----:B------:R-:W-:Y:S01]  /*1180*/  IMAD.IADD R6, R9, 0x1, -R6 ;  /* 0x0000000109067824 */ /* 0x000fe200078e0a06 */
[----:B------:R-:W-:-:S02]  /*1190*/  SHF.R.S32.HI R4, RZ, 0x2, R2 ;  /* 0x00000002ff047819 */ /* 0x000fc40000011402 */
[----:B------:R-:W-:Y:S01]  /*11a0*/  SHF.R.S32.HI R11, RZ, 0x1f, R2 ;  /* 0x0000001fff0b7819 */ /* 0x000fe20000011402 */
[----:B------:R-:W-:Y:S01]  /*11b0*/  IMAD R3, R189, 0x10, R0 ;  /* 0x00000010bd037824 */ /* 0x000fe200078e0200 */
[----:B------:R-:W-:Y:S02]  /*11c0*/  SHF.R.S32.HI R188, RZ, 0x7, R5 ;  /* 0x00000007ffbc7819 */ /* 0x000fe40000011405 */
[----:B------:R-:W-:Y:S01]  /*11d0*/  LEA.HI R11, R11, R4, RZ, 0x3 ;  /* 0x000000040b0b7211 */ /* 0x000fe200078f18ff */
[----:B------:R-:W-:Y:S01]  /*11e0*/  IMAD R6, R3, 0x8, R6 ;  /* 0x0000000803067824 */ /* 0x000fe200078e0206 */
[----:B------:R-:W-:Y:S02]  /*11f0*/  LEA.HI R5, R5, R188, RZ, 0x1 ;  /* 0x000000bc05057211 */ /* 0x000fe400078f08ff */
[----:B------:R-:W-:Y:S02]  /*1200*/  LOP3.LUT R11, R11, 0xfffffff8, RZ, 0xc0, !PT ;  /* 0xfffffff80b0b7812 */ /* 0x000fe400078ec0ff */
[----:B------:R-:W-:-:S02]  /*1210*/  LEA.HI R7, R7, R186, RZ, 0x5 ;  /* 0x000000ba07077211 */ /* 0x000fc400078f28ff */
[----:B------:R-:W-:Y:S01]  /*1220*/  LOP3.LUT R3, R2, 0x7ffffffc, RZ, 0xc0, !PT ;  /* 0x7ffffffc02037812 */ /* 0x000fe200078ec0ff */
[----:B------:R-:W-:Y:S01]  /*1230*/  IMAD.IADD R11, R4, 0x1, -R11 ;  /* 0x00000001040b7824 */ /* 0x000fe200078e0a0b */
[----:B------:R-:W-:Y:S01]  /*1240*/  LOP3.LUT R5, R5, 0x3fffffe, RZ, 0xc0, !PT ;  /* 0x03fffffe05057812 */ /* 0x000fe200078ec0ff */
[----:B------:R-:W-:Y:S01]  /*1250*/  IMAD.MOV.U32 R4, RZ, RZ, -0x2 ;  /* 0xfffffffeff047424 */ /* 0x000fe200078e00ff */
[----:B------:R-:W-:Y:S01]  /*1260*/  SHF.R.S32.HI R0, RZ, 0x5, R7 ;  /* 0x00000005ff007819 */ /* 0x000fe20000011407 */
[----:B------:R-:W-:Y:S02]  /*1270*/  IMAD.IADD R3, R186, 0x1, -R3 ;  /* 0x00000001ba037824 */ /* 0x000fe400078e0a03 */
[----:B------:R-:W-:Y:S02]  /*1280*/  IMAD.SHL.U32 R7, R6, 0x8, RZ ;  /* 0x0000000806077824 */ /* 0x000fe400078e00ff */
[----:B------:R-:W-:Y:S02]  /*1290*/  IMAD R0, R0, 0x10, R11 ;  /* 0x0000001000007824 */ /* 0x000fe400078e020b */
[----:B------:R-:W-:-:S02]  /*12a0*/  IMAD.IADD R5, R188, 0x1, -R5 ;  /* 0x00000001bc057824 */ /* 0x000fc400078e0a05 */
[----:B------:R-:W-:Y:S02]  /*12b0*/  IMAD R191, R3, R4, 0x80 ;  /* 0x0000008003bf7424 */ /* 0x000fe400078e0204 */
[----:B------:R-:W-:-:S04]  /*12c0*/  IMAD.WIDE R16, R7, 0x2, R16 ;  /* 0x0000000207107825 */ /* 0x000fc800078e0210 */
[----:B------:R-:W-:-:S07]  /*12d0*/  IMAD R190, R5, 0x40, R0 ;  /* 0x0000004005be7824 */ /* 0x000fce00078e0200 */
.L_x_155:
[----:B------:R-:W1:Y:S01]  /*12e0*/  SHFL.IDX PT, R0, R188, RZ, 0x1f ;  /* 0x00001fffbc007589 */ /* 0x000e6200000e0000 */
        /* <DEDUP_REMOVED lines=43> */
[----:B------:R-:W-:Y:S01]  /*15a0*/  IMAD.U32 R5, RZ, RZ, UR5 ;  /* 0x00000005ff057e24 */ /* 0x000fe2000f8e00ff */
        /* <DEDUP_REMOVED lines=10> */
.L_x_129:
[----:B------:R-:W-:Y:S02]  /*1650*/  LOP3.LUT R0, R185, 0x1, RZ, 0xc0, !PT ;  /* 0x00000001b9007812 */ /* 0x000fe400078ec0ff */
[----:B------:R-:W-:Y:S02]  /*1660*/  R2UR UR4, R192 ;  /* 0x00000000c00472ca */ /* 0x000fe400000e0000 */
[----:B------:R-:W-:-:S04]  /*1670*/  SHF.L.U32 R0, R0, 0x1f, RZ ;  /* 0x0000001f00007819 */ /* 0x000fc800000006ff */
[----:B------:R-:W1:Y:S07]  /*1680*/  SYNCS.PHASECHK.TRANS64.TRYWAIT P1, [UR60+0x34800], R0 ;  /* 0x03480000ff0075a7 */ /* 0x000e6e000802017c */
[----:B------:R-:W-:-:S05]  /*1690*/  IMAD.U32 R2, RZ, RZ, UR4 ;  /* 0x00000004ff027e24 */ /* 0x000fca000f8e00ff */
[----:B------:R-:W-:Y:S01]  /*16a0*/  ISETP.NE.AND P0, PT, R2, 0x3, PT ;  /* 0x000000030200780c */ /* 0x000fe20003f05270 */
[----:B-1----:R-:W-:-:S12]  /*16b0*/  @!P1 BRA `(.L_x_130) ;  /* 0x0000009000689947 */ /* 0x002fd80003800000 */
.L_x_221:
[----:B------:R-:W-:Y:S05]  /*16c0*/  @!P0 BRA `(.L_x_131) ;  /* 0x0000000000048947 */ /* 0x000fea0003800000 */
[----:B------:R-:W-:Y:S01]  /*16d0*/  BPT.TRAP 0x1 ;  /* 0x000000040000795c */ /* 0x000fe20000300000 */
.L_x_131:
[----:B-1----:R-:W-:Y:S02]  /*16e0*/  IMAD.U32 R3, RZ, RZ, UR38 ;  /* 0x00000026ff037e24 */ /* 0x002fe4000f8e00ff */
[----:B------:R-:W-:-:S03]  /*16f0*/  IMAD.U32 R0, RZ, RZ, UR39 ;  /* 0x00000027ff007e24 */ /* 0x000fc6000f8e00ff */
[----:B------:R-:W-:Y:S02]  /*1700*/  LEA R3, R3, UR60, 0x3 ;  /* 0x0000003c03037c11 */ /* 0x000fe4000f8e18ff */
[----:B------:R-:W-:-:S04]  /*1710*/  SHF.L.U32 R0, R0, 0x1f, RZ ;  /* 0x0000001f00007819 */ /* 0x000fc800000006ff */
[----:B------:R1:W2:Y:S01]  /*1720*/  SYNCS.PHASECHK.TRANS64.TRYWAIT P1, [R3+URZ+0x34830], R0 ;  /* 0x03483000030075a7 */ /* 0x0002a2000802017f */
[----:B------:R-:W-:Y:S05]  /*1730*/  @!P0 BRA `(.L_x_132) ;  /* 0x0000000000048947 */ /* 0x000fea0003800000 */
[----:B------:R-:W-:Y:S01]  /*1740*/  BPT.TRAP 0x1 ;  /* 0x000000040000795c */ /* 0x000fe20000300000 */
.L_x_132:
[----:B--2---:R-:W-:Y:S05]  /*1750*/  @P1 BRA `(.L_x_133) ;  /* 0x0000000000081947 */ /* 0x004fea0003800000 */
[----:B------:R-:W2:Y:S02]  /*1760*/  SYNCS.PHASECHK.TRANS64.TRYWAIT P1, [R3+URZ+0x34830], R0 ;  /* 0x03483000030075a7 */ /* 0x000ea4000802017f */
[----:B--2---:R-:W-:Y:S05]  /*1770*/  @!P1 BRA `(.L_x_134) ;  /* 0x0000009000509947 */ /* 0x004fea0003800000 */
.L_x_133:
        /* <DEDUP_REMOVED lines=10> */
[----:B------:R-:W-:Y:S01]  /*1820*/  UMOV UR53, 0x40000040 ;  /* 0x4000004000357882 */ /* 0x000fe20000000000 */
[----:B------:R-:W-:-:S02]  /*1830*/  UMOV UR55, 0x40000040 ;  /* 0x4000004000377882 */ /* 0x000fc40000000000 */
[----:B------:R-:W-:Y:S02]  /*1840*/  ULOP3.LUT UR37, UR4, 0x10000, URZ, 0xfc, !UPT ;  /* 0x0001000004257892 */ /* 0x000fe4000f8efc3f */
[----:B------:R-:W-:Y:S02]  /*1850*/  ULOP3.LUT UR4, UR40, 0x10000, URZ, 0xfc, !UPT ;  /* 0x0001000028047892 */ /* 0x000fe4000f8efc3f */
[----:B------:R-:W-:Y:S02]  /*1860*/  UIMAD UR5, UR38, 0xc00, UR37 ;  /* 0x00000c00260578a4 */ /* 0x000fe4000f8e0225 */
[----:B------:R-:W-:Y:S02]  /*1870*/  UIADD3 UR56, UR4, 0x2, URZ ;  /* 0x0000000204387890 */ /* 0x000fe4000fffe03f */
[----:B------:R-:W-:Y:S01]  /*1880*/  UIADD3 UR58, UR5, 0x2, URZ ;  /* 0x00000002053a7890 */ /* 0x000fe2000fffe03f */
[----:B------:R-:W-:Y:S02]  /*1890*/  UMOV UR8, UR4 ;  /* 0x0000000400087c82 */ /* 0x000fe40008000000 */
[----:B------:R-:W-:Y:S01]  /*18a0*/  UMOV UR10, UR5 ;  /* 0x00000005000a7c82 */ /* 0x000fe20008000000 */
[----:B------:R-:W-:Y:S01]  /*18b0*/  UIADD3 UR52, UR4, 0x4, URZ ;  /* 0x0000000404347890 */ /* 0x000fe2000fffe03f */
[----:B------:R-:W-:Y:S01]  /*18c0*/  HGMMA.64x128x16.F32.BF16 R24, gdesc[UR8], RZ, !UPT, gsb0 ;  /* 0x01e00000081879f0 */ /* 0x000fe2000c0018ff */
[----:B------:R-:W-:Y:S01]  /*18d0*/  UIADD3 UR54, UR5, 0x4, URZ ;  /* 0x0000000405367890 */ /* 0x000fe2000fffe03f */
[----:B------:R-:W-:Y:S01]  /*18e0*/  IMAD.U32 R4, RZ, RZ, UR8 ;  /* 0x00000008ff047e24 */ /* 0x000fe2000f8e00ff */
[----:B------:R-:W-:-:S02]  /*18f0*/  UIADD3 UR8, UR4, 0x6, URZ ;  /* 0x0000000604087890 */ /* 0x000fc4000fffe03f */
[----:B------:R-:W-:Y:S01]  /*1900*/  UIADD3 UR10, UR5, 0x6, URZ ;  /* 0x00000006050a7890 */ /* 0x000fe2000fffe03f */
[----:B------:R-:W-:Y:S01]  /*1910*/  UMOV UR9, 0x40000040 ;  /* 0x4000004000097882 */ /* 0x000fe20000000000 */
[----:B------:R-:W-:Y:S01]  /*1920*/  UMOV UR11, 0x40000040 ;  /* 0x40000040000b7882 */ /* 0x000fe20000000000 */
[----:B------:R-:W-:Y:S02]  /*1930*/  UIADD3 UR12, UR4, 0x400, URZ ;  /* 0x00000400040c7890 */ /* 0x000fe4000fffe03f */
[----:B------:R-:W-:Y:S01]  /*1940*/  UIADD3 UR14, UR5, 0x400, URZ ;  /* 0x00000400050e7890 */ /* 0x000fe2000fffe03f */
[----:B------:R-:W-:Y:S01]  /*1950*/  UMOV UR13, 0x40000040 ;  /* 0x40000040000d7882 */ /* 0x000fe20000000000 */
[----:B------:R-:W-:Y:S01]  /*1960*/  UMOV UR15, 0x40000040 ;  /* 0x40000040000f7882 */ /* 0x000fe20000000000 */
[----:B------:R-:W-:Y:S02]  /*1970*/  UIADD3 UR16, UR4, 0x402, URZ ;  /* 0x0000040204107890 */ /* 0x000fe4000fffe03f */
[----:B------:R-:W-:Y:S01]  /*1980*/  UIADD3 UR18, UR5, 0x402, URZ ;  /* 0x0000040205127890 */ /* 0x000fe2000fffe03f */
[----:B------:R-:W-:Y:S01]  /*1990*/  UMOV UR17, 0x40000040 ;  /* 0x4000004000117882 */ /* 0x000fe20000000000 */
[----:B------:R-:W-:Y:S01]  /*19a0*/  UMOV UR19, 0x40000040 ;  /* 0x4000004000137882 */ /* 0x000fe20000000000 */
        /* <DEDUP_REMOVED lines=24> */
[----:B------:R-:W-:-:S02]  /*1b30*/  WARPGROUP.DEPBAR.LE gsb0, 0x0 ;  /* 0x00008000000079c5 */ /* 0x000fc40000010000 */
        /* <DEDUP_REMOVED lines=35> */
.L_x_135:
[----:B-12---:R-:W-:Y:S01]  /*1d70*/  IMAD.IADD R0, R191, 0x1, R88 ;  /* 0x00000001bf007824 */ /* 0x006fe200078e0258 */
[----:B------:R-:W-:Y:S01]  /*1d80*/  P2R R90, PR, RZ, 0x1 ;  /* 0x00000001ff5a7803 */ /* 0x000fe20000000000 */
[----:B------:R-:W-:Y:S01]  /*1d90*/  ULDC UR4, c[0x0][0x988] ;  /* 0x0002620000047ab9 */ /* 0x000fe20000000800 */
[----:B------:R-:W-:Y:S01]  /*1da0*/  CS2R R150, SRZ ;  /* 0x0000000000967805 */ /* 0x000fe2000001ff00 */
[----:B------:R-:W-:Y:S01]  /*1db0*/  IMAD R6, R193, -0x80, R0 ;  /* 0xffffff80c1067824 */ /* 0x000fe200078e0200 */
[----:B------:R-:W-:Y:S01]  /*1dc0*/  CS2R R148, SRZ ;  /* 0x0000000000947805 */ /* 0x000fe2000001ff00 */
[----:B------:R-:W-:-:S03]  /*1dd0*/  IMAD.U32 R2, RZ, RZ, UR4 ;  /* 0x00000004ff027e24 */ /* 0x000fc6000f8e00ff */
[C---:B------:R-:W-:Y:S02]  /*1de0*/  ISETP.GT.AND P4, PT, R6.reuse, RZ, PT ;  /* 0x000000ff0600720c */ /* 0x040fe40003f84270 */
[C---:B------:R-:W-:Y:S02]  /*1df0*/  ISETP.GT.AND P3, PT, R6.reuse, 0x1, PT ;  /* 0x000000010600780c */ /* 0x040fe40003f64270 */
[----:B------:R-:W-:Y:S02]  /*1e00*/  ISETP.GT.AND P1, PT, R6, 0x8, PT ;  /* 0x000000080600780c */ /* 0x000fe40003f24270 */
[----:B------:R-:W-:Y:S02]  /*1e10*/  FSEL R7, R24, -INF , P4 ;  /* 0xff80000018077808 */ /* 0x000fe40002000000 */
[----:B------:R-:W-:Y:S02]  /*1e20*/  FSEL R8, R25, -INF , P3 ;  /* 0xff80000019087808 */ /* 0x000fe40001800000 */
[----:B------:R-:W-:-:S02]  /*1e30*/  ISETP.GT.AND P2, PT, R6, 0x9, PT ;  /* 0x000000090600780c */ /* 0x000fc40003f44270 */
[----:B------:R-:W-:Y:S02]  /*1e40*/  FSEL R89, R28, -INF , P1 ;  /* 0xff8000001c597808 */ /* 0x000fe40000800000 */
[----:B------:R-:W-:Y:S02]  /*1e50*/  FMNMX.FTZ R0, R7, R8, !PT ;  /* 0x0000000807007209 */ /* 0x000fe40007810000 */
[C---:B------:R-:W-:Y:S02]  /*1e60*/  ISETP.GT.AND P6, PT, R6.reuse, 0x10, PT ;  /* 0x000000100600780c */ /* 0x040fe40003fc4270 */
[----:B------:R-:W-:Y:S02]  /*1e70*/  FSEL R91, R29, -INF , P2 ;  /* 0xff8000001d5b7808 */ /* 0x000fe40001000000 */
[----:B------:R-:W-:Y:S02]  /*1e80*/  FMNMX.FTZ R0, R89, R0, !PT ;  /* 0x0000000059007209 */ /* 0x000fe40007810000 */
        /* <DEDUP_REMOVED lines=20> */
[C---:B------:R-:W-:Y:S02]  /*1fd0*/  ISETP.GT.AND P6, PT, R6.reuse, 0x28, PT ;  /* 0x000000280600780c */ /* 0x040fe40003fc4270 */
        /* <DEDUP_REMOVED lines=50> */
[----:B------:R-:W-:Y:S02]  /*2300*/  ISETP.GT.AND P0, PT, R6, 0x59, PT ;  /* 0x000000590600780c */ /* 0x000fe40003f04270 */
[----:B------:R-:W-:-:S02]  /*2310*/  FSEL R129, R68, -INF , P6 ;  /* 0xff80000044817808 */ /* 0x000fc40003000000 */
[----:B------:R-:W-:Y:S02]  /*2320*/  FMNMX.FTZ R0, R127, R0, !PT ;  /* 0x000000007f007209 */ /* 0x000fe40007810000 */
[----:B------:R-:W-:Y:S02]  /*2330*/  FSEL R59, R59, -INF , P5 ;  /* 0xff8000003b3b7808 */ /* 0x000fe40002800000 */
        /* <DEDUP_REMOVED lines=15> */
[----:B------:R-:W-:-:S02]  /*2430*/  FSEL R63, R63, -INF , P3 ;  /* 0xff8000003f3f7808 */ /* 0x000fc40001800000 */
[----:B------:R-:W-:Y:S02]  /*2440*/  P2R R28, PR, RZ, 0x1 ;  /* 0x00000001ff1c7803 */ /* 0x000fe40000000000 */
[----:B------:R-:W-:Y:S02]  /*2450*/  P2R R26, PR, RZ, 0x2 ;  /* 0x00000002ff1a7803 */ /* 0x000fe40000000000 */
[----:B------:R-:W-:Y:S02]  /*2460*/  FSEL R139, R77, -INF , P2 ;  /* 0xff8000004d8b7808 */ /* 0x000fe40001000000 */
[----:B------:R-:W-:Y:S02]  /*2470*/  P2R R24, PR, RZ, 0x4 ;  /* 0x00000004ff187803 */ /* 0x000fe40000000000 */
[C---:B------:R-:W-:Y:S02]  /*2480*/  ISETP.GT.AND P3, PT, R6.reuse, 0x70, PT ;  /* 0x000000700600780c */ /* 0x040fe40003f64270 */
[----:B------:R-:W-:-:S02]  /*2490*/  ISETP.GT.AND P4, PT, R6, 0x71, PT ;  /* 0x000000710600780c */ /* 0x000fc40003f84270 */
[C---:B------:R-:W-:Y:S02]  /*24a0*/  ISETP.GT.AND P5, PT, R6.reuse, 0x78, PT ;  /* 0x000000780600780c */ /* 0x040fe40003fa4270 */
[C---:B------:R-:W-:Y:S02]  /*24b0*/  ISETP.GT.AND P6, PT, R6.reuse, 0x79, PT ;  /* 0x000000790600780c */ /* 0x040fe40003fc4270 */
[C---:B------:R-:W-:Y:S02]  /*24c0*/  ISETP.GT.AND P2, PT, R6.reuse, 0x58, PT ;  /* 0x000000580600780c */ /* 0x040fe40003f44270 */
[C---:B------:R-:W-:Y:S02]  /*24d0*/  ISETP.GT.AND P1, PT, R6.reuse, 0x59, PT ;  /* 0x000000590600780c */ /* 0x040fe40003f24270 */
[----:B------:R-:W-:Y:S02]  /*24e0*/  ISETP.GT.AND P0, PT, R6, 0x60, PT ;  /* 0x000000600600780c */ /* 0x000fe40003f04270 */
[----:B------:R-:W-:-:S02]  /*24f0*/  FMNMX.FTZ R6, R9, R27, !PT ;  /* 0x0000001b09067209 */ /* 0x000fc40007810000 */
[----:B------:R-:W-:Y:S02]  /*2500*/  FMNMX.FTZ R0, R137, R0, !PT ;  /* 0x0000000089007209 */ /* 0x000fe40007810000 */
[----:B------:R-:W-:Y:S02]  /*2510*/  FMNMX.FTZ R6, R11, R6, !PT ;  /* 0x000000060b067209 */ /* 0x000fe40007810000 */
[----:B------:R-:W-:Y:S02]  /*2520*/  FSEL R141, R80, -INF , P3 ;  /* 0xff800000508d7808 */ /* 0x000fe40001800000 */
[----:B------:R-:W-:Y:S02]  /*2530*/  FMNMX.FTZ R0, R139, R0, !PT ;  /* 0x000000008b007209 */ /* 0x000fe40007810000 */
[----:B------:R-:W-:Y:S02]  /*2540*/  FMNMX.FTZ R6, R31, R6, !PT ;  /* 0x000000061f067209 */ /* 0x000fe40007810000 */
[----:B------:R-:W-:-:S02]  /*2550*/  FSEL R143, R81, -INF , P4 ;  /* 0xff800000518f7808 */ /* 0x000fc40002000000 */
        /* <DEDUP_REMOVED lines=15> */
[----:B------:R-:W-:Y:S02]  /*2650*/  FSEL R53, R74, -INF , P0 ;  /* 0xff8000004a357808 */ /* 0x000fe40000000000 */
[----:B------:R-:W-:Y:S02]  /*2660*/  FMNMX.FTZ R6, R25, R6, !PT ;  /* 0x0000000619067209 */ /* 0x000fe40007810000 */
[----:B------:R-:W-:Y:S02]  /*2670*/  ISETP.NE.AND P0, PT, R28, RZ, PT ;  /* 0x000000ff1c00720c */ /* 0x000fe40003f05270 */
[----:B------:R-:W-:-:S02]  /*2680*/  FMNMX.FTZ R6, R47, R6, !PT ;  /* 0x000000062f067209 */ /* 0x000fc40007810000 */
[----:B------:R-:W-:Y:S02]  /*2690*/  ISETP.NE.AND P1, PT, R26, RZ, PT ;  /* 0x000000ff1a00720c */ /* 0x000fe40003f25270 */
[----:B------:R-:W-:Y:S02]  /*26a0*/  FMNMX.FTZ R6, R29, R6, !PT ;  /* 0x000000061d067209 */ /* 0x000fe40007810000 */
[----:B------:R-:W-:Y:S02]  /*26b0*/  FSEL R75, R75, -INF , P0 ;  /* 0xff8000004b4b7808 */ /* 0x000fe40000000000 */
[----:B------:R-:W-:Y:S02]  /*26c0*/  FMNMX.FTZ R6, R51, R6, !PT ;  /* 0x0000000633067209 */ /* 0x000fe40007810000 */
[----:B------:R-:W-:Y:S02]  /*26d0*/  FSEL R87, R87, -INF , P6 ;  /* 0xff80000057577808 */ /* 0x000fe40003000000 */
[----:B-1----:R-:W-:-:S02]  /*26e0*/  FMNMX.FTZ R12, R10, R49, !PT ;  /* 0x000000310a0c7209 */ /* 0x002fc40007810000 */
[----:B------:R-:W-:Y:S02]  /*26f0*/  FMNMX.FTZ R6, R33, R6, !PT ;  /* 0x0000000621067209 */ /* 0x000fe40007810000 */
[----:B------:R-:W-:Y:S01]  /*2700*/  ISETP.NE.AND P0, PT, R90, RZ, PT ;  /* 0x000000ff5a00720c */ /* 0x000fe20003f05270 */
        /* <DEDUP_REMOVED lines=8> */
[----:B------:R-:W-:Y:S02]  /*2790*/  FSEL R49, R70, -INF , P2 ;  /* 0xff80000046317808 */ /* 0x000fe40001000000 */
[----:B------:R-:W-:Y:S01]  /*27a0*/  FMNMX.FTZ R6, R67, R6, !PT ;  /* 0x0000000643067209 */ /* 0x000fe20007810000 */
[C---:B------:R-:W-:Y:S01]  /*27b0*/  FMUL.FTZ R14, R0.reuse, R2 ;  /* 0x00000002000e7220 */ /* 0x040fe20000410000 */
[----:B------:R-:W-:Y:S02]  /*27c0*/  FSETP.NEU.FTZ.AND P3, PT, R0, -INF , PT ;  /* 0xff8000000000780b */ /* 0x000fe40003f7d000 */
[----:B------:R-:W-:-:S02]  /*27d0*/  FMNMX.FTZ R6, R49, R6, !PT ;  /* 0x0000000631067209 */ /* 0x000fc40007810000 */
[----:B------:R-:W-:Y:S02]  /*27e0*/  FSEL R14, R14, RZ, P3 ;  /* 0x000000ff0e0e7208 */ /* 0x000fe40001800000 */
[----:B------:R-:W-:Y:S02]  /*27f0*/  FMNMX.FTZ R6, R71, R6, !PT ;  /* 0x0000000647067209 */ /* 0x000fe40007810000 */
[----:B------:R-:W-:Y:S01]  /*2800*/  ISETP.NE.AND P2, PT, R24, RZ, PT ;  /* 0x000000ff1800720c */ /* 0x000fe20003f45270 */
[--C-:B------:R-:W-:Y:S01]  /*2810*/  FFMA.FTZ R182, R89, R2, -R14.reuse ;  /* 0x0000000259b67223 */ /* 0x100fe2000001080e */
[----:B------:R-:W-:Y:S01]  /*2820*/  FMNMX.FTZ R6, R53, R6, !PT ;  /* 0x0000000635067209 */ /* 0x000fe20007810000 */
[-CC-:B------:R-:W-:Y:S01]  /*2830*/  FFMA.FTZ R61, R91, R2.reuse, -R14.reuse ;  /* 0x000000025b3d7223 */ /* 0x180fe2000001080e */
[----:B------:R-:W-:Y:S01]  /*2840*/  FSEL R89, R78, -INF , P1 ;  /* 0xff8000004e597808 */ /* 0x000fe20000800000 */
[--C-:B------:R-:W-:Y:S01]  /*2850*/  FFMA.FTZ R176, R93, R2, -R14.reuse ;  /* 0x000000025db07223 */ /* 0x100fe2000001080e */
[----:B------:R-:W-:Y:S01]  /*2860*/  FMNMX.FTZ R6, R75, R6, !PT ;  /* 0x000000064b067209 */ /* 0x000fe20007810000 */
[-CC-:B------:R-:W-:Y:S01]  /*2870*/  FFMA.FTZ R65, R95, R2.reuse, -R14.reuse ;  /* 0x000000025f417223 */ /* 0x180fe2000001080e */
[----:B------:R-:W-:Y:S01]  /*2880*/  ISETP.NE.AND P3, PT, R20, RZ, PT ;  /* 0x000000ff1400720c */ /* 0x000fe20003f65270 */
[-CC-:B------:R-:W-:Y:S01]  /*2890*/  FFMA.FTZ R178, R97, R2.reuse, -R14.reuse ;  /* 0x0000000261b27223 */ /* 0x180fe2000001080e */
[----:B------:R-:W-:Y:S01]  /*28a0*/  FSEL R91, R79, -INF , P2 ;  /* 0xff8000004f5b7808 */ /* 0x000fe20001000000 */
[--C-:B------:R-:W-:Y:S01]  /*28b0*/  FFMA.FTZ R180, R7, R2, -R14.reuse ;  /* 0x0000000207b47223 */ /* 0x100fe2000001080e */
[----:B------:R-:W-:Y:S01]  /*28c0*/  FMNMX.FTZ R6, R89, R6, !PT ;  /* 0x0000000659067209 */ /* 0x000fe20007810000 */
[--C-:B------:R-:W-:Y:S01]  /*28d0*/  FFMA.FTZ R57, R8, R2, -R14.reuse ;  /* 0x0000000208397223 */ /* 0x100fe2000001080e */
[----:B------:R-:W-:Y:S01]  /*28e0*/  FSEL R93, R82, -INF , P3 ;  /* 0xff800000525d7808 */ /* 0x000fe20001800000 */
[----:B------:R-:W-:Y:S01]  /*28f0*/  MUFU.EX2 R182, R182 ;  /* 0x000000b600b67308 */ /* 0x000fe20000000800 */
[----:B------:R-:W-:Y:S01]  /*2900*/  FMNMX.FTZ R6, R91, R6, !PT ;  /* 0x000000065b067209 */ /* 0x000fe20007810000 */
        /* <DEDUP_REMOVED lines=9> */
[-CC-:B------:R-:W-:Y:S01]  /*29a0*/  FFMA.FTZ R77, R107, R2.reuse, -R14.reuse ;  /* 0x000000026b4d7223 */ /* 0x180fe2000001080e */
[--C-:B------:R-:W-:Y:S01]  /*29b0*/  FFMA.FTZ R168, R109, R2, -R14.reuse ;  /* 0x000000026da87223 */ /* 0x100fe2000001080e */
[----:B------:R-:W-:Y:S01]  /*29c0*/  FMNMX.FTZ R6, R97, R6, !PT ;  /* 0x0000000661067209 */ /* 0x000fe20007810000 */
[-CC-:B------:R-:W-:Y:S01]  /*29d0*/  FFMA.FTZ R81, R111, R2.reuse, -R14.reuse ;  /* 0x000000026f517223 */ /* 0x180fe2000001080e */
[--C-:B------:R-:W-:Y:S01]  /*29e0*/  FFMA.FTZ R170, R113, R2, -R14.reuse ;  /* 0x0000000271aa7223 */ /* 0x100fe2000001080e */
[----:B------:R-:W1:Y:S01]  /*29f0*/  MUFU.EX2 R57, R57 ;  /* 0x0000003900397308 */ /* 0x000e620000000800 */
[----:B------:R-:W-:Y:S01]  /*2a00*/  FMNMX.FTZ R6, R87, R6, !PT ;  /* 0x0000000657067209 */ /* 0x000fe20007810000 */
[-CC-:B------:R-:W-:Y:S01]  /*2a10*/  FFMA.FTZ R115, R115, R2.reuse, -R14.reuse ;  /* 0x0000000273737223 */ /* 0x180fe2000001080e */
[-CC-:B------:R-:W-:Y:S01]  /*2a20*/  FFMA.FTZ R152, R117, R2.reuse, -R14.reuse ;  /* 0x0000000275987223 */ /* 0x180fe2000001080e */
[-CC-:B------:R-:W-:Y:S01]  /*2a30*/  FFMA.FTZ R83, R119, R2.reuse, -R14.reuse ;  /* 0x0000000277537223 */ /* 0x180fe2000001080e */
[-CC-:B------:R-:W-:Y:S01]  /*2a40*/  FFMA.FTZ R154, R121, R2.reuse, -R14.reuse ;  /* 0x00000002799a7223 */ /* 0x180fe2000001080e */
[----:B------:R-:W2:Y:S01]  /*2a50*/  SHFL.BFLY PT, R7, R6, 0x2, 0x1f ;  /* 0x0c401f0006077f89 */ /* 0x000ea200000e0000 */
[-CC-:B------:R-:W-:Y:S01]  /*2a60*/  FFMA.FTZ R85, R123, R2.reuse, -R14.reuse ;  /* 0x000000027b557223 */ /* 0x180fe2000001080e */
[----:B------:R-:W3:Y:S01]  /*2a70*/  MUFU.EX2 R61, R61 ;  /* 0x0000003d003d7308 */ /* 0x000ee20000000800 */
[-CC-:B------:R-:W-:Y:S01]  /*2a80*/  FFMA.FTZ R156, R125, R2.reuse, -R14.reuse ;  /* 0x000000027d9c7223 */ /* 0x180fe2000001080e */
[-CC-:B------:R-:W-:Y:S01]  /*2a90*/  FFMA.FTZ R127, R127, R2.reuse, -R14.reuse ;  /* 0x000000027f7f7223 */ /* 0x180fe2000001080e */
[-CC-:B------:R-:W-:Y:S01]  /*2aa0*/  FFMA.FTZ R129, R129, R2.reuse, -R14.reuse ;  /* 0x0000000281817223 */ /* 0x180fe2000001080e */
[-CC-:B------:R-:W-:Y:S01]  /*2ab0*/  FFMA.FTZ R131, R131, R2.reuse, -R14.reuse ;  /* 0x0000000283837223 */ /* 0x180fe2000001080e */
[-CC-:B------:R-:W-:Y:S01]  /*2ac0*/  FFMA.FTZ R133, R133, R2.reuse, -R14.reuse ;  /* 0x0000000285857223 */ /* 0x180fe2000001080e */
[-CC-:B------:R-:W-:Y:S01]  /*2ad0*/  FFMA.FTZ R135, R135, R2.reuse, -R14.reuse ;  /* 0x0000000287877223 */ /* 0x180fe2000001080e */
[-CC-:B------:R-:W-:Y:S01]  /*2ae0*/  FFMA.FTZ R137, R137, R2.reuse, -R14.reuse ;  /* 0x0000000289897223 */ /* 0x180fe2000001080e */
[----:B------:R-:W4:Y:S01]  /*2af0*/  MUFU.EX2 R176, R176 ;  /* 0x000000b000b07308 */ /* 0x000f220000000800 */
[-CC-:B------:R-:W-:Y:S01]  /*2b00*/  FFMA.FTZ R139, R139, R2.reuse, -R14.reuse ;  /* 0x000000028b8b7223 */ /* 0x180fe2000001080e */
[-CC-:B------:R-:W-:Y:S01]  /*2b10*/  FFMA.FTZ R141, R141, R2.reuse, -R14.reuse ;  /* 0x000000028d8d7223 */ /* 0x180fe2000001080e */
[-CC-:B------:R-:W-:Y:S01]  /*2b20*/  FFMA.FTZ R143, R143, R2.reuse, -R14.reuse ;  /* 0x000000028f8f7223 */ /* 0x180fe2000001080e */
[-CC-:B------:R-:W-:Y:S01]  /*2b30*/  FFMA.FTZ R145, R145, R2.reuse, -R14.reuse ;  /* 0x0000000291917223 */ /* 0x180fe2000001080e */
[----:B------:R-:W-:Y:S01]  /*2b40*/  FFMA.FTZ R14, R147, R2, -R14 ;  /* 0x00000002930e7223 */ /* 0x000fe2000001080e */
[----:B------:R-:W-:-:S02]  /*2b50*/  ISETP.GE.AND P2, PT, R88, 0x81, PT ;  /* 0x000000815800780c */ /* 0x000fc40003f46270 */
[----:B------:R-:W-:Y:S01]  /*2b60*/  CS2R R146, SRZ ;  /* 0x0000000000927805 */ /* 0x000fe2000001ff00 */
[----:B------:R-:W5:Y:S01]  /*2b70*/  MUFU.EX2 R65, R65 ;  /* 0x0000004100417308 */ /* 0x000f620000000800 */
[----:B------:R-:W-:Y:S02]  /*2b80*/  CS2R R124, SRZ ;  /* 0x00000000007c7805 */ /* 0x000fe4000001ff00 */
[----:B------:R-:W-:Y:S02]  /*2b90*/  CS2R R122, SRZ ;  /* 0x00000000007a7805 */ /* 0x000fe4000001ff00 */
[----:B------:R-:W-:Y:S02]  /*2ba0*/  CS2R R120, SRZ ;  /* 0x0000000000787805 */ /* 0x000fe4000001ff00 */
[----:B------:R-:W-:Y:S02]  /*2bb0*/  CS2R R118, SRZ ;  /* 0x0000000000767805 */ /* 0x000fe4000001ff00 */
[----:B------:R-:W-:-:S02]  /*2bc0*/  CS2R R116, SRZ ;  /* 0x0000000000747805 */ /* 0x000fc4000001ff00 */
[----:B--2---:R-:W-:Y:S02]  /*2bd0*/  FMNMX.FTZ R8, R6, R7, !PT ;  /* 0x0000000706087209 */ /* 0x004fe40007810000 */
[----:B------:R-:W-:Y:S01]  /*2be0*/  CS2R R112, SRZ ;  /* 0x0000000000707805 */ /* 0x000fe2000001ff00 */
[----:B------:R-:W-:Y:S01]  /*2bf0*/  MUFU.EX2 R178, R178 ;  /* 0x000000b200b27308 */ /* 0x000fe20000000800 */
[----:B------:R-:W-:Y:S02]  /*2c00*/  CS2R R110, SRZ ;  /* 0x00000000006e7805 */ /* 0x000fe4000001ff00 */
[----:B------:R-:W-:Y:S01]  /*2c10*/  CS2R R108, SRZ ;  /* 0x00000000006c7805 */ /* 0x000fe2000001ff00 */
[----:B------:R-:W2:Y:S01]  /*2c20*/  SHFL.BFLY PT, R7, R8, 0x1, 0x1f ;  /* 0x0c201f0008077f89 */ /* 0x000ea200000e0000 */
[----:B------:R-:W-:Y:S02]  /*2c30*/  CS2R R106, SRZ ;  /* 0x00000000006a7805 */ /* 0x000fe4000001ff00 */
[----:B------:R-:W-:-:S02]  /*2c40*/  CS2R R104, SRZ ;  /* 0x0000000000687805 */ /* 0x000fc4000001ff00 */
[----:B------:R-:W-:Y:S02]  /*2c50*/  CS2R R102, SRZ ;  /* 0x0000000000667805 */ /* 0x000fe4000001ff00 */
[----:B------:R-:W-:Y:S01]  /*2c60*/  CS2R R100, SRZ ;  /* 0x0000000000647805 */ /* 0x000fe2000001ff00 */
[----:B------:R-:W-:Y:S01]  /*2c70*/  MUFU.EX2 R69, R69 ;  /* 0x0000004500457308 */ /* 0x000fe20000000800 */
[----:B------:R-:W-:-:S07]  /*2c80*/  CS2R R98, SRZ ;  /* 0x0000000000627805 */ /* 0x000fce000001ff00 */
[----:B------:R-:W-:Y:S08]  /*2c90*/  MUFU.EX2 R172, R172 ;  /* 0x000000ac00ac7308 */ /* 0x000ff00000000800 */
[----:B------:R-:W-:Y:S01]  /*2ca0*/  MUFU.EX2 R73, R73 ;  /* 0x0000004900497308 */ /* 0x000fe20000000800 */
[----:B--2---:R-:W-:-:S04]  /*2cb0*/  FMNMX.FTZ R7, R8, R7, !PT ;  /* 0x0000000708077209 */ /* 0x004fc80007810000 */
[C---:B------:R-:W-:Y:S01]  /*2cc0*/  FSETP.NEU.FTZ.AND P1, PT, R7.reuse, -INF , PT ;  /* 0xff8000000700780b */ /* 0x040fe20003f3d000 */
[----:B------:R-:W-:Y:S02]  /*2cd0*/  FMUL.FTZ R6, R7, R2 ;  /* 0x0000000207067220 */ /* 0x000fe40000410000 */
[----:B------:R-:W-:Y:S03]  /*2ce0*/  MUFU.EX2 R174, R174 ;  /* 0x000000ae00ae7308 */ /* 0x000fe60000000800 */
[----:B------:R-:W-:Y:S02]  /*2cf0*/  FSEL R8, R6, RZ, P1 ;  /* 0x000000ff06087208 */ /* 0x000fe40000800000 */
[----:B------:R-:W-:-:S03]  /*2d00*/  ISETP.NE.AND P1, PT, R19, RZ, PT ;  /* 0x000000ff1300720c */ /* 0x000fc60003f25270 */
        /* <DEDUP_REMOVED lines=16> */
[----:B------:R-:W2:Y:S01]  /*2e10*/  MUFU.EX2 R9, R9 ;  /* 0x0000000900097308 */ /* 0x000ea20000000800 */
[----:B-1----:R-:W-:Y:S01]  /*2e20*/  FADD.FTZ R27, R180, R57 ;  /* 0x00000039b41b7221 */ /* 0x002fe20000010000 */
[-CC-:B------:R-:W-:Y:S01]  /*2e30*/  FFMA.FTZ R33, R33, R2.reuse, -R8.reuse ;  /* 0x0000000221217223 */ /* 0x180fe20000010808 */
[-CC-:B------:R-:W-:Y:S01]  /*2e40*/  FFMA.FTZ R55, R55, R2.reuse, -R8.reuse ;  /* 0x0000000237377223 */ /* 0x180fe20000010808 */
[-CC-:B------:R-:W-:Y:S01]  /*2e50*/  FFMA.FTZ R37, R37, R2.reuse, -R8.reuse ;  /* 0x0000000225257223 */ /* 0x180fe20000010808 */
[----:B------:R-:W-:Y:S01]  /*2e60*/  FADD.FTZ R6, R182, R27 ;  /* 0x0000001bb6067221 */ /* 0x000fe20000010000 */
[-CC-:B------:R-:W-:Y:S01]  /*2e70*/  FFMA.FTZ R59, R59, R2.reuse, -R8.reuse ;  /* 0x000000023b3b7223 */ /* 0x180fe20000010808 */
[-C--:B------:R-:W-:Y:S01]  /*2e80*/  FFMA.FTZ R41, R41, R2.reuse, -R8 ;  /* 0x0000000229297223 */ /* 0x080fe20000010808 */
[----:B------:R-:W1:Y:S01]  /*2e90*/  MUFU.EX2 R11, R11 ;  /* 0x0000000b000b7308 */ /* 0x000e620000000800 */
        /* <DEDUP_REMOVED lines=8> */
[----:B-----5:R-:W-:Y:S01]  /*2f20*/  FADD.FTZ R27, R65, R6 ;  /* 0x00000006411b7221 */ /* 0x020fe20000010000 */
[----:B--2---:R-:W-:Y:S01]  /*2f30*/  FADD.FTZ R6, R9, R10 ;  /* 0x0000000a09067221 */ /* 0x004fe20000010000 */
[-CC-:B------:R-:W-:Y:S01]  /*2f40*/  FFMA.FTZ R53, R53, R2.reuse, -R8.reuse ;  /* 0x0000000235357223 */ /* 0x180fe20000010808 */
[-CC-:B------:R-:W-:Y:S01]  /*2f50*/  FFMA.FTZ R75, R75, R2.reuse, -R8.reuse ;  /* 0x000000024b4b7223 */ /* 0x180fe20000010808 */
[----:B------:R-:W-:Y:S01]  /*2f60*/  FADD.FTZ R36, R178, R27 ;  /* 0x0000001bb2247221 */ /* 0x000fe20000010000 */
[-CC-:B------:R-:W-:Y:S01]  /*2f70*/  FFMA.FTZ R89, R89, R2.reuse, -R8.reuse ;  /* 0x0000000259597223 */ /* 0x180fe20000010808 */
[-C--:B------:R-:W-:Y:S01]  /*2f80*/  FFMA.FTZ R91, R91, R2.reuse, -R8 ;  /* 0x000000025b5b7223 */ /* 0x080fe20000010808 */
[----:B------:R-:W2:Y:S01]  /*2f90*/  MUFU.EX2 R13, R13 ;  /* 0x0000000d000d7308 */ /* 0x000ea20000000800 */
[----:B---3--:R-:W-:Y:S01]  /*2fa0*/  FADD.FTZ R31, R69, R36 ;  /* 0x00000024451f7221 */ /* 0x008fe20000010000 */
[----:B-1----:R-:W-:Y:S01]  /*2fb0*/  FADD.FTZ R27, R11, R6 ;  /* 0x000000060b1b7221 */ /* 0x002fe20000010000 */
[-CC-:B------:R-:W-:Y:S01]  /*2fc0*/  FFMA.FTZ R93, R93, R2.reuse, -R8.reuse ;  /* 0x000000025d5d7223 */ /* 0x180fe20000010808 */
[-CC-:B------:R-:W-:Y:S01]  /*2fd0*/  FFMA.FTZ R95, R95, R2.reuse, -R8.reuse ;  /* 0x000000025f5f7223 */ /* 0x180fe20000010808 */
[----:B------:R-:W-:Y:S01]  /*2fe0*/  FADD.FTZ R38, R172, R31 ;  /* 0x0000001fac267221 */ /* 0x000fe20000010000 */
[-CC-:B------:R-:W-:Y:S01]  /*2ff0*/  FFMA.FTZ R97, R97, R2.reuse, -R8.reuse ;  /* 0x0000000261617223 */ /* 0x180fe20000010808 */
[----:B------:R-:W-:Y:S01]  /*3000*/  FFMA.FTZ R87, R87, R2, -R8 ;  /* 0x0000000257577223 */ /* 0x000fe20000010808 */
[----:B------:R-:W1:Y:S01]  /*3010*/  MUFU.EX2 R20, R35 ;  /* 0x0000002300147308 */ /* 0x000e620000000800 */
        /* <DEDUP_REMOVED lines=8> */
[----:B--2---:R-:W-:Y:S01]  /*30a0*/  FADD.FTZ R27, R13, R6 ;  /* 0x000000060d1b7221 */ /* 0x004fe20000010000 */
[----:B------:R-:W-:Y:S01]  /*30b0*/  FADD.FTZ R31, R77, R38 ;  /* 0x000000264d1f7221 */ /* 0x000fe20000010000 */
[----:B------:R-:W-:-:S02]  /*30c0*/  F2FP.BF16.F32.PACK_AB R182, R61, R182 ;  /* 0x000000b63db6723e */ /* 0x000fc400000010ff */
[----:B------:R-:W-:Y:S02]  /*30d0*/  F2FP.BF16.F32.PACK_AB R176, R65, R176 ;  /* 0x000000b041b0723e */ /* 0x000fe400000010ff */
[----:B------:R-:W-:Y:S01]  /*30e0*/  F2FP.BF16.F32.PACK_AB R178, R69, R178 ;  /* 0x000000b245b2723e */ /* 0x000fe200000010ff */
[----:B------:R-:W2:Y:S01]  /*30f0*/  MUFU.EX2 R168, R168 ;  /* 0x000000a800a87308 */ /* 0x000ea20000000800 */
[C---:B-1----:R-:W-:Y:S01]  /*3100*/  FADD.FTZ R6, R20.reuse, R27 ;  /* 0x0000001b14067221 */ /* 0x042fe20000010000 */
[----:B------:R-:W-:Y:S02]  /*3110*/  F2FP.BF16.F32.PACK_AB R172, R73, R172 ;  /* 0x000000ac49ac723e */ /* 0x000fe400000010ff */
[----:B------:R-:W-:Y:S02]  /*3120*/  F2FP.BF16.F32.PACK_AB R174, R77, R174 ;  /* 0x000000ae4dae723e */ /* 0x000fe400000010ff */
[----:B------:R-:W-:Y:S02]  /*3130*/  F2FP.BF16.F32.PACK_AB R177, R20, R13 ;  /* 0x0000000d14b1723e */ /* 0x000fe400000010ff */
[----:B------:R-:W1:Y:S01]  /*3140*/  MUFU.EX2 R24, R39 ;  /* 0x0000002700187308 */ /* 0x000e620000000800 */
[----:B---3--:R-:W-:Y:S01]  /*3150*/  FADD.FTZ R27, R15, R6 ;  /* 0x000000060f1b7221 */ /* 0x008fe20000010000 */
[----:B------:R-:W-:-:S05]  /*3160*/  @P1 VIADD R6, R3, 0x34840 ;  /* 0x0003484003061836 */ /* 0x000fca0000000000 */
[----:B------:R-:W-:Y:S01]  /*3170*/  @P1 PRMT R6, R23, 0x654, R6 ;  /* 0x0000065417061816 */ /* 0x000fe20000000006 */
[----:B------:R-:W3:Y:S01]  /*3180*/  MUFU.EX2 R81, R81 ;  /* 0x0000005100517308 */ /* 0x000ee20000000800 */
[----:B--2---:R-:W-:Y:S02]  /*3190*/  FADD.FTZ R42, R168, R31 ;  /* 0x0000001fa82a7221 */ /* 0x004fe40000010000 */
[----:B------:R2:W-:Y:S05]  /*31a0*/  @P1 SYNCS.ARRIVE.TRANS64.RED.A1T0 RZ, [R6+URZ], RZ ;  /* 0x000000ff06ff19a7 */ /* 0x0005ea000810043f */
[----:B------:R-:W4:Y:S01]  /*31b0*/  MUFU.EX2 R21, R21 ;  /* 0x0000001500157308 */ /* 0x000f220000000800 */
[C---:B-1----:R-:W-:Y:S01]  /*31c0*/  FADD.FTZ R40, R24.reuse, R27 ;  /* 0x0000001b18287221 */ /* 0x042fe20000010000 */
[----:B------:R-:W-:-:S06]  /*31d0*/  F2FP.BF16.F32.PACK_AB R179, R24, R15 ;  /* 0x0000000f18b3723e */ /* 0x000fcc00000010ff */
[----:B------:R-:W1:Y:S01]  /*31e0*/  MUFU.EX2 R170, R170 ;  /* 0x000000aa00aa7308 */ /* 0x000e620000000800 */
[C---:B---3--:R-:W-:Y:S01]  /*31f0*/  FADD.FTZ R27, R81.reuse, R42 ;  /* 0x0000002a511b7221 */ /* 0x048fe20000010000 */
[----:B------:R-:W-:-:S06]  /*3200*/  F2FP.BF16.F32.PACK_AB R168, R81, R168 ;  /* 0x000000a851a8723e */ /* 0x000fcc00000010ff */
[----:B------:R-:W2:Y:S01]  /*3210*/  MUFU.EX2 R26, R43 ;  /* 0x0000002b001a7308 */ /* 0x000ea20000000800 */
[----:B----4-:R-:W-:-:S07]  /*3220*/  FADD.FTZ R3, R21, R40 ;  /* 0x0000002815037221 */ /* 0x010fce0000010000 */
[----:B------:R3:W4:Y:S01]  /*3230*/  MUFU.EX2 R79, R115 ;  /* 0x00000073004f7308 */ /* 0x0007220000000800 */
[----:B-1----:R-:W-:-:S07]  /*3240*/  FADD.FTZ R40, R170, R27 ;  /* 0x0000001baa287221 */ /* 0x002fce0000010000 */
[----:B------:R-:W1:Y:S01]  /*3250*/  MUFU.EX2 R25, R25 ;  /* 0x0000001900197308 */ /* 0x000e620000000800 */
[C---:B--2---:R-:W-:Y:S01]  /*3260*/  FADD.FTZ R6, R26.reuse, R3 ;  /* 0x000000031a067221 */ /* 0x044fe20000010000 */
[----:B------:R-:W-:Y:S02]  /*3270*/  F2FP.BF16.F32.PACK_AB R173, R26, R21 ;  /* 0x000000151aad723e */ /* 0x000fe400000010ff */
[----:B---3--:R-:W-:-:S04]  /*3280*/  CS2R R114, SRZ ;  /* 0x0000000000727805 */ /* 0x008fc8000001ff00 */
[----:B------:R-:W2:Y:S01]  /*3290*/  MUFU.EX2 R152, R152 ;  /* 0x0000009800987308 */ /* 0x000ea20000000800 */
[C---:B----4-:R-:W-:Y:S01]  /*32a0*/  FADD.FTZ R27, R79.reuse, R40 ;  /* 0x000000284f1b7221 */ /* 0x050fe20000010000 */
        /* <DEDUP_REMOVED lines=13> */
[----:B------:R-:W2:Y:S01]  /*3380*/  MUFU.EX2 R85, R85 ;  /* 0x0000005500557308 */ /* 0x000ea20000000800 */
[----:B---3--:R-:W-:-:S07]  /*3390*/  FADD.FTZ R42, R154, R27 ;  /* 0x0000001b9a2a7221 */ /* 0x008fce0000010000 */
[----:B------:R-:W3:Y:S01]  /*33a0*/  MUFU.EX2 R33, R33 ;  /* 0x0000002100217308 */ /* 0x000ee20000000800 */
[C---:B-1----:R-:W-:Y:S01]  /*33b0*/  FADD.FTZ R6, R30.reuse, R3 ;  /* 0x000000031e067221 */ /* 0x042fe20000010000 */
[----:B------:R-:W-:-:S06]  /*33c0*/  F2FP.BF16.F32.PACK_AB R169, R30, R29 ;  /* 0x0000001d1ea9723e */ /* 0x000fcc00000010ff */
[----:B------:R-:W1:Y:S01]  /*33d0*/  MUFU.EX2 R156, R156 ;  /* 0x0000009c009c7308 */ /* 0x000e620000000800 */
[C---:B--2---:R-:W-:Y:S01]  /*33e0*/  FADD.FTZ R27, R85.reuse, R42 ;  /* 0x0000002a551b7221 */ /* 0x044fe20000010000 */
        /* <DEDUP_REMOVED lines=10> */
[----:B------:R-:W-:Y:S02]  /*3490*/  F2FP.BF16.F32.PACK_AB R156, R127, R156 ;  /* 0x0000009c7f9c723e */ /* 0x000fe400000010ff */
[----:B------:R-:W-:-:S04]  /*34a0*/  CS2R R126, SRZ ;  /* 0x00000000007e7805 */ /* 0x000fc8000001ff00 */
[----:B------:R-:W3:Y:S01]  /*34b0*/  MUFU.EX2 R34, R59 ;  /* 0x0000003b00227308 */ /* 0x000ee20000000800 */
[----:B-1----:R-:W-:-:S07]  /*34c0*/  FADD.FTZ R3, R37, R6 ;  /* 0x0000000625037221 */ /* 0x002fce0000010000 */
[----:B------:R1:W4:Y:S01]  /*34d0*/  MUFU.EX2 R158, R131 ;  /* 0x00000083009e7308 */ /* 0x0003220000000800 */
[----:B--2---:R-:W-:-:S07]  /*34e0*/  FADD.FTZ R27, R129, R42 ;  /* 0x0000002a811b7221 */ /* 0x004fce0000010000 */
[----:B------:R-:W2:Y:S01]  /*34f0*/  MUFU.EX2 R41, R41 ;  /* 0x0000002900297308 */ /* 0x000ea20000000800 */
[C---:B---3--:R-:W-:Y:S01]  /*3500*/  FADD.FTZ R6, R34.reuse, R3 ;  /* 0x0000000322067221 */ /* 0x048fe20000010000 */
[----:B------:R-:W-:Y:S02]  /*3510*/  F2FP.BF16.F32.PACK_AB R153, R34, R37 ;  /* 0x000000252299723e */ /* 0x000fe400000010ff */
[----:B-1----:R-:W-:-:S04]  /*3520*/  CS2R R130, SRZ ;  /* 0x0000000000827805 */ /* 0x002fc8000001ff00 */
[----:B------:R-:W1:Y:S01]  /*3530*/  MUFU.EX2 R133, R133 ;  /* 0x0000008500857308 */ /* 0x000e620000000800 */
[C---:B----4-:R-:W-:Y:S01]  /*3540*/  FADD.FTZ R42, R158.reuse, R27 ;  /* 0x0000001b9e2a7221 */ /* 0x050fe20000010000 */
[----:B------:R-:W-:Y:S02]  /*3550*/  F2FP.BF16.F32.PACK_AB R158, R158, R129 ;  /* 0x000000819e9e723e */ /* 0x000fe400000010ff */
[----:B------:R-:W-:-:S04]  /*3560*/  CS2R R128, SRZ ;  /* 0x0000000000807805 */ /* 0x000fc8000001ff00 */
[----:B------:R-:W3:Y:S01]  /*3570*/  MUFU.EX2 R36, R63 ;  /* 0x0000003f00247308 */ /* 0x000ee20000000800 */
[----:B--2---:R-:W-:-:S07]  /*3580*/  FADD.FTZ R3, R41, R6 ;  /* 0x0000000629037221 */ /* 0x004fce0000010000 */
[----:B------:R2:W4:Y:S01]  /*3590*/  MUFU.EX2 R160, R135 ;  /* 0x0000008700a07308 */ /* 0x0005220000000800 */
[----:B-1----:R-:W-:-:S07]  /*35a0*/  FADD.FTZ R27, R133, R42 ;  /* 0x0000002a851b7221 */ /* 0x002fce0000010000 */
[----:B------:R-:W1:Y:S01]  /*35b0*/  MUFU.EX2 R45, R45 ;  /* 0x0000002d002d7308 */ /* 0x000e620000000800 */
[C---:B---3--:R-:W-:Y:S01]  /*35c0*/  FADD.FTZ R6, R36.reuse, R3 ;  /* 0x0000000324067221 */ /* 0x048fe20000010000 */
[----:B------:R-:W-:Y:S02]  /*35d0*/  F2FP.BF16.F32.PACK_AB R155, R36, R41 ;  /* 0x00000029249b723e */ /* 0x000fe400000010ff */
[----:B--2---:R-:W-:-:S04]  /*35e0*/  CS2R R134, SRZ ;  /* 0x0000000000867805 */ /* 0x004fc8000001ff00 */
[----:B------:R-:W2:Y:S01]  /*35f0*/  MUFU.EX2 R137, R137 ;  /* 0x0000008900897308 */ /* 0x000ea20000000800 */
[C---:B----4-:R-:W-:Y:S01]  /*3600*/  FADD.FTZ R44, R160.reuse, R27 ;  /* 0x0000001ba02c7221 */ /* 0x050fe20000010000 */
        /* <DEDUP_REMOVED lines=28> */
[----:B------:R-:W1:Y:S01]  /*37d0*/  MUFU.EX2 R89, R89 ;  /* 0x0000005900597308 */ /* 0x000e620000000800 */
[----:B--2---:R-:W-:-:S07]  /*37e0*/  FADD.FTZ R27, R145, R46 ;  /* 0x0000002e911b7221 */ /* 0x004fce0000010000 */
[----:B------:R2:W4:Y:S01]  /*37f0*/  MUFU.EX2 R42, R91 ;  /* 0x0000005b002a7308 */ /* 0x0005220000000800 */
[C---:B---3--:R-:W-:Y:S01]  /*3800*/  FADD.FTZ R46, R8.reuse, R3 ;  /* 0x00000003082e7221 */ /* 0x048fe20000010000 */
[----:B------:R-:W-:Y:S01]  /*3810*/  F2FP.BF16.F32.PACK_AB R161, R8, R53 ;  /* 0x0000003508a1723e */ /* 0x000fe200000010ff */
[----:B------:R-:W-:-:S05]  /*3820*/  IMAD.MOV.U32 R8, RZ, RZ, 0x3f800000 ;  /* 0x3f800000ff087424 */ /* 0x000fca00078e00ff */
[----:B------:R-:W3:Y:S01]  /*3830*/  MUFU.EX2 R93, R93 ;  /* 0x0000005d005d7308 */ /* 0x000ee20000000800 */
[----:B-1----:R-:W-:Y:S01]  /*3840*/  FADD.FTZ R3, R89, R46 ;  /* 0x0000002e59037221 */ /* 0x002fe20000010000 */
[----:B--2---:R-:W-:-:S06]  /*3850*/  CS2R R90, SRZ ;  /* 0x00000000005a7805 */ /* 0x004fcc000001ff00 */
[----:B------:R1:W2:Y:S01]  /*3860*/  MUFU.EX2 R44, R95 ;  /* 0x0000005f002c7308 */ /* 0x0002a20000000800 */
[C---:B----4-:R-:W-:Y:S01]  /*3870*/  FADD.FTZ R12, R42.reuse, R3 ;  /* 0x000000032a0c7221 */ /* 0x050fe20000010000 */
[----:B------:R-:W-:Y:S02]  /*3880*/  F2FP.BF16.F32.PACK_AB R163, R42, R89 ;  /* 0x000000592aa3723e */ /* 0x000fe400000010ff */
[----:B------:R-:W-:-:S04]  /*3890*/  CS2R R88, SRZ ;  /* 0x0000000000587805 */ /* 0x000fc8000001ff00 */
[----:B------:R-:W4:Y:S01]  /*38a0*/  MUFU.EX2 R97, R97 ;  /* 0x0000006100617308 */ /* 0x000f220000000800 */
[----:B---3--:R-:W-:Y:S01]  /*38b0*/  FADD.FTZ R3, R93, R12 ;  /* 0x0000000c5d037221 */ /* 0x008fe20000010000 */
[----:B-1----:R-:W-:-:S06]  /*38c0*/  CS2R R94, SRZ ;  /* 0x00000000005e7805 */ /* 0x002fcc000001ff00 */
[----:B------:R-:W1:Y:S01]  /*38d0*/  MUFU.EX2 R14, R14 ;  /* 0x0000000e000e7308 */ /* 0x000e620000000800 */
[C---:B--2---:R-:W-:Y:S01]  /*38e0*/  FADD.FTZ R12, R44.reuse, R3 ;  /* 0x000000032c0c7221 */ /* 0x044fe20000010000 */
[----:B------:R-:W-:Y:S02]  /*38f0*/  F2FP.BF16.F32.PACK_AB R165, R44, R93 ;  /* 0x0000005d2ca5723e */ /* 0x000fe400000010ff */
[----:B------:R-:W-:-:S04]  /*3900*/  CS2R R92, SRZ ;  /* 0x00000000005c7805 */ /* 0x000fc8000001ff00 */
[----:B------:R-:W2:Y:S01]  /*3910*/  MUFU.EX2 R10, R87 ;  /* 0x00000057000a7308 */ /* 0x000ea20000000800 */
[----:B----4-:R-:W-:Y:S01]  /*3920*/  FADD.FTZ R3, R97, R12 ;  /* 0x0000000c61037221 */ /* 0x010fe20000010000 */
[C---:B-1----:R-:W-:Y:S01]  /*3930*/  F2FP.BF16.F32.PACK_AB R166, R14.reuse, R145 ;  /* 0x000000910ea6723e */ /* 0x042fe200000010ff */
[----:B------:R-:W-:Y:S01]  /*3940*/  FADD.FTZ R6, R14, R27 ;  /* 0x0000001b0e067221 */ /* 0x000fe20000010000 */
[----:B------:R-:W-:Y:S02]  /*3950*/  CS2R R144, SRZ ;  /* 0x0000000000907805 */ /* 0x000fe4000001ff00 */
[C---:B--2---:R-:W-:Y:S01]  /*3960*/  F2FP.BF16.F32.PACK_AB R167, R10.reuse, R97 ;  /* 0x000000610aa7723e */ /* 0x044fe200000010ff */
[----:B------:R-:W-:Y:S01]  /*3970*/  FADD.FTZ R3, R10, R3 ;  /* 0x000000030a037221 */ /* 0x000fe20000010000 */
[----:B------:R-:W-:Y:S01]  /*3980*/  CS2R R96, SRZ ;  /* 0x0000000000607805 */ /* 0x000fe2000001ff00 */
[----:B------:R-:W-:Y:S06]  /*3990*/  @!P2 BRA `(.L_x_136) ;  /* 0x000000200068a947 */ /* 0x000fec0003800000 */
[----:B------:R-:W-:Y:S01]  /*39a0*/  VIADD R193, R193, 0xfffffffe ;  /* 0xfffffffec1c17836 */ /* 0x000fe20000000000 */
[----:B------:R-:W-:Y:S01]  /*39b0*/  UMOV UR4, UR39 ;  /* 0x0000002700047c82 */ /* 0x000fe20008000000 */
[----:B------:R-:W-:Y:S01]  /*39c0*/  IMAD.MOV.U32 R10, RZ, RZ, R7 ;  /* 0x000000ffff0a7224 */ /* 0x000fe200078e0007 */
[----:B------:R-:W-:Y:S01]  /*39d0*/  UMOV UR5, UR38 ;  /* 0x0000002600057c82 */ /* 0x000fe20008000000 */
[----:B------:R-:W-:Y:S02]  /*39e0*/  IMAD.MOV.U32 R11, RZ, RZ, R0 ;  /* 0x000000ffff0b7224 */ /* 0x000fe400078e0000 */
[----:B------:R-:W-:Y:S02]  /*39f0*/  IMAD.MOV.U32 R8, RZ, RZ, 0x3f800000 ;  /* 0x3f800000ff087424 */ /* 0x000fe400078e00ff */
[----:B------:R-:W-:-:S07]  /*3a00*/  IMAD.MOV.U32 R151, RZ, RZ, RZ ;  /* 0x000000ffff977224 */ /* 0x000fce00078e00ff */
.L_x_147:
[----:B------:R-:W-:-:S04]  /*3a10*/  UIADD3 UR6, UR5, 0x1, URZ ;  /* 0x0000000105067890 */ /* 0x000fc8000fffe03f */
[----:B------:R-:W-:-:S04]  /*3a20*/  UISETP.NE.AND UP0, UPT, UR6, 0x2, UPT ;  /* 0x000000020600788c */ /* 0x000fc8000bf05270 */
[----:B------:R-:W-:Y:S02]  /*3a30*/  USEL UR39, URZ, 0x1, UP0 ;  /* 0x000000013f277887 */ /* 0x000fe40008000000 */
[----:B------:R-:W-:Y:S02]  /*3a40*/  USEL UR38, UR6, URZ, UP0 ;  /* 0x0000003f06267287 */ /* 0x000fe40008000000 */
[----:B------:R-:W-:Y:S01]  /*3a50*/  ULOP3.LUT UR39, UR4, UR39, URZ, 0x3c, !UPT ;  /* 0x0000002704277292 */ /* 0x000fe2000f8e3c3f */
[----:B------:R-:W-:Y:S11]  /*3a60*/  @!P0 BRA `(.L_x_137) ;  /* 0x0000000000048947 */ /* 0x000ff60003800000 */
[----:B------:R-:W-:Y:S01]  /*3a70*/  BPT.TRAP 0x1 ;  /* 0x000000040000795c */ /* 0x000fe20000300000 */
.L_x_137:
[----:B------:R-:W-:Y:S01]  /*3a80*/  ULEA UR6, UR38, UR60, 0x3 ;  /* 0x0000003c26067291 */ /* 0x000fe2000f8e183f */
[----:B------:R-:W-:-:S05]  /*3a90*/  IMAD.U32 R0, RZ, RZ, UR39 ;  /* 0x00000027ff007e24 */ /* 0x000fca000f8e00ff */
[----:B------:R-:W-:-:S04]  /*3aa0*/  SHF.L.U32 R0, R0, 0x1f, RZ ;  /* 0x0000001f00007819 */ /* 0x000fc800000006ff */
[----:B------:R1:W2:Y:S01]  /*3ab0*/  SYNCS.PHASECHK.TRANS64.TRYWAIT P1, [UR6+0x34830], R0 ;  /* 0x03483000ff0075a7 */ /* 0x0002a20008020146 */
[----:B------:R-:W-:Y:S05]  /*3ac0*/  @!P0 BRA `(.L_x_138) ;  /* 0x0000000000048947 */ /* 0x000fea0003800000 */
[----:B------:R-:W-:Y:S01]  /*3ad0*/  BPT.TRAP 0x1 ;  /* 0x000000040000795c */ /* 0x000fe20000300000 */
.L_x_138:
[----:B--2---:R-:W-:Y:S05]  /*3ae0*/  @P1 BRA `(.L_x_139) ;  /* 0x0000000000081947 */ /* 0x004fea0003800000 */
[----:B------:R-:W2:Y:S02]  /*3af0*/  SYNCS.PHASECHK.TRANS64.TRYWAIT P1, [UR6+0x34830], R0 ;  /* 0x03483000ff0075a7 */ /* 0x000ea40008020146 */
[----:B--2---:R-:W-:Y:S05]  /*3b00*/  @!P1 BRA `(.L_x_140) ;  /* 0x0000006c00809947 */ /* 0x004fea0003800000 */
.L_x_139:
        /* <DEDUP_REMOVED lines=135> */
.L_x_141:
[----:B------:R-:W-:Y:S01]  /*4380*/  ULEA UR7, UR5, UR60, 0x3 ;  /* 0x0000003c05077291 */ /* 0x000fe2000f8e183f */
[----:B-12---:R-:W-:-:S05]  /*4390*/  IMAD.U32 R0, RZ, RZ, UR4 ;  /* 0x00000004ff007e24 */ /* 0x006fca000f8e00ff */
[----:B------:R-:W-:-:S04]  /*43a0*/  SHF.L.U32 R0, R0, 0x1f, RZ ;  /* 0x0000001f00007819 */ /* 0x000fc800000006ff */
[----:B------:R1:W2:Y:S01]  /*43b0*/  SYNCS.PHASECHK.TRANS64.TRYWAIT P1, [UR7+0x34850], R0 ;  /* 0x03485000ff0075a7 */ /* 0x0002a20008020147 */
[----:B------:R-:W-:Y:S05]  /*43c0*/  @!P0 BRA `(.L_x_142) ;  /* 0x0000000000048947 */ /* 0x000fea0003800000 */
[----:B------:R-:W-:Y:S01]  /*43d0*/  BPT.TRAP 0x1 ;  /* 0x000000040000795c */ /* 0x000fe20000300000 */
.L_x_142:
[----:B--2---:R-:W-:Y:S05]  /*43e0*/  @P1 BRA `(.L_x_143) ;  /* 0x0000000000081947 */ /* 0x004fea0003800000 */
[----:B------:R-:W2:Y:S02]  /*43f0*/  SYNCS.PHASECHK.TRANS64.TRYWAIT P1, [UR7+0x34850], R0 ;  /* 0x03485000ff0075a7 */ /* 0x000ea40008020147 */
[----:B--2---:R-:W-:Y:S05]  /*4400*/  @!P1 BRA `(.L_x_144) ;  /* 0x0000006400589947 */ /* 0x004fea0003800000 */
.L_x_143:
[----:B------:R-:W-:Y:S01]  /*4410*/  UIADD3 UR4, UR60, 0x400, URZ ;  /* 0x000004003c047890 */ /* 0x000fe2000fffe03f */
[----:B------:R-:W-:Y:S01]  /*4420*/  WARPGROUP.ARRIVE ;  /* 0x00000000000079c5 */ /* 0x000fe20000000000 */
[----:B------:R-:W-:Y:S02]  /*4430*/  UMOV UR11, 0x40000040 ;  /* 0x40000040000b7882 */ /* 0x000fe40000000000 */
[----:B------:R-:W-:-:S04]  /*4440*/  USHF.R.U32.HI UR4, URZ, 0x4, UR4 ;  /* 0x000000043f047899 */ /* 0x000fc80008011604 */
[----:B------:R-:W-:-:S04]  /*4450*/  ULOP3.LUT UR4, UR4, 0x3fff, URZ, 0xc0, !UPT ;  /* 0x00003fff04047892 */ /* 0x000fc8000f8ec03f */
[----:B------:R-:W-:-:S04]  /*4460*/  ULOP3.LUT UR4, UR4, 0x4000000, URZ, 0xfc, !UPT ;  /* 0x0400000004047892 */ /* 0x000fc8000f8efc3f */
[----:B------:R-:W-:-:S07]  /*4470*/  ULEA UR4, UR5, UR4, 0xb ;  /* 0x0000000405047291 */ /* 0x000fce000f8e583f */
[----:B------:R-:W-:Y:S02]  /*4480*/  UMOV UR10, UR4 ;  /* 0x00000004000a7c82 */ /* 0x000fe40008000000 */
[----:B------:R-:W-:Y:S01]  /*4490*/  HGMMA.64x128x16.F32.BF16 R88, R180, gdesc[UR8].tnspB, R88, gsb0 ;  /* 0x41e00008b4587df0 */ /* 0x000fe20008001858 */
[----:B------:R-:W-:Y:S01]  /*44a0*/  UIADD3 UR10, UR4, 0x80, URZ ;  /* 0x00000080040a7890 */ /* 0x000fe2000fffe03f */
[----:B------:R-:W-:Y:S01]  /*44b0*/  UMOV UR11, 0x40000040 ;  /* 0x40000040000b7882 */ /* 0x000fe20000000000 */
[----:B------:R-:W-:Y:S02]  /*44c0*/  WARPGROUP.DEPBAR.LE gsb0, 0x0 ;  /* 0x00008000000079c5 */ /* 0x000fe40000010000 */
[----:B------:R-:W-:-:S07]  /*44d0*/  WARPGROUP.ARRIVE ;  /* 0x00000000000079c5 */ /* 0x000fce0000000000 */
        /* <DEDUP_REMOVED lines=30> */
[----:B------:R-:W-:Y:S03]  /*46c0*/  HGMMA.64x128x16.F32.BF16 R88, R164, gdesc[UR8].tnspB, R88, gsb0 ;  /* 0x41e00008a4587df0 */ /* 0x000fe60008001858 */
[----:B------:R-:W-:Y:S02]  /*46d0*/  WARPGROUP.DEPBAR.LE gsb0, 0x0 ;  /* 0x00008000000079c5 */ /* 0x000fe40000010000 */
[----:B------:R-:W-:Y:S05]  /*46e0*/  @!P0 BRA `(.L_x_145) ;  /* 0x0000000000048947 */ /* 0x000fea0003800000 */
[----:B------:R-:W-:Y:S01]  /*46f0*/  BPT.TRAP 0x1 ;  /* 0x000000040000795c */ /* 0x000fe20000300000 */
.L_x_145:
[----:B-12---:R-:W-:Y:S02]  /*4700*/  FMNMX.FTZ R0, R24, R11, !PT ;  /* 0x0000000b18007209 */ /* 0x006fe40007810000 */
[----:B------:R-:W-:Y:S02]  /*4710*/  FMNMX.FTZ R2, R26, R10, !PT ;  /* 0x0000000a1a027209 */ /* 0x000fe40007810000 */
[----:B------:R-:W-:Y:S02]  /*4720*/  FMNMX.FTZ R7, R25, R0, !PT ;  /* 0x0000000019077209 */ /* 0x000fe40007810000 */
[----:B------:R-:W-:Y:S02]  /*4730*/  FMNMX.FTZ R9, R27, R2, !PT ;  /* 0x000000021b097209 */ /* 0x000fe40007810000 */
[----:B------:R-:W-:Y:S02]  /*4740*/  FMNMX.FTZ R0, R28, R7, !PT ;  /* 0x000000071c007209 */ /* 0x000fe40007810000 */
[----:B------:R-:W-:-:S02]  /*4750*/  FMNMX.FTZ R2, R30, R9, !PT ;  /* 0x000000091e027209 */ /* 0x000fc40007810000 */
[----:B------:R-:W-:Y:S02]  /*4760*/  FMNMX.FTZ R7, R29, R0, !PT ;  /* 0x000000001d077209 */ /* 0x000fe40007810000 */
        /* <DEDUP_REMOVED lines=57> */
[----:B------:R-:W1:Y:S01]  /*4b00*/  LDC R2, c[0x0][0x988] ;  /* 0x00026200ff027b82 */ /* 0x000e620000000800 */
[----:B------:R-:W2:Y:S01]  /*4b10*/  SHFL.BFLY PT, R7, R8, 0x2, 0x1f ;  /* 0x0c401f0008077f89 */ /* 0x000ea200000e0000 */
[----:B------:R-:W-:-:S03]  /*4b20*/  ISETP.NE.AND P1, PT, R19, RZ, PT ;  /* 0x000000ff1300720c */ /* 0x000fc60003f25270 */
[----:B------:R-:W3:Y:S01]  /*4b30*/  SHFL.BFLY PT, R0, R9, 0x2, 0x1f ;  /* 0x0c401f0009007f89 */ /* 0x000ee200000e0000 */
[----:B--2---:R-:W-:Y:S02]  /*4b40*/  FMNMX.FTZ R12, R8, R7, !PT ;  /* 0x00000007080c7209 */ /* 0x004fe40007810000 */
[----:B---3--:R-:W-:-:S03]  /*4b50*/  FMNMX.FTZ R13, R9, R0, !PT ;  /* 0x00000000090d7209 */ /* 0x008fc60007810000 */
[----:B------:R-:W2:Y:S04]  /*4b60*/  SHFL.BFLY PT, R7, R12, 0x1, 0x1f ;  /* 0x0c201f000c077f89 */ /* 0x000ea800000e0000 */
[----:B------:R-:W3:Y:S01]  /*4b70*/  SHFL.BFLY PT, R14, R13, 0x1, 0x1f ;  /* 0x0c201f000d0e7f89 */ /* 0x000ee200000e0000 */
[----:B--2---:R-:W-:Y:S02]  /*4b80*/  FMNMX.FTZ R0, R12, R7, !PT ;  /* 0x000000070c007209 */ /* 0x004fe40007810000 */
[----:B---3--:R-:W-:-:S03]  /*4b90*/  FMNMX.FTZ R7, R13, R14, !PT ;  /* 0x0000000e0d077209 */ /* 0x008fc60007810000 */
[C---:B------:R-:W-:Y:S01]  /*4ba0*/  FADD.FTZ R11, -R0.reuse, R11 ;  /* 0x0000000b000b7221 */ /* 0x040fe20000010100 */
[----:B-1----:R-:W-:-:S03]  /*4bb0*/  FMUL.FTZ R153, R0, R2 ;  /* 0x0000000200997220 */ /* 0x002fc60000410000 */
[-C--:B------:R-:W-:Y:S01]  /*4bc0*/  FMUL.FTZ R14, R11, R2.reuse ;  /* 0x000000020b0e7220 */ /* 0x080fe20000410000 */
[----:B------:R-:W-:Y:S01]  /*4bd0*/  FADD.FTZ R11, -R7, R10 ;  /* 0x0000000a070b7221 */ /* 0x000fe20000010100 */
[-CC-:B------:R-:W-:Y:S01]  /*4be0*/  FFMA.FTZ R180, R24, R2.reuse, -R153.reuse ;  /* 0x0000000218b47223 */ /* 0x180fe20000010899 */
[-CC-:B------:R-:W-:Y:S01]  /*4bf0*/  FFMA.FTZ R182, R28, R2.reuse, -R153.reuse ;  /* 0x000000021cb67223 */ /* 0x180fe20000010899 */
[----:B------:R1:W-:Y:S01]  /*4c00*/  MUFU.EX2 R9, R14 ;  /* 0x0000000e00097308 */ /* 0x0003e20000000800 */
[-C--:B------:R-:W-:Y:S01]  /*4c10*/  FMUL.FTZ R8, R11, R2.reuse ;  /* 0x000000020b087220 */ /* 0x080fe20000410000 */
[-CC-:B------:R-:W-:Y:S01]  /*4c20*/  FFMA.FTZ R11, R25, R2.reuse, -R153.reuse ;  /* 0x00000002190b7223 */ /* 0x180fe20000010899 */
[-CC-:B------:R-:W-:Y:S01]  /*4c30*/  FFMA.FTZ R25, R41, R2.reuse, -R153.reuse ;  /* 0x0000000229197223 */ /* 0x180fe20000010899 */
[-CC-:B------:R-:W-:Y:S01]  /*4c40*/  FFMA.FTZ R41, R57, R2.reuse, -R153.reuse ;  /* 0x0000000239297223 */ /* 0x180fe20000010899 */
[-CC-:B------:R-:W-:Y:S01]  /*4c50*/  FFMA.FTZ R57, R73, R2.reuse, -R153.reuse ;  /* 0x0000000249397223 */ /* 0x180fe20000010899 */
[-C--:B------:R-:W-:Y:S01]  /*4c60*/  FMUL.FTZ R73, R7, R2.reuse ;  /* 0x0000000207497220 */ /* 0x080fe20000410000 */
[-CC-:B------:R-:W-:Y:S01]  /*4c70*/  FFMA.FTZ R13, R29, R2.reuse, -R153.reuse ;  /* 0x000000021d0d7223 */ /* 0x180fe20000010899 */
[----:B------:R-:W2:Y:S01]  /*4c80*/  MUFU.EX2 R180, R180 ;  /* 0x000000b400b47308 */ /* 0x000ea20000000800 */
[-C--:B------:R-:W-:Y:S01]  /*4c90*/  FFMA.FTZ R176, R32, R2.reuse, -R153 ;  /* 0x0000000220b07223 */ /* 0x080fe20000010899 */
[-CC-:B------:R-:W-:Y:S01]  /*4ca0*/  FFMA.FTZ R181, R26, R2.reuse, -R73.reuse ;  /* 0x000000021ab57223 */ /* 0x180fe20000010849 */
[-CC-:B------:R-:W-:Y:S01]  /*4cb0*/  FFMA.FTZ R10, R27, R2.reuse, -R73.reuse ;  /* 0x000000021b0a7223 */ /* 0x180fe20000010849 */
[-CC-:B------:R-:W-:Y:S01]  /*4cc0*/  FFMA.FTZ R183, R30, R2.reuse, -R73.reuse ;  /* 0x000000021eb77223 */ /* 0x180fe20000010849 */
[-CC-:B------:R-:W-:Y:S01]  /*4cd0*/  FFMA.FTZ R12, R31, R2.reuse, -R73.reuse ;  /* 0x000000021f0c7223 */ /* 0x180fe20000010849 */
[-C--:B------:R-:W-:Y:S01]  /*4ce0*/  FFMA.FTZ R177, R34, R2.reuse, -R73 ;  /* 0x0000000222b17223 */ /* 0x080fe20000010849 */
[-C--:B------:R-:W-:Y:S01]  /*4cf0*/  FFMA.FTZ R15, R33, R2.reuse, -R153 ;  /* 0x00000002210f7223 */ /* 0x080fe20000010899 */
[----:B------:R-:W-:Y:S01]  /*4d00*/  MUFU.EX2 R8, R8 ;  /* 0x0000000800087308 */ /* 0x000fe20000000800 */
[-C--:B-1----:R-:W-:Y:S01]  /*4d10*/  FFMA.FTZ R14, R35, R2.reuse, -R73 ;  /* 0x00000002230e7223 */ /* 0x082fe20000010849 */
[-C--:B------:R-:W-:Y:S01]  /*4d20*/  FFMA.FTZ R178, R36, R2.reuse, -R153 ;  /* 0x0000000224b27223 */ /* 0x080fe20000010899 */
[-C--:B------:R-:W-:Y:S01]  /*4d30*/  FFMA.FTZ R179, R38, R2.reuse, -R73 ;  /* 0x0000000226b37223 */ /* 0x080fe20000010849 */
[-C--:B------:R-:W-:Y:S01]  /*4d40*/  FFMA.FTZ R21, R37, R2.reuse, -R153 ;  /* 0x0000000225157223 */ /* 0x080fe20000010899 */
[-C--:B------:R-:W-:Y:S01]  /*4d50*/  FFMA.FTZ R20, R39, R2.reuse, -R73 ;  /* 0x0000000227147223 */ /* 0x080fe20000010849 */
[-C--:B------:R-:W-:Y:S01]  /*4d60*/  FFMA.FTZ R172, R40, R2.reuse, -R153 ;  /* 0x0000000228ac7223 */ /* 0x080fe20000010899 */
[--C-:B------:R-:W-:Y:S01]  /*4d70*/  FFMA.FTZ R173, R42, R2, -R73.reuse ;  /* 0x000000022aad7223 */ /* 0x100fe20000010849 */
[----:B------:R-:W1:Y:S01]  /*4d80*/  MUFU.EX2 R181, R181 ;  /* 0x000000b500b57308 */ /* 0x000e620000000800 */
[----:B--2---:R-:W-:Y:S01]  /*4d90*/  FFMA.FTZ R6, R9, R6, R180 ;  /* 0x0000000609067223 */ /* 0x004fe200000100b4 */
[-C--:B------:R-:W-:Y:S01]  /*4da0*/  FFMA.FTZ R24, R43, R2.reuse, -R73 ;  /* 0x000000022b187223 */ /* 0x080fe20000010849 */
[-C--:B------:R-:W-:Y:S01]  /*4db0*/  FFMA.FTZ R174, R44, R2.reuse, -R153 ;  /* 0x000000022cae7223 */ /* 0x080fe20000010899 */
[-C--:B------:R-:W-:Y:S01]  /*4dc0*/  FFMA.FTZ R175, R46, R2.reuse, -R73 ;  /* 0x000000022eaf7223 */ /* 0x080fe20000010849 */
[-C--:B------:R-:W-:Y:S01]  /*4dd0*/  FFMA.FTZ R29, R45, R2.reuse, -R153 ;  /* 0x000000022d1d7223 */ /* 0x080fe20000010899 */
[-C--:B------:R-:W-:Y:S01]  /*4de0*/  FFMA.FTZ R26, R47, R2.reuse, -R73 ;  /* 0x000000022f1a7223 */ /* 0x080fe20000010849 */
[-C--:B------:R-:W-:Y:S01]  /*4df0*/  FFMA.FTZ R168, R48, R2.reuse, -R153 ;  /* 0x0000000230a87223 */ /* 0x080fe20000010899 */
[----:B------:R-:W2:Y:S01]  /*4e00*/  MUFU.EX2 R11, R11 ;  /* 0x0000000b000b7308 */ /* 0x000ea20000000800 */
[-C--:B------:R-:W-:Y:S01]  /*4e10*/  FFMA.FTZ R169, R50, R2.reuse, -R73 ;  /* 0x0000000232a97223 */ /* 0x080fe20000010849 */
[-C--:B------:R-:W-:Y:S01]  /*4e20*/  FFMA.FTZ R33, R49, R2.reuse, -R153 ;  /* 0x0000000231217223 */ /* 0x080fe20000010899 */
[-C--:B------:R-:W-:Y:S01]  /*4e30*/  FFMA.FTZ R28, R51, R2.reuse, -R73 ;  /* 0x00000002331c7223 */ /* 0x080fe20000010849 */
[-C--:B------:R-:W-:Y:S01]  /*4e40*/  FFMA.FTZ R170, R52, R2.reuse, -R153 ;  /* 0x0000000234aa7223 */ /* 0x080fe20000010899 */
[-C--:B------:R-:W-:Y:S01]  /*4e50*/  FFMA.FTZ R171, R54, R2.reuse, -R73 ;  /* 0x0000000236ab7223 */ /* 0x080fe20000010849 */
[-C--:B------:R-:W-:Y:S01]  /*4e60*/  FFMA.FTZ R37, R53, R2.reuse, -R153 ;  /* 0x0000000235257223 */ /* 0x080fe20000010899 */
[-C--:B------:R-:W-:Y:S01]  /*4e70*/  FFMA.FTZ R30, R55, R2.reuse, -R73 ;  /* 0x00000002371e7223 */ /* 0x080fe20000010849 */
[----:B------:R-:W3:Y:S01]  /*4e80*/  MUFU.EX2 R10, R10 ;  /* 0x0000000a000a7308 */ /* 0x000ee20000000800 */
[----:B-1----:R-:W-:Y:S01]  /*4e90*/  FFMA.FTZ R3, R8, R3, R181 ;  /* 0x0000000308037223 */ /* 0x002fe200000100b5 */
[-CC-:B------:R-:W-:Y:S01]  /*4ea0*/  FFMA.FTZ R45, R61, R2.reuse, -R153.reuse ;  /* 0x000000023d2d7223 */ /* 0x180fe20000010899 */
[-CC-:B------:R-:W-:Y:S01]  /*4eb0*/  FFMA.FTZ R49, R65, R2.reuse, -R153.reuse ;  /* 0x0000000241317223 */ /* 0x180fe20000010899 */
[-CC-:B------:R-:W-:Y:S01]  /*4ec0*/  FFMA.FTZ R53, R69, R2.reuse, -R153.reuse ;  /* 0x0000000245357223 */ /* 0x180fe20000010899 */
[-CC-:B------:R-:W-:Y:S01]  /*4ed0*/  FFMA.FTZ R152, R56, R2.reuse, -R153.reuse ;  /* 0x0000000238987223 */ /* 0x180fe20000010899 */
[-CC-:B------:R-:W-:Y:S01]  /*4ee0*/  FFMA.FTZ R154, R60, R2.reuse, -R153.reuse ;  /* 0x000000023c9a7223 */ /* 0x180fe20000010899 */
[-CC-:B------:R-:W-:Y:S01]  /*4ef0*/  FFMA.FTZ R156, R64, R2.reuse, -R153.reuse ;  /* 0x00000002409c7223 */ /* 0x180fe20000010899 */
[----:B------:R-:W1:Y:S01]  /*4f00*/  MUFU.EX2 R182, R182 ;  /* 0x000000b600b67308 */ /* 0x000e620000000800 */
[----:B--2---:R-:W-:Y:S01]  /*4f10*/  FADD.FTZ R27, R11, R6 ;  /* 0x000000060b1b7221 */ /* 0x004fe20000010000 */
[-CC-:B------:R-:W-:Y:S01]  /*4f20*/  FFMA.FTZ R158, R68, R2.reuse, -R153.reuse ;  /* 0x00000002449e7223 */ /* 0x180fe20000010899 */
[-CC-:B------:R-:W-:Y:S01]  /*4f30*/  FFMA.FTZ R160, R72, R2.reuse, -R153.reuse ;  /* 0x0000000248a07223 */ /* 0x180fe20000010899 */
[-CC-:B------:R-:W-:Y:S01]  /*4f40*/  FFMA.FTZ R162, R76, R2.reuse, -R153.reuse ;  /* 0x000000024ca27223 */ /* 0x180fe20000010899 */
[-CC-:B------:R-:W-:Y:S01]  /*4f50*/  FFMA.FTZ R61, R77, R2.reuse, -R153.reuse ;  /* 0x000000024d3d7223 */ /* 0x180fe20000010899 */
[-CC-:B------:R-:W-:Y:S01]  /*4f60*/  FFMA.FTZ R164, R80, R2.reuse, -R153.reuse ;  /* 0x0000000250a47223 */ /* 0x180fe20000010899 */
[-C--:B------:R-:W-:Y:S01]  /*4f70*/  FFMA.FTZ R65, R81, R2.reuse, -R153 ;  /* 0x0000000251417223 */ /* 0x080fe20000010899 */
[----:B------:R-:W2:Y:S01]  /*4f80*/  MUFU.EX2 R183, R183 ;  /* 0x000000b700b77308 */ /* 0x000ea20000000800 */
[----:B---3--:R-:W-:Y:S01]  /*4f90*/  FADD.FTZ R6, R10, R3 ;  /* 0x000000030a067221 */ /* 0x008fe20000010000 */
[-CC-:B------:R-:W-:Y:S01]  /*4fa0*/  FFMA.FTZ R166, R84, R2.reuse, -R153.reuse ;  /* 0x0000000254a67223 */ /* 0x180fe20000010899 */
[-C--:B------:R-:W-:Y:S01]  /*4fb0*/  FFMA.FTZ R69, R85, R2.reuse, -R153 ;  /* 0x0000000255457223 */ /* 0x080fe20000010899 */
[-CC-:B------:R-:W-:Y:S01]  /*4fc0*/  FFMA.FTZ R153, R58, R2.reuse, -R73.reuse ;  /* 0x000000023a997223 */ /* 0x180fe20000010849 */
[-CC-:B------:R-:W-:Y:S01]  /*4fd0*/  FFMA.FTZ R32, R59, R2.reuse, -R73.reuse ;  /* 0x000000023b207223 */ /* 0x180fe20000010849 */
[-CC-:B------:R-:W-:Y:S01]  /*4fe0*/  FFMA.FTZ R155, R62, R2.reuse, -R73.reuse ;  /* 0x000000023e9b7223 */ /* 0x180fe20000010849 */
[-C--:B------:R-:W-:Y:S01]  /*4ff0*/  FFMA.FTZ R34, R63, R2.reuse, -R73 ;  /* 0x000000023f227223 */ /* 0x080fe20000010849 */
[----:B------:R-:W3:Y:S01]  /*5000*/  MUFU.EX2 R13, R13 ;  /* 0x0000000d000d7308 */ /* 0x000ee20000000800 */
[----:B-1----:R-:W-:Y:S01]  /*5010*/  FADD.FTZ R36, R182, R27 ;  /* 0x0000001bb6247221 */ /* 0x002fe20000010000 */
        /* <DEDUP_REMOVED lines=10> */
[----:B------:R-:W-:Y:S01]  /*50c0*/  FFMA.FTZ R86, R86, R2, -R73 ;  /* 0x0000000256567223 */ /* 0x000fe20000010849 */
[----:B------:R-:W-:-:S03]  /*50d0*/  IMAD.U32 R31, RZ, RZ, UR6 ;  /* 0x00000006ff1f7e24 */ /* 0x000fc6000f8e00ff */
[----:B------:R-:W2:Y:S01]  /*50e0*/  MUFU.EX2 R176, R176 ;  /* 0x000000b000b07308 */ /* 0x000ea20000000800 */
[----:B---3--:R-:W-:-:S07]  /*50f0*/  FADD.FTZ R27, R13, R36 ;  /* 0x000000240d1b7221 */ /* 0x008fce0000010000 */
[----:B------:R-:W3:Y:S01]  /*5100*/  MUFU.EX2 R177, R177 ;  /* 0x000000b100b17308 */ /* 0x000ee20000000800 */
[----:B-1----:R-:W-:-:S07]  /*5110*/  FADD.FTZ R6, R12, R3 ;  /* 0x000000030c067221 */ /* 0x002fce0000010000 */
[----:B------:R-:W1:Y:S01]  /*5120*/  MUFU.EX2 R15, R15 ;  /* 0x0000000f000f7308 */ /* 0x000e620000000800 */
[----:B--2---:R-:W-:-:S07]  /*5130*/  FADD.FTZ R36, R176, R27 ;  /* 0x0000001bb0247221 */ /* 0x004fce0000010000 */
[----:B------:R-:W2:Y:S01]  /*5140*/  MUFU.EX2 R14, R14 ;  /* 0x0000000e000e7308 */ /* 0x000ea20000000800 */
[----:B---3--:R-:W-:-:S07]  /*5150*/  FADD.FTZ R3, R177, R6 ;  /* 0x00000006b1037221 */ /* 0x008fce0000010000 */
[----:B------:R-:W3:Y:S01]  /*5160*/  MUFU.EX2 R178, R178 ;  /* 0x000000b200b27308 */ /* 0x000ee20000000800 */
[----:B-1----:R-:W-:Y:S01]  /*5170*/  FADD.FTZ R27, R15, R36 ;  /* 0x000000240f1b7221 */ /* 0x002fe20000010000 */
[----:B------:R-:W-:-:S06]  /*5180*/  FFMA.FTZ R36, R67, R2, -R73 ;  /* 0x0000000243247223 */ /* 0x000fcc0000010849 */
[----:B------:R-:W1:Y:S01]  /*5190*/  MUFU.EX2 R179, R179 ;  /* 0x000000b300b37308 */ /* 0x000e620000000800 */
[----:B--2---:R-:W-:-:S07]  /*51a0*/  FADD.FTZ R6, R14, R3 ;  /* 0x000000030e067221 */ /* 0x004fce0000010000 */
        /* <DEDUP_REMOVED lines=13> */
[----:B---3--:R-:W-:Y:S01]  /*5280*/  FADD.FTZ R27, R25, R38 ;  /* 0x00000026191b7221 */ /* 0x008fe20000010000 */
[-CC-:B------:R-:W-:Y:S01]  /*5290*/  FFMA.FTZ R38, R71, R2.reuse, -R73.reuse ;  /* 0x0000000247267223 */ /* 0x180fe20000010849 */
[----:B------:R-:W-:-:S05]  /*52a0*/  FFMA.FTZ R73, R87, R2, -R73 ;  /* 0x0000000257497223 */ /* 0x000fca0000010849 */
        /* <DEDUP_REMOVED lines=62> */
[----:B------:R-:W-:-:S05]  /*5690*/  @P1 VIADD R6, R31, 0x34840 ;  /* 0x000348401f061836 */ /* 0x000fca0000000000 */
[----:B------:R-:W-:Y:S01]  /*56a0*/  @P1 PRMT R6, R23, 0x654, R6 ;  /* 0x0000065417061816 */ /* 0x000fe20000000006 */
[----:B------:R-:W1:Y:S01]  /*56b0*/  MUFU.EX2 R162, R162 ;  /* 0x000000a200a27308 */ /* 0x000e620000000800 */
[----:B--2---:R-:W-:Y:S02]  /*56c0*/  FADD.FTZ R27, R57, R40 ;  /* 0x00000028391b7221 */ /* 0x004fe40000010000 */
[----:B------:R2:W-:Y:S05]  /*56d0*/  @P1 SYNCS.ARRIVE.TRANS64.RED.A1T0 RZ, [R6+URZ], RZ ;  /* 0x000000ff06ff19a7 */ /* 0x0005ea000810043f */
[----:B------:R-:W4:Y:S01]  /*56e0*/  MUFU.EX2 R78, R78 ;  /* 0x0000004e004e7308 */ /* 0x000f220000000800 */
[----:B---3--:R-:W-:-:S07]  /*56f0*/  FADD.FTZ R3, R42, R3 ;  /* 0x000000032a037221 */ /* 0x008fce0000010000 */
[----:B------:R-:W3:Y:S01]  /*5700*/  MUFU.EX2 R61, R61 ;  /* 0x0000003d003d7308 */ /* 0x000ee20000000800 */
[----:B-1----:R-:W-:-:S07]  /*5710*/  FADD.FTZ R40, R162, R27 ;  /* 0x0000001ba2287221 */ /* 0x002fce0000010000 */
[----:B------:R-:W1:Y:S01]  /*5720*/  MUFU.EX2 R79, R79 ;  /* 0x0000004f004f7308 */ /* 0x000e620000000800 */
[----:B----4-:R-:W-:-:S07]  /*5730*/  FADD.FTZ R3, R78, R3 ;  /* 0x000000034e037221 */ /* 0x010fce0000010000 */
        /* <DEDUP_REMOVED lines=16> */
[----:B--2---:R-:W-:-:S03]  /*5840*/  FADD.FTZ R6, R69, R6 ;  /* 0x0000000645067221 */ /* 0x004fc60000010000 */
[----:B---3--:R-:W-:Y:S01]  /*5850*/  FADD.FTZ R3, R73, R3 ;  /* 0x0000000349037221 */ /* 0x008fe20000010000 */
[----:B------:R-:W-:Y:S06]  /*5860*/  @!P0 BRA `(.L_x_146) ;  /* 0x0000000000048947 */ /* 0x000fec0003800000 */
[----:B------:R-:W-:Y:S01]  /*5870*/  BPT.TRAP 0x1 ;  /* 0x000000040000795c */ /* 0x000fe20000300000 */
.L_x_146:
[----:B------:R-:W-:Y:S01]  /*5880*/  ISETP.NE.AND P1, PT, R18, RZ, PT ;  /* 0x000000ff1200720c */ /* 0x000fe20003f25270 */
[----:B------:R-:W-:Y:S01]  /*5890*/  IMAD.U32 R27, RZ, RZ, UR7 ;  /* 0x00000007ff1b7e24 */ /* 0x000fe2000f8e00ff */
[----:B------:R-:W-:Y:S01]  /*58a0*/  UMOV UR4, UR39 ;  /* 0x0000002700047c82 */ /* 0x000fe20008000000 */
[----:B------:R-:W-:Y:S01]  /*58b0*/  UMOV UR5, UR38 ;  /* 0x0000002600057c82 */ /* 0x000fe20008000000 */
[----:B------:R-:W-:Y:S01]  /*58c0*/  F2FP.BF16.F32.PACK_AB R180, R11, R180 ;  /* 0x000000b40bb4723e */ /* 0x000fe200000010ff */
[----:B------:R-:W-:Y:S01]  /*58d0*/  IMAD.MOV.U32 R11, RZ, RZ, R0 ;  /* 0x000000ffff0b7224 */ /* 0x000fe200078e0000 */
[----:B------:R-:W-:Y:S01]  /*58e0*/  F2FP.BF16.F32.PACK_AB R181, R10, R181 ;  /* 0x000000b50ab5723e */ /* 0x000fe200000010ff */
[----:B------:R-:W-:Y:S01]  /*58f0*/  IMAD.MOV.U32 R10, RZ, RZ, R7 ;  /* 0x000000ffff0a7224 */ /* 0x000fe200078e0007 */
[----:B------:R-:W-:Y:S02]  /*5900*/  F2FP.BF16.F32.PACK_AB R182, R13, R182 ;  /* 0x000000b60db6723e */ /* 0x000fe400000010ff */
[----:B------:R-:W-:-:S02]  /*5910*/  F2FP.BF16.F32.PACK_AB R183, R12, R183 ;  /* 0x000000b70cb7723e */ /* 0x000fc400000010ff */
[----:B------:R-:W-:Y:S01]  /*5920*/  F2FP.BF16.F32.PACK_AB R176, R15, R176 ;  /* 0x000000b00fb0723e */ /* 0x000fe200000010ff */
[----:B------:R-:W-:Y:S01]  /*5930*/  @P1 VIADD R27, R27, 0x34860 ;  /* 0x000348601b1b1836 */ /* 0x000fe20000000000 */
[----:B------:R-:W-:Y:S02]  /*5940*/  F2FP.BF16.F32.PACK_AB R177, R14, R177 ;  /* 0x000000b10eb1723e */ /* 0x000fe400000010ff */
[----:B------:R-:W-:Y:S02]  /*5950*/  F2FP.BF16.F32.PACK_AB R178, R21, R178 ;  /* 0x000000b215b2723e */ /* 0x000fe400000010ff */
[----:B------:R-:W-:Y:S02]  /*5960*/  @P1 PRMT R27, R22, 0x654, R27 ;  /* 0x00000654161b1816 */ /* 0x000fe4000000001b */
[----:B------:R-:W-:Y:S02]  /*5970*/  F2FP.BF16.F32.PACK_AB R179, R20, R179 ;  /* 0x000000b314b3723e */ /* 0x000fe400000010ff */
[----:B------:R1:W-:Y:S01]  /*5980*/  @P1 SYNCS.ARRIVE.TRANS64.RED.A1T0 RZ, [R27+URZ], RZ ;  /* 0x000000ff1bff19a7 */ /* 0x0003e2000810043f */
[C---:B------:R-:W-:Y:S01]  /*5990*/  ISETP.GT.AND P1, PT, R193.reuse, RZ, PT ;  /* 0x000000ffc100720c */ /* 0x040fe20003f24270 */
[----:B------:R-:W-:Y:S01]  /*59a0*/  VIADD R193, R193, 0xffffffff ;  /* 0xffffffffc1c17836 */ /* 0x000fe20000000000 */
[----:B------:R-:W-:-:S02]  /*59b0*/  F2FP.BF16.F32.PACK_AB R172, R25, R172 ;  /* 0x000000ac19ac723e */ /* 0x000fc400000010ff */
[----:B------:R-:W-:Y:S02]  /*59c0*/  F2FP.BF16.F32.PACK_AB R173, R24, R173 ;  /* 0x000000ad18ad723e */ /* 0x000fe400000010ff */
[----:B------:R-:W-:Y:S02]  /*59d0*/  F2FP.BF16.F32.PACK_AB R174, R29, R174 ;  /* 0x000000ae1dae723e */ /* 0x000fe400000010ff */
[----:B------:R-:W-:Y:S02]  /*59e0*/  F2FP.BF16.F32.PACK_AB R175, R26, R175 ;  /* 0x000000af1aaf723e */ /* 0x000fe400000010ff */
[----:B------:R-:W-:Y:S02]  /*59f0*/  F2FP.BF16.F32.PACK_AB R168, R33, R168 ;  /* 0x000000a821a8723e */ /* 0x000fe400000010ff */
[----:B------:R-:W-:Y:S02]  /*5a00*/  F2FP.BF16.F32.PACK_AB R169, R28, R169 ;  /* 0x000000a91ca9723e */ /* 0x000fe400000010ff */
        /* <DEDUP_REMOVED lines=17> */
[----:B------:R-:W-:Y:S01]  /*5b20*/  F2FP.BF16.F32.PACK_AB R167, R73, R86 ;  /* 0x0000005649a7723e */ /* 0x000fe200000010ff */
[----:B-1----:R-:W-:Y:S06]  /*5b30*/  @P1 BRA `(.L_x_147) ;  /* 0xffffffdc00b41947 */ /* 0x002fec000383ffff */
.L_x_136:
        /* <DEDUP_REMOVED lines=67> */
.L_x_148:
[----:B------:R-:W-:Y:S01]  /*5f70*/  ULEA UR5, UR38, UR60, 0x3 ;  /* 0x0000003c26057291 */ /* 0x000fe2000f8e183f */
[----:B------:R-:W-:-:S05]  /*5f80*/  IMAD.U32 R4, RZ, RZ, UR39 ;  /* 0x00000027ff047e24 */ /* 0x000fca000f8e00ff */
[----:B------:R-:W-:-:S04]  /*5f90*/  SHF.L.U32 R4, R4, 0x1f, RZ ;  /* 0x0000001f04047819 */ /* 0x000fc800000006ff */
[----:B------:R1:W2:Y:S01]  /*5fa0*/  SYNCS.PHASECHK.TRANS64.TRYWAIT P1, [UR5+0x34850], R4 ;  /* 0x03485004ff0075a7 */ /* 0x0002a20008020145 */
[----:B------:R-:W-:Y:S05]  /*5fb0*/  @!P0 BRA `(.L_x_149) ;  /* 0x0000000000048947 */ /* 0x000fea0003800000 */
[----:B------:R-:W-:Y:S01]  /*5fc0*/  BPT.TRAP 0x1 ;  /* 0x000000040000795c */ /* 0x000fe20000300000 */
.L_x_149:
[----:B--2---:R-:W-:Y:S05]  /*5fd0*/  @P1 BRA `(.L_x_150) ;  /* 0x0000000000081947 */ /* 0x004fea0003800000 */
[----:B------:R-:W2:Y:S02]  /*5fe0*/  SYNCS.PHASECHK.TRANS64.TRYWAIT P1, [UR5+0x34850], R4 ;  /* 0x03485004ff0075a7 */ /* 0x000ea40008020145 */
[----:B--2---:R-:W-:Y:S05]  /*5ff0*/  @!P1 BRA `(.L_x_151) ;  /* 0x0000004800749947 */ /* 0x004fea0003800000 */
.L_x_150:
[----:B------:R-:W-:Y:S01]  /*6000*/  UIADD3 UR4, UR60, 0x400, URZ ;  /* 0x000004003c047890 */ /* 0x000fe2000fffe03f */
[----:B------:R-:W-:Y:S01]  /*6010*/  WARPGROUP.ARRIVE ;  /* 0x00000000000079c5 */ /* 0x000fe20000000000 */
[----:B------:R-:W-:Y:S01]  /*6020*/  UMOV UR7, 0x40000040 ;  /* 0x4000004000077882 */ /* 0x000fe20000000000 */
[----:B--2---:R-:W2:Y:S01]  /*6030*/  SHFL.BFLY PT, R5, R6, 0x2, 0x1f ;  /* 0x0c401f0006057f89 */ /* 0x004ea200000e0000 */
[----:B------:R-:W-:Y:S01]  /*6040*/  USHF.R.U32.HI UR4, URZ, 0x4, UR4 ;  /* 0x000000043f047899 */ /* 0x000fe20008011604 */
[----:B------:R-:W-:Y:S02]  /*6050*/  IMAD.MOV.U32 R20, RZ, RZ, -0x800000 ;  /* 0xff800000ff147424 */ /* 0x000fe400078e00ff */
[----:B-1----:R-:W1:Y:S01]  /*6060*/  SHFL.BFLY PT, R4, R3, 0x2, 0x1f ;  /* 0x0c401f0003047f89 */ /* 0x002e6200000e0000 */
[----:B------:R-:W-:-:S04]  /*6070*/  ULOP3.LUT UR4, UR4, 0x3fff, URZ, 0xc0, !UPT ;  /* 0x00003fff04047892 */ /* 0x000fc8000f8ec03f */
[----:B------:R-:W-:-:S04]  /*6080*/  ULOP3.LUT UR4, UR4, 0x4000000, URZ, 0xfc, !UPT ;  /* 0x0400000004047892 */ /* 0x000fc8000f8efc3f */
[----:B------:R-:W-:-:S07]  /*6090*/  ULEA UR4, UR38, UR4, 0xb ;  /* 0x0000000426047291 */ /* 0x000fce000f8e583f */
[----:B------:R-:W-:Y:S02]  /*60a0*/  UMOV UR6, UR4 ;  /* 0x0000000400067c82 */ /* 0x000fe40008000000 */
[----:B------:R-:W-:Y:S01]  /*60b0*/  HGMMA.64x128x16.F32.BF16 R24, R180, gdesc[UR4].tnspB, R24, gsb0 ;  /* 0x41e00004b4187df0 */ /* 0x000fe20008001818 */
[----:B------:R-:W-:Y:S01]  /*60c0*/  UIADD3 UR6, UR4, 0x80, URZ ;  /* 0x0000008004067890 */ /* 0x000fe2000fffe03f */
[----:B--2---:R-:W-:Y:S01]  /*60d0*/  FADD.FTZ R5, R5, R6 ;  /* 0x0000000605057221 */ /* 0x004fe20000010000 */
[----:B------:R-:W-:Y:S01]  /*60e0*/  UMOV UR7, 0x40000040 ;  /* 0x4000004000077882 */ /* 0x000fe20000000000 */
[----:B-1----:R-:W-:Y:S01]  /*60f0*/  FADD.FTZ R8, R4, R3 ;  /* 0x0000000304087221 */ /* 0x002fe20000010000 */
[----:B------:R-:W-:Y:S02]  /*6100*/  IMAD.MOV.U32 R3, RZ, RZ, -0x800000 ;  /* 0xff800000ff037424 */ /* 0x000fe400078e00ff */
[----:B------:R-:W1:Y:S04]  /*6110*/  SHFL.BFLY PT, R4, R5, 0x1, 0x1f ;  /* 0x0c201f0005047f89 */ /* 0x000e6800000e0000 */
[----:B------:R-:W2:Y:S01]  /*6120*/  SHFL.BFLY PT, R9, R8, 0x1, 0x1f ;  /* 0x0c201f0008097f89 */ /* 0x000ea200000e0000 */
[----:B-1----:R-:W-:Y:S01]  /*6130*/  FADD.FTZ R11, R5, R4 ;  /* 0x00000004050b7221 */ /* 0x002fe20000010000 */
[----:B------:R-:W-:-:S02]  /*6140*/  IMAD.MOV.U32 R4, RZ, RZ, RZ ;  /* 0x000000ffff047224 */ /* 0x000fc400078e00ff */
[----:B--2---:R-:W-:Y:S02]  /*6150*/  FADD.FTZ R12, R8, R9 ;  /* 0x00000009080c7221 */ /* 0x004fe40000010000 */
[----:B------:R-:W-:Y:S01]  /*6160*/  FSETP.NE.FTZ.AND P1, PT, R11, RZ, PT ;  /* 0x000000ff0b00720b */ /* 0x000fe20003f35000 */
[----:B------:R-:W-:Y:S02]  /*6170*/  IMAD.MOV.U32 R9, RZ, RZ, RZ ;  /* 0x000000ffff097224 */ /* 0x000fe400078e00ff */
[----:B------:R-:W-:-:S10]  /*6180*/  FSETP.NE.FTZ.AND P2, PT, R12, RZ, PT ;  /* 0x000000ff0c00720b */ /* 0x000fd40003f55000 */
[----:B------:R-:W1:Y:S01]  /*6190*/  @P1 MUFU.LG2 R6, R11 ;  /* 0x0000000b00061308 */ /* 0x000e620000000c00 */
[C---:B------:R-:W-:Y:S02]  /*61a0*/  @P1 FMUL.FTZ R5, R2.reuse, 0.69314718246459960938 ;  /* 0x3f31721802051820 */ /* 0x040fe40000410000 */
[----:B------:R-:W-:-:S05]  /*61b0*/  @P2 FMUL.FTZ R13, R2, 0.69314718246459960938 ;  /* 0x3f317218020d2820 */ /* 0x000fca0000410000 */
[----:B------:R-:W2:Y:S08]  /*61c0*/  @P2 MUFU.LG2 R10, R12 ;  /* 0x0000000c000a2308 */ /* 0x000eb00000000c00 */
[----:B------:R3:W4:Y:S01]  /*61d0*/  @P1 MUFU.RCP R4, R11 ;  /* 0x0000000b00041308 */ /* 0x0007220000001000 */
[----:B-1----:R-:W-:-:S04]  /*61e0*/  @P1 FMUL.FTZ R6, R6, 0.69314718246459960938 ;  /* 0x3f31721806061820 */ /* 0x002fc80000410000 */
[----:B------:R-:W-:-:S03]  /*61f0*/  @P1 FFMA.FTZ R20, R5, R0, R6 ;  /* 0x0000000005141223 */ /* 0x000fc60000010006 */
[----:B------:R3:W1:Y:S01]  /*6200*/  @P2 MUFU.RCP R9, R12 ;  /* 0x0000000c00092308 */ /* 0x0006620000001000 */
[----:B--2---:R-:W-:-:S04]  /*6210*/  @P2 FMUL.FTZ R10, R10, 0.69314718246459960938 ;  /* 0x3f3172180a0a2820 */ /* 0x004fc80000410000 */
[----:B------:R-:W-:Y:S01]  /*6220*/  @P2 FFMA.FTZ R3, R13, R7, R10 ;  /* 0x000000070d032223 */ /* 0x000fe2000001000a */
[----:B------:R-:W-:Y:S02]  /*6230*/  WARPGROUP.DEPBAR.LE gsb0, 0x0 ;  /* 0x00008000000079c5 */ /* 0x000fe40000010000 */
[----:B------:R-:W-:-:S06]  /*6240*/  WARPGROUP.ARRIVE ;  /* 0x00000000000079c5 */ /* 0x000fcc0000000000 */
        /* <DEDUP_REMOVED lines=31> */
[----:B------:R-:W-:Y:S03]  /*6440*/  HGMMA.64x128x16.F32.BF16 R24, R164, gdesc[UR4].tnspB, R24, gsb0 ;  /* 0x41e00004a4187df0 */ /* 0x000fe60008001818 */
[----:B------:R-:W-:Y:S02]  /*6450*/  WARPGROUP.DEPBAR.LE gsb0, 0x0 ;  /* 0x00008000000079c5 */ /* 0x000fe40000010000 */
[----:B-1-34-:R-:W-:Y:S05]  /*6460*/  @!P0 BRA `(.L_x_152) ;  /* 0x0000000000048947 */ /* 0x01afea0003800000 */
[----:B------:R-:W-:Y:S01]  /*6470*/  BPT.TRAP 0x1 ;  /* 0x000000040000795c */ /* 0x000fe20000300000 */
.L_x_152:
[----:B------:R-:W-:Y:S01]  /*6480*/  ISETP.NE.AND P3, PT, R18, RZ, PT ;  /* 0x000000ff1200720c */ /* 0x000fe20003f65270 */
[----:B------:R-:W-:Y:S02]  /*6490*/  IMAD.U32 R5, RZ, RZ, UR5 ;  /* 0x00000005ff057e24 */ /* 0x000fe4000f8e00ff */
        /* <DEDUP_REMOVED lines=11> */
[----:B------:R-:W-:-:S02]  /*6550*/  @P3 VIADD R5, R5, 0x34860 ;  /* 0x0003486005053836 */ /* 0x000fc40000000000 */
[-C--:B------:R-:W-:Y:S01]  /*6560*/  FMUL.FTZ R46, R46, R9.reuse ;  /* 0x000000092e2e7220 */ /* 0x080fe20000410000 */
[-C--:B------:R-:W-:Y:S01]  /*6570*/  FMUL.FTZ R51, R51, R9.reuse ;  /* 0x0000000933337220 */ /* 0x080fe20000410000 */
[-C--:B------:R-:W-:Y:S01]  /*6580*/  FMUL.FTZ R50, R50, R9.reuse ;  /* 0x0000000932327220 */ /* 0x080fe20000410000 */
[-C--:B------:R-:W-:Y:S01]  /*6590*/  FMUL.FTZ R55, R55, R9.reuse ;  /* 0x0000000937377220 */ /* 0x080fe20000410000 */
[----:B------:R-:W-:Y:S01]  /*65a0*/  @P3 PRMT R5, R22, 0x654, R5 ;  /* 0x0000065416053816 */ /* 0x000fe20000000005 */
[-C--:B------:R-:W-:Y:S01]  /*65b0*/  FMUL.FTZ R54, R54, R9.reuse ;  /* 0x0000000936367220 */ /* 0x080fe20000410000 */
[-C--:B------:R-:W-:Y:S01]  /*65c0*/  FMUL.FTZ R59, R59, R9.reuse ;  /* 0x000000093b3b7220 */ /* 0x080fe20000410000 */
[-C--:B------:R-:W-:Y:S01]  /*65d0*/  FMUL.FTZ R58, R58, R9.reuse ;  /* 0x000000093a3a7220 */ /* 0x080fe20000410000 */
[----:B------:R1:W-:Y:S01]  /*65e0*/  @P3 SYNCS.ARRIVE.TRANS64.RED.A1T0 RZ, [R5+URZ], RZ ;  /* 0x000000ff05ff39a7 */ /* 0x0003e2000810043f */
        /* <DEDUP_REMOVED lines=14> */
[C---:B-1----:R-:W-:Y:S01]  /*66d0*/  LOP3.LUT R5, R16.reuse, 0x380, RZ, 0xc0, !PT ;  /* 0x0000038010057812 */ /* 0x042fe200078ec0ff */
[-C--:B------:R-:W-:Y:S01]  /*66e0*/  FMUL.FTZ R6, R29, R4.reuse ;  /* 0x000000041d067220 */ /* 0x080fe20000410000 */
[----:B------:R-:W-:Y:S01]  /*66f0*/  IADD3 R9, P1, R16, 0x40, RZ ;  /* 0x0000004010097810 */ /* 0x000fe20007f3e0ff */
[-C--:B------:R-:W-:Y:S01]  /*6700*/  FMUL.FTZ R7, R28, R4.reuse ;  /* 0x000000041c077220 */ /* 0x080fe20000410000 */
[C---:B------:R-:W-:Y:S01]  /*6710*/  IADD3 R29, P0, R16.reuse, 0x20, RZ ;  /* 0x00000020101d7810 */ /* 0x040fe20007f1e0ff */
[-C--:B------:R-:W-:Y:S01]  /*6720*/  FMUL.FTZ R25, R25, R4.reuse ;  /* 0x0000000419197220 */ /* 0x080fe20000410000 */
[----:B------:R-:W-:Y:S01]  /*6730*/  IADD3 R15, P6, R16, 0x4000, RZ ;  /* 0x00004000100f7810 */ /* 0x000fe20007fde0ff */
[-C--:B------:R-:W-:Y:S01]  /*6740*/  FMUL.FTZ R0, R24, R4.reuse ;  /* 0x0000000418007220 */ /* 0x080fe20000410000 */
[----:B------:R-:W-:Y:S01]  /*6750*/  SHF.R.U64 R5, R5, 0x3, RZ ;  /* 0x0000000305057819 */ /* 0x000fe200000012ff */
[-C--:B------:R-:W-:Y:S01]  /*6760*/  FMUL.FTZ R33, R33, R4.reuse ;  /* 0x0000000421217220 */ /* 0x080fe20000410000 */
[----:B------:R-:W-:Y:S01]  /*6770*/  LOP3.LUT R26, R9, 0x380, RZ, 0xc0, !PT ;  /* 0x00000380091a7812 */ /* 0x000fe200078ec0ff */
[-C--:B------:R-:W-:Y:S01]  /*6780*/  FMUL.FTZ R32, R32, R4.reuse ;  /* 0x0000000420207220 */ /* 0x080fe20000410000 */
[----:B------:R-:W-:Y:S01]  /*6790*/  LOP3.LUT R28, R29, 0x380, RZ, 0xc0, !PT ;  /* 0x000003801d1c7812 */ /* 0x000fe200078ec0ff */
        /* <DEDUP_REMOVED lines=26> */
[----:B------:R-:W-:Y:S01]  /*6940*/  LOP3.LUT R14, R15, 0x380, RZ, 0xc0, !PT ;  /* 0x000003800f0e7812 */ /* 0x000fe200078ec0ff */
[----:B------:R-:W-:Y:S01]  /*6950*/  UIADD3 UR35, -UR36, URZ, URZ ;  /* 0x0000003f24237290 */ /* 0x000fe2000fffe13f */
[----:B------:R-:W-:Y:S01]  /*6960*/  LOP3.LUT R4, R5, R16, RZ, 0x3c, !PT ;  /* 0x0000001005047212 */ /* 0x000fe200078e3cff */
[--C-:B------:R-:W-:Y:S01]  /*6970*/  IMAD.MOV.U32 R5, RZ, RZ, R17.reuse ;  /* 0x000000ffff057224 */ /* 0x100fe200078e0011 */
[----:B------:R-:W-:Y:S01]  /*6980*/  SHF.R.U64 R26, R26, 0x3, RZ ;  /* 0x000000031a1a7819 */ /* 0x000fe200000012ff */
[----:B------:R-:W-:Y:S01]  /*6990*/  ULDC UR4, c[0x0][0xdb4] ;  /* 0x00036d0000047ab9 */ /* 0x000fe20000000800 */
[----:B------:R-:W-:Y:S01]  /*69a0*/  SHF.R.U64 R28, R28, 0x3, RZ ;  /* 0x000000031c1c7819 */ /* 0x000fe200000012ff */
[----:B------:R-:W-:Y:S01]  /*69b0*/  UIMAD UR35, UR4, UR35, UR61 ;  /* 0x00000023042372a4 */ /* 0x000fe2000f8e023d */
[----:B------:R-:W-:Y:S01]  /*69c0*/  SHF.R.U64 R14, R14, 0x3, RZ ;  /* 0x000000030e0e7819 */ /* 0x000fe200000012ff */
[----:B------:R-:W-:Y:S01]  /*69d0*/  UIADD3 UR34, -UR61, URZ, URZ ;  /* 0x0000003f3d227290 */ /* 0x000fe2000fffe13f */
[----:B------:R-:W-:Y:S01]  /*69e0*/  LOP3.LUT R26, R26, R9, RZ, 0x3c, !PT ;  /* 0x000000091a1a7212 */ /* 0x000fe200078e3cff */
[----:B------:R-:W-:Y:S01]  /*69f0*/  ULDC UR5, c[0x0][0xda8] ;  /* 0x00036a0000057ab9 */ /* 0x000fe20000000800 */
[----:B------:R-:W-:Y:S01]  /*6a00*/  LOP3.LUT R28, R28, R29, RZ, 0x3c, !PT ;  /* 0x0000001d1c1c7212 */ /* 0x000fe200078e3cff */
[--C-:B------:R-:W-:Y:S01]  /*6a10*/  IMAD.X R29, RZ, RZ, R17.reuse, P0 ;  /* 0x000000ffff1d7224 */ /* 0x100fe200000e0611 */
[----:B------:R-:W-:Y:S01]  /*6a20*/  MOV R9, R4 ;  /* 0x0000000400097202 */ /* 0x000fe20000000f00 */
[----:B------:R-:W-:Y:S01]  /*6a30*/  USHF.R.S32.HI UR4, URZ, 0x1f, UR35 ;  /* 0x0000001f3f047899 */ /* 0x000fe20008011423 */
[----:B------:R-:W-:Y:S01]  /*6a40*/  F2FP.BF16.F32.PACK_AB R5, R27, R2 ;  /* 0x000000021b05723e */ /* 0x000fe200000010ff */
[--C-:B------:R-:W-:Y:S01]  /*6a50*/  IMAD.X R27, RZ, RZ, R17.reuse, P1 ;  /* 0x000000ffff1b7224 */ /* 0x100fe200008e0611 */
[----:B------:R-:W-:Y:S01]  /*6a60*/  LOP3.LUT R14, R14, R15, RZ, 0x3c, !PT ;  /* 0x0000000f0e0e7212 */ /* 0x000fe200078e3cff */
[----:B------:R-:W-:Y:S01]  /*6a70*/  IMAD.X R15, RZ, RZ, R17, P6 ;  /* 0x000000ffff0f7224 */ /* 0x000fe200030e0611 */
[----:B------:R-:W-:Y:S01]  /*6a80*/  R2UR UR6, R187 ;  /* 0x00000000bb0672ca */ /* 0x000fe200000e0000 */
[----:B------:R-:W-:Y:S01]  /*6a90*/  ULDC.64 UR8, c[0x0][0xb70] ;  /* 0x0002dc0000087ab9 */ /* 0x000fe20000000a00 */
[----:B------:R-:W-:Y:S01]  /*6aa0*/  IADD3 R11, P2, R16, 0x60, RZ ;  /* 0x00000060100b7810 */ /* 0x000fe20007f5e0ff */
[----:B------:R-:W-:Y:S01]  /*6ab0*/  USHF.R.S32.HI UR7, URZ, 0x1f, UR36 ;  /* 0x0000001f3f077899 */ /* 0x000fe20008011424 */
[----:B------:R-:W-:Y:S01]  /*6ac0*/  MOV R29, R28 ;  /* 0x0000001c001d7202 */ /* 0x000fe20000000f00 */
[----:B------:R-:W-:Y:S01]  /*6ad0*/  ULDC.64 UR12, c[0x0][0x208] ;  /* 0x00008200000c7ab9 */ /* 0x000fe20000000a00 */
[----:B------:R-:W-:-:S02]  /*6ae0*/  MOV R28, R26 ;  /* 0x0000001a001c7202 */ /* 0x000fc40000000f00 */
[----:B------:R-:W-:Y:S02]  /*6af0*/  MOV R26, R14 ;  /* 0x0000000e001a7202 */ /* 0x000fe40000000f00 */
[----:B------:R-:W1:Y:S01]  /*6b00*/  LDC.64 R14, c[0x0][0xb78] ;  /* 0x0002de00ff0e7b82 */ /* 0x000e620000000a00 */
[----:B------:R-:W-:Y:S02]  /*6b10*/  LOP3.LUT R24, R11, 0x380, RZ, 0xc0, !PT ;  /* 0x000003800b187812 */ /* 0x000fe400078ec0ff */
[----:B------:R-:W-:Y:S01]  /*6b20*/  IADD3 R21, P3, R16, 0x4060, RZ ;  /* 0x0000406010157810 */ /* 0x000fe20007f7e0ff */
[----:B------:R-:W-:Y:S01]  /*6b30*/  UIMAD UR34, UR5, UR34, UR6 ;  /* 0x00000022052272a4 */ /* 0x000fe2000f8e0206 */
[----:B------:R-:W-:Y:S01]  /*6b40*/  SHF.R.U64 R24, R24, 0x3, RZ ;  /* 0x0000000318187819 */ /* 0x000fe200000012ff */
[----:B------:R-:W-:Y:S01]  /*6b50*/  UIMAD UR6, UR4, UR8, URZ ;  /* 0x00000008040672a4 */ /* 0x000fe2000f8e023f */
[----:B------:R-:W-:Y:S01]  /*6b60*/  LOP3.LUT R8, R21, 0x380, RZ, 0xc0, !PT ;  /* 0x0000038015087812 */ /* 0x000fe200078ec0ff */
[----:B------:R-:W-:Y:S01]  /*6b70*/  USHF.L.U32 UR34, UR34, 0x7, URZ ;  /* 0x0000000722227899 */ /* 0x000fe2000800063f */
[----:B------:R-:W-:Y:S01]  /*6b80*/  LOP3.LUT R24, R24, R11, RZ, 0x3c, !PT ;  /* 0x0000000b18187212 */ /* 0x000fe200078e3cff */
[----:B------:R-:W-:Y:S01]  /*6b90*/  UIMAD.WIDE.U32 UR4, UR35, UR8, URZ ;  /* 0x00000008230472a5 */ /* 0x000fe2000f8e003f */
[----:B------:R-:W-:Y:S01]  /*6ba0*/  IADD3 R11, P4, R16, 0x4040, RZ ;  /* 0x00004040100b7810 */ /* 0x000fe20007f9e0ff */
[----:B------:R-:W-:Y:S01]  /*6bb0*/  UIMAD UR6, UR35, UR9, UR6 ;  /* 0x00000009230672a4 */ /* 0x000fe2000f8e0206 */
[----:B------:R-:W-:-:S02]  /*6bc0*/  F2FP.BF16.F32.PACK_AB R6, R6, R7 ;  /* 0x000000070606723e */ /* 0x000fc400000010ff */
[----:B------:R-:W-:Y:S01]  /*6bd0*/  IADD3 R13, P5, R16, 0x4020, RZ ;  /* 0x00004020100d7810 */ /* 0x000fe20007fbe0ff */
[----:B------:R-:W-:Y:S01]  /*6be0*/  UIADD3 UR6, UR5, UR6, URZ ;  /* 0x0000000605067290 */ /* 0x000fe2000fffe03f */
[----:B------:R-:W-:Y:S01]  /*6bf0*/  F2FP.BF16.F32.PACK_AB R4, R25, R0 ;  /* 0x000000001904723e */ /* 0x000fe200000010ff */
[----:B------:R-:W-:Y:S01]  /*6c00*/  IMAD.X R25, RZ, RZ, R17, P2 ;  /* 0x000000ffff197224 */ /* 0x000fe200010e0611 */
[----:B------:R-:W-:Y:S01]  /*6c10*/  F2FP.BF16.F32.PACK_AB R7, R31, R30 ;  /* 0x0000001e1f07723e */ /* 0x000fe200000010ff */
[----:B------:R-:W-:Y:S01]  /*6c20*/  BAR.SYNC.DEFER_BLOCKING 0x1, 0x100 ;  /* 0x0044000000007b1d */ /* 0x000fe20000010000 */
[----:B------:R-:W-:Y:S01]  /*6c30*/  LOP3.LUT R10, R11, 0x380, RZ, 0xc0, !PT ;  /* 0x000003800b0a7812 */ /* 0x000fe200078ec0ff */
[----:B------:R-:W-:Y:S01]  /*6c40*/  VIADD R31, R190, UR34 ;  /* 0x00000022be1f7c36 */ /* 0x000fe20008000000 */
[----:B------:R-:W-:Y:S02]  /*6c50*/  SHF.R.U64 R8, R8, 0x3, RZ ;  /* 0x0000000308087819 */ /* 0x000fe400000012ff */
[----:B------:R-:W-:-:S02]  /*6c60*/  LOP3.LUT R12, R13, 0x380, RZ, 0xc0, !PT ;  /* 0x000003800d0c7812 */ /* 0x000fc400078ec0ff */
[----:B------:R-:W-:Y:S02]  /*6c70*/  SHF.R.U64 R10, R10, 0x3, RZ ;  /* 0x000000030a0a7819 */ /* 0x000fe400000012ff */
[----:B------:R-:W-:Y:S02]  /*6c80*/  LOP3.LUT R8, R8, R21, RZ, 0x3c, !PT ;  /* 0x0000001508087212 */ /* 0x000fe400078e3cff */
[----:B------:R-:W-:Y:S02]  /*6c90*/  SHF.R.U64 R12, R12, 0x3, RZ ;  /* 0x000000030c0c7819 */ /* 0x000fe400000012ff */
[----:B------:R-:W-:Y:S01]  /*6ca0*/  LOP3.LUT R10, R10, R11, RZ, 0x3c, !PT ;  /* 0x0000000b0a0a7212 */ /* 0x000fe200078e3cff */
[--C-:B------:R-:W-:Y:S01]  /*6cb0*/  IMAD.X R11, RZ, RZ, R17.reuse, P4 ;  /* 0x000000ffff0b7224 */ /* 0x100fe200020e0611 */
[----:B------:R-:W-:Y:S01]  /*6cc0*/  LOP3.LUT R12, R12, R13, RZ, 0x3c, !PT ;  /* 0x0000000d0c0c7212 */ /* 0x000fe200078e3cff */
[----:B------:R-:W-:Y:S01]  /*6cd0*/  IMAD.X R13, RZ, RZ, R17, P5 ;  /* 0x000000ffff0d7224 */ /* 0x000fe200028e0611 */
[----:B------:R-:W-:Y:S01]  /*6ce0*/  MOV R27, R24 ;  /* 0x00000018001b7202 */ /* 0x000fe20000000f00 */
[----:B------:R-:W-:Y:S01]  /*6cf0*/  IMAD.U32 R25, RZ, RZ, UR5 ;  /* 0x00000005ff197e24 */ /* 0x000fe2000f8e00ff */
[----:B------:R-:W-:Y:S01]  /*6d00*/  LOP3.LUT P0, RZ, R186, 0x3, RZ, 0xc0, !PT ;  /* 0x00000003baff7812 */ /* 0x000fe2000780c0ff */
[----:B------:R-:W-:Y:S01]  /*6d10*/  IMAD.U32 R24, RZ, RZ, UR4 ;  /* 0x00000004ff187e24 */ /* 0x000fe2000f8e00ff */
[----:B------:R-:W-:Y:S01]  /*6d20*/  ULDC UR4, c[0x0][0xa88] ;  /* 0x0002a20000047ab9 */ /* 0x000fe20000000800 */
[----:B------:R-:W-:Y:S01]  /*6d30*/  IMAD.U32 R25, RZ, RZ, UR6 ;  /* 0x00000006ff197e24 */ /* 0x000fe2000f8e00ff */
[----:B------:R-:W-:Y:S01]  /*6d40*/  MOV R2, R10 ;  /* 0x0000000a00027202 */ /* 0x000fe20000000f00 */
[----:B------:R2:W-:Y:S01]  /*6d50*/  STSM.16.M88.4 [R9], R4 ;  /* 0x0000000409007844 */ /* 0x0005e20000000200 */
[----:B------:R-:W-:Y:S01]  /*6d60*/  MOV R21, R12 ;  /* 0x0000000c00157202 */ /* 0x000fe20000000f00 */
[----:B-1----:R-:W-:Y:S01]  /*6d70*/  IMAD.WIDE.U32 R24, R14, UR36, R24 ;  /* 0x000000240e187c25 */ /* 0x002fe2000f8e0018 */
[----:B------:R-:W-:-:S02]  /*6d80*/  F2FP.BF16.F32.PACK_AB R10, R45, R44 ;  /* 0x0000002c2d0a723e */ /* 0x000fc400000010ff */
[----:B------:R-:W-:Y:S02]  /*6d90*/  F2FP.BF16.F32.PACK_AB R11, R47, R46 ;  /* 0x0000002e2f0b723e */ /* 0x000fe400000010ff */
[----:B------:R-:W-:Y:S02]  /*6da0*/  F2FP.BF16.F32.PACK_AB R12, R49, R48 ;  /* 0x00000030310c723e */ /* 0x000fe400000010ff */
[----:B------:R-:W-:Y:S02]  /*6db0*/  F2FP.BF16.F32.PACK_AB R13, R51, R50 ;  /* 0x00000032330d723e */ /* 0x000fe400000010ff */
[----:B------:R-:W-:Y:S02]  /*6dc0*/  F2FP.BF16.F32.PACK_AB R64, R65, R64 ;  /* 0x000000404140723e */ /* 0x000fe400000010ff */
[----:B------:R-:W-:Y:S02]  /*6dd0*/  F2FP.BF16.F32.PACK_AB R65, R67, R66 ;  /* 0x000000424341723e */ /* 0x000fe400000010ff */
[----:B------:R-:W-:Y:S01]  /*6de0*/  F2FP.BF16.F32.PACK_AB R72, R73, R72 ;  /* 0x000000484948723e */ /* 0x000fe200000010ff */
[----:B--2---:R-:W-:Y:S01]  /*6df0*/  IMAD.X R9, RZ, RZ, R17, P3 ;  /* 0x000000ffff097224 */ /* 0x004fe200018e0611 */
[----:B------:R-:W-:-:S02]  /*6e00*/  F2FP.BF16.F32.PACK_AB R4, R33, R32 ;  /* 0x000000202104723e */ /* 0x000fc400000010ff */
[----:B------:R-:W-:Y:S02]  /*6e10*/  F2FP.BF16.F32.PACK_AB R5, R35, R34 ;  /* 0x000000222305723e */ /* 0x000fe400000010ff */
[----:B------:R-:W-:Y:S01]  /*6e20*/  MOV R0, R8 ;  /* 0x0000000800007202 */ /* 0x000fe20000000f00 */
[----:B------:R-:W-:Y:S01]  /*6e30*/  VIADD R9, R31, 0x8 ;  /* 0x000000081f097836 */ /* 0x000fe20000000000 */
[----:B------:R-:W-:Y:S01]  /*6e40*/  F2FP.BF16.F32.PACK_AB R6, R37, R36 ;  /* 0x000000242506723e */ /* 0x000fe200000010ff */
[----:B------:R-:W-:Y:S01]  /*6e50*/  IMAD R8, R14, UR7, RZ ;  /* 0x000000070e087c24 */ /* 0x000fe2000f8e02ff */
[----:B------:R-:W-:Y:S02]  /*6e60*/  F2FP.BF16.F32.PACK_AB R7, R39, R38 ;  /* 0x000000262707723e */ /* 0x000fe400000010ff */
[----:B------:R-:W-:Y:S01]  /*6e70*/  ISETP.GE.OR P1, PT, R9, UR4, P0 ;  /* 0x0000000409007c0c */ /* 0x000fe20008726670 */
[----:B------:R-:W-:Y:S01]  /*6e80*/  IMAD R30, R15, UR36, R8 ;  /* 0x000000240f1e7c24 */ /* 0x000fe2000f8e0208 */
[----:B------:R-:W-:Y:S01]  /*6e90*/  F2FP.BF16.F32.PACK_AB R8, R41, R40 ;  /* 0x000000282908723e */ /* 0x000fe200000010ff */
[----:B------:R1:W-:Y:S01]  /*6ea0*/  STSM.16.M88.4 [R29], R4 ;  /* 0x000000041d007844 */ /* 0x0003e20000000200 */
[----:B------:R-:W-:-:S02]  /*6eb0*/  F2FP.BF16.F32.PACK_AB R9, R43, R42 ;  /* 0x0000002a2b09723e */ /* 0x000fc400000010ff */
[----:B------:R-:W-:Y:S02]  /*6ec0*/  F2FP.BF16.F32.PACK_AB R14, R53, R52 ;  /* 0x00000034350e723e */ /* 0x000fe400000010ff */
[----:B------:R-:W-:Y:S01]  /*6ed0*/  F2FP.BF16.F32.PACK_AB R15, R55, R54 ;  /* 0x00000036370f723e */ /* 0x000fe200000010ff */
[----:B------:R-:W-:Y:S01]  /*6ee0*/  STSM.16.M88.4 [R28], R8 ;  /* 0x000000081c007844 */ /* 0x000fe20000000200 */
[----:B------:R-:W-:Y:S02]  /*6ef0*/  F2FP.BF16.F32.PACK_AB R66, R69, R68 ;  /* 0x000000444542723e */ /* 0x000fe400000010ff */
[----:B------:R-:W-:Y:S01]  /*6f00*/  F2FP.BF16.F32.PACK_AB R67, R71, R70 ;  /* 0x000000464743723e */ /* 0x000fe200000010ff */
[----:B------:R-:W-:Y:S01]  /*6f10*/  STSM.16.M88.4 [R27], R12 ;  /* 0x0000000c1b007844 */ /* 0x000fe20000000200 */
[----:B------:R-:W-:Y:S02]  /*6f20*/  F2FP.BF16.F32.PACK_AB R73, R75, R74 ;  /* 0x0000004a4b49723e */ /* 0x000fe400000010ff */
[----:B------:R-:W-:-:S02]  /*6f30*/  F2FP.BF16.F32.PACK_AB R80, R81, R80 ;  /* 0x000000505150723e */ /* 0x000fc400000010ff */
[----:B------:R-:W-:Y:S02]  /*6f40*/  F2FP.BF16.F32.PACK_AB R74, R77, R76 ;  /* 0x0000004c4d4a723e */ /* 0x000fe400000010ff */
[----:B-1----:R-:W-:Y:S02]  /*6f50*/  F2FP.BF16.F32.PACK_AB R4, R57, R56 ;  /* 0x000000383904723e */ /* 0x002fe400000010ff */
[----:B------:R-:W-:Y:S02]  /*6f60*/  F2FP.BF16.F32.PACK_AB R5, R59, R58 ;  /* 0x0000003a3b05723e */ /* 0x000fe400000010ff */
[----:B------:R-:W-:Y:S02]  /*6f70*/  F2FP.BF16.F32.PACK_AB R6, R61, R60 ;  /* 0x0000003c3d06723e */ /* 0x000fe400000010ff */
[----:B------:R-:W-:Y:S02]  /*6f80*/  F2FP.BF16.F32.PACK_AB R7, R63, R62 ;  /* 0x0000003e3f07723e */ /* 0x000fe400000010ff */
[----:B------:R-:W-:-:S02]  /*6f90*/  F2FP.BF16.F32.PACK_AB R75, R79, R78 ;  /* 0x0000004e4f4b723e */ /* 0x000fc400000010ff */
[----:B------:R-:W-:Y:S01]  /*6fa0*/  F2FP.BF16.F32.PACK_AB R81, R83, R82 ;  /* 0x000000525351723e */ /* 0x000fe200000010ff */
[----:B------:R1:W-:Y:S01]  /*6fb0*/  STSM.16.M88.4 [R26], R4 ;  /* 0x000000041a007844 */ /* 0x0003e20000000200 */
[----:B------:R-:W-:Y:S02]  /*6fc0*/  F2FP.BF16.F32.PACK_AB R82, R85, R84 ;  /* 0x000000545552723e */ /* 0x000fe400000010ff */
[----:B------:R-:W-:Y:S01]  /*6fd0*/  F2FP.BF16.F32.PACK_AB R83, R87, R86 ;  /* 0x000000565753723e */ /* 0x000fe200000010ff */
[----:B------:R-:W-:Y:S01]  /*6fe0*/  STSM.16.M88.4 [R21], R64 ;  /* 0x0000004015007844 */ /* 0x000fe20000000200 */
[----:B------:R-:W-:Y:S02]  /*6ff0*/  SHF.R.S32.HI R29, RZ, 0x1f, R31 ;  /* 0x0000001fff1d7819 */ /* 0x000fe4000001141f */
[C---:B------:R-:W-:Y:S01]  /*7000*/  IADD3 R24, P2, R31.reuse, R24, RZ ;  /* 0x000000181f187210 */ /* 0x040fe20007f5e0ff */
[----:B------:R-:W-:Y:S01]  /*7010*/  STSM.16.M88.4 [R2], R72 ;  /* 0x0000004802007844 */ /* 0x000fe20000000200 */
[----:B------:R-:W-:Y:S01]  /*7020*/  ISETP.GE.OR P0, PT, R31, UR4, P0 ;  /* 0x000000041f007c0c */ /* 0x000fe20008706670 */
[----:B------:R-:W-:Y:S01]  /*7030*/  ULDC.64 UR4, c[0x0][0xb40] ;  /* 0x0002d00000047ab9 */ /* 0x000fe20000000a00 */
[----:B------:R-:W-:Y:S01]  /*7040*/  IADD3.X R29, R29, R25, R30, P2, !PT ;  /* 0x000000191d1d7210 */ /* 0x000fe200017fe41e */
[----:B------:R-:W-:Y:S01]  /*7050*/  STSM.16.M88.4 [R0], R80 ;  /* 0x0000005000007844 */ /* 0x000fe20000000200 */
[----:B------:R-:W-:Y:S01]  /*7060*/  R2UR UR10, R184 ;  /* 0x00000000b80a72ca */ /* 0x000fe200000e0000 */
[----:B------:R-:W-:Y:S01]  /*7070*/  @!PT LDS RZ, [RZ] ;  /* 0x00000000fffff984 */ /* 0x000fe20000000800 */
[----:B------:R-:W-:Y:S01]  /*7080*/  @!PT LDS RZ, [RZ] ;  /* 0x00000000fffff984 */ /* 0x000fe20000000800 */
[----:B------:R-:W-:Y:S01]  /*7090*/  @!PT LDS RZ, [RZ] ;  /* 0x00000000fffff984 */ /* 0x000fe20000000800 */
[----:B------:R-:W-:Y:S01]  /*70a0*/  @!PT LDS RZ, [RZ] ;  /* 0x00000000fffff984 */ /* 0x000fe20000000800 */
[----:B------:R2:W-:Y:S06]  /*70b0*/  MEMBAR.ALL.CTA ;  /* 0x0000000000007992 */ /* 0x0005ec0000008000 */
[----:B--2---:R-:W2:Y:S02]  /*70c0*/  FENCE.VIEW.ASYNC.S ;  /* 0x00000000000073c6 */ /* 0x004ea40000000000 */
[----:B--2---:R-:W-:Y:S06]  /*70d0*/  BAR.ARV 0x1, 0x120 ;  /* 0x0044800000007b1d */ /* 0x004fec0000002000 */
[C---:B-1----:R-:W-:Y:S01]  /*70e0*/  LEA R4, P2, R24.reuse, UR4, 0x2 ;  /* 0x0000000418047c11 */ /* 0x042fe2000f8410ff */
[----:B------:R-:W-:Y:S01]  /*70f0*/  ULDC UR4, c[0x0][0xc] ;  /* 0x0000030000047ab9 */ /* 0x000fe20000000800 */
[----:B------:R-:W1:Y:S01]  /*7100*/  SHFL.IDX PT, R6, R189, RZ, 0x1f ;  /* 0x00001fffbd067589 */ /* 0x000e6200000e0000 */
[----:B------:R-:W-:Y:S01]  /*7110*/  UIADD3 UR10, UR4, UR10, URZ ;  /* 0x0000000a040a7290 */ /* 0x000fe2000fffe03f */
[----:B------:R-:W-:-:S05]  /*7120*/  LEA.HI.X R5, R24, UR5, R29, 0x2, P2 ;  /* 0x0000000518057c11 */ /* 0x000fca00090f141d */
[----:B------:R2:W-:Y:S01]  /*7130*/  @!P0 STG.E desc[UR12][R4.64], R20 ;  /* 0x0000001404008986 */ /* 0x0005e2000c10190c */
[----:B------:R-:W-:-:S03]  /*7140*/  IMAD.U32 R184, RZ, RZ, UR10 ;  /* 0x0000000affb87e24 */ /* 0x000fc6000f8e00ff */
[----:B------:R2:W-:Y:S01]  /*7150*/  @!P1 STG.E desc[UR12][R4.64+0x20], R3 ;  /* 0x0000200304009986 */ /* 0x0005e2000c10190c */
[----:B-1----:R-:W-:-:S13]  /*7160*/  ISETP.NE.AND P0, PT, R6, 0x7, PT ;  /* 0x000000070600780c */ /* 0x002fda0003f05270 */
[----:B--2---:R-:W-:Y:S05]  /*7170*/  @P0 BRA `(.L_x_153) ;  /* 0x0000000000640947 */ /* 0x004fea0003800000 */
        /* <DEDUP_REMOVED lines=11> */
[----:B------:R-:W-:Y:S01]  /*7230*/  UMOV UR7, 0x40 ;  /* 0x0000004000077882 */ /* 0x000fe20000000000 */
[----:B------:R-:W-:-:S05]  /*7240*/  UMOV UR8, 0x1 ;  /* 0x0000000100087882 */ /* 0x000fca0000000000 */
[----:B------:R1:W-:Y:S02]  /*7250*/  UTMASTG.5D [UR32], [UR4] ;  /* 0x00000020040073b5 */ /* 0x0003e40008020000 */
[----:B-1----:R-:W-:Y:S01]  /*7260*/  UMOV UR32, UR6 ;  /* 0x0000000600207c82 */ /* 0x002fe20008000000 */
[----:B------:R-:W-:Y:S01]  /*7270*/  UMOV UR33, UR7 ;  /* 0x0000000700217c82 */ /* 0x000fe20008000000 */
[----:B------:R-:W-:Y:S01]  /*7280*/  UIADD3 UR6, UR60, 0x34820, URZ ;  /* 0x000348203c067890 */ /* 0x000fe2000fffe03f */
[----:B------:R1:W-:Y:S03]  /*7290*/  UTMASTG.5D [UR32], [UR4] ;  /* 0x00000020040073b5 */ /* 0x0003e60008020000 */
[----:B------:R-:W-:Y:S02]  /*72a0*/  UPRMT UR7, URZ, 0x654, UR6 ;  /* 0x000006543f077896 */ /* 0x000fe40008000006 */
[----:B------:R-:W-:Y:S01]  /*72b0*/  UPRMT UR6, UR8, 0x654, UR6 ;  /* 0x0000065408067896 */ /* 0x000fe20008000006 */
[----:B------:R0:W-:Y:S01]  /*72c0*/  UTMACMDFLUSH ;  /* 0x00000000000079b7 */ /* 0x0001e20000000000 */
[----:B------:R-:W-:-:S05]  /*72d0*/  DEPBAR.LE SB0, 0x0 ;  /* 0x000080000000791a */ /* 0x000fca0000000000 */
[----:B------:R-:W-:Y:S02]  /*72e0*/  SYNCS.ARRIVE.TRANS64.RED.A1T0 RZ, [UR7], RZ ;  /* 0x000000ffffff79a7 */ /* 0x000fe40008100407 */
[----:B-1----:R-:W-:Y:S03]  /*72f0*/  SYNCS.ARRIVE.TRANS64.RED.A1T0 RZ, [UR6], RZ ;  /* 0x000000ffffff79a7 */ /* 0x002fe60008100406 */
.L_x_154:
[----:B------:R-:W-:Y:S05]  /*7300*/  BSYNC B0 ;  /* 0x0000000000007941 */ /* 0x000fea0003800000 */
.L_x_153:
[----:B------:R-:W1:Y:S01]  /*7310*/  LDC R0, c[0x0][0xda4] ;  /* 0x00036900ff007b82 */ /* 0x000e620000000800 */
[----:B------:R-:W-:Y:S01]  /*7320*/  R2UR UR5, R184 ;  /* 0x00000000b80572ca */ /* 0x000fe200000e0000 */
[----:B------:R-:W-:Y:S01]  /*7330*/  UIADD3 UR38, UR38, 0x1, URZ ;  /* 0x0000000126267890 */ /* 0x000fe2000fffe03f */
[----:B------:R-:W-:-:S03]  /*7340*/  VIADD R185, R185, 0x1 ;  /* 0x00000001b9b97836 */ /* 0x000fc60000000000 */
[----:B------:R-:W-:-:S04]  /*7350*/  UISETP.NE.AND UP0, UPT, UR38, 0x2, UPT ;  /* 0x000000022600788c */ /* 0x000fc8000bf05270 */
[----:B------:R-:W-:Y:S02]  /*7360*/  USEL UR4, URZ, 0x1, UP0 ;  /* 0x000000013f047887 */ /* 0x000fe40008000000 */
[----:B------:R-:W-:Y:S02]  /*7370*/  USEL UR38, UR38, URZ, UP0 ;  /* 0x0000003f26267287 */ /* 0x000fe40008000000 */
[----:B------:R-:W-:Y:S01]  /*7380*/  ULOP3.LUT UR39, UR39, UR4, URZ, 0x3c, !UPT ;  /* 0x0000000427277292 */ /* 0x000fe2000f8e3c3f */
[----:B-1----:R-:W-:-:S13]  /*7390*/  ISETP.LE.AND P0, PT, R0, UR5, PT ;  /* 0x0000000500007c0c */ /* 0x002fda000bf03270 */
[----:B------:R-:W-:Y:S05]  /*73a0*/  @!P0 BRA `(.L_x_155) ;  /* 0xffffff9c00cc8947 */ /* 0x000fea000383ffff */
[----:B------:R-:W-:Y:S05]  /*73b0*/  EXIT ;  /* 0x000000000000794d */ /* 0x000fea0003800000 */
.L_x_127:
[----:B------:R-:W-:-:S08]  /*73c0*/  NOP ;  /* 0x0000000000007918 */ /* 0x000fd00000000000 */
[----:B-1----:R-:W1:-:S00]  /*73d0*/  USETMAXREG.DEALLOC.CTAPOOL 0x18 ;  /* 0x00000018000079c8 */ /* 0x002e4000080e0500 */
[----:B-1----:R-:W-:-:S06]  /*73e0*/  LOP3.LUT R0, R0, 0x3, RZ, 0xc0, !PT ;  /* 0x0000000300007812 */ /* 0x002fcc00078ec0ff */
[----:B------:R-:W1:Y:S02]  /*73f0*/  SHFL.IDX PT, R0, R0, RZ, 0x1f ;  /* 0x00001fff00007589 */ /* 0x000e6400000e0000 */
[----:B-1----:R-:W-:-:S13]  /*7400*/  ISETP.NE.AND P0, PT, R0, RZ, PT ;  /* 0x000000ff0000720c */ /* 0x002fda0003f05270 */
[----:B------:R-:W-:Y:S05]  /*7410*/  @P0 EXIT ;  /* 0x000000000000094d */ /* 0x000fea0003800000 */
[----:B------:R-:W1:Y:S01]  /*7420*/  S2UR UR4, SR_CTAID.X ;  /* 0x00000000000479c3 */ /* 0x000e620000002500 */
[----:B------:R-:W-:Y:S02]  /*7430*/  IMAD.MOV.U32 R16, RZ, RZ, RZ ;  /* 0x000000ffff107224 */ /* 0x000fe400078e00ff */
[----:B------:R-:W-:Y:S02]  /*7440*/  IMAD.MOV.U32 R2, RZ, RZ, 0x1 ;  /* 0x00000001ff027424 */ /* 0x000fe400078e00ff */
[----:B------:R-:W-:-:S03]  /*7450*/  IMAD.MOV.U32 R17, RZ, RZ, 0x1 ;  /* 0x00000001ff117424 */ /* 0x000fc600078e00ff */
[----:B------:R-:W1:Y:S02]  /*7460*/  LDC R0, c[0x0][0xda4] ;  /* 0x00036900ff007b82 */ /* 0x000e640000000800 */
[----:B-1----:R-:W-:-:S13]  /*7470*/  ISETP.LE.AND P0, PT, R0, UR4, PT ;  /* 0x0000000400007c0c */ /* 0x002fda000bf03270 */
[----:B------:R-:W-:Y:S05]  /*7480*/  @P0 BRA `(.L_x_156) ;  /* 0x0000003000180947 */ /* 0x000fea0003800000 */
[----:B------:R-:W2:Y:S01]  /*7490*/  LDL R4, [R1+0x24] ;  /* 0x0000240001047983 */ /* 0x000ea20000100800 */
[----:B------:R-:W1:Y:S01]  /*74a0*/  S2UR UR4, SR_CTAID.X ;  /* 0x00000000000479c3 */ /* 0x000e620000002500 */
[----:B------:R-:W-:Y:S01]  /*74b0*/  LOP3.LUT R19, R19, 0xfffffffd, RZ, 0xc0, !PT ;  /* 0xfffffffd13137812 */ /* 0x000fe200078ec0ff */
[----:B------:R-:W-:Y:S01]  /*74c0*/  IMAD.MOV.U32 R16, RZ, RZ, RZ ;  /* 0x000000ffff107224 */ /* 0x000fe200078e00ff */
[----:B------:R-:W3:Y:S01]  /*74d0*/  S2R R3, SR_TID.X ;  /* 0x0000000000037919 */ /* 0x000ee20000002100 */
[----:B------:R-:W-:Y:S01]  /*74e0*/  IMAD.MOV.U32 R17, RZ, RZ, 0x1 ;  /* 0x00000001ff117424 */ /* 0x000fe200078e00ff */
[----:B------:R-:W-:Y:S01]  /*74f0*/  ULDC.64 UR36, c[0x0][0x198] ;  /* 0x0000660000247ab9 */ /* 0x000fe20000000a00 */
[----:B------:R-:W-:Y:S01]  /*7500*/  ULDC UR39, c[0x0][0xc] ;  /* 0x0000030000277ab9 */ /* 0x000fe20000000800 */
[C---:B---3--:R-:W-:Y:S02]  /*7510*/  LOP3.LUT P0, R0, R3.reuse, 0x1f, RZ, 0xc0, !PT ;  /* 0x0000001f03007812 */ /* 0x048fe4000780c0ff */
[----:B------:R-:W-:-:S03]  /*7520*/  LOP3.LUT P1, RZ, R3, 0x7f, RZ, 0xc0, !PT ;  /* 0x0000007f03ff7812 */ /* 0x000fc6000782c0ff */
[----:B------:R1:W-:Y:S01]  /*7530*/  STL [R1+0x20], R0 ;  /* 0x0000200001007387 */ /* 0x0003e20000100800 */
[----:B------:R-:W-:Y:S01]  /*7540*/  PLOP3.LUT P0, PT, P0, P1, PT, 0x8a, 0x0 ;  /* 0x000000000000781c */ /* 0x000fe20000703172 */
[----:B-1----:R-:W-:-:S08]  /*7550*/  IMAD.U32 R0, RZ, RZ, UR4 ;  /* 0x00000004ff007e24 */ /* 0x002fd0000f8e00ff */
[----:B------:R-:W-:Y:S01]  /*7560*/  @P1 LOP3.LUT R19, R19, 0x2, RZ, 0xfc, !PT ;  /* 0x0000000213131812 */ /* 0x000fe200078efcff */
[----:B------:R1:W-:Y:S03]  /*7570*/  STL [R1+0x14], R0 ;  /* 0x0000140001007387 */ /* 0x0003e60000100800 */
[----:B------:R-:W-:Y:S01]  /*7580*/  LOP3.LUT R19, R19, 0xfffffffe, RZ, 0xc0, !PT ;  /* 0xfffffffe13137812 */ /* 0x000fe200078ec0ff */
[----:B------:R1:W-:Y:S03]  /*7590*/  STL [R1+0x1c], RZ ;  /* 0x00001cff01007387 */ /* 0x0003e60000100800 */
[----:B------:R-:W-:Y:S02]  /*75a0*/  @P0 LOP3.LUT R19, R19, 0x1, RZ, 0xfc, !PT ;  /* 0x0000000113130812 */ /* 0x000fe400078efcff */
[----:B--2---:R-:W-:-:S13]  /*75b0*/  R2UR UR5, R4 ;  /* 0x00000000040572ca */ /* 0x004fda00000e0000 */
[----:B-1----:R-:W-:-:S12]  /*75c0*/  ULOP3.LUT UR38, UR5, 0x2, URZ, 0xfc, !UPT ;  /* 0x0000000205267892 */ /* 0x002fd8000f8efc3f */
.L_x_208:
[----:B------:R-:W2:Y:S01]  /*75d0*/  LDL R6, [R1+0x14] ;  /* 0x0000140001067983 */ /* 0x000ea20000100800 */
[----:B------:R-:W1:Y:S01]  /*75e0*/  LDC R2, c[0x0][0xda8] ;  /* 0x00036a00ff027b82 */ /* 0x000e620000000800 */
[----:B------:R-:W-:Y:S05]  /*75f0*/  YIELD ;  /* 0x0000000000007946 */ /* 0x000fea0003800000 */
[----:B------:R-:W-:Y:S02]  /*7600*/  ULDC.64 UR4, c[0x0][0x3f8] ;  /* 0x0000fe0000047ab9 */ /* 0x000fe40000000a00 */
[----:B------:R-:W3:Y:S01]  /*7610*/  LDC R0, c[0x0][0xdb4] ;  /* 0x00036d00ff007b82 */ /* 0x000ee20000000800 */
[----:B------:R-:W-:-:S03]  /*7620*/  UISETP.NE.U32.AND UP0, UPT, UR4, URZ, UPT ;  /* 0x0000003f0400728c */ /* 0x000fc6000bf05070 */
[----:B------:R-:W-:Y:S01]  /*7630*/  ULDC UR4, c[0x0][0x404] ;  /* 0x0001010000047ab9 */ /* 0x000fe20000000800 */
[----:B------:R-:W-:-:S04]  /*7640*/  UISETP.NE.AND.EX UP0, UPT, UR5, URZ, UPT, UP0 ;  /* 0x0000003f0500728c */ /* 0x000fc8000bf05300 */
[----:B------:R-:W-:Y:S01]  /*7650*/  USEL UR4, UR4, 0x1, UP0 ;  /* 0x0000000104047887 */ /* 0x000fe20008000000 */
[----:B-1----:R-:W-:Y:S02]  /*7660*/  ISETP.NE.AND P0, PT, R2, 0x1, PT ;  /* 0x000000010200780c */ /* 0x002fe40003f05270 */
[----:B---3--:R-:W-:-:S11]  /*7670*/  ISETP.NE.AND P1, PT, R0, 0x1, PT ;  /* 0x000000010000780c */ /* 0x008fd60003f25270 */
        /* <DEDUP_REMOVED lines=11> */
[----:B------:R-:W-:Y:S02]  /*7730*/  MOV R3, 0x400 ;  /* 0x0000040000037802 */ /* 0x000fe40000000f00 */
[----:B------:R2:W-:Y:S02]  /*7740*/  STL [R1], R7 ;  /* 0x0000000701007387 */ /* 0x0005e40000100800 */
        /* <DEDUP_REMOVED lines=13> */
[----:B------:R2:W-:Y:S01]  /*7820*/  STL [R1+0x4], R3 ;  /* 0x0000040301007387 */ /* 0x0005e20000100800 */
[----:B------:R-:W-:Y:S05]  /*7830*/  @!P0 BRA `(.L_x_157) ;  /* 0x0000000000408947 */ /* 0x000fea0003800000 */
[----:B------:R-:W-:Y:S01]  /*7840*/  MOV R2, 0x0 ;  /* 0x0000000000027802 */ /* 0x000fe20000000f00 */
[----:B------:R-:W-:Y:S01]  /*7850*/  ULDC.64 UR6, c[0x4][0x108] ;  /* 0x0100420000067ab9 */ /* 0x000fe20000000a00 */
[----:B------:R-:W-:Y:S01]  /*7860*/  ULDC.64 UR8, c[0x4][0x110] ;  /* 0x0100440000087ab9 */ /* 0x000fe20000000a00 */
[----:B------:R-:W-:Y:S01]  /*7870*/  ULDC.64 UR4, c[0x4][0x60] ;  /* 0x0100180000047ab9 */ /* 0x000fe20000000a00 */
[----:B------:R-:W-:Y:S02]  /*7880*/  IMAD.U32 R4, RZ, RZ, UR6 ;  /* 0x00000006ff047e24 */ /* 0x000fe4000f8e00ff */
[----:B--2---:R-:W1:Y:S01]  /*7890*/  LDC.64 R2, c[0x4][R2] ;  /* 0x0100000002027b82 */ /* 0x004e620000000a00 */
[----:B------:R-:W-:Y:S02]  /*78a0*/  IMAD.U32 R5, RZ, RZ, UR7 ;  /* 0x00000007ff057e24 */ /* 0x000fe4000f8e00ff */
[----:B------:R-:W-:Y:S02]  /*78b0*/  IMAD.U32 R6, RZ, RZ, UR8 ;  /* 0x00000008ff067e24 */ /* 0x000fe4000f8e00ff */
[----:B------:R-:W-:-:S02]  /*78c0*/  IMAD.U32 R7, RZ, RZ, UR9 ;  /* 0x00000009ff077e24 */ /* 0x000fc4000f8e00ff */
[----:B------:R-:W-:Y:S02]  /*78d0*/  IMAD.U32 R10, RZ, RZ, UR4 ;  /* 0x00000004ff0a7e24 */ /* 0x000fe4000f8e00ff */
[----:B------:R-:W-:Y:S02]  /*78e0*/  IMAD.U32 R11, RZ, RZ, UR5 ;  /* 0x00000005ff0b7e24 */ /* 0x000fe4000f8e00ff */
[----:B------:R-:W-:Y:S02]  /*78f0*/  IMAD.MOV.U32 R8, RZ, RZ, 0x70 ;  /* 0x00000070ff087424 */ /* 0x000fe400078e00ff */
[----:B------:R-:W-:Y:S02]  /*7900*/  IMAD.MOV.U32 R12, RZ, RZ, 0x1 ;  /* 0x00000001ff0c7424 */ /* 0x000fe400078e00ff */
[----:B------:R-:W-:-:S07]  /*7910*/  IMAD.MOV.U32 R13, RZ, RZ, RZ ;  /* 0x000000ffff0d7224 */ /* 0x000fce00078e00ff */
[----:B------:R-:W-:-:S07]  /*7920*/  LEPC R20, `(.L_x_157) ;  /* 0x000000001014794e */ /* 0x000fce0000000000 */
[----:B-1----:R-:W-:Y:S05]  /*7930*/  CALL.ABS.NOINC R2 ;  /* 0x0000000002007343 */ /* 0x002fea0003c00000 */
.L_x_157:
        /* <DEDUP_REMOVED lines=9> */
[----:B------:R-:W-:Y:S02]  /*79d0*/  IMAD.U32 R4, RZ, RZ, UR6 ;  /* 0x00000006ff047e24 */ /* 0x000fe4000f8e00ff */
[----:B------:R-:W-:Y:S02]  /*79e0*/  IMAD.U32 R5, RZ, RZ, UR7 ;  /* 0x00000007ff057e24 */ /* 0x000fe4000f8e00ff */
[----:B------:R-:W-:Y:S02]  /*79f0*/  IMAD.U32 R6, RZ, RZ, UR8 ;  /* 0x00000008ff067e24 */ /* 0x000fe4000f8e00ff */
[----:B------:R-:W-:-:S02]  /*7a00*/  IMAD.U32 R7, RZ, RZ, UR9 ;  /* 0x00000009ff077e24 */ /* 0x000fc4000f8e00ff */
[----:B------:R-:W-:Y:S02]  /*7a10*/  IMAD.U32 R10, RZ, RZ, UR4 ;  /* 0x00000004ff0a7e24 */ /* 0x000fe4000f8e00ff */
[----:B------:R-:W-:Y:S02]  /*7a20*/  IMAD.U32 R11, RZ, RZ, UR5 ;  /* 0x00000005ff0b7e24 */ /* 0x000fe4000f8e00ff */
[----:B------:R-:W-:Y:S02]  /*7a30*/  IMAD.MOV.U32 R8, RZ, RZ, 0x70 ;  /* 0x00000070ff087424 */ /* 0x000fe400078e00ff */
[----:B------:R-:W-:Y:S02]  /*7a40*/  IMAD.MOV.U32 R12, RZ, RZ, 0x1 ;  /* 0x00000001ff0c7424 */ /* 0x000fe400078e00ff */
[----:B-1----:R-:W-:-:S07]  /*7a50*/  IMAD.MOV.U32 R13, RZ, RZ, RZ ;  /* 0x000000ffff0d7224 */ /* 0x002fce00078e00ff */
[----:B------:R-:W-:-:S07]  /*7a60*/  LEPC R20, `(.L_x_159) ;  /* 0x000000001014794e */ /* 0x000fce0000000000 */
[----:B--2---:R-:W-:Y:S05]  /*7a70*/  CALL.ABS.NOINC R2 ;  /* 0x0000000002007343 */ /* 0x004fea0003c00000 */
.L_x_159:
[----:B------:R-:W-:Y:S01]  /*7a80*/  MOV R2, 0x0 ;  /* 0x0000000000027802 */ /* 0x000fe20000000f00 */
[----:B------:R-:W-:Y:S01]  /*7a90*/  ULDC.64 UR6, c[0x4][0x108] ;  /* 0x0100420000067ab9 */ /* 0x000fe20000000a00 */
[----:B------:R-:W-:Y:S01]  /*7aa0*/  ULDC.64 UR8, c[0x4][0x110] ;  /* 0x0100440000087ab9 */ /* 0x000fe20000000a00 */
[----:B------:R-:W-:Y:S01]  /*7ab0*/  ULDC.64 UR4, c[0x4][0x70] ;  /* 0x01001c0000047ab9 */ /* 0x000fe20000000a00 */
[----:B------:R-:W-:Y:S02]  /*7ac0*/  IMAD.U32 R4, RZ, RZ, UR6 ;  /* 0x00000006ff047e24 */ /* 0x000fe4000f8e00ff */
[----:B------:R-:W1:Y:S01]  /*7ad0*/  LDC.64 R2, c[0x4][R2] ;  /* 0x0100000002027b82 */ /* 0x000e620000000a00 */
        /* <DEDUP_REMOVED lines=10> */
.L_x_158:
[----:B------:R-:W2:Y:S01]  /*7b80*/  LDL R7, [R1] ;  /* 0x0000000001077983 */ /* 0x000ea20000100800 */
[----:B------:R-:W-:Y:S01]  /*7b90*/  ULDC.64 UR4, c[0x0][0x9f8] ;  /* 0x00027e0000047ab9 */ /* 0x000fe20000000a00 */
[----:B------:R-:W1:Y:S01]  /*7ba0*/  LDC R0, c[0x0][0x428] ;  /* 0x00010a00ff007b82 */ /* 0x000e620000000800 */
[----:B------:R-:W-:Y:S01]  /*7bb0*/  ISETP.NE.U32.AND P0, PT, RZ, UR4, PT ;  /* 0x00000004ff007c0c */ /* 0x000fe2000bf05070 */
[----:B------:R-:W3:Y:S04]  /*7bc0*/  LDL R10, [R1+0x4] ;  /* 0x00000400010a7983 */ /* 0x000ee80000100800 */
[----:B------:R-:W4:Y:S01]  /*7bd0*/  LDL R9, [R1+0x20] ;  /* 0x0000200001097983 */ /* 0x000f220000100800 */
[----:B------:R-:W-:Y:S01]  /*7be0*/  ISETP.NE.AND.EX P0, PT, RZ, UR5, PT, P0 ;  /* 0x00000005ff007c0c */ /* 0x000fe2000bf05300 */
[----:B------:R-:W-:Y:S01]  /*7bf0*/  ULDC.64 UR6, c[0x0][0x208] ;  /* 0x0000820000067ab9 */ /* 0x000fe20000000a00 */
[----:B------:R-:W-:Y:S01]  /*7c00*/  ULDC UR4, c[0x0][0xda8] ;  /* 0x00036a0000047ab9 */ /* 0x000fe20000000800 */
[----:B------:R-:W4:Y:S04]  /*7c10*/  LDL.LU R6, [R1+0xc] ;  /* 0x00000c0001067983 */ /* 0x000f280000300800 */
[----:B------:R-:W4:Y:S06]  /*7c20*/  LDL R8, [R1+0x14] ;  /* 0x0000140001087983 */ /* 0x000f2c0000100800 */
[----:B------:R-:W2:Y:S01]  /*7c30*/  @P0 LDC.64 R2, c[0x0][0x9f8] ;  /* 0x00027e00ff020b82 */ /* 0x000ea20000000a00 */
[----:B-1----:R-:W-:-:S13]  /*7c40*/  ISETP.NE.AND P1, PT, R0, 0x1, PT ;  /* 0x000000010000780c */ /* 0x002fda0003f25270 */
[----:B------:R-:W3:Y:S08]  /*7c50*/  @P1 LDC R5, c[0x0][0x42c] ;  /* 0x00010b00ff051b82 */ /* 0x000ef00000000800 */
[----:B------:R-:W1:Y:S01]  /*7c60*/  @P1 LDC R4, c[0x0][0x430] ;  /* 0x00010c00ff041b82 */ /* 0x000e620000000800 */
[----:B--2---:R-:W-:-:S05]  /*7c70*/  @P0 IMAD.WIDE R2, R7, 0x4, R2 ;  /* 0x0000000407020825 */ /* 0x004fca00078e0202 */
[----:B------:R2:W5:Y:S01]  /*7c80*/  @P0 LDG.E R7, desc[UR6][R2.64] ;  /* 0x0000000602070981 */ /* 0x000562000c1e1900 */
[----:B---3--:R-:W-:-:S04]  /*7c90*/  @P1 IMAD.HI.U32 R5, R10, R5, RZ ;  /* 0x000000050a051227 */ /* 0x008fc800078e00ff */
[----:B------:R-:W-:Y:S01]  /*7ca0*/  IMAD.MOV.U32 R0, RZ, RZ, R10 ;  /* 0x000000ffff007224 */ /* 0x000fe200078e000a */
[----:B-1----:R-:W-:Y:S02]  /*7cb0*/  @P1 SHF.R.U32.HI R0, RZ, R4, R5 ;  /* 0x00000004ff001219 */ /* 0x002fe40000011605 */
[----:B----4-:R-:W-:Y:S01]  /*7cc0*/  ISETP.NE.AND P1, PT, R9, RZ, PT ;  /* 0x000000ff0900720c */ /* 0x010fe20003f25270 */
[----:B------:R-:W1:Y:S01]  /*7cd0*/  S2R R4, SR_CgaCtaId ;  /* 0x0000000000047919 */ /* 0x000e620000008800 */
[----:B------:R-:W-:-:S04]  /*7ce0*/  IMAD.MOV R6, RZ, RZ, -R6 ;  /* 0x000000ffff067224 */ /* 0x000fc800078e0a06 */
[----:B------:R-:W-:-:S07]  /*7cf0*/  IMAD R6, R6, UR4, R8 ;  /* 0x0000000406067c24 */ /* 0x000fce000f8e0208 */
[----:B------:R-:W-:Y:S01]  /*7d00*/  VOTEU.ALL UP1, P1 ;  /* 0x00000000003f7886 */ /* 0x000fe20000820000 */
[----:B------:R-:W-:-:S04]  /*7d10*/  PLOP3.LUT P2, PT, P1, PT, PT, 0x8, 0x0 ;  /* 0x000000000000781c */ /* 0x000fc80000f4e170 */
[----:B------:R-:W-:Y:S01]  /*7d20*/  @!UP1 UIADD3 UR8, UP0, UR36, 0x270, URZ ;  /* 0x0000027024089890 */ /* 0x000fe2000ff1e03f */
[----:B------:R-:W-:-:S03]  /*7d30*/  IMAD.SHL.U32 R6, R6, 0x80, RZ ;  /* 0x0000008006067824 */ /* 0x000fc600078e00ff */
[----:B------:R-:W-:-:S03]  /*7d40*/  @!UP1 UIADD3.X UR9, URZ, UR37, URZ, UP0, !UPT ;  /* 0x000000253f099290 */ /* 0x000fc600087fe43f */
[----:B--2---:R-:W-:-:S09]  /*7d50*/  VOTEU.ALL UP0, P1 ;  /* 0x00000000003f7886 */ /* 0x004fd20000800000 */
.L_x_160:
[----:B------:R-:W2:Y:S04]  /*7d60*/  LDL R3, [R1] ;  /* 0x0000000001037983 */ /* 0x000ea80000100800 */
[----:B------:R-:W3:Y:S01]  /*7d70*/  LDL R2, [R1+0x4] ;  /* 0x0000040001027983 */ /* 0x000ee20000100800 */
[----:B------:R-:W-:Y:S01]  /*7d80*/  UMOV UR4, URZ ;  /* 0x0000003f00047c82 */ /* 0x000fe20008000000 */
[----:B------:R-:W-:Y:S02]  /*7d90*/  PLOP3.LUT P0, PT, P0, P2, PT, 0xa2, 0x0 ;  /* 0x000000000000781c */ /* 0x000fe40000705472 */
[----:B--2---:R-:W-:-:S08]  /*7da0*/  @P2 R2UR P0, UR7, R3 ;  /* 0x00000000030722ca */ /* 0x004fd00000000000 */
[----:B------:R-:W-:Y:S02]  /*7db0*/  PLOP3.LUT P0, PT, P0, P2, PT, 0xa2, 0x0 ;  /* 0x000000000000781c */ /* 0x000fe40000705472 */
[----:B---3--:R-:W-:-:S08]  /*7dc0*/  @P2 R2UR.OR P0, UR6, R2 ;  /* 0x00000000020622ca */ /* 0x008fd00000100000 */
[----:B------:R-:W-:Y:S02]  /*7dd0*/  PLOP3.LUT P0, PT, P0, P2, PT, 0xa2, 0x0 ;  /* 0x000000000000781c */ /* 0x000fe40000705472 */
[----:B------:R-:W-:-:S08]  /*7de0*/  @P2 R2UR.OR P0, UR5, R6 ;  /* 0x00000000060522ca */ /* 0x000fd00000100000 */
[----:B------:R-:W-:-:S05]  /*7df0*/  @P2 PLOP3.LUT P2, PT, P0, PT, PT, 0x80, 0x0 ;  /* 0x000000000000281c */ /* 0x000fca000074f070 */
[----:B------:R2:W-:Y:S08]  /*7e00*/  @!UP0 UTMAPF.L2.4D [UR4], [UR8] ;  /* 0x00000004080085b8 */ /* 0x0005f00008018000 */
[----:B--2---:R-:W-:Y:S05]  /*7e10*/  @P2 BRA.U.ANY `(.L_x_160) ;  /* 0xfffffffd00d02947 */ /* 0x004fea000393ffff */
[----:B------:R-:W-:Y:S01]  /*7e20*/  PLOP3.LUT P2, PT, P1, PT, PT, 0x8, 0x0 ;  /* 0x000000000000781c */ /* 0x000fe20000f4e170 */
[----:B------:R-:W-:Y:S01]  /*7e30*/  VOTEU.ALL UP0, P1 ;  /* 0x00000000003f7886 */ /* 0x000fe20000800000 */
[----:B------:R-:W-:-:S11]  /*7e40*/  UMOV UR4, 0x40 ;  /* 0x0000004000047882 */ /* 0x000fd60000000000 */
.L_x_161:
[----:B------:R-:W2:Y:S04]  /*7e50*/  LDL R3, [R1] ;  /* 0x0000000001037983 */ /* 0x000ea80000100800 */
[----:B------:R-:W3:Y:S01]  /*7e60*/  LDL R2, [R1+0x4] ;  /* 0x0000040001027983 */ /* 0x000ee20000100800 */
        /* <DEDUP_REMOVED lines=12> */
.L_x_162:
        /* <DEDUP_REMOVED lines=11> */
[----:B------:R-:W2:Y:S01]  /*7fe0*/  LDC.64 R2, c[0x0][0x3f8] ;  /* 0x0000fe00ff027b82 */ /* 0x000ea20000000a00 */
[C---:B-1----:R-:W-:Y:S01]  /*7ff0*/  IMAD.SHL.U32 R20, R4.reuse, 0x40, RZ ;  /* 0x0000004004147824 */ /* 0x042fe200078e00ff */
[----:B------:R-:W-:Y:S01]  /*8000*/  UMOV UR4, 0xffffffff ;  /* 0xffffffff00047882 */ /* 0x000fe20000000000 */
[----:B------:R-:W-:-:S03]  /*8010*/  IMAD.SHL.U32 R21, R4, 0x1000, RZ ;  /* 0x0000100004157824 */ /* 0x000fc600078e00ff */
[----:B------:R-:W-:Y:S02]  /*8020*/  LOP3.LUT R20, R20, 0x40, RZ, 0xc0, !PT ;  /* 0x0000004014147812 */ /* 0x000fe400078ec0ff */
[----:B------:R-:W-:Y:S02]  /*8030*/  LOP3.LUT R21, R21, 0x1000, RZ, 0xc0, !PT ;  /* 0x0000100015157812 */ /* 0x000fe400078ec0ff */
[----:B--2---:R-:W-:-:S04]  /*8040*/  ISETP.NE.U32.AND P0, PT, R2, RZ, PT ;  /* 0x000000ff0200720c */ /* 0x004fc80003f05070 */
[----:B------:R-:W-:-:S04]  /*8050*/  ISETP.NE.AND.EX P0, PT, R3, RZ, PT, P0 ;  /* 0x000000ff0300720c */ /* 0x000fc80003f05300 */
[----:B-----5:R-:W-:Y:S01]  /*8060*/  SEL R5, R7, RZ, !P0 ;  /* 0x000000ff07057207 */ /* 0x020fe20004000000 */
[----:B------:R-:W-:Y:S08]  /*8070*/  BRA.DIV UR4, `(.L_x_163) ;  /* 0x0000002a046c7947 */ /* 0x000ff0000b800000 */
.L_x_224:
[----:B------:R-:W2:Y:S01]  /*8080*/  LDL R8, [R1+0x10] ;  /* 0x0000100001087983 */ /* 0x000ea20000100800 */
[----:B------:R-:W-:Y:S01]  /*8090*/  UMOV UR4, 0xffffffff ;  /* 0xffffffff00047882 */ /* 0x000fe20000000000 */
[--C-:B------:R-:W-:Y:S01]  /*80a0*/  SHF.R.S32.HI R12, RZ, 0x1f, R7.reuse ;  /* 0x0000001fff0c7819 */ /* 0x100fe20000011407 */
[----:B------:R-:W-:Y:S02]  /*80b0*/  IMAD.MOV.U32 R4, RZ, RZ, R7 ;  /* 0x000000ffff047224 */ /* 0x000fe400078e0007 */
[----:B--2---:R-:W-:Y:S01]  /*80c0*/  VIADD R8, R8, 0xffffffff ;  /* 0xffffffff08087836 */ /* 0x004fe20000000000 */
[----:B------:R-:W-:Y:S06]  /*80d0*/  BRA.DIV UR4, `(.L_x_164) ;  /* 0x0000002a04887947 */ /* 0x000fec000b800000 */
[----:B------:R-:W-:-:S13]  /*80e0*/  ELECT P6, URZ, PT ;  /* 0x00000000003f782f */ /* 0x000fda00038c0000 */
.L_x_227:
[----:B------:R-:W-:Y:S05]  /*80f0*/  @!P6 BRA `(.L_x_165) ;  /* 0x000000040028e947 */ /* 0x000fea0003800000 */
        /* <DEDUP_REMOVED lines=9> */
[----:B------:R-:W-:-:S04]  /*8190*/  @P1 SHF.R.U32.HI R5, RZ, R11, R10 ;  /* 0x0000000bff051219 */ /* 0x000fc8000001160a */
[--C-:B------:R-:W-:Y:S01]  /*81a0*/  SHF.R.S32.HI R11, RZ, 0x1f, R5.reuse ;  /* 0x0000001fff0b7819 */ /* 0x100fe20000011405 */
[--C-:B------:R-:W-:Y:S02]  /*81b0*/  IMAD.MOV R18, RZ, RZ, -R5.reuse ;  /* 0x000000ffff127224 */ /* 0x100fe400078e0a05 */
[----:B------:R-:W-:Y:S02]  /*81c0*/  IMAD.MOV.U32 R10, RZ, RZ, R5 ;  /* 0x000000ffff0a7224 */ /* 0x000fe400078e0005 */
[----:B------:R-:W-:Y:S02]  /*81d0*/  IMAD R18, R9, R18, R8 ;  /* 0x0000001209127224 */ /* 0x000fe400078e0208 */
[----:B------:R-:W-:Y:S02]  /*81e0*/  IMAD R9, R12, UR4, RZ ;  /* 0x000000040c097c24 */ /* 0x000fe4000f8e02ff */
[----:B------:R-:W-:-:S04]  /*81f0*/  IMAD.WIDE.U32 R10, R7, UR4, R10 ;  /* 0x00000004070a7c25 */ /* 0x000fc8000f8e000a */
[----:B------:R-:W-:Y:S01]  /*8200*/  IMAD R5, R7, UR5, R9 ;  /* 0x0000000507057c24 */ /* 0x000fe2000f8e0209 */
[----:B------:R-:W-:-:S03]  /*8210*/  LEA R14, P1, R10, R2, 0x2 ;  /* 0x000000020a0e7211 */ /* 0x000fc600078210ff */
[----:B------:R-:W-:-:S05]  /*8220*/  IMAD.IADD R5, R11, 0x1, R5 ;  /* 0x000000010b057824 */ /* 0x000fca00078e0205 */
[----:B------:R-:W-:-:S05]  /*8230*/  LEA.HI.X R15, R10, R3, R5, 0x2, P1 ;  /* 0x000000030a0f7211 */ /* 0x000fca00008f1405 */
[----:B------:R1:W5:Y:S02]  /*8240*/  LDG.E R7, desc[UR6][R14.64] ;  /* 0x000000060e077981 */ /* 0x000364000c1e1900 */
.L_x_166:
[----:B------:R-:W2:Y:S01]  /*8250*/  S2R R9, SR_CgaCtaId ;  /* 0x0000000000097919 */ /* 0x000ea20000008800 */
[----:B------:R-:W-:-:S04]  /*8260*/  MOV R5, 0x400 ;  /* 0x0000040000057802 */ /* 0x000fc80000000f00 */
[----:B--2---:R-:W-:Y:S02]  /*8270*/  LEA R5, R9, R5, 0x18 ;  /* 0x0000000509057211 */ /* 0x004fe400078ec0ff */
[----:B------:R-:W-:-:S03]  /*8280*/  SHF.L.U32 R9, R17, 0x1f, RZ ;  /* 0x0000001f11097819 */ /* 0x000fc600000006ff */
[----:B------:R-:W-:-:S04]  /*8290*/  IMAD R5, R16, 0x8, R5 ;  /* 0x0000000810057824 */ /* 0x000fc800078e0205 */
[----:B------:R-:W2:Y:S02]  /*82a0*/  SYNCS.PHASECHK.TRANS64.TRYWAIT P1, [R5+URZ+0x34840], R9 ;  /* 0x03484009050075a7 */ /* 0x000ea4000802017f */
[----:B--2---:R-:W-:Y:S05]  /*82b0*/  @!P1 BRA `(.L_x_167) ;  /* 0x0000002800309947 */ /* 0x004fea0003800000 */
.L_x_228:
[----:B------:R-:W3:Y:S01]  /*82c0*/  S2R R10, SR_TID.X ;  /* 0x00000000000a7919 */ /* 0x000ee20000002100 */
[----:B------:R-:W-:-:S04]  /*82d0*/  UPRMT UR4, UR38, 0x9910, URZ ;  /* 0x0000991026047896 */ /* 0x000fc8000800003f */
[----:B------:R-:W-:Y:S01]  /*82e0*/  UISETP.NE.AND UP0, UPT, UR4, 0x2, UPT ;  /* 0x000000020400788c */ /* 0x000fe2000bf05270 */
[----:B---3--:R-:W-:-:S13]  /*82f0*/  LOP3.LUT P1, RZ, R10, 0x7f, RZ, 0xc0, !PT ;  /* 0x0000007f0aff7812 */ /* 0x008fda000782c0ff */
[----:B--2---:R-:W-:-:S04]  /*8300*/  @!P1 IMAD.MOV.U32 R9, RZ, RZ, 0xc000 ;  /* 0x0000c000ff099424 */ /* 0x004fc800078e00ff */
[----:B------:R2:W-:Y:S01]  /*8310*/  @!P1 SYNCS.ARRIVE.TRANS64 RZ, [R5+URZ+0x34830], R9 ;  /* 0x0348300905ff99a7 */ /* 0x0005e2000800003f */
[----:B------:R-:W-:-:S13]  /*8320*/  PLOP3.LUT P1, PT, PT, PT, UP0, 0x80, 0x0 ;  /* 0x000000000000781c */ /* 0x000fda0003f2f008 */
[----:B--2---:R-:W-:Y:S05]  /*8330*/  @P1 BRA `(.L_x_168) ;  /* 0x0000000000041947 */ /* 0x004fea0003800000 */
[----:B------:R-:W-:Y:S01]  /*8340*/  BPT.TRAP 0x1 ;  /* 0x000000040000795c */ /* 0x000fe20000300000 */
.L_x_168:
[----:B------:R-:W-:-:S13]  /*8350*/  LOP3.LUT P1, RZ, R19, 0x1, RZ, 0xc0, !PT ;  /* 0x0000000113ff7812 */ /* 0x000fda000782c0ff */
[----:B------:R-:W-:Y:S05]  /*8360*/  @P1 BRA `(.L_x_169) ;  /* 0x0000000000041947 */ /* 0x000fea0003800000 */
[----:B------:R-:W-:Y:S01]  /*8370*/  BPT.TRAP 0x1 ;  /* 0x000000040000795c */ /* 0x000fe20000300000 */
.L_x_169:
[----:B------:R-:W2:Y:S01]  /*8380*/  S2R R10, SR_CgaCtaId ;  /* 0x00000000000a7919 */ /* 0x000ea20000008800 */
[----:B------:R-:W-:Y:S01]  /*8390*/  MOV R9, 0x400 ;  /* 0x0000040000097802 */ /* 0x000fe20000000f00 */
[----:B------:R-:W-:Y:S01]  /*83a0*/  UIADD3 UR4, UP0, UR36, 0x370, URZ ;  /* 0x0000037024047890 */ /* 0x000fe2000ff1e03f */
[----:B------:R-:W-:Y:S01]  /*83b0*/  R2UR UR9, R5 ;  /* 0x00000000050972ca */ /* 0x000fe200000e0000 */
[----:B------:R-:W-:Y:S01]  /*83c0*/  IMAD R5, R16, 0x6000, R21 ;  /* 0x0000600010057824 */ /* 0x000fe200078e0215 */
[----:B------:R-:W-:Y:S01]  /*83d0*/  R2UR UR11, R18 ;  /* 0x00000000120b72ca */ /* 0x000fe200000e0000 */
[----:B------:R-:W-:Y:S01]  /*83e0*/  UMOV UR10, URZ ;  /* 0x0000003f000a7c82 */ /* 0x000fe20008000000 */
[----:B------:R-:W-:Y:S01]  /*83f0*/  R2UR UR5, R20 ;  /* 0x00000000140572ca */ /* 0x000fe200000e0000 */
[----:B------:R-:W-:Y:S01]  /*8400*/  UMOV UR18, 0x30000 ;  /* 0x0003000000127882 */ /* 0x000fe20000000000 */
[----:B------:R-:W-:Y:S01]  /*8410*/  R2UR UR12, R0 ;  /* 0x00000000000c72ca */ /* 0x000fe200000e0000 */
[----:B------:R-:W-:Y:S01]  /*8420*/  UMOV UR6, 0x0 ;  /* 0x0000000000067882 */ /* 0x000fe20000000000 */
[----:B-----5:R-:W-:Y:S01]  /*8430*/  R2UR UR13, R7 ;  /* 0x00000000070d72ca */ /* 0x020fe200000e0000 */
[----:B------:R-:W-:Y:S01]  /*8440*/  UMOV UR7, 0x14f00000 ;  /* 0x14f0000000077882 */ /* 0x000fe20000000000 */
[----:B------:R-:W-:-:S03]  /*8450*/  UMOV UR16, 0x40 ;  /* 0x0000004000107882 */ /* 0x000fc60000000000 */
[----:B------:R-:W-:-:S04]  /*8460*/  UIADD3 UR9, UR9, 0x34830, URZ ;  /* 0x0003483009097890 */ /* 0x000fc8000fffe03f */
[----:B------:R-:W-:Y:S02]  /*8470*/  ULEA UR11, UR11, UR5, 0x7 ;  /* 0x000000050b0b7291 */ /* 0x000fe4000f8e383f */
[----:B------:R-:W-:Y:S01]  /*8480*/  UIADD3.X UR5, URZ, UR37, URZ, UP0, !UPT ;  /* 0x000000253f057290 */ /* 0x000fe200087fe43f */
[----:B--2---:R-:W-:-:S05]  /*8490*/  LEA R9, R10, R9, 0x18 ;  /* 0x000000090a097211 */ /* 0x004fca00078ec0ff */
[----:B------:R-:W-:-:S05]  /*84a0*/  IMAD R5, R5, 0x2, R9 ;  /* 0x0000000205057824 */ /* 0x000fca00078e0209 */
[----:B------:R-:W-:Y:S01]  /*84b0*/  R2UR UR8, R5 ;  /* 0x00000000050872ca */ /* 0x000fe200000e0000 */
[----:B------:R-:W-:-:S12]  /*84c0*/  IMAD.MOV.U32 R5, RZ, RZ, R7 ;  /* 0x000000ffff057224 */ /* 0x000fd800078e0007 */
[----:B------:R-:W-:Y:S02]  /*84d0*/  UIADD3 UR14, UR8, 0x1c400, URZ ;  /* 0x0001c400080e7890 */ /* 0x000fe4000fffe03f */
[----:B------:R-:W-:Y:S02]  /*84e0*/  UIADD3 UR15, UR8, 0x20400, URZ ;  /* 0x00020400080f7890 */ /* 0x000fe4000fffe03f */
[----:B------:R-:W-:-:S03]  /*84f0*/  UIADD3 UR17, UR8, 0x24400, URZ ;  /* 0x0002440008117890 */ /* 0x000fc6000fffe03f */
[----:B------:R-:W-:Y:S01]  /*8500*/  UMOV UR8, UR14 ;  /* 0x0000000e00087c82 */ /* 0x000fe20008000000 */
[----:B------:R-:W-:Y:S01]  /*8510*/  UMOV UR14, 0x80 ;  /* 0x00000080000e7882 */ /* 0x000fe20000000000 */
[----:B------:R2:W-:Y:S02]  /*8520*/  UTMALDG.4D.MULTICAST [UR8], [UR4], UR18, desc[UR6] ;  /* 0x00000608040073b4 */ /* 0x0005e40008019812 */
[----:B--2---:R-:W-:Y:S01]  /*8530*/  UMOV UR8, UR15 ;  /* 0x0000000f00087c82 */ /* 0x004fe20008000000 */
[----:B------:R-:W-:Y:S02]  /*8540*/  UMOV UR10, UR16 ;  /* 0x00000010000a7c82 */ /* 0x000fe40008000000 */
[----:B------:R2:W-:Y:S02]  /*8550*/  UTMALDG.4D.MULTICAST [UR8], [UR4], UR18, desc[UR6] ;  /* 0x00000608040073b4 */ /* 0x0005e40008019812 */
[----:B--2---:R-:W-:Y:S01]  /*8560*/  UMOV UR8, UR17 ;  /* 0x0000001100087c82 */ /* 0x004fe20008000000 */
[----:B------:R-:W-:-:S02]  /*8570*/  UMOV UR10, UR14 ;  /* 0x0000000e000a7c82 */ /* 0x000fc40008000000 */
[----:B------:R2:W-:Y:S02]  /*8580*/  UTMALDG.4D.MULTICAST [UR8], [UR4], UR18, desc[UR6] ;  /* 0x00000608040073b4 */ /* 0x0005e40008019812 */
[----:B--2---:R-:W-:Y:S01]  /*8590*/  NOP ;  /* 0x0000000000007918 */ /* 0x004fe20000000000 */
.L_x_165:
[----:B-1----:R-:W2:Y:S04]  /*85a0*/  LDL.LU R15, [R1] ;  /* 0x00000000010f7983 */ /* 0x002ea80000300800 */
[----:B------:R-:W3:Y:S04]  /*85b0*/  LDL.LU R14, [R1+0x4] ;  /* 0x00000400010e7983 */ /* 0x000ee80000300800 */
[----:B------:R-:W4:Y:S01]  /*85c0*/  LDL R13, [R1+0x1c] ;  /* 0x00001c00010d7983 */ /* 0x000f220000100800 */
[----:B------:R-:W-:-:S03]  /*85d0*/  MOV R10, 0x400 ;  /* 0x00000400000a7802 */ /* 0x000fc60000000f00 */
[----:B------:R-:W5:Y:S01]  /*85e0*/  LDL.LU R9, [R1+0x18] ;  /* 0x0000180001097983 */ /* 0x000f620000300800 */
[----:B------:R-:W1:Y:S01]  /*85f0*/  S2R R11, SR_CgaCtaId ;  /* 0x00000000000b7919 */ /* 0x000e620000008800 */
[----:B------:R-:W-:Y:S05]  /*8600*/  WARPSYNC.ALL ;  /* 0x0000000000007948 */ /* 0x000fea0003800000 */
[----:B------:R-:W-:-:S13]  /*8610*/  ELECT P1, URZ, PT ;  /* 0x00000000003f782f */ /* 0x000fda0003820000 */
[----:B------:R-:W-:Y:S01]  /*8620*/  @P1 R2UR UR11, R6 ;  /* 0x00000000060b12ca */ /* 0x000fe200000e0000 */
[----:B------:R-:W-:-:S04]  /*8630*/  UIADD3 UR4, UP0, UR36, 0x270, URZ ;  /* 0x0000027024047890 */ /* 0x000fc8000ff1e03f */
        /* <DEDUP_REMOVED lines=21> */
[C---:B---3--:R-:W-:Y:S02]  /*8790*/  @P1 R2UR UR12, R14.reuse ;  /* 0x000000000e0c12ca */ /* 0x048fe400000e0000 */
[----:B------:R-:W-:Y:S02]  /*87a0*/  @P1 R2UR UR21, R15 ;  /* 0x000000000f1512ca */ /* 0x000fe400000e0000 */
[----:B------:R-:W-:-:S09]  /*87b0*/  @P1 R2UR UR20, R14 ;  /* 0x000000000e1412ca */ /* 0x000fd200000e0000 */
[----:B------:R2:W-:Y:S04]  /*87c0*/  UTMALDG.4D [UR8], [UR4], desc[UR6] ;  /* 0x00000608040075b4 */ /* 0x0005e80008019000 */
[----:B------:R1:W-:Y:S01]  /*87d0*/  UTMALDG.4D [UR16], [UR4], desc[UR14] ;  /* 0x00000e10040075b4 */ /* 0x0003e20008019000 */
[----:B--2---:R-:W-:Y:S02]  /*87e0*/  @P1 R2UR UR13, R15 ;  /* 0x000000000f0d12ca */ /* 0x004fe400000e0000 */
[----:B------:R-:W-:Y:S02]  /*87f0*/  @P1 R2UR UR12, R14 ;  /* 0x000000000e0c12ca */ /* 0x000fe400000e0000 */
[----:B------:R-:W-:Y:S01]  /*8800*/  @P1 R2UR UR11, R6 ;  /* 0x00000000060b12ca */ /* 0x000fe200000e0000 */
[----:B------:R-:W-:Y:S01]  /*8810*/  UIADD3 UR8, UR24, 0x18400, URZ ;  /* 0x0001840018087890 */ /* 0x000fe2000fffe03f */
[----:B----4-:R-:W-:Y:S01]  /*8820*/  LOP3.LUT R6, R13, 0x1, RZ, 0xc, !PT ;  /* 0x000000010d067812 */ /* 0x010fe200078e0cff */
[----:B------:R-:W-:-:S03]  /*8830*/  UMOV UR10, 0x80 ;  /* 0x00000080000a7882 */ /* 0x000fc60000000000 */
[----:B------:R-:W-:-:S07]  /*8840*/  SHF.L.U32 R6, R6, 0x1f, RZ ;  /* 0x0000001f06067819 */ /* 0x000fce00000006ff */
[----:B------:R1:W-:Y:S01]  /*8850*/  UTMALDG.4D [UR8], [UR4], desc[UR22] ;  /* 0x00001608040075b4 */ /* 0x0003e20008019000 */
[----:B------:R-:W2:Y:S01]  /*8860*/  SYNCS.PHASECHK.TRANS64.TRYWAIT P1, [R10+URZ+0x34820], R6 ;  /* 0x034820060a0075a7 */ /* 0x000ea2000802017f */
[----:B-----5:R-:W-:Y:S01]  /*8870*/  ISETP.GE.AND P2, PT, R9, 0x81, PT ;  /* 0x000000810900780c */ /* 0x020fe20003f46270 */
[----:B-12---:R-:W-:-:S12]  /*8880*/  @!P1 BRA `(.L_x_171) ;  /* 0x0000002000d09947 */ /* 0x006fd80003800000 */
.L_x_229:
[----:B------:R-:W-:Y:S05]  /*8890*/  BSYNC B0 ;  /* 0x0000000000007941 */ /* 0x000fea0003800000 */
.L_x_170:
        /* <DEDUP_REMOVED lines=28> */
[----:B------:R-:W-:-:S04]  /*8a60*/  IMAD.MOV R10, RZ, RZ, -R7 ;  /* 0x000000ffff0a7224 */ /* 0x000fc800078e0a07 */
[----:B------:R-:W-:Y:S02]  /*8a70*/  IMAD R6, R15, R10, R6 ;  /* 0x0000000a0f067224 */ /* 0x000fe400078e0206 */
[----:B------:R-:W-:Y:S02]  /*8a80*/  IMAD R15, R12, UR4, RZ ;  /* 0x000000040c0f7c24 */ /* 0x000fe4000f8e02ff */
[----:B------:R-:W-:Y:S02]  /*8a90*/  IMAD.MOV.U32 R10, RZ, RZ, R7 ;  /* 0x000000ffff0a7224 */ /* 0x000fe400078e0007 */
[C---:B------:R-:W-:Y:S02]  /*8aa0*/  IMAD R7, R4.reuse, UR5, R15 ;  /* 0x0000000504077c24 */ /* 0x040fe4000f8e020f */
[----:B------:R-:W-:-:S04]  /*8ab0*/  IMAD.WIDE.U32 R10, R4, UR4, R10 ;  /* 0x00000004040a7c25 */ /* 0x000fc8000f8e000a */
[----:B------:R-:W-:Y:S01]  /*8ac0*/  IMAD.IADD R7, R7, 0x1, R11 ;  /* 0x0000000107077824 */ /* 0x000fe200078e020b */
[----:B------:R-:W-:-:S04]  /*8ad0*/  LEA R2, P1, R10, R2, 0x2 ;  /* 0x000000020a027211 */ /* 0x000fc800078210ff */
[----:B------:R-:W-:-:S05]  /*8ae0*/  LEA.HI.X R3, R10, R3, R7, 0x2, P1 ;  /* 0x000000030a037211 */ /* 0x000fca00008f1407 */
[----:B------:R1:W5:Y:S04]  /*8af0*/  LDG.E R7, desc[UR6][R2.64] ;  /* 0x0000000602077981 */ /* 0x000368000c1e1900 */
.L_x_176:
[----:B-1----:R-:W1:Y:S01]  /*8b00*/  S2R R3, SR_CgaCtaId ;  /* 0x0000000000037919 */ /* 0x002e620000008800 */
[----:B------:R-:W-:-:S04]  /*8b10*/  MOV R2, 0x400 ;  /* 0x0000040000027802 */ /* 0x000fc80000000f00 */
[----:B-1----:R-:W-:Y:S02]  /*8b20*/  LEA R2, R3, R2, 0x18 ;  /* 0x0000000203027211 */ /* 0x002fe400078ec0ff */
[----:B------:R-:W-:-:S03]  /*8b30*/  SHF.L.U32 R3, R13, 0x1f, RZ ;  /* 0x0000001f0d037819 */ /* 0x000fc600000006ff */
[----:B------:R-:W-:-:S04]  /*8b40*/  IMAD R2, R9, 0x8, R2 ;  /* 0x0000000809027824 */ /* 0x000fc800078e0202 */
[----:B------:R-:W1:Y:S02]  /*8b50*/  SYNCS.PHASECHK.TRANS64.TRYWAIT P1, [R2+URZ+0x34840], R3 ;  /* 0x03484003020075a7 */ /* 0x000e64000802017f */
[----:B-1----:R-:W-:Y:S05]  /*8b60*/  @!P1 BRA `(.L_x_177) ;  /* 0x0000002000389947 */ /* 0x002fea0003800000 */
.L_x_230:
[----:B------:R-:W2:Y:S01]  /*8b70*/  S2R R10, SR_TID.X ;  /* 0x00000000000a7919 */ /* 0x000ea20000002100 */
[----:B------:R-:W-:Y:S01]  /*8b80*/  UPRMT UR4, UR38, 0x9910, URZ ;  /* 0x0000991026047896 */ /* 0x000fe2000800003f */
[----:B--2---:R-:W-:-:S13]  /*8b90*/  LOP3.LUT P1, RZ, R10, 0x7f, RZ, 0xc0, !PT ;  /* 0x0000007f0aff7812 */ /* 0x004fda000782c0ff */
[----:B-1----:R-:W-:-:S04]  /*8ba0*/  @!P1 IMAD.MOV.U32 R3, RZ, RZ, 0xc000 ;  /* 0x0000c000ff039424 */ /* 0x002fc800078e00ff */
[----:B------:R1:W-:Y:S02]  /*8bb0*/  @!P1 SYNCS.ARRIVE.TRANS64 RZ, [R2+URZ+0x34830], R3 ;  /* 0x0348300302ff99a7 */ /* 0x0003e4000800003f */
[----:B-1----:R-:W-:-:S05]  /*8bc0*/  IMAD.U32 R3, RZ, RZ, UR4 ;  /* 0x00000004ff037e24 */ /* 0x002fca000f8e00ff */
[----:B------:R-:W-:-:S13]  /*8bd0*/  ISETP.NE.AND P2, PT, R3, 0x2, PT ;  /* 0x000000020300780c */ /* 0x000fda0003f45270 */
[----:B------:R-:W-:Y:S05]  /*8be0*/  @P2 BRA `(.L_x_178) ;  /* 0x0000000000042947 */ /* 0x000fea0003800000 */
[----:B------:R-:W-:Y:S01]  /*8bf0*/  BPT.TRAP 0x1 ;  /* 0x000000040000795c */ /* 0x000fe20000300000 */
.L_x_178:
[----:B------:R-:W-:-:S13]  /*8c00*/  LOP3.LUT P1, RZ, R19, 0x1, RZ, 0xc0, !PT ;  /* 0x0000000113ff7812 */ /* 0x000fda000782c0ff */
[----:B------:R-:W-:Y:S05]  /*8c10*/  @P1 BRA `(.L_x_179) ;  /* 0x0000000000041947 */ /* 0x000fea0003800000 */
[----:B------:R-:W-:Y:S01]  /*8c20*/  BPT.TRAP 0x1 ;  /* 0x000000040000795c */ /* 0x000fe20000300000 */
.L_x_179:
[----:B------:R-:W1:Y:S01]  /*8c30*/  S2R R11, SR_CgaCtaId ;  /* 0x00000000000b7919 */ /* 0x000e620000008800 */
        /* <DEDUP_REMOVED lines=12> */
[----:B------:R-:W-:Y:S01]  /*8d00*/  UMOV UR18, 0x40 ;  /* 0x0000004000127882 */ /* 0x000fe20000000000 */
[----:B------:R-:W-:Y:S01]  /*8d10*/  UMOV UR17, 0x80 ;  /* 0x0000008000117882 */ /* 0x000fe20000000000 */
[----:B------:R-:W-:Y:S01]  /*8d20*/  SHF.L.U32 R3, R17, 0x1f, RZ ;  /* 0x0000001f11037819 */ /* 0x000fe200000006ff */
[----:B------:R-:W-:-:S04]  /*8d30*/  UIADD3 UR9, UR9, 0x34830, URZ ;  /* 0x0003483009097890 */ /* 0x000fc8000fffe03f */
[----:B------:R-:W-:Y:S02]  /*8d40*/  ULEA UR11, UR11, UR5, 0x7 ;  /* 0x000000050b0b7291 */ /* 0x000fe4000f8e383f */
[----:B------:R-:W-:Y:S01]  /*8d50*/  UIADD3.X UR5, URZ, UR37, URZ, UP0, !UPT ;  /* 0x000000253f057290 */ /* 0x000fe200087fe43f */
[----:B-1----:R-:W-:-:S05]  /*8d60*/  LEA R10, R11, R10, 0x18 ;  /* 0x0000000a0b0a7211 */ /* 0x002fca00078ec0ff */
[----:B------:R-:W-:-:S05]  /*8d70*/  IMAD R2, R2, 0x2, R10 ;  /* 0x0000000202027824 */ /* 0x000fca00078e020a */
[----:B------:R-:W-:Y:S01]  /*8d80*/  R2UR UR8, R2 ;  /* 0x00000000020872ca */ /* 0x000fe200000e0000 */
[----:B------:R-:W-:-:S12]  /*8d90*/  IMAD R2, R16, 0x8, R10 ;  /* 0x0000000810027824 */ /* 0x000fd800078e020a */
[----:B------:R-:W-:Y:S02]  /*8da0*/  UIADD3 UR14, UR8, 0x1c400, URZ ;  /* 0x0001c400080e7890 */ /* 0x000fe4000fffe03f */
[----:B------:R-:W-:Y:S02]  /*8db0*/  UIADD3 UR15, UR8, 0x20400, URZ ;  /* 0x00020400080f7890 */ /* 0x000fe4000fffe03f */
[----:B------:R-:W-:-:S03]  /*8dc0*/  UIADD3 UR16, UR8, 0x24400, URZ ;  /* 0x0002440008107890 */ /* 0x000fc6000fffe03f */
[----:B------:R-:W-:Y:S02]  /*8dd0*/  UMOV UR8, UR14 ;  /* 0x0000000e00087c82 */ /* 0x000fe40008000000 */
[----:B------:R1:W-:Y:S02]  /*8de0*/  UTMALDG.4D.MULTICAST [UR8], [UR4], UR19, desc[UR6] ;  /* 0x00000608040073b4 */ /* 0x0003e40008019813 */
[----:B-1----:R-:W-:Y:S01]  /*8df0*/  UMOV UR8, UR15 ;  /* 0x0000000f00087c82 */ /* 0x002fe20008000000 */
[----:B------:R-:W-:Y:S02]  /*8e00*/  UMOV UR10, UR18 ;  /* 0x00000012000a7c82 */ /* 0x000fe40008000000 */
[----:B------:R1:W-:Y:S02]  /*8e10*/  UTMALDG.4D.MULTICAST [UR8], [UR4], UR19, desc[UR6] ;  /* 0x00000608040073b4 */ /* 0x0003e40008019813 */
[----:B-1----:R-:W-:Y:S01]  /*8e20*/  UMOV UR8, UR16 ;  /* 0x0000001000087c82 */ /* 0x002fe20008000000 */
[----:B------:R-:W-:-:S02]  /*8e30*/  UMOV UR10, UR17 ;  /* 0x00000011000a7c82 */ /* 0x000fc40008000000 */
[----:B------:R1:W-:Y:S01]  /*8e40*/  UTMALDG.4D.MULTICAST [UR8], [UR4], UR19, desc[UR6] ;  /* 0x00000608040073b4 */ /* 0x0003e20008019813 */
[----:B------:R-:W2:Y:S02]  /*8e50*/  SYNCS.PHASECHK.TRANS64.TRYWAIT P1, [R2+URZ+0x34860], R3 ;  /* 0x03486003020075a7 */ /* 0x000ea4000802017f */
[----:B-12---:R-:W-:Y:S05]  /*8e60*/  @!P1 BRA `(.L_x_180) ;  /* 0x0000001c008c9947 */ /* 0x006fea0003800000 */
.L_x_231:
[----:B------:R-:W2:Y:S02]  /*8e70*/  S2R R10, SR_TID.X ;  /* 0x00000000000a7919 */ /* 0x000ea40000002100 */
[----:B--2---:R-:W-:-:S13]  /*8e80*/  LOP3.LUT P1, RZ, R10, 0x7f, RZ, 0xc0, !PT ;  /* 0x0000007f0aff7812 */ /* 0x004fda000782c0ff */
[----:B-1----:R-:W-:-:S04]  /*8e90*/  @!P1 IMAD.MOV.U32 R3, RZ, RZ, 0x8000 ;  /* 0x00008000ff039424 */ /* 0x002fc800078e00ff */
[----:B------:R1:W-:Y:S01]  /*8ea0*/  @!P1 SYNCS.ARRIVE.TRANS64 RZ, [R2+URZ+0x34850], R3 ;  /* 0x0348500302ff99a7 */ /* 0x0003e2000800003f */
[----:B------:R-:W-:Y:S05]  /*8eb0*/  @P2 BRA `(.L_x_181) ;  /* 0x0000000000042947 */ /* 0x000fea0003800000 */
[----:B------:R-:W-:Y:S01]  /*8ec0*/  BPT.TRAP 0x1 ;  /* 0x000000040000795c */ /* 0x000fe20000300000 */
.L_x_181:
[----:B------:R-:W-:-:S13]  /*8ed0*/  LOP3.LUT P1, RZ, R19, 0x1, RZ, 0xc0, !PT ;  /* 0x0000000113ff7812 */ /* 0x000fda000782c0ff */
[----:B------:R-:W-:Y:S05]  /*8ee0*/  @P1 BRA `(.L_x_182) ;  /* 0x0000000000041947 */ /* 0x000fea0003800000 */
[----:B------:R-:W-:Y:S01]  /*8ef0*/  BPT.TRAP 0x1 ;  /* 0x000000040000795c */ /* 0x000fe20000300000 */
.L_x_182:
[----:B------:R-:W2:Y:S01]  /*8f00*/  S2R R11, SR_CgaCtaId ;  /* 0x00000000000b7919 */ /* 0x000ea20000008800 */
[----:B------:R-:W-:Y:S01]  /*8f10*/  MOV R10, 0x400 ;  /* 0x00000400000a7802 */ /* 0x000fe20000000f00 */
[----:B-1----:R-:W-:Y:S01]  /*8f20*/  IMAD R3, R16, 0x4000, R21 ;  /* 0x0000400010037824 */ /* 0x002fe200078e0215 */
[----:B------:R-:W-:Y:S01]  /*8f30*/  R2UR UR11, R18 ;  /* 0x00000000120b72ca */ /* 0x000fe200000e0000 */
[----:B------:R-:W-:Y:S01]  /*8f40*/  UIADD3 UR4, UP0, UR36, 0x470, URZ ;  /* 0x0000047024047890 */ /* 0x000fe2000ff1e03f */
[----:B------:R-:W-:Y:S01]  /*8f50*/  R2UR UR5, R20 ;  /* 0x00000000140572ca */ /* 0x000fe200000e0000 */
[----:B------:R-:W-:Y:S01]  /*8f60*/  UMOV UR10, URZ ;  /* 0x0000003f000a7c82 */ /* 0x000fe20008000000 */
[----:B------:R-:W-:Y:S01]  /*8f70*/  R2UR UR9, R2 ;  /* 0x00000000020972ca */ /* 0x000fe200000e0000 */
[----:B------:R-:W-:Y:S01]  /*8f80*/  UMOV UR16, 0x30000 ;  /* 0x0003000000107882 */ /* 0x000fe20000000000 */
[----:B------:R-:W-:Y:S01]  /*8f90*/  R2UR UR13, R5 ;  /* 0x00000000050d72ca */ /* 0x000fe200000e0000 */
[----:B------:R-:W-:Y:S01]  /*8fa0*/  UMOV UR7, 0x14f00000 ;  /* 0x14f0000000077882 */ /* 0x000fe20000000000 */
[----:B------:R-:W-:Y:S01]  /*8fb0*/  R2UR UR12, R0 ;  /* 0x00000000000c72ca */ /* 0x000fe200000e0000 */
[----:B------:R-:W-:Y:S01]  /*8fc0*/  UMOV UR15, 0x40 ;  /* 0x00000040000f7882 */ /* 0x000fe20000000000 */
[----:B------:R-:W-:-:S02]  /*8fd0*/  IMAD.MOV.U32 R5, RZ, RZ, R7 ;  /* 0x000000ffff057224 */ /* 0x000fc400078e0007 */
[----:B------:R-:W-:-:S03]  /*8fe0*/  IMAD.MOV.U32 R18, RZ, RZ, R6 ;  /* 0x000000ffff127224 */ /* 0x000fc600078e0006 */
[----:B------:R-:W-:Y:S02]  /*8ff0*/  ULEA UR11, UR11, UR5, 0x7 ;  /* 0x000000050b0b7291 */ /* 0x000fe4000f8e383f */
[----:B------:R-:W-:Y:S02]  /*9000*/  UIADD3 UR9, UR9, 0x34850, URZ ;  /* 0x0003485009097890 */ /* 0x000fe4000fffe03f */
[----:B------:R-:W-:Y:S01]  /*9010*/  UIADD3.X UR5, URZ, UR37, URZ, UP0, !UPT ;  /* 0x000000253f057290 */ /* 0x000fe200087fe43f */
[----:B--2---:R-:W-:-:S05]  /*9020*/  LEA R10, R11, R10, 0x18 ;  /* 0x0000000a0b0a7211 */ /* 0x004fca00078ec0ff */
[----:B------:R-:W-:-:S05]  /*9030*/  IMAD R3, R3, 0x2, R10 ;  /* 0x0000000203037824 */ /* 0x000fca00078e020a */
[----:B------:R-:W-:-:S13]  /*9040*/  R2UR UR6, R3 ;  /* 0x00000000030672ca */ /* 0x000fda00000e0000 */
[----:B------:R-:W-:Y:S02]  /*9050*/  UIADD3 UR8, UR6, 0x400, URZ ;  /* 0x0000040006087890 */ /* 0x000fe4000fffe03f */
[----:B------:R-:W-:-:S03]  /*9060*/  UIADD3 UR14, UR6, 0x4400, URZ ;  /* 0x00004400060e7890 */ /* 0x000fc6000fffe03f */
[----:B------:R-:W-:-:S04]  /*9070*/  UMOV UR6, 0x0 ;  /* 0x0000000000067882 */ /* 0x000fc80000000000 */
[----:B------:R1:W-:Y:S02]  /*9080*/  UTMALDG.4D.MULTICAST [UR8], [UR4], UR16, desc[UR6] ;  /* 0x00000608040073b4 */ /* 0x0003e40008019810 */
[----:B-1----:R-:W-:Y:S01]  /*9090*/  UMOV UR8, UR14 ;  /* 0x0000000e00087c82 */ /* 0x002fe20008000000 */
[----:B------:R-:W-:Y:S02]  /*90a0*/  UMOV UR10, UR15 ;  /* 0x0000000f000a7c82 */ /* 0x000fe40008000000 */
[----:B------:R1:W-:Y:S02]  /*90b0*/  UTMALDG.4D.MULTICAST [UR8], [UR4], UR16, desc[UR6] ;  /* 0x00000608040073b4 */ /* 0x0003e40008019810 */
[----:B-1----:R-:W-:Y:S01]  /*90c0*/  NOP ;  /* 0x0000000000007918 */ /* 0x002fe20000000000 */
.L_x_175:
[----:B------:R-:W-:Y:S05]  /*90d0*/  BSYNC B0 ;  /* 0x0000000000007941 */ /* 0x000fea0003800000 */
.L_x_174:
[----:B------:R-:W2:Y:S01]  /*90e0*/  LDL.LU R2, [R1+0x10] ;  /* 0x0000100001027983 */ /* 0x000ea20000300800 */
[----:B------:R-:W-:Y:S02]  /*90f0*/  IMAD.MOV.U32 R16, RZ, RZ, R9 ;  /* 0x000000ffff107224 */ /* 0x000fe400078e0009 */
[----:B------:R-:W-:Y:S02]  /*9100*/  IMAD.MOV.U32 R17, RZ, RZ, R13 ;  /* 0x000000ffff117224 */ /* 0x000fe400078e000d */
[----:B--2---:R-:W-:-:S07]  /*9110*/  VIADD R6, R2, 0xfffffffd ;  /* 0xfffffffd02067836 */ /* 0x004fce0000000000 */
.L_x_173:
[----:B------:R-:W-:Y:S01]  /*9120*/  IMAD.MOV R3, RZ, RZ, -R14 ;  /* 0x000000ffff037224 */ /* 0x000fe200078e0a0e */
[----:B------:R-:W-:Y:S04]  /*9130*/  BSSY B0, `(.L_x_172) ;  /* 0x00000fb000007945 */ /* 0x000fe80003800000 */
[----:B------:R-:W-:-:S13]  /*9140*/  ISETP.NE.AND P1, PT, R8, R3, PT ;  /* 0x000000030800720c */ /* 0x000fda0003f25270 */
[----:B------:R-:W-:Y:S05]  /*9150*/  @!P1 BRA `(.L_x_183) ;  /* 0x0000000c00e09947 */ /* 0x000fea0003800000 */
[----:B------:R-:W-:-:S07]  /*9160*/  IMAD.MOV.U32 R8, RZ, RZ, R5 ;  /* 0x000000ffff087224 */ /* 0x000fce00078e0005 */
.L_x_202:
[----:B------:R-:W-:Y:S01]  /*9170*/  VIADD R7, R16, 0x1 ;  /* 0x0000000110077836 */ /* 0x000fe20000000000 */
[----:B------:R-:W-:Y:S04]  /*9180*/  BSSY B1, `(.L_x_184) ;  /* 0x0000078000017945 */ /* 0x000fe80003800000 */
[----:B------:R-:W-:-:S04]  /*9190*/  ISETP.NE.AND P1, PT, R7, 0x2, PT ;  /* 0x000000020700780c */ /* 0x000fc80003f25270 */
[----:B-1----:R-:W-:Y:S02]  /*91a0*/  SEL R10, RZ, 0x1, P1 ;  /* 0x00000001ff0a7807 */ /* 0x002fe40000800000 */
        /* <DEDUP_REMOVED lines=14> */
[----:B------:R-:W-:Y:S02]  /*9290*/  @P1 SHF.R.U32.HI R2, RZ, R3, R8 ;  /* 0x00000003ff021219 */ /* 0x000fe40000011608 */
[----:B------:R-:W1:Y:S03]  /*92a0*/  LDC.64 R8, c[0x0][0x3f8] ;  /* 0x0000fe00ff087b82 */ /* 0x000e660000000a00 */
[----:B------:R-:W-:-:S04]  /*92b0*/  IMAD.MOV R3, RZ, RZ, -R2 ;  /* 0x000000ffff037224 */ /* 0x000fc800078e0a02 */
[----:B------:R-:W-:Y:S01]  /*92c0*/  IMAD R11, R11, R3, R6 ;  /* 0x000000030b0b7224 */ /* 0x000fe200078e0206 */
[----:B------:R-:W-:-:S03]  /*92d0*/  SHF.R.S32.HI R3, RZ, 0x1f, R2 ;  /* 0x0000001fff037819 */ /* 0x000fc60000011402 */
[----:B------:R-:W-:-:S04]  /*92e0*/  IMAD.WIDE.U32 R2, R4, UR4, R2 ;  /* 0x0000000404027c25 */ /* 0x000fc8000f8e0002 */
[----:B------:R-:W-:Y:S01]  /*92f0*/  IMAD.IADD R13, R13, 0x1, R3 ;  /* 0x000000010d0d7824 */ /* 0x000fe200078e0203 */
[----:B-1----:R-:W-:-:S04]  /*9300*/  LEA R8, P1, R2, R8, 0x2 ;  /* 0x0000000802087211 */ /* 0x002fc800078210ff */
[----:B------:R-:W-:-:S05]  /*9310*/  LEA.HI.X R9, R2, R9, R13, 0x2, P1 ;  /* 0x0000000902097211 */ /* 0x000fca00008f140d */
[----:B------:R1:W5:Y:S04]  /*9320*/  LDG.E R8, desc[UR6][R8.64] ;  /* 0x0000000608087981 */ /* 0x000368000c1e1900 */
.L_x_186:
[----:B------:R-:W2:Y:S01]  /*9330*/  S2R R3, SR_CgaCtaId ;  /* 0x0000000000037919 */ /* 0x000ea20000008800 */
[----:B------:R-:W-:-:S04]  /*9340*/  MOV R2, 0x400 ;  /* 0x0000040000027802 */ /* 0x000fc80000000f00 */
[----:B--2---:R-:W-:Y:S02]  /*9350*/  LEA R2, R3, R2, 0x18 ;  /* 0x0000000203027211 */ /* 0x004fe400078ec0ff */
[----:B------:R-:W-:-:S03]  /*9360*/  SHF.L.U32 R3, R10, 0x1f, RZ ;  /* 0x0000001f0a037819 */ /* 0x000fc600000006ff */
[----:B------:R-:W-:-:S04]  /*9370*/  IMAD R2, R7, 0x8, R2 ;  /* 0x0000000807027824 */ /* 0x000fc800078e0202 */
[----:B------:R-:W2:Y:S02]  /*9380*/  SYNCS.PHASECHK.TRANS64.TRYWAIT P1, [R2+URZ+0x34840], R3 ;  /* 0x03484003020075a7 */ /* 0x000ea4000802017f */
[----:B--2---:R-:W-:Y:S05]  /*9390*/  @!P1 BRA `(.L_x_187) ;  /* 0x0000001800549947 */ /* 0x004fea0003800000 */
.L_x_232:
[----:B-1----:R-:W1:Y:S01]  /*93a0*/  S2R R9, SR_TID.X ;  /* 0x0000000000097919 */ /* 0x002e620000002100 */
[----:B------:R-:W-:Y:S01]  /*93b0*/  UPRMT UR4, UR38, 0x9910, URZ ;  /* 0x0000991026047896 */ /* 0x000fe2000800003f */
[----:B-1----:R-:W-:-:S13]  /*93c0*/  LOP3.LUT P1, RZ, R9, 0x7f, RZ, 0xc0, !PT ;  /* 0x0000007f09ff7812 */ /* 0x002fda000782c0ff */
[----:B--2---:R-:W-:-:S04]  /*93d0*/  @!P1 IMAD.MOV.U32 R3, RZ, RZ, 0xc000 ;  /* 0x0000c000ff039424 */ /* 0x004fc800078e00ff */
[----:B------:R1:W-:Y:S02]  /*93e0*/  @!P1 SYNCS.ARRIVE.TRANS64 RZ, [R2+URZ+0x34830], R3 ;  /* 0x0348300302ff99a7 */ /* 0x0003e4000800003f */
[----:B-1----:R-:W-:-:S05]  /*93f0*/  IMAD.U32 R3, RZ, RZ, UR4 ;  /* 0x00000004ff037e24 */ /* 0x002fca000f8e00ff */
[----:B------:R-:W-:-:S13]  /*9400*/  ISETP.NE.AND P2, PT, R3, 0x2, PT ;  /* 0x000000020300780c */ /* 0x000fda0003f45270 */
[----:B------:R-:W-:Y:S05]  /*9410*/  @P2 BRA `(.L_x_188) ;  /* 0x0000000000042947 */ /* 0x000fea0003800000 */
[----:B------:R-:W-:Y:S01]  /*9420*/  BPT.TRAP 0x1 ;  /* 0x000000040000795c */ /* 0x000fe20000300000 */
.L_x_188:
[----:B------:R-:W-:-:S13]  /*9430*/  LOP3.LUT P1, RZ, R19, 0x1, RZ, 0xc0, !PT ;  /* 0x0000000113ff7812 */ /* 0x000fda000782c0ff */
[----:B------:R-:W-:Y:S05]  /*9440*/  @P1 BRA `(.L_x_189) ;  /* 0x0000000000041947 */ /* 0x000fea0003800000 */
[----:B------:R-:W-:Y:S01]  /*9450*/  BPT.TRAP 0x1 ;  /* 0x000000040000795c */ /* 0x000fe20000300000 */
.L_x_189:
        /* <DEDUP_REMOVED lines=36> */
.L_x_233:
[----:B------:R-:W2:Y:S02]  /*96a0*/  S2R R3, SR_TID.X ;  /* 0x0000000000037919 */ /* 0x000ea40000002100 */
[----:B--2---:R-:W-:-:S13]  /*96b0*/  LOP3.LUT P1, RZ, R3, 0x7f, RZ, 0xc0, !PT ;  /* 0x0000007f03ff7812 */ /* 0x004fda000782c0ff */
[----:B------:R-:W-:-:S04]  /*96c0*/  @!P1 IMAD.MOV.U32 R3, RZ, RZ, 0x8000 ;  /* 0x00008000ff039424 */ /* 0x000fc800078e00ff */
[----:B------:R2:W-:Y:S01]  /*96d0*/  @!P1 SYNCS.ARRIVE.TRANS64 RZ, [R2+URZ+0x34850], R3 ;  /* 0x0348500302ff99a7 */ /* 0x0005e2000800003f */
[----:B------:R-:W-:Y:S05]  /*96e0*/  @P2 BRA `(.L_x_191) ;  /* 0x0000000000042947 */ /* 0x000fea0003800000 */
[----:B------:R-:W-:Y:S01]  /*96f0*/  BPT.TRAP 0x1 ;  /* 0x000000040000795c */ /* 0x000fe20000300000 */
.L_x_191:
[----:B------:R-:W-:-:S13]  /*9700*/  LOP3.LUT P1, RZ, R19, 0x1, RZ, 0xc0, !PT ;  /* 0x0000000113ff7812 */ /* 0x000fda000782c0ff */
[----:B------:R-:W-:Y:S05]  /*9710*/  @P1 BRA `(.L_x_192) ;  /* 0x0000000000041947 */ /* 0x000fea0003800000 */
[----:B------:R-:W-:Y:S01]  /*9720*/  BPT.TRAP 0x1 ;  /* 0x000000040000795c */ /* 0x000fe20000300000 */
.L_x_192:
[----:B------:R-:W3:Y:S01]  /*9730*/  S2R R9, SR_CgaCtaId ;  /* 0x0000000000097919 */ /* 0x000ee20000008800 */
[----:B--2---:R-:W-:Y:S01]  /*9740*/  MOV R3, 0x400 ;  /* 0x0000040000037802 */ /* 0x004fe20000000f00 */
[----:B------:R-:W-:Y:S01]  /*9750*/  IMAD R16, R16, 0x4000, R21 ;  /* 0x0000400010107824 */ /* 0x000fe200078e0215 */
        /* <DEDUP_REMOVED lines=15> */
[----:B---3--:R-:W-:-:S05]  /*9850*/  LEA R3, R9, R3, 0x18 ;  /* 0x0000000309037211 */ /* 0x008fca00078ec0ff */
[----:B------:R-:W-:-:S05]  /*9860*/  IMAD R16, R16, 0x2, R3 ;  /* 0x0000000210107824 */ /* 0x000fca00078e0203 */
[----:B------:R-:W-:-:S13]  /*9870*/  R2UR UR6, R16 ;  /* 0x00000000100672ca */ /* 0x000fda00000e0000 */
[----:B------:R-:W-:Y:S02]  /*9880*/  UIADD3 UR8, UR6, 0x400, URZ ;  /* 0x0000040006087890 */ /* 0x000fe4000fffe03f */
[----:B------:R-:W-:-:S03]  /*9890*/  UIADD3 UR14, UR6, 0x4400, URZ ;  /* 0x00004400060e7890 */ /* 0x000fc6000fffe03f */
[----:B------:R-:W-:-:S04]  /*98a0*/  UMOV UR6, 0x0 ;  /* 0x0000000000067882 */ /* 0x000fc80000000000 */
[----:B------:R2:W-:Y:S02]  /*98b0*/  UTMALDG.4D.MULTICAST [UR8], [UR4], UR16, desc[UR6] ;  /* 0x00000608040073b4 */ /* 0x0005e40008019810 */
[----:B--2---:R-:W-:Y:S01]  /*98c0*/  UMOV UR8, UR14 ;  /* 0x0000000e00087c82 */ /* 0x004fe20008000000 */
[----:B------:R-:W-:Y:S02]  /*98d0*/  UMOV UR10, UR15 ;  /* 0x0000000f000a7c82 */ /* 0x000fe40008000000 */
[----:B------:R2:W-:Y:S02]  /*98e0*/  UTMALDG.4D.MULTICAST [UR8], [UR4], UR16, desc[UR6] ;  /* 0x00000608040073b4 */ /* 0x0005e40008019810 */
[----:B--2---:R-:W-:Y:S01]  /*98f0*/  NOP ;  /* 0x0000000000007918 */ /* 0x004fe20000000000 */
.L_x_185:
[----:B------:R-:W-:Y:S05]  /*9900*/  BSYNC B1 ;  /* 0x0000000000017941 */ /* 0x000fea0003800000 */
.L_x_184:
        /* <DEDUP_REMOVED lines=18> */
[----:B------:R-:W-:-:S05]  /*9a30*/  @P1 SHF.R.U32.HI R2, RZ, R3, R8 ;  /* 0x00000003ff021219 */ /* 0x000fca0000011608 */
[----:B------:R-:W-:-:S04]  /*9a40*/  IMAD.MOV R3, RZ, RZ, -R2 ;  /* 0x000000ffff037224 */ /* 0x000fc800078e0a02 */
        /* <DEDUP_REMOVED lines=8> */
.L_x_195:
[----:B------:R-:W2:Y:S01]  /*9ad0*/  S2R R3, SR_CgaCtaId ;  /* 0x0000000000037919 */ /* 0x000ea20000008800 */
[----:B------:R-:W-:-:S04]  /*9ae0*/  MOV R2, 0x400 ;  /* 0x0000040000027802 */ /* 0x000fc80000000f00 */
[----:B--2---:R-:W-:Y:S02]  /*9af0*/  LEA R2, R3, R2, 0x18 ;  /* 0x0000000203027211 */ /* 0x004fe400078ec0ff */
[----:B------:R-:W-:-:S03]  /*9b00*/  SHF.L.U32 R3, R17, 0x1f, RZ ;  /* 0x0000001f11037819 */ /* 0x000fc600000006ff */
[----:B------:R-:W-:-:S04]  /*9b10*/  IMAD R2, R16, 0x8, R2 ;  /* 0x0000000810027824 */ /* 0x000fc800078e0202 */
[----:B------:R-:W2:Y:S02]  /*9b20*/  SYNCS.PHASECHK.TRANS64.TRYWAIT P1, [R2+URZ+0x34840], R3 ;  /* 0x03484003020075a7 */ /* 0x000ea4000802017f */
[----:B--2---:R-:W-:Y:S05]  /*9b30*/  @!P1 BRA `(.L_x_196) ;  /* 0x0000001000949947 */ /* 0x004fea0003800000 */
.L_x_234:
        /* <DEDUP_REMOVED lines=9> */
.L_x_197:
[----:B------:R-:W-:-:S13]  /*9bd0*/  LOP3.LUT P1, RZ, R19, 0x1, RZ, 0xc0, !PT ;  /* 0x0000000113ff7812 */ /* 0x000fda000782c0ff */
[----:B------:R-:W-:Y:S05]  /*9be0*/  @P1 BRA `(.L_x_198) ;  /* 0x0000000000041947 */ /* 0x000fea0003800000 */
[----:B------:R-:W-:Y:S01]  /*9bf0*/  BPT.TRAP 0x1 ;  /* 0x000000040000795c */ /* 0x000fe20000300000 */
.L_x_198:
        /* <DEDUP_REMOVED lines=36> */
.L_x_235:
[----:B------:R-:W2:Y:S02]  /*9e40*/  S2R R3, SR_TID.X ;  /* 0x0000000000037919 */ /* 0x000ea40000002100 */
[----:B--2---:R-:W-:-:S13]  /*9e50*/  LOP3.LUT P1, RZ, R3, 0x7f, RZ, 0xc0, !PT ;  /* 0x0000007f03ff7812 */ /* 0x004fda000782c0ff */
[----:B------:R-:W-:-:S04]  /*9e60*/  @!P1 IMAD.MOV.U32 R3, RZ, RZ, 0x8000 ;  /* 0x00008000ff039424 */ /* 0x000fc800078e00ff */
[----:B------:R2:W-:Y:S01]  /*9e70*/  @!P1 SYNCS.ARRIVE.TRANS64 RZ, [R2+URZ+0x34850], R3 ;  /* 0x0348500302ff99a7 */ /* 0x0005e2000800003f */
[----:B------:R-:W-:Y:S05]  /*9e80*/  @P2 BRA `(.L_x_200) ;  /* 0x0000000000042947 */ /* 0x000fea0003800000 */
[----:B------:R-:W-:Y:S01]  /*9e90*/  BPT.TRAP 0x1 ;  /* 0x000000040000795c */ /* 0x000fe20000300000 */
.L_x_200:
[----:B------:R-:W-:-:S13]  /*9ea0*/  LOP3.LUT P1, RZ, R19, 0x1, RZ, 0xc0, !PT ;  /* 0x0000000113ff7812 */ /* 0x000fda000782c0ff */
[----:B------:R-:W-:Y:S05]  /*9eb0*/  @P1 BRA `(.L_x_201) ;  /* 0x0000000000041947 */ /* 0x000fea0003800000 */
[----:B------:R-:W-:Y:S01]  /*9ec0*/  BPT.TRAP 0x1 ;  /* 0x000000040000795c */ /* 0x000fe20000300000 */
.L_x_201:
        /* <DEDUP_REMOVED lines=29> */
.L_x_194:
[----:B------:R-:W-:Y:S05]  /*a0a0*/  BSYNC B1 ;  /* 0x0000000000017941 */ /* 0x000fea0003800000 */
.L_x_193:
[C---:B------:R-:W-:Y:S01]  /*a0b0*/  ISETP.GT.AND P1, PT, R6.reuse, 0x1, PT ;  /* 0x000000010600780c */ /* 0x040fe20003f24270 */
[----:B------:R-:W-:-:S12]  /*a0c0*/  VIADD R6, R6, 0xfffffffe ;  /* 0xfffffffe06067836 */ /* 0x000fd80000000000 */
[----:B------:R-:W-:Y:S05]  /*a0d0*/  @P1 BRA `(.L_x_202) ;  /* 0xfffffff000241947 */ /* 0x000fea000383ffff */
.L_x_183:
[----:B------:R-:W-:Y:S05]  /*a0e0*/  BSYNC B0 ;  /* 0x0000000000007941 */ /* 0x000fea0003800000 */
.L_x_172:
[----:B------:R-:W-:Y:S04]  /*a0f0*/  BSSY B0, `(.L_x_203) ;  /* 0x0000030000007945 */ /* 0x000fe80003800000 */
[----:B------:R-:W-:Y:S05]  /*a100*/  @!P6 BRA `(.L_x_204) ;  /* 0x0000000000b8e947 */ /* 0x000fea0003800000 */
[----:B------:R-:W2:Y:S01]  /*a110*/  S2R R3, SR_CgaCtaId ;  /* 0x0000000000037919 */ /* 0x000ea20000008800 */
[----:B-1----:R-:W-:-:S04]  /*a120*/  MOV R2, 0x400 ;  /* 0x0000040000027802 */ /* 0x002fc80000000f00 */
[----:B--2---:R-:W-:-:S05]  /*a130*/  LEA R2, R3, R2, 0x18 ;  /* 0x0000000203027211 */ /* 0x004fca00078ec0ff */
[----:B------:R-:W-:Y:S01]  /*a140*/  IMAD R3, R16, 0x8, R2 ;  /* 0x0000000810037824 */ /* 0x000fe200078e0202 */
[----:B------:R-:W-:-:S04]  /*a150*/  SHF.L.U32 R2, R17, 0x1f, RZ ;  /* 0x0000001f11027819 */ /* 0x000fc800000006ff */
[----:B------:R-:W1:Y:S02]  /*a160*/  SYNCS.PHASECHK.TRANS64.TRYWAIT P0, [R3+URZ+0x34860], R2 ;  /* 0x03486002030075a7 */ /* 0x000e64000800017f */
[----:B-1----:R-:W-:Y:S05]  /*a170*/  @!P0 BRA `(.L_x_205) ;  /* 0x0000000c002c8947 */ /* 0x002fea0003800000 */
.L_x_236:
[----:B------:R-:W2:Y:S01]  /*a180*/  S2R R4, SR_TID.X ;  /* 0x0000000000047919 */ /* 0x000ea20000002100 */
[----:B------:R-:W-:-:S04]  /*a190*/  UPRMT UR4, UR38, 0x9910, URZ ;  /* 0x0000991026047896 */ /* 0x000fc8000800003f */
[----:B------:R-:W-:Y:S01]  /*a1a0*/  UISETP.NE.AND UP0, UPT, UR4, 0x2, UPT ;  /* 0x000000020400788c */ /* 0x000fe2000bf05270 */
[----:B--2---:R-:W-:-:S13]  /*a1b0*/  LOP3.LUT P0, RZ, R4, 0x7f, RZ, 0xc0, !PT ;  /* 0x0000007f04ff7812 */ /* 0x004fda000780c0ff */
[----:B-1----:R-:W-:-:S04]  /*a1c0*/  @!P0 IMAD.MOV.U32 R2, RZ, RZ, 0x8000 ;  /* 0x00008000ff028424 */ /* 0x002fc800078e00ff */
[----:B------:R1:W-:Y:S01]  /*a1d0*/  @!P0 SYNCS.ARRIVE.TRANS64 RZ, [R3+URZ+0x34850], R2 ;  /* 0x0348500203ff89a7 */ /* 0x0003e2000800003f */
[----:B------:R-:W-:-:S13]  /*a1e0*/  PLOP3.LUT P0, PT, PT, PT, UP0, 0x80, 0x0 ;  /* 0x000000000000781c */ /* 0x000fda0003f0f008 */
[----:B-1----:R-:W-:Y:S05]  /*a1f0*/  @P0 BRA `(.L_x_206) ;  /* 0x0000000000040947 */ /* 0x002fea0003800000 */
[----:B------:R-:W-:Y:S01]  /*a200*/  BPT.TRAP 0x1 ;  /* 0x000000040000795c */ /* 0x000fe20000300000 */
.L_x_206:
[----:B------:R-:W-:-:S13]  /*a210*/  LOP3.LUT P0, RZ, R19, 0x1, RZ, 0xc0, !PT ;  /* 0x0000000113ff7812 */ /* 0x000fda000780c0ff */
[----:B------:R-:W-:Y:S05]  /*a220*/  @P0 BRA `(.L_x_207) ;  /* 0x0000000000040947 */ /* 0x000fea0003800000 */
[----:B------:R-:W-:Y:S01]  /*a230*/  BPT.TRAP 0x1 ;  /* 0x000000040000795c */ /* 0x000fe20000300000 */
.L_x_207:
[----:B------:R-:W1:Y:S01]  /*a240*/  S2R R4, SR_CgaCtaId ;  /* 0x0000000000047919 */ /* 0x000e620000008800 */
[----:B------:R-:W-:Y:S01]  /*a250*/  MOV R2, 0x400 ;  /* 0x0000040000027802 */ /* 0x000fe20000000f00 */
        /* <DEDUP_REMOVED lines=10> */
[----:B------:R-:W-:-:S06]  /*a300*/  UMOV UR15, 0x40 ;  /* 0x00000040000f7882 */ /* 0x000fcc0000000000 */
[----:B------:R-:W-:Y:S02]  /*a310*/  ULEA UR11, UR11, UR5, 0x7 ;  /* 0x000000050b0b7291 */ /* 0x000fe4000f8e383f */
[----:B------:R-:W-:Y:S02]  /*a320*/  UIADD3 UR9, UR9, 0x34850, URZ ;  /* 0x0003485009097890 */ /* 0x000fe4000fffe03f */
[----:B------:R-:W-:Y:S01]  /*a330*/  UIADD3.X UR5, URZ, UR37, URZ, UP0, !UPT ;  /* 0x000000253f057290 */ /* 0x000fe200087fe43f */
[----:B-1----:R-:W-:-:S05]  /*a340*/  LEA R2, R4, R2, 0x18 ;  /* 0x0000000204027211 */ /* 0x002fca00078ec0ff */
        /* <DEDUP_REMOVED lines=9> */
[----:B--2---:R-:W-:Y:S01]  /*a3e0*/  NOP ;  /* 0x0000000000007918 */ /* 0x004fe20000000000 */
.L_x_204:
[----:B------:R-:W-:Y:S05]  /*a3f0*/  BSYNC B0 ;  /* 0x0000000000007941 */ /* 0x000fea0003800000 */
.L_x_203:
[----:B------:R-:W2:Y:S01]  /*a400*/  LDL.LU R0, [R1+0x14] ;  /* 0x0000140001007983 */ /* 0x000ea20000300800 */
[----:B------:R-:W-:-:S03]  /*a410*/  ULDC UR4, c[0x0][0xda4] ;  /* 0x0003690000047ab9 */ /* 0x000fc60000000800 */
[----:B-1----:R-:W3:Y:S01]  /*a420*/  LDL.LU R2, [R1+0x1c] ;  /* 0x00001c0001027983 */ /* 0x002ee20000300800 */
        /* <DEDUP_REMOVED lines=8> */
[----:B-1----:R-:W-:-:S04]  /*a4b0*/  SEL R0, RZ, 0x1, P0 ;  /* 0x00000001ff007807 */ /* 0x002fc80000000000 */
[----:B------:R-:W-:-:S05]  /*a4c0*/  LOP3.LUT R17, R17, R0, RZ, 0x3c, !PT ;  /* 0x0000000011117212 */ /* 0x000fca00078e3cff */
[----:B--2---:R-:W-:Y:S05]  /*a4d0*/  @!P1 BRA `(.L_x_208) ;  /* 0xffffffd0003c9947 */ /* 0x004fea000383ffff */
[----:B------:R-:W-:-:S07]  /*a4e0*/  LOP3.LUT R2, R2, 0x1, RZ, 0xc, !PT ;  /* 0x0000000102027812 */ /* 0x000fce00078e0cff */
.L_x_156:
[----:B------:R-:W1:Y:S01]  /*a4f0*/  S2R R3, SR_CgaCtaId ;  /* 0x0000000000037919 */ /* 0x000e620000008800 */
[----:B------:R-:W-:Y:S01]  /*a500*/  MOV R0, 0x400 ;  /* 0x0000040000007802 */ /* 0x000fe20000000f00 */
[----:B------:R-:W-:Y:S03]  /*a510*/  BSSY B0, `(.L_x_209) ;  /* 0x0000005000007945 */ /* 0x000fe60003800000 */
[----:B-1----:R-:W-:Y:S02]  /*a520*/  LEA R0, R3, R0, 0x18 ;  /* 0x0000000003007211 */ /* 0x002fe400078ec0ff */
[----:B------:R-:W-:-:S04]  /*a530*/  SHF.L.U32 R3, R2, 0x1f, RZ ;  /* 0x0000001f02037819 */ /* 0x000fc800000006ff */
[----:B------:R-:W1:Y:S02]  /*a540*/  SYNCS.PHASECHK.TRANS64.TRYWAIT P0, [R0+URZ+0x34820], R3 ;  /* 0x03482003000075a7 */ /* 0x000e64000800017f */
[----:B-1----:R-:W-:Y:S05]  /*a550*/  @!P0 BRA `(.L_x_210) ;  /* 0x0000000800488947 */ /* 0x002fea0003800000 */
.L_x_237:
[----:B------:R-:W-:Y:S05]  /*a560*/  BSYNC B0 ;  /* 0x0000000000007941 */ /* 0x000fea0003800000 */
.L_x_209:
[----:B------:R-:W-:-:S03]  /*a570*/  UMOV UR4, 0xffffffff ;  /* 0xffffffff00047882 */ /* 0x000fc60000000000 */
[----:B------:R-:W-:Y:S05]  /*a580*/  BRA.DIV UR4, `(.L_x_211) ;  /* 0x0000000a04507947 */ /* 0x000fea000b800000 */
[----:B------:R-:W2:Y:S02]  /*a590*/  S2R R2, SR_TID.X ;  /* 0x0000000000027919 */ /* 0x000ea40000002100 */
[----:B--2---:R-:W-:-:S04]  /*a5a0*/  SHF.R.U32.HI R2, RZ, 0x5, R2 ;  /* 0x00000005ff027819 */ /* 0x004fc80000011602 */
[----:B------:R-:W-:-:S05]  /*a5b0*/  LOP3.LUT R2, R2, 0x3, RZ, 0xc0, !PT ;  /* 0x0000000302027812 */ /* 0x000fca00078ec0ff */
[----:B------:R2:W3:Y:S02]  /*a5c0*/  SHFL.IDX PT, R14, R2, RZ, 0x1f ;  /* 0x00001fff020e7589 */ /* 0x0004e400000e0000 */
.L_x_240:
[----:B---3--:R-:W-:Y:S01]  /*a5d0*/  ISETP.NE.AND P0, PT, R14, RZ, PT ;  /* 0x000000ff0e00720c */ /* 0x008fe20003f05270 */
[----:B------:R-:W-:-:S12]  /*a5e0*/  BSSY B0, `(.L_x_212) ;  /* 0x0000026000007945 */ /* 0x000fd80003800000 */
[----:B------:R-:W-:Y:S05]  /*a5f0*/  @P0 BRA `(.L_x_213) ;  /* 0x0000000000900947 */ /* 0x000fea0003800000 */
[----:B------:R-:W-:-:S03]  /*a600*/  UMOV UR4, 0xffffffff ;  /* 0xffffffff00047882 */ /* 0x000fc60000000000 */
[----:B------:R-:W-:Y:S05]  /*a610*/  BRA.DIV UR4, `(.L_x_214) ;  /* 0x0000000a04607947 */ /* 0x000fea000b800000 */
[----:B------:R-:W-:-:S13]  /*a620*/  ELECT P6, URZ, PT ;  /* 0x00000000003f782f */ /* 0x000fda00038c0000 */
.L_x_243:
[----:B------:R-:W-:Y:S05]  /*a630*/  @!P6 BRA `(.L_x_213) ;  /* 0x000000000080e947 */ /* 0x000fea0003800000 */
[----:B--2---:R-:W2:Y:S02]  /*a640*/  LDL R2, [R1+0x24] ;  /* 0x0000240001027983 */ /* 0x004ea40000100800 */
[----:B--2---:R-:W-:-:S13]  /*a650*/  R2UR UR4, R2 ;  /* 0x00000000020472ca */ /* 0x004fda00000e0000 */
[----:B------:R-:W-:-:S06]  /*a660*/  ULOP3.LUT UR4, UR4, 0x2, URZ, 0xfc, !UPT ;  /* 0x0000000204047892 */ /* 0x000fcc000f8efc3f */
[----:B------:R-:W-:-:S05]  /*a670*/  IMAD.U32 R2, RZ, RZ, UR4 ;  /* 0x00000004ff027e24 */ /* 0x000fca000f8e00ff */
[----:B------:R-:W-:-:S13]  /*a680*/  ISETP.NE.AND P2, PT, R2, 0x3, PT ;  /* 0x000000030200780c */ /* 0x000fda0003f45270 */
[----:B------:R-:W-:Y:S05]  /*a690*/  @!P2 BRA `(.L_x_215) ;  /* 0x000000000004a947 */ /* 0x000fea0003800000 */
[----:B------:R-:W-:Y:S01]  /*a6a0*/  BPT.TRAP 0x1 ;  /* 0x000000040000795c */ /* 0x000fe20000300000 */
.L_x_215:
[----:B-1----:R-:W-:Y:S01]  /*a6b0*/  VIADD R3, R0, 0x34840 ;  /* 0x0003484000037836 */ /* 0x002fe20000000000 */
[----:B------:R-:W-:Y:S01]  /*a6c0*/  SHF.L.U32 R5, R17, 0x1f, RZ ;  /* 0x0000001f11057819 */ /* 0x000fe200000006ff */
[C---:B------:R-:W-:Y:S02]  /*a6d0*/  VIADD R2, R16.reuse, 0x1 ;  /* 0x0000000110027836 */ /* 0x040fe40000000000 */
[----:B------:R-:W-:-:S03]  /*a6e0*/  IMAD R6, R16, 0x8, R3 ;  /* 0x0000000810067824 */ /* 0x000fc600078e0203 */
        /* <DEDUP_REMOVED lines=8> */
.L_x_244:
[----:B------:R-:W2:Y:S02]  /*a770*/  SYNCS.PHASECHK.TRANS64.TRYWAIT P0, [R3+URZ], R2 ;  /* 0x00000002030075a7 */ /* 0x000ea4000800017f */
[----:B--2---:R-:W-:Y:S05]  /*a780*/  @!P0 BRA `(.L_x_217) ;  /* 0x0000000800388947 */ /* 0x004fea0003800000 */
.L_x_245:
[----:B------:R-:W-:Y:S05]  /*a790*/  @!P2 BRA `(.L_x_218) ;  /* 0x000000000004a947 */ /* 0x000fea0003800000 */
[----:B------:R-:W-:Y:S01]  /*a7a0*/  BPT.TRAP 0x1 ;  /* 0x000000040000795c */ /* 0x000fe20000300000 */
.L_x_218:
[----:B--2---:R-:W-:-:S04]  /*a7b0*/  VIADD R3, R0, 0x34860 ;  /* 0x0003486000037836 */ /* 0x004fc80000000000 */
[----:B------:R-:W-:-:S04]  /*a7c0*/  IMAD R16, R16, 0x8, R3 ;  /* 0x0000000810107824 */ /* 0x000fc800078e0203 */
[----:B------:R-:W2:Y:S02]  /*a7d0*/  SYNCS.PHASECHK.TRANS64.TRYWAIT P0, [R16+URZ], R5 ;  /* 0x00000005100075a7 */ /* 0x000ea4000800017f */
[----:B--2---:R-:W-:Y:S05]  /*a7e0*/  @!P0 BRA `(.L_x_219) ;  /* 0x0000000800348947 */ /* 0x004fea0003800000 */
.L_x_246:
[----:B------:R-:W-:-:S07]  /*a7f0*/  IMAD R3, R4, 0x8, R3 ;  /* 0x0000000804037824 */ /* 0x000fce00078e0203 */
.L_x_220:
[----:B---3--:R3:W4:Y:S02]  /*a800*/  SYNCS.PHASECHK.TRANS64.TRYWAIT P0, [R3+URZ], R2 ;  /* 0x00000002030075a7 */ /* 0x008724000800017f */
[----:B----4-:R-:W-:Y:S05]  /*a810*/  @!P0 NANOSLEEP.SYNCS 0x989680 ;  /* 0x009896800000895d */ /* 0x010fea0003900000 */
[----:B------:R-:W4:Y:S02]  /*a820*/  @!P0 SYNCS.PHASECHK.TRANS64 P0, [R3+URZ], R2 ;  /* 0x00000002030085a7 */ /* 0x000f24000800007f */
[----:B----4-:R-:W-:Y:S05]  /*a830*/  @!P0 BRA `(.L_x_220) ;  /* 0xfffffffc00f08947 */ /* 0x010fea000383ffff */
.L_x_213:
[----:B------:R-:W-:Y:S05]  /*a840*/  BSYNC B0 ;  /* 0x0000000000007941 */ /* 0x000fea0003800000 */
.L_x_212:
[----:B------:R-:W-:Y:S05]  /*a850*/  EXIT ;  /* 0x000000000000794d */ /* 0x000fea0003800000 */
.L_x_130:
[----:B-1----:R-:W-:-:S04]  /*a860*/  IMAD.U32 R3, RZ, RZ, UR60 ;  /* 0x0000003cff037e24 */ /* 0x002fc8000f8e00ff */
[----:B------:R1:W2:Y:S03]  /*a870*/  SYNCS.PHASECHK.TRANS64.TRYWAIT P1, [R3+URZ+0x34800], R0 ;  /* 0x03480000030075a7 */ /* 0x0002a6000802017f */
[----:B--2---:R-:W-:Y:S05]  /*a880*/  @!P1 NANOSLEEP.SYNCS 0x989680 ;  /* 0x009896800000995d */ /* 0x004fea0003900000 */
[----:B------:R-:W2:Y:S02]  /*a890*/  @!P1 SYNCS.PHASECHK.TRANS64 P1, [R3+URZ+0x34800], R0 ;  /* 0x03480000030095a7 */ /* 0x000ea4000802007f */
[----:B--2---:R-:W-:Y:S05]  /*a8a0*/  @!P1 BRA `(.L_x_130) ;  /* 0xfffffffc00ec9947 */ /* 0x004fea000383ffff */
[----:B------:R-:W-:Y:S05]  /*a8b0*/  BRA `(.L_x_221) ;  /* 0xffffff6c00807947 */ /* 0x000fea000383ffff */
.L_x_134:
[----:B--2---:R2:W3:Y:S02]  /*a8c0*/  SYNCS.PHASECHK.TRANS64.TRYWAIT P1, [R3+URZ+0x34830], R0 ;  /* 0x03483000030075a7 */ /* 0x0044e4000802017f */
[----:B---3--:R-:W-:Y:S05]  /*a8d0*/  @!P1 NANOSLEEP.SYNCS 0x989680 ;  /* 0x009896800000995d */ /* 0x008fea0003900000 */
[----:B------:R-:W3:Y:S02]  /*a8e0*/  @!P1 SYNCS.PHASECHK.TRANS64 P1, [R3+URZ+0x34830], R0 ;  /* 0x03483000030095a7 */ /* 0x000ee4000802007f */
[----:B---3--:R-:W-:Y:S05]  /*a8f0*/  @!P1 BRA `(.L_x_134) ;  /* 0xfffffffc00f09947 */ /* 0x008fea000383ffff */
[----:B------:R-:W-:Y:S05]  /*a900*/  BRA `(.L_x_133) ;  /* 0xffffff6c009c7947 */ /* 0x000fea000383ffff */
.L_x_140:
[----:B--2---:R-:W-:-:S04]  /*a910*/  IMAD.U32 R7, RZ, RZ, UR6 ;  /* 0x00000006ff077e24 */ /* 0x004fc8000f8e00ff */
[----:B------:R2:W3:Y:S03]  /*a920*/  SYNCS.PHASECHK.TRANS64.TRYWAIT P1, [R7+URZ+0x34830], R0 ;  /* 0x03483000070075a7 */ /* 0x0004e6000802017f */
[----:B---3--:R-:W-:Y:S05]  /*a930*/  @!P1 NANOSLEEP.SYNCS 0x989680 ;  /* 0x009896800000995d */ /* 0x008fea0003900000 */
[----:B------:R-:W3:Y:S02]  /*a940*/  @!P1 SYNCS.PHASECHK.TRANS64 P1, [R7+URZ+0x34830], R0 ;  /* 0x03483000070095a7 */ /* 0x000ee4000802007f */
[----:B---3--:R-:W-:Y:S05]  /*a950*/  @!P1 BRA `(.L_x_140) ;  /* 0xfffffffc00ec9947 */ /* 0x008fea000383ffff */
[----:B------:R-:W-:Y:S05]  /*a960*/  BRA `(.L_x_139) ;  /* 0xffffff9000687947 */ /* 0x000fea000383ffff */
.L_x_144:
[----:B--2---:R-:W-:-:S04]  /*a970*/  IMAD.U32 R7, RZ, RZ, UR7 ;  /* 0x00000007ff077e24 */ /* 0x004fc8000f8e00ff */
[----:B------:R2:W3:Y:S03]  /*a980*/  SYNCS.PHASECHK.TRANS64.TRYWAIT P1, [R7+URZ+0x34850], R0 ;  /* 0x03485000070075a7 */ /* 0x0004e6000802017f */
[----:B---3--:R-:W-:Y:S05]  /*a990*/  @!P1 NANOSLEEP.SYNCS 0x989680 ;  /* 0x009896800000995d */ /* 0x008fea0003900000 */
[----:B------:R-:W3:Y:S02]  /*a9a0*/  @!P1 SYNCS.PHASECHK.TRANS64 P1, [R7+URZ+0x34850], R0 ;  /* 0x03485000070095a7 */ /* 0x000ee4000802007f */
[----:B---3--:R-:W-:Y:S05]  /*a9b0*/  @!P1 BRA `(.L_x_144) ;  /* 0xfffffffc00ec9947 */ /* 0x008fea000383ffff */
[----:B------:R-:W-:Y:S05]  /*a9c0*/  BRA `(.L_x_143) ;  /* 0xffffff9800907947 */ /* 0x000fea000383ffff */
.L_x_151:
[----:B--2---:R-:W-:-:S04]  /*a9d0*/  IMAD.U32 R5, RZ, RZ, UR5 ;  /* 0x00000005ff057e24 */ /* 0x004fc8000f8e00ff */
[----:B------:R2:W3:Y:S03]  /*a9e0*/  SYNCS.PHASECHK.TRANS64.TRYWAIT P1, [R5+URZ+0x34850], R4 ;  /* 0x03485004050075a7 */ /* 0x0004e6000802017f */
[----:B---3--:R-:W-:Y:S05]  /*a9f0*/  @!P1 NANOSLEEP.SYNCS 0x989680 ;  /* 0x009896800000995d */ /* 0x008fea0003900000 */
[----:B------:R-:W3:Y:S02]  /*aa00*/  @!P1 SYNCS.PHASECHK.TRANS64 P1, [R5+URZ+0x34850], R4 ;  /* 0x03485004050095a7 */ /* 0x000ee4000802007f */
[----:B---3--:R-:W-:Y:S05]  /*aa10*/  @!P1 BRA `(.L_x_151) ;  /* 0xfffffffc00ec9947 */ /* 0x008fea000383ffff */
[----:B------:R-:W-:Y:S05]  /*aa20*/  BRA `(.L_x_150) ;  /* 0xffffffb400747947 */ /* 0x000fea000383ffff */
.L_x_163:
[----:B------:R-:W1:Y:S01]  /*aa30*/  S2R R8, SR_TID.X ;  /* 0x0000000000087919 */ /* 0x000e620000002100 */
[----:B------:R-:W-:Y:S01]  /*aa40*/  BSSY B0, `(.L_x_222) ;  /* 0x000000a000007945 */ /* 0x000fe20003800000 */
[----:B------:R-:W-:Y:S02]  /*aa50*/  IMAD.MOV.U32 R12, RZ, RZ, RZ ;  /* 0x000000ffff0c7224 */ /* 0x000fe400078e00ff */
        /* <DEDUP_REMOVED lines=8> */
.L_x_223:
[----:B------:R-:W-:Y:S05]  /*aae0*/  BSYNC B0 ;  /* 0x0000000000007941 */ /* 0x000fea0003800000 */
.L_x_222:
[----:B------:R-:W-:Y:S05]  /*aaf0*/  BRA `(.L_x_224) ;  /* 0xffffffd400607947 */ /* 0x000fea000383ffff */
.L_x_164:
[----:B------:R-:W-:Y:S01]  /*ab00*/  BSSY B0, `(.L_x_225) ;  /* 0x0000006000007945 */ /* 0x000fe20003800000 */
[----:B------:R-:W-:-:S07]  /*ab10*/  IMAD.MOV.U32 R15, RZ, RZ, -0x1 ;  /* 0xffffffffff0f7424 */ /* 0x000fce00078e00ff */
[----:B------:R-:W-:Y:S05]  /*ab20*/  WARPSYNC.COLLECTIVE R15, `(.L_x_226) ;  /* 0x000000000f0c7348 */ /* 0x000fea0003c00000 */
[----:B------:R-:W-:Y:S02]  /*ab30*/  ELECT P6, UR62, PT ;  /* 0x00000000003e782f */ /* 0x000fe400038c0000 */
[----:B------:R-:W-:Y:S01]  /*ab40*/  MOV R14, UR62 ;  /* 0x0000003e000e7c02 */ /* 0x000fe20008000f00 */
[----:B------:R-:W-:Y:S10]  /*ab50*/  ENDCOLLECTIVE ;  /* 0x000000000000791b */ /* 0x000ff40003800000 */
.L_x_226:
[----:B------:R-:W-:Y:S05]  /*ab60*/  BSYNC B0 ;  /* 0x0000000000007941 */ /* 0x000fea0003800000 */
.L_x_225:
[----:B------:R-:W-:Y:S05]  /*ab70*/  BRA `(.L_x_227) ;  /* 0xffffffd4005c7947 */ /* 0x000fea000383ffff */
.L_x_167:
[----:B--2---:R2:W3:Y:S02]  /*ab80*/  SYNCS.PHASECHK.TRANS64.TRYWAIT P1, [R5+URZ+0x34840], R9 ;  /* 0x03484009050075a7 */ /* 0x0044e4000802017f */
[----:B---3--:R-:W-:Y:S05]  /*ab90*/  @!P1 NANOSLEEP.SYNCS 0x989680 ;  /* 0x009896800000995d */ /* 0x008fea0003900000 */
[----:B------:R-:W3:Y:S02]  /*aba0*/  @!P1 SYNCS.PHASECHK.TRANS64 P1, [R5+URZ+0x34840], R9 ;  /* 0x03484009050095a7 */ /* 0x000ee4000802007f */
[----:B---3--:R-:W-:Y:S05]  /*abb0*/  @!P1 BRA `(.L_x_167) ;  /* 0xfffffffc00f09947 */ /* 0x008fea000383ffff */
[----:B------:R-:W-:Y:S05]  /*abc0*/  BRA `(.L_x_228) ;  /* 0xffffffd400bc7947 */ /* 0x000fea000383ffff */
.L_x_171:
        /* <DEDUP_REMOVED lines=8> */
.L_x_177:
[----:B-1----:R1:W2:Y:S02]  /*ac50*/  SYNCS.PHASECHK.TRANS64.TRYWAIT P1, [R2+URZ+0x34840], R3 ;  /* 0x03484003020075a7 */ /* 0x0022a4000802017f */
[----:B--2---:R-:W-:Y:S05]  /*ac60*/  @!P1 NANOSLEEP.SYNCS 0x989680 ;  /* 0x009896800000995d */ /* 0x004fea0003900000 */
[----:B------:R-:W2:Y:S02]  /*ac70*/  @!P1 SYNCS.PHASECHK.TRANS64 P1, [R2+URZ+0x34840], R3 ;  /* 0x03484003020095a7 */ /* 0x000ea4000802007f */
[----:B--2---:R-:W-:Y:S05]  /*ac80*/  @!P1 BRA `(.L_x_177) ;  /* 0xfffffffc00f09947 */ /* 0x004fea000383ffff */
[----:B------:R-:W-:Y:S05]  /*ac90*/  BRA `(.L_x_230) ;  /* 0xffffffdc00b47947 */ /* 0x000fea000383ffff */
.L_x_180:
[----:B-1----:R1:W2:Y:S02]  /*aca0*/  SYNCS.PHASECHK.TRANS64.TRYWAIT P1, [R2+URZ+0x34860], R3 ;  /* 0x03486003020075a7 */ /* 0x0022a4000802017f */
[----:B--2---:R-:W-:Y:S05]  /*acb0*/  @!P1 NANOSLEEP.SYNCS 0x989680 ;  /* 0x009896800000995d */ /* 0x004fea0003900000 */
[----:B------:R-:W2:Y:S02]  /*acc0*/  @!P1 SYNCS.PHASECHK.TRANS64 P1, [R2+URZ+0x34860], R3 ;  /* 0x03486003020095a7 */ /* 0x000ea4000802007f */
[----:B--2---:R-:W-:Y:S05]  /*acd0*/  @!P1 BRA `(.L_x_180) ;  /* 0xfffffffc00f09947 */ /* 0x004fea000383ffff */
[----:B------:R-:W-:Y:S05]  /*ace0*/  BRA `(.L_x_231) ;  /* 0xffffffe000607947 */ /* 0x000fea000383ffff */
.L_x_187:
[----:B--2---:R2:W3:Y:S02]  /*acf0*/  SYNCS.PHASECHK.TRANS64.TRYWAIT P1, [R2+URZ+0x34840], R3 ;  /* 0x03484003020075a7 */ /* 0x0044e4000802017f */
[----:B---3--:R-:W-:Y:S05]  /*ad00*/  @!P1 NANOSLEEP.SYNCS 0x989680 ;  /* 0x009896800000995d */ /* 0x008fea0003900000 */
[----:B------:R-:W3:Y:S02]  /*ad10*/  @!P1 SYNCS.PHASECHK.TRANS64 P1, [R2+URZ+0x34840], R3 ;  /* 0x03484003020095a7 */ /* 0x000ee4000802007f */
[----:B---3--:R-:W-:Y:S05]  /*ad20*/  @!P1 BRA `(.L_x_187) ;  /* 0xfffffffc00f09947 */ /* 0x008fea000383ffff */
[----:B------:R-:W-:Y:S05]  /*ad30*/  BRA `(.L_x_232) ;  /* 0xffffffe400987947 */ /* 0x000fea000383ffff */
.L_x_190:
[----:B-1----:R1:W2:Y:S02]  /*ad40*/  SYNCS.PHASECHK.TRANS64.TRYWAIT P1, [R2+URZ+0x34860], R17 ;  /* 0x03486011020075a7 */ /* 0x0022a4000802017f */
[----:B--2---:R-:W-:Y:S05]  /*ad50*/  @!P1 NANOSLEEP.SYNCS 0x989680 ;  /* 0x009896800000995d */ /* 0x004fea0003900000 */
[----:B------:R-:W2:Y:S02]  /*ad60*/  @!P1 SYNCS.PHASECHK.TRANS64 P1, [R2+URZ+0x34860], R17 ;  /* 0x03486011020095a7 */ /* 0x000ea4000802007f */
[----:B--2---:R-:W-:Y:S05]  /*ad70*/  @!P1 BRA `(.L_x_190) ;  /* 0xfffffffc00f09947 */ /* 0x004fea000383ffff */
[----:B------:R-:W-:Y:S05]  /*ad80*/  BRA `(.L_x_233) ;  /* 0xffffffe800447947 */ /* 0x000fea000383ffff */
.L_x_196:
[----:B--2---:R2:W3:Y:S02]  /*ad90*/  SYNCS.PHASECHK.TRANS64.TRYWAIT P1, [R2+URZ+0x34840], R3 ;  /* 0x03484003020075a7 */ /* 0x0044e4000802017f */
[----:B---3--:R-:W-:Y:S05]  /*ada0*/  @!P1 NANOSLEEP.SYNCS 0x989680 ;  /* 0x009896800000995d */ /* 0x008fea0003900000 */
[----:B------:R-:W3:Y:S02]  /*adb0*/  @!P1 SYNCS.PHASECHK.TRANS64 P1, [R2+URZ+0x34840], R3 ;  /* 0x03484003020095a7 */ /* 0x000ee4000802007f */
[----:B---3--:R-:W-:Y:S05]  /*adc0*/  @!P1 BRA `(.L_x_196) ;  /* 0xfffffffc00f09947 */ /* 0x008fea000383ffff */
[----:B------:R-:W-:Y:S05]  /*add0*/  BRA `(.L_x_234) ;  /* 0xffffffec00587947 */ /* 0x000fea000383ffff */
.L_x_199:
[----:B-1----:R1:W2:Y:S02]  /*ade0*/  SYNCS.PHASECHK.TRANS64.TRYWAIT P1, [R2+URZ+0x34860], R10 ;  /* 0x0348600a020075a7 */ /* 0x0022a4000802017f */
[----:B--2---:R-:W-:Y:S05]  /*adf0*/  @!P1 NANOSLEEP.SYNCS 0x989680 ;  /* 0x009896800000995d */ /* 0x004fea0003900000 */
[----:B------:R-:W2:Y:S02]  /*ae00*/  @!P1 SYNCS.PHASECHK.TRANS64 P1, [R2+URZ+0x34860], R10 ;  /* 0x0348600a020095a7 */ /* 0x000ea4000802007f */
[----:B--2---:R-:W-:Y:S05]  /*ae10*/  @!P1 BRA `(.L_x_199) ;  /* 0xfffffffc00f09947 */ /* 0x004fea000383ffff */
[----:B------:R-:W-:Y:S05]  /*ae20*/  BRA `(.L_x_235) ;  /* 0xfffffff000047947 */ /* 0x000fea000383ffff */
.L_x_205:
[----:B-1----:R1:W2:Y:S02]  /*ae30*/  SYNCS.PHASECHK.TRANS64.TRYWAIT P0, [R3+URZ+0x34860], R2 ;  /* 0x03486002030075a7 */ /* 0x0022a4000800017f */
[----:B--2---:R-:W-:Y:S05]  /*ae40*/  @!P0 NANOSLEEP.SYNCS 0x989680 ;  /* 0x009896800000895d */ /* 0x004fea0003900000 */
[----:B------:R-:W2:Y:S02]  /*ae50*/  @!P0 SYNCS.PHASECHK.TRANS64 P0, [R3+URZ+0x34860], R2 ;  /* 0x03486002030085a7 */ /* 0x000ea4000800007f */
[----:B--2---:R-:W-:Y:S05]  /*ae60*/  @!P0 BRA `(.L_x_205) ;  /* 0xfffffffc00f08947 */ /* 0x004fea000383ffff */
[----:B------:R-:W-:Y:S05]  /*ae70*/  BRA `(.L_x_236) ;  /* 0xfffffff000c07947 */ /* 0x000fea000383ffff */
.L_x_210:
[----:B-1----:R1:W2:Y:S02]  /*ae80*/  SYNCS.PHASECHK.TRANS64.TRYWAIT P0, [R0+URZ+0x34820], R3 ;  /* 0x03482003000075a7 */ /* 0x0022a4000800017f */
[----:B--2---:R-:W-:Y:S05]  /*ae90*/  @!P0 NANOSLEEP.SYNCS 0x989680 ;  /* 0x009896800000895d */ /* 0x004fea0003900000 */
[----:B------:R-:W2:Y:S02]  /*aea0*/  @!P0 SYNCS.PHASECHK.TRANS64 P0, [R0+URZ+0x34820], R3 ;  /* 0x03482003000085a7 */ /* 0x000ea4000800007f */
[----:B--2---:R-:W-:Y:S05]  /*aeb0*/  @!P0 BRA `(.L_x_210) ;  /* 0xfffffffc00f08947 */ /* 0x004fea000383ffff */
[----:B------:R-:W-:Y:S05]  /*aec0*/  BRA `(.L_x_237) ;  /* 0xfffffff400a47947 */ /* 0x000fea000383ffff */
.L_x_211:
[----:B------:R-:W2:Y:S01]  /*aed0*/  S2R R2, SR_TID.X ;  /* 0x0000000000027919 */ /* 0x000ea20000002100 */
[----:B------:R-:W-:Y:S01]  /*aee0*/  BSSY B0, `(.L_x_238) ;  /* 0x000000a000007945 */ /* 0x000fe20003800000 */
[----:B------:R-:W-:Y:S02]  /*aef0*/  IMAD.MOV.U32 R12, RZ, RZ, RZ ;  /* 0x000000ffff0c7224 */ /* 0x000fe400078e00ff */
[----:B------:R-:W-:Y:S02]  /*af00*/  IMAD.MOV.U32 R11, RZ, RZ, 0x1f ;  /* 0x0000001fff0b7424 */ /* 0x000fe400078e00ff */
[----:B------:R-:W-:Y:S01]  /*af10*/  IMAD.MOV.U32 R15, RZ, RZ, -0x1 ;  /* 0xffffffffff0f7424 */ /* 0x000fe200078e00ff */
[----:B--2---:R-:W-:-:S04]  /*af20*/  SHF.R.U32.HI R2, RZ, 0x5, R2 ;  /* 0x00000005ff027819 */ /* 0x004fc80000011602 */
[----:B------:R-:W-:-:S05]  /*af30*/  LOP3.LUT R2, R2, 0x3, RZ, 0xc0, !PT ;  /* 0x0000000302027812 */ /* 0x000fca00078ec0ff */
[----:B------:R-:W-:-:S07]  /*af40*/  IMAD.MOV.U32 R13, RZ, RZ, R2 ;  /* 0x000000ffff0d7224 */ /* 0x000fce00078e0002 */
[----:B-1----:R-:W-:Y:S05]  /*af50*/  WARPSYNC.COLLECTIVE R15, `(.L_x_239) ;  /* 0x000000000f087348 */ /* 0x002fea0003c00000 */
[----:B------:R2:W3:Y:S02]  /*af60*/  SHFL.IDX P6, R14, R13, R12, R11 ;  /* 0x0000000c0d0e7389 */ /* 0x0004e400000c000b */
[----:B-123--:R-:W-:Y:S01]  /*af70*/  ENDCOLLECTIVE ;  /* 0x000000000000791b */ /* 0x00efe20003800000 */
.L_x_239:
[----:B------:R-:W-:Y:S05]  /*af80*/  BSYNC B0 ;  /* 0x0000000000007941 */ /* 0x000fea0003800000 */
.L_x_238:
[----:B------:R-:W-:Y:S05]  /*af90*/  BRA `(.L_x_240) ;  /* 0xfffffff4008c7947 */ /* 0x000fea000383ffff */
.L_x_214:
[----:B------:R-:W-:Y:S01]  /*afa0*/  BSSY B1, `(.L_x_241) ;  /* 0x0000006000017945 */ /* 0x000fe20003800000 */
[----:B------:R-:W-:-:S07]  /*afb0*/  IMAD.MOV.U32 R15, RZ, RZ, -0x1 ;  /* 0xffffffffff0f7424 */ /* 0x000fce00078e00ff */
[----:B-12---:R-:W-:Y:S05]  /*afc0*/  WARPSYNC.COLLECTIVE R15, `(.L_x_242) ;  /* 0x000000000f0c7348 */ /* 0x006fea0003c00000 */
[----:B------:R-:W-:Y:S02]  /*afd0*/  ELECT P6, UR62, PT ;  /* 0x00000000003e782f */ /* 0x000fe400038c0000 */
[----:B------:R-:W-:Y:S01]  /*afe0*/  MOV R14, UR62 ;  /* 0x0000003e000e7c02 */ /* 0x000fe20008000f00 */
[----:B-12---:R-:W-:Y:S10]  /*aff0*/  ENDCOLLECTIVE ;  /* 0x000000000000791b */ /* 0x006ff40003800000 */
.L_x_242:
[----:B------:R-:W-:Y:S05]  /*b000*/  BSYNC B1 ;  /* 0x0000000000017941 */ /* 0x000fea0003800000 */
.L_x_241:
[----:B------:R-:W-:Y:S05]  /*b010*/  BRA `(.L_x_243) ;  /* 0xfffffff400847947 */ /* 0x000fea000383ffff */
.L_x_216:
[----:B-1----:R1:W2:Y:S02]  /*b020*/  SYNCS.PHASECHK.TRANS64.TRYWAIT P0, [R6+URZ], R5 ;  /* 0x00000005060075a7 */ /* 0x0022a4000800017f */
[----:B--2---:R-:W-:Y:S05]  /*b030*/  @!P0 NANOSLEEP.SYNCS 0x989680 ;  /* 0x009896800000895d */ /* 0x004fea0003900000 */
[----:B------:R-:W2:Y:S02]  /*b040*/  @!P0 SYNCS.PHASECHK.TRANS64 P0, [R6+URZ], R5 ;  /* 0x00000005060085a7 */ /* 0x000ea4000800007f */
[----:B--2---:R-:W-:Y:S05]  /*b050*/  @!P0 BRA `(.L_x_216) ;  /* 0xfffffffc00f08947 */ /* 0x004fea000383ffff */
[----:B------:R-:W-:Y:S05]  /*b060*/  BRA `(.L_x_244) ;  /* 0xfffffff400c07947 */ /* 0x000fea000383ffff */
.L_x_217:
[----:B--2---:R2:W3:Y:S02]  /*b070*/  SYNCS.PHASECHK.TRANS64.TRYWAIT P0, [R3+URZ], R2 ;  /* 0x00000002030075a7 */ /* 0x0044e4000800017f */
[----:B---3--:R-:W-:Y:S05]  /*b080*/  @!P0 NANOSLEEP.SYNCS 0x989680 ;  /* 0x009896800000895d */ /* 0x008fea0003900000 */
[----:B------:R-:W3:Y:S02]  /*b090*/  @!P0 SYNCS.PHASECHK.TRANS64 P0, [R3+URZ], R2 ;  /* 0x00000002030085a7 */ /* 0x000ee4000800007f */
[----:B---3--:R-:W-:Y:S05]  /*b0a0*/  @!P0 BRA `(.L_x_217) ;  /* 0xfffffffc00f08947 */ /* 0x008fea000383ffff */
[----:B------:R-:W-:Y:S05]  /*b0b0*/  BRA `(.L_x_245) ;  /* 0xfffffff400b47947 */ /* 0x000fea000383ffff */
.L_x_219:
[----:B--2---:R2:W3:Y:S02]  /*b0c0*/  SYNCS.PHASECHK.TRANS64.TRYWAIT P0, [R16+URZ], R5 ;  /* 0x00000005100075a7 */ /* 0x0044e4000800017f */
[----:B---3--:R-:W-:Y:S05]  /*b0d0*/  @!P0 NANOSLEEP.SYNCS 0x989680 ;  /* 0x009896800000895d */ /* 0x008fea0003900000 */
[----:B------:R-:W3:Y:S02]  /*b0e0*/  @!P0 SYNCS.PHASECHK.TRANS64 P0, [R16+URZ], R5 ;  /* 0x00000005100085a7 */ /* 0x000ee4000800007f */
[----:B---3--:R-:W-:Y:S05]  /*b0f0*/  @!P0 BRA `(.L_x_219) ;  /* 0xfffffffc00f08947 */ /* 0x008fea000383ffff */
[----:B------:R-:W-:Y:S05]  /*b100*/  BRA `(.L_x_246) ;  /* 0xfffffff400b87947 */ /* 0x000fea000383ffff */
.L_x_247:
        /* <DEDUP_REMOVED lines=15> */
.L_x_11931:


//--------------------- .text._ZN7cutlass13device_kernelIN5flash11enable_sm90INS1_16FlashAttnFwdSm90INS1_25CollectiveMainloopFwdSm90ILi2EN4cute5tupleIJNS5_1CILi1EEES8_S8_EEENS6_IJNS7_ILi128EEESA_NS7_ILi192EEEEEELi128ENS_10bfloat16_tEfNS_4arch4Sm90ELb0ELb0ELb0ELb1ELb0ELb0ELb0ELb1ELb1ELb0ELb0ELb0EEENS1_21CollectiveEpilogueFwdINS6_IJSA_SA_SA_EEES9_SD_SF_Li256ELb1ELb0ELb0ELb0EEENS1_36VarlenDynamicPersistentTileSchedulerILi128ELi128ELi256ELi32ELb0ELb0ELb1ELb0ELb1ELb1EEEEEEEEEvNT_6ParamsE --------------------------
	.section	.text._ZN7cutlass13device_kernelIN5flash11enable_sm90INS1_16FlashAttnFwdSm90INS1_25CollectiveMainloopFwdSm90ILi2EN4cute5tupleIJNS5_1CILi1EEES8_S8_EEENS6_IJNS7_ILi128EEESA_NS7_ILi192EEEEEELi128ENS_10bfloat16_tEfNS_4arch4Sm90ELb0ELb0ELb0ELb1ELb0ELb0ELb0ELb1ELb1ELb0ELb0ELb0EEENS1_21CollectiveEpilogueFwdINS6_IJSA_SA_SA_EEES9_SD_SF_Li256ELb1ELb0ELb0ELb0EEENS1_36VarlenDynamicPersistentTileSchedulerILi128ELi128ELi256ELi32ELb0ELb0ELb1ELb0ELb1ELb1EEEEEEEEEvNT_6ParamsE,"ax",@progbits
	.align	128
.text._ZN7cutlass13device_kernelIN5flash11enable_sm90INS1_16FlashAttnFwdSm90INS1_25CollectiveMainloopFwdSm90ILi2EN4cute5tupleIJNS5_1CILi1EEES8_S8_EEENS6_IJNS7_ILi128EEESA_NS7_ILi192EEEEEELi128ENS_10bfloat16_tEfNS_4arch4Sm90ELb0ELb0ELb0ELb1ELb0ELb0ELb0ELb1ELb1ELb0ELb0ELb0EEENS1_21CollectiveEpilogueFwdINS6_IJSA_SA_SA_EEES9_SD_SF_Li256ELb1ELb0ELb0ELb0EEENS1_36VarlenDynamicPersistentTileSchedulerILi128ELi128ELi256ELi32ELb0ELb0ELb1ELb0ELb1ELb1EEEEEEEEEvNT_6ParamsE:
        .type           _ZN7cutlass13device_kernelIN5flash11enable_sm90INS1_16FlashAttnFwdSm90INS1_25CollectiveMainloopFwdSm90ILi2EN4cute5tupleIJNS5_1CILi1EEES8_S8_EEENS6_IJNS7_ILi128EEESA_NS7_ILi192EEEEEELi128ENS_10bfloat16_tEfNS_4arch4Sm90ELb0ELb0ELb0ELb1ELb0ELb0ELb0ELb1ELb1ELb0ELb0ELb0EEENS1_21CollectiveEpilogueFwdINS6_IJSA_SA_SA_EEES9_SD_SF_Li256ELb1ELb0ELb0ELb0EEENS1_36VarlenDynamicPersistentTileSchedulerILi128ELi128ELi256ELi32ELb0ELb0ELb1ELb0ELb1ELb1EEEEEEEEEvNT_6ParamsE,@function
        .size           _ZN7cutlass13device_kernelIN5flash11enable_sm90INS1_16FlashAttnFwdSm90INS1_25CollectiveMainloopFwdSm90ILi2EN4cute5tupleIJNS5_1CILi1EEES8_S8_EEENS6_IJNS7_ILi128EEESA_NS7_ILi192EEEEEELi128ENS_10bfloat16_tEfNS_4arch4Sm90ELb0ELb0ELb0ELb1ELb0ELb0ELb0ELb1ELb1ELb0ELb0ELb0EEENS1_21CollectiveEpilogueFwdINS6_IJSA_SA_SA_EEES9_SD_SF_Li256ELb1ELb0ELb0ELb0EEENS1_36VarlenDynamicPersistentTileSchedulerILi128ELi128ELi256ELi32ELb0ELb0ELb1ELb0ELb1ELb1EEEEEEEEEvNT_6ParamsE,(.L_x_11932 - _ZN7cutlass13device_kernelIN5flash11enable_sm90INS1_16FlashAttnFwdSm90INS1_25CollectiveMainloopFwdSm90ILi2EN4cute5tupleIJNS5_1CILi1EEES8_S8_EEENS6_IJNS7_ILi128EEESA_NS7_ILi192EEEEEELi128ENS_10bfloat16_tEfNS_4arch4Sm90ELb0ELb0ELb0ELb1ELb0ELb0ELb0ELb1ELb1ELb0ELb0ELb0EEENS1_21CollectiveEpilogueFwdINS6_IJSA_SA_SA_EEES9_SD_SF_Li256ELb1ELb0ELb0ELb0EEENS1_36VarlenDynamicPersistentTileSchedulerILi128ELi128ELi256ELi32ELb0ELb0ELb1ELb0ELb1ELb1EEEEEEEEEvNT_6ParamsE)
        .other          _ZN7cutlass13device_kernelIN5flash11enable_sm90INS1_16FlashAttnFwdSm90INS1_25CollectiveMainloopFwdSm90ILi2EN4cute5tupleIJNS5_1CILi1EEES8_S8_EEENS6_IJNS7_ILi128EEESA_NS7_ILi192EEEEEELi128ENS_10bfloat16_tEfNS_4arch4Sm90ELb0ELb0ELb0ELb1ELb0ELb0ELb0ELb1ELb1ELb0ELb0ELb0EEENS1_21CollectiveEpilogueFwdINS6_IJSA_SA_SA_EEES9_SD_SF_Li256ELb1ELb0ELb0ELb0EEENS1_36VarlenDynamicPersistentTileSchedulerILi128ELi128ELi256ELi32ELb0ELb0ELb1ELb0ELb1ELb1EEEEEEEEEvNT_6ParamsE,@"STO_CUDA_ENTRY STV_DEFAULT"
_ZN7cutlass13device_kernelIN5flash11enable_sm90INS1_16FlashAttnFwdSm90INS1_25CollectiveMainloopFwdSm90ILi2EN4cute5tupleIJNS5_1CILi1EEES8_S8_EEENS6_IJNS7_ILi128EEESA_NS7_ILi192EEEEEELi128ENS_10bfloat16_tEfNS_4arch4Sm90ELb0ELb0ELb0ELb1ELb0ELb0ELb0ELb1ELb1ELb0ELb0ELb0EEENS1_21CollectiveEpilogueFwdINS6_IJSA_SA_SA_EEES9_SD_SF_Li256ELb1ELb0ELb0ELb0EEENS1_36VarlenDynamicPersistentTileSchedulerILi128ELi128ELi256ELi32ELb0ELb0ELb1ELb0ELb1ELb1EEEEEEEEEvNT_6ParamsE:
[----:B------:R-:W0:Y:S02]  /*0000*/  LDC R1, c[0x0][0x28] ;  /* 0x00000a00ff017b82 */ /* 0x000e240000000800 */
[----:B0-----:R-:W-:Y:S01]  /*0010*/  VIADD R1, R1, 0xffffffc8 ;  /* 0xffffffc801017836 */ /* 0x001fe20000000000 */
[----:B------:R-:W0:Y:S01]  /*0020*/  S2R R3, SR_TID.X ;  /* 0x0000000000037919 */ /* 0x000e220000002100 */
[----:B------:R-:W-:Y:S01]  /*0030*/  ELECT P0, URZ, PT ;  /* 0x00000000003f782f */ /* 0x000fe20003800000 */
[----:B------:R-:W-:Y:S01]  /*0040*/  BSSY B0, `(.L_x_248) ;  /* 0x0000011000007945 */ /* 0x000fe20003800000 */
[----:B0-----:R-:W-:-:S05]  /*0050*/  SHF.R.U32.HI R0, RZ, 0x5, R3 ;  /* 0x00000005ff007819 */ /* 0x001fca0000011603 */
[----:B------:R-:W0:Y:S02]  /*0060*/  SHFL.IDX PT, R2, R0, RZ, 0x1f ;  /* 0x00001fff00027589 */ /* 0x000e2400000e0000 */
[----:B0-----:R-:W-:Y:S02]  /*0070*/  ISETP.EQ.AND P0, PT, R2, RZ, P0 ;  /* 0x000000ff0200720c */ /* 0x001fe40000702270 */
[----:B------:R-:W-:-:S11]  /*0080*/  SHF.R.U32.HI R2, RZ, 0x7, R3 ;  /* 0x00000007ff027819 */ /* 0x000fd60000011603 */
[----:B------:R-:W-:Y:S05]  /*0090*/  @!P0 BRA `(.L_x_249) ;  /* 0x00000000002c8947 */ /* 0x000fea0003800000 */
[----:B------:R-:W-:Y:S02]  /*00a0*/  ULDC.64 UR4, c[0x0][0x198] ;  /* 0x0000660000047ab9 */ /* 0x000fe40000000a00 */
[----:B------:R-:W-:Y:S02]  /*00b0*/  UIADD3 UR6, UP0, UR4, 0x270, URZ ;  /* 0x0000027004067890 */ /* 0x000fe4000ff1e03f */
[----:B------:R-:W-:Y:S02]  /*00c0*/  UIADD3 UR8, UP1, UR4, 0x370, URZ ;  /* 0x0000037004087890 */ /* 0x000fe4000ff3e03f */
[----:B------:R-:W-:Y:S02]  /*00d0*/  UIADD3 UR4, UP2, UR4, 0x470, URZ ;  /* 0x0000047004047890 */ /* 0x000fe4000ff5e03f */
[----:B------:R-:W-:Y:S02]  /*00e0*/  UIADD3.X UR7, URZ, UR5, URZ, UP0, !UPT ;  /* 0x000000053f077290 */ /* 0x000fe400087fe43f */
[----:B------:R-:W-:-:S02]  /*00f0*/  UIADD3.X UR9, URZ, UR5, URZ, UP1, !UPT ;  /* 0x000000053f097290 */ /* 0x000fc40008ffe43f */
[----:B------:R-:W-:-:S05]  /*0100*/  UIADD3.X UR5, URZ, UR5, URZ, UP2, !UPT ;  /* 0x000000053f057290 */ /* 0x000fca00097fe43f */
[----:B------:R0:W-:Y:S02]  /*0110*/  UTMACCTL.PF [UR6] ;  /* 0x00000000060079b9 */ /* 0x0001e40008040000 */
[----:B------:R0:W-:Y:S02]  /*0120*/  UTMACCTL.PF [UR8] ;  /* 0x00000000080079b9 */ /* 0x0001e40008040000 */
[----:B------:R0:W-:Y:S02]  /*0130*/  UTMACCTL.PF [UR4] ;  /* 0x00000000040079b9 */ /* 0x0001e40008040000 */
[----:B0-----:R-:W-:Y:S01]  /*0140*/  NOP ;  /* 0x0000000000007918 */ /* 0x001fe20000000000 */
.L_x_249:
[----:B------:R-:W-:Y:S05]  /*0150*/  BSYNC B0 ;  /* 0x0000000000007941 */ /* 0x000fea0003800000 */
.L_x_248:
[----:B------:R-:W-:Y:S01]  /*0160*/  VOTEU.ANY UP0, P0 ;  /* 0x00000000003f7886 */ /* 0x000fe20000000100 */
[----:B------:R-:W0:Y:S01]  /*0170*/  SHFL.IDX PT, R2, R2, RZ, 0x1f ;  /* 0x00001fff02027589 */ /* 0x000e2200000e0000 */
[----:B------:R-:W-:Y:S01]  /*0180*/  UMOV UR4, 0x1 ;  /* 0x0000000100047882 */ /* 0x000fe20000000000 */
[----:B------:R-:W-:Y:S01]  /*0190*/  UMOV UR7, 0x100 ;  /* 0x0000010000077882 */ /* 0x000fe20000000000 */
[----:B------:R-:W-:Y:S01]  /*01a0*/  VOTEU.ANY UP1, P0 ;  /* 0x00000000003f7886 */ /* 0x000fe20000020100 */
[----:B------:R-:W1:Y:S01]  /*01b0*/  @UP0 S2UR UR8, SR_CgaCtaId ;  /* 0x00000000000809c3 */ /* 0x000e620000008800 */
[----:B------:R-:W2:Y:S01]  /*01c0*/  SHFL.IDX PT, R3, R0, RZ, 0x1f ;  /* 0x00001fff00037589 */ /* 0x000ea200000e0000 */
[----:B------:R-:W-:Y:S01]  /*01d0*/  @UP0 UMOV UR6, 0x400 ;  /* 0x0000040000060882 */ /* 0x000fe20000000000 */
[----:B------:R-:W-:-:S04]  /*01e0*/  @UP0 UIADD3 UR4, -UR4, 0x100000, URZ ;  /* 0x0010000004040890 */ /* 0x000fc8000fffe13f */
[----:B------:R-:W-:Y:S02]  /*01f0*/  @UP0 USHF.L.U32 UR5, UR4, 0xb, URZ ;  /* 0x0000000b04050899 */ /* 0x000fe4000800063f */
[----:B------:R-:W-:Y:S01]  /*0200*/  @UP0 USHF.L.U32 UR4, UR4, 0x1, URZ ;  /* 0x0000000104040899 */ /* 0x000fe2000800063f */
[----:B------:R-:W-:Y:S01]  /*0210*/  VOTEU.ANY UP2, P0 ;  /* 0x00000000003f7886 */ /* 0x000fe20000040100 */
[----:B0-----:R-:W-:Y:S01]  /*0220*/  R2UR UR9, R2 ;  /* 0x00000000020972ca */ /* 0x001fe200000e0000 */
[----:B-1----:R-:W-:Y:S01]  /*0230*/  @UP0 ULEA UR8, UR8, UR6, 0x18 ;  /* 0x0000000608080291 */ /* 0x002fe2000f8ec03f */
[----:B--2---:R-:W-:Y:S01]  /*0240*/  ISETP.NE.AND P1, PT, R3, RZ, PT ;  /* 0x000000ff0300720c */ /* 0x004fe20003f25270 */
[----:B------:R-:W-:-:S04]  /*0250*/  @UP0 UIADD3 UR6, -UR7, 0x100000, URZ ;  /* 0x0010000007060890 */ /* 0x000fc8000fffe13f */
[----:B------:R-:W-:Y:S02]  /*0260*/  @UP0 USHF.L.U32 UR7, UR6, 0xb, URZ ;  /* 0x0000000b06070899 */ /* 0x000fe4000800063f */
[----:B------:R-:W-:-:S04]  /*0270*/  @UP0 USHF.L.U32 UR6, UR6, 0x1, URZ ;  /* 0x0000000106060899 */ /* 0x000fc8000800063f */
[----:B------:R-:W-:Y:S01]  /*0280*/  UISETP.NE.AND UP0, UPT, UR9, URZ, UPT ;  /* 0x0000003f0900728c */ /* 0x000fe2000bf05270 */
[----:B------:R-:W0:Y:S02]  /*0290*/  FENCE.VIEW.ASYNC.S ;  /* 0x00000000000073c6 */ /* 0x000e240000000000 */
[----:B0-----:R0:W1:Y:S05]  /*02a0*/  @UP1 SYNCS.EXCH.64 URZ, [UR8+0x34800], UR4 ;  /* 0x03480004083f15b2 */ /* 0x00106a0008000100 */
[----:B------:R0:W2:Y:S01]  /*02b0*/  @UP2 SYNCS.EXCH.64 URZ, [UR8+0x34820], UR6 ;  /* 0x03482006083f25b2 */ /* 0x0000a20008000100 */
[----:B------:R-:W-:Y:S05]  /*02c0*/  @P1 BRA `(.L_x_250) ;  /* 0x0000000000481947 */ /* 0x000fea0003800000 */
[----:B0-----:R-:W0:Y:S01]  /*02d0*/  S2UR UR5, SR_CgaCtaId ;  /* 0x00000000000579c3 */ /* 0x001e220000008800 */
[----:B------:R-:W-:Y:S01]  /*02e0*/  UMOV UR4, 0x400 ;  /* 0x0000040000047882 */ /* 0x000fe20000000000 */
[----:B------:R-:W-:Y:S01]  /*02f0*/  UMOV UR6, 0x1 ;  /* 0x0000000100067882 */ /* 0x000fe20000000000 */
[----:B------:R-:W-:Y:S01]  /*0300*/  UMOV UR9, 0x2 ;  /* 0x0000000200097882 */ /* 0x000fe20000000000 */
[----:B------:R-:W-:-:S04]  /*0310*/  UIADD3 UR6, -UR6, 0x100000, URZ ;  /* 0x0010000006067890 */ /* 0x000fc8000fffe13f */
[----:B------:R-:W-:Y:S02]  /*0320*/  USHF.L.U32 UR7, UR6, 0xb, URZ ;  /* 0x0000000b06077899 */ /* 0x000fe4000800063f */
[----:B------:R-:W-:Y:S01]  /*0330*/  USHF.L.U32 UR6, UR6, 0x1, URZ ;  /* 0x0000000106067899 */ /* 0x000fe2000800063f */
[----:B------:R-:W-:Y:S01]  /*0340*/  ELECT P0, URZ, PT ;  /* 0x00000000003f782f */ /* 0x000fe20003800000 */
[----:B0-----:R-:W-:Y:S02]  /*0350*/  ULEA UR8, UR5, UR4, 0x18 ;  /* 0x0000000405087291 */ /* 0x001fe4000f8ec03f */
[----:B------:R-:W-:-:S04]  /*0360*/  UIADD3 UR4, -UR9, 0x100000, URZ ;  /* 0x0010000009047890 */ /* 0x000fc8000fffe13f */
[----:B------:R-:W-:Y:S02]  /*0370*/  USHF.L.U32 UR5, UR4, 0xb, URZ ;  /* 0x0000000b04057899 */ /* 0x000fe4000800063f */
[----:B------:R-:W-:Y:S01]  /*0380*/  USHF.L.U32 UR4, UR4, 0x1, URZ ;  /* 0x0000000104047899 */ /* 0x000fe2000800063f */
[----:B------:R-:W0:Y:S03]  /*0390*/  FENCE.VIEW.ASYNC.S ;  /* 0x00000000000073c6 */ /* 0x000e260000000000 */
[----:B0-----:R3:W4:Y:S08]  /*03a0*/  SYNCS.EXCH.64 URZ, [UR8+0x34830], UR6 ;  /* 0x03483006083f75b2 */ /* 0x0017300008000100 */
[----:B------:R3:W0:Y:S01]  /*03b0*/  SYNCS.EXCH.64 URZ, [UR8+0x34840], UR4 ;  /* 0x03484004083f75b2 */ /* 0x0006220008000100 */
[----:B------:R3:W0:Y:S01]  /*03c0*/  SYNCS.EXCH.64 URZ, [UR8+0x34838], UR6 ;  /* 0x03483806083f75b2 */ /* 0x0006220008000100 */
[----:B------:R3:W0:Y:S02]  /*03d0*/  SYNCS.EXCH.64 URZ, [UR8+0x34848], UR4 ;  /* 0x03484804083f75b2 */ /* 0x0006240008000100 */
[----:B---3--:R-:W-:Y:S01]  /*03e0*/  NOP ;  /* 0x0000000000007918 */ /* 0x008fe20000000000 */
.L_x_250:
[----:B------:R-:W3:Y:S01]  /*03f0*/  SHFL.IDX PT, R2, R0, RZ, 0x1f ;  /* 0x00001fff00027589 */ /* 0x000ee200000e0000 */
[----:B------:R-:W-:Y:S01]  /*0400*/  NOP ;  /* 0x0000000000007918 */ /* 0x000fe20000000000 */
[----:B---3--:R-:W-:-:S13]  /*0410*/  ISETP.NE.AND P0, PT, R2, RZ, PT ;  /* 0x000000ff0200720c */ /* 0x008fda0003f05270 */
[----:B------:R-:W-:Y:S05]  /*0420*/  @P0 BRA `(.L_x_251) ;  /* 0x0000000000480947 */ /* 0x000fea0003800000 */
[----:B0-----:R-:W0:Y:S01]  /*0430*/  S2UR UR5, SR_CgaCtaId ;  /* 0x00000000000579c3 */ /* 0x001e220000008800 */
[----:B------:R-:W-:Y:S01]  /*0440*/  UMOV UR4, 0x400 ;  /* 0x0000040000047882 */ /* 0x000fe20000000000 */
[----:B------:R-:W-:Y:S01]  /*0450*/  UMOV UR6, 0x1 ;  /* 0x0000000100067882 */ /* 0x000fe20000000000 */
[----:B------:R-:W-:Y:S01]  /*0460*/  UMOV UR7, 0x2 ;  /* 0x0000000200077882 */ /* 0x000fe20000000000 */
[----:B------:R-:W-:Y:S01]  /*0470*/  ELECT P0, URZ, PT ;  /* 0x00000000003f782f */ /* 0x000fe20003800000 */
[----:B0-----:R-:W-:Y:S02]  /*0480*/  ULEA UR8, UR5, UR4, 0x18 ;  /* 0x0000000405087291 */ /* 0x001fe4000f8ec03f */
[----:B------:R-:W-:-:S04]  /*0490*/  UIADD3 UR4, -UR6, 0x100000, URZ ;  /* 0x0010000006047890 */ /* 0x000fc8000fffe13f */
[----:B------:R-:W-:Y:S02]  /*04a0*/  USHF.L.U32 UR5, UR4, 0xb, URZ ;  /* 0x0000000b04057899 */ /* 0x000fe4000800063f */
[----:B------:R-:W-:Y:S02]  /*04b0*/  USHF.L.U32 UR4, UR4, 0x1, URZ ;  /* 0x0000000104047899 */ /* 0x000fe4000800063f */
[----:B------:R-:W-:-:S04]  /*04c0*/  UIADD3 UR6, -UR7, 0x100000, URZ ;  /* 0x0010000007067890 */ /* 0x000fc8000fffe13f */
[----:B------:R-:W-:Y:S02]  /*04d0*/  USHF.L.U32 UR7, UR6, 0xb, URZ ;  /* 0x0000000b06077899 */ /* 0x000fe4000800063f */
[----:B------:R-:W-:Y:S01]  /*04e0*/  USHF.L.U32 UR6, UR6, 0x1, URZ ;  /* 0x0000000106067899 */ /* 0x000fe2000800063f */
[----:B------:R-:W0:Y:S03]  /*04f0*/  FENCE.VIEW.ASYNC.S ;  /* 0x00000000000073c6 */ /* 0x000e260000000000 */
[----:B0-----:R3:W0:Y:S08]  /*0500*/  SYNCS.EXCH.64 URZ, [UR8+0x34850], UR4 ;  /* 0x03485004083f75b2 */ /* 0x0016300008000100 */
[----:B------:R3:W0:Y:S01]  /*0510*/  SYNCS.EXCH.64 URZ, [UR8+0x34860], UR6 ;  /* 0x03486006083f75b2 */ /* 0x0006220008000100 */
[----:B------:R3:W0:Y:S01]  /*0520*/  SYNCS.EXCH.64 URZ, [UR8+0x34858], UR4 ;  /* 0x03485804083f75b2 */ /* 0x0006220008000100 */
[----:B------:R3:W0:Y:S02]  /*0530*/  SYNCS.EXCH.64 URZ, [UR8+0x34868], UR6 ;  /* 0x03486806083f75b2 */ /* 0x0006240008000100 */
[----:B---3--:R-:W-:Y:S01]  /*0540*/  NOP ;  /* 0x0000000000007918 */ /* 0x008fe20000000000 */
.L_x_251:
[----:B------:R-:W3:Y:S01]  /*0550*/  SHFL.IDX PT, R2, R0, RZ, 0x1f ;  /* 0x00001fff00027589 */ /* 0x000ee200000e0000 */
[----:B------:R-:W-:Y:S01]  /*0560*/  NOP ;  /* 0x0000000000007918 */ /* 0x000fe20000000000 */
[----:B---3--:R-:W-:-:S13]  /*0570*/  ISETP.NE.AND P0, PT, R2, RZ, PT ;  /* 0x000000ff0200720c */ /* 0x008fda0003f05270 */
[----:B------:R-:W-:Y:S05]  /*0580*/  @P0 BRA `(.L_x_252) ;  /* 0x0000000000380947 */ /* 0x000fea0003800000 */
[----:B0-----:R-:W0:Y:S01]  /*0590*/  S2UR UR5, SR_CgaCtaId ;  /* 0x00000000000579c3 */ /* 0x001e220000008800 */
[----:B------:R-:W-:Y:S01]  /*05a0*/  UMOV UR4, 0x400 ;  /* 0x0000040000047882 */ /* 0x000fe20000000000 */
[----:B------:R-:W-:Y:S01]  /*05b0*/  UMOV UR7, 0x1 ;  /* 0x0000000100077882 */ /* 0x000fe20000000000 */
[----:B------:R-:W-:Y:S01]  /*05c0*/  ELECT P0, URZ, PT ;  /* 0x00000000003f782f */ /* 0x000fe20003800000 */
[----:B0-----:R-:W-:Y:S02]  /*05d0*/  ULEA UR6, UR5, UR4, 0x18 ;  /* 0x0000000405067291 */ /* 0x001fe4000f8ec03f */
[----:B------:R-:W-:-:S04]  /*05e0*/  UIADD3 UR4, -UR7, 0x100000, URZ ;  /* 0x0010000007047890 */ /* 0x000fc8000fffe13f */
[----:B------:R-:W-:Y:S02]  /*05f0*/  USHF.L.U32 UR5, UR4, 0xb, URZ ;  /* 0x0000000b04057899 */ /* 0x000fe4000800063f */
[----:B------:R-:W-:Y:S01]  /*0600*/  USHF.L.U32 UR4, UR4, 0x1, URZ ;  /* 0x0000000104047899 */ /* 0x000fe2000800063f */
[----:B------:R-:W0:Y:S11]  /*0610*/  FENCE.VIEW.ASYNC.S ;  /* 0x00000000000073c6 */ /* 0x000e360000000000 */
[----:B0-----:R3:W0:Y:S01]  /*0620*/  SYNCS.EXCH.64 URZ, [UR6+0x34870], UR4 ;  /* 0x03487004063f75b2 */ /* 0x0016220008000100 */
[----:B------:R3:W0:Y:S01]  /*0630*/  SYNCS.EXCH.64 URZ, [UR6+0x34880], UR4 ;  /* 0x03488004063f75b2 */ /* 0x0006220008000100 */
[----:B------:R3:W0:Y:S01]  /*0640*/  SYNCS.EXCH.64 URZ, [UR6+0x34878], UR4 ;  /* 0x03487804063f75b2 */ /* 0x0006220008000100 */
[----:B------:R3:W0:Y:S02]  /*0650*/  SYNCS.EXCH.64 URZ, [UR6+0x34888], UR4 ;  /* 0x03488804063f75b2 */ /* 0x0006240008000100 */
[----:B---3--:R-:W-:Y:S01]  /*0660*/  NOP ;  /* 0x0000000000007918 */ /* 0x008fe20000000000 */
.L_x_252:
        /* <DEDUP_REMOVED lines=22> */
.L_x_253:
        /* <DEDUP_REMOVED lines=22> */
.L_x_254:
[----:B0-----:R-:W-:Y:S01]  /*0930*/  UMOV UR4, 0x1 ;  /* 0x0000000100047882 */ /* 0x001fe20000000000 */
[----:B------:R-:W-:Y:S01]  /*0940*/  PLOP3.LUT P0, PT, PT, PT, UP0, 0x80, 0x0 ;  /* 0x000000000000781c */ /* 0x000fe20003f0f008 */
[----:B------:R-:W-:Y:S01]  /*0950*/  USEL UR4, UR4, 0x2, !UP0 ;  /* 0x0000000204047887 */ /* 0x000fe2000c000000 */
[----:B------:R-:W-:-:S05]  /*0960*/  NOP ;  /* 0x0000000000007918 */ /* 0x000fca0000000000 */
[----:B------:R-:W-:-:S05]  /*0970*/  IMAD.U32 R2, RZ, RZ, UR4 ;  /* 0x00000004ff027e24 */ /* 0x000fca000f8e00ff */
[----:B------:R0:W-:Y:S01]  /*0980*/  STL [R1+0x30], R2 ;  /* 0x0000300201007387 */ /* 0x0001e20000100800 */
[----:B-12-4-:R-:W-:Y:S06]  /*0990*/  BAR.SYNC.DEFER_BLOCKING 0x0 ;  /* 0x0000000000007b1d */ /* 0x016fec0000010000 */
[----:B------:R-:W-:Y:S05]  /*09a0*/  @!P0 BRA `(.L_x_255) ;  /* 0x0000008400188947 */ /* 0x000fea0003800000 */
.L_x_256:
[----:B------:R-:W-:-:S08]  /*09b0*/  NOP ;  /* 0x0000000000007918 */ /* 0x000fd00000000000 */
[----:B------:R-:W1:Y:S02]  /*09c0*/  USETMAXREG.TRY_ALLOC.CTAPOOL UP0, 0xf0 ;  /* 0x000000f0000079c8 */ /* 0x000e640008000600 */
[----:B-1----:R-:W-:-:S13]  /*09d0*/  PLOP3.LUT P0, PT, PT, PT, UP0, 0x80, 0x0 ;  /* 0x000000000000781c */ /* 0x002fda0003f0f008 */
[----:B------:R-:W-:Y:S05]  /*09e0*/  @!P0 BRA `(.L_x_256) ;  /* 0xfffffffc00f08947 */ /* 0x000fea000383ffff */
[----:B------:R-:W1:Y:S08]  /*09f0*/  S2UR UR5, SR_CgaCtaId ;  /* 0x00000000000579c3 */ /* 0x000e700000008800 */
[----:B------:R-:W-:Y:S06]  /*0a00*/  BAR.ARV 0x8, 0x120 ;  /* 0x0204800000007b1d */ /* 0x000fec0000002000 */
[----:B------:R-:W-:-:S02]  /*0a10*/  UMOV UR4, 0x400 ;  /* 0x0000040000047882 */ /* 0x000fc40000000000 */
[----:B------:R-:W-:Y:S01]  /*0a20*/  BAR.SYNC.DEFER_BLOCKING 0x5, 0x120 ;  /* 0x0144800000007b1d */ /* 0x000fe20000010000 */
[----:B-1----:R-:W-:-:S09]  /*0a30*/  ULEA UR4, UR5, UR4, 0x18 ;  /* 0x0000000405047291 */ /* 0x002fd2000f8ec03f */
[----:B------:R-:W1:Y:S01]  /*0a40*/  LDS.128 R44, [UR4+0x348d0] ;  /* 0x0348d004ff2c7984 */ /* 0x000e620008000c00 */
[----:B------:R-:W-:Y:S01]  /*0a50*/  ULDC UR4, c[0x0][0xc14] ;  /* 0x0003050000047ab9 */ /* 0x000fe20000000800 */
[----:B------:R-:W-:Y:S06]  /*0a60*/  BAR.ARV 0x4, 0x120 ;  /* 0x0104800000007b1d */ /* 0x000fec0000002000 */
[----:B-1----:R-:W-:-:S13]  /*0a70*/  ISETP.GE.AND P0, PT, R47, UR4, PT ;  /* 0x000000042f007c0c */ /* 0x002fda000bf06270 */
[----:B------:R-:W-:Y:S05]  /*0a80*/  @P0 EXIT ;  /* 0x000000000000094d */ /* 0x000fea0003800000 */
[----:B0-----:R-:W2:Y:S01]  /*0a90*/  LDL R2, [R1+0x30] ;  /* 0x0000300001027983 */ /* 0x001ea20000100800 */
[----:B------:R-:W-:Y:S01]  /*0aa0*/  R2UR UR5, R46 ;  /* 0x000000002e0572ca */ /* 0x000fe200000e0000 */
[----:B------:R-:W-:Y:S01]  /*0ab0*/  IMAD.MOV.U32 R188, RZ, RZ, -0x2 ;  /* 0xfffffffeffbc7424 */ /* 0x000fe200078e00ff */
[----:B------:R-:W0:Y:S01]  /*0ac0*/  S2R R0, SR_TID.X ;  /* 0x0000000000007919 */ /* 0x000e220000002100 */
[----:B------:R-:W-:Y:S02]  /*0ad0*/  IMAD.MOV.U32 R185, RZ, RZ, RZ ;  /* 0x000000ffffb97224 */ /* 0x000fe400078e00ff */
[----:B------:R-:W-:Y:S02]  /*0ae0*/  IMAD.MOV.U32 R16, RZ, RZ, RZ ;  /* 0x000000ffff107224 */ /* 0x000fe400078e00ff */
[----:B0-----:R-:W-:-:S05]  /*0af0*/  VIADD R192, R0, 0xffffff80 ;  /* 0xffffff8000c07836 */ /* 0x001fca0000000000 */
[----:B------:R-:W-:-:S04]  /*0b00*/  SHF.R.S32.HI R3, RZ, 0x1f, R192 ;  /* 0x0000001fff037819 */ /* 0x000fc800000114c0 */
[CC--:B------:R-:W-:Y:S02]  /*0b10*/  LEA.HI R0, R3.reuse, R192.reuse, RZ, 0x7 ;  /* 0x000000c003007211 */ /* 0x0c0fe400078f38ff */
[----:B------:R-:W-:Y:S02]  /*0b20*/  LEA.HI R4, R3, R192, RZ, 0x5 ;  /* 0x000000c003047211 */ /* 0x000fe400078f28ff */
[----:B------:R-:W-:Y:S02]  /*0b30*/  LOP3.LUT R5, R0, 0xffffff80, RZ, 0xc0, !PT ;  /* 0xffffff8000057812 */ /* 0x000fe400078ec0ff */
[----:B------:R-:W-:Y:S01]  /*0b40*/  SHF.R.S32.HI R187, RZ, 0x7, R0 ;  /* 0x00000007ffbb7819 */ /* 0x000fe20000011400 */
[----:B------:R-:W-:Y:S02]  /*0b50*/  IMAD.SHL.U32 R4, R4, 0x20, RZ ;  /* 0x0000002004047824 */ /* 0x000fe400078e00ff */
[----:B------:R-:W-:Y:S01]  /*0b60*/  IMAD.IADD R186, R192, 0x1, -R5 ;  /* 0x00000001c0ba7824 */ /* 0x000fe200078e0a05 */
[----:B------:R-:W-:-:S02]  /*0b70*/  LEA.HI R0, R0, R187, RZ, 0x1 ;  /* 0x000000bb00007211 */ /* 0x000fc400078f08ff */
[----:B------:R-:W-:Y:S02]  /*0b80*/  LOP3.LUT R4, R4, 0xfffffc00, RZ, 0xc0, !PT ;  /* 0xfffffc0004047812 */ /* 0x000fe400078ec0ff */
[----:B------:R-:W-:Y:S02]  /*0b90*/  SHF.R.S32.HI R9, RZ, 0x1f, R186 ;  /* 0x0000001fff097819 */ /* 0x000fe400000114ba */
[----:B------:R-:W-:Y:S02]  /*0ba0*/  LOP3.LUT R0, R0, 0x3fffffe, RZ, 0xc0, !PT ;  /* 0x03fffffe00007812 */ /* 0x000fe400078ec0ff */
[CC--:B------:R-:W-:Y:S02]  /*0bb0*/  LEA.HI R6, R9.reuse, R186.reuse, RZ, 0x2 ;  /* 0x000000ba09067211 */ /* 0x0c0fe400078f10ff */
[----:B------:R-:W-:Y:S01]  /*0bc0*/  LEA.HI R9, R9, R186, RZ, 0x5 ;  /* 0x000000ba09097211 */ /* 0x000fe200078f28ff */
[----:B------:R-:W-:Y:S01]  /*0bd0*/  IMAD.IADD R0, R187, 0x1, -R0 ;  /* 0x00000001bb007824 */ /* 0x000fe200078e0a00 */
[----:B------:R-:W-:-:S02]  /*0be0*/  SHF.R.S32.HI R8, RZ, 0x2, R6 ;  /* 0x00000002ff087819 */ /* 0x000fc40000011406 */
[----:B------:R-:W-:Y:S02]  /*0bf0*/  SHF.R.S32.HI R11, RZ, 0x1f, R6 ;  /* 0x0000001fff0b7819 */ /* 0x000fe40000011406 */
[----:B------:R-:W-:Y:S02]  /*0c00*/  SHF.R.S32.HI R9, RZ, 0x5, R9 ;  /* 0x00000005ff097819 */ /* 0x000fe40000011409 */
[----:B------:R-:W-:-:S04]  /*0c10*/  LEA.HI R11, R11, R8, RZ, 0x3 ;  /* 0x000000080b0b7211 */ /* 0x000fc800078f18ff */
[----:B------:R-:W-:-:S05]  /*0c20*/  LOP3.LUT R11, R11, 0xfffffff8, RZ, 0xc0, !PT ;  /* 0xfffffff80b0b7812 */ /* 0x000fca00078ec0ff */
[----:B------:R-:W-:-:S04]  /*0c30*/  IMAD.IADD R8, R8, 0x1, -R11 ;  /* 0x0000000108087824 */ /* 0x000fc800078e0a0b */
[----:B------:R-:W-:-:S04]  /*0c40*/  IMAD R9, R9, 0x10, R8 ;  /* 0x0000001009097824 */ /* 0x000fc800078e0208 */
[----:B------:R-:W-:Y:S01]  /*0c50*/  IMAD R189, R0, 0x40, R9 ;  /* 0x0000004000bd7824 */ /* 0x000fe200078e0209 */
[----:B--2---:R-:W-:Y:S02]  /*0c60*/  R2UR UR4, R2 ;  /* 0x00000000020472ca */ /* 0x004fe400000e0000 */
[CC--:B------:R-:W-:Y:S02]  /*0c70*/  LEA.HI R2, R3.reuse, R192.reuse, RZ, 0x4 ;  /* 0x000000c003027211 */ /* 0x0c0fe400078f20ff */
[----:B------:R-:W-:Y:S02]  /*0c80*/  LEA.HI R3, R3, R192, RZ, 0x3 ;  /* 0x000000c003037211 */ /* 0x000fe400078f18ff */
[----:B------:R-:W-:Y:S02]  /*0c90*/  SHF.R.S32.HI R7, RZ, 0x4, R2 ;  /* 0x00000004ff077819 */ /* 0x000fe40000011402 */
[C---:B------:R-:W-:Y:S02]  /*0ca0*/  LOP3.LUT R5, R2.reuse, 0x3fffff0, RZ, 0xc0, !PT ;  /* 0x03fffff002057812 */ /* 0x040fe400078ec0ff */
[----:B------:R-:W-:-:S02]  /*0cb0*/  LEA.HI R2, R2, R7, RZ, 0x1 ;  /* 0x0000000702027211 */ /* 0x000fc400078f08ff */
[----:B------:R-:W-:Y:S01]  /*0cc0*/  SHF.R.S32.HI R18, RZ, 0x3, R3 ;  /* 0x00000003ff127819 */ /* 0x000fe20000011403 */
[----:B------:R-:W-:Y:S01]  /*0cd0*/  IMAD.IADD R5, R192, 0x1, -R5 ;  /* 0x00000001c0057824 */ /* 0x000fe200078e0a05 */
[----:B------:R-:W-:Y:S01]  /*0ce0*/  LOP3.LUT R2, R2, 0x1ffffffe, RZ, 0xc0, !PT ;  /* 0x1ffffffe02027812 */ /* 0x000fe200078ec0ff */
[----:B------:R-:W-:Y:S02]  /*0cf0*/  ULOP3.LUT UR4, UR4, 0x1, URZ, 0xfc, !UPT ;  /* 0x0000000104047892 */ /* 0x000fe4000f8efc3f */
[----:B------:R-:W-:Y:S02]  /*0d00*/  IMAD R5, R5, 0x40, R4 ;  /* 0x0000004005057824 */ /* 0x000fe400078e0204 */
[----:B------:R-:W-:Y:S01]  /*0d10*/  IMAD.IADD R2, R7, 0x1, -R2 ;  /* 0x0000000107027824 */ /* 0x000fe200078e0a02 */
[----:B------:R-:W-:Y:S01]  /*0d20*/  LOP3.LUT R7, R6, 0x7ffffffc, RZ, 0xc0, !PT ;  /* 0x7ffffffc06077812 */ /* 0x000fe200078ec0ff */
[----:B------:R-:W-:Y:S02]  /*0d30*/  IMAD.U32 R191, RZ, RZ, UR4 ;  /* 0x00000004ffbf7e24 */ /* 0x000fe4000f8e00ff */
[----:B------:R-:W-:Y:S01]  /*0d40*/  IMAD R190, R2, 0x8, R5 ;  /* 0x0000000802be7824 */ /* 0x000fe200078e0205 */
[----:B------:R-:W-:Y:S01]  /*0d50*/  LOP3.LUT R5, R3, 0x1ffffff8, RZ, 0xc0, !PT ;  /* 0x1ffffff803057812 */ /* 0x000fe200078ec0ff */
[----:B------:R-:W-:-:S02]  /*0d60*/  IMAD.IADD R7, R186, 0x1, -R7 ;  /* 0x00000001ba077824 */ /* 0x000fc400078e0a07 */
[----:B------:R-:W-:Y:S02]  /*0d70*/  IMAD.MOV.U32 R2, RZ, RZ, RZ ;  /* 0x000000ffff027224 */ /* 0x000fe400078e00ff */
[----:B------:R-:W-:Y:S02]  /*0d80*/  IMAD.IADD R5, R192, 0x1, -R5 ;  /* 0x00000001c0057824 */ /* 0x000fe400078e0a05 */
[----:B------:R-:W-:Y:S02]  /*0d90*/  IMAD R188, R7, R188, 0x80 ;  /* 0x0000008007bc7424 */ /* 0x000fe400078e02bc */
[----:B------:R-:W-:-:S07]  /*0da0*/  IMAD.SHL.U32 R17, R5, 0x8, RZ ;  /* 0x0000000805117824 */ /* 0x000fce00078e00ff */
.L_x_299:
[----:B0---45:R-:W0:Y:S01]  /*0db0*/  LDC.64 R4, c[0x0][0xc60] ;  /* 0x00031800ff047b82 */ /* 0x031e220000000a00 */
[----:B------:R-:W-:Y:S01]  /*0dc0*/  ULDC.64 UR10, c[0x0][0x208] ;  /* 0x00008200000a7ab9 */ /* 0x000fe20000000a00 */
[----:B------:R-:W-:Y:S01]  /*0dd0*/  ULDC.64 UR6, c[0x0][0xa28] ;  /* 0x00028a0000067ab9 */ /* 0x000fe20000000a00 */
[----:B------:R-:W-:Y:S01]  /*0de0*/  ULDC.64 UR8, c[0x0][0xa20] ;  /* 0x0002880000087ab9 */ /* 0x000fe20000000a00 */
[----:B0-----:R-:W-:-:S06]  /*0df0*/  IMAD.WIDE R4, R47, 0x4, R4 ;  /* 0x000000042f047825 */ /* 0x001fcc00078e0204 */
[----:B--2---:R-:W2:Y:S01]  /*0e00*/  LDG.E R4, desc[UR10][R4.64] ;  /* 0x0000000a04047981 */ /* 0x004ea2000c1e1900 */
[----:B------:R-:W-:Y:S02]  /*0e10*/  UISETP.NE.U32.AND UP0, UPT, UR6, URZ, UPT ;  /* 0x0000003f0600728c */ /* 0x000fe4000bf05070 */
[----:B------:R-:W-:Y:S02]  /*0e20*/  UISETP.NE.U32.AND UP1, UPT, UR8, URZ, UPT ;  /* 0x0000003f0800728c */ /* 0x000fe4000bf25070 */
[----:B------:R-:W-:Y:S02]  /*0e30*/  UISETP.NE.AND.EX UP0, UPT, UR7, URZ, UPT, UP0 ;  /* 0x0000003f0700728c */ /* 0x000fe4000bf05300 */
[----:B------:R-:W-:-:S04]  /*0e40*/  UISETP.NE.AND.EX UP1, UPT, UR9, URZ, UPT, UP1 ;  /* 0x0000003f0900728c */ /* 0x000fc8000bf25310 */
[----:B------:R-:W-:Y:S02]  /*0e50*/  PLOP3.LUT P0, PT, PT, PT, UP0, 0x80, 0x0 ;  /* 0x000000000000781c */ /* 0x000fe40003f0f008 */
[----:B------:R-:W-:Y:S02]  /*0e60*/  PLOP3.LUT P1, PT, PT, PT, UP1, 0x80, 0x0 ;  /* 0x000000000000781c */ /* 0x000fe40003f2f018 */
[----:B--2---:R-:W-:-:S13]  /*0e70*/  R2UR UR61, R4 ;  /* 0x00000000043d72ca */ /* 0x004fda00000e0000 */
[----:B------:R-:W-:Y:S02]  /*0e80*/  USHF.R.S32.HI UR4, URZ, 0x1f, UR61 ;  /* 0x0000001f3f047899 */ /* 0x000fe4000801143d */
[----:B------:R-:W-:Y:S02]  /*0e90*/  @UP0 ULEA UR6, UP2, UR61, UR6, 0x2 ;  /* 0x000000063d060291 */ /* 0x000fe4000f84103f */
[----:B------:R-:W-:Y:S02]  /*0ea0*/  @UP1 ULEA UR8, UP3, UR61, UR8, 0x2 ;  /* 0x000000083d081291 */ /* 0x000fe4000f86103f */
[----:B------:R-:W-:Y:S02]  /*0eb0*/  @UP0 ULEA.HI.X UR7, UR61, UR7, UR4, 0x2, UP2 ;  /* 0x000000073d070291 */ /* 0x000fe400090f1404 */
[----:B------:R-:W-:Y:S01]  /*0ec0*/  IMAD.U32 R184, RZ, RZ, UR4 ;  /* 0x00000004ffb87e24 */ /* 0x000fe2000f8e00ff */
[----:B------:R-:W-:Y:S01]  /*0ed0*/  @UP1 ULEA.HI.X UR9, UR61, UR9, UR4, 0x2, UP3 ;  /* 0x000000093d091291 */ /* 0x000fe200098f1404 */
[----:B------:R-:W-:-:S02]  /*0ee0*/  IMAD.U32 R4, RZ, RZ, UR6 ;  /* 0x00000006ff047e24 */ /* 0x000fc4000f8e00ff */
[----:B---3--:R-:W-:Y:S01]  /*0ef0*/  IMAD.U32 R6, RZ, RZ, UR8 ;  /* 0x00000008ff067e24 */ /* 0x008fe2000f8e00ff */
[----:B------:R-:W-:Y:S01]  /*0f00*/  ULDC UR4, c[0x0][0x404] ;  /* 0x0001010000047ab9 */ /* 0x000fe20000000800 */
[----:B------:R-:W-:Y:S01]  /*0f10*/  IMAD.U32 R5, RZ, RZ, UR7 ;  /* 0x00000007ff057e24 */ /* 0x000fe2000f8e00ff */
[----:B------:R-:W-:Y:S01]  /*0f20*/  ULDC.64 UR6, c[0x0][0x3f8] ;  /* 0x0000fe0000067ab9 */ /* 0x000fe20000000a00 */
[----:B------:R-:W-:-:S03]  /*0f30*/  IMAD.U32 R7, RZ, RZ, UR9 ;  /* 0x00000009ff077e24 */ /* 0x000fc6000f8e00ff */
[----:B------:R-:W2:Y:S04]  /*0f40*/  @P0 LDG.E R4, desc[UR10][R4.64] ;  /* 0x0000000a04040981 */ /* 0x000ea8000c1e1900 */
[----:B------:R-:W3:Y:S01]  /*0f50*/  @P1 LDG.E R6, desc[UR10][R6.64] ;  /* 0x0000000a06061981 */ /* 0x000ee2000c1e1900 */
[----:B------:R-:W-:Y:S01]  /*0f60*/  UISETP.NE.U32.AND UP0, UPT, UR6, URZ, UPT ;  /* 0x0000003f0600728c */ /* 0x000fe2000bf05070 */
[----:B------:R-:W-:Y:S01]  /*0f70*/  IMAD.MOV.U32 R22, RZ, RZ, R45 ;  /* 0x000000ffff167224 */ /* 0x000fe200078e002d */
[----:B------:R-:W-:Y:S01]  /*0f80*/  UMOV UR48, URZ ;  /* 0x0000003f00307c82 */ /* 0x000fe20008000000 */
[----:B------:R-:W-:Y:S01]  /*0f90*/  ULDC UR6, c[0x0][0x2e0] ;  /* 0x0000b80000067ab9 */ /* 0x000fe20000000800 */
[----:B------:R-:W-:Y:S01]  /*0fa0*/  UISETP.NE.AND.EX UP0, UPT, UR7, URZ, UPT, UP0 ;  /* 0x0000003f0700728c */ /* 0x000fe2000bf05300 */
[----:B------:R-:W-:Y:S01]  /*0fb0*/  IMAD.MOV.U32 R0, RZ, RZ, RZ ;  /* 0x000000ffff007224 */ /* 0x000fe200078e00ff */
[----:B------:R-:W-:-:S02]  /*0fc0*/  CS2R R20, SRZ ;  /* 0x0000000000147805 */ /* 0x000fc4000001ff00 */
[----:B------:R-:W-:Y:S01]  /*0fd0*/  CS2R R86, SRZ ;  /* 0x0000000000567805 */ /* 0x000fe2000001ff00 */
[----:B------:R-:W-:Y:S01]  /*0fe0*/  USEL UR4, UR4, 0x1, UP0 ;  /* 0x0000000104047887 */ /* 0x000fe20008000000 */
[----:B------:R-:W-:Y:S02]  /*0ff0*/  CS2R R84, SRZ ;  /* 0x0000000000547805 */ /* 0x000fe4000001ff00 */
[----:B------:R-:W-:Y:S02]  /*1000*/  CS2R R82, SRZ ;  /* 0x0000000000527805 */ /* 0x000fe4000001ff00 */
[----:B------:R-:W-:Y:S01]  /*1010*/  CS2R R80, SRZ ;  /* 0x0000000000507805 */ /* 0x000fe2000001ff00 */
[----:B------:R-:W-:Y:S01]  /*1020*/  UIMAD UR4, UR4, UR6, URZ ;  /* 0x00000006040472a4 */ /* 0x000fe2000f8e023f */
        /* <DEDUP_REMOVED lines=14> */
[----:B-1----:R-:W-:Y:S02]  /*1110*/  CS2R R50, SRZ ;  /* 0x0000000000327805 */ /* 0x002fe4000001ff00 */
[----:B------:R-:W-:Y:S02]  /*1120*/  CS2R R48, SRZ ;  /* 0x0000000000307805 */ /* 0x000fe4000001ff00 */
[----:B------:R-:W-:Y:S02]  /*1130*/  CS2R R32, SRZ ;  /* 0x0000000000207805 */ /* 0x000fe4000001ff00 */
[----:B------:R-:W-:Y:S02]  /*1140*/  CS2R R36, SRZ ;  /* 0x0000000000247805 */ /* 0x000fe4000001ff00 */
[----:B------:R-:W-:Y:S02]  /*1150*/  CS2R R42, SRZ ;  /* 0x00000000002a7805 */ /* 0x000fe4000001ff00 */
[----:B------:R-:W-:-:S02]  /*1160*/  CS2R R40, SRZ ;  /* 0x0000000000287805 */ /* 0x000fc4000001ff00 */
[----:B------:R-:W-:Y:S01]  /*1170*/  CS2R R38, SRZ ;  /* 0x0000000000267805 */ /* 0x000fe2000001ff00 */
[----:B------:R-:W-:Y:S01]  /*1180*/  IMAD.U32 R23, RZ, RZ, UR5 ;  /* 0x00000005ff177e24 */ /* 0x000fe2000f8e00ff */
[----:B--2---:R-:W-:Y:S02]  /*1190*/  @P0 R2UR UR48, R4 ;  /* 0x00000000043002ca */ /* 0x004fe400000e0000 */
[----:B------:R-:W-:Y:S02]  /*11a0*/  PLOP3.LUT P0, PT, PT, PT, PT, 0x80, 0x0 ;  /* 0x000000000000781c */ /* 0x000fe40003f0f070 */
[----:B---3--:R-:W-:Y:S01]  /*11b0*/  @P1 R2UR UR4, R6 ;  /* 0x00000000060412ca */ /* 0x008fe200000e0000 */
[----:B------:R-:W-:-:S14]  /*11c0*/  @P1 BRA `(.L_x_257) ;  /* 0x0000000000381947 */ /* 0x000fdc0003800000 */
[----:B------:R-:W-:Y:S02]  /*11d0*/  ULDC.64 UR6, c[0x0][0xa08] ;  /* 0x0002820000067ab9 */ /* 0x000fe40000000a00 */
[----:B------:R-:W-:-:S04]  /*11e0*/  ISETP.NE.U32.AND P1, PT, RZ, UR6, PT ;  /* 0x00000006ff007c0c */ /* 0x000fc8000bf25070 */
[----:B------:R-:W-:-:S13]  /*11f0*/  ISETP.NE.AND.EX P1, PT, RZ, UR7, PT, P1 ;  /* 0x00000007ff007c0c */ /* 0x000fda000bf25310 */
[----:B------:R-:W-:Y:S05]  /*1200*/  @!P1 BRA `(.L_x_257) ;  /* 0x0000000000289947 */ /* 0x000fea0003800000 */
[----:B------:R-:W-:Y:S01]  /*1210*/  ULDC.64 UR4, c[0x0][0xa08] ;  /* 0x0002820000047ab9 */ /* 0x000fe20000000a00 */
[----:B------:R-:W-:Y:S01]  /*1220*/  ULDC.64 UR6, c[0x0][0x208] ;  /* 0x0000820000067ab9 */ /* 0x000fe20000000a00 */
[----:B------:R-:W-:-:S06]  /*1230*/  UIMAD.WIDE UR4, UR61, 0x4, UR4 ;  /* 0x000000043d0478a5 */ /* 0x000fcc000f8e0204 */
[----:B------:R-:W-:Y:S02]  /*1240*/  IMAD.U32 R4, RZ, RZ, UR4 ;  /* 0x00000004ff047e24 */ /* 0x000fe4000f8e00ff */
[----:B------:R-:W-:-:S05]  /*1250*/  IMAD.U32 R5, RZ, RZ, UR5 ;  /* 0x00000005ff057e24 */ /* 0x000fca000f8e00ff */
[----:B------:R-:W2:Y:S04]  /*1260*/  LDG.E R6, desc[UR6][R4.64] ;  /* 0x0000000604067981 */ /* 0x000ea8000c1e1900 */
[----:B------:R-:W3:Y:S01]  /*1270*/  LDG.E R3, desc[UR6][R4.64+0x4] ;  /* 0x0000040604037981 */ /* 0x000ee2000c1e1900 */
[----:B--2---:R-:W-:Y:S02]  /*1280*/  R2UR UR4, R6 ;  /* 0x00000000060472ca */ /* 0x004fe400000e0000 */
[----:B---3--:R-:W-:-:S13]  /*1290*/  R2UR UR5, R3 ;  /* 0x00000000030572ca */ /* 0x008fda00000e0000 */
[----:B------:R-:W-:-:S12]  /*12a0*/  UIADD3 UR4, -UR4, UR5, URZ ;  /* 0x0000000504047290 */ /* 0x000fd8000fffe13f */
.L_x_257:
[----:B------:R-:W-:Y:S01]  /*12b0*/  UIADD3 UR48, -UR48, UR4, URZ ;  /* 0x0000000430307290 */ /* 0x000fe2000fffe13f */
[----:B------:R-:W-:Y:S02]  /*12c0*/  CS2R R88, SRZ ;  /* 0x0000000000587805 */ /* 0x000fe4000001ff00 */
[----:B------:R-:W-:Y:S02]  /*12d0*/  CS2R R34, SRZ ;  /* 0x0000000000227805 */ /* 0x000fe4000001ff00 */
[----:B------:R-:W-:Y:S01]  /*12e0*/  CS2R R90, SRZ ;  /* 0x00000000005a7805 */ /* 0x000fe2000001ff00 */
[----:B------:R-:W-:Y:S01]  /*12f0*/  UISETP.GE.AND UP0, UPT, UR48, 0x1, UPT ;  /* 0x000000013000788c */ /* 0x000fe2000bf06270 */
[----:B------:R-:W-:Y:S01]  /*1300*/  CS2R R6, SRZ ;  /* 0x0000000000067805 */ /* 0x000fe2000001ff00 */
[----:B------:R-:W-:Y:S01]  /*1310*/  UIADD3 UR4, UR48, 0x7f, URZ ;  /* 0x0000007f30047890 */ /* 0x000fe2000fffe03f */
[----:B------:R-:W-:Y:S02]  /*1320*/  IMAD.MOV.U32 R8, RZ, RZ, RZ ;  /* 0x000000ffff087224 */ /* 0x000fe400078e00ff */
[----:B------:R-:W-:Y:S01]  /*1330*/  IMAD.MOV.U32 R10, RZ, RZ, RZ ;  /* 0x000000ffff0a7224 */ /* 0x000fe200078e00ff */
[----:B------:R-:W-:Y:S01]  /*1340*/  PLOP3.LUT P1, PT, PT, PT, UP0, 0x80, 0x0 ;  /* 0x000000000000781c */ /* 0x000fe20003f2f008 */
[----:B------:R-:W-:Y:S01]  /*1350*/  USHF.R.S32.HI UR5, URZ, 0x1f, UR4 ;  /* 0x0000001f3f057899 */ /* 0x000fe20008011404 */
[----:B------:R-:W-:-:S02]  /*1360*/  IMAD.MOV.U32 R93, RZ, RZ, RZ ;  /* 0x000000ffff5d7224 */ /* 0x000fc400078e00ff */
[----:B------:R-:W-:Y:S01]  /*1370*/  IMAD.MOV.U32 R12, RZ, RZ, RZ ;  /* 0x000000ffff0c7224 */ /* 0x000fe200078e00ff */
[----:B------:R-:W-:Y:S01]  /*1380*/  ULEA.HI UR5, UR5, UR4, URZ, 0x7 ;  /* 0x0000000405057291 */ /* 0x000fe2000f8f383f */
[----:B------:R-:W-:-:S07]  /*1390*/  IMAD.MOV.U32 R95, RZ, RZ, RZ ;  /* 0x000000ffff5f7224 */ /* 0x000fce00078e00ff */
[----:B------:R-:W-:Y:S05]  /*13a0*/  @!P1 BRA `(.L_x_258) ;  /* 0x0000005800649947 */ /* 0x000fea0003800000 */
[----:B------:R-:W0:Y:S01]  /*13b0*/  SHFL.IDX PT, R0, R187, RZ, 0x1f ;  /* 0x00001fffbb007589 */ /* 0x000e2200000e0000 */
[----:B------:R-:W1:Y:S01]  /*13c0*/  S2UR UR8, SR_CgaCtaId ;  /* 0x00000000000879c3 */ /* 0x000e620000008800 */
[----:B------:R-:W-:Y:S01]  /*13d0*/  UMOV UR7, 0x400 ;  /* 0x0000040000077882 */ /* 0x000fe20000000000 */
[----:B------:R-:W-:Y:S01]  /*13e0*/  USHF.R.S32.HI UR49, URZ, 0x7, UR5 ;  /* 0x000000073f317899 */ /* 0x000fe20008011405 */
[----:B0-----:R-:W-:Y:S01]  /*13f0*/  R2UR UR4, R0 ;  /* 0x00000000000472ca */ /* 0x001fe200000e0000 */
[----:B-1----:R-:W-:-:S04]  /*1400*/  ULEA UR7, UR8, UR7, 0x18 ;  /* 0x0000000708077291 */ /* 0x002fc8000f8ec03f */
[----:B------:R-:W-:-:S04]  /*1410*/  UIADD3 UR7, UR7, 0x10400, URZ ;  /* 0x0001040007077890 */ /* 0x000fc8000fffe03f */
[----:B------:R-:W-:-:S04]  /*1420*/  ULOP3.LUT UP0, URZ, UR7, 0x3ff, URZ, 0xc0, !UPT ;  /* 0x000003ff073f7892 */ /* 0x000fc8000f80c03f */
[----:B------:R-:W-:Y:S02]  /*1430*/  ULEA.HI UR6, UR4, UR4, URZ, 0x1 ;  /* 0x0000000404067291 */ /* 0x000fe4000f8f083f */
[----:B------:R-:W-:Y:S02]  /*1440*/  PLOP3.LUT P0, PT, PT, PT, UP0, 0x80, 0x0 ;  /* 0x000000000000781c */ /* 0x000fe40003f0f008 */
[----:B------:R-:W-:-:S04]  /*1450*/  ULOP3.LUT UR6, UR6, 0x1e, URZ, 0xc0, !UPT ;  /* 0x0000001e06067892 */ /* 0x000fc8000f8ec03f */
        /* <DEDUP_REMOVED lines=9> */
[----:B------:R0:W1:Y:S01]  /*14f0*/  LDC.64 R14, c[0x4][R0] ;  /* 0x01000000000e7b82 */ /* 0x0000620000000a00 */
        /* <DEDUP_REMOVED lines=8> */
[----:B0-----:R-:W-:-:S07]  /*1580*/  IMAD.MOV.U32 R13, RZ, RZ, RZ ;  /* 0x000000ffff0d7224 */ /* 0x001fce00078e00ff */
[----:B------:R-:W-:-:S07]  /*1590*/  LEPC R20, `(.L_x_259) ;  /* 0x000000001014794e */ /* 0x000fce0000000000 */
[----:B-1----:R-:W-:Y:S05]  /*15a0*/  CALL.ABS.NOINC R14 ;  /* 0x000000000e007343 */ /* 0x002fea0003c00000 */
.L_x_259:
[----:B------:R-:W0:Y:S01]  /*15b0*/  S2UR UR5, SR_CgaCtaId ;  /* 0x00000000000579c3 */ /* 0x000e220000008800 */
[----:B------:R-:W-:Y:S01]  /*15c0*/  LEA.HI R0, R185, R185, RZ, 0x1 ;  /* 0x000000b9b9007211 */ /* 0x000fe200078f08ff */
[----:B------:R-:W-:Y:S01]  /*15d0*/  UMOV UR4, 0x400 ;  /* 0x0000040000047882 */ /* 0x000fe20000000000 */
[----:B------:R-:W-:Y:S01]  /*15e0*/  R2UR UR6, R191 ;  /* 0x00000000bf0672ca */ /* 0x000fe200000e0000 */
[----:B------:R-:W-:Y:S01]  /*15f0*/  BSSY B0, `(.L_x_260) ;  /* 0x000000a000007945 */ /* 0x000fe20003800000 */
[----:B------:R-:W-:-:S05]  /*1600*/  LOP3.LUT R0, R0, 0xfffffffe, RZ, 0xc0, !PT ;  /* 0xfffffffe00007812 */ /* 0x000fca00078ec0ff */
[----:B------:R-:W-:-:S05]  /*1610*/  IMAD.IADD R3, R185, 0x1, -R0 ;  /* 0x00000001b9037824 */ /* 0x000fca00078e0a00 */
[----:B------:R-:W-:Y:S01]  /*1620*/  SHF.L.U32 R3, R3, 0x1f, RZ ;  /* 0x0000001f03037819 */ /* 0x000fe200000006ff */
[----:B------:R-:W-:-:S05]  /*1630*/  IMAD.U32 R4, RZ, RZ, UR6 ;  /* 0x00000006ff047e24 */ /* 0x000fca000f8e00ff */
[----:B------:R-:W-:Y:S01]  /*1640*/  ISETP.NE.AND P0, PT, R4, 0x3, PT ;  /* 0x000000030400780c */ /* 0x000fe20003f05270 */
[----:B0-----:R-:W-:-:S06]  /*1650*/  ULEA UR4, UR5, UR4, 0x18 ;  /* 0x0000000405047291 */ /* 0x001fcc000f8ec03f */
[----:B------:R-:W-:-:S04]  /*1660*/  IMAD.U32 R0, RZ, RZ, UR4 ;  /* 0x00000004ff007e24 */ /* 0x000fc8000f8e00ff */
[----:B------:R-:W0:Y:S02]  /*1670*/  SYNCS.PHASECHK.TRANS64.TRYWAIT P1, [R0+URZ+0x34800], R3 ;  /* 0x03480003000075a7 */ /* 0x000e24000802017f */
[----:B0-----:R-:W-:Y:S05]  /*1680*/  @!P1 BRA `(.L_x_261) ;  /* 0x000000c4003c9947 */ /* 0x001fea0003800000 */
.L_x_385:
[----:B------:R-:W-:Y:S05]  /*1690*/  BSYNC B0 ;  /* 0x0000000000007941 */ /* 0x000fea0003800000 */
.L_x_260:
[----:B------:R-:W-:Y:S05]  /*16a0*/  @!P0 BRA `(.L_x_262) ;  /* 0x0000000000048947 */ /* 0x000fea0003800000 */
[----:B------:R-:W-:Y:S01]  /*16b0*/  BPT.TRAP 0x1 ;  /* 0x000000040000795c */ /* 0x000fe20000300000 */
.L_x_262:
[----:B------:R-:W-:Y:S01]  /*16c0*/  IMAD R5, R2, 0x8, R0 ;  /* 0x0000000802057824 */ /* 0x000fe200078e0200 */
[----:B------:R-:W-:-:S04]  /*16d0*/  SHF.L.U32 R4, R16, 0x1f, RZ ;  /* 0x0000001f10047819 */ /* 0x000fc800000006ff */
[----:B------:R1:W2:Y:S01]  /*16e0*/  SYNCS.PHASECHK.TRANS64.TRYWAIT P2, [R5+URZ+0x34830], R4 ;  /* 0x03483004050075a7 */ /* 0x0002a2000804017f */
[----:B------:R-:W-:Y:S05]  /*16f0*/  @!P0 BRA `(.L_x_263) ;  /* 0x0000000000048947 */ /* 0x000fea0003800000 */
[----:B------:R-:W-:Y:S01]  /*1700*/  BPT.TRAP 0x1 ;  /* 0x000000040000795c */ /* 0x000fe20000300000 */
.L_x_263:
[----:B0-----:R-:W0:Y:S01]  /*1710*/  S2R R3, SR_TID.X ;  /* 0x0000000000037919 */ /* 0x001e220000002100 */
[----:B------:R-:W-:Y:S01]  /*1720*/  IMAD.MOV.U32 R151, RZ, RZ, RZ ;  /* 0x000000ffff977224 */ /* 0x000fe200078e00ff */
[----:B0-----:R-:W-:Y:S01]  /*1730*/  LOP3.LUT P1, RZ, R3, 0x7f, RZ, 0xc0, !PT ;  /* 0x0000007f03ff7812 */ /* 0x001fe2000782c0ff */
[----:B--2---:R-:W-:-:S12]  /*1740*/  @P2 BRA `(.L_x_264) ;  /* 0x0000000000082947 */ /* 0x004fd80003800000 */
[----:B------:R-:W0:Y:S02]  /*1750*/  SYNCS.PHASECHK.TRANS64.TRYWAIT P2, [R5+URZ+0x34830], R4 ;  /* 0x03483004050075a7 */ /* 0x000e24000804017f */
[----:B0-----:R-:W-:Y:S05]  /*1760*/  @!P2 BRA `(.L_x_265) ;  /* 0x000000c40018a947 */ /* 0x001fea0003800000 */
.L_x_264:
[----:B------:R-:W-:Y:S05]  /*1770*/  WARPSYNC.ALL ;  /* 0x0000000000007948 */ /* 0x000fea0003800000 */
[----:B------:R-:W-:Y:S01]  /*1780*/  R2UR UR4, R0 ;  /* 0x00000000000472ca */ /* 0x000fe200000e0000 */
[----:B------:R-:W-:Y:S01]  /*1790*/  ULOP3.LUT UR56, UR56, 0x10000, URZ, 0xfc, !UPT ;  /* 0x0001000038387892 */ /* 0x000fe2000f8efc3f */
[----:B------:R-:W-:Y:S01]  /*17a0*/  R2UR UR58, R2 ;  /* 0x00000000023a72ca */ /* 0x000fe200000e0000 */
[----:B------:R-:W-:Y:S01]  /*17b0*/  WARPGROUP.ARRIVE ;  /* 0x00000000000079c5 */ /* 0x000fe20000000000 */
[----:B------:R-:W-:Y:S01]  /*17c0*/  UMOV UR57, 0x40000040 ;  /* 0x4000004000397882 */ /* 0x000fe20000000000 */
[----:B------:R-:W-:Y:S01]  /*17d0*/  UMOV UR59, 0x40000040 ;  /* 0x40000040003b7882 */ /* 0x000fe20000000000 */
[----:B------:R-:W-:Y:S01]  /*17e0*/  UIADD3 UR8, UR56, 0x2, URZ ;  /* 0x0000000238087890 */ /* 0x000fe2000fffe03f */
[----:B------:R-:W-:Y:S01]  /*17f0*/  VIADD R3, R188, UR48 ;  /* 0x00000030bc037c36 */ /* 0x000fe20008000000 */
[----:B------:R-:W-:Y:S01]  /*1800*/  UMOV UR9, 0x40000040 ;  /* 0x4000004000097882 */ /* 0x000fe20000000000 */
[----:B------:R-:W-:Y:S01]  /*1810*/  UMOV UR11, 0x40000040 ;  /* 0x40000040000b7882 */ /* 0x000fe20000000000 */
[----:B------:R-:W-:Y:S01]  /*1820*/  UIADD3 UR12, UR56, 0x4, URZ ;  /* 0x00000004380c7890 */ /* 0x000fe2000fffe03f */
[----:B------:R-:W-:Y:S01]  /*1830*/  IMAD.U32 R6, RZ, RZ, UR49 ;  /* 0x00000031ff067e24 */ /* 0x000fe2000f8e00ff */
[----:B------:R-:W-:Y:S01]  /*1840*/  UMOV UR13, 0x40000040 ;  /* 0x40000040000d7882 */ /* 0x000fe20000000000 */
[----:B------:R-:W-:Y:S01]  /*1850*/  UIADD3 UR4, UR4, 0x1c400, URZ ;  /* 0x0001c40004047890 */ /* 0x000fe2000fffe03f */
[----:B------:R-:W-:Y:S01]  /*1860*/  P2R R88, PR, RZ, 0x2 ;  /* 0x00000002ff587803 */ /* 0x000fe20000000000 */
[----:B------:R-:W-:Y:S01]  /*1870*/  UMOV UR15, 0x40000040 ;  /* 0x40000040000f7882 */ /* 0x000fe20000000000 */
[----:B------:R-:W-:Y:S01]  /*1880*/  UIADD3 UR16, UR56, 0x6, URZ ;  /* 0x0000000638107890 */ /* 0x000fe2000fffe03f */
[----:B------:R-:W-:Y:S01]  /*1890*/  IMAD R6, R6, -0x80, R3 ;  /* 0xffffff8006067824 */ /* 0x000fe200078e0203 */
[----:B------:R-:W-:Y:S01]  /*18a0*/  USHF.R.U32.HI UR4, URZ, 0x4, UR4 ;  /* 0x000000043f047899 */ /* 0x000fe20008011604 */
[----:B------:R-:W-:Y:S01]  /*18b0*/  P2R R90, PR, RZ, 0x1 ;  /* 0x00000001ff5a7803 */ /* 0x000fe20000000000 */
[----:B------:R-:W-:Y:S01]  /*18c0*/  UMOV UR17, 0x40000040 ;  /* 0x4000004000117882 */ /* 0x000fe20000000000 */
[----:B------:R-:W-:Y:S01]  /*18d0*/  UMOV UR19, 0x40000040 ;  /* 0x4000004000137882 */ /* 0x000fe20000000000 */
[----:B------:R-:W-:Y:S01]  /*18e0*/  ULOP3.LUT UR4, UR4, 0x3fff, URZ, 0xc0, !UPT ;  /* 0x00003fff04047892 */ /* 0x000fe2000f8ec03f */
[C---:B------:R-:W-:Y:S01]  /*18f0*/  ISETP.GT.AND P4, PT, R6.reuse, RZ, PT ;  /* 0x000000ff0600720c */ /* 0x040fe20003f84270 */
[----:B------:R-:W-:Y:S01]  /*1900*/  UIADD3 UR20, UR56, 0x400, URZ ;  /* 0x0000040038147890 */ /* 0x000fe2000fffe03f */
[C---:B------:R-:W-:Y:S01]  /*1910*/  ISETP.GT.AND P3, PT, R6.reuse, 0x1, PT ;  /* 0x000000010600780c */ /* 0x040fe20003f64270 */
[----:B------:R-:W-:Y:S01]  /*1920*/  ULOP3.LUT UR60, UR4, 0x10000, URZ, 0xfc, !UPT ;  /* 0x00010000043c7892 */ /* 0x000fe2000f8efc3f */
[C---:B------:R-:W-:Y:S01]  /*1930*/  ISETP.GT.AND P2, PT, R6.reuse, 0x8, PT ;  /* 0x000000080600780c */ /* 0x040fe20003f44270 */
[----:B------:R-:W-:Y:S01]  /*1940*/  UMOV UR21, 0x40000040 ;  /* 0x4000004000157882 */ /* 0x000fe20000000000 */
[----:B------:R-:W-:Y:S01]  /*1950*/  UMOV UR23, 0x40000040 ;  /* 0x4000004000177882 */ /* 0x000fe20000000000 */
[----:B------:R-:W-:Y:S01]  /*1960*/  UIMAD UR58, UR58, 0xc00, UR60 ;  /* 0x00000c003a3a78a4 */ /* 0x000fe2000f8e023c */
[C---:B------:R-:W-:Y:S01]  /*1970*/  ISETP.GT.AND P6, PT, R6.reuse, 0x9, PT ;  /* 0x000000090600780c */ /* 0x040fe20003fc4270 */
[----:B------:R-:W-:Y:S01]  /*1980*/  UIADD3 UR24, UR56, 0x402, URZ ;  /* 0x0000040238187890 */ /* 0x000fe2000fffe03f */
[C---:B------:R-:W-:Y:S01]  /*1990*/  ISETP.GT.AND P5, PT, R6.reuse, 0x10, PT ;  /* 0x000000100600780c */ /* 0x040fe20003fa4270 */
[----:B------:R-:W-:Y:S01]  /*19a0*/  UIADD3 UR10, UR58, 0x2, URZ ;  /* 0x000000023a0a7890 */ /* 0x000fe2000fffe03f */
[C---:B------:R-:W-:Y:S01]  /*19b0*/  ISETP.GT.AND P1, PT, R6.reuse, 0x59, PT ;  /* 0x000000590600780c */ /* 0x040fe20003f24270 */
[----:B------:R-:W-:Y:S01]  /*19c0*/  UIADD3 UR14, UR58, 0x4, URZ ;  /* 0x000000043a0e7890 */ /* 0x000fe2000fffe03f */
[----:B------:R-:W-:Y:S01]  /*19d0*/  ISETP.GT.AND P0, PT, R6, 0x60, PT ;  /* 0x000000600600780c */ /* 0x000fe20003f04270 */
[----:B------:R-:W-:-:S02]  /*19e0*/  UIADD3 UR18, UR58, 0x6, URZ ;  /* 0x000000063a127890 */ /* 0x000fc4000fffe03f */
[----:B------:R-:W-:Y:S01]  /*19f0*/  HGMMA.64x128x16.F32.BF16 R24, gdesc[UR56], RZ, !UPT, gsb0 ;  /* 0x01e00000381879f0 */ /* 0x000fe2000c0018ff */
        /* <DEDUP_REMOVED lines=43> */
[----:B------:R-:W-:Y:S01]  /*1cb0*/  UISETP.GE.AND UP0, UPT, UR48, 0x81, UPT ;  /* 0x000000813000788c */ /* 0x000fe2000bf06270 */
        /* <DEDUP_REMOVED lines=54> */
[----:B01----:R-:W-:-:S02]  /*2020*/  FMNMX.FTZ R4, R9, R8, !PT ;  /* 0x0000000809047209 */ /* 0x003fc40007810000 */
        /* <DEDUP_REMOVED lines=117> */
[----:B------:R-:W-:Y:S01]  /*2780*/  FMNMX.FTZ R10, R147, R4, !PT ;  /* 0x00000004930a7209 */ /* 0x000fe20007810000 */
[----:B------:R-:W-:Y:S01]  /*2790*/  IMAD.U32 R4, RZ, RZ, UR4 ;  /* 0x00000004ff047e24 */ /* 0x000fe2000f8e00ff */
[----:B------:R-:W-:Y:S02]  /*27a0*/  FMNMX.FTZ R6, R21, R6, !PT ;  /* 0x0000000615067209 */ /* 0x000fe40007810000 */
[----:B------:R-:W-:Y:S01]  /*27b0*/  FSEL R71, R71, -INF , P0 ;  /* 0xff80000047477808 */ /* 0x000fe20000000000 */
[----:B------:R-:W0:Y:S01]  /*27c0*/  SHFL.BFLY PT, R3, R10, 0x2, 0x1f ;  /* 0x0c401f000a037f89 */ /* 0x000e2200000e0000 */
[----:B------:R-:W-:-:S02]  /*27d0*/  FMNMX.FTZ R6, R43, R6, !PT ;  /* 0x000000062b067209 */ /* 0x000fc40007810000 */
[----:B------:R-:W-:Y:S02]  /*27e0*/  FSEL R53, R74, -INF , P1 ;  /* 0xff8000004a357808 */ /* 0x000fe40000800000 */
[----:B------:R-:W-:Y:S02]  /*27f0*/  FMNMX.FTZ R6, R25, R6, !PT ;  /* 0x0000000619067209 */ /* 0x000fe40007810000 */
[----:B------:R-:W-:Y:S02]  /*2800*/  ISETP.NE.AND P1, PT, R26, RZ, PT ;  /* 0x000000ff1a00720c */ /* 0x000fe40003f25270 */
[----:B------:R-:W-:Y:S02]  /*2810*/  FMNMX.FTZ R6, R47, R6, !PT ;  /* 0x000000062f067209 */ /* 0x000fe40007810000 */
[----:B------:R-:W-:Y:S02]  /*2820*/  P2R R20, PR, RZ, 0x4 ;  /* 0x00000004ff147803 */ /* 0x000fe40000000000 */
[----:B------:R-:W-:-:S02]  /*2830*/  FMNMX.FTZ R6, R29, R6, !PT ;  /* 0x000000061d067209 */ /* 0x000fc40007810000 */
[----:B------:R-:W-:Y:S02]  /*2840*/  ISETP.NE.AND P0, PT, R24, RZ, PT ;  /* 0x000000ff1800720c */ /* 0x000fe40003f05270 */
[----:B------:R-:W-:Y:S02]  /*2850*/  FMNMX.FTZ R6, R51, R6, !PT ;  /* 0x0000000633067209 */ /* 0x000fe40007810000 */
[----:B------:R-:W-:Y:S02]  /*2860*/  FSEL R75, R75, -INF , P1 ;  /* 0xff8000004b4b7808 */ /* 0x000fe40000800000 */
[----:B------:R-:W-:Y:S02]  /*2870*/  FMNMX.FTZ R6, R33, R6, !PT ;  /* 0x0000000621067209 */ /* 0x000fe40007810000 */
[----:B------:R-:W-:Y:S02]  /*2880*/  FSEL R57, R78, -INF , P0 ;  /* 0xff8000004e397808 */ /* 0x000fe40000000000 */
[----:B0-----:R-:W-:-:S02]  /*2890*/  FMNMX.FTZ R12, R10, R3, !PT ;  /* 0x000000030a0c7209 */ /* 0x001fc40007810000 */
[----:B------:R-:W-:Y:S02]  /*28a0*/  FMNMX.FTZ R6, R55, R6, !PT ;  /* 0x0000000637067209 */ /* 0x000fe40007810000 */
[----:B------:R-:W-:Y:S01]  /*28b0*/  ISETP.NE.AND P1, PT, R88, RZ, PT ;  /* 0x000000ff5800720c */ /* 0x000fe20003f25270 */
[----:B------:R-:W0:Y:S01]  /*28c0*/  SHFL.BFLY PT, R3, R12, 0x1, 0x1f ;  /* 0x0c201f000c037f89 */ /* 0x000e2200000e0000 */
[----:B------:R-:W-:Y:S01]  /*28d0*/  FMNMX.FTZ R6, R37, R6, !PT ;  /* 0x0000000625067209 */ /* 0x000fe20007810000 */
[--C-:B------:R-:W-:Y:S01]  /*28e0*/  IMAD.MOV.U32 R88, RZ, RZ, R151.reuse ;  /* 0x000000ffff587224 */ /* 0x100fe200078e0097 */
[----:B------:R-:W-:Y:S01]  /*28f0*/  ISETP.NE.AND P0, PT, R90, RZ, PT ;  /* 0x000000ff5a00720c */ /* 0x000fe20003f05270 */
[----:B------:R-:W-:Y:S01]  /*2900*/  IMAD.MOV.U32 R90, RZ, RZ, R151 ;  /* 0x000000ffff5a7224 */ /* 0x000fe200078e0097 */
[----:B------:R-:W-:-:S04]  /*2910*/  FMNMX.FTZ R6, R59, R6, !PT ;  /* 0x000000063b067209 */ /* 0x000fc80007810000 */
[----:B------:R-:W-:-:S03]  /*2920*/  FMNMX.FTZ R6, R41, R6, !PT ;  /* 0x0000000629067209 */ /* 0x000fc60007810000 */
[----:B------:R-:W-:Y:S01]  /*2930*/  @!P1 VIADD R5, R5, 0x34840 ;  /* 0x0003484005059836 */ /* 0x000fe20000000000 */
[----:B------:R-:W-:-:S04]  /*2940*/  FMNMX.FTZ R6, R63, R6, !PT ;  /* 0x000000063f067209 */ /* 0x000fc80007810000 */
[----:B------:R-:W-:Y:S02]  /*2950*/  FMNMX.FTZ R6, R45, R6, !PT ;  /* 0x000000062d067209 */ /* 0x000fe40007810000 */
[----:B------:R-:W-:Y:S02]  /*2960*/  @!P1 PRMT R5, RZ, 0x654, R5 ;  /* 0x00000654ff059816 */ /* 0x000fe40000000005 */
[----:B------:R-:W-:Y:S02]  /*2970*/  FMNMX.FTZ R6, R67, R6, !PT ;  /* 0x0000000643067209 */ /* 0x000fe40007810000 */
[----:B------:R1:W-:Y:S01]  /*2980*/  @!P1 SYNCS.ARRIVE.TRANS64.RED.A1T0 RZ, [R5+URZ], RZ ;  /* 0x000000ff05ff99a7 */ /* 0x0003e2000810043f */
[----:B0-----:R-:W-:Y:S02]  /*2990*/  FMNMX.FTZ R3, R12, R3, !PT ;  /* 0x000000030c037209 */ /* 0x001fe40007810000 */
[----:B------:R-:W-:Y:S02]  /*29a0*/  FMNMX.FTZ R6, R49, R6, !PT ;  /* 0x0000000631067209 */ /* 0x000fe40007810000 */
[C---:B------:R-:W-:Y:S01]  /*29b0*/  FSETP.NEU.FTZ.AND P2, PT, R3.reuse, -INF , PT ;  /* 0xff8000000300780b */ /* 0x040fe20003f5d000 */
[----:B------:R-:W-:Y:S01]  /*29c0*/  FMUL.FTZ R14, R3, R4 ;  /* 0x00000004030e7220 */ /* 0x000fe20000410000 */
[----:B------:R-:W-:-:S04]  /*29d0*/  FMNMX.FTZ R6, R71, R6, !PT ;  /* 0x0000000647067209 */ /* 0x000fc80007810000 */
        /* <DEDUP_REMOVED lines=24> */
[-CC-:B------:R-:W-:Y:S01]  /*2b60*/  FFMA.FTZ R77, R103, R4.reuse, -R14.reuse ;  /* 0x00000004674d7223 */ /* 0x180fe2000001080e */
[--C-:B------:R-:W-:Y:S01]  /*2b70*/  FFMA.FTZ R174, R105, R4, -R14.reuse ;  /* 0x0000000469ae7223 */ /* 0x100fe2000001080e */
[----:B------:R-:W-:Y:S01]  /*2b80*/  MUFU.EX2 R180, R180 ;  /* 0x000000b400b47308 */ /* 0x000fe20000000800 */
[----:B------:R-:W-:Y:S01]  /*2b90*/  FMNMX.FTZ R6, R97, R6, !PT ;  /* 0x0000000661067209 */ /* 0x000fe20007810000 */
[-CC-:B------:R-:W-:Y:S01]  /*2ba0*/  FFMA.FTZ R81, R107, R4.reuse, -R14.reuse ;  /* 0x000000046b517223 */ /* 0x180fe2000001080e */
[-CC-:B------:R-:W-:Y:S01]  /*2bb0*/  FFMA.FTZ R168, R109, R4.reuse, -R14.reuse ;  /* 0x000000046da87223 */ /* 0x180fe2000001080e */
[-CC-:B------:R-:W-:Y:S01]  /*2bc0*/  FFMA.FTZ R85, R111, R4.reuse, -R14.reuse ;  /* 0x000000046f557223 */ /* 0x180fe2000001080e */
[-CC-:B------:R-:W-:Y:S01]  /*2bd0*/  FFMA.FTZ R170, R113, R4.reuse, -R14.reuse ;  /* 0x0000000471aa7223 */ /* 0x180fe2000001080e */
[----:B------:R-:W0:Y:S01]  /*2be0*/  SHFL.BFLY PT, R9, R6, 0x2, 0x1f ;  /* 0x0c401f0006097f89 */ /* 0x000e2200000e0000 */
[-CC-:B------:R-:W-:Y:S01]  /*2bf0*/  FFMA.FTZ R115, R115, R4.reuse, -R14.reuse ;  /* 0x0000000473737223 */ /* 0x180fe2000001080e */
        /* <DEDUP_REMOVED lines=18> */
[----:B------:R-:W-:Y:S01]  /*2d20*/  FFMA.FTZ R14, R147, R4, -R14 ;  /* 0x00000004930e7223 */ /* 0x000fe2000001080e */
[----:B------:R-:W-:-:S02]  /*2d30*/  IMAD.MOV.U32 R147, RZ, RZ, R151 ;  /* 0x000000ffff937224 */ /* 0x000fc400078e0097 */
[--C-:B------:R-:W-:Y:S01]  /*2d40*/  IMAD.MOV.U32 R125, RZ, RZ, R151.reuse ;  /* 0x000000ffff7d7224 */ /* 0x100fe200078e0097 */
[----:B0-----:R-:W-:Y:S01]  /*2d50*/  FMNMX.FTZ R8, R6, R9, !PT ;  /* 0x0000000906087209 */ /* 0x001fe20007810000 */
[--C-:B------:R-:W-:Y:S01]  /*2d60*/  IMAD.MOV.U32 R123, RZ, RZ, R151.reuse ;  /* 0x000000ffff7b7224 */ /* 0x100fe200078e0097 */
[----:B------:R-:W0:Y:S01]  /*2d70*/  MUFU.EX2 R69, R69 ;  /* 0x0000004500457308 */ /* 0x000e220000000800 */
[--C-:B------:R-:W-:Y:S02]  /*2d80*/  IMAD.MOV.U32 R121, RZ, RZ, R151.reuse ;  /* 0x000000ffff797224 */ /* 0x100fe400078e0097 */
[----:B------:R-:W5:Y:S01]  /*2d90*/  SHFL.BFLY PT, R9, R8, 0x1, 0x1f ;  /* 0x0c201f0008097f89 */ /* 0x000f6200000e0000 */
[--C-:B------:R-:W-:Y:S02]  /*2da0*/  IMAD.MOV.U32 R119, RZ, RZ, R151.reuse ;  /* 0x000000ffff777224 */ /* 0x100fe400078e0097 */
[--C-:B------:R-:W-:Y:S02]  /*2db0*/  IMAD.MOV.U32 R117, RZ, RZ, R151.reuse ;  /* 0x000000ffff757224 */ /* 0x100fe400078e0097 */
[----:B------:R-:W-:Y:S01]  /*2dc0*/  MUFU.EX2 R178, R178 ;  /* 0x000000b200b27308 */ /* 0x000fe20000000800 */
[----:B------:R-:W-:-:S02]  /*2dd0*/  IMAD.MOV.U32 R113, RZ, RZ, R151 ;  /* 0x000000ffff717224 */ /* 0x000fc400078e0097 */
[--C-:B------:R-:W-:Y:S02]  /*2de0*/  IMAD.MOV.U32 R111, RZ, RZ, R151.reuse ;  /* 0x000000ffff6f7224 */ /* 0x100fe400078e0097 */
[--C-:B------:R-:W-:Y:S02]  /*2df0*/  IMAD.MOV.U32 R109, RZ, RZ, R151.reuse ;  /* 0x000000ffff6d7224 */ /* 0x100fe400078e0097 */
[--C-:B------:R-:W-:Y:S01]  /*2e00*/  IMAD.MOV.U32 R107, RZ, RZ, R151.reuse ;  /* 0x000000ffff6b7224 */ /* 0x100fe200078e0097 */
[----:B------:R-:W-:Y:S01]  /*2e10*/  MUFU.EX2 R73, R73 ;  /* 0x0000004900497308 */ /* 0x000fe20000000800 */
[--C-:B------:R-:W-:Y:S02]  /*2e20*/  IMAD.MOV.U32 R105, RZ, RZ, R151.reuse ;  /* 0x000000ffff697224 */ /* 0x100fe400078e0097 */
[--C-:B------:R-:W-:Y:S02]  /*2e30*/  IMAD.MOV.U32 R103, RZ, RZ, R151.reuse ;  /* 0x000000ffff677224 */ /* 0x100fe400078e0097 */
[----:B------:R-:W-:-:S02]  /*2e40*/  IMAD.MOV.U32 R101, RZ, RZ, R151 ;  /* 0x000000ffff657224 */ /* 0x000fc400078e0097 */
[----:B------:R-:W-:Y:S01]  /*2e50*/  IMAD.MOV.U32 R99, RZ, RZ, R151 ;  /* 0x000000ffff637224 */ /* 0x000fe200078e0097 */
[----:B------:R-:W-:Y:S01]  /*2e60*/  MUFU.EX2 R172, R172 ;  /* 0x000000ac00ac7308 */ /* 0x000fe20000000800 */
[----:B-----5:R-:W-:-:S04]  /*2e70*/  FMNMX.FTZ R9, R8, R9, !PT ;  /* 0x0000000908097209 */ /* 0x020fc80007810000 */
[C---:B------:R-:W-:Y:S01]  /*2e80*/  FSETP.NEU.FTZ.AND P2, PT, R9.reuse, -INF , PT ;  /* 0xff8000000900780b */ /* 0x040fe20003f5d000 */
[----:B------:R-:W-:Y:S02]  /*2e90*/  FMUL.FTZ R6, R9, R4 ;  /* 0x0000000409067220 */ /* 0x000fe40000410000 */
[----:B------:R-:W-:Y:S03]  /*2ea0*/  MUFU.EX2 R77, R77 ;  /* 0x0000004d004d7308 */ /* 0x000fe60000000800 */
[----:B------:R-:W-:Y:S02]  /*2eb0*/  FSEL R6, R6, RZ, P2 ;  /* 0x000000ff06067208 */ /* 0x000fe40001000000 */
[----:B------:R-:W-:-:S03]  /*2ec0*/  PLOP3.LUT P2, PT, PT, PT, UP0, 0x80, 0x0 ;  /* 0x000000000000781c */ /* 0x000fc60003f4f008 */
        /* <DEDUP_REMOVED lines=33> */
[----:B0-----:R-:W-:Y:S01]  /*30e0*/  FADD.FTZ R27, R69, R34 ;  /* 0x00000022451b7221 */ /* 0x001fe20000010000 */
[----:B-----5:R-:W-:Y:S01]  /*30f0*/  FADD.FTZ R34, R7, R8 ;  /* 0x0000000807227221 */ /* 0x020fe20000010000 */
[-CC-:B------:R-:W-:Y:S01]  /*3100*/  FFMA.FTZ R53, R53, R4.reuse, -R6.reuse ;  /* 0x0000000435357223 */ /* 0x180fe20000010806 */
[-CC-:B------:R-:W-:Y:S01]  /*3110*/  FFMA.FTZ R75, R75, R4.reuse, -R6.reuse ;  /* 0x000000044b4b7223 */ /* 0x180fe20000010806 */
[----:B------:R-:W-:Y:S01]  /*3120*/  FADD.FTZ R36, R178, R27 ;  /* 0x0000001bb2247221 */ /* 0x000fe20000010000 */
[-CC-:B------:R-:W-:Y:S01]  /*3130*/  FFMA.FTZ R57, R57, R4.reuse, -R6.reuse ;  /* 0x0000000439397223 */ /* 0x180fe20000010806 */
[-C--:B------:R-:W-:Y:S01]  /*3140*/  FFMA.FTZ R89, R89, R4.reuse, -R6 ;  /* 0x0000000459597223 */ /* 0x080fe20000010806 */
[----:B------:R-:W0:Y:S01]  /*3150*/  MUFU.EX2 R13, R13 ;  /* 0x0000000d000d7308 */ /* 0x000e220000000800 */
        /* <DEDUP_REMOVED lines=16> */
[----:B0-----:R-:W-:Y:S01]  /*3260*/  FADD.FTZ R27, R13, R36 ;  /* 0x000000240d1b7221 */ /* 0x001fe20000010000 */
[----:B------:R-:W-:Y:S01]  /*3270*/  F2FP.BF16.F32.PACK_AB R182, R65, R182 ;  /* 0x000000b641b6723e */ /* 0x000fe200000010ff */
[----:B------:R-:W-:Y:S01]  /*3280*/  IMAD.MOV.U32 R11, RZ, RZ, 0x3f800000 ;  /* 0x3f800000ff0b7424 */ /* 0x000fe200078e00ff */
[----:B------:R-:W-:-:S02]  /*3290*/  F2FP.BF16.F32.PACK_AB R176, R69, R176 ;  /* 0x000000b045b0723e */ /* 0x000fc400000010ff */
[----:B------:R-:W-:Y:S02]  /*32a0*/  F2FP.BF16.F32.PACK_AB R178, R73, R178 ;  /* 0x000000b249b2723e */ /* 0x000fe400000010ff */
[----:B------:R-:W0:Y:S01]  /*32b0*/  MUFU.EX2 R15, R15 ;  /* 0x0000000f000f7308 */ /* 0x000e220000000800 */
[C---:B--2---:R-:W-:Y:S01]  /*32c0*/  FADD.FTZ R36, R12.reuse, R27 ;  /* 0x0000001b0c247221 */ /* 0x044fe20000010000 */
[----:B------:R-:W-:Y:S02]  /*32d0*/  F2FP.BF16.F32.PACK_AB R172, R77, R172 ;  /* 0x000000ac4dac723e */ /* 0x000fe400000010ff */
[----:B------:R-:W-:-:S04]  /*32e0*/  F2FP.BF16.F32.PACK_AB R177, R12, R13 ;  /* 0x0000000d0cb1723e */ /* 0x000fc800000010ff */
[----:B------:R-:W2:Y:S01]  /*32f0*/  MUFU.EX2 R168, R168 ;  /* 0x000000a800a87308 */ /* 0x000ea20000000800 */
[C---:B---3--:R-:W-:Y:S01]  /*3300*/  FADD.FTZ R31, R81.reuse, R38 ;  /* 0x00000026511f7221 */ /* 0x048fe20000010000 */
[----:B------:R-:W-:-:S06]  /*3310*/  F2FP.BF16.F32.PACK_AB R174, R81, R174 ;  /* 0x000000ae51ae723e */ /* 0x000fcc00000010ff */
[----:B------:R-:W3:Y:S01]  /*3320*/  MUFU.EX2 R20, R39 ;  /* 0x0000002700147308 */ /* 0x000ee20000000800 */
[----:B0-----:R-:W-:-:S07]  /*3330*/  FADD.FTZ R27, R15, R36 ;  /* 0x000000240f1b7221 */ /* 0x001fce0000010000 */
[----:B------:R-:W0:Y:S01]  /*3340*/  MUFU.EX2 R85, R85 ;  /* 0x0000005500557308 */ /* 0x000e220000000800 */
[----:B--2---:R-:W-:-:S07]  /*3350*/  FADD.FTZ R40, R168, R31 ;  /* 0x0000001fa8287221 */ /* 0x004fce0000010000 */
[----:B------:R-:W2:Y:S01]  /*3360*/  MUFU.EX2 R21, R21 ;  /* 0x0000001500157308 */ /* 0x000ea20000000800 */
[C---:B---3--:R-:W-:Y:S01]  /*3370*/  FADD.FTZ R38, R20.reuse, R27 ;  /* 0x0000001b14267221 */ /* 0x048fe20000010000 */
[----:B------:R-:W-:-:S06]  /*3380*/  F2FP.BF16.F32.PACK_AB R179, R20, R15 ;  /* 0x0000000f14b3723e */ /* 0x000fcc00000010ff */
[----:B------:R-:W3:Y:S01]  /*3390*/  MUFU.EX2 R170, R170 ;  /* 0x000000aa00aa7308 */ /* 0x000ee20000000800 */
[C---:B0-----:R-:W-:Y:S01]  /*33a0*/  FADD.FTZ R31, R85.reuse, R40 ;  /* 0x00000028551f7221 */ /* 0x041fe20000010000 */
[----:B------:R-:W-:-:S06]  /*33b0*/  F2FP.BF16.F32.PACK_AB R168, R85, R168 ;  /* 0x000000a855a8723e */ /* 0x000fcc00000010ff */
[----:B------:R-:W0:Y:S01]  /*33c0*/  MUFU.EX2 R24, R43 ;  /* 0x0000002b00187308 */ /* 0x000e220000000800 */
[----:B--2---:R-:W-:-:S07]  /*33d0*/  FADD.FTZ R27, R21, R38 ;  /* 0x00000026151b7221 */ /* 0x004fce0000010000 */
[----:B------:R2:W4:Y:S01]  /*33e0*/  MUFU.EX2 R79, R115 ;  /* 0x00000073004f7308 */ /* 0x0005220000000800 */
[----:B---3--:R-:W-:-:S07]  /*33f0*/  FADD.FTZ R40, R170, R31 ;  /* 0x0000001faa287221 */ /* 0x008fce0000010000 */
[----:B------:R-:W1:Y:S01]  /*3400*/  MUFU.EX2 R25, R25 ;  /* 0x0000001900197308 */ /* 0x000e620000000800 */
[C---:B0-----:R-:W-:Y:S01]  /*3410*/  FADD.FTZ R38, R24.reuse, R27 ;  /* 0x0000001b18267221 */ /* 0x041fe20000010000 */
[----:B------:R-:W-:Y:S01]  /*3420*/  F2FP.BF16.F32.PACK_AB R173, R24, R21 ;  /* 0x0000001518ad723e */ /* 0x000fe200000010ff */
[----:B--2---:R-:W-:-:S05]  /*3430*/  IMAD.MOV.U32 R115, RZ, RZ, R151 ;  /* 0x000000ffff737224 */ /* 0x004fca00078e0097 */
[----:B------:R-:W0:Y:S01]  /*3440*/  MUFU.EX2 R152, R152 ;  /* 0x0000009800987308 */ /* 0x000e220000000800 */
[C---:B----4-:R-:W-:Y:S01]  /*3450*/  FADD.FTZ R27, R79.reuse, R40 ;  /* 0x000000284f1b7221 */ /* 0x050fe20000010000 */
[----:B------:R-:W-:-:S06]  /*3460*/  F2FP.BF16.F32.PACK_AB R170, R79, R170 ;  /* 0x000000aa4faa723e */ /* 0x000fcc00000010ff */
[----:B------:R-:W2:Y:S01]  /*3470*/  MUFU.EX2 R26, R47 ;  /* 0x0000002f001a7308 */ /* 0x000ea20000000800 */
[----:B-1----:R-:W-:-:S07]  /*3480*/  FADD.FTZ R5, R25, R38 ;  /* 0x0000002619057221 */ /* 0x002fce0000010000 */
[----:B------:R-:W1:Y:S01]  /*3490*/  MUFU.EX2 R83, R83 ;  /* 0x0000005300537308 */ /* 0x000e620000000800 */
[----:B0-----:R-:W-:-:S07]  /*34a0*/  FADD.FTZ R42, R152, R27 ;  /* 0x0000001b982a7221 */ /* 0x001fce0000010000 */
[----:B------:R-:W0:Y:S01]  /*34b0*/  MUFU.EX2 R29, R29 ;  /* 0x0000001d001d7308 */ /* 0x000e220000000800 */
[C---:B--2---:R-:W-:Y:S01]  /*34c0*/  FADD.FTZ R40, R26.reuse, R5 ;  /* 0x000000051a287221 */ /* 0x044fe20000010000 */
[----:B------:R-:W-:-:S06]  /*34d0*/  F2FP.BF16.F32.PACK_AB R175, R26, R25 ;  /* 0x000000191aaf723e */ /* 0x000fcc00000010ff */
[----:B------:R-:W2:Y:S01]  /*34e0*/  MUFU.EX2 R154, R154 ;  /* 0x0000009a009a7308 */ /* 0x000ea20000000800 */
[C---:B-1----:R-:W-:Y:S01]  /*34f0*/  FADD.FTZ R27, R83.reuse, R42 ;  /* 0x0000002a531b7221 */ /* 0x042fe20000010000 */
[----:B------:R-:W-:-:S06]  /*3500*/  F2FP.BF16.F32.PACK_AB R152, R83, R152 ;  /* 0x000000985398723e */ /* 0x000fcc00000010ff */
[----:B------:R-:W1:Y:S01]  /*3510*/  MUFU.EX2 R28, R51 ;  /* 0x00000033001c7308 */ /* 0x000e620000000800 */
[----:B0-----:R-:W-:-:S07]  /*3520*/  FADD.FTZ R5, R29, R40 ;  /* 0x000000281d057221 */ /* 0x001fce0000010000 */
[----:B------:R-:W0:Y:S01]  /*3530*/  MUFU.EX2 R87, R87 ;  /* 0x0000005700577308 */ /* 0x000e220000000800 */
[----:B--2---:R-:W-:-:S07]  /*3540*/  FADD.FTZ R42, R154, R27 ;  /* 0x0000001b9a2a7221 */ /* 0x004fce0000010000 */
[----:B------:R-:W2:Y:S01]  /*3550*/  MUFU.EX2 R33, R33 ;  /* 0x0000002100217308 */ /* 0x000ea20000000800 */
[C---:B-1----:R-:W-:Y:S01]  /*3560*/  FADD.FTZ R40, R28.reuse, R5 ;  /* 0x000000051c287221 */ /* 0x042fe20000010000 */
[----:B------:R-:W-:-:S06]  /*3570*/  F2FP.BF16.F32.PACK_AB R169, R28, R29 ;  /* 0x0000001d1ca9723e */ /* 0x000fcc00000010ff */
[----:B------:R-:W1:Y:S01]  /*3580*/  MUFU.EX2 R156, R156 ;  /* 0x0000009c009c7308 */ /* 0x000e620000000800 */
[C---:B0-----:R-:W-:Y:S01]  /*3590*/  FADD.FTZ R27, R87.reuse, R42 ;  /* 0x0000002a571b7221 */ /* 0x041fe20000010000 */
[----:B------:R-:W-:-:S06]  /*35a0*/  F2FP.BF16.F32.PACK_AB R154, R87, R154 ;  /* 0x0000009a579a723e */ /* 0x000fcc00000010ff */
[----:B------:R-:W0:Y:S01]  /*35b0*/  MUFU.EX2 R30, R55 ;  /* 0x00000037001e7308 */ /* 0x000e220000000800 */
[----:B--2---:R-:W-:-:S07]  /*35c0*/  FADD.FTZ R5, R33, R40 ;  /* 0x0000002821057221 */ /* 0x004fce0000010000 */
[----:B------:R-:W2:Y:S01]  /*35d0*/  MUFU.EX2 R127, R127 ;  /* 0x0000007f007f7308 */ /* 0x000ea20000000800 */
[----:B-1----:R-:W-:-:S07]  /*35e0*/  FADD.FTZ R42, R156, R27 ;  /* 0x0000001b9c2a7221 */ /* 0x002fce0000010000 */
[----:B------:R-:W1:Y:S01]  /*35f0*/  MUFU.EX2 R37, R37 ;  /* 0x0000002500257308 */ /* 0x000e620000000800 */
[C---:B0-----:R-:W-:Y:S01]  /*3600*/  FADD.FTZ R6, R30.reuse, R5 ;  /* 0x000000051e067221 */ /* 0x041fe20000010000 */
[----:B------:R-:W-:-:S06]  /*3610*/  F2FP.BF16.F32.PACK_AB R171, R30, R33 ;  /* 0x000000211eab723e */ /* 0x000fcc00000010ff */
[----:B------:R-:W0:Y:S01]  /*3620*/  MUFU.EX2 R129, R129 ;  /* 0x0000008100817308 */ /* 0x000e220000000800 */
[C---:B--2---:R-:W-:Y:S01]  /*3630*/  FADD.FTZ R42, R127.reuse, R42 ;  /* 0x0000002a7f2a7221 */ /* 0x044fe20000010000 */
[----:B------:R-:W-:Y:S01]  /*3640*/  F2FP.BF16.F32.PACK_AB R156, R127, R156 ;  /* 0x0000009c7f9c723e */ /* 0x000fe200000010ff */
[----:B------:R-:W-:-:S05]  /*3650*/  IMAD.MOV.U32 R127, RZ, RZ, R151 ;  /* 0x000000ffff7f7224 */ /* 0x000fca00078e0097 */
[----:B------:R-:W2:Y:S01]  /*3660*/  MUFU.EX2 R32, R59 ;  /* 0x0000003b00207308 */ /* 0x000ea20000000800 */
[----:B-1----:R-:W-:-:S07]  /*3670*/  FADD.FTZ R5, R37, R6 ;  /* 0x0000000625057221 */ /* 0x002fce0000010000 */
[----:B------:R1:W3:Y:S01]  /*3680*/  MUFU.EX2 R158, R131 ;  /* 0x00000083009e7308 */ /* 0x0002e20000000800 */
[----:B0-----:R-:W-:-:S07]  /*3690*/  FADD.FTZ R27, R129, R42 ;  /* 0x0000002a811b7221 */ /* 0x001fce0000010000 */
[----:B------:R-:W0:Y:S01]  /*36a0*/  MUFU.EX2 R41, R41 ;  /* 0x0000002900297308 */ /* 0x000e220000000800 */
[C---:B--2---:R-:W-:Y:S01]  /*36b0*/  FADD.FTZ R6, R32.reuse, R5 ;  /* 0x0000000520067221 */ /* 0x044fe20000010000 */
[----:B------:R-:W-:Y:S01]  /*36c0*/  F2FP.BF16.F32.PACK_AB R153, R32, R37 ;  /* 0x000000252099723e */ /* 0x000fe200000010ff */
[----:B-1----:R-:W-:-:S05]  /*36d0*/  IMAD.MOV.U32 R131, RZ, RZ, R151 ;  /* 0x000000ffff837224 */ /* 0x002fca00078e0097 */
[----:B------:R-:W1:Y:S01]  /*36e0*/  MUFU.EX2 R133, R133 ;  /* 0x0000008500857308 */ /* 0x000e620000000800 */
[C---:B---3--:R-:W-:Y:S01]  /*36f0*/  FADD.FTZ R42, R158.reuse, R27 ;  /* 0x0000001b9e2a7221 */ /* 0x048fe20000010000 */
[----:B------:R-:W-:Y:S01]  /*3700*/  F2FP.BF16.F32.PACK_AB R158, R158, R129 ;  /* 0x000000819e9e723e */ /* 0x000fe200000010ff */
[----:B------:R-:W-:-:S05]  /*3710*/  IMAD.MOV.U32 R129, RZ, RZ, R151 ;  /* 0x000000ffff817224 */ /* 0x000fca00078e0097 */
[----:B------:R-:W2:Y:S01]  /*3720*/  MUFU.EX2 R34, R63 ;  /* 0x0000003f00227308 */ /* 0x000ea20000000800 */
[----:B0-----:R-:W-:-:S07]  /*3730*/  FADD.FTZ R5, R41, R6 ;  /* 0x0000000629057221 */ /* 0x001fce0000010000 */
[----:B------:R0:W3:Y:S01]  /*3740*/  MUFU.EX2 R160, R135 ;  /* 0x0000008700a07308 */ /* 0x0000e20000000800 */
[----:B-1----:R-:W-:-:S07]  /*3750*/  FADD.FTZ R27, R133, R42 ;  /* 0x0000002a851b7221 */ /* 0x002fce0000010000 */
[----:B------:R-:W1:Y:S01]  /*3760*/  MUFU.EX2 R45, R45 ;  /* 0x0000002d002d7308 */ /* 0x000e620000000800 */
[C---:B--2---:R-:W-:Y:S01]  /*3770*/  FADD.FTZ R6, R34.reuse, R5 ;  /* 0x0000000522067221 */ /* 0x044fe20000010000 */
[----:B------:R-:W-:Y:S01]  /*3780*/  F2FP.BF16.F32.PACK_AB R155, R34, R41 ;  /* 0x00000029229b723e */ /* 0x000fe200000010ff */
[----:B0-----:R-:W-:-:S05]  /*3790*/  IMAD.MOV.U32 R135, RZ, RZ, R151 ;  /* 0x000000ffff877224 */ /* 0x001fca00078e0097 */
[----:B------:R-:W0:Y:S01]  /*37a0*/  MUFU.EX2 R137, R137 ;  /* 0x0000008900897308 */ /* 0x000e220000000800 */
[C---:B---3--:R-:W-:Y:S01]  /*37b0*/  FADD.FTZ R44, R160.reuse, R27 ;  /* 0x0000001ba02c7221 */ /* 0x048fe20000010000 */
        /* <DEDUP_REMOVED lines=28> */
[----:B------:R-:W1:Y:S01]  /*3980*/  MUFU.EX2 R57, R57 ;  /* 0x0000003900397308 */ /* 0x000e620000000800 */
[----:B0-----:R-:W-:-:S07]  /*3990*/  FADD.FTZ R27, R145, R46 ;  /* 0x0000002e911b7221 */ /* 0x001fce0000010000 */
[----:B------:R0:W3:Y:S01]  /*39a0*/  MUFU.EX2 R42, R89 ;  /* 0x00000059002a7308 */ /* 0x0000e20000000800 */
[C---:B--2---:R-:W-:Y:S01]  /*39b0*/  FADD.FTZ R46, R40.reuse, R5 ;  /* 0x00000005282e7221 */ /* 0x044fe20000010000 */
[----:B------:R-:W-:-:S06]  /*39c0*/  F2FP.BF16.F32.PACK_AB R161, R40, R53 ;  /* 0x0000003528a1723e */ /* 0x000fcc00000010ff */
[----:B------:R-:W2:Y:S01]  /*39d0*/  MUFU.EX2 R91, R91 ;  /* 0x0000005b005b7308 */ /* 0x000ea20000000800 */
[----:B-1----:R-:W-:Y:S01]  /*39e0*/  FADD.FTZ R5, R57, R46 ;  /* 0x0000002e39057221 */ /* 0x002fe20000010000 */
[----:B0-----:R-:W-:-:S06]  /*39f0*/  IMAD.MOV.U32 R89, RZ, RZ, R151 ;  /* 0x000000ffff597224 */ /* 0x001fcc00078e0097 */
[----:B------:R0:W1:Y:S01]  /*3a00*/  MUFU.EX2 R44, R93 ;  /* 0x0000005d002c7308 */ /* 0x0000620000000800 */
[C---:B---3--:R-:W-:Y:S01]  /*3a10*/  FADD.FTZ R10, R42.reuse, R5 ;  /* 0x000000052a0a7221 */ /* 0x048fe20000010000 */
[----:B------:R-:W-:-:S06]  /*3a20*/  F2FP.BF16.F32.PACK_AB R163, R42, R57 ;  /* 0x000000392aa3723e */ /* 0x000fcc00000010ff */
[----:B------:R-:W3:Y:S01]  /*3a30*/  MUFU.EX2 R95, R95 ;  /* 0x0000005f005f7308 */ /* 0x000ee20000000800 */
[----:B--2---:R-:W-:Y:S01]  /*3a40*/  FADD.FTZ R5, R91, R10 ;  /* 0x0000000a5b057221 */ /* 0x004fe20000010000 */
[----:B0-----:R-:W-:-:S06]  /*3a50*/  IMAD.MOV.U32 R93, RZ, RZ, R151 ;  /* 0x000000ffff5d7224 */ /* 0x001fcc00078e0097 */
[----:B------:R-:W0:Y:S01]  /*3a60*/  MUFU.EX2 R14, R14 ;  /* 0x0000000e000e7308 */ /* 0x000e220000000800 */
[C---:B-1----:R-:W-:Y:S01]  /*3a70*/  FADD.FTZ R10, R44.reuse, R5 ;  /* 0x000000052c0a7221 */ /* 0x042fe20000010000 */
[----:B------:R-:W-:Y:S01]  /*3a80*/  F2FP.BF16.F32.PACK_AB R165, R44, R91 ;  /* 0x0000005b2ca5723e */ /* 0x000fe200000010ff */
[----:B------:R-:W-:-:S05]  /*3a90*/  IMAD.MOV.U32 R91, RZ, RZ, R151 ;  /* 0x000000ffff5b7224 */ /* 0x000fca00078e0097 */
[----:B------:R1:W2:Y:S01]  /*3aa0*/  MUFU.EX2 R8, R97 ;  /* 0x0000006100087308 */ /* 0x0002a20000000800 */
[----:B---3--:R-:W-:Y:S01]  /*3ab0*/  FADD.FTZ R5, R95, R10 ;  /* 0x0000000a5f057221 */ /* 0x008fe20000010000 */
[C---:B0-----:R-:W-:Y:S01]  /*3ac0*/  F2FP.BF16.F32.PACK_AB R166, R14.reuse, R145 ;  /* 0x000000910ea6723e */ /* 0x041fe200000010ff */
[----:B------:R-:W-:Y:S01]  /*3ad0*/  FADD.FTZ R6, R14, R27 ;  /* 0x0000001b0e067221 */ /* 0x000fe20000010000 */
[--C-:B------:R-:W-:Y:S02]  /*3ae0*/  IMAD.MOV.U32 R145, RZ, RZ, R151.reuse ;  /* 0x000000ffff917224 */ /* 0x100fe400078e0097 */
[----:B-1----:R-:W-:Y:S01]  /*3af0*/  IMAD.MOV.U32 R97, RZ, RZ, R151 ;  /* 0x000000ffff617224 */ /* 0x002fe200078e0097 */
[C---:B--2---:R-:W-:Y:S01]  /*3b00*/  F2FP.BF16.F32.PACK_AB R167, R8.reuse, R95 ;  /* 0x0000005f08a7723e */ /* 0x044fe200000010ff */
[----:B------:R-:W-:Y:S01]  /*3b10*/  FADD.FTZ R5, R8, R5 ;  /* 0x0000000508057221 */ /* 0x000fe20000010000 */
[----:B------:R-:W-:Y:S01]  /*3b20*/  IMAD.MOV.U32 R95, RZ, RZ, R151 ;  /* 0x000000ffff5f7224 */ /* 0x000fe200078e0097 */
[----:B------:R-:W-:Y:S06]  /*3b30*/  @!P2 BRA `(.L_x_266) ;  /* 0x0000002000d8a947 */ /* 0x000fec0003800000 */
[----:B------:R-:W-:Y:S01]  /*3b40*/  R2UR UR4, R2 ;  /* 0x00000000020472ca */ /* 0x000fe200000e0000 */
[----:B------:R-:W-:Y:S01]  /*3b50*/  IMAD.MOV.U32 R10, RZ, RZ, R9 ;  /* 0x000000ffff0a7224 */ /* 0x000fe200078e0009 */
[----:B------:R-:W-:Y:S01]  /*3b60*/  CS2R R150, SRZ ;  /* 0x0000000000967805 */ /* 0x000fe2000001ff00 */
[----:B------:R-:W-:Y:S01]  /*3b70*/  IMAD.MOV.U32 R12, RZ, RZ, R3 ;  /* 0x000000ffff0c7224 */ /* 0x000fe200078e0003 */
[----:B------:R-:W-:Y:S01]  /*3b80*/  CS2R R146, SRZ ;  /* 0x0000000000927805 */ /* 0x000fe2000001ff00 */
[----:B------:R-:W-:Y:S01]  /*3b90*/  IMAD.MOV.U32 R8, RZ, RZ, R16 ;  /* 0x000000ffff087224 */ /* 0x000fe200078e0010 */
[----:B------:R-:W-:Y:S01]  /*3ba0*/  CS2R R142, SRZ ;  /* 0x00000000008e7805 */ /* 0x000fe2000001ff00 */
[----:B------:R-:W-:Y:S01]  /*3bb0*/  IMAD.MOV.U32 R7, RZ, RZ, 0x3f800000 ;  /* 0x3f800000ff077424 */ /* 0x000fe200078e00ff */
        /* <DEDUP_REMOVED lines=28> */
[----:B------:R-:W-:Y:S01]  /*3d80*/  CS2R R88, SRZ ;  /* 0x0000000000587805 */ /* 0x000fe2000001ff00 */
[----:B------:R-:W-:-:S12]  /*3d90*/  UIADD3 UR5, UR49, -0x2, URZ ;  /* 0xfffffffe31057890 */ /* 0x000fd8000fffe03f */
.L_x_275:
[----:B------:R-:W-:-:S04]  /*3da0*/  UIADD3 UR6, UR4, 0x1, URZ ;  /* 0x0000000104067890 */ /* 0x000fc8000fffe03f */
[----:B------:R-:W-:-:S04]  /*3db0*/  UISETP.NE.AND UP0, UPT, UR6, 0x2, UPT ;  /* 0x000000020600788c */ /* 0x000fc8000bf05270 */
[----:B------:R-:W-:Y:S02]  /*3dc0*/  USEL UR7, URZ, 0x1, UP0 ;  /* 0x000000013f077887 */ /* 0x000fe40008000000 */
[----:B------:R-:W-:-:S04]  /*3dd0*/  USEL UR6, UR6, URZ, UP0 ;  /* 0x0000003f06067287 */ /* 0x000fc80008000000 */
[----:B------:R-:W-:Y:S02]  /*3de0*/  LOP3.LUT R16, R8, UR7, RZ, 0x3c, !PT ;  /* 0x0000000708107c12 */ /* 0x000fe4000f8e3cff */
[----:B------:R-:W-:Y:S01]  /*3df0*/  IMAD.U32 R2, RZ, RZ, UR6 ;  /* 0x00000006ff027e24 */ /* 0x000fe2000f8e00ff */
[----:B------:R-:W-:Y:S06]  /*3e00*/  @!P0 BRA `(.L_x_267) ;  /* 0x0000000000048947 */ /* 0x000fec0003800000 */
[----:B------:R-:W-:Y:S01]  /*3e10*/  BPT.TRAP 0x1 ;  /* 0x000000040000795c */ /* 0x000fe20000300000 */
.L_x_267:
[----:B------:R-:W0:Y:S01]  /*3e20*/  S2UR UR10, SR_CgaCtaId ;  /* 0x00000000000a79c3 */ /* 0x000e220000008800 */
[----:B------:R-:W-:Y:S01]  /*3e30*/  UMOV UR7, 0x400 ;  /* 0x0000040000077882 */ /* 0x000fe20000000000 */
[----:B------:R-:W-:Y:S01]  /*3e40*/  SHF.L.U32 R3, R16, 0x1f, RZ ;  /* 0x0000001f10037819 */ /* 0x000fe200000006ff */
[----:B0-----:R-:W-:-:S06]  /*3e50*/  ULEA UR7, UR10, UR7, 0x18 ;  /* 0x000000070a077291 */ /* 0x001fcc000f8ec03f */
[----:B------:R-:W-:-:S05]  /*3e60*/  IMAD.U32 R0, RZ, RZ, UR7 ;  /* 0x00000007ff007e24 */ /* 0x000fca000f8e00ff */
[----:B------:R-:W-:-:S13]  /*3e70*/  R2UR UR7, R0 ;  /* 0x00000000000772ca */ /* 0x000fda00000e0000 */
[----:B------:R-:W-:-:S09]  /*3e80*/  ULEA UR6, UR6, UR7, 0x3 ;  /* 0x0000000706067291 */ /* 0x000fd2000f8e183f */
[----:B------:R0:W1:Y:S01]  /*3e90*/  SYNCS.PHASECHK.TRANS64.TRYWAIT P2, [UR6+0x34830], R3 ;  /* 0x03483003ff0075a7 */ /* 0x0000620008040146 */
[----:B------:R-:W-:Y:S05]  /*3ea0*/  @!P0 BRA `(.L_x_268) ;  /* 0x0000000000048947 */ /* 0x000fea0003800000 */
[----:B------:R-:W-:Y:S01]  /*3eb0*/  BPT.TRAP 0x1 ;  /* 0x000000040000795c */ /* 0x000fe20000300000 */
.L_x_268:
[----:B-1----:R-:W-:Y:S05]  /*3ec0*/  @P2 BRA `(.L_x_269) ;  /* 0x0000000000082947 */ /* 0x002fea0003800000 */
[----:B------:R-:W1:Y:S02]  /*3ed0*/  SYNCS.PHASECHK.TRANS64.TRYWAIT P2, [UR6+0x34830], R3 ;  /* 0x03483003ff0075a7 */ /* 0x000e640008040146 */
[----:B-1----:R-:W-:Y:S05]  /*3ee0*/  @!P2 BRA `(.L_x_270) ;  /* 0x0000009c004ca947 */ /* 0x002fea0003800000 */
.L_x_269:
[----:B------:R-:W-:Y:S01]  /*3ef0*/  R2UR UR7, R2 ;  /* 0x00000000020772ca */ /* 0x000fe200000e0000 */
[----:B------:R-:W-:Y:S01]  /*3f00*/  WARPGROUP.ARRIVE ;  /* 0x00000000000079c5 */ /* 0x000fe20000000000 */
[----:B------:R-:W-:Y:S01]  /*3f10*/  UMOV UR48, UR56 ;  /* 0x0000003800307c82 */ /* 0x000fe20008000000 */
[----:B------:R-:W-:Y:S01]  /*3f20*/  UMOV UR49, UR57 ;  /* 0x0000003900317c82 */ /* 0x000fe20008000000 */
[----:B------:R-:W-:Y:S01]  /*3f30*/  UMOV UR51, 0x40000040 ;  /* 0x4000004000337882 */ /* 0x000fe20000000000 */
        /* <DEDUP_REMOVED lines=8> */
[----:B------:R-:W-:Y:S01]  /*3fc0*/  UIMAD UR7, UR7, 0xc00, UR60 ;  /* 0x00000c00070778a4 */ /* 0x000fe2000f8e023c */
[-C--:B------:R-:W-:Y:S01]  /*3fd0*/  FMUL.FTZ R88, R88, R11.reuse ;  /* 0x0000000b58587220 */ /* 0x080fe20000410000 */
[----:B------:R-:W-:Y:S01]  /*3fe0*/  UMOV UR43, 0x40000040 ;  /* 0x40000040002b7882 */ /* 0x000fe20000000000 */
[----:B------:R-:W-:Y:S01]  /*3ff0*/  UMOV UR47, 0x40000040 ;  /* 0x40000040002f7882 */ /* 0x000fe20000000000 */
[----:B------:R-:W-:Y:S01]  /*4000*/  UIADD3 UR10, UR7, 0x2, URZ ;  /* 0x00000002070a7890 */ /* 0x000fe2000fffe03f */
[-C--:B------:R-:W-:Y:S01]  /*4010*/  FMUL.FTZ R89, R89, R11.reuse ;  /* 0x0000000b59597220 */ /* 0x080fe20000410000 */
[----:B------:R-:W-:Y:S01]  /*4020*/  UIADD3 UR14, UR7, 0x4, URZ ;  /* 0x00000004070e7890 */ /* 0x000fe2000fffe03f */
[-C--:B------:R-:W-:Y:S01]  /*4030*/  FMUL.FTZ R92, R92, R11.reuse ;  /* 0x0000000b5c5c7220 */ /* 0x080fe20000410000 */
[----:B------:R-:W-:Y:S01]  /*4040*/  UMOV UR50, UR7 ;  /* 0x0000000700327c82 */ /* 0x000fe20008000000 */
[----:B------:R-:W-:Y:S01]  /*4050*/  UIADD3 UR18, UR7, 0x6, URZ ;  /* 0x0000000607127890 */ /* 0x000fe2000fffe03f */
[----:B------:R-:W-:Y:S01]  /*4060*/  HGMMA.64x128x16.F32.BF16 R24, gdesc[UR48], RZ, !UPT, gsb0 ;  /* 0x01e00000301879f0 */ /* 0x000fe2000c0018ff */
[----:B------:R-:W-:Y:S01]  /*4070*/  UIADD3 UR22, UR7, 0x400, URZ ;  /* 0x0000040007167890 */ /* 0x000fe2000fffe03f */
[-C--:B------:R-:W-:Y:S01]  /*4080*/  FMUL.FTZ R93, R93, R11.reuse ;  /* 0x0000000b5d5d7220 */ /* 0x080fe20000410000 */
        /* <DEDUP_REMOVED lines=14> */
[----:B------:R-:W-:Y:S01]  /*4170*/  UMOV UR48, UR52 ;  /* 0x0000003400307c82 */ /* 0x000fe20008000000 */
[----:B------:R-:W-:Y:S01]  /*4180*/  UMOV UR49, UR53 ;  /* 0x0000003500317c82 */ /* 0x000fe20008000000 */
        /* <DEDUP_REMOVED lines=90> */
.L_x_271:
[----:B------:R-:W-:Y:S01]  /*4730*/  IMAD.U32 R7, RZ, RZ, UR4 ;  /* 0x00000004ff077e24 */ /* 0x000fe2000f8e00ff */
[----:B01----:R-:W-:-:S03]  /*4740*/  SHF.L.U32 R3, R8, 0x1f, RZ ;  /* 0x0000001f08037819 */ /* 0x003fc600000006ff */
[----:B------:R-:W-:-:S04]  /*4750*/  IMAD R8, R7, 0x8, R0 ;  /* 0x0000000807087824 */ /* 0x000fc800078e0200 */
[----:B------:R0:W1:Y:S01]  /*4760*/  SYNCS.PHASECHK.TRANS64.TRYWAIT P2, [R8+URZ+0x34850], R3 ;  /* 0x03485003080075a7 */ /* 0x000062000804017f */
[----:B------:R-:W-:Y:S05]  /*4770*/  @!P0 BRA `(.L_x_272) ;  /* 0x0000000000048947 */ /* 0x000fea0003800000 */
[----:B------:R-:W-:Y:S01]  /*4780*/  BPT.TRAP 0x1 ;  /* 0x000000040000795c */ /* 0x000fe20000300000 */
.L_x_272:
[----:B-1----:R-:W-:Y:S05]  /*4790*/  @P2 BRA `(.L_x_273) ;  /* 0x0000000000082947 */ /* 0x002fea0003800000 */
[----:B------:R-:W1:Y:S02]  /*47a0*/  SYNCS.PHASECHK.TRANS64.TRYWAIT P2, [R8+URZ+0x34850], R3 ;  /* 0x03485003080075a7 */ /* 0x000e64000804017f */
[----:B-1----:R-:W-:Y:S05]  /*47b0*/  @!P2 BRA `(.L_x_274) ;  /* 0x000000940030a947 */ /* 0x002fea0003800000 */
.L_x_273:
[----:B------:R-:W-:Y:S01]  /*47c0*/  R2UR UR7, R0 ;  /* 0x00000000000772ca */ /* 0x000fe200000e0000 */
[----:B------:R-:W-:Y:S01]  /*47d0*/  WARPGROUP.ARRIVE ;  /* 0x00000000000079c5 */ /* 0x000fe20000000000 */
[----:B------:R-:W-:Y:S01]  /*47e0*/  UMOV UR11, 0x40000040 ;  /* 0x40000040000b7882 */ /* 0x000fe20000000000 */
[----:B------:R-:W-:Y:S02]  /*47f0*/  FMNMX.FTZ R4, R24, R12, !PT ;  /* 0x0000000c18047209 */ /* 0x000fe40007810000 */
[----:B------:R-:W-:Y:S01]  /*4800*/  ISETP.LT.AND P2, PT, RZ, UR5, PT ;  /* 0x00000005ff007c0c */ /* 0x000fe2000bf41270 */
[----:B------:R-:W-:Y:S01]  /*4810*/  UIADD3 UR5, UR5, -0x1, URZ ;  /* 0xffffffff05057890 */ /* 0x000fe2000fffe03f */
[----:B01----:R-:W-:-:S04]  /*4820*/  FMNMX.FTZ R3, R25, R4, !PT ;  /* 0x0000000419037209 */ /* 0x003fc80007810000 */
[----:B------:R-:W-:Y:S02]  /*4830*/  FMNMX.FTZ R4, R28, R3, !PT ;  /* 0x000000031c047209 */ /* 0x000fe40007810000 */
[----:B------:R-:W-:Y:S02]  /*4840*/  UIADD3 UR7, UR7, 0x400, URZ ;  /* 0x0000040007077890 */ /* 0x000fe4000fffe03f */
[----:B------:R-:W-:Y:S02]  /*4850*/  FMNMX.FTZ R3, R29, R4, !PT ;  /* 0x000000041d037209 */ /* 0x000fe40007810000 */
[----:B------:R-:W-:Y:S02]  /*4860*/  USHF.R.U32.HI UR7, URZ, 0x4, UR7 ;  /* 0x000000043f077899 */ /* 0x000fe40008011607 */
[----:B------:R-:W-:Y:S02]  /*4870*/  FMNMX.FTZ R4, R32, R3, !PT ;  /* 0x0000000320047209 */ /* 0x000fe40007810000 */
[----:B------:R-:W-:-:S02]  /*4880*/  ULOP3.LUT UR7, UR7, 0x3fff, URZ, 0xc0, !UPT ;  /* 0x00003fff07077892 */ /* 0x000fc4000f8ec03f */
[----:B------:R-:W-:Y:S02]  /*4890*/  FMNMX.FTZ R3, R33, R4, !PT ;  /* 0x0000000421037209 */ /* 0x000fe40007810000 */
[----:B------:R-:W-:Y:S02]  /*48a0*/  ULOP3.LUT UR7, UR7, 0x4000000, URZ, 0xfc, !UPT ;  /* 0x0400000007077892 */ /* 0x000fe4000f8efc3f */
[----:B------:R-:W-:Y:S02]  /*48b0*/  FMNMX.FTZ R4, R36, R3, !PT ;  /* 0x0000000324047209 */ /* 0x000fe40007810000 */
[----:B------:R-:W-:Y:S02]  /*48c0*/  ULEA UR4, UR4, UR7, 0xb ;  /* 0x0000000704047291 */ /* 0x000fe4000f8e583f */
[----:B------:R-:W-:Y:S01]  /*48d0*/  FMNMX.FTZ R3, R37, R4, !PT ;  /* 0x0000000425037209 */ /* 0x000fe20007810000 */
[----:B------:R-:W-:-:S03]  /*48e0*/  UMOV UR7, 0x40000040 ;  /* 0x4000004000077882 */ /* 0x000fc60000000000 */
[----:B------:R-:W-:Y:S01]  /*48f0*/  FMNMX.FTZ R4, R40, R3, !PT ;  /* 0x0000000328047209 */ /* 0x000fe20007810000 */
        /* <DEDUP_REMOVED lines=27> */
[----:B------:R-:W0:Y:S02]  /*4ab0*/  SHFL.BFLY PT, R4, R9, 0x2, 0x1f ;  /* 0x0c401f0009047f89 */ /* 0x000e2400000e0000 */
[----:B0-----:R-:W-:Y:S02]  /*4ac0*/  FMNMX.FTZ R14, R9, R4, !PT ;  /* 0x00000004090e7209 */ /* 0x001fe40007810000 */
[----:B------:R-:W0:Y:S03]  /*4ad0*/  LDC R4, c[0x0][0x988] ;  /* 0x00026200ff047b82 */ /* 0x000e260000000800 */
[----:B------:R-:W1:Y:S01]  /*4ae0*/  SHFL.BFLY PT, R3, R14, 0x1, 0x1f ;  /* 0x0c201f000e037f89 */ /* 0x000e6200000e0000 */
[----:B------:R-:W-:Y:S02]  /*4af0*/  WARPGROUP.DEPBAR.LE gsb0, 0x0 ;  /* 0x00008000000079c5 */ /* 0x000fe40000010000 */
[----:B------:R-:W-:Y:S01]  /*4b00*/  WARPGROUP.ARRIVE ;  /* 0x00000000000079c5 */ /* 0x000fe20000000000 */
[----:B-1----:R-:W-:-:S05]  /*4b10*/  FMNMX.FTZ R3, R14, R3, !PT ;  /* 0x000000030e037209 */ /* 0x002fca0007810000 */
[----:B------:R-:W-:Y:S01]  /*4b20*/  HGMMA.64x128x16.F32.BF16 R88, R176, gdesc[UR8].tnspB, R88, gsb0 ;  /* 0x41e00008b0587df0 */ /* 0x000fe20008001858 */
[----:B------:R-:W-:Y:S01]  /*4b30*/  UIADD3 UR10, UR4, 0x100, URZ ;  /* 0x00000100040a7890 */ /* 0x000fe2000fffe03f */
[----:B------:R-:W-:Y:S01]  /*4b40*/  UMOV UR11, 0x40000040 ;  /* 0x40000040000b7882 */ /* 0x000fe20000000000 */
[----:B------:R-:W-:Y:S01]  /*4b50*/  FADD.FTZ R7, -R3, R12 ;  /* 0x0000000c03077221 */ /* 0x000fe20000010100 */
[----:B------:R-:W-:-:S03]  /*4b60*/  FMNMX.FTZ R12, R26, R10, !PT ;  /* 0x0000000a1a0c7209 */ /* 0x000fc60007810000 */
[----:B0-----:R-:W-:Y:S01]  /*4b70*/  FMUL.FTZ R11, R7, R4 ;  /* 0x00000004070b7220 */ /* 0x001fe20000410000 */
[----:B------:R-:W-:Y:S01]  /*4b80*/  FMNMX.FTZ R9, R27, R12, !PT ;  /* 0x0000000c1b097209 */ /* 0x000fe20007810000 */
[----:B------:R-:W-:-:S03]  /*4b90*/  FMUL.FTZ R7, R3, R4 ;  /* 0x0000000403077220 */ /* 0x000fc60000410000 */
        /* <DEDUP_REMOVED lines=26> */
[----:B------:R-:W-:Y:S01]  /*4d40*/  FFMA.FTZ R73, R85, R4, -R7 ;  /* 0x0000000455497223 */ /* 0x000fe20000010807 */
[----:B------:R-:W-:Y:S01]  /*4d50*/  MUFU.EX2 R11, R11 ;  /* 0x0000000b000b7308 */ /* 0x000fe20000000800 */
[----:B------:R-:W-:-:S04]  /*4d60*/  FMNMX.FTZ R9, R43, R12, !PT ;  /* 0x0000000c2b097209 */ /* 0x000fc80007810000 */
[----:B------:R-:W-:-:S03]  /*4d70*/  FMNMX.FTZ R12, R46, R9, !PT ;  /* 0x000000092e0c7209 */ /* 0x000fc60007810000 */
[----:B------:R-:W0:Y:S01]  /*4d80*/  MUFU.EX2 R180, R180 ;  /* 0x000000b400b47308 */ /* 0x000e220000000800 */
[----:B------:R-:W-:-:S04]  /*4d90*/  FMNMX.FTZ R9, R47, R12, !PT ;  /* 0x0000000c2f097209 */ /* 0x000fc80007810000 */
[----:B------:R-:W-:-:S03]  /*4da0*/  FMNMX.FTZ R12, R50, R9, !PT ;  /* 0x00000009320c7209 */ /* 0x000fc60007810000 */
[----:B------:R-:W1:Y:S01]  /*4db0*/  MUFU.EX2 R13, R13 ;  /* 0x0000000d000d7308 */ /* 0x000e620000000800 */
[----:B------:R-:W-:-:S04]  /*4dc0*/  FMNMX.FTZ R9, R51, R12, !PT ;  /* 0x0000000c33097209 */ /* 0x000fc80007810000 */
[----:B------:R-:W-:-:S03]  /*4dd0*/  FMNMX.FTZ R12, R54, R9, !PT ;  /* 0x00000009360c7209 */ /* 0x000fc60007810000 */
[----:B------:R-:W-:Y:S01]  /*4de0*/  MUFU.EX2 R182, R182 ;  /* 0x000000b600b67308 */ /* 0x000fe20000000800 */
[----:B------:R-:W-:Y:S01]  /*4df0*/  FMNMX.FTZ R9, R55, R12, !PT ;  /* 0x0000000c37097209 */ /* 0x000fe20007810000 */
[----:B0-----:R-:W-:-:S03]  /*4e00*/  FFMA.FTZ R6, R11, R6, R180 ;  /* 0x000000060b067223 */ /* 0x001fc600000100b4 */
[----:B------:R-:W-:-:S03]  /*4e10*/  FMNMX.FTZ R12, R58, R9, !PT ;  /* 0x000000093a0c7209 */ /* 0x000fc60007810000 */
[----:B------:R-:W-:Y:S01]  /*4e20*/  MUFU.EX2 R15, R15 ;  /* 0x0000000f000f7308 */ /* 0x000fe20000000800 */
[----:B------:R-:W-:Y:S02]  /*4e30*/  FMNMX.FTZ R9, R59, R12, !PT ;  /* 0x0000000c3b097209 */ /* 0x000fe40007810000 */
[----:B-1----:R-:W-:Y:S02]  /*4e40*/  F2FP.BF16.F32.PACK_AB R180, R13, R180 ;  /* 0x000000b40db4723e */ /* 0x002fe400000010ff */
        /* <DEDUP_REMOVED lines=20> */
[----:B------:R-:W-:Y:S01]  /*4f90*/  FMNMX.FTZ R9, R87, R12, !PT ;  /* 0x0000000c57097209 */ /* 0x000fe20007810000 */
[----:B------:R-:W-:-:S04]  /*4fa0*/  FFMA.FTZ R12, R72, R4, -R7 ;  /* 0x00000004480c7223 */ /* 0x000fc80000010807 */
[----:B------:R-:W0:Y:S02]  /*4fb0*/  SHFL.BFLY PT, R14, R9, 0x2, 0x1f ;  /* 0x0c401f00090e7f89 */ /* 0x000e2400000e0000 */
[----:B------:R-:W-:Y:S01]  /*4fc0*/  MUFU.EX2 R49, R49 ;  /* 0x0000003100317308 */ /* 0x000fe20000000800 */
[----:B------:R-:W-:Y:S02]  /*4fd0*/  WARPGROUP.DEPBAR.LE gsb0, 0x0 ;  /* 0x00008000000079c5 */ /* 0x000fe40000010000 */
[----:B------:R-:W-:Y:S01]  /*4fe0*/  WARPGROUP.ARRIVE ;  /* 0x00000000000079c5 */ /* 0x000fe20000000000 */
[-CC-:B------:R-:W-:Y:S01]  /*4ff0*/  FFMA.FTZ R176, R32, R4.reuse, -R7.reuse ;  /* 0x0000000420b07223 */ /* 0x180fe20000010807 */
[----:B------:R-:W-:-:S03]  /*5000*/  FFMA.FTZ R178, R36, R4, -R7 ;  /* 0x0000000424b27223 */ /* 0x000fc60000010807 */
[----:B------:R-:W-:Y:S01]  /*5010*/  MUFU.EX2 R53, R53 ;  /* 0x0000003500357308 */ /* 0x000fe20000000800 */
[----:B------:R-:W-:Y:S01]  /*5020*/  HGMMA.64x128x16.F32.BF16 R88, R172, gdesc[UR8].tnspB, R88, gsb0 ;  /* 0x41e00008ac587df0 */ /* 0x000fe20008001858 */
[----:B------:R-:W-:Y:S01]  /*5030*/  UIADD3 UR10, UR4, 0x180, URZ ;  /* 0x00000180040a7890 */ /* 0x000fe2000fffe03f */
[----:B------:R-:W-:-:S05]  /*5040*/  UMOV UR11, 0x40000040 ;  /* 0x40000040000b7882 */ /* 0x000fca0000000000 */
[----:B------:R-:W-:Y:S01]  /*5050*/  MUFU.EX2 R176, R176 ;  /* 0x000000b000b07308 */ /* 0x000fe20000000800 */
[----:B0-----:R-:W-:Y:S01]  /*5060*/  FMNMX.FTZ R28, R9, R14, !PT ;  /* 0x0000000e091c7209 */ /* 0x001fe20007810000 */
[----:B------:R-:W-:-:S04]  /*5070*/  FFMA.FTZ R14, R76, R4, -R7 ;  /* 0x000000044c0e7223 */ /* 0x000fc80000010807 */
[----:B------:R-:W0:Y:S02]  /*5080*/  SHFL.BFLY PT, R9, R28, 0x1, 0x1f ;  /* 0x0c201f001c097f89 */ /* 0x000e2400000e0000 */
[----:B------:R-:W-:Y:S08]  /*5090*/  MUFU.EX2 R178, R178 ;  /* 0x000000b200b27308 */ /* 0x000ff00000000800 */
[----:B------:R-:W-:Y:S08]  /*50a0*/  MUFU.EX2 R57, R57 ;  /* 0x0000003900397308 */ /* 0x000ff00000000800 */
[----:B------:R-:W-:Y:S01]  /*50b0*/  MUFU.EX2 R12, R12 ;  /* 0x0000000c000c7308 */ /* 0x000fe20000000800 */
[----:B0-----:R-:W-:-:S07]  /*50c0*/  FMNMX.FTZ R9, R28, R9, !PT ;  /* 0x000000091c097209 */ /* 0x001fce0007810000 */
[----:B------:R-:W0:Y:S01]  /*50d0*/  MUFU.EX2 R61, R61 ;  /* 0x0000003d003d7308 */ /* 0x000e220000000800 */
[----:B------:R-:W-:-:S04]  /*50e0*/  FMUL.FTZ R77, R9, R4 ;  /* 0x00000004094d7220 */ /* 0x000fc80000410000 */
[-CC-:B------:R-:W-:Y:S01]  /*50f0*/  FFMA.FTZ R181, R27, R4.reuse, -R77.reuse ;  /* 0x000000041bb57223 */ /* 0x180fe2000001084d */
[----:B------:R-:W-:Y:S02]  /*5100*/  IMAD.U32 R27, RZ, RZ, UR6 ;  /* 0x00000006ff1b7e24 */ /* 0x000fe4000f8e00ff */
[-CC-:B------:R-:W-:Y:S01]  /*5110*/  FFMA.FTZ R183, R30, R4.reuse, -R77.reuse ;  /* 0x000000041eb77223 */ /* 0x180fe2000001084d */
[-CC-:B------:R-:W-:Y:S01]  /*5120*/  FFMA.FTZ R177, R34, R4.reuse, -R77.reuse ;  /* 0x0000000422b17223 */ /* 0x180fe2000001084d */
[-CC-:B------:R-:W-:Y:S01]  /*5130*/  FFMA.FTZ R179, R38, R4.reuse, -R77.reuse ;  /* 0x0000000426b37223 */ /* 0x180fe2000001084d */
[----:B------:R-:W-:Y:S01]  /*5140*/  @!P1 VIADD R27, R27, 0x34840 ;  /* 0x000348401b1b9836 */ /* 0x000fe20000000000 */
[----:B------:R-:W-:Y:S01]  /*5150*/  MUFU.EX2 R181, R181 ;  /* 0x000000b500b57308 */ /* 0x000fe20000000800 */
[-CC-:B------:R-:W-:Y:S01]  /*5160*/  FFMA.FTZ R36, R39, R4.reuse, -R77.reuse ;  /* 0x0000000427247223 */ /* 0x180fe2000001084d */
[-CC-:B------:R-:W-:Y:S01]  /*5170*/  FFMA.FTZ R34, R43, R4.reuse, -R77.reuse ;  /* 0x000000042b227223 */ /* 0x180fe2000001084d */
[-C--:B------:R-:W-:Y:S01]  /*5180*/  FFMA.FTZ R32, R47, R4.reuse, -R77 ;  /* 0x000000042f207223 */ /* 0x080fe2000001084d */
[----:B------:R-:W-:Y:S01]  /*5190*/  @!P1 PRMT R27, RZ, 0x654, R27 ;  /* 0x00000654ff1b9816 */ /* 0x000fe2000000001b */
        /* <DEDUP_REMOVED lines=16> */
[----:B------:R-:W-:-:S03]  /*52a0*/  FFMA.FTZ R86, R86, R4, -R77 ;  /* 0x0000000456567223 */ /* 0x000fc6000001084d */
        /* <DEDUP_REMOVED lines=14> */
[-CC-:B------:R-:W-:Y:S01]  /*5390*/  FFMA.FTZ R173, R42, R4.reuse, -R77.reuse ;  /* 0x000000042aad7223 */ /* 0x180fe2000001084d */
[----:B------:R-:W-:Y:S01]  /*53a0*/  FFMA.FTZ R175, R46, R4, -R77 ;  /* 0x000000042eaf7223 */ /* 0x000fe2000001084d */
[----:B------:R-:W-:Y:S01]  /*53b0*/  HGMMA.64x128x16.F32.BF16 R88, R168, gdesc[UR8].tnspB, R88, gsb0 ;  /* 0x41e00008a8587df0 */ /* 0x000fe20008001858 */
[----:B------:R-:W-:Y:S01]  /*53c0*/  UIADD3 UR10, UR4, 0x200, URZ ;  /* 0x00000200040a7890 */ /* 0x000fe2000fffe03f */
[----:B------:R-:W-:Y:S01]  /*53d0*/  MUFU.EX2 R172, R172 ;  /* 0x000000ac00ac7308 */ /* 0x000fe20000000800 */
[----:B------:R-:W-:-:S07]  /*53e0*/  UMOV UR11, 0x40000040 ;  /* 0x40000040000b7882 */ /* 0x000fce0000000000 */
[----:B------:R-:W-:Y:S08]  /*53f0*/  MUFU.EX2 R40, R40 ;  /* 0x0000002800287308 */ /* 0x000ff00000000800 */
[----:B------:R-:W-:Y:S08]  /*5400*/  MUFU.EX2 R173, R173 ;  /* 0x000000ad00ad7308 */ /* 0x000ff00000000800 */
[----:B------:R-:W-:Y:S08]  /*5410*/  MUFU.EX2 R174, R174 ;  /* 0x000000ae00ae7308 */ /* 0x000ff00000000800 */
[----:B------:R-:W-:Y:S08]  /*5420*/  MUFU.EX2 R175, R175 ;  /* 0x000000af00af7308 */ /* 0x000ff00000000800 */
[----:B------:R-:W-:Y:S08]  /*5430*/  MUFU.EX2 R71, R71 ;  /* 0x0000004700477308 */ /* 0x000ff00000000800 */
[----:B------:R-:W-:Y:S08]  /*5440*/  MUFU.EX2 R75, R75 ;  /* 0x0000004b004b7308 */ /* 0x000ff00000000800 */
[----:B------:R-:W-:Y:S08]  /*5450*/  MUFU.EX2 R14, R14 ;  /* 0x0000000e000e7308 */ /* 0x000ff00000000800 */
[----:B------:R-:W1:Y:S08]  /*5460*/  MUFU.EX2 R65, R65 ;  /* 0x0000004100417308 */ /* 0x000e700000000800 */
[----:B------:R-:W-:Y:S08]  /*5470*/  MUFU.EX2 R79, R79 ;  /* 0x0000004f004f7308 */ /* 0x000ff00000000800 */
[----:B------:R-:W-:Y:S08]  /*5480*/  MUFU.EX2 R20, R20 ;  /* 0x0000001400147308 */ /* 0x000ff00000000800 */
[----:B------:R-:W2:Y:S08]  /*5490*/  MUFU.EX2 R69, R69 ;  /* 0x0000004500457308 */ /* 0x000eb00000000800 */
[----:B------:R-:W-:Y:S08]  /*54a0*/  MUFU.EX2 R83, R83 ;  /* 0x0000005300537308 */ /* 0x000ff00000000800 */
[----:B------:R-:W-:Y:S08]  /*54b0*/  MUFU.EX2 R24, R24 ;  /* 0x0000001800187308 */ /* 0x000ff00000000800 */
[----:B------:R-:W3:Y:S01]  /*54c0*/  MUFU.EX2 R73, R73 ;  /* 0x0000004900497308 */ /* 0x000ee20000000800 */
        /* <DEDUP_REMOVED lines=26> */
[----:B------:R-:W-:-:S06]  /*5670*/  R2UR UR4, R2 ;  /* 0x00000000020472ca */ /* 0x000fcc00000e0000 */
        /* <DEDUP_REMOVED lines=14> */
[----:B------:R-:W4:Y:S08]  /*5760*/  MUFU.EX2 R10, R10 ;  /* 0x0000000a000a7308 */ /* 0x000f300000000800 */
[----:B------:R-:W5:Y:S08]  /*5770*/  MUFU.EX2 R26, R26 ;  /* 0x0000001a001a7308 */ /* 0x000f700000000800 */
[----:B------:R-:W5:Y:S08]  /*5780*/  MUFU.EX2 R157, R66 ;  /* 0x00000042009d7308 */ /* 0x000f700000000800 */
[----:B------:R-:W5:Y:S08]  /*5790*/  MUFU.EX2 R158, R158 ;  /* 0x0000009e009e7308 */ /* 0x000f700000000800 */
[----:B------:R-:W5:Y:S01]  /*57a0*/  MUFU.EX2 R159, R70 ;  /* 0x00000046009f7308 */ /* 0x000f620000000800 */
[----:B------:R-:W-:-:S02]  /*57b0*/  WARPGROUP.DEPBAR.LE gsb0, 0x0 ;  /* 0x00008000000079c5 */ /* 0x000fc40000010000 */
[----:B------:R-:W-:-:S05]  /*57c0*/  WARPGROUP.ARRIVE ;  /* 0x00000000000079c5 */ /* 0x000fca0000000000 */
[----:B------:R-:W5:Y:S01]  /*57d0*/  MUFU.EX2 R161, R74 ;  /* 0x0000004a00a17308 */ /* 0x000f620000000800 */
[----:B0-----:R-:W-:Y:S02]  /*57e0*/  F2FP.BF16.F32.PACK_AB R160, R61, R12 ;  /* 0x0000000c3da0723e */ /* 0x001fe400000010ff */
[----:B-1----:R-:W-:Y:S01]  /*57f0*/  F2FP.BF16.F32.PACK_AB R162, R65, R14 ;  /* 0x0000000e41a2723e */ /* 0x002fe200000010ff */
[----:B------:R-:W-:Y:S04]  /*5800*/  HGMMA.64x128x16.F32.BF16 R88, R164, gdesc[UR4].tnspB, R88, gsb0 ;  /* 0x41e00004a4587df0 */ /* 0x000fe80008001858 */
[----:B------:R-:W0:Y:S01]  /*5810*/  MUFU.EX2 R163, R78 ;  /* 0x0000004e00a37308 */ /* 0x000e220000000800 */
[----:B------:R-:W-:Y:S02]  /*5820*/  WARPGROUP.DEPBAR.LE gsb0, 0x0 ;  /* 0x00008000000079c5 */ /* 0x000fe40000010000 */
[----:B------:R1:W-:Y:S05]  /*5830*/  @!P1 SYNCS.ARRIVE.TRANS64.RED.A1T0 RZ, [R27+URZ], RZ ;  /* 0x000000ff1bff99a7 */ /* 0x0003ea000810043f */
[----:B------:R-:W0:Y:S01]  /*5840*/  MUFU.EX2 R165, R82 ;  /* 0x0000005200a57308 */ /* 0x000e220000000800 */
[----:B--2---:R-:W-:-:S02]  /*5850*/  F2FP.BF16.F32.PACK_AB R164, R69, R20 ;  /* 0x0000001445a4723e */ /* 0x004fc400000010ff */
[----:B---3--:R-:W-:Y:S01]  /*5860*/  F2FP.BF16.F32.PACK_AB R166, R73, R24 ;  /* 0x0000001849a6723e */ /* 0x008fe200000010ff */
[----:B-1----:R-:W-:Y:S02]  /*5870*/  @!P1 VIADD R27, R8, 0x34860 ;  /* 0x00034860081b9836 */ /* 0x002fe40000000000 */
[----:B----4-:R-:W-:Y:S01]  /*5880*/  FFMA.FTZ R8, R7, R5, R10 ;  /* 0x0000000507087223 */ /* 0x010fe2000001000a */
[----:B------:R-:W-:Y:S01]  /*5890*/  FADD.FTZ R5, R13, R6 ;  /* 0x000000060d057221 */ /* 0x000fe20000010000 */
[----:B------:R-:W1:Y:S02]  /*58a0*/  MUFU.EX2 R167, R86 ;  /* 0x0000005600a77308 */ /* 0x000e640000000800 */
[C---:B------:R-:W-:Y:S01]  /*58b0*/  FADD.FTZ R8, R181.reuse, R8 ;  /* 0x00000008b5087221 */ /* 0x040fe20000010000 */
[----:B------:R-:W-:Y:S01]  /*58c0*/  @!P1 PRMT R27, RZ, 0x654, R27 ;  /* 0x00000654ff1b9816 */ /* 0x000fe2000000001b */
[----:B------:R-:W-:Y:S01]  /*58d0*/  FADD.FTZ R6, R182, R5 ;  /* 0x00000005b6067221 */ /* 0x000fe20000010000 */
[----:B------:R-:W-:Y:S01]  /*58e0*/  F2FP.BF16.F32.PACK_AB R181, R181, R10 ;  /* 0x0000000ab5b5723e */ /* 0x000fe200000010ff */
[----:B------:R-:W-:Y:S01]  /*58f0*/  FADD.FTZ R5, R183, R8 ;  /* 0x00000008b7057221 */ /* 0x000fe20000010000 */
[----:B------:R2:W-:Y:S01]  /*5900*/  @!P1 SYNCS.ARRIVE.TRANS64.RED.A1T0 RZ, [R27+URZ], RZ ;  /* 0x000000ff1bff99a7 */ /* 0x0005e2000810043f */
[----:B------:R-:W3:Y:S01]  /*5910*/  MUFU.EX2 R10, R77 ;  /* 0x0000004d000a7308 */ /* 0x000ee20000000800 */
[----:B------:R-:W-:-:S02]  /*5920*/  F2FP.BF16.F32.PACK_AB R182, R15, R182 ;  /* 0x000000b60fb6723e */ /* 0x000fc400000010ff */
[C---:B-----5:R-:W-:Y:S01]  /*5930*/  F2FP.BF16.F32.PACK_AB R183, R26.reuse, R183 ;  /* 0x000000b71ab7723e */ /* 0x060fe200000010ff */
[----:B--2---:R-:W-:Y:S01]  /*5940*/  FADD.FTZ R27, R15, R6 ;  /* 0x000000060f1b7221 */ /* 0x004fe20000010000 */
        /* <DEDUP_REMOVED lines=66> */
[----:B------:R-:W-:-:S03]  /*5d70*/  FADD.FTZ R6, R75, R6 ;  /* 0x000000064b067221 */ /* 0x000fc60000010000 */
[----:B------:R-:W-:Y:S01]  /*5d80*/  FADD.FTZ R8, R14, R5 ;  /* 0x000000050e087221 */ /* 0x000fe20000010000 */
[----:B0-----:R-:W-:Y:S01]  /*5d90*/  FADD.FTZ R6, R163, R6 ;  /* 0x00000006a3067221 */ /* 0x001fe20000010000 */
        /* <DEDUP_REMOVED lines=9> */
[----:B-1----:R-:W-:Y:S01]  /*5e30*/  FADD.FTZ R5, R167, R6 ;  /* 0x00000006a7057221 */ /* 0x002fe20000010000 */
[C---:B---3--:R-:W-:Y:S02]  /*5e40*/  F2FP.BF16.F32.PACK_AB R167, R10.reuse, R167 ;  /* 0x000000a70aa7723e */ /* 0x048fe400000010ff */
[----:B------:R-:W-:Y:S01]  /*5e50*/  FADD.FTZ R6, R73, R8 ;  /* 0x0000000849067221 */ /* 0x000fe20000010000 */
[----:B------:R-:W-:Y:S01]  /*5e60*/  FADD.FTZ R5, R10, R5 ;  /* 0x000000050a057221 */ /* 0x000fe20000010000 */
[----:B------:R-:W-:Y:S02]  /*5e70*/  IMAD.MOV.U32 R8, RZ, RZ, R16 ;  /* 0x000000ffff087224 */ /* 0x000fe400078e0010 */
[----:B------:R-:W-:Y:S01]  /*5e80*/  IMAD.MOV.U32 R10, RZ, RZ, R9 ;  /* 0x000000ffff0a7224 */ /* 0x000fe200078e0009 */
[----:B------:R-:W-:Y:S06]  /*5e90*/  @P2 BRA `(.L_x_275) ;  /* 0xffffffdc00c02947 */ /* 0x000fec000383ffff */
.L_x_266:
        /* <DEDUP_REMOVED lines=67> */
.L_x_276:
[----:B------:R-:W-:Y:S01]  /*62d0*/  IMAD R14, R2, 0x8, R0 ;  /* 0x00000008020e7824 */ /* 0x000fe200078e0200 */
[----:B------:R-:W-:-:S04]  /*62e0*/  SHF.L.U32 R7, R16, 0x1f, RZ ;  /* 0x0000001f10077819 */ /* 0x000fc800000006ff */
[----:B------:R0:W1:Y:S01]  /*62f0*/  SYNCS.PHASECHK.TRANS64.TRYWAIT P2, [R14+URZ+0x34850], R7 ;  /* 0x034850070e0075a7 */ /* 0x000062000804017f */
[----:B------:R-:W-:Y:S05]  /*6300*/  @!P0 BRA `(.L_x_277) ;  /* 0x0000000000048947 */ /* 0x000fea0003800000 */
[----:B------:R-:W-:Y:S01]  /*6310*/  BPT.TRAP 0x1 ;  /* 0x000000040000795c */ /* 0x000fe20000300000 */
.L_x_277:
[----:B-1----:R-:W-:Y:S05]  /*6320*/  @P2 BRA `(.L_x_278) ;  /* 0x0000000000082947 */ /* 0x002fea0003800000 */
[----:B------:R-:W1:Y:S02]  /*6330*/  SYNCS.PHASECHK.TRANS64.TRYWAIT P0, [R14+URZ+0x34850], R7 ;  /* 0x034850070e0075a7 */ /* 0x000e64000800017f */
[----:B-1----:R-:W-:Y:S05]  /*6340*/  @!P0 BRA `(.L_x_279) ;  /* 0x0000007800608947 */ /* 0x002fea0003800000 */
.L_x_278:
[----:B------:R-:W-:Y:S05]  /*6350*/  WARPSYNC.ALL ;  /* 0x0000000000007948 */ /* 0x000fea0003800000 */
[----:B------:R-:W-:Y:S01]  /*6360*/  VIADD R0, R0, 0x400 ;  /* 0x0000040000007836 */ /* 0x000fe20000000000 */
[----:B------:R-:W-:Y:S01]  /*6370*/  WARPGROUP.ARRIVE ;  /* 0x00000000000079c5 */ /* 0x000fe20000000000 */
[----:B------:R-:W-:Y:S01]  /*6380*/  IMAD.MOV.U32 R13, RZ, RZ, 0x40000040 ;  /* 0x40000040ff0d7424 */ /* 0x000fe200078e00ff */
[----:B01----:R-:W0:Y:S01]  /*6390*/  SHFL.BFLY PT, R7, R6, 0x2, 0x1f ;  /* 0x0c401f0006077f89 */ /* 0x003e2200000e0000 */
[----:B------:R-:W-:Y:S01]  /*63a0*/  IMAD.MOV.U32 R20, RZ, RZ, -0x800000 ;  /* 0xff800000ff147424 */ /* 0x000fe200078e00ff */
[----:B------:R-:W-:Y:S01]  /*63b0*/  SHF.R.U32.HI R0, RZ, 0x4, R0 ;  /* 0x00000004ff007819 */ /* 0x000fe20000011600 */
[----:B------:R-:W-:-:S03]  /*63c0*/  VIADD R185, R185, 0x1 ;  /* 0x00000001b9b97836 */ /* 0x000fc60000000000 */
[----:B------:R-:W-:-:S04]  /*63d0*/  LOP3.LUT R0, R0, 0x3fff, RZ, 0xc0, !PT ;  /* 0x00003fff00007812 */ /* 0x000fc800078ec0ff */
[----:B------:R-:W-:Y:S02]  /*63e0*/  LOP3.LUT R11, R0, 0x4000000, RZ, 0xfc, !PT ;  /* 0x04000000000b7812 */ /* 0x000fe400078efcff */
[----:B------:R-:W1:Y:S03]  /*63f0*/  SHFL.BFLY PT, R0, R5, 0x2, 0x1f ;  /* 0x0c401f0005007f89 */ /* 0x000e6600000e0000 */
[----:B------:R-:W-:Y:S02]  /*6400*/  IMAD R10, R2, 0x800, R11 ;  /* 0x00000800020a7824 */ /* 0x000fe400078e020b */
[----:B------:R-:W-:Y:S02]  /*6410*/  IMAD.MOV.U32 R11, RZ, RZ, 0x40000040 ;  /* 0x40000040ff0b7424 */ /* 0x000fe400078e00ff */
[C---:B------:R-:W-:Y:S01]  /*6420*/  VIADD R12, R10.reuse, 0x80 ;  /* 0x000000800a0c7836 */ /* 0x040fe20000000000 */
[----:B------:R-:W-:-:S02]  /*6430*/  R2UR UR6, R10 ;  /* 0x000000000a0672ca */ /* 0x000fc400000e0000 */
[----:B------:R-:W-:Y:S01]  /*6440*/  R2UR UR7, R11 ;  /* 0x000000000b0772ca */ /* 0x000fe200000e0000 */
[----:B------:R-:W-:Y:S02]  /*6450*/  IMAD.MOV.U32 R11, RZ, RZ, 0x40000040 ;  /* 0x40000040ff0b7424 */ /* 0x000fe400078e00ff */
[----:B0-----:R-:W-:-:S10]  /*6460*/  FADD.FTZ R7, R7, R6 ;  /* 0x0000000607077221 */ /* 0x001fd40000010000 */
[----:B------:R-:W-:Y:S01]  /*6470*/  HGMMA.64x128x16.F32.BF16 R24, R180, gdesc[UR4].tnspB, R24, gsb0 ;  /* 0x41e00004b4187df0 */ /* 0x000fe20008001818 */
[----:B------:R-:W-:Y:S01]  /*6480*/  R2UR UR6, R12 ;  /* 0x000000000c0672ca */ /* 0x000fe200000e0000 */
[----:B------:R-:W-:Y:S01]  /*6490*/  VIADD R12, R10, 0x100 ;  /* 0x000001000a0c7836 */ /* 0x000fe20000000000 */
[----:B------:R-:W-:Y:S01]  /*64a0*/  R2UR UR7, R13 ;  /* 0x000000000d0772ca */ /* 0x000fe200000e0000 */
[----:B------:R-:W-:Y:S02]  /*64b0*/  IMAD.MOV.U32 R13, RZ, RZ, 0x40000040 ;  /* 0x40000040ff0d7424 */ /* 0x000fe400078e00ff */
[----:B-1----:R-:W-:Y:S02]  /*64c0*/  FADD.FTZ R8, R0, R5 ;  /* 0x0000000500087221 */ /* 0x002fe40000010000 */
[----:B------:R-:W0:Y:S02]  /*64d0*/  SHFL.BFLY PT, R0, R7, 0x1, 0x1f ;  /* 0x0c201f0007007f89 */ /* 0x000e2400000e0000 */
[----:B0-----:R-:W-:Y:S01]  /*64e0*/  FADD.FTZ R15, R7, R0 ;  /* 0x00000000070f7221 */ /* 0x001fe20000010000 */
[----:B------:R-:W-:-:S02]  /*64f0*/  @!P1 VIADD R7, R14, 0x34860 ;  /* 0x000348600e079836 */ /* 0x000fc40000000000 */
[----:B------:R-:W-:Y:S02]  /*6500*/  IMAD.MOV.U32 R0, RZ, RZ, -0x800000 ;  /* 0xff800000ff007424 */ /* 0x000fe400078e00ff */
[----:B------:R-:W-:Y:S02]  /*6510*/  FSETP.NE.FTZ.AND P0, PT, R15, RZ, PT ;  /* 0x000000ff0f00720b */ /* 0x000fe40003f15000 */
[----:B------:R-:W-:-:S11]  /*6520*/  @!P1 PRMT R7, RZ, 0x654, R7 ;  /* 0x00000654ff079816 */ /* 0x000fd60000000007 */
[----:B------:R-:W-:Y:S01]  /*6530*/  @P0 FMUL.FTZ R6, R4, 0.69314718246459960938 ;  /* 0x3f31721804060820 */ /* 0x000fe20000410000 */
[----:B------:R-:W-:Y:S02]  /*6540*/  WARPGROUP.DEPBAR.LE gsb0, 0x0 ;  /* 0x00008000000079c5 */ /* 0x000fe40000010000 */
[----:B------:R-:W-:-:S06]  /*6550*/  WARPGROUP.ARRIVE ;  /* 0x00000000000079c5 */ /* 0x000fcc0000000000 */
[----:B------:R-:W-:Y:S01]  /*6560*/  HGMMA.64x128x16.F32.BF16 R24, R176, gdesc[UR4].tnspB, R24, gsb0 ;  /* 0x41e00004b0187df0 */ /* 0x000fe20008001818 */
[----:B------:R-:W-:Y:S01]  /*6570*/  R2UR UR6, R12 ;  /* 0x000000000c0672ca */ /* 0x000fe200000e0000 */
[----:B------:R-:W-:Y:S01]  /*6580*/  VIADD R12, R10, 0x180 ;  /* 0x000001800a0c7836 */ /* 0x000fe20000000000 */
[----:B------:R-:W-:Y:S01]  /*6590*/  R2UR UR7, R13 ;  /* 0x000000000d0772ca */ /* 0x000fe200000e0000 */
[----:B------:R-:W-:Y:S01]  /*65a0*/  IMAD.MOV.U32 R13, RZ, RZ, 0x40000040 ;  /* 0x40000040ff0d7424 */ /* 0x000fe200078e00ff */
[----:B------:R-:W-:Y:S02]  /*65b0*/  WARPGROUP.DEPBAR.LE gsb0, 0x0 ;  /* 0x00008000000079c5 */ /* 0x000fe40000010000 */
[----:B------:R-:W-:-:S09]  /*65c0*/  WARPGROUP.ARRIVE ;  /* 0x00000000000079c5 */ /* 0x000fd20000000000 */
        /* <DEDUP_REMOVED lines=16> */
[C---:B------:R-:W-:Y:S01]  /*66d0*/  VIADD R12, R10.reuse, 0x300 ;  /* 0x000003000a0c7836 */ /* 0x040fe20000000000 */
[----:B------:R-:W-:Y:S01]  /*66e0*/  R2UR UR7, R13 ;  /* 0x000000000d0772ca */ /* 0x000fe200000e0000 */
[----:B------:R-:W-:Y:S02]  /*66f0*/  IMAD.MOV.U32 R13, RZ, RZ, 0x40000040 ;  /* 0x40000040ff0d7424 */ /* 0x000fe400078e00ff */
[----:B------:R-:W-:Y:S01]  /*6700*/  VIADD R10, R10, 0x380 ;  /* 0x000003800a0a7836 */ /* 0x000fe20000000000 */
[----:B------:R-:W-:Y:S02]  /*6710*/  WARPGROUP.DEPBAR.LE gsb0, 0x0 ;  /* 0x00008000000079c5 */ /* 0x000fe40000010000 */
[----:B------:R-:W-:-:S07]  /*6720*/  WARPGROUP.ARRIVE ;  /* 0x00000000000079c5 */ /* 0x000fce0000000000 */
[----:B------:R-:W-:Y:S01]  /*6730*/  HGMMA.64x128x16.F32.BF16 R24, R156, gdesc[UR4].tnspB, R24, gsb0 ;  /* 0x41e000049c187df0 */ /* 0x000fe20008001818 */
[----:B------:R-:W-:Y:S02]  /*6740*/  R2UR UR6, R12 ;  /* 0x000000000c0672ca */ /* 0x000fe400000e0000 */
[----:B------:R-:W-:Y:S01]  /*6750*/  R2UR UR7, R13 ;  /* 0x000000000d0772ca */ /* 0x000fe200000e0000 */
[----:B------:R-:W-:Y:S02]  /*6760*/  VIADD R13, R2, 0x1 ;  /* 0x00000001020d7836 */ /* 0x000fe40000000000 */
[----:B------:R-:W-:-:S03]  /*6770*/  IMAD.MOV.U32 R2, RZ, RZ, RZ ;  /* 0x000000ffff027224 */ /* 0x000fc600078e00ff */
[----:B------:R-:W-:-:S03]  /*6780*/  ISETP.NE.AND P2, PT, R13, 0x2, PT ;  /* 0x000000020d00780c */ /* 0x000fc60003f45270 */
[----:B------:R-:W-:Y:S01]  /*6790*/  @P0 MUFU.RCP R2, R15 ;  /* 0x0000000f00020308 */ /* 0x000fe20000001000 */
[----:B------:R-:W-:-:S04]  /*67a0*/  SEL R5, RZ, 0x1, P2 ;  /* 0x00000001ff057807 */ /* 0x000fc80001000000 */
[----:B------:R-:W-:Y:S01]  /*67b0*/  LOP3.LUT R16, R16, R5, RZ, 0x3c, !PT ;  /* 0x0000000510107212 */ /* 0x000fe200078e3cff */
[----:B------:R-:W-:Y:S02]  /*67c0*/  WARPGROUP.DEPBAR.LE gsb0, 0x0 ;  /* 0x00008000000079c5 */ /* 0x000fe40000010000 */
[----:B------:R-:W-:-:S06]  /*67d0*/  WARPGROUP.ARRIVE ;  /* 0x00000000000079c5 */ /* 0x000fcc0000000000 */
[----:B------:R-:W-:Y:S01]  /*67e0*/  HGMMA.64x128x16.F32.BF16 R24, R160, gdesc[UR4].tnspB, R24, gsb0 ;  /* 0x41e00004a0187df0 */ /* 0x000fe20008001818 */
[----:B------:R-:W-:Y:S02]  /*67f0*/  R2UR UR6, R10 ;  /* 0x000000000a0672ca */ /* 0x000fe400000e0000 */
[----:B------:R-:W-:Y:S01]  /*6800*/  R2UR UR7, R11 ;  /* 0x000000000b0772ca */ /* 0x000fe200000e0000 */
[----:B------:R-:W0:Y:S01]  /*6810*/  @P0 MUFU.LG2 R10, R15 ;  /* 0x0000000f000a0308 */ /* 0x000e220000000c00 */
[----:B------:R-:W1:Y:S01]  /*6820*/  SHFL.BFLY PT, R11, R8, 0x1, 0x1f ;  /* 0x0c201f00080b7f89 */ /* 0x000e6200000e0000 */
[----:B0-----:R-:W-:-:S04]  /*6830*/  @P0 FMUL.FTZ R5, R10, 0.69314718246459960938 ;  /* 0x3f3172180a050820 */ /* 0x001fc80000410000 */
[----:B------:R-:W-:Y:S01]  /*6840*/  @P0 FFMA.FTZ R20, R6, R3, R5 ;  /* 0x0000000306140223 */ /* 0x000fe20000010005 */
[----:B------:R-:W-:Y:S01]  /*6850*/  PLOP3.LUT P0, PT, PT, PT, PT, 0x8, 0x0 ;  /* 0x000000000000781c */ /* 0x000fe20003f0e170 */
[----:B-1----:R-:W-:Y:S01]  /*6860*/  FADD.FTZ R21, R8, R11 ;  /* 0x0000000b08157221 */ /* 0x002fe20000010000 */
[----:B------:R-:W-:-:S04]  /*6870*/  IMAD.MOV.U32 R11, RZ, RZ, RZ ;  /* 0x000000ffff0b7224 */ /* 0x000fc800078e00ff */
[----:B------:R-:W-:-:S13]  /*6880*/  FSETP.NE.FTZ.AND P3, PT, R21, RZ, PT ;  /* 0x000000ff1500720b */ /* 0x000fda0003f75000 */
[----:B------:R-:W0:Y:S01]  /*6890*/  @P3 MUFU.LG2 R12, R21 ;  /* 0x00000015000c3308 */ /* 0x000e220000000c00 */
[----:B------:R-:W-:-:S07]  /*68a0*/  @P3 FMUL.FTZ R89, R4, 0.69314718246459960938 ;  /* 0x3f31721804593820 */ /* 0x000fce0000410000 */
[----:B------:R-:W1:Y:S01]  /*68b0*/  @P3 MUFU.RCP R11, R21 ;  /* 0x00000015000b3308 */ /* 0x000e620000001000 */
[----:B0-----:R-:W-:-:S04]  /*68c0*/  @P3 FMUL.FTZ R12, R12, 0.69314718246459960938 ;  /* 0x3f3172180c0c3820 */ /* 0x001fc80000410000 */
[----:B------:R-:W-:Y:S01]  /*68d0*/  @P3 FFMA.FTZ R0, R89, R9, R12 ;  /* 0x0000000959003223 */ /* 0x000fe2000001000c */
[----:B------:R-:W-:Y:S02]  /*68e0*/  WARPGROUP.DEPBAR.LE gsb0, 0x0 ;  /* 0x00008000000079c5 */ /* 0x000fe40000010000 */
[----:B------:R-:W-:-:S06]  /*68f0*/  WARPGROUP.ARRIVE ;  /* 0x00000000000079c5 */ /* 0x000fcc0000000000 */
[----:B------:R-:W-:Y:S03]  /*6900*/  HGMMA.64x128x16.F32.BF16 R24, R164, gdesc[UR4].tnspB, R24, gsb0 ;  /* 0x41e00004a4187df0 */ /* 0x000fe60008001818 */
[----:B------:R-:W-:Y:S02]  /*6910*/  WARPGROUP.DEPBAR.LE gsb0, 0x0 ;  /* 0x00008000000079c5 */ /* 0x000fe40000010000 */
[-C--:B------:R-:W-:Y:S01]  /*6920*/  FMUL.FTZ R89, R33, R2.reuse ;  /* 0x0000000221597220 */ /* 0x080fe20000410000 */
[-C--:B------:R-:W-:Y:S01]  /*6930*/  FMUL.FTZ R88, R36, R2.reuse ;  /* 0x0000000224587220 */ /* 0x080fe20000410000 */
[----:B------:R0:W-:Y:S01]  /*6940*/  @!P1 SYNCS.ARRIVE.TRANS64.RED.A1T0 RZ, [R7+URZ], RZ ;  /* 0x000000ff07ff99a7 */ /* 0x0001e2000810043f */
        /* <DEDUP_REMOVED lines=30> */
[-C--:B-1----:R-:W-:Y:S01]  /*6b30*/  FMUL.FTZ R93, R26, R11.reuse ;  /* 0x0000000b1a5d7220 */ /* 0x082fe20000410000 */
[-C--:B------:R-:W-:Y:S01]  /*6b40*/  FMUL.FTZ R10, R27, R11.reuse ;  /* 0x0000000b1b0a7220 */ /* 0x080fe20000410000 */
[-C--:B------:R-:W-:Y:S01]  /*6b50*/  FMUL.FTZ R8, R30, R11.reuse ;  /* 0x0000000b1e087220 */ /* 0x080fe20000410000 */
[-C--:B0-----:R-:W-:Y:S01]  /*6b60*/  FMUL.FTZ R7, R31, R11.reuse ;  /* 0x0000000b1f077220 */ /* 0x081fe20000410000 */
        /* <DEDUP_REMOVED lines=28> */
[----:B------:R-:W-:-:S07]  /*6d30*/  SEL R2, R13, RZ, P2 ;  /* 0x000000ff0d027207 */ /* 0x000fce0001000000 */
.L_x_258:
[----:B------:R-:W0:Y:S01]  /*6d40*/  S2R R4, SR_CgaCtaId ;  /* 0x0000000000047919 */ /* 0x000e220000008800 */
[----:B------:R-:W-:Y:S01]  /*6d50*/  MOV R3, 0x400 ;  /* 0x0000040000037802 */ /* 0x000fe20000000f00 */
[----:B------:R-:W-:Y:S01]  /*6d60*/  BSSY B0, `(.L_x_280) ;  /* 0x0000206000007945 */ /* 0x000fe20003800000 */
[----:B------:R-:W-:Y:S02]  /*6d70*/  BAR.SYNC.DEFER_BLOCKING 0x5, 0x120 ;  /* 0x0144800000007b1d */ /* 0x000fe40000010000 */
[----:B0-----:R-:W-:-:S05]  /*6d80*/  LEA R3, R4, R3, 0x18 ;  /* 0x0000000304037211 */ /* 0x001fca00078ec0ff */
[----:B------:R-:W0:Y:S02]  /*6d90*/  LDS.128 R44, [R3+0x348d0] ;  /* 0x0348d000032c7984 */ /* 0x000e240000000c00 */
[----:B0-----:R-:W-:Y:S01]  /*6da0*/  R2UR UR5, R46 ;  /* 0x000000002e0572ca */ /* 0x001fe200000e0000 */
[----:B------:R-:W-:Y:S06]  /*6db0*/  BAR.ARV 0x4, 0x120 ;  /* 0x0104800000007b1d */ /* 0x000fec0000002000 */
[----:B------:R-:W-:Y:S08]  /*6dc0*/  @P0 BRA `(.L_x_281) ;  /* 0x0000001400240947 */ /* 0x000ff00003800000 */
[----:B------:R-:W0:Y:S01]  /*6dd0*/  S2R R4, SR_SWINHI ;  /* 0x0000000000047919 */ /* 0x000e220000002f00 */
[----:B------:R-:W-:Y:S01]  /*6de0*/  F2FP.BF16.F32.PACK_AB R7, R7, R8 ;  /* 0x000000080707723e */ /* 0x000fe200000010ff */
[----:B------:R-:W-:Y:S01]  /*6df0*/  ULDC.64 UR6, c[0x0][0xbd8] ;  /* 0x0002f60000067ab9 */ /* 0x000fe20000000a00 */
[----:B------:R-:W-:Y:S01]  /*6e00*/  F2FP.BF16.F32.PACK_AB R6, R6, R91 ;  /* 0x0000005b0606723e */ /* 0x000fe200000010ff */
[----:B------:R-:W-:Y:S01]  /*6e10*/  UISETP.NE.U32.AND UP0, UPT, UR6, URZ, UPT ;  /* 0x0000003f0600728c */ /* 0x000fe2000bf05070 */
[----:B------:R-:W-:Y:S01]  /*6e20*/  F2FP.BF16.F32.PACK_AB R64, R65, R64 ;  /* 0x000000404140723e */ /* 0x000fe200000010ff */
[----:B------:R-:W-:Y:S01]  /*6e30*/  USHF.L.U32 UR8, UR61, 0x2, URZ ;  /* 0x000000023d087899 */ /* 0x000fe2000800063f */
[----:B------:R-:W-:Y:S01]  /*6e40*/  F2FP.BF16.F32.PACK_AB R65, R67, R66 ;  /* 0x000000424341723e */ /* 0x000fe200000010ff */
[----:B------:R-:W-:Y:S01]  /*6e50*/  UISETP.NE.AND.EX UP0, UPT, UR7, URZ, UPT, UP0 ;  /* 0x0000003f0700728c */ /* 0x000fe2000bf05300 */
[----:B------:R-:W-:Y:S01]  /*6e60*/  F2FP.BF16.F32.PACK_AB R72, R73, R72 ;  /* 0x000000484948723e */ /* 0x000fe200000010ff */
[----:B------:R-:W-:Y:S01]  /*6e70*/  ULDC.64 UR10, c[0x0][0x208] ;  /* 0x00008200000a7ab9 */ /* 0x000fe20000000a00 */
        /* <DEDUP_REMOVED lines=9> */
[----:B------:R-:W-:Y:S02]  /*6f10*/  R2UR UR4, R184 ;  /* 0x00000000b80472ca */ /* 0x000fe400000e0000 */
[----:B------:R-:W-:Y:S02]  /*6f20*/  MOV R24, R3 ;  /* 0x0000000300187202 */ /* 0x000fe40000000f00 */
[----:B0-----:R-:W-:-:S03]  /*6f30*/  MOV R25, R4 ;  /* 0x0000000400197202 */ /* 0x001fc60000000f00 */
[----:B------:R-:W-:-:S03]  /*6f40*/  IMAD.WIDE R4, R190, 0x2, R24 ;  /* 0x00000002be047825 */ /* 0x000fc600078e0218 */
[----:B------:R-:W-:-:S03]  /*6f50*/  LOP3.LUT R9, R4, 0x380, RZ, 0xc0, !PT ;  /* 0x0000038004097812 */ /* 0x000fc600078ec0ff */
[----:B------:R-:W-:Y:S01]  /*6f60*/  USHF.L.U64.HI UR9, UR61, 0x2, UR4 ;  /* 0x000000023d097899 */ /* 0x000fe20008010204 */
[C---:B------:R-:W-:Y:S01]  /*6f70*/  IADD3 R97, P6, R4.reuse, 0x20, RZ ;  /* 0x0000002004617810 */ /* 0x040fe20007fde0ff */
[----:B------:R-:W-:Y:S01]  /*6f80*/  UIADD3 UR4, UP1, UR8, UR6, URZ ;  /* 0x0000000608047290 */ /* 0x000fe2000ff3e03f */
[C---:B------:R-:W-:Y:S02]  /*6f90*/  IADD3 R99, P5, R4.reuse, 0x40, RZ ;  /* 0x0000004004637810 */ /* 0x040fe40007fbe0ff */
[C---:B------:R-:W-:Y:S01]  /*6fa0*/  IADD3 R101, P4, R4.reuse, 0x60, RZ ;  /* 0x0000006004657810 */ /* 0x040fe20007f9e0ff */
[--C-:B------:R-:W-:Y:S01]  /*6fb0*/  IMAD.X R31, RZ, RZ, R5.reuse, P6 ;  /* 0x000000ffff1f7224 */ /* 0x100fe200030e0605 */
[----:B------:R-:W-:Y:S01]  /*6fc0*/  IADD3 R103, P3, R4, 0x4000, RZ ;  /* 0x0000400004677810 */ /* 0x000fe20007f7e0ff */
[--C-:B------:R-:W-:Y:S01]  /*6fd0*/  IMAD.X R29, RZ, RZ, R5.reuse, P5 ;  /* 0x000000ffff1d7224 */ /* 0x100fe200028e0605 */
[----:B------:R-:W-:Y:S01]  /*6fe0*/  SHF.R.U64 R9, R9, 0x3, RZ ;  /* 0x0000000309097819 */ /* 0x000fe200000012ff */
[--C-:B------:R-:W-:Y:S01]  /*6ff0*/  IMAD.X R27, RZ, RZ, R5.reuse, P4 ;  /* 0x000000ffff1b7224 */ /* 0x100fe200020e0605 */
[----:B------:R-:W-:Y:S01]  /*7000*/  LOP3.LUT R14, R97, 0x380, RZ, 0xc0, !PT ;  /* 0x00000380610e7812 */ /* 0x000fe200078ec0ff */
[----:B------:R-:W-:Y:S01]  /*7010*/  IMAD.X R15, RZ, RZ, R5, P3 ;  /* 0x000000ffff0f7224 */ /* 0x000fe200018e0605 */
[----:B------:R-:W-:Y:S01]  /*7020*/  LOP3.LUT R26, R99, 0x380, RZ, 0xc0, !PT ;  /* 0x00000380631a7812 */ /* 0x000fe200078ec0ff */
[----:B------:R-:W-:Y:S01]  /*7030*/  UIADD3.X UR6, UR9, UR7, URZ, UP1, !UPT ;  /* 0x0000000709067290 */ /* 0x000fe20008ffe43f */
[----:B------:R-:W-:-:S02]  /*7040*/  LOP3.LUT R44, R101, 0x380, RZ, 0xc0, !PT ;  /* 0x00000380652c7812 */ /* 0x000fc400078ec0ff */
[----:B------:R-:W-:Y:S01]  /*7050*/  LOP3.LUT R46, R103, 0x380, RZ, 0xc0, !PT ;  /* 0x00000380672e7812 */ /* 0x000fe200078ec0ff */
[----:B------:R-:W-:Y:S01]  /*7060*/  BAR.SYNC.DEFER_BLOCKING 0x1, 0x100 ;  /* 0x0044000000007b1d */ /* 0x000fe20000010000 */
[C---:B------:R-:W-:Y:S02]  /*7070*/  IADD3 R105, P2, R4.reuse, 0x4020, RZ ;  /* 0x0000402004697810 */ /* 0x040fe40007f5e0ff */
[C---:B------:R-:W-:Y:S02]  /*7080*/  IADD3 R107, P1, R4.reuse, 0x4040, RZ ;  /* 0x00004040046b7810 */ /* 0x040fe40007f3e0ff */
[----:B------:R-:W-:Y:S01]  /*7090*/  IADD3 R109, P0, R4, 0x4060, RZ ;  /* 0x00004060046d7810 */ /* 0x000fe20007f1e0ff */
[--C-:B------:R-:W-:Y:S01]  /*70a0*/  IMAD.X R13, RZ, RZ, R5.reuse, P2 ;  /* 0x000000ffff0d7224 */ /* 0x100fe200010e0605 */
[----:B------:R-:W-:Y:S01]  /*70b0*/  LOP3.LUT R4, R9, R4, RZ, 0x3c, !PT ;  /* 0x0000000409047212 */ /* 0x000fe200078e3cff */
[--C-:B------:R-:W-:Y:S01]  /*70c0*/  IMAD.X R11, RZ, RZ, R5.reuse, P1 ;  /* 0x000000ffff0b7224 */ /* 0x100fe200008e0605 */
[----:B------:R-:W-:Y:S01]  /*70d0*/  SHF.R.U64 R14, R14, 0x3, RZ ;  /* 0x000000030e0e7819 */ /* 0x000fe200000012ff */
[----:B------:R-:W-:Y:S01]  /*70e0*/  IMAD.X R9, RZ, RZ, R5, P0 ;  /* 0x000000ffff097224 */ /* 0x000fe200000e0605 */
[----:B------:R-:W-:-:S02]  /*70f0*/  SHF.R.U64 R26, R26, 0x3, RZ ;  /* 0x000000031a1a7819 */ /* 0x000fc400000012ff */
[----:B------:R-:W-:Y:S02]  /*7100*/  SHF.R.U64 R44, R44, 0x3, RZ ;  /* 0x000000032c2c7819 */ /* 0x000fe400000012ff */
[----:B------:R-:W-:Y:S02]  /*7110*/  SHF.R.U64 R46, R46, 0x3, RZ ;  /* 0x000000032e2e7819 */ /* 0x000fe400000012ff */
[----:B------:R-:W-:Y:S02]  /*7120*/  MOV R94, R4 ;  /* 0x00000004005e7202 */ /* 0x000fe40000000f00 */
[----:B------:R-:W-:Y:S02]  /*7130*/  LOP3.LUT R30, R14, R97, RZ, 0x3c, !PT ;  /* 0x000000610e1e7212 */ /* 0x000fe400078e3cff */
[----:B------:R-:W-:Y:S02]  /*7140*/  LOP3.LUT R28, R26, R99, RZ, 0x3c, !PT ;  /* 0x000000631a1c7212 */ /* 0x000fe400078e3cff */
[----:B------:R-:W-:-:S02]  /*7150*/  F2FP.BF16.F32.PACK_AB R5, R10, R93 ;  /* 0x0000005d0a05723e */ /* 0x000fc400000010ff */
[----:B------:R-:W-:Y:S02]  /*7160*/  LOP3.LUT R26, R44, R101, RZ, 0x3c, !PT ;  /* 0x000000652c1a7212 */ /* 0x000fe400078e3cff */
[----:B------:R-:W-:Y:S02]  /*7170*/  LOP3.LUT R14, R46, R103, RZ, 0x3c, !PT ;  /* 0x000000672e0e7212 */ /* 0x000fe400078e3cff */
[----:B------:R-:W-:Y:S02]  /*7180*/  LOP3.LUT R10, R105, 0x380, RZ, 0xc0, !PT ;  /* 0x00000380690a7812 */ /* 0x000fe400078ec0ff */
[----:B------:R-:W-:Y:S02]  /*7190*/  LOP3.LUT R44, R107, 0x380, RZ, 0xc0, !PT ;  /* 0x000003806b2c7812 */ /* 0x000fe400078ec0ff */
[----:B------:R-:W-:Y:S02]  /*71a0*/  LOP3.LUT R46, R109, 0x380, RZ, 0xc0, !PT ;  /* 0x000003806d2e7812 */ /* 0x000fe400078ec0ff */
[----:B------:R-:W-:-:S02]  /*71b0*/  SHF.R.U64 R10, R10, 0x3, RZ ;  /* 0x000000030a0a7819 */ /* 0x000fc400000012ff */
[----:B------:R-:W-:Y:S02]  /*71c0*/  SHF.R.U64 R44, R44, 0x3, RZ ;  /* 0x000000032c2c7819 */ /* 0x000fe400000012ff */
[----:B------:R-:W-:Y:S02]  /*71d0*/  SHF.R.U64 R46, R46, 0x3, RZ ;  /* 0x000000032e2e7819 */ /* 0x000fe400000012ff */
[----:B------:R-:W-:Y:S02]  /*71e0*/  F2FP.BF16.F32.PACK_AB R4, R12, R95 ;  /* 0x0000005f0c04723e */ /* 0x000fe400000010ff */
[----:B------:R-:W-:Y:S02]  /*71f0*/  LOP3.LUT R12, R10, R105, RZ, 0x3c, !PT ;  /* 0x000000690a0c7212 */ /* 0x000fe400078e3cff */
[----:B------:R-:W-:Y:S01]  /*7200*/  LOP3.LUT R10, R44, R107, RZ, 0x3c, !PT ;  /* 0x0000006b2c0a7212 */ /* 0x000fe200078e3cff */
[----:B------:R0:W-:Y:S01]  /*7210*/  STSM.16.M88.4 [R94], R4 ;  /* 0x000000045e007844 */ /* 0x0001e20000000200 */
[----:B------:R-:W-:-:S02]  /*7220*/  LOP3.LUT R8, R46, R109, RZ, 0x3c, !PT ;  /* 0x0000006d2e087212 */ /* 0x000fc400078e3cff */
[----:B------:R-:W-:Y:S02]  /*7230*/  MOV R91, R26 ;  /* 0x0000001a005b7202 */ /* 0x000fe40000000f00 */
[----:B------:R-:W-:Y:S02]  /*7240*/  MOV R27, R10 ;  /* 0x0000000a001b7202 */ /* 0x000fe40000000f00 */
[----:B------:R-:W-:Y:S02]  /*7250*/  MOV R26, R8 ;  /* 0x00000008001a7202 */ /* 0x000fe40000000f00 */
[----:B------:R-:W-:Y:S02]  /*7260*/  MOV R93, R30 ;  /* 0x0000001e005d7202 */ /* 0x000fe40000000f00 */
[----:B------:R-:W-:Y:S02]  /*7270*/  F2FP.BF16.F32.PACK_AB R8, R89, R90 ;  /* 0x0000005a5908723e */ /* 0x000fe400000010ff */
[----:B------:R-:W-:-:S02]  /*7280*/  F2FP.BF16.F32.PACK_AB R9, R35, R34 ;  /* 0x000000222309723e */ /* 0x000fc400000010ff */
[----:B------:R-:W-:Y:S02]  /*7290*/  F2FP.BF16.F32.PACK_AB R10, R37, R88 ;  /* 0x00000058250a723e */ /* 0x000fe400000010ff */
[----:B------:R-:W-:Y:S02]  /*72a0*/  F2FP.BF16.F32.PACK_AB R11, R39, R38 ;  /* 0x00000026270b723e */ /* 0x000fe400000010ff */
[----:B------:R-:W-:Y:S02]  /*72b0*/  MOV R92, R28 ;  /* 0x0000001c005c7202 */ /* 0x000fe40000000f00 */
[----:B------:R-:W-:Y:S01]  /*72c0*/  MOV R46, R14 ;  /* 0x0000000e002e7202 */ /* 0x000fe20000000f00 */
[----:B------:R-:W-:Y:S01]  /*72d0*/  STSM.16.M88.4 [R93], R8 ;  /* 0x000000085d007844 */ /* 0x000fe20000000200 */
[----:B------:R-:W-:Y:S02]  /*72e0*/  MOV R44, R12 ;  /* 0x0000000c002c7202 */ /* 0x000fe40000000f00 */
[----:B0-----:R-:W-:-:S02]  /*72f0*/  F2FP.BF16.F32.PACK_AB R4, R41, R40 ;  /* 0x000000282904723e */ /* 0x001fc400000010ff */
[----:B------:R-:W-:Y:S02]  /*7300*/  F2FP.BF16.F32.PACK_AB R5, R43, R42 ;  /* 0x0000002a2b05723e */ /* 0x000fe400000010ff */
[----:B------:R-:W-:Y:S02]  /*7310*/  F2FP.BF16.F32.PACK_AB R6, R33, R36 ;  /* 0x000000242106723e */ /* 0x000fe400000010ff */
[----:B------:R-:W-:Y:S02]  /*7320*/  F2FP.BF16.F32.PACK_AB R7, R21, R32 ;  /* 0x000000201507723e */ /* 0x000fe400000010ff */
[----:B------:R-:W-:Y:S02]  /*7330*/  F2FP.BF16.F32.PACK_AB R12, R49, R48 ;  /* 0x00000030310c723e */ /* 0x000fe400000010ff */
[----:B------:R-:W-:Y:S01]  /*7340*/  F2FP.BF16.F32.PACK_AB R13, R51, R50 ;  /* 0x00000032330d723e */ /* 0x000fe200000010ff */
[----:B------:R0:W-:Y:S01]  /*7350*/  STSM.16.M88.4 [R92], R4 ;  /* 0x000000045c007844 */ /* 0x0001e20000000200 */
[----:B------:R-:W-:-:S02]  /*7360*/  F2FP.BF16.F32.PACK_AB R14, R53, R52 ;  /* 0x00000034350e723e */ /* 0x000fc400000010ff */
[----:B------:R-:W-:Y:S02]  /*7370*/  F2FP.BF16.F32.PACK_AB R15, R55, R54 ;  /* 0x00000036370f723e */ /* 0x000fe400000010ff */
[----:B------:R-:W-:Y:S02]  /*7380*/  F2FP.BF16.F32.PACK_AB R28, R57, R56 ;  /* 0x00000038391c723e */ /* 0x000fe400000010ff */
[----:B------:R-:W-:Y:S01]  /*7390*/  F2FP.BF16.F32.PACK_AB R29, R59, R58 ;  /* 0x0000003a3b1d723e */ /* 0x000fe200000010ff */
[----:B------:R-:W-:Y:S01]  /*73a0*/  STSM.16.M88.4 [R91], R12 ;  /* 0x0000000c5b007844 */ /* 0x000fe20000000200 */
[----:B------:R-:W-:Y:S02]  /*73b0*/  F2FP.BF16.F32.PACK_AB R30, R61, R60 ;  /* 0x0000003c3d1e723e */ /* 0x000fe400000010ff */
[----:B------:R-:W-:Y:S02]  /*73c0*/  F2FP.BF16.F32.PACK_AB R31, R63, R62 ;  /* 0x0000003e3f1f723e */ /* 0x000fe400000010ff */
[----:B------:R-:W-:-:S03]  /*73d0*/  PLOP3.LUT P0, PT, PT, PT, UP0, 0x80, 0x0 ;  /* 0x000000000000781c */ /* 0x000fc60003f0f008 */
[----:B------:R1:W-:Y:S01]  /*73e0*/  STSM.16.M88.4 [R46], R28 ;  /* 0x0000001c2e007844 */ /* 0x0003e20000000200 */
[----:B0-----:R-:W-:Y:S02]  /*73f0*/  IMAD.U32 R4, RZ, RZ, UR4 ;  /* 0x00000004ff047e24 */ /* 0x001fe4000f8e00ff */
[----:B------:R-:W-:Y:S01]  /*7400*/  IMAD.U32 R5, RZ, RZ, UR6 ;  /* 0x00000006ff057e24 */ /* 0x000fe2000f8e00ff */
[----:B------:R0:W-:Y:S01]  /*7410*/  STSM.16.M88.4 [R44], R64 ;  /* 0x000000402c007844 */ /* 0x0001e20000000200 */
[----:B------:R-:W-:-:S03]  /*7420*/  ULDC.64 UR6, c[0x0][0xbe0] ;  /* 0x0002f80000067ab9 */ /* 0x000fc60000000a00 */
[----:B------:R0:W-:Y:S04]  /*7430*/  STSM.16.M88.4 [R27], R72 ;  /* 0x000000481b007844 */ /* 0x0001e80000000200 */
[----:B------:R0:W-:Y:S01]  /*7440*/  STSM.16.M88.4 [R26], R80 ;  /* 0x000000501a007844 */ /* 0x0001e20000000200 */
[----:B------:R-:W-:Y:S06]  /*7450*/  BAR.SYNC.DEFER_BLOCKING 0x1, 0x100 ;  /* 0x0044000000007b1d */ /* 0x000fec0000010000 */
[----:B------:R-:W2:Y:S01]  /*7460*/  @P0 LDG.E R6, desc[UR10][R4.64] ;  /* 0x0000000a04060981 */ /* 0x000ea2000c1e1900 */
[----:B------:R-:W-:Y:S01]  /*7470*/  UISETP.NE.U32.AND UP1, UPT, UR6, URZ, UPT ;  /* 0x0000003f0600728c */ /* 0x000fe2000bf25070 */
[----:B------:R-:W3:Y:S01]  /*7480*/  LDC R51, c[0x0][0xa88] ;  /* 0x0002a200ff337b82 */ /* 0x000ee20000000800 */
[----:B------:R-:W-:Y:S01]  /*7490*/  IMAD R7, R18, 0x40, R17 ;  /* 0x0000004012077824 */ /* 0x000fe200078e0211 */
[----:B------:R-:W-:Y:S01]  /*74a0*/  UMOV UR4, URZ ;  /* 0x0000003f00047c82 */ /* 0x000fe20008000000 */
[----:B------:R-:W-:-:S02]  /*74b0*/  UISETP.NE.AND.EX UP1, UPT, UR7, URZ, UPT, UP1 ;  /* 0x0000003f0700728c */ /* 0x000fc4000bf25310 */
[----:B------:R-:W-:-:S04]  /*74c0*/  IMAD.WIDE R24, R7, 0x2, R24 ;  /* 0x0000000207187825 */ /* 0x000fc800078e0218 */
[----:B------:R-:W-:Y:S02]  /*74d0*/  PLOP3.LUT P2, PT, PT, PT, UP1, 0x80, 0x0 ;  /* 0x000000000000781c */ /* 0x000fe40003f4f018 */
[----:B-1----:R-:W-:-:S03]  /*74e0*/  IADD3 R29, P1, R24, 0x1000, RZ ;  /* 0x00001000181d7810 */ /* 0x002fc60007f3e0ff */
[----:B------:R-:W-:-:S04]  /*74f0*/  @UP1 UIADD3 UR6, UP2, UR8, UR6, URZ ;  /* 0x0000000608061290 */ /* 0x000fc8000ff5e03f */
[----:B------:R-:W-:-:S06]  /*7500*/  @UP1 UIADD3.X UR7, UR9, UR7, URZ, UP2, !UPT ;  /* 0x0000000709071290 */ /* 0x000fcc00097fe43f */
[----:B------:R-:W-:Y:S01]  /*7510*/  IMAD.U32 R7, RZ, RZ, UR7 ;  /* 0x00000007ff077e24 */ /* 0x000fe2000f8e00ff */
[----:B--2---:R-:W-:Y:S01]  /*7520*/  @P0 R2UR UR4, R6 ;  /* 0x00000000060402ca */ /* 0x004fe200000e0000 */
[----:B------:R-:W-:-:S05]  /*7530*/  IMAD.U32 R6, RZ, RZ, UR6 ;  /* 0x00000006ff067e24 */ /* 0x000fca000f8e00ff */
[----:B---3--:R0:W5:Y:S01]  /*7540*/  @P2 LDG.E R51, desc[UR10][R6.64] ;  /* 0x0000000a06332981 */ /* 0x008162000c1e1900 */
[----:B------:R-:W-:Y:S08]  /*7550*/  @P2 BRA `(.L_x_282) ;  /* 0x0000000000142947 */ /* 0x000ff00003800000 */
[----:B------:R-:W-:Y:S05]  /*7560*/  @!P0 BRA `(.L_x_282) ;  /* 0x0000000000108947 */ /* 0x000fea0003800000 */
[----:B------:R-:W-:Y:S02]  /*7570*/  ULDC.64 UR6, c[0x0][0x208] ;  /* 0x0000820000067ab9 */ /* 0x000fe40000000a00 */
[----:B0-----:R-:W2:Y:S04]  /*7580*/  LDG.E R6, desc[UR6][R4.64] ;  /* 0x0000000604067981 */ /* 0x001ea8000c1e1900 */
[----:B-----5:R-:W2:Y:S02]  /*7590*/  LDG.E R51, desc[UR6][R4.64+0x4] ;  /* 0x0000040604337981 */ /* 0x020ea4000c1e1900 */
[----:B--2---:R-:W-:-:S07]  /*75a0*/  IMAD.IADD R51, R51, 0x1, -R6 ;  /* 0x0000000133337824 */ /* 0x004fce00078e0a06 */
.L_x_282:
[----:B------:R-:W-:Y:S01]  /*75b0*/  R2UR UR15, R23 ;  /* 0x00000000170f72ca */ /* 0x000fe200000e0000 */
[----:B------:R-:W-:Y:S01]  /*75c0*/  ULDC.64 UR12, c[0x0][0xb70] ;  /* 0x0002dc00000c7ab9 */ /* 0x000fe20000000a00 */
[----:B------:R-:W-:Y:S01]  /*75d0*/  R2UR UR14, R184 ;  /* 0x00000000b80e72ca */ /* 0x000fe200000e0000 */
[----:B------:R-:W-:Y:S01]  /*75e0*/  USHF.R.S32.HI UR9, URZ, 0x1f, UR4 ;  /* 0x0000001f3f097899 */ /* 0x000fe20008011404 */
[----:B------:R-:W-:Y:S01]  /*75f0*/  IMAD R8, R22, 0x80, R189 ;  /* 0x0000008016087824 */ /* 0x000fe200078e02bd */
[----:B------:R-:W-:Y:S01]  /*7600*/  UMOV UR8, UR4 ;  /* 0x0000000400087c82 */ /* 0x000fe20008000000 */
[----:B------:R-:W-:Y:S01]  /*7610*/  USEL UR61, UR61, URZ, !UP0 ;  /* 0x0000003f3d3d7287 */ /* 0x000fe2000c000000 */
[----:B------:R-:W-:Y:S01]  /*7620*/  IADD3 R13, P2, R24, 0x2000, RZ ;  /* 0x00002000180d7810 */ /* 0x000fe20007f5e0ff */
[----:B------:R-:W-:Y:S01]  /*7630*/  ULDC.64 UR16, c[0x0][0x208] ;  /* 0x0000820000107ab9 */ /* 0x000fe20000000a00 */
[----:B------:R-:W-:Y:S02]  /*7640*/  SHF.R.S32.HI R5, RZ, 0x1f, R8 ;  /* 0x0000001fff057819 */ /* 0x000fe40000011408 */
[----:B------:R-:W-:-:S02]  /*7650*/  LOP3.LUT R28, R29, 0x380, RZ, 0xc0, !PT ;  /* 0x000003801d1c7812 */ /* 0x000fc400078ec0ff */
[----:B------:R-:W-:Y:S01]  /*7660*/  USHF.R.S32.HI UR11, URZ, 0x1f, UR15 ;  /* 0x0000001f3f0b7899 */ /* 0x000fe2000801140f */
[----:B0-----:R-:W-:Y:S01]  /*7670*/  IADD3 R7, P6, R24, 0x3000, RZ ;  /* 0x0000300018077810 */ /* 0x001fe20007fde0ff */
[----:B------:R-:W-:Y:S01]  /*7680*/  USEL UR14, UR14, URZ, !UP0 ;  /* 0x0000003f0e0e7287 */ /* 0x000fe2000c000000 */
[----:B------:R-:W-:Y:S01]  /*7690*/  LOP3.LUT R12, R13, 0x380, RZ, 0xc0, !PT ;  /* 0x000003800d0c7812 */ /* 0x000fe200078ec0ff */
[----:B------:R-:W-:Y:S01]  /*76a0*/  UIMAD UR10, UR11, UR12, URZ ;  /* 0x0000000c0b0a72a4 */ /* 0x000fe2000f8e023f */
[----:B------:R-:W-:Y:S01]  /*76b0*/  SHF.R.U64 R28, R28, 0x3, RZ ;  /* 0x000000031c1c7819 */ /* 0x000fe200000012ff */
[----:B------:R-:W-:Y:S01]  /*76c0*/  UIMAD.WIDE.U32 UR6, UR15, UR12, UR8 ;  /* 0x0000000c0f0672a5 */ /* 0x000fe2000f8e0008 */
[----:B------:R-:W-:Y:S01]  /*76d0*/  LOP3.LUT R4, R7, 0x380, RZ, 0xc0, !PT ;  /* 0x0000038007047812 */ /* 0x000fe200078ec0ff */
[----:B------:R-:W-:Y:S01]  /*76e0*/  UIMAD UR10, UR15, UR13, UR10 ;  /* 0x0000000d0f0a72a4 */ /* 0x000fe2000f8e020a */
[----:B------:R-:W-:Y:S02]  /*76f0*/  SHF.R.U64 R12, R12, 0x3, RZ ;  /* 0x000000030c0c7819 */ /* 0x000fe400000012ff */
[----:B------:R-:W-:Y:S01]  /*7700*/  ULDC.64 UR12, c[0x0][0xb78] ;  /* 0x0002de00000c7ab9 */ /* 0x000fe20000000a00 */
[----:B------:R-:W-:Y:S01]  /*7710*/  UIADD3 UR7, UR7, UR10, URZ ;  /* 0x0000000a07077290 */ /* 0x000fe2000fffe03f */
[----:B------:R-:W-:Y:S01]  /*7720*/  LOP3.LUT R28, R28, R29, RZ, 0x3c, !PT ;  /* 0x0000001d1c1c7212 */ /* 0x000fe200078e3cff */
[----:B------:R-:W-:Y:S01]  /*7730*/  UIMAD UR8, UR14, UR12, URZ ;  /* 0x0000000c0e0872a4 */ /* 0x000fe2000f8e023f */
[----:B------:R-:W-:Y:S01]  /*7740*/  SHF.R.U64 R4, R4, 0x3, RZ ;  /* 0x0000000304047819 */ /* 0x000fe200000012ff */
[----:B------:R-:W-:Y:S01]  /*7750*/  UIMAD.WIDE.U32 UR6, UR61, UR12, UR6 ;  /* 0x0000000c3d0672a5 */ /* 0x000fe2000f8e0006 */
[--C-:B------:R-:W-:Y:S01]  /*7760*/  IMAD.X R29, RZ, RZ, R25.reuse, P1 ;  /* 0x000000ffff1d7224 */ /* 0x100fe200008e0619 */
[----:B------:R-:W-:Y:S01]  /*7770*/  UIMAD UR8, UR61, UR13, UR8 ;  /* 0x0000000d3d0872a4 */ /* 0x000fe2000f8e0208 */
[----:B------:R-:W-:Y:S01]  /*7780*/  LOP3.LUT R12, R12, R13, RZ, 0x3c, !PT ;  /* 0x0000000d0c0c7212 */ /* 0x000fe200078e3cff */
[----:B------:R-:W-:Y:S01]  /*7790*/  IMAD.X R13, RZ, RZ, R25, P2 ;  /* 0x000000ffff0d7224 */ /* 0x000fe200010e0619 */
[----:B------:R-:W-:Y:S01]  /*77a0*/  IADD3 R41, P5, R24, 0x4000, RZ ;  /* 0x0000400018297810 */ /* 0x000fe20007fbe0ff */
[----:B------:R-:W-:Y:S01]  /*77b0*/  ULDC.64 UR12, c[0x0][0xaa0] ;  /* 0x0002a800000c7ab9 */ /* 0x000fe20000000a00 */
[----:B------:R-:W-:Y:S01]  /*77c0*/  IADD3 R6, P0, R8, UR6, RZ ;  /* 0x0000000608067c10 */ /* 0x000fe2000ff1e0ff */
[----:B------:R-:W-:Y:S01]  /*77d0*/  IMAD.U32 R10, RZ, RZ, UR8 ;  /* 0x00000008ff0a7e24 */ /* 0x000fe2000f8e00ff */
[----:B------:R-:W-:-:S02]  /*77e0*/  LOP3.LUT R4, R4, R7, RZ, 0x3c, !PT ;  /* 0x0000000704047212 */ /* 0x000fc400078e3cff */
[C---:B------:R-:W-:Y:S02]  /*77f0*/  IADD3 R33, P4, R24.reuse, 0x5000, RZ ;  /* 0x0000500018217810 */ /* 0x040fe40007f9e0ff */
[----:B------:R-:W-:Y:S01]  /*7800*/  IADD3.X R5, R5, UR7, R10, P0, !PT ;  /* 0x0000000705057c10 */ /* 0x000fe200087fe40a */
[----:B------:R-:W-:Y:S01]  /*7810*/  ULDC.64 UR6, c[0x0][0xb40] ;  /* 0x0002d00000067ab9 */ /* 0x000fe20000000a00 */
[----:B------:R-:W-:Y:S02]  /*7820*/  IADD3 R27, P3, R24, 0x6000, RZ ;  /* 0x00006000181b7810 */ /* 0x000fe40007f7e0ff */
[----:B------:R-:W-:Y:S02]  /*7830*/  LEA R48, P0, R6, UR6, 0x2 ;  /* 0x0000000606307c11 */ /* 0x000fe4000f8010ff */
[----:B------:R-:W-:Y:S02]  /*7840*/  IADD3 R7, P2, R24, 0x7000, RZ ;  /* 0x0000700018077810 */ /* 0x000fe40007f5e0ff */
[----:B------:R-:W-:Y:S01]  /*7850*/  LEA.HI.X R49, R6, UR7, R5, 0x2, P0 ;  /* 0x0000000706317c11 */ /* 0x000fe200080f1405 */
[----:B------:R-:W-:Y:S01]  /*7860*/  VIADD R6, R8, 0x8 ;  /* 0x0000000808067836 */ /* 0x000fe20000000000 */
[----:B------:R-:W-:-:S02]  /*7870*/  LOP3.LUT P0, RZ, R186, 0x3, RZ, 0xc0, !PT ;  /* 0x00000003baff7812 */ /* 0x000fc4000780c0ff */
[----:B------:R-:W-:Y:S02]  /*7880*/  LOP3.LUT R40, R41, 0x380, RZ, 0xc0, !PT ;  /* 0x0000038029287812 */ /* 0x000fe400078ec0ff */
[----:B------:R-:W-:Y:S02]  /*7890*/  LOP3.LUT R32, R33, 0x380, RZ, 0xc0, !PT ;  /* 0x0000038021207812 */ /* 0x000fe400078ec0ff */
[----:B------:R-:W-:Y:S02]  /*78a0*/  LOP3.LUT R26, R27, 0x380, RZ, 0xc0, !PT ;  /* 0x000003801b1a7812 */ /* 0x000fe400078ec0ff */
[----:B------:R-:W-:Y:S01]  /*78b0*/  LOP3.LUT R37, R24, 0x380, RZ, 0xc0, !PT ;  /* 0x0000038018257812 */ /* 0x000fe200078ec0ff */
[----:B------:R-:W-:Y:S01]  /*78c0*/  UIMAD UR6, UR9, UR12, URZ ;  /* 0x0000000c090672a4 */ /* 0x000fe2000f8e023f */
[-C--:B-----5:R-:W-:Y:S01]  /*78d0*/  ISETP.GE.OR P1, PT, R8, R51.reuse, P0 ;  /* 0x000000330800720c */ /* 0x0a0fe20000726670 */
[----:B------:R-:W-:Y:S01]  /*78e0*/  IMAD.U32 R19, RZ, RZ, UR12 ;  /* 0x0000000cff137e24 */ /* 0x000fe2000f8e00ff */
[----:B------:R-:W-:Y:S01]  /*78f0*/  ISETP.GE.OR P0, PT, R6, R51, P0 ;  /* 0x000000330600720c */ /* 0x000fe20000706670 */
[--C-:B------:R-:W-:Y:S01]  /*7900*/  IMAD.X R5, RZ, RZ, R25.reuse, P6 ;  /* 0x000000ffff057224 */ /* 0x100fe200030e0619 */
[----:B------:R-:W-:Y:S01]  /*7910*/  LOP3.LUT R6, R7, 0x380, RZ, 0xc0, !PT ;  /* 0x0000038007067812 */ /* 0x000fe200078ec0ff */
[----:B------:R-:W-:Y:S01]  /*7920*/  IMAD.X R9, RZ, RZ, R25, P2 ;  /* 0x000000ffff097224 */ /* 0x000fe200010e0619 */
[----:B------:R-:W-:-:S02]  /*7930*/  SHF.R.U64 R40, R40, 0x3, RZ ;  /* 0x0000000328287819 */ /* 0x000fc400000012ff */
[----:B------:R-:W-:Y:S02]  /*7940*/  SHF.R.U64 R32, R32, 0x3, RZ ;  /* 0x0000000320207819 */ /* 0x000fe400000012ff */
[----:B------:R-:W-:Y:S02]  /*7950*/  SHF.R.U64 R26, R26, 0x3, RZ ;  /* 0x000000031a1a7819 */ /* 0x000fe400000012ff */
[----:B------:R-:W-:Y:S01]  /*7960*/  SHF.R.U64 R37, R37, 0x3, RZ ;  /* 0x0000000325257819 */ /* 0x000fe200000012ff */
[----:B------:R0:W-:Y:S01]  /*7970*/  @!P1 STG.E desc[UR16][R48.64], R20 ;  /* 0x0000001430009986 */ /* 0x0001e2000c101910 */
[----:B------:R-:W-:Y:S02]  /*7980*/  SHF.R.U64 R6, R6, 0x3, RZ ;  /* 0x0000000306067819 */ /* 0x000fe400000012ff */
[----:B------:R-:W-:Y:S01]  /*7990*/  SHF.R.S32.HI R21, RZ, 0x1f, R17 ;  /* 0x0000001fff157819 */ /* 0x000fe20000011411 */
[----:B------:R-:W-:Y:S01]  /*79a0*/  UIMAD UR6, UR4, UR13, UR6 ;  /* 0x0000000d040672a4 */ /* 0x000fe2000f8e0206 */
[----:B------:R-:W-:Y:S01]  /*79b0*/  LOP3.LUT R40, R40, R41, RZ, 0x3c, !PT ;  /* 0x0000002928287212 */ /* 0x000fe200078e3cff */
[--C-:B------:R-:W-:Y:S01]  /*79c0*/  IMAD.X R41, RZ, RZ, R25.reuse, P5 ;  /* 0x000000ffff297224 */ /* 0x100fe200028e0619 */
[----:B------:R-:W-:Y:S01]  /*79d0*/  LOP3.LUT R32, R32, R33, RZ, 0x3c, !PT ;  /* 0x0000002120207212 */ /* 0x000fe200078e3cff */
[--C-:B------:R-:W-:Y:S01]  /*79e0*/  IMAD.X R33, RZ, RZ, R25.reuse, P4 ;  /* 0x000000ffff217224 */ /* 0x100fe200020e0619 */
[----:B------:R-:W-:Y:S01]  /*79f0*/  LOP3.LUT R26, R26, R27, RZ, 0x3c, !PT ;  /* 0x0000001b1a1a7212 */ /* 0x000fe200078e3cff */
[----:B------:R-:W-:Y:S01]  /*7a00*/  IMAD.X R27, RZ, RZ, R25, P3 ;  /* 0x000000ffff1b7224 */ /* 0x000fe200018e0619 */
[----:B------:R-:W-:Y:S01]  /*7a10*/  LOP3.LUT R36, R37, R24, RZ, 0x3c, !PT ;  /* 0x0000001825247212 */ /* 0x000fe200078e3cff */
[----:B0-----:R-:W-:Y:S01]  /*7a20*/  IMAD.MOV.U32 R20, RZ, RZ, R17 ;  /* 0x000000ffff147224 */ /* 0x001fe200078e0011 */
[----:B------:R-:W-:Y:S01]  /*7a30*/  LOP3.LUT R8, R6, R7, RZ, 0x3c, !PT ;  /* 0x0000000706087212 */ /* 0x000fe200078e3cff */
[----:B------:R-:W-:Y:S01]  /*7a40*/  IMAD.MOV.U32 R37, RZ, RZ, R25 ;  /* 0x000000ffff257224 */ /* 0x000fe200078e0019 */
[----:B------:R0:W-:Y:S01]  /*7a50*/  @!P0 STG.E desc[UR16][R48.64+0x20], R0 ;  /* 0x0000200030008986 */ /* 0x0001e2000c101910 */
[----:B------:R-:W-:-:S03]  /*7a60*/  IMAD.WIDE.U32 R20, R19, UR4, R20 ;  /* 0x0000000413147c25 */ /* 0x000fc6000f8e0014 */
[----:B------:R-:W5:Y:S01]  /*7a70*/  LD.E.128 R28, desc[UR16][R28.64] ;  /* 0x000000101c1c7980 */ /* 0x000f62000c101d00 */
[----:B------:R-:W-:Y:S01]  /*7a80*/  VIADD R21, R21, UR6 ;  /* 0x0000000615157c36 */ /* 0x000fe20008000000 */
[----:B------:R-:W-:Y:S02]  /*7a90*/  ULDC.64 UR6, c[0x0][0xae0] ;  /* 0x0002b80000067ab9 */ /* 0x000fe40000000a00 */
[----:B------:R-:W5:Y:S04]  /*7aa0*/  LD.E.128 R36, desc[UR16][R36.64] ;  /* 0x0000001024247980 */ /* 0x000f68000c101d00 */
[----:B------:R-:W5:Y:S04]  /*7ab0*/  LD.E.128 R12, desc[UR16][R12.64] ;  /* 0x000000100c0c7980 */ /* 0x000f68000c101d00 */
[----:B------:R-:W5:Y:S04]  /*7ac0*/  LD.E.128 R4, desc[UR16][R4.64] ;  /* 0x0000001004047980 */ /* 0x000f68000c101d00 */
[----:B------:R-:W5:Y:S04]  /*7ad0*/  LD.E.128 R40, desc[UR16][R40.64] ;  /* 0x0000001028287980 */ /* 0x000f68000c101d00 */
[----:B------:R-:W5:Y:S04]  /*7ae0*/  LD.E.128 R32, desc[UR16][R32.64] ;  /* 0x0000001020207980 */ /* 0x000f68000c101d00 */
[----:B------:R-:W5:Y:S04]  /*7af0*/  LD.E.128 R24, desc[UR16][R26.64] ;  /* 0x000000101a187980 */ /* 0x000f68000c101d00 */
[----:B------:R-:W5:Y:S01]  /*7b00*/  LD.E.128 R8, desc[UR16][R8.64] ;  /* 0x0000001008087980 */ /* 0x000f62000c101d00 */
[----:B------:R-:W-:Y:S01]  /*7b10*/  UIMAD UR4, UR11, UR6, URZ ;  /* 0x000000060b0472a4 */ /* 0x000fe2000f8e023f */
[----:B------:R-:W-:Y:S01]  /*7b20*/  @!PT LDS RZ, [RZ] ;  /* 0x00000000fffff984 */ /* 0x000fe20000000800 */
[----:B------:R-:W-:Y:S01]  /*7b30*/  @!PT LDS RZ, [RZ] ;  /* 0x00000000fffff984 */ /* 0x000fe20000000800 */
[----:B------:R-:W-:Y:S01]  /*7b40*/  @!PT LDS RZ, [RZ] ;  /* 0x00000000fffff984 */ /* 0x000fe20000000800 */
[----:B------:R-:W-:Y:S01]  /*7b50*/  @!PT LDS RZ, [RZ] ;  /* 0x00000000fffff984 */ /* 0x000fe20000000800 */
[----:B------:R1:W-:Y:S06]  /*7b60*/  MEMBAR.ALL.CTA ;  /* 0x0000000000007992 */ /* 0x0003ec0000008000 */
[----:B-1----:R-:W1:Y:S01]  /*7b70*/  FENCE.VIEW.ASYNC.S ;  /* 0x00000000000073c6 */ /* 0x002e620000000000 */
[----:B------:R-:W-:Y:S01]  /*7b80*/  IMAD.U32 R23, RZ, RZ, UR6 ;  /* 0x00000006ff177e24 */ /* 0x000fe2000f8e00ff */
[----:B------:R-:W-:Y:S01]  /*7b90*/  UIMAD UR4, UR15, UR7, UR4 ;  /* 0x000000070f0472a4 */ /* 0x000fe2000f8e0204 */
[----:B------:R-:W-:-:S02]  /*7ba0*/  IMAD R51, R22, -0x80, R51 ;  /* 0xffffff8016337824 */ /* 0x000fc400078e0233 */
[----:B------:R-:W-:Y:S01]  /*7bb0*/  IMAD.WIDE.U32 R20, R23, UR15, R20 ;  /* 0x0000000f17147c25 */ /* 0x000fe2000f8e0014 */
[----:B------:R-:W-:Y:S02]  /*7bc0*/  ULDC.64 UR6, c[0x0][0xae8] ;  /* 0x0002ba0000067ab9 */ /* 0x000fe40000000a00 */
[C---:B------:R-:W-:Y:S01]  /*7bd0*/  ISETP.GE.AND P2, PT, R18.reuse, R51, PT ;  /* 0x000000331200720c */ /* 0x040fe20003f46270 */
[----:B------:R-:W-:Y:S01]  /*7be0*/  VIADD R21, R21, UR4 ;  /* 0x0000000415157c36 */ /* 0x000fe20008000000 */
[----:B------:R-:W-:Y:S01]  /*7bf0*/  UIMAD UR4, UR14, UR6, URZ ;  /* 0x000000060e0472a4 */ /* 0x000fe2000f8e023f */
[----:B------:R-:W-:Y:S02]  /*7c00*/  VIADD R3, R3, 0x34820 ;  /* 0x0003482003037836 */ /* 0x000fe40000000000 */
[C---:B0-----:R-:W-:Y:S02]  /*7c10*/  VIADD R0, R18.reuse, 0x20 ;  /* 0x0000002012007836 */ /* 0x041fe40000000000 */
[----:B------:R-:W-:-:S02]  /*7c20*/  VIADD R19, R18, 0x60 ;  /* 0x0000006012137836 */ /* 0x000fc40000000000 */
[----:B------:R-:W-:Y:S01]  /*7c30*/  IMAD.U32 R49, RZ, RZ, UR6 ;  /* 0x00000006ff317e24 */ /* 0x000fe2000f8e00ff */
[----:B------:R-:W-:Y:S01]  /*7c40*/  UIMAD UR4, UR61, UR7, UR4 ;  /* 0x000000073d0472a4 */ /* 0x000fe2000f8e0204 */
[----:B------:R-:W-:Y:S02]  /*7c50*/  PRMT R3, RZ, 0x654, R3 ;  /* 0x00000654ff037816 */ /* 0x000fe40000000003 */
[----:B------:R-:W-:Y:S01]  /*7c60*/  IMAD.WIDE.U32 R48, R49, UR61, R20 ;  /* 0x0000003d31307c25 */ /* 0x000fe2000f8e0014 */
[-C--:B------:R-:W-:Y:S02]  /*7c70*/  ISETP.GE.AND P4, PT, R0, R51.reuse, PT ;  /* 0x000000330000720c */ /* 0x080fe40003f86270 */
[-C--:B------:R-:W-:Y:S01]  /*7c80*/  ISETP.GE.AND P1, PT, R19, R51.reuse, PT ;  /* 0x000000331300720c */ /* 0x080fe20003f26270 */
[----:B------:R-:W-:Y:S01]  /*7c90*/  VIADD R0, R18, 0x40 ;  /* 0x0000004012007836 */ /* 0x000fe20000000000 */
[--C-:B------:R-:W-:Y:S01]  /*7ca0*/  SHF.R.S32.HI R19, RZ, 0x1f, R18.reuse ;  /* 0x0000001fff137819 */ /* 0x100fe20000011412 */
[----:B-1----:R0:W-:Y:S01]  /*7cb0*/  SYNCS.ARRIVE.TRANS64.RED.A1T0 RZ, [R3+URZ], RZ ;  /* 0x000000ff03ff79a7 */ /* 0x0021e2000810043f */
[----:B------:R-:W-:Y:S01]  /*7cc0*/  VIADD R53, R49, UR4 ;  /* 0x0000000431357c36 */ /* 0x000fe20008000000 */
[----:B------:R-:W-:Y:S01]  /*7cd0*/  BSSY B1, `(.L_x_283) ;  /* 0x0000015000017945 */ /* 0x000fe20003800000 */
[----:B------:R-:W-:Y:S01]  /*7ce0*/  ISETP.GE.AND P0, PT, R0, R51, PT ;  /* 0x000000330000720c */ /* 0x000fe20003f06270 */
[----:B------:R-:W-:-:S02]  /*7cf0*/  IMAD.WIDE R22, R22, 0x80, R18 ;  /* 0x0000008016167825 */ /* 0x000fc400078e0212 */
[----:B------:R-:W-:Y:S10]  /*7d00*/  @P2 BRA `(.L_x_284) ;  /* 0x0000000000442947 */ /* 0x000ff40003800000 */
[----:B------:R-:W-:Y:S01]  /*7d10*/  ULDC.64 UR6, c[0x0][0xad8] ;  /* 0x0002b60000067ab9 */ /* 0x000fe20000000a00 */
[----:B------:R-:W-:Y:S01]  /*7d20*/  VIADD R0, R17, 0x40 ;  /* 0x0000004011007836 */ /* 0x000fe20000000000 */
[----:B------:R-:W-:Y:S01]  /*7d30*/  ULDC UR4, c[0x0][0xa8c] ;  /* 0x0002a30000047ab9 */ /* 0x000fe20000000800 */
[----:B0-----:R-:W-:Y:S01]  /*7d40*/  IMAD R3, R23, UR6, RZ ;  /* 0x0000000617037c24 */ /* 0x001fe2000f8e02ff */
[----:B------:R-:W-:Y:S01]  /*7d50*/  ISETP.GE.AND P2, PT, R17, UR4, PT ;  /* 0x0000000411007c0c */ /* 0x000fe2000bf46270 */
[----:B------:R-:W-:Y:S01]  /*7d60*/  IMAD.MOV.U32 R20, RZ, RZ, R48 ;  /* 0x000000ffff147224 */ /* 0x000fe200078e0030 */
[----:B------:R-:W-:Y:S01]  /*7d70*/  ISETP.GE.AND P3, PT, R0, UR4, PT ;  /* 0x0000000400007c0c */ /* 0x000fe2000bf66270 */
[----:B------:R-:W-:Y:S01]  /*7d80*/  IMAD.MOV.U32 R21, RZ, RZ, R53 ;  /* 0x000000ffff157224 */ /* 0x000fe200078e0035 */
[----:B------:R-:W-:Y:S01]  /*7d90*/  ULDC.64 UR8, c[0x0][0x208] ;  /* 0x0000820000087ab9 */ /* 0x000fe20000000a00 */
[C---:B------:R-:W-:Y:S02]  /*7da0*/  IMAD R3, R22.reuse, UR7, R3 ;  /* 0x0000000716037c24 */ /* 0x040fe4000f8e0203 */
[----:B------:R-:W-:Y:S01]  /*7db0*/  IMAD.WIDE.U32 R20, R22, UR6, R20 ;  /* 0x0000000616147c25 */ /* 0x000fe2000f8e0014 */
[----:B------:R-:W-:-:S03]  /*7dc0*/  ULDC.64 UR6, c[0x0][0xa80] ;  /* 0x0002a00000067ab9 */ /* 0x000fc60000000a00 */
[----:B------:R-:W-:Y:S01]  /*7dd0*/  IMAD.IADD R3, R21, 0x1, R3 ;  /* 0x0000000115037824 */ /* 0x000fe200078e0203 */
[----:B------:R-:W-:-:S04]  /*7de0*/  LEA R50, P5, R20, UR6, 0x1 ;  /* 0x0000000614327c11 */ /* 0x000fc8000f8a08ff */
[----:B------:R-:W-:-:S05]  /*7df0*/  LEA.HI.X R51, R20, UR7, R3, 0x1, P5 ;  /* 0x0000000714337c11 */ /* 0x000fca000a8f0c03 */
[----:B-----5:R1:W-:Y:S04]  /*7e00*/  @!P2 STG.E.128 desc[UR8][R50.64], R36 ;  /* 0x000000243200a986 */ /* 0x0203e8000c101d08 */
[----:B------:R1:W-:Y:S02]  /*7e10*/  @!P3 STG.E.128 desc[UR8][R50.64+0x80], R40 ;  /* 0x000080283200b986 */ /* 0x0003e4000c101d08 */
.L_x_284:
[----:B------:R-:W-:Y:S05]  /*7e20*/  BSYNC B1 ;  /* 0x0000000000017941 */ /* 0x000fea0003800000 */
.L_x_283:
[----:B------:R-:W-:Y:S04]  /*7e30*/  BSSY B1, `(.L_x_285) ;  /* 0x0000015000017945 */ /* 0x000fe80003800000 */
[----:B------:R-:W-:Y:S05]  /*7e40*/  @P4 BRA `(.L_x_286) ;  /* 0x00000000004c4947 */ /* 0x000fea0003800000 */
[----:B0-----:R-:W-:Y:S01]  /*7e50*/  IADD3 R3, P2, R22, 0x20, RZ ;  /* 0x0000002016037810 */ /* 0x001fe20007f5e0ff */
[----:B------:R-:W-:Y:S01]  /*7e60*/  ULDC.64 UR6, c[0x0][0xad8] ;  /* 0x0002b60000067ab9 */ /* 0x000fe20000000a00 */
[----:B------:R-:W-:Y:S01]  /*7e70*/  IMAD.MOV.U32 R20, RZ, RZ, R48 ;  /* 0x000000ffff147224 */ /* 0x000fe200078e0030 */
[----:B------:R-:W-:Y:S01]  /*7e80*/  ULDC UR4, c[0x0][0xa8c] ;  /* 0x0002a30000047ab9 */ /* 0x000fe20000000800 */
[----:B------:R-:W-:Y:S01]  /*7e90*/  IMAD.MOV.U32 R21, RZ, RZ, R53 ;  /* 0x000000ffff157224 */ /* 0x000fe200078e0035 */
[C---:B------:R-:W-:Y:S01]  /*7ea0*/  ISETP.GE.AND P3, PT, R17.reuse, UR4, PT ;  /* 0x0000000411007c0c */ /* 0x040fe2000bf66270 */
[----:B------:R-:W-:Y:S01]  /*7eb0*/  IMAD.X R0, RZ, RZ, R23, P2 ;  /* 0x000000ffff007224 */ /* 0x000fe200010e0617 */
[----:B------:R-:W-:Y:S01]  /*7ec0*/  ULDC.64 UR8, c[0x0][0x208] ;  /* 0x0000820000087ab9 */ /* 0x000fe20000000a00 */
[----:B-1---5:R-:W-:Y:S02]  /*7ed0*/  VIADD R36, R17, 0x40 ;  /* 0x0000004011247836 */ /* 0x022fe40000000000 */
[----:B------:R-:W-:-:S02]  /*7ee0*/  IMAD R0, R0, UR6, RZ ;  /* 0x0000000600007c24 */ /* 0x000fc4000f8e02ff */
[----:B------:R-:W-:Y:S01]  /*7ef0*/  IMAD.WIDE.U32 R20, R3, UR6, R20 ;  /* 0x0000000603147c25 */ /* 0x000fe2000f8e0014 */
[----:B------:R-:W-:-:S03]  /*7f00*/  ISETP.GE.AND P4, PT, R36, UR4, PT ;  /* 0x0000000424007c0c */ /* 0x000fc6000bf86270 */
[----:B------:R-:W-:Y:S01]  /*7f10*/  IMAD R3, R3, UR7, R0 ;  /* 0x0000000703037c24 */ /* 0x000fe2000f8e0200 */
[----:B------:R-:W-:Y:S02]  /*7f20*/  ULDC.64 UR6, c[0x0][0xa80] ;  /* 0x0002a00000067ab9 */ /* 0x000fe40000000a00 */
[----:B------:R-:W-:Y:S01]  /*7f30*/  LEA R36, P2, R20, UR6, 0x1 ;  /* 0x0000000614247c11 */ /* 0x000fe2000f8408ff */
[----:B------:R-:W-:-:S05]  /*7f40*/  IMAD.IADD R3, R21, 0x1, R3 ;  /* 0x0000000115037824 */ /* 0x000fca00078e0203 */
[----:B------:R-:W-:-:S05]  /*7f50*/  LEA.HI.X R37, R20, UR7, R3, 0x1, P2 ;  /* 0x0000000714257c11 */ /* 0x000fca00090f0c03 */
[----:B------:R2:W-:Y:S04]  /*7f60*/  @!P3 STG.E.128 desc[UR8][R36.64], R28 ;  /* 0x0000001c2400b986 */ /* 0x0005e8000c101d08 */
[----:B------:R2:W-:Y:S02]  /*7f70*/  @!P4 STG.E.128 desc[UR8][R36.64+0x80], R32 ;  /* 0x000080202400c986 */ /* 0x0005e4000c101d08 */
.L_x_286:
[----:B------:R-:W-:Y:S05]  /*7f80*/  BSYNC B1 ;  /* 0x0000000000017941 */ /* 0x000fea0003800000 */
.L_x_285:
        /* <DEDUP_REMOVED lines=10> */
[----:B--2--5:R-:W-:Y:S02]  /*8030*/  VIADD R28, R17, 0x40 ;  /* 0x00000040111c7836 */ /* 0x024fe40000000000 */
        /* <DEDUP_REMOVED lines=10> */
.L_x_288:
[----:B------:R-:W-:Y:S05]  /*80e0*/  BSYNC B1 ;  /* 0x0000000000017941 */ /* 0x000fea0003800000 */
.L_x_287:
[----:B------:R-:W-:Y:S05]  /*80f0*/  @P1 BRA `(.L_x_289) ;  /* 0x0000000c00301947 */ /* 0x000fea0003800000 */
[----:B0-----:R-:W-:Y:S01]  /*8100*/  IADD3 R3, P0, R22, 0x60, RZ ;  /* 0x0000006016037810 */ /* 0x001fe20007f1e0ff */
[----:B------:R-:W-:Y:S01]  /*8110*/  ULDC.64 UR6, c[0x0][0xad8] ;  /* 0x0002b60000067ab9 */ /* 0x000fe20000000a00 */
[----:B---3-5:R-:W-:Y:S01]  /*8120*/  IMAD.MOV.U32 R12, RZ, RZ, R48 ;  /* 0x000000ffff0c7224 */ /* 0x028fe200078e0030 */
[----:B------:R-:W-:Y:S01]  /*8130*/  ULDC UR4, c[0x0][0xa8c] ;  /* 0x0002a30000047ab9 */ /* 0x000fe20000000800 */
[----:B------:R-:W-:Y:S01]  /*8140*/  IMAD.MOV.U32 R13, RZ, RZ, R53 ;  /* 0x000000ffff0d7224 */ /* 0x000fe200078e0035 */
[----:B------:R-:W-:Y:S01]  /*8150*/  ISETP.GE.AND P1, PT, R17, UR4, PT ;  /* 0x0000000411007c0c */ /* 0x000fe2000bf26270 */
[----:B------:R-:W-:Y:S01]  /*8160*/  IMAD.X R22, RZ, RZ, R23, P0 ;  /* 0x000000ffff167224 */ /* 0x000fe200000e0617 */
[----:B------:R-:W-:Y:S01]  /*8170*/  ULDC.64 UR8, c[0x0][0x208] ;  /* 0x0000820000087ab9 */ /* 0x000fe20000000a00 */
[----:B------:R-:W-:-:S04]  /*8180*/  IMAD.WIDE.U32 R12, R3, UR6, R12 ;  /* 0x00000006030c7c25 */ /* 0x000fc8000f8e000c */
[----:B------:R-:W-:Y:S02]  /*8190*/  IMAD R22, R22, UR6, RZ ;  /* 0x0000000616167c24 */ /* 0x000fe4000f8e02ff */
[----:B------:R-:W-:Y:S02]  /*81a0*/  VIADD R0, R17, 0x40 ;  /* 0x0000004011007836 */ /* 0x000fe40000000000 */
[----:B------:R-:W-:Y:S01]  /*81b0*/  IMAD R3, R3, UR7, R22 ;  /* 0x0000000703037c24 */ /* 0x000fe2000f8e0216 */
[----:B------:R-:W-:Y:S02]  /*81c0*/  ULDC.64 UR6, c[0x0][0xa80] ;  /* 0x0002a00000067ab9 */ /* 0x000fe40000000a00 */
[----:B------:R-:W-:Y:S01]  /*81d0*/  LEA R14, P0, R12, UR6, 0x1 ;  /* 0x000000060c0e7c11 */ /* 0x000fe2000f8008ff */
[----:B------:R-:W-:-:S05]  /*81e0*/  IMAD.IADD R3, R13, 0x1, R3 ;  /* 0x000000010d037824 */ /* 0x000fca00078e0203 */
[----:B------:R-:W-:Y:S02]  /*81f0*/  LEA.HI.X R15, R12, UR7, R3, 0x1, P0 ;  /* 0x000000070c0f7c11 */ /* 0x000fe400080f0c03 */
[----:B------:R-:W-:-:S03]  /*8200*/  ISETP.GE.AND P0, PT, R0, UR4, PT ;  /* 0x0000000400007c0c */ /* 0x000fc6000bf06270 */
[----:B------:R4:W-:Y:S10]  /*8210*/  @!P1 STG.E.128 desc[UR8][R14.64], R4 ;  /* 0x000000040e009986 */ /* 0x0009f4000c101d08 */
[----:B------:R-:W-:Y:S05]  /*8220*/  @P0 BRA `(.L_x_289) ;  /* 0x0000000800e40947 */ /* 0x000fea0003800000 */
[----:B------:R-:W-:Y:S02]  /*8230*/  ULDC.64 UR6, c[0x0][0x208] ;  /* 0x0000820000067ab9 */ /* 0x000fe40000000a00 */
[----:B------:R0:W-:Y:S01]  /*8240*/  STG.E.128 desc[UR6][R14.64+0x80], R8 ;  /* 0x000080080e007986 */ /* 0x0001e2000c101d06 */
[----:B------:R-:W-:Y:S05]  /*8250*/  BRA `(.L_x_289) ;  /* 0x0000000800d87947 */ /* 0x000fea0003800000 */
.L_x_281:
[----:B------:R-:W-:Y:S01]  /*8260*/  R2UR UR4, R184 ;  /* 0x00000000b80472ca */ /* 0x000fe200000e0000 */
[----:B------:R-:W-:Y:S01]  /*8270*/  USHF.L.U32 UR8, UR61, 0x2, URZ ;  /* 0x000000023d087899 */ /* 0x000fe2000800063f */
[----:B------:R-:W-:Y:S01]  /*8280*/  IMAD.MOV.U32 R9, RZ, RZ, RZ ;  /* 0x000000ffff097224 */ /* 0x000fe200078e00ff */
[----:B------:R-:W-:Y:S01]  /*8290*/  ULDC.64 UR6, c[0x0][0xbd8] ;  /* 0x0002f60000067ab9 */ /* 0x000fe20000000a00 */
[----:B------:R-:W-:Y:S01]  /*82a0*/  ULDC.64 UR10, c[0x0][0x208] ;  /* 0x00008200000a7ab9 */ /* 0x000fe20000000a00 */
[----:B------:R-:W-:-:S04]  /*82b0*/  UISETP.NE.U32.AND UP0, UPT, UR6, URZ, UPT ;  /* 0x0000003f0600728c */ /* 0x000fc8000bf05070 */
[----:B------:R-:W-:-:S04]  /*82c0*/  UISETP.NE.AND.EX UP0, UPT, UR7, URZ, UPT, UP0 ;  /* 0x0000003f0700728c */ /* 0x000fc8000bf05300 */
[----:B------:R-:W-:Y:S02]  /*82d0*/  USHF.L.U64.HI UR9, UR61, 0x2, UR4 ;  /* 0x000000023d097899 */ /* 0x000fe40008010204 */
[----:B------:R-:W-:Y:S01]  /*82e0*/  UIADD3 UR4, UP1, UR8, UR6, URZ ;  /* 0x0000000608047290 */ /* 0x000fe2000ff3e03f */
[----:B------:R-:W0:Y:S01]  /*82f0*/  LDC R3, c[0x0][0xa88] ;  /* 0x0002a200ff037b82 */ /* 0x000e220000000800 */
[----:B------:R-:W-:Y:S02]  /*8300*/  PLOP3.LUT P1, PT, PT, PT, UP0, 0x80, 0x0 ;  /* 0x000000000000781c */ /* 0x000fe40003f2f008 */
[----:B------:R-:W-:Y:S02]  /*8310*/  UIADD3.X UR6, UR9, UR7, URZ, UP1, !UPT ;  /* 0x0000000709067290 */ /* 0x000fe40008ffe43f */
[----:B------:R-:W-:-:S04]  /*8320*/  IMAD.U32 R4, RZ, RZ, UR4 ;  /* 0x00000004ff047e24 */ /* 0x000fc8000f8e00ff */
[----:B------:R-:W-:Y:S01]  /*8330*/  IMAD.U32 R5, RZ, RZ, UR6 ;  /* 0x00000006ff057e24 */ /* 0x000fe2000f8e00ff */
[----:B------:R-:W-:Y:S02]  /*8340*/  ULDC.64 UR6, c[0x0][0xbe0] ;  /* 0x0002f80000067ab9 */ /* 0x000fe40000000a00 */
[----:B------:R-:W-:Y:S02]  /*8350*/  UISETP.NE.U32.AND UP1, UPT, UR6, URZ, UPT ;  /* 0x0000003f0600728c */ /* 0x000fe4000bf25070 */
[----:B------:R1:W5:Y:S02]  /*8360*/  @P1 LDG.E R9, desc[UR10][R4.64] ;  /* 0x0000000a04091981 */ /* 0x000364000c1e1900 */
[----:B------:R-:W-:-:S06]  /*8370*/  UISETP.NE.AND.EX UP1, UPT, UR7, URZ, UPT, UP1 ;  /* 0x0000003f0700728c */ /* 0x000fcc000bf25310 */
[----:B------:R-:W-:-:S05]  /*8380*/  PLOP3.LUT P2, PT, PT, PT, UP1, 0x80, 0x0 ;  /* 0x000000000000781c */ /* 0x000fca0003f4f018 */
[----:B------:R-:W-:-:S04]  /*8390*/  @UP1 UIADD3 UR6, UP2, UR8, UR6, URZ ;  /* 0x0000000608061290 */ /* 0x000fc8000ff5e03f */
[----:B------:R-:W-:Y:S02]  /*83a0*/  @UP1 UIADD3.X UR7, UR9, UR7, URZ, UP2, !UPT ;  /* 0x0000000709071290 */ /* 0x000fe400097fe43f */
[----:B------:R-:W-:-:S04]  /*83b0*/  IMAD.U32 R6, RZ, RZ, UR6 ;  /* 0x00000006ff067e24 */ /* 0x000fc8000f8e00ff */
[----:B------:R-:W-:Y:S01]  /*83c0*/  IMAD.U32 R7, RZ, RZ, UR7 ;  /* 0x00000007ff077e24 */ /* 0x000fe2000f8e00ff */
[----:B------:R-:W-:-:S04]  /*83d0*/  ISETP.GE.AND P0, PT, R192, 0x80, PT ;  /* 0x00000080c000780c */ /* 0x000fc80003f06270 */
[----:B0-----:R1:W5:Y:S01]  /*83e0*/  @P2 LDG.E R3, desc[UR10][R6.64] ;  /* 0x0000000a06032981 */ /* 0x001362000c1e1900 */
[----:B------:R-:W-:Y:S08]  /*83f0*/  @P2 BRA `(.L_x_290) ;  /* 0x0000000000142947 */ /* 0x000ff00003800000 */
[----:B------:R-:W-:Y:S05]  /*8400*/  @!P1 BRA `(.L_x_290) ;  /* 0x0000000000109947 */ /* 0x000fea0003800000 */
[----:B------:R-:W-:Y:S02]  /*8410*/  ULDC.64 UR6, c[0x0][0x208] ;  /* 0x0000820000067ab9 */ /* 0x000fe40000000a00 */
[----:B------:R-:W2:Y:S04]  /*8420*/  LDG.E R0, desc[UR6][R4.64] ;  /* 0x0000000604007981 */ /* 0x000ea8000c1e1900 */
[----:B-----5:R-:W2:Y:S02]  /*8430*/  LDG.E R3, desc[UR6][R4.64+0x4] ;  /* 0x0000040604037981 */ /* 0x020ea4000c1e1900 */
[----:B--2---:R-:W-:-:S07]  /*8440*/  IMAD.IADD R3, R3, 0x1, -R0 ;  /* 0x0000000103037824 */ /* 0x004fce00078e0a00 */
.L_x_290:
[----:B------:R-:W-:Y:S01]  /*8450*/  R2UR UR6, R23 ;  /* 0x00000000170672ca */ /* 0x000fe200000e0000 */
[----:B------:R-:W-:Y:S01]  /*8460*/  USEL UR61, UR61, URZ, !UP0 ;  /* 0x0000003f3d3d7287 */ /* 0x000fe2000c000000 */
[----:B------:R-:W-:Y:S01]  /*8470*/  R2UR UR4, R184 ;  /* 0x00000000b80472ca */ /* 0x000fe200000e0000 */
[----:B------:R-:W-:Y:S01]  /*8480*/  BSSY B1, `(.L_x_291) ;  /* 0x0000020000017945 */ /* 0x000fe20003800000 */
[----:B------:R-:W-:Y:S02]  /*8490*/  SHF.R.S32.HI R10, RZ, 0x1f, R17 ;  /* 0x0000001fff0a7819 */ /* 0x000fe40000011411 */
[----:B-----5:R-:W-:-:S07]  /*84a0*/  SHF.R.S32.HI R8, RZ, 0x1f, R9 ;  /* 0x0000001fff087819 */ /* 0x020fce0000011409 */
[----:B------:R-:W-:Y:S02]  /*84b0*/  USHF.R.S32.HI UR7, URZ, 0x1f, UR6 ;  /* 0x0000001f3f077899 */ /* 0x000fe40008011406 */
[----:B------:R-:W-:Y:S01]  /*84c0*/  USEL UR8, UR4, URZ, !UP0 ;  /* 0x0000003f04087287 */ /* 0x000fe2000c000000 */
[----:B------:R-:W-:Y:S11]  /*84d0*/  @P0 BRA `(.L_x_292) ;  /* 0x0000000000680947 */ /* 0x000ff60003800000 */
[----:B------:R-:W0:Y:S02]  /*84e0*/  S2R R0, SR_TID.X ;  /* 0x0000000000007919 */ /* 0x000e240000002100 */
[----:B0-----:R-:W-:-:S04]  /*84f0*/  IMAD R0, R22, 0x80, R0 ;  /* 0x0000008016007824 */ /* 0x001fc800078e0200 */
[----:B------:R-:W-:-:S05]  /*8500*/  VIADD R0, R0, 0xffffff80 ;  /* 0xffffff8000007836 */ /* 0x000fca0000000000 */
[----:B------:R-:W-:-:S13]  /*8510*/  ISETP.GE.AND P0, PT, R0, R3, PT ;  /* 0x000000030000720c */ /* 0x000fda0003f06270 */
[----:B------:R-:W-:Y:S05]  /*8520*/  @P0 BRA `(.L_x_292) ;  /* 0x0000000000540947 */ /* 0x000fea0003800000 */
[----:B------:R-:W-:Y:S01]  /*8530*/  R2UR UR6, R23 ;  /* 0x00000000170672ca */ /* 0x000fe200000e0000 */
[----:B------:R-:W-:Y:S01]  /*8540*/  ULDC.64 UR10, c[0x0][0xb70] ;  /* 0x0002dc00000a7ab9 */ /* 0x000fe20000000a00 */
[C---:B-1----:R-:W-:Y:S01]  /*8550*/  IADD3 R4, P0, R0.reuse, R9, RZ ;  /* 0x0000000900047210 */ /* 0x042fe20007f1e0ff */
[----:B------:R-:W-:Y:S02]  /*8560*/  UIMAD UR4, UR7, UR10, URZ ;  /* 0x0000000a070472a4 */ /* 0x000fe4000f8e023f */
[----:B------:R-:W-:Y:S01]  /*8570*/  IMAD.U32 R7, RZ, RZ, UR10 ;  /* 0x0000000aff077e24 */ /* 0x000fe2000f8e00ff */
[----:B------:R-:W-:Y:S01]  /*8580*/  ULDC.64 UR12, c[0x0][0x208] ;  /* 0x00008200000c7ab9 */ /* 0x000fe20000000a00 */
[----:B------:R-:W-:-:S06]  /*8590*/  LEA.HI.X.SX32 R5, R0, R8, 0x1, P0 ;  /* 0x0000000800057211 */ /* 0x000fcc00000f0eff */
[----:B------:R-:W-:Y:S02]  /*85a0*/  UIMAD UR4, UR6, UR11, UR4 ;  /* 0x0000000b060472a4 */ /* 0x000fe4000f8e0204 */
[----:B------:R-:W-:Y:S01]  /*85b0*/  IMAD.WIDE.U32 R4, R7, UR6, R4 ;  /* 0x0000000607047c25 */ /* 0x000fe2000f8e0004 */
[----:B------:R-:W-:Y:S02]  /*85c0*/  ULDC.64 UR10, c[0x0][0xb78] ;  /* 0x0002de00000a7ab9 */ /* 0x000fe40000000a00 */
[----:B------:R-:W-:Y:S01]  /*85d0*/  UIMAD UR6, UR8, UR10, URZ ;  /* 0x0000000a080672a4 */ /* 0x000fe2000f8e023f */
[----:B------:R-:W-:Y:S02]  /*85e0*/  VIADD R5, R5, UR4 ;  /* 0x0000000405057c36 */ /* 0x000fe40008000000 */
[----:B------:R-:W-:Y:S01]  /*85f0*/  IMAD.U32 R7, RZ, RZ, UR10 ;  /* 0x0000000aff077e24 */ /* 0x000fe2000f8e00ff */
[----:B------:R-:W-:-:S03]  /*8600*/  UIMAD UR6, UR61, UR11, UR6 ;  /* 0x0000000b3d0672a4 */ /* 0x000fc6000f8e0206 */
[----:B------:R-:W-:Y:S01]  /*8610*/  IMAD.WIDE.U32 R4, R7, UR61, R4 ;  /* 0x0000003d07047c25 */ /* 0x000fe2000f8e0004 */
[----:B------:R-:W-:-:S03]  /*8620*/  ULDC.64 UR10, c[0x0][0xb40] ;  /* 0x0002d000000a7ab9 */ /* 0x000fc60000000a00 */
[----:B------:R-:W-:Y:S01]  /*8630*/  VIADD R5, R5, UR6 ;  /* 0x0000000605057c36 */ /* 0x000fe20008000000 */
[----:B------:R-:W-:-:S04]  /*8640*/  LEA R6, P0, R4, UR10, 0x2 ;  /* 0x0000000a04067c11 */ /* 0x000fc8000f8010ff */
[----:B------:R-:W-:Y:S01]  /*8650*/  LEA.HI.X R7, R4, UR11, R5, 0x2, P0 ;  /* 0x0000000b04077c11 */ /* 0x000fe200080f1405 */
[----:B------:R-:W-:-:S05]  /*8660*/  IMAD.MOV.U32 R5, RZ, RZ, -0x800000 ;  /* 0xff800000ff057424 */ /* 0x000fca00078e00ff */
[----:B------:R0:W-:Y:S03]  /*8670*/  STG.E desc[UR12][R6.64], R5 ;  /* 0x0000000506007986 */ /* 0x0001e6000c10190c */
.L_x_292:
[----:B------:R-:W-:Y:S05]  /*8680*/  BSYNC B1 ;  /* 0x0000000000017941 */ /* 0x000fea0003800000 */
.L_x_291:
[----:B------:R-:W-:Y:S01]  /*8690*/  R2UR UR6, R23 ;  /* 0x00000000170672ca */ /* 0x000fe200000e0000 */
[----:B------:R-:W-:Y:S01]  /*86a0*/  ULDC.64 UR10, c[0x0][0xaa0] ;  /* 0x0002a800000a7ab9 */ /* 0x000fe20000000a00 */
[----:B-1----:R-:W-:Y:S01]  /*86b0*/  IMAD.MOV.U32 R4, RZ, RZ, R17 ;  /* 0x000000ffff047224 */ /* 0x002fe200078e0011 */
[----:B------:R-:W-:Y:S01]  /*86c0*/  BSSY B1, `(.L_x_293) ;  /* 0x000002f000017945 */ /* 0x000fe20003800000 */
[----:B0-----:R-:W-:Y:S02]  /*86d0*/  IMAD.MOV.U32 R5, RZ, RZ, R10 ;  /* 0x000000ffff057224 */ /* 0x001fe400078e000a */
[----:B------:R-:W-:Y:S02]  /*86e0*/  IMAD R0, R8, UR10, RZ ;  /* 0x0000000a08007c24 */ /* 0x000fe4000f8e02ff */
[----:B------:R-:W-:-:S04]  /*86f0*/  IMAD.WIDE.U32 R4, R9, UR10, R4 ;  /* 0x0000000a09047c25 */ /* 0x000fc8000f8e0004 */
[----:B------:R-:W-:Y:S01]  /*8700*/  IMAD R9, R9, UR11, R0 ;  /* 0x0000000b09097c24 */ /* 0x000fe2000f8e0200 */
[----:B------:R-:W-:Y:S01]  /*8710*/  ULDC.64 UR10, c[0x0][0xae0] ;  /* 0x0002b800000a7ab9 */ /* 0x000fe20000000a00 */
[----:B------:R-:W-:Y:S01]  /*8720*/  IMAD R3, R22, -0x80, R3 ;  /* 0xffffff8016037824 */ /* 0x000fe200078e0203 */
[----:B------:R-:W-:Y:S01]  /*8730*/  UIMAD UR4, UR7, UR10, URZ ;  /* 0x0000000a070472a4 */ /* 0x000fe2000f8e023f */
[----:B------:R-:W-:Y:S01]  /*8740*/  IMAD.IADD R5, R5, 0x1, R9 ;  /* 0x0000000105057824 */ /* 0x000fe200078e0209 */
[----:B------:R-:W-:Y:S01]  /*8750*/  SHF.R.S32.HI R9, RZ, 0x1f, R18 ;  /* 0x0000001fff097819 */ /* 0x000fe20000011412 */
[----:B------:R-:W-:Y:S01]  /*8760*/  IMAD.U32 R7, RZ, RZ, UR10 ;  /* 0x0000000aff077e24 */ /* 0x000fe2000f8e00ff */
[----:B------:R-:W-:Y:S01]  /*8770*/  UIMAD UR4, UR6, UR11, UR4 ;  /* 0x0000000b060472a4 */ /* 0x000fe2000f8e0204 */
[C---:B------:R-:W-:Y:S01]  /*8780*/  ISETP.GE.AND P2, PT, R18.reuse, R3, PT ;  /* 0x000000031200720c */ /* 0x040fe20003f46270 */
[----:B------:R-:W-:Y:S02]  /*8790*/  VIADD R6, R18, 0x40 ;  /* 0x0000004012067836 */ /* 0x000fe40000000000 */
[----:B------:R-:W-:Y:S01]  /*87a0*/  IMAD.WIDE.U32 R4, R7, UR6, R4 ;  /* 0x0000000607047c25 */ /* 0x000fe2000f8e0004 */
[----:B------:R-:W-:-:S02]  /*87b0*/  ULDC.64 UR6, c[0x0][0xae8] ;  /* 0x0002ba0000067ab9 */ /* 0x000fc40000000a00 */
[-C--:B------:R-:W-:Y:S01]  /*87c0*/  ISETP.GE.AND P1, PT, R6, R3.reuse, PT ;  /* 0x000000030600720c */ /* 0x080fe20003f26270 */
[----:B------:R-:W-:Y:S01]  /*87d0*/  VIADD R5, R5, UR4 ;  /* 0x0000000405057c36 */ /* 0x000fe20008000000 */
[----:B------:R-:W-:Y:S01]  /*87e0*/  UIMAD UR4, UR8, UR6, URZ ;  /* 0x00000006080472a4 */ /* 0x000fe2000f8e023f */
[----:B------:R-:W-:Y:S02]  /*87f0*/  VIADD R0, R18, 0x20 ;  /* 0x0000002012007836 */ /* 0x000fe40000000000 */
[----:B------:R-:W-:Y:S01]  /*8800*/  IMAD.U32 R7, RZ, RZ, UR6 ;  /* 0x00000006ff077e24 */ /* 0x000fe2000f8e00ff */
[----:B------:R-:W-:Y:S01]  /*8810*/  UIMAD UR4, UR61, UR7, UR4 ;  /* 0x000000073d0472a4 */ /* 0x000fe2000f8e0204 */
[----:B------:R-:W-:Y:S01]  /*8820*/  IMAD.MOV.U32 R8, RZ, RZ, R18 ;  /* 0x000000ffff087224 */ /* 0x000fe200078e0012 */
[----:B------:R-:W-:Y:S01]  /*8830*/  ISETP.GE.AND P3, PT, R0, R3, PT ;  /* 0x000000030000720c */ /* 0x000fe20003f66270 */
[----:B------:R-:W-:-:S04]  /*8840*/  IMAD.WIDE.U32 R6, R7, UR61, R4 ;  /* 0x0000003d07067c25 */ /* 0x000fc8000f8e0004 */
[----:B------:R-:W-:Y:S02]  /*8850*/  VIADD R0, R18, 0x60 ;  /* 0x0000006012007836 */ /* 0x000fe40000000000 */
[----:B------:R-:W-:Y:S02]  /*8860*/  VIADD R11, R7, UR4 ;  /* 0x00000004070b7c36 */ /* 0x000fe40008000000 */
[----:B------:R-:W-:Y:S01]  /*8870*/  IMAD.WIDE R8, R22, 0x80, R8 ;  /* 0x0000008016087825 */ /* 0x000fe200078e0208 */
[----:B------:R-:W-:Y:S01]  /*8880*/  ISETP.GE.AND P0, PT, R0, R3, PT ;  /* 0x000000030000720c */ /* 0x000fe20003f06270 */
[----:B------:R-:W-:-:S12]  /*8890*/  @P2 BRA `(.L_x_294) ;  /* 0x0000000000442947 */ /* 0x000fd80003800000 */
[----:B------:R-:W-:Y:S01]  /*88a0*/  ULDC.64 UR6, c[0x0][0xad8] ;  /* 0x0002b60000067ab9 */ /* 0x000fe20000000a00 */
[----:B------:R-:W-:Y:S01]  /*88b0*/  VIADD R0, R17, 0x40 ;  /* 0x0000004011007836 */ /* 0x000fe20000000000 */
[----:B------:R-:W-:Y:S01]  /*88c0*/  ULDC UR4, c[0x0][0xa8c] ;  /* 0x0002a30000047ab9 */ /* 0x000fe20000000800 */
[----:B------:R-:W-:Y:S01]  /*88d0*/  IMAD R3, R9, UR6, RZ ;  /* 0x0000000609037c24 */ /* 0x000fe2000f8e02ff */
        /* <DEDUP_REMOVED lines=11> */
[----:B------:R0:W-:Y:S04]  /*8990*/  @!P4 STG.E.128 desc[UR8][R12.64], RZ ;  /* 0x000000ff0c00c986 */ /* 0x0001e8000c101d08 */
[----:B------:R0:W-:Y:S02]  /*89a0*/  @!P5 STG.E.128 desc[UR8][R12.64+0x80], RZ ;  /* 0x000080ff0c00d986 */ /* 0x0001e4000c101d08 */
.L_x_294:
[----:B------:R-:W-:Y:S05]  /*89b0*/  BSYNC B1 ;  /* 0x0000000000017941 */ /* 0x000fea0003800000 */
.L_x_293:
[----:B------:R-:W-:Y:S04]  /*89c0*/  BSSY B1, `(.L_x_295) ;  /* 0x0000015000017945 */ /* 0x000fe80003800000 */
[----:B------:R-:W-:Y:S05]  /*89d0*/  @P3 BRA `(.L_x_296) ;  /* 0x00000000004c3947 */ /* 0x000fea0003800000 */
[----:B------:R-:W-:Y:S01]  /*89e0*/  IADD3 R3, P2, R8, 0x20, RZ ;  /* 0x0000002008037810 */ /* 0x000fe20007f5e0ff */
[----:B------:R-:W-:Y:S01]  /*89f0*/  ULDC.64 UR6, c[0x0][0xad8] ;  /* 0x0002b60000067ab9 */ /* 0x000fe20000000a00 */
[----:B------:R-:W-:Y:S01]  /*8a00*/  IMAD.MOV.U32 R4, RZ, RZ, R6 ;  /* 0x000000ffff047224 */ /* 0x000fe200078e0006 */
[----:B------:R-:W-:Y:S01]  /*8a10*/  ULDC UR4, c[0x0][0xa8c] ;  /* 0x0002a30000047ab9 */ /* 0x000fe20000000800 */
[----:B------:R-:W-:Y:S01]  /*8a20*/  IMAD.MOV.U32 R5, RZ, RZ, R11 ;  /* 0x000000ffff057224 */ /* 0x000fe200078e000b */
[C---:B------:R-:W-:Y:S01]  /*8a30*/  ISETP.GE.AND P3, PT, R17.reuse, UR4, PT ;  /* 0x0000000411007c0c */ /* 0x040fe2000bf66270 */
[----:B------:R-:W-:Y:S01]  /*8a40*/  IMAD.X R0, RZ, RZ, R9, P2 ;  /* 0x000000ffff007224 */ /* 0x000fe200010e0609 */
[----:B------:R-:W-:Y:S01]  /*8a50*/  ULDC.64 UR8, c[0x0][0x208] ;  /* 0x0000820000087ab9 */ /* 0x000fe20000000a00 */
[----:B------:R-:W-:Y:S02]  /*8a60*/  VIADD R10, R17, 0x40 ;  /* 0x00000040110a7836 */ /* 0x000fe40000000000 */
[----:B------:R-:W-:-:S02]  /*8a70*/  IMAD R0, R0, UR6, RZ ;  /* 0x0000000600007c24 */ /* 0x000fc4000f8e02ff */
[----:B------:R-:W-:Y:S01]  /*8a80*/  IMAD.WIDE.U32 R4, R3, UR6, R4 ;  /* 0x0000000603047c25 */ /* 0x000fe2000f8e0004 */
[----:B------:R-:W-:-:S03]  /*8a90*/  ISETP.GE.AND P4, PT, R10, UR4, PT ;  /* 0x000000040a007c0c */ /* 0x000fc6000bf86270 */
[----:B------:R-:W-:Y:S01]  /*8aa0*/  IMAD R3, R3, UR7, R0 ;  /* 0x0000000703037c24 */ /* 0x000fe2000f8e0200 */
[----:B------:R-:W-:Y:S02]  /*8ab0*/  ULDC.64 UR6, c[0x0][0xa80] ;  /* 0x0002a00000067ab9 */ /* 0x000fe40000000a00 */
[----:B0-----:R-:W-:Y:S01]  /*8ac0*/  LEA R12, P2, R4, UR6, 0x1 ;  /* 0x00000006040c7c11 */ /* 0x001fe2000f8408ff */
[----:B------:R-:W-:-:S05]  /*8ad0*/  IMAD.IADD R3, R5, 0x1, R3 ;  /* 0x0000000105037824 */ /* 0x000fca00078e0203 */
[----:B------:R-:W-:-:S05]  /*8ae0*/  LEA.HI.X R13, R4, UR7, R3, 0x1, P2 ;  /* 0x00000007040d7c11 */ /* 0x000fca00090f0c03 */
[----:B------:R1:W-:Y:S04]  /*8af0*/  @!P3 STG.E.128 desc[UR8][R12.64], RZ ;  /* 0x000000ff0c00b986 */ /* 0x0003e8000c101d08 */
[----:B------:R1:W-:Y:S02]  /*8b00*/  @!P4 STG.E.128 desc[UR8][R12.64+0x80], RZ ;  /* 0x000080ff0c00c986 */ /* 0x0003e4000c101d08 */
.L_x_296:
[----:B------:R-:W-:Y:S05]  /*8b10*/  BSYNC B1 ;  /* 0x0000000000017941 */ /* 0x000fea0003800000 */
.L_x_295:
        /* <DEDUP_REMOVED lines=16> */
[----:B01----:R-:W-:Y:S01]  /*8c20*/  LEA R12, P1, R4, UR6, 0x1 ;  /* 0x00000006040c7c11 */ /* 0x003fe2000f8208ff */
[----:B------:R-:W-:-:S05]  /*8c30*/  IMAD.IADD R3, R5, 0x1, R3 ;  /* 0x0000000105037824 */ /* 0x000fca00078e0203 */
[----:B------:R-:W-:-:S05]  /*8c40*/  LEA.HI.X R13, R4, UR7, R3, 0x1, P1 ;  /* 0x00000007040d7c11 */ /* 0x000fca00088f0c03 */
[----:B------:R2:W-:Y:S04]  /*8c50*/  @!P2 STG.E.128 desc[UR8][R12.64], RZ ;  /* 0x000000ff0c00a986 */ /* 0x0005e8000c101d08 */
[----:B------:R2:W-:Y:S02]  /*8c60*/  @!P3 STG.E.128 desc[UR8][R12.64+0x80], RZ ;  /* 0x000080ff0c00b986 */ /* 0x0005e4000c101d08 */
.L_x_298:
[----:B------:R-:W-:Y:S05]  /*8c70*/  BSYNC B1 ;  /* 0x0000000000017941 */ /* 0x000fea0003800000 */
.L_x_297:
        /* <DEDUP_REMOVED lines=18> */
[----:B------:R3:W-:Y:S04]  /*8da0*/  @!P1 STG.E.128 desc[UR8][R6.64], RZ ;  /* 0x000000ff06009986 */ /* 0x0007e8000c101d08 */
[----:B------:R3:W-:Y:S02]  /*8db0*/  @!P2 STG.E.128 desc[UR8][R6.64+0x80], RZ ;  /* 0x000080ff0600a986 */ /* 0x0007e4000c101d08 */
.L_x_289:
[----:B------:R-:W-:Y:S05]  /*8dc0*/  BSYNC B0 ;  /* 0x0000000000007941 */ /* 0x000fea0003800000 */
.L_x_280:
[----:B------:R-:W-:Y:S02]  /*8dd0*/  ULDC UR4, c[0x0][0xc14] ;  /* 0x0003050000047ab9 */ /* 0x000fe40000000800 */
[----:B------:R-:W-:-:S13]  /*8de0*/  ISETP.GE.AND P0, PT, R47, UR4, PT ;  /* 0x000000042f007c0c */ /* 0x000fda000bf06270 */
[----:B------:R-:W-:Y:S05]  /*8df0*/  @!P0 BRA `(.L_x_299) ;  /* 0xffffff7c00ec8947 */ /* 0x000fea000383ffff */
[----:B------:R-:W-:Y:S05]  /*8e00*/  EXIT ;  /* 0x000000000000794d */ /* 0x000fea0003800000 */
.L_x_255:
[----:B------:R-:W-:-:S08]  /*8e10*/  NOP ;  /* 0x0000000000007918 */ /* 0x000fd00000000000 */
[----:B0-----:R-:W0:-:S00]  /*8e20*/  USETMAXREG.DEALLOC.CTAPOOL 0x18 ;  /* 0x00000018000079c8 */ /* 0x001e0000080e0500 */
[----:B0-----:R-:W-:-:S06]  /*8e30*/  LOP3.LUT R0, R0, 0x3, RZ, 0xc0, !PT ;  /* 0x0000000300007812 */ /* 0x001fcc00078ec0ff */
[----:B------:R-:W0:Y:S02]  /*8e40*/  SHFL.IDX PT, R0, R0, RZ, 0x1f ;  /* 0x00001fff00007589 */ /* 0x000e2400000e0000 */
[----:B0-----:R-:W-:-:S13]  /*8e50*/  ISETP.NE.AND P0, PT, R0, RZ, PT ;  /* 0x000000ff0000720c */ /* 0x001fda0003f05270 */
[----:B------:R-:W-:Y:S05]  /*8e60*/  @P0 EXIT ;  /* 0x000000000000094d */ /* 0x000fea0003800000 */
[----:B------:R-:W0:Y:S01]  /*8e70*/  S2R R2, SR_TID.X ;  /* 0x0000000000027919 */ /* 0x000e220000002100 */
[----:B------:R-:W-:Y:S01]  /*8e80*/  LOP3.LUT R4, R4, 0xffffffdf, RZ, 0xc0, !PT ;  /* 0xffffffdf04047812 */ /* 0x000fe200078ec0ff */
[----:B------:R-:W-:Y:S01]  /*8e90*/  ULDC UR5, c[0x0][0xc14] ;  /* 0x0003050000057ab9 */ /* 0x000fe20000000800 */
[----:B------:R-:W-:Y:S01]  /*8ea0*/  IMAD.MOV.U32 R0, RZ, RZ, RZ ;  /* 0x000000ffff007224 */ /* 0x000fe200078e00ff */
[----:B------:R-:W-:Y:S01]  /*8eb0*/  ULDC.64 UR6, c[0x0][0x208] ;  /* 0x0000820000067ab9 */ /* 0x000fe20000000a00 */
[----:B------:R-:W-:Y:S01]  /*8ec0*/  ULDC UR4, c[0x0][0xc10] ;  /* 0x0003040000047ab9 */ /* 0x000fe20000000800 */
[----:B0-----:R-:W-:-:S04]  /*8ed0*/  LOP3.LUT R8, R2, 0x1f, RZ, 0xc0, !PT ;  /* 0x0000001f02087812 */ /* 0x001fc800078ec0ff */
[----:B------:R-:W-:-:S13]  /*8ee0*/  ISETP.NE.AND P0, PT, R8, 0x1f, PT ;  /* 0x0000001f0800780c */ /* 0x000fda0003f05270 */
[----:B------:R-:W-:Y:S02]  /*8ef0*/  @P0 LOP3.LUT R4, R4, 0x20, RZ, 0xfc, !PT ;  /* 0x0000002004040812 */ /* 0x000fe400078efcff */
[----:B------:R-:W-:-:S13]  /*8f00*/  ISETP.GE.OR P0, PT, R8, UR5, !P0 ;  /* 0x0000000508007c0c */ /* 0x000fda000c706670 */
[----:B------:R-:W0:Y:S02]  /*8f10*/  @!P0 LDC.64 R2, c[0x0][0xc58] ;  /* 0x00031600ff028b82 */ /* 0x000e240000000a00 */
[----:B0-----:R-:W-:-:S05]  /*8f20*/  @!P0 IMAD.WIDE.U32 R2, R8, 0x4, R2 ;  /* 0x0000000408028825 */ /* 0x001fca00078e0002 */
[----:B------:R-:W2:Y:S01]  /*8f30*/  @!P0 LDG.E R0, desc[UR6][R2.64] ;  /* 0x0000000602008981 */ /* 0x000ea2000c1e1900 */
[C---:B------:R-:W-:Y:S01]  /*8f40*/  ISETP.NE.AND P1, PT, R8.reuse, RZ, PT ;  /* 0x000000ff0800720c */ /* 0x040fe20003f25270 */
[----:B------:R-:W0:Y:S01]  /*8f50*/  S2UR UR6, SR_CTAID.X ;  /* 0x00000000000679c3 */ /* 0x000e220000002500 */
[----:B------:R-:W-:Y:S01]  /*8f60*/  ISETP.GE.U32.AND P0, PT, R8, 0x2, PT ;  /* 0x000000020800780c */ /* 0x000fe20003f06070 */
[----:B------:R-:W-:Y:S01]  /*8f70*/  IMAD.MOV.U32 R16, RZ, RZ, RZ ;  /* 0x000000ffff107224 */ /* 0x000fe200078e00ff */
[----:B------:R-:W-:Y:S01]  /*8f80*/  LOP3.LUT R4, R4, 0xfffffffe, RZ, 0xc0, !PT ;  /* 0xfffffffe04047812 */ /* 0x000fe200078ec0ff */
[----:B------:R-:W-:-:S08]  /*8f90*/  IMAD.MOV.U32 R19, RZ, RZ, RZ ;  /* 0x000000ffff137224 */ /* 0x000fd000078e00ff */
[----:B------:R-:W-:-:S04]  /*8fa0*/  @P1 LOP3.LUT R4, R4, 0x1, RZ, 0xfc, !PT ;  /* 0x0000000104041812 */ /* 0x000fc800078efcff */
[----:B------:R-:W-:-:S04]  /*8fb0*/  LOP3.LUT R4, R4, 0xffffffef, RZ, 0xc0, !PT ;  /* 0xffffffef04047812 */ /* 0x000fc800078ec0ff */
[----:B------:R-:W-:-:S04]  /*8fc0*/  @P0 LOP3.LUT R4, R4, 0x10, RZ, 0xfc, !PT ;  /* 0x0000001004040812 */ /* 0x000fc800078efcff */
[----:B------:R-:W-:Y:S01]  /*8fd0*/  LOP3.LUT R4, R4, 0xfffffff7, RZ, 0xc0, !PT ;  /* 0xfffffff704047812 */ /* 0x000fe200078ec0ff */
[----:B--2---:R-:W1:Y:S02]  /*8fe0*/  SHFL.UP PT, R5, R0, 0x1, RZ ;  /* 0x0420000000057989 */ /* 0x004e6400000e00ff */
[----:B-1----:R-:W-:-:S05]  /*8ff0*/  SEL R5, R5, RZ, P1 ;  /* 0x000000ff05057207 */ /* 0x002fca0000800000 */
[----:B------:R-:W-:-:S05]  /*9000*/  IMAD.IADD R5, R0, 0x1, R5 ;  /* 0x0000000100057824 */ /* 0x000fca00078e0205 */
[----:B------:R-:W1:Y:S02]  /*9010*/  SHFL.UP PT, R6, R5, 0x2, RZ ;  /* 0x0440000005067989 */ /* 0x000e6400000e00ff */
[----:B-1----:R-:W-:Y:S02]  /*9020*/  SEL R6, R6, RZ, P0 ;  /* 0x000000ff06067207 */ /* 0x002fe40000000000 */
[----:B------:R-:W-:-:S03]  /*9030*/  ISETP.GE.U32.AND P0, PT, R8, 0x4, PT ;  /* 0x000000040800780c */ /* 0x000fc60003f06070 */
[----:B------:R-:W-:-:S05]  /*9040*/  IMAD.IADD R6, R5, 0x1, R6 ;  /* 0x0000000105067824 */ /* 0x000fca00078e0206 */
[----:B------:R-:W1:Y:S05]  /*9050*/  SHFL.UP PT, R7, R6, 0x4, RZ ;  /* 0x0480000006077989 */ /* 0x000e6a00000e00ff */
[----:B------:R-:W-:-:S04]  /*9060*/  @P0 LOP3.LUT R4, R4, 0x8, RZ, 0xfc, !PT ;  /* 0x0000000804040812 */ /* 0x000fc800078efcff */
[----:B------:R-:W-:Y:S02]  /*9070*/  LOP3.LUT R4, R4, 0xfffffffb, RZ, 0xc0, !PT ;  /* 0xfffffffb04047812 */ /* 0x000fe400078ec0ff */
        /* <DEDUP_REMOVED lines=10> */
[----:B------:R-:W-:Y:S02]  /*9120*/  @P0 LOP3.LUT R4, R4, 0x2, RZ, 0xfc, !PT ;  /* 0x0000000204040812 */ /* 0x000fe400078efcff */
[----:B-1----:R-:W-:-:S04]  /*9130*/  SEL R2, R2, RZ, P0 ;  /* 0x000000ff02027207 */ /* 0x002fc80000000000 */
[----:B------:R-:W-:-:S05]  /*9140*/  IADD3 R2, R3, R2, RZ ;  /* 0x0000000203027210 */ /* 0x000fca0007ffe0ff */
[----:B------:R-:W1:Y:S02]  /*9150*/  SHFL.IDX PT, R5, R2, 0x1f, 0x1f ;  /* 0x03e01f0002057f89 */ /* 0x000e6400000e0000 */
[----:B-1----:R-:W-:-:S04]  /*9160*/  IMAD R5, R5, UR4, RZ ;  /* 0x0000000405057c24 */ /* 0x002fc8000f8e02ff */
[----:B------:R-:W-:Y:S01]  /*9170*/  IMAD.MOV.U32 R6, RZ, RZ, R5 ;  /* 0x000000ffff067224 */ /* 0x000fe200078e0005 */
[----:B0-----:R-:W-:-:S13]  /*9180*/  ISETP.GT.AND P0, PT, R5, UR6, PT ;  /* 0x0000000605007c0c */ /* 0x001fda000bf04270 */
[----:B------:R-:W-:Y:S05]  /*9190*/  @P0 BRA `(.L_x_300) ;  /* 0x0000000000c40947 */ /* 0x000fea0003800000 */
[----:B------:R-:W-:Y:S01]  /*91a0*/  IMAD.MOV.U32 R5, RZ, RZ, R6 ;  /* 0x000000ffff057224 */ /* 0x000fe200078e0006 */
[----:B------:R-:W-:Y:S01]  /*91b0*/  ULDC UR5, c[0x0][0xc14] ;  /* 0x0003050000057ab9 */ /* 0x000fe20000000800 */
[----:B------:R-:W-:Y:S01]  /*91c0*/  IMAD.MOV.U32 R19, RZ, RZ, RZ ;  /* 0x000000ffff137224 */ /* 0x000fe200078e00ff */
[----:B------:R-:W-:Y:S01]  /*91d0*/  ULDC UR7, c[0x0][0xc14] ;  /* 0x0003050000077ab9 */ /* 0x000fe20000000800 */
[----:B------:R-:W-:-:S05]  /*91e0*/  ULDC UR4, c[0x0][0xc10] ;  /* 0x0003040000047ab9 */ /* 0x000fca0000000800 */
.L_x_304:
[----:B------:R-:W-:Y:S02]  /*91f0*/  VIADD R0, R19, 0x1f ;  /* 0x0000001f13007836 */ /* 0x000fe40000000000 */
[----:B------:R-:W-:-:S03]  /*9200*/  IMAD.U32 R19, RZ, RZ, UR7 ;  /* 0x00000007ff137e24 */ /* 0x000fc6000f8e00ff */
[----:B------:R-:W-:-:S13]  /*9210*/  ISETP.GE.AND P0, PT, R0, UR5, PT ;  /* 0x0000000500007c0c */ /* 0x000fda000bf06270 */
[----:B------:R-:W-:Y:S05]  /*9220*/  @P0 BRA `(.L_x_301) ;  /* 0x0000000400440947 */ /* 0x000fea0003800000 */
[----:B------:R-:W0:Y:S01]  /*9230*/  S2R R2, SR_TID.X ;  /* 0x0000000000027919 */ /* 0x000e220000002100 */
[----:B------:R-:W-:Y:S01]  /*9240*/  IMAD.MOV.U32 R19, RZ, RZ, R0 ;  /* 0x000000ffff137224 */ /* 0x000fe200078e0000 */
[----:B------:R-:W-:Y:S01]  /*9250*/  BSSY B0, `(.L_x_302) ;  /* 0x000000b000007945 */ /* 0x000fe20003800000 */
[----:B------:R-:W-:Y:S01]  /*9260*/  IMAD.MOV.U32 R0, RZ, RZ, RZ ;  /* 0x000000ffff007224 */ /* 0x000fe200078e00ff */
[----:B0-----:R-:W-:-:S04]  /*9270*/  LOP3.LUT R8, R2, 0x1f, RZ, 0xc0, !PT ;  /* 0x0000001f02087812 */ /* 0x001fc800078ec0ff */
[C---:B------:R-:W-:Y:S01]  /*9280*/  ISETP.NE.AND P1, PT, R8.reuse, 0x1f, PT ;  /* 0x0000001f0800780c */ /* 0x040fe20003f25270 */
[----:B------:R-:W-:-:S05]  /*9290*/  IMAD.IADD R7, R8, 0x1, R19 ;  /* 0x0000000108077824 */ /* 0x000fca00078e0213 */
[----:B------:R-:W-:-:S13]  /*92a0*/  ISETP.GE.OR P0, PT, R7, UR5, !P1 ;  /* 0x0000000507007c0c */ /* 0x000fda000cf06670 */
[----:B------:R-:W-:Y:S05]  /*92b0*/  @P0 BRA `(.L_x_303) ;  /* 0x0000000000100947 */ /* 0x000fea0003800000 */
[----:B------:R-:W0:Y:S01]  /*92c0*/  LDC.64 R2, c[0x0][0xc58] ;  /* 0x00031600ff027b82 */ /* 0x000e220000000a00 */
[----:B------:R-:W-:Y:S01]  /*92d0*/  ULDC.64 UR8, c[0x0][0x208] ;  /* 0x0000820000087ab9 */ /* 0x000fe20000000a00 */
[----:B0-----:R-:W-:-:S05]  /*92e0*/  IMAD.WIDE R2, R7, 0x4, R2 ;  /* 0x0000000407027825 */ /* 0x001fca00078e0202 */
[----:B------:R0:W5:Y:S02]  /*92f0*/  LDG.E R0, desc[UR8][R2.64] ;  /* 0x0000000802007981 */ /* 0x000164000c1e1900 */
.L_x_303:
[----:B------:R-:W-:Y:S05]  /*9300*/  BSYNC B0 ;  /* 0x0000000000007941 */ /* 0x000fea0003800000 */
.L_x_302:
[----:B0----5:R-:W0:Y:S01]  /*9310*/  SHFL.UP PT, R2, R0, 0x1, RZ ;  /* 0x0420000000027989 */ /* 0x021e2200000e00ff */
[C---:B------:R-:W-:Y:S02]  /*9320*/  ISETP.NE.AND P0, PT, R8.reuse, RZ, PT ;  /* 0x000000ff0800720c */ /* 0x040fe40003f05270 */
[----:B------:R-:W-:Y:S02]  /*9330*/  ISETP.GE.U32.AND P1, PT, R8, 0x2, PT ;  /* 0x000000020800780c */ /* 0x000fe40003f26070 */
[----:B0-----:R-:W-:Y:S02]  /*9340*/  SEL R3, R2, RZ, P0 ;  /* 0x000000ff02037207 */ /* 0x001fe40000000000 */
[----:B------:R-:W-:-:S03]  /*9350*/  ISETP.GE.U32.AND P0, PT, R8, 0x4, PT ;  /* 0x000000040800780c */ /* 0x000fc60003f06070 */
[----:B------:R-:W-:-:S05]  /*9360*/  IMAD.IADD R3, R0, 0x1, R3 ;  /* 0x0000000100037824 */ /* 0x000fca00078e0203 */
[----:B------:R-:W0:Y:S02]  /*9370*/  SHFL.UP PT, R2, R3, 0x2, RZ ;  /* 0x0440000003027989 */ /* 0x000e2400000e00ff */
        /* <DEDUP_REMOVED lines=8> */
[----:B0-----:R-:W-:-:S05]  /*9400*/  SEL R6, R6, RZ, P1 ;  /* 0x000000ff06067207 */ /* 0x001fca0000800000 */
[----:B------:R-:W-:-:S05]  /*9410*/  IMAD.IADD R6, R7, 0x1, R6 ;  /* 0x0000000107067824 */ /* 0x000fca00078e0206 */
[----:B------:R-:W0:Y:S02]  /*9420*/  SHFL.UP PT, R8, R6, 0x10, RZ ;  /* 0x0600000006087989 */ /* 0x000e2400000e00ff */
[----:B0-----:R-:W-:-:S05]  /*9430*/  SEL R9, R8, RZ, P0 ;  /* 0x000000ff08097207 */ /* 0x001fca0000000000 */
[----:B------:R-:W-:-:S05]  /*9440*/  IMAD.IADD R9, R6, 0x1, R9 ;  /* 0x0000000106097824 */ /* 0x000fca00078e0209 */
[----:B------:R-:W0:Y:S02]  /*9450*/  SHFL.IDX PT, R3, R9, 0x1f, 0x1f ;  /* 0x03e01f0009037f89 */ /* 0x000e2400000e0000 */
[----:B0-----:R-:W-:-:S04]  /*9460*/  IMAD R6, R3, UR4, RZ ;  /* 0x0000000403067c24 */ /* 0x001fc8000f8e02ff */
[----:B------:R-:W-:-:S05]  /*9470*/  IMAD.IADD R5, R6, 0x1, R5 ;  /* 0x0000000106057824 */ /* 0x000fca00078e0205 */
[----:B------:R-:W-:-:S13]  /*9480*/  ISETP.GT.AND P0, PT, R5, UR6, PT ;  /* 0x0000000605007c0c */ /* 0x000fda000bf04270 */
[----:B------:R-:W-:Y:S05]  /*9490*/  @!P0 BRA `(.L_x_304) ;  /* 0xfffffffc00548947 */ /* 0x000fea000383ffff */
[----:B------:R-:W-:-:S07]  /*94a0*/  IMAD.MOV.U32 R2, RZ, RZ, R9 ;  /* 0x000000ffff027224 */ /* 0x000fce00078e0009 */
.L_x_300:
[----:B------:R-:W-:-:S04]  /*94b0*/  IMAD.IADD R7, R5, 0x1, -R6 ;  /* 0x0000000105077824 */ /* 0x000fc800078e0a06 */
[----:B------:R-:W-:-:S05]  /*94c0*/  IMAD R3, R2, UR4, R7 ;  /* 0x0000000402037c24 */ /* 0x000fca000f8e0207 */
[----:B------:R-:W-:-:S13]  /*94d0*/  ISETP.GT.AND P0, PT, R3, UR6, PT ;  /* 0x0000000603007c0c */ /* 0x000fda000bf04270 */
[----:B------:R-:W-:-:S04]  /*94e0*/  VOTE.ANY R8, PT, !P0 ;  /* 0x0000000000087806 */ /* 0x000fc800040e0100 */
[----:B------:R-:W0:Y:S01]  /*94f0*/  POPC R5, R8 ;  /* 0x0000000800057309 */ /* 0x000e220000000000 */
[----:B------:R-:W-:Y:S01]  /*9500*/  ISETP.NE.AND P0, PT, R8, RZ, PT ;  /* 0x000000ff0800720c */ /* 0x000fe20003f05270 */
[----:B0-----:R-:W0:Y:S02]  /*9510*/  SHFL.IDX PT, R0, R0, R5, 0x1f ;  /* 0x00001f0500007589 */ /* 0x001e2400000e0000 */
[----:B0-----:R-:W-:-:S04]  /*9520*/  IABS R6, R0 ;  /* 0x0000000000067213 */ /* 0x001fc80000000000 */
[----:B------:R-:W0:Y:S08]  /*9530*/  I2F.RP R9, R6 ;  /* 0x0000000600097306 */ /* 0x000e300000209400 */
[----:B0-----:R-:W0:Y:S02]  /*9540*/  MUFU.RCP R9, R9 ;  /* 0x0000000900097308 */ /* 0x001e240000001000 */
[----:B0-----:R-:W-:-:S06]  /*9550*/  VIADD R3, R9, 0xffffffe ;  /* 0x0ffffffe09037836 */ /* 0x001fcc0000000000 */
[----:B------:R-:W0:Y:S02]  /*9560*/  F2I.FTZ.U32.TRUNC.NTZ R3, R3 ;  /* 0x0000000300037305 */ /* 0x000e24000021f000 */
[----:B0-----:R-:W-:Y:S01]  /*9570*/  IMAD.MOV R11, RZ, RZ, -R3 ;  /* 0x000000ffff0b7224 */ /* 0x001fe200078e0a03 */
[----:B------:R-:W-:Y:S06]  /*9580*/  @!P0 BRA `(.L_x_305) ;  /* 0x0000000000088947 */ /* 0x000fec0003800000 */
[----:B------:R-:W-:-:S05]  /*9590*/  VIADD R9, R5, 0xffffffff ;  /* 0xffffffff05097836 */ /* 0x000fca0000000000 */
[----:B------:R0:W1:Y:S02]  /*95a0*/  SHFL.IDX PT, R16, R2, R9, 0x1f ;  /* 0x00001f0902107589 */ /* 0x00006400000e0000 */
.L_x_305:
[----:B-1----:R-:W-:Y:S02]  /*95b0*/  IMAD R16, R16, UR4, R7 ;  /* 0x0000000410107c24 */ /* 0x002fe4000f8e0207 */
[----:B------:R-:W-:Y:S02]  /*95c0*/  IMAD R7, R11, R6, RZ ;  /* 0x000000060b077224 */ /* 0x000fe400078e02ff */
[----:B0-----:R-:W-:Y:S01]  /*95d0*/  IMAD.MOV.U32 R2, RZ, RZ, RZ ;  /* 0x000000ffff027224 */ /* 0x001fe200078e00ff */
[----:B------:R-:W-:Y:S01]  /*95e0*/  IADD3 R17, -R16, UR6, RZ ;  /* 0x0000000610117c10 */ /* 0x000fe2000fffe1ff */
[----:B------:R-:W-:Y:S02]  /*95f0*/  IMAD.IADD R19, R5, 0x1, R19 ;  /* 0x0000000105137824 */ /* 0x000fe400078e0213 */
[----:B------:R-:W-:Y:S01]  /*9600*/  IMAD.HI.U32 R2, R3, R7, R2 ;  /* 0x0000000703027227 */ /* 0x000fe200078e0002 */
[----:B------:R-:W-:Y:S02]  /*9610*/  IABS R7, R0 ;  /* 0x0000000000077213 */ /* 0x000fe40000000000 */
[----:B------:R-:W-:-:S03]  /*9620*/  IABS R3, R17 ;  /* 0x0000001100037213 */ /* 0x000fc60000000000 */
[----:B------:R-:W-:Y:S02]  /*9630*/  IMAD.MOV R7, RZ, RZ, -R7 ;  /* 0x000000ffff077224 */ /* 0x000fe400078e0a07 */
[----:B------:R-:W-:-:S04]  /*9640*/  IMAD.HI.U32 R2, R2, R3, RZ ;  /* 0x0000000302027227 */ /* 0x000fc800078e00ff */
[----:B------:R-:W-:-:S05]  /*9650*/  IMAD R3, R2, R7, R3 ;  /* 0x0000000702037224 */ /* 0x000fca00078e0203 */
[----:B------:R-:W-:-:S13]  /*9660*/  ISETP.GT.U32.AND P0, PT, R6, R3, PT ;  /* 0x000000030600720c */ /* 0x000fda0003f04070 */
[----:B------:R-:W-:Y:S02]  /*9670*/  @!P0 IMAD.IADD R3, R3, 0x1, -R6 ;  /* 0x0000000103038824 */ /* 0x000fe400078e0a06 */
[----:B------:R-:W-:-:S03]  /*9680*/  @!P0 VIADD R2, R2, 0x1 ;  /* 0x0000000102028836 */ /* 0x000fc60000000000 */
[----:B------:R-:W-:Y:S02]  /*9690*/  ISETP.GE.U32.AND P0, PT, R3, R6, PT ;  /* 0x000000060300720c */ /* 0x000fe40003f06070 */
[----:B------:R-:W-:-:S11]  /*96a0*/  LOP3.LUT R3, R17, R0, RZ, 0x3c, !PT ;  /* 0x0000000011037212 */ /* 0x000fd600078e3cff */
[----:B------:R-:W-:Y:S01]  /*96b0*/  @P0 VIADD R2, R2, 0x1 ;  /* 0x0000000102020836 */ /* 0x000fe20000000000 */
[----:B------:R-:W-:-:S13]  /*96c0*/  ISETP.GE.AND P0, PT, R3, RZ, PT ;  /* 0x000000ff0300720c */ /* 0x000fda0003f06270 */
[----:B------:R-:W-:Y:S01]  /*96d0*/  @!P0 IMAD.MOV R2, RZ, RZ, -R2 ;  /* 0x000000ffff028224 */ /* 0x000fe200078e0a02 */
[----:B------:R-:W-:-:S13]  /*96e0*/  ISETP.NE.AND P0, PT, R0, RZ, PT ;  /* 0x000000ff0000720c */ /* 0x000fda0003f05270 */
[----:B------:R-:W-:-:S05]  /*96f0*/  @!P0 LOP3.LUT R2, RZ, R0, RZ, 0x33, !PT ;  /* 0x00000000ff028212 */ /* 0x000fca00078e33ff */
[--C-:B------:R-:W-:Y:S02]  /*9700*/  IMAD.MOV R3, RZ, RZ, -R2.reuse ;  /* 0x000000ffff037224 */ /* 0x100fe400078e0a02 */
[----:B------:R-:W-:Y:S02]  /*9710*/  IMAD.MOV.U32 R18, RZ, RZ, R2 ;  /* 0x000000ffff127224 */ /* 0x000fe400078e0002 */
[----:B------:R-:W-:Y:S01]  /*9720*/  IMAD R17, R0, R3, R17 ;  /* 0x0000000300117224 */ /* 0x000fe200078e0211 */
[----:B------:R-:W-:Y:S06]  /*9730*/  BRA `(.L_x_306) ;  /* 0x00000000000c7947 */ /* 0x000fec0003800000 */
.L_x_301:
[----:B------:R-:W-:Y:S02]  /*9740*/  IMAD.MOV.U32 R17, RZ, RZ, RZ ;  /* 0x000000ffff117224 */ /* 0x000fe400078e00ff */
[----:B------:R-:W-:Y:S02]  /*9750*/  IMAD.U32 R16, RZ, RZ, UR6 ;  /* 0x00000006ff107e24 */ /* 0x000fe4000f8e00ff */
[----:B------:R-:W-:-:S07]  /*9760*/  IMAD.MOV.U32 R18, RZ, RZ, RZ ;  /* 0x000000ffff127224 */ /* 0x000fce00078e00ff */
.L_x_306:
[----:B------:R-:W0:Y:S01]  /*9770*/  S2R R0, SR_TID.X ;  /* 0x0000000000007919 */ /* 0x000e220000002100 */
[----:B------:R-:W-:Y:S01]  /*9780*/  STL [R1+0x28], RZ ;  /* 0x000028ff01007387 */ /* 0x000fe20000100800 */
[----:B0-----:R-:W-:-:S04]  /*9790*/  LOP3.LUT R0, R0, 0x1f, RZ, 0xc0, !PT ;  /* 0x0000001f00007812 */ /* 0x001fc800078ec0ff */
[----:B------:R-:W-:-:S13]  /*97a0*/  ISETP.NE.AND P0, PT, R0, RZ, PT ;  /* 0x000000ff0000720c */ /* 0x000fda0003f05270 */
[----:B------:R-:W0:Y:S01]  /*97b0*/  @!P0 S2R R3, SR_CgaCtaId ;  /* 0x0000000000038919 */ /* 0x000e220000008800 */
[----:B------:R-:W-:-:S04]  /*97c0*/  @!P0 MOV R0, 0x400 ;  /* 0x0000040000008802 */ /* 0x000fc80000000f00 */
[----:B0-----:R-:W-:-:S05]  /*97d0*/  @!P0 LEA R0, R3, R0, 0x18 ;  /* 0x0000000003008211 */ /* 0x001fca00078ec0ff */
[----:B------:R0:W-:Y:S01]  /*97e0*/  @!P0 STS.128 [R0+0x348d0], R16 ;  /* 0x0348d01000008388 */ /* 0x0001e20000000c00 */
[----:B------:R-:W-:Y:S06]  /*97f0*/  BAR.ARV 0x5, 0x120 ;  /* 0x0144800000007b1d */ /* 0x000fec0000002000 */
[----:B------:R-:W-:Y:S01]  /*9800*/  ISETP.GE.AND P0, PT, R19, UR5, PT ;  /* 0x0000000513007c0c */ /* 0x000fe2000bf06270 */
[----:B0-----:R-:W-:-:S05]  /*9810*/  IMAD.MOV.U32 R0, RZ, RZ, 0x1 ;  /* 0x00000001ff007424 */ /* 0x001fca00078e00ff */
[----:B------:R0:W-:Y:S04]  /*9820*/  STL [R1+0x8], R0 ;  /* 0x0000080001007387 */ /* 0x0001e80000100800 */
[----:B------:R0:W-:Y:S03]  /*9830*/  STL [R1], RZ ;  /* 0x000000ff01007387 */ /* 0x0001e60000100800 */
[----:B------:R-:W-:Y:S05]  /*9840*/  @P0 BRA `(.L_x_307) ;  /* 0x0000003c00d00947 */ /* 0x000fea0003800000 */
[----:B0-----:R-:W-:Y:S01]  /*9850*/  IMAD.MOV.U32 R0, RZ, RZ, 0x1 ;  /* 0x00000001ff007424 */ /* 0x001fe200078e00ff */
[----:B------:R0:W-:Y:S01]  /*9860*/  STL [R1], RZ ;  /* 0x000000ff01007387 */ /* 0x0001e20000100800 */
[----:B------:R-:W-:Y:S01]  /*9870*/  ULDC UR38, c[0x0][0xc] ;  /* 0x0000030000267ab9 */ /* 0x000fe20000000800 */
[----:B------:R-:W-:Y:S02]  /*9880*/  ULDC.64 UR36, c[0x0][0x198] ;  /* 0x0000660000247ab9 */ /* 0x000fe40000000a00 */
[----:B------:R0:W-:Y:S04]  /*9890*/  STL [R1+0x8], R0 ;  /* 0x0000080001007387 */ /* 0x0001e80000100800 */
[----:B------:R0:W-:Y:S02]  /*98a0*/  STL [R1+0x28], RZ ;  /* 0x000028ff01007387 */ /* 0x0001e40000100800 */
.L_x_372:
[----:B-1----:R-:W1:Y:S01]  /*98b0*/  LDC.64 R2, c[0x0][0xc60] ;  /* 0x00031800ff027b82 */ /* 0x002e620000000a00 */
[----:B------:R-:W-:Y:S01]  /*98c0*/  ULDC.64 UR4, c[0x0][0x208] ;  /* 0x0000820000047ab9 */ /* 0x000fe20000000a00 */
[----:B-1----:R-:W-:-:S05]  /*98d0*/  IMAD.WIDE R2, R19, 0x4, R2 ;  /* 0x0000000413027825 */ /* 0x002fca00078e0202 */
[----:B------:R-:W2:Y:S01]  /*98e0*/  LDG.E R5, desc[UR4][R2.64] ;  /* 0x0000000402057981 */ /* 0x000ea2000c1e1900 */
[----:B------:R-:W-:Y:S05]  /*98f0*/  YIELD ;  /* 0x0000000000007946 */ /* 0x000fea0003800000 */
[----:B------:R-:W-:Y:S01]  /*9900*/  ULDC.64 UR4, c[0x0][0xa28] ;  /* 0x00028a0000047ab9 */ /* 0x000fe20000000a00 */
[----:B0-----:R-:W-:Y:S01]  /*9910*/  IMAD.MOV.U32 R0, RZ, RZ, RZ ;  /* 0x000000ffff007224 */ /* 0x001fe200078e00ff */
[----:B------:R-:W-:Y:S01]  /*9920*/  ISETP.NE.U32.AND P0, PT, RZ, UR4, PT ;  /* 0x00000004ff007c0c */ /* 0x000fe2000bf05070 */
[----:B------:R-:W-:-:S03]  /*9930*/  ULDC.64 UR6, c[0x0][0x208] ;  /* 0x0000820000067ab9 */ /* 0x000fc60000000a00 */
[----:B------:R-:W-:Y:S01]  /*9940*/  ISETP.NE.AND.EX P0, PT, RZ, UR5, PT, P0 ;  /* 0x00000005ff007c0c */ /* 0x000fe2000bf05300 */
[----:B------:R-:W-:Y:S01]  /*9950*/  IMAD.MOV.U32 R6, RZ, RZ, RZ ;  /* 0x000000ffff067224 */ /* 0x000fe200078e00ff */
[----:B--2---:R-:W-:Y:S01]  /*9960*/  SHF.R.S32.HI R4, RZ, 0x1f, R5 ;  /* 0x0000001fff047819 */ /* 0x004fe20000011405 */
[----:B------:R-:W-:-:S10]  /*9970*/  IMAD.SHL.U32 R7, R5, 0x4, RZ ;  /* 0x0000000405077824 */ /* 0x000fd400078e00ff */
[C---:B------:R-:W-:Y:S01]  /*9980*/  @P0 LEA R2, P1, R5.reuse, UR4, 0x2 ;  /* 0x0000000405020c11 */ /* 0x040fe2000f8210ff */
[----:B------:R-:W-:Y:S03]  /*9990*/  STL [R1+0x14], R5 ;  /* 0x0000140501007387 */ /* 0x000fe60000100800 */
[----:B------:R-:W-:Y:S01]  /*99a0*/  @P0 LEA.HI.X R3, R5, UR5, R4, 0x2, P1 ;  /* 0x0000000505030c11 */ /* 0x000fe200088f1404 */
[----:B------:R-:W-:-:S04]  /*99b0*/  ULDC.64 UR4, c[0x0][0xa00] ;  /* 0x0002800000047ab9 */ /* 0x000fc80000000a00 */
[----:B------:R0:W5:Y:S01]  /*99c0*/  @P0 LDG.E R0, desc[UR6][R2.64] ;  /* 0x0000000602000981 */ /* 0x000162000c1e1900 */
[----:B------:R-:W-:-:S04]  /*99d0*/  ISETP.NE.U32.AND P0, PT, RZ, UR4, PT ;  /* 0x00000004ff007c0c */ /* 0x000fc8000bf05070 */
[----:B------:R-:W-:-:S13]  /*99e0*/  ISETP.NE.AND.EX P0, PT, RZ, UR5, PT, P0 ;  /* 0x00000005ff007c0c */ /* 0x000fda000bf05300 */
[----:B0-----:R-:W-:-:S04]  /*99f0*/  @P0 LEA R2, P1, R5, UR4, 0x2 ;  /* 0x0000000405020c11 */ /* 0x001fc8000f8210ff */
[----:B------:R-:W-:Y:S01]  /*9a00*/  @P0 LEA.HI.X R3, R5, UR5, R4, 0x2, P1 ;  /* 0x0000000505030c11 */ /* 0x000fe200088f1404 */
[----:B------:R-:W-:-:S04]  /*9a10*/  ULDC.64 UR4, c[0x0][0xa20] ;  /* 0x0002880000047ab9 */ /* 0x000fc80000000a00 */
[----:B------:R-:W2:Y:S01]  /*9a20*/  @P0 LDG.E R6, desc[UR6][R2.64] ;  /* 0x0000000602060981 */ /* 0x000ea2000c1e1900 */
[----:B------:R-:W-:-:S04]  /*9a30*/  ISETP.NE.U32.AND P0, PT, RZ, UR4, PT ;  /* 0x00000004ff007c0c */ /* 0x000fc8000bf05070 */
[----:B------:R-:W-:Y:S01]  /*9a40*/  ISETP.NE.AND.EX P0, PT, RZ, UR5, PT, P0 ;  /* 0x00000005ff007c0c */ /* 0x000fe2000bf05300 */
[----:B--2---:R0:W-:Y:S04]  /*9a50*/  STL [R1+0x2c], R6 ;  /* 0x00002c0601007387 */ /* 0x0041e80000100800 */
[----:B------:R1:W-:Y:S01]  /*9a60*/  STL [R1+0x1c], R7 ;  /* 0x00001c0701007387 */ /* 0x0003e20000100800 */
[----:B0-----:R-:W-:-:S07]  /*9a70*/  SHF.L.U64.HI R6, R5, 0x2, R4 ;  /* 0x0000000205067819 */ /* 0x001fce0000010204 */
[C---:B------:R-:W-:Y:S01]  /*9a80*/  @P0 IADD3 R4, P1, R7.reuse, UR4, RZ ;  /* 0x0000000407040c10 */ /* 0x040fe2000ff3e0ff */
[----:B------:R0:W-:Y:S03]  /*9a90*/  STL [R1+0x20], R6 ;  /* 0x0000200601007387 */ /* 0x0001e60000100800 */
[----:B------:R-:W-:Y:S01]  /*9aa0*/  @P0 IADD3.X R5, R6, UR5, RZ, P1, !PT ;  /* 0x0000000506050c10 */ /* 0x000fe20008ffe4ff */
[----:B------:R-:W-:Y:S02]  /*9ab0*/  ULDC.64 UR4, c[0x0][0xa08] ;  /* 0x0002820000047ab9 */ /* 0x000fe40000000a00 */
[----:B------:R-:W-:Y:S01]  /*9ac0*/  IADD3 R2, P1, R7, UR4, RZ ;  /* 0x0000000407027c10 */ /* 0x000fe2000ff3e0ff */
[----:B-1----:R-:W-:-:S03]  /*9ad0*/  IMAD.MOV.U32 R7, RZ, RZ, RZ ;  /* 0x000000ffff077224 */ /* 0x002fc600078e00ff */
[----:B------:R-:W-:Y:S02]  /*9ae0*/  IADD3.X R3, R6, UR5, RZ, P1, !PT ;  /* 0x0000000506037c10 */ /* 0x000fe40008ffe4ff */
[----:B------:R-:W-:-:S04]  /*9af0*/  ISETP.NE.U32.AND P1, PT, RZ, UR4, PT ;  /* 0x00000004ff007c0c */ /* 0x000fc8000bf25070 */
[----:B------:R-:W-:Y:S01]  /*9b00*/  ISETP.NE.AND.EX P1, PT, RZ, UR5, PT, P1 ;  /* 0x00000005ff007c0c */ /* 0x000fe2000bf25310 */
[----:B------:R-:W-:Y:S02]  /*9b10*/  ULDC.64 UR4, c[0x0][0x3f8] ;  /* 0x0000fe0000047ab9 */ /* 0x000fe40000000a00 */
[----:B------:R-:W-:-:S03]  /*9b20*/  UISETP.NE.U32.AND UP0, UPT, UR4, URZ, UPT ;  /* 0x0000003f0400728c */ /* 0x000fc6000bf05070 */
[----:B------:R-:W-:Y:S01]  /*9b30*/  ULDC UR4, c[0x0][0x404] ;  /* 0x0001010000047ab9 */ /* 0x000fe20000000800 */
[----:B------:R-:W-:-:S03]  /*9b40*/  UISETP.NE.AND.EX UP0, UPT, UR5, URZ, UPT, UP0 ;  /* 0x0000003f0500728c */ /* 0x000fc6000bf05300 */
[----:B------:R-:W-:Y:S01]  /*9b50*/  ULDC UR5, c[0x0][0x2e0] ;  /* 0x0000b80000057ab9 */ /* 0x000fe20000000800 */
[----:B------:R-:W-:Y:S02]  /*9b60*/  USEL UR4, UR4, 0x1, UP0 ;  /* 0x0000000104047887 */ /* 0x000fe40008000000 */
[----:B------:R1:W5:Y:S02]  /*9b70*/  @P1 LDG.E R7, desc[UR6][R2.64] ;  /* 0x0000000602071981 */ /* 0x000364000c1e1900 */
[----:B------:R-:W-:-:S06]  /*9b80*/  UIMAD UR4, UR4, UR5, URZ ;  /* 0x00000005040472a4 */ /* 0x000fcc000f8e023f */
[----:B0-----:R-:W-:-:S06]  /*9b90*/  IMAD.U32 R6, RZ, RZ, UR4 ;  /* 0x00000004ff067e24 */ /* 0x001fcc000f8e00ff */
[----:B------:R1:W5:Y:S01]  /*9ba0*/  @P0 LDG.E R6, desc[UR6][R4.64] ;  /* 0x0000000604060981 */ /* 0x000362000c1e1900 */
[----:B------:R-:W-:Y:S05]  /*9bb0*/  @P0 BRA `(.L_x_308) ;  /* 0x0000000000140947 */ /* 0x000fea0003800000 */
[----:B------:R-:W-:Y:S05]  /*9bc0*/  @!P1 BRA `(.L_x_308) ;  /* 0x0000000000109947 */ /* 0x000fea0003800000 */
[----:B------:R-:W-:Y:S02]  /*9bd0*/  ULDC.64 UR4, c[0x0][0x208] ;  /* 0x0000820000047ab9 */ /* 0x000fe40000000a00 */
[----:B-----5:R-:W2:Y:S04]  /*9be0*/  LDG.E R6, desc[UR4][R2.64] ;  /* 0x0000000402067981 */ /* 0x020ea8000c1e1900 */
[----:B-1----:R-:W2:Y:S02]  /*9bf0*/  LDG.E R5, desc[UR4][R2.64+0x4] ;  /* 0x0000040402057981 */ /* 0x002ea4000c1e1900 */
[----:B--2---:R-:W-:-:S07]  /*9c00*/  IMAD.IADD R6, R5, 0x1, -R6 ;  /* 0x0000000105067824 */ /* 0x004fce00078e0a06 */
.L_x_308:
[--C-:B-1---5:R-:W-:Y:S01]  /*9c10*/  IMAD.IADD R2, R6, 0x1, -R0.reuse ;  /* 0x0000000106027824 */ /* 0x122fe200078e0a00 */
[----:B------:R-:W-:Y:S01]  /*9c20*/  BSSY B6, `(.L_x_309) ;  /* 0x0000317000067945 */ /* 0x000fe20003800000 */
[----:B------:R-:W-:Y:S02]  /*9c30*/  IMAD.IADD R3, R7, 0x1, R0 ;  /* 0x0000000107037824 */ /* 0x000fe400078e0200 */
[C---:B------:R-:W-:Y:S01]  /*9c40*/  VIADD R0, R2.reuse, 0x7f ;  /* 0x0000007f02007836 */ /* 0x040fe20000000000 */
[----:B------:R-:W-:Y:S01]  /*9c50*/  STL [R1+0x24], R2 ;  /* 0x0000240201007387 */ /* 0x000fe20000100800 */
[----:B------:R-:W-:-:S03]  /*9c60*/  ISETP.GT.AND P0, PT, R2, RZ, PT ;  /* 0x000000ff0200720c */ /* 0x000fc60003f04270 */
[----:B------:R0:W-:Y:S02]  /*9c70*/  STL [R1+0x4], R3 ;  /* 0x0000040301007387 */ /* 0x0001e40000100800 */
[----:B0-----:R-:W-:-:S04]  /*9c80*/  SHF.R.S32.HI R3, RZ, 0x1f, R0 ;  /* 0x0000001fff037819 */ /* 0x001fc80000011400 */
[----:B------:R-:W-:-:S04]  /*9c90*/  LEA.HI R3, R3, R0, RZ, 0x7 ;  /* 0x0000000003037211 */ /* 0x000fc800078f38ff */
[----:B------:R-:W-:-:S05]  /*9ca0*/  SHF.R.S32.HI R0, RZ, 0x7, R3 ;  /* 0x00000007ff007819 */ /* 0x000fca0000011403 */
[----:B------:R0:W-:Y:S01]  /*9cb0*/  STL [R1+0x18], R0 ;  /* 0x0000180001007387 */ /* 0x0001e20000100800 */
[----:B------:R-:W-:Y:S05]  /*9cc0*/  @P0 BRA `(.L_x_310) ;  /* 0x0000000000480947 */ /* 0x000fea0003800000 */
[----:B------:R-:W1:Y:S02]  /*9cd0*/  S2R R2, SR_TID.X ;  /* 0x0000000000027919 */ /* 0x000e640000002100 */
[----:B-1----:R-:W-:-:S04]  /*9ce0*/  LOP3.LUT R2, R2, 0x1f, RZ, 0xc0, !PT ;  /* 0x0000001f02027812 */ /* 0x002fc800078ec0ff */
[----:B------:R-:W-:-:S13]  /*9cf0*/  ISETP.NE.AND P1, PT, R2, RZ, PT ;  /* 0x000000ff0200720c */ /* 0x000fda0003f25270 */
[----:B------:R-:W-:Y:S05]  /*9d00*/  @P1 BRA `(.L_x_311) ;  /* 0x0000003000201947 */ /* 0x000fea0003800000 */
[----:B------:R-:W1:Y:S01]  /*9d10*/  S2R R7, SR_LANEID ;  /* 0x0000000000077919 */ /* 0x000e620000000000 */
[----:B------:R-:W-:Y:S01]  /*9d20*/  VOTEU.ANY UR4, UPT, PT ;  /* 0x0000000000047886 */ /* 0x000fe200038e0100 */
[----:B------:R-:W2:Y:S01]  /*9d30*/  LDC.64 R2, c[0x0][0xc38] ;  /* 0x00030e00ff027b82 */ /* 0x000ea20000000a00 */
[----:B0-----:R-:W1:Y:S01]  /*9d40*/  FLO.U32 R0, UR4 ;  /* 0x0000000400007d00 */ /* 0x001e6200080e0000 */
[----:B------:R-:W-:-:S07]  /*9d50*/  ULDC.64 UR6, c[0x0][0x208] ;  /* 0x0000820000067ab9 */ /* 0x000fce0000000a00 */
[----:B------:R-:W2:Y:S01]  /*9d60*/  POPC R5, UR4 ;  /* 0x0000000400057d09 */ /* 0x000ea20008000000 */
[----:B-1----:R-:W-:-:S13]  /*9d70*/  ISETP.EQ.U32.AND P0, PT, R0, R7, PT ;  /* 0x000000070000720c */ /* 0x002fda0003f02070 */
[----:B--2---:R-:W2:Y:S01]  /*9d80*/  @P0 ATOMG.E.ADD.STRONG.GPU PT, R3, desc[UR6][R2.64], R5 ;  /* 0x00000005020309a8 */ /* 0x004ea200081ee1c6 */
[----:B------:R-:W0:Y:S02]  /*9d90*/  S2R R4, SR_LTMASK ;  /* 0x0000000000047919 */ /* 0x000e240000003900 */
[----:B0-----:R-:W-:-:S04]  /*9da0*/  LOP3.LUT R4, R4, UR4, RZ, 0xc0, !PT ;  /* 0x0000000404047c12 */ /* 0x001fc8000f8ec0ff */
[----:B------:R-:W0:Y:S01]  /*9db0*/  POPC R7, R4 ;  /* 0x0000000400077309 */ /* 0x000e220000000000 */
[----:B--2---:R-:W0:Y:S02]  /*9dc0*/  SHFL.IDX PT, R0, R3, R0, 0x1f ;  /* 0x00001f0003007589 */ /* 0x004e2400000e0000 */
[----:B0-----:R-:W-:Y:S01]  /*9dd0*/  IADD3 R16, R0, UR38, R7 ;  /* 0x0000002600107c10 */ /* 0x001fe2000fffe007 */
[----:B------:R-:W-:Y:S06]  /*9de0*/  BRA `(.L_x_311) ;  /* 0x0000002c00e87947 */ /* 0x000fec0003800000 */
.L_x_310:
[----:B------:R-:W1:Y:S01]  /*9df0*/  S2R R3, SR_CgaCtaId ;  /* 0x0000000000037919 */ /* 0x000e620000008800 */
[----:B0-----:R-:W-:-:S04]  /*9e00*/  MOV R0, 0x400 ;  /* 0x0000040000007802 */ /* 0x001fc80000000f00 */
[----:B-1----:R-:W-:-:S05]  /*9e10*/  LEA R2, R3, R0, 0x18 ;  /* 0x0000000003027211 */ /* 0x002fca00078ec0ff */
[----:B------:R0:W-:Y:S01]  /*9e20*/  STL [R1+0x10], R2 ;  /* 0x0000100201007387 */ /* 0x0001e20000100800 */
[----:B------:R-:W-:-:S05]  /*9e30*/  VIADD R0, R2, 0x1c400 ;  /* 0x0001c40002007836 */ /* 0x000fca0000000000 */
[----:B------:R-:W-:-:S13]  /*9e40*/  LOP3.LUT P0, RZ, R0, 0x3ff, RZ, 0xc0, !PT ;  /* 0x000003ff00ff7812 */ /* 0x000fda000780c0ff */
[----:B0-----:R-:W-:Y:S05]  /*9e50*/  @!P0 BRA `(.L_x_312) ;  /* 0x0000000000408947 */ /* 0x001fea0003800000 */
[----:B------:R-:W-:Y:S01]  /*9e60*/  MOV R2, 0x0 ;  /* 0x0000000000027802 */ /* 0x000fe20000000f00 */
[----:B------:R-:W-:Y:S01]  /*9e70*/  ULDC.64 UR6, c[0x4][0x108] ;  /* 0x0100420000067ab9 */ /* 0x000fe20000000a00 */
[----:B------:R-:W-:Y:S01]  /*9e80*/  ULDC.64 UR8, c[0x4][0x110] ;  /* 0x0100440000087ab9 */ /* 0x000fe20000000a00 */
[----:B------:R-:W-:Y:S01]  /*9e90*/  ULDC.64 UR4, c[0x4][0x60] ;  /* 0x0100180000047ab9 */ /* 0x000fe20000000a00 */
[----:B------:R-:W-:Y:S02]  /*9ea0*/  IMAD.U32 R4, RZ, RZ, UR6 ;  /* 0x00000006ff047e24 */ /* 0x000fe4000f8e00ff */
[----:B------:R-:W0:Y:S01]  /*9eb0*/  LDC.64 R2, c[0x4][R2] ;  /* 0x0100000002027b82 */ /* 0x000e220000000a00 */
        /* <DEDUP_REMOVED lines=9> */
[----:B0-----:R-:W-:Y:S05]  /*9f50*/  CALL.ABS.NOINC R2 ;  /* 0x0000000002007343 */ /* 0x001fea0003c00000 */
.L_x_312:
        /* <DEDUP_REMOVED lines=8> */
[----:B------:R0:W1:Y:S01]  /*9fe0*/  LDC.64 R2, c[0x4][R0] ;  /* 0x0100000000027b82 */ /* 0x0000620000000a00 */
        /* <DEDUP_REMOVED lines=8> */
[----:B0-----:R-:W-:-:S07]  /*a070*/  IMAD.MOV.U32 R13, RZ, RZ, RZ ;  /* 0x000000ffff0d7224 */ /* 0x001fce00078e00ff */
[----:B------:R-:W-:-:S07]  /*a080*/  LEPC R20, `(.L_x_314) ;  /* 0x000000001014794e */ /* 0x000fce0000000000 */
[----:B-1----:R-:W-:Y:S05]  /*a090*/  CALL.ABS.NOINC R2 ;  /* 0x0000000002007343 */ /* 0x002fea0003c00000 */
.L_x_314:
        /* <DEDUP_REMOVED lines=16> */
.L_x_313:
[----:B------:R-:W2:Y:S01]  /*a1a0*/  LDL.LU R2, [R1+0x1c] ;  /* 0x00001c0001027983 */ /* 0x000ea20000300800 */
[----:B------:R-:W-:-:S03]  /*a1b0*/  ULDC.64 UR4, c[0x0][0x9f8] ;  /* 0x00027e0000047ab9 */ /* 0x000fc60000000a00 */
[----:B------:R-:W3:Y:S04]  /*a1c0*/  LDL.LU R0, [R1+0x20] ;  /* 0x0000200001007983 */ /* 0x000ee80000300800 */
[----:B------:R-:W4:Y:S04]  /*a1d0*/  LDL.LU R4, [R1+0x2c] ;  /* 0x00002c0001047983 */ /* 0x000f280000300800 */
[----:B------:R-:W4:Y:S01]  /*a1e0*/  LDL.LU R8, [R1+0x14] ;  /* 0x0000140001087983 */ /* 0x000f220000300800 */
[----:B------:R-:W-:Y:S01]  /*a1f0*/  ISETP.NE.U32.AND P0, PT, RZ, UR4, PT ;  /* 0x00000004ff007c0c */ /* 0x000fe2000bf05070 */
[----:B------:R-:W-:-:S03]  /*a200*/  ULDC.64 UR6, c[0x0][0x208] ;  /* 0x0000820000067ab9 */ /* 0x000fc60000000a00 */
[----:B------:R-:W-:Y:S01]  /*a210*/  ISETP.NE.AND.EX P0, PT, RZ, UR5, PT, P0 ;  /* 0x00000005ff007c0c */ /* 0x000fe2000bf05300 */
[----:B------:R-:W0:Y:S02]  /*a220*/  S2R R9, SR_TID.X ;  /* 0x0000000000097919 */ /* 0x000e240000002100 */
[----:B0-----:R-:W-:-:S04]  /*a230*/  LOP3.LUT R9, R9, 0x1f, RZ, 0xc0, !PT ;  /* 0x0000001f09097812 */ /* 0x001fc800078ec0ff */
[----:B------:R-:W-:-:S13]  /*a240*/  ISETP.NE.AND P6, PT, R9, RZ, PT ;  /* 0x000000ff0900720c */ /* 0x000fda0003fc5270 */
[----:B------:R-:W-:-:S05]  /*a250*/  VOTEU.ALL UP1, P6 ;  /* 0x00000000003f7886 */ /* 0x000fca0003020000 */
[----:B------:R-:W-:-:S04]  /*a260*/  @!UP1 UIADD3 UR8, UP0, UR36, 0x270, URZ ;  /* 0x0000027024089890 */ /* 0x000fc8000ff1e03f */
[----:B------:R-:W-:-:S03]  /*a270*/  @!UP1 UIADD3.X UR9, URZ, UR37, URZ, UP0, !UPT ;  /* 0x000000253f099290 */ /* 0x000fc600087fe43f */
[----:B------:R-:W-:Y:S01]  /*a280*/  VOTEU.ALL UP0, P6 ;  /* 0x00000000003f7886 */ /* 0x000fe20003000000 */
[----:B--2---:R-:W-:-:S04]  /*a290*/  @P0 IADD3 R2, P1, R2, UR4, RZ ;  /* 0x0000000402020c10 */ /* 0x004fc8000ff3e0ff */
[----:B---3--:R-:W-:Y:S01]  /*a2a0*/  @P0 IADD3.X R3, R0, UR5, RZ, P1, !PT ;  /* 0x0000000500030c10 */ /* 0x008fe20008ffe4ff */
[----:B------:R-:W-:Y:S01]  /*a2b0*/  ULDC.64 UR4, c[0x0][0xa00] ;  /* 0x0002800000047ab9 */ /* 0x000fe20000000a00 */
[----:B----4-:R-:W-:Y:S02]  /*a2c0*/  IMAD R17, R17, 0x80, R4 ;  /* 0x0000008011117824 */ /* 0x010fe400078e0204 */
[----:B------:R-:W0:Y:S01]  /*a2d0*/  LDC R4, c[0x0][0x428] ;  /* 0x00010a00ff047b82 */ /* 0x000e220000000800 */
[----:B------:R-:W-:-:S06]  /*a2e0*/  IMAD.MOV.U32 R0, RZ, RZ, R8 ;  /* 0x000000ffff007224 */ /* 0x000fcc00078e0008 */
[----:B------:R1:W5:Y:S01]  /*a2f0*/  @P0 LDG.E R0, desc[UR6][R2.64] ;  /* 0x0000000602000981 */ /* 0x000362000c1e1900 */
[----:B------:R-:W-:Y:S02]  /*a300*/  PLOP3.LUT P1, PT, P6, PT, PT, 0x8, 0x0 ;  /* 0x000000000000781c */ /* 0x000fe4000372e170 */
[----:B0-----:R-:W-:Y:S01]  /*a310*/  ISETP.NE.AND P0, PT, R4, 0x1, PT ;  /* 0x000000010400780c */ /* 0x001fe20003f05270 */
[----:B------:R-:W-:-:S12]  /*a320*/  IMAD.MOV.U32 R4, RZ, RZ, R18 ;  /* 0x000000ffff047224 */ /* 0x000fd800078e0012 */
[----:B------:R-:W0:Y:S08]  /*a330*/  @P0 LDC R7, c[0x0][0x42c] ;  /* 0x00010b00ff070b82 */ /* 0x000e300000000800 */
[----:B------:R-:W2:Y:S01]  /*a340*/  @P0 LDC R5, c[0x0][0x430] ;  /* 0x00010c00ff050b82 */ /* 0x000ea20000000800 */
[----:B0-----:R-:W-:-:S05]  /*a350*/  @P0 IMAD.HI.U32 R6, R18, R7, RZ ;  /* 0x0000000712060227 */ /* 0x001fca00078e00ff */
[----:B--2---:R-:W-:Y:S02]  /*a360*/  @P0 SHF.R.U32.HI R4, RZ, R5, R6 ;  /* 0x00000005ff040219 */ /* 0x004fe40000011606 */
[----:B------:R-:W-:-:S04]  /*a370*/  ISETP.NE.U32.AND P0, PT, RZ, UR4, PT ;  /* 0x00000004ff007c0c */ /* 0x000fc8000bf05070 */
[----:B------:R-:W-:-:S04]  /*a380*/  ISETP.NE.AND.EX P0, PT, RZ, UR5, PT, P0 ;  /* 0x00000005ff007c0c */ /* 0x000fc8000bf05300 */
[----:B-1----:R-:W-:-:S09]  /*a390*/  SEL R6, R8, RZ, !P0 ;  /* 0x000000ff08067207 */ /* 0x002fd20004000000 */
.L_x_315:
[----:B------:R-:W-:Y:S02]  /*a3a0*/  PLOP3.LUT P0, PT, P0, P1, PT, 0xa2, 0x0 ;  /* 0x000000000000781c */ /* 0x000fe40000703472 */
[----:B------:R-:W-:Y:S01]  /*a3b0*/  @P1 R2UR P0, UR7, R6 ;  /* 0x00000000060712ca */ /* 0x000fe20000000000 */
[----:B------:R-:W-:-:S07]  /*a3c0*/  UMOV UR4, URZ ;  /* 0x0000003f00047c82 */ /* 0x000fce0008000000 */
[----:B------:R-:W-:Y:S02]  /*a3d0*/  PLOP3.LUT P0, PT, P0, P1, PT, 0xa2, 0x0 ;  /* 0x000000000000781c */ /* 0x000fe40000703472 */
[----:B------:R-:W-:-:S08]  /*a3e0*/  @P1 R2UR.OR P0, UR6, R18 ;  /* 0x00000000120612ca */ /* 0x000fd00000100000 */
[----:B------:R-:W-:Y:S02]  /*a3f0*/  PLOP3.LUT P0, PT, P0, P1, PT, 0xa2, 0x0 ;  /* 0x000000000000781c */ /* 0x000fe40000703472 */
[----:B------:R-:W-:-:S08]  /*a400*/  @P1 R2UR.OR P0, UR5, R17 ;  /* 0x00000000110512ca */ /* 0x000fd00000100000 */
[----:B------:R-:W-:-:S05]  /*a410*/  @P1 PLOP3.LUT P1, PT, P0, PT, PT, 0x80, 0x0 ;  /* 0x000000000000181c */ /* 0x000fca000072f070 */
[----:B------:R0:W-:Y:S08]  /*a420*/  @!UP0 UTMAPF.L2.4D [UR4], [UR8] ;  /* 0x00000004080085b8 */ /* 0x0001f00008018000 */
[----:B0-----:R-:W-:Y:S05]  /*a430*/  @P1 BRA.U.ANY `(.L_x_315) ;  /* 0xfffffffd00d81947 */ /* 0x001fea000393ffff */
[----:B------:R-:W0:Y:S01]  /*a440*/  S2R R2, SR_TID.X ;  /* 0x0000000000027919 */ /* 0x000e220000002100 */
[----:B------:R-:W-:Y:S01]  /*a450*/  UMOV UR4, 0x40 ;  /* 0x0000004000047882 */ /* 0x000fe20000000000 */
[----:B0-----:R-:W-:-:S04]  /*a460*/  LOP3.LUT R2, R2, 0x1f, RZ, 0xc0, !PT ;  /* 0x0000001f02027812 */ /* 0x001fc800078ec0ff */
[----:B------:R-:W-:-:S04]  /*a470*/  ISETP.NE.AND P2, PT, R2, RZ, PT ;  /* 0x000000ff0200720c */ /* 0x000fc80003f45270 */
[----:B------:R-:W-:-:S09]  /*a480*/  PLOP3.LUT P1, PT, P2, PT, PT, 0x8, 0x0 ;  /* 0x000000000000781c */ /* 0x000fd2000172e170 */
[----:B------:R-:W-:-:S05]  /*a490*/  VOTEU.ALL UP0, P2 ;  /* 0x00000000003f7886 */ /* 0x000fca0001000000 */
.L_x_316:
[----:B------:R-:W-:Y:S02]  /*a4a0*/  PLOP3.LUT P0, PT, P0, P1, PT, 0xa2, 0x0 ;  /* 0x000000000000781c */ /* 0x000fe40000703472 */
[----:B------:R-:W-:-:S08]  /*a4b0*/  @P1 R2UR P0, UR7, R6 ;  /* 0x00000000060712ca */ /* 0x000fd00000000000 */
        /* <DEDUP_REMOVED lines=13> */
.L_x_317:
        /* <DEDUP_REMOVED lines=9> */
[----:B------:R-:W0:Y:S01]  /*a620*/  LDC.64 R2, c[0x0][0x3f8] ;  /* 0x0000fe00ff027b82 */ /* 0x000e220000000a00 */
[----:B------:R-:W-:Y:S02]  /*a630*/  ULDC.64 UR4, c[0x0][0xa08] ;  /* 0x0002820000047ab9 */ /* 0x000fe40000000a00 */
[----:B0-----:R-:W-:Y:S01]  /*a640*/  LOP3.LUT P0, RZ, R2, UR4, RZ, 0xfc, !PT ;  /* 0x0000000402ff7c12 */ /* 0x001fe2000f80fcff */
[----:B------:R-:W-:-:S03]  /*a650*/  UMOV UR4, 0xffffffff ;  /* 0xffffffff00047882 */ /* 0x000fc60000000000 */
[----:B------:R-:W-:-:S04]  /*a660*/  LOP3.LUT P0, RZ, R3, UR5, RZ, 0xfc, P0 ;  /* 0x0000000503ff7c12 */ /* 0x000fc8000800fcff */
[----:B-----5:R-:W-:Y:S01]  /*a670*/  SEL R5, R0, RZ, !P0 ;  /* 0x000000ff00057207 */ /* 0x020fe20004000000 */
[----:B------:R-:W-:Y:S08]  /*a680*/  BRA.DIV UR4, `(.L_x_318) ;  /* 0x0000003604a47947 */ /* 0x000ff0000b800000 */
.L_x_388:
[----:B------:R-:W2:Y:S01]  /*a690*/  LDL R7, [R1+0x18] ;  /* 0x0000180001077983 */ /* 0x000ea20000100800 */
[----:B------:R-:W-:Y:S01]  /*a6a0*/  UMOV UR4, 0xffffffff ;  /* 0xffffffff00047882 */ /* 0x000fe20000000000 */
[----:B------:R-:W-:Y:S01]  /*a6b0*/  SHF.R.S32.HI R12, RZ, 0x1f, R0 ;  /* 0x0000001fff0c7819 */ /* 0x000fe20000011400 */
[----:B--2---:R-:W-:Y:S01]  /*a6c0*/  VIADD R7, R7, 0xffffffff ;  /* 0xffffffff07077836 */ /* 0x004fe20000000000 */
[----:B------:R-:W-:Y:S06]  /*a6d0*/  BRA.DIV UR4, `(.L_x_319) ;  /* 0x0000003604c47947 */ /* 0x000fec000b800000 */
[----:B------:R-:W-:-:S13]  /*a6e0*/  ELECT P6, URZ, PT ;  /* 0x00000000003f782f */ /* 0x000fda00038c0000 */
.L_x_391:
[----:B------:R-:W-:Y:S05]  /*a6f0*/  @!P6 BRA `(.L_x_320) ;  /* 0x000000040038e947 */ /* 0x000fea0003800000 */
[----:B------:R0:W-:Y:S01]  /*a700*/  STL [R1+0xc], R7 ;  /* 0x00000c0701007387 */ /* 0x0001e20000100800 */
[----:B------:R-:W-:-:S04]  /*a710*/  ISETP.NE.U32.AND P0, PT, R2, RZ, PT ;  /* 0x000000ff0200720c */ /* 0x000fc80003f05070 */
[----:B------:R-:W-:-:S13]  /*a720*/  ISETP.NE.AND.EX P0, PT, R3, RZ, PT, P0 ;  /* 0x000000ff0300720c */ /* 0x000fda0003f05300 */
[----:B0-----:R-:W-:Y:S05]  /*a730*/  @!P0 BRA `(.L_x_321) ;  /* 0x0000000000508947 */ /* 0x001fea0003800000 */
[----:B------:R-:W0:Y:S01]  /*a740*/  LDC R10, c[0x0][0x41c] ;  /* 0x00010700ff0a7b82 */ /* 0x000e220000000800 */
[----:B------:R-:W-:Y:S01]  /*a750*/  IMAD.MOV.U32 R5, RZ, RZ, R7 ;  /* 0x000000ffff057224 */ /* 0x000fe200078e0007 */
[----:B------:R-:W-:Y:S01]  /*a760*/  ULDC.64 UR4, c[0x0][0x408] ;  /* 0x0001020000047ab9 */ /* 0x000fe20000000a00 */
[----:B------:R-:W-:Y:S01]  /*a770*/  ULDC.64 UR6, c[0x0][0x208] ;  /* 0x0000820000067ab9 */ /* 0x000fe20000000a00 */
[----:B0-----:R-:W-:-:S13]  /*a780*/  ISETP.NE.AND P0, PT, R10, 0x1, PT ;  /* 0x000000010a00780c */ /* 0x001fda0003f05270 */
[----:B------:R-:W0:Y:S02]  /*a790*/  @P0 LDC.64 R8, c[0x0][0x420] ;  /* 0x00010800ff080b82 */ /* 0x000e240000000a00 */
[----:B0-----:R-:W-:-:S05]  /*a7a0*/  @P0 IMAD.HI.U32 R8, R7, R8, RZ ;  /* 0x0000000807080227 */ /* 0x001fca00078e00ff */
[----:B------:R-:W-:-:S05]  /*a7b0*/  @P0 SHF.R.U32.HI R5, RZ, R9, R8 ;  /* 0x00000009ff050219 */ /* 0x000fca0000011608 */
[----:B------:R-:W-:-:S04]  /*a7c0*/  IMAD.MOV R8, RZ, RZ, -R5 ;  /* 0x000000ffff087224 */ /* 0x000fc800078e0a05 */
[----:B------:R-:W-:Y:S02]  /*a7d0*/  IMAD R9, R10, R8, R7 ;  /* 0x000000080a097224 */ /* 0x000fe400078e0207 */
[----:B------:R-:W-:-:S03]  /*a7e0*/  IMAD R8, R12, UR4, RZ ;  /* 0x000000040c087c24 */ /* 0x000fc6000f8e02ff */
[----:B------:R0:W-:Y:S01]  /*a7f0*/  STL [R1+0xc], R9 ;  /* 0x00000c0901007387 */ /* 0x0001e20000100800 */
[----:B------:R-:W-:Y:S02]  /*a800*/  IMAD R10, R0, UR5, R8 ;  /* 0x00000005000a7c24 */ /* 0x000fe4000f8e0208 */
[--C-:B------:R-:W-:Y:S01]  /*a810*/  IMAD.MOV.U32 R8, RZ, RZ, R5.reuse ;  /* 0x000000ffff087224 */ /* 0x100fe200078e0005 */
[----:B0-----:R-:W-:-:S03]  /*a820*/  SHF.R.S32.HI R9, RZ, 0x1f, R5 ;  /* 0x0000001fff097819 */ /* 0x001fc60000011405 */
[----:B------:R-:W-:-:S04]  /*a830*/  IMAD.WIDE.U32 R8, R0, UR4, R8 ;  /* 0x0000000400087c25 */ /* 0x000fc8000f8e0008 */
[----:B------:R-:W-:Y:S01]  /*a840*/  IMAD.IADD R5, R9, 0x1, R10 ;  /* 0x0000000109057824 */ /* 0x000fe200078e020a */
[----:B------:R-:W-:-:S04]  /*a850*/  LEA R10, P0, R8, R2, 0x2 ;  /* 0x00000002080a7211 */ /* 0x000fc800078010ff */
[----:B------:R-:W-:-:S05]  /*a860*/  LEA.HI.X R11, R8, R3, R5, 0x2, P0 ;  /* 0x00000003080b7211 */ /* 0x000fca00000f1405 */
[----:B------:R0:W5:Y:S04]  /*a870*/  LDG.E R5, desc[UR6][R10.64] ;  /* 0x000000060a057981 */ /* 0x000168000c1e1900 */
.L_x_321:
[----:B------:R-:W2:Y:S01]  /*a880*/  LDL R8, [R1] ;  /* 0x0000000001087983 */ /* 0x000ea20000100800 */
[----:B0-----:R-:W-:-:S03]  /*a890*/  MOV R10, 0x400 ;  /* 0x00000400000a7802 */ /* 0x001fc60000000f00 */
[----:B------:R-:W3:Y:S01]  /*a8a0*/  LDL R9, [R1+0x8] ;  /* 0x0000080001097983 */ /* 0x000ee20000100800 */
[----:B------:R-:W0:Y:S02]  /*a8b0*/  S2R R11, SR_CgaCtaId ;  /* 0x00000000000b7919 */ /* 0x000e240000008800 */
[----:B0-----:R-:W-:-:S05]  /*a8c0*/  LEA R10, R11, R10, 0x18 ;  /* 0x0000000a0b0a7211 */ /* 0x001fca00078ec0ff */
[----:B--2---:R-:W-:Y:S01]  /*a8d0*/  IMAD R8, R8, 0x8, R10 ;  /* 0x0000000808087824 */ /* 0x004fe200078e020a */
[----:B---3--:R-:W-:-:S04]  /*a8e0*/  SHF.L.U32 R9, R9, 0x1f, RZ ;  /* 0x0000001f09097819 */ /* 0x008fc800000006ff */
[----:B------:R-:W0:Y:S02]  /*a8f0*/  SYNCS.PHASECHK.TRANS64.TRYWAIT P0, [R8+URZ+0x34840], R9 ;  /* 0x03484009080075a7 */ /* 0x000e24000800017f */
[----:B0-----:R-:W-:Y:S05]  /*a900*/  @!P0 BRA `(.L_x_322) ;  /* 0x0000003400588947 */ /* 0x001fea0003800000 */
.L_x_392:
[----:B------:R-:W1:Y:S02]  /*a910*/  S2R R10, SR_TID.X ;  /* 0x00000000000a7919 */ /* 0x000e640000002100 */
[----:B-1----:R-:W-:-:S04]  /*a920*/  LOP3.LUT R10, R10, 0x7f, RZ, 0xc0, !PT ;  /* 0x0000007f0a0a7812 */ /* 0x002fc800078ec0ff */
[----:B------:R-:W-:-:S13]  /*a930*/  ISETP.NE.AND P0, PT, R10, RZ, PT ;  /* 0x000000ff0a00720c */ /* 0x000fda0003f05270 */
[----:B------:R-:W-:Y:S05]  /*a940*/  @P0 BRA `(.L_x_323) ;  /* 0x00000000001c0947 */ /* 0x000fea0003800000 */
[----:B------:R-:W1:Y:S01]  /*a950*/  S2R R10, SR_TID.X ;  /* 0x00000000000a7919 */ /* 0x000e620000002100 */
[----:B0-----:R-:W-:-:S04]  /*a960*/  IMAD.MOV.U32 R9, RZ, RZ, 0xc000 ;  /* 0x0000c000ff097424 */ /* 0x001fc800078e00ff */
[----:B------:R2:W-:Y:S01]  /*a970*/  SYNCS.ARRIVE.TRANS64 RZ, [R8+URZ+0x34830], R9 ;  /* 0x0348300908ff79a7 */ /* 0x0005e2000800003f */
[----:B-1----:R-:W-:-:S04]  /*a980*/  LOP3.LUT R10, R10, 0x1f, RZ, 0xc0, !PT ;  /* 0x0000001f0a0a7812 */ /* 0x002fc800078ec0ff */
[----:B------:R-:W-:-:S13]  /*a990*/  ISETP.NE.AND P1, PT, R10, RZ, PT ;  /* 0x000000ff0a00720c */ /* 0x000fda0003f25270 */
[----:B--2---:R-:W-:Y:S05]  /*a9a0*/  @!P1 BRA `(.L_x_323) ;  /* 0x0000000000049947 */ /* 0x004fea0003800000 */
[----:B------:R-:W-:Y:S01]  /*a9b0*/  BPT.TRAP 0x1 ;  /* 0x000000040000795c */ /* 0x000fe20000300000 */
.L_x_323:
[----:B------:R-:W2:Y:S01]  /*a9c0*/  LDL R11, [R1] ;  /* 0x00000000010b7983 */ /* 0x000ea20000100800 */
[----:B------:R-:W-:-:S03]  /*a9d0*/  MOV R13, 0x400 ;  /* 0x00000400000d7802 */ /* 0x000fc60000000f00 */
[----:B------:R-:W3:Y:S04]  /*a9e0*/  LDL R10, [R1+0xc] ;  /* 0x00000c00010a7983 */ /* 0x000ee80000100800 */
[----:B0-----:R-:W4:Y:S01]  /*a9f0*/  LDL R9, [R1+0x4] ;  /* 0x0000040001097983 */ /* 0x001f220000100800 */
[----:B------:R-:W0:Y:S01]  /*aa00*/  S2R R14, SR_CgaCtaId ;  /* 0x00000000000e7919 */ /* 0x000e220000008800 */
[----:B------:R-:W-:Y:S01]  /*aa10*/  R2UR UR9, R8 ;  /* 0x00000000080972ca */ /* 0x000fe200000e0000 */
[----:B------:R-:W-:Y:S01]  /*aa20*/  UIADD3 UR4, UP0, UR36, 0x370, URZ ;  /* 0x0000037024047890 */ /* 0x000fe2000ff1e03f */
[----:B------:R-:W-:Y:S02]  /*aa30*/  R2UR UR12, R4 ;  /* 0x00000000040c72ca */ /* 0x000fe400000e0000 */
[----:B-----5:R-:W-:-:S02]  /*aa40*/  R2UR UR13, R5 ;  /* 0x00000000050d72ca */ /* 0x020fc400000e0000 */
[----:B0-----:R-:W-:-:S07]  /*aa50*/  LEA R13, R14, R13, 0x18 ;  /* 0x0000000d0e0d7211 */ /* 0x001fce00078ec0ff */
[----:B------:R-:W-:Y:S01]  /*aa60*/  UIADD3 UR9, UR9, 0x34830, URZ ;  /* 0x0003483009097890 */ /* 0x000fe2000fffe03f */
[----:B------:R-:W-:Y:S01]  /*aa70*/  UMOV UR10, URZ ;  /* 0x0000003f000a7c82 */ /* 0x000fe20008000000 */
[----:B------:R-:W-:Y:S01]  /*aa80*/  UMOV UR6, 0x0 ;  /* 0x0000000000067882 */ /* 0x000fe20000000000 */
[----:B------:R-:W-:Y:S01]  /*aa90*/  UMOV UR7, 0x14f00000 ;  /* 0x14f0000000077882 */ /* 0x000fe20000000000 */
[----:B------:R-:W-:Y:S01]  /*aaa0*/  UMOV UR16, 0x40 ;  /* 0x0000004000107882 */ /* 0x000fe20000000000 */
[----:B--2---:R-:W-:Y:S01]  /*aab0*/  IMAD R8, R11, 0xc000, R13 ;  /* 0x0000c0000b087824 */ /* 0x004fe200078e020d */
[----:B---3--:R-:W-:-:S04]  /*aac0*/  R2UR UR11, R10 ;  /* 0x000000000a0b72ca */ /* 0x008fc800000e0000 */
[----:B------:R-:W-:Y:S02]  /*aad0*/  R2UR UR8, R8 ;  /* 0x00000000080872ca */ /* 0x000fe400000e0000 */
[----:B----4-:R-:W-:-:S11]  /*aae0*/  R2UR UR5, R9 ;  /* 0x00000000090572ca */ /* 0x010fd600000e0000 */
[----:B------:R-:W-:Y:S02]  /*aaf0*/  UIADD3 UR14, UR8, 0x1c400, URZ ;  /* 0x0001c400080e7890 */ /* 0x000fe4000fffe03f */
[----:B------:R-:W-:Y:S02]  /*ab00*/  ULEA UR11, UR11, UR5, 0x7 ;  /* 0x000000050b0b7291 */ /* 0x000fe4000f8e383f */
[----:B------:R-:W-:Y:S02]  /*ab10*/  UIADD3.X UR5, URZ, UR37, URZ, UP0, !UPT ;  /* 0x000000253f057290 */ /* 0x000fe400087fe43f */
[----:B------:R-:W-:Y:S02]  /*ab20*/  UIADD3 UR15, UR8, 0x20400, URZ ;  /* 0x00020400080f7890 */ /* 0x000fe4000fffe03f */
[----:B------:R-:W-:-:S03]  /*ab30*/  UIADD3 UR17, UR8, 0x24400, URZ ;  /* 0x0002440008117890 */ /* 0x000fc6000fffe03f */
[----:B------:R-:W-:Y:S02]  /*ab40*/  UMOV UR8, UR14 ;  /* 0x0000000e00087c82 */ /* 0x000fe40008000000 */
[----:B------:R0:W-:Y:S01]  /*ab50*/  UTMALDG.4D [UR8], [UR4], desc[UR6] ;  /* 0x00000608040075b4 */ /* 0x0001e20008019000 */
[----:B------:R-:W-:Y:S01]  /*ab60*/  UMOV UR14, 0x80 ;  /* 0x00000080000e7882 */ /* 0x000fe20000000000 */
[----:B0-----:R-:W-:Y:S01]  /*ab70*/  UMOV UR8, UR15 ;  /* 0x0000000f00087c82 */ /* 0x001fe20008000000 */
[----:B------:R-:W-:Y:S02]  /*ab80*/  UMOV UR10, UR16 ;  /* 0x00000010000a7c82 */ /* 0x000fe40008000000 */
[----:B------:R0:W-:Y:S02]  /*ab90*/  UTMALDG.4D [UR8], [UR4], desc[UR6] ;  /* 0x00000608040075b4 */ /* 0x0001e40008019000 */
[----:B0-----:R-:W-:Y:S01]  /*aba0*/  UMOV UR8, UR17 ;  /* 0x0000001100087c82 */ /* 0x001fe20008000000 */
[----:B------:R-:W-:-:S02]  /*abb0*/  UMOV UR10, UR14 ;  /* 0x0000000e000a7c82 */ /* 0x000fc40008000000 */
[----:B------:R0:W-:Y:S02]  /*abc0*/  UTMALDG.4D [UR8], [UR4], desc[UR6] ;  /* 0x00000608040075b4 */ /* 0x0001e40008019000 */
[----:B0-----:R-:W-:Y:S01]  /*abd0*/  NOP ;  /* 0x0000000000007918 */ /* 0x001fe20000000000 */
.L_x_320:
[----:B------:R-:W2:Y:S01]  /*abe0*/  LDL.LU R11, [R1+0x28] ;  /* 0x00002800010b7983 */ /* 0x000ea20000300800 */
[----:B------:R-:W-:Y:S01]  /*abf0*/  MOV R9, 0x400 ;  /* 0x0000040000097802 */ /* 0x000fe20000000f00 */
[----:B------:R-:W-:Y:S05]  /*ac00*/  WARPSYNC.ALL ;  /* 0x0000000000007948 */ /* 0x000fea0003800000 */
[----:B------:R-:W0:Y:S01]  /*ac10*/  S2R R10, SR_CgaCtaId ;  /* 0x00000000000a7919 */ /* 0x000e220000008800 */
[----:B------:R-:W-:-:S13]  /*ac20*/  ELECT P0, URZ, PT ;  /* 0x00000000003f782f */ /* 0x000fda0003800000 */
[----:B------:R-:W-:Y:S01]  /*ac30*/  @P0 R2UR UR13, R6 ;  /* 0x00000000060d02ca */ /* 0x000fe200000e0000 */
[----:B------:R-:W-:Y:S01]  /*ac40*/  UIADD3 UR4, UP0, UR36, 0x270, URZ ;  /* 0x0000027024047890 */ /* 0x000fe2000ff1e03f */
[----:B------:R-:W-:Y:S01]  /*ac50*/  @P0 R2UR UR12, R18 ;  /* 0x00000000120c02ca */ /* 0x000fe200000e0000 */
[----:B------:R-:W-:Y:S01]  /*ac60*/  UMOV UR6, 0x0 ;  /* 0x0000000000067882 */ /* 0x000fe20000000000 */
[C---:B------:R-:W-:Y:S01]  /*ac70*/  @P0 R2UR UR11, R17.reuse ;  /* 0x00000000110b02ca */ /* 0x040fe200000e0000 */
[----:B------:R-:W-:Y:S01]  /*ac80*/  UIADD3.X UR5, URZ, UR37, URZ, UP0, !UPT ;  /* 0x000000253f057290 */ /* 0x000fe200087fe43f */
[----:B------:R-:W-:Y:S01]  /*ac90*/  @P0 R2UR UR21, R6 ;  /* 0x00000000061502ca */ /* 0x000fe200000e0000 */
[----:B------:R-:W-:Y:S01]  /*aca0*/  UMOV UR7, 0x12f00000 ;  /* 0x12f0000000077882 */ /* 0x000fe20000000000 */
[----:B------:R-:W-:Y:S01]  /*acb0*/  UMOV UR10, URZ ;  /* 0x0000003f000a7c82 */ /* 0x000fe20008000000 */
[----:B------:R-:W-:Y:S01]  /*acc0*/  @P0 R2UR UR20, R18 ;  /* 0x00000000121402ca */ /* 0x000fe200000e0000 */
[----:B------:R-:W-:Y:S01]  /*acd0*/  UMOV UR14, 0x0 ;  /* 0x00000000000e7882 */ /* 0x000fe20000000000 */
[----:B------:R-:W-:Y:S01]  /*ace0*/  @P0 R2UR UR19, R17 ;  /* 0x00000000111302ca */ /* 0x000fe200000e0000 */
[----:B------:R-:W-:Y:S01]  /*acf0*/  @P0 IMAD.MOV.U32 R8, RZ, RZ, 0xc000 ;  /* 0x0000c000ff080424 */ /* 0x000fe200078e00ff */
[----:B------:R-:W-:Y:S01]  /*ad00*/  UMOV UR15, 0x12f00000 ;  /* 0x12f00000000f7882 */ /* 0x000fe20000000000 */
[----:B------:R-:W-:Y:S01]  /*ad10*/  UMOV UR18, 0x40 ;  /* 0x0000004000127882 */ /* 0x000fe20000000000 */
[----:B------:R-:W-:Y:S01]  /*ad20*/  UMOV UR22, 0x0 ;  /* 0x0000000000167882 */ /* 0x000fe20000000000 */
[----:B------:R-:W-:Y:S01]  /*ad30*/  UMOV UR23, 0x12f00000 ;  /* 0x12f0000000177882 */ /* 0x000fe20000000000 */
[----:B------:R-:W-:Y:S01]  /*ad40*/  BSSY B0, `(.L_x_324) ;  /* 0x0000019000007945 */ /* 0x000fe20003800000 */
[----:B0-----:R-:W-:Y:S01]  /*ad50*/  LEA R9, R10, R9, 0x18 ;  /* 0x000000090a097211 */ /* 0x001fe200078ec0ff */
[----:B------:R-:W-:Y:S03]  /*ad60*/  BAR.SYNC.DEFER_BLOCKING 0x8, 0x120 ;  /* 0x0204800000007b1d */ /* 0x000fe60000010000 */
[----:B------:R-:W-:-:S13]  /*ad70*/  R2UR UR24, R9 ;  /* 0x00000000091872ca */ /* 0x000fda00000e0000 */
[----:B------:R-:W-:Y:S02]  /*ad80*/  UIADD3 UR8, UR24, 0x10400, URZ ;  /* 0x0001040018087890 */ /* 0x000fe4000fffe03f */
[----:B------:R-:W-:Y:S02]  /*ad90*/  UIADD3 UR9, UR24, 0x34800, URZ ;  /* 0x0003480018097890 */ /* 0x000fe4000fffe03f */
[----:B------:R-:W-:Y:S01]  /*ada0*/  UIADD3 UR16, UR24, 0x14400, URZ ;  /* 0x0001440018107890 */ /* 0x000fe2000fffe03f */
[----:B------:R0:W-:Y:S04]  /*adb0*/  @P0 SYNCS.ARRIVE.TRANS64 RZ, [R9+URZ+0x34800], R8 ;  /* 0x0348000809ff09a7 */ /* 0x0001e8000800003f */
[----:B------:R-:W-:Y:S02]  /*adc0*/  UMOV UR17, UR9 ;  /* 0x0000000900117c82 */ /* 0x000fe40008000000 */
[----:B------:R1:W-:Y:S02]  /*add0*/  UTMALDG.4D [UR8], [UR4], desc[UR6] ;  /* 0x00000608040075b4 */ /* 0x0003e40008019000 */
[----:B------:R0:W-:Y:S01]  /*ade0*/  UTMALDG.4D [UR16], [UR4], desc[UR14] ;  /* 0x00000e10040075b4 */ /* 0x0001e20008019000 */
[----:B-1----:R-:W-:Y:S01]  /*adf0*/  @P0 R2UR UR13, R6 ;  /* 0x00000000060d02ca */ /* 0x002fe200000e0000 */
[----:B------:R-:W-:Y:S01]  /*ae00*/  UIADD3 UR8, UR24, 0x18400, URZ ;  /* 0x0001840018087890 */ /* 0x000fe2000fffe03f */
[----:B------:R-:W-:Y:S01]  /*ae10*/  @P0 R2UR UR12, R18 ;  /* 0x00000000120c02ca */ /* 0x000fe200000e0000 */
[----:B------:R-:W-:Y:S01]  /*ae20*/  UMOV UR10, 0x80 ;  /* 0x00000080000a7882 */ /* 0x000fe20000000000 */
[----:B------:R-:W-:-:S13]  /*ae30*/  @P0 R2UR UR11, R17 ;  /* 0x00000000110b02ca */ /* 0x000fda00000e0000 */
[----:B------:R0:W-:Y:S01]  /*ae40*/  UTMALDG.4D [UR8], [UR4], desc[UR22] ;  /* 0x00001608040075b4 */ /* 0x0001e20008019000 */
[----:B--2---:R-:W-:-:S05]  /*ae50*/  VIADD R11, R11, 0x1 ;  /* 0x000000010b0b7836 */ /* 0x004fca0000000000 */
[----:B------:R-:W-:Y:S01]  /*ae60*/  LEA.HI R6, R11, R11, RZ, 0x1 ;  /* 0x0000000b0b067211 */ /* 0x000fe200078f08ff */
[----:B------:R0:W-:Y:S03]  /*ae70*/  STL [R1+0x28], R11 ;  /* 0x0000280b01007387 */ /* 0x0001e60000100800 */
[----:B------:R-:W-:-:S05]  /*ae80*/  LOP3.LUT R6, R6, 0xfffffffe, RZ, 0xc0, !PT ;  /* 0xfffffffe06067812 */ /* 0x000fca00078ec0ff */
[----:B------:R-:W-:-:S05]  /*ae90*/  IMAD.IADD R6, R11, 0x1, -R6 ;  /* 0x000000010b067824 */ /* 0x000fca00078e0a06 */
[----:B------:R-:W-:-:S04]  /*aea0*/  SHF.L.U32 R6, R6, 0x1f, RZ ;  /* 0x0000001f06067819 */ /* 0x000fc800000006ff */
[----:B------:R-:W1:Y:S02]  /*aeb0*/  SYNCS.PHASECHK.TRANS64.TRYWAIT P0, [R9+URZ+0x34820], R6 ;  /* 0x03482006090075a7 */ /* 0x000e64000800017f */
[----:B01----:R-:W-:Y:S05]  /*aec0*/  @!P0 BRA `(.L_x_325) ;  /* 0x0000002c00fc8947 */ /* 0x003fea0003800000 */
.L_x_393:
[----:B------:R-:W-:Y:S05]  /*aed0*/  BSYNC B0 ;  /* 0x0000000000007941 */ /* 0x000fea0003800000 */
.L_x_324:
[----:B0-----:R-:W2:Y:S01]  /*aee0*/  LDL.LU R8, [R1+0x24] ;  /* 0x0000240001087983 */ /* 0x001ea20000300800 */
[----:B------:R-:W-:Y:S01]  /*aef0*/  BSSY B0, `(.L_x_326) ;  /* 0x000019a000007945 */ /* 0x000fe20003800000 */
[----:B--2---:R-:W-:-:S13]  /*af00*/  ISETP.GE.AND P0, PT, R8, 0x81, PT ;  /* 0x000000810800780c */ /* 0x004fda0003f06270 */
[----:B------:R-:W-:Y:S05]  /*af10*/  @!P0 BRA `(.L_x_327) ;  /* 0x00000018005c8947 */ /* 0x000fea0003800000 */
[----:B------:R-:W2:Y:S01]  /*af20*/  LDL R8, [R1+0x18] ;  /* 0x0000180001087983 */ /* 0x000ea20000100800 */
[----:B------:R-:W-:Y:S01]  /*af30*/  IMAD.MOV.U32 R6, RZ, RZ, 0x1 ;  /* 0x00000001ff067424 */ /* 0x000fe200078e00ff */
[----:B------:R-:W-:Y:S01]  /*af40*/  BSSY B1, `(.L_x_328) ;  /* 0x000008f000017945 */ /* 0x000fe20003800000 */
[----:B--2---:R-:W-:-:S05]  /*af50*/  IMAD.MOV R14, RZ, RZ, -R8 ;  /* 0x000000ffff0e7224 */ /* 0x004fca00078e0a08 */
[----:B------:R-:W-:-:S05]  /*af60*/  VIADDMNMX R14, R14, R6, 0xffffffff, !PT ;  /* 0xffffffff0e0e7446 */ /* 0x000fca0007800106 */
[----:B------:R-:W-:-:S05]  /*af70*/  IMAD.IADD R6, R8, 0x1, R14 ;  /* 0x0000000108067824 */ /* 0x000fca00078e020e */
[----:B------:R-:W-:-:S04]  /*af80*/  LOP3.LUT R6, R6, 0x1, RZ, 0xc0, !PT ;  /* 0x0000000106067812 */ /* 0x000fc800078ec0ff */
[----:B------:R-:W-:Y:S01]  /*af90*/  ISETP.NE.U32.AND P0, PT, R6, 0x1, PT ;  /* 0x000000010600780c */ /* 0x000fe20003f05070 */
[----:B------:R-:W-:-:S12]  /*afa0*/  VIADD R6, R8, 0xfffffffe ;  /* 0xfffffffe08067836 */ /* 0x000fd80000000000 */
[----:B------:R-:W-:Y:S05]  /*afb0*/  @P0 BRA `(.L_x_329) ;  /* 0x00000008001c0947 */ /* 0x000fea0003800000 */
[----:B------:R-:W2:Y:S04]  /*afc0*/  LDL R9, [R1] ;  /* 0x0000000001097983 */ /* 0x000ea80000100800 */
[----:B------:R-:W3:Y:S01]  /*afd0*/  LDL R8, [R1+0x8] ;  /* 0x0000080001087983 */ /* 0x000ee20000100800 */
[----:B------:R-:W-:Y:S01]  /*afe0*/  BSSY B2, `(.L_x_330) ;  /* 0x0000080000027945 */ /* 0x000fe20003800000 */
[----:B--2---:R-:W-:-:S05]  /*aff0*/  VIADD R13, R9, 0x1 ;  /* 0x00000001090d7836 */ /* 0x004fca0000000000 */
[----:B------:R-:W-:-:S04]  /*b000*/  ISETP.NE.AND P0, PT, R13, 0x2, PT ;  /* 0x000000020d00780c */ /* 0x000fc80003f05270 */
[----:B------:R-:W-:Y:S02]  /*b010*/  SEL R15, RZ, 0x1, P0 ;  /* 0x00000001ff0f7807 */ /* 0x000fe40000000000 */
[----:B------:R-:W-:Y:S02]  /*b020*/  SEL R13, R13, RZ, P0 ;  /* 0x000000ff0d0d7207 */ /* 0x000fe40000000000 */
[----:B---3--:R-:W-:Y:S01]  /*b030*/  LOP3.LUT R15, R8, R15, RZ, 0x3c, !PT ;  /* 0x0000000f080f7212 */ /* 0x008fe200078e3cff */
[----:B------:R-:W-:Y:S06]  /*b040*/  @!P6 BRA `(.L_x_331) ;  /* 0x0000000400e4e947 */ /* 0x000fec0003800000 */
[----:B------:R-:W-:Y:S01]  /*b050*/  ISETP.NE.U32.AND P0, PT, R2, RZ, PT ;  /* 0x000000ff0200720c */ /* 0x000fe20003f05070 */
[----:B------:R-:W-:-:S03]  /*b060*/  IMAD.MOV.U32 R8, RZ, RZ, R5 ;  /* 0x000000ffff087224 */ /* 0x000fc600078e0005 */
[----:B------:R-:W-:-:S13]  /*b070*/  ISETP.NE.AND.EX P0, PT, R3, RZ, PT, P0 ;  /* 0x000000ff0300720c */ /* 0x000fda0003f05300 */
[----:B------:R-:W-:Y:S05]  /*b080*/  @!P0 BRA `(.L_x_332) ;  /* 0x0000000000488947 */ /* 0x000fea0003800000 */
[----:B------:R-:W0:Y:S01]  /*b090*/  LDC R18, c[0x0][0x41c] ;  /* 0x00010700ff127b82 */ /* 0x000e220000000800 */
[----:B------:R-:W-:Y:S01]  /*b0a0*/  ULDC.64 UR4, c[0x0][0x408] ;  /* 0x0001020000047ab9 */ /* 0x000fe20000000a00 */
[----:B------:R-:W-:Y:S01]  /*b0b0*/  ULDC.64 UR6, c[0x0][0x208] ;  /* 0x0000820000067ab9 */ /* 0x000fe20000000a00 */
[----:B0-----:R-:W-:-:S13]  /*b0c0*/  ISETP.NE.AND P0, PT, R18, 0x1, PT ;  /* 0x000000011200780c */ /* 0x001fda0003f05270 */
[----:B------:R-:W0:Y:S02]  /*b0d0*/  @P0 LDC.64 R8, c[0x0][0x420] ;  /* 0x00010800ff080b82 */ /* 0x000e240000000a00 */
[----:B0-----:R-:W-:-:S04]  /*b0e0*/  @P0 IMAD.HI.U32 R10, R6, R8, RZ ;  /* 0x00000008060a0227 */ /* 0x001fc800078e00ff */
[----:B------:R-:W-:Y:S01]  /*b0f0*/  IMAD.MOV.U32 R8, RZ, RZ, R6 ;  /* 0x000000ffff087224 */ /* 0x000fe200078e0006 */
[----:B------:R-:W-:Y:S01]  /*b100*/  @P0 SHF.R.U32.HI R8, RZ, R9, R10 ;  /* 0x00000009ff080219 */ /* 0x000fe2000001160a */
[----:B------:R-:W-:-:S03]  /*b110*/  IMAD R10, R12, UR4, RZ ;  /* 0x000000040c0a7c24 */ /* 0x000fc6000f8e02ff */
[----:B------:R-:W-:Y:S01]  /*b120*/  SHF.R.S32.HI R9, RZ, 0x1f, R8 ;  /* 0x0000001fff097819 */ /* 0x000fe20000011408 */
[C---:B------:R-:W-:Y:S02]  /*b130*/  IMAD R17, R0.reuse, UR5, R10 ;  /* 0x0000000500117c24 */ /* 0x040fe4000f8e020a */
[----:B------:R-:W-:-:S04]  /*b140*/  IMAD.WIDE.U32 R10, R0, UR4, R8 ;  /* 0x00000004000a7c25 */ /* 0x000fc8000f8e0008 */
[----:B------:R-:W-:Y:S01]  /*b150*/  IMAD.IADD R17, R17, 0x1, R11 ;  /* 0x0000000111117824 */ /* 0x000fe200078e020b */
[----:B------:R-:W-:Y:S01]  /*b160*/  LEA R2, P0, R10, R2, 0x2 ;  /* 0x000000020a027211 */ /* 0x000fe200078010ff */
[----:B------:R-:W-:-:S03]  /*b170*/  IMAD.MOV R8, RZ, RZ, -R8 ;  /* 0x000000ffff087224 */ /* 0x000fc600078e0a08 */
[----:B------:R-:W-:Y:S01]  /*b180*/  LEA.HI.X R3, R10, R3, R17, 0x2, P0 ;  /* 0x000000030a037211 */ /* 0x000fe200000f1411 */
[----:B------:R-:W-:-:S04]  /*b190*/  IMAD R6, R18, R8, R6 ;  /* 0x0000000812067224 */ /* 0x000fc800078e0206 */
[----:B------:R0:W5:Y:S04]  /*b1a0*/  LDG.E R8, desc[UR6][R2.64] ;  /* 0x0000000602087981 */ /* 0x000168000c1e1900 */
.L_x_332:
[----:B0-----:R-:W0:Y:S01]  /*b1b0*/  S2R R3, SR_CgaCtaId ;  /* 0x0000000000037919 */ /* 0x001e220000008800 */
[----:B------:R-:W-:-:S04]  /*b1c0*/  MOV R2, 0x400 ;  /* 0x0000040000027802 */ /* 0x000fc80000000f00 */
[----:B0-----:R-:W-:Y:S02]  /*b1d0*/  LEA R2, R3, R2, 0x18 ;  /* 0x0000000203027211 */ /* 0x001fe400078ec0ff */
[----:B------:R-:W-:-:S03]  /*b1e0*/  SHF.L.U32 R3, R15, 0x1f, RZ ;  /* 0x0000001f0f037819 */ /* 0x000fc600000006ff */
[----:B------:R-:W-:-:S04]  /*b1f0*/  IMAD R2, R13, 0x8, R2 ;  /* 0x000000080d027824 */ /* 0x000fc800078e0202 */
[----:B------:R-:W0:Y:S02]  /*b200*/  SYNCS.PHASECHK.TRANS64.TRYWAIT P0, [R2+URZ+0x34840], R3 ;  /* 0x03484003020075a7 */ /* 0x000e24000800017f */
[----:B0-----:R-:W-:Y:S05]  /*b210*/  @!P0 BRA `(.L_x_333) ;  /* 0x0000002c00488947 */ /* 0x001fea0003800000 */
.L_x_394:
        /* <DEDUP_REMOVED lines=11> */
.L_x_334:
[----:B------:R-:W2:Y:S04]  /*b2d0*/  LDL R17, [R1+0x4] ;  /* 0x0000040001117983 */ /* 0x000ea80000100800 */
[----:B------:R-:W3:Y:S01]  /*b2e0*/  LDL.LU R11, [R1+0x8] ;  /* 0x00000800010b7983 */ /* 0x000ee20000300800 */
[----:B0-----:R-:W-:-:S03]  /*b2f0*/  MOV R3, 0x400 ;  /* 0x0000040000037802 */ /* 0x001fc60000000f00 */
[----:B------:R-:W4:Y:S01]  /*b300*/  LDL R9, [R1] ;  /* 0x0000000001097983 */ /* 0x000f220000100800 */
[----:B------:R-:W0:Y:S01]  /*b310*/  S2R R10, SR_CgaCtaId ;  /* 0x00000000000a7919 */ /* 0x000e220000008800 */
[----:B------:R-:W-:Y:S02]  /*b320*/  R2UR UR9, R2 ;  /* 0x00000000020972ca */ /* 0x000fe400000e0000 */
[----:B------:R-:W-:Y:S01]  /*b330*/  R2UR UR11, R6 ;  /* 0x00000000060b72ca */ /* 0x000fe200000e0000 */
[----:B------:R-:W-:Y:S01]  /*b340*/  UIADD3 UR4, UP0, UR36, 0x370, URZ ;  /* 0x0000037024047890 */ /* 0x000fe2000ff1e03f */
[----:B------:R-:W-:Y:S02]  /*b350*/  R2UR UR12, R4 ;  /* 0x00000000040c72ca */ /* 0x000fe400000e0000 */
[----:B-----5:R-:W-:Y:S02]  /*b360*/  R2UR UR13, R8 ;  /* 0x00000000080d72ca */ /* 0x020fe400000e0000 */
[----:B0-----:R-:W-:-:S05]  /*b370*/  LEA R3, R10, R3, 0x18 ;  /* 0x000000030a037211 */ /* 0x001fca00078ec0ff */
[----:B------:R-:W-:-:S05]  /*b380*/  IMAD R2, R13, 0xc000, R3 ;  /* 0x0000c0000d027824 */ /* 0x000fca00078e0203 */
[----:B------:R-:W-:Y:S01]  /*b390*/  R2UR UR14, R2 ;  /* 0x00000000020e72ca */ /* 0x000fe200000e0000 */
[----:B------:R-:W-:Y:S01]  /*b3a0*/  UIADD3 UR9, UR9, 0x34830, URZ ;  /* 0x0003483009097890 */ /* 0x000fe2000fffe03f */
[----:B------:R-:W-:Y:S01]  /*b3b0*/  VIADD R3, R3, 0x34800 ;  /* 0x0003480003037836 */ /* 0x000fe20000000000 */
[----:B------:R-:W-:Y:S01]  /*b3c0*/  UMOV UR10, URZ ;  /* 0x0000003f000a7c82 */ /* 0x000fe20008000000 */
[----:B------:R-:W-:Y:S01]  /*b3d0*/  UMOV UR6, 0x0 ;  /* 0x0000000000067882 */ /* 0x000fe20000000000 */
[----:B------:R-:W-:-:S08]  /*b3e0*/  UMOV UR7, 0x14f00000 ;  /* 0x14f0000000077882 */ /* 0x000fd00000000000 */
[----:B------:R-:W-:Y:S02]  /*b3f0*/  UIADD3 UR8, UR14, 0x1c400, URZ ;  /* 0x0001c4000e087890 */ /* 0x000fe4000fffe03f */
[----:B------:R-:W-:Y:S02]  /*b400*/  UIADD3 UR15, UR14, 0x20400, URZ ;  /* 0x000204000e0f7890 */ /* 0x000fe4000fffe03f */
[----:B------:R-:W-:Y:S01]  /*b410*/  UIADD3 UR14, UR14, 0x24400, URZ ;  /* 0x000244000e0e7890 */ /* 0x000fe2000fffe03f */
[----:B------:R-:W-:Y:S01]  /*b420*/  UMOV UR17, 0x40 ;  /* 0x0000004000117882 */ /* 0x000fe20000000000 */
[----:B------:R-:W-:Y:S01]  /*b430*/  UMOV UR16, 0x80 ;  /* 0x0000008000107882 */ /* 0x000fe20000000000 */
[----:B--2---:R-:W-:-:S13]  /*b440*/  R2UR UR5, R17 ;  /* 0x00000000110572ca */ /* 0x004fda00000e0000 */
[----:B------:R-:W-:Y:S02]  /*b450*/  ULEA UR11, UR11, UR5, 0x7 ;  /* 0x000000050b0b7291 */ /* 0x000fe4000f8e383f */
[----:B------:R-:W-:Y:S01]  /*b460*/  UIADD3.X UR5, URZ, UR37, URZ, UP0, !UPT ;  /* 0x000000253f057290 */ /* 0x000fe200087fe43f */
[----:B---3--:R-:W-:Y:S01]  /*b470*/  SHF.L.U32 R2, R11, 0x1f, RZ ;  /* 0x0000001f0b027819 */ /* 0x008fe200000006ff */
[----:B----4-:R-:W-:-:S07]  /*b480*/  IMAD R3, R9, 0x8, R3 ;  /* 0x0000000809037824 */ /* 0x010fce00078e0203 */
[----:B------:R0:W-:Y:S02]  /*b490*/  UTMALDG.4D [UR8], [UR4], desc[UR6] ;  /* 0x00000608040075b4 */ /* 0x0001e40008019000 */
[----:B0-----:R-:W-:Y:S01]  /*b4a0*/  UMOV UR8, UR15 ;  /* 0x0000000f00087c82 */ /* 0x001fe20008000000 */
[----:B------:R-:W-:Y:S02]  /*b4b0*/  UMOV UR10, UR17 ;  /* 0x00000011000a7c82 */ /* 0x000fe40008000000 */
[----:B------:R0:W-:Y:S02]  /*b4c0*/  UTMALDG.4D [UR8], [UR4], desc[UR6] ;  /* 0x00000608040075b4 */ /* 0x0001e40008019000 */
[----:B0-----:R-:W-:Y:S01]  /*b4d0*/  UMOV UR8, UR14 ;  /* 0x0000000e00087c82 */ /* 0x001fe20008000000 */
[----:B------:R-:W-:Y:S02]  /*b4e0*/  UMOV UR10, UR16 ;  /* 0x00000010000a7c82 */ /* 0x000fe40008000000 */
[----:B------:R0:W-:Y:S01]  /*b4f0*/  UTMALDG.4D [UR8], [UR4], desc[UR6] ;  /* 0x00000608040075b4 */ /* 0x0001e20008019000 */
[----:B------:R-:W1:Y:S02]  /*b500*/  SYNCS.PHASECHK.TRANS64.TRYWAIT P0, [R3+URZ+0x60], R2 ;  /* 0x00006002030075a7 */ /* 0x000e64000800017f */
[----:B01----:R-:W-:Y:S05]  /*b510*/  @!P0 BRA `(.L_x_335) ;  /* 0x00000028009c8947 */ /* 0x003fea0003800000 */
.L_x_395:
[----:B------:R-:W-:Y:S05]  /*b520*/  @P1 BRA `(.L_x_336) ;  /* 0x0000000000301947 */ /* 0x000fea0003800000 */
[----:B------:R-:W1:Y:S01]  /*b530*/  S2R R9, SR_TID.X ;  /* 0x0000000000097919 */ /* 0x000e620000002100 */
[----:B------:R-:W-:Y:S01]  /*b540*/  MOV R10, 0x400 ;  /* 0x00000400000a7802 */ /* 0x000fe20000000f00 */
[----:B------:R-:W2:Y:S01]  /*b550*/  S2R R11, SR_CgaCtaId ;  /* 0x00000000000b7919 */ /* 0x000ea20000008800 */
[----:B-1----:R-:W-:Y:S02]  /*b560*/  LOP3.LUT R17, R9, 0x1f, RZ, 0xc0, !PT ;  /* 0x0000001f09117812 */ /* 0x002fe400078ec0ff */
[----:B------:R-:W3:Y:S02]  /*b570*/  LDL R9, [R1] ;  /* 0x0000000001097983 */ /* 0x000ee40000100800 */
[----:B------:R-:W-:Y:S02]  /*b580*/  ISETP.NE.AND P0, PT, R17, RZ, PT ;  /* 0x000000ff1100720c */ /* 0x000fe40003f05270 */
[----:B--2---:R-:W-:Y:S01]  /*b590*/  LEA R10, R11, R10, 0x18 ;  /* 0x0000000a0b0a7211 */ /* 0x004fe200078ec0ff */
[----:B0-----:R-:W-:-:S04]  /*b5a0*/  IMAD.MOV.U32 R3, RZ, RZ, 0x8000 ;  /* 0x00008000ff037424 */ /* 0x001fc800078e00ff */
[----:B---3--:R-:W-:-:S04]  /*b5b0*/  IMAD R2, R9, 0x8, R10 ;  /* 0x0000000809027824 */ /* 0x008fc800078e020a */
[----:B------:R1:W-:Y:S02]  /*b5c0*/  SYNCS.ARRIVE.TRANS64 RZ, [R2+URZ+0x34850], R3 ;  /* 0x0348500302ff79a7 */ /* 0x0003e4000800003f */
[----:B------:R-:W-:Y:S05]  /*b5d0*/  @!P0 BRA `(.L_x_336) ;  /* 0x0000000000048947 */ /* 0x000fea0003800000 */
[----:B------:R-:W-:Y:S01]  /*b5e0*/  BPT.TRAP 0x1 ;  /* 0x000000040000795c */ /* 0x000fe20000300000 */
.L_x_336:
[----:B01----:R-:W2:Y:S01]  /*b5f0*/  LDL.LU R2, [R1+0xc] ;  /* 0x00000c0001027983 */ /* 0x003ea20000300800 */
[----:B------:R-:W-:-:S03]  /*b600*/  MOV R10, 0x400 ;  /* 0x00000400000a7802 */ /* 0x000fc60000000f00 */
[----:B------:R-:W3:Y:S04]  /*b610*/  LDL.LU R9, [R1] ;  /* 0x0000000001097983 */ /* 0x000ee80000300800 */
[----:B------:R-:W4:Y:S01]  /*b620*/  LDL R3, [R1+0x4] ;  /* 0x0000040001037983 */ /* 0x000f220000100800 */
[----:B------:R-:W0:Y:S01]  /*b630*/  S2R R11, SR_CgaCtaId ;  /* 0x00000000000b7919 */ /* 0x000e220000008800 */
[----:B------:R-:W-:Y:S01]  /*b640*/  R2UR UR13, R5 ;  /* 0x00000000050d72ca */ /* 0x000fe200000e0000 */
[----:B------:R-:W-:Y:S01]  /*b650*/  UIADD3 UR4, UP0, UR36, 0x470, URZ ;  /* 0x0000047024047890 */ /* 0x000fe2000ff1e03f */
[----:B------:R-:W-:Y:S02]  /*b660*/  R2UR UR12, R4 ;  /* 0x00000000040c72ca */ /* 0x000fe400000e0000 */
[----:B0-----:R-:W-:Y:S01]  /*b670*/  LEA R10, R11, R10, 0x18 ;  /* 0x0000000a0b0a7211 */ /* 0x001fe200078ec0ff */
[----:B------:R-:W-:Y:S01]  /*b680*/  UMOV UR10, URZ ;  /* 0x0000003f000a7c82 */ /* 0x000fe20008000000 */
[----:B------:R-:W-:Y:S01]  /*b690*/  UMOV UR7, 0x14f00000 ;  /* 0x14f0000000077882 */ /* 0x000fe20000000000 */
[----:B------:R-:W-:Y:S01]  /*b6a0*/  UMOV UR15, 0x40 ;  /* 0x00000040000f7882 */ /* 0x000fe20000000000 */
[----:B------:R0:W-:Y:S01]  /*b6b0*/  STL [R1+0xc], R6 ;  /* 0x00000c0601007387 */ /* 0x0001e20000100800 */
[----:B------:R-:W-:Y:S01]  /*b6c0*/  IMAD.MOV.U32 R5, RZ, RZ, R8 ;  /* 0x000000ffff057224 */ /* 0x000fe200078e0008 */
[----:B--2---:R-:W-:Y:S01]  /*b6d0*/  R2UR UR11, R2 ;  /* 0x00000000020b72ca */ /* 0x004fe200000e0000 */
[----:B---3--:R-:W-:-:S05]  /*b6e0*/  IMAD R2, R9, 0x8, R10 ;  /* 0x0000000809027824 */ /* 0x008fca00078e020a */
[----:B------:R-:W-:Y:S01]  /*b6f0*/  R2UR UR9, R2 ;  /* 0x00000000020972ca */ /* 0x000fe200000e0000 */
[----:B------:R-:W-:Y:S01]  /*b700*/  IMAD R2, R9, 0x8000, R10 ;  /* 0x0000800009027824 */ /* 0x000fe200078e020a */
[----:B----4-:R-:W-:-:S04]  /*b710*/  R2UR UR5, R3 ;  /* 0x00000000030572ca */ /* 0x010fc800000e0000 */
[----:B------:R-:W-:-:S07]  /*b720*/  R2UR UR6, R2 ;  /* 0x00000000020672ca */ /* 0x000fce00000e0000 */
[----:B------:R-:W-:Y:S02]  /*b730*/  UIADD3 UR9, UR9, 0x34850, URZ ;  /* 0x0003485009097890 */ /* 0x000fe4000fffe03f */
[----:B------:R-:W-:Y:S02]  /*b740*/  ULEA UR11, UR11, UR5, 0x7 ;  /* 0x000000050b0b7291 */ /* 0x000fe4000f8e383f */
[----:B------:R-:W-:Y:S02]  /*b750*/  UIADD3.X UR5, URZ, UR37, URZ, UP0, !UPT ;  /* 0x000000253f057290 */ /* 0x000fe400087fe43f */
[----:B------:R-:W-:Y:S02]  /*b760*/  UIADD3 UR8, UR6, 0x400, URZ ;  /* 0x0000040006087890 */ /* 0x000fe4000fffe03f */
[----:B------:R-:W-:-:S03]  /*b770*/  UIADD3 UR14, UR6, 0x4400, URZ ;  /* 0x00004400060e7890 */ /* 0x000fc6000fffe03f */
[----:B------:R-:W-:-:S04]  /*b780*/  UMOV UR6, 0x0 ;  /* 0x0000000000067882 */ /* 0x000fc80000000000 */
[----:B------:R1:W-:Y:S02]  /*b790*/  UTMALDG.4D [UR8], [UR4], desc[UR6] ;  /* 0x00000608040075b4 */ /* 0x0003e40008019000 */
[----:B-1----:R-:W-:Y:S01]  /*b7a0*/  UMOV UR8, UR14 ;  /* 0x0000000e00087c82 */ /* 0x002fe20008000000 */
[----:B------:R-:W-:Y:S02]  /*b7b0*/  UMOV UR10, UR15 ;  /* 0x0000000f000a7c82 */ /* 0x000fe40008000000 */
[----:B------:R0:W-:Y:S02]  /*b7c0*/  UTMALDG.4D [UR8], [UR4], desc[UR6] ;  /* 0x00000608040075b4 */ /* 0x0001e40008019000 */
[----:B0-----:R-:W-:Y:S01]  /*b7d0*/  NOP ;  /* 0x0000000000007918 */ /* 0x001fe20000000000 */
.L_x_331:
[----:B------:R-:W-:Y:S05]  /*b7e0*/  BSYNC B2 ;  /* 0x0000000000027941 */ /* 0x000fea0003800000 */
.L_x_330:
[----:B------:R-:W2:Y:S04]  /*b7f0*/  LDL.LU R2, [R1+0x18] ;  /* 0x0000180001027983 */ /* 0x000ea80000300800 */
[----:B------:R0:W-:Y:S04]  /*b800*/  STL [R1], R13 ;  /* 0x0000000d01007387 */ /* 0x0001e80000100800 */
[----:B------:R0:W-:Y:S02]  /*b810*/  STL [R1+0x8], R15 ;  /* 0x0000080f01007387 */ /* 0x0001e40000100800 */
[----:B0-2---:R-:W-:-:S07]  /*b820*/  VIADD R6, R2, 0xfffffffd ;  /* 0xfffffffd02067836 */ /* 0x005fce0000000000 */
.L_x_329:
[----:B------:R-:W-:Y:S05]  /*b830*/  BSYNC B1 ;  /* 0x0000000000017941 */ /* 0x000fea0003800000 */
.L_x_328:
[----:B------:R-:W-:-:S05]  /*b840*/  IMAD.MOV R14, RZ, RZ, -R14 ;  /* 0x000000ffff0e7224 */ /* 0x000fca00078e0a0e */
[----:B------:R-:W-:-:S13]  /*b850*/  ISETP.NE.AND P0, PT, R7, R14, PT ;  /* 0x0000000e0700720c */ /* 0x000fda0003f05270 */
[----:B------:R-:W-:Y:S05]  /*b860*/  @!P0 BRA `(.L_x_327) ;  /* 0x0000001000088947 */ /* 0x000fea0003800000 */
[----:B------:R-:W-:-:S07]  /*b870*/  IMAD.MOV.U32 R10, RZ, RZ, R5 ;  /* 0x000000ffff0a7224 */ /* 0x000fce00078e0005 */
.L_x_351:
[----:B------:R-:W2:Y:S04]  /*b880*/  LDL R3, [R1] ;  /* 0x0000000001037983 */ /* 0x000ea80000100800 */
[----:B------:R-:W3:Y:S01]  /*b890*/  LDL R2, [R1+0x8] ;  /* 0x0000080001027983 */ /* 0x000ee20000100800 */
[----:B------:R-:W-:Y:S05]  /*b8a0*/  YIELD ;  /* 0x0000000000007946 */ /* 0x000fea0003800000 */
[----:B------:R-:W-:Y:S01]  /*b8b0*/  BSSY B1, `(.L_x_337) ;  /* 0x000007b000017945 */ /* 0x000fe20003800000 */
[----:B--2---:R-:W-:-:S05]  /*b8c0*/  VIADD R7, R3, 0x1 ;  /* 0x0000000103077836 */ /* 0x004fca0000000000 */
[----:B------:R-:W-:-:S04]  /*b8d0*/  ISETP.NE.AND P0, PT, R7, 0x2, PT ;  /* 0x000000020700780c */ /* 0x000fc80003f05270 */
[----:B------:R-:W-:Y:S02]  /*b8e0*/  SEL R8, RZ, 0x1, P0 ;  /* 0x00000001ff087807 */ /* 0x000fe40000000000 */
[----:B------:R-:W-:Y:S02]  /*b8f0*/  SEL R7, R7, RZ, P0 ;  /* 0x000000ff07077207 */ /* 0x000fe40000000000 */
[----:B---3--:R-:W-:Y:S01]  /*b900*/  LOP3.LUT R8, R2, R8, RZ, 0x3c, !PT ;  /* 0x0000000802087212 */ /* 0x008fe200078e3cff */
[----:B0-----:R-:W-:Y:S06]  /*b910*/  @!P6 BRA `(.L_x_338) ;  /* 0x0000000400d0e947 */ /* 0x001fec0003800000 */
[----:B------:R-:W-:Y:S01]  /*b920*/  ULDC.64 UR4, c[0x0][0x3f8] ;  /* 0x0000fe0000047ab9 */ /* 0x000fe20000000a00 */
[----:B------:R-:W-:Y:S01]  /*b930*/  IMAD.MOV.U32 R9, RZ, RZ, R6 ;  /* 0x000000ffff097224 */ /* 0x000fe200078e0006 */
[----:B------:R-:W-:-:S04]  /*b940*/  ISETP.NE.U32.AND P0, PT, RZ, UR4, PT ;  /* 0x00000004ff007c0c */ /* 0x000fc8000bf05070 */
[----:B------:R-:W-:-:S13]  /*b950*/  ISETP.NE.AND.EX P0, PT, RZ, UR5, PT, P0 ;  /* 0x00000005ff007c0c */ /* 0x000fda000bf05300 */
        /* <DEDUP_REMOVED lines=9> */
[----:B------:R-:W-:-:S04]  /*b9f0*/  IMAD R10, R12, UR6, RZ ;  /* 0x000000060c0a7c24 */ /* 0x000fc8000f8e02ff */
[----:B------:R-:W-:Y:S02]  /*ba00*/  IMAD.MOV R3, RZ, RZ, -R2 ;  /* 0x000000ffff037224 */ /* 0x000fe400078e0a02 */
[----:B------:R-:W-:Y:S02]  /*ba10*/  IMAD R10, R0, UR7, R10 ;  /* 0x00000007000a7c24 */ /* 0x000fe4000f8e020a */
[----:B------:R-:W-:Y:S01]  /*ba20*/  IMAD R9, R9, R3, R6 ;  /* 0x0000000309097224 */ /* 0x000fe200078e0206 */
[----:B------:R-:W-:-:S03]  /*ba30*/  SHF.R.S32.HI R3, RZ, 0x1f, R2 ;  /* 0x0000001fff037819 */ /* 0x000fc60000011402 */
[----:B------:R-:W-:-:S04]  /*ba40*/  IMAD.WIDE.U32 R2, R0, UR6, R2 ;  /* 0x0000000600027c25 */ /* 0x000fc8000f8e0002 */
[----:B------:R-:W-:Y:S01]  /*ba50*/  IMAD.IADD R3, R10, 0x1, R3 ;  /* 0x000000010a037824 */ /* 0x000fe200078e0203 */
[----:B------:R-:W-:-:S04]  /*ba60*/  LEA R10, P0, R2, UR4, 0x2 ;  /* 0x00000004020a7c11 */ /* 0x000fc8000f8010ff */
[----:B------:R-:W-:-:S05]  /*ba70*/  LEA.HI.X R11, R2, UR5, R3, 0x2, P0 ;  /* 0x00000005020b7c11 */ /* 0x000fca00080f1403 */
[----:B------:R0:W5:Y:S04]  /*ba80*/  LDG.E R10, desc[UR8][R10.64] ;  /* 0x000000080a0a7981 */ /* 0x000168000c1e1900 */
.L_x_339:
[----:B------:R-:W1:Y:S01]  /*ba90*/  S2R R3, SR_CgaCtaId ;  /* 0x0000000000037919 */ /* 0x000e620000008800 */
[----:B------:R-:W-:-:S04]  /*baa0*/  MOV R2, 0x400 ;  /* 0x0000040000027802 */ /* 0x000fc80000000f00 */
[----:B-1----:R-:W-:Y:S02]  /*bab0*/  LEA R2, R3, R2, 0x18 ;  /* 0x0000000203027211 */ /* 0x002fe400078ec0ff */
[----:B------:R-:W-:-:S03]  /*bac0*/  SHF.L.U32 R3, R8, 0x1f, RZ ;  /* 0x0000001f08037819 */ /* 0x000fc600000006ff */
[----:B------:R-:W-:-:S04]  /*bad0*/  IMAD R2, R7, 0x8, R2 ;  /* 0x0000000807027824 */ /* 0x000fc800078e0202 */
[----:B------:R-:W1:Y:S02]  /*bae0*/  SYNCS.PHASECHK.TRANS64.TRYWAIT P0, [R2+URZ+0x34840], R3 ;  /* 0x03484003020075a7 */ /* 0x000e64000800017f */
[----:B-1----:R-:W-:Y:S05]  /*baf0*/  @!P0 BRA `(.L_x_340) ;  /* 0x0000002400388947 */ /* 0x002fea0003800000 */
.L_x_396:
[----:B0-----:R-:W0:Y:S02]  /*bb00*/  S2R R11, SR_TID.X ;  /* 0x00000000000b7919 */ /* 0x001e240000002100 */
[----:B0-----:R-:W-:-:S04]  /*bb10*/  LOP3.LUT R11, R11, 0x7f, RZ, 0xc0, !PT ;  /* 0x0000007f0b0b7812 */ /* 0x001fc800078ec0ff */
[----:B------:R-:W-:-:S13]  /*bb20*/  ISETP.NE.AND P0, PT, R11, RZ, PT ;  /* 0x000000ff0b00720c */ /* 0x000fda0003f05270 */
[----:B------:R-:W-:Y:S05]  /*bb30*/  @P0 BRA `(.L_x_341) ;  /* 0x00000000001c0947 */ /* 0x000fea0003800000 */
[----:B------:R-:W0:Y:S01]  /*bb40*/  S2R R11, SR_TID.X ;  /* 0x00000000000b7919 */ /* 0x000e220000002100 */
[----:B-1----:R-:W-:-:S04]  /*bb50*/  IMAD.MOV.U32 R3, RZ, RZ, 0xc000 ;  /* 0x0000c000ff037424 */ /* 0x002fc800078e00ff */
[----:B------:R2:W-:Y:S01]  /*bb60*/  SYNCS.ARRIVE.TRANS64 RZ, [R2+URZ+0x34830], R3 ;  /* 0x0348300302ff79a7 */ /* 0x0005e2000800003f */
[----:B0-----:R-:W-:-:S04]  /*bb70*/  LOP3.LUT R11, R11, 0x1f, RZ, 0xc0, !PT ;  /* 0x0000001f0b0b7812 */ /* 0x001fc800078ec0ff */
[----:B------:R-:W-:-:S13]  /*bb80*/  ISETP.NE.AND P1, PT, R11, RZ, PT ;  /* 0x000000ff0b00720c */ /* 0x000fda0003f25270 */
[----:B--2---:R-:W-:Y:S05]  /*bb90*/  @!P1 BRA `(.L_x_341) ;  /* 0x0000000000049947 */ /* 0x004fea0003800000 */
[----:B------:R-:W-:Y:S01]  /*bba0*/  BPT.TRAP 0x1 ;  /* 0x000000040000795c */ /* 0x000fe20000300000 */
.L_x_341:
[----:B------:R-:W2:Y:S04]  /*bbb0*/  LDL R15, [R1+0x4] ;  /* 0x00000400010f7983 */ /* 0x000ea80000100800 */
[----:B-1----:R-:W3:Y:S01]  /*bbc0*/  LDL.LU R3, [R1+0x8] ;  /* 0x0000080001037983 */ /* 0x002ee20000300800 */
[----:B------:R-:W-:-:S03]  /*bbd0*/  MOV R13, 0x400 ;  /* 0x00000400000d7802 */ /* 0x000fc60000000f00 */
        /* <DEDUP_REMOVED lines=34> */
.L_x_397:
        /* <DEDUP_REMOVED lines=8> */
.L_x_343:
[----:B------:R-:W2:Y:S01]  /*be80*/  LDL.LU R15, [R1+0xc] ;  /* 0x00000c00010f7983 */ /* 0x000ea20000300800 */
[----:B------:R-:W-:-:S03]  /*be90*/  MOV R13, 0x400 ;  /* 0x00000400000d7802 */ /* 0x000fc60000000f00 */
[----:B0-----:R-:W3:Y:S04]  /*bea0*/  LDL.LU R3, [R1] ;  /* 0x0000000001037983 */ /* 0x001ee80000300800 */
[----:B------:R-:W4:Y:S01]  /*beb0*/  LDL R11, [R1+0x4] ;  /* 0x00000400010b7983 */ /* 0x000f220000100800 */
[----:B------:R-:W0:Y:S01]  /*bec0*/  S2R R14, SR_CgaCtaId ;  /* 0x00000000000e7919 */ /* 0x000e220000008800 */
[----:B------:R-:W-:Y:S01]  /*bed0*/  R2UR UR9, R2 ;  /* 0x00000000020972ca */ /* 0x000fe200000e0000 */
[----:B------:R-:W-:Y:S01]  /*bee0*/  UIADD3 UR4, UP0, UR36, 0x470, URZ ;  /* 0x0000047024047890 */ /* 0x000fe2000ff1e03f */
[----:B------:R-:W-:Y:S02]  /*bef0*/  R2UR UR13, R5 ;  /* 0x00000000050d72ca */ /* 0x000fe400000e0000 */
[----:B------:R-:W-:-:S02]  /*bf00*/  R2UR UR12, R4 ;  /* 0x00000000040c72ca */ /* 0x000fc400000e0000 */
[----:B0-----:R-:W-:-:S07]  /*bf10*/  LEA R13, R14, R13, 0x18 ;  /* 0x0000000d0e0d7211 */ /* 0x001fce00078ec0ff */
[----:B------:R-:W-:Y:S01]  /*bf20*/  UIADD3 UR9, UR9, 0x50, URZ ;  /* 0x0000005009097890 */ /* 0x000fe2000fffe03f */
[----:B------:R-:W-:Y:S01]  /*bf30*/  UMOV UR10, URZ ;  /* 0x0000003f000a7c82 */ /* 0x000fe20008000000 */
[----:B------:R-:W-:Y:S01]  /*bf40*/  UMOV UR7, 0x14f00000 ;  /* 0x14f0000000077882 */ /* 0x000fe20000000000 */
[----:B------:R-:W-:Y:S01]  /*bf50*/  UMOV UR15, 0x40 ;  /* 0x00000040000f7882 */ /* 0x000fe20000000000 */
[----:B------:R0:W-:Y:S01]  /*bf60*/  STL [R1+0xc], R9 ;  /* 0x00000c0901007387 */ /* 0x0001e20000100800 */
[----:B------:R-:W-:Y:S01]  /*bf70*/  IMAD.MOV.U32 R5, RZ, RZ, R10 ;  /* 0x000000ffff057224 */ /* 0x000fe200078e000a */
[----:B--2---:R-:W-:Y:S01]  /*bf80*/  R2UR UR11, R15 ;  /* 0x000000000f0b72ca */ /* 0x004fe200000e0000 */
[----:B---3--:R-:W-:Y:S01]  /*bf90*/  IMAD R3, R3, 0x8000, R13 ;  /* 0x0000800003037824 */ /* 0x008fe200078e020d */
[----:B----4-:R-:W-:-:S04]  /*bfa0*/  R2UR UR5, R11 ;  /* 0x000000000b0572ca */ /* 0x010fc800000e0000 */
[----:B------:R-:W-:-:S09]  /*bfb0*/  R2UR UR6, R3 ;  /* 0x00000000030672ca */ /* 0x000fd200000e0000 */
[----:B------:R-:W-:-:S04]  /*bfc0*/  ULEA UR11, UR11, UR5, 0x7 ;  /* 0x000000050b0b7291 */ /* 0x000fc8000f8e383f */
[----:B------:R-:W-:Y:S02]  /*bfd0*/  UIADD3 UR8, UR6, 0x400, URZ ;  /* 0x0000040006087890 */ /* 0x000fe4000fffe03f */
[----:B------:R-:W-:Y:S02]  /*bfe0*/  UIADD3.X UR5, URZ, UR37, URZ, UP0, !UPT ;  /* 0x000000253f057290 */ /* 0x000fe400087fe43f */
[----:B------:R-:W-:-:S03]  /*bff0*/  UIADD3 UR14, UR6, 0x4400, URZ ;  /* 0x00004400060e7890 */ /* 0x000fc6000fffe03f */
[----:B------:R-:W-:-:S04]  /*c000*/  UMOV UR6, 0x0 ;  /* 0x0000000000067882 */ /* 0x000fc80000000000 */
[----:B------:R1:W-:Y:S02]  /*c010*/  UTMALDG.4D [UR8], [UR4], desc[UR6] ;  /* 0x00000608040075b4 */ /* 0x0003e40008019000 */
[----:B-1----:R-:W-:Y:S01]  /*c020*/  UMOV UR8, UR14 ;  /* 0x0000000e00087c82 */ /* 0x002fe20008000000 */
[----:B------:R-:W-:Y:S02]  /*c030*/  UMOV UR10, UR15 ;  /* 0x0000000f000a7c82 */ /* 0x000fe40008000000 */
[----:B------:R0:W-:Y:S02]  /*c040*/  UTMALDG.4D [UR8], [UR4], desc[UR6] ;  /* 0x00000608040075b4 */ /* 0x0001e40008019000 */
[----:B0-----:R-:W-:Y:S01]  /*c050*/  NOP ;  /* 0x0000000000007918 */ /* 0x001fe20000000000 */
.L_x_338:
[----:B------:R-:W-:Y:S05]  /*c060*/  BSYNC B1 ;  /* 0x0000000000017941 */ /* 0x000fea0003800000 */
.L_x_337:
[----:B------:R-:W-:Y:S01]  /*c070*/  VIADD R2, R7, 0x1 ;  /* 0x0000000107027836 */ /* 0x000fe20000000000 */
[----:B------:R-:W-:Y:S04]  /*c080*/  BSSY B1, `(.L_x_344) ;  /* 0x000007c000017945 */ /* 0x000fe80003800000 */
[----:B------:R-:W-:-:S04]  /*c090*/  ISETP.NE.AND P0, PT, R2, 0x2, PT ;  /* 0x000000020200780c */ /* 0x000fc80003f05270 */
[----:B------:R-:W-:Y:S02]  /*c0a0*/  SEL R3, RZ, 0x1, P0 ;  /* 0x00000001ff037807 */ /* 0x000fe40000000000 */
[----:B------:R-:W-:Y:S02]  /*c0b0*/  SEL R14, R2, RZ, P0 ;  /* 0x000000ff020e7207 */ /* 0x000fe40000000000 */
[----:B------:R-:W-:-:S05]  /*c0c0*/  LOP3.LUT R13, R8, R3, RZ, 0x3c, !PT ;  /* 0x00000003080d7212 */ /* 0x000fca00078e3cff */
[----:B------:R0:W-:Y:S04]  /*c0d0*/  STL [R1+0x8], R13 ;  /* 0x0000080d01007387 */ /* 0x0001e80000100800 */
[----:B------:R0:W-:Y:S01]  /*c0e0*/  STL [R1], R14 ;  /* 0x0000000e01007387 */ /* 0x0001e20000100800 */
[----:B------:R-:W-:Y:S05]  /*c0f0*/  @!P6 BRA `(.L_x_345) ;  /* 0x0000000400d0e947 */ /* 0x000fea0003800000 */
[----:B------:R-:W-:Y:S01]  /*c100*/  ULDC.64 UR4, c[0x0][0x3f8] ;  /* 0x0000fe0000047ab9 */ /* 0x000fe20000000a00 */
[----:B------:R-:W-:Y:S01]  /*c110*/  VIADD R9, R6, 0xffffffff ;  /* 0xffffffff06097836 */ /* 0x000fe20000000000 */
[----:B------:R-:W-:-:S04]  /*c120*/  ISETP.NE.U32.AND P0, PT, RZ, UR4, PT ;  /* 0x00000004ff007c0c */ /* 0x000fc8000bf05070 */
[----:B------:R-:W-:-:S13]  /*c130*/  ISETP.NE.AND.EX P0, PT, RZ, UR5, PT, P0 ;  /* 0x00000005ff007c0c */ /* 0x000fda000bf05300 */
[----:B------:R-:W-:Y:S05]  /*c140*/  @!P0 BRA `(.L_x_346) ;  /* 0x0000000000488947 */ /* 0x000fea0003800000 */
        /* <DEDUP_REMOVED lines=18> */
.L_x_346:
[----:B------:R-:W2:Y:S01]  /*c270*/  S2R R3, SR_CgaCtaId ;  /* 0x0000000000037919 */ /* 0x000ea20000008800 */
[----:B------:R-:W-:-:S04]  /*c280*/  MOV R2, 0x400 ;  /* 0x0000040000027802 */ /* 0x000fc80000000f00 */
[----:B--2---:R-:W-:Y:S02]  /*c290*/  LEA R2, R3, R2, 0x18 ;  /* 0x0000000203027211 */ /* 0x004fe400078ec0ff */
[----:B------:R-:W-:-:S03]  /*c2a0*/  SHF.L.U32 R3, R13, 0x1f, RZ ;  /* 0x0000001f0d037819 */ /* 0x000fc600000006ff */
[----:B------:R-:W-:-:S04]  /*c2b0*/  IMAD R2, R14, 0x8, R2 ;  /* 0x000000080e027824 */ /* 0x000fc800078e0202 */
[----:B------:R-:W2:Y:S02]  /*c2c0*/  SYNCS.PHASECHK.TRANS64.TRYWAIT P0, [R2+URZ+0x34840], R3 ;  /* 0x03484003020075a7 */ /* 0x000ea4000800017f */
[----:B--2---:R-:W-:Y:S05]  /*c2d0*/  @!P0 BRA `(.L_x_347) ;  /* 0x0000001c00688947 */ /* 0x004fea0003800000 */
.L_x_398:
        /* <DEDUP_REMOVED lines=11> */
.L_x_348:
[----:B0-----:R-:W3:Y:S01]  /*c390*/  LDL R13, [R1] ;  /* 0x00000000010d7983 */ /* 0x001ee20000100800 */
[----:B------:R-:W-:-:S03]  /*c3a0*/  MOV R14, 0x400 ;  /* 0x00000400000e7802 */ /* 0x000fc60000000f00 */
[----:B------:R-:W4:Y:S01]  /*c3b0*/  LDL R11, [R1+0x4] ;  /* 0x00000400010b7983 */ /* 0x000f220000100800 */
[----:B------:R-:W0:Y:S01]  /*c3c0*/  S2R R15, SR_CgaCtaId ;  /* 0x00000000000f7919 */ /* 0x000e220000008800 */
[----:B------:R-:W-:Y:S01]  /*c3d0*/  R2UR UR11, R9 ;  /* 0x00000000090b72ca */ /* 0x000fe200000e0000 */
[----:B------:R-:W-:Y:S01]  /*c3e0*/  UIADD3 UR4, UP0, UR36, 0x370, URZ ;  /* 0x0000037024047890 */ /* 0x000fe2000ff1e03f */
[----:B------:R-:W-:Y:S02]  /*c3f0*/  R2UR UR12, R4 ;  /* 0x00000000040c72ca */ /* 0x000fe400000e0000 */
[----:B0-----:R-:W-:-:S05]  /*c400*/  LEA R14, R15, R14, 0x18 ;  /* 0x0000000e0f0e7211 */ /* 0x001fca00078ec0ff */
[----:B--2---:R-:W-:Y:S01]  /*c410*/  VIADD R2, R14, 0x34800 ;  /* 0x000348000e027836 */ /* 0x004fe20000000000 */
[----:B-----5:R-:W-:Y:S01]  /*c420*/  R2UR UR13, R10 ;  /* 0x000000000a0d72ca */ /* 0x020fe200000e0000 */
[----:B------:R-:W-:Y:S01]  /*c430*/  UMOV UR10, URZ ;  /* 0x0000003f000a7c82 */ /* 0x000fe20008000000 */
[----:B------:R-:W-:Y:S01]  /*c440*/  UMOV UR6, 0x0 ;  /* 0x0000000000067882 */ /* 0x000fe20000000000 */
[----:B------:R-:W-:Y:S01]  /*c450*/  UMOV UR7, 0x14f00000 ;  /* 0x14f0000000077882 */ /* 0x000fe20000000000 */
[----:B------:R-:W-:Y:S01]  /*c460*/  UMOV UR18, 0x40 ;  /* 0x0000004000127882 */ /* 0x000fe20000000000 */
[----:B------:R-:W-:Y:S01]  /*c470*/  UMOV UR17, 0x80 ;  /* 0x0000008000117882 */ /* 0x000fe20000000000 */
[----:B------:R-:W-:Y:S01]  /*c480*/  SHF.L.U32 R8, R8, 0x1f, RZ ;  /* 0x0000001f08087819 */ /* 0x000fe200000006ff */
        /* <DEDUP_REMOVED lines=9> */
[----:B------:R-:W-:Y:S02]  /*c520*/  UIADD3 UR15, UR8, 0x20400, URZ ;  /* 0x00020400080f7890 */ /* 0x000fe4000fffe03f */
[----:B------:R-:W-:-:S03]  /*c530*/  UIADD3 UR16, UR8, 0x24400, URZ ;  /* 0x0002440008107890 */ /* 0x000fc6000fffe03f */
[----:B------:R-:W-:Y:S02]  /*c540*/  UMOV UR8, UR14 ;  /* 0x0000000e00087c82 */ /* 0x000fe40008000000 */
[----:B------:R0:W-:Y:S01]  /*c550*/  UTMALDG.4D [UR8], [UR4], desc[UR6] ;  /* 0x00000608040075b4 */ /* 0x0001e20008019000 */
[----:B------:R-:W-:Y:S01]  /*c560*/  IMAD R2, R7, 0x8, R2 ;  /* 0x0000000807027824 */ /* 0x000fe200078e0202 */
[----:B0-----:R-:W-:Y:S01]  /*c570*/  UMOV UR8, UR15 ;  /* 0x0000000f00087c82 */ /* 0x001fe20008000000 */
[----:B------:R-:W-:Y:S02]  /*c580*/  UMOV UR10, UR18 ;  /* 0x00000012000a7c82 */ /* 0x000fe40008000000 */
[----:B------:R0:W-:Y:S02]  /*c590*/  UTMALDG.4D [UR8], [UR4], desc[UR6] ;  /* 0x00000608040075b4 */ /* 0x0001e40008019000 */
[----:B0-----:R-:W-:Y:S01]  /*c5a0*/  UMOV UR8, UR16 ;  /* 0x0000001000087c82 */ /* 0x001fe20008000000 */
[----:B------:R-:W-:-:S02]  /*c5b0*/  UMOV UR10, UR17 ;  /* 0x00000011000a7c82 */ /* 0x000fc40008000000 */
[----:B------:R0:W-:Y:S01]  /*c5c0*/  UTMALDG.4D [UR8], [UR4], desc[UR6] ;  /* 0x00000608040075b4 */ /* 0x0001e20008019000 */
[----:B------:R-:W1:Y:S02]  /*c5d0*/  SYNCS.PHASECHK.TRANS64.TRYWAIT P1, [R2+URZ+0x60], R8 ;  /* 0x00006008020075a7 */ /* 0x000e64000802017f */
[----:B01----:R-:W-:Y:S05]  /*c5e0*/  @!P1 BRA `(.L_x_349) ;  /* 0x0000001800b89947 */ /* 0x003fea0003800000 */
.L_x_399:
[----:B------:R-:W-:Y:S05]  /*c5f0*/  @P0 BRA `(.L_x_350) ;  /* 0x00000000001c0947 */ /* 0x000fea0003800000 */
[----:B------:R-:W1:Y:S02]  /*c600*/  S2R R3, SR_TID.X ;  /* 0x0000000000037919 */ /* 0x000e640000002100 */
[----:B-1----:R-:W-:-:S04]  /*c610*/  LOP3.LUT R3, R3, 0x1f, RZ, 0xc0, !PT ;  /* 0x0000001f03037812 */ /* 0x002fc800078ec0ff */
[----:B------:R-:W-:Y:S01]  /*c620*/  ISETP.NE.AND P1, PT, R3, RZ, PT ;  /* 0x000000ff0300720c */ /* 0x000fe20003f25270 */
[----:B------:R-:W-:-:S04]  /*c630*/  IMAD.MOV.U32 R3, RZ, RZ, 0x8000 ;  /* 0x00008000ff037424 */ /* 0x000fc800078e00ff */
[----:B------:R1:W-:Y:S08]  /*c640*/  SYNCS.ARRIVE.TRANS64 RZ, [R2+URZ+0x50], R3 ;  /* 0x0000500302ff79a7 */ /* 0x0003f0000800003f */
[----:B------:R-:W-:Y:S05]  /*c650*/  @!P1 BRA `(.L_x_350) ;  /* 0x0000000000049947 */ /* 0x000fea0003800000 */
[----:B------:R-:W-:Y:S01]  /*c660*/  BPT.TRAP 0x1 ;  /* 0x000000040000795c */ /* 0x000fe20000300000 */
.L_x_350:
[----:B------:R-:W2:Y:S01]  /*c670*/  LDL.LU R13, [R1+0xc] ;  /* 0x00000c00010d7983 */ /* 0x000ea20000300800 */
[----:B0-----:R-:W-:-:S03]  /*c680*/  MOV R8, 0x400 ;  /* 0x0000040000087802 */ /* 0x001fc60000000f00 */
[----:B-1----:R-:W3:Y:S01]  /*c690*/  LDL R3, [R1+0x4] ;  /* 0x0000040001037983 */ /* 0x002ee20000100800 */
[----:B------:R-:W0:Y:S01]  /*c6a0*/  S2R R11, SR_CgaCtaId ;  /* 0x00000000000b7919 */ /* 0x000e220000008800 */
[----:B------:R-:W-:Y:S01]  /*c6b0*/  R2UR UR9, R2 ;  /* 0x00000000020972ca */ /* 0x000fe200000e0000 */
[----:B------:R-:W-:Y:S01]  /*c6c0*/  UIADD3 UR4, UP0, UR36, 0x470, URZ ;  /* 0x0000047024047890 */ /* 0x000fe2000ff1e03f */
[----:B------:R-:W-:Y:S02]  /*c6d0*/  R2UR UR13, R5 ;  /* 0x00000000050d72ca */ /* 0x000fe400000e0000 */
[----:B------:R-:W-:Y:S02]  /*c6e0*/  R2UR UR12, R4 ;  /* 0x00000000040c72ca */ /* 0x000fe400000e0000 */
[----:B0-----:R-:W-:-:S04]  /*c6f0*/  LEA R8, R11, R8, 0x18 ;  /* 0x000000080b087211 */ /* 0x001fc800078ec0ff */
[----:B------:R-:W-:-:S04]  /*c700*/  LEA R7, R7, R8, 0xf ;  /* 0x0000000807077211 */ /* 0x000fc800078e78ff */
[----:B------:R-:W-:Y:S01]  /*c710*/  R2UR UR6, R7 ;  /* 0x00000000070672ca */ /* 0x000fe200000e0000 */
[----:B------:R-:W-:Y:S01]  /*c720*/  UIADD3 UR9, UR9, 0x50, URZ ;  /* 0x0000005009097890 */ /* 0x000fe2000fffe03f */
[----:B------:R-:W-:Y:S01]  /*c730*/  UMOV UR10, URZ ;  /* 0x0000003f000a7c82 */ /* 0x000fe20008000000 */
[----:B------:R-:W-:Y:S01]  /*c740*/  UMOV UR7, 0x14f00000 ;  /* 0x14f0000000077882 */ /* 0x000fe20000000000 */
[----:B------:R-:W-:-:S09]  /*c750*/  UMOV UR15, 0x40 ;  /* 0x00000040000f7882 */ /* 0x000fd20000000000 */
[----:B------:R-:W-:Y:S02]  /*c760*/  UIADD3 UR8, UR6, 0x400, URZ ;  /* 0x0000040006087890 */ /* 0x000fe4000fffe03f */
[----:B------:R-:W-:-:S03]  /*c770*/  UIADD3 UR14, UR6, 0x4400, URZ ;  /* 0x00004400060e7890 */ /* 0x000fc6000fffe03f */
[----:B------:R-:W-:Y:S01]  /*c780*/  UMOV UR6, 0x0 ;  /* 0x0000000000067882 */ /* 0x000fe20000000000 */
[----:B------:R1:W-:Y:S01]  /*c790*/  STL [R1+0xc], R9 ;  /* 0x00000c0901007387 */ /* 0x0003e20000100800 */
[----:B------:R-:W-:Y:S01]  /*c7a0*/  IMAD.MOV.U32 R5, RZ, RZ, R10 ;  /* 0x000000ffff057224 */ /* 0x000fe200078e000a */
[----:B--2---:R-:W-:Y:S02]  /*c7b0*/  R2UR UR11, R13 ;  /* 0x000000000d0b72ca */ /* 0x004fe400000e0000 */
[----:B---3--:R-:W-:-:S13]  /*c7c0*/  R2UR UR5, R3 ;  /* 0x00000000030572ca */ /* 0x008fda00000e0000 */
[----:B------:R-:W-:Y:S02]  /*c7d0*/  ULEA UR11, UR11, UR5, 0x7 ;  /* 0x000000050b0b7291 */ /* 0x000fe4000f8e383f */
[----:B------:R-:W-:-:S09]  /*c7e0*/  UIADD3.X UR5, URZ, UR37, URZ, UP0, !UPT ;  /* 0x000000253f057290 */ /* 0x000fd200087fe43f */
[----:B------:R0:W-:Y:S02]  /*c7f0*/  UTMALDG.4D [UR8], [UR4], desc[UR6] ;  /* 0x00000608040075b4 */ /* 0x0001e40008019000 */
[----:B0-----:R-:W-:Y:S01]  /*c800*/  UMOV UR8, UR14 ;  /* 0x0000000e00087c82 */ /* 0x001fe20008000000 */
[----:B------:R-:W-:Y:S02]  /*c810*/  UMOV UR10, UR15 ;  /* 0x0000000f000a7c82 */ /* 0x000fe40008000000 */
[----:B------:R1:W-:Y:S02]  /*c820*/  UTMALDG.4D [UR8], [UR4], desc[UR6] ;  /* 0x00000608040075b4 */ /* 0x0003e40008019000 */
[----:B-1----:R-:W-:Y:S01]  /*c830*/  NOP ;  /* 0x0000000000007918 */ /* 0x002fe20000000000 */
.L_x_345:
[----:B------:R-:W-:Y:S05]  /*c840*/  BSYNC B1 ;  /* 0x0000000000017941 */ /* 0x000fea0003800000 */
.L_x_344:
[C---:B------:R-:W-:Y:S01]  /*c850*/  ISETP.GT.AND P0, PT, R6.reuse, 0x1, PT ;  /* 0x000000010600780c */ /* 0x040fe20003f04270 */
[----:B------:R-:W-:-:S04]  /*c860*/  VIADD R2, R6, 0xfffffffe ;  /* 0xfffffffe06027836 */ /* 0x000fc80000000000 */
[----:B------:R-:W-:-:S08]  /*c870*/  IMAD.MOV.U32 R6, RZ, RZ, R2 ;  /* 0x000000ffff067224 */ /* 0x000fd000078e0002 */
[----:B------:R-:W-:Y:S05]  /*c880*/  @P0 BRA `(.L_x_351) ;  /* 0xffffffec00fc0947 */ /* 0x000fea000383ffff */
.L_x_327:
[----:B------:R-:W-:Y:S05]  /*c890*/  BSYNC B0 ;  /* 0x0000000000007941 */ /* 0x000fea0003800000 */
.L_x_326:
[----:B------:R-:W1:Y:S01]  /*c8a0*/  S2R R2, SR_TID.X ;  /* 0x0000000000027919 */ /* 0x000e620000002100 */
[----:B------:R-:W-:Y:S01]  /*c8b0*/  BSSY B0, `(.L_x_352) ;  /* 0x0000011000007945 */ /* 0x000fe20003800000 */
[----:B-1----:R-:W-:-:S04]  /*c8c0*/  LOP3.LUT R2, R2, 0x1f, RZ, 0xc0, !PT ;  /* 0x0000001f02027812 */ /* 0x002fc800078ec0ff */
[----:B------:R-:W-:-:S13]  /*c8d0*/  ISETP.NE.AND P0, PT, R2, RZ, PT ;  /* 0x000000ff0200720c */ /* 0x000fda0003f05270 */
[----:B------:R-:W-:Y:S05]  /*c8e0*/  @P0 BRA `(.L_x_353) ;  /* 0x0000000000340947 */ /* 0x000fea0003800000 */
[----:B------:R-:W1:Y:S01]  /*c8f0*/  S2R R9, SR_LANEID ;  /* 0x0000000000097919 */ /* 0x000e620000000000 */
[----:B------:R-:W-:Y:S01]  /*c900*/  VOTEU.ANY UR4, UPT, PT ;  /* 0x0000000000047886 */ /* 0x000fe200038e0100 */
[----:B------:R-:W2:Y:S01]  /*c910*/  LDC.64 R2, c[0x0][0xc38] ;  /* 0x00030e00ff027b82 */ /* 0x000ea20000000a00 */
[----:B------:R-:W1:Y:S01]  /*c920*/  FLO.U32 R0, UR4 ;  /* 0x0000000400007d00 */ /* 0x000e6200080e0000 */
[----:B------:R-:W-:-:S07]  /*c930*/  ULDC.64 UR6, c[0x0][0x208] ;  /* 0x0000820000067ab9 */ /* 0x000fce0000000a00 */
[----:B------:R-:W2:Y:S01]  /*c940*/  POPC R7, UR4 ;  /* 0x0000000400077d09 */ /* 0x000ea20008000000 */
[----:B-1----:R-:W-:-:S13]  /*c950*/  ISETP.EQ.U32.AND P0, PT, R0, R9, PT ;  /* 0x000000090000720c */ /* 0x002fda0003f02070 */
[----:B--2---:R-:W2:Y:S01]  /*c960*/  @P0 ATOMG.E.ADD.STRONG.GPU PT, R3, desc[UR6][R2.64], R7 ;  /* 0x00000007020309a8 */ /* 0x004ea200081ee1c6 */
[----:B------:R-:W1:Y:S02]  /*c970*/  S2R R6, SR_LTMASK ;  /* 0x0000000000067919 */ /* 0x000e640000003900 */
[----:B-1----:R-:W-:-:S04]  /*c980*/  LOP3.LUT R6, R6, UR4, RZ, 0xc0, !PT ;  /* 0x0000000406067c12 */ /* 0x002fc8000f8ec0ff */
[----:B------:R-:W1:Y:S01]  /*c990*/  POPC R9, R6 ;  /* 0x0000000600097309 */ /* 0x000e620000000000 */
[----:B--2---:R-:W1:Y:S02]  /*c9a0*/  SHFL.IDX PT, R0, R3, R0, 0x1f ;  /* 0x00001f0003007589 */ /* 0x004e6400000e0000 */
[----:B-1----:R-:W-:-:S07]  /*c9b0*/  IADD3 R16, R0, UR38, R9 ;  /* 0x0000002600107c10 */ /* 0x002fce000fffe009 */
.L_x_353:
[----:B------:R-:W-:Y:S05]  /*c9c0*/  BSYNC B0 ;  /* 0x0000000000007941 */ /* 0x000fea0003800000 */
.L_x_352:
[----:B------:R-:W-:Y:S04]  /*c9d0*/  BSSY B0, `(.L_x_354) ;  /* 0x0000032000007945 */ /* 0x000fe80003800000 */
[----:B------:R-:W-:Y:S05]  /*c9e0*/  @!P6 BRA `(.L_x_355) ;  /* 0x0000000000c0e947 */ /* 0x000fea0003800000 */
[----:B------:R-:W2:Y:S01]  /*c9f0*/  LDL R2, [R1] ;  /* 0x0000000001027983 */ /* 0x000ea20000100800 */
[----:B------:R-:W-:-:S03]  /*ca00*/  MOV R3, 0x400 ;  /* 0x0000040000037802 */ /* 0x000fc60000000f00 */
[----:B------:R-:W3:Y:S01]  /*ca10*/  LDL R0, [R1+0x8] ;  /* 0x0000080001007983 */ /* 0x000ee20000100800 */
[----:B------:R-:W1:Y:S02]  /*ca20*/  S2R R6, SR_CgaCtaId ;  /* 0x0000000000067919 */ /* 0x000e640000008800 */
[----:B-1----:R-:W-:-:S05]  /*ca30*/  LEA R3, R6, R3, 0x18 ;  /* 0x0000000306037211 */ /* 0x002fca00078ec0ff */
[----:B--2---:R-:W-:Y:S01]  /*ca40*/  IMAD R3, R2, 0x8, R3 ;  /* 0x0000000802037824 */ /* 0x004fe200078e0203 */
[----:B---3--:R-:W-:-:S04]  /*ca50*/  SHF.L.U32 R0, R0, 0x1f, RZ ;  /* 0x0000001f00007819 */ /* 0x008fc800000006ff */
[----:B------:R-:W1:Y:S02]  /*ca60*/  SYNCS.PHASECHK.TRANS64.TRYWAIT P0, [R3+URZ+0x34860], R0 ;  /* 0x03486000030075a7 */ /* 0x000e64000800017f */
[----:B-1----:R-:W-:Y:S05]  /*ca70*/  @!P0 BRA `(.L_x_356) ;  /* 0x0000001400a88947 */ /* 0x002fea0003800000 */
.L_x_400:
        /* <DEDUP_REMOVED lines=11> */
.L_x_357:
[----:B------:R-:W2:Y:S01]  /*cb30*/  LDL.LU R8, [R1+0x4] ;  /* 0x0000040001087983 */ /* 0x000ea20000300800 */
[----:B------:R-:W-:-:S03]  /*cb40*/  MOV R6, 0x400 ;  /* 0x0000040000067802 */ /* 0x000fc60000000f00 */
[----:B-1----:R-:W3:Y:S04]  /*cb50*/  LDL R0, [R1] ;  /* 0x0000000001007983 */ /* 0x002ee80000100800 */
[----:B------:R-:W4:Y:S01]  /*cb60*/  LDL R2, [R1+0xc] ;  /* 0x00000c0001027983 */ /* 0x000f220000100800 */
[----:B------:R-:W1:Y:S01]  /*cb70*/  S2R R7, SR_CgaCtaId ;  /* 0x0000000000077919 */ /* 0x000e620000008800 */
[----:B------:R-:W-:Y:S01]  /*cb80*/  R2UR UR9, R3 ;  /* 0x00000000030972ca */ /* 0x000fe200000e0000 */
[----:B------:R-:W-:Y:S01]  /*cb90*/  UIADD3 UR4, UP0, UR36, 0x470, URZ ;  /* 0x0000047024047890 */ /* 0x000fe2000ff1e03f */
[----:B------:R-:W-:Y:S02]  /*cba0*/  R2UR UR12, R4 ;  /* 0x00000000040c72ca */ /* 0x000fe400000e0000 */
[----:B------:R-:W-:-:S02]  /*cbb0*/  R2UR UR13, R5 ;  /* 0x00000000050d72ca */ /* 0x000fc400000e0000 */
[----:B-1----:R-:W-:-:S07]  /*cbc0*/  LEA R6, R7, R6, 0x18 ;  /* 0x0000000607067211 */ /* 0x002fce00078ec0ff */
[----:B------:R-:W-:Y:S01]  /*cbd0*/  UIADD3 UR9, UR9, 0x34850, URZ ;  /* 0x0003485009097890 */ /* 0x000fe2000fffe03f */
[----:B------:R-:W-:Y:S01]  /*cbe0*/  UMOV UR10, URZ ;  /* 0x0000003f000a7c82 */ /* 0x000fe20008000000 */
[----:B------:R-:W-:Y:S01]  /*cbf0*/  UMOV UR7, 0x14f00000 ;  /* 0x14f0000000077882 */ /* 0x000fe20000000000 */
[----:B------:R-:W-:Y:S01]  /*cc00*/  UMOV UR15, 0x40 ;  /* 0x00000040000f7882 */ /* 0x000fe20000000000 */
        /* <DEDUP_REMOVED lines=13> */
[----:B-1----:R-:W-:Y:S01]  /*cce0*/  NOP ;  /* 0x0000000000007918 */ /* 0x002fe20000000000 */
.L_x_355:
[----:B------:R-:W-:Y:S05]  /*ccf0*/  BSYNC B0 ;  /* 0x0000000000007941 */ /* 0x000fea0003800000 */
.L_x_354:
[----:B------:R-:W2:Y:S04]  /*cd00*/  LDL.LU R0, [R1] ;  /* 0x0000000001007983 */ /* 0x000ea80000300800 */
[----:B------:R-:W3:Y:S01]  /*cd10*/  LDL.LU R3, [R1+0x8] ;  /* 0x0000080001037983 */ /* 0x000ee20000300800 */
[----:B--2---:R-:W-:-:S05]  /*cd20*/  VIADD R0, R0, 0x1 ;  /* 0x0000000100007836 */ /* 0x004fca0000000000 */
[----:B------:R-:W-:-:S04]  /*cd30*/  ISETP.NE.AND P0, PT, R0, 0x2, PT ;  /* 0x000000020000780c */ /* 0x000fc80003f05270 */
[----:B------:R-:W-:Y:S02]  /*cd40*/  SEL R2, RZ, 0x1, P0 ;  /* 0x00000001ff027807 */ /* 0x000fe40000000000 */
[----:B------:R-:W-:Y:S02]  /*cd50*/  SEL R0, R0, RZ, P0 ;  /* 0x000000ff00007207 */ /* 0x000fe40000000000 */
[----:B---3--:R-:W-:-:S05]  /*cd60*/  LOP3.LUT R3, R3, R2, RZ, 0x3c, !PT ;  /* 0x0000000203037212 */ /* 0x008fca00078e3cff */
[----:B------:R1:W-:Y:S04]  /*cd70*/  STL [R1+0x8], R3 ;  /* 0x0000080301007387 */ /* 0x0003e80000100800 */
[----:B------:R1:W-:Y:S02]  /*cd80*/  STL [R1], R0 ;  /* 0x0000000001007387 */ /* 0x0003e40000100800 */
.L_x_311:
[----:B------:R-:W-:Y:S05]  /*cd90*/  BSYNC B6 ;  /* 0x0000000000067941 */ /* 0x000fea0003800000 */
.L_x_309:
[----:B------:R-:W-:-:S03]  /*cda0*/  UMOV UR4, 0xffffffff ;  /* 0xffffffff00047882 */ /* 0x000fc60000000000 */
[----:B------:R-:W-:Y:S05]  /*cdb0*/  BRA.DIV UR4, `(.L_x_358) ;  /* 0x0000001204ec7947 */ /* 0x000fea000b800000 */
[----:B------:R2:W3:Y:S04]  /*cdc0*/  SHFL.IDX PT, R4, R16, RZ, 0x1f ;  /* 0x00001fff10047589 */ /* 0x0004e800000e0000 */
[----:B------:R2:W4:Y:S02]  /*cdd0*/  SHFL.IDX PT, R5, R16, 0x1, 0x1f ;  /* 0x00201f0010057f89 */ /* 0x00052400000e0000 */
.L_x_404:
[----:B01----:R-:W0:Y:S01]  /*cde0*/  S2R R0, SR_TID.X ;  /* 0x0000000000007919 */ /* 0x003e220000002100 */
[----:B------:R-:W-:Y:S01]  /*cdf0*/  ULDC UR4, c[0x0][0xc14] ;  /* 0x0003050000047ab9 */ /* 0x000fe20000000800 */
[----:B------:R-:W-:Y:S01]  /*ce00*/  BSSY B0, `(.L_x_359) ;  /* 0x000000c000007945 */ /* 0x000fe20003800000 */
[----:B------:R-:W-:Y:S01]  /*ce10*/  IMAD.MOV.U32 R3, RZ, RZ, RZ ;  /* 0x000000ffff037224 */ /* 0x000fe200078e00ff */
[----:B0-----:R-:W-:Y:S01]  /*ce20*/  LOP3.LUT R9, R0, 0x1f, RZ, 0xc0, !PT ;  /* 0x0000001f00097812 */ /* 0x001fe200078ec0ff */
[----:B------:R-:W-:-:S03]  /*ce30*/  IMAD.U32 R0, RZ, RZ, UR4 ;  /* 0x00000004ff007e24 */ /* 0x000fc6000f8e00ff */
[C---:B------:R-:W-:Y:S01]  /*ce40*/  ISETP.NE.AND P0, PT, R9.reuse, 0x1f, PT ;  /* 0x0000001f0900780c */ /* 0x040fe20003f05270 */
[----:B------:R-:W-:-:S05]  /*ce50*/  IMAD.IADD R7, R9, 0x1, R19 ;  /* 0x0000000109077824 */ /* 0x000fca00078e0213 */
[----:B------:R-:W-:-:S13]  /*ce60*/  ISETP.GE.OR P0, PT, R7, R0, !P0 ;  /* 0x000000000700720c */ /* 0x000fda0004706670 */
[----:B------:R-:W-:Y:S05]  /*ce70*/  @P0 BRA `(.L_x_360) ;  /* 0x0000000000100947 */ /* 0x000fea0003800000 */
[----:B------:R-:W0:Y:S01]  /*ce80*/  LDC.64 R2, c[0x0][0xc58] ;  /* 0x00031600ff027b82 */ /* 0x000e220000000a00 */
[----:B------:R-:W-:Y:S01]  /*ce90*/  ULDC.64 UR4, c[0x0][0x208] ;  /* 0x0000820000047ab9 */ /* 0x000fe20000000a00 */
[----:B0-----:R-:W-:-:S06]  /*cea0*/  IMAD.WIDE R2, R7, 0x4, R2 ;  /* 0x0000000407027825 */ /* 0x001fcc00078e0202 */
[----:B------:R0:W5:Y:S02]  /*ceb0*/  LDG.E R3, desc[UR4][R2.64] ;  /* 0x0000000402037981 */ /* 0x000164000c1e1900 */
.L_x_360:
[----:B------:R-:W-:Y:S05]  /*cec0*/  BSYNC B0 ;  /* 0x0000000000007941 */ /* 0x000fea0003800000 */
.L_x_359:
[----:B------:R-:W-:-:S03]  /*ced0*/  UMOV UR4, 0xffffffff ;  /* 0xffffffff00047882 */ /* 0x000fc60000000000 */
[----:B------:R-:W-:Y:S05]  /*cee0*/  BRA.DIV UR4, `(.L_x_361) ;  /* 0x0000001204ec7947 */ /* 0x000fea000b800000 */
[----:B-----5:R-:W1:Y:S01]  /*cef0*/  SHFL.UP PT, R14, R3, 0x1, RZ ;  /* 0x04200000030e7989 */ /* 0x020e6200000e00ff */
[C---:B------:R-:W-:Y:S02]  /*cf00*/  ISETP.NE.AND P0, PT, R9.reuse, RZ, PT ;  /* 0x000000ff0900720c */ /* 0x040fe40003f05270 */
[C---:B------:R-:W-:Y:S02]  /*cf10*/  ISETP.GE.U32.AND P1, PT, R9.reuse, 0x2, PT ;  /* 0x000000020900780c */ /* 0x040fe40003f26070 */
[----:B-1----:R-:W-:Y:S02]  /*cf20*/  SEL R14, R14, RZ, P0 ;  /* 0x000000ff0e0e7207 */ /* 0x002fe40000000000 */
[----:B------:R-:W-:-:S03]  /*cf30*/  ISETP.GE.U32.AND P0, PT, R9, 0x4, PT ;  /* 0x000000040900780c */ /* 0x000fc60003f06070 */
[----:B------:R-:W-:-:S05]  /*cf40*/  IMAD.IADD R13, R3, 0x1, R14 ;  /* 0x00000001030d7824 */ /* 0x000fca00078e020e */
[----:B------:R-:W1:Y:S02]  /*cf50*/  SHFL.UP PT, R14, R13, 0x2, RZ ;  /* 0x044000000d0e7989 */ /* 0x000e6400000e00ff */
        /* <DEDUP_REMOVED lines=8> */
[----:B-1----:R-:W-:-:S05]  /*cfe0*/  SEL R8, R14, RZ, P1 ;  /* 0x000000ff0e087207 */ /* 0x002fca0000800000 */
[----:B------:R-:W-:-:S05]  /*cff0*/  IMAD.IADD R8, R7, 0x1, R8 ;  /* 0x0000000107087824 */ /* 0x000fca00078e0208 */
[----:B------:R-:W1:Y:S02]  /*d000*/  SHFL.UP PT, R14, R8, 0x10, RZ ;  /* 0x06000000080e7989 */ /* 0x000e6400000e00ff */
[----:B-1----:R-:W-:-:S05]  /*d010*/  SEL R9, R14, RZ, P0 ;  /* 0x000000ff0e097207 */ /* 0x002fca0000000000 */
[----:B0-----:R-:W-:-:S05]  /*d020*/  IMAD.IADD R2, R8, 0x1, R9 ;  /* 0x0000000108027824 */ /* 0x001fca00078e0209 */
[----:B------:R0:W1:Y:S02]  /*d030*/  SHFL.IDX PT, R14, R2, 0x1f, 0x1f ;  /* 0x03e01f00020e7f89 */ /* 0x00006400000e0000 */
.L_x_412:
[----:B------:R-:W-:Y:S02]  /*d040*/  ULDC UR4, c[0x0][0xc10] ;  /* 0x0003040000047ab9 */ /* 0x000fe40000000800 */
[----:B--2---:R-:W-:-:S04]  /*d050*/  IMAD.U32 R16, RZ, RZ, UR4 ;  /* 0x00000004ff107e24 */ /* 0x004fc8000f8e00ff */
[----:B-1----:R-:W-:-:S04]  /*d060*/  IMAD R6, R14, R16, RZ ;  /* 0x000000100e067224 */ /* 0x002fc800078e02ff */
[----:B----4-:R-:W-:-:S05]  /*d070*/  IMAD.IADD R5, R5, 0x1, R6 ;  /* 0x0000000105057824 */ /* 0x010fca00078e0206 */
[----:B---3--:R-:W-:-:S13]  /*d080*/  ISETP.GT.AND P0, PT, R5, R4, PT ;  /* 0x000000040500720c */ /* 0x008fda0003f04270 */
[----:B------:R-:W-:Y:S05]  /*d090*/  @P0 BRA `(.L_x_362) ;  /* 0x0000000000b80947 */ /* 0x000fea0003800000 */
[----:B------:R-:W1:Y:S02]  /*d0a0*/  LDC R0, c[0x0][0xc14] ;  /* 0x00030500ff007b82 */ /* 0x000e640000000800 */
.L_x_367:
[----:B------:R-:W-:-:S05]  /*d0b0*/  VIADD R19, R19, 0x1f ;  /* 0x0000001f13137836 */ /* 0x000fca0000000000 */
[----:B-1----:R-:W-:-:S13]  /*d0c0*/  ISETP.GE.AND P0, PT, R19, R0, PT ;  /* 0x000000001300720c */ /* 0x002fda0003f06270 */
[----:B------:R-:W-:Y:S05]  /*d0d0*/  @P0 BRA `(.L_x_363) ;  /* 0x0000000400600947 */ /* 0x000fea0003800000 */
[----:B0-----:R-:W0:Y:S01]  /*d0e0*/  S2R R2, SR_TID.X ;  /* 0x0000000000027919 */ /* 0x001e220000002100 */
[----:B------:R-:W-:Y:S01]  /*d0f0*/  BSSY B0, `(.L_x_364) ;  /* 0x000000b000007945 */ /* 0x000fe20003800000 */
[----:B------:R-:W-:Y:S01]  /*d100*/  IMAD.MOV.U32 R3, RZ, RZ, RZ ;  /* 0x000000ffff037224 */ /* 0x000fe200078e00ff */
[----:B0-----:R-:W-:-:S04]  /*d110*/  LOP3.LUT R8, R2, 0x1f, RZ, 0xc0, !PT ;  /* 0x0000001f02087812 */ /* 0x001fc800078ec0ff */
        /* <DEDUP_REMOVED lines=8> */
.L_x_365:
[----:B------:R-:W-:Y:S05]  /*d1a0*/  BSYNC B0 ;  /* 0x0000000000007941 */ /* 0x000fea0003800000 */
.L_x_364:
[----:B------:R-:W-:-:S03]  /*d1b0*/  UMOV UR4, 0xffffffff ;  /* 0xffffffff00047882 */ /* 0x000fc60000000000 */
[----:B------:R-:W-:Y:S05]  /*d1c0*/  BRA.DIV UR4, `(.L_x_366) ;  /* 0x0000001604047947 */ /* 0x000fea000b800000 */
[----:B-----5:R-:W1:Y:S01]  /*d1d0*/  SHFL.UP PT, R14, R3, 0x1, RZ ;  /* 0x04200000030e7989 */ /* 0x020e6200000e00ff */
[C---:B------:R-:W-:Y:S02]  /*d1e0*/  ISETP.NE.AND P0, PT, R8.reuse, RZ, PT ;  /* 0x000000ff0800720c */ /* 0x040fe40003f05270 */
[----:B------:R-:W-:Y:S02]  /*d1f0*/  ISETP.GE.U32.AND P1, PT, R8, 0x2, PT ;  /* 0x000000020800780c */ /* 0x000fe40003f26070 */
[----:B-1----:R-:W-:Y:S02]  /*d200*/  SEL R14, R14, RZ, P0 ;  /* 0x000000ff0e0e7207 */ /* 0x002fe40000000000 */
        /* <DEDUP_REMOVED lines=16> */
[----:B------:R0:W1:Y:S02]  /*d310*/  SHFL.IDX PT, R14, R2, 0x1f, 0x1f ;  /* 0x03e01f00020e7f89 */ /* 0x00006400000e0000 */
.L_x_420:
[----:B------:R-:W-:Y:S02]  /*d320*/  ULDC UR4, c[0x0][0xc10] ;  /* 0x0003040000047ab9 */ /* 0x000fe40000000800 */
[----:B------:R-:W-:-:S04]  /*d330*/  IMAD.U32 R16, RZ, RZ, UR4 ;  /* 0x00000004ff107e24 */ /* 0x000fc8000f8e00ff */
[----:B-1----:R-:W-:-:S04]  /*d340*/  IMAD R6, R14, R16, RZ ;  /* 0x000000100e067224 */ /* 0x002fc800078e02ff */
[----:B------:R-:W-:-:S05]  /*d350*/  IMAD.IADD R5, R6, 0x1, R5 ;  /* 0x0000000106057824 */ /* 0x000fca00078e0205 */
[----:B------:R-:W-:-:S13]  /*d360*/  ISETP.GT.AND P0, PT, R5, R4, PT ;  /* 0x000000040500720c */ /* 0x000fda0003f04270 */
[----:B------:R-:W-:Y:S05]  /*d370*/  @!P0 BRA `(.L_x_367) ;  /* 0xfffffffc004c8947 */ /* 0x000fea000383ffff */
.L_x_362:
[----:B------:R-:W-:Y:S01]  /*d380*/  IMAD.IADD R6, R5, 0x1, -R6 ;  /* 0x0000000105067824 */ /* 0x000fe200078e0a06 */
[----:B------:R-:W-:-:S03]  /*d390*/  UMOV UR4, 0xffffffff ;  /* 0xffffffff00047882 */ /* 0x000fc60000000000 */
[----:B------:R-:W-:-:S05]  /*d3a0*/  IMAD R5, R2, R16, R6 ;  /* 0x0000001002057224 */ /* 0x000fca00078e0206 */
[----:B------:R-:W-:Y:S01]  /*d3b0*/  ISETP.GT.AND P6, PT, R5, R4, PT ;  /* 0x000000040500720c */ /* 0x000fe20003fc4270 */
[----:B------:R-:W-:-:S12]  /*d3c0*/  BRA.DIV UR4, `(.L_x_368) ;  /* 0x0000001604547947 */ /* 0x000fd8000b800000 */
[----:B------:R-:W-:-:S04]  /*d3d0*/  VOTE.ANY R7, PT, !P6 ;  /* 0x0000000000077806 */ /* 0x000fc800070e0100 */
[----:B------:R-:W1:Y:S02]  /*d3e0*/  POPC R5, R7 ;  /* 0x0000000700057309 */ /* 0x000e640000000000 */
[----:B-1----:R1:W2:Y:S02]  /*d3f0*/  SHFL.IDX PT, R17, R3, R5, 0x1f ;  /* 0x00001f0503117589 */ /* 0x0022a400000e0000 */
.L_x_424:
[----:B------:R-:W-:Y:S01]  /*d400*/  ISETP.NE.AND P0, PT, R7, RZ, PT ;  /* 0x000000ff0700720c */ /* 0x000fe20003f05270 */
[----:B------:R-:W-:-:S12]  /*d410*/  IMAD.MOV.U32 R14, RZ, RZ, RZ ;  /* 0x000000ffff0e7224 */ /* 0x000fd800078e00ff */
[----:B------:R-:W-:Y:S05]  /*d420*/  @!P0 BRA `(.L_x_369) ;  /* 0x0000000000108947 */ /* 0x000fea0003800000 */
[----:B------:R-:W-:Y:S01]  /*d430*/  UMOV UR4, 0xffffffff ;  /* 0xffffffff00047882 */ /* 0x000fe20000000000 */
[----:B------:R-:W-:Y:S02]  /*d440*/  VIADD R12, R5, 0xffffffff ;  /* 0xffffffff050c7836 */ /* 0x000fe40000000000 */
[----:B------:R-:W-:Y:S05]  /*d450*/  BRA.DIV UR4, `(.L_x_370) ;  /* 0x0000001604787947 */ /* 0x000fea000b800000 */
[----:B------:R3:W4:Y:S02]  /*d460*/  SHFL.IDX PT, R14, R2, R12, 0x1f ;  /* 0x00001f0c020e7589 */ /* 0x00072400000e0000 */
.L_x_369:
[-C--:B--2---:R-:W-:Y:S01]  /*d470*/  IABS R7, R17.reuse ;  /* 0x0000001100077213 */ /* 0x084fe20000000000 */
[----:B----4-:R-:W-:Y:S01]  /*d480*/  IMAD R16, R14, R16, R6 ;  /* 0x000000100e107224 */ /* 0x010fe200078e0206 */
[----:B------:R-:W-:Y:S01]  /*d490*/  IABS R6, R17 ;  /* 0x0000001100067213 */ /* 0x000fe20000000000 */
[----:B------:R-:W-:Y:S01]  /*d4a0*/  IMAD.IADD R19, R5, 0x1, R19 ;  /* 0x0000000105137824 */ /* 0x000fe200078e0213 */
[----:B------:R-:W2:Y:S03]  /*d4b0*/  I2F.RP R8, R7 ;  /* 0x0000000700087306 */ /* 0x000ea60000209400 */
[----:B------:R-:W-:-:S05]  /*d4c0*/  IMAD.MOV R6, RZ, RZ, -R6 ;  /* 0x000000ffff067224 */ /* 0x000fca00078e0a06 */
[----:B--2---:R-:W2:Y:S02]  /*d4d0*/  MUFU.RCP R8, R8 ;  /* 0x0000000800087308 */ /* 0x004ea40000001000 */
[----:B--2---:R-:W-:-:S06]  /*d4e0*/  VIADD R9, R8, 0xffffffe ;  /* 0x0ffffffe08097836 */ /* 0x004fcc0000000000 */
[----:B-1----:R-:W0:Y:S02]  /*d4f0*/  F2I.FTZ.U32.TRUNC.NTZ R3, R9 ;  /* 0x0000000900037305 */ /* 0x002e24000021f000 */
[----:B0--3--:R-:W-:-:S04]  /*d500*/  IMAD.MOV R2, RZ, RZ, -R3 ;  /* 0x000000ffff027224 */ /* 0x009fc800078e0a03 */
[----:B------:R-:W-:Y:S02]  /*d510*/  IMAD R11, R2, R7, RZ ;  /* 0x00000007020b7224 */ /* 0x000fe400078e02ff */
[----:B------:R-:W-:-:S04]  /*d520*/  IMAD.MOV.U32 R2, RZ, RZ, RZ ;  /* 0x000000ffff027224 */ /* 0x000fc800078e00ff */
[----:B------:R-:W-:-:S04]  /*d530*/  IMAD.HI.U32 R3, R3, R11, R2 ;  /* 0x0000000b03037227 */ /* 0x000fc800078e0002 */
[----:B------:R-:W-:-:S05]  /*d540*/  IMAD.IADD R2, R4, 0x1, -R16 ;  /* 0x0000000104027824 */ /* 0x000fca00078e0a10 */
[----:B------:R-:W-:-:S05]  /*d550*/  IABS R4, R2 ;  /* 0x0000000200047213 */ /* 0x000fca0000000000 */
        /* <DEDUP_REMOVED lines=16> */
.L_x_363:
[----:B------:R-:W-:Y:S01]  /*d660*/  UMOV UR4, URZ ;  /* 0x0000003f00047c82 */ /* 0x000fe20008000000 */
[----:B------:R-:W-:Y:S01]  /*d670*/  UMOV UR5, URZ ;  /* 0x0000003f00057c82 */ /* 0x000fe20008000000 */
[----:B------:R-:W-:Y:S01]  /*d680*/  ULDC UR6, c[0x0][0xc14] ;  /* 0x0003050000067ab9 */ /* 0x000fe20000000800 */
[----:B------:R-:W-:Y:S02]  /*d690*/  IMAD.MOV.U32 R16, RZ, RZ, R4 ;  /* 0x000000ffff107224 */ /* 0x000fe400078e0004 */
[----:B------:R-:W-:Y:S02]  /*d6a0*/  IMAD.U32 R17, RZ, RZ, UR4 ;  /* 0x00000004ff117e24 */ /* 0x000fe4000f8e00ff */
[----:B------:R-:W-:Y:S02]  /*d6b0*/  IMAD.U32 R18, RZ, RZ, UR5 ;  /* 0x00000005ff127e24 */ /* 0x000fe4000f8e00ff */
[----:B------:R-:W-:-:S07]  /*d6c0*/  IMAD.U32 R19, RZ, RZ, UR6 ;  /* 0x00000006ff137e24 */ /* 0x000fce000f8e00ff */
.L_x_371:
[----:B0-----:R-:W0:Y:S01]  /*d6d0*/  S2R R2, SR_TID.X ;  /* 0x0000000000027919 */ /* 0x001e220000002100 */
[----:B------:R-:W-:Y:S05]  /*d6e0*/  WARPSYNC.ALL ;  /* 0x0000000000007948 */ /* 0x000fea0003800000 */
[----:B------:R-:W-:Y:S01]  /*d6f0*/  BAR.SYNC.DEFER_BLOCKING 0x4, 0x120 ;  /* 0x0104800000007b1d */ /* 0x000fe20000010000 */
[----:B0-----:R-:W-:-:S04]  /*d700*/  LOP3.LUT R2, R2, 0x1f, RZ, 0xc0, !PT ;  /* 0x0000001f02027812 */ /* 0x001fc800078ec0ff */
[----:B------:R-:W-:-:S13]  /*d710*/  ISETP.NE.AND P0, PT, R2, RZ, PT ;  /* 0x000000ff0200720c */ /* 0x000fda0003f05270 */
[----:B------:R-:W0:Y:S01]  /*d720*/  @!P0 S2R R3, SR_CgaCtaId ;  /* 0x0000000000038919 */ /* 0x000e220000008800 */
[----:B------:R-:W-:-:S04]  /*d730*/  @!P0 MOV R2, 0x400 ;  /* 0x0000040000028802 */ /* 0x000fc80000000f00 */
[----:B0-----:R-:W-:-:S05]  /*d740*/  @!P0 LEA R2, R3, R2, 0x18 ;  /* 0x0000000203028211 */ /* 0x001fca00078ec0ff */
[----:B------:R1:W-:Y:S01]  /*d750*/  @!P0 STS.128 [R2+0x348d0], R16 ;  /* 0x0348d01002008388 */ /* 0x0003e20000000c00 */
[----:B------:R-:W-:Y:S06]  /*d760*/  BAR.ARV 0x5, 0x120 ;  /* 0x0144800000007b1d */ /* 0x000fec0000002000 */
[----:B------:R-:W-:-:S13]  /*d770*/  ISETP.GE.AND P0, PT, R19, R0, PT ;  /* 0x000000001300720c */ /* 0x000fda0003f06270 */
[----:B------:R-:W-:Y:S05]  /*d780*/  @!P0 BRA `(.L_x_372) ;  /* 0xffffffc000488947 */ /* 0x000fea000383ffff */
.L_x_307:
[----:B0-----:R-:W2:Y:S01]  /*d790*/  LDL.LU R0, [R1+0x28] ;  /* 0x0000280001007983 */ /* 0x001ea20000300800 */
[----:B------:R-:W-:Y:S01]  /*d7a0*/  BSSY B0, `(.L_x_373) ;  /* 0x000000b000007945 */ /* 0x000fe20003800000 */
[----:B------:R-:W0:Y:S01]  /*d7b0*/  S2R R5, SR_CgaCtaId ;  /* 0x0000000000057919 */ /* 0x000e220000008800 */
[----:B--2---:R-:W-:-:S05]  /*d7c0*/  VIADD R0, R0, 0x1 ;  /* 0x0000000100007836 */ /* 0x004fca0000000000 */
[----:B-1----:R-:W-:-:S04]  /*d7d0*/  LEA.HI R2, R0, R0, RZ, 0x1 ;  /* 0x0000000000027211 */ /* 0x002fc800078f08ff */
[----:B------:R-:W-:-:S05]  /*d7e0*/  LOP3.LUT R3, R2, 0xfffffffe, RZ, 0xc0, !PT ;  /* 0xfffffffe02037812 */ /* 0x000fca00078ec0ff */
[----:B------:R-:W-:Y:S01]  /*d7f0*/  IMAD.IADD R3, R0, 0x1, -R3 ;  /* 0x0000000100037824 */ /* 0x000fe200078e0a03 */
[----:B------:R-:W-:-:S04]  /*d800*/  MOV R0, 0x400 ;  /* 0x0000040000007802 */ /* 0x000fc80000000f00 */
[----:B0-----:R-:W-:Y:S02]  /*d810*/  LEA R0, R5, R0, 0x18 ;  /* 0x0000000005007211 */ /* 0x001fe400078ec0ff */
[----:B------:R-:W-:-:S04]  /*d820*/  SHF.L.U32 R3, R3, 0x1f, RZ ;  /* 0x0000001f03037819 */ /* 0x000fc800000006ff */
[----:B------:R-:W0:Y:S02]  /*d830*/  SYNCS.PHASECHK.TRANS64.TRYWAIT P0, [R0+URZ+0x34820], R3 ;  /* 0x03482003000075a7 */ /* 0x000e24000800017f */
[----:B0-----:R-:W-:Y:S05]  /*d840*/  @!P0 BRA `(.L_x_374) ;  /* 0x0000001000a08947 */ /* 0x001fea0003800000 */
.L_x_427:
[----:B------:R-:W-:Y:S05]  /*d850*/  BSYNC B0 ;  /* 0x0000000000007941 */ /* 0x000fea0003800000 */
.L_x_373:
[----:B------:R-:W-:-:S03]  /*d860*/  UMOV UR4, 0xffffffff ;  /* 0xffffffff00047882 */ /* 0x000fc60000000000 */
[----:B------:R-:W-:Y:S05]  /*d870*/  BRA.DIV UR4, `(.L_x_375) ;  /* 0x0000001204a87947 */ /* 0x000fea000b800000 */
[----:B------:R-:W1:Y:S02]  /*d880*/  S2R R2, SR_TID.X ;  /* 0x0000000000027919 */ /* 0x000e640000002100 */
[----:B-1----:R-:W-:-:S04]  /*d890*/  SHF.R.U32.HI R2, RZ, 0x5, R2 ;  /* 0x00000005ff027819 */ /* 0x002fc80000011602 */
[----:B------:R-:W-:-:S05]  /*d8a0*/  LOP3.LUT R2, R2, 0x3, RZ, 0xc0, !PT ;  /* 0x0000000302027812 */ /* 0x000fca00078ec0ff */
[----:B------:R1:W2:Y:S02]  /*d8b0*/  SHFL.IDX PT, R14, R2, RZ, 0x1f ;  /* 0x00001fff020e7589 */ /* 0x0002a400000e0000 */
.L_x_430:
[----:B--2---:R-:W-:Y:S01]  /*d8c0*/  ISETP.NE.AND P0, PT, R14, RZ, PT ;  /* 0x000000ff0e00720c */ /* 0x004fe20003f05270 */
[----:B------:R-:W-:-:S12]  /*d8d0*/  BSSY B0, `(.L_x_376) ;  /* 0x0000029000007945 */ /* 0x000fd80003800000 */
[----:B------:R-:W-:Y:S05]  /*d8e0*/  @P0 BRA `(.L_x_377) ;  /* 0x00000000009c0947 */ /* 0x000fea0003800000 */
[----:B------:R-:W-:-:S03]  /*d8f0*/  UMOV UR4, 0xffffffff ;  /* 0xffffffff00047882 */ /* 0x000fc60000000000 */
[----:B------:R-:W-:Y:S05]  /*d900*/  BRA.DIV UR4, `(.L_x_378) ;  /* 0x0000001204b87947 */ /* 0x000fea000b800000 */
[----:B------:R-:W-:-:S13]  /*d910*/  ELECT P6, URZ, PT ;  /* 0x00000000003f782f */ /* 0x000fda00038c0000 */
.L_x_433:
[----:B------:R-:W-:Y:S05]  /*d920*/  @!P6 BRA `(.L_x_377) ;  /* 0x00000000008ce947 */ /* 0x000fea0003800000 */
[----:B-1----:R-:W2:Y:S02]  /*d930*/  LDL R2, [R1+0x30] ;  /* 0x0000300001027983 */ /* 0x002ea40000100800 */
[----:B--2---:R-:W-:-:S13]  /*d940*/  R2UR UR4, R2 ;  /* 0x00000000020472ca */ /* 0x004fda00000e0000 */
[----:B------:R-:W-:-:S06]  /*d950*/  ULOP3.LUT UR4, UR4, 0x2, URZ, 0xfc, !UPT ;  /* 0x0000000204047892 */ /* 0x000fcc000f8efc3f */
[----:B------:R-:W-:-:S05]  /*d960*/  IMAD.U32 R2, RZ, RZ, UR4 ;  /* 0x00000004ff027e24 */ /* 0x000fca000f8e00ff */
[----:B------:R-:W-:-:S13]  /*d970*/  ISETP.NE.AND P2, PT, R2, 0x3, PT ;  /* 0x000000030200780c */ /* 0x000fda0003f45270 */
[----:B------:R-:W-:Y:S05]  /*d980*/  @!P2 BRA `(.L_x_379) ;  /* 0x000000000004a947 */ /* 0x000fea0003800000 */
[----:B------:R-:W-:Y:S01]  /*d990*/  BPT.TRAP 0x1 ;  /* 0x000000040000795c */ /* 0x000fe20000300000 */
.L_x_379:
[----:B0-----:R-:W2:Y:S04]  /*d9a0*/  LDL R3, [R1] ;  /* 0x0000000001037983 */ /* 0x001ea80000100800 */
[----:B------:R-:W3:Y:S01]  /*d9b0*/  LDL.LU R7, [R1+0x8] ;  /* 0x0000080001077983 */ /* 0x000ee20000300800 */
[----:B------:R-:W-:-:S04]  /*d9c0*/  VIADD R2, R0, 0x34840 ;  /* 0x0003484000027836 */ /* 0x000fc80000000000 */
[C---:B--2---:R-:W-:Y:S02]  /*d9d0*/  IMAD R6, R3.reuse, 0x8, R2 ;  /* 0x0000000803067824 */ /* 0x044fe400078e0202 */
[----:B------:R-:W-:Y:S01]  /*d9e0*/  VIADD R3, R3, 0x1 ;  /* 0x0000000103037836 */ /* 0x000fe20000000000 */
[----:B---3--:R-:W-:-:S04]  /*d9f0*/  SHF.L.U32 R5, R7, 0x1f, RZ ;  /* 0x0000001f07057819 */ /* 0x008fc800000006ff */
[C---:B------:R-:W-:Y:S01]  /*da00*/  ISETP.NE.AND P1, PT, R3.reuse, 0x2, PT ;  /* 0x000000020300780c */ /* 0x040fe20003f25270 */
[----:B------:R-:W0:Y:S03]  /*da10*/  SYNCS.PHASECHK.TRANS64.TRYWAIT P0, [R6+URZ], R5 ;  /* 0x00000005060075a7 */ /* 0x000e26000800017f */
[----:B------:R-:W-:Y:S02]  /*da20*/  SEL R4, RZ, 0x1, P1 ;  /* 0x00000001ff047807 */ /* 0x000fe40000800000 */
[----:B------:R-:W-:Y:S02]  /*da30*/  SEL R3, R3, RZ, P1 ;  /* 0x000000ff03037207 */ /* 0x000fe40000800000 */
[----:B------:R-:W-:-:S03]  /*da40*/  LOP3.LUT R4, R7, R4, RZ, 0x3c, !PT ;  /* 0x0000000407047212 */ /* 0x000fc600078e3cff */
[----:B------:R-:W-:Y:S01]  /*da50*/  IMAD R7, R3, 0x8, R2 ;  /* 0x0000000803077824 */ /* 0x000fe200078e0202 */
[----:B------:R-:W-:Y:S01]  /*da60*/  SHF.L.U32 R2, R4, 0x1f, RZ ;  /* 0x0000001f04027819 */ /* 0x000fe200000006ff */
[----:B0-----:R-:W-:Y:S06]  /*da70*/  @!P0 BRA `(.L_x_380) ;  /* 0x00000010007c8947 */ /* 0x001fec0003800000 */
.L_x_434:
[----:B------:R-:W1:Y:S02]  /*da80*/  SYNCS.PHASECHK.TRANS64.TRYWAIT P0, [R7+URZ], R2 ;  /* 0x00000002070075a7 */ /* 0x000e64000800017f */
[----:B-1----:R-:W-:Y:S05]  /*da90*/  @!P0 BRA `(.L_x_381) ;  /* 0x0000001000888947 */ /* 0x002fea0003800000 */
.L_x_435:
[----:B------:R-:W-:Y:S05]  /*daa0*/  @!P2 BRA `(.L_x_382) ;  /* 0x000000000004a947 */ /* 0x000fea0003800000 */
[----:B------:R-:W-:Y:S01]  /*dab0*/  BPT.TRAP 0x1 ;  /* 0x000000040000795c */ /* 0x000fe20000300000 */
.L_x_382:
[----:B------:R-:W2:Y:S01]  /*dac0*/  LDL.LU R4, [R1] ;  /* 0x0000000001047983 */ /* 0x000ea20000300800 */
[----:B------:R-:W-:-:S04]  /*dad0*/  VIADD R0, R0, 0x34860 ;  /* 0x0003486000007836 */ /* 0x000fc80000000000 */
[----:B--2---:R-:W-:-:S04]  /*dae0*/  IMAD R4, R4, 0x8, R0 ;  /* 0x0000000804047824 */ /* 0x004fc800078e0200 */
[----:B------:R-:W2:Y:S02]  /*daf0*/  SYNCS.PHASECHK.TRANS64.TRYWAIT P0, [R4+URZ], R5 ;  /* 0x00000005040075a7 */ /* 0x000ea4000800017f */
[----:B--2---:R-:W-:Y:S05]  /*db00*/  @!P0 BRA `(.L_x_383) ;  /* 0x0000001000808947 */ /* 0x004fea0003800000 */
.L_x_436:
[----:B------:R-:W-:-:S07]  /*db10*/  IMAD R3, R3, 0x8, R0 ;  /* 0x0000000803037824 */ /* 0x000fce00078e0200 */
.L_x_384:
[----:B---3--:R3:W4:Y:S02]  /*db20*/  SYNCS.PHASECHK.TRANS64.TRYWAIT P0, [R3+URZ], R2 ;  /* 0x00000002030075a7 */ /* 0x008724000800017f */
[----:B----4-:R-:W-:Y:S05]  /*db30*/  @!P0 NANOSLEEP.SYNCS 0x989680 ;  /* 0x009896800000895d */ /* 0x010fea0003900000 */
[----:B------:R-:W4:Y:S02]  /*db40*/  @!P0 SYNCS.PHASECHK.TRANS64 P0, [R3+URZ], R2 ;  /* 0x00000002030085a7 */ /* 0x000f24000800007f */
[----:B----4-:R-:W-:Y:S05]  /*db50*/  @!P0 BRA `(.L_x_384) ;  /* 0xfffffffc00f08947 */ /* 0x010fea000383ffff */
.L_x_377:
[----:B------:R-:W-:Y:S05]  /*db60*/  BSYNC B0 ;  /* 0x0000000000007941 */ /* 0x000fea0003800000 */
.L_x_376:
[----:B------:R-:W-:Y:S05]  /*db70*/  EXIT ;  /* 0x000000000000794d */ /* 0x000fea0003800000 */
.L_x_261:
[----:B0-----:R0:W1:Y:S02]  /*db80*/  SYNCS.PHASECHK.TRANS64.TRYWAIT P1, [R0+URZ+0x34800], R3 ;  /* 0x03480003000075a7 */ /* 0x001064000802017f */
[----:B-1----:R-:W-:Y:S05]  /*db90*/  @!P1 NANOSLEEP.SYNCS 0x989680 ;  /* 0x009896800000995d */ /* 0x002fea0003900000 */
[----:B------:R-:W1:Y:S02]  /*dba0*/  @!P1 SYNCS.PHASECHK.TRANS64 P1, [R0+URZ+0x34800], R3 ;  /* 0x03480003000095a7 */ /* 0x000e64000802007f */
[----:B-1----:R-:W-:Y:S05]  /*dbb0*/  @!P1 BRA `(.L_x_261) ;  /* 0xfffffffc00f09947 */ /* 0x002fea000383ffff */
[----:B------:R-:W-:Y:S05]  /*dbc0*/  BRA `(.L_x_385) ;  /* 0xffffff3800b07947 */ /* 0x000fea000383ffff */
.L_x_265:
[----:B0-----:R0:W2:Y:S02]  /*dbd0*/  SYNCS.PHASECHK.TRANS64.TRYWAIT P2, [R5+URZ+0x34830], R4 ;  /* 0x03483004050075a7 */ /* 0x0010a4000804017f */
[----:B--2---:R-:W-:Y:S05]  /*dbe0*/  @!P2 NANOSLEEP.SYNCS 0x989680 ;  /* 0x009896800000a95d */ /* 0x004fea0003900000 */
[----:B------:R-:W2:Y:S02]  /*dbf0*/  @!P2 SYNCS.PHASECHK.TRANS64 P2, [R5+URZ+0x34830], R4 ;  /* 0x034830040500a5a7 */ /* 0x000ea4000804007f */
[----:B--2---:R-:W-:Y:S05]  /*dc00*/  @!P2 BRA `(.L_x_265) ;  /* 0xfffffffc00f0a947 */ /* 0x004fea000383ffff */
[----:B------:R-:W-:Y:S05]  /*dc10*/  BRA `(.L_x_264) ;  /* 0xffffff3800d47947 */ /* 0x000fea000383ffff */
.L_x_270:
[----:B-1----:R-:W-:-:S04]  /*dc20*/  IMAD.U32 R4, RZ, RZ, UR6 ;  /* 0x00000006ff047e24 */ /* 0x002fc8000f8e00ff */
[----:B------:R1:W2:Y:S03]  /*dc30*/  SYNCS.PHASECHK.TRANS64.TRYWAIT P2, [R4+URZ+0x34830], R3 ;  /* 0x03483003040075a7 */ /* 0x0002a6000804017f */
[----:B--2---:R-:W-:Y:S05]  /*dc40*/  @!P2 NANOSLEEP.SYNCS 0x989680 ;  /* 0x009896800000a95d */ /* 0x004fea0003900000 */
[----:B------:R-:W2:Y:S02]  /*dc50*/  @!P2 SYNCS.PHASECHK.TRANS64 P2, [R4+URZ+0x34830], R3 ;  /* 0x034830030400a5a7 */ /* 0x000ea4000804007f */
[----:B--2---:R-:W-:Y:S05]  /*dc60*/  @!P2 BRA `(.L_x_270) ;  /* 0xfffffffc00eca947 */ /* 0x004fea000383ffff */
[----:B------:R-:W-:Y:S05]  /*dc70*/  BRA `(.L_x_269) ;  /* 0xffffff60009c7947 */ /* 0x000fea000383ffff */
.L_x_274:
[----:B-1----:R1:W2:Y:S02]  /*dc80*/  SYNCS.PHASECHK.TRANS64.TRYWAIT P2, [R8+URZ+0x34850], R3 ;  /* 0x03485003080075a7 */ /* 0x0022a4000804017f */
[----:B--2---:R-:W-:Y:S05]  /*dc90*/  @!P2 NANOSLEEP.SYNCS 0x989680 ;  /* 0x009896800000a95d */ /* 0x004fea0003900000 */
[----:B------:R-:W2:Y:S02]  /*dca0*/  @!P2 SYNCS.PHASECHK.TRANS64 P2, [R8+URZ+0x34850], R3 ;  /* 0x034850030800a5a7 */ /* 0x000ea4000804007f */
[----:B--2---:R-:W-:Y:S05]  /*dcb0*/  @!P2 BRA `(.L_x_274) ;  /* 0xfffffffc00f0a947 */ /* 0x004fea000383ffff */
[----:B------:R-:W-:Y:S05]  /*dcc0*/  BRA `(.L_x_273) ;  /* 0xffffff6800bc7947 */ /* 0x000fea000383ffff */
.L_x_279:
[----:B-1----:R1:W2:Y:S02]  /*dcd0*/  SYNCS.PHASECHK.TRANS64.TRYWAIT P0, [R14+URZ+0x34850], R7 ;  /* 0x034850070e0075a7 */ /* 0x0022a4000800017f */
[----:B--2---:R-:W-:Y:S05]  /*dce0*/  @!P0 NANOSLEEP.SYNCS 0x989680 ;  /* 0x009896800000895d */ /* 0x004fea0003900000 */
[----:B------:R-:W2:Y:S02]  /*dcf0*/  @!P0 SYNCS.PHASECHK.TRANS64 P0, [R14+URZ+0x34850], R7 ;  /* 0x034850070e0085a7 */ /* 0x000ea4000800007f */
[----:B--2---:R-:W-:Y:S05]  /*dd00*/  @!P0 BRA `(.L_x_279) ;  /* 0xfffffffc00f08947 */ /* 0x004fea000383ffff */
[----:B------:R-:W-:Y:S05]  /*dd10*/  BRA `(.L_x_278) ;  /* 0xffffff84008c7947 */ /* 0x000fea000383ffff */
.L_x_318:
[----:B------:R-:W0:Y:S01]  /*dd20*/  S2R R7, SR_TID.X ;  /* 0x0000000000077919 */ /* 0x000e220000002100 */
[----:B------:R-:W-:Y:S01]  /*dd30*/  BSSY B0, `(.L_x_386) ;  /* 0x000000a000007945 */ /* 0x000fe20003800000 */
[----:B------:R-:W-:Y:S02]  /*dd40*/  IMAD.MOV.U32 R12, RZ, RZ, RZ ;  /* 0x000000ffff0c7224 */ /* 0x000fe400078e00ff */
[----:B------:R-:W-:Y:S02]  /*dd50*/  IMAD.MOV.U32 R11, RZ, RZ, 0x1f ;  /* 0x0000001fff0b7424 */ /* 0x000fe400078e00ff */
[----:B------:R-:W-:Y:S01]  /*dd60*/  IMAD.MOV.U32 R15, RZ, RZ, -0x1 ;  /* 0xffffffffff0f7424 */ /* 0x000fe200078e00ff */
[----:B0-----:R-:W-:-:S04]  /*dd70*/  SHF.R.U32.HI R7, RZ, 0x5, R7 ;  /* 0x00000005ff077819 */ /* 0x001fc80000011607 */
[----:B------:R-:W-:-:S05]  /*dd80*/  LOP3.LUT R7, R7, 0x3, RZ, 0xc0, !PT ;  /* 0x0000000307077812 */ /* 0x000fca00078ec0ff */
[----:B------:R-:W-:-:S07]  /*dd90*/  IMAD.MOV.U32 R13, RZ, RZ, R7 ;  /* 0x000000ffff0d7224 */ /* 0x000fce00078e0007 */
[----:B------:R-:W-:Y:S05]  /*dda0*/  WARPSYNC.COLLECTIVE R15, `(.L_x_387) ;  /* 0x000000000f087348 */ /* 0x000fea0003c00000 */
[----:B------:R0:W1:Y:S02]  /*ddb0*/  SHFL.IDX P6, R14, R13, R12, R11 ;  /* 0x0000000c0d0e7389 */ /* 0x00006400000c000b */
[----:B01----:R-:W-:Y:S01]  /*ddc0*/  ENDCOLLECTIVE ;  /* 0x000000000000791b */ /* 0x003fe20003800000 */
.L_x_387:
[----:B------:R-:W-:Y:S05]  /*ddd0*/  BSYNC B0 ;  /* 0x0000000000007941 */ /* 0x000fea0003800000 */
.L_x_386:
[----:B------:R-:W-:Y:S05]  /*dde0*/  BRA `(.L_x_388) ;  /* 0xffffffc800287947 */ /* 0x000fea000383ffff */
.L_x_319:
[----:B------:R-:W-:Y:S01]  /*ddf0*/  BSSY B0, `(.L_x_389) ;  /* 0x0000006000007945 */ /* 0x000fe20003800000 */
[----:B------:R-:W-:-:S07]  /*de00*/  IMAD.MOV.U32 R15, RZ, RZ, -0x1 ;  /* 0xffffffffff0f7424 */ /* 0x000fce00078e00ff */
[----:B------:R-:W-:Y:S05]  /*de10*/  WARPSYNC.COLLECTIVE R15, `(.L_x_390) ;  /* 0x000000000f0c7348 */ /* 0x000fea0003c00000 */
[----:B------:R-:W-:Y:S02]  /*de20*/  ELECT P6, UR62, PT ;  /* 0x00000000003e782f */ /* 0x000fe400038c0000 */
[----:B------:R-:W-:Y:S01]  /*de30*/  MOV R14, UR62 ;  /* 0x0000003e000e7c02 */ /* 0x000fe20008000f00 */
[----:B------:R-:W-:Y:S10]  /*de40*/  ENDCOLLECTIVE ;  /* 0x000000000000791b */ /* 0x000ff40003800000 */
.L_x_390:
[----:B------:R-:W-:Y:S05]  /*de50*/  BSYNC B0 ;  /* 0x0000000000007941 */ /* 0x000fea0003800000 */
.L_x_389:
[----:B------:R-:W-:Y:S05]  /*de60*/  BRA `(.L_x_391) ;  /* 0xffffffc800207947 */ /* 0x000fea000383ffff */
.L_x_322:
[----:B0-----:R0:W1:Y:S02]  /*de70*/  SYNCS.PHASECHK.TRANS64.TRYWAIT P0, [R8+URZ+0x34840], R9 ;  /* 0x03484009080075a7 */ /* 0x001064000800017f */
[----:B-1----:R-:W-:Y:S05]  /*de80*/  @!P0 NANOSLEEP.SYNCS 0x989680 ;  /* 0x009896800000895d */ /* 0x002fea0003900000 */
[----:B------:R-:W1:Y:S02]  /*de90*/  @!P0 SYNCS.PHASECHK.TRANS64 P0, [R8+URZ+0x34840], R9 ;  /* 0x03484009080085a7 */ /* 0x000e64000800007f */
[----:B-1----:R-:W-:Y:S05]  /*dea0*/  @!P0 BRA `(.L_x_322) ;  /* 0xfffffffc00f08947 */ /* 0x002fea000383ffff */
[----:B------:R-:W-:Y:S05]  /*deb0*/  BRA `(.L_x_392) ;  /* 0xffffffc800947947 */ /* 0x000fea000383ffff */
.L_x_325:
[----:B0-----:R-:W0:Y:S01]  /*dec0*/  S2R R9, SR_CgaCtaId ;  /* 0x0000000000097919 */ /* 0x001e220000008800 */
[----:B------:R-:W-:-:S04]  /*ded0*/  MOV R8, 0x400 ;  /* 0x0000040000087802 */ /* 0x000fc80000000f00 */
[----:B0-----:R-:W-:-:S04]  /*dee0*/  LEA R8, R9, R8, 0x18 ;  /* 0x0000000809087211 */ /* 0x001fc800078ec0ff */
[----:B------:R0:W1:Y:S03]  /*def0*/  SYNCS.PHASECHK.TRANS64.TRYWAIT P0, [R8+URZ+0x34820], R6 ;  /* 0x03482006080075a7 */ /* 0x000066000800017f */
[----:B-1----:R-:W-:Y:S05]  /*df00*/  @!P0 NANOSLEEP.SYNCS 0x989680 ;  /* 0x009896800000895d */ /* 0x002fea0003900000 */
[----:B------:R-:W1:Y:S02]  /*df10*/  @!P0 SYNCS.PHASECHK.TRANS64 P0, [R8+URZ+0x34820], R6 ;  /* 0x03482006080085a7 */ /* 0x000e64000800007f */
[----:B-1----:R-:W-:Y:S05]  /*df20*/  @!P0 BRA `(.L_x_325) ;  /* 0xfffffffc00e48947 */ /* 0x002fea000383ffff */
[----:B------:R-:W-:Y:S05]  /*df30*/  BRA `(.L_x_393) ;  /* 0xffffffcc00e47947 */ /* 0x000fea000383ffff */
.L_x_333:
[----:B0-----:R0:W1:Y:S02]  /*df40*/  SYNCS.PHASECHK.TRANS64.TRYWAIT P0, [R2+URZ+0x34840], R3 ;  /* 0x03484003020075a7 */ /* 0x001064000800017f */
[----:B-1----:R-:W-:Y:S05]  /*df50*/  @!P0 NANOSLEEP.SYNCS 0x989680 ;  /* 0x009896800000895d */ /* 0x002fea0003900000 */
[----:B------:R-:W1:Y:S02]  /*df60*/  @!P0 SYNCS.PHASECHK.TRANS64 P0, [R2+URZ+0x34840], R3 ;  /* 0x03484003020085a7 */ /* 0x000e64000800007f */
[----:B-1----:R-:W-:Y:S05]  /*df70*/  @!P0 BRA `(.L_x_333) ;  /* 0xfffffffc00f08947 */ /* 0x002fea000383ffff */
[----:B------:R-:W-:Y:S05]  /*df80*/  BRA `(.L_x_394) ;  /* 0xffffffd000a47947 */ /* 0x000fea000383ffff */
.L_x_335:
[----:B0-----:R0:W1:Y:S02]  /*df90*/  SYNCS.PHASECHK.TRANS64.TRYWAIT P0, [R3+URZ+0x60], R2 ;  /* 0x00006002030075a7 */ /* 0x001064000800017f */
[----:B-1----:R-:W-:Y:S05]  /*dfa0*/  @!P0 NANOSLEEP.SYNCS 0x989680 ;  /* 0x009896800000895d */ /* 0x002fea0003900000 */
[----:B------:R-:W1:Y:S02]  /*dfb0*/  @!P0 SYNCS.PHASECHK.TRANS64 P0, [R3+URZ+0x60], R2 ;  /* 0x00006002030085a7 */ /* 0x000e64000800007f */
[----:B-1----:R-:W-:Y:S05]  /*dfc0*/  @!P0 BRA `(.L_x_335) ;  /* 0xfffffffc00f08947 */ /* 0x002fea000383ffff */
[----:B------:R-:W-:Y:S05]  /*dfd0*/  BRA `(.L_x_395) ;  /* 0xffffffd400507947 */ /* 0x000fea000383ffff */
.L_x_340:
[----:B-1----:R1:W2:Y:S02]  /*dfe0*/  SYNCS.PHASECHK.TRANS64.TRYWAIT P0, [R2+URZ+0x34840], R3 ;  /* 0x03484003020075a7 */ /* 0x0022a4000800017f */
[----:B--2---:R-:W-:Y:S05]  /*dff0*/  @!P0 NANOSLEEP.SYNCS 0x989680 ;  /* 0x009896800000895d */ /* 0x004fea0003900000 */
[----:B------:R-:W2:Y:S02]  /*e000*/  @!P0 SYNCS.PHASECHK.TRANS64 P0, [R2+URZ+0x34840], R3 ;  /* 0x03484003020085a7 */ /* 0x000ea4000800007f */
[----:B--2---:R-:W-:Y:S05]  /*e010*/  @!P0 BRA `(.L_x_340) ;  /* 0xfffffffc00f08947 */ /* 0x004fea000383ffff */
[----:B------:R-:W-:Y:S05]  /*e020*/  BRA `(.L_x_396) ;  /* 0xffffffd800b47947 */ /* 0x000fea000383ffff */
.L_x_342:
[----:B0-----:R0:W1:Y:S02]  /*e030*/  SYNCS.PHASECHK.TRANS64.TRYWAIT P1, [R2+URZ+0x60], R3 ;  /* 0x00006003020075a7 */ /* 0x001064000802017f */
[----:B-1----:R-:W-:Y:S05]  /*e040*/  @!P1 NANOSLEEP.SYNCS 0x989680 ;  /* 0x009896800000995d */ /* 0x002fea0003900000 */
[----:B------:R-:W1:Y:S02]  /*e050*/  @!P1 SYNCS.PHASECHK.TRANS64 P1, [R2+URZ+0x60], R3 ;  /* 0x00006003020095a7 */ /* 0x000e64000802007f */
[----:B-1----:R-:W-:Y:S05]  /*e060*/  @!P1 BRA `(.L_x_342) ;  /* 0xfffffffc00f09947 */ /* 0x002fea000383ffff */
[----:B------:R-:W-:Y:S05]  /*e070*/  BRA `(.L_x_397) ;  /* 0xffffffdc00607947 */ /* 0x000fea000383ffff */
.L_x_347:
[----:B--2---:R2:W3:Y:S02]  /*e080*/  SYNCS.PHASECHK.TRANS64.TRYWAIT P0, [R2+URZ+0x34840], R3 ;  /* 0x03484003020075a7 */ /* 0x0044e4000800017f */
[----:B---3--:R-:W-:Y:S05]  /*e090*/  @!P0 NANOSLEEP.SYNCS 0x989680 ;  /* 0x009896800000895d */ /* 0x008fea0003900000 */
[----:B------:R-:W3:Y:S02]  /*e0a0*/  @!P0 SYNCS.PHASECHK.TRANS64 P0, [R2+URZ+0x34840], R3 ;  /* 0x03484003020085a7 */ /* 0x000ee4000800007f */
[----:B---3--:R-:W-:Y:S05]  /*e0b0*/  @!P0 BRA `(.L_x_347) ;  /* 0xfffffffc00f08947 */ /* 0x008fea000383ffff */
[----:B------:R-:W-:Y:S05]  /*e0c0*/  BRA `(.L_x_398) ;  /* 0xffffffe000847947 */ /* 0x000fea000383ffff */
.L_x_349:
[----:B0-----:R0:W1:Y:S02]  /*e0d0*/  SYNCS.PHASECHK.TRANS64.TRYWAIT P1, [R2+URZ+0x60], R8 ;  /* 0x00006008020075a7 */ /* 0x001064000802017f */
[----:B-1----:R-:W-:Y:S05]  /*e0e0*/  @!P1 NANOSLEEP.SYNCS 0x989680 ;  /* 0x009896800000995d */ /* 0x002fea0003900000 */
[----:B------:R-:W1:Y:S02]  /*e0f0*/  @!P1 SYNCS.PHASECHK.TRANS64 P1, [R2+URZ+0x60], R8 ;  /* 0x00006008020095a7 */ /* 0x000e64000802007f */
[----:B-1----:R-:W-:Y:S05]  /*e100*/  @!P1 BRA `(.L_x_349) ;  /* 0xfffffffc00f09947 */ /* 0x002fea000383ffff */
[----:B------:R-:W-:Y:S05]  /*e110*/  BRA `(.L_x_399) ;  /* 0xffffffe400347947 */ /* 0x000fea000383ffff */
.L_x_356:
[----:B-1----:R1:W2:Y:S02]  /*e120*/  SYNCS.PHASECHK.TRANS64.TRYWAIT P0, [R3+URZ+0x34860], R0 ;  /* 0x03486000030075a7 */ /* 0x0022a4000800017f */
[----:B--2---:R-:W-:Y:S05]  /*e130*/  @!P0 NANOSLEEP.SYNCS 0x989680 ;  /* 0x009896800000895d */ /* 0x004fea0003900000 */
[----:B------:R-:W2:Y:S02]  /*e140*/  @!P0 SYNCS.PHASECHK.TRANS64 P0, [R3+URZ+0x34860], R0 ;  /* 0x03486000030085a7 */ /* 0x000ea4000800007f */
[----:B--2---:R-:W-:Y:S05]  /*e150*/  @!P0 BRA `(.L_x_356) ;  /* 0xfffffffc00f08947 */ /* 0x004fea000383ffff */
[----:B------:R-:W-:Y:S05]  /*e160*/  BRA `(.L_x_400) ;  /* 0xffffffe800447947 */ /* 0x000fea000383ffff */
.L_x_358:
[----:B------:R-:W-:Y:S01]  /*e170*/  BSSY B0, `(.L_x_401) ;  /* 0x0000008000007945 */ /* 0x000fe20003800000 */
[----:B0-----:R-:W-:Y:S02]  /*e180*/  IMAD.MOV.U32 R13, RZ, RZ, R16 ;  /* 0x000000ffff0d7224 */ /* 0x001fe400078e0010 */
[----:B------:R-:W-:Y:S02]  /*e190*/  IMAD.MOV.U32 R12, RZ, RZ, RZ ;  /* 0x000000ffff0c7224 */ /* 0x000fe400078e00ff */
[----:B------:R-:W-:Y:S02]  /*e1a0*/  IMAD.MOV.U32 R11, RZ, RZ, 0x1f ;  /* 0x0000001fff0b7424 */ /* 0x000fe400078e00ff */
[----:B------:R-:W-:-:S07]  /*e1b0*/  IMAD.MOV.U32 R15, RZ, RZ, -0x1 ;  /* 0xffffffffff0f7424 */ /* 0x000fce00078e00ff */
[----:B-1----:R-:W-:Y:S05]  /*e1c0*/  WARPSYNC.COLLECTIVE R15, `(.L_x_402) ;  /* 0x000000000f087348 */ /* 0x002fea0003c00000 */
[----:B------:R0:W2:Y:S02]  /*e1d0*/  SHFL.IDX P6, R14, R13, R12, R11 ;  /* 0x0000000c0d0e7389 */ /* 0x0000a400000c000b */
[----:B012---:R-:W-:Y:S01]  /*e1e0*/  ENDCOLLECTIVE ;  /* 0x000000000000791b */ /* 0x007fe20003800000 */
.L_x_402:
[----:B------:R-:W-:Y:S05]  /*e1f0*/  BSYNC B0 ;  /* 0x0000000000007941 */ /* 0x000fea0003800000 */
.L_x_401:
[----:B------:R-:W-:Y:S02]  /*e200*/  IMAD.MOV.U32 R13, RZ, RZ, R16 ;  /* 0x000000ffff0d7224 */ /* 0x000fe400078e0010 */
[----:B------:R-:W-:Y:S02]  /*e210*/  IMAD.MOV.U32 R12, RZ, RZ, 0x1 ;  /* 0x00000001ff0c7424 */ /* 0x000fe400078e00ff */
[----:B------:R-:W-:Y:S02]  /*e220*/  IMAD.MOV.U32 R11, RZ, RZ, 0x1f ;  /* 0x0000001fff0b7424 */ /* 0x000fe400078e00ff */
[----:B------:R-:W-:Y:S02]  /*e230*/  IMAD.MOV.U32 R15, RZ, RZ, -0x1 ;  /* 0xffffffffff0f7424 */ /* 0x000fe400078e00ff */
[----:B------:R-:W-:-:S07]  /*e240*/  IMAD.MOV.U32 R4, RZ, RZ, R14 ;  /* 0x000000ffff047224 */ /* 0x000fce00078e000e */
[----:B------:R-:W-:Y:S05]  /*e250*/  WARPSYNC.COLLECTIVE R15, `(.L_x_403) ;  /* 0x000000000f087348 */ /* 0x000fea0003c00000 */
[----:B------:R0:W1:Y:S02]  /*e260*/  SHFL.IDX P6, R14, R13, R12, R11 ;  /* 0x0000000c0d0e7389 */ /* 0x00006400000c000b */
[----:B01----:R-:W-:Y:S01]  /*e270*/  ENDCOLLECTIVE ;  /* 0x000000000000791b */ /* 0x003fe20003800000 */
.L_x_403:
[----:B------:R-:W-:Y:S01]  /*e280*/  IMAD.MOV.U32 R5, RZ, RZ, R14 ;  /* 0x000000ffff057224 */ /* 0x000fe200078e000e */
[----:B------:R-:W-:Y:S06]  /*e290*/  BRA `(.L_x_404) ;  /* 0xffffffe800d07947 */ /* 0x000fec000383ffff */
.L_x_361:
[----:B------:R-:W-:Y:S01]  /*e2a0*/  BSSY B0, `(.L_x_405) ;  /* 0x0000008000007945 */ /* 0x000fe20003800000 */
[----:B-----5:R-:W-:Y:S02]  /*e2b0*/  IMAD.MOV.U32 R13, RZ, RZ, R3 ;  /* 0x000000ffff0d7224 */ /* 0x020fe400078e0003 */
[----:B------:R-:W-:Y:S02]  /*e2c0*/  IMAD.MOV.U32 R12, RZ, RZ, 0x1 ;  /* 0x00000001ff0c7424 */ /* 0x000fe400078e00ff */
[----:B------:R-:W-:Y:S02]  /*e2d0*/  IMAD.MOV.U32 R11, RZ, RZ, RZ ;  /* 0x000000ffff0b7224 */ /* 0x000fe400078e00ff */
[----:B------:R-:W-:-:S07]  /*e2e0*/  IMAD.MOV.U32 R15, RZ, RZ, -0x1 ;  /* 0xffffffffff0f7424 */ /* 0x000fce00078e00ff */
[----:B0-234-:R-:W-:Y:S05]  /*e2f0*/  WARPSYNC.COLLECTIVE R15, `(.L_x_406) ;  /* 0x000000000f087348 */ /* 0x01dfea0003c00000 */
[----:B------:R1:W0:Y:S02]  /*e300*/  SHFL.UP P6, R14, R13, R12, R11 ;  /* 0x0400000c0d0e7389 */ /* 0x00022400000c000b */
[----:B01234-:R-:W-:Y:S01]  /*e310*/  ENDCOLLECTIVE ;  /* 0x000000000000791b */ /* 0x01ffe20003800000 */
.L_x_406:
[----:B------:R-:W-:Y:S05]  /*e320*/  BSYNC B0 ;  /* 0x0000000000007941 */ /* 0x000fea0003800000 */
.L_x_405:
[C---:B------:R-:W-:Y:S01]  /*e330*/  ISETP.NE.AND P0, PT, R9.reuse, RZ, PT ;  /* 0x000000ff0900720c */ /* 0x040fe20003f05270 */
[----:B------:R-:W-:Y:S02]  /*e340*/  IMAD.MOV.U32 R12, RZ, RZ, 0x2 ;  /* 0x00000002ff0c7424 */ /* 0x000fe400078e00ff */
[----:B------:R-:W-:Y:S01]  /*e350*/  IMAD.MOV.U32 R11, RZ, RZ, RZ ;  /* 0x000000ffff0b7224 */ /* 0x000fe200078e00ff */
[----:B------:R-:W-:Y:S01]  /*e360*/  SEL R14, R14, RZ, P0 ;  /* 0x000000ff0e0e7207 */ /* 0x000fe20000000000 */
[----:B------:R-:W-:Y:S01]  /*e370*/  IMAD.MOV.U32 R15, RZ, RZ, -0x1 ;  /* 0xffffffffff0f7424 */ /* 0x000fe200078e00ff */
[----:B------:R-:W-:-:S03]  /*e380*/  ISETP.GE.U32.AND P0, PT, R9, 0x2, PT ;  /* 0x000000020900780c */ /* 0x000fc60003f06070 */
[----:B------:R-:W-:-:S10]  /*e390*/  IMAD.IADD R13, R3, 0x1, R14 ;  /* 0x00000001030d7824 */ /* 0x000fd400078e020e */
[----:B------:R-:W-:Y:S05]  /*e3a0*/  WARPSYNC.COLLECTIVE R15, `(.L_x_407) ;  /* 0x000000000f087348 */ /* 0x000fea0003c00000 */
[----:B------:R0:W1:Y:S02]  /*e3b0*/  SHFL.UP P6, R14, R13, R12, R11 ;  /* 0x0400000c0d0e7389 */ /* 0x00006400000c000b */
[----:B01----:R-:W-:Y:S01]  /*e3c0*/  ENDCOLLECTIVE ;  /* 0x000000000000791b */ /* 0x003fe20003800000 */
.L_x_407:
[----:B------:R-:W-:Y:S01]  /*e3d0*/  IMAD.MOV.U32 R12, RZ, RZ, 0x4 ;  /* 0x00000004ff0c7424 */ /* 0x000fe200078e00ff */
[----:B------:R-:W-:Y:S02]  /*e3e0*/  SEL R6, R14, RZ, P0 ;  /* 0x000000ff0e067207 */ /* 0x000fe40000000000 */
[----:B------:R-:W-:-:S03]  /*e3f0*/  ISETP.GE.U32.AND P0, PT, R9, 0x4, PT ;  /* 0x000000040900780c */ /* 0x000fc60003f06070 */
[----:B------:R-:W-:-:S04]  /*e400*/  IMAD.IADD R6, R13, 0x1, R6 ;  /* 0x000000010d067824 */ /* 0x000fc800078e0206 */
[----:B------:R-:W-:-:S07]  /*e410*/  IMAD.MOV.U32 R13, RZ, RZ, R6 ;  /* 0x000000ffff0d7224 */ /* 0x000fce00078e0006 */
[----:B------:R-:W-:Y:S05]  /*e420*/  WARPSYNC.COLLECTIVE R15, `(.L_x_408) ;  /* 0x000000000f087348 */ /* 0x000fea0003c00000 */
[----:B------:R0:W1:Y:S02]  /*e430*/  SHFL.UP P6, R14, R13, R12, R11 ;  /* 0x0400000c0d0e7389 */ /* 0x00006400000c000b */
[----:B01----:R-:W-:Y:S01]  /*e440*/  ENDCOLLECTIVE ;  /* 0x000000000000791b */ /* 0x003fe20003800000 */
.L_x_408:
        /* <DEDUP_REMOVED lines=8> */
.L_x_409:
        /* <DEDUP_REMOVED lines=8> */
.L_x_410:
[----:B------:R-:W-:Y:S02]  /*e550*/  IMAD.MOV.U32 R12, RZ, RZ, 0x1f ;  /* 0x0000001fff0c7424 */ /* 0x000fe400078e00ff */
[----:B------:R-:W-:Y:S01]  /*e560*/  IMAD.MOV.U32 R11, RZ, RZ, 0x1f ;  /* 0x0000001fff0b7424 */ /* 0x000fe200078e00ff */
[----:B------:R-:W-:-:S05]  /*e570*/  SEL R7, R14, RZ, P0 ;  /* 0x000000ff0e077207 */ /* 0x000fca0000000000 */
[----:B------:R-:W-:-:S04]  /*e580*/  IMAD.IADD R2, R8, 0x1, R7 ;  /* 0x0000000108027824 */ /* 0x000fc800078e0207 */
[----:B------:R-:W-:-:S07]  /*e590*/  IMAD.MOV.U32 R13, RZ, RZ, R2 ;  /* 0x000000ffff0d7224 */ /* 0x000fce00078e0002 */
[----:B------:R-:W-:Y:S05]  /*e5a0*/  WARPSYNC.COLLECTIVE R15, `(.L_x_411) ;  /* 0x000000000f087348 */ /* 0x000fea0003c00000 */
[----:B------:R0:W1:Y:S02]  /*e5b0*/  SHFL.IDX P6, R14, R13, R12, R11 ;  /* 0x0000000c0d0e7389 */ /* 0x00006400000c000b */
[----:B01----:R-:W-:Y:S01]  /*e5c0*/  ENDCOLLECTIVE ;  /* 0x000000000000791b */ /* 0x003fe20003800000 */
.L_x_411:
[----:B------:R-:W-:Y:S05]  /*e5d0*/  BRA `(.L_x_412) ;  /* 0xffffffe800987947 */ /* 0x000fea000383ffff */
.L_x_366:
[----:B------:R-:W-:Y:S01]  /*e5e0*/  BSSY B0, `(.L_x_413) ;  /* 0x0000008000007945 */ /* 0x000fe20003800000 */
[----:B-----5:R-:W-:Y:S02]  /*e5f0*/  IMAD.MOV.U32 R13, RZ, RZ, R3 ;  /* 0x000000ffff0d7224 */ /* 0x020fe400078e0003 */
[----:B------:R-:W-:Y:S02]  /*e600*/  IMAD.MOV.U32 R12, RZ, RZ, 0x1 ;  /* 0x00000001ff0c7424 */ /* 0x000fe400078e00ff */
[----:B------:R-:W-:Y:S02]  /*e610*/  IMAD.MOV.U32 R11, RZ, RZ, RZ ;  /* 0x000000ffff0b7224 */ /* 0x000fe400078e00ff */
[----:B------:R-:W-:-:S07]  /*e620*/  IMAD.MOV.U32 R15, RZ, RZ, -0x1 ;  /* 0xffffffffff0f7424 */ /* 0x000fce00078e00ff */
[----:B0-----:R-:W-:Y:S05]  /*e630*/  WARPSYNC.COLLECTIVE R15, `(.L_x_414) ;  /* 0x000000000f087348 */ /* 0x001fea0003c00000 */
[----:B------:R1:W2:Y:S02]  /*e640*/  SHFL.UP P6, R14, R13, R12, R11 ;  /* 0x0400000c0d0e7389 */ /* 0x0002a400000c000b */
[----:B012---:R-:W-:Y:S01]  /*e650*/  ENDCOLLECTIVE ;  /* 0x000000000000791b */ /* 0x007fe20003800000 */
.L_x_414:
[----:B------:R-:W-:Y:S05]  /*e660*/  BSYNC B0 ;  /* 0x0000000000007941 */ /* 0x000fea0003800000 */
.L_x_413:
[----:B------:R-:W-:Y:S01]  /*e670*/  ISETP.NE.AND P0, PT, R8, RZ, PT ;  /* 0x000000ff0800720c */ /* 0x000fe20003f05270 */
        /* <DEDUP_REMOVED lines=9> */
.L_x_415:
        /* <DEDUP_REMOVED lines=8> */
.L_x_416:
        /* <DEDUP_REMOVED lines=8> */
.L_x_417:
        /* <DEDUP_REMOVED lines=8> */
.L_x_418:
        /* <DEDUP_REMOVED lines=8> */
.L_x_419:
[----:B------:R-:W-:Y:S05]  /*e910*/  BRA `(.L_x_420) ;  /* 0xffffffe800807947 */ /* 0x000fea000383ffff */
.L_x_368:
[----:B------:R-:W-:Y:S01]  /*e920*/  BSSY B0, `(.L_x_421) ;  /* 0x0000006000007945 */ /* 0x000fe20003800000 */
[----:B------:R-:W-:Y:S01]  /*e930*/  PLOP3.LUT P6, PT, P6, PT, PT, 0x8, 0x0 ;  /* 0x000000000000781c */ /* 0x000fe200037ce170 */
[----:B------:R-:W-:-:S12]  /*e940*/  IMAD.MOV.U32 R15, RZ, RZ, -0x1 ;  /* 0xffffffffff0f7424 */ /* 0x000fd800078e00ff */
[----:B0-----:R-:W-:Y:S05]  /*e950*/  WARPSYNC.COLLECTIVE R15, `(.L_x_422) ;  /* 0x000000000f087348 */ /* 0x001fea0003c00000 */
[----:B------:R-:W-:Y:S01]  /*e960*/  VOTE.ANY R14, PT, P6 ;  /* 0x00000000000e7806 */ /* 0x000fe200030e0100 */
[----:B0-----:R-:W-:Y:S06]  /*e970*/  ENDCOLLECTIVE ;  /* 0x000000000000791b */ /* 0x001fec0003800000 */
.L_x_422:
[----:B------:R-:W-:Y:S05]  /*e980*/  BSYNC B0 ;  /* 0x0000000000007941 */ /* 0x000fea0003800000 */
.L_x_421:
[----:B------:R-:W-:Y:S02]  /*e990*/  IMAD.MOV.U32 R7, RZ, RZ, R14 ;  /* 0x000000ffff077224 */ /* 0x000fe400078e000e */
[----:B------:R-:W-:Y:S02]  /*e9a0*/  IMAD.MOV.U32 R13, RZ, RZ, R3 ;  /* 0x000000ffff0d7224 */ /* 0x000fe400078e0003 */
[----:B------:R-:W0:Y:S01]  /*e9b0*/  POPC R5, R7 ;  /* 0x0000000700057309 */ /* 0x000e220000000000 */
[----:B------:R-:W-:Y:S02]  /*e9c0*/  IMAD.MOV.U32 R11, RZ, RZ, 0x1f ;  /* 0x0000001fff0b7424 */ /* 0x000fe400078e00ff */
[----:B------:R-:W-:Y:S02]  /*e9d0*/  IMAD.MOV.U32 R15, RZ, RZ, -0x1 ;  /* 0xffffffffff0f7424 */ /* 0x000fe400078e00ff */
[----:B0-----:R-:W-:-:S07]  /*e9e0*/  IMAD.MOV.U32 R12, RZ, RZ, R5 ;  /* 0x000000ffff0c7224 */ /* 0x001fce00078e0005 */
[----:B------:R-:W-:Y:S05]  /*e9f0*/  WARPSYNC.COLLECTIVE R15, `(.L_x_423) ;  /* 0x000000000f087348 */ /* 0x000fea0003c00000 */
[----:B------:R0:W1:Y:S02]  /*ea00*/  SHFL.IDX P6, R14, R13, R12, R11 ;  /* 0x0000000c0d0e7389 */ /* 0x00006400000c000b */
[----:B01----:R-:W-:Y:S01]  /*ea10*/  ENDCOLLECTIVE ;  /* 0x000000000000791b */ /* 0x003fe20003800000 */
.L_x_423:
[----:B------:R-:W-:Y:S01]  /*ea20*/  IMAD.MOV.U32 R17, RZ, RZ, R14 ;  /* 0x000000ffff117224 */ /* 0x000fe200078e000e */
[----:B------:R-:W-:Y:S06]  /*ea30*/  BRA `(.L_x_424) ;  /* 0xffffffe800707947 */ /* 0x000fec000383ffff */
.L_x_370:
[----:B------:R-:W-:Y:S01]  /*ea40*/  BSSY B0, `(.L_x_425) ;  /* 0x0000007000007945 */ /* 0x000fe20003800000 */
[----:B------:R-:W-:Y:S02]  /*ea50*/  IMAD.MOV.U32 R13, RZ, RZ, R2 ;  /* 0x000000ffff0d7224 */ /* 0x000fe400078e0002 */
[----:B------:R-:W-:Y:S02]  /*ea60*/  IMAD.MOV.U32 R11, RZ, RZ, 0x1f ;  /* 0x0000001fff0b7424 */ /* 0x000fe400078e00ff */
[----:B------:R-:W-:-:S07]  /*ea70*/  IMAD.MOV.U32 R15, RZ, RZ, -0x1 ;  /* 0xffffffffff0f7424 */ /* 0x000fce00078e00ff */
[----:B012---:R-:W-:Y:S05]  /*ea80*/  WARPSYNC.COLLECTIVE R15, `(.L_x_426) ;  /* 0x000000000f087348 */ /* 0x007fea0003c00000 */
[----:B------:R3:W4:Y:S02]  /*ea90*/  SHFL.IDX P6, R14, R13, R12, R11 ;  /* 0x0000000c0d0e7389 */ /* 0x00072400000c000b */
[----:B01234-:R-:W-:Y:S01]  /*eaa0*/  ENDCOLLECTIVE ;  /* 0x000000000000791b */ /* 0x01ffe20003800000 */
.L_x_426:
[----:B------:R-:W-:Y:S05]  /*eab0*/  BSYNC B0 ;  /* 0x0000000000007941 */ /* 0x000fea0003800000 */
.L_x_425:
[----:B------:R-:W-:Y:S05]  /*eac0*/  BRA `(.L_x_369) ;  /* 0xffffffe800687947 */ /* 0x000fea000383ffff */
.L_x_374:
[----:B0-----:R0:W1:Y:S02]  /*ead0*/  SYNCS.PHASECHK.TRANS64.TRYWAIT P0, [R0+URZ+0x34820], R3 ;  /* 0x03482003000075a7 */ /* 0x001064000800017f */
[----:B-1----:R-:W-:Y:S05]  /*eae0*/  @!P0 NANOSLEEP.SYNCS 0x989680 ;  /* 0x009896800000895d */ /* 0x002fea0003900000 */
[----:B------:R-:W1:Y:S02]  /*eaf0*/  @!P0 SYNCS.PHASECHK.TRANS64 P0, [R0+URZ+0x34820], R3 ;  /* 0x03482003000085a7 */ /* 0x000e64000800007f */
[----:B-1----:R-:W-:Y:S05]  /*eb00*/  @!P0 BRA `(.L_x_374) ;  /* 0xfffffffc00f08947 */ /* 0x002fea000383ffff */
[----:B------:R-:W-:Y:S05]  /*eb10*/  BRA `(.L_x_427) ;  /* 0xffffffec004c7947 */ /* 0x000fea000383ffff */
.L_x_375:
        /* <DEDUP_REMOVED lines=8> */
[----:B0-----:R-:W-:Y:S05]  /*eba0*/  WARPSYNC.COLLECTIVE R15, `(.L_x_429) ;  /* 0x000000000f087348 */ /* 0x001fea0003c00000 */
[----:B------:R1:W2:Y:S02]  /*ebb0*/  SHFL.IDX P6, R14, R13, R12, R11 ;  /* 0x0000000c0d0e7389 */ /* 0x0002a400000c000b */
[----:B012---:R-:W-:Y:S01]  /*ebc0*/  ENDCOLLECTIVE ;  /* 0x000000000000791b */ /* 0x007fe20003800000 */
.L_x_429:
[----:B------:R-:W-:Y:S05]  /*ebd0*/  BSYNC B0 ;  /* 0x0000000000007941 */ /* 0x000fea0003800000 */
.L_x_428:
[----:B------:R-:W-:Y:S05]  /*ebe0*/  BRA `(.L_x_430) ;  /* 0xffffffec00347947 */ /* 0x000fea000383ffff */
.L_x_378:
[----:B------:R-:W-:Y:S01]  /*ebf0*/  BSSY B1, `(.L_x_431) ;  /* 0x0000006000017945 */ /* 0x000fe20003800000 */
[----:B------:R-:W-:-:S07]  /*ec00*/  IMAD.MOV.U32 R15, RZ, RZ, -0x1 ;  /* 0xffffffffff0f7424 */ /* 0x000fce00078e00ff */
[----:B01----:R-:W-:Y:S05]  /*ec10*/  WARPSYNC.COLLECTIVE R15, `(.L_x_432) ;  /* 0x000000000f0c7348 */ /* 0x003fea0003c00000 */
[----:B------:R-:W-:Y:S02]  /*ec20*/  ELECT P6, UR62, PT ;  /* 0x00000000003e782f */ /* 0x000fe400038c0000 */
[----:B------:R-:W-:Y:S01]  /*ec30*/  MOV R14, UR62 ;  /* 0x0000003e000e7c02 */ /* 0x000fe20008000f00 */
[----:B01----:R-:W-:Y:S10]  /*ec40*/  ENDCOLLECTIVE ;  /* 0x000000000000791b */ /* 0x003ff40003800000 */
.L_x_432:
[----:B------:R-:W-:Y:S05]  /*ec50*/  BSYNC B1 ;  /* 0x0000000000017941 */ /* 0x000fea0003800000 */
.L_x_431:
[----:B------:R-:W-:Y:S05]  /*ec60*/  BRA `(.L_x_433) ;  /* 0xffffffec002c7947 */ /* 0x000fea000383ffff */
.L_x_380:
[----:B0-----:R0:W1:Y:S02]  /*ec70*/  SYNCS.PHASECHK.TRANS64.TRYWAIT P0, [R6+URZ], R5 ;  /* 0x00000005060075a7 */ /* 0x001064000800017f */
[----:B-1----:R-:W-:Y:S05]  /*ec80*/  @!P0 NANOSLEEP.SYNCS 0x989680 ;  /* 0x009896800000895d */ /* 0x002fea0003900000 */
[----:B------:R-:W1:Y:S02]  /*ec90*/  @!P0 SYNCS.PHASECHK.TRANS64 P0, [R6+URZ], R5 ;  /* 0x00000005060085a7 */ /* 0x000e64000800007f */
[----:B-1----:R-:W-:Y:S05]  /*eca0*/  @!P0 BRA `(.L_x_380) ;  /* 0xfffffffc00f08947 */ /* 0x002fea000383ffff */
[----:B------:R-:W-:Y:S05]  /*ecb0*/  BRA `(.L_x_434) ;  /* 0xffffffec00707947 */ /* 0x000fea000383ffff */
.L_x_381:
[----:B-1----:R1:W2:Y:S02]  /*ecc0*/  SYNCS.PHASECHK.TRANS64.TRYWAIT P0, [R7+URZ], R2 ;  /* 0x00000002070075a7 */ /* 0x0022a4000800017f */
[----:B--2---:R-:W-:Y:S05]  /*ecd0*/  @!P0 NANOSLEEP.SYNCS 0x989680 ;  /* 0x009896800000895d */ /* 0x004fea0003900000 */
[----:B------:R-:W2:Y:S02]  /*ece0*/  @!P0 SYNCS.PHASECHK.TRANS64 P0, [R7+URZ], R2 ;  /* 0x00000002070085a7 */ /* 0x000ea4000800007f */
[----:B--2---:R-:W-:Y:S05]  /*ecf0*/  @!P0 BRA `(.L_x_381) ;  /* 0xfffffffc00f08947 */ /* 0x004fea000383ffff */
[----:B------:R-:W-:Y:S05]  /*ed00*/  BRA `(.L_x_435) ;  /* 0xffffffec00647947 */ /* 0x000fea000383ffff */
.L_x_383:
[----:B--2---:R2:W3:Y:S02]  /*ed10*/  SYNCS.PHASECHK.TRANS64.TRYWAIT P0, [R4+URZ], R5 ;  /* 0x00000005040075a7 */ /* 0x0044e4000800017f */
[----:B---3--:R-:W-:Y:S05]  /*ed20*/  @!P0 NANOSLEEP.SYNCS 0x989680 ;  /* 0x009896800000895d */ /* 0x008fea0003900000 */
[----:B------:R-:W3:Y:S02]  /*ed30*/  @!P0 SYNCS.PHASECHK.TRANS64 P0, [R4+URZ], R5 ;  /* 0x00000005040085a7 */ /* 0x000ee4000800007f */
[----:B---3--:R-:W-:Y:S05]  /*ed40*/  @!P0 BRA `(.L_x_383) ;  /* 0xfffffffc00f08947 */ /* 0x008fea000383ffff */
[----:B------:R-:W-:Y:S05]  /*ed50*/  BRA `(.L_x_436) ;  /* 0xffffffec006c7947 */ /* 0x000fea000383ffff */
.L_x_437:
        /* <DEDUP_REMOVED lines=10> */
.L_x_11932:


//--------------------- .text._ZN7cutlass13device_kernelIN5flash11enable_sm90INS1_16FlashAttnFwdSm90INS1_25CollectiveMainloopFwdSm90ILi2EN4cute5tupleIJNS5_1CILi1EEES8_S8_EEENS6_IJNS7_ILi128EEESA_NS7_ILi192EEEEEELi128ENS_10bfloat16_tEfNS_4arch4Sm90ELb0ELb0ELb0ELb1ELb0ELb1ELb0ELb1ELb1ELb0ELb0ELb0EEENS1_21CollectiveEpilogueFwdINS6_IJSA_SA_SA_EEES9_SD_SF_Li256ELb1ELb0ELb0ELb0EEENS1_36VarlenDynamicPersistentTileSchedulerILi128ELi128ELi256ELi32ELb0ELb0ELb1ELb0ELb1ELb1EEEEEEEEEvNT_6ParamsE --------------------------
	.section	.text._ZN7cutlass13device_kernelIN5flash11enable_sm90INS1_16FlashAttnFwdSm90INS1_25CollectiveMainloopFwdSm90ILi2EN4cute5tupleIJNS5_1CILi1EEES8_S8_EEENS6_IJNS7_ILi128EEESA_NS7_ILi192EEEEEELi128ENS_10bfloat16_tEfNS_4arch4Sm90ELb0ELb0ELb0ELb1ELb0ELb1ELb0ELb1ELb1ELb0ELb0ELb0EEENS1_21CollectiveEpilogueFwdINS6_IJSA_SA_SA_EEES9_SD_SF_Li256ELb1ELb0ELb0ELb0EEENS1_36VarlenDynamicPersistentTileSchedulerILi128ELi128ELi256ELi32ELb0ELb0ELb1ELb0ELb1ELb1EEEEEEEEEvNT_6ParamsE,"ax",@progbits
	.align	128
.text._ZN7cutlass13device_kernelIN5flash11enable_sm90INS1_16FlashAttnFwdSm90INS1_25CollectiveMainloopFwdSm90ILi2EN4cute5tupleIJNS5_1CILi1EEES8_S8_EEENS6_IJNS7_ILi128EEESA_NS7_ILi192EEEEEELi128ENS_10bfloat16_tEfNS_4arch4Sm90ELb0ELb0ELb0ELb1ELb0ELb1ELb0ELb1ELb1ELb0ELb0ELb0EEENS1_21CollectiveEpilogueFwdINS6_IJSA_SA_SA_EEES9_SD_SF_Li256ELb1ELb0ELb0ELb0EEENS1_36VarlenDynamicPersistentTileSchedulerILi128ELi128ELi256ELi32ELb0ELb0ELb1ELb0ELb1ELb1EEEEEEEEEvNT_6ParamsE:
        .type           _ZN7cutlass13device_kernelIN5flash11enable_sm90INS1_16FlashAttnFwdSm90INS1_25CollectiveMainloopFwdSm90ILi2EN4cute5tupleIJNS5_1CILi1EEES8_S8_EEENS6_IJNS7_ILi128EEESA_NS7_ILi192EEEEEELi128ENS_10bfloat16_tEfNS_4arch4Sm90ELb0ELb0ELb0ELb1ELb0ELb1ELb0ELb1ELb1ELb0ELb0ELb0EEENS1_21CollectiveEpilogueFwdINS6_IJSA_SA_SA_EEES9_SD_SF_Li256ELb1ELb0ELb0ELb0EEENS1_36VarlenDynamicPersistentTileSchedulerILi128ELi128ELi256ELi32ELb0ELb0ELb1ELb0ELb1ELb1EEEEEEEEEvNT_6ParamsE,@function
        .size           _ZN7cutlass13device_kernelIN5flash11enable_sm90INS1_16FlashAttnFwdSm90INS1_25CollectiveMainloopFwdSm90ILi2EN4cute5tupleIJNS5_1CILi1EEES8_S8_EEENS6_IJNS7_ILi128EEESA_NS7_ILi192EEEEEELi128ENS_10bfloat16_tEfNS_4arch4Sm90ELb0ELb0ELb0ELb1ELb0ELb1ELb0ELb1ELb1ELb0ELb0ELb0EEENS1_21CollectiveEpilogueFwdINS6_IJSA_SA_SA_EEES9_SD_SF_Li256ELb1ELb0ELb0ELb0EEENS1_36VarlenDynamicPersistentTileSchedulerILi128ELi128ELi256ELi32ELb0ELb0ELb1ELb0ELb1ELb1EEEEEEEEEvNT_6ParamsE,(.L_x_11933 - _ZN7cutlass13device_kernelIN5flash11enable_sm90INS1_16FlashAttnFwdSm90INS1_25CollectiveMainloopFwdSm90ILi2EN4cute5tupleIJNS5_1CILi1EEES8_S8_EEENS6_IJNS7_ILi128EEESA_NS7_ILi192EEEEEELi128ENS_10bfloat16_tEfNS_4arch4Sm90ELb0ELb0ELb0ELb1ELb0ELb1ELb0ELb1ELb1ELb0ELb0ELb0EEENS1_21CollectiveEpilogueFwdINS6_IJSA_SA_SA_EEES9_SD_SF_Li256ELb1ELb0ELb0ELb0EEENS1_36VarlenDynamicPersistentTileSchedulerILi128ELi128ELi256ELi32ELb0ELb0ELb1ELb0ELb1ELb1EEEEEEEEEvNT_6ParamsE)
        .other          _ZN7cutlass13device_kernelIN5flash11enable_sm90INS1_16FlashAttnFwdSm90INS1_25CollectiveMainloopFwdSm90ILi2EN4cute5tupleIJNS5_1CILi1EEES8_S8_EEENS6_IJNS7_ILi128EEESA_NS7_ILi192EEEEEELi128ENS_10bfloat16_tEfNS_4arch4Sm90ELb0ELb0ELb0ELb1ELb0ELb1ELb0ELb1ELb1ELb0ELb0ELb0EEENS1_21CollectiveEpilogueFwdINS6_IJSA_SA_SA_EEES9_SD_SF_Li256ELb1ELb0ELb0ELb0EEENS1_36VarlenDynamicPersistentTileSchedulerILi128ELi128ELi256ELi32ELb0ELb0ELb1ELb0ELb1ELb1EEEEEEEEEvNT_6ParamsE,@"STO_CUDA_ENTRY STV_DEFAULT"
_ZN7cutlass13device_kernelIN5flash11enable_sm90INS1_16FlashAttnFwdSm90INS1_25CollectiveMainloopFwdSm90ILi2EN4cute5tupleIJNS5_1CILi1EEES8_S8_EEENS6_IJNS7_ILi128EEESA_NS7_ILi192EEEEEELi128ENS_10bfloat16_tEfNS_4arch4Sm90ELb0ELb0ELb0ELb1ELb0ELb1ELb0ELb1ELb1ELb0ELb0ELb0EEENS1_21CollectiveEpilogueFwdINS6_IJSA_SA_SA_EEES9_SD_SF_Li256ELb1ELb0ELb0ELb0EEENS1_36VarlenDynamicPersistentTileSchedulerILi128ELi128ELi256ELi32ELb0ELb0ELb1ELb0ELb1ELb1EEEEEEEEEvNT_6ParamsE:
[----:B------:R-:W0:Y:S02]  /*0000*/  LDC R1, c[0x0][0x28] ;  /* 0x00000a00ff017b82 */ /* 0x000e240000000800 */
[----:B0-----:R-:W-:Y:S01]  /*0010*/  VIADD R1, R1, 0xffffffb8 ;  /* 0xffffffb801017836 */ /* 0x001fe20000000000 */
[----:B------:R-:W0:Y:S01]  /*0020*/  S2R R3, SR_TID.X ;  /* 0x0000000000037919 */ /* 0x000e220000002100 */
[----:B------:R-:W-:Y:S01]  /*0030*/  ELECT P0, URZ, PT ;  /* 0x00000000003f782f */ /* 0x000fe20003800000 */
[----:B------:R-:W-:Y:S01]  /*0040*/  BSSY B0, `(.L_x_438) ;  /* 0x0000016000007945 */ /* 0x000fe20003800000 */
[----:B0-----:R-:W-:-:S05]  /*0050*/  SHF.R.U32.HI R0, RZ, 0x5, R3 ;  /* 0x00000005ff007819 */ /* 0x001fca0000011603 */
[----:B------:R-:W0:Y:S02]  /*0060*/  SHFL.IDX PT, R2, R0, RZ, 0x1f ;  /* 0x00001fff00027589 */ /* 0x000e2400000e0000 */
[----:B0-----:R-:W-:-:S13]  /*0070*/  ISETP.EQ.AND P0, PT, R2, RZ, P0 ;  /* 0x000000ff0200720c */ /* 0x001fda0000702270 */
[----:B------:R-:W-:Y:S05]  /*0080*/  @!P0 BRA `(.L_x_439) ;  /* 0x0000000000448947 */ /* 0x000fea0003800000 */
[----:B------:R-:W-:Y:S02]  /*0090*/  ULDC.64 UR4, c[0x0][0x198] ;  /* 0x0000660000047ab9 */ /* 0x000fe40000000a00 */
[----:B------:R-:W-:Y:S02]  /*00a0*/  UIADD3 UR6, UP0, UR4, 0x270, URZ ;  /* 0x0000027004067890 */ /* 0x000fe4000ff1e03f */
[----:B------:R-:W-:Y:S02]  /*00b0*/  UIADD3 UR8, UP1, UR4, 0x370, URZ ;  /* 0x0000037004087890 */ /* 0x000fe4000ff3e03f */
[----:B------:R-:W-:Y:S02]  /*00c0*/  UIADD3 UR10, UP2, UR4, 0x470, URZ ;  /* 0x00000470040a7890 */ /* 0x000fe4000ff5e03f */
[----:B------:R-:W-:Y:S02]  /*00d0*/  UIADD3 UR12, UP3, UR4, 0x570, URZ ;  /* 0x00000570040c7890 */ /* 0x000fe4000ff7e03f */
[----:B------:R-:W-:-:S02]  /*00e0*/  UIADD3 UR4, UP4, UR4, 0x670, URZ ;  /* 0x0000067004047890 */ /* 0x000fc4000ff9e03f */
[----:B------:R-:W-:Y:S02]  /*00f0*/  UIADD3.X UR7, URZ, UR5, URZ, UP0, !UPT ;  /* 0x000000053f077290 */ /* 0x000fe400087fe43f */
[----:B------:R-:W-:Y:S02]  /*0100*/  UIADD3.X UR9, URZ, UR5, URZ, UP1, !UPT ;  /* 0x000000053f097290 */ /* 0x000fe40008ffe43f */
[----:B------:R-:W-:Y:S02]  /*0110*/  UIADD3.X UR11, URZ, UR5, URZ, UP2, !UPT ;  /* 0x000000053f0b7290 */ /* 0x000fe400097fe43f */
[----:B------:R-:W-:Y:S02]  /*0120*/  UIADD3.X UR13, URZ, UR5, URZ, UP3, !UPT ;  /* 0x000000053f0d7290 */ /* 0x000fe40009ffe43f */
[----:B------:R-:W-:Y:S01]  /*0130*/  UIADD3.X UR5, URZ, UR5, URZ, UP4, !UPT ;  /* 0x000000053f057290 */ /* 0x000fe2000a7fe43f */
[----:B------:R0:W-:Y:S02]  /*0140*/  UTMACCTL.PF [UR6] ;  /* 0x00000000060079b9 */ /* 0x0001e40008040000 */
[----:B------:R0:W-:Y:S02]  /*0150*/  UTMACCTL.PF [UR8] ;  /* 0x00000000080079b9 */ /* 0x0001e40008040000 */
[----:B------:R0:W-:Y:S02]  /*0160*/  UTMACCTL.PF [UR10] ;  /* 0x000000000a0079b9 */ /* 0x0001e40008040000 */
[----:B------:R0:W-:Y:S02]  /*0170*/  UTMACCTL.PF [UR12] ;  /* 0x000000000c0079b9 */ /* 0x0001e40008040000 */
[----:B------:R0:W-:Y:S02]  /*0180*/  UTMACCTL.PF [UR4] ;  /* 0x00000000040079b9 */ /* 0x0001e40008040000 */
[----:B0-----:R-:W-:Y:S01]  /*0190*/  NOP ;  /* 0x0000000000007918 */ /* 0x001fe20000000000 */
.L_x_439:
[----:B------:R-:W-:Y:S05]  /*01a0*/  BSYNC B0 ;  /* 0x0000000000007941 */ /* 0x000fea0003800000 */
.L_x_438:
[----:B------:R-:W-:Y:S01]  /*01b0*/  VOTEU.ANY UP0, P0 ;  /* 0x00000000003f7886 */ /* 0x000fe20000000100 */
[----:B------:R-:W0:Y:S01]  /*01c0*/  SHFL.IDX PT, R2, R0, RZ, 0x1f ;  /* 0x00001fff00027589 */ /* 0x000e2200000e0000 */
[----:B------:R-:W-:Y:S01]  /*01d0*/  UMOV UR4, 0x1 ;  /* 0x0000000100047882 */ /* 0x000fe20000000000 */
[----:B------:R-:W-:Y:S01]  /*01e0*/  UMOV UR7, 0x100 ;  /* 0x0000010000077882 */ /* 0x000fe20000000000 */
[----:B------:R-:W-:Y:S01]  /*01f0*/  VOTEU.ANY UP1, P0 ;  /* 0x00000000003f7886 */ /* 0x000fe20000020100 */
[----:B------:R-:W1:Y:S01]  /*0200*/  @UP0 S2UR UR8, SR_CgaCtaId ;  /* 0x00000000000809c3 */ /* 0x000e620000008800 */
[----:B------:R-:W-:Y:S01]  /*0210*/  @UP0 UMOV UR6, 0x400 ;  /* 0x0000040000060882 */ /* 0x000fe20000000000 */
[----:B------:R-:W-:-:S04]  /*0220*/  @UP0 UIADD3 UR4, -UR4, 0x100000, URZ ;  /* 0x0010000004040890 */ /* 0x000fc8000fffe13f */
[----:B------:R-:W-:Y:S02]  /*0230*/  @UP0 USHF.L.U32 UR5, UR4, 0xb, URZ ;  /* 0x0000000b04050899 */ /* 0x000fe4000800063f */
[----:B------:R-:W-:Y:S01]  /*0240*/  @UP0 USHF.L.U32 UR4, UR4, 0x1, URZ ;  /* 0x0000000104040899 */ /* 0x000fe2000800063f */
[----:B0-----:R-:W-:Y:S02]  /*0250*/  ISETP.NE.AND P1, PT, R2, RZ, PT ;  /* 0x000000ff0200720c */ /* 0x001fe40003f25270 */
[----:B------:R-:W-:Y:S01]  /*0260*/  SHF.R.U32.HI R2, RZ, 0x7, R3 ;  /* 0x00000007ff027819 */ /* 0x000fe20000011603 */
[----:B-1----:R-:W-:Y:S02]  /*0270*/  @UP0 ULEA UR8, UR8, UR6, 0x18 ;  /* 0x0000000608080291 */ /* 0x002fe4000f8ec03f */
[----:B------:R-:W-:-:S04]  /*0280*/  @UP0 UIADD3 UR6, -UR7, 0x100000, URZ ;  /* 0x0010000007060890 */ /* 0x000fc8000fffe13f */
[----:B------:R-:W-:Y:S02]  /*0290*/  @UP0 USHF.L.U32 UR7, UR6, 0xb, URZ ;  /* 0x0000000b06070899 */ /* 0x000fe4000800063f */
[----:B------:R-:W-:Y:S01]  /*02a0*/  @UP0 USHF.L.U32 UR6, UR6, 0x1, URZ ;  /* 0x0000000106060899 */ /* 0x000fe2000800063f */
[----:B------:R-:W-:Y:S01]  /*02b0*/  VOTEU.ANY UP0, P0 ;  /* 0x00000000003f7886 */ /* 0x000fe20000000100 */
[----:B------:R-:W0:Y:S04]  /*02c0*/  SHFL.IDX PT, R2, R2, RZ, 0x1f ;  /* 0x00001fff02027589 */ /* 0x000e2800000e0000 */
[----:B------:R-:W1:Y:S02]  /*02d0*/  FENCE.VIEW.ASYNC.S ;  /* 0x00000000000073c6 */ /* 0x000e640000000000 */
[----:B-1----:R1:W2:Y:S04]  /*02e0*/  @UP0 SYNCS.EXCH.64 URZ, [UR8+0x34800], UR4 ;  /* 0x03480004083f05b2 */ /* 0x0022a80008000100 */
        /* <DEDUP_REMOVED lines=16> */
[----:B------:R4:W0:Y:S01]  /*03f0*/  SYNCS.EXCH.64 URZ, [UR8+0x34840], UR4 ;  /* 0x03484004083f75b2 */ /* 0x0008220008000100 */
[----:B------:R4:W0:Y:S01]  /*0400*/  SYNCS.EXCH.64 URZ, [UR8+0x34838], UR6 ;  /* 0x03483806083f75b2 */ /* 0x0008220008000100 */
[----:B------:R4:W0:Y:S02]  /*0410*/  SYNCS.EXCH.64 URZ, [UR8+0x34848], UR4 ;  /* 0x03484804083f75b2 */ /* 0x0008240008000100 */
[----:B----4-:R-:W-:Y:S01]  /*0420*/  NOP ;  /* 0x0000000000007918 */ /* 0x010fe20000000000 */
.L_x_440:
[----:B------:R-:W4:Y:S01]  /*0430*/  SHFL.IDX PT, R4, R0, RZ, 0x1f ;  /* 0x00001fff00047589 */ /* 0x000f2200000e0000 */
[----:B------:R-:W-:Y:S01]  /*0440*/  NOP ;  /* 0x0000000000007918 */ /* 0x000fe20000000000 */
[----:B----4-:R-:W-:-:S13]  /*0450*/  ISETP.NE.AND P0, PT, R4, RZ, PT ;  /* 0x000000ff0400720c */ /* 0x010fda0003f05270 */
        /* <DEDUP_REMOVED lines=19> */
.L_x_441:
[----:B------:R-:W4:Y:S01]  /*0590*/  SHFL.IDX PT, R4, R0, RZ, 0x1f ;  /* 0x00001fff00047589 */ /* 0x000f2200000e0000 */
[----:B------:R-:W-:Y:S01]  /*05a0*/  NOP ;  /* 0x0000000000007918 */ /* 0x000fe20000000000 */
[----:B----4-:R-:W-:-:S13]  /*05b0*/  ISETP.NE.AND P0, PT, R4, RZ, PT ;  /* 0x000000ff0400720c */ /* 0x010fda0003f05270 */
[----:B------:R-:W-:Y:S05]  /*05c0*/  @P0 BRA `(.L_x_442) ;  /* 0x0000000000380947 */ /* 0x000fea0003800000 */
[----:B-1----:R-:W1:Y:S01]  /*05d0*/  S2UR UR5, SR_CgaCtaId ;  /* 0x00000000000579c3 */ /* 0x002e620000008800 */
[----:B------:R-:W-:Y:S01]  /*05e0*/  UMOV UR4, 0x400 ;  /* 0x0000040000047882 */ /* 0x000fe20000000000 */
[----:B------:R-:W-:Y:S01]  /*05f0*/  UMOV UR7, 0x1 ;  /* 0x0000000100077882 */ /* 0x000fe20000000000 */
[----:B------:R-:W-:Y:S01]  /*0600*/  ELECT P0, URZ, PT ;  /* 0x00000000003f782f */ /* 0x000fe20003800000 */
[----:B-1----:R-:W-:Y:S02]  /*0610*/  ULEA UR6, UR5, UR4, 0x18 ;  /* 0x0000000405067291 */ /* 0x002fe4000f8ec03f */
[----:B------:R-:W-:-:S04]  /*0620*/  UIADD3 UR4, -UR7, 0x100000, URZ ;  /* 0x0010000007047890 */ /* 0x000fc8000fffe13f */
[----:B------:R-:W-:Y:S02]  /*0630*/  USHF.L.U32 UR5, UR4, 0xb, URZ ;  /* 0x0000000b04057899 */ /* 0x000fe4000800063f */
[----:B------:R-:W-:Y:S01]  /*0640*/  USHF.L.U32 UR4, UR4, 0x1, URZ ;  /* 0x0000000104047899 */ /* 0x000fe2000800063f */
[----:B------:R-:W1:Y:S11]  /*0650*/  FENCE.VIEW.ASYNC.S ;  /* 0x00000000000073c6 */ /* 0x000e760000000000 */
[----:B-1----:R4:W1:Y:S01]  /*0660*/  SYNCS.EXCH.64 URZ, [UR6+0x34870], UR4 ;  /* 0x03487004063f75b2 */ /* 0x0028620008000100 */
[----:B------:R4:W0:Y:S01]  /*0670*/  SYNCS.EXCH.64 URZ, [UR6+0x34880], UR4 ;  /* 0x03488004063f75b2 */ /* 0x0008220008000100 */
[----:B------:R4:W0:Y:S01]  /*0680*/  SYNCS.EXCH.64 URZ, [UR6+0x34878], UR4 ;  /* 0x03487804063f75b2 */ /* 0x0008220008000100 */
[----:B------:R4:W0:Y:S02]  /*0690*/  SYNCS.EXCH.64 URZ, [UR6+0x34888], UR4 ;  /* 0x03488804063f75b2 */ /* 0x0008240008000100 */
[----:B----4-:R-:W-:Y:S01]  /*06a0*/  NOP ;  /* 0x0000000000007918 */ /* 0x010fe20000000000 */
.L_x_442:
        /* <DEDUP_REMOVED lines=22> */
.L_x_443:
        /* <DEDUP_REMOVED lines=22> */
.L_x_444:
[----:B0-----:R-:W-:Y:S01]  /*0970*/  ISETP.NE.AND P0, PT, R2, RZ, PT ;  /* 0x000000ff0200720c */ /* 0x001fe20003f05270 */
[----:B------:R-:W-:Y:S01]  /*0980*/  IMAD.MOV.U32 R2, RZ, RZ, 0x1 ;  /* 0x00000001ff027424 */ /* 0x000fe200078e00ff */
[----:B------:R-:W-:Y:S01]  /*0990*/  NOP ;  /* 0x0000000000007918 */ /* 0x000fe20000000000 */
[----:B------:R-:W-:Y:S01]  /*09a0*/  ULDC.64 UR36, c[0x0][0x208] ;  /* 0x0000820000247ab9 */ /* 0x000fe20000000a00 */
[----:B------:R-:W-:Y:S02]  /*09b0*/  BSSY B7, `(.L_x_445) ;  /* 0x0001d6d000077945 */ /* 0x000fe40003800000 */
[----:B------:R-:W-:-:S05]  /*09c0*/  SEL R2, R2, 0x2, !P0 ;  /* 0x0000000202027807 */ /* 0x000fca0004000000 */
[----:B------:R0:W-:Y:S01]  /*09d0*/  STL [R1+0x38], R2 ;  /* 0x0000380201007387 */ /* 0x0001e20000100800 */
[----:B-123--:R-:W-:Y:S06]  /*09e0*/  BAR.SYNC.DEFER_BLOCKING 0x0 ;  /* 0x0000000000007b1d */ /* 0x00efec0000010000 */
[----:B------:R-:W-:Y:S05]  /*09f0*/  @!P0 BRA `(.L_x_446) ;  /* 0x0000017800248947 */ /* 0x000fea0003800000 */
.L_x_447:
        /* <DEDUP_REMOVED lines=8> */
[----:B-1----:R-:W-:-:S06]  /*0a80*/  ULEA UR4, UR5, UR4, 0x18 ;  /* 0x0000000405047291 */ /* 0x002fcc000f8ec03f */
[----:B0-----:R-:W-:Y:S01]  /*0a90*/  IMAD.U32 R2, RZ, RZ, UR4 ;  /* 0x00000004ff027e24 */ /* 0x001fe2000f8e00ff */
[----:B------:R-:W-:-:S04]  /*0aa0*/  ULDC UR4, c[0x0][0xc14] ;  /* 0x0003050000047ab9 */ /* 0x000fc80000000800 */
[----:B------:R-:W0:Y:S01]  /*0ab0*/  LDS.128 R148, [R2+0x348d0] ;  /* 0x0348d00002947984 */ /* 0x000e220000000c00 */
[----:B------:R-:W-:Y:S06]  /*0ac0*/  BAR.ARV 0x4, 0x120 ;  /* 0x0104800000007b1d */ /* 0x000fec0000002000 */
[----:B0-----:R-:W-:-:S13]  /*0ad0*/  ISETP.GE.AND P0, PT, R151, UR4, PT ;  /* 0x0000000497007c0c */ /* 0x001fda000bf06270 */
[----:B------:R-:W-:Y:S05]  /*0ae0*/  @P0 BRA `(.L_x_448) ;  /* 0x000001d400640947 */ /* 0x000fea0003800000 */
[----:B------:R-:W2:Y:S01]  /*0af0*/  LDL.LU R12, [R1+0x38] ;  /* 0x00003800010c7983 */ /* 0x000ea20000300800 */
[----:B------:R-:W-:Y:S02]  /*0b00*/  VIADD R224, R3, 0xffffff80 ;  /* 0xffffff8003e07836 */ /* 0x000fe40000000000 */
[----:B------:R-:W-:Y:S02]  /*0b10*/  IMAD.MOV.U32 R222, RZ, RZ, -0x2 ;  /* 0xfffffffeffde7424 */ /* 0x000fe400078e00ff */
[----:B------:R-:W-:Y:S01]  /*0b20*/  VIADD R209, R2, 0x10400 ;  /* 0x0001040002d17836 */ /* 0x000fe20000000000 */
[----:B------:R-:W-:Y:S01]  /*0b30*/  SHF.R.S32.HI R3, RZ, 0x1f, R224 ;  /* 0x0000001fff037819 */ /* 0x000fe200000114e0 */
[----:B------:R-:W-:Y:S02]  /*0b40*/  IMAD.MOV.U32 R205, RZ, RZ, RZ ;  /* 0x000000ffffcd7224 */ /* 0x000fe400078e00ff */
[----:B------:R-:W-:Y:S01]  /*0b50*/  IMAD.MOV.U32 R18, RZ, RZ, RZ ;  /* 0x000000ffff127224 */ /* 0x000fe200078e00ff */
[CC--:B------:R-:W-:Y:S01]  /*0b60*/  LEA.HI R5, R3.reuse, R224.reuse, RZ, 0x7 ;  /* 0x000000e003057211 */ /* 0x0c0fe200078f38ff */
[----:B------:R-:W-:Y:S01]  /*0b70*/  IMAD.MOV.U32 R186, RZ, RZ, RZ ;  /* 0x000000ffffba7224 */ /* 0x000fe200078e00ff */
[----:B------:R-:W-:Y:S01]  /*0b80*/  LEA.HI R0, R3, R224, RZ, 0x4 ;  /* 0x000000e003007211 */ /* 0x000fe200078f20ff */
[----:B------:R-:W-:Y:S01]  /*0b90*/  IMAD.MOV.U32 R194, RZ, RZ, RZ ;  /* 0x000000ffffc27224 */ /* 0x000fe200078e00ff */
[----:B------:R-:W-:Y:S01]  /*0ba0*/  LOP3.LUT R7, R5, 0xffffff80, RZ, 0xc0, !PT ;  /* 0xffffff8005077812 */ /* 0x000fe200078ec0ff */
[----:B------:R-:W-:Y:S01]  /*0bb0*/  IMAD.MOV.U32 R192, RZ, RZ, RZ ;  /* 0x000000ffffc07224 */ /* 0x000fe200078e00ff */
[----:B------:R-:W-:-:S02]  /*0bc0*/  SHF.R.S32.HI R9, RZ, 0x4, R0 ;  /* 0x00000004ff097819 */ /* 0x000fc40000011400 */
[----:B------:R-:W-:Y:S01]  /*0bd0*/  LEA.HI R190, R3, R224, RZ, 0x5 ;  /* 0x000000e003be7211 */ /* 0x000fe200078f28ff */
[----:B------:R-:W-:Y:S01]  /*0be0*/  IMAD.IADD R212, R224, 0x1, -R7 ;  /* 0x00000001e0d47824 */ /* 0x000fe200078e0a07 */
[C---:B------:R-:W-:Y:S02]  /*0bf0*/  LEA.HI R4, R0.reuse, R9, RZ, 0x1 ;  /* 0x0000000900047211 */ /* 0x040fe400078f08ff */
[----:B------:R-:W-:Y:S02]  /*0c00*/  LOP3.LUT R7, R0, 0x3fffff0, RZ, 0xc0, !PT ;  /* 0x03fffff000077812 */ /* 0x000fe400078ec0ff */
[----:B------:R-:W-:Y:S02]  /*0c10*/  SHF.R.S32.HI R11, RZ, 0x1f, R212 ;  /* 0x0000001fff0b7819 */ /* 0x000fe400000114d4 */
[----:B------:R-:W-:Y:S01]  /*0c20*/  LOP3.LUT R4, R4, 0x1ffffffe, RZ, 0xc0, !PT ;  /* 0x1ffffffe04047812 */ /* 0x000fe200078ec0ff */
[----:B------:R-:W-:Y:S01]  /*0c30*/  IMAD.IADD R7, R224, 0x1, -R7 ;  /* 0x00000001e0077824 */ /* 0x000fe200078e0a07 */
[----:B------:R-:W-:-:S02]  /*0c40*/  SHF.R.S32.HI R190, RZ, 0x5, R190 ;  /* 0x00000005ffbe7819 */ /* 0x000fc400000114be */
[----:B------:R-:W-:Y:S01]  /*0c50*/  LEA.HI R0, R11, R212, RZ, 0x2 ;  /* 0x000000d40b007211 */ /* 0x000fe200078f10ff */
[----:B------:R-:W-:Y:S01]  /*0c60*/  IMAD.IADD R4, R9, 0x1, -R4 ;  /* 0x0000000109047824 */ /* 0x000fe200078e0a04 */
[----:B------:R-:W-:Y:S01]  /*0c70*/  SHF.R.S32.HI R220, RZ, 0x7, R5 ;  /* 0x00000007ffdc7819 */ /* 0x000fe20000011405 */
[----:B------:R-:W-:Y:S01]  /*0c80*/  IMAD R7, R190, 0x10, R7 ;  /* 0x00000010be077824 */ /* 0x000fe200078e0207 */
[--C-:B------:R-:W-:Y:S02]  /*0c90*/  SHF.R.S32.HI R6, RZ, 0x2, R0.reuse ;  /* 0x00000002ff067819 */ /* 0x100fe40000011400 */
[----:B------:R-:W-:Y:S01]  /*0ca0*/  SHF.R.S32.HI R9, RZ, 0x1f, R0 ;  /* 0x0000001fff097819 */ /* 0x000fe20000011400 */
[----:B------:R-:W-:Y:S01]  /*0cb0*/  IMAD R221, R7, 0x8, R4 ;  /* 0x0000000807dd7824 */ /* 0x000fe200078e0204 */
[----:B------:R-:W-:Y:S02]  /*0cc0*/  LOP3.LUT R13, R0, 0x7ffffffc, RZ, 0xc0, !PT ;  /* 0x7ffffffc000d7812 */ /* 0x000fe400078ec0ff */
[----:B------:R-:W-:Y:S01]  /*0cd0*/  LEA.HI R0, R3, R224, RZ, 0x2 ;  /* 0x000000e003007211 */ /* 0x000fe200078f10ff */
[----:B------:R-:W-:Y:S01]  /*0ce0*/  IMAD.SHL.U32 R221, R221, 0x8, RZ ;  /* 0x00000008dddd7824 */ /* 0x000fe200078e00ff */
[----:B------:R-:W-:Y:S01]  /*0cf0*/  LEA.HI R9, R9, R6, RZ, 0x3 ;  /* 0x0000000609097211 */ /* 0x000fe200078f18ff */
[----:B------:R-:W-:Y:S01]  /*0d00*/  IMAD.IADD R13, R212, 0x1, -R13 ;  /* 0x00000001d40d7824 */ /* 0x000fe200078e0a0d */
[----:B------:R-:W-:-:S02]  /*0d10*/  LOP3.LUT R7, R0, 0xfffffffc, RZ, 0xc0, !PT ;  /* 0xfffffffc00077812 */ /* 0x000fc400078ec0ff */
[--C-:B------:R-:W-:Y:S01]  /*0d20*/  SHF.R.S32.HI R19, RZ, 0x2, R0.reuse ;  /* 0x00000002ff137819 */ /* 0x100fe20000011400 */
[----:B------:R-:W-:Y:S01]  /*0d30*/  IMAD R222, R13, R222, 0x80 ;  /* 0x000000800dde7424 */ /* 0x000fe200078e02de */
[----:B------:R-:W-:Y:S01]  /*0d40*/  SHF.R.S32.HI R4, RZ, 0x1f, R0 ;  /* 0x0000001fff047819 */ /* 0x000fe20000011400 */
[----:B------:R-:W-:Y:S01]  /*0d50*/  IMAD.IADD R208, R224, 0x1, -R7 ;  /* 0x00000001e0d07824 */ /* 0x000fe200078e0a07 */
[----:B------:R-:W-:Y:S01]  /*0d60*/  LOP3.LUT R9, R9, 0xfffffff8, RZ, 0xc0, !PT ;  /* 0xfffffff809097812 */ /* 0x000fe200078ec0ff */
[----:B------:R-:W-:Y:S01]  /*0d70*/  VIADD R204, R19, 0x40 ;  /* 0x0000004013cc7836 */ /* 0x000fe20000000000 */
[----:B------:R-:W-:Y:S01]  /*0d80*/  LEA.HI R4, R4, R19, RZ, 0x3 ;  /* 0x0000001304047211 */ /* 0x000fe200078f18ff */
[----:B------:R-:W-:Y:S01]  /*0d90*/  IMAD.SHL.U32 R22, R208, 0x8, RZ ;  /* 0x00000008d0167824 */ /* 0x000fe200078e00ff */
[----:B------:R-:W-:Y:S01]  /*0da0*/  LEA.HI R11, R11, R212, RZ, 0x5 ;  /* 0x000000d40b0b7211 */ /* 0x000fe200078f28ff */
[----:B------:R-:W-:Y:S01]  /*0db0*/  IMAD.IADD R6, R6, 0x1, -R9 ;  /* 0x0000000106067824 */ /* 0x000fe200078e0a09 */
[----:B------:R-:W-:Y:S01]  /*0dc0*/  SHF.R.S32.HI R7, RZ, 0x1f, R204 ;  /* 0x0000001fff077819 */ /* 0x000fe200000114cc */
[----:B------:R-:W-:Y:S01]  /*0dd0*/  VIADD R185, R22, 0x40 ;  /* 0x0000004016b97836 */ /* 0x000fe20000000000 */
[----:B------:R-:W-:Y:S01]  /*0de0*/  LOP3.LUT R4, R4, 0xfffffff8, RZ, 0xc0, !PT ;  /* 0xfffffff804047812 */ /* 0x000fe200078ec0ff */
[----:B------:R-:W-:Y:S01]  /*0df0*/  VIADD R184, R22, 0x20 ;  /* 0x0000002016b87836 */ /* 0x000fe20000000000 */
[----:B------:R-:W-:Y:S01]  /*0e00*/  LEA.HI R7, R7, R204, RZ, 0x3 ;  /* 0x000000cc07077211 */ /* 0x000fe200078f18ff */
[----:B------:R-:W-:Y:S01]  /*0e10*/  IMAD.SHL.U32 R187, R204, 0x40, RZ ;  /* 0x00000040ccbb7824 */ /* 0x000fe200078e00ff */
[----:B------:R-:W-:Y:S01]  /*0e20*/  SHF.R.S32.HI R0, RZ, 0x1f, R185 ;  /* 0x0000001fff007819 */ /* 0x000fe200000114b9 */
[----:B------:R-:W-:Y:S01]  /*0e30*/  IMAD.IADD R211, R19, 0x1, -R4 ;  /* 0x0000000113d37824 */ /* 0x000fe200078e0a04 */
[----:B------:R-:W-:Y:S01]  /*0e40*/  SHF.R.S32.HI R9, RZ, 0x1f, R184 ;  /* 0x0000001fff097819 */ /* 0x000fe200000114b8 */
[----:B------:R-:W-:Y:S01]  /*0e50*/  IMAD.SHL.U32 R7, R7, 0x40, RZ ;  /* 0x0000004007077824 */ /* 0x000fe200078e00ff */
[----:B------:R-:W-:Y:S01]  /*0e60*/  LEA.HI R4, R0, R185, RZ, 0x6 ;  /* 0x000000b900047211 */ /* 0x000fe200078f30ff */
[----:B------:R-:W-:Y:S01]  /*0e70*/  IMAD.SHL.U32 R189, R211, 0x40, RZ ;  /* 0x00000040d3bd7824 */ /* 0x000fe200078e00ff */
[----:B------:R-:W-:Y:S01]  /*0e80*/  LEA.HI R5, R5, R220, RZ, 0x1 ;  /* 0x000000dc05057211 */ /* 0x000fe200078f08ff */
[----:B------:R-:W-:Y:S01]  /*0e90*/  IMAD.SHL.U32 R16, R208, 0x4, RZ ;  /* 0x00000004d0107824 */ /* 0x000fe200078e00ff */
[----:B------:R-:W-:Y:S01]  /*0ea0*/  LOP3.LUT R193, R7, 0xfffffe00, RZ, 0xc0, !PT ;  /* 0xfffffe0007c17812 */ /* 0x000fe200078ec0ff */
[----:B------:R-:W-:Y:S01]  /*0eb0*/  IMAD.SHL.U32 R7, R4, 0x80, RZ ;  /* 0x0000008004077824 */ /* 0x000fe200078e00ff */
[----:B------:R-:W-:-:S02]  /*0ec0*/  LEA.HI R210, R9, R184, RZ, 0x3 ;  /* 0x000000b809d27211 */ /* 0x000fc400078f18ff */
[----:B------:R-:W-:Y:S02]  /*0ed0*/  LEA.HI R9, R9, R184, RZ, 0x6 ;  /* 0x000000b809097211 */ /* 0x000fe400078f30ff */
[----:B------:R-:W-:Y:S02]  /*0ee0*/  LOP3.LUT R189, R189, 0x1c0, RZ, 0xc0, !PT ;  /* 0x000001c0bdbd7812 */ /* 0x000fe400078ec0ff */
[----:B------:R-:W-:Y:S01]  /*0ef0*/  LEA.HI R216, R0, R185, RZ, 0x3 ;  /* 0x000000b900d87211 */ /* 0x000fe200078f18ff */
[----:B------:R-:W-:Y:S01]  /*0f00*/  IMAD.SHL.U32 R9, R9, 0x80, RZ ;  /* 0x0000008009097824 */ /* 0x000fe200078e00ff */
[----:B------:R-:W-:Y:S02]  /*0f10*/  SHF.R.S32.HI R11, RZ, 0x5, R11 ;  /* 0x00000005ff0b7819 */ /* 0x000fe4000001140b */
[----:B------:R-:W-:Y:S02]  /*0f20*/  LOP3.LUT R187, R187, 0x1c0, RZ, 0xc0, !PT ;  /* 0x000001c0bbbb7812 */ /* 0x000fe400078ec0ff */
[----:B------:R-:W-:Y:S01]  /*0f30*/  LOP3.LUT R5, R5, 0x3fffffe, RZ, 0xc0, !PT ;  /* 0x03fffffe05057812 */ /* 0x000fe200078ec0ff */
[----:B------:R-:W-:Y:S01]  /*0f40*/  IMAD R6, R11, 0x10, R6 ;  /* 0x000000100b067824 */ /* 0x000fe200078e0206 */
[----:B------:R-:W-:-:S02]  /*0f50*/  SHF.R.U32.HI R191, RZ, 0x3, R189 ;  /* 0x00000003ffbf7819 */ /* 0x000fc400000116bd */
[----:B------:R-:W-:Y:S01]  /*0f60*/  LOP3.LUT R4, R189, 0x38, R216, 0xf8, !PT ;  /* 0x00000038bd047812 */ /* 0x000fe200078ef8d8 */
[----:B------:R-:W-:Y:S01]  /*0f70*/  IMAD.IADD R5, R220, 0x1, -R5 ;  /* 0x00000001dc057824 */ /* 0x000fe200078e0a05 */
[----:B------:R-:W-:Y:S02]  /*0f80*/  LOP3.LUT R7, R7, 0xffffe000, RZ, 0xc0, !PT ;  /* 0xffffe00007077812 */ /* 0x000fe400078ec0ff */
[----:B------:R-:W-:Y:S01]  /*0f90*/  SHF.R.U32.HI R219, RZ, 0x3, R187 ;  /* 0x00000003ffdb7819 */ /* 0x000fe200000116bb */
[----:B------:R-:W-:Y:S01]  /*0fa0*/  IMAD R223, R5, 0x40, R6 ;  /* 0x0000004005df7824 */ /* 0x000fe200078e0206 */
[--C-:B------:R-:W-:Y:S02]  /*0fb0*/  LOP3.LUT R8, R187, 0x38, R210.reuse, 0xf8, !PT ;  /* 0x00000038bb087812 */ /* 0x100fe400078ef8d2 */
[----:B------:R-:W-:Y:S01]  /*0fc0*/  LOP3.LUT R11, R4, R191, RZ, 0x3c, !PT ;  /* 0x000000bf040b7212 */ /* 0x000fe200078e3cff */
[----:B------:R-:W-:Y:S01]  /*0fd0*/  IMAD R4, R190, 0x200, R7 ;  /* 0x00000200be047824 */ /* 0x000fe200078e0207 */
[----:B------:R-:W-:-:S02]  /*0fe0*/  LOP3.LUT R0, R189, 0x38, R210, 0xf8, !PT ;  /* 0x00000038bd007812 */ /* 0x000fc400078ef8d2 */
[----:B------:R-:W-:Y:S01]  /*0ff0*/  LOP3.LUT R10, R187, 0x38, R216, 0xf8, !PT ;  /* 0x00000038bb0a7812 */ /* 0x000fe200078ef8d8 */
[----:B------:R-:W-:Y:S01]  /*1000*/  IMAD.IADD R6, R4, 0x1, R11 ;  /* 0x0000000104067824 */ /* 0x000fe200078e020b */
[----:B------:R-:W-:Y:S02]  /*1010*/  LOP3.LUT R9, R9, 0xffffe000, RZ, 0xc0, !PT ;  /* 0xffffe00009097812 */ /* 0x000fe400078ec0ff */
[----:B------:R-:W-:Y:S01]  /*1020*/  LOP3.LUT R8, R8, R219, RZ, 0x3c, !PT ;  /* 0x000000db08087212 */ /* 0x000fe200078e3cff */
[----:B------:R-:W-:Y:S01]  /*1030*/  IMAD R215, R6, 0x2, R209 ;  /* 0x0000000206d77824 */ /* 0x000fe200078e02d1 */
[----:B------:R-:W-:Y:S02]  /*1040*/  LEA.HI R3, R3, R224, RZ, 0x3 ;  /* 0x000000e003037211 */ /* 0x000fe400078f18ff */
[----:B------:R-:W-:Y:S02]  /*1050*/  LOP3.LUT R0, R0, R191, RZ, 0x3c, !PT ;  /* 0x000000bf00007212 */ /* 0x000fe400078e3cff */
[----:B------:R-:W-:-:S02]  /*1060*/  LOP3.LUT R10, R10, R219, RZ, 0x3c, !PT ;  /* 0x000000db0a0a7212 */ /* 0x000fc400078e3cff */
[----:B------:R-:W-:Y:S01]  /*1070*/  IADD3 R8, R8, R9, R193 ;  /* 0x0000000908087210 */ /* 0x000fe20007ffe0c1 */
[----:B------:R-:W-:Y:S01]  /*1080*/  IMAD R9, R190, 0x200, R9 ;  /* 0x00000200be097824 */ /* 0x000fe200078e0209 */
[----:B------:R-:W-:Y:S02]  /*1090*/  LOP3.LUT R5, R3, 0x1ffffff8, RZ, 0xc0, !PT ;  /* 0x1ffffff803057812 */ /* 0x000fe400078ec0ff */
[----:B------:R-:W-:Y:S01]  /*10a0*/  LOP3.LUT R4, R187, 0x38, R22, 0xf8, !PT ;  /* 0x00000038bb047812 */ /* 0x000fe200078ef816 */
[----:B------:R-:W-:Y:S01]  /*10b0*/  IMAD.IADD R0, R9, 0x1, R0 ;  /* 0x0000000109007824 */ /* 0x000fe200078e0200 */
[----:B------:R-:W-:Y:S01]  /*10c0*/  IADD3 R10, R10, R7, R193 ;  /* 0x000000070a0a7210 */ /* 0x000fe20007ffe0c1 */
[----:B------:R-:W-:Y:S01]  /*10d0*/  IMAD.IADD R5, R224, 0x1, -R5 ;  /* 0x00000001e0057824 */ /* 0x000fe200078e0a05 */
[----:B------:R-:W-:Y:S01]  /*10e0*/  LOP3.LUT R4, R193, R4, R219, 0xf6, !PT ;  /* 0x00000004c1047212 */ /* 0x000fe200078ef6db */
[----:B------:R-:W-:Y:S01]  /*10f0*/  IMAD R214, R8, 0x2, R209 ;  /* 0x0000000208d67824 */ /* 0x000fe200078e02d1 */
[----:B------:R-:W-:Y:S01]  /*1100*/  SHF.R.S32.HI R196, RZ, 0x3, R3 ;  /* 0x00000003ffc47819 */ /* 0x000fe20000011403 */
[----:B------:R-:W-:Y:S01]  /*1110*/  IMAD.SHL.U32 R195, R5, 0x8, RZ ;  /* 0x0000000805c37824 */ /* 0x000fe200078e00ff */
[----:B------:R-:W-:Y:S01]  /*1120*/  SHF.R.S32.HI R210, RZ, 0x3, R210 ;  /* 0x00000003ffd27819 */ /* 0x000fe200000114d2 */
[--C-:B------:R-:W-:Y:S01]  /*1130*/  IMAD R217, R4, 0x2, R209.reuse ;  /* 0x0000000204d97824 */ /* 0x100fe200078e02d1 */
[----:B------:R-:W-:Y:S01]  /*1140*/  SHF.R.S32.HI R216, RZ, 0x3, R216 ;  /* 0x00000003ffd87819 */ /* 0x000fe200000114d8 */
[----:B------:R-:W-:-:S02]  /*1150*/  IMAD R213, R10, 0x2, R209 ;  /* 0x000000020ad57824 */ /* 0x000fc400078e02d1 */
[----:B------:R-:W-:Y:S01]  /*1160*/  IMAD R218, R0, 0x2, R209 ;  /* 0x0000000200da7824 */ /* 0x000fe200078e02d1 */
[----:B--2---:R-:W-:-:S07]  /*1170*/  LOP3.LUT R188, R12, 0x1, RZ, 0xfc, !PT ;  /* 0x000000010cbc7812 */ /* 0x004fce00078efcff */
.L_x_659:
[----:B0-2--5:R-:W0:Y:S01]  /*1180*/  LDC.64 R4, c[0x0][0xc60] ;  /* 0x00031800ff047b82 */ /* 0x025e220000000a00 */
[----:B------:R-:W-:Y:S01]  /*1190*/  ULDC.64 UR4, c[0x0][0xa28] ;  /* 0x00028a0000047ab9 */ /* 0x000fe20000000a00 */
[----:B------:R-:W-:Y:S01]  /*11a0*/  ULDC.64 UR8, c[0x0][0xa18] ;  /* 0x0002860000087ab9 */ /* 0x000fe20000000a00 */
[----:B------:R-:W-:Y:S01]  /*11b0*/  ULDC.64 UR6, c[0x0][0xa08] ;  /* 0x0002820000067ab9 */ /* 0x000fe20000000a00 */
[----:B0-----:R-:W-:-:S05]  /*11c0*/  IMAD.WIDE R4, R151, 0x4, R4 ;  /* 0x0000000497047825 */ /* 0x001fca00078e0204 */
[----:B------:R-:W2:Y:S01]  /*11d0*/  LDG.E R201, desc[UR36][R4.64] ;  /* 0x0000002404c97981 */ /* 0x000ea2000c1e1900 */
[----:B------:R-:W-:Y:S01]  /*11e0*/  ISETP.NE.U32.AND P2, PT, RZ, UR4, PT ;  /* 0x00000004ff007c0c */ /* 0x000fe2000bf45070 */
[----:B------:R-:W-:Y:S01]  /*11f0*/  IMAD.MOV.U32 R3, RZ, RZ, RZ ;  /* 0x000000ffff037224 */ /* 0x000fe200078e00ff */
[----:B------:R-:W-:Y:S01]  /*1200*/  ISETP.NE.U32.AND P1, PT, RZ, UR8, PT ;  /* 0x00000008ff007c0c */ /* 0x000fe2000bf25070 */
[----:B------:R-:W-:Y:S01]  /*1210*/  IMAD.MOV.U32 R31, RZ, RZ, RZ ;  /* 0x000000ffff1f7224 */ /* 0x000fe200078e00ff */
[----:B------:R-:W-:Y:S02]  /*1220*/  ISETP.NE.AND.EX P2, PT, RZ, UR5, PT, P2 ;  /* 0x00000005ff007c0c */ /* 0x000fe4000bf45320 */
[----:B------:R-:W-:Y:S02]  /*1230*/  ISETP.NE.AND.EX P1, PT, RZ, UR9, PT, P1 ;  /* 0x00000009ff007c0c */ /* 0x000fe4000bf25310 */
[----:B------:R-:W-:-:S04]  /*1240*/  ISETP.NE.U32.AND P0, PT, RZ, UR6, PT ;  /* 0x00000006ff007c0c */ /* 0x000fc8000bf05070 */
[----:B------:R-:W-:Y:S02]  /*1250*/  ISETP.NE.AND.EX P0, PT, RZ, UR7, PT, P0 ;  /* 0x00000007ff007c0c */ /* 0x000fe4000bf05300 */
[----:B--2---:R-:W-:Y:S01]  /*1260*/  SHF.R.S32.HI R207, RZ, 0x1f, R201 ;  /* 0x0000001fffcf7819 */ /* 0x004fe200000114c9 */
[C---:B------:R-:W-:Y:S02]  /*1270*/  IMAD.SHL.U32 R199, R201.reuse, 0x4, RZ ;  /* 0x00000004c9c77824 */ /* 0x040fe400078e00ff */
[C---:B------:R-:W-:Y:S02]  /*1280*/  @P2 LEA R4, P3, R201.reuse, UR4, 0x2 ;  /* 0x00000004c9042c11 */ /* 0x040fe4000f8610ff */
[C-C-:B------:R-:W-:Y:S02]  /*1290*/  SHF.L.U64.HI R200, R201.reuse, 0x2, R207.reuse ;  /* 0x00000002c9c87819 */ /* 0x140fe400000102cf */
[----:B------:R-:W-:Y:S01]  /*12a0*/  @P2 LEA.HI.X R5, R201, UR5, R207, 0x2, P3 ;  /* 0x00000005c9052c11 */ /* 0x000fe200098f14cf */
[----:B------:R-:W-:Y:S01]  /*12b0*/  ULDC UR4, c[0x0][0x288] ;  /* 0x0000a20000047ab9 */ /* 0x000fe20000000800 */
[----:B---3--:R-:W-:-:S03]  /*12c0*/  IADD3 R8, P4, R199, UR6, RZ ;  /* 0x00000006c7087c10 */ /* 0x008fc6000ff9e0ff */
[----:B------:R0:W5:Y:S01]  /*12d0*/  @P2 LDG.E R3, desc[UR36][R4.64] ;  /* 0x0000002404032981 */ /* 0x000162000c1e1900 */
[----:B----4-:R-:W-:Y:S01]  /*12e0*/  @P1 IADD3 R6, P2, R199, UR8, RZ ;  /* 0x00000008c7061c10 */ /* 0x010fe2000ff5e0ff */
[----:B------:R-:W-:Y:S01]  /*12f0*/  IMAD.U32 R154, RZ, RZ, UR4 ;  /* 0x00000004ff9a7e24 */ /* 0x000fe2000f8e00ff */
[C---:B------:R-:W-:Y:S01]  /*1300*/  IADD3.X R9, R200.reuse, UR7, RZ, P4, !PT ;  /* 0x00000007c8097c10 */ /* 0x040fe2000a7fe4ff */
[----:B------:R-:W-:Y:S01]  /*1310*/  ULDC.64 UR4, c[0x0][0x3f8] ;  /* 0x0000fe0000047ab9 */ /* 0x000fe20000000a00 */
[----:B------:R-:W-:-:S03]  /*1320*/  @P1 IADD3.X R7, R200, UR9, RZ, P2, !PT ;  /* 0x00000009c8071c10 */ /* 0x000fc600097fe4ff */
[----:B------:R0:W5:Y:S01]  /*1330*/  @P0 LDG.E R31, desc[UR36][R8.64] ;  /* 0x00000024081f0981 */ /* 0x000162000c1e1900 */
[----:B------:R-:W-:Y:S01]  /*1340*/  UISETP.NE.U32.AND UP0, UPT, UR4, URZ, UPT ;  /* 0x0000003f0400728c */ /* 0x000fe2000bf05070 */
[----:B------:R-:W-:Y:S02]  /*1350*/  ULDC.64 UR8, c[0x0][0xa20] ;  /* 0x0002880000087ab9 */ /* 0x000fe40000000a00 */
[----:B------:R0:W5:Y:S01]  /*1360*/  @P1 LDG.E R154, desc[UR36][R6.64] ;  /* 0x00000024069a1981 */ /* 0x000162000c1e1900 */
[----:B------:R-:W-:Y:S01]  /*1370*/  UISETP.NE.AND.EX UP0, UPT, UR5, URZ, UPT, UP0 ;  /* 0x0000003f0500728c */ /* 0x000fe2000bf05300 */
[----:B------:R-:W-:Y:S01]  /*1380*/  ULDC UR4, c[0x0][0x404] ;  /* 0x0001010000047ab9 */ /* 0x000fe20000000800 */
[----:B------:R-:W-:Y:S02]  /*1390*/  ISETP.NE.U32.AND P2, PT, RZ, UR8, PT ;  /* 0x00000008ff007c0c */ /* 0x000fe4000bf45070 */
[----:B------:R-:W-:Y:S01]  /*13a0*/  USEL UR4, UR4, 0x1, UP0 ;  /* 0x0000000104047887 */ /* 0x000fe20008000000 */
[----:B------:R-:W-:Y:S01]  /*13b0*/  ULDC UR5, c[0x0][0x2e0] ;  /* 0x0000b80000057ab9 */ /* 0x000fe20000000800 */
[----:B------:R-:W-:-:S02]  /*13c0*/  ISETP.NE.AND.EX P2, PT, RZ, UR9, PT, P2 ;  /* 0x00000009ff007c0c */ /* 0x000fc4000bf45320 */
[----:B------:R-:W-:-:S03]  /*13d0*/  UIMAD UR4, UR4, UR5, URZ ;  /* 0x00000005040472a4 */ /* 0x000fc6000f8e023f */
[----:B------:R-:W-:Y:S01]  /*13e0*/  ULDC UR5, c[0x0][0x338] ;  /* 0x0000ce0000057ab9 */ /* 0x000fe20000000800 */
[----:B------:R-:W-:Y:S02]  /*13f0*/  IMAD.MOV.U32 R206, RZ, RZ, R149 ;  /* 0x000000ffffce7224 */ /* 0x000fe400078e0095 */
[----:B------:R-:W-:Y:S02]  /*1400*/  IMAD.MOV.U32 R198, RZ, RZ, R150 ;  /* 0x000000ffffc67224 */ /* 0x000fe400078e0096 */
[----:B------:R-:W-:Y:S01]  /*1410*/  IMAD.MOV.U32 R29, RZ, RZ, R201 ;  /* 0x000000ffff1d7224 */ /* 0x000fe200078e00c9 */
[----:B0-----:R-:W-:Y:S06]  /*1420*/  @P1 BRA `(.L_x_449) ;  /* 0x0000000000241947 */ /* 0x001fec0003800000 */
[----:B------:R-:W-:Y:S02]  /*1430*/  ULDC.64 UR6, c[0x0][0xa00] ;  /* 0x0002800000067ab9 */ /* 0x000fe40000000a00 */
[----:B------:R-:W-:-:S04]  /*1440*/  ISETP.NE.U32.AND P1, PT, RZ, UR6, PT ;  /* 0x00000006ff007c0c */ /* 0x000fc8000bf25070 */
[----:B------:R-:W-:-:S13]  /*1450*/  ISETP.NE.AND.EX P1, PT, RZ, UR7, PT, P1 ;  /* 0x00000007ff007c0c */ /* 0x000fda000bf25310 */
[----:B------:R-:W-:Y:S05]  /*1460*/  @!P1 BRA `(.L_x_449) ;  /* 0x0000000000149947 */ /* 0x000fea0003800000 */
[----:B------:R-:W0:Y:S02]  /*1470*/  LDC.64 R4, c[0x0][0xa00] ;  /* 0x00028000ff047b82 */ /* 0x000e240000000a00 */
[----:B0-----:R-:W-:-:S05]  /*1480*/  IMAD.WIDE R4, R29, 0x4, R4 ;  /* 0x000000041d047825 */ /* 0x001fca00078e0204 */
[----:B-----5:R-:W2:Y:S04]  /*1490*/  LDG.E R154, desc[UR36][R4.64] ;  /* 0x00000024049a7981 */ /* 0x020ea8000c1e1900 */
[----:B------:R-:W2:Y:S02]  /*14a0*/  LDG.E R7, desc[UR36][R4.64+0x4] ;  /* 0x0000042404077981 */ /* 0x000ea4000c1e1900 */
[----:B--2---:R-:W-:-:S07]  /*14b0*/  IMAD.IADD R154, R7, 0x1, -R154 ;  /* 0x00000001079a7824 */ /* 0x004fce00078e0a9a */
.L_x_449:
[----:B------:R-:W-:Y:S02]  /*14c0*/  IMAD.U32 R27, RZ, RZ, UR5 ;  /* 0x00000005ff1b7e24 */ /* 0x000fe4000f8e00ff */
[----:B------:R-:W-:Y:S01]  /*14d0*/  IMAD.U32 R28, RZ, RZ, UR4 ;  /* 0x00000004ff1c7e24 */ /* 0x000fe2000f8e00ff */
[----:B------:R-:W-:Y:S06]  /*14e0*/  @!P2 BRA `(.L_x_450) ;  /* 0x000000000010a947 */ /* 0x000fec0003800000 */
[----:B------:R-:W-:-:S04]  /*14f0*/  IADD3 R4, P0, R199, UR8, RZ ;  /* 0x00000008c7047c10 */ /* 0x000fc8000ff1e0ff */
[----:B------:R-:W-:-:S05]  /*1500*/  IADD3.X R5, R200, UR9, RZ, P0, !PT ;  /* 0x00000009c8057c10 */ /* 0x000fca00087fe4ff */
[----:B------:R0:W5:Y:S01]  /*1510*/  LDG.E R28, desc[UR36][R4.64] ;  /* 0x00000024041c7981 */ /* 0x000162000c1e1900 */
[----:B------:R-:W-:Y:S05]  /*1520*/  BRA `(.L_x_451) ;  /* 0x0000000000107947 */ /* 0x000fea0003800000 */
.L_x_450:
[----:B------:R-:W-:Y:S05]  /*1530*/  @!P0 BRA `(.L_x_451) ;  /* 0x00000000000c8947 */ /* 0x000fea0003800000 */
[----:B------:R-:W2:Y:S04]  /*1540*/  LDG.E R5, desc[UR36][R8.64] ;  /* 0x0000002408057981 */ /* 0x000ea8000c1e1900 */
[----:B------:R-:W2:Y:S02]  /*1550*/  LDG.E R28, desc[UR36][R8.64+0x4] ;  /* 0x00000424081c7981 */ /* 0x000ea4000c1e1900 */
[----:B--2---:R-:W-:-:S07]  /*1560*/  IMAD.IADD R28, R28, 0x1, -R5 ;  /* 0x000000011c1c7824 */ /* 0x004fce00078e0a05 */
.L_x_451:
[----:B------:R-:W-:Y:S02]  /*1570*/  ULDC.64 UR4, c[0x0][0xa10] ;  /* 0x0002840000047ab9 */ /* 0x000fe40000000a00 */
[----:B------:R-:W-:-:S04]  /*1580*/  ISETP.NE.U32.AND P0, PT, RZ, UR4, PT ;  /* 0x00000004ff007c0c */ /* 0x000fc8000bf05070 */
[----:B------:R-:W-:Y:S01]  /*1590*/  ISETP.NE.AND.EX P0, PT, RZ, UR5, PT, P0 ;  /* 0x00000005ff007c0c */ /* 0x000fe2000bf05300 */
[----:B-----5:R-:W-:Y:S01]  /*15a0*/  IMAD.IADD R8, R28, 0x1, -R3 ;  /* 0x000000011c087824 */ /* 0x020fe200078e0a03 */
[----:B------:R-:W-:-:S11]  /*15b0*/  ULDC.64 UR4, c[0x0][0xa30] ;  /* 0x00028c0000047ab9 */ /* 0x000fd60000000a00 */
[----:B0-----:R-:W0:Y:S02]  /*15c0*/  @P0 LDC.64 R4, c[0x0][0xa10] ;  /* 0x00028400ff040b82 */ /* 0x001e240000000a00 */
[----:B0-----:R-:W-:-:S05]  /*15d0*/  @P0 IMAD.WIDE R4, R29, 0x4, R4 ;  /* 0x000000041d040825 */ /* 0x001fca00078e0204 */
[----:B------:R-:W2:Y:S04]  /*15e0*/  @P0 LDG.E R0, desc[UR36][R4.64] ;  /* 0x0000002404000981 */ /* 0x000ea8000c1e1900 */
[----:B------:R-:W2:Y:S01]  /*15f0*/  @P0 LDG.E R9, desc[UR36][R4.64+0x4] ;  /* 0x0000042404090981 */ /* 0x000ea2000c1e1900 */
[----:B------:R-:W-:Y:S01]  /*1600*/  IMAD.MOV R123, RZ, RZ, -R8 ;  /* 0x000000ffff7b7224 */ /* 0x000fe200078e0a08 */
[----:B------:R-:W-:Y:S01]  /*1610*/  ISETP.NE.U32.AND P1, PT, RZ, UR4, PT ;  /* 0x00000004ff007c0c */ /* 0x000fe2000bf25070 */
[----:B------:R-:W-:-:S03]  /*1620*/  IMAD.MOV.U32 R147, RZ, RZ, R28 ;  /* 0x000000ffff937224 */ /* 0x000fc600078e001c */
[----:B------:R-:W-:Y:S02]  /*1630*/  VIMNMX R123, RZ, R123, !PT ;  /* 0x0000007bff7b7248 */ /* 0x000fe40007fe0100 */
[----:B------:R-:W-:-:S13]  /*1640*/  ISETP.NE.AND.EX P1, PT, RZ, UR5, PT, P1 ;  /* 0x00000005ff007c0c */ /* 0x000fda000bf25310 */
[----:B------:R-:W-:-:S04]  /*1650*/  @P1 IADD3 R6, P2, R199, UR4, RZ ;  /* 0x00000004c7061c10 */ /* 0x000fc8000ff5e0ff */
[----:B------:R-:W-:-:S05]  /*1660*/  @P1 IADD3.X R7, R200, UR5, RZ, P2, !PT ;  /* 0x00000005c8071c10 */ /* 0x000fca00097fe4ff */
[----:B------:R0:W5:Y:S01]  /*1670*/  @P1 LDG.E R147, desc[UR36][R6.64] ;  /* 0x0000002406931981 */ /* 0x000162000c1e1900 */
[----:B--2---:R-:W-:-:S04]  /*1680*/  @P0 IMAD.IADD R27, R9, 0x1, -R0 ;  /* 0x00000001091b0824 */ /* 0x004fc800078e0a00 */
[----:B------:R-:W-:-:S04]  /*1690*/  IMAD.IADD R152, R8, 0x1, R27 ;  /* 0x0000000108987824 */ /* 0x000fc800078e021b */
[----:B------:R-:W-:-:S05]  /*16a0*/  VIADD R0, R152, 0x7f ;  /* 0x0000007f98007836 */ /* 0x000fca0000000000 */
[----:B------:R-:W-:-:S04]  /*16b0*/  SHF.R.S32.HI R3, RZ, 0x1f, R0 ;  /* 0x0000001fff037819 */ /* 0x000fc80000011400 */
[----:B------:R-:W-:-:S04]  /*16c0*/  LEA.HI R3, R3, R0, RZ, 0x7 ;  /* 0x0000000003037211 */ /* 0x000fc800078f38ff */
[----:B------:R-:W-:Y:S02]  /*16d0*/  LOP3.LUT R0, R3, 0xffffff80, RZ, 0xc0, !PT ;  /* 0xffffff8003007812 */ /* 0x000fe400078ec0ff */
[----:B------:R-:W-:Y:S02]  /*16e0*/  SHF.R.S32.HI R202, RZ, 0x7, R3 ;  /* 0x00000007ffca7819 */ /* 0x000fe40000011403 */
[----:B------:R-:W-:-:S04]  /*16f0*/  VIADDMNMX R0, R0, -R8, R27, PT ;  /* 0x8000000800007246 */ /* 0x000fc8000380011b */
[----:B------:R-:W-:Y:S02]  /*1700*/  ISETP.GT.AND P0, PT, R0, R123, PT ;  /* 0x0000007b0000720c */ /* 0x000fe40003f04270 */
[----:B------:R-:W-:-:S05]  /*1710*/  SHF.R.U32.HI R123, RZ, 0x7, R123 ;  /* 0x00000007ff7b7819 */ /* 0x000fca000001167b */
[----:B------:R-:W-:-:S06]  /*1720*/  IMAD.MOV.U32 R26, RZ, RZ, R123 ;  /* 0x000000ffff1a7224 */ /* 0x000fcc00078e007b */
[----:B------:R-:W-:-:S05]  /*1730*/  @P0 VIADD R0, R0, 0x7f ;  /* 0x0000007f00000836 */ /* 0x000fca0000000000 */
[----:B------:R-:W-:-:S04]  /*1740*/  @P0 SHF.R.S32.HI R5, RZ, 0x1f, R0 ;  /* 0x0000001fff050819 */ /* 0x000fc80000011400 */
[----:B------:R-:W-:-:S04]  /*1750*/  @P0 LEA.HI R5, R5, R0, RZ, 0x7 ;  /* 0x0000000005050211 */ /* 0x000fc800078f38ff */
[----:B------:R-:W-:Y:S02]  /*1760*/  @P0 SHF.R.S32.HI R26, RZ, 0x7, R5 ;  /* 0x00000007ff1a0819 */ /* 0x000fe40000011405 */
[----:B------:R-:W-:Y:S02]  /*1770*/  PLOP3.LUT P0, PT, PT, PT, PT, 0x80, 0x0 ;  /* 0x000000000000781c */ /* 0x000fe40003f0f070 */
[----:B------:R-:W-:-:S13]  /*1780*/  ISETP.GT.AND P1, PT, R26, R123, PT ;  /* 0x0000007b1a00720c */ /* 0x000fda0003f24270 */
[----:B0-----:R-:W-:Y:S05]  /*1790*/  @!P1 BRA `(.L_x_452) ;  /* 0x00000090003c9947 */ /* 0x001fea0003800000 */
[----:B------:R-:W-:Y:S01]  /*17a0*/  VIADD R25, R2, 0x1c400 ;  /* 0x0001c40002197836 */ /* 0x000fe20000000000 */
[----:B------:R-:W-:Y:S04]  /*17b0*/  BSSY B6, `(.L_x_453) ;  /* 0x0000013000067945 */ /* 0x000fe80003800000 */
[----:B------:R-:W-:-:S13]  /*17c0*/  LOP3.LUT P0, RZ, R25, 0x3ff, RZ, 0xc0, !PT ;  /* 0x000003ff19ff7812 */ /* 0x000fda000780c0ff */
[----:B------:R-:W-:Y:S05]  /*17d0*/  @!P0 BRA `(.L_x_454) ;  /* 0x0000000000408947 */ /* 0x000fea0003800000 */
        /* <DEDUP_REMOVED lines=15> */
[----:B-1---5:R-:W-:Y:S05]  /*18d0*/  CALL.ABS.NOINC R14 ;  /* 0x000000000e007343 */ /* 0x022fea0003c00000 */
.L_x_454:
[----:B------:R-:W-:Y:S05]  /*18e0*/  BSYNC B6 ;  /* 0x0000000000067941 */ /* 0x000fea0003800000 */
.L_x_453:
        /* <DEDUP_REMOVED lines=20> */
.L_x_456:
[----:B------:R-:W-:Y:S05]  /*1a30*/  BSYNC B6 ;  /* 0x0000000000067941 */ /* 0x000fea0003800000 */
.L_x_455:
[----:B------:R-:W-:Y:S01]  /*1a40*/  ULDC.64 UR4, c[0x0][0x9f8] ;  /* 0x00027e0000047ab9 */ /* 0x000fe20000000a00 */
[----:B------:R-:W0:Y:S01]  /*1a50*/  LDC R0, c[0x0][0x428] ;  /* 0x00010a00ff007b82 */ /* 0x000e220000000800 */
[----:B------:R-:W-:-:S07]  /*1a60*/  ISETP.NE.U32.AND P0, PT, RZ, UR4, PT ;  /* 0x00000004ff007c0c */ /* 0x000fce000bf05070 */
[----:B------:R-:W1:Y:S01]  /*1a70*/  LDC.64 R4, c[0x0][0x2f0] ;  /* 0x0000bc00ff047b82 */ /* 0x000e620000000a00 */
[----:B------:R-:W-:Y:S01]  /*1a80*/  ISETP.NE.AND.EX P0, PT, RZ, UR5, PT, P0 ;  /* 0x00000005ff007c0c */ /* 0x000fe2000bf05300 */
[C---:B------:R-:W-:Y:S02]  /*1a90*/  VIADD R3, R22.reuse, 0xa0 ;  /* 0x000000a016037836 */ /* 0x040fe40000000000 */
[----:B------:R-:W-:Y:S02]  /*1aa0*/  VIADD R102, R22, 0x60 ;  /* 0x0000006016667836 */ /* 0x000fe40000000000 */
[----:B------:R-:W-:Y:S01]  /*1ab0*/  IMAD.IADD R116, R31, 0x1, R28 ;  /* 0x000000011f747824 */ /* 0x000fe200078e021c */
[----:B------:R-:W-:Y:S01]  /*1ac0*/  SHF.R.S32.HI R23, RZ, 0x1f, R22 ;  /* 0x0000001fff177819 */ /* 0x000fe20000011416 */
[----:B------:R-:W-:Y:S01]  /*1ad0*/  ULDC.64 UR6, c[0x0][0xa08] ;  /* 0x0002820000067ab9 */ /* 0x000fe20000000a00 */
[----:B------:R-:W2:Y:S05]  /*1ae0*/  LDC.64 R36, c[0x0][0x3d8] ;  /* 0x0000f600ff247b82 */ /* 0x000eaa0000000a00 */
[----:B------:R-:W-:Y:S01]  /*1af0*/  @P0 IADD3 R6, P1, R199, UR4, RZ ;  /* 0x00000004c7060c10 */ /* 0x000fe2000ff3e0ff */
[----:B------:R-:W-:-:S02]  /*1b00*/  ULDC UR4, c[0x0][0x2e4] ;  /* 0x0000b90000047ab9 */ /* 0x000fc40000000800 */
[----:B------:R-:W3:Y:S01]  /*1b10*/  LDC R119, c[0x0][0x3d4] ;  /* 0x0000f500ff777b82 */ /* 0x000ee20000000800 */
[----:B------:R-:W-:-:S05]  /*1b20*/  @P0 IADD3.X R7, R200, UR5, RZ, P1, !PT ;  /* 0x00000005c8070c10 */ /* 0x000fca0008ffe4ff */
[----:B------:R4:W3:Y:S01]  /*1b30*/  @P0 LDG.E R29, desc[UR36][R6.64] ;  /* 0x00000024061d0981 */ /* 0x0008e2000c1e1900 */
[----:B0-----:R-:W-:Y:S01]  /*1b40*/  ISETP.NE.AND P0, PT, R0, 0x1, PT ;  /* 0x000000010000780c */ /* 0x001fe20003f05270 */
[----:B------:R-:W-:Y:S01]  /*1b50*/  VIADD R0, R22, 0x80 ;  /* 0x0000008016007836 */ /* 0x000fe20000000000 */
[----:B------:R-:W-:Y:S01]  /*1b60*/  ISETP.GE.AND P3, PT, R184, UR4, PT ;  /* 0x00000004b8007c0c */ /* 0x000fe2000bf66270 */
[----:B------:R-:W0:Y:S01]  /*1b70*/  S2R R155, SR_TID.X ;  /* 0x00000000009b7919 */ /* 0x000e220000002100 */
[----:B------:R-:W-:Y:S01]  /*1b80*/  ISETP.GE.AND P2, PT, R22, UR4, PT ;  /* 0x0000000416007c0c */ /* 0x000fe2000bf46270 */
[----:B------:R-:W-:Y:S01]  /*1b90*/  IMAD.MOV.U32 R124, RZ, RZ, 0x20 ;  /* 0x00000020ff7c7424 */ /* 0x000fe200078e00ff */
[----:B------:R-:W-:Y:S01]  /*1ba0*/  ISETP.GE.AND P4, PT, R0, UR4, PT ;  /* 0x0000000400007c0c */ /* 0x000fe2000bf86270 */
[----:B-1----:R-:W-:Y:S01]  /*1bb0*/  IMAD.SHL.U32 R42, R4, 0x80, RZ ;  /* 0x00000080042a7824 */ /* 0x002fe200078e00ff */
[----:B------:R-:W-:Y:S01]  /*1bc0*/  ISETP.GE.AND P1, PT, R3, UR4, PT ;  /* 0x0000000403007c0c */ /* 0x000fe2000bf26270 */
[----:B--2---:R-:W-:Y:S01]  /*1bd0*/  IMAD.WIDE.U32 R114, R19, R36, R22 ;  /* 0x0000002413727225 */ /* 0x004fe200078e0016 */
[----:B----4-:R-:W-:-:S02]  /*1be0*/  SEL R6, RZ, 0xffffffff, P3 ;  /* 0xffffffffff067807 */ /* 0x010fc40001800000 */
[----:B------:R-:W-:Y:S01]  /*1bf0*/  SEL R3, RZ, 0x1, P2 ;  /* 0x00000001ff037807 */ /* 0x000fe20001000000 */
[----:B------:R-:W1:Y:S01]  /*1c00*/  @P0 LDC R9, c[0x0][0x42c] ;  /* 0x00010b00ff090b82 */ /* 0x000e620000000800 */
[----:B------:R-:W-:Y:S01]  /*1c10*/  ISETP.GE.AND P2, PT, R185, UR4, PT ;  /* 0x00000004b9007c0c */ /* 0x000fe2000bf46270 */
[----:B------:R-:W-:Y:S01]  /*1c20*/  IMAD.SHL.U32 R6, R6, 0x2, RZ ;  /* 0x0000000206067824 */ /* 0x000fe200078e00ff */
[----:B------:R-:W-:Y:S01]  /*1c30*/  ISETP.GE.AND P3, PT, R102, UR4, PT ;  /* 0x0000000466007c0c */ /* 0x000fe2000bf66270 */
[----:B------:R-:W-:Y:S01]  /*1c40*/  ULDC.64 UR4, c[0x0][0x320] ;  /* 0x0000c80000047ab9 */ /* 0x000fe20000000a00 */
[----:B------:R-:W-:Y:S01]  /*1c50*/  SHF.R.S32.HI R21, RZ, 0x1f, R116 ;  /* 0x0000001fff157819 */ /* 0x000fe20000011474 */
[----:B------:R-:W-:Y:S01]  /*1c60*/  IMAD.SHL.U32 R129, R4, 0x40, RZ ;  /* 0x0000004004817824 */ /* 0x000fe200078e00ff */
[----:B------:R-:W-:Y:S01]  /*1c70*/  LOP3.LUT R3, R6, 0x2, R3, 0xe2, !PT ;  /* 0x0000000206037812 */ /* 0x000fe200078ee203 */
[----:B------:R-:W2:Y:S01]  /*1c80*/  @P0 LDC R11, c[0x0][0x430] ;  /* 0x00010c00ff0b0b82 */ /* 0x000ea20000000800 */
[----:B------:R-:W-:-:S02]  /*1c90*/  SEL R6, RZ, 0x8, P3 ;  /* 0x00000008ff067807 */ /* 0x000fc40001800000 */
[----:B------:R-:W-:Y:S02]  /*1ca0*/  SHF.R.S32.HI R148, RZ, 0x1f, R19 ;  /* 0x0000001fff947819 */ /* 0x000fe40000011413 */
[--C-:B------:R-:W-:Y:S02]  /*1cb0*/  SHF.R.S32.HI R17, RZ, 0x1f, R16.reuse ;  /* 0x0000001fff117819 */ /* 0x100fe40000011410 */
[-C--:B---3--:R-:W-:Y:S02]  /*1cc0*/  ISETP.GE.AND P3, PT, R22, R119.reuse, PT ;  /* 0x000000771600720c */ /* 0x088fe40003f66270 */
[----:B------:R-:W-:Y:S01]  /*1cd0*/  ISETP.GE.AND P5, PT, R185, R119, PT ;  /* 0x00000077b900720c */ /* 0x000fe20003fa6270 */
[----:B------:R-:W-:Y:S01]  /*1ce0*/  IMAD.WIDE.U32 R112, R19, R36, R16 ;  /* 0x0000002413707225 */ /* 0x000fe200078e0010 */
[C-C-:B------:R-:W-:Y:S02]  /*1cf0*/  SHF.L.U64.HI R126, R36.reuse, 0x7, R37.reuse ;  /* 0x00000007247e7819 */ /* 0x140fe40000010225 */
[----:B------:R-:W-:-:S02]  /*1d00*/  SHF.L.U64.HI R38, R36, 0x6, R37 ;  /* 0x0000000624267819 */ /* 0x000fc40000010225 */
[--C-:B------:R-:W-:Y:S01]  /*1d10*/  SHF.L.U64.HI R125, R4, 0x7, R5.reuse ;  /* 0x00000007047d7819 */ /* 0x100fe20000010205 */
[----:B-1----:R-:W-:Y:S01]  /*1d20*/  @P0 IMAD.HI.U32 R0, R150, R9, RZ ;  /* 0x0000000996000227 */ /* 0x002fe200078e00ff */
[----:B------:R-:W-:Y:S02]  /*1d30*/  SHF.L.U64.HI R128, R4, 0x6, R5 ;  /* 0x0000000604807819 */ /* 0x000fe40000010205 */
[----:B------:R-:W-:Y:S01]  /*1d40*/  P2R R103, PR, RZ, 0x20 ;  /* 0x00000020ff677803 */ /* 0x000fe20000000000 */
[----:B------:R-:W-:Y:S01]  /*1d50*/  IMAD.WIDE.U32 R8, R116, R4, RZ ;  /* 0x0000000474087225 */ /* 0x000fe200078e00ff */
[----:B0-----:R-:W-:Y:S02]  /*1d60*/  LEA.HI R155, R155, 0x8, RZ, 0x19 ;  /* 0x000000089b9b7811 */ /* 0x001fe400078fc8ff */
[----:B--2---:R-:W-:Y:S02]  /*1d70*/  @P0 SHF.R.U32.HI R150, RZ, R11, R0 ;  /* 0x0000000bff960219 */ /* 0x004fe40000011600 */
[----:B------:R-:W-:-:S02]  /*1d80*/  SEL R0, RZ, 0x4, P2 ;  /* 0x00000004ff007807 */ /* 0x000fc40001000000 */
[----:B------:R-:W-:Y:S01]  /*1d90*/  SHF.R.S32.HI R12, RZ, 0x1f, R150 ;  /* 0x0000001fff0c7819 */ /* 0x000fe20000011496 */
[----:B------:R-:W-:Y:S01]  /*1da0*/  IMAD.WIDE.U32 R10, R150, UR4, R22 ;  /* 0x00000004960a7c25 */ /* 0x000fe2000f8e0016 */
[----:B------:R-:W-:Y:S02]  /*1db0*/  LOP3.LUT R0, R6, R3, R0, 0xfe, !PT ;  /* 0x0000000306007212 */ /* 0x000fe400078efe00 */
[----:B------:R-:W-:Y:S01]  /*1dc0*/  ISETP.NE.U32.AND P0, PT, RZ, UR6, PT ;  /* 0x00000006ff007c0c */ /* 0x000fe2000bf05070 */
[----:B------:R-:W-:Y:S01]  /*1dd0*/  IMAD R6, R21, R4, RZ ;  /* 0x0000000415067224 */ /* 0x000fe200078e02ff */
[----:B------:R-:W-:Y:S01]  /*1de0*/  ISETP.GE.AND P2, PT, R184, R119, PT ;  /* 0x00000077b800720c */ /* 0x000fe20003f46270 */
[----:B------:R-:W-:Y:S01]  /*1df0*/  IMAD R3, R12, UR4, RZ ;  /* 0x000000040c037c24 */ /* 0x000fe2000f8e02ff */
[----:B------:R-:W-:Y:S01]  /*1e00*/  ISETP.NE.AND.EX P0, PT, RZ, UR7, PT, P0 ;  /* 0x00000007ff007c0c */ /* 0x000fe2000bf05300 */
[----:B------:R-:W-:Y:S02]  /*1e10*/  IMAD R13, R116, R5, R6 ;  /* 0x00000005740d7224 */ /* 0x000fe400078e0206 */
[----:B------:R-:W-:Y:S01]  /*1e20*/  IMAD R15, R150, UR5, R3 ;  /* 0x00000005960f7c24 */ /* 0x000fe2000f8e0203 */
[----:B------:R-:W-:Y:S01]  /*1e30*/  ULDC.64 UR4, c[0x0][0x2f8] ;  /* 0x0000be0000047ab9 */ /* 0x000fe20000000a00 */
[----:B------:R-:W-:Y:S01]  /*1e40*/  IMAD.IADD R9, R9, 0x1, R13 ;  /* 0x0000000109097824 */ /* 0x000fe200078e020d */
[----:B------:R-:W-:Y:S01]  /*1e50*/  SEL R3, RZ, 0x10, P4 ;  /* 0x00000010ff037807 */ /* 0x000fe20002000000 */
[----:B------:R-:W-:Y:S01]  /*1e60*/  IMAD R13, R12, UR4, RZ ;  /* 0x000000040c0d7c24 */ /* 0x000fe2000f8e02ff */
[----:B------:R-:W0:Y:S01]  /*1e70*/  LDC.64 R6, c[0x0][0x3e8] ;  /* 0x0000fa00ff067b82 */ /* 0x000e220000000a00 */
[----:B------:R-:W-:Y:S01]  /*1e80*/  IMAD.WIDE.U32 R8, R150, UR4, R8 ;  /* 0x0000000496087c25 */ /* 0x000fe2000f8e0008 */
[----:B------:R-:W-:-:S02]  /*1e90*/  LOP3.LUT R3, R0, R3, RZ, 0xfc, !PT ;  /* 0x0000000300037212 */ /* 0x000fc400078efcff */
[----:B------:R-:W-:Y:S01]  /*1ea0*/  IADD3 R116, P4, R19, R116, RZ ;  /* 0x0000007413747210 */ /* 0x000fe20007f9e0ff */
[----:B------:R-:W-:Y:S01]  /*1eb0*/  IMAD R13, R150, UR5, R13 ;  /* 0x00000005960d7c24 */ /* 0x000fe2000f8e020d */
[----:B------:R-:W-:Y:S01]  /*1ec0*/  ULDC.64 UR4, c[0x0][0x300] ;  /* 0x0000c00000047ab9 */ /* 0x000fe20000000a00 */
[----:B------:R-:W-:Y:S01]  /*1ed0*/  IMAD.IADD R11, R11, 0x1, R15 ;  /* 0x000000010b0b7824 */ /* 0x000fe200078e020f */
[----:B------:R-:W-:Y:S01]  /*1ee0*/  SHF.R.S32.HI R150, RZ, 0x1f, R204 ;  /* 0x0000001fff967819 */ /* 0x000fe200000114cc */
[----:B------:R-:W-:Y:S02]  /*1ef0*/  IMAD.IADD R9, R9, 0x1, R13 ;  /* 0x0000000109097824 */ /* 0x000fe400078e020d */
[----:B------:R-:W-:Y:S02]  /*1f00*/  IMAD.X R117, R21, 0x1, R148, P4 ;  /* 0x0000000115757824 */ /* 0x000fe400020e0694 */
[-C--:B0-----:R-:W-:Y:S01]  /*1f10*/  IMAD R12, R148, R6.reuse, RZ ;  /* 0x00000006940c7224 */ /* 0x081fe200078e02ff */
[C---:B------:R-:W-:Y:S01]  /*1f20*/  SHF.L.U64.HI R127, R6.reuse, 0x7, R7 ;  /* 0x00000007067f7819 */ /* 0x040fe20000010207 */
[----:B------:R-:W-:Y:S01]  /*1f30*/  IMAD.WIDE.U32 R108, R19, R6, R16 ;  /* 0x00000006136c7225 */ /* 0x000fe200078e0010 */
[----:B------:R-:W-:-:S03]  /*1f40*/  SHF.L.U64.HI R41, R6, 0x6, R7 ;  /* 0x0000000606297819 */ /* 0x000fc60000010207 */
[C---:B------:R-:W-:Y:S02]  /*1f50*/  IMAD R15, R19.reuse, R7, R12 ;  /* 0x00000007130f7224 */ /* 0x040fe400078e020c */
[----:B------:R-:W-:-:S04]  /*1f60*/  IMAD.WIDE.U32 R110, R19, R6, R22 ;  /* 0x00000006136e7225 */ /* 0x000fc800078e0016 */
[----:B------:R-:W-:Y:S02]  /*1f70*/  IMAD.IADD R109, R109, 0x1, R15 ;  /* 0x000000016d6d7824 */ /* 0x000fe400078e020f */
[----:B------:R-:W-:Y:S02]  /*1f80*/  IMAD.IADD R111, R15, 0x1, R111 ;  /* 0x000000010f6f7824 */ /* 0x000fe400078e026f */
[----:B-----5:R-:W-:-:S04]  /*1f90*/  IMAD.WIDE.U32 R108, R147, R6, R108 ;  /* 0x00000006936c7225 */ /* 0x020fc800078e006c */
[----:B------:R-:W-:-:S04]  /*1fa0*/  IMAD.WIDE.U32 R110, R147, R6, R110 ;  /* 0x00000006936e7225 */ /* 0x000fc800078e006e */
[C---:B------:R-:W-:Y:S02]  /*1fb0*/  IMAD.SHL.U32 R40, R6.reuse, 0x80, RZ ;  /* 0x0000008006287824 */ /* 0x040fe400078e00ff */
[----:B------:R-:W-:Y:S01]  /*1fc0*/  IMAD.SHL.U32 R39, R6, 0x40, RZ ;  /* 0x0000004006277824 */ /* 0x000fe200078e00ff */
[----:B------:R-:W-:Y:S02]  /*1fd0*/  SHF.R.S32.HI R0, RZ, 0x1f, R29 ;  /* 0x0000001fff007819 */ /* 0x000fe4000001141d */
[----:B------:R-:W-:Y:S02]  /*1fe0*/  SEL R13, R29, RZ, !P0 ;  /* 0x000000ff1d0d7207 */ /* 0x000fe40004000000 */
[----:B------:R-:W-:-:S03]  /*1ff0*/  SEL R0, R0, RZ, !P0 ;  /* 0x000000ff00007207 */ /* 0x000fc60004000000 */
[----:B------:R-:W-:-:S04]  /*2000*/  IMAD.WIDE.U32 R104, R13, UR4, R8 ;  /* 0x000000040d687c25 */ /* 0x000fc8000f8e0008 */
[----:B------:R-:W-:Y:S02]  /*2010*/  IMAD R14, R0, UR4, RZ ;  /* 0x00000004000e7c24 */ /* 0x000fe4000f8e02ff */
[-C--:B------:R-:W-:Y:S02]  /*2020*/  IMAD R8, R148, R4.reuse, RZ ;  /* 0x0000000494087224 */ /* 0x080fe400078e02ff */
[----:B------:R-:W-:Y:S01]  /*2030*/  IMAD R101, R13, UR5, R14 ;  /* 0x000000050d657c24 */ /* 0x000fe2000f8e020e */
[----:B------:R-:W-:Y:S01]  /*2040*/  ULDC.64 UR4, c[0x0][0x328] ;  /* 0x0000ca0000047ab9 */ /* 0x000fe20000000a00 */
[C---:B------:R-:W-:Y:S02]  /*2050*/  IMAD R43, R19.reuse, R5, R8 ;  /* 0x00000005132b7224 */ /* 0x040fe400078e0208 */
[----:B------:R-:W-:-:S04]  /*2060*/  IMAD.WIDE.U32 R8, R19, R4, R22 ;  /* 0x0000000413087225 */ /* 0x000fc800078e0016 */
[----:B------:R-:W-:Y:S01]  /*2070*/  IMAD R0, R0, UR4, RZ ;  /* 0x0000000400007c24 */ /* 0x000fe2000f8e02ff */
[----:B------:R-:W-:Y:S01]  /*2080*/  IADD3 R100, P0, R104, R8, RZ ;  /* 0x0000000868647210 */ /* 0x000fe20007f1e0ff */
[----:B------:R-:W-:Y:S02]  /*2090*/  IMAD.IADD R101, R105, 0x1, R101 ;  /* 0x0000000169657824 */ /* 0x000fe400078e0265 */
[----:B------:R-:W-:Y:S02]  /*20a0*/  IMAD R45, R13, UR5, R0 ;  /* 0x000000050d2d7c24 */ /* 0x000fe4000f8e0200 */
[----:B------:R-:W-:Y:S01]  /*20b0*/  IMAD R0, R148, R36, RZ ;  /* 0x0000002494007224 */ /* 0x000fe200078e02ff */
[----:B------:R-:W-:Y:S01]  /*20c0*/  IADD3.X R43, R101, R9, R43, P0, !PT ;  /* 0x00000009652b7210 */ /* 0x000fe200007fe42b */
[----:B------:R-:W-:Y:S01]  /*20d0*/  IMAD.WIDE.U32 R106, R13, UR4, R10 ;  /* 0x000000040d6a7c25 */ /* 0x000fe2000f8e000a */
[C---:B------:R-:W-:Y:S02]  /*20e0*/  SEL R9, R119.reuse, RZ, P3 ;  /* 0x000000ff77097207 */ /* 0x040fe40001800000 */
[----:B------:R-:W-:Y:S01]  /*20f0*/  SEL R11, R119, RZ, P2 ;  /* 0x000000ff770b7207 */ /* 0x000fe20001000000 */
[----:B------:R-:W-:Y:S01]  /*2100*/  IMAD R13, R19, R37, R0 ;  /* 0x00000025130d7224 */ /* 0x000fe200078e0200 */
[----:B------:R-:W-:Y:S01]  /*2110*/  SEL R0, R119, RZ, P5 ;  /* 0x000000ff77007207 */ /* 0x000fe20002800000 */
[----:B------:R-:W-:Y:S01]  /*2120*/  IMAD.IADD R9, R22, 0x1, R9 ;  /* 0x0000000116097824 */ /* 0x000fe200078e0209 */
[----:B------:R-:W-:Y:S01]  /*2130*/  LOP3.LUT P0, RZ, R211, 0x4, RZ, 0xc0, !PT ;  /* 0x00000004d3ff7812 */ /* 0x000fe2000780c0ff */
[----:B------:R-:W-:-:S02]  /*2140*/  IMAD.IADD R113, R113, 0x1, R13 ;  /* 0x0000000171717824 */ /* 0x000fc400078e020d */
[----:B------:R-:W-:Y:S01]  /*2150*/  IMAD.IADD R115, R13, 0x1, R115 ;  /* 0x000000010d737824 */ /* 0x000fe200078e0273 */
[----:B------:R-:W-:Y:S01]  /*2160*/  SEL R124, R124, 0xffffffe0, !P0 ;  /* 0xffffffe07c7c7807 */ /* 0x000fe20004000000 */
[----:B------:R-:W-:Y:S01]  /*2170*/  IMAD.IADD R13, R185, 0x1, R0 ;  /* 0x00000001b90d7824 */ /* 0x000fe200078e0200 */
[----:B------:R-:W-:Y:S01]  /*2180*/  SHF.R.S32.HI R0, RZ, 0x1f, R9 ;  /* 0x0000001fff007819 */ /* 0x000fe20000011409 */
[----:B------:R-:W-:Y:S02]  /*2190*/  IMAD.IADD R11, R184, 0x1, R11 ;  /* 0x00000001b80b7824 */ /* 0x000fe400078e020b */
[CC--:B------:R-:W-:Y:S01]  /*21a0*/  IMAD.WIDE.U32 R112, R147.reuse, R36.reuse, R112 ;  /* 0x0000002493707225 */ /* 0x0c0fe200078e0070 */
[----:B------:R-:W-:Y:S02]  /*21b0*/  SHF.R.S32.HI R14, RZ, 0x1f, R13 ;  /* 0x0000001fff0e7819 */ /* 0x000fe4000001140d */
[CC--:B------:R-:W-:Y:S01]  /*21c0*/  LEA.HI R8, R0.reuse, R9.reuse, RZ, 0x3 ;  /* 0x0000000900087211 */ /* 0x0c0fe200078f18ff */
[----:B------:R-:W-:Y:S01]  /*21d0*/  IMAD.WIDE.U32 R114, R147, R36, R114 ;  /* 0x0000002493727225 */ /* 0x000fe200078e0072 */
[----:B------:R-:W-:-:S02]  /*21e0*/  LEA.HI R0, R0, R9, RZ, 0x6 ;  /* 0x0000000900007211 */ /* 0x000fc400078f30ff */
[CC--:B------:R-:W-:Y:S01]  /*21f0*/  LEA.HI R44, R14.reuse, R13.reuse, RZ, 0x3 ;  /* 0x0000000d0e2c7211 */ /* 0x0c0fe200078f18ff */
[----:B------:R-:W-:Y:S01]  /*2200*/  IMAD.SHL.U32 R119, R119, 0x2, RZ ;  /* 0x0000000277777824 */ /* 0x000fe200078e00ff */
[----:B------:R-:W-:Y:S01]  /*2210*/  LEA.HI R14, R14, R13, RZ, 0x6 ;  /* 0x0000000d0e0e7211 */ /* 0x000fe200078f30ff */
[----:B------:R-:W-:Y:S01]  /*2220*/  IMAD.SHL.U32 R9, R0, 0x80, RZ ;  /* 0x0000008000097824 */ /* 0x000fe200078e00ff */
[----:B------:R-:W-:Y:S01]  /*2230*/  SHF.R.S32.HI R10, RZ, 0x1f, R11 ;  /* 0x0000001fff0a7819 */ /* 0x000fe2000001140b */
[----:B------:R-:W-:Y:S01]  /*2240*/  IMAD.IADD R5, R107, 0x1, R45 ;  /* 0x000000016b057824 */ /* 0x000fe200078e022d */
[--C-:B------:R-:W-:Y:S01]  /*2250*/  LOP3.LUT R0, R189, 0x38, R8.reuse, 0xf8, !PT ;  /* 0x00000038bd007812 */ /* 0x100fe200078ef808 */
[----:B------:R-:W-:Y:S01]  /*2260*/  IMAD.SHL.U32 R15, R14, 0x80, RZ ;  /* 0x000000800e0f7824 */ /* 0x000fe200078e00ff */
[----:B------:R-:W-:Y:S02]  /*2270*/  LOP3.LUT R14, R187, 0x38, R8, 0xf8, !PT ;  /* 0x00000038bb0e7812 */ /* 0x000fe400078ef808 */
[----:B------:R-:W-:-:S02]  /*2280*/  LOP3.LUT R9, R9, 0xffffe000, RZ, 0xc0, !PT ;  /* 0xffffe00009097812 */ /* 0x000fc400078ec0ff */
[----:B------:R-:W-:Y:S02]  /*2290*/  LOP3.LUT R14, R14, R219, RZ, 0x3c, !PT ;  /* 0x000000db0e0e7212 */ /* 0x000fe400078e3cff */
[----:B------:R-:W-:Y:S01]  /*22a0*/  LEA.HI R12, R10, R11, RZ, 0x3 ;  /* 0x0000000b0a0c7211 */ /* 0x000fe200078f18ff */
[----:B------:R-:W-:Y:S01]  /*22b0*/  IMAD R146, R190, 0x200, R9 ;  /* 0x00000200be927824 */ /* 0x000fe200078e0209 */
[----:B------:R-:W-:Y:S02]  /*22c0*/  IADD3 R144, R14, R9, R193 ;  /* 0x000000090e907210 */ /* 0x000fe40007ffe0c1 */
[----:B------:R-:W-:Y:S02]  /*22d0*/  SHF.R.S32.HI R9, RZ, 0x1f, R147 ;  /* 0x0000001fff097819 */ /* 0x000fe40000011493 */
[----:B------:R-:W-:Y:S02]  /*22e0*/  LEA.HI R10, R10, R11, RZ, 0x6 ;  /* 0x0000000b0a0a7211 */ /* 0x000fe400078f30ff */
[----:B------:R-:W-:Y:S01]  /*22f0*/  LOP3.LUT R11, R0, R191, RZ, 0x3c, !PT ;  /* 0x000000bf000b7212 */ /* 0x000fe200078e3cff */
[----:B------:R-:W-:Y:S01]  /*2300*/  IMAD R0, R9, R6, RZ ;  /* 0x0000000609007224 */ /* 0x000fe200078e02ff */
[----:B------:R-:W-:Y:S01]  /*2310*/  LOP3.LUT R30, R187, 0x38, R44, 0xf8, !PT ;  /* 0x00000038bb1e7812 */ /* 0x000fe200078ef82c */
[----:B------:R-:W-:Y:S01]  /*2320*/  IMAD.SHL.U32 R13, R10, 0x80, RZ ;  /* 0x000000800a0d7824 */ /* 0x000fe200078e00ff */
[----:B------:R-:W-:Y:S01]  /*2330*/  LOP3.LUT R10, R189, 0x38, R12, 0xf8, !PT ;  /* 0x00000038bd0a7812 */ /* 0x000fe200078ef80c */
[----:B------:R-:W-:Y:S01]  /*2340*/  IMAD R33, R147, R7, R0 ;  /* 0x0000000793217224 */ /* 0x000fe200078e0200 */
[----:B------:R-:W-:Y:S01]  /*2350*/  LOP3.LUT R28, R187, 0x38, R12, 0xf8, !PT ;  /* 0x00000038bb1c7812 */ /* 0x000fe200078ef80c */
[----:B------:R-:W-:Y:S01]  /*2360*/  IMAD R0, R9, R36, RZ ;  /* 0x0000002409007224 */ /* 0x000fe200078e02ff */
[----:B------:R-:W-:Y:S01]  /*2370*/  LOP3.LUT R20, R189, 0x38, R44, 0xf8, !PT ;  /* 0x00000038bd147812 */ /* 0x000fe200078ef82c */
[----:B------:R-:W-:Y:S01]  /*2380*/  IMAD.IADD R146, R146, 0x1, R11 ;  /* 0x0000000192927824 */ /* 0x000fe200078e020b */
[----:B------:R-:W-:Y:S01]  /*2390*/  LOP3.LUT R13, R13, 0xffffe000, RZ, 0xc0, !PT ;  /* 0xffffe0000d0d7812 */ /* 0x000fe200078ec0ff */
[----:B------:R-:W-:Y:S01]  /*23a0*/  IMAD R31, R147, R37, R0 ;  /* 0x00000025931f7224 */ /* 0x000fe200078e0200 */
[----:B------:R-:W-:Y:S01]  /*23b0*/  LOP3.LUT R0, R189, 0x18, R22, 0xf8, !PT ;  /* 0x00000018bd007812 */ /* 0x000fe200078ef816 */
[----:B------:R-:W-:Y:S01]  /*23c0*/  IMAD.SHL.U32 R37, R36, 0x80, RZ ;  /* 0x0000008024257824 */ /* 0x000fe200078e00ff */
[----:B------:R-:W-:Y:S01]  /*23d0*/  LOP3.LUT R15, R15, 0xffffe000, RZ, 0xc0, !PT ;  /* 0xffffe0000f0f7812 */ /* 0x000fe200078ec0ff */
[----:B------:R-:W-:Y:S01]  /*23e0*/  IMAD R145, R190, 0x200, R13 ;  /* 0x00000200be917824 */ /* 0x000fe200078e020d */
[----:B------:R-:W-:Y:S01]  /*23f0*/  LOP3.LUT R30, R30, R219, RZ, 0x3c, !PT ;  /* 0x000000db1e1e7212 */ /* 0x000fe200078e3cff */
[----:B------:R-:W-:Y:S01]  /*2400*/  IMAD.IADD R34, R109, 0x1, R33 ;  /* 0x000000016d227824 */ /* 0x000fe200078e0221 */
[-C--:B------:R-:W-:Y:S01]  /*2410*/  LOP3.LUT R35, R0, R191.reuse, RZ, 0x3c, !PT ;  /* 0x000000bf00237212 */ /* 0x080fe200078e3cff */
[----:B------:R-:W-:Y:S01]  /*2420*/  IMAD R139, R190, 0x200, R15 ;  /* 0x00000200be8b7824 */ /* 0x000fe200078e020f */
[----:B------:R-:W-:Y:S01]  /*2430*/  SEL R0, RZ, 0x20, P1 ;  /* 0x00000020ff007807 */ /* 0x000fe20000800000 */
[----:B------:R-:W-:Y:S01]  /*2440*/  IMAD.IADD R32, R113, 0x1, R31 ;  /* 0x0000000171207824 */ /* 0x000fe200078e021f */
[----:B------:R-:W-:Y:S01]  /*2450*/  LOP3.LUT R10, R10, R191, RZ, 0x3c, !PT ;  /* 0x000000bf0a0a7212 */ /* 0x000fe200078e3cff */
[----:B------:R-:W-:Y:S01]  /*2460*/  IMAD R35, R190, 0x200, R35 ;  /* 0x00000200be237824 */ /* 0x000fe200078e0223 */
[----:B------:R-:W-:Y:S01]  /*2470*/  LOP3.LUT R28, R28, R219, RZ, 0x3c, !PT ;  /* 0x000000db1c1c7212 */ /* 0x000fe200078e3cff */
[----:B------:R-:W-:Y:S01]  /*2480*/  IMAD.SHL.U32 R36, R36, 0x40, RZ ;  /* 0x0000004024247824 */ /* 0x000fe200078e00ff */
[----:B------:R-:W-:Y:S01]  /*2490*/  LOP3.LUT R20, R20, R191, RZ, 0x3c, !PT ;  /* 0x000000bf14147212 */ /* 0x000fe200078e3cff */
[----:B------:R-:W-:Y:S01]  /*24a0*/  IMAD.IADD R145, R145, 0x1, R10 ;  /* 0x0000000191917824 */ /* 0x000fe200078e020a */
[----:B------:R-:W-:Y:S01]  /*24b0*/  IADD3 R135, R30, R15, R193 ;  /* 0x0000000f1e877210 */ /* 0x000fe20007ffe0c1 */
[----:B------:R-:W-:Y:S01]  /*24c0*/  IMAD.IADD R134, R124, 0x1, R35 ;  /* 0x000000017c867824 */ /* 0x000fe200078e0223 */
[----:B------:R-:W-:Y:S01]  /*24d0*/  LOP3.LUT R29, R8, 0xfffffff8, RZ, 0xc0, !PT ;  /* 0xfffffff8081d7812 */ /* 0x000fe200078ec0ff */
[----:B------:R-:W-:Y:S01]  /*24e0*/  IMAD.IADD R139, R139, 0x1, R20 ;  /* 0x000000018b8b7824 */ /* 0x000fe200078e0214 */
[----:B------:R-:W-:Y:S01]  /*24f0*/  LOP3.LUT R21, R12, 0xfffffff8, RZ, 0xc0, !PT ;  /* 0xfffffff80c157812 */ /* 0x000fe200078ec0ff */
[----:B------:R-:W-:Y:S01]  /*2500*/  IMAD.IADD R33, R33, 0x1, R111 ;  /* 0x0000000121217824 */ /* 0x000fe200078e026f */
[----:B------:R-:W-:Y:S01]  /*2510*/  LOP3.LUT R15, R44, 0xfffffff8, RZ, 0xc0, !PT ;  /* 0xfffffff82c0f7812 */ /* 0x000fe200078ec0ff */
[----:B------:R-:W-:Y:S01]  /*2520*/  IMAD.IADD R31, R31, 0x1, R115 ;  /* 0x000000011f1f7824 */ /* 0x000fe200078e0273 */
[----:B------:R-:W-:-:S02]  /*2530*/  LOP3.LUT R0, R3, R0, RZ, 0xfc, !PT ;  /* 0x0000000003007212 */ /* 0x000fc400078efcff */
[----:B------:R-:W-:Y:S02]  /*2540*/  IADD3 R138, R28, R13, R193 ;  /* 0x0000000d1c8a7210 */ /* 0x000fe40007ffe0c1 */
[----:B------:R-:W-:Y:S02]  /*2550*/  SHF.R.S32.HI R30, RZ, 0x3, R8 ;  /* 0x00000003ff1e7819 */ /* 0x000fe40000011408 */
[----:B------:R-:W-:Y:S02]  /*2560*/  SHF.R.S32.HI R28, RZ, 0x3, R12 ;  /* 0x00000003ff1c7819 */ /* 0x000fe4000001140c */
[----:B------:R-:W-:Y:S02]  /*2570*/  SHF.R.S32.HI R20, RZ, 0x3, R44 ;  /* 0x00000003ff147819 */ /* 0x000fe4000001142c */
[----:B------:R-:W-:Y:S02]  /*2580*/  LOP3.LUT R14, R3, 0x1, RZ, 0xc0, !PT ;  /* 0x00000001030e7812 */ /* 0x000fe400078ec0ff */
[----:B------:R-:W-:-:S02]  /*2590*/  SHF.R.S32.HI R13, RZ, 0x1f, R29 ;  /* 0x0000001fff0d7819 */ /* 0x000fc4000001141d */
[----:B------:R-:W-:Y:S02]  /*25a0*/  SHF.R.S32.HI R12, RZ, 0x1f, R21 ;  /* 0x0000001fff0c7819 */ /* 0x000fe40000011415 */
[----:B------:R-:W-:Y:S02]  /*25b0*/  SHF.R.S32.HI R11, RZ, 0x1f, R15 ;  /* 0x0000001fff0b7819 */ /* 0x000fe4000001140f */
[C---:B------:R-:W-:Y:S02]  /*25c0*/  LOP3.LUT R10, R0.reuse, 0x2, RZ, 0xc0, !PT ;  /* 0x00000002000a7812 */ /* 0x040fe400078ec0ff */
[C---:B------:R-:W-:Y:S02]  /*25d0*/  LOP3.LUT R9, R0.reuse, 0x4, RZ, 0xc0, !PT ;  /* 0x0000000400097812 */ /* 0x040fe400078ec0ff */
[C---:B------:R-:W-:Y:S02]  /*25e0*/  LOP3.LUT R8, R0.reuse, 0x8, RZ, 0xc0, !PT ;  /* 0x0000000800087812 */ /* 0x040fe400078ec0ff */
[----:B------:R-:W-:-:S02]  /*25f0*/  LOP3.LUT R7, R0, 0x10, RZ, 0xc0, !PT ;  /* 0x0000001000077812 */ /* 0x000fc400078ec0ff */
[----:B------:R-:W-:-:S07]  /*2600*/  LOP3.LUT R6, R0, 0x20, RZ, 0xc0, !PT ;  /* 0x0000002000067812 */ /* 0x000fce00078ec0ff */
.L_x_556:
[----:B0-----:R-:W0:Y:S01]  /*2610*/  LDC.64 R120, c[0x0][0x2d8] ;  /* 0x0000b600ff787b82 */ /* 0x001e220000000a00 */
[----:B-12---:R-:W-:Y:S01]  /*2620*/  VIADD R44, R26, 0xffffffff ;  /* 0xffffffff1a2c7836 */ /* 0x006fe20000000000 */
[----:B------:R-:W-:Y:S05]  /*2630*/  YIELD ;  /* 0x0000000000007946 */ /* 0x000fea0003800000 */
[----:B------:R-:W-:Y:S01]  /*2640*/  SHF.R.S32.HI R46, RZ, 0x1f, R44 ;  /* 0x0000001fff2e7819 */ /* 0x000fe2000001142c */
[----:B------:R-:W1:Y:S01]  /*2650*/  LDC R122, c[0x0][0x3d4] ;  /* 0x0000f500ff7a7b82 */ /* 0x000e620000000800 */
[-C--:B------:R-:W-:Y:S01]  /*2660*/  IMAD R3, R125, R44.reuse, RZ ;  /* 0x0000002c7d037224 */ /* 0x080fe200078e02ff */
[----:B------:R-:W-:Y:S01]  /*2670*/  BSSY B0, `(.L_x_457) ;  /* 0x00007bf000007945 */ /* 0x000fe20003800000 */
[----:B------:R-:W-:-:S04]  /*2680*/  IMAD.WIDE.U32 R132, R42, R44, RZ ;  /* 0x0000002c2a847225 */ /* 0x000fc800078e00ff */
[----:B------:R-:W-:Y:S01]  /*2690*/  IMAD R3, R46, R42, R3 ;  /* 0x0000002a2e037224 */ /* 0x000fe200078e0203 */
[-C--:B------:R-:W-:Y:S01]  /*26a0*/  IADD3 R4, P5, R100, R132.reuse, RZ ;  /* 0x0000008464047210 */ /* 0x080fe20007fbe0ff */
[----:B------:R-:W-:Y:S01]  /*26b0*/  IMAD R54, R18, 0x6000, R134 ;  /* 0x0000600012367824 */ /* 0x000fe200078e0286 */
[----:B------:R-:W-:Y:S01]  /*26c0*/  IADD3 R0, P1, P4, R100, R132, R129 ;  /* 0x0000008464007210 */ /* 0x000fe20007c3e081 */
[----:B------:R-:W-:Y:S02]  /*26d0*/  IMAD.IADD R96, R133, 0x1, R3 ;  /* 0x0000000185607824 */ /* 0x000fe400078e0203 */
[----:B------:R-:W-:Y:S02]  /*26e0*/  IMAD R54, R54, 0x2, R25 ;  /* 0x0000000236367824 */ /* 0x000fe400078e0219 */
[----:B------:R-:W-:Y:S01]  /*26f0*/  IMAD.X R26, R96, 0x1, R43, P5 ;  /* 0x00000001601a7824 */ /* 0x000fe200028e062b */
[-C--:B0-----:R-:W-:Y:S02]  /*2700*/  LEA R56, P0, R4, R120.reuse, 0x1 ;  /* 0x0000007804387211 */ /* 0x081fe400078008ff */
[----:B------:R-:W-:-:S02]  /*2710*/  LEA R52, P5, R0, R120, 0x1 ;  /* 0x0000007800347211 */ /* 0x000fc400078a08ff */
[-C--:B------:R-:W-:Y:S01]  /*2720*/  LEA.HI.X R57, R4, R121.reuse, R26, 0x1, P0 ;  /* 0x0000007904397211 */ /* 0x080fe200000f0c1a */
[----:B------:R-:W-:Y:S01]  /*2730*/  IMAD.MOV.U32 R26, RZ, RZ, R44 ;  /* 0x000000ffff1a7224 */ /* 0x000fe200078e002c */
[----:B------:R-:W-:Y:S02]  /*2740*/  IADD3.X R3, R43, R96, R128, P1, P4 ;  /* 0x000000602b037210 */ /* 0x000fe40000fe8480 */
[----:B-1----:R-:W-:Y:S02]  /*2750*/  ISETP.GE.AND P0, PT, R122, 0x1, PT ;  /* 0x000000017a00780c */ /* 0x002fe40003f06270 */
[----:B------:R-:W-:Y:S01]  /*2760*/  LEA.HI.X R53, R0, R121, R3, 0x1, P5 ;  /* 0x0000007900357211 */ /* 0x000fe200028f0c03 */
[----:B------:R-:W-:Y:S01]  /*2770*/  IMAD R0, R18, 0x6000, R35 ;  /* 0x0000600012007824 */ /* 0x000fe200078e0223 */
[----:B------:R-:W-:-:S03]  /*2780*/  ISETP.GT.AND P1, PT, R44, R123, PT ;  /* 0x0000007b2c00720c */ /* 0x000fc60003f24270 */
[----:B------:R-:W-:Y:S01]  /*2790*/  IMAD R55, R0, 0x2, R25 ;  /* 0x0000000200377824 */ /* 0x000fe200078e0219 */
[----:B------:R-:W-:-:S05]  /*27a0*/  P2R R118, PR, RZ, 0x2 ;  /* 0x00000002ff767803 */ /* 0x000fca0000000000 */
[----:B------:R-:W-:Y:S05]  /*27b0*/  @!P0 BRA `(.L_x_458) ;  /* 0x0000007400d48947 */ /* 0x000fea0003800000 */
[----:B------:R-:W-:Y:S01]  /*27c0*/  ULDC.U8 UR4, c[0x0][0x3f0] ;  /* 0x0000fc0000047ab9 */ /* 0x000fe20000000000 */
[-C--:B------:R-:W-:Y:S01]  /*27d0*/  IMAD R0, R126, R44.reuse, RZ ;  /* 0x0000002c7e007224 */ /* 0x080fe200078e02ff */
[----:B------:R-:W-:Y:S01]  /*27e0*/  ISETP.NE.AND P0, PT, RZ, UR4, PT ;  /* 0x00000004ff007c0c */ /* 0x000fe2000bf05270 */
[-C--:B------:R-:W-:Y:S02]  /*27f0*/  IMAD R45, R127, R44.reuse, RZ ;  /* 0x0000002c7f2d7224 */ /* 0x080fe400078e02ff */
[----:B------:R-:W-:Y:S02]  /*2800*/  IMAD R3, R46, R37, R0 ;  /* 0x000000252e037224 */ /* 0x000fe400078e0200 */
[----:B------:R-:W-:Y:S02]  /*2810*/  IMAD R4, R26, -0x80, R27 ;  /* 0xffffff801a047824 */ /* 0x000fe400078e021b */
[----:B------:R-:W-:-:S03]  /*2820*/  IMAD.WIDE.U32 R94, R37, R44, RZ ;  /* 0x0000002c255e7225 */ /* 0x000fc600078e00ff */
[----:B------:R-:W-:Y:S01]  /*2830*/  VIMNMX R4, R4, 0x80, PT ;  /* 0x0000008004047848 */ /* 0x000fe20003fe0100 */
[----:B------:R-:W-:Y:S02]  /*2840*/  IMAD R45, R46, R40, R45 ;  /* 0x000000282e2d7224 */ /* 0x000fe400078e022d */
[----:B------:R-:W-:-:S04]  /*2850*/  IMAD.WIDE.U32 R92, R40, R44, RZ ;  /* 0x0000002c285c7225 */ /* 0x000fc800078e00ff */
[----:B------:R-:W-:Y:S02]  /*2860*/  IMAD.IADD R0, R95, 0x1, R3 ;  /* 0x000000015f007824 */ /* 0x000fe400078e0203 */
[----:B------:R-:W-:Y:S01]  /*2870*/  IMAD.IADD R3, R93, 0x1, R45 ;  /* 0x000000015d037824 */ /* 0x000fe200078e022d */
[----:B------:R-:W-:Y:S06]  /*2880*/  @!P0 BRA `(.L_x_459) ;  /* 0x0000003800248947 */ /* 0x000fec0003800000 */
[----:B------:R-:W-:Y:S01]  /*2890*/  ISETP.GE.AND P0, PT, R19, R4, PT ;  /* 0x000000041300720c */ /* 0x000fe20003f06270 */
[----:B------:R-:W-:Y:S01]  /*28a0*/  BSSY B1, `(.L_x_460) ;  /* 0x000003c000017945 */ /* 0x000fe20003800000 */
        /* <DEDUP_REMOVED lines=13> */
[----:B------:R-:W-:Y:S06]  /*2980*/  @P0 BRA `(.L_x_461) ;  /* 0x0000000000b40947 */ /* 0x000fec0003800000 */
[----:B------:R-:W-:Y:S01]  /*2990*/  IADD3 R45, P4, R112, R94, RZ ;  /* 0x0000005e702d7210 */ /* 0x000fe20007f9e0ff */
[----:B------:R-:W-:Y:S01]  /*29a0*/  ULDC.64 UR4, c[0x0][0x3c8] ;  /* 0x0000f20000047ab9 */ /* 0x000fe20000000a00 */
[----:B------:R-:W-:Y:S01]  /*29b0*/  IADD3 R47, P1, R108, R92, RZ ;  /* 0x0000005c6c2f7210 */ /* 0x000fe20007f3e0ff */
[----:B------:R-:W-:Y:S01]  /*29c0*/  ULDC.64 UR6, c[0x0][0x3e0] ;  /* 0x0000f80000067ab9 */ /* 0x000fe20000000a00 */
[----:B------:R-:W-:Y:S01]  /*29d0*/  VIADD R51, R16, 0x10 ;  /* 0x0000001010337836 */ /* 0x000fe20000000000 */
[----:B------:R-:W-:Y:S01]  /*29e0*/  CS2R R130, SRZ ;  /* 0x0000000000827805 */ /* 0x000fe2000001ff00 */
[----:B------:R-:W-:Y:S01]  /*29f0*/  IMAD.X R46, R0, 0x1, R32, P4 ;  /* 0x00000001002e7824 */ /* 0x000fe200020e0620 */
[----:B------:R-:W-:Y:S01]  /*2a00*/  LEA R44, P4, R45, UR4, 0x1 ;  /* 0x000000042d2c7c11 */ /* 0x000fe2000f8808ff */
[----:B------:R-:W-:Y:S01]  /*2a10*/  IMAD.X R50, R3, 0x1, R34, P1 ;  /* 0x0000000103327824 */ /* 0x000fe200008e0622 */
[----:B------:R-:W-:Y:S02]  /*2a20*/  ISETP.GE.AND P1, PT, R16, R122, PT ;  /* 0x0000007a1000720c */ /* 0x000fe40003f26270 */
[----:B------:R-:W-:-:S02]  /*2a30*/  CS2R R98, SRZ ;  /* 0x0000000000627805 */ /* 0x000fc4000001ff00 */
[----:B------:R-:W-:Y:S02]  /*2a40*/  LEA.HI.X R45, R45, UR5, R46, 0x1, P4 ;  /* 0x000000052d2d7c11 */ /* 0x000fe4000a0f0c2e */
[----:B------:R-:W-:Y:S02]  /*2a50*/  CS2R R132, SRZ ;  /* 0x0000000000847805 */ /* 0x000fe4000001ff00 */
[C---:B------:R-:W-:Y:S02]  /*2a60*/  LEA R46, P4, R47.reuse, UR6, 0x1 ;  /* 0x000000062f2e7c11 */ /* 0x040fe4000f8808ff */
[----:B------:R-:W-:Y:S01]  /*2a70*/  CS2R R120, SRZ ;  /* 0x0000000000787805 */ /* 0x000fe2000001ff00 */
[C---:B------:R-:W-:Y:S01]  /*2a80*/  VIADD R59, R16.reuse, 0x30 ;  /* 0x00000030103b7836 */ /* 0x040fe20000000000 */
[----:B------:R-:W-:Y:S02]  /*2a90*/  LEA.HI.X R47, R47, UR7, R50, 0x1, P4 ;  /* 0x000000072f2f7c11 */ /* 0x000fe4000a0f0c32 */
[-C--:B------:R-:W-:Y:S01]  /*2aa0*/  ISETP.GE.AND P4, PT, R51, R122.reuse, PT ;  /* 0x0000007a3300720c */ /* 0x080fe20003f86270 */
[----:B------:R-:W-:Y:S01]  /*2ab0*/  VIADD R51, R16, 0x20 ;  /* 0x0000002010337836 */ /* 0x000fe20000000000 */
[----:B------:R0:W5:Y:S04]  /*2ac0*/  @!P1 LDG.E.64 R130, desc[UR36][R44.64] ;  /* 0x000000242c829981 */ /* 0x000168000c1e1b00 */
[----:B------:R0:W5:Y:S01]  /*2ad0*/  @!P1 LDG.E.64 R132, desc[UR36][R46.64] ;  /* 0x000000242e849981 */ /* 0x000162000c1e1b00 */
[----:B------:R-:W-:-:S06]  /*2ae0*/  ISETP.GE.AND P1, PT, R51, R122, PT ;  /* 0x0000007a3300720c */ /* 0x000fcc0003f26270 */
[----:B------:R0:W5:Y:S04]  /*2af0*/  @!P4 LDG.E.64 R98, desc[UR36][R44.64+0x20] ;  /* 0x000020242c62c981 */ /* 0x000168000c1e1b00 */
[----:B------:R0:W5:Y:S01]  /*2b00*/  @!P4 LDG.E.64 R120, desc[UR36][R46.64+0x20] ;  /* 0x000020242e78c981 */ /* 0x000162000c1e1b00 */
[----:B------:R-:W-:Y:S02]  /*2b10*/  ISETP.GE.AND P4, PT, R59, R122, PT ;  /* 0x0000007a3b00720c */ /* 0x000fe40003f86270 */
[----:B------:R-:W-:Y:S02]  /*2b20*/  CS2R R90, SRZ ;  /* 0x00000000005a7805 */ /* 0x000fe4000001ff00 */
[----:B------:R-:W-:Y:S02]  /*2b30*/  CS2R R96, SRZ ;  /* 0x0000000000607805 */ /* 0x000fe4000001ff00 */
[----:B------:R-:W-:-:S02]  /*2b40*/  CS2R R86, SRZ ;  /* 0x0000000000567805 */ /* 0x000fc4000001ff00 */
[----:B------:R-:W-:Y:S01]  /*2b50*/  CS2R R88, SRZ ;  /* 0x0000000000587805 */ /* 0x000fe2000001ff00 */
[C---:B------:R-:W-:Y:S02]  /*2b60*/  VIADD R51, R16.reuse, 0x40 ;  /* 0x0000004010337836 */ /* 0x040fe40000000000 */
[----:B------:R-:W-:Y:S01]  /*2b70*/  VIADD R59, R16, 0x50 ;  /* 0x00000050103b7836 */ /* 0x000fe20000000000 */
[----:B------:R0:W5:Y:S04]  /*2b80*/  @!P1 LDG.E.64 R90, desc[UR36][R44.64+0x40] ;  /* 0x000040242c5a9981 */ /* 0x000168000c1e1b00 */
[----:B------:R0:W5:Y:S01]  /*2b90*/  @!P1 LDG.E.64 R96, desc[UR36][R46.64+0x40] ;  /* 0x000040242e609981 */ /* 0x000162000c1e1b00 */
[----:B------:R-:W-:-:S03]  /*2ba0*/  ISETP.GE.AND P1, PT, R51, R122, PT ;  /* 0x0000007a3300720c */ /* 0x000fc60003f26270 */
[----:B------:R0:W5:Y:S04]  /*2bb0*/  @!P4 LDG.E.64 R86, desc[UR36][R44.64+0x60] ;  /* 0x000060242c56c981 */ /* 0x000168000c1e1b00 */
[----:B------:R0:W5:Y:S01]  /*2bc0*/  @!P4 LDG.E.64 R88, desc[UR36][R46.64+0x60] ;  /* 0x000060242e58c981 */ /* 0x000162000c1e1b00 */
[----:B------:R-:W-:Y:S02]  /*2bd0*/  ISETP.GE.AND P4, PT, R59, R122, PT ;  /* 0x0000007a3b00720c */ /* 0x000fe40003f86270 */
[----:B------:R-:W-:Y:S02]  /*2be0*/  CS2R R82, SRZ ;  /* 0x0000000000527805 */ /* 0x000fe4000001ff00 */
[----:B------:R-:W-:Y:S02]  /*2bf0*/  CS2R R78, SRZ ;  /* 0x00000000004e7805 */ /* 0x000fe4000001ff00 */
[----:B------:R-:W-:-:S02]  /*2c00*/  CS2R R84, SRZ ;  /* 0x0000000000547805 */ /* 0x000fc4000001ff00 */
[----:B------:R-:W-:Y:S01]  /*2c10*/  CS2R R80, SRZ ;  /* 0x0000000000507805 */ /* 0x000fe2000001ff00 */
[----:B------:R0:W5:Y:S04]  /*2c20*/  @!P1 LDG.E.64 R82, desc[UR36][R44.64+0x80] ;  /* 0x000080242c529981 */ /* 0x000168000c1e1b00 */
[----:B------:R0:W5:Y:S04]  /*2c30*/  @!P1 LDG.E.64 R84, desc[UR36][R46.64+0x80] ;  /* 0x000080242e549981 */ /* 0x000168000c1e1b00 */
[----:B------:R0:W5:Y:S04]  /*2c40*/  @!P4 LDG.E.64 R78, desc[UR36][R44.64+0xa0] ;  /* 0x0000a0242c4ec981 */ /* 0x000168000c1e1b00 */
[----:B------:R0:W5:Y:S02]  /*2c50*/  @!P4 LDG.E.64 R80, desc[UR36][R46.64+0xa0] ;  /* 0x0000a0242e50c981 */ /* 0x000164000c1e1b00 */
.L_x_461:
[----:B------:R-:W-:Y:S05]  /*2c60*/  BSYNC B1 ;  /* 0x0000000000017941 */ /* 0x000fea0003800000 */
.L_x_460:
        /* <DEDUP_REMOVED lines=11> */
[----:B------:R-:W-:Y:S01]  /*2d20*/  CS2R R72, SRZ ;  /* 0x0000000000487805 */ /* 0x000fe2000001ff00 */
[----:B-----5:R-:W-:Y:S01]  /*2d30*/  IMAD.MOV.U32 R136, RZ, RZ, R78 ;  /* 0x000000ffff887224 */ /* 0x020fe200078e004e */
[----:B------:R-:W-:Y:S01]  /*2d40*/  CS2R R76, SRZ ;  /* 0x00000000004c7805 */ /* 0x000fe2000001ff00 */
[----:B------:R-:W-:Y:S01]  /*2d50*/  IMAD.MOV.U32 R137, RZ, RZ, R79 ;  /* 0x000000ffff897224 */ /* 0x000fe200078e004f */
[----:B------:R-:W-:Y:S06]  /*2d60*/  @P4 BRA `(.L_x_463) ;  /* 0x0000000000b44947 */ /* 0x000fec0003800000 */
[----:B------:R-:W-:Y:S01]  /*2d70*/  IADD3 R94, P1, P5, R112, R94, R36 ;  /* 0x0000005e705e7210 */ /* 0x000fe20007d3e024 */
[----:B------:R-:W-:Y:S01]  /*2d80*/  ULDC.64 UR4, c[0x0][0x3c8] ;  /* 0x0000f20000047ab9 */ /* 0x000fe20000000a00 */
[----:B------:R-:W-:Y:S01]  /*2d90*/  ULDC.64 UR6, c[0x0][0x3e0] ;  /* 0x0000f80000067ab9 */ /* 0x000fe20000000a00 */
[----:B------:R-:W-:Y:S02]  /*2da0*/  CS2R R74, SRZ ;  /* 0x00000000004a7805 */ /* 0x000fe4000001ff00 */
[----:B0-----:R-:W-:Y:S02]  /*2db0*/  IADD3.X R45, R32, R0, R38, P1, P5 ;  /* 0x00000000202d7210 */ /* 0x001fe40000fea426 */
[----:B------:R-:W-:Y:S02]  /*2dc0*/  CS2R R76, SRZ ;  /* 0x00000000004c7805 */ /* 0x000fe4000001ff00 */
[----:B------:R-:W-:-:S04]  /*2dd0*/  IADD3 R92, P1, P5, R108, R92, R39 ;  /* 0x0000005c6c5c7210 */ /* 0x000fc80007d3e027 */
[----:B------:R-:W-:Y:S02]  /*2de0*/  IADD3.X R3, R34, R3, R41, P1, P5 ;  /* 0x0000000322037210 */ /* 0x000fe40000fea429 */
[----:B------:R-:W-:-:S04]  /*2df0*/  LEA R44, P1, R94, UR4, 0x1 ;  /* 0x000000045e2c7c11 */ /* 0x000fc8000f8208ff */
[----:B------:R-:W-:Y:S02]  /*2e00*/  LEA.HI.X R45, R94, UR5, R45, 0x1, P1 ;  /* 0x000000055e2d7c11 */ /* 0x000fe400088f0c2d */
[----:B------:R-:W-:-:S04]  /*2e10*/  LEA R46, P1, R92, UR6, 0x1 ;  /* 0x000000065c2e7c11 */ /* 0x000fc8000f8208ff */
[----:B------:R-:W-:Y:S01]  /*2e20*/  LEA.HI.X R47, R92, UR7, R3, 0x1, P1 ;  /* 0x000000075c2f7c11 */ /* 0x000fe200088f0c03 */
[C---:B------:R-:W-:Y:S01]  /*2e30*/  VIADD R3, R16.reuse, 0x10 ;  /* 0x0000001010037836 */ /* 0x040fe20000000000 */
[----:B------:R-:W-:Y:S02]  /*2e40*/  ISETP.GE.AND P1, PT, R16, R122, PT ;  /* 0x0000007a1000720c */ /* 0x000fe40003f26270 */
[----:B------:R-:W-:Y:S02]  /*2e50*/  CS2R R70, SRZ ;  /* 0x0000000000467805 */ /* 0x000fe4000001ff00 */
[----:B------:R-:W-:-:S09]  /*2e60*/  CS2R R72, SRZ ;  /* 0x0000000000487805 */ /* 0x000fd2000001ff00 */
[----:B------:R1:W5:Y:S04]  /*2e70*/  @!P1 LDG.E.64 R74, desc[UR36][R44.64] ;  /* 0x000000242c4a9981 */ /* 0x000368000c1e1b00 */
[----:B------:R1:W5:Y:S01]  /*2e80*/  @!P1 LDG.E.64 R76, desc[UR36][R46.64] ;  /* 0x000000242e4c9981 */ /* 0x000362000c1e1b00 */
[----:B------:R-:W-:Y:S01]  /*2e90*/  ISETP.GE.AND P1, PT, R3, R122, PT ;  /* 0x0000007a0300720c */ /* 0x000fe20003f26270 */
[----:B------:R-:W-:Y:S01]  /*2ea0*/  VIADD R3, R16, 0x20 ;  /* 0x0000002010037836 */ /* 0x000fe20000000000 */
        /* <DEDUP_REMOVED lines=22> */
[----:B------:R-:W-:-:S13]  /*3010*/  ISETP.GE.AND P1, PT, R3, R122, PT ;  /* 0x0000007a0300720c */ /* 0x000fda0003f26270 */
[----:B------:R1:W5:Y:S04]  /*3020*/  @!P1 LDG.E.64 R48, desc[UR36][R44.64+0xa0] ;  /* 0x0000a0242c309981 */ /* 0x000368000c1e1b00 */
[----:B------:R1:W5:Y:S02]  /*3030*/  @!P1 LDG.E.64 R50, desc[UR36][R46.64+0xa0] ;  /* 0x0000a0242e329981 */ /* 0x000364000c1e1b00 */
.L_x_463:
[----:B------:R-:W-:Y:S05]  /*3040*/  BSYNC B1 ;  /* 0x0000000000017941 */ /* 0x000fea0003800000 */
.L_x_462:
[----:B------:R-:W-:Y:S01]  /*3050*/  IMAD.MOV.U32 R0, RZ, RZ, R82 ;  /* 0x000000ffff007224 */ /* 0x000fe200078e0052 */
[----:B------:R-:W-:Y:S01]  /*3060*/  PRMT R168, R136, 0x7610, R168 ;  /* 0x0000761088a87816 */ /* 0x000fe200000000a8 */
[----:B------:R-:W-:Y:S01]  /*3070*/  IMAD.MOV.U32 R3, RZ, RZ, R83 ;  /* 0x000000ffff037224 */ /* 0x000fe200078e0053 */
[----:B------:R-:W-:Y:S01]  /*3080*/  PRMT R169, R137, 0x7610, R169 ;  /* 0x0000761089a97816 */ /* 0x000fe200000000a9 */
[----:B01----:R-:W-:Y:S01]  /*3090*/  IMAD.MOV.U32 R44, RZ, RZ, R90 ;  /* 0x000000ffff2c7224 */ /* 0x003fe200078e005a */
[----:B------:R-:W-:Y:S01]  /*30a0*/  PRMT R172, R0, 0x7610, R172 ;  /* 0x0000761000ac7816 */ /* 0x000fe200000000ac */
[----:B------:R-:W-:Y:S01]  /*30b0*/  IMAD.MOV.U32 R0, RZ, RZ, R86 ;  /* 0x000000ffff007224 */ /* 0x000fe200078e0056 */
        /* <DEDUP_REMOVED lines=37> */
[----:B-----5:R-:W-:Y:S01]  /*3310*/  IMAD.MOV.U32 R0, RZ, RZ, R48 ;  /* 0x000000ffff007224 */ /* 0x020fe200078e0030 */
        /* <DEDUP_REMOVED lines=28> */
[----:B------:R-:W-:Y:S01]  /*34e0*/  ISETP.NE.AND P1, PT, R188, 0x3, PT ;  /* 0x00000003bc00780c */ /* 0x000fe20003f25270 */
        /* <DEDUP_REMOVED lines=17> */
[----:B------:R-:W-:-:S02]  /*3600*/  PRMT R163, R44, 0x7610, R163 ;  /* 0x000076102ca37816 */ /* 0x000fc400000000a3 */
[----:B------:R-:W-:Y:S02]  /*3610*/  PRMT R162, R45, 0x7610, R162 ;  /* 0x000076102da27816 */ /* 0x000fe400000000a2 */
[----:B------:R-:W-:Y:S02]  /*3620*/  PRMT R166, R3, 0x7610, R166 ;  /* 0x0000761003a67816 */ /* 0x000fe400000000a6 */
[----:B------:R-:W-:Y:S01]  /*3630*/  PRMT R167, R0, 0x7610, R167 ;  /* 0x0000761000a77816 */ /* 0x000fe200000000a7 */
[----:B------:R-:W-:Y:S06]  /*3640*/  @!P1 BRA `(.L_x_464) ;  /* 0x0000000000049947 */ /* 0x000fec0003800000 */
[----:B------:R-:W-:Y:S01]  /*3650*/  BPT.TRAP 0x1 ;  /* 0x000000040000795c */ /* 0x000fe20000300000 */
.L_x_464:
[----:B------:R-:W-:Y:S01]  /*3660*/  IMAD R3, R18, 0x8, R2 ;  /* 0x0000000812037824 */ /* 0x000fe200078e0202 */
[----:B------:R-:W-:Y:S01]  /*3670*/  SHF.L.U32 R0, R186, 0x1f, RZ ;  /* 0x0000001fba007819 */ /* 0x000fe200000006ff */
[----:B------:R-:W-:Y:S03]  /*3680*/  BSSY B1, `(.L_x_465) ;  /* 0x0000003000017945 */ /* 0x000fe60003800000 */
[----:B------:R-:W0:Y:S02]  /*3690*/  SYNCS.PHASECHK.TRANS64.TRYWAIT P5, [R3+URZ+0x34890], R0 ;  /* 0x03489000030075a7 */ /* 0x000e2400080a017f */
[----:B0-----:R-:W-:Y:S05]  /*36a0*/  @!P5 BRA `(.L_x_466) ;  /* 0x000001a8007cd947 */ /* 0x001fea0003800000 */
.L_x_766:
[----:B------:R-:W-:Y:S05]  /*36b0*/  BSYNC B1 ;  /* 0x0000000000017941 */ /* 0x000fea0003800000 */
.L_x_465:
[----:B------:R-:W-:Y:S04]  /*36c0*/  BSSY B1, `(.L_x_467) ;  /* 0x0000150000017945 */ /* 0x000fe80003800000 */
[----:B------:R-:W-:Y:S05]  /*36d0*/  @P0 BRA `(.L_x_468) ;  /* 0x0000001400380947 */ /* 0x000fea0003800000 */
[----:B------:R-:W-:Y:S01]  /*36e0*/  ISETP.NE.AND P0, PT, R14, RZ, PT ;  /* 0x000000ff0e00720c */ /* 0x000fe20003f05270 */
[----:B------:R-:W-:-:S12]  /*36f0*/  BSSY B2, `(.L_x_469) ;  /* 0x0000035000027945 */ /* 0x000fd80003800000 */
[----:B------:R-:W-:Y:S05]  /*3700*/  @!P0 BRA `(.L_x_470) ;  /* 0x0000000000cc8947 */ /* 0x000fea0003800000 */
[----:B------:R1:W2:Y:S01]  /*3710*/  LDS.128 R44, [R55] ;  /* 0x00000000372c7984 */ /* 0x0002a20000000c00 */
[----:B------:R-:W-:Y:S01]  /*3720*/  ISETP.GE.AND P0, PT, R16, R122, PT ;  /* 0x0000007a1000720c */ /* 0x000fe20003f06270 */
[----:B------:R-:W-:-:S12]  /*3730*/  BSSY B3, `(.L_x_471) ;  /* 0x000002f000037945 */ /* 0x000fd80003800000 */
[----:B-1----:R-:W-:Y:S05]  /*3740*/  @P0 BRA `(.L_x_472) ;  /* 0x0000000000b40947 */ /* 0x002fea0003800000 */
[--C-:B------:R-:W-:Y:S01]  /*3750*/  SHF.R.U64 R173, R132, 0x10, R133.reuse ;  /* 0x0000001084ad7819 */ /* 0x100fe20000001285 */
[----:B--2---:R-:W-:Y:S01]  /*3760*/  IMAD.U32 R175, R47, 0x10000, RZ ;  /* 0x000100002faf7824 */ /* 0x004fe200078e00ff */
[----:B------:R-:W-:Y:S02]  /*3770*/  SHF.R.U32.HI R133, RZ, 0x10, R133 ;  /* 0x00000010ff857819 */ /* 0x000fe40000011685 */
[--C-:B------:R-:W-:Y:S02]  /*3780*/  SHF.R.U64 R174, R130, 0x10, R131.reuse ;  /* 0x0000001082ae7819 */ /* 0x100fe40000001283 */
[----:B------:R-:W-:Y:S01]  /*3790*/  SHF.R.U32.HI R176, RZ, 0x10, R131 ;  /* 0x00000010ffb07819 */ /* 0x000fe20000011683 */
[----:B------:R-:W-:Y:S01]  /*37a0*/  IMAD.U32 R131, R46, 0x10000, RZ ;  /* 0x000100002e837824 */ /* 0x000fe200078e00ff */
[----:B------:R-:W-:Y:S02]  /*37b0*/  PRMT R173, R177, 0x5410, R173 ;  /* 0x00005410b1ad7816 */ /* 0x000fe400000000ad */
[----:B------:R-:W-:-:S02]  /*37c0*/  PRMT R133, R178, 0x5410, R133 ;  /* 0x00005410b2857816 */ /* 0x000fc40000000085 */
[----:B------:R-:W-:Y:S02]  /*37d0*/  PRMT R174, R94, 0x5432, R174 ;  /* 0x000054325eae7816 */ /* 0x000fe400000000ae */
[----:B------:R-:W-:Y:S01]  /*37e0*/  PRMT R132, R93, 0x5432, R176 ;  /* 0x000054325d847816 */ /* 0x000fe200000000b0 */
[----:B------:R-:W-:Y:S01]  /*37f0*/  IMAD.U32 R177, R133, 0x10000, RZ ;  /* 0x0001000085b17824 */ /* 0x000fe200078e00ff */
[----:B------:R-:W-:Y:S02]  /*3800*/  LOP3.LUT R46, R46, 0xffff0000, RZ, 0xc0, !PT ;  /* 0xffff00002e2e7812 */ /* 0x000fe400078ec0ff */
[----:B------:R-:W-:Y:S01]  /*3810*/  LOP3.LUT R181, R45, 0xffff0000, RZ, 0xc0, !PT ;  /* 0xffff00002db57812 */ /* 0x000fe200078ec0ff */
[----:B------:R-:W-:Y:S01]  /*3820*/  IMAD.U32 R179, R132, 0x10000, RZ ;  /* 0x0001000084b37824 */ /* 0x000fe200078e00ff */
[----:B------:R-:W-:Y:S01]  /*3830*/  LOP3.LUT R176, R173, 0xffff0000, RZ, 0xc0, !PT ;  /* 0xffff0000adb07812 */ /* 0x000fe200078ec0ff */
[----:B------:R-:W-:Y:S01]  /*3840*/  FMUL.FTZ R182, R46, R177 ;  /* 0x000000b12eb67220 */ /* 0x000fe20000410000 */
[----:B------:R-:W-:Y:S01]  /*3850*/  LOP3.LUT R178, R174, 0xffff0000, RZ, 0xc0, !PT ;  /* 0xffff0000aeb27812 */ /* 0x000fe200078ec0ff */
[----:B------:R-:W-:Y:S01]  /*3860*/  FMUL.FTZ R46, R46, R179 ;  /* 0x000000b32e2e7220 */ /* 0x000fe20000410000 */
[----:B------:R-:W-:Y:S01]  /*3870*/  LOP3.LUT R130, R47, 0xffff0000, RZ, 0xc0, !PT ;  /* 0xffff00002f827812 */ /* 0x000fe200078ec0ff */
[----:B------:R-:W-:-:S02]  /*3880*/  IMAD.U32 R47, R45, 0x10000, RZ ;  /* 0x000100002d2f7824 */ /* 0x000fc400078e00ff */
[C---:B------:R-:W-:Y:S01]  /*3890*/  FMUL.FTZ R180, R181.reuse, R176 ;  /* 0x000000b0b5b47220 */ /* 0x040fe20000410000 */
[----:B------:R-:W-:Y:S02]  /*38a0*/  IMAD.U32 R45, R44, 0x10000, RZ ;  /* 0x000100002c2d7824 */ /* 0x000fe400078e00ff */
[----:B------:R-:W-:Y:S01]  /*38b0*/  FMUL.FTZ R181, R181, R178 ;  /* 0x000000b2b5b57220 */ /* 0x000fe20000410000 */
[----:B------:R-:W-:Y:S01]  /*38c0*/  LOP3.LUT R133, R133, 0xffff0000, RZ, 0xc0, !PT ;  /* 0xffff000085857812 */ /* 0x000fe200078ec0ff */
[----:B------:R-:W-:Y:S01]  /*38d0*/  IMAD.U32 R173, R173, 0x10000, RZ ;  /* 0x00010000adad7824 */ /* 0x000fe200078e00ff */
[----:B------:R-:W-:Y:S01]  /*38e0*/  LOP3.LUT R132, R132, 0xffff0000, RZ, 0xc0, !PT ;  /* 0xffff000084847812 */ /* 0x000fe200078ec0ff */
[----:B------:R-:W-:Y:S01]  /*38f0*/  FFMA.FTZ R182, R131, R179, -R182 ;  /* 0x000000b383b67223 */ /* 0x000fe200000108b6 */
[----:B------:R-:W-:Y:S01]  /*3900*/  LOP3.LUT R44, R44, 0xffff0000, RZ, 0xc0, !PT ;  /* 0xffff00002c2c7812 */ /* 0x000fe200078ec0ff */
[----:B------:R-:W-:Y:S02]  /*3910*/  IMAD.U32 R174, R174, 0x10000, RZ ;  /* 0x00010000aeae7824 */ /* 0x000fe400078e00ff */
[----:B------:R-:W-:Y:S01]  /*3920*/  FFMA.FTZ R181, R47, R176, R181 ;  /* 0x000000b02fb57223 */ /* 0x000fe200000100b5 */
[----:B------:R-:W-:Y:S01]  /*3930*/  FFMA.FTZ R131, R131, R177, R46 ;  /* 0x000000b183837223 */ /* 0x000fe2000001002e */
[C---:B------:R-:W-:Y:S01]  /*3940*/  FMUL.FTZ R46, R130.reuse, R133 ;  /* 0x00000085822e7220 */ /* 0x040fe20000410000 */
[----:B------:R-:W-:Y:S01]  /*3950*/  FMUL.FTZ R176, R130, R132 ;  /* 0x0000008482b07220 */ /* 0x000fe20000410000 */
[C---:B------:R-:W-:Y:S01]  /*3960*/  FMUL.FTZ R130, R44.reuse, R173 ;  /* 0x000000ad2c827220 */ /* 0x040fe20000410000 */
[----:B------:R-:W-:Y:S01]  /*3970*/  FFMA.FTZ R180, R47, R178, -R180 ;  /* 0x000000b22fb47223 */ /* 0x000fe200000108b4 */
[----:B------:R-:W-:Y:S01]  /*3980*/  FMUL.FTZ R44, R44, R174 ;  /* 0x000000ae2c2c7220 */ /* 0x000fe20000410000 */
[----:B------:R-:W-:Y:S01]  /*3990*/  FFMA.FTZ R46, R175, R132, -R46 ;  /* 0x00000084af2e7223 */ /* 0x000fe2000001082e */
[----:B------:R-:W-:Y:S01]  /*39a0*/  FFMA.FTZ R130, R45, R174, -R130 ;  /* 0x000000ae2d827223 */ /* 0x000fe20000010882 */
[----:B------:R-:W-:Y:S01]  /*39b0*/  FFMA.FTZ R133, R175, R133, R176 ;  /* 0x00000085af857223 */ /* 0x000fe200000100b0 */
[----:B------:R-:W-:Y:S01]  /*39c0*/  FFMA.FTZ R45, R45, R173, R44 ;  /* 0x000000ad2d2d7223 */ /* 0x000fe2000001002c */
[----:B------:R-:W-:-:S03]  /*39d0*/  F2FP.BF16.F32.PACK_AB R180, R181, R180 ;  /* 0x000000b4b5b4723e */ /* 0x000fc600000010ff */
[----:B------:R-:W-:Y:S02]  /*39e0*/  F2FP.BF16.F32.PACK_AB R47, R133, R46 ;  /* 0x0000002e852f723e */ /* 0x000fe400000010ff */
[----:B------:R-:W-:Y:S01]  /*39f0*/  F2FP.BF16.F32.PACK_AB R44, R45, R130 ;  /* 0x000000822d2c723e */ /* 0x000fe200000010ff */
[----:B------:R-:W-:Y:S01]  /*3a00*/  IMAD.MOV.U32 R45, RZ, RZ, R180 ;  /* 0x000000ffff2d7224 */ /* 0x000fe200078e00b4 */
[----:B------:R-:W-:-:S07]  /*3a10*/  F2FP.BF16.F32.PACK_AB R46, R131, R182 ;  /* 0x000000b6832e723e */ /* 0x000fce00000010ff */
.L_x_472:
[----:B------:R-:W-:Y:S05]  /*3a20*/  BSYNC B3 ;  /* 0x0000000000037941 */ /* 0x000fea0003800000 */
.L_x_471:
[----:B--2---:R1:W-:Y:S02]  /*3a30*/  STG.E.128 desc[UR36][R56.64], R44 ;  /* 0x0000002c38007986 */ /* 0x0043e4000c101d24 */
.L_x_470:
[----:B------:R-:W-:Y:S05]  /*3a40*/  BSYNC B2 ;  /* 0x0000000000027941 */ /* 0x000fea0003800000 */
.L_x_469:
[----:B------:R-:W-:Y:S01]  /*3a50*/  ISETP.NE.AND P0, PT, R10, RZ, PT ;  /* 0x000000ff0a00720c */ /* 0x000fe20003f05270 */
[----:B------:R-:W-:-:S12]  /*3a60*/  BSSY B2, `(.L_x_473) ;  /* 0x0000036000027945 */ /* 0x000fd80003800000 */
[----:B------:R-:W-:Y:S05]  /*3a70*/  @!P0 BRA `(.L_x_474) ;  /* 0x0000000000d08947 */ /* 0x000fea0003800000 */
[----:B-1----:R1:W2:Y:S01]  /*3a80*/  LDS.128 R44, [R54] ;  /* 0x00000000362c7984 */ /* 0x0022a20000000c00 */
[----:B------:R-:W-:Y:S01]  /*3a90*/  VIADD R131, R16, 0x10 ;  /* 0x0000001010837836 */ /* 0x000fe20000000000 */
[----:B------:R-:W-:Y:S04]  /*3aa0*/  BSSY B3, `(.L_x_475) ;  /* 0x0000030000037945 */ /* 0x000fe80003800000 */
[----:B------:R-:W-:-:S13]  /*3ab0*/  ISETP.GE.AND P0, PT, R131, R122, PT ;  /* 0x0000007a8300720c */ /* 0x000fda0003f06270 */
[----:B-1----:R-:W-:Y:S05]  /*3ac0*/  @P0 BRA `(.L_x_476) ;  /* 0x0000000000b40947 */ /* 0x002fea0003800000 */
[----:B------:R-:W-:Y:S01]  /*3ad0*/  SHF.R.U64 R130, R120, 0x10, R121 ;  /* 0x0000001078827819 */ /* 0x000fe20000001279 */
[----:B--2---:R-:W-:Y:S01]  /*3ae0*/  IMAD.U32 R132, R47, 0x10000, RZ ;  /* 0x000100002f847824 */ /* 0x004fe200078e00ff */
[----:B------:R-:W-:Y:S02]  /*3af0*/  SHF.R.U64 R131, R98, 0x10, R99 ;  /* 0x0000001062837819 */ /* 0x000fe40000001263 */
[----:B------:R-:W-:Y:S02]  /*3b00*/  SHF.R.U32.HI R121, RZ, 0x10, R121 ;  /* 0x00000010ff797819 */ /* 0x000fe40000011679 */
[----:B------:R-:W-:Y:S02]  /*3b10*/  PRMT R130, R92, 0x5432, R130 ;  /* 0x000054325c827816 */ /* 0x000fe40000000082 */
[----:B------:R-:W-:Y:S01]  /*3b20*/  SHF.R.U32.HI R133, RZ, 0x10, R99 ;  /* 0x00000010ff857819 */ /* 0x000fe20000011663 */
[----:B------:R-:W-:Y:S01]  /*3b30*/  IMAD.U32 R99, R46, 0x10000, RZ ;  /* 0x000100002e637824 */ /* 0x000fe200078e00ff */
[----:B------:R-:W-:-:S02]  /*3b40*/  PRMT R131, R230, 0x5410, R131 ;  /* 0x00005410e6837816 */ /* 0x000fc40000000083 */
[----:B------:R-:W-:Y:S02]  /*3b50*/  PRMT R121, R236, 0x5410, R121 ;  /* 0x00005410ec797816 */ /* 0x000fe40000000079 */
[----:B------:R-:W-:Y:S02]  /*3b60*/  LOP3.LUT R175, R45, 0xffff0000, RZ, 0xc0, !PT ;  /* 0xffff00002daf7812 */ /* 0x000fe400078ec0ff */
[C---:B------:R-:W-:Y:S01]  /*3b70*/  LOP3.LUT R174, R130.reuse, 0xffff0000, RZ, 0xc0, !PT ;  /* 0xffff000082ae7812 */ /* 0x040fe200078ec0ff */
[----:B------:R-:W-:Y:S01]  /*3b80*/  IMAD.U32 R130, R130, 0x10000, RZ ;  /* 0x0001000082827824 */ /* 0x000fe200078e00ff */
[----:B------:R-:W-:Y:S01]  /*3b90*/  PRMT R120, R231, 0x5410, R133 ;  /* 0x00005410e7787816 */ /* 0x000fe20000000085 */
[----:B------:R-:W-:Y:S01]  /*3ba0*/  IMAD.U32 R133, R121, 0x10000, RZ ;  /* 0x0001000079857824 */ /* 0x000fe200078e00ff */
[----:B------:R-:W-:Y:S01]  /*3bb0*/  LOP3.LUT R176, R131, 0xffff0000, RZ, 0xc0, !PT ;  /* 0xffff000083b07812 */ /* 0x000fe200078ec0ff */
[----:B------:R-:W-:Y:S01]  /*3bc0*/  FMUL.FTZ R178, R175, R174 ;  /* 0x000000aeafb27220 */ /* 0x000fe20000410000 */
[----:B------:R-:W-:Y:S01]  /*3bd0*/  LOP3.LUT R46, R46, 0xffff0000, RZ, 0xc0, !PT ;  /* 0xffff00002e2e7812 */ /* 0x000fe200078ec0ff */
[----:B------:R-:W-:Y:S01]  /*3be0*/  IMAD.U32 R173, R120, 0x10000, RZ ;  /* 0x0001000078ad7824 */ /* 0x000fe200078e00ff */
[----:B------:R-:W-:Y:S01]  /*3bf0*/  LOP3.LUT R98, R47, 0xffff0000, RZ, 0xc0, !PT ;  /* 0xffff00002f627812 */ /* 0x000fe200078ec0ff */
[----:B------:R-:W-:-:S02]  /*3c00*/  IMAD.U32 R47, R45, 0x10000, RZ ;  /* 0x000100002d2f7824 */ /* 0x000fc400078e00ff */
[-C--:B------:R-:W-:Y:S01]  /*3c10*/  FMUL.FTZ R175, R175, R176.reuse ;  /* 0x000000b0afaf7220 */ /* 0x080fe20000410000 */
[----:B------:R-:W-:Y:S02]  /*3c20*/  IMAD.U32 R45, R44, 0x10000, RZ ;  /* 0x000100002c2d7824 */ /* 0x000fe400078e00ff */
[----:B------:R-:W-:Y:S01]  /*3c30*/  FMUL.FTZ R180, R46, R133 ;  /* 0x000000852eb47220 */ /* 0x000fe20000410000 */
[----:B------:R-:W-:Y:S01]  /*3c40*/  LOP3.LUT R44, R44, 0xffff0000, RZ, 0xc0, !PT ;  /* 0xffff00002c2c7812 */ /* 0x000fe200078ec0ff */
[C---:B------:R-:W-:Y:S01]  /*3c50*/  FFMA.FTZ R178, R47.reuse, R176, -R178 ;  /* 0x000000b02fb27223 */ /* 0x040fe200000108b2 */
[----:B------:R-:W-:Y:S01]  /*3c60*/  FFMA.FTZ R175, R47, R174, R175 ;  /* 0x000000ae2faf7223 */ /* 0x000fe200000100af */
[-C--:B------:R-:W-:Y:S01]  /*3c70*/  FMUL.FTZ R46, R46, R173.reuse ;  /* 0x000000ad2e2e7220 */ /* 0x080fe20000410000 */
[----:B------:R-:W-:Y:S01]  /*3c80*/  LOP3.LUT R121, R121, 0xffff0000, RZ, 0xc0, !PT ;  /* 0xffff000079797812 */ /* 0x000fe200078ec0ff */
[----:B------:R-:W-:Y:S01]  /*3c90*/  IMAD.U32 R131, R131, 0x10000, RZ ;  /* 0x0001000083837824 */ /* 0x000fe200078e00ff */
[----:B------:R-:W-:Y:S01]  /*3ca0*/  LOP3.LUT R47, R120, 0xffff0000, RZ, 0xc0, !PT ;  /* 0xffff0000782f7812 */ /* 0x000fe200078ec0ff */
[C---:B------:R-:W-:Y:S01]  /*3cb0*/  FFMA.FTZ R180, R99.reuse, R173, -R180 ;  /* 0x000000ad63b47223 */ /* 0x040fe200000108b4 */
[----:B------:R-:W-:Y:S01]  /*3cc0*/  FFMA.FTZ R99, R99, R133, R46 ;  /* 0x0000008563637223 */ /* 0x000fe2000001002e */
[----:B------:R-:W-:Y:S01]  /*3cd0*/  FMUL.FTZ R133, R98, R121 ;  /* 0x0000007962857220 */ /* 0x000fe20000410000 */
[CC--:B------:R-:W-:Y:S01]  /*3ce0*/  FMUL.FTZ R46, R44.reuse, R130.reuse ;  /* 0x000000822c2e7220 */ /* 0x0c0fe20000410000 */
[----:B------:R-:W-:Y:S01]  /*3cf0*/  FMUL.FTZ R173, R44, R131 ;  /* 0x000000832cad7220 */ /* 0x000fe20000410000 */
[-C--:B------:R-:W-:Y:S01]  /*3d00*/  FMUL.FTZ R98, R98, R47.reuse ;  /* 0x0000002f62627220 */ /* 0x080fe20000410000 */
[C---:B------:R-:W-:Y:S01]  /*3d10*/  FFMA.FTZ R133, R132.reuse, R47, -R133 ;  /* 0x0000002f84857223 */ /* 0x040fe20000010885 */
[C---:B------:R-:W-:Y:S01]  /*3d20*/  FFMA.FTZ R46, R45.reuse, R131, -R46 ;  /* 0x000000832d2e7223 */ /* 0x040fe2000001082e */
[----:B------:R-:W-:Y:S01]  /*3d30*/  FFMA.FTZ R173, R45, R130, R173 ;  /* 0x000000822dad7223 */ /* 0x000fe200000100ad */
[----:B------:R-:W-:Y:S01]  /*3d40*/  FFMA.FTZ R98, R132, R121, R98 ;  /* 0x0000007984627223 */ /* 0x000fe20000010062 */
[----:B------:R-:W-:-:S02]  /*3d50*/  F2FP.BF16.F32.PACK_AB R180, R99, R180 ;  /* 0x000000b463b4723e */ /* 0x000fc400000010ff */
[----:B------:R-:W-:Y:S02]  /*3d60*/  F2FP.BF16.F32.PACK_AB R45, R175, R178 ;  /* 0x000000b2af2d723e */ /* 0x000fe400000010ff */
[----:B------:R-:W-:Y:S01]  /*3d70*/  F2FP.BF16.F32.PACK_AB R44, R173, R46 ;  /* 0x0000002ead2c723e */ /* 0x000fe200000010ff */
[----:B------:R-:W-:Y:S01]  /*3d80*/  IMAD.MOV.U32 R46, RZ, RZ, R180 ;  /* 0x000000ffff2e7224 */ /* 0x000fe200078e00b4 */
[----:B------:R-:W-:-:S07]  /*3d90*/  F2FP.BF16.F32.PACK_AB R47, R98, R133 ;  /* 0x00000085622f723e */ /* 0x000fce00000010ff */
.L_x_476:
[----:B------:R-:W-:Y:S05]  /*3da0*/  BSYNC B3 ;  /* 0x0000000000037941 */ /* 0x000fea0003800000 */
.L_x_475:
[----:B--2---:R2:W-:Y:S02]  /*3db0*/  STG.E.128 desc[UR36][R56.64+0x40], R44 ;  /* 0x0000402c38007986 */ /* 0x0045e4000c101d24 */
.L_x_474:
[----:B------:R-:W-:Y:S05]  /*3dc0*/  BSYNC B2 ;  /* 0x0000000000027941 */ /* 0x000fea0003800000 */
.L_x_473:
[----:B------:R-:W-:Y:S01]  /*3dd0*/  ISETP.NE.AND P0, PT, R9, RZ, PT ;  /* 0x000000ff0900720c */ /* 0x000fe20003f05270 */
[----:B------:R-:W-:-:S12]  /*3de0*/  BSSY B2, `(.L_x_477) ;  /* 0x0000035000027945 */ /* 0x000fd80003800000 */
[----:B------:R-:W-:Y:S05]  /*3df0*/  @!P0 BRA `(.L_x_478) ;  /* 0x0000000000cc8947 */ /* 0x000fea0003800000 */
[----:B-12---:R1:W2:Y:S01]  /*3e00*/  LDS.128 R44, [R55+0x4000] ;  /* 0x00400000372c7984 */ /* 0x0062a20000000c00 */
        /* <DEDUP_REMOVED lines=8> */
[----:B------:R-:W-:Y:S01]  /*3e90*/  SHF.R.U32.HI R98, RZ, 0x10, R91 ;  /* 0x00000010ff627819 */ /* 0x000fe2000001165b */
[----:B------:R-:W-:Y:S01]  /*3ea0*/  IMAD.U32 R91, R46, 0x10000, RZ ;  /* 0x000100002e5b7824 */ /* 0x000fe200078e00ff */
[----:B------:R-:W-:Y:S02]  /*3eb0*/  PRMT R234, R234, 0x5410, R121 ;  /* 0x00005410eaea7816 */ /* 0x000fe40000000079 */
[----:B------:R-:W-:-:S02]  /*3ec0*/  PRMT R228, R228, 0x5410, R99 ;  /* 0x00005410e4e47816 */ /* 0x000fc40000000063 */
[----:B------:R-:W-:Y:S01]  /*3ed0*/  PRMT R235, R235, 0x5410, R96 ;  /* 0x00005410ebeb7816 */ /* 0x000fe20000000060 */
[----:B------:R-:W-:Y:S01]  /*3ee0*/  IMAD.U32 R96, R44, 0x10000, RZ ;  /* 0x000100002c607824 */ /* 0x000fe200078e00ff */
[----:B------:R-:W-:Y:S02]  /*3ef0*/  PRMT R229, R229, 0x5410, R98 ;  /* 0x00005410e5e57816 */ /* 0x000fe40000000062 */
[----:B------:R-:W-:Y:S01]  /*3f00*/  LOP3.LUT R45, R45, 0xffff0000, RZ, 0xc0, !PT ;  /* 0xffff00002d2d7812 */ /* 0x000fe200078ec0ff */
[----:B------:R-:W-:Y:S01]  /*3f10*/  IMAD.U32 R97, R235, 0x10000, RZ ;  /* 0x00010000eb617824 */ /* 0x000fe200078e00ff */
[----:B------:R-:W-:Y:S01]  /*3f20*/  LOP3.LUT R130, R234, 0xffff0000, RZ, 0xc0, !PT ;  /* 0xffff0000ea827812 */ /* 0x000fe200078ec0ff */
[----:B------:R-:W-:Y:S01]  /*3f30*/  IMAD.U32 R98, R229, 0x10000, RZ ;  /* 0x00010000e5627824 */ /* 0x000fe200078e00ff */
[----:B------:R-:W-:Y:S02]  /*3f40*/  LOP3.LUT R99, R228, 0xffff0000, RZ, 0xc0, !PT ;  /* 0xffff0000e4637812 */ /* 0x000fe400078ec0ff */
[----:B------:R-:W-:Y:S01]  /*3f50*/  LOP3.LUT R46, R46, 0xffff0000, RZ, 0xc0, !PT ;  /* 0xffff00002e2e7812 */ /* 0x000fe200078ec0ff */
[----:B------:R-:W-:Y:S01]  /*3f60*/  FMUL.FTZ R121, R45, R130 ;  /* 0x000000822d797220 */ /* 0x000fe20000410000 */
[----:B------:R-:W-:Y:S01]  /*3f70*/  LOP3.LUT R90, R47, 0xffff0000, RZ, 0xc0, !PT ;  /* 0xffff00002f5a7812 */ /* 0x000fe200078ec0ff */
[----:B------:R-:W-:Y:S01]  /*3f80*/  FMUL.FTZ R45, R45, R99 ;  /* 0x000000632d2d7220 */ /* 0x000fe20000410000 */
[----:B------:R-:W-:Y:S01]  /*3f90*/  LOP3.LUT R235, R235, 0xffff0000, RZ, 0xc0, !PT ;  /* 0xffff0000ebeb7812 */ /* 0x000fe200078ec0ff */
[----:B------:R-:W-:Y:S01]  /*3fa0*/  FMUL.FTZ R132, R46, R97 ;  /* 0x000000612e847220 */ /* 0x000fe20000410000 */
[----:B------:R-:W-:Y:S01]  /*3fb0*/  FFMA.FTZ R121, R120, R99, -R121 ;  /* 0x0000006378797223 */ /* 0x000fe20000010879 */
[----:B------:R-:W-:Y:S01]  /*3fc0*/  FMUL.FTZ R46, R46, R98 ;  /* 0x000000622e2e7220 */ /* 0x000fe20000410000 */
[----:B------:R-:W-:Y:S01]  /*3fd0*/  LOP3.LUT R44, R44, 0xffff0000, RZ, 0xc0, !PT ;  /* 0xffff00002c2c7812 */ /* 0x000fe200078ec0ff */
[----:B------:R-:W-:Y:S01]  /*3fe0*/  FFMA.FTZ R120, R120, R130, R45 ;  /* 0x0000008278787223 */ /* 0x000fe2000001002d */
[----:B------:R-:W-:Y:S01]  /*3ff0*/  LOP3.LUT R229, R229, 0xffff0000, RZ, 0xc0, !PT ;  /* 0xffff0000e5e57812 */ /* 0x000fe200078ec0ff */
[----:B------:R-:W-:-:S02]  /*4000*/  IMAD.U32 R45, R234, 0x10000, RZ ;  /* 0x00010000ea2d7824 */ /* 0x000fc400078e00ff */
[C---:B------:R-:W-:Y:S01]  /*4010*/  FFMA.FTZ R132, R91.reuse, R98, -R132 ;  /* 0x000000625b847223 */ /* 0x040fe20000010884 */
[----:B------:R-:W-:Y:S02]  /*4020*/  IMAD.U32 R99, R228, 0x10000, RZ ;  /* 0x00010000e4637824 */ /* 0x000fe400078e00ff */
[----:B------:R-:W-:Y:S01]  /*4030*/  FFMA.FTZ R91, R91, R97, R46 ;  /* 0x000000615b5b7223 */ /* 0x000fe2000001002e */
[----:B------:R-:W-:Y:S02]  /*4040*/  IMAD.U32 R47, R47, 0x10000, RZ ;  /* 0x000100002f2f7824 */ /* 0x000fe400078e00ff */
[C---:B------:R-:W-:Y:S01]  /*4050*/  FMUL.FTZ R46, R90.reuse, R235 ;  /* 0x000000eb5a2e7220 */ /* 0x040fe20000410000 */
[----:B------:R-:W-:Y:S01]  /*4060*/  FMUL.FTZ R90, R90, R229 ;  /* 0x000000e55a5a7220 */ /* 0x000fe20000410000 */
[C---:B------:R-:W-:Y:S01]  /*4070*/  FMUL.FTZ R97, R44.reuse, R45 ;  /* 0x0000002d2c617220 */ /* 0x040fe20000410000 */
[----:B------:R-:W-:Y:S01]  /*4080*/  FMUL.FTZ R44, R44, R99 ;  /* 0x000000632c2c7220 */ /* 0x000fe20000410000 */
[C---:B------:R-:W-:Y:S01]  /*4090*/  FFMA.FTZ R46, R47.reuse, R229, -R46 ;  /* 0x000000e52f2e7223 */ /* 0x040fe2000001082e */
[----:B------:R-:W-:Y:S01]  /*40a0*/  FFMA.FTZ R47, R47, R235, R90 ;  /* 0x000000eb2f2f7223 */ /* 0x000fe2000001005a */
[C---:B------:R-:W-:Y:S01]  /*40b0*/  FFMA.FTZ R97, R96.reuse, R99, -R97 ;  /* 0x0000006360617223 */ /* 0x040fe20000010861 */
[----:B------:R-:W-:Y:S01]  /*40c0*/  FFMA.FTZ R44, R96, R45, R44 ;  /* 0x0000002d602c7223 */ /* 0x000fe2000001002c */
[----:B------:R-:W-:-:S02]  /*40d0*/  F2FP.BF16.F32.PACK_AB R45, R120, R121 ;  /* 0x00000079782d723e */ /* 0x000fc400000010ff */
[----:B------:R-:W-:Y:S02]  /*40e0*/  F2FP.BF16.F32.PACK_AB R47, R47, R46 ;  /* 0x0000002e2f2f723e */ /* 0x000fe400000010ff */
[----:B------:R-:W-:Y:S02]  /*40f0*/  F2FP.BF16.F32.PACK_AB R46, R91, R132 ;  /* 0x000000845b2e723e */ /* 0x000fe400000010ff */
[----:B------:R-:W-:-:S07]  /*4100*/  F2FP.BF16.F32.PACK_AB R44, R44, R97 ;  /* 0x000000612c2c723e */ /* 0x000fce00000010ff */
.L_x_480:
[----:B------:R-:W-:Y:S05]  /*4110*/  BSYNC B3 ;  /* 0x0000000000037941 */ /* 0x000fea0003800000 */
.L_x_479:
[----:B--2---:R3:W-:Y:S02]  /*4120*/  STG.E.128 desc[UR36][R56.64+0x80], R44 ;  /* 0x0000802c38007986 */ /* 0x0047e4000c101d24 */
.L_x_478:
[----:B------:R-:W-:Y:S05]  /*4130*/  BSYNC B2 ;  /* 0x0000000000027941 */ /* 0x000fea0003800000 */
.L_x_477:
[----:B------:R-:W-:Y:S01]  /*4140*/  ISETP.NE.AND P0, PT, R8, RZ, PT ;  /* 0x000000ff0800720c */ /* 0x000fe20003f05270 */
[----:B------:R-:W-:-:S12]  /*4150*/  BSSY B2, `(.L_x_481) ;  /* 0x0000036000027945 */ /* 0x000fd80003800000 */
[----:B------:R-:W-:Y:S05]  /*4160*/  @!P0 BRA `(.L_x_482) ;  /* 0x0000000000d08947 */ /* 0x000fea0003800000 */
[----:B-123--:R1:W2:Y:S01]  /*4170*/  LDS.128 R44, [R54+0x4000] ;  /* 0x00400000362c7984 */ /* 0x00e2a20000000c00 */
[----:B------:R-:W-:Y:S01]  /*4180*/  VIADD R91, R16, 0x30 ;  /* 0x00000030105b7836 */ /* 0x000fe20000000000 */
[----:B------:R-:W-:Y:S04]  /*4190*/  BSSY B3, `(.L_x_483) ;  /* 0x0000030000037945 */ /* 0x000fe80003800000 */
[----:B------:R-:W-:-:S13]  /*41a0*/  ISETP.GE.AND P0, PT, R91, R122, PT ;  /* 0x0000007a5b00720c */ /* 0x000fda0003f06270 */
[----:B-1----:R-:W-:Y:S05]  /*41b0*/  @P0 BRA `(.L_x_484) ;  /* 0x0000000000b40947 */ /* 0x002fea0003800000 */
[----:B------:R-:W-:Y:S02]  /*41c0*/  SHF.R.U64 R91, R88, 0x10, R89 ;  /* 0x00000010585b7819 */ /* 0x000fe40000001259 */
[--C-:B------:R-:W-:Y:S01]  /*41d0*/  SHF.R.U64 R97, R86, 0x10, R87.reuse ;  /* 0x0000001056617819 */ /* 0x100fe20000001257 */
[----:B--2---:R-:W-:Y:S01]  /*41e0*/  IMAD.U32 R86, R46, 0x10000, RZ ;  /* 0x000100002e567824 */ /* 0x004fe200078e00ff */
[----:B------:R-:W-:Y:S02]  /*41f0*/  SHF.R.U32.HI R90, RZ, 0x10, R87 ;  /* 0x00000010ff5a7819 */ /* 0x000fe40000011657 */
[----:B------:R-:W-:Y:S01]  /*4200*/  PRMT R232, R232, 0x5410, R91 ;  /* 0x00005410e8e87816 */ /* 0x000fe2000000005b */
[----:B------:R-:W-:Y:S01]  /*4210*/  IMAD.U32 R91, R45, 0x10000, RZ ;  /* 0x000100002d5b7824 */ /* 0x000fe200078e00ff */
[----:B------:R-:W-:Y:S02]  /*4220*/  SHF.R.U32.HI R88, RZ, 0x10, R89 ;  /* 0x00000010ff587819 */ /* 0x000fe40000011659 */
[----:B------:R-:W-:-:S02]  /*4230*/  PRMT R226, R226, 0x5410, R97 ;  /* 0x00005410e2e27816 */ /* 0x000fc40000000061 */
[----:B------:R-:W-:Y:S02]  /*4240*/  PRMT R227, R227, 0x5410, R90 ;  /* 0x00005410e3e37816 */ /* 0x000fe4000000005a */
[----:B------:R-:W-:Y:S01]  /*4250*/  LOP3.LUT R89, R45, 0xffff0000, RZ, 0xc0, !PT ;  /* 0xffff00002d597812 */ /* 0x000fe200078ec0ff */
[----:B------:R-:W-:Y:S01]  /*4260*/  IMAD.U32 R45, R44, 0x10000, RZ ;  /* 0x000100002c2d7824 */ /* 0x000fe200078e00ff */
        /* <DEDUP_REMOVED lines=9> */
[-C--:B------:R-:W-:Y:S01]  /*4300*/  FMUL.FTZ R97, R89, R90.reuse ;  /* 0x0000005a59617220 */ /* 0x080fe20000410000 */
[----:B------:R-:W-:Y:S01]  /*4310*/  LOP3.LUT R89, R44, 0xffff0000, RZ, 0xc0, !PT ;  /* 0xffff00002c597812 */ /* 0x000fe200078ec0ff */
[----:B------:R-:W-:Y:S01]  /*4320*/  FFMA.FTZ R44, R91, R90, -R120 ;  /* 0x0000005a5b2c7223 */ /* 0x000fe20000010878 */
[----:B------:R-:W-:Y:S01]  /*4330*/  FMUL.FTZ R99, R87, R88 ;  /* 0x0000005857637220 */ /* 0x000fe20000410000 */
[----:B------:R-:W-:Y:S01]  /*4340*/  FFMA.FTZ R91, R91, R98, R97 ;  /* 0x000000625b5b7223 */ /* 0x000fe20000010061 */
[-C--:B------:R-:W-:Y:S01]  /*4350*/  FMUL.FTZ R97, R87, R96.reuse ;  /* 0x0000006057617220 */ /* 0x080fe20000410000 */
[----:B------:R-:W-:Y:S01]  /*4360*/  LOP3.LUT R233, R233, 0xffff0000, RZ, 0xc0, !PT ;  /* 0xffff0000e9e97812 */ /* 0x000fe200078ec0ff */
[----:B------:R-:W-:Y:S01]  /*4370*/  FFMA.FTZ R87, R86, R96, -R99 ;  /* 0x0000006056577223 */ /* 0x000fe20000010863 */
[----:B------:R-:W-:Y:S01]  /*4380*/  LOP3.LUT R227, R227, 0xffff0000, RZ, 0xc0, !PT ;  /* 0xffff0000e3e37812 */ /* 0x000fe200078ec0ff */
[----:B------:R-:W-:-:S02]  /*4390*/  IMAD.U32 R226, R226, 0x10000, RZ ;  /* 0x00010000e2e27824 */ /* 0x000fc400078e00ff */
[----:B------:R-:W-:Y:S01]  /*43a0*/  FFMA.FTZ R86, R86, R88, R97 ;  /* 0x0000005856567223 */ /* 0x000fe20000010061 */
[C---:B------:R-:W-:Y:S01]  /*43b0*/  FMUL.FTZ R88, R46.reuse, R233 ;  /* 0x000000e92e587220 */ /* 0x040fe20000410000 */
[----:B------:R-:W-:Y:S02]  /*43c0*/  IMAD.U32 R47, R47, 0x10000, RZ ;  /* 0x000100002f2f7824 */ /* 0x000fe400078e00ff */
[-C--:B------:R-:W-:Y:S01]  /*43d0*/  FMUL.FTZ R90, R46, R227.reuse ;  /* 0x000000e32e5a7220 */ /* 0x080fe20000410000 */
[C---:B------:R-:W-:Y:S01]  /*43e0*/  FMUL.FTZ R46, R89.reuse, R232 ;  /* 0x000000e8592e7220 */ /* 0x040fe20000410000 */
[-C--:B------:R-:W-:Y:S01]  /*43f0*/  FMUL.FTZ R89, R89, R226.reuse ;  /* 0x000000e259597220 */ /* 0x080fe20000410000 */
[C---:B------:R-:W-:Y:S01]  /*4400*/  FFMA.FTZ R88, R47.reuse, R227, -R88 ;  /* 0x000000e32f587223 */ /* 0x040fe20000010858 */
[----:B------:R-:W-:Y:S01]  /*4410*/  FFMA.FTZ R47, R47, R233, R90 ;  /* 0x000000e92f2f7223 */ /* 0x000fe2000001005a */
[C---:B------:R-:W-:Y:S01]  /*4420*/  FFMA.FTZ R46, R45.reuse, R226, -R46 ;  /* 0x000000e22d2e7223 */ /* 0x040fe2000001082e */
[----:B------:R-:W-:Y:S01]  /*4430*/  FFMA.FTZ R89, R45, R232, R89 ;  /* 0x000000e82d597223 */ /* 0x000fe20000010059 */
[----:B------:R-:W-:-:S02]  /*4440*/  F2FP.BF16.F32.PACK_AB R86, R86, R87 ;  /* 0x000000575656723e */ /* 0x000fc400000010ff */
[----:B------:R-:W-:Y:S02]  /*4450*/  F2FP.BF16.F32.PACK_AB R45, R91, R44 ;  /* 0x0000002c5b2d723e */ /* 0x000fe400000010ff */
[----:B------:R-:W-:Y:S01]  /*4460*/  F2FP.BF16.F32.PACK_AB R44, R89, R46 ;  /* 0x0000002e592c723e */ /* 0x000fe200000010ff */
[----:B------:R-:W-:Y:S01]  /*4470*/  IMAD.MOV.U32 R46, RZ, RZ, R86 ;  /* 0x000000ffff2e7224 */ /* 0x000fe200078e0056 */
[----:B------:R-:W-:-:S07]  /*4480*/  F2FP.BF16.F32.PACK_AB R47, R47, R88 ;  /* 0x000000582f2f723e */ /* 0x000fce00000010ff */
.L_x_484:
[----:B------:R-:W-:Y:S05]  /*4490*/  BSYNC B3 ;  /* 0x0000000000037941 */ /* 0x000fea0003800000 */
.L_x_483:
[----:B--2---:R4:W-:Y:S02]  /*44a0*/  STG.E.128 desc[UR36][R56.64+0xc0], R44 ;  /* 0x0000c02c38007986 */ /* 0x0049e4000c101d24 */
.L_x_482:
[----:B------:R-:W-:Y:S05]  /*44b0*/  BSYNC B2 ;  /* 0x0000000000027941 */ /* 0x000fea0003800000 */
.L_x_481:
[----:B------:R-:W-:Y:S01]  /*44c0*/  ISETP.NE.AND P0, PT, R7, RZ, PT ;  /* 0x000000ff0700720c */ /* 0x000fe20003f05270 */
[----:B------:R-:W-:-:S12]  /*44d0*/  BSSY B2, `(.L_x_485) ;  /* 0x0000037000027945 */ /* 0x000fd80003800000 */
[----:B------:R-:W-:Y:S05]  /*44e0*/  @!P0 BRA `(.L_x_486) ;  /* 0x0000000000d48947 */ /* 0x000fea0003800000 */
[----:B-1234-:R1:W2:Y:S01]  /*44f0*/  LDS.128 R44, [R55+0x8000] ;  /* 0x00800000372c7984 */ /* 0x01e2a20000000c00 */
[----:B------:R-:W-:Y:S01]  /*4500*/  VIADD R87, R16, 0x40 ;  /* 0x0000004010577836 */ /* 0x000fe20000000000 */
[----:B------:R-:W-:Y:S04]  /*4510*/  BSSY B3, `(.L_x_487) ;  /* 0x0000031000037945 */ /* 0x000fe80003800000 */
[----:B------:R-:W-:-:S13]  /*4520*/  ISETP.GE.AND P0, PT, R87, R122, PT ;  /* 0x0000007a5700720c */ /* 0x000fda0003f06270 */
[----:B-1----:R-:W-:Y:S05]  /*4530*/  @P0 BRA `(.L_x_488) ;  /* 0x0000000000b80947 */ /* 0x002fea0003800000 */
[--C-:B------:R-:W-:Y:S02]  /*4540*/  SHF.R.U64 R86, R84, 0x10, R85.reuse ;  /* 0x0000001054567819 */ /* 0x100fe40000001255 */
[----:B------:R-:W-:Y:S02]  /*4550*/  SHF.R.U32.HI R84, RZ, 0x10, R85 ;  /* 0x00000010ff547819 */ /* 0x000fe40000011655 */
[--C-:B------:R-:W-:Y:S01]  /*4560*/  SHF.R.U64 R87, R82, 0x10, R83.reuse ;  /* 0x0000001052577819 */ /* 0x100fe20000001253 */
[----:B--2---:R-:W-:Y:S01]  /*4570*/  IMAD.U32 R82, R46, 0x10000, RZ ;  /* 0x000100002e527824 */ /* 0x004fe200078e00ff */
[----:B------:R-:W-:Y:S01]  /*4580*/  SHF.R.U32.HI R88, RZ, 0x10, R83 ;  /* 0x00000010ff587819 */ /* 0x000fe20000011653 */
[----:B------:R-:W-:Y:S01]  /*4590*/  IMAD.U32 R83, R45, 0x10000, RZ ;  /* 0x000100002d537824 */ /* 0x000fe200078e00ff */
[----:B------:R-:W-:Y:S02]  /*45a0*/  PRMT R203, R203, 0x5410, R86 ;  /* 0x00005410cbcb7816 */ /* 0x000fe40000000056 */
[----:B------:R-:W-:-:S02]  /*45b0*/  PRMT R225, R225, 0x5410, R84 ;  /* 0x00005410e1e17816 */ /* 0x000fc40000000054 */
[----:B------:R-:W-:Y:S02]  /*45c0*/  PRMT R172, R172, 0x5410, R87 ;  /* 0x00005410acac7816 */ /* 0x000fe40000000057 */
[----:B------:R-:W-:Y:S01]  /*45d0*/  PRMT R183, R183, 0x5410, R88 ;  /* 0x00005410b7b77816 */ /* 0x000fe20000000058 */
[----:B------:R-:W-:Y:S01]  /*45e0*/  IMAD.U32 R89, R225, 0x10000, RZ ;  /* 0x00010000e1597824 */ /* 0x000fe200078e00ff */
[----:B------:R-:W-:Y:S01]  /*45f0*/  LOP3.LUT R84, R45, 0xffff0000, RZ, 0xc0, !PT ;  /* 0xffff00002d547812 */ /* 0x000fe200078ec0ff */
[----:B------:R-:W-:Y:S01]  /*4600*/  IMAD.U32 R45, R44, 0x10000, RZ ;  /* 0x000100002c2d7824 */ /* 0x000fe200078e00ff */
[----:B------:R-:W-:Y:S01]  /*4610*/  LOP3.LUT R88, R203, 0xffff0000, RZ, 0xc0, !PT ;  /* 0xffff0000cb587812 */ /* 0x000fe200078ec0ff */
[----:B------:R-:W-:Y:S01]  /*4620*/  IMAD.U32 R87, R183, 0x10000, RZ ;  /* 0x00010000b7577824 */ /* 0x000fe200078e00ff */
[----:B------:R-:W-:Y:S01]  /*4630*/  LOP3.LUT R85, R46, 0xffff0000, RZ, 0xc0, !PT ;  /* 0xffff00002e557812 */ /* 0x000fe200078ec0ff */
[----:B------:R-:W-:Y:S01]  /*4640*/  IMAD.U32 R203, R203, 0x10000, RZ ;  /* 0x00010000cbcb7824 */ /* 0x000fe200078e00ff */
[----:B------:R-:W-:Y:S01]  /*4650*/  LOP3.LUT R86, R172, 0xffff0000, RZ, 0xc0, !PT ;  /* 0xffff0000ac567812 */ /* 0x000fe200078ec0ff */
[C---:B------:R-:W-:Y:S01]  /*4660*/  FMUL.FTZ R90, R84.reuse, R88 ;  /* 0x00000058545a7220 */ /* 0x040fe20000410000 */
[----:B------:R-:W-:Y:S01]  /*4670*/  LOP3.LUT R46, R47, 0xffff0000, RZ, 0xc0, !PT ;  /* 0xffff00002f2e7812 */ /* 0x000fe200078ec0ff */
[----:B------:R-:W-:Y:S01]  /*4680*/  FMUL.FTZ R97, R85, R89 ;  /* 0x0000005955617220 */ /* 0x000fe20000410000 */
[----:B------:R-:W-:Y:S01]  /*4690*/  LOP3.LUT R225, R225, 0xffff0000, RZ, 0xc0, !PT ;  /* 0xffff0000e1e17812 */ /* 0x000fe200078ec0ff */
[----:B------:R-:W-:Y:S01]  /*46a0*/  FMUL.FTZ R91, R84, R86 ;  /* 0x00000056545b7220 */ /* 0x000fe20000410000 */
[----:B------:R-:W-:Y:S01]  /*46b0*/  LOP3.LUT R183, R183, 0xffff0000, RZ, 0xc0, !PT ;  /* 0xffff0000b7b77812 */ /* 0x000fe200078ec0ff */
[----:B------:R-:W-:Y:S01]  /*46c0*/  FMUL.FTZ R85, R85, R87 ;  /* 0x0000005755557220 */ /* 0x000fe20000410000 */
[----:B------:R-:W-:Y:S01]  /*46d0*/  LOP3.LUT R44, R44, 0xffff0000, RZ, 0xc0, !PT ;  /* 0xffff00002c2c7812 */ /* 0x000fe200078ec0ff */
[----:B------:R-:W-:-:S02]  /*46e0*/  IMAD.U32 R172, R172, 0x10000, RZ ;  /* 0x00010000acac7824 */ /* 0x000fc400078e00ff */
[----:B------:R-:W-:Y:S01]  /*46f0*/  FFMA.FTZ R90, R83, R86, -R90 ;  /* 0x00000056535a7223 */ /* 0x000fe2000001085a */
[C---:B------:R-:W-:Y:S01]  /*4700*/  FMUL.FTZ R84, R46.reuse, R225 ;  /* 0x000000e12e547220 */ /* 0x040fe20000410000 */
[----:B------:R-:W-:Y:S01]  /*4710*/  FMUL.FTZ R86, R46, R183 ;  /* 0x000000b72e567220 */ /* 0x000fe20000410000 */
[----:B------:R-:W-:Y:S01]  /*4720*/  FFMA.FTZ R97, R82, R87, -R97 ;  /* 0x0000005752617223 */ /* 0x000fe20000010861 */
[----:B------:R-:W-:Y:S01]  /*4730*/  FMUL.FTZ R46, R44, R203 ;  /* 0x000000cb2c2e7220 */ /* 0x000fe20000410000 */
[----:B------:R-:W-:Y:S02]  /*4740*/  IMAD.U32 R47, R47, 0x10000, RZ ;  /* 0x000100002f2f7824 */ /* 0x000fe400078e00ff */
[----:B------:R-:W-:Y:S01]  /*4750*/  FFMA.FTZ R91, R83, R88, R91 ;  /* 0x00000058535b7223 */ /* 0x000fe2000001005b */
[----:B------:R-:W-:Y:S01]  /*4760*/  FFMA.FTZ R82, R82, R89, R85 ;  /* 0x0000005952527223 */ /* 0x000fe20000010055 */
[-C--:B------:R-:W-:Y:S01]  /*4770*/  FMUL.FTZ R44, R44, R172.reuse ;  /* 0x000000ac2c2c7220 */ /* 0x080fe20000410000 */
[----:B------:R-:W-:Y:S01]  /*4780*/  FFMA.FTZ R46, R45, R172, -R46 ;  /* 0x000000ac2d2e7223 */ /* 0x000fe2000001082e */
[C---:B------:R-:W-:Y:S01]  /*4790*/  FFMA.FTZ R84, R47.reuse, R183, -R84 ;  /* 0x000000b72f547223 */ /* 0x040fe20000010854 */
[----:B------:R-:W-:Y:S01]  /*47a0*/  FFMA.FTZ R47, R47, R225, R86 ;  /* 0x000000e12f2f7223 */ /* 0x000fe20000010056 */
[----:B------:R-:W-:Y:S01]  /*47b0*/  FFMA.FTZ R45, R45, R203, R44 ;  /* 0x000000cb2d2d7223 */ /* 0x000fe2000001002c */
[----:B------:R-:W-:-:S02]  /*47c0*/  F2FP.BF16.F32.PACK_AB R90, R91, R90 ;  /* 0x0000005a5b5a723e */ /* 0x000fc400000010ff */
[----:B------:R-:W-:Y:S02]  /*47d0*/  F2FP.BF16.F32.PACK_AB R82, R82, R97 ;  /* 0x000000615252723e */ /* 0x000fe400000010ff */
[----:B------:R-:W-:Y:S01]  /*47e0*/  F2FP.BF16.F32.PACK_AB R44, R45, R46 ;  /* 0x0000002e2d2c723e */ /* 0x000fe200000010ff */
[----:B------:R-:W-:Y:S01]  /*47f0*/  IMAD.MOV.U32 R45, RZ, RZ, R90 ;  /* 0x000000ffff2d7224 */ /* 0x000fe200078e005a */
[----:B------:R-:W-:Y:S01]  /*4800*/  F2FP.BF16.F32.PACK_AB R47, R47, R84 ;  /* 0x000000542f2f723e */ /* 0x000fe200000010ff */
[----:B------:R-:W-:-:S07]  /*4810*/  IMAD.MOV.U32 R46, RZ, RZ, R82 ;  /* 0x000000ffff2e7224 */ /* 0x000fce00078e0052 */
.L_x_488:
[----:B------:R-:W-:Y:S05]  /*4820*/  BSYNC B3 ;  /* 0x0000000000037941 */ /* 0x000fea0003800000 */
.L_x_487:
[----:B--2---:R1:W-:Y:S02]  /*4830*/  STG.E.128 desc[UR36][R56.64+0x100], R44 ;  /* 0x0001002c38007986 */ /* 0x0043e4000c101d24 */
.L_x_486:
[----:B------:R-:W-:Y:S05]  /*4840*/  BSYNC B2 ;  /* 0x0000000000027941 */ /* 0x000fea0003800000 */
.L_x_485:
[----:B------:R-:W-:-:S13]  /*4850*/  ISETP.NE.AND P0, PT, R6, RZ, PT ;  /* 0x000000ff0600720c */ /* 0x000fda0003f05270 */
[----:B------:R-:W-:Y:S05]  /*4860*/  @!P0 BRA `(.L_x_468) ;  /* 0x0000000000d48947 */ /* 0x000fea0003800000 */
[----:B-1234-:R1:W2:Y:S01]  /*4870*/  LDS.128 R44, [R54+0x8000] ;  /* 0x00800000362c7984 */ /* 0x01e2a20000000c00 */
[----:B------:R-:W-:Y:S01]  /*4880*/  VIADD R83, R16, 0x50 ;  /* 0x0000005010537836 */ /* 0x000fe20000000000 */
[----:B------:R-:W-:Y:S04]  /*4890*/  BSSY B2, `(.L_x_489) ;  /* 0x0000031000027945 */ /* 0x000fe80003800000 */
[----:B------:R-:W-:-:S13]  /*48a0*/  ISETP.GE.AND P0, PT, R83, R122, PT ;  /* 0x0000007a5300720c */ /* 0x000fda0003f06270 */
[----:B-1----:R-:W-:Y:S05]  /*48b0*/  @P0 BRA `(.L_x_490) ;  /* 0x0000000000b80947 */ /* 0x002fea0003800000 */
[----:B------:R-:W-:Y:S02]  /*48c0*/  SHF.R.U32.HI R82, RZ, 0x10, R81 ;  /* 0x00000010ff527819 */ /* 0x000fe40000011651 */
[----:B------:R-:W-:Y:S02]  /*48d0*/  SHF.R.U32.HI R84, RZ, 0x10, R79 ;  /* 0x00000010ff547819 */ /* 0x000fe4000001164f */
[----:B------:R-:W-:Y:S01]  /*48e0*/  SHF.R.U64 R83, R80, 0x10, R81 ;  /* 0x0000001050537819 */ /* 0x000fe20000001251 */
[----:B--2---:R-:W-:Y:S01]  /*48f0*/  IMAD.U32 R80, R47, 0x10000, RZ ;  /* 0x000100002f507824 */ /* 0x004fe200078e00ff */
[----:B------:R-:W-:Y:S01]  /*4900*/  SHF.R.U64 R85, R78, 0x10, R79 ;  /* 0x000000104e557819 */ /* 0x000fe2000000124f */
[----:B------:R-:W-:Y:S01]  /*4910*/  IMAD.U32 R78, R46, 0x10000, RZ ;  /* 0x000100002e4e7824 */ /* 0x000fe200078e00ff */
[----:B------:R-:W-:Y:S02]  /*4920*/  PRMT R171, R171, 0x5410, R82 ;  /* 0x00005410abab7816 */ /* 0x000fe40000000052 */
[----:B------:R-:W-:-:S02]  /*4930*/  PRMT R169, R169, 0x5410, R84 ;  /* 0x00005410a9a97816 */ /* 0x000fc40000000054 */
[----:B------:R-:W-:Y:S02]  /*4940*/  PRMT R170, R170, 0x5410, R83 ;  /* 0x00005410aaaa7816 */ /* 0x000fe40000000053 */
[----:B------:R-:W-:Y:S01]  /*4950*/  LOP3.LUT R79, R46, 0xffff0000, RZ, 0xc0, !PT ;  /* 0xffff00002e4f7812 */ /* 0x000fe200078ec0ff */
[----:B------:R-:W-:Y:S01]  /*4960*/  IMAD.U32 R83, R169, 0x10000, RZ ;  /* 0x00010000a9537824 */ /* 0x000fe200078e00ff */
[----:B------:R-:W-:Y:S01]  /*4970*/  LOP3.LUT R81, R47, 0xffff0000, RZ, 0xc0, !PT ;  /* 0xffff00002f517812 */ /* 0x000fe200078ec0ff */
[----:B------:R-:W-:Y:S01]  /*4980*/  IMAD.U32 R46, R45, 0x10000, RZ ;  /* 0x000100002d2e7824 */ /* 0x000fe200078e00ff */
[----:B------:R-:W-:Y:S01]  /*4990*/  PRMT R168, R168, 0x5410, R85 ;  /* 0x00005410a8a87816 */ /* 0x000fe20000000055 */
[----:B------:R-:W-:Y:S01]  /*49a0*/  IMAD.U32 R85, R171, 0x10000, RZ ;  /* 0x00010000ab557824 */ /* 0x000fe200078e00ff */
[----:B------:R-:W-:Y:S01]  /*49b0*/  LOP3.LUT R47, R45, 0xffff0000, RZ, 0xc0, !PT ;  /* 0xffff00002d2f7812 */ /* 0x000fe200078ec0ff */
[----:B------:R-:W-:Y:S01]  /*49c0*/  IMAD.U32 R45, R44, 0x10000, RZ ;  /* 0x000100002c2d7824 */ /* 0x000fe200078e00ff */
[----:B------:R-:W-:Y:S01]  /*49d0*/  LOP3.LUT R84, R170, 0xffff0000, RZ, 0xc0, !PT ;  /* 0xffff0000aa547812 */ /* 0x000fe200078ec0ff */
[C---:B------:R-:W-:Y:S01]  /*49e0*/  FMUL.FTZ R89, R79.reuse, R85 ;  /* 0x000000554f597220 */ /* 0x040fe20000410000 */
[----:B------:R-:W-:Y:S01]  /*49f0*/  LOP3.LUT R82, R168, 0xffff0000, RZ, 0xc0, !PT ;  /* 0xffff0000a8527812 */ /* 0x000fe200078ec0ff */
[-C--:B------:R-:W-:Y:S01]  /*4a00*/  FMUL.FTZ R79, R79, R83.reuse ;  /* 0x000000534f4f7220 */ /* 0x080fe20000410000 */
[----:B------:R-:W-:Y:S01]  /*4a10*/  LOP3.LUT R171, R171, 0xffff0000, RZ, 0xc0, !PT ;  /* 0xffff0000abab7812 */ /* 0x000fe200078ec0ff */
[----:B------:R-:W-:Y:S01]  /*4a20*/  FMUL.FTZ R87, R47, R84 ;  /* 0x000000542f577220 */ /* 0x000fe20000410000 */
[----:B------:R-:W-:Y:S01]  /*4a30*/  LOP3.LUT R169, R169, 0xffff0000, RZ, 0xc0, !PT ;  /* 0xffff0000a9a97812 */ /* 0x000fe200078ec0ff */
[----:B------:R-:W-:Y:S01]  /*4a40*/  FFMA.FTZ R89, R78, R83, -R89 ;  /* 0x000000534e597223 */ /* 0x000fe20000010859 */
[-C--:B------:R-:W-:Y:S01]  /*4a50*/  FMUL.FTZ R47, R47, R82.reuse ;  /* 0x000000522f2f7220 */ /* 0x080fe20000410000 */
[----:B------:R-:W-:Y:S01]  /*4a60*/  LOP3.LUT R44, R44, 0xffff0000, RZ, 0xc0, !PT ;  /* 0xffff00002c2c7812 */ /* 0x000fe200078ec0ff */
[----:B------:R-:W-:Y:S01]  /*4a70*/  FFMA.FTZ R87, R46, R82, -R87 ;  /* 0x000000522e577223 */ /* 0x000fe20000010857 */
[----:B------:R-:W-:Y:S01]  /*4a80*/  FFMA.FTZ R78, R78, R85, R79 ;  /* 0x000000554e4e7223 */ /* 0x000fe2000001004f */
[----:B------:R-:W-:-:S02]  /*4a90*/  IMAD.U32 R170, R170, 0x10000, RZ ;  /* 0x00010000aaaa7824 */ /* 0x000fc400078e00ff */
[C---:B------:R-:W-:Y:S01]  /*4aa0*/  FMUL.FTZ R79, R81.reuse, R171 ;  /* 0x000000ab514f7220 */ /* 0x040fe20000410000 */
[----:B------:R-:W-:Y:S02]  /*4ab0*/  IMAD.U32 R168, R168, 0x10000, RZ ;  /* 0x00010000a8a87824 */ /* 0x000fe400078e00ff */
[-C--:B------:R-:W-:Y:S01]  /*4ac0*/  FMUL.FTZ R82, R81, R169.reuse ;  /* 0x000000a951527220 */ /* 0x080fe20000410000 */
[----:B------:R-:W-:Y:S01]  /*4ad0*/  FFMA.FTZ R84, R46, R84, R47 ;  /* 0x000000542e547223 */ /* 0x000fe2000001002f */
        /* <DEDUP_REMOVED lines=10> */
[----:B------:R-:W-:Y:S01]  /*4b80*/  F2FP.BF16.F32.PACK_AB R45, R84, R87 ;  /* 0x00000057542d723e */ /* 0x000fe200000010ff */
[----:B------:R-:W-:-:S07]  /*4b90*/  IMAD.MOV.U32 R47, RZ, RZ, R79 ;  /* 0x000000ffff2f7224 */ /* 0x000fce00078e004f */
.L_x_490:
[----:B------:R-:W-:Y:S05]  /*4ba0*/  BSYNC B2 ;  /* 0x0000000000027941 */ /* 0x000fea0003800000 */
.L_x_489:
[----:B--2---:R1:W-:Y:S02]  /*4bb0*/  STG.E.128 desc[UR36][R56.64+0x140], R44 ;  /* 0x0001402c38007986 */ /* 0x0043e4000c101d24 */
.L_x_468:
[----:B------:R-:W-:Y:S05]  /*4bc0*/  BSYNC B1 ;  /* 0x0000000000017941 */ /* 0x000fea0003800000 */
.L_x_467:
[----:B------:R-:W-:Y:S05]  /*4bd0*/  @P4 BRA `(.L_x_491) ;  /* 0x0000005400a04947 */ /* 0x000fea0003800000 */
[----:B------:R-:W-:Y:S01]  /*4be0*/  ISETP.NE.AND P0, PT, R14, RZ, PT ;  /* 0x000000ff0e00720c */ /* 0x000fe20003f05270 */
[----:B------:R-:W-:-:S12]  /*4bf0*/  BSSY B1, `(.L_x_492) ;  /* 0x0000036000017945 */ /* 0x000fd80003800000 */
[----:B------:R-:W-:Y:S05]  /*4c00*/  @!P0 BRA `(.L_x_493) ;  /* 0x0000000000d08947 */ /* 0x000fea0003800000 */
[----:B-1234-:R1:W2:Y:S01]  /*4c10*/  LDS.128 R44, [R55+0x2000] ;  /* 0x00200000372c7984 */ /* 0x01e2a20000000c00 */
[----:B------:R-:W-:Y:S01]  /*4c20*/  ISETP.GE.AND P0, PT, R16, R122, PT ;  /* 0x0000007a1000720c */ /* 0x000fe20003f06270 */
[----:B------:R-:W-:-:S12]  /*4c30*/  BSSY B2, `(.L_x_494) ;  /* 0x0000030000027945 */ /* 0x000fd80003800000 */
[----:B-1----:R-:W-:Y:S05]  /*4c40*/  @P0 BRA `(.L_x_495) ;  /* 0x0000000000b80947 */ /* 0x002fea0003800000 */
[--C-:B------:R-:W-:Y:S01]  /*4c50*/  SHF.R.U64 R79, R76, 0x10, R77.reuse ;  /* 0x000000104c4f7819 */ /* 0x100fe2000000124d */
[----:B--2---:R-:W-:Y:S01]  /*4c60*/  IMAD.U32 R56, R46, 0x10000, RZ ;  /* 0x000100002e387824 */ /* 0x004fe200078e00ff */
[----:B------:R-:W-:Y:S02]  /*4c70*/  SHF.R.U32.HI R76, RZ, 0x10, R77 ;  /* 0x00000010ff4c7819 */ /* 0x000fe4000001164d */
[--C-:B------:R-:W-:Y:S02]  /*4c80*/  SHF.R.U32.HI R78, RZ, 0x10, R75.reuse ;  /* 0x00000010ff4e7819 */ /* 0x100fe4000001164b */
[----:B------:R-:W-:Y:S02]  /*4c90*/  PRMT R167, R167, 0x5410, R76 ;  /* 0x00005410a7a77816 */ /* 0x000fe4000000004c */
[----:B------:R-:W-:Y:S01]  /*4ca0*/  SHF.R.U64 R81, R74, 0x10, R75 ;  /* 0x000000104a517819 */ /* 0x000fe2000000124b */
[----:B------:R-:W-:Y:S01]  /*4cb0*/  IMAD.U32 R74, R47, 0x10000, RZ ;  /* 0x000100002f4a7824 */ /* 0x000fe200078e00ff */
[----:B------:R-:W-:-:S02]  /*4cc0*/  PRMT R165, R165, 0x5410, R78 ;  /* 0x00005410a5a57816 */ /* 0x000fc4000000004e */
[----:B------:R-:W-:Y:S01]  /*4cd0*/  PRMT R166, R166, 0x5410, R79 ;  /* 0x00005410a6a67816 */ /* 0x000fe2000000004f */
[----:B------:R-:W-:Y:S01]  /*4ce0*/  IMAD.U32 R79, R167, 0x10000, RZ ;  /* 0x00010000a74f7824 */ /* 0x000fe200078e00ff */
[----:B------:R-:W-:Y:S01]  /*4cf0*/  LOP3.LUT R57, R46, 0xffff0000, RZ, 0xc0, !PT ;  /* 0xffff00002e397812 */ /* 0x000fe200078ec0ff */
[----:B------:R-:W-:Y:S01]  /*4d00*/  IMAD.U32 R77, R165, 0x10000, RZ ;  /* 0x00010000a54d7824 */ /* 0x000fe200078e00ff */
[----:B------:R-:W-:Y:S01]  /*4d10*/  LOP3.LUT R75, R47, 0xffff0000, RZ, 0xc0, !PT ;  /* 0xffff00002f4b7812 */ /* 0x000fe200078ec0ff */
[----:B------:R-:W-:Y:S01]  /*4d20*/  IMAD.U32 R46, R45, 0x10000, RZ ;  /* 0x000100002d2e7824 */ /* 0x000fe200078e00ff */
[----:B------:R-:W-:Y:S01]  /*4d30*/  PRMT R164, R164, 0x5410, R81 ;  /* 0x00005410a4a47816 */ /* 0x000fe20000000051 */
[----:B------:R-:W-:Y:S01]  /*4d40*/  FMUL.FTZ R83, R57, R79 ;  /* 0x0000004f39537220 */ /* 0x000fe20000410000 */
[----:B------:R-:W-:Y:S01]  /*4d50*/  LOP3.LUT R47, R45, 0xffff0000, RZ, 0xc0, !PT ;  /* 0xffff00002d2f7812 */ /* 0x000fe200078ec0ff */
[-C--:B------:R-:W-:Y:S01]  /*4d60*/  FMUL.FTZ R57, R57, R77.reuse ;  /* 0x0000004d39397220 */ /* 0x080fe20000410000 */
[----:B------:R-:W-:Y:S01]  /*4d70*/  LOP3.LUT R78, R166, 0xffff0000, RZ, 0xc0, !PT ;  /* 0xffff0000a64e7812 */ /* 0x000fe200078ec0ff */
[----:B------:R-:W-:Y:S01]  /*4d80*/  IMAD.U32 R45, R44, 0x10000, RZ ;  /* 0x000100002c2d7824 */ /* 0x000fe200078e00ff */
[----:B------:R-:W-:Y:S01]  /*4d90*/  LOP3.LUT R76, R164, 0xffff0000, RZ, 0xc0, !PT ;  /* 0xffff0000a44c7812 */ /* 0x000fe200078ec0ff */
[----:B------:R-:W-:Y:S01]  /*4da0*/  FFMA.FTZ R83, R56, R77, -R83 ;  /* 0x0000004d38537223 */ /* 0x000fe20000010853 */
[----:B------:R-:W-:Y:S01]  /*4db0*/  LOP3.LUT R167, R167, 0xffff0000, RZ, 0xc0, !PT ;  /* 0xffff0000a7a77812 */ /* 0x000fe200078ec0ff */
[----:B------:R-:W-:Y:S01]  /*4dc0*/  FMUL.FTZ R81, R47, R78 ;  /* 0x0000004e2f517220 */ /* 0x000fe20000410000 */
[----:B------:R-:W-:Y:S01]  /*4dd0*/  LOP3.LUT R165, R165, 0xffff0000, RZ, 0xc0, !PT ;  /* 0xffff0000a5a57812 */ /* 0x000fe200078ec0ff */
        /* <DEDUP_REMOVED lines=21> */
.L_x_495:
[----:B------:R-:W-:Y:S05]  /*4f30*/  BSYNC B2 ;  /* 0x0000000000027941 */ /* 0x000fea0003800000 */
.L_x_494:
[----:B--2---:R1:W-:Y:S02]  /*4f40*/  STG.E.128 desc[UR36][R52.64], R44 ;  /* 0x0000002c34007986 */ /* 0x0043e4000c101d24 */
.L_x_493:
[----:B------:R-:W-:Y:S05]  /*4f50*/  BSYNC B1 ;  /* 0x0000000000017941 */ /* 0x000fea0003800000 */
.L_x_492:
        /* <DEDUP_REMOVED lines=54> */
.L_x_499:
[----:B------:R-:W-:Y:S05]  /*52c0*/  BSYNC B2 ;  /* 0x0000000000027941 */ /* 0x000fea0003800000 */
.L_x_498:
[----:B--2---:R1:W-:Y:S02]  /*52d0*/  STG.E.128 desc[UR36][R52.64+0x40], R44 ;  /* 0x0000402c34007986 */ /* 0x0043e4000c101d24 */
.L_x_497:
[----:B------:R-:W-:Y:S05]  /*52e0*/  BSYNC B1 ;  /* 0x0000000000017941 */ /* 0x000fea0003800000 */
.L_x_496:
        /* <DEDUP_REMOVED lines=54> */
.L_x_503:
[----:B------:R-:W-:Y:S05]  /*5650*/  BSYNC B2 ;  /* 0x0000000000027941 */ /* 0x000fea0003800000 */
.L_x_502:
[----:B--2---:R1:W-:Y:S02]  /*5660*/  STG.E.128 desc[UR36][R52.64+0x80], R44 ;  /* 0x0000802c34007986 */ /* 0x0043e4000c101d24 */
.L_x_501:
[----:B------:R-:W-:Y:S05]  /*5670*/  BSYNC B1 ;  /* 0x0000000000017941 */ /* 0x000fea0003800000 */
.L_x_500:
        /* <DEDUP_REMOVED lines=8> */
[----:B------:R-:W-:Y:S01]  /*5700*/  SHF.R.U64 R66, R64, 0x10, R65 ;  /* 0x0000001040427819 */ /* 0x000fe20000001241 */
[----:B--2---:R-:W-:Y:S01]  /*5710*/  IMAD.U32 R56, R46, 0x10000, RZ ;  /* 0x000100002e387824 */ /* 0x004fe200078e00ff */
[----:B------:R-:W-:Y:S01]  /*5720*/  SHF.R.U64 R68, R62, 0x10, R63 ;  /* 0x000000103e447819 */ /* 0x000fe2000000123f */
[----:B------:R-:W-:Y:S01]  /*5730*/  IMAD.U32 R62, R47, 0x10000, RZ ;  /* 0x000100002f3e7824 */ /* 0x000fe200078e00ff */
[----:B------:R-:W-:Y:S02]  /*5740*/  SHF.R.U32.HI R64, RZ, 0x10, R65 ;  /* 0x00000010ff407819 */ /* 0x000fe40000011641 */
[----:B------:R-:W-:Y:S02]  /*5750*/  SHF.R.U32.HI R67, RZ, 0x10, R63 ;  /* 0x00000010ff437819 */ /* 0x000fe4000001163f */
[----:B------:R-:W-:Y:S02]  /*5760*/  PRMT R151, R151, 0x5410, R66 ;  /* 0x0000541097977816 */ /* 0x000fe40000000042 */
[----:B------:R-:W-:-:S02]  /*5770*/  PRMT R143, R143, 0x5410, R68 ;  /* 0x000054108f8f7816 */ /* 0x000fc40000000044 */
[----:B------:R-:W-:Y:S02]  /*5780*/  PRMT R153, R153, 0x5410, R64 ;  /* 0x0000541099997816 */ /* 0x000fe40000000040 */
[----:B------:R-:W-:Y:S02]  /*5790*/  LOP3.LUT R63, R47, 0xffff0000, RZ, 0xc0, !PT ;  /* 0xffff00002f3f7812 */ /* 0x000fe400078ec0ff */
[----:B------:R-:W-:Y:S01]  /*57a0*/  PRMT R142, R142, 0x5410, R67 ;  /* 0x000054108e8e7816 */ /* 0x000fe20000000043 */
[----:B------:R-:W-:Y:S01]  /*57b0*/  IMAD.U32 R67, R153, 0x10000, RZ ;  /* 0x0001000099437824 */ /* 0x000fe200078e00ff */
[----:B------:R-:W-:Y:S02]  /*57c0*/  LOP3.LUT R47, R45, 0xffff0000, RZ, 0xc0, !PT ;  /* 0xffff00002d2f7812 */ /* 0x000fe400078ec0ff */
[----:B------:R-:W-:Y:S01]  /*57d0*/  LOP3.LUT R66, R151, 0xffff0000, RZ, 0xc0, !PT ;  /* 0xffff000097427812 */ /* 0x000fe200078ec0ff */
[----:B------:R-:W-:Y:S01]  /*57e0*/  IMAD.U32 R65, R142, 0x10000, RZ ;  /* 0x000100008e417824 */ /* 0x000fe200078e00ff */
[----:B------:R-:W-:Y:S01]  /*57f0*/  LOP3.LUT R64, R143, 0xffff0000, RZ, 0xc0, !PT ;  /* 0xffff00008f407812 */ /* 0x000fe200078ec0ff */
[----:B------:R-:W-:Y:S01]  /*5800*/  IMAD.U32 R151, R151, 0x10000, RZ ;  /* 0x0001000097977824 */ /* 0x000fe200078e00ff */
[----:B------:R-:W-:Y:S01]  /*5810*/  LOP3.LUT R57, R46, 0xffff0000, RZ, 0xc0, !PT ;  /* 0xffff00002e397812 */ /* 0x000fe200078ec0ff */
[----:B------:R-:W-:-:S02]  /*5820*/  IMAD.U32 R46, R45, 0x10000, RZ ;  /* 0x000100002d2e7824 */ /* 0x000fc400078e00ff */
[C---:B------:R-:W-:Y:S01]  /*5830*/  FMUL.FTZ R69, R47.reuse, R66 ;  /* 0x000000422f457220 */ /* 0x040fe20000410000 */
[C---:B------:R-:W-:Y:S02]  /*5840*/  IMAD.U32 R45, R44.reuse, 0x10000, RZ ;  /* 0x000100002c2d7824 */ /* 0x040fe400078e00ff */
[-C--:B------:R-:W-:Y:S01]  /*5850*/  FMUL.FTZ R47, R47, R64.reuse ;  /* 0x000000402f2f7220 */ /* 0x080fe20000410000 */
[----:B------:R-:W-:Y:S01]  /*5860*/  LOP3.LUT R44, R44, 0xffff0000, RZ, 0xc0, !PT ;  /* 0xffff00002c2c7812 */ /* 0x000fe200078ec0ff */
[C---:B------:R-:W-:Y:S01]  /*5870*/  FMUL.FTZ R71, R57.reuse, R67 ;  /* 0x0000004339477220 */ /* 0x040fe20000410000 */
[-C--:B------:R-:W-:Y:S01]  /*5880*/  FMUL.FTZ R57, R57, R65.reuse ;  /* 0x0000004139397220 */ /* 0x080fe20000410000 */
[----:B------:R-:W-:Y:S01]  /*5890*/  LOP3.LUT R153, R153, 0xffff0000, RZ, 0xc0, !PT ;  /* 0xffff000099997812 */ /* 0x000fe200078ec0ff */
[----:B------:R-:W-:Y:S01]  /*58a0*/  IMAD.U32 R143, R143, 0x10000, RZ ;  /* 0x000100008f8f7824 */ /* 0x000fe200078e00ff */
[----:B------:R-:W-:Y:S01]  /*58b0*/  LOP3.LUT R142, R142, 0xffff0000, RZ, 0xc0, !PT ;  /* 0xffff00008e8e7812 */ /* 0x000fe200078ec0ff */
[C---:B------:R-:W-:Y:S01]  /*58c0*/  FFMA.FTZ R69, R46.reuse, R64, -R69 ;  /* 0x000000402e457223 */ /* 0x040fe20000010845 */
[----:B------:R-:W-:Y:S01]  /*58d0*/  FFMA.FTZ R66, R46, R66, R47 ;  /* 0x000000422e427223 */ /* 0x000fe2000001002f */
[----:B------:R-:W-:Y:S01]  /*58e0*/  FFMA.FTZ R71, R56, R65, -R71 ;  /* 0x0000004138477223 */ /* 0x000fe20000010847 */
[----:B------:R-:W-:Y:S01]  /*58f0*/  FMUL.FTZ R46, R44, R151 ;  /* 0x000000972c2e7220 */ /* 0x000fe20000410000 */
[----:B------:R-:W-:Y:S01]  /*5900*/  FFMA.FTZ R56, R56, R67, R57 ;  /* 0x0000004338387223 */ /* 0x000fe20000010039 */
[----:B------:R-:W-:Y:S01]  /*5910*/  FMUL.FTZ R44, R44, R143 ;  /* 0x0000008f2c2c7220 */ /* 0x000fe20000410000 */
        /* <DEDUP_REMOVED lines=12> */
.L_x_507:
[----:B------:R-:W-:Y:S05]  /*59e0*/  BSYNC B2 ;  /* 0x0000000000027941 */ /* 0x000fea0003800000 */
.L_x_506:
[----:B--2---:R1:W-:Y:S02]  /*59f0*/  STG.E.128 desc[UR36][R52.64+0xc0], R44 ;  /* 0x0000c02c34007986 */ /* 0x0043e4000c101d24 */
.L_x_505:
[----:B------:R-:W-:Y:S05]  /*5a00*/  BSYNC B1 ;  /* 0x0000000000017941 */ /* 0x000fea0003800000 */
.L_x_504:
        /* <DEDUP_REMOVED lines=10> */
[----:B------:R-:W-:Y:S01]  /*5ab0*/  SHF.R.U32.HI R63, RZ, 0x10, R59 ;  /* 0x00000010ff3f7819 */ /* 0x000fe2000001163b */
[----:B------:R-:W-:Y:S01]  /*5ac0*/  IMAD.U32 R57, R47, 0x10000, RZ ;  /* 0x000100002f397824 */ /* 0x000fe200078e00ff */
[--C-:B------:R-:W-:Y:S02]  /*5ad0*/  SHF.R.U64 R59, R60, 0x10, R61.reuse ;  /* 0x000000103c3b7819 */ /* 0x100fe4000000123d */
[----:B------:R-:W-:Y:S02]  /*5ae0*/  SHF.R.U32.HI R60, RZ, 0x10, R61 ;  /* 0x00000010ff3c7819 */ /* 0x000fe4000001163d */
[----:B------:R-:W-:Y:S02]  /*5af0*/  PRMT R136, R136, 0x5410, R63 ;  /* 0x0000541088887816 */ /* 0x000fe4000000003f */
[----:B------:R-:W-:-:S02]  /*5b00*/  PRMT R141, R141, 0x5410, R60 ;  /* 0x000054108d8d7816 */ /* 0x000fc4000000003c */
[----:B------:R-:W-:Y:S01]  /*5b10*/  LOP3.LUT R56, R46, 0xffff0000, RZ, 0xc0, !PT ;  /* 0xffff00002e387812 */ /* 0x000fe200078ec0ff */
[----:B------:R-:W-:Y:S01]  /*5b20*/  IMAD.U32 R60, R136, 0x10000, RZ ;  /* 0x00010000883c7824 */ /* 0x000fe200078e00ff */
[----:B------:R-:W-:Y:S01]  /*5b30*/  PRMT R137, R137, 0x5410, R62 ;  /* 0x0000541089897816 */ /* 0x000fe2000000003e */
[----:B------:R-:W-:Y:S01]  /*5b40*/  IMAD.U32 R62, R141, 0x10000, RZ ;  /* 0x000100008d3e7824 */ /* 0x000fe200078e00ff */
[----:B------:R-:W-:Y:S01]  /*5b50*/  PRMT R140, R140, 0x5410, R59 ;  /* 0x000054108c8c7816 */ /* 0x000fe2000000003b */
[----:B------:R-:W-:Y:S01]  /*5b60*/  IMAD.U32 R46, R45, 0x10000, RZ ;  /* 0x000100002d2e7824 */ /* 0x000fe200078e00ff */
[----:B------:R-:W-:Y:S01]  /*5b70*/  LOP3.LUT R58, R47, 0xffff0000, RZ, 0xc0, !PT ;  /* 0xffff00002f3a7812 */ /* 0x000fe200078ec0ff */
[C---:B------:R-:W-:Y:S01]  /*5b80*/  FMUL.FTZ R66, R56.reuse, R62 ;  /* 0x0000003e38427220 */ /* 0x040fe20000410000 */
[----:B------:R-:W-:Y:S01]  /*5b90*/  LOP3.LUT R47, R45, 0xffff0000, RZ, 0xc0, !PT ;  /* 0xffff00002d2f7812 */ /* 0x000fe200078ec0ff */
[-C--:B------:R-:W-:Y:S01]  /*5ba0*/  FMUL.FTZ R56, R56, R60.reuse ;  /* 0x0000003c38387220 */ /* 0x080fe20000410000 */
[----:B------:R-:W-:Y:S01]  /*5bb0*/  LOP3.LUT R61, R140, 0xffff0000, RZ, 0xc0, !PT ;  /* 0xffff00008c3d7812 */ /* 0x000fe200078ec0ff */
[----:B------:R-:W-:Y:S01]  /*5bc0*/  FFMA.FTZ R66, R55, R60, -R66 ;  /* 0x0000003c37427223 */ /* 0x000fe20000010842 */
[----:B------:R-:W-:Y:S01]  /*5bd0*/  LOP3.LUT R59, R137, 0xffff0000, RZ, 0xc0, !PT ;  /* 0xffff0000893b7812 */ /* 0x000fe200078ec0ff */
[----:B------:R-:W-:Y:S01]  /*5be0*/  IMAD.U32 R45, R44, 0x10000, RZ ;  /* 0x000100002c2d7824 */ /* 0x000fe200078e00ff */
[----:B------:R-:W-:Y:S01]  /*5bf0*/  LOP3.LUT R141, R141, 0xffff0000, RZ, 0xc0, !PT ;  /* 0xffff00008d8d7812 */ /* 0x000fe200078ec0ff */
[----:B------:R-:W-:Y:S01]  /*5c00*/  FFMA.FTZ R55, R55, R62, R56 ;  /* 0x0000003e37377223 */ /* 0x000fe20000010038 */
[----:B------:R-:W-:Y:S01]  /*5c10*/  LOP3.LUT R136, R136, 0xffff0000, RZ, 0xc0, !PT ;  /* 0xffff000088887812 */ /* 0x000fe200078ec0ff */
[C---:B------:R-:W-:Y:S01]  /*5c20*/  FMUL.FTZ R63, R47.reuse, R61 ;  /* 0x0000003d2f3f7220 */ /* 0x040fe20000410000 */
[----:B------:R-:W-:Y:S01]  /*5c30*/  FMUL.FTZ R64, R47, R59 ;  /* 0x0000003b2f407220 */ /* 0x000fe20000410000 */
[----:B------:R-:W-:Y:S01]  /*5c40*/  LOP3.LUT R44, R44, 0xffff0000, RZ, 0xc0, !PT ;  /* 0xffff00002c2c7812 */ /* 0x000fe200078ec0ff */
[----:B------:R-:W-:Y:S01]  /*5c50*/  FMUL.FTZ R56, R58, R141 ;  /* 0x0000008d3a387220 */ /* 0x000fe20000410000 */
[----:B------:R-:W-:-:S02]  /*5c60*/  IMAD.U32 R140, R140, 0x10000, RZ ;  /* 0x000100008c8c7824 */ /* 0x000fc400078e00ff */
[-C--:B------:R-:W-:Y:S01]  /*5c70*/  FMUL.FTZ R58, R58, R136.reuse ;  /* 0x000000883a3a7220 */ /* 0x080fe20000410000 */
[----:B------:R-:W-:Y:S02]  /*5c80*/  IMAD.U32 R137, R137, 0x10000, RZ ;  /* 0x0001000089897824 */ /* 0x000fe400078e00ff */
[C---:B------:R-:W-:Y:S01]  /*5c90*/  FFMA.FTZ R63, R46.reuse, R59, -R63 ;  /* 0x0000003b2e3f7223 */ /* 0x040fe2000001083f */
[----:B------:R-:W-:Y:S01]  /*5ca0*/  FFMA.FTZ R64, R46, R61, R64 ;  /* 0x0000003d2e407223 */ /* 0x000fe20000010040 */
[C---:B------:R-:W-:Y:S01]  /*5cb0*/  FFMA.FTZ R56, R57.reuse, R136, -R56 ;  /* 0x0000008839387223 */ /* 0x040fe20000010838 */
[C---:B------:R-:W-:Y:S01]  /*5cc0*/  FMUL.FTZ R46, R44.reuse, R140 ;  /* 0x0000008c2c2e7220 */ /* 0x040fe20000410000 */
[----:B------:R-:W-:Y:S01]  /*5cd0*/  FMUL.FTZ R47, R44, R137 ;  /* 0x000000892c2f7220 */ /* 0x000fe20000410000 */
[----:B------:R-:W-:Y:S01]  /*5ce0*/  FFMA.FTZ R57, R57, R141, R58 ;  /* 0x0000008d39397223 */ /* 0x000fe2000001003a */
[----:B------:R-:W-:Y:S01]  /*5cf0*/  F2FP.BF16.F32.PACK_AB R55, R55, R66 ;  /* 0x000000423737723e */ /* 0x000fe200000010ff */
[C---:B------:R-:W-:Y:S01]  /*5d00*/  FFMA.FTZ R46, R45.reuse, R137, -R46 ;  /* 0x000000892d2e7223 */ /* 0x040fe2000001082e */
[----:B------:R-:W-:Y:S01]  /*5d10*/  FFMA.FTZ R47, R45, R140, R47 ;  /* 0x0000008c2d2f7223 */ /* 0x000fe2000001002f */
[----:B------:R-:W-:-:S02]  /*5d20*/  F2FP.BF16.F32.PACK_AB R45, R64, R63 ;  /* 0x0000003f402d723e */ /* 0x000fc400000010ff */
[----:B------:R-:W-:Y:S02]  /*5d30*/  F2FP.BF16.F32.PACK_AB R56, R57, R56 ;  /* 0x000000383938723e */ /* 0x000fe400000010ff */
[----:B------:R-:W-:Y:S01]  /*5d40*/  F2FP.BF16.F32.PACK_AB R44, R47, R46 ;  /* 0x0000002e2f2c723e */ /* 0x000fe200000010ff */
[----:B------:R-:W-:Y:S02]  /*5d50*/  IMAD.MOV.U32 R46, RZ, RZ, R55 ;  /* 0x000000ffff2e7224 */ /* 0x000fe400078e0037 */
[----:B------:R-:W-:-:S07]  /*5d60*/  IMAD.MOV.U32 R47, RZ, RZ, R56 ;  /* 0x000000ffff2f7224 */ /* 0x000fce00078e0038 */
.L_x_511:
[----:B------:R-:W-:Y:S05]  /*5d70*/  BSYNC B2 ;  /* 0x0000000000027941 */ /* 0x000fea0003800000 */
.L_x_510:
[----:B--2---:R1:W-:Y:S02]  /*5d80*/  STG.E.128 desc[UR36][R52.64+0x100], R44 ;  /* 0x0001002c34007986 */ /* 0x0043e4000c101d24 */
.L_x_509:
[----:B------:R-:W-:Y:S05]  /*5d90*/  BSYNC B1 ;  /* 0x0000000000017941 */ /* 0x000fea0003800000 */
.L_x_508:
        /* <DEDUP_REMOVED lines=30> */
[C---:B------:R-:W-:Y:S01]  /*5f80*/  FMUL.FTZ R59, R47.reuse, R56 ;  /* 0x000000382f3b7220 */ /* 0x040fe20000410000 */
[----:B------:R-:W-:Y:S01]  /*5f90*/  LOP3.LUT R92, R92, 0xffff0000, RZ, 0xc0, !PT ;  /* 0xffff00005c5c7812 */ /* 0x000fe200078ec0ff */
[-C--:B------:R-:W-:Y:S01]  /*5fa0*/  FMUL.FTZ R47, R47, R54.reuse ;  /* 0x000000362f2f7220 */ /* 0x080fe20000410000 */
[----:B------:R-:W-:Y:S01]  /*5fb0*/  LOP3.LUT R44, R44, 0xffff0000, RZ, 0xc0, !PT ;  /* 0xffff00002c2c7812 */ /* 0x000fe200078ec0ff */
[----:B------:R-:W-:Y:S01]  /*5fc0*/  FFMA.FTZ R59, R46, R54, -R59 ;  /* 0x000000362e3b7223 */ /* 0x000fe2000001083b */
[----:B------:R-:W-:Y:S01]  /*5fd0*/  FFMA.FTZ R48, R48, R57, R49 ;  /* 0x0000003930307223 */ /* 0x000fe20000010031 */
[----:B------:R-:W-:-:S02]  /*5fe0*/  IMAD.U32 R94, R94, 0x10000, RZ ;  /* 0x000100005e5e7824 */ /* 0x000fc400078e00ff */
[----:B------:R-:W-:Y:S01]  /*5ff0*/  FMUL.FTZ R49, R51, R95 ;  /* 0x0000005f33317220 */ /* 0x000fe20000410000 */
[----:B------:R-:W-:Y:S02]  /*6000*/  IMAD.U32 R93, R93, 0x10000, RZ ;  /* 0x000100005d5d7824 */ /* 0x000fe400078e00ff */
[----:B------:R-:W-:Y:S01]  /*6010*/  FMUL.FTZ R54, R51, R92 ;  /* 0x0000005c33367220 */ /* 0x000fe20000410000 */
[----:B------:R-:W-:Y:S01]  /*6020*/  FFMA.FTZ R56, R46, R56, R47 ;  /* 0x000000382e387223 */ /* 0x000fe2000001002f */
        /* <DEDUP_REMOVED lines=12> */
.L_x_513:
[----:B------:R-:W-:Y:S05]  /*60f0*/  BSYNC B1 ;  /* 0x0000000000017941 */ /* 0x000fea0003800000 */
.L_x_512:
[----:B--2---:R1:W-:Y:S01]  /*6100*/  STG.E.128 desc[UR36][R52.64+0x140], R44 ;  /* 0x0001402c34007986 */ /* 0x0043e2000c101d24 */
[----:B------:R-:W-:Y:S05]  /*6110*/  BRA `(.L_x_491) ;  /* 0x0000004000507947 */ /* 0x000fea0003800000 */
.L_x_459:
        /* <DEDUP_REMOVED lines=18> */
[----:B------:R-:W-:Y:S02]  /*6240*/  IADD3 R44, P1, R110, R92, RZ ;  /* 0x0000005c6e2c7210 */ /* 0x000fe40007f3e0ff */
[----:B------:R-:W-:Y:S02]  /*6250*/  CS2R R54, SRZ ;  /* 0x0000000000367805 */ /* 0x000fe4000001ff00 */
[----:B------:R-:W-:Y:S01]  /*6260*/  CS2R R52, SRZ ;  /* 0x0000000000347805 */ /* 0x000fe2000001ff00 */
[----:B------:R-:W-:Y:S01]  /*6270*/  IMAD.X R46, R0, 0x1, R31, P0 ;  /* 0x00000001002e7824 */ /* 0x000fe200000e061f */
[----:B------:R-:W-:Y:S02]  /*6280*/  LEA R68, P0, R45, UR4, 0x1 ;  /* 0x000000042d447c11 */ /* 0x000fe4000f8008ff */
[----:B------:R-:W-:-:S02]  /*6290*/  CS2R R66, SRZ ;  /* 0x0000000000427805 */ /* 0x000fc4000001ff00 */
[----:B------:R-:W-:Y:S02]  /*62a0*/  CS2R R64, SRZ ;  /* 0x0000000000407805 */ /* 0x000fe4000001ff00 */
[----:B------:R-:W-:Y:S01]  /*62b0*/  LEA.HI.X R69, R45, UR5, R46, 0x1, P0 ;  /* 0x000000052d457c11 */ /* 0x000fe200080f0c2e */
[----:B------:R-:W-:Y:S01]  /*62c0*/  ULDC.64 UR4, c[0x0][0x3e0] ;  /* 0x0000f80000047ab9 */ /* 0x000fe20000000a00 */
[----:B------:R-:W-:Y:S01]  /*62d0*/  ISETP.GE.AND P0, PT, R22, R122, PT ;  /* 0x0000007a1600720c */ /* 0x000fe20003f06270 */
[----:B------:R-:W-:Y:S01]  /*62e0*/  IMAD.X R45, R3, 0x1, R33, P1 ;  /* 0x00000001032d7824 */ /* 0x000fe200008e0621 */
[----:B------:R-:W-:-:S04]  /*62f0*/  LEA R72, P1, R44, UR4, 0x1 ;  /* 0x000000042c487c11 */ /* 0x000fc8000f8208ff */
[----:B------:R-:W-:Y:S02]  /*6300*/  LEA.HI.X R73, R44, UR5, R45, 0x1, P1 ;  /* 0x000000052c497c11 */ /* 0x000fe400088f0c2d */
[----:B------:R-:W-:-:S05]  /*6310*/  ISETP.GE.AND P1, PT, R184, R122, PT ;  /* 0x0000007ab800720c */ /* 0x000fca0003f26270 */
[----:B------:R0:W5:Y:S04]  /*6320*/  @!P0 LDG.E.128 R52, desc[UR36][R68.64] ;  /* 0x0000002444348981 */ /* 0x000168000c1e1d00 */
[----:B------:R0:W5:Y:S01]  /*6330*/  @!P0 LDG.E.128 R64, desc[UR36][R72.64] ;  /* 0x0000002448408981 */ /* 0x000162000c1e1d00 */
[----:B------:R-:W-:Y:S02]  /*6340*/  ISETP.GE.AND P0, PT, R185, R122, PT ;  /* 0x0000007ab900720c */ /* 0x000fe40003f06270 */
        /* <DEDUP_REMOVED lines=8> */
[----:B------:R0:W5:Y:S04]  /*63d0*/  @!P1 LDG.E.128 R48, desc[UR36][R68.64+0x40] ;  /* 0x0000402444309981 */ /* 0x000168000c1e1d00 */
[----:B------:R0:W5:Y:S04]  /*63e0*/  @!P0 LDG.E.128 R44, desc[UR36][R68.64+0x80] ;  /* 0x00008024442c8981 */ /* 0x000168000c1e1d00 */
[----:B------:R0:W5:Y:S04]  /*63f0*/  @!P1 LDG.E.128 R60, desc[UR36][R72.64+0x40] ;  /* 0x00004024483c9981 */ /* 0x000168000c1e1d00 */
[----:B------:R0:W5:Y:S02]  /*6400*/  @!P0 LDG.E.128 R56, desc[UR36][R72.64+0x80] ;  /* 0x0000802448388981 */ /* 0x000164000c1e1d00 */
.L_x_515:
[----:B------:R-:W-:Y:S05]  /*6410*/  BSYNC B1 ;  /* 0x0000000000017941 */ /* 0x000fea0003800000 */
.L_x_514:
[----:B------:R-:W-:Y:S01]  /*6420*/  ISETP.GE.AND P0, PT, R204, R4, PT ;  /* 0x00000004cc00720c */ /* 0x000fe20003f06270 */
[----:B------:R-:W-:Y:S01]  /*6430*/  BSSY B1, `(.L_x_516) ;  /* 0x000002e000017945 */ /* 0x000fe20003800000 */
[----:B0-----:R-:W-:Y:S02]  /*6440*/  CS2R R68, SRZ ;  /* 0x0000000000447805 */ /* 0x001fe4000001ff00 */
        /* <DEDUP_REMOVED lines=17> */
[----:B------:R-:W-:Y:S02]  /*6560*/  IADD3.X R69, R31, R0, R38, P1, P5 ;  /* 0x000000001f457210 */ /* 0x000fe40000fea426 */
[----:B------:R-:W-:Y:S02]  /*6570*/  CS2R R76, SRZ ;  /* 0x00000000004c7805 */ /* 0x000fe4000001ff00 */
[----:B------:R-:W-:Y:S02]  /*6580*/  IADD3 R0, P1, P5, R110, R92, R39 ;  /* 0x0000005c6e007210 */ /* 0x000fe40007d3e027 */
[----:B------:R-:W-:-:S02]  /*6590*/  CS2R R90, SRZ ;  /* 0x00000000005a7805 */ /* 0x000fc4000001ff00 */
[----:B------:R-:W-:Y:S02]  /*65a0*/  CS2R R88, SRZ ;  /* 0x0000000000587805 */ /* 0x000fe4000001ff00 */
[----:B------:R-:W-:Y:S02]  /*65b0*/  IADD3.X R3, R33, R3, R41, P1, P5 ;  /* 0x0000000321037210 */ /* 0x000fe40000fea429 */
[----:B------:R-:W-:-:S04]  /*65c0*/  LEA R92, P1, R94, UR4, 0x1 ;  /* 0x000000045e5c7c11 */ /* 0x000fc8000f8208ff */
[----:B------:R-:W-:Y:S02]  /*65d0*/  LEA.HI.X R93, R94, UR5, R69, 0x1, P1 ;  /* 0x000000055e5d7c11 */ /* 0x000fe400088f0c45 */
[----:B------:R-:W-:-:S04]  /*65e0*/  LEA R94, P1, R0, UR6, 0x1 ;  /* 0x00000006005e7c11 */ /* 0x000fc8000f8208ff */
[----:B------:R-:W-:Y:S02]  /*65f0*/  LEA.HI.X R95, R0, UR7, R3, 0x1, P1 ;  /* 0x00000007005f7c11 */ /* 0x000fe400088f0c03 */
[----:B------:R-:W-:Y:S02]  /*6600*/  ISETP.GE.AND P1, PT, R22, R122, PT ;  /* 0x0000007a1600720c */ /* 0x000fe40003f26270 */
[----:B------:R-:W-:Y:S02]  /*6610*/  CS2R R74, SRZ ;  /* 0x00000000004a7805 */ /* 0x000fe4000001ff00 */
[----:B------:R-:W-:Y:S02]  /*6620*/  CS2R R72, SRZ ;  /* 0x0000000000487805 */ /* 0x000fe4000001ff00 */
[----:B------:R-:W-:Y:S02]  /*6630*/  CS2R R86, SRZ ;  /* 0x0000000000567805 */ /* 0x000fe4000001ff00 */
[----:B------:R-:W-:-:S05]  /*6640*/  CS2R R84, SRZ ;  /* 0x0000000000547805 */ /* 0x000fca000001ff00 */
[----:B------:R0:W5:Y:S04]  /*6650*/  @!P1 LDG.E.128 R76, desc[UR36][R92.64] ;  /* 0x000000245c4c9981 */ /* 0x000168000c1e1d00 */
[----:B------:R0:W5:Y:S01]  /*6660*/  @!P1 LDG.E.128 R88, desc[UR36][R94.64] ;  /* 0x000000245e589981 */ /* 0x000162000c1e1d00 */
[----:B------:R-:W-:Y:S02]  /*6670*/  ISETP.GE.AND P1, PT, R184, R122, PT ;  /* 0x0000007ab800720c */ /* 0x000fe40003f26270 */
[----:B------:R-:W-:Y:S02]  /*6680*/  CS2R R70, SRZ ;  /* 0x0000000000467805 */ /* 0x000fe4000001ff00 */
[----:B------:R-:W-:Y:S02]  /*6690*/  CS2R R68, SRZ ;  /* 0x0000000000447805 */ /* 0x000fe4000001ff00 */
[----:B------:R-:W-:-:S02]  /*66a0*/  CS2R R82, SRZ ;  /* 0x0000000000527805 */ /* 0x000fc4000001ff00 */
[----:B------:R-:W-:-:S05]  /*66b0*/  CS2R R80, SRZ ;  /* 0x0000000000507805 */ /* 0x000fca000001ff00 */
[----:B------:R0:W5:Y:S04]  /*66c0*/  @!P1 LDG.E.128 R72, desc[UR36][R92.64+0x40] ;  /* 0x000040245c489981 */ /* 0x000168000c1e1d00 */
[----:B------:R0:W5:Y:S01]  /*66d0*/  @!P1 LDG.E.128 R84, desc[UR36][R94.64+0x40] ;  /* 0x000040245e549981 */ /* 0x000162000c1e1d00 */
[----:B------:R-:W-:-:S13]  /*66e0*/  ISETP.GE.AND P1, PT, R185, R122, PT ;  /* 0x0000007ab900720c */ /* 0x000fda0003f26270 */
[----:B------:R0:W5:Y:S04]  /*66f0*/  @!P1 LDG.E.128 R68, desc[UR36][R92.64+0x80] ;  /* 0x000080245c449981 */ /* 0x000168000c1e1d00 */
[----:B------:R0:W5:Y:S02]  /*6700*/  @!P1 LDG.E.128 R80, desc[UR36][R94.64+0x80] ;  /* 0x000080245e509981 */ /* 0x000164000c1e1d00 */
.L_x_517:
[----:B------:R-:W-:Y:S05]  /*6710*/  BSYNC B1 ;  /* 0x0000000000017941 */ /* 0x000fea0003800000 */
.L_x_516:
[----:B------:R-:W-:Y:S01]  /*6720*/  IMAD.MOV.U32 R0, RZ, RZ, R44 ;  /* 0x000000ffff007224 */ /* 0x000fe200078e002c */
[----:B------:R-:W-:Y:S01]  /*6730*/  ISETP.NE.AND P1, PT, R188, 0x3, PT ;  /* 0x00000003bc00780c */ /* 0x000fe20003f25270 */
[----:B------:R-:W-:Y:S01]  /*6740*/  IMAD.MOV.U32 R3, RZ, RZ, R45 ;  /* 0x000000ffff037224 */ /* 0x000fe200078e002d */
[----:B------:R-:W-:Y:S01]  /*6750*/  PRMT R230, R97, 0x7610, R230 ;  /* 0x0000761061e67816 */ /* 0x000fe200000000e6 */
[----:B0-----:R-:W-:Y:S01]  /*6760*/  IMAD.MOV.U32 R92, RZ, RZ, R48 ;  /* 0x000000ffff5c7224 */ /* 0x001fe200078e0030 */
        /* <DEDUP_REMOVED lines=92> */
.L_x_518:
[----:B------:R-:W-:Y:S01]  /*6d30*/  IMAD R3, R18, 0x8, R2 ;  /* 0x0000000812037824 */ /* 0x000fe200078e0202 */
[----:B------:R-:W-:Y:S01]  /*6d40*/  SHF.L.U32 R0, R186, 0x1f, RZ ;  /* 0x0000001fba007819 */ /* 0x000fe200000006ff */
[----:B------:R-:W0:Y:S01]  /*6d50*/  LDC R151, c[0x0][0x2e4] ;  /* 0x0000b900ff977b82 */ /* 0x000e220000000800 */
[----:B------:R-:W-:Y:S02]  /*6d60*/  BSSY B1, `(.L_x_519) ;  /* 0x0000004000017945 */ /* 0x000fe40003800000 */
[----:B------:R-:W1:Y:S05]  /*6d70*/  SYNCS.PHASECHK.TRANS64.TRYWAIT P5, [R3+URZ+0x34890], R0 ;  /* 0x03489000030075a7 */ /* 0x000e6a00080a017f */
[----:B------:R-:W2:Y:S01]  /*6d80*/  LDC.64 R130, c[0x0][0x2f0] ;  /* 0x0000bc00ff827b82 */ /* 0x000ea20000000a00 */
[----:B-1----:R-:W-:Y:S05]  /*6d90*/  @!P5 BRA `(.L_x_520) ;  /* 0x0000017000d4d947 */ /* 0x002fea0003800000 */
.L_x_767:
[----:B------:R-:W-:Y:S05]  /*6da0*/  BSYNC B1 ;  /* 0x0000000000017941 */ /* 0x000fea0003800000 */
.L_x_519:
[----:B------:R-:W-:Y:S01]  /*6db0*/  BSSY B1, `(.L_x_521) ;  /* 0x000018f000017945 */ /* 0x000fe20003800000 */
[----:B0-----:R-:W-:Y:S02]  /*6dc0*/  IMAD.IADD R153, R151, 0x1, -R119 ;  /* 0x0000000197997824 */ /* 0x001fe400078e0a77 */
[----:B------:R-:W-:Y:S01]  /*6dd0*/  IMAD.MOV.U32 R133, RZ, RZ, R96 ;  /* 0x000000ffff857224 */ /* 0x000fe200078e0060 */
[----:B------:R-:W-:Y:S06]  /*6de0*/  @P4 BRA `(.L_x_522) ;  /* 0x00000018002c4947 */ /* 0x000fec0003800000 */
[----:B------:R-:W-:Y:S01]  /*6df0*/  ISETP.NE.AND P4, PT, R14, RZ, PT ;  /* 0x000000ff0e00720c */ /* 0x000fe20003f85270 */
[-C--:B--2---:R-:W-:Y:S01]  /*6e00*/  IMAD R92, R148, R130.reuse, RZ ;  /* 0x00000082945c7224 */ /* 0x084fe200078e02ff */
[----:B------:R-:W-:Y:S01]  /*6e10*/  BSSY B2, `(.L_x_523) ;  /* 0x0000083000027945 */ /* 0x000fe20003800000 */
[----:B------:R-:W-:-:S04]  /*6e20*/  IMAD.WIDE.U32 R136, R19, R130, R132 ;  /* 0x0000008213887225 */ /* 0x000fc800078e0084 */
[----:B------:R-:W-:-:S04]  /*6e30*/  IMAD R93, R19, R131, R92 ;  /* 0x00000083135d7224 */ /* 0x000fc800078e025c */
[----:B------:R-:W-:Y:S02]  /*6e40*/  IMAD.IADD R170, R93, 0x1, R137 ;  /* 0x000000015daa7824 */ /* 0x000fe400078e0289 */
[----:B------:R-:W-:Y:S05]  /*6e50*/  @!P4 BRA `(.L_x_524) ;  /* 0x0000000400f8c947 */ /* 0x000fea0003800000 */
[----:B------:R-:W-:Y:S01]  /*6e60*/  SEL R92, R119, R153, !P3 ;  /* 0x00000099775c7207 */ /* 0x000fe20005800000 */
[----:B------:R-:W-:Y:S01]  /*6e70*/  BSSY B3, `(.L_x_525) ;  /* 0x000007a000037945 */ /* 0x000fe20003800000 */
[----:B------:R-:W-:Y:S02]  /*6e80*/  IADD3 R96, P4, P5, R104, R136, R29 ;  /* 0x0000008868607210 */ /* 0x000fe40007d9e01d */
[----:B------:R-:W-:Y:S02]  /*6e90*/  SHF.R.S32.HI R93, RZ, 0x1f, R92 ;  /* 0x0000001fff5d7819 */ /* 0x000fe4000001145c */
[----:B------:R-:W-:Y:S02]  /*6ea0*/  IADD3.X R97, R101, R170, R13, P4, P5 ;  /* 0x000000aa65617210 */ /* 0x000fe400027ea40d */
[----:B------:R-:W-:-:S04]  /*6eb0*/  LEA.HI R93, R93, R92, RZ, 0x4 ;  /* 0x0000005c5d5d7211 */ /* 0x000fc800078f20ff */
[----:B------:R-:W-:-:S05]  /*6ec0*/  LEA.HI.SX32 R92, R93, R30, 0x1c ;  /* 0x0000001e5d5c7211 */ /* 0x000fca00078fe2ff */
[----:B------:R-:W-:-:S05]  /*6ed0*/  IMAD.SHL.U32 R93, R92, 0x8, RZ ;  /* 0x000000085c5d7824 */ /* 0x000fca00078e00ff */
[----:B------:R-:W-:-:S13]  /*6ee0*/  ISETP.GE.AND P4, PT, R93, R151, PT ;  /* 0x000000975d00720c */ /* 0x000fda0003f86270 */
[--C-:B------:R-:W-:Y:S02]  /*6ef0*/  @!P4 SHF.R.S32.HI R95, RZ, 0x1f, R93.reuse ;  /* 0x0000001fff5fc819 */ /* 0x100fe4000001145d */
[----:B------:R-:W-:-:S04]  /*6f00*/  @!P4 IADD3 R94, P5, P6, R104, R136, R93 ;  /* 0x00000088685ec210 */ /* 0x000fc80007ebe05d */
[----:B------:R-:W-:Y:S02]  /*6f10*/  @!P4 IADD3.X R95, R101, R170, R95, P5, P6 ;  /* 0x000000aa655fc210 */ /* 0x000fe40002fec45f */
[----:B------:R-:W-:-:S04]  /*6f20*/  LEA R140, P5, R96, R120, 0x1 ;  /* 0x00000078608c7211 */ /* 0x000fc800078a08ff */
[----:B------:R-:W-:Y:S02]  /*6f30*/  LEA.HI.X R141, R96, R121, R97, 0x1, P5 ;  /* 0x00000079608d7211 */ /* 0x000fe400028f0c61 */
[----:B------:R-:W-:-:S04]  /*6f40*/  @!P4 LEA R142, P5, R94, R120, 0x1 ;  /* 0x000000785e8ec211 */ /* 0x000fc800078a08ff */
[----:B------:R-:W-:Y:S02]  /*6f50*/  @!P4 LEA.HI.X R143, R94, R121, R95, 0x1, P5 ;  /* 0x000000795e8fc211 */ /* 0x000fe400028f0c5f */
[----:B------:R-:W-:Y:S02]  /*6f60*/  SHF.R.S32.HI R95, RZ, 0x1f, R92 ;  /* 0x0000001fff5f7819 */ /* 0x000fe4000001145c */
[----:B------:R-:W-:Y:S02]  /*6f70*/  LOP3.LUT R94, R189, 0x38, R93, 0xf8, !PT ;  /* 0x00000038bd5e7812 */ /* 0x000fe400078ef85d */
[----:B------:R-:W-:Y:S01]  /*6f80*/  LEA.HI R92, R95, R92, RZ, 0x3 ;  /* 0x0000005c5f5c7211 */ /* 0x000fe200078f18ff */
[----:B------:R-:W-:Y:S01]  /*6f90*/  IMAD R95, R18, 0x6000, R146 ;  /* 0x00006000125f7824 */ /* 0x000fe200078e0292 */
[----:B------:R-:W-:Y:S02]  /*6fa0*/  LOP3.LUT R94, R94, R191, RZ, 0x3c, !PT ;  /* 0x000000bf5e5e7212 */ /* 0x000fe400078e3cff */
[----:B------:R-:W-:Y:S01]  /*6fb0*/  ISETP.GE.AND P5, PT, R22, R122, PT ;  /* 0x0000007a1600720c */ /* 0x000fe20003fa6270 */
[----:B------:R-:W-:-:S05]  /*6fc0*/  IMAD.SHL.U32 R92, R92, 0x400, RZ ;  /* 0x000004005c5c7824 */ /* 0x000fca00078e00ff */
[----:B------:R-:W-:Y:S01]  /*6fd0*/  LOP3.LUT R93, R92, 0x7fffe000, RZ, 0xc0, !PT ;  /* 0x7fffe0005c5d7812 */ /* 0x000fe200078ec0ff */
[----:B------:R-:W-:-:S04]  /*6fe0*/  IMAD R92, R95, 0x2, R2 ;  /* 0x000000025f5c7824 */ /* 0x000fc800078e0202 */
[----:B------:R-:W-:-:S04]  /*6ff0*/  IMAD R93, R190, 0x200, R93 ;  /* 0x00000200be5d7824 */ /* 0x000fc800078e025d */
[----:B------:R-:W-:-:S04]  /*7000*/  IMAD.IADD R93, R93, 0x1, R94 ;  /* 0x000000015d5d7824 */ /* 0x000fc800078e025e */
[----:B------:R-:W-:-:S04]  /*7010*/  IMAD R93, R18, 0x6000, R93 ;  /* 0x00006000125d7824 */ /* 0x000fc800078e025d */
[----:B------:R-:W-:Y:S02]  /*7020*/  IMAD R96, R93, 0x2, R2 ;  /* 0x000000025d607824 */ /* 0x000fe400078e0202 */
[----:B------:R-:W0:Y:S04]  /*7030*/  LDS.128 R92, [R92+0x1c400] ;  /* 0x01c400005c5c7984 */ /* 0x000e280000000c00 */
[----:B------:R-:W2:Y:S01]  /*7040*/  LDS.128 R96, [R96+0x1c400] ;  /* 0x01c4000060607984 */ /* 0x000ea20000000c00 */
[----:B------:R-:W-:Y:S05]  /*7050*/  @P5 BRA `(.L_x_526) ;  /* 0x00000004006c5947 */ /* 0x000fea0003800000 */
[----:B------:R-:W-:Y:S01]  /*7060*/  SHF.R.U32.HI R172, RZ, 0x10, R65 ;  /* 0x00000010ffac7819 */ /* 0x000fe20000011641 */
[----:B--2---:R-:W-:Y:S01]  /*7070*/  IMAD.U32 R180, R97, 0x10000, RZ ;  /* 0x0001000061b47824 */ /* 0x004fe200078e00ff */
[----:B------:R-:W-:Y:S01]  /*7080*/  SHF.R.U32.HI R178, RZ, 0x10, R53 ;  /* 0x00000010ffb27819 */ /* 0x000fe20000011635 */
[----:B0-----:R-:W-:Y:S01]  /*7090*/  IMAD.U32 R174, R93, 0x10000, RZ ;  /* 0x000100005dae7824 */ /* 0x001fe200078e00ff */
[----:B------:R-:W-:Y:S02]  /*70a0*/  PRMT R172, R171, 0x5432, R172 ;  /* 0x00005432abac7816 */ /* 0x000fe400000000ac */
[----:B------:R-:W-:Y:S02]  /*70b0*/  PRMT R178, R162, 0x5432, R178 ;  /* 0x00005432a2b27816 */ /* 0x000fe400000000b2 */
[----:B------:R-:W-:Y:S01]  /*70c0*/  LOP3.LUT R93, R93, 0xffff0000, RZ, 0xc0, !PT ;  /* 0xffff00005d5d7812 */ /* 0x000fe200078ec0ff */
[C---:B------:R-:W-:Y:S01]  /*70d0*/  IMAD.U32 R173, R172.reuse, 0x10000, RZ ;  /* 0x00010000acad7824 */ /* 0x040fe200078e00ff */
[----:B------:R-:W-:Y:S01]  /*70e0*/  LOP3.LUT R172, R172, 0xffff0000, RZ, 0xc0, !PT ;  /* 0xffff0000acac7812 */ /* 0x000fe200078ec0ff */
[C---:B------:R-:W-:Y:S01]  /*70f0*/  IMAD.U32 R175, R178.reuse, 0x10000, RZ ;  /* 0x00010000b2af7824 */ /* 0x040fe200078e00ff */
[----:B------:R-:W-:Y:S01]  /*7100*/  LOP3.LUT R178, R178, 0xffff0000, RZ, 0xc0, !PT ;  /* 0xffff0000b2b27812 */ /* 0x000fe200078ec0ff */
[----:B------:R-:W-:Y:S01]  /*7110*/  FMUL.FTZ R177, R180, R173 ;  /* 0x000000adb4b17220 */ /* 0x000fe20000410000 */
[----:B------:R-:W-:Y:S01]  /*7120*/  SHF.R.U64 R66, R66, 0x10, R67 ;  /* 0x0000001042427819 */ /* 0x000fe20000001243 */
[-C--:B------:R-:W-:Y:S01]  /*7130*/  FMUL.FTZ R180, R180, R175.reuse ;  /* 0x000000afb4b47220 */ /* 0x080fe20000410000 */
[----:B------:R-:W-:Y:S01]  /*7140*/  SHF.R.U64 R64, R64, 0x10, R65 ;  /* 0x0000001040407819 */ /* 0x000fe20000001241 */
[----:B------:R-:W-:Y:S01]  /*7150*/  FFMA.FTZ R176, R174, R175, -R177 ;  /* 0x000000afaeb07223 */ /* 0x000fe200000108b1 */
[----:B------:R-:W-:-:S02]  /*7160*/  IMAD.U32 R177, R99, 0x10000, RZ ;  /* 0x0001000063b17824 */ /* 0x000fc400078e00ff */
[----:B------:R-:W-:Y:S01]  /*7170*/  FFMA.FTZ R174, R174, R173, R180 ;  /* 0x000000adaeae7223 */ /* 0x000fe200000100b4 */
[----:B------:R-:W-:Y:S01]  /*7180*/  LOP3.LUT R173, R97, 0xffff0000, RZ, 0xc0, !PT ;  /* 0xffff000061ad7812 */ /* 0x000fe200078ec0ff */
[----:B------:R-:W-:Y:S01]  /*7190*/  IMAD.U32 R175, R95, 0x10000, RZ ;  /* 0x000100005faf7824 */ /* 0x000fe200078e00ff */
[----:B------:R-:W-:Y:S01]  /*71a0*/  SHF.R.U64 R52, R52, 0x10, R53 ;  /* 0x0000001034347819 */ /* 0x000fe20000001235 */
[----:B------:R-:W-:Y:S01]  /*71b0*/  IMAD.U32 R53, R92, 0x10000, RZ ;  /* 0x000100005c357824 */ /* 0x000fe200078e00ff */
[----:B------:R-:W-:Y:S01]  /*71c0*/  PRMT R64, R169, 0x5432, R64 ;  /* 0x00005432a9407816 */ /* 0x000fe20000000040 */
[C---:B------:R-:W-:Y:S01]  /*71d0*/  FMUL.FTZ R180, R173.reuse, R172 ;  /* 0x000000acadb47220 */ /* 0x040fe20000410000 */
[-C--:B------:R-:W-:Y:S01]  /*71e0*/  FMUL.FTZ R173, R173, R178.reuse ;  /* 0x000000b2adad7220 */ /* 0x080fe20000410000 */
[----:B------:R-:W-:Y:S01]  /*71f0*/  PRMT R52, R161, 0x5432, R52 ;  /* 0x00005432a1347816 */ /* 0x000fe20000000034 */
[----:B------:R-:W-:Y:S02]  /*7200*/  IMAD.U32 R65, R94, 0x10000, RZ ;  /* 0x000100005e417824 */ /* 0x000fe400078e00ff */
[C---:B------:R-:W-:Y:S01]  /*7210*/  FFMA.FTZ R97, R93.reuse, R178, -R180 ;  /* 0x000000b25d617223 */ /* 0x040fe200000108b4 */
[----:B------:R-:W-:Y:S01]  /*7220*/  FFMA.FTZ R93, R93, R172, R173 ;  /* 0x000000ac5d5d7223 */ /* 0x000fe200000100ad */
[----:B------:R-:W-:-:S02]  /*7230*/  SHF.R.U32.HI R172, RZ, 0x10, R67 ;  /* 0x00000010ffac7819 */ /* 0x000fc40000011643 */
[----:B------:R-:W-:Y:S02]  /*7240*/  SHF.R.U32.HI R173, RZ, 0x10, R55 ;  /* 0x00000010ffad7819 */ /* 0x000fe40000011637 */
[----:B------:R-:W-:Y:S02]  /*7250*/  PRMT R172, R168, 0x5432, R172 ;  /* 0x00005432a8ac7816 */ /* 0x000fe400000000ac */
[----:B------:R-:W-:Y:S02]  /*7260*/  PRMT R173, R182, 0x5410, R173 ;  /* 0x00005410b6ad7816 */ /* 0x000fe400000000ad */
[----:B------:R-:W-:Y:S01]  /*7270*/  LOP3.LUT R67, R95, 0xffff0000, RZ, 0xc0, !PT ;  /* 0xffff00005f437812 */ /* 0x000fe200078ec0ff */
[C---:B------:R-:W-:Y:S01]  /*7280*/  IMAD.U32 R178, R172.reuse, 0x10000, RZ ;  /* 0x00010000acb27824 */ /* 0x040fe200078e00ff */
[----:B------:R-:W-:Y:S01]  /*7290*/  LOP3.LUT R95, R99, 0xffff0000, RZ, 0xc0, !PT ;  /* 0xffff0000635f7812 */ /* 0x000fe200078ec0ff */
[----:B------:R-:W-:Y:S01]  /*72a0*/  IMAD.U32 R180, R173, 0x10000, RZ ;  /* 0x00010000adb47824 */ /* 0x000fe200078e00ff */
[----:B------:R-:W-:Y:S01]  /*72b0*/  LOP3.LUT R172, R172, 0xffff0000, RZ, 0xc0, !PT ;  /* 0xffff0000acac7812 */ /* 0x000fe200078ec0ff */
[C---:B------:R-:W-:Y:S01]  /*72c0*/  FMUL.FTZ R182, R177.reuse, R178 ;  /* 0x000000b2b1b67220 */ /* 0x040fe20000410000 */
[----:B------:R-:W-:Y:S01]  /*72d0*/  SHF.R.U64 R54, R54, 0x10, R55 ;  /* 0x0000001036367819 */ /* 0x000fe20000001237 */
[----:B------:R-:W-:Y:S01]  /*72e0*/  FMUL.FTZ R177, R177, R180 ;  /* 0x000000b4b1b17220 */ /* 0x000fe20000410000 */
[----:B------:R-:W-:-:S02]  /*72f0*/  IMAD.U32 R55, R96, 0x10000, RZ ;  /* 0x0001000060377824 */ /* 0x000fc400078e00ff */
[----:B------:R-:W-:Y:S01]  /*7300*/  FFMA.FTZ R182, R175, R180, -R182 ;  /* 0x000000b4afb67223 */ /* 0x000fe200000108b6 */
[----:B------:R-:W-:Y:S01]  /*7310*/  FMUL.FTZ R180, R95, R172 ;  /* 0x000000ac5fb47220 */ /* 0x000fe20000410000 */
[----:B------:R-:W-:Y:S01]  /*7320*/  FFMA.FTZ R177, R175, R178, R177 ;  /* 0x000000b2afb17223 */ /* 0x000fe200000100b1 */
[----:B------:R-:W-:Y:S02]  /*7330*/  LOP3.LUT R178, R173, 0xffff0000, RZ, 0xc0, !PT ;  /* 0xffff0000adb27812 */ /* 0x000fe400078ec0ff */
[----:B------:R-:W-:Y:S02]  /*7340*/  LOP3.LUT R96, R96, 0xffff0000, RZ, 0xc0, !PT ;  /* 0xffff000060607812 */ /* 0x000fe400078ec0ff */
[----:B------:R-:W-:Y:S01]  /*7350*/  LOP3.LUT R92, R92, 0xffff0000, RZ, 0xc0, !PT ;  /* 0xffff00005c5c7812 */ /* 0x000fe200078ec0ff */
[-C--:B------:R-:W-:Y:S01]  /*7360*/  FMUL.FTZ R95, R95, R178.reuse ;  /* 0x000000b25f5f7220 */ /* 0x080fe20000410000 */
[----:B------:R-:W-:Y:S01]  /*7370*/  FFMA.FTZ R99, R67, R178, -R180 ;  /* 0x000000b243637223 */ /* 0x000fe200000108b4 */
[----:B------:R-:W-:Y:S01]  /*7380*/  IMAD.U32 R178, R64, 0x10000, RZ ;  /* 0x0001000040b27824 */ /* 0x000fe200078e00ff */
[----:B------:R-:W-:Y:S01]  /*7390*/  PRMT R66, R167, 0x5432, R66 ;  /* 0x00005432a7427816 */ /* 0x000fe20000000042 */
[----:B------:R-:W-:Y:S01]  /*73a0*/  FFMA.FTZ R172, R67, R172, R95 ;  /* 0x000000ac43ac7223 */ /* 0x000fe2000001005f */
[----:B------:R-:W-:Y:S01]  /*73b0*/  IMAD.U32 R180, R52, 0x10000, RZ ;  /* 0x0001000034b47824 */ /* 0x000fe200078e00ff */
[----:B------:R-:W-:Y:S01]  /*73c0*/  LOP3.LUT R67, R64, 0xffff0000, RZ, 0xc0, !PT ;  /* 0xffff000040437812 */ /* 0x000fe200078ec0ff */
[C---:B------:R-:W-:Y:S01]  /*73d0*/  FMUL.FTZ R64, R55.reuse, R178 ;  /* 0x000000b237407220 */ /* 0x040fe20000410000 */
[----:B------:R-:W-:Y:S01]  /*73e0*/  LOP3.LUT R95, R52, 0xffff0000, RZ, 0xc0, !PT ;  /* 0xffff0000345f7812 */ /* 0x000fe200078ec0ff */
[-C--:B------:R-:W-:Y:S01]  /*73f0*/  FMUL.FTZ R55, R55, R180.reuse ;  /* 0x000000b437377220 */ /* 0x080fe20000410000 */
[----:B------:R-:W-:Y:S01]  /*7400*/  PRMT R54, R160, 0x5432, R54 ;  /* 0x00005432a0367816 */ /* 0x000fe20000000036 */
[----:B------:R-:W-:Y:S01]  /*7410*/  FMUL.FTZ R173, R96, R67 ;  /* 0x0000004360ad7220 */ /* 0x000fe20000410000 */
[----:B------:R-:W-:Y:S01]  /*7420*/  LOP3.LUT R175, R94, 0xffff0000, RZ, 0xc0, !PT ;  /* 0xffff00005eaf7812 */ /* 0x000fe200078ec0ff */
[C---:B------:R-:W-:Y:S01]  /*7430*/  FFMA.FTZ R64, R53.reuse, R180, -R64 ;  /* 0x000000b435407223 */ /* 0x040fe20000010840 */
[----:B------:R-:W-:Y:S01]  /*7440*/  FFMA.FTZ R55, R53, R178, R55 ;  /* 0x000000b235377223 */ /* 0x000fe20000010037 */
[----:B------:R-:W-:-:S02]  /*7450*/  IMAD.U32 R94, R98, 0x10000, RZ ;  /* 0x00010000625e7824 */ /* 0x000fc400078e00ff */
[-C--:B------:R-:W-:Y:S01]  /*7460*/  FMUL.FTZ R53, R96, R95.reuse ;  /* 0x0000005f60357220 */ /* 0x080fe20000410000 */
[----:B------:R-:W-:Y:S01]  /*7470*/  FFMA.FTZ R173, R92, R95, -R173 ;  /* 0x0000005f5cad7223 */ /* 0x000fe200000108ad */
[----:B------:R-:W-:Y:S01]  /*7480*/  IMAD.U32 R52, R66, 0x10000, RZ ;  /* 0x0001000042347824 */ /* 0x000fe200078e00ff */
[----:B------:R-:W-:Y:S01]  /*7490*/  LOP3.LUT R98, R98, 0xffff0000, RZ, 0xc0, !PT ;  /* 0xffff000062627812 */ /* 0x000fe200078ec0ff */
[----:B------:R-:W-:Y:S01]  /*74a0*/  IMAD.U32 R95, R54, 0x10000, RZ ;  /* 0x00010000365f7824 */ /* 0x000fe200078e00ff */
[----:B------:R-:W-:Y:S01]  /*74b0*/  LOP3.LUT R66, R66, 0xffff0000, RZ, 0xc0, !PT ;  /* 0xffff000042427812 */ /* 0x000fe200078ec0ff */
[----:B------:R-:W-:Y:S01]  /*74c0*/  FFMA.FTZ R96, R92, R67, R53 ;  /* 0x000000435c607223 */ /* 0x000fe20000010035 */
[----:B------:R-:W-:Y:S01]  /*74d0*/  LOP3.LUT R54, R54, 0xffff0000, RZ, 0xc0, !PT ;  /* 0xffff000036367812 */ /* 0x000fe200078ec0ff */
[C---:B------:R-:W-:Y:S01]  /*74e0*/  FMUL.FTZ R92, R94.reuse, R52 ;  /* 0x000000345e5c7220 */ /* 0x040fe20000410000 */
[-C--:B------:R-:W-:Y:S01]  /*74f0*/  FMUL.FTZ R53, R94, R95.reuse ;  /* 0x0000005f5e357220 */ /* 0x080fe20000410000 */
[C---:B------:R-:W-:Y:S01]  /*7500*/  FMUL.FTZ R94, R98.reuse, R66 ;  /* 0x00000042625e7220 */ /* 0x040fe20000410000 */
[----:B------:R-:W-:Y:S01]  /*7510*/  F2FP.BF16.F32.PACK_AB R97, R97, R176 ;  /* 0x000000b06161723e */ /* 0x000fe200000010ff */
[----:B------:R-:W-:Y:S01]  /*7520*/  FMUL.FTZ R67, R98, R54 ;  /* 0x0000003662437220 */ /* 0x000fe20000410000 */
[C---:B------:R-:W-:Y:S01]  /*7530*/  FFMA.FTZ R92, R65.reuse, R95, -R92 ;  /* 0x0000005f415c7223 */ /* 0x040fe2000001085c */
[----:B------:R-:W-:Y:S01]  /*7540*/  FFMA.FTZ R53, R65, R52, R53 ;  /* 0x0000003441357223 */ /* 0x000fe20000010035 */
[C---:B------:R-:W-:Y:S01]  /*7550*/  FFMA.FTZ R65, R175.reuse, R54, -R94 ;  /* 0x00000036af417223 */ /* 0x040fe2000001085e */
[----:B------:R-:W-:Y:S01]  /*7560*/  FFMA.FTZ R66, R175, R66, R67 ;  /* 0x00000042af427223 */ /* 0x000fe20000010043 */
[----:B------:R-:W-:Y:S01]  /*7570*/  F2FP.BF16.F32.PACK_AB R174, R93, R174 ;  /* 0x000000ae5dae723e */ /* 0x000fe200000010ff */
[----:B------:R-:W-:Y:S01]  /*7580*/  IMAD.MOV.U32 R93, RZ, RZ, R97 ;  /* 0x000000ffff5d7224 */ /* 0x000fe200078e0061 */
[----:B------:R-:W-:-:S02]  /*7590*/  F2FP.BF16.F32.PACK_AB R64, R173, R64 ;  /* 0x00000040ad40723e */ /* 0x000fc400000010ff */
[----:B------:R-:W-:Y:S01]  /*75a0*/  F2FP.BF16.F32.PACK_AB R95, R99, R182 ;  /* 0x000000b6635f723e */ /* 0x000fe200000010ff */
[----:B------:R-:W-:Y:S01]  /*75b0*/  IMAD.MOV.U32 R97, RZ, RZ, R174 ;  /* 0x000000ffff617224 */ /* 0x000fe200078e00ae */
[----:B------:R-:W-:Y:S01]  /*75c0*/  F2FP.BF16.F32.PACK_AB R94, R65, R92 ;  /* 0x0000005c415e723e */ /* 0x000fe200000010ff */
[----:B------:R-:W-:Y:S01]  /*75d0*/  IMAD.MOV.U32 R92, RZ, RZ, R64 ;  /* 0x000000ffff5c7224 */ /* 0x000fe200078e0040 */
[----:B------:R-:W-:Y:S02]  /*75e0*/  F2FP.BF16.F32.PACK_AB R99, R172, R177 ;  /* 0x000000b1ac63723e */ /* 0x000fe400000010ff */
[----:B------:R-:W-:Y:S02]  /*75f0*/  F2FP.BF16.F32.PACK_AB R96, R96, R55 ;  /* 0x000000376060723e */ /* 0x000fe400000010ff */
[----:B------:R-:W-:-:S07]  /*7600*/  F2FP.BF16.F32.PACK_AB R98, R66, R53 ;  /* 0x000000354262723e */ /* 0x000fce00000010ff */
.L_x_526:
[----:B------:R-:W-:Y:S05]  /*7610*/  BSYNC B3 ;  /* 0x0000000000037941 */ /* 0x000fea0003800000 */
.L_x_525:
[----:B0-----:R0:W-:Y:S04]  /*7620*/  STG.E.128 desc[UR36][R140.64], R92 ;  /* 0x0000005c8c007986 */ /* 0x0011e8000c101d24 */
[----:B--2---:R0:W-:Y:S02]  /*7630*/  @!P4 STG.E.128 desc[UR36][R142.64], R96 ;  /* 0x000000608e00c986 */ /* 0x0041e4000c101d24 */
.L_x_524:
[----:B------:R-:W-:Y:S05]  /*7640*/  BSYNC B2 ;  /* 0x0000000000027941 */ /* 0x000fea0003800000 */
.L_x_523:
[----:B------:R-:W-:Y:S01]  /*7650*/  ISETP.NE.AND P4, PT, R10, RZ, PT ;  /* 0x000000ff0a00720c */ /* 0x000fe20003f85270 */
[----:B------:R-:W-:-:S12]  /*7660*/  BSSY B2, `(.L_x_527) ;  /* 0x0000081000027945 */ /* 0x000fd80003800000 */
        /* <DEDUP_REMOVED lines=13> */
[----:B0-----:R-:W-:-:S04]  /*7740*/  LEA R92, P5, R64, R120, 0x1 ;  /* 0x00000078405c7211 */ /* 0x001fc800078a08ff */
        /* <DEDUP_REMOVED lines=19> */
[--C-:B------:R-:W-:Y:S01]  /*7880*/  SHF.R.U64 R50, R50, 0x10, R51.reuse ;  /* 0x0000001032327819 */ /* 0x100fe20000001233 */
[----:B--2---:R-:W-:Y:S01]  /*7890*/  IMAD.U32 R98, R65, 0x10000, RZ ;  /* 0x0001000041627824 */ /* 0x004fe200078e00ff */
[----:B------:R-:W-:Y:S01]  /*78a0*/  SHF.R.U32.HI R96, RZ, 0x10, R51 ;  /* 0x00000010ff607819 */ /* 0x000fe20000011633 */
[----:B------:R-:W-:Y:S01]  /*78b0*/  IMAD.U32 R143, R67, 0x10000, RZ ;  /* 0x00010000438f7824 */ /* 0x000fe200078e00ff */
[----:B------:R-:W-:Y:S01]  /*78c0*/  SHF.R.U64 R51, R60, 0x10, R61 ;  /* 0x000000103c337819 */ /* 0x000fe2000000123d */
[----:B0-----:R-:W-:Y:S01]  /*78d0*/  IMAD.U32 R141, R55, 0x10000, RZ ;  /* 0x00010000378d7824 */ /* 0x001fe200078e00ff */
[----:B------:R-:W-:Y:S01]  /*78e0*/  SHF.R.U64 R48, R48, 0x10, R49 ;  /* 0x0000001030307819 */ /* 0x000fe20000001231 */
[----:B------:R-:W-:Y:S01]  /*78f0*/  IMAD.U32 R140, R54, 0x10000, RZ ;  /* 0x00010000368c7824 */ /* 0x000fe200078e00ff */
[----:B------:R-:W-:Y:S02]  /*7900*/  SHF.R.U32.HI R60, RZ, 0x10, R61 ;  /* 0x00000010ff3c7819 */ /* 0x000fe4000001163d */
[----:B------:R-:W-:-:S02]  /*7910*/  SHF.R.U32.HI R49, RZ, 0x10, R49 ;  /* 0x00000010ff317819 */ /* 0x000fc40000011631 */
[----:B------:R-:W-:Y:S02]  /*7920*/  PRMT R60, R166, 0x5432, R60 ;  /* 0x00005432a63c7816 */ /* 0x000fe4000000003c */
[----:B------:R-:W-:Y:S02]  /*7930*/  PRMT R49, R159, 0x5432, R49 ;  /* 0x000054329f317816 */ /* 0x000fe40000000031 */
[--C-:B------:R-:W-:Y:S01]  /*7940*/  SHF.R.U64 R61, R62, 0x10, R63.reuse ;  /* 0x000000103e3d7819 */ /* 0x100fe2000000123f */
[----:B------:R-:W-:Y:S01]  /*7950*/  IMAD.U32 R172, R60, 0x10000, RZ ;  /* 0x000100003cac7824 */ /* 0x000fe200078e00ff */
[----:B------:R-:W-:Y:S01]  /*7960*/  SHF.R.U32.HI R62, RZ, 0x10, R63 ;  /* 0x00000010ff3e7819 */ /* 0x000fe2000001163f */
[----:B------:R-:W-:Y:S01]  /*7970*/  IMAD.U32 R173, R49, 0x10000, RZ ;  /* 0x0001000031ad7824 */ /* 0x000fe200078e00ff */
[----:B------:R-:W-:Y:S01]  /*7980*/  LOP3.LUT R99, R65, 0xffff0000, RZ, 0xc0, !PT ;  /* 0xffff000041637812 */ /* 0x000fe200078ec0ff */
[----:B------:R-:W-:Y:S01]  /*7990*/  FMUL.FTZ R174, R98, R172 ;  /* 0x000000ac62ae7220 */ /* 0x000fe20000410000 */
[----:B------:R-:W-:Y:S01]  /*79a0*/  LOP3.LUT R60, R60, 0xffff0000, RZ, 0xc0, !PT ;  /* 0xffff00003c3c7812 */ /* 0x000fe200078ec0ff */
[----:B------:R-:W-:Y:S01]  /*79b0*/  IMAD.U32 R63, R53, 0x10000, RZ ;  /* 0x00010000353f7824 */ /* 0x000fe200078e00ff */
[----:B------:R-:W-:Y:S01]  /*79c0*/  PRMT R62, R164, 0x5432, R62 ;  /* 0x00005432a43e7816 */ /* 0x000fe2000000003e */
[----:B------:R-:W-:Y:S01]  /*79d0*/  FMUL.FTZ R98, R98, R173 ;  /* 0x000000ad62627220 */ /* 0x000fe20000410000 */
[----:B------:R-:W-:Y:S01]  /*79e0*/  PRMT R96, R156, 0x5432, R96 ;  /* 0x000054329c607816 */ /* 0x000fe20000000060 */
[----:B------:R-:W-:Y:S01]  /*79f0*/  FMUL.FTZ R180, R99, R60 ;  /* 0x0000003c63b47220 */ /* 0x000fe20000410000 */
[----:B------:R-:W-:Y:S01]  /*7a00*/  LOP3.LUT R97, R53, 0xffff0000, RZ, 0xc0, !PT ;  /* 0xffff000035617812 */ /* 0x000fe200078ec0ff */
[----:B------:R-:W-:Y:S01]  /*7a10*/  IMAD.U32 R178, R62, 0x10000, RZ ;  /* 0x000100003eb27824 */ /* 0x000fe200078e00ff */
[----:B------:R-:W-:Y:S01]  /*7a20*/  LOP3.LUT R176, R49, 0xffff0000, RZ, 0xc0, !PT ;  /* 0xffff000031b07812 */ /* 0x000fe200078ec0ff */
[----:B------:R-:W-:Y:S01]  /*7a30*/  FFMA.FTZ R98, R63, R172, R98 ;  /* 0x000000ac3f627223 */ /* 0x000fe20000010062 */
[----:B------:R-:W-:Y:S01]  /*7a40*/  IMAD.U32 R172, R96, 0x10000, RZ ;  /* 0x0001000060ac7824 */ /* 0x000fe200078e00ff */
[----:B------:R-:W-:Y:S01]  /*7a50*/  PRMT R51, R165, 0x5432, R51 ;  /* 0x00005432a5337816 */ /* 0x000fe20000000033 */
[----:B------:R-:W-:-:S02]  /*7a60*/  IMAD.U32 R65, R64, 0x10000, RZ ;  /* 0x0001000040417824 */ /* 0x000fc400078e00ff */
[-C--:B------:R-:W-:Y:S01]  /*7a70*/  FMUL.FTZ R182, R99, R176.reuse ;  /* 0x000000b063b67220 */ /* 0x080fe20000410000 */
[----:B------:R-:W-:Y:S01]  /*7a80*/  FFMA.FTZ R49, R97, R176, -R180 ;  /* 0x000000b061317223 */ /* 0x000fe200000108b4 */
[----:B------:R-:W-:Y:S01]  /*7a90*/  FMUL.FTZ R176, R143, R178 ;  /* 0x000000b28fb07220 */ /* 0x000fe20000410000 */
[----:B------:R-:W-:Y:S01]  /*7aa0*/  LOP3.LUT R67, R67, 0xffff0000, RZ, 0xc0, !PT ;  /* 0xffff000043437812 */ /* 0x000fe200078ec0ff */
[-C--:B------:R-:W-:Y:S01]  /*7ab0*/  FMUL.FTZ R143, R143, R172.reuse ;  /* 0x000000ac8f8f7220 */ /* 0x080fe20000410000 */
[----:B------:R-:W-:Y:S01]  /*7ac0*/  PRMT R48, R158, 0x5432, R48 ;  /* 0x000054329e307816 */ /* 0x000fe20000000030 */
[----:B------:R-:W-:Y:S01]  /*7ad0*/  FFMA.FTZ R176, R141, R172, -R176 ;  /* 0x000000ac8db07223 */ /* 0x000fe200000108b0 */
[----:B------:R-:W-:Y:S01]  /*7ae0*/  LOP3.LUT R62, R62, 0xffff0000, RZ, 0xc0, !PT ;  /* 0xffff00003e3e7812 */ /* 0x000fe200078ec0ff */
[----:B------:R-:W-:Y:S01]  /*7af0*/  FFMA.FTZ R97, R97, R60, R182 ;  /* 0x0000003c61617223 */ /* 0x000fe200000100b6 */
[----:B------:R-:W-:Y:S01]  /*7b00*/  LOP3.LUT R96, R96, 0xffff0000, RZ, 0xc0, !PT ;  /* 0xffff000060607812 */ /* 0x000fe200078ec0ff */
[----:B------:R-:W-:Y:S01]  /*7b10*/  FFMA.FTZ R143, R141, R178, R143 ;  /* 0x000000b28d8f7223 */ /* 0x000fe2000001008f */
[----:B------:R-:W-:Y:S01]  /*7b20*/  LOP3.LUT R55, R55, 0xffff0000, RZ, 0xc0, !PT ;  /* 0xffff000037377812 */ /* 0x000fe200078ec0ff */
[----:B------:R-:W-:Y:S01]  /*7b30*/  IMAD.U32 R172, R51, 0x10000, RZ ;  /* 0x0001000033ac7824 */ /* 0x000fe200078e00ff */
[----:B------:R-:W-:Y:S01]  /*7b40*/  LOP3.LUT R64, R64, 0xffff0000, RZ, 0xc0, !PT ;  /* 0xffff000040407812 */ /* 0x000fe200078ec0ff */
[----:B------:R-:W-:Y:S01]  /*7b50*/  FMUL.FTZ R178, R67, R62 ;  /* 0x0000003e43b27220 */ /* 0x000fe20000410000 */
[----:B------:R-:W-:-:S02]  /*7b60*/  IMAD.U32 R60, R48, 0x10000, RZ ;  /* 0x00010000303c7824 */ /* 0x000fc400078e00ff */
[----:B------:R-:W-:Y:S01]  /*7b70*/  FMUL.FTZ R180, R67, R96 ;  /* 0x0000006043b47220 */ /* 0x000fe20000410000 */
[----:B------:R-:W-:Y:S01]  /*7b80*/  LOP3.LUT R51, R51, 0xffff0000, RZ, 0xc0, !PT ;  /* 0xffff000033337812 */ /* 0x000fe200078ec0ff */
[----:B------:R-:W-:Y:S01]  /*7b90*/  IMAD.U32 R53, R52, 0x10000, RZ ;  /* 0x0001000034357824 */ /* 0x000fe200078e00ff */
[----:B------:R-:W-:Y:S01]  /*7ba0*/  LOP3.LUT R67, R48, 0xffff0000, RZ, 0xc0, !PT ;  /* 0xffff000030437812 */ /* 0x000fe200078ec0ff */
[----:B------:R-:W-:Y:S01]  /*7bb0*/  FFMA.FTZ R174, R63, R173, -R174 ;  /* 0x000000ad3fae7223 */ /* 0x000fe200000108ae */
[----:B------:R-:W-:Y:S01]  /*7bc0*/  FMUL.FTZ R48, R65, R172 ;  /* 0x000000ac41307220 */ /* 0x000fe20000410000 */
[----:B------:R-:W-:Y:S01]  /*7bd0*/  LOP3.LUT R52, R52, 0xffff0000, RZ, 0xc0, !PT ;  /* 0xffff000034347812 */ /* 0x000fe200078ec0ff */
[----:B------:R-:W-:Y:S01]  /*7be0*/  FFMA.FTZ R63, R55, R96, -R178 ;  /* 0x00000060373f7223 */ /* 0x000fe200000108b2 */
[----:B------:R-:W-:Y:S01]  /*7bf0*/  FMUL.FTZ R65, R65, R60 ;  /* 0x0000003c41417220 */ /* 0x000fe20000410000 */
[----:B------:R-:W-:Y:S01]  /*7c00*/  FFMA.FTZ R180, R55, R62, R180 ;  /* 0x0000003e37b47223 */ /* 0x000fe200000100b4 */
[----:B------:R-:W-:Y:S01]  /*7c10*/  PRMT R61, R163, 0x5432, R61 ;  /* 0x00005432a33d7816 */ /* 0x000fe2000000003d */
[----:B------:R-:W-:Y:S01]  /*7c20*/  FMUL.FTZ R55, R64, R51 ;  /* 0x0000003340377220 */ /* 0x000fe20000410000 */
[C---:B------:R-:W-:Y:S01]  /*7c30*/  FFMA.FTZ R48, R53.reuse, R60, -R48 ;  /* 0x0000003c35307223 */ /* 0x040fe20000010830 */
[----:B------:R-:W-:Y:S01]  /*7c40*/  FFMA.FTZ R65, R53, R172, R65 ;  /* 0x000000ac35417223 */ /* 0x000fe20000010041 */
[----:B------:R-:W-:Y:S01]  /*7c50*/  LOP3.LUT R142, R54, 0xffff0000, RZ, 0xc0, !PT ;  /* 0xffff0000368e7812 */ /* 0x000fe200078ec0ff */
[-C--:B------:R-:W-:Y:S01]  /*7c60*/  FMUL.FTZ R53, R64, R67.reuse ;  /* 0x0000004340357220 */ /* 0x080fe20000410000 */
[----:B------:R-:W-:Y:S01]  /*7c70*/  FFMA.FTZ R55, R52, R67, -R55 ;  /* 0x0000004334377223 */ /* 0x000fe20000010837 */
[C---:B------:R-:W-:Y:S01]  /*7c80*/  IMAD.U32 R54, R66.reuse, 0x10000, RZ ;  /* 0x0001000042367824 */ /* 0x040fe200078e00ff */
[----:B------:R-:W-:Y:S01]  /*7c90*/  LOP3.LUT R66, R66, 0xffff0000, RZ, 0xc0, !PT ;  /* 0xffff000042427812 */ /* 0x000fe200078ec0ff */
[----:B------:R-:W-:Y:S01]  /*7ca0*/  IMAD.U32 R67, R61, 0x10000, RZ ;  /* 0x000100003d437824 */ /* 0x000fe200078e00ff */
[----:B------:R-:W-:Y:S01]  /*7cb0*/  PRMT R50, R157, 0x5432, R50 ;  /* 0x000054329d327816 */ /* 0x000fe20000000032 */
[----:B------:R-:W-:Y:S01]  /*7cc0*/  FFMA.FTZ R52, R52, R51, R53 ;  /* 0x0000003334347223 */ /* 0x000fe20000010035 */
[----:B------:R-:W-:Y:S01]  /*7cd0*/  LOP3.LUT R61, R61, 0xffff0000, RZ, 0xc0, !PT ;  /* 0xffff00003d3d7812 */ /* 0x000fe200078ec0ff */
[----:B------:R-:W-:Y:S01]  /*7ce0*/  FMUL.FTZ R51, R54, R67 ;  /* 0x0000004336337220 */ /* 0x000fe20000410000 */
[C---:B------:R-:W-:Y:S01]  /*7cf0*/  LOP3.LUT R141, R50.reuse, 0xffff0000, RZ, 0xc0, !PT ;  /* 0xffff0000328d7812 */ /* 0x040fe200078ec0ff */
[----:B------:R-:W-:Y:S01]  /*7d00*/  IMAD.U32 R99, R50, 0x10000, RZ ;  /* 0x0001000032637824 */ /* 0x000fe200078e00ff */
[----:B------:R-:W-:Y:S01]  /*7d10*/  F2FP.BF16.F32.PACK_AB R63, R63, R176 ;  /* 0x000000b03f3f723e */ /* 0x000fe200000010ff */
[----:B------:R-:W-:Y:S01]  /*7d20*/  FMUL.FTZ R53, R66, R61 ;  /* 0x0000003d42357220 */ /* 0x000fe20000410000 */
[----:B------:R-:W-:Y:S01]  /*7d30*/  F2FP.BF16.F32.PACK_AB R97, R97, R98 ;  /* 0x000000626161723e */ /* 0x000fe200000010ff */
[----:B------:R-:W-:Y:S01]  /*7d40*/  FMUL.FTZ R54, R54, R99 ;  /* 0x0000006336367220 */ /* 0x000fe20000410000 */
[----:B------:R-:W-:Y:S01]  /*7d50*/  FMUL.FTZ R66, R66, R141 ;  /* 0x0000008d42427220 */ /* 0x000fe20000410000 */
[----:B------:R-:W-:Y:S01]  /*7d60*/  FFMA.FTZ R51, R140, R99, -R51 ;  /* 0x000000638c337223 */ /* 0x000fe20000010833 */
[----:B------:R-:W-:Y:S01]  /*7d70*/  FFMA.FTZ R50, R142, R141, -R53 ;  /* 0x0000008d8e327223 */ /* 0x000fe20000010835 */
[----:B------:R-:W-:Y:S01]  /*7d80*/  FFMA.FTZ R54, R140, R67, R54 ;  /* 0x000000438c367223 */ /* 0x000fe20000010036 */
        /* <DEDUP_REMOVED lines=8> */
[----:B------:R-:W-:Y:S01]  /*7e10*/  F2FP.BF16.F32.PACK_AB R53, R49, R174 ;  /* 0x000000ae3135723e */ /* 0x000fe200000010ff */
[----:B------:R-:W-:Y:S01]  /*7e20*/  IMAD.MOV.U32 R54, RZ, RZ, R62 ;  /* 0x000000ffff367224 */ /* 0x000fe200078e003e */
[----:B------:R-:W-:-:S07]  /*7e30*/  F2FP.BF16.F32.PACK_AB R67, R180, R143 ;  /* 0x0000008fb443723e */ /* 0x000fce00000010ff */
.L_x_530:
[----:B------:R-:W-:Y:S05]  /*7e40*/  BSYNC B3 ;  /* 0x0000000000037941 */ /* 0x000fea0003800000 */
.L_x_529:
[----:B0-----:R3:W-:Y:S04]  /*7e50*/  STG.E.128 desc[UR36][R92.64], R52 ;  /* 0x000000345c007986 */ /* 0x0017e8000c101d24 */
[----:B--2---:R3:W-:Y:S02]  /*7e60*/  @!P4 STG.E.128 desc[UR36][R94.64], R64 ;  /* 0x000000405e00c986 */ /* 0x0047e4000c101d24 */
.L_x_528:
[----:B------:R-:W-:Y:S05]  /*7e70*/  BSYNC B2 ;  /* 0x0000000000027941 */ /* 0x000fea0003800000 */
.L_x_527:
[----:B------:R-:W-:-:S13]  /*7e80*/  ISETP.NE.AND P4, PT, R9, RZ, PT ;  /* 0x000000ff0900720c */ /* 0x000fda0003f85270 */
[----:B------:R-:W-:Y:S05]  /*7e90*/  @!P4 BRA `(.L_x_522) ;  /* 0x000000080000c947 */ /* 0x000fea0003800000 */
[----:B------:R-:W-:Y:S01]  /*7ea0*/  ISETP.NE.AND P6, PT, R103, RZ, PT ;  /* 0x000000ff6700720c */ /* 0x000fe20003fc5270 */
[----:B------:R-:W-:Y:S01]  /*7eb0*/  BSSY B2, `(.L_x_531) ;  /* 0x000007c000027945 */ /* 0x000fe20003800000 */
[----:B------:R-:W-:Y:S02]  /*7ec0*/  IADD3 R51, P4, P5, R104, R136, R15 ;  /* 0x0000008868337210 */ /* 0x000fe40007d9e00f */
[----:B------:R-:W-:Y:S02]  /*7ed0*/  SEL R48, R119, R153, !P6 ;  /* 0x0000009977307207 */ /* 0x000fe40007000000 */
[----:B---3--:R-:W-:Y:S02]  /*7ee0*/  IADD3.X R52, R101, R170, R11, P4, P5 ;  /* 0x000000aa65347210 */ /* 0x008fe400027ea40b */
[----:B------:R-:W-:-:S04]  /*7ef0*/  SHF.R.S32.HI R49, RZ, 0x1f, R48 ;  /* 0x0000001fff317819 */ /* 0x000fc80000011430 */
[----:B------:R-:W-:-:S04]  /*7f00*/  LEA.HI R49, R49, R48, RZ, 0x4 ;  /* 0x0000003031317211 */ /* 0x000fc800078f20ff */
[----:B------:R-:W-:-:S05]  /*7f10*/  LEA.HI.SX32 R49, R49, R20, 0x1c ;  /* 0x0000001431317211 */ /* 0x000fca00078fe2ff */
[----:B------:R-:W-:-:S05]  /*7f20*/  IMAD.SHL.U32 R48, R49, 0x8, RZ ;  /* 0x0000000831307824 */ /* 0x000fca00078e00ff */
[----:B------:R-:W-:-:S13]  /*7f30*/  ISETP.GE.AND P4, PT, R48, R151, PT ;  /* 0x000000973000720c */ /* 0x000fda0003f86270 */
[--C-:B------:R-:W-:Y:S02]  /*7f40*/  @!P4 SHF.R.S32.HI R50, RZ, 0x1f, R48.reuse ;  /* 0x0000001fff32c819 */ /* 0x100fe40000011430 */
[--C-:B------:R-:W-:Y:S02]  /*7f50*/  @!P4 IADD3 R136, P5, P6, R104, R136, R48.reuse ;  /* 0x000000886888c210 */ /* 0x100fe40007ebe030 */
[----:B------:R-:W-:Y:S02]  /*7f60*/  LOP3.LUT R48, R189, 0x38, R48, 0xf8, !PT ;  /* 0x00000038bd307812 */ /* 0x000fe400078ef830 */
[----:B------:R-:W-:Y:S02]  /*7f70*/  @!P4 IADD3.X R50, R101, R170, R50, P5, P6 ;  /* 0x000000aa6532c210 */ /* 0x000fe40002fec432 */
[----:B------:R-:W-:Y:S02]  /*7f80*/  LEA R60, P5, R51, R120, 0x1 ;  /* 0x00000078333c7211 */ /* 0x000fe400078a08ff */
[----:B------:R-:W-:-:S02]  /*7f90*/  LOP3.LUT R48, R48, R191, RZ, 0x3c, !PT ;  /* 0x000000bf30307212 */ /* 0x000fc400078e3cff */
[----:B------:R-:W-:Y:S02]  /*7fa0*/  LEA.HI.X R61, R51, R121, R52, 0x1, P5 ;  /* 0x00000079333d7211 */ /* 0x000fe400028f0c34 */
[----:B------:R-:W-:-:S04]  /*7fb0*/  @!P4 LEA R62, P5, R136, R120, 0x1 ;  /* 0x00000078883ec211 */ /* 0x000fc800078a08ff */
[----:B------:R-:W-:Y:S02]  /*7fc0*/  @!P4 LEA.HI.X R63, R136, R121, R50, 0x1, P5 ;  /* 0x00000079883fc211 */ /* 0x000fe400028f0c32 */
[----:B------:R-:W-:Y:S02]  /*7fd0*/  SHF.R.S32.HI R50, RZ, 0x1f, R49 ;  /* 0x0000001fff327819 */ /* 0x000fe40000011431 */
[----:B------:R-:W-:Y:S02]  /*7fe0*/  ISETP.GE.AND P5, PT, R185, R122, PT ;  /* 0x0000007ab900720c */ /* 0x000fe40003fa6270 */
[----:B------:R-:W-:-:S05]  /*7ff0*/  LEA.HI R50, R50, R49, RZ, 0x3 ;  /* 0x0000003132327211 */ /* 0x000fca00078f18ff */
[----:B------:R-:W-:-:S05]  /*8000*/  IMAD.SHL.U32 R50, R50, 0x400, RZ ;  /* 0x0000040032327824 */ /* 0x000fca00078e00ff */
[----:B------:R-:W-:-:S05]  /*8010*/  LOP3.LUT R49, R50, 0x7fffe000, RZ, 0xc0, !PT ;  /* 0x7fffe00032317812 */ /* 0x000fca00078ec0ff */
[----:B------:R-:W-:-:S04]  /*8020*/  IMAD R49, R190, 0x200, R49 ;  /* 0x00000200be317824 */ /* 0x000fc800078e0231 */
[----:B------:R-:W-:Y:S02]  /*8030*/  IMAD.IADD R51, R49, 0x1, R48 ;  /* 0x0000000131337824 */ /* 0x000fe400078e0230 */
[C---:B------:R-:W-:Y:S02]  /*8040*/  IMAD R49, R18.reuse, 0x6000, R139 ;  /* 0x0000600012317824 */ /* 0x040fe400078e028b */
[----:B------:R-:W-:Y:S02]  /*8050*/  IMAD R51, R18, 0x6000, R51 ;  /* 0x0000600012337824 */ /* 0x000fe400078e0233 */
[--C-:B------:R-:W-:Y:S02]  /*8060*/  IMAD R49, R49, 0x2, R2.reuse ;  /* 0x0000000231317824 */ /* 0x100fe400078e0202 */
[----:B------:R-:W-:-:S04]  /*8070*/  IMAD R52, R51, 0x2, R2 ;  /* 0x0000000233347824 */ /* 0x000fc800078e0202 */
[----:B------:R-:W2:Y:S04]  /*8080*/  LDS.128 R48, [R49+0x1c400] ;  /* 0x01c4000031307984 */ /* 0x000ea80000000c00 */
[----:B------:R-:W3:Y:S01]  /*8090*/  LDS.128 R52, [R52+0x1c400] ;  /* 0x01c4000034347984 */ /* 0x000ee20000000c00 */
[----:B------:R-:W-:Y:S05]  /*80a0*/  @P5 BRA `(.L_x_532) ;  /* 0x0000000400705947 */ /* 0x000fea0003800000 */
[--C-:B------:R-:W-:Y:S01]  /*80b0*/  SHF.R.U64 R65, R44, 0x10, R45.reuse ;  /* 0x000000102c417819 */ /* 0x100fe2000000122d */
[----:B---3--:R-:W-:Y:S01]  /*80c0*/  IMAD.U32 R66, R53, 0x10000, RZ ;  /* 0x0001000035427824 */ /* 0x008fe200078e00ff */
[----:B------:R-:W-:Y:S01]  /*80d0*/  SHF.R.U32.HI R44, RZ, 0x10, R45 ;  /* 0x00000010ff2c7819 */ /* 0x000fe2000001162d */
[----:B0-----:R-:W-:Y:S01]  /*80e0*/  IMAD.U32 R95, R55, 0x10000, RZ ;  /* 0x00010000375f7824 */ /* 0x001fe200078e00ff */
[--C-:B------:R-:W-:Y:S01]  /*80f0*/  SHF.R.U64 R45, R46, 0x10, R47.reuse ;  /* 0x000000102e2d7819 */ /* 0x100fe2000000122f */
[----:B--2---:R-:W-:Y:S01]  /*8100*/  IMAD.U32 R93, R51, 0x10000, RZ ;  /* 0x00010000335d7824 */ /* 0x004fe200078e00ff */
[----:B------:R-:W-:Y:S01]  /*8110*/  SHF.R.U32.HI R46, RZ, 0x10, R47 ;  /* 0x00000010ff2e7819 */ /* 0x000fe2000001162f */
[----:B------:R-:W-:Y:S01]  /*8120*/  IMAD.U32 R92, R50, 0x10000, RZ ;  /* 0x00010000325c7824 */ /* 0x000fe200078e00ff */
[--C-:B------:R-:W-:Y:S02]  /*8130*/  SHF.R.U64 R47, R56, 0x10, R57.reuse ;  /* 0x00000010382f7819 */ /* 0x100fe40000001239 */
[----:B------:R-:W-:-:S02]  /*8140*/  SHF.R.U32.HI R56, RZ, 0x10, R57 ;  /* 0x00000010ff387819 */ /* 0x000fc40000011639 */
[--C-:B------:R-:W-:Y:S02]  /*8150*/  SHF.R.U64 R57, R58, 0x10, R59.reuse ;  /* 0x000000103a397819 */ /* 0x100fe4000000123b */
[----:B------:R-:W-:Y:S02]  /*8160*/  PRMT R237, R237, 0x5410, R56 ;  /* 0x00005410eded7816 */ /* 0x000fe40000000038 */
[----:B------:R-:W-:Y:S02]  /*8170*/  PRMT R233, R233, 0x5410, R44 ;  /* 0x00005410e9e97816 */ /* 0x000fe4000000002c */
[----:B------:R-:W-:Y:S01]  /*8180*/  SHF.R.U32.HI R58, RZ, 0x10, R59 ;  /* 0x00000010ff3a7819 */ /* 0x000fe2000001163b */
[----:B------:R-:W-:Y:S01]  /*8190*/  IMAD.U32 R59, R49, 0x10000, RZ ;  /* 0x00010000313b7824 */ /* 0x000fe200078e00ff */
[----:B------:R-:W-:Y:S01]  /*81a0*/  PRMT R230, R230, 0x5410, R45 ;  /* 0x00005410e6e67816 */ /* 0x000fe2000000002d */
[----:B------:R-:W-:Y:S01]  /*81b0*/  IMAD.U32 R45, R237, 0x10000, RZ ;  /* 0x00010000ed2d7824 */ /* 0x000fe200078e00ff */
[----:B------:R-:W-:Y:S01]  /*81c0*/  PRMT R235, R235, 0x5410, R58 ;  /* 0x00005410ebeb7816 */ /* 0x000fe2000000003a */
[----:B------:R-:W-:Y:S01]  /*81d0*/  IMAD.U32 R44, R233, 0x10000, RZ ;  /* 0x00010000e92c7824 */ /* 0x000fe200078e00ff */
[----:B------:R-:W-:Y:S01]  /*81e0*/  PRMT R231, R231, 0x5410, R46 ;  /* 0x00005410e7e77816 */ /* 0x000fe2000000002e */
[CC--:B------:R-:W-:Y:S01]  /*81f0*/  FMUL.FTZ R56, R66.reuse, R45.reuse ;  /* 0x0000002d42387220 */ /* 0x0c0fe20000410000 */
[----:B------:R-:W-:Y:S01]  /*8200*/  LOP3.LUT R67, R53, 0xffff0000, RZ, 0xc0, !PT ;  /* 0xffff000035437812 */ /* 0x000fe200078ec0ff */
[-C--:B------:R-:W-:Y:S01]  /*8210*/  FMUL.FTZ R66, R66, R44.reuse ;  /* 0x0000002c42427220 */ /* 0x080fe20000410000 */
[----:B------:R-:W-:Y:S01]  /*8220*/  LOP3.LUT R46, R237, 0xffff0000, RZ, 0xc0, !PT ;  /* 0xffff0000ed2e7812 */ /* 0x000fe200078ec0ff */
[----:B------:R-:W-:Y:S01]  /*8230*/  IMAD.U32 R58, R235, 0x10000, RZ ;  /* 0x00010000eb3a7824 */ /* 0x000fe200078e00ff */
[----:B------:R-:W-:Y:S01]  /*8240*/  LOP3.LUT R233, R233, 0xffff0000, RZ, 0xc0, !PT ;  /* 0xffff0000e9e97812 */ /* 0x000fe200078ec0ff */
[----:B------:R-:W-:Y:S01]  /*8250*/  FFMA.FTZ R44, R59, R44, -R56 ;  /* 0x0000002c3b2c7223 */ /* 0x000fe20000010838 */
[----:B------:R-:W-:Y:S01]  /*8260*/  LOP3.LUT R64, R49, 0xffff0000, RZ, 0xc0, !PT ;  /* 0xffff000031407812 */ /* 0x000fe200078ec0ff */
[----:B------:R-:W-:Y:S01]  /*8270*/  FFMA.FTZ R59, R59, R45, R66 ;  /* 0x0000002d3b3b7223 */ /* 0x000fe20000010042 */
[----:B------:R-:W-:Y:S01]  /*8280*/  PRMT R236, R236, 0x5410, R47 ;  /* 0x00005410ecec7816 */ /* 0x000fe2000000002f */
[C---:B------:R-:W-:Y:S01]  /*8290*/  FMUL.FTZ R47, R67.reuse, R46 ;  /* 0x0000002e432f7220 */ /* 0x040fe20000410000 */
[----:B------:R-:W-:Y:S01]  /*82a0*/  FMUL.FTZ R67, R67, R233 ;  /* 0x000000e943437220 */ /* 0x000fe20000410000 */
[----:B------:R-:W-:-:S02]  /*82b0*/  IMAD.U32 R66, R231, 0x10000, RZ ;  /* 0x00010000e7427824 */ /* 0x000fc400078e00ff */
[C---:B------:R-:W-:Y:S01]  /*82c0*/  FMUL.FTZ R96, R95.reuse, R58 ;  /* 0x0000003a5f607220 */ /* 0x040fe20000410000 */
[C---:B------:R-:W-:Y:S01]  /*82d0*/  FFMA.FTZ R45, R64.reuse, R233, -R47 ;  /* 0x000000e9402d7223 */ /* 0x040fe2000001082f */
[----:B------:R-:W-:Y:S01]  /*82e0*/  FFMA.FTZ R64, R64, R46, R67 ;  /* 0x0000002e40407223 */ /* 0x000fe20000010043 */
[-C--:B------:R-:W-:Y:S01]  /*82f0*/  FMUL.FTZ R95, R95, R66.reuse ;  /* 0x000000425f5f7220 */ /* 0x080fe20000410000 */
[----:B------:R-:W-:Y:S01]  /*8300*/  FFMA.FTZ R46, R93, R66, -R96 ;  /* 0x000000425d2e7223 */ /* 0x000fe20000010860 */
[----:B------:R-:W-:Y:S01]  /*8310*/  LOP3.LUT R55, R55, 0xffff0000, RZ, 0xc0, !PT ;  /* 0xffff000037377812 */ /* 0x000fe200078ec0ff */
[----:B------:R-:W-:Y:S01]  /*8320*/  IMAD.U32 R53, R52, 0x10000, RZ ;  /* 0x0001000034357824 */ /* 0x000fe200078e00ff */
[----:B------:R-:W-:Y:S01]  /*8330*/  LOP3.LUT R56, R235, 0xffff0000, RZ, 0xc0, !PT ;  /* 0xffff0000eb387812 */ /* 0x000fe200078ec0ff */
[----:B------:R-:W-:Y:S01]  /*8340*/  IMAD.U32 R49, R48, 0x10000, RZ ;  /* 0x0001000030317824 */ /* 0x000fe200078e00ff */
[----:B------:R-:W-:Y:S01]  /*8350*/  LOP3.LUT R66, R231, 0xffff0000, RZ, 0xc0, !PT ;  /* 0xffff0000e7427812 */ /* 0x000fe200078ec0ff */
[----:B------:R-:W-:Y:S01]  /*8360*/  FFMA.FTZ R93, R93, R58, R95 ;  /* 0x0000003a5d5d7223 */ /* 0x000fe2000001005f */
[----:B------:R-:W-:Y:S01]  /*8370*/  PRMT R232, R232, 0x5410, R65 ;  /* 0x00005410e8e87816 */ /* 0x000fe20000000041 */
[C---:B------:R-:W-:Y:S01]  /*8380*/  FMUL.FTZ R98, R55.reuse, R56 ;  /* 0x0000003837627220 */ /* 0x040fe20000410000 */
[----:B------:R-:W-:Y:S01]  /*8390*/  PRMT R234, R234, 0x5410, R57 ;  /* 0x00005410eaea7816 */ /* 0x000fe20000000039 */
[----:B------:R-:W-:Y:S01]  /*83a0*/  FMUL.FTZ R136, R55, R66 ;  /* 0x0000004237887220 */ /* 0x000fe20000410000 */
[----:B------:R-:W-:Y:S01]  /*83b0*/  LOP3.LUT R52, R52, 0xffff0000, RZ, 0xc0, !PT ;  /* 0xffff000034347812 */ /* 0x000fe200078ec0ff */
[C---:B------:R-:W-:Y:S01]  /*83c0*/  IMAD.U32 R96, R236.reuse, 0x10000, RZ ;  /* 0x00010000ec607824 */ /* 0x040fe200078e00ff */
[----:B------:R-:W-:Y:S01]  /*83d0*/  LOP3.LUT R57, R236, 0xffff0000, RZ, 0xc0, !PT ;  /* 0xffff0000ec397812 */ /* 0x000fe200078ec0ff */
[----:B------:R-:W-:Y:S01]  /*83e0*/  IMAD.U32 R58, R232, 0x10000, RZ ;  /* 0x00010000e83a7824 */ /* 0x000fe200078e00ff */
[----:B------:R-:W-:-:S02]  /*83f0*/  LOP3.LUT R51, R51, 0xffff0000, RZ, 0xc0, !PT ;  /* 0xffff000033337812 */ /* 0x000fc400078ec0ff */
[----:B------:R-:W-:Y:S01]  /*8400*/  LOP3.LUT R55, R232, 0xffff0000, RZ, 0xc0, !PT ;  /* 0xffff0000e8377812 */ /* 0x000fe200078ec0ff */
[----:B------:R-:W-:Y:S01]  /*8410*/  FMUL.FTZ R65, R52, R57 ;  /* 0x0000003934417220 */ /* 0x000fe20000410000 */
[----:B------:R-:W-:Y:S01]  /*8420*/  LOP3.LUT R48, R48, 0xffff0000, RZ, 0xc0, !PT ;  /* 0xffff000030307812 */ /* 0x000fe200078ec0ff */
[----:B------:R-:W-:Y:S01]  /*8430*/  FFMA.FTZ R47, R51, R66, -R98 ;  /* 0x00000042332f7223 */ /* 0x000fe20000010862 */
[----:B------:R-:W-:Y:S01]  /*8440*/  LOP3.LUT R94, R50, 0xffff0000, RZ, 0xc0, !PT ;  /* 0xffff0000325e7812 */ /* 0x000fe200078ec0ff */
[----:B------:R-:W-:Y:S02]  /*8450*/  IMAD.U32 R50, R54, 0x10000, RZ ;  /* 0x0001000036327824 */ /* 0x000fe400078e00ff */
[C---:B------:R-:W-:Y:S01]  /*8460*/  FMUL.FTZ R66, R53.reuse, R96 ;  /* 0x0000006035427220 */ /* 0x040fe20000410000 */
[-C--:B------:R-:W-:Y:S01]  /*8470*/  FMUL.FTZ R95, R52, R55.reuse ;  /* 0x00000037345f7220 */ /* 0x080fe20000410000 */
[----:B------:R-:W-:Y:S01]  /*8480*/  LOP3.LUT R54, R54, 0xffff0000, RZ, 0xc0, !PT ;  /* 0xffff000036367812 */ /* 0x000fe200078ec0ff */
[----:B------:R-:W-:Y:S01]  /*8490*/  FMUL.FTZ R53, R53, R58 ;  /* 0x0000003a35357220 */ /* 0x000fe20000410000 */
[----:B------:R-:W-:Y:S01]  /*84a0*/  FFMA.FTZ R52, R48, R55, -R65 ;  /* 0x0000003730347223 */ /* 0x000fe20000010841 */
[C---:B------:R-:W-:Y:S01]  /*84b0*/  LOP3.LUT R67, R234.reuse, 0xffff0000, RZ, 0xc0, !PT ;  /* 0xffff0000ea437812 */ /* 0x040fe200078ec0ff */
[----:B------:R-:W-:-:S02]  /*84c0*/  IMAD.U32 R65, R234, 0x10000, RZ ;  /* 0x00010000ea417824 */ /* 0x000fc400078e00ff */
[----:B------:R-:W-:Y:S01]  /*84d0*/  FFMA.FTZ R56, R51, R56, R136 ;  /* 0x0000003833387223 */ /* 0x000fe20000010088 */
[C---:B------:R-:W-:Y:S01]  /*84e0*/  FFMA.FTZ R51, R49.reuse, R58, -R66 ;  /* 0x0000003a31337223 */ /* 0x040fe20000010842 */
[----:B------:R-:W-:Y:S01]  /*84f0*/  LOP3.LUT R55, R230, 0xffff0000, RZ, 0xc0, !PT ;  /* 0xffff0000e6377812 */ /* 0x000fe200078ec0ff */
[----:B------:R-:W-:Y:S01]  /*8500*/  FFMA.FTZ R49, R49, R96, R53 ;  /* 0x0000006031317223 */ /* 0x000fe20000010035 */
[----:B------:R-:W-:Y:S01]  /*8510*/  FFMA.FTZ R48, R48, R57, R95 ;  /* 0x0000003930307223 */ /* 0x000fe2000001005f */
[----:B------:R-:W-:Y:S02]  /*8520*/  IMAD.U32 R53, R230, 0x10000, RZ ;  /* 0x00010000e6357824 */ /* 0x000fe400078e00ff */
[----:B------:R-:W-:Y:S01]  /*8530*/  FMUL.FTZ R57, R50, R65 ;  /* 0x0000004132397220 */ /* 0x000fe20000410000 */
[C---:B------:R-:W-:Y:S01]  /*8540*/  FMUL.FTZ R95, R54.reuse, R67 ;  /* 0x00000043365f7220 */ /* 0x040fe20000410000 */
[----:B------:R-:W-:Y:S01]  /*8550*/  FMUL.FTZ R58, R54, R55 ;  /* 0x00000037363a7220 */ /* 0x000fe20000410000 */
[-C--:B------:R-:W-:Y:S01]  /*8560*/  FMUL.FTZ R50, R50, R53.reuse ;  /* 0x0000003532327220 */ /* 0x080fe20000410000 */
[----:B------:R-:W-:Y:S01]  /*8570*/  FFMA.FTZ R57, R92, R53, -R57 ;  /* 0x000000355c397223 */ /* 0x000fe20000010839 */
[C---:B------:R-:W-:Y:S01]  /*8580*/  FFMA.FTZ R54, R94.reuse, R55, -R95 ;  /* 0x000000375e367223 */ /* 0x040fe2000001085f */
[----:B------:R-:W-:Y:S01]  /*8590*/  FFMA.FTZ R67, R94, R67, R58 ;  /* 0x000000435e437223 */ /* 0x000fe2000001003a */
[----:B------:R-:W-:Y:S01]  /*85a0*/  FFMA.FTZ R50, R92, R65, R50 ;  /* 0x000000415c327223 */ /* 0x000fe20000010032 */
[----:B------:R-:W-:-:S02]  /*85b0*/  F2FP.BF16.F32.PACK_AB R51, R52, R51 ;  /* 0x000000333433723e */ /* 0x000fc400000010ff */
[----:B------:R-:W-:Y:S02]  /*85c0*/  F2FP.BF16.F32.PACK_AB R44, R45, R44 ;  /* 0x0000002c2d2c723e */ /* 0x000fe400000010ff */
[----:B------:R-:W-:Y:S02]  /*85d0*/  F2FP.BF16.F32.PACK_AB R46, R47, R46 ;  /* 0x0000002e2f2e723e */ /* 0x000fe400000010ff */
[----:B------:R-:W-:Y:S02]  /*85e0*/  F2FP.BF16.F32.PACK_AB R57, R54, R57 ;  /* 0x000000393639723e */ /* 0x000fe400000010ff */
[----:B------:R-:W-:Y:S01]  /*85f0*/  F2FP.BF16.F32.PACK_AB R52, R48, R49 ;  /* 0x000000313034723e */ /* 0x000fe200000010ff */
[----:B------:R-:W-:Y:S01]  /*8600*/  IMAD.MOV.U32 R48, RZ, RZ, R51 ;  /* 0x000000ffff307224 */ /* 0x000fe200078e0033 */
[----:B------:R-:W-:Y:S01]  /*8610*/  F2FP.BF16.F32.PACK_AB R54, R67, R50 ;  /* 0x000000324336723e */ /* 0x000fe200000010ff */
[----:B------:R-:W-:Y:S01]  /*8620*/  IMAD.MOV.U32 R49, RZ, RZ, R44 ;  /* 0x000000ffff317224 */ /* 0x000fe200078e002c */
[----:B------:R-:W-:Y:S01]  /*8630*/  F2FP.BF16.F32.PACK_AB R53, R64, R59 ;  /* 0x0000003b4035723e */ /* 0x000fe200000010ff */
[----:B------:R-:W-:Y:S01]  /*8640*/  IMAD.MOV.U32 R50, RZ, RZ, R57 ;  /* 0x000000ffff327224 */ /* 0x000fe200078e0039 */
[----:B------:R-:W-:Y:S01]  /*8650*/  F2FP.BF16.F32.PACK_AB R55, R56, R93 ;  /* 0x0000005d3837723e */ /* 0x000fe200000010ff */
[----:B------:R-:W-:-:S07]  /*8660*/  IMAD.MOV.U32 R51, RZ, RZ, R46 ;  /* 0x000000ffff337224 */ /* 0x000fce00078e002e */
.L_x_532:
[----:B------:R-:W-:Y:S05]  /*8670*/  BSYNC B2 ;  /* 0x0000000000027941 */ /* 0x000fea0003800000 */
.L_x_531:
[----:B--2---:R4:W-:Y:S04]  /*8680*/  STG.E.128 desc[UR36][R60.64], R48 ;  /* 0x000000303c007986 */ /* 0x0049e8000c101d24 */
[----:B---3--:R4:W-:Y:S02]  /*8690*/  @!P4 STG.E.128 desc[UR36][R62.64], R52 ;  /* 0x000000343e00c986 */ /* 0x0089e4000c101d24 */
.L_x_522:
[----:B------:R-:W-:Y:S05]  /*86a0*/  BSYNC B1 ;  /* 0x0000000000017941 */ /* 0x000fea0003800000 */
.L_x_521:
[-C--:B--2---:R-:W-:Y:S02]  /*86b0*/  IMAD R44, R150, R130.reuse, RZ ;  /* 0x00000082962c7224 */ /* 0x084fe400078e02ff */
[----:B------:R-:W-:-:S04]  /*86c0*/  IMAD.WIDE.U32 R132, R204, R130, R132 ;  /* 0x00000082cc847225 */ /* 0x000fc800078e0084 */
[----:B------:R-:W-:Y:S01]  /*86d0*/  IMAD R131, R204, R131, R44 ;  /* 0x00000083cc837224 */ /* 0x000fe200078e022c */
[----:B------:R-:W-:Y:S06]  /*86e0*/  @P0 BRA `(.L_x_491) ;  /* 0x0000001800dc0947 */ /* 0x000fec0003800000 */
[----:B------:R-:W-:Y:S01]  /*86f0*/  ISETP.NE.AND P0, PT, R14, RZ, PT ;  /* 0x000000ff0e00720c */ /* 0x000fe20003f05270 */
[----:B------:R-:W-:Y:S01]  /*8700*/  BSSY B1, `(.L_x_533) ;  /* 0x000007f000017945 */ /* 0x000fe20003800000 */
[----:B------:R-:W-:-:S11]  /*8710*/  IMAD.IADD R56, R133, 0x1, R131 ;  /* 0x0000000185387824 */ /* 0x000fd600078e0283 */
[----:B------:R-:W-:Y:S05]  /*8720*/  @!P0 BRA `(.L_x_534) ;  /* 0x0000000400f08947 */ /* 0x000fea0003800000 */
[----:B------:R-:W-:Y:S01]  /*8730*/  SEL R44, R119, R153, !P3 ;  /* 0x00000099772c7207 */ /* 0x000fe20005800000 */
[----:B------:R-:W-:Y:S01]  /*8740*/  BSSY B2, `(.L_x_535) ;  /* 0x0000078000027945 */ /* 0x000fe20003800000 */
[----:B----4-:R-:W-:Y:S02]  /*8750*/  IADD3 R48, P0, P4, R104, R132, R29 ;  /* 0x0000008468307210 */ /* 0x010fe40007c1e01d */
[----:B------:R-:W-:Y:S02]  /*8760*/  SHF.R.S32.HI R45, RZ, 0x1f, R44 ;  /* 0x0000001fff2d7819 */ /* 0x000fe4000001142c */
[----:B------:R-:W-:Y:S02]  /*8770*/  IADD3.X R50, R101, R56, R13, P0, P4 ;  /* 0x0000003865327210 */ /* 0x000fe400007e840d */
[----:B------:R-:W-:-:S04]  /*8780*/  LEA.HI R45, R45, R44, RZ, 0x4 ;  /* 0x0000002c2d2d7211 */ /* 0x000fc800078f20ff */
[----:B------:R-:W-:-:S04]  /*8790*/  LEA.HI.SX32 R45, R45, R30, 0x1c ;  /* 0x0000001e2d2d7211 */ /* 0x000fc800078fe2ff */
[----:B---3--:R-:W-:Y:S01]  /*87a0*/  SHF.R.S32.HI R52, RZ, 0x1f, R45 ;  /* 0x0000001fff347819 */ /* 0x008fe2000001142d */
[----:B------:R-:W-:-:S03]  /*87b0*/  IMAD.SHL.U32 R44, R45, 0x8, RZ ;  /* 0x000000082d2c7824 */ /* 0x000fc600078e00ff */
[----:B------:R-:W-:Y:S01]  /*87c0*/  LEA.HI R52, R52, R45, RZ, 0x3 ;  /* 0x0000002d34347211 */ /* 0x000fe200078f18ff */
[----:B------:R-:W-:Y:S01]  /*87d0*/  IMAD R45, R18, 0x6000, R144 ;  /* 0x00006000122d7824 */ /* 0x000fe200078e0290 */
[----:B------:R-:W-:-:S03]  /*87e0*/  ISETP.GE.AND P0, PT, R44, R151, PT ;  /* 0x000000972c00720c */ /* 0x000fc60003f06270 */
[----:B------:R-:W-:Y:S02]  /*87f0*/  IMAD.SHL.U32 R52, R52, 0x400, RZ ;  /* 0x0000040034347824 */ /* 0x000fe400078e00ff */
[----:B------:R-:W-:-:S03]  /*8800*/  IMAD R45, R45, 0x2, R2 ;  /* 0x000000022d2d7824 */ /* 0x000fc600078e0202 */
[----:B------:R-:W-:-:S05]  /*8810*/  LOP3.LUT R47, R52, 0x7fffe000, RZ, 0xc0, !PT ;  /* 0x7fffe000342f7812 */ /* 0x000fca00078ec0ff */
[--C-:B------:R-:W-:Y:S02]  /*8820*/  @!P0 SHF.R.S32.HI R49, RZ, 0x1f, R44.reuse ;  /* 0x0000001fff318819 */ /* 0x100fe4000001142c */
[--C-:B------:R-:W-:Y:S02]  /*8830*/  @!P0 IADD3 R46, P4, P5, R104, R132, R44.reuse ;  /* 0x00000084682e8210 */ /* 0x100fe40007d9e02c */
[----:B------:R-:W-:Y:S02]  /*8840*/  LOP3.LUT R44, R187, 0x38, R44, 0xf8, !PT ;  /* 0x00000038bb2c7812 */ /* 0x000fe400078ef82c */
[----:B------:R-:W-:Y:S02]  /*8850*/  @!P0 IADD3.X R49, R101, R56, R49, P4, P5 ;  /* 0x0000003865318210 */ /* 0x000fe400027ea431 */
[----:B------:R-:W-:Y:S02]  /*8860*/  LOP3.LUT R44, R44, R219, RZ, 0x3c, !PT ;  /* 0x000000db2c2c7212 */ /* 0x000fe400078e3cff */
[----:B------:R-:W-:-:S02]  /*8870*/  LEA R52, P4, R48, R120, 0x1 ;  /* 0x0000007830347211 */ /* 0x000fc400078808ff */
[----:B------:R-:W-:Y:S02]  /*8880*/  IADD3 R47, R44, R47, R193 ;  /* 0x0000002f2c2f7210 */ /* 0x000fe40007ffe0c1 */
[----:B------:R-:W-:Y:S02]  /*8890*/  LEA.HI.X R53, R48, R121, R50, 0x1, P4 ;  /* 0x0000007930357211 */ /* 0x000fe400020f0c32 */
[----:B------:R-:W-:Y:S01]  /*88a0*/  @!P0 LEA R54, P4, R46, R120, 0x1 ;  /* 0x000000782e368211 */ /* 0x000fe200078808ff */
[----:B------:R-:W-:-:S03]  /*88b0*/  IMAD R47, R18, 0x6000, R47 ;  /* 0x00006000122f7824 */ /* 0x000fc600078e022f */
[----:B------:R-:W-:Y:S01]  /*88c0*/  @!P0 LEA.HI.X R55, R46, R121, R49, 0x1, P4 ;  /* 0x000000792e378211 */ /* 0x000fe200020f0c31 */
[----:B------:R-:W-:Y:S01]  /*88d0*/  IMAD R48, R47, 0x2, R2 ;  /* 0x000000022f307824 */ /* 0x000fe200078e0202 */
[----:B------:R-:W-:Y:S01]  /*88e0*/  ISETP.GE.AND P4, PT, R22, R122, PT ;  /* 0x0000007a1600720c */ /* 0x000fe20003f86270 */
[----:B------:R-:W2:Y:S04]  /*88f0*/  LDS.128 R44, [R45+0x1c400] ;  /* 0x01c400002d2c7984 */ /* 0x000ea80000000c00 */
[----:B------:R-:W3:Y:S08]  /*8900*/  LDS.128 R48, [R48+0x1c400] ;  /* 0x01c4000030307984 */ /* 0x000ef00000000c00 */
[----:B------:R-:W-:Y:S05]  /*8910*/  @P4 BRA `(.L_x_536) ;  /* 0x0000000400684947 */ /* 0x000fea0003800000 */
[--C-:B0-----:R-:W-:Y:S01]  /*8920*/  SHF.R.U64 R92, R76, 0x10, R77.reuse ;  /* 0x000000104c5c7819 */ /* 0x101fe2000000124d */
[----:B---3--:R-:W-:Y:S01]  /*8930*/  IMAD.U32 R65, R49, 0x10000, RZ ;  /* 0x0001000031417824 */ /* 0x008fe200078e00ff */
[----:B------:R-:W-:Y:S01]  /*8940*/  SHF.R.U32.HI R76, RZ, 0x10, R77 ;  /* 0x00000010ff4c7819 */ /* 0x000fe2000001164d */
[----:B--2---:R-:W-:Y:S01]  /*8950*/  IMAD.U32 R59, R45, 0x10000, RZ ;  /* 0x000100002d3b7824 */ /* 0x004fe200078e00ff */
[--C-:B------:R-:W-:Y:S01]  /*8960*/  SHF.R.U64 R77, R88, 0x10, R89.reuse ;  /* 0x00000010584d7819 */ /* 0x100fe20000001259 */
[----:B------:R-:W-:Y:S01]  /*8970*/  IMAD.U32 R64, R51, 0x10000, RZ ;  /* 0x0001000033407824 */ /* 0x000fe200078e00ff */
[----:B------:R-:W-:Y:S01]  /*8980*/  SHF.R.U32.HI R88, RZ, 0x10, R89 ;  /* 0x00000010ff587819 */ /* 0x000fe20000011659 */
[----:B------:R-:W-:Y:S01]  /*8990*/  IMAD.U32 R63, R47, 0x10000, RZ ;  /* 0x000100002f3f7824 */ /* 0x000fe200078e00ff */
[----:B------:R-:W-:Y:S01]  /*89a0*/  SHF.R.U64 R66, R78, 0x10, R79 ;  /* 0x000000104e427819 */ /* 0x000fe2000000124f */
[----:B------:R-:W-:Y:S01]  /*89b0*/  IMAD.U32 R57, R44, 0x10000, RZ ;  /* 0x000100002c397824 */ /* 0x000fe200078e00ff */
[----:B------:R-:W-:-:S02]  /*89c0*/  PRMT R229, R229, 0x5410, R88 ;  /* 0x00005410e5e57816 */ /* 0x000fc40000000058 */
[----:B------:R-:W-:Y:S02]  /*89d0*/  PRMT R225, R225, 0x5410, R76 ;  /* 0x00005410e1e17816 */ /* 0x000fe4000000004c */
[----:B------:R-:W-:Y:S01]  /*89e0*/  SHF.R.U32.HI R78, RZ, 0x10, R79 ;  /* 0x00000010ff4e7819 */ /* 0x000fe2000001164f */
[----:B------:R-:W-:Y:S01]  /*89f0*/  IMAD.U32 R76, R229, 0x10000, RZ ;  /* 0x00010000e54c7824 */ /* 0x000fe200078e00ff */
[--C-:B------:R-:W-:Y:S02]  /*8a00*/  SHF.R.U64 R67, R90, 0x10, R91.reuse ;  /* 0x000000105a437819 */ /* 0x100fe4000000125b */
[----:B------:R-:W-:Y:S02]  /*8a10*/  SHF.R.U32.HI R90, RZ, 0x10, R91 ;  /* 0x00000010ff5a7819 */ /* 0x000fe4000001165b */
[----:B------:R-:W-:Y:S01]  /*8a20*/  PRMT R181, R181, 0x5410, R66 ;  /* 0x00005410b5b57816 */ /* 0x000fe20000000042 */
[----:B------:R-:W-:Y:S01]  /*8a30*/  IMAD.U32 R66, R225, 0x10000, RZ ;  /* 0x00010000e1427824 */ /* 0x000fe200078e00ff */
[----:B------:R-:W-:Y:S01]  /*8a40*/  PRMT R183, R183, 0x5410, R78 ;  /* 0x00005410b7b77816 */ /* 0x000fe2000000004e */
[----:B------:R-:W-:Y:S01]  /*8a50*/  FMUL.FTZ R78, R65, R76 ;  /* 0x0000004c414e7220 */ /* 0x000fe20000410000 */
[----:B------:R-:W-:Y:S01]  /*8a60*/  LOP3.LUT R60, R49, 0xffff0000, RZ, 0xc0, !PT ;  /* 0xffff0000313c7812 */ /* 0x000fe200078ec0ff */
[-C--:B------:R-:W-:Y:S01]  /*8a70*/  FMUL.FTZ R88, R65, R66.reuse ;  /* 0x0000004241587220 */ /* 0x080fe20000410000 */
[----:B------:R-:W-:Y:S01]  /*8a80*/  LOP3.LUT R229, R229, 0xffff0000, RZ, 0xc0, !PT ;  /* 0xffff0000e5e57812 */ /* 0x000fe200078ec0ff */
[----:B------:R-:W-:Y:S01]  /*8a90*/  IMAD.U32 R65, R183, 0x10000, RZ ;  /* 0x00010000b7417824 */ /* 0x000fe200078e00ff */
[----:B------:R-:W-:Y:S01]  /*8aa0*/  PRMT R227, R227, 0x5410, R90 ;  /* 0x00005410e3e37816 */ /* 0x000fe2000000005a */
[----:B------:R-:W-:Y:S01]  /*8ab0*/  IMAD.U32 R49, R48, 0x10000, RZ ;  /* 0x0001000030317824 */ /* 0x000fe200078e00ff */
[----:B------:R-:W-:Y:S01]  /*8ac0*/  LOP3.LUT R62, R51, 0xffff0000, RZ, 0xc0, !PT ;  /* 0xffff0000333e7812 */ /* 0x000fe200078ec0ff */
[----:B------:R-:W-:Y:S01]  /*8ad0*/  FFMA.FTZ R51, R59, R66, -R78 ;  /* 0x000000423b337223 */ /* 0x000fe2000001084e */
[----:B------:R-:W-:Y:S01]  /*8ae0*/  LOP3.LUT R225, R225, 0xffff0000, RZ, 0xc0, !PT ;  /* 0xffff0000e1e17812 */ /* 0x000fe200078ec0ff */
[----:B------:R-:W-:Y:S01]  /*8af0*/  FMUL.FTZ R78, R60, R229 ;  /* 0x000000e53c4e7220 */ /* 0x000fe20000410000 */
[----:B------:R-:W-:Y:S01]  /*8b00*/  LOP3.LUT R61, R45, 0xffff0000, RZ, 0xc0, !PT ;  /* 0xffff00002d3d7812 */ /* 0x000fe200078ec0ff */
[----:B------:R-:W-:-:S02]  /*8b10*/  IMAD.U32 R66, R227, 0x10000, RZ ;  /* 0x00010000e3427824 */ /* 0x000fc400078e00ff */
[----:B------:R-:W-:Y:S01]  /*8b20*/  FFMA.FTZ R59, R59, R76, R88 ;  /* 0x0000004c3b3b7223 */ /* 0x000fe20000010058 */
[----:B------:R-:W-:Y:S01]  /*8b30*/  PRMT R228, R228, 0x5410, R77 ;  /* 0x00005410e4e47816 */ /* 0x000fe2000000004d */
[-C--:B------:R-:W-:Y:S01]  /*8b40*/  FMUL.FTZ R76, R60, R225.reuse ;  /* 0x000000e13c4c7220 */ /* 0x080fe20000410000 */
[----:B------:R-:W-:Y:S01]  /*8b50*/  PRMT R226, R226, 0x5410, R67 ;  /* 0x00005410e2e27816 */ /* 0x000fe20000000043 */
[----:B------:R-:W-:Y:S01]  /*8b60*/  FFMA.FTZ R60, R61, R225, -R78 ;  /* 0x000000e13d3c7223 */ /* 0x000fe2000001084e */
[----:B------:R-:W-:Y:S01]  /*8b70*/  PRMT R203, R203, 0x5410, R92 ;  /* 0x00005410cbcb7816 */ /* 0x000fe2000000005c */
[C---:B------:R-:W-:Y:S01]  /*8b80*/  FMUL.FTZ R67, R64.reuse, R65 ;  /* 0x0000004140437220 */ /* 0x040fe20000410000 */
[-C--:B------:R-:W-:Y:S01]  /*8b90*/  FMUL.FTZ R78, R64, R66.reuse ;  /* 0x00000042404e7220 */ /* 0x080fe20000410000 */
[----:B------:R-:W-:Y:S01]  /*8ba0*/  LOP3.LUT R227, R227, 0xffff0000, RZ, 0xc0, !PT ;  /* 0xffff0000e3e37812 */ /* 0x000fe200078ec0ff */
[----:B------:R-:W-:Y:S01]  /*8bb0*/  FFMA.FTZ R64, R61, R229, R76 ;  /* 0x000000e53d407223 */ /* 0x000fe2000001004c */
[----:B------:R-:W-:Y:S01]  /*8bc0*/  LOP3.LUT R183, R183, 0xffff0000, RZ, 0xc0, !PT ;  /* 0xffff0000b7b77812 */ /* 0x000fe200078ec0ff */
[----:B------:R-:W-:Y:S01]  /*8bd0*/  FFMA.FTZ R77, R63, R66, R67 ;  /* 0x000000423f4d7223 */ /* 0x000fe20000010043 */
[----:B------:R-:W-:Y:S01]  /*8be0*/  IMAD.U32 R76, R228, 0x10000, RZ ;  /* 0x00010000e44c7824 */ /* 0x000fe200078e00ff */
[----:B------:R-:W-:Y:S01]  /*8bf0*/  LOP3.LUT R58, R47, 0xffff0000, RZ, 0xc0, !PT ;  /* 0xffff00002f3a7812 */ /* 0x000fe200078ec0ff */
[----:B------:R-:W-:Y:S01]  /*8c00*/  FFMA.FTZ R61, R63, R65, -R78 ;  /* 0x000000413f3d7223 */ /* 0x000fe2000001084e */
[----:B------:R-:W-:-:S02]  /*8c10*/  IMAD.U32 R66, R203, 0x10000, RZ ;  /* 0x00010000cb427824 */ /* 0x000fc400078e00ff */
[C---:B------:R-:W-:Y:S01]  /*8c20*/  FMUL.FTZ R63, R62.reuse, R227 ;  /* 0x000000e33e3f7220 */ /* 0x040fe20000410000 */
[-C--:B------:R-:W-:Y:S01]  /*8c30*/  FMUL.FTZ R65, R62, R183.reuse ;  /* 0x000000b73e417220 */ /* 0x080fe20000410000 */
[C---:B------:R-:W-:Y:S01]  /*8c40*/  FMUL.FTZ R62, R49.reuse, R76 ;  /* 0x0000004c313e7220 */ /* 0x040fe20000410000 */
[-C--:B------:R-:W-:Y:S01]  /*8c50*/  FMUL.FTZ R49, R49, R66.reuse ;  /* 0x0000004231317220 */ /* 0x080fe20000410000 */
[----:B------:R-:W-:Y:S01]  /*8c60*/  FFMA.FTZ R78, R58, R183, -R63 ;  /* 0x000000b73a4e7223 */ /* 0x000fe2000001083f */
[----:B------:R-:W-:Y:S01]  /*8c70*/  LOP3.LUT R48, R48, 0xffff0000, RZ, 0xc0, !PT ;  /* 0xffff000030307812 */ /* 0x000fe200078ec0ff */
[----:B------:R-:W-:Y:S01]  /*8c80*/  FFMA.FTZ R62, R57, R66, -R62 ;  /* 0x00000042393e7223 */ /* 0x000fe2000001083e */
[----:B------:R-:W-:Y:S01]  /*8c90*/  LOP3.LUT R63, R228, 0xffff0000, RZ, 0xc0, !PT ;  /* 0xffff0000e43f7812 */ /* 0x000fe200078ec0ff */
[C---:B------:R-:W-:Y:S01]  /*8ca0*/  IMAD.U32 R45, R46.reuse, 0x10000, RZ ;  /* 0x000100002e2d7824 */ /* 0x040fe200078e00ff */
[----:B------:R-:W-:Y:S01]  /*8cb0*/  LOP3.LUT R203, R203, 0xffff0000, RZ, 0xc0, !PT ;  /* 0xffff0000cbcb7812 */ /* 0x000fe200078ec0ff */
[----:B------:R-:W-:Y:S01]  /*8cc0*/  FFMA.FTZ R57, R57, R76, R49 ;  /* 0x0000004c39397223 */ /* 0x000fe20000010031 */
[----:B------:R-:W-:Y:S01]  /*8cd0*/  LOP3.LUT R47, R46, 0xffff0000, RZ, 0xc0, !PT ;  /* 0xffff00002e2f7812 */ /* 0x000fe200078ec0ff */
[C---:B------:R-:W-:Y:S01]  /*8ce0*/  IMAD.U32 R46, R50.reuse, 0x10000, RZ ;  /* 0x00010000322e7824 */ /* 0x040fe200078e00ff */
[----:B------:R-:W-:Y:S01]  /*8cf0*/  LOP3.LUT R50, R50, 0xffff0000, RZ, 0xc0, !PT ;  /* 0xffff000032327812 */ /* 0x000fe200078ec0ff */
[----:B------:R-:W-:-:S02]  /*8d00*/  IMAD.U32 R49, R226, 0x10000, RZ ;  /* 0x00010000e2317824 */ /* 0x000fc400078e00ff */
[----:B------:R-:W-:Y:S01]  /*8d10*/  FFMA.FTZ R88, R58, R227, R65 ;  /* 0x000000e33a587223 */ /* 0x000fe20000010041 */
[----:B------:R-:W-:Y:S01]  /*8d20*/  LOP3.LUT R226, R226, 0xffff0000, RZ, 0xc0, !PT ;  /* 0xffff0000e2e27812 */ /* 0x000fe200078ec0ff */
[----:B------:R-:W-:Y:S01]  /*8d30*/  FMUL.FTZ R65, R48, R63 ;  /* 0x0000003f30417220 */ /* 0x000fe20000410000 */
[----:B------:R-:W-:Y:S01]  /*8d40*/  LOP3.LUT R44, R44, 0xffff0000, RZ, 0xc0, !PT ;  /* 0xffff00002c2c7812 */ /* 0x000fe200078ec0ff */
[----:B------:R-:W-:Y:S01]  /*8d50*/  FMUL.FTZ R67, R48, R203 ;  /* 0x000000cb30437220 */ /* 0x000fe20000410000 */
[C---:B------:R-:W-:Y:S01]  /*8d60*/  IMAD.U32 R48, R181.reuse, 0x10000, RZ ;  /* 0x00010000b5307824 */ /* 0x040fe200078e00ff */
[----:B------:R-:W-:Y:S01]  /*8d70*/  LOP3.LUT R181, R181, 0xffff0000, RZ, 0xc0, !PT ;  /* 0xffff0000b5b57812 */ /* 0x000fe200078ec0ff */
[----:B------:R-:W-:Y:S01]  /*8d80*/  FMUL.FTZ R58, R46, R49 ;  /* 0x000000312e3a7220 */ /* 0x000fe20000410000 */
[----:B------:R-:W-:Y:S01]  /*8d90*/  FMUL.FTZ R66, R50, R226 ;  /* 0x000000e232427220 */ /* 0x000fe20000410000 */
[C---:B------:R-:W-:Y:S01]  /*8da0*/  FFMA.FTZ R65, R44.reuse, R203, -R65 ;  /* 0x000000cb2c417223 */ /* 0x040fe20000010841 */
[----:B------:R-:W-:Y:S01]  /*8db0*/  FFMA.FTZ R44, R44, R63, R67 ;  /* 0x0000003f2c2c7223 */ /* 0x000fe20000010043 */
[-C--:B------:R-:W-:Y:S01]  /*8dc0*/  FMUL.FTZ R63, R50, R181.reuse ;  /* 0x000000b5323f7220 */ /* 0x080fe20000410000 */
        /* <DEDUP_REMOVED lines=8> */
[----:B------:R-:W-:Y:S01]  /*8e50*/  F2FP.BF16.F32.PACK_AB R48, R44, R57 ;  /* 0x000000392c30723e */ /* 0x000fe200000010ff */
[----:B------:R-:W-:Y:S01]  /*8e60*/  IMAD.MOV.U32 R44, RZ, RZ, R62 ;  /* 0x000000ffff2c7224 */ /* 0x000fe200078e003e */
[----:B------:R-:W-:Y:S01]  /*8e70*/  F2FP.BF16.F32.PACK_AB R50, R63, R46 ;  /* 0x0000002e3f32723e */ /* 0x000fe200000010ff */
[----:B------:R-:W-:Y:S01]  /*8e80*/  IMAD.MOV.U32 R46, RZ, RZ, R58 ;  /* 0x000000ffff2e7224 */ /* 0x000fe200078e003a */
[----:B------:R-:W-:Y:S02]  /*8e90*/  F2FP.BF16.F32.PACK_AB R47, R78, R61 ;  /* 0x0000003d4e2f723e */ /* 0x000fe400000010ff */
[----:B------:R-:W-:-:S02]  /*8ea0*/  F2FP.BF16.F32.PACK_AB R49, R64, R59 ;  /* 0x0000003b4031723e */ /* 0x000fc400000010ff */
[----:B------:R-:W-:-:S07]  /*8eb0*/  F2FP.BF16.F32.PACK_AB R51, R88, R77 ;  /* 0x0000004d5833723e */ /* 0x000fce00000010ff */
.L_x_536:
[----:B------:R-:W-:Y:S05]  /*8ec0*/  BSYNC B2 ;  /* 0x0000000000027941 */ /* 0x000fea0003800000 */
.L_x_535:
[----:B--2---:R2:W-:Y:S04]  /*8ed0*/  STG.E.128 desc[UR36][R52.64], R44 ;  /* 0x0000002c34007986 */ /* 0x0045e8000c101d24 */
[----:B---3--:R2:W-:Y:S02]  /*8ee0*/  @!P0 STG.E.128 desc[UR36][R54.64], R48 ;  /* 0x0000003036008986 */ /* 0x0085e4000c101d24 */
.L_x_534:
[----:B------:R-:W-:Y:S05]  /*8ef0*/  BSYNC B1 ;  /* 0x0000000000017941 */ /* 0x000fea0003800000 */
.L_x_533:
[----:B------:R-:W-:Y:S01]  /*8f00*/  ISETP.NE.AND P0, PT, R10, RZ, PT ;  /* 0x000000ff0a00720c */ /* 0x000fe20003f05270 */
[----:B------:R-:W-:-:S12]  /*8f10*/  BSSY B1, `(.L_x_537) ;  /* 0x000007e000017945 */ /* 0x000fd80003800000 */
[----:B------:R-:W-:Y:S05]  /*8f20*/  @!P0 BRA `(.L_x_538) ;  /* 0x0000000400f08947 */ /* 0x000fea0003800000 */
[----:B--2---:R-:W-:Y:S01]  /*8f30*/  SEL R44, R119, R153, !P2 ;  /* 0x00000099772c7207 */ /* 0x004fe20005000000 */
        /* <DEDUP_REMOVED lines=30> */
[----:B------:R-:W-:Y:S01]  /*9120*/  SHF.R.U64 R77, R72, 0x10, R73 ;  /* 0x00000010484d7819 */ /* 0x000fe20000001249 */
[----:B---3--:R-:W-:Y:S01]  /*9130*/  IMAD.U32 R62, R49, 0x10000, RZ ;  /* 0x00010000313e7824 */ /* 0x008fe200078e00ff */
[----:B------:R-:W-:Y:S01]  /*9140*/  SHF.R.U64 R72, R84, 0x10, R85 ;  /* 0x0000001054487819 */ /* 0x000fe20000001255 */
[----:B--2---:R-:W-:Y:S01]  /*9150*/  IMAD.U32 R59, R45, 0x10000, RZ ;  /* 0x000100002d3b7824 */ /* 0x004fe200078e00ff */
[----:B------:R-:W-:Y:S01]  /*9160*/  SHF.R.U32.HI R66, RZ, 0x10, R73 ;  /* 0x00000010ff427819 */ /* 0x000fe20000011649 */
[----:B------:R-:W-:Y:S01]  /*9170*/  IMAD.U32 R64, R51, 0x10000, RZ ;  /* 0x0001000033407824 */ /* 0x000fe200078e00ff */
[----:B------:R-:W-:Y:S01]  /*9180*/  SHF.R.U32.HI R84, RZ, 0x10, R85 ;  /* 0x00000010ff547819 */ /* 0x000fe20000011655 */
[----:B------:R-:W-:Y:S01]  /*9190*/  IMAD.U32 R61, R47, 0x10000, RZ ;  /* 0x000100002f3d7824 */ /* 0x000fe200078e00ff */
[----:B------:R-:W-:Y:S01]  /*91a0*/  SHF.R.U64 R65, R74, 0x10, R75 ;  /* 0x000000104a417819 */ /* 0x000fe2000000124b */
[----:B------:R-:W-:Y:S01]  /*91b0*/  IMAD.U32 R57, R44, 0x10000, RZ ;  /* 0x000100002c397824 */ /* 0x000fe200078e00ff */
[----:B------:R-:W-:-:S02]  /*91c0*/  PRMT R167, R167, 0x5410, R66 ;  /* 0x00005410a7a77816 */ /* 0x000fc40000000042 */
[----:B------:R-:W-:Y:S02]  /*91d0*/  PRMT R179, R179, 0x5410, R84 ;  /* 0x00005410b3b37816 */ /* 0x000fe40000000054 */
[----:B------:R-:W-:Y:S02]  /*91e0*/  SHF.R.U32.HI R74, RZ, 0x10, R75 ;  /* 0x00000010ff4a7819 */ /* 0x000fe4000001164b */
[----:B------:R-:W-:Y:S01]  /*91f0*/  PRMT R164, R164, 0x5410, R65 ;  /* 0x00005410a4a47816 */ /* 0x000fe20000000041 */
[----:B------:R-:W-:Y:S01]  /*9200*/  IMAD.U32 R66, R179, 0x10000, RZ ;  /* 0x00010000b3427824 */ /* 0x000fe200078e00ff */
[--C-:B------:R-:W-:Y:S01]  /*9210*/  SHF.R.U64 R67, R86, 0x10, R87.reuse ;  /* 0x0000001056437819 */ /* 0x100fe20000001257 */
[----:B------:R-:W-:Y:S01]  /*9220*/  IMAD.U32 R65, R167, 0x10000, RZ ;  /* 0x00010000a7417824 */ /* 0x000fe200078e00ff */
[----:B------:R-:W-:Y:S02]  /*9230*/  SHF.R.U32.HI R86, RZ, 0x10, R87 ;  /* 0x00000010ff567819 */ /* 0x000fe40000011657 */
[----:B------:R-:W-:Y:S01]  /*9240*/  PRMT R165, R165, 0x5410, R74 ;  /* 0x00005410a5a57816 */ /* 0x000fe2000000004a */
[CC--:B------:R-:W-:Y:S01]  /*9250*/  FMUL.FTZ R74, R62.reuse, R65.reuse ;  /* 0x000000413e4a7220 */ /* 0x0c0fe20000410000 */
[----:B------:R-:W-:Y:S01]  /*9260*/  PRMT R171, R171, 0x5410, R72 ;  /* 0x00005410abab7816 */ /* 0x000fe20000000048 */
[-C--:B------:R-:W-:Y:S01]  /*9270*/  FMUL.FTZ R72, R62, R66.reuse ;  /* 0x000000423e487220 */ /* 0x080fe20000410000 */
[----:B------:R-:W-:Y:S01]  /*9280*/  PRMT R169, R169, 0x5410, R86 ;  /* 0x00005410a9a97816 */ /* 0x000fe20000000056 */
[----:B------:R-:W-:Y:S01]  /*9290*/  FFMA.FTZ R74, R59, R66, R74 ;  /* 0x000000423b4a7223 */ /* 0x000fe2000001004a */
[----:B------:R-:W-:Y:S01]  /*92a0*/  LOP3.LUT R63, R49, 0xffff0000, RZ, 0xc0, !PT ;  /* 0xffff0000313f7812 */ /* 0x000fe200078ec0ff */
[----:B------:R-:W-:Y:S01]  /*92b0*/  FFMA.FTZ R72, R59, R65, -R72 ;  /* 0x000000413b487223 */ /* 0x000fe20000010848 */
[----:B------:R-:W-:Y:S01]  /*92c0*/  LOP3.LUT R179, R179, 0xffff0000, RZ, 0xc0, !PT ;  /* 0xffff0000b3b37812 */ /* 0x000fe200078ec0ff */
[----:B------:R-:W-:Y:S01]  /*92d0*/  IMAD.U32 R59, R165, 0x10000, RZ ;  /* 0x00010000a53b7824 */ /* 0x000fe200078e00ff */
[----:B------:R-:W-:Y:S01]  /*92e0*/  LOP3.LUT R167, R167, 0xffff0000, RZ, 0xc0, !PT ;  /* 0xffff0000a7a77812 */ /* 0x000fe200078ec0ff */
[----:B------:R-:W-:Y:S01]  /*92f0*/  IMAD.U32 R62, R169, 0x10000, RZ ;  /* 0x00010000a93e7824 */ /* 0x000fe200078e00ff */
[----:B------:R-:W-:Y:S01]  /*9300*/  PRMT R168, R168, 0x5410, R67 ;  /* 0x00005410a8a87816 */ /* 0x000fe20000000043 */
[----:B------:R-:W-:Y:S01]  /*9310*/  FMUL.FTZ R65, R63, R179 ;  /* 0x000000b33f417220 */ /* 0x000fe20000410000 */
[----:B------:R-:W-:Y:S01]  /*9320*/  LOP3.LUT R60, R45, 0xffff0000, RZ, 0xc0, !PT ;  /* 0xffff00002d3c7812 */ /* 0x000fe200078ec0ff */
[----:B------:R-:W-:Y:S01]  /*9330*/  FMUL.FTZ R67, R64, R59 ;  /* 0x0000003b40437220 */ /* 0x000fe20000410000 */
[----:B------:R-:W-:Y:S01]  /*9340*/  PRMT R166, R166, 0x5410, R77 ;  /* 0x00005410a6a67816 */ /* 0x000fe2000000004d */
[----:B------:R-:W-:Y:S01]  /*9350*/  FMUL.FTZ R63, R63, R167 ;  /* 0x000000a73f3f7220 */ /* 0x000fe20000410000 */
[----:B------:R-:W-:Y:S01]  /*9360*/  LOP3.LUT R51, R51, 0xffff0000, RZ, 0xc0, !PT ;  /* 0xffff000033337812 */ /* 0x000fe200078ec0ff */
[-C--:B------:R-:W-:Y:S01]  /*9370*/  FMUL.FTZ R66, R64, R62.reuse ;  /* 0x0000003e40427220 */ /* 0x080fe20000410000 */
[----:B------:R-:W-:Y:S01]  /*9380*/  LOP3.LUT R169, R169, 0xffff0000, RZ, 0xc0, !PT ;  /* 0xffff0000a9a97812 */ /* 0x000fe200078ec0ff */
[----:B------:R-:W-:Y:S01]  /*9390*/  FFMA.FTZ R67, R61, R62, R67 ;  /* 0x0000003e3d437223 */ /* 0x000fe20000010043 */
[----:B------:R-:W-:Y:S01]  /*93a0*/  LOP3.LUT R165, R165, 0xffff0000, RZ, 0xc0, !PT ;  /* 0xffff0000a5a57812 */ /* 0x000fe200078ec0ff */
[----:B------:R-:W-:-:S02]  /*93b0*/  IMAD.U32 R49, R48, 0x10000, RZ ;  /* 0x0001000030317824 */ /* 0x000fc400078e00ff */
[C---:B------:R-:W-:Y:S01]  /*93c0*/  FFMA.FTZ R65, R60.reuse, R167, -R65 ;  /* 0x000000a73c417223 */ /* 0x040fe20000010841 */
[----:B------:R-:W-:Y:S01]  /*93d0*/  FFMA.FTZ R63, R60, R179, R63 ;  /* 0x000000b33c3f7223 */ /* 0x000fe2000001003f */
[----:B------:R-:W-:Y:S02]  /*93e0*/  IMAD.U32 R62, R171, 0x10000, RZ ;  /* 0x00010000ab3e7824 */ /* 0x000fe400078e00ff */
[----:B------:R-:W-:Y:S01]  /*93f0*/  FFMA.FTZ R66, R61, R59, -R66 ;  /* 0x0000003b3d427223 */ /* 0x000fe20000010842 */
[----:B------:R-:W-:Y:S01]  /*9400*/  IMAD.U32 R60, R166, 0x10000, RZ ;  /* 0x00010000a63c7824 */ /* 0x000fe200078e00ff */
[----:B------:R-:W-:Y:S01]  /*9410*/  LOP3.LUT R58, R47, 0xffff0000, RZ, 0xc0, !PT ;  /* 0xffff00002f3a7812 */ /* 0x000fe200078ec0ff */
[C---:B------:R-:W-:Y:S01]  /*9420*/  FMUL.FTZ R59, R51.reuse, R169 ;  /* 0x000000a9333b7220 */ /* 0x040fe20000410000 */
[----:B------:R-:W-:Y:S01]  /*9430*/  LOP3.LUT R48, R48, 0xffff0000, RZ, 0xc0, !PT ;  /* 0xffff000030307812 */ /* 0x000fe200078ec0ff */
[-C--:B------:R-:W-:Y:S01]  /*9440*/  FMUL.FTZ R51, R51, R165.reuse ;  /* 0x000000a533337220 */ /* 0x080fe20000410000 */
[----:B------:R-:W-:Y:S01]  /*9450*/  LOP3.LUT R171, R171, 0xffff0000, RZ, 0xc0, !PT ;  /* 0xffff0000abab7812 */ /* 0x000fe200078ec0ff */
[C---:B------:R-:W-:Y:S01]  /*9460*/  FMUL.FTZ R64, R49.reuse, R62 ;  /* 0x0000003e31407220 */ /* 0x040fe20000410000 */
[----:B------:R-:W-:Y:S01]  /*9470*/  LOP3.LUT R166, R166, 0xffff0000, RZ, 0xc0, !PT ;  /* 0xffff0000a6a67812 */ /* 0x000fe200078ec0ff */
[-C--:B------:R-:W-:Y:S01]  /*9480*/  FMUL.FTZ R49, R49, R60.reuse ;  /* 0x0000003c31317220 */ /* 0x080fe20000410000 */
[----:B------:R-:W-:Y:S01]  /*9490*/  LOP3.LUT R45, R44, 0xffff0000, RZ, 0xc0, !PT ;  /* 0xffff00002c2d7812 */ /* 0x000fe200078ec0ff */
[C---:B------:R-:W-:Y:S01]  /*94a0*/  FFMA.FTZ R165, R58.reuse, R165, -R59 ;  /* 0x000000a53aa57223 */ /* 0x040fe2000001083b */
[----:B------:R-:W-:Y:S01]  /*94b0*/  FFMA.FTZ R76, R58, R169, R51 ;  /* 0x000000a93a4c7223 */ /* 0x000fe20000010033 */
[----:B------:R-:W-:Y:S01]  /*94c0*/  FFMA.FTZ R64, R57, R60, -R64 ;  /* 0x0000003c39407223 */ /* 0x000fe20000010840 */
[----:B------:R-:W-:-:S02]  /*94d0*/  IMAD.U32 R47, R50, 0x10000, RZ ;  /* 0x00010000322f7824 */ /* 0x000fc400078e00ff */
[C---:B------:R-:W-:Y:S01]  /*94e0*/  FMUL.FTZ R58, R48.reuse, R171 ;  /* 0x000000ab303a7220 */ /* 0x040fe20000410000 */
[----:B------:R-:W-:Y:S01]  /*94f0*/  FFMA.FTZ R62, R57, R62, R49 ;  /* 0x0000003e393e7223 */ /* 0x000fe20000010031 */
[-C--:B------:R-:W-:Y:S01]  /*9500*/  FMUL.FTZ R60, R48, R166.reuse ;  /* 0x000000a6303c7220 */ /* 0x080fe20000410000 */
[----:B------:R-:W-:Y:S01]  /*9510*/  LOP3.LUT R50, R50, 0xffff0000, RZ, 0xc0, !PT ;  /* 0xffff000032327812 */ /* 0x000fe200078ec0ff */
[C---:B------:R-:W-:Y:S01]  /*9520*/  IMAD.U32 R51, R168.reuse, 0x10000, RZ ;  /* 0x00010000a8337824 */ /* 0x040fe200078e00ff */
[----:B------:R-:W-:Y:S01]  /*9530*/  LOP3.LUT R57, R168, 0xffff0000, RZ, 0xc0, !PT ;  /* 0xffff0000a8397812 */ /* 0x000fe200078ec0ff */
[C---:B------:R-:W-:Y:S01]  /*9540*/  IMAD.U32 R48, R164.reuse, 0x10000, RZ ;  /* 0x00010000a4307824 */ /* 0x040fe200078e00ff */
[----:B------:R-:W-:Y:S01]  /*9550*/  LOP3.LUT R49, R164, 0xffff0000, RZ, 0xc0, !PT ;  /* 0xffff0000a4317812 */ /* 0x000fe200078ec0ff */
[C---:B------:R-:W-:Y:S02]  /*9560*/  IMAD.U32 R44, R46.reuse, 0x10000, RZ ;  /* 0x000100002e2c7824 */ /* 0x040fe400078e00ff */
[----:B------:R-:W-:Y:S01]  /*9570*/  FFMA.FTZ R59, R45, R166, -R58 ;  /* 0x000000a62d3b7223 */ /* 0x000fe2000001083a */
[----:B------:R-:W-:Y:S01]  /*9580*/  LOP3.LUT R46, R46, 0xffff0000, RZ, 0xc0, !PT ;  /* 0xffff00002e2e7812 */ /* 0x000fe200078ec0ff */
[C---:B------:R-:W-:Y:S01]  /*9590*/  FMUL.FTZ R61, R47.reuse, R51 ;  /* 0x000000332f3d7220 */ /* 0x040fe20000410000 */
[-C--:B------:R-:W-:Y:S01]  /*95a0*/  FMUL.FTZ R58, R47, R48.reuse ;  /* 0x000000302f3a7220 */ /* 0x080fe20000410000 */
[C---:B------:R-:W-:Y:S01]  /*95b0*/  FMUL.FTZ R47, R50.reuse, R57 ;  /* 0x00000039322f7220 */ /* 0x040fe20000410000 */
[----:B------:R-:W-:Y:S01]  /*95c0*/  FMUL.FTZ R50, R50, R49 ;  /* 0x0000003132327220 */ /* 0x000fe20000410000 */
[C---:B------:R-:W-:Y:S01]  /*95d0*/  FFMA.FTZ R61, R44.reuse, R48, -R61 ;  /* 0x000000302c3d7223 */ /* 0x040fe2000001083d */
[----:B------:R-:W-:Y:S01]  /*95e0*/  FFMA.FTZ R58, R44, R51, R58 ;  /* 0x000000332c3a7223 */ /* 0x000fe2000001003a */
        /* <DEDUP_REMOVED lines=8> */
[----:B------:R-:W-:Y:S01]  /*9670*/  IMAD.MOV.U32 R44, RZ, RZ, R64 ;  /* 0x000000ffff2c7224 */ /* 0x000fe200078e0040 */
[----:B------:R-:W-:Y:S02]  /*9680*/  F2FP.BF16.F32.PACK_AB R47, R165, R66 ;  /* 0x00000042a52f723e */ /* 0x000fe400000010ff */
[----:B------:R-:W-:Y:S02]  /*9690*/  F2FP.BF16.F32.PACK_AB R49, R63, R74 ;  /* 0x0000004a3f31723e */ /* 0x000fe400000010ff */
[----:B------:R-:W-:-:S02]  /*96a0*/  F2FP.BF16.F32.PACK_AB R51, R76, R67 ;  /* 0x000000434c33723e */ /* 0x000fc400000010ff */
[----:B------:R-:W-:-:S07]  /*96b0*/  F2FP.BF16.F32.PACK_AB R50, R57, R58 ;  /* 0x0000003a3932723e */ /* 0x000fce00000010ff */
.L_x_540:
[----:B------:R-:W-:Y:S05]  /*96c0*/  BSYNC B2 ;  /* 0x0000000000027941 */ /* 0x000fea0003800000 */
.L_x_539:
[----:B--2---:R2:W-:Y:S04]  /*96d0*/  STG.E.128 desc[UR36][R52.64], R44 ;  /* 0x0000002c34007986 */ /* 0x0045e8000c101d24 */
[----:B---3--:R2:W-:Y:S02]  /*96e0*/  @!P0 STG.E.128 desc[UR36][R54.64], R48 ;  /* 0x0000003036008986 */ /* 0x0085e4000c101d24 */
.L_x_538:
[----:B------:R-:W-:Y:S05]  /*96f0*/  BSYNC B1 ;  /* 0x0000000000017941 */ /* 0x000fea0003800000 */
.L_x_537:
[----:B------:R-:W-:-:S13]  /*9700*/  ISETP.NE.AND P0, PT, R9, RZ, PT ;  /* 0x000000ff0900720c */ /* 0x000fda0003f05270 */
[----:B------:R-:W-:Y:S05]  /*9710*/  @!P0 BRA `(.L_x_491) ;  /* 0x0000000800d08947 */ /* 0x000fea0003800000 */
[----:B------:R-:W-:Y:S01]  /*9720*/  ISETP.NE.AND P4, PT, R103, RZ, PT ;  /* 0x000000ff6700720c */ /* 0x000fe20003f85270 */
[----:B--2---:R-:W-:Y:S01]  /*9730*/  IMAD R45, R18, 0x6000, R135 ;  /* 0x00006000122d7824 */ /* 0x004fe200078e0287 */
[----:B------:R-:W-:Y:S02]  /*9740*/  BSSY B1, `(.L_x_541) ;  /* 0x0000072000017945 */ /* 0x000fe40003800000 */
[----:B------:R-:W-:Y:S01]  /*9750*/  SEL R153, R119, R153, !P4 ;  /* 0x0000009977997207 */ /* 0x000fe20006000000 */
[----:B------:R-:W-:Y:S01]  /*9760*/  IMAD R45, R45, 0x2, R2 ;  /* 0x000000022d2d7824 */ /* 0x000fe200078e0202 */
[----:B---34-:R-:W-:Y:S02]  /*9770*/  IADD3 R53, P0, P4, R104, R132, R15 ;  /* 0x0000008468357210 */ /* 0x018fe40007c1e00f */
[----:B------:R-:W-:Y:S02]  /*9780*/  SHF.R.S32.HI R44, RZ, 0x1f, R153 ;  /* 0x0000001fff2c7819 */ /* 0x000fe40000011499 */
[----:B------:R-:W-:-:S02]  /*9790*/  IADD3.X R58, R101, R56, R11, P0, P4 ;  /* 0x00000038653a7210 */ /* 0x000fc400007e840b */
[----:B------:R-:W-:Y:S02]  /*97a0*/  LEA.HI R153, R44, R153, RZ, 0x4 ;  /* 0x000000992c997211 */ /* 0x000fe400078f20ff */
[----:B------:R-:W-:Y:S02]  /*97b0*/  ISETP.GE.AND P4, PT, R185, R122, PT ;  /* 0x0000007ab900720c */ /* 0x000fe40003f86270 */
[----:B------:R-:W-:Y:S02]  /*97c0*/  LEA.HI.SX32 R153, R153, R20, 0x1c ;  /* 0x0000001499997211 */ /* 0x000fe400078fe2ff */
[----:B------:R-:W-:Y:S02]  /*97d0*/  LEA R52, P0, R53, R120, 0x1 ;  /* 0x0000007835347211 */ /* 0x000fe400078008ff */
[----:B------:R-:W-:Y:S01]  /*97e0*/  SHF.R.S32.HI R44, RZ, 0x1f, R153 ;  /* 0x0000001fff2c7819 */ /* 0x000fe20000011499 */
[----:B------:R-:W-:Y:S01]  /*97f0*/  IMAD.SHL.U32 R54, R153, 0x8, RZ ;  /* 0x0000000899367824 */ /* 0x000fe200078e00ff */
[----:B------:R-:W-:-:S02]  /*9800*/  LEA.HI.X R53, R53, R121, R58, 0x1, P0 ;  /* 0x0000007935357211 */ /* 0x000fc400000f0c3a */
[----:B------:R-:W-:Y:S02]  /*9810*/  LEA.HI R153, R44, R153, RZ, 0x3 ;  /* 0x000000992c997211 */ /* 0x000fe400078f18ff */
[----:B------:R-:W-:-:S03]  /*9820*/  LOP3.LUT R44, R187, 0x38, R54, 0xf8, !PT ;  /* 0x00000038bb2c7812 */ /* 0x000fc600078ef836 */
[----:B------:R-:W-:Y:S01]  /*9830*/  IMAD.SHL.U32 R153, R153, 0x400, RZ ;  /* 0x0000040099997824 */ /* 0x000fe200078e00ff */
[----:B------:R-:W-:-:S04]  /*9840*/  LOP3.LUT R44, R44, R219, RZ, 0x3c, !PT ;  /* 0x000000db2c2c7212 */ /* 0x000fc800078e3cff */
[----:B------:R-:W-:-:S04]  /*9850*/  LOP3.LUT R47, R153, 0x7fffe000, RZ, 0xc0, !PT ;  /* 0x7fffe000992f7812 */ /* 0x000fc800078ec0ff */
[----:B------:R-:W-:-:S05]  /*9860*/  IADD3 R47, R44, R47, R193 ;  /* 0x0000002f2c2f7210 */ /* 0x000fca0007ffe0c1 */
[----:B------:R-:W-:-:S04]  /*9870*/  IMAD R47, R18, 0x6000, R47 ;  /* 0x00006000122f7824 */ /* 0x000fc800078e022f */
[----:B------:R-:W-:Y:S02]  /*9880*/  IMAD R48, R47, 0x2, R2 ;  /* 0x000000022f307824 */ /* 0x000fe400078e0202 */
[----:B------:R-:W2:Y:S04]  /*9890*/  LDS.128 R44, [R45+0x1c400] ;  /* 0x01c400002d2c7984 */ /* 0x000ea80000000c00 */
[----:B------:R-:W3:Y:S01]  /*98a0*/  LDS.128 R48, [R48+0x1c400] ;  /* 0x01c4000030307984 */ /* 0x000ee20000000c00 */
[----:B------:R-:W-:Y:S05]  /*98b0*/  @P4 BRA `(.L_x_542) ;  /* 0x0000000400684947 */ /* 0x000fea0003800000 */
[--C-:B------:R-:W-:Y:S01]  /*98c0*/  SHF.R.U64 R73, R68, 0x10, R69.reuse ;  /* 0x0000001044497819 */ /* 0x100fe20000001245 */
[----:B---3--:R-:W-:Y:S01]  /*98d0*/  IMAD.U32 R60, R49, 0x10000, RZ ;  /* 0x00010000313c7824 */ /* 0x008fe200078e00ff */
[----:B------:R-:W-:Y:S01]  /*98e0*/  SHF.R.U32.HI R68, RZ, 0x10, R69 ;  /* 0x00000010ff447819 */ /* 0x000fe20000011645 */
[----:B--2---:R-:W-:Y:S01]  /*98f0*/  IMAD.U32 R55, R45, 0x10000, RZ ;  /* 0x000100002d377824 */ /* 0x004fe200078e00ff */
[--C-:B------:R-:W-:Y:S01]  /*9900*/  SHF.R.U64 R69, R80, 0x10, R81.reuse ;  /* 0x0000001050457819 */ /* 0x100fe20000001251 */
[----:B------:R-:W-:Y:S01]  /*9910*/  IMAD.U32 R62, R51, 0x10000, RZ ;  /* 0x00010000333e7824 */ /* 0x000fe200078e00ff */
[----:B------:R-:W-:Y:S01]  /*9920*/  SHF.R.U32.HI R80, RZ, 0x10, R81 ;  /* 0x00000010ff507819 */ /* 0x000fe20000011651 */
[----:B------:R-:W-:Y:S01]  /*9930*/  IMAD.U32 R58, R48, 0x10000, RZ ;  /* 0x00010000303a7824 */ /* 0x000fe200078e00ff */
[----:B------:R-:W-:Y:S02]  /*9940*/  SHF.R.U64 R65, R70, 0x10, R71 ;  /* 0x0000001046417819 */ /* 0x000fe40000001247 */
[----:B------:R-:W-:-:S02]  /*9950*/  PRMT R163, R163, 0x5410, R80 ;  /* 0x00005410a3a37816 */ /* 0x000fc40000000050 */
[----:B------:R-:W-:Y:S02]  /*9960*/  PRMT R159, R159, 0x5410, R68 ;  /* 0x000054109f9f7816 */ /* 0x000fe40000000044 */
[----:B------:R-:W-:Y:S02]  /*9970*/  SHF.R.U64 R67, R82, 0x10, R83 ;  /* 0x0000001052437819 */ /* 0x000fe40000001253 */
[----:B------:R-:W-:Y:S01]  /*9980*/  PRMT R156, R156, 0x5410, R65 ;  /* 0x000054109c9c7816 */ /* 0x000fe20000000041 */
[----:B------:R-:W-:Y:S01]  /*9990*/  IMAD.U32 R65, R163, 0x10000, RZ ;  /* 0x00010000a3417824 */ /* 0x000fe200078e00ff */
[----:B------:R-:W-:Y:S01]  /*99a0*/  SHF.R.U32.HI R70, RZ, 0x10, R71 ;  /* 0x00000010ff467819 */ /* 0x000fe20000011647 */
[----:B------:R-:W-:Y:S01]  /*99b0*/  IMAD.U32 R64, R159, 0x10000, RZ ;  /* 0x000100009f407824 */ /* 0x000fe200078e00ff */
[----:B------:R-:W-:Y:S01]  /*99c0*/  SHF.R.U32.HI R82, RZ, 0x10, R83 ;  /* 0x00000010ff527819 */ /* 0x000fe20000011653 */
[----:B------:R-:W-:Y:S01]  /*99d0*/  FMUL.FTZ R68, R60, R65 ;  /* 0x000000413c447220 */ /* 0x000fe20000410000 */
[----:B------:R-:W-:-:S02]  /*99e0*/  LOP3.LUT R61, R49, 0xffff0000, RZ, 0xc0, !PT ;  /* 0xffff0000313d7812 */ /* 0x000fc400078ec0ff */
[----:B------:R-:W-:Y:S01]  /*99f0*/  PRMT R157, R157, 0x5410, R70 ;  /* 0x000054109d9d7816 */ /* 0x000fe20000000046 */
[-C--:B------:R-:W-:Y:S01]  /*9a00*/  FMUL.FTZ R70, R60, R64.reuse ;  /* 0x000000403c467220 */ /* 0x080fe20000410000 */
[----:B------:R-:W-:Y:S01]  /*9a10*/  PRMT R161, R161, 0x5410, R82 ;  /* 0x00005410a1a17816 */ /* 0x000fe20000000052 */
[----:B------:R-:W-:Y:S01]  /*9a20*/  FFMA.FTZ R68, R55, R64, -R68 ;  /* 0x0000004037447223 */ /* 0x000fe20000010844 */
[----:B------:R-:W-:Y:S01]  /*9a30*/  LOP3.LUT R66, R163, 0xffff0000, RZ, 0xc0, !PT ;  /* 0xffff0000a3427812 */ /* 0x000fe200078ec0ff */
[----:B------:R-:W-:Y:S01]  /*9a40*/  FFMA.FTZ R70, R55, R65, R70 ;  /* 0x0000004137467223 */ /* 0x000fe20000010046 */
[----:B------:R-:W-:Y:S01]  /*9a50*/  LOP3.LUT R60, R159, 0xffff0000, RZ, 0xc0, !PT ;  /* 0xffff00009f3c7812 */ /* 0x000fe200078ec0ff */
[----:B------:R-:W-:Y:S01]  /*9a60*/  IMAD.U32 R55, R157, 0x10000, RZ ;  /* 0x000100009d377824 */ /* 0x000fe200078e00ff */
[----:B------:R-:W-:Y:S01]  /*9a70*/  LOP3.LUT R57, R45, 0xffff0000, RZ, 0xc0, !PT ;  /* 0xffff00002d397812 */ /* 0x000fe200078ec0ff */
[----:B------:R-:W-:Y:S01]  /*9a80*/  FMUL.FTZ R64, R61, R66 ;  /* 0x000000423d407220 */ /* 0x000fe20000410000 */
[----:B------:R-:W-:Y:S01]  /*9a90*/  PRMT R160, R160, 0x5410, R67 ;  /* 0x00005410a0a07816 */ /* 0x000fe20000000043 */
[----:B------:R-:W-:Y:S01]  /*9aa0*/  IMAD.U32 R67, R161, 0x10000, RZ ;  /* 0x00010000a1437824 */ /* 0x000fe200078e00ff */
[----:B------:R-:W-:Y:S01]  /*9ab0*/  LOP3.LUT R59, R48, 0xffff0000, RZ, 0xc0, !PT ;  /* 0xffff0000303b7812 */ /* 0x000fe200078ec0ff */
[----:B------:R-:W-:Y:S01]  /*9ac0*/  FMUL.FTZ R72, R61, R60 ;  /* 0x0000003c3d487220 */ /* 0x000fe20000410000 */
[----:B------:R-:W-:Y:S01]  /*9ad0*/  PRMT R162, R162, 0x5410, R69 ;  /* 0x00005410a2a27816 */ /* 0x000fe20000000045 */
[----:B------:R-:W-:-:S02]  /*9ae0*/  IMAD.U32 R48, R47, 0x10000, RZ ;  /* 0x000100002f307824 */ /* 0x000fc400078e00ff */
[----:B------:R-:W-:Y:S01]  /*9af0*/  FFMA.FTZ R61, R57, R60, -R64 ;  /* 0x0000003c393d7223 */ /* 0x000fe20000010840 */
[C---:B------:R-:W-:Y:S01]  /*9b00*/  FMUL.FTZ R69, R62.reuse, R67 ;  /* 0x000000433e457220 */ /* 0x040fe20000410000 */
[----:B------:R-:W-:Y:S01]  /*9b10*/  LOP3.LUT R63, R51, 0xffff0000, RZ, 0xc0, !PT ;  /* 0xffff0000333f7812 */ /* 0x000fe200078ec0ff */
[-C--:B------:R-:W-:Y:S01]  /*9b20*/  FMUL.FTZ R62, R62, R55.reuse ;  /* 0x000000373e3e7220 */ /* 0x080fe20000410000 */
[----:B------:R-:W-:Y:S01]  /*9b30*/  LOP3.LUT R64, R161, 0xffff0000, RZ, 0xc0, !PT ;  /* 0xffff0000a1407812 */ /* 0x000fe200078ec0ff */
[----:B------:R-:W-:Y:S01]  /*9b40*/  FFMA.FTZ R69, R48, R55, -R69 ;  /* 0x0000003730457223 */ /* 0x000fe20000010845 */
[----:B------:R-:W-:Y:S01]  /*9b50*/  LOP3.LUT R60, R157, 0xffff0000, RZ, 0xc0, !PT ;  /* 0xffff00009d3c7812 */ /* 0x000fe200078ec0ff */
[----:B------:R-:W-:Y:S01]  /*9b60*/  FFMA.FTZ R65, R57, R66, R72 ;  /* 0x0000004239417223 */ /* 0x000fe20000010048 */
[----:B------:R-:W-:Y:S01]  /*9b70*/  PRMT R158, R158, 0x5410, R73 ;  /* 0x000054109e9e7816 */ /* 0x000fe20000000049 */
[----:B------:R-:W-:Y:S01]  /*9b80*/  FFMA.FTZ R67, R48, R67, R62 ;  /* 0x0000004330437223 */ /* 0x000fe2000001003e */
[----:B------:R-:W-:Y:S01]  /*9b90*/  LOP3.LUT R49, R47, 0xffff0000, RZ, 0xc0, !PT ;  /* 0xffff00002f317812 */ /* 0x000fe200078ec0ff */
[----:B------:R-:W-:-:S02]  /*9ba0*/  IMAD.U32 R55, R162, 0x10000, RZ ;  /* 0x00010000a2377824 */ /* 0x000fc400078e00ff */
[C---:B------:R-:W-:Y:S01]  /*9bb0*/  FMUL.FTZ R62, R63.reuse, R64 ;  /* 0x000000403f3e7220 */ /* 0x040fe20000410000 */
[-C--:B------:R-:W-:Y:S01]  /*9bc0*/  FMUL.FTZ R72, R63, R60.reuse ;  /* 0x0000003c3f487220 */ /* 0x080fe20000410000 */
[----:B------:R-:W-:Y:S01]  /*9bd0*/  LOP3.LUT R162, R162, 0xffff0000, RZ, 0xc0, !PT ;  /* 0xffff0000a2a27812 */ /* 0x000fe200078ec0ff */
[----:B------:R-:W-:Y:S02]  /*9be0*/  IMAD.U32 R48, R158, 0x10000, RZ ;  /* 0x000100009e307824 */ /* 0x000fe400078e00ff */
[C---:B------:R-:W-:Y:S01]  /*9bf0*/  FFMA.FTZ R66, R49.reuse, R60, -R62 ;  /* 0x0000003c31427223 */ /* 0x040fe2000001083e */
[C---:B------:R-:W-:Y:S01]  /*9c00*/  IMAD.U32 R45, R44.reuse, 0x10000, RZ ;  /* 0x000100002c2d7824 */ /* 0x040fe200078e00ff */
[----:B------:R-:W-:Y:S01]  /*9c10*/  LOP3.LUT R44, R44, 0xffff0000, RZ, 0xc0, !PT ;  /* 0xffff00002c2c7812 */ /* 0x000fe200078ec0ff */
[----:B------:R-:W-:Y:S01]  /*9c20*/  FFMA.FTZ R72, R49, R64, R72 ;  /* 0x0000004031487223 */ /* 0x000fe20000010048 */
[----:B------:R-:W-:Y:S01]  /*9c30*/  LOP3.LUT R158, R158, 0xffff0000, RZ, 0xc0, !PT ;  /* 0xffff00009e9e7812 */ /* 0x000fe200078ec0ff */
[CC--:B------:R-:W-:Y:S01]  /*9c40*/  FMUL.FTZ R60, R58.reuse, R55.reuse ;  /* 0x000000373a3c7220 */ /* 0x0c0fe20000410000 */
[----:B------:R-:W-:Y:S01]  /*9c50*/  FMUL.FTZ R49, R59, R162 ;  /* 0x000000a23b317220 */ /* 0x000fe20000410000 */
[----:B------:R-:W-:Y:S01]  /*9c60*/  FMUL.FTZ R58, R58, R48 ;  /* 0x000000303a3a7220 */ /* 0x000fe20000410000 */
[C---:B------:R-:W-:Y:S01]  /*9c70*/  IMAD.U32 R51, R50.reuse, 0x10000, RZ ;  /* 0x0001000032337824 */ /* 0x040fe200078e00ff */
[----:B------:R-:W-:Y:S01]  /*9c80*/  LOP3.LUT R50, R50, 0xffff0000, RZ, 0xc0, !PT ;  /* 0xffff000032327812 */ /* 0x000fe200078ec0ff */
[----:B------:R-:W-:Y:S01]  /*9c90*/  FFMA.FTZ R57, R44, R158, -R49 ;  /* 0x0000009e2c397223 */ /* 0x000fe20000010831 */
[C---:B------:R-:W-:Y:S01]  /*9ca0*/  FFMA.FTZ R60, R45.reuse, R48, -R60 ;  /* 0x000000302d3c7223 */ /* 0x040fe2000001083c */
[----:B------:R-:W-:Y:S01]  /*9cb0*/  FFMA.FTZ R55, R45, R55, R58 ;  /* 0x000000372d377223 */ /* 0x000fe2000001003a */
[----:B------:R-:W-:Y:S01]  /*9cc0*/  FMUL.FTZ R59, R59, R158 ;  /* 0x0000009e3b3b7220 */ /* 0x000fe20000410000 */
[C---:B------:R-:W-:Y:S01]  /*9cd0*/  LOP3.LUT R49, R160.reuse, 0xffff0000, RZ, 0xc0, !PT ;  /* 0xffff0000a0317812 */ /* 0x040fe200078ec0ff */
[----:B------:R-:W-:Y:S01]  /*9ce0*/  IMAD.U32 R58, R160, 0x10000, RZ ;  /* 0x00010000a03a7824 */ /* 0x000fe200078e00ff */
[C---:B------:R-:W-:Y:S01]  /*9cf0*/  LOP3.LUT R45, R156.reuse, 0xffff0000, RZ, 0xc0, !PT ;  /* 0xffff00009c2d7812 */ /* 0x040fe200078ec0ff */
[----:B------:R-:W-:-:S02]  /*9d00*/  IMAD.U32 R48, R156, 0x10000, RZ ;  /* 0x000100009c307824 */ /* 0x000fc400078e00ff */
[----:B------:R-:W-:Y:S01]  /*9d10*/  FFMA.FTZ R44, R44, R162, R59 ;  /* 0x000000a22c2c7223 */ /* 0x000fe2000001003b */
[C---:B------:R-:W-:Y:S01]  /*9d20*/  IMAD.U32 R47, R46.reuse, 0x10000, RZ ;  /* 0x000100002e2f7824 */ /* 0x040fe200078e00ff */
[----:B------:R-:W-:Y:S01]  /*9d30*/  LOP3.LUT R46, R46, 0xffff0000, RZ, 0xc0, !PT ;  /* 0xffff00002e2e7812 */ /* 0x000fe200078ec0ff */
[C---:B------:R-:W-:Y:S01]  /*9d40*/  FMUL.FTZ R62, R51.reuse, R58 ;  /* 0x0000003a333e7220 */ /* 0x040fe20000410000 */
[C---:B------:R-:W-:Y:S01]  /*9d50*/  FMUL.FTZ R59, R50.reuse, R49 ;  /* 0x00000031323b7220 */ /* 0x040fe20000410000 */
[-C--:B------:R-:W-:Y:S01]  /*9d60*/  FMUL.FTZ R51, R51, R48.reuse ;  /* 0x0000003033337220 */ /* 0x080fe20000410000 */
[-C--:B------:R-:W-:Y:S01]  /*9d70*/  FMUL.FTZ R50, R50, R45.reuse ;  /* 0x0000002d32327220 */ /* 0x080fe20000410000 */
[C---:B------:R-:W-:Y:S01]  /*9d80*/  FFMA.FTZ R62, R47.reuse, R48, -R62 ;  /* 0x000000302f3e7223 */ /* 0x040fe2000001083e */
        /* <DEDUP_REMOVED lines=13> */
.L_x_542:
[----:B------:R-:W-:Y:S05]  /*9e60*/  BSYNC B1 ;  /* 0x0000000000017941 */ /* 0x000fea0003800000 */
.L_x_541:
[----:B--2---:R2:W-:Y:S01]  /*9e70*/  STG.E.128 desc[UR36][R52.64], R44 ;  /* 0x0000002c34007986 */ /* 0x0045e2000c101d24 */
[----:B------:R-:W-:-:S13]  /*9e80*/  ISETP.GE.AND P0, PT, R54, R151, PT ;  /* 0x000000973600720c */ /* 0x000fda0003f06270 */
[----:B------:R-:W-:Y:S05]  /*9e90*/  @P0 BRA `(.L_x_491) ;  /* 0x0000000000f00947 */ /* 0x000fea0003800000 */
[--C-:B------:R-:W-:Y:S02]  /*9ea0*/  IADD3 R132, P0, P4, R104, R132, R54.reuse ;  /* 0x0000008468847210 */ /* 0x100fe40007c1e036 */
[----:B------:R-:W-:-:S04]  /*9eb0*/  SHF.R.S32.HI R54, RZ, 0x1f, R54 ;  /* 0x0000001fff367819 */ /* 0x000fc80000011436 */
[----:B------:R-:W-:Y:S02]  /*9ec0*/  IADD3.X R56, R101, R56, R54, P0, P4 ;  /* 0x0000003865387210 */ /* 0x000fe400007e8436 */
[----:B------:R-:W-:-:S04]  /*9ed0*/  LEA R120, P0, R132, R120, 0x1 ;  /* 0x0000007884787211 */ /* 0x000fc800078008ff */
[----:B------:R-:W-:-:S05]  /*9ee0*/  LEA.HI.X R121, R132, R121, R56, 0x1, P0 ;  /* 0x0000007984797211 */ /* 0x000fca00000f0c38 */
[----:B---3--:R3:W-:Y:S01]  /*9ef0*/  STG.E.128 desc[UR36][R120.64], R48 ;  /* 0x0000003078007986 */ /* 0x0087e2000c101d24 */
[----:B------:R-:W-:Y:S05]  /*9f00*/  BRA `(.L_x_491) ;  /* 0x0000000000d47947 */ /* 0x000fea0003800000 */
.L_x_458:
[----:B------:R-:W-:-:S13]  /*9f10*/  ISETP.NE.AND P1, PT, R188, 0x3, PT ;  /* 0x00000003bc00780c */ /* 0x000fda0003f25270 */
[----:B------:R-:W-:Y:S05]  /*9f20*/  @!P1 BRA `(.L_x_543) ;  /* 0x0000000000049947 */ /* 0x000fea0003800000 */
[----:B------:R-:W-:Y:S01]  /*9f30*/  BPT.TRAP 0x1 ;  /* 0x000000040000795c */ /* 0x000fe20000300000 */
.L_x_543:
[----:B------:R-:W-:Y:S01]  /*9f40*/  IMAD R3, R18, 0x8, R2 ;  /* 0x0000000812037824 */ /* 0x000fe200078e0202 */
[----:B------:R-:W-:Y:S01]  /*9f50*/  SHF.L.U32 R0, R186, 0x1f, RZ ;  /* 0x0000001fba007819 */ /* 0x000fe200000006ff */
[----:B------:R-:W-:Y:S01]  /*9f60*/  IMAD R4, R26, -0x80, R27 ;  /* 0xffffff801a047824 */ /* 0x000fe200078e021b */
[----:B------:R-:W-:Y:S02]  /*9f70*/  BSSY B1, `(.L_x_544) ;  /* 0x0000005000017945 */ /* 0x000fe40003800000 */
[----:B------:R-:W0:Y:S02]  /*9f80*/  SYNCS.PHASECHK.TRANS64.TRYWAIT P4, [R3+URZ+0x34890], R0 ;  /* 0x03489000030075a7 */ /* 0x000e24000808017f */
[----:B------:R-:W-:-:S04]  /*9f90*/  VIMNMX R4, R4, 0x80, PT ;  /* 0x0000008004047848 */ /* 0x000fc80003fe0100 */
[----:B------:R-:W-:Y:S01]  /*9fa0*/  ISETP.GE.AND P0, PT, R19, R4, PT ;  /* 0x000000041300720c */ /* 0x000fe20003f06270 */
[----:B0-----:R-:W-:-:S12]  /*9fb0*/  @!P4 BRA `(.L_x_545) ;  /* 0x000001400060c947 */ /* 0x001fd80003800000 */
.L_x_768:
[----:B------:R-:W-:Y:S05]  /*9fc0*/  BSYNC B1 ;  /* 0x0000000000017941 */ /* 0x000fea0003800000 */
.L_x_544:
[----:B------:R-:W-:Y:S04]  /*9fd0*/  BSSY B1, `(.L_x_546) ;  /* 0x0000014000017945 */ /* 0x000fe80003800000 */
[----:B------:R-:W-:Y:S05]  /*9fe0*/  @P0 BRA `(.L_x_547) ;  /* 0x0000000000480947 */ /* 0x000fea0003800000 */
[----:B------:R-:W-:Y:S02]  /*9ff0*/  ISETP.NE.AND P4, PT, R14, RZ, PT ;  /* 0x000000ff0e00720c */ /* 0x000fe40003f85270 */
[----:B------:R-:W-:-:S11]  /*a000*/  ISETP.NE.AND P0, PT, R10, RZ, PT ;  /* 0x000000ff0a00720c */ /* 0x000fd60003f05270 */
[----:B------:R-:W1:Y:S04]  /*a010*/  @P4 LDS.128 R44, [R55] ;  /* 0x00000000372c4984 */ /* 0x000e680000000c00 */
[----:B------:R-:W2:Y:S04]  /*a020*/  @P0 LDS.128 R48, [R54] ;  /* 0x0000000036300984 */ /* 0x000ea80000000c00 */
[----:B-1----:R-:W-:Y:S01]  /*a030*/  @P4 STG.E.128 desc[UR36][R56.64], R44 ;  /* 0x0000002c38004986 */ /* 0x002fe2000c101d24 */
[----:B------:R-:W-:-:S03]  /*a040*/  ISETP.NE.AND P4, PT, R9, RZ, PT ;  /* 0x000000ff0900720c */ /* 0x000fc60003f85270 */
[----:B--2---:R-:W-:Y:S01]  /*a050*/  @P0 STG.E.128 desc[UR36][R56.64+0x40], R48 ;  /* 0x0000403038000986 */ /* 0x004fe2000c101d24 */
[----:B------:R-:W-:-:S09]  /*a060*/  ISETP.NE.AND P0, PT, R8, RZ, PT ;  /* 0x000000ff0800720c */ /* 0x000fd20003f05270 */
[----:B------:R-:W1:Y:S04]  /*a070*/  @P4 LDS.128 R44, [R55+0x4000] ;  /* 0x00400000372c4984 */ /* 0x000e680000000c00 */
[----:B------:R-:W2:Y:S04]  /*a080*/  @P0 LDS.128 R48, [R54+0x4000] ;  /* 0x0040000036300984 */ /* 0x000ea80000000c00 */
[----:B-1----:R-:W-:Y:S01]  /*a090*/  @P4 STG.E.128 desc[UR36][R56.64+0x80], R44 ;  /* 0x0000802c38004986 */ /* 0x002fe2000c101d24 */
[----:B------:R-:W-:-:S03]  /*a0a0*/  ISETP.NE.AND P4, PT, R6, RZ, PT ;  /* 0x000000ff0600720c */ /* 0x000fc60003f85270 */
[----:B--2---:R-:W-:Y:S01]  /*a0b0*/  @P0 STG.E.128 desc[UR36][R56.64+0xc0], R48 ;  /* 0x0000c03038000986 */ /* 0x004fe2000c101d24 */
[----:B------:R-:W-:-:S09]  /*a0c0*/  ISETP.NE.AND P0, PT, R7, RZ, PT ;  /* 0x000000ff0700720c */ /* 0x000fd20003f05270 */
[----:B------:R-:W1:Y:S04]  /*a0d0*/  @P4 LDS.128 R48, [R54+0x8000] ;  /* 0x0080000036304984 */ /* 0x000e680000000c00 */
[----:B------:R-:W2:Y:S04]  /*a0e0*/  @P0 LDS.128 R44, [R55+0x8000] ;  /* 0x00800000372c0984 */ /* 0x000ea80000000c00 */
[----:B-1----:R1:W-:Y:S04]  /*a0f0*/  @P4 STG.E.128 desc[UR36][R56.64+0x140], R48 ;  /* 0x0001403038004986 */ /* 0x0023e8000c101d24 */
[----:B--2---:R1:W-:Y:S02]  /*a100*/  @P0 STG.E.128 desc[UR36][R56.64+0x100], R44 ;  /* 0x0001002c38000986 */ /* 0x0043e4000c101d24 */
.L_x_547:
[----:B------:R-:W-:Y:S05]  /*a110*/  BSYNC B1 ;  /* 0x0000000000017941 */ /* 0x000fea0003800000 */
.L_x_546:
[----:B------:R-:W-:-:S13]  /*a120*/  ISETP.GE.AND P0, PT, R204, R4, PT ;  /* 0x00000004cc00720c */ /* 0x000fda0003f06270 */
[----:B------:R-:W-:Y:S05]  /*a130*/  @P0 BRA `(.L_x_491) ;  /* 0x0000000000480947 */ /* 0x000fea0003800000 */
[----:B------:R-:W-:Y:S02]  /*a140*/  ISETP.NE.AND P4, PT, R14, RZ, PT ;  /* 0x000000ff0e00720c */ /* 0x000fe40003f85270 */
[----:B------:R-:W-:-:S11]  /*a150*/  ISETP.NE.AND P0, PT, R9, RZ, PT ;  /* 0x000000ff0900720c */ /* 0x000fd60003f05270 */
[----:B-1----:R-:W1:Y:S04]  /*a160*/  @P4 LDS.128 R44, [R55+0x2000] ;  /* 0x00200000372c4984 */ /* 0x002e680000000c00 */
[----:B------:R-:W2:Y:S04]  /*a170*/  @P0 LDS.128 R48, [R55+0x6000] ;  /* 0x0060000037300984 */ /* 0x000ea80000000c00 */
        /* <DEDUP_REMOVED lines=14> */
.L_x_491:
[----:B------:R-:W-:Y:S05]  /*a260*/  BSYNC B0 ;  /* 0x0000000000007941 */ /* 0x000fea0003800000 */
.L_x_457:
[----:B-1234-:R-:W1:Y:S01]  /*a270*/  S2R R44, SR_TID.X ;  /* 0x00000000002c7919 */ /* 0x01ee620000002100 */
[----:B------:R-:W-:Y:S01]  /*a280*/  @!PT LDS RZ, [RZ] ;  /* 0x00000000fffff984 */ /* 0x000fe20000000800 */
[----:B------:R-:W-:Y:S01]  /*a290*/  @!PT LDS RZ, [RZ] ;  /* 0x00000000fffff984 */ /* 0x000fe20000000800 */
[----:B------:R-:W-:Y:S01]  /*a2a0*/  @!PT LDS RZ, [RZ] ;  /* 0x00000000fffff984 */ /* 0x000fe20000000800 */
[----:B------:R-:W-:Y:S01]  /*a2b0*/  @!PT LDS RZ, [RZ] ;  /* 0x00000000fffff984 */ /* 0x000fe20000000800 */
[----:B------:R2:W-:Y:S06]  /*a2c0*/  MEMBAR.ALL.CTA ;  /* 0x0000000000007992 */ /* 0x0005ec0000008000 */
[----:B--2---:R-:W2:Y:S01]  /*a2d0*/  FENCE.VIEW.ASYNC.S ;  /* 0x00000000000073c6 */ /* 0x004ea20000000000 */
[----:B------:R-:W-:Y:S05]  /*a2e0*/  WARPSYNC.ALL ;  /* 0x0000000000007948 */ /* 0x000fea0003800000 */
[----:B------:R-:W-:Y:S01]  /*a2f0*/  BSSY B0, `(.L_x_548) ;  /* 0x0000009000007945 */ /* 0x000fe20003800000 */
[----:B-1----:R-:W-:Y:S01]  /*a300*/  LOP3.LUT R44, R44, 0x7f, RZ, 0xc0, !PT ;  /* 0x0000007f2c2c7812 */ /* 0x002fe200078ec0ff */
[----:B--2---:R1:W-:Y:S03]  /*a310*/  BAR.SYNC.DEFER_BLOCKING R155, 0x80 ;  /* 0x0002009b0000751d */ /* 0x0043e60000010000 */
[----:B------:R-:W-:-:S13]  /*a320*/  ISETP.NE.AND P0, PT, R44, RZ, PT ;  /* 0x000000ff2c00720c */ /* 0x000fda0003f05270 */
[----:B------:R-:W-:-:S05]  /*a330*/  @!P0 VIADD R44, R3, 0x348a0 ;  /* 0x000348a0032c8836 */ /* 0x000fca0000000000 */
[----:B------:R-:W-:-:S04]  /*a340*/  @!P0 PRMT R44, RZ, 0x654, R44 ;  /* 0x00000654ff2c8816 */ /* 0x000fc8000000002c */
[----:B------:R1:W-:Y:S01]  /*a350*/  @!P0 SYNCS.ARRIVE.TRANS64.RED.A1T0 RZ, [R44+URZ], RZ ;  /* 0x000000ff2cff89a7 */ /* 0x0003e2000810043f */
[----:B------:R-:W-:Y:S05]  /*a360*/  @!P1 BRA `(.L_x_549) ;  /* 0x0000000000049947 */ /* 0x000fea0003800000 */
[----:B------:R-:W-:Y:S01]  /*a370*/  BPT.TRAP 0x1 ;  /* 0x000000040000795c */ /* 0x000fe20000300000 */
.L_x_549:
[----:B------:R-:W-:Y:S05]  /*a380*/  BSYNC B0 ;  /* 0x0000000000007941 */ /* 0x000fea0003800000 */
.L_x_548:
[----:B------:R-:W2:Y:S01]  /*a390*/  SYNCS.PHASECHK.TRANS64.TRYWAIT P4, [R3+URZ+0x348b0], R0 ;  /* 0x0348b000030075a7 */ /* 0x000ea2000808017f */
[----:B------:R-:W-:Y:S01]  /*a3a0*/  IMAD R45, R18, 0x4000, R35 ;  /* 0x00004000122d7824 */ /* 0x000fe200078e0223 */
[----:B------:R-:W-:Y:S01]  /*a3b0*/  ULDC.64 UR60, c[0x0][0x318] ;  /* 0x0000c600003c7ab9 */ /* 0x000fe20000000a00 */
[----:B------:R-:W-:Y:S01]  /*a3c0*/  ULDC.64 UR38, c[0x0][0x308] ;  /* 0x0000c20000267ab9 */ /* 0x000fe20000000a00 */
[----:B------:R-:W-:Y:S01]  /*a3d0*/  BSSY B0, `(.L_x_550) ;  /* 0x0000004000007945 */ /* 0x000fe20003800000 */
[----:B------:R-:W-:Y:S01]  /*a3e0*/  ISETP.GE.AND P1, PT, R19, R4, PT ;  /* 0x000000041300720c */ /* 0x000fe20003f26270 */
[----:B------:R-:W-:Y:S02]  /*a3f0*/  IMAD.IADD R47, R124, 0x1, R45 ;  /* 0x000000017c2f7824 */ /* 0x000fe400078e022d */
[----:B--2---:R-:W-:Y:S10]  /*a400*/  @!P4 BRA `(.L_x_551) ;  /* 0x0000013c0060c947 */ /* 0x004ff40003800000 */
.L_x_769:
[----:B------:R-:W-:Y:S05]  /*a410*/  BSYNC B0 ;  /* 0x0000000000007941 */ /* 0x000fea0003800000 */
.L_x_550:
[----:B------:R-:W-:Y:S01]  /*a420*/  BSSY B0, `(.L_x_552) ;  /* 0x000001a000007945 */ /* 0x000fe20003800000 */
[----:B0-2---:R-:W-:Y:S02]  /*a430*/  IMAD R0, R45, 0x2, R24 ;  /* 0x000000022d007824 */ /* 0x005fe400078e0218 */
[----:B------:R-:W-:-:S04]  /*a440*/  IMAD.WIDE R52, R26, 0x80, R116 ;  /* 0x000000801a347825 */ /* 0x000fc800078e0274 */
[----:B------:R-:W-:Y:S01]  /*a450*/  IMAD R56, R47, 0x2, R24 ;  /* 0x000000022f387824 */ /* 0x000fe200078e0218 */
[----:B------:R-:W-:Y:S06]  /*a460*/  @P1 BRA `(.L_x_553) ;  /* 0x0000000000541947 */ /* 0x000fec0003800000 */
[----:B------:R-:W-:Y:S01]  /*a470*/  IMAD R47, R53, UR60, RZ ;  /* 0x0000003c352f7c24 */ /* 0x000fe2000f8e02ff */
[----:B------:R-:W-:Y:S01]  /*a480*/  ULDC UR4, c[0x0][0x310] ;  /* 0x0000c40000047ab9 */ /* 0x000fe20000000800 */
[----:B-1----:R-:W-:Y:S01]  /*a490*/  IMAD.MOV.U32 R44, RZ, RZ, R106 ;  /* 0x000000ffff2c7224 */ /* 0x002fe200078e006a */
[----:B------:R-:W-:Y:S01]  /*a4a0*/  ISETP.GE.AND P4, PT, R22, UR4, PT ;  /* 0x0000000416007c0c */ /* 0x000fe2000bf86270 */
[----:B------:R-:W-:Y:S02]  /*a4b0*/  IMAD.MOV.U32 R45, RZ, RZ, R5 ;  /* 0x000000ffff2d7224 */ /* 0x000fe400078e0005 */
[C---:B------:R-:W-:Y:S02]  /*a4c0*/  IMAD R47, R52.reuse, UR61, R47 ;  /* 0x0000003d342f7c24 */ /* 0x040fe4000f8e022f */
[----:B------:R-:W-:-:S04]  /*a4d0*/  IMAD.WIDE.U32 R44, R52, UR60, R44 ;  /* 0x0000003c342c7c25 */ /* 0x000fc8000f8e002c */
[----:B------:R-:W-:Y:S01]  /*a4e0*/  IMAD.IADD R45, R45, 0x1, R47 ;  /* 0x000000012d2d7824 */ /* 0x000fe200078e022f */
[----:B------:R-:W-:-:S04]  /*a4f0*/  LEA R54, P1, R44, UR38, 0x1 ;  /* 0x000000262c367c11 */ /* 0x000fc8000f8208ff */
[----:B------:R-:W-:Y:S02]  /*a500*/  LEA.HI.X R55, R44, UR39, R45, 0x1, P1 ;  /* 0x000000272c377c11 */ /* 0x000fe400088f0c2d */
[----:B------:R-:W-:Y:S01]  /*a510*/  ISETP.GE.AND P1, PT, R184, UR4, PT ;  /* 0x00000004b8007c0c */ /* 0x000fe2000bf26270 */
[----:B------:R-:W0:-:S12]  /*a520*/  @!P4 LDS.128 R44, [R0] ;  /* 0x00000000002cc984 */ /* 0x000e180000000c00 */
[----:B------:R-:W1:Y:S04]  /*a530*/  @!P1 LDS.128 R48, [R56] ;  /* 0x0000000038309984 */ /* 0x000e680000000c00 */
[----:B0-----:R-:W-:Y:S01]  /*a540*/  @!P4 STG.E.128 desc[UR36][R54.64], R44 ;  /* 0x0000002c3600c986 */ /* 0x001fe2000c101d24 */
[----:B------:R-:W-:-:S03]  /*a550*/  ISETP.GE.AND P4, PT, R185, UR4, PT ;  /* 0x00000004b9007c0c */ /* 0x000fc6000bf86270 */
[----:B-1----:R-:W-:Y:S01]  /*a560*/  @!P1 STG.E.128 desc[UR36][R54.64+0x40], R48 ;  /* 0x0000403036009986 */ /* 0x002fe2000c101d24 */
[----:B------:R-:W-:-:S09]  /*a570*/  ISETP.GE.AND P1, PT, R102, UR4, PT ;  /* 0x0000000466007c0c */ /* 0x000fd2000bf26270 */
[----:B------:R-:W0:Y:S04]  /*a580*/  @!P4 LDS.128 R44, [R0+0x4000] ;  /* 0x00400000002cc984 */ /* 0x000e280000000c00 */
[----:B------:R-:W1:Y:S04]  /*a590*/  @!P1 LDS.128 R48, [R56+0x4000] ;  /* 0x0040000038309984 */ /* 0x000e680000000c00 */
[----:B0-----:R0:W-:Y:S04]  /*a5a0*/  @!P4 STG.E.128 desc[UR36][R54.64+0x80], R44 ;  /* 0x0000802c3600c986 */ /* 0x0011e8000c101d24 */
[----:B-1----:R0:W-:Y:S02]  /*a5b0*/  @!P1 STG.E.128 desc[UR36][R54.64+0xc0], R48 ;  /* 0x0000c03036009986 */ /* 0x0021e4000c101d24 */
.L_x_553:
[----:B------:R-:W-:Y:S05]  /*a5c0*/  BSYNC B0 ;  /* 0x0000000000007941 */ /* 0x000fea0003800000 */
.L_x_552:
[----:B------:R-:W-:Y:S01]  /*a5d0*/  ISETP.GE.AND P1, PT, R204, R4, PT ;  /* 0x00000004cc00720c */ /* 0x000fe20003f26270 */
[----:B------:R-:W-:-:S12]  /*a5e0*/  BSSY B0, `(.L_x_554) ;  /* 0x0000018000007945 */ /* 0x000fd80003800000 */
[----:B------:R-:W-:Y:S05]  /*a5f0*/  @P1 BRA `(.L_x_555) ;  /* 0x0000000000581947 */ /* 0x000fea0003800000 */
[----:B0-----:R-:W-:Y:S01]  /*a600*/  IADD3 R47, P1, R52, 0x40, RZ ;  /* 0x00000040342f7810 */ /* 0x001fe20007f3e0ff */
[----:B------:R-:W-:Y:S01]  /*a610*/  IMAD.MOV.U32 R4, RZ, RZ, R106 ;  /* 0x000000ffff047224 */ /* 0x000fe200078e006a */
[----:B------:R-:W-:Y:S02]  /*a620*/  ULDC UR4, c[0x0][0x310] ;  /* 0x0000c40000047ab9 */ /* 0x000fe40000000800 */
[----:B------:R-:W-:Y:S01]  /*a630*/  ISETP.GE.AND P4, PT, R22, UR4, PT ;  /* 0x0000000416007c0c */ /* 0x000fe2000bf86270 */
[----:B------:R-:W-:Y:S02]  /*a640*/  IMAD.X R52, RZ, RZ, R53, P1 ;  /* 0x000000ffff347224 */ /* 0x000fe400008e0635 */
[----:B-1----:R-:W-:-:S04]  /*a650*/  IMAD.WIDE.U32 R44, R47, UR60, R4 ;  /* 0x0000003c2f2c7c25 */ /* 0x002fc8000f8e0004 */
[----:B------:R-:W-:-:S04]  /*a660*/  IMAD R52, R52, UR60, RZ ;  /* 0x0000003c34347c24 */ /* 0x000fc8000f8e02ff */
[----:B------:R-:W-:Y:S01]  /*a670*/  IMAD R47, R47, UR61, R52 ;  /* 0x0000003d2f2f7c24 */ /* 0x000fe2000f8e0234 */
[----:B------:R-:W-:-:S03]  /*a680*/  LEA R52, P1, R44, UR38, 0x1 ;  /* 0x000000262c347c11 */ /* 0x000fc6000f8208ff */
[----:B------:R-:W-:-:S05]  /*a690*/  IMAD.IADD R45, R45, 0x1, R47 ;  /* 0x000000012d2d7824 */ /* 0x000fca00078e022f */
[----:B------:R-:W-:Y:S02]  /*a6a0*/  LEA.HI.X R53, R44, UR39, R45, 0x1, P1 ;  /* 0x000000272c357c11 */ /* 0x000fe400088f0c2d */
[----:B------:R-:W-:Y:S01]  /*a6b0*/  ISETP.GE.AND P1, PT, R185, UR4, PT ;  /* 0x00000004b9007c0c */ /* 0x000fe2000bf26270 */
[----:B------:R-:W0:-:S12]  /*a6c0*/  @!P4 LDS.128 R44, [R0+0x2000] ;  /* 0x00200000002cc984 */ /* 0x000e180000000c00 */
[----:B------:R-:W1:Y:S04]  /*a6d0*/  @!P1 LDS.128 R48, [R0+0x6000] ;  /* 0x0060000000309984 */ /* 0x000e680000000c00 */
        /* <DEDUP_REMOVED lines=8> */
.L_x_555:
[----:B------:R-:W-:Y:S05]  /*a760*/  BSYNC B0 ;  /* 0x0000000000007941 */ /* 0x000fea0003800000 */
.L_x_554:
[----:B------:R-:W-:Y:S01]  /*a770*/  @!PT LDS RZ, [RZ] ;  /* 0x00000000fffff984 */ /* 0x000fe20000000800 */
[----:B------:R-:W-:Y:S01]  /*a780*/  @!PT LDS RZ, [RZ] ;  /* 0x00000000fffff984 */ /* 0x000fe20000000800 */
[----:B------:R-:W-:Y:S01]  /*a790*/  @!PT LDS RZ, [RZ] ;  /* 0x00000000fffff984 */ /* 0x000fe20000000800 */
[----:B------:R-:W-:Y:S01]  /*a7a0*/  @!PT LDS RZ, [RZ] ;  /* 0x00000000fffff984 */ /* 0x000fe20000000800 */
[----:B------:R3:W-:Y:S06]  /*a7b0*/  MEMBAR.ALL.CTA ;  /* 0x0000000000007992 */ /* 0x0007ec0000008000 */
[----:B---3--:R-:W3:Y:S02]  /*a7c0*/  FENCE.VIEW.ASYNC.S ;  /* 0x00000000000073c6 */ /* 0x008ee40000000000 */
[----:B---3--:R3:W-:Y:S01]  /*a7d0*/  BAR.SYNC.DEFER_BLOCKING R155, 0x80 ;  /* 0x0002009b0000751d */ /* 0x0087e20000010000 */
[----:B------:R-:W-:Y:S01]  /*a7e0*/  ISETP.NE.AND P4, PT, R118, RZ, PT ;  /* 0x000000ff7600720c */ /* 0x000fe20003f85270 */
[----:B------:R-:W-:-:S02]  /*a7f0*/  @!P0 VIADD R3, R3, 0x348c0 ;  /* 0x000348c003038836 */ /* 0x000fc40000000000 */
[----:B------:R-:W-:-:S03]  /*a800*/  VIADD R18, R18, 0x1 ;  /* 0x0000000112127836 */ /* 0x000fc60000000000 */
[----:B------:R-:W-:Y:S02]  /*a810*/  @!P0 PRMT R3, RZ, 0x654, R3 ;  /* 0x00000654ff038816 */ /* 0x000fe40000000003 */
[----:B------:R-:W-:-:S04]  /*a820*/  ISETP.NE.AND P1, PT, R18, 0x2, PT ;  /* 0x000000021200780c */ /* 0x000fc80003f25270 */
[----:B------:R-:W-:Y:S01]  /*a830*/  SEL R18, R18, RZ, P1 ;  /* 0x000000ff12127207 */ /* 0x000fe20000800000 */
[----:B------:R4:W-:Y:S01]  /*a840*/  @!P0 SYNCS.ARRIVE.TRANS64.RED.A1T0 RZ, [R3+URZ], RZ ;  /* 0x000000ff03ff89a7 */ /* 0x0009e2000810043f */
[----:B------:R-:W-:Y:S02]  /*a850*/  PLOP3.LUT P0, PT, PT, PT, PT, 0x8, 0x0 ;  /* 0x000000000000781c */ /* 0x000fe40003f0e170 */
[----:B----4-:R-:W-:-:S04]  /*a860*/  SEL R3, RZ, 0x1, P1 ;  /* 0x00000001ff037807 */ /* 0x010fc80000800000 */
[----:B------:R-:W-:Y:S01]  /*a870*/  LOP3.LUT R186, R186, R3, RZ, 0x3c, !PT ;  /* 0x00000003baba7212 */ /* 0x000fe200078e3cff */
[----:B---3--:R-:W-:Y:S06]  /*a880*/  @P4 BRA `(.L_x_556) ;  /* 0xffffff7c00604947 */ /* 0x008fec000383ffff */
.L_x_452:
[----:B------:R-:W-:Y:S01]  /*a890*/  BSSY B0, `(.L_x_557) ;  /* 0x000002c000007945 */ /* 0x000fe20003800000 */
[----:B------:R-:W-:Y:S02]  /*a8a0*/  ISETP.GE.AND P2, PT, R152, 0x1, PT ;  /* 0x000000019800780c */ /* 0x000fe40003f46270 */
[----:B------:R-:W-:Y:S02]  /*a8b0*/  CS2R R20, SRZ ;  /* 0x0000000000147805 */ /* 0x000fe4000001ff00 */
[----:B------:R-:W-:Y:S02]  /*a8c0*/  PLOP3.LUT P1, PT, PT, PT, PT, 0x80, 0x0 ;  /* 0x000000000000781c */ /* 0x000fe40003f2f070 */
[----:B------:R-:W-:Y:S02]  /*a8d0*/  CS2R R86, SRZ ;  /* 0x0000000000567805 */ /* 0x000fe4000001ff00 */
[----:B------:R-:W-:Y:S02]  /*a8e0*/  CS2R R84, SRZ ;  /* 0x0000000000547805 */ /* 0x000fe4000001ff00 */
[----:B------:R-:W-:-:S02]  /*a8f0*/  CS2R R82, SRZ ;  /* 0x0000000000527805 */ /* 0x000fc4000001ff00 */
[----:B------:R-:W-:Y:S01]  /*a900*/  CS2R R80, SRZ ;  /* 0x0000000000507805 */ /* 0x000fe2000001ff00 */
[----:B------:R-:W-:Y:S01]  /*a910*/  IMAD.MOV.U32 R35, RZ, RZ, RZ ;  /* 0x000000ffff237224 */ /* 0x000fe200078e00ff */
[----:B------:R-:W-:Y:S01]  /*a920*/  CS2R R76, SRZ ;  /* 0x00000000004c7805 */ /* 0x000fe2000001ff00 */
[----:B------:R-:W-:Y:S01]  /*a930*/  IMAD.MOV.U32 R78, RZ, RZ, RZ ;  /* 0x000000ffff4e7224 */ /* 0x000fe200078e00ff */
[----:B------:R-:W-:Y:S01]  /*a940*/  CS2R R74, SRZ ;  /* 0x00000000004a7805 */ /* 0x000fe2000001ff00 */
[----:B------:R-:W-:Y:S01]  /*a950*/  IMAD.MOV.U32 R73, RZ, RZ, RZ ;  /* 0x000000ffff497224 */ /* 0x000fe200078e00ff */
[----:B------:R-:W-:Y:S02]  /*a960*/  CS2R R32, SRZ ;  /* 0x0000000000207805 */ /* 0x000fe4000001ff00 */
[----:B------:R-:W-:Y:S01]  /*a970*/  CS2R R30, SRZ ;  /* 0x00000000001e7805 */ /* 0x000fe2000001ff00 */
[----:B------:R-:W-:Y:S01]  /*a980*/  IMAD.MOV.U32 R70, RZ, RZ, RZ ;  /* 0x000000ffff467224 */ /* 0x000fe200078e00ff */
[----:B------:R-:W-:-:S02]  /*a990*/  CS2R R68, SRZ ;  /* 0x0000000000447805 */ /* 0x000fc4000001ff00 */
[----:B------:R-:W-:Y:S02]  /*a9a0*/  CS2R R66, SRZ ;  /* 0x0000000000427805 */ /* 0x000fe4000001ff00 */
[----:B------:R-:W-:Y:S02]  /*a9b0*/  CS2R R64, SRZ ;  /* 0x0000000000407805 */ /* 0x000fe4000001ff00 */
[----:B------:R-:W-:Y:S02]  /*a9c0*/  CS2R R62, SRZ ;  /* 0x00000000003e7805 */ /* 0x000fe4000001ff00 */
[----:B------:R-:W-:Y:S02]  /*a9d0*/  CS2R R60, SRZ ;  /* 0x00000000003c7805 */ /* 0x000fe4000001ff00 */
[----:B------:R-:W-:Y:S02]  /*a9e0*/  CS2R R58, SRZ ;  /* 0x00000000003a7805 */ /* 0x000fe4000001ff00 */
[----:B------:R-:W-:-:S02]  /*a9f0*/  CS2R R56, SRZ ;  /* 0x0000000000387805 */ /* 0x000fc4000001ff00 */
[----:B0-----:R-:W-:Y:S02]  /*aa00*/  CS2R R54, SRZ ;  /* 0x0000000000367805 */ /* 0x001fe4000001ff00 */
[----:B--2---:R-:W-:Y:S02]  /*aa10*/  CS2R R52, SRZ ;  /* 0x0000000000347805 */ /* 0x004fe4000001ff00 */
[----:B------:R-:W-:Y:S02]  /*aa20*/  CS2R R50, SRZ ;  /* 0x0000000000327805 */ /* 0x000fe4000001ff00 */
[----:B------:R-:W-:Y:S02]  /*aa30*/  CS2R R48, SRZ ;  /* 0x0000000000307805 */ /* 0x000fe4000001ff00 */
[----:B------:R-:W-:Y:S02]  /*aa40*/  CS2R R46, SRZ ;  /* 0x00000000002e7805 */ /* 0x000fe4000001ff00 */
[----:B-1----:R-:W-:-:S02]  /*aa50*/  CS2R R44, SRZ ;  /* 0x00000000002c7805 */ /* 0x002fc4000001ff00 */
[----:B------:R-:W-:Y:S02]  /*aa60*/  CS2R R42, SRZ ;  /* 0x00000000002a7805 */ /* 0x000fe4000001ff00 */
[----:B------:R-:W-:Y:S02]  /*aa70*/  CS2R R40, SRZ ;  /* 0x0000000000287805 */ /* 0x000fe4000001ff00 */
[----:B------:R-:W-:Y:S01]  /*aa80*/  CS2R R38, SRZ ;  /* 0x0000000000267805 */ /* 0x000fe2000001ff00 */
[----:B------:R-:W-:Y:S01]  /*aa90*/  IMAD.MOV.U32 R0, RZ, RZ, RZ ;  /* 0x000000ffff007224 */ /* 0x000fe200078e00ff */
[----:B------:R-:W-:Y:S01]  /*aaa0*/  CS2R R10, SRZ ;  /* 0x00000000000a7805 */ /* 0x000fe2000001ff00 */
[----:B------:R-:W-:Y:S02]  /*aab0*/  IMAD.MOV.U32 R91, RZ, RZ, RZ ;  /* 0x000000ffff5b7224 */ /* 0x000fe400078e00ff */
[----:B------:R-:W-:Y:S02]  /*aac0*/  IMAD.MOV.U32 R88, RZ, RZ, RZ ;  /* 0x000000ffff587224 */ /* 0x000fe400078e00ff */
[----:B------:R-:W-:-:S02]  /*aad0*/  IMAD.MOV.U32 R3, RZ, RZ, RZ ;  /* 0x000000ffff037224 */ /* 0x000fc400078e00ff */
[----:B------:R-:W-:Y:S02]  /*aae0*/  IMAD.MOV.U32 R26, RZ, RZ, RZ ;  /* 0x000000ffff1a7224 */ /* 0x000fe400078e00ff */
[----:B------:R-:W-:Y:S02]  /*aaf0*/  IMAD.MOV.U32 R93, RZ, RZ, RZ ;  /* 0x000000ffff5d7224 */ /* 0x000fe400078e00ff */
[----:B------:R-:W-:Y:S02]  /*ab00*/  IMAD.MOV.U32 R28, RZ, RZ, RZ ;  /* 0x000000ffff1c7224 */ /* 0x000fe400078e00ff */
[----:B------:R-:W-:Y:S01]  /*ab10*/  IMAD.MOV.U32 R95, RZ, RZ, RZ ;  /* 0x000000ffff5f7224 */ /* 0x000fe200078e00ff */
[----:B------:R-:W-:Y:S06]  /*ab20*/  @P0 BRA `(.L_x_558) ;  /* 0x0000000000080947 */ /* 0x000fec0003800000 */
[----:B------:R-:W0:Y:S02]  /*ab30*/  FENCE.VIEW.ASYNC.G ;  /* 0x00000000000073c6 */ /* 0x000e240000000100 */
[----:B0-----:R-:W-:Y:S06]  /*ab40*/  BAR.ARV 0xc, 0x120 ;  /* 0x0304800000007b1d */ /* 0x001fec0000002000 */
.L_x_558:
[----:B------:R-:W-:Y:S05]  /*ab50*/  BSYNC B0 ;  /* 0x0000000000007941 */ /* 0x000fea0003800000 */
.L_x_557:
[----:B------:R-:W-:Y:S02]  /*ab60*/  IMAD.MOV.U32 R89, RZ, RZ, RZ ;  /* 0x000000ffff597224 */ /* 0x000fe400078e00ff */
[----:B------:R-:W-:Y:S01]  /*ab70*/  IMAD.MOV.U32 R24, RZ, RZ, RZ ;  /* 0x000000ffff187224 */ /* 0x000fe200078e00ff */
[----:B------:R-:W-:Y:S06]  /*ab80*/  @!P2 BRA `(.L_x_559) ;  /* 0x000000b80048a947 */ /* 0x000fec0003800000 */
[----:B------:R-:W0:Y:S01]  /*ab90*/  SHFL.IDX PT, R0, R220, RZ, 0x1f ;  /* 0x00001fffdc007589 */ /* 0x000e2200000e0000 */
[----:B------:R-:W-:-:S04]  /*aba0*/  LOP3.LUT P0, RZ, R209, 0x3ff, RZ, 0xc0, !PT ;  /* 0x000003ffd1ff7812 */ /* 0x000fc8000780c0ff */
[----:B------:R-:W-:Y:S02]  /*abb0*/  P2R R24, PR, RZ, 0x1 ;  /* 0x00000001ff187803 */ /* 0x000fe40000000000 */
[----:B0-----:R-:W-:-:S04]  /*abc0*/  LEA.HI R3, R0, R0, RZ, 0x1 ;  /* 0x0000000000037211 */ /* 0x001fc800078f08ff */
[----:B------:R-:W-:-:S05]  /*abd0*/  LOP3.LUT R3, R3, 0x1e, RZ, 0xc0, !PT ;  /* 0x0000001e03037812 */ /* 0x000fca00078ec0ff */
[----:B------:R-:W-:-:S04]  /*abe0*/  IMAD.IADD R0, R0, 0x1, -R3 ;  /* 0x0000000100007824 */ /* 0x000fc800078e0a03 */
[----:B------:R-:W-:-:S05]  /*abf0*/  IMAD R0, R0, 0x2000, R209 ;  /* 0x0000200000007824 */ /* 0x000fca00078e02d1 */
[----:B------:R-:W-:-:S04]  /*ac00*/  SHF.R.U32.HI R0, RZ, 0x4, R0 ;  /* 0x00000004ff007819 */ /* 0x000fc80000011600 */
[----:B------:R-:W-:Y:S01]  /*ac10*/  LOP3.LUT R40, R0, 0x3fff, RZ, 0xc0, !PT ;  /* 0x00003fff00287812 */ /* 0x000fe200078ec0ff */
[----:B------:R-:W-:Y:S06]  /*ac20*/  @!P0 BRA `(.L_x_560) ;  /* 0x0000000000408947 */ /* 0x000fec0003800000 */
        /* <DEDUP_REMOVED lines=16> */
.L_x_560:
[----:B------:R-:W-:Y:S02]  /*ad30*/  ULDC UR4, c[0x0][0x3d4] ;  /* 0x0000f50000047ab9 */ /* 0x000fe40000000800 */
[----:B------:R-:W-:-:S13]  /*ad40*/  ISETP.LT.AND P0, PT, RZ, UR4, PT ;  /* 0x00000004ff007c0c */ /* 0x000fda000bf01270 */
[----:B------:R-:W-:Y:S05]  /*ad50*/  @P0 BRA `(.L_x_561) ;  /* 0x00000000003c0947 */ /* 0x000fea0003800000 */
[----:B------:R-:W-:-:S04]  /*ad60*/  LEA.HI R0, R205, R205, RZ, 0x1 ;  /* 0x000000cdcd007211 */ /* 0x000fc800078f08ff */
[----:B------:R-:W-:-:S05]  /*ad70*/  LOP3.LUT R0, R0, 0xfffffffe, RZ, 0xc0, !PT ;  /* 0xfffffffe00007812 */ /* 0x000fca00078ec0ff */
[----:B------:R-:W-:-:S05]  /*ad80*/  IMAD.IADD R0, R205, 0x1, -R0 ;  /* 0x00000001cd007824 */ /* 0x000fca00078e0a00 */
[----:B------:R-:W-:-:S04]  /*ad90*/  SHF.L.U32 R3, R0, 0x1f, RZ ;  /* 0x0000001f00037819 */ /* 0x000fc800000006ff */
[----:B------:R0:W1:Y:S03]  /*ada0*/  SYNCS.PHASECHK.TRANS64.TRYWAIT P0, [R2+URZ+0x34800], R3 ;  /* 0x03480003020075a7 */ /* 0x000066000800017f */
[----:B-1----:R-:W-:Y:S05]  /*adb0*/  @!P0 NANOSLEEP.SYNCS 0x989680 ;  /* 0x009896800000895d */ /* 0x002fea0003900000 */
[----:B------:R-:W1:Y:S01]  /*adc0*/  @!P0 SYNCS.PHASECHK.TRANS64 P0, [R2+URZ+0x34800], R3 ;  /* 0x03480003020085a7 */ /* 0x000e62000800007f */
[----:B------:R-:W-:Y:S04]  /*add0*/  BSSY B0, `(.L_x_562) ;  /* 0x0000006000007945 */ /* 0x000fe80003800000 */
[----:B-1----:R-:W-:Y:S05]  /*ade0*/  @P0 BRA `(.L_x_563) ;  /* 0x0000000000100947 */ /* 0x002fea0003800000 */
.L_x_564:
[----:B-1----:R1:W2:Y:S02]  /*adf0*/  SYNCS.PHASECHK.TRANS64.TRYWAIT P0, [R2+URZ+0x34800], R3 ;  /* 0x03480003020075a7 */ /* 0x0022a4000800017f */
[----:B--2---:R-:W-:Y:S05]  /*ae00*/  @!P0 NANOSLEEP.SYNCS 0x989680 ;  /* 0x009896800000895d */ /* 0x004fea0003900000 */
[----:B------:R-:W2:Y:S02]  /*ae10*/  @!P0 SYNCS.PHASECHK.TRANS64 P0, [R2+URZ+0x34800], R3 ;  /* 0x03480003020085a7 */ /* 0x000ea4000800007f */
[----:B--2---:R-:W-:Y:S05]  /*ae20*/  @!P0 BRA `(.L_x_564) ;  /* 0xfffffffc00f08947 */ /* 0x004fea000383ffff */
.L_x_563:
[----:B------:R-:W-:Y:S05]  /*ae30*/  BSYNC B0 ;  /* 0x0000000000007941 */ /* 0x000fea0003800000 */
.L_x_562:
[----:B------:R-:W-:Y:S05]  /*ae40*/  BRA `(.L_x_565) ;  /* 0x00000058002c7947 */ /* 0x000fea0003800000 */
.L_x_561:
[----:B-----5:R-:W-:Y:S01]  /*ae50*/  SHF.R.S32.HI R0, RZ, 0x1f, R147 ;  /* 0x0000001fff007819 */ /* 0x020fe20000011493 */
[----:B------:R-:W-:Y:S01]  /*ae60*/  ULDC.64 UR4, c[0x0][0x3d8] ;  /* 0x0000f60000047ab9 */ /* 0x000fe20000000a00 */
[----:B------:R-:W-:Y:S01]  /*ae70*/  ULDC.64 UR6, c[0x0][0x3e8] ;  /* 0x0000fa0000067ab9 */ /* 0x000fe20000000a00 */
[----:B------:R-:W-:Y:S01]  /*ae80*/  IMAD.WIDE.U32 R38, R147, UR4, RZ ;  /* 0x0000000493267c25 */ /* 0x000fe2000f8e00ff */
[----:B------:R-:W-:Y:S02]  /*ae90*/  SHF.R.S32.HI R8, RZ, 0x1f, R16 ;  /* 0x0000001fff087819 */ /* 0x000fe40000011410 */
[----:B------:R-:W-:Y:S01]  /*aea0*/  ISETP.NE.AND P5, PT, R24, RZ, PT ;  /* 0x000000ff1800720c */ /* 0x000fe20003fa5270 */
[----:B------:R-:W-:Y:S01]  /*aeb0*/  IMAD R4, R0, UR4, RZ ;  /* 0x0000000400047c24 */ /* 0x000fe2000f8e02ff */
[----:B------:R-:W-:-:S03]  /*aec0*/  SHF.R.S32.HI R10, RZ, 0x1f, R22 ;  /* 0x0000001fff0a7819 */ /* 0x000fc60000011416 */
[----:B------:R-:W-:Y:S01]  /*aed0*/  IMAD R9, R147, UR5, R4 ;  /* 0x0000000593097c24 */ /* 0x000fe2000f8e0204 */
[----:B------:R-:W-:Y:S01]  /*aee0*/  ULDC.64 UR4, c[0x0][0x3c8] ;  /* 0x0000f20000047ab9 */ /* 0x000fe20000000a00 */
[----:B------:R-:W-:Y:S01]  /*aef0*/  IMAD R4, R0, UR6, RZ ;  /* 0x0000000600047c24 */ /* 0x000fe2000f8e02ff */
[-C--:B------:R-:W-:Y:S01]  /*af00*/  IADD3 R0, P0, R16, R38.reuse, RZ ;  /* 0x0000002610007210 */ /* 0x080fe20007f1e0ff */
[----:B------:R-:W-:Y:S01]  /*af10*/  IMAD.IADD R9, R9, 0x1, R39 ;  /* 0x0000000109097824 */ /* 0x000fe200078e0227 */
[----:B------:R-:W-:Y:S01]  /*af20*/  LEA R36, P1, R38, UR4, 0x1 ;  /* 0x0000000426247c11 */ /* 0x000fe2000f8208ff */
[C---:B------:R-:W-:Y:S01]  /*af30*/  IMAD R39, R147.reuse, UR7, R4 ;  /* 0x0000000793277c24 */ /* 0x040fe2000f8e0204 */
[----:B------:R-:W-:Y:S01]  /*af40*/  LEA R34, P2, R0, UR4, 0x1 ;  /* 0x0000000400227c11 */ /* 0x000fe2000f8408ff */
[--C-:B------:R-:W-:Y:S01]  /*af50*/  IMAD.X R3, R8, 0x1, R9.reuse, P0 ;  /* 0x0000000108037824 */ /* 0x100fe200000e0609 */
[----:B------:R-:W-:Y:S01]  /*af60*/  IADD3 R6, P0, R22, R38, RZ ;  /* 0x0000002616067210 */ /* 0x000fe20007f1e0ff */
[----:B------:R-:W-:Y:S01]  /*af70*/  IMAD.WIDE.U32 R4, R147, UR6, RZ ;  /* 0x0000000693047c25 */ /* 0x000fe2000f8e00ff */
[----:B------:R-:W-:Y:S01]  /*af80*/  ULDC.64 UR6, c[0x0][0x3e0] ;  /* 0x0000f80000067ab9 */ /* 0x000fe20000000a00 */
[----:B------:R-:W-:-:S02]  /*af90*/  LEA.HI.X R38, R38, UR5, R9, 0x1, P1 ;  /* 0x0000000526267c11 */ /* 0x000fc400088f0c09 */
[----:B------:R-:W-:Y:S01]  /*afa0*/  LEA.HI.X R35, R0, UR5, R3, 0x1, P2 ;  /* 0x0000000500237c11 */ /* 0x000fe200090f0c03 */
[----:B------:R-:W-:Y:S01]  /*afb0*/  IMAD.IADD R39, R39, 0x1, R5 ;  /* 0x0000000127277824 */ /* 0x000fe200078e0205 */
[-C--:B------:R-:W-:Y:S01]  /*afc0*/  IADD3 R7, P3, R16, R4.reuse, RZ ;  /* 0x0000000410077210 */ /* 0x080fe20007f7e0ff */
[----:B------:R-:W-:Y:S01]  /*afd0*/  IMAD.X R5, R10, 0x1, R9, P0 ;  /* 0x000000010a057824 */ /* 0x000fe200000e0609 */
[----:B------:R-:W-:Y:S02]  /*afe0*/  IADD3 R0, P4, R22, R4, RZ ;  /* 0x0000000416007210 */ /* 0x000fe40007f9e0ff */
[----:B------:R-:W-:Y:S01]  /*aff0*/  LEA R42, P1, R7, UR6, 0x1 ;  /* 0x00000006072a7c11 */ /* 0x000fe2000f8208ff */
[--C-:B------:R-:W-:Y:S01]  /*b000*/  IMAD.X R8, R8, 0x1, R39.reuse, P3 ;  /* 0x0000000108087824 */ /* 0x100fe200018e0627 */
[----:B------:R-:W-:Y:S01]  /*b010*/  LEA R44, P2, R6, UR4, 0x1 ;  /* 0x00000004062c7c11 */ /* 0x000fe2000f8408ff */
[----:B------:R-:W-:Y:S01]  /*b020*/  IMAD.X R3, R10, 0x1, R39, P4 ;  /* 0x000000010a037824 */ /* 0x000fe200020e0627 */
[----:B------:R-:W-:-:S02]  /*b030*/  LEA R46, P3, R0, UR6, 0x1 ;  /* 0x00000006002e7c11 */ /* 0x000fc4000f8608ff */
[----:B------:R-:W-:Y:S02]  /*b040*/  LEA R37, P0, R4, UR6, 0x1 ;  /* 0x0000000604257c11 */ /* 0x000fe4000f8008ff */
[----:B------:R-:W-:Y:S02]  /*b050*/  LEA.HI.X R43, R7, UR7, R8, 0x1, P1 ;  /* 0x00000007072b7c11 */ /* 0x000fe400088f0c08 */
[----:B------:R-:W-:Y:S02]  /*b060*/  LEA.HI.X R45, R6, UR5, R5, 0x1, P2 ;  /* 0x00000005062d7c11 */ /* 0x000fe400090f0c05 */
[----:B------:R-:W-:Y:S02]  /*b070*/  LEA.HI.X R47, R0, UR7, R3, 0x1, P3 ;  /* 0x00000007002f7c11 */ /* 0x000fe400098f0c03 */
[----:B------:R-:W-:Y:S01]  /*b080*/  LEA.HI.X R39, R4, UR7, R39, 0x1, P0 ;  /* 0x0000000704277c11 */ /* 0x000fe200080f0c27 */
        /* <DEDUP_REMOVED lines=17> */
.L_x_566:
[----:B------:R-:W-:Y:S01]  /*b1a0*/  ULDC.U8 UR4, c[0x0][0x3f0] ;  /* 0x0000fc0000047ab9 */ /* 0x000fe20000000000 */
[----:B------:R-:W-:Y:S01]  /*b1b0*/  IMAD R0, R149, -0x80, R154 ;  /* 0xffffff8095007824 */ /* 0x000fe200078e029a */
[----:B------:R-:W-:Y:S01]  /*b1c0*/  ISETP.NE.AND P0, PT, RZ, UR4, PT ;  /* 0x00000004ff007c0c */ /* 0x000fe2000bf05270 */
[----:B------:R-:W-:Y:S03]  /*b1d0*/  BSSY B0, `(.L_x_567) ;  /* 0x000054a000007945 */ /* 0x000fe60003800000 */
[----:B------:R-:W-:-:S09]  /*b1e0*/  VIMNMX R0, R0, 0x80, PT ;  /* 0x0000008000007848 */ /* 0x000fd20003fe0100 */
[----:B------:R-:W-:Y:S05]  /*b1f0*/  @!P0 BRA `(.L_x_568) ;  /* 0x0000002800788947 */ /* 0x000fea0003800000 */
        /* <DEDUP_REMOVED lines=13> */
[----:B------:R-:W-:Y:S01]  /*b2d0*/  CS2R R32, SRZ ;  /* 0x0000000000207805 */ /* 0x000fe2000001ff00 */
[----:B------:R-:W-:Y:S06]  /*b2e0*/  @P0 BRA `(.L_x_570) ;  /* 0x0000000000900947 */ /* 0x000fec0003800000 */
[C---:B------:R-:W-:Y:S01]  /*b2f0*/  VIADD R3, R16.reuse, 0x10 ;  /* 0x0000001010037836 */ /* 0x040fe20000000000 */
[----:B------:R-:W-:Y:S01]  /*b300*/  ULDC UR4, c[0x0][0x3d4] ;  /* 0x0000f50000047ab9 */ /* 0x000fe20000000800 */
[C---:B------:R-:W-:Y:S01]  /*b310*/  VIADD R4, R16.reuse, 0x20 ;  /* 0x0000002010047836 */ /* 0x040fe20000000000 */
[C---:B------:R-:W-:Y:S01]  /*b320*/  ISETP.GE.AND P1, PT, R16.reuse, UR4, PT ;  /* 0x0000000410007c0c */ /* 0x040fe2000bf26270 */
[C---:B------:R-:W-:Y:S01]  /*b330*/  VIADD R5, R16.reuse, 0x30 ;  /* 0x0000003010057836 */ /* 0x040fe20000000000 */
[----:B------:R-:W-:Y:S01]  /*b340*/  ISETP.GE.AND P2, PT, R3, UR4, PT ;  /* 0x0000000403007c0c */ /* 0x000fe2000bf46270 */
[----:B------:R-:W-:Y:S01]  /*b350*/  VIADD R3, R16, 0x40 ;  /* 0x0000004010037836 */ /* 0x000fe20000000000 */
[----:B------:R-:W-:Y:S01]  /*b360*/  ISETP.GE.AND P3, PT, R4, UR4, PT ;  /* 0x0000000404007c0c */ /* 0x000fe2000bf66270 */
[----:B------:R-:W-:Y:S01]  /*b370*/  VIADD R6, R16, 0x50 ;  /* 0x0000005010067836 */ /* 0x000fe20000000000 */
[----:B------:R-:W-:Y:S02]  /*b380*/  ISETP.GE.AND P4, PT, R5, UR4, PT ;  /* 0x0000000405007c0c */ /* 0x000fe4000bf86270 */
[----:B------:R-:W-:-:S02]  /*b390*/  CS2R R20, SRZ ;  /* 0x0000000000147805 */ /* 0x000fc4000001ff00 */
[----:B------:R-:W-:Y:S02]  /*b3a0*/  ISETP.GE.AND P5, PT, R3, UR4, PT ;  /* 0x0000000403007c0c */ /* 0x000fe4000bfa6270 */
[----:B------:R-:W-:Y:S02]  /*b3b0*/  CS2R R24, SRZ ;  /* 0x0000000000187805 */ /* 0x000fe4000001ff00 */
[----:B------:R-:W-:Y:S02]  /*b3c0*/  ISETP.GE.AND P6, PT, R6, UR4, PT ;  /* 0x0000000406007c0c */ /* 0x000fe4000bfc6270 */
        /* <DEDUP_REMOVED lines=10> */
[----:B------:R0:W5:Y:S04]  /*b470*/  @!P1 LDG.E.64 R20, desc[UR36][R34.64] ;  /* 0x0000002422149981 */ /* 0x000168000c1e1b00 */
        /* <DEDUP_REMOVED lines=10> */
[----:B------:R0:W5:Y:S02]  /*b520*/  @!P6 LDG.E.64 R4, desc[UR36][R42.64+0xa0] ;  /* 0x0000a0242a04e981 */ /* 0x000164000c1e1b00 */
.L_x_570:
[----:B------:R-:W-:Y:S05]  /*b530*/  BSYNC B1 ;  /* 0x0000000000017941 */ /* 0x000fea0003800000 */
.L_x_569:
[----:B0----5:R-:W-:Y:S01]  /*b540*/  IMAD.MOV.U32 R35, RZ, RZ, R20 ;  /* 0x000000ffff237224 */ /* 0x021fe200078e0014 */
[----:B------:R-:W-:Y:S01]  /*b550*/  SHF.R.U64 R54, R20, 0x10, R21 ;  /* 0x0000001014367819 */ /* 0x000fe20000001215 */
[----:B------:R-:W-:Y:S01]  /*b560*/  IMAD.MOV.U32 R20, RZ, RZ, R8 ;  /* 0x000000ffff147224 */ /* 0x000fe200078e0008 */
[----:B------:R-:W-:Y:S01]  /*b570*/  SHF.R.U64 R66, R8, 0x10, R9 ;  /* 0x0000001008427819 */ /* 0x000fe20000001209 */
[----:B------:R-:W-:Y:S01]  /*b580*/  IMAD.MOV.U32 R45, RZ, RZ, R21 ;  /* 0x000000ffff2d7224 */ /* 0x000fe200078e0015 */
[----:B------:R-:W-:Y:S01]  /*b590*/  LOP3.LUT R8, R189, 0x18, R22, 0xf8, !PT ;  /* 0x00000018bd087812 */ /* 0x000fe200078ef816 */
[----:B------:R-:W-:Y:S01]  /*b5a0*/  IMAD.MOV.U32 R42, RZ, RZ, R6 ;  /* 0x000000ffff2a7224 */ /* 0x000fe200078e0006 */
[----:B------:R-:W-:Y:S01]  /*b5b0*/  LOP3.LUT P1, RZ, R211, 0x4, RZ, 0xc0, !PT ;  /* 0x00000004d3ff7812 */ /* 0x000fe2000782c0ff */
[----:B------:R-:W-:Y:S01]  /*b5c0*/  IMAD.MOV.U32 R46, RZ, RZ, R25 ;  /* 0x000000ffff2e7224 */ /* 0x000fe200078e0019 */
[----:B------:R-:W-:Y:S01]  /*b5d0*/  LOP3.LUT R3, R8, R191, RZ, 0x3c, !PT ;  /* 0x000000bf08037212 */ /* 0x000fe200078e3cff */
[----:B------:R-:W-:Y:S01]  /*b5e0*/  IMAD.MOV.U32 R47, RZ, RZ, R27 ;  /* 0x000000ffff2f7224 */ /* 0x000fe200078e001b */
[----:B------:R-:W-:Y:S01]  /*b5f0*/  SHF.R.U32.HI R55, RZ, 0x10, R21 ;  /* 0x00000010ff377819 */ /* 0x000fe20000011615 */
[----:B------:R-:W-:Y:S01]  /*b600*/  IMAD.MOV.U32 R21, RZ, RZ, R24 ;  /* 0x000000ffff157224 */ /* 0x000fe200078e0018 */
[----:B------:R-:W-:Y:S01]  /*b610*/  SHF.R.U64 R56, R24, 0x10, R25 ;  /* 0x0000001018387819 */ /* 0x000fe20000001219 */
[----:B------:R-:W-:Y:S01]  /*b620*/  IMAD R3, R190, 0x200, R3 ;  /* 0x00000200be037824 */ /* 0x000fe200078e0203 */
[----:B------:R-:W-:Y:S01]  /*b630*/  SHF.R.U64 R74, R6, 0x10, R7 ;  /* 0x00000010064a7819 */ /* 0x000fe20000001207 */
[----:B------:R-:W-:Y:S01]  /*b640*/  IMAD.MOV.U32 R24, RZ, RZ, R26 ;  /* 0x000000ffff187224 */ /* 0x000fe200078e001a */
[----:B------:R-:W-:Y:S01]  /*b650*/  SHF.R.U64 R58, R26, 0x10, R27 ;  /* 0x000000101a3a7819 */ /* 0x000fe2000000121b */
[----:B------:R-:W-:Y:S01]  /*b660*/  IMAD R8, R3, 0x2, R2 ;  /* 0x0000000203087824 */ /* 0x000fe200078e0202 */
[----:B------:R-:W-:Y:S01]  /*b670*/  UMOV UR4, 0xffffffff ;  /* 0xffffffff00047882 */ /* 0x000fe20000000000 */
[----:B------:R-:W-:Y:S01]  /*b680*/  IMAD.MOV.U32 R48, RZ, RZ, R28 ;  /* 0x000000ffff307224 */ /* 0x000fe200078e001c */
[----:B------:R-:W-:Y:S01]  /*b690*/  SHF.R.U32.HI R57, RZ, 0x10, R25 ;  /* 0x00000010ff397819 */ /* 0x000fe20000011619 */
[----:B------:R-:W-:Y:S01]  /*b6a0*/  IMAD.MOV.U32 R49, RZ, RZ, R29 ;  /* 0x000000ffff317224 */ /* 0x000fe200078e001d */
[----:B------:R-:W-:Y:S01]  /*b6b0*/  SHF.R.U32.HI R59, RZ, 0x10, R27 ;  /* 0x00000010ff3b7819 */ /* 0x000fe2000001161b */
[----:B------:R-:W-:Y:S01]  /*b6c0*/  VIADD R6, R8, 0x10400 ;  /* 0x0001040008067836 */ /* 0x000fe20000000000 */
[--C-:B------:R-:W-:Y:S01]  /*b6d0*/  SHF.R.U64 R62, R30, 0x10, R31.reuse ;  /* 0x000000101e3e7819 */ /* 0x100fe2000000121f */
[--C-:B------:R-:W-:Y:S01]  /*b6e0*/  IMAD.MOV.U32 R51, RZ, RZ, R31.reuse ;  /* 0x000000ffff337224 */ /* 0x100fe200078e001f */
[----:B------:R-:W-:Y:S01]  /*b6f0*/  SHF.R.U32.HI R63, RZ, 0x10, R31 ;  /* 0x00000010ff3f7819 */ /* 0x000fe2000001161f */
[--C-:B------:R-:W-:Y:S01]  /*b700*/  IMAD.MOV.U32 R43, RZ, RZ, R7.reuse ;  /* 0x000000ffff2b7224 */ /* 0x100fe200078e0007 */
[----:B------:R-:W-:Y:S01]  /*b710*/  SHF.R.U32.HI R75, RZ, 0x10, R7 ;  /* 0x00000010ff4b7819 */ /* 0x000fe20000011607 */
[----:B------:R-:W-:Y:S01]  /*b720*/  VIADD R3, R8, 0x10440 ;  /* 0x0001044008037836 */ /* 0x000fe20000000000 */
[--C-:B------:R-:W-:Y:S01]  /*b730*/  SHF.R.U64 R60, R28, 0x10, R29.reuse ;  /* 0x000000101c3c7819 */ /* 0x100fe2000000121d */
[----:B------:R-:W-:Y:S01]  /*b740*/  IMAD.MOV.U32 R50, RZ, RZ, R30 ;  /* 0x000000ffff327224 */ /* 0x000fe200078e001e */
[----:B------:R-:W-:Y:S01]  /*b750*/  SHF.R.U32.HI R61, RZ, 0x10, R29 ;  /* 0x00000010ff3d7819 */ /* 0x000fe2000001161d */
[----:B------:R-:W-:Y:S01]  /*b760*/  IMAD.MOV.U32 R52, RZ, RZ, R32 ;  /* 0x000000ffff347224 */ /* 0x000fe200078e0020 */
[--C-:B------:R-:W-:Y:S01]  /*b770*/  SHF.R.U64 R64, R32, 0x10, R33.reuse ;  /* 0x0000001020407819 */ /* 0x100fe20000001221 */
[--C-:B------:R-:W-:Y:S01]  /*b780*/  IMAD.MOV.U32 R53, RZ, RZ, R33.reuse ;  /* 0x000000ffff357224 */ /* 0x100fe200078e0021 */
[----:B------:R-:W-:Y:S01]  /*b790*/  SHF.R.U32.HI R65, RZ, 0x10, R33 ;  /* 0x00000010ff417819 */ /* 0x000fe20000011621 */
[----:B------:R-:W-:Y:S01]  /*b7a0*/  IMAD.MOV.U32 R7, RZ, RZ, R4 ;  /* 0x000000ffff077224 */ /* 0x000fe200078e0004 */
[----:B------:R-:W-:Y:S01]  /*b7b0*/  SHF.R.U64 R76, R4, 0x10, R5 ;  /* 0x00000010044c7819 */ /* 0x000fe20000001205 */
[----:B------:R-:W-:Y:S01]  /*b7c0*/  @P1 VIADD R3, R6, 0xffffffc0 ;  /* 0xffffffc006031836 */ /* 0x000fe20000000000 */
[----:B------:R-:W-:Y:S01]  /*b7d0*/  PRMT R31, R21, 0x5410, R56 ;  /* 0x00005410151f7816 */ /* 0x000fe20000000038 */
[--C-:B------:R-:W-:Y:S01]  /*b7e0*/  IMAD.MOV.U32 R25, RZ, RZ, R9.reuse ;  /* 0x000000ffff197224 */ /* 0x100fe200078e0009 */
[----:B------:R-:W-:Y:S01]  /*b7f0*/  PRMT R27, R24, 0x5410, R58 ;  /* 0x00005410181b7816 */ /* 0x000fe2000000003a */
[----:B------:R-:W-:Y:S01]  /*b800*/  IMAD.MOV.U32 R33, RZ, RZ, R10 ;  /* 0x000000ffff217224 */ /* 0x000fe200078e000a */
[----:B------:R-:W-:Y:S01]  /*b810*/  SHF.R.U32.HI R67, RZ, 0x10, R9 ;  /* 0x00000010ff437819 */ /* 0x000fe20000011609 */
[--C-:B------:R-:W-:Y:S01]  /*b820*/  IMAD.MOV.U32 R34, RZ, RZ, R11.reuse ;  /* 0x000000ffff227224 */ /* 0x100fe200078e000b */
[--C-:B------:R-:W-:Y:S01]  /*b830*/  SHF.R.U64 R68, R10, 0x10, R11.reuse ;  /* 0x000000100a447819 */ /* 0x100fe2000000120b */
[----:B------:R-:W-:Y:S01]  /*b840*/  IMAD.MOV.U32 R29, RZ, RZ, R12 ;  /* 0x000000ffff1d7224 */ /* 0x000fe200078e000c */
[----:B------:R-:W-:Y:S01]  /*b850*/  SHF.R.U32.HI R69, RZ, 0x10, R11 ;  /* 0x00000010ff457819 */ /* 0x000fe2000001160b */
[--C-:B------:R-:W-:Y:S01]  /*b860*/  IMAD.MOV.U32 R30, RZ, RZ, R13.reuse ;  /* 0x000000ffff1e7224 */ /* 0x100fe200078e000d */
[--C-:B------:R-:W-:Y:S01]  /*b870*/  SHF.R.U64 R70, R12, 0x10, R13.reuse ;  /* 0x000000100c467819 */ /* 0x100fe2000000120d */
[----:B------:R-:W-:Y:S01]  /*b880*/  IMAD.MOV.U32 R26, RZ, RZ, R14 ;  /* 0x000000ffff1a7224 */ /* 0x000fe200078e000e */
[----:B------:R-:W-:Y:S01]  /*b890*/  SHF.R.U32.HI R71, RZ, 0x10, R13 ;  /* 0x00000010ff477819 */ /* 0x000fe2000001160d */
[--C-:B------:R-:W-:Y:S01]  /*b8a0*/  IMAD.MOV.U32 R41, RZ, RZ, R15.reuse ;  /* 0x000000ffff297224 */ /* 0x100fe200078e000f */
[----:B------:R-:W-:Y:S01]  /*b8b0*/  SHF.R.U64 R72, R14, 0x10, R15 ;  /* 0x000000100e487819 */ /* 0x000fe2000000120f */
[----:B------:R-:W-:Y:S01]  /*b8c0*/  IMAD.MOV.U32 R44, RZ, RZ, R5 ;  /* 0x000000ffff2c7224 */ /* 0x000fe200078e0005 */
[----:B------:R-:W-:-:S02]  /*b8d0*/  SHF.R.U32.HI R73, RZ, 0x10, R15 ;  /* 0x00000010ff497819 */ /* 0x000fc4000001160f */
[----:B------:R-:W-:Y:S02]  /*b8e0*/  SHF.R.U32.HI R77, RZ, 0x10, R5 ;  /* 0x00000010ff4d7819 */ /* 0x000fe40000011605 */
[----:B------:R-:W-:Y:S02]  /*b8f0*/  PRMT R6, R45, 0x5410, R55 ;  /* 0x000054102d067816 */ /* 0x000fe40000000037 */
[----:B------:R-:W-:Y:S02]  /*b900*/  PRMT R35, R35, 0x5410, R54 ;  /* 0x0000541023237816 */ /* 0x000fe40000000036 */
[----:B------:R-:W-:Y:S02]  /*b910*/  PRMT R32, R46, 0x5410, R57 ;  /* 0x000054102e207816 */ /* 0x000fe40000000039 */
[----:B------:R-:W-:Y:S02]  /*b920*/  PRMT R28, R47, 0x5410, R59 ;  /* 0x000054102f1c7816 */ /* 0x000fe4000000003b */
[----:B------:R-:W-:-:S02]  /*b930*/  PRMT R21, R48, 0x7610, R21 ;  /* 0x0000761030157816 */ /* 0x000fc40000000015 */
[----:B------:R-:W-:Y:S02]  /*b940*/  PRMT R24, R49, 0x7610, R24 ;  /* 0x0000761031187816 */ /* 0x000fe40000000018 */
[----:B------:R-:W-:Y:S01]  /*b950*/  LEA.HI R4, R205, R205, RZ, 0x1 ;  /* 0x000000cdcd047211 */ /* 0x000fe200078f08ff */
[----:B------:R-:W-:Y:S06]  /*b960*/  BRA.DIV UR4, `(.L_x_571) ;  /* 0x0000012a041c7947 */ /* 0x000fec000b800000 */
.L_x_772:
[----:B------:R-:W-:Y:S01]  /*b970*/  UMOV UR4, 0xffffffff ;  /* 0xffffffff00047882 */ /* 0x000fe20000000000 */
[----:B------:R-:W-:Y:S02]  /*b980*/  LOP3.LUT R4, R4, 0xfffffffe, RZ, 0xc0, !PT ;  /* 0xfffffffe04047812 */ /* 0x000fe400078ec0ff */
[----:B------:R-:W-:Y:S05]  /*b990*/  BRA.DIV UR4, `(.L_x_572) ;  /* 0x0000012a04387947 */ /* 0x000fea000b800000 */
.L_x_775:
[----:B------:R-:W-:Y:S01]  /*b9a0*/  UMOV UR4, 0xffffffff ;  /* 0xffffffff00047882 */ /* 0x000fe20000000000 */
[----:B------:R-:W-:Y:S02]  /*b9b0*/  IMAD.IADD R4, R205, 0x1, -R4 ;  /* 0x00000001cd047824 */ /* 0x000fe400078e0a04 */
[----:B------:R-:W-:Y:S05]  /*b9c0*/  BRA.DIV UR4, `(.L_x_573) ;  /* 0x0000012a04547947 */ /* 0x000fea000b800000 */
.L_x_778:
[----:B------:R-:W-:Y:S01]  /*b9d0*/  UMOV UR4, 0xffffffff ;  /* 0xffffffff00047882 */ /* 0x000fe20000000000 */
[----:B------:R-:W-:Y:S02]  /*b9e0*/  SHF.L.U32 R5, R4, 0x1f, RZ ;  /* 0x0000001f04057819 */ /* 0x000fe400000006ff */
[----:B------:R-:W-:Y:S05]  /*b9f0*/  BRA.DIV UR4, `(.L_x_574) ;  /* 0x0000012a04707947 */ /* 0x000fea000b800000 */
.L_x_781:
[----:B------:R-:W0:Y:S01]  /*ba00*/  SYNCS.PHASECHK.TRANS64.TRYWAIT P1, [R2+URZ+0x34800], R5 ;  /* 0x03480005020075a7 */ /* 0x000e22000802017f */
[----:B------:R-:W-:Y:S01]  /*ba10*/  PRMT R38, R25, 0x5410, R67 ;  /* 0x0000541019267816 */ /* 0x000fe20000000043 */
[----:B------:R-:W-:Y:S01]  /*ba20*/  BSSY B1, `(.L_x_575) ;  /* 0x0000014000017945 */ /* 0x000fe20003800000 */
[----:B------:R-:W-:Y:S02]  /*ba30*/  PRMT R25, R26, 0x5410, R72 ;  /* 0x000054101a197816 */ /* 0x000fe40000000048 */
[----:B------:R-:W-:Y:S02]  /*ba40*/  PRMT R26, R41, 0x7610, R26 ;  /* 0x00007610291a7816 */ /* 0x000fe4000000001a */
[----:B------:R-:W-:Y:S02]  /*ba50*/  PRMT R37, R20, 0x5410, R66 ;  /* 0x0000541014257816 */ /* 0x000fe40000000042 */
[----:B------:R-:W-:Y:S02]  /*ba60*/  PRMT R21, R21, 0x5410, R60 ;  /* 0x0000541015157816 */ /* 0x000fe4000000003c */
[----:B------:R-:W-:-:S02]  /*ba70*/  PRMT R24, R24, 0x5410, R61 ;  /* 0x0000541018187816 */ /* 0x000fc4000000003d */
[----:B------:R-:W-:Y:S02]  /*ba80*/  PRMT R13, R50, 0x5410, R62 ;  /* 0x00005410320d7816 */ /* 0x000fe4000000003e */
        /* <DEDUP_REMOVED lines=11> */
[----:B------:R-:W-:Y:S01]  /*bb40*/  PRMT R12, R44, 0x5410, R77 ;  /* 0x000054102c0c7816 */ /* 0x000fe2000000004d */
[----:B0-----:R-:W-:Y:S06]  /*bb50*/  @!P1 BRA `(.L_x_576) ;  /* 0x0000012800409947 */ /* 0x001fec0003800000 */
.L_x_782:
[----:B------:R-:W-:Y:S05]  /*bb60*/  BSYNC B1 ;  /* 0x0000000000017941 */ /* 0x000fea0003800000 */
.L_x_575:
[----:B------:R-:W-:Y:S01]  /*bb70*/  BSSY B1, `(.L_x_577) ;  /* 0x0000103000017945 */ /* 0x000fe20003800000 */
[----:B------:R-:W-:-:S03]  /*bb80*/  IMAD.MOV.U32 R36, RZ, RZ, R6 ;  /* 0x000000ffff247224 */ /* 0x000fc600078e0006 */
[----:B------:R-:W-:Y:S05]  /*bb90*/  @P0 BRA `(.L_x_578) ;  /* 0x0000001000000947 */ /* 0x000fea0003800000 */
[----:B0-----:R-:W0:Y:S01]  /*bba0*/  LDC R5, c[0x0][0x3d4] ;  /* 0x0000f500ff057b82 */ /* 0x001e220000000800 */
[C---:B------:R-:W-:Y:S01]  /*bbb0*/  VIADD R4, R16.reuse, 0x10 ;  /* 0x0000001010047836 */ /* 0x040fe20000000000 */
[----:B------:R-:W-:Y:S01]  /*bbc0*/  BSSY B2, `(.L_x_579) ;  /* 0x0000032000027945 */ /* 0x000fe20003800000 */
[C---:B------:R-:W-:Y:S02]  /*bbd0*/  VIADD R6, R16.reuse, 0x20 ;  /* 0x0000002010067836 */ /* 0x040fe40000000000 */
[C---:B------:R-:W-:Y:S01]  /*bbe0*/  VIADD R42, R16.reuse, 0x30 ;  /* 0x00000030102a7836 */ /* 0x040fe20000000000 */
[-C--:B0-----:R-:W-:Y:S02]  /*bbf0*/  ISETP.GE.AND P0, PT, R16, R5.reuse, PT ;  /* 0x000000051000720c */ /* 0x081fe40003f06270 */
[-C--:B------:R-:W-:Y:S01]  /*bc00*/  ISETP.GE.AND P1, PT, R4, R5.reuse, PT ;  /* 0x000000050400720c */ /* 0x080fe20003f26270 */
[----:B------:R-:W-:Y:S01]  /*bc10*/  VIADD R4, R16, 0x40 ;  /* 0x0000004010047836 */ /* 0x000fe20000000000 */
[-C--:B------:R-:W-:Y:S01]  /*bc20*/  ISETP.GE.AND P2, PT, R6, R5.reuse, PT ;  /* 0x000000050600720c */ /* 0x080fe20003f46270 */
[----:B------:R-:W-:Y:S01]  /*bc30*/  VIADD R6, R16, 0x50 ;  /* 0x0000005010067836 */ /* 0x000fe20000000000 */
[----:B------:R-:W-:-:S02]  /*bc40*/  ISETP.GE.AND P3, PT, R42, R5, PT ;  /* 0x000000052a00720c */ /* 0x000fc40003f66270 */
[-C--:B------:R-:W-:Y:S02]  /*bc50*/  ISETP.GE.AND P4, PT, R4, R5.reuse, PT ;  /* 0x000000050400720c */ /* 0x080fe40003f86270 */
[----:B------:R-:W-:-:S03]  /*bc60*/  ISETP.GE.AND P5, PT, R6, R5, PT ;  /* 0x000000050600720c */ /* 0x000fc60003fa6270 */
[----:B------:R-:W-:Y:S10]  /*bc70*/  @P0 BRA `(.L_x_580) ;  /* 0x0000000000980947 */ /* 0x000ff40003800000 */
[----:B------:R-:W0:Y:S01]  /*bc80*/  LDS.128 R4, [R8+0x10400] ;  /* 0x0104000008047984 */ /* 0x000e220000000c00 */
[C---:B------:R-:W-:Y:S01]  /*bc90*/  IMAD.U32 R45, R37.reuse, 0x10000, RZ ;  /* 0x00010000252d7824 */ /* 0x040fe200078e00ff */
[----:B------:R-:W-:Y:S01]  /*bca0*/  LOP3.LUT R48, R37, 0xffff0000, RZ, 0xc0, !PT ;  /* 0xffff000025307812 */ /* 0x000fe200078ec0ff */
[C---:B------:R-:W-:Y:S01]  /*bcb0*/  IMAD.U32 R44, R35.reuse, 0x10000, RZ ;  /* 0x00010000232c7824 */ /* 0x040fe200078e00ff */
[----:B------:R-:W-:Y:S01]  /*bcc0*/  LOP3.LUT R46, R35, 0xffff0000, RZ, 0xc0, !PT ;  /* 0xffff0000232e7812 */ /* 0x000fe200078ec0ff */
[C---:B0-----:R-:W-:Y:S01]  /*bcd0*/  IMAD.U32 R39, R4.reuse, 0x10000, RZ ;  /* 0x0001000004277824 */ /* 0x041fe200078e00ff */
[----:B------:R-:W-:Y:S01]  /*bce0*/  LOP3.LUT R4, R4, 0xffff0000, RZ, 0xc0, !PT ;  /* 0xffff000004047812 */ /* 0x000fe200078ec0ff */
[C---:B------:R-:W-:Y:S01]  /*bcf0*/  IMAD.U32 R41, R5.reuse, 0x10000, RZ ;  /* 0x0001000005297824 */ /* 0x040fe200078e00ff */
[----:B------:R-:W-:Y:S01]  /*bd00*/  LOP3.LUT R5, R5, 0xffff0000, RZ, 0xc0, !PT ;  /* 0xffff000005057812 */ /* 0x000fe200078ec0ff */
[C---:B------:R-:W-:Y:S01]  /*bd10*/  IMAD.U32 R42, R6.reuse, 0x10000, RZ ;  /* 0x00010000062a7824 */ /* 0x040fe200078e00ff */
[----:B------:R-:W-:Y:S01]  /*bd20*/  LOP3.LUT R6, R6, 0xffff0000, RZ, 0xc0, !PT ;  /* 0xffff000006067812 */ /* 0x000fe200078ec0ff */
[C---:B------:R-:W-:Y:S01]  /*bd30*/  FMUL.FTZ R50, R4.reuse, R45 ;  /* 0x0000002d04327220 */ /* 0x040fe20000410000 */
[----:B------:R-:W-:Y:S01]  /*bd40*/  FMUL.FTZ R4, R4, R44 ;  /* 0x0000002c04047220 */ /* 0x000fe20000410000 */
[----:B------:R-:W-:-:S02]  /*bd50*/  IMAD.U32 R43, R7, 0x10000, RZ ;  /* 0x00010000072b7824 */ /* 0x000fc400078e00ff */
[----:B------:R-:W-:Y:S01]  /*bd60*/  FMUL.FTZ R52, R5, R48 ;  /* 0x0000003005347220 */ /* 0x000fe20000410000 */
[C---:B------:R-:W-:Y:S01]  /*bd70*/  FFMA.FTZ R50, R39.reuse, R44, -R50 ;  /* 0x0000002c27327223 */ /* 0x040fe20000010832 */
[----:B------:R-:W-:Y:S01]  /*bd80*/  FFMA.FTZ R45, R39, R45, R4 ;  /* 0x0000002d272d7223 */ /* 0x000fe20000010004 */
[----:B------:R-:W-:Y:S01]  /*bd90*/  LOP3.LUT R7, R7, 0xffff0000, RZ, 0xc0, !PT ;  /* 0xffff000007077812 */ /* 0x000fe200078ec0ff */
[-C--:B------:R-:W-:Y:S01]  /*bda0*/  FMUL.FTZ R54, R5, R46.reuse ;  /* 0x0000002e05367220 */ /* 0x080fe20000410000 */
[C---:B------:R-:W-:Y:S01]  /*bdb0*/  LOP3.LUT R44, R38.reuse, 0xffff0000, RZ, 0xc0, !PT ;  /* 0xffff0000262c7812 */ /* 0x040fe200078ec0ff */
[----:B------:R-:W-:Y:S01]  /*bdc0*/  IMAD.U32 R39, R38, 0x10000, RZ ;  /* 0x0001000026277824 */ /* 0x000fe200078e00ff */
[C---:B------:R-:W-:Y:S01]  /*bdd0*/  LOP3.LUT R4, R36.reuse, 0xffff0000, RZ, 0xc0, !PT ;  /* 0xffff000024047812 */ /* 0x040fe200078ec0ff */
[----:B------:R-:W-:Y:S02]  /*bde0*/  IMAD.U32 R5, R36, 0x10000, RZ ;  /* 0x0001000024057824 */ /* 0x000fe400078e00ff */
[C---:B------:R-:W-:Y:S01]  /*bdf0*/  FFMA.FTZ R52, R41.reuse, R46, -R52 ;  /* 0x0000002e29347223 */ /* 0x040fe20000010834 */
[----:B------:R-:W-:Y:S01]  /*be00*/  FFMA.FTZ R41, R41, R48, R54 ;  /* 0x0000003029297223 */ /* 0x000fe20000010036 */
[C---:B------:R-:W-:Y:S01]  /*be10*/  FMUL.FTZ R47, R6.reuse, R39 ;  /* 0x00000027062f7220 */ /* 0x040fe20000410000 */
        /* <DEDUP_REMOVED lines=9> */
[----:B------:R-:W-:Y:S02]  /*beb0*/  F2FP.BF16.F32.PACK_AB R6, R39, R6 ;  /* 0x000000062706723e */ /* 0x000fe400000010ff */
[----:B------:R-:W-:-:S05]  /*bec0*/  F2FP.BF16.F32.PACK_AB R7, R44, R7 ;  /* 0x000000072c07723e */ /* 0x000fca00000010ff */
[----:B------:R0:W-:Y:S02]  /*bed0*/  STS.128 [R8+0x10400], R4 ;  /* 0x0104000408007388 */ /* 0x0001e40000000c00 */
.L_x_580:
[----:B------:R-:W-:Y:S05]  /*bee0*/  BSYNC B2 ;  /* 0x0000000000027941 */ /* 0x000fea0003800000 */
.L_x_579:
[----:B------:R-:W-:Y:S04]  /*bef0*/  BSSY B2, `(.L_x_581) ;  /* 0x0000028000027945 */ /* 0x000fe80003800000 */
[----:B------:R-:W-:Y:S05]  /*bf00*/  @P1 BRA `(.L_x_582) ;  /* 0x0000000000981947 */ /* 0x000fea0003800000 */
[----:B0-----:R-:W0:Y:S01]  /*bf10*/  LDS.128 R4, [R3] ;  /* 0x0000000003047984 */ /* 0x001e220000000c00 */
        /* <DEDUP_REMOVED lines=36> */
[----:B------:R1:W-:Y:S02]  /*c160*/  STS.128 [R3], R4 ;  /* 0x0000000403007388 */ /* 0x0003e40000000c00 */
.L_x_582:
[----:B------:R-:W-:Y:S05]  /*c170*/  BSYNC B2 ;  /* 0x0000000000027941 */ /* 0x000fea0003800000 */
.L_x_581:
[----:B------:R-:W-:Y:S04]  /*c180*/  BSSY B2, `(.L_x_583) ;  /* 0x0000028000027945 */ /* 0x000fe80003800000 */
[----:B------:R-:W-:Y:S05]  /*c190*/  @P2 BRA `(.L_x_584) ;  /* 0x0000000000982947 */ /* 0x000fea0003800000 */
[----:B01----:R-:W0:Y:S01]  /*c1a0*/  LDS.128 R4, [R8+0x14400] ;  /* 0x0144000008047984 */ /* 0x003e220000000c00 */
        /* <DEDUP_REMOVED lines=37> */
.L_x_584:
[----:B------:R-:W-:Y:S05]  /*c400*/  BSYNC B2 ;  /* 0x0000000000027941 */ /* 0x000fea0003800000 */
.L_x_583:
[----:B------:R-:W-:Y:S04]  /*c410*/  BSSY B2, `(.L_x_585) ;  /* 0x0000028000027945 */ /* 0x000fe80003800000 */
[----:B------:R-:W-:Y:S05]  /*c420*/  @P3 BRA `(.L_x_586) ;  /* 0x0000000000983947 */ /* 0x000fea0003800000 */
[----:B012---:R-:W0:Y:S01]  /*c430*/  LDS.128 R4, [R3+0x4000] ;  /* 0x0040000003047984 */ /* 0x007e220000000c00 */
        /* <DEDUP_REMOVED lines=37> */
.L_x_586:
[----:B------:R-:W-:Y:S05]  /*c690*/  BSYNC B2 ;  /* 0x0000000000027941 */ /* 0x000fea0003800000 */
.L_x_585:
[----:B------:R-:W-:Y:S04]  /*c6a0*/  BSSY B2, `(.L_x_587) ;  /* 0x0000028000027945 */ /* 0x000fe80003800000 */
[----:B------:R-:W-:Y:S05]  /*c6b0*/  @P4 BRA `(.L_x_588) ;  /* 0x0000000000984947 */ /* 0x000fea0003800000 */
[----:B0123--:R-:W0:Y:S01]  /*c6c0*/  LDS.128 R4, [R8+0x18400] ;  /* 0x0184000008047984 */ /* 0x00fe220000000c00 */
        /* <DEDUP_REMOVED lines=37> */
.L_x_588:
[----:B------:R-:W-:Y:S05]  /*c920*/  BSYNC B2 ;  /* 0x0000000000027941 */ /* 0x000fea0003800000 */
.L_x_587:
[----:B------:R-:W-:Y:S05]  /*c930*/  @P5 BRA `(.L_x_578) ;  /* 0x0000000000985947 */ /* 0x000fea0003800000 */
[----:B01234-:R-:W0:Y:S01]  /*c940*/  LDS.128 R4, [R3+0x8000] ;  /* 0x0080000003047984 */ /* 0x01fe220000000c00 */
        /* <DEDUP_REMOVED lines=37> */
.L_x_578:
[----:B------:R-:W-:Y:S05]  /*cba0*/  BSYNC B1 ;  /* 0x0000000000017941 */ /* 0x000fea0003800000 */
.L_x_577:
[----:B------:R-:W-:-:S13]  /*cbb0*/  ISETP.GE.AND P0, PT, R204, R0, PT ;  /* 0x00000000cc00720c */ /* 0x000fda0003f06270 */
[----:B------:R-:W-:Y:S05]  /*cbc0*/  @P0 BRA `(.L_x_589) ;  /* 0x0000003800a80947 */ /* 0x000fea0003800000 */
[----:B01234-:R-:W0:Y:S01]  /*cbd0*/  LDC R5, c[0x0][0x3d4] ;  /* 0x0000f500ff057b82 */ /* 0x01fe220000000800 */
        /* <DEDUP_REMOVED lines=14> */
[----:B------:R-:W-:Y:S01]  /*ccc0*/  IMAD.U32 R44, R35, 0x10000, RZ ;  /* 0x00010000232c7824 */ /* 0x000fe200078e00ff */
[C---:B------:R-:W-:Y:S01]  /*ccd0*/  LOP3.LUT R47, R37.reuse, 0xffff0000, RZ, 0xc0, !PT ;  /* 0xffff0000252f7812 */ /* 0x040fe200078ec0ff */
[----:B------:R-:W-:Y:S01]  /*cce0*/  IMAD.U32 R46, R37, 0x10000, RZ ;  /* 0x00010000252e7824 */ /* 0x000fe200078e00ff */
        /* <DEDUP_REMOVED lines=9> */
[-C--:B------:R-:W-:Y:S01]  /*cd80*/  FMUL.FTZ R41, R46, R4.reuse ;  /* 0x000000042e297220 */ /* 0x080fe20000410000 */
[----:B------:R-:W-:Y:S01]  /*cd90*/  FMUL.FTZ R43, R44, R4 ;  /* 0x000000042c2b7220 */ /* 0x000fe20000410000 */
[----:B------:R-:W-:Y:S01]  /*cda0*/  FMUL.FTZ R42, R47, R5 ;  /* 0x000000052f2a7220 */ /* 0x000fe20000410000 */
[----:B------:R-:W-:-:S02]  /*cdb0*/  IMAD.U32 R37, R7, 0x10000, RZ ;  /* 0x0001000007257824 */ /* 0x000fc400078e00ff */
[-C--:B------:R-:W-:Y:S01]  /*cdc0*/  FFMA.FTZ R4, R44, R0.reuse, -R41 ;  /* 0x000000002c047223 */ /* 0x080fe20000010829 */
[----:B------:R-:W-:Y:S01]  /*cdd0*/  FFMA.FTZ R43, R46, R0, R43 ;  /* 0x000000002e2b7223 */ /* 0x000fe2000001002b */
[C---:B------:R-:W-:Y:S01]  /*cde0*/  FMUL.FTZ R0, R45.reuse, R5 ;  /* 0x000000052d007220 */ /* 0x040fe20000410000 */
[-C--:B------:R-:W-:Y:S01]  /*cdf0*/  FFMA.FTZ R5, R45, R39.reuse, -R42 ;  /* 0x000000272d057223 */ /* 0x080fe2000001082a */
[----:B------:R-:W-:Y:S01]  /*ce00*/  LOP3.LUT R7, R7, 0xffff0000, RZ, 0xc0, !PT ;  /* 0xffff000007077812 */ /* 0x000fe200078ec0ff */
[C---:B------:R-:W-:Y:S01]  /*ce10*/  IMAD.U32 R41, R36.reuse, 0x10000, RZ ;  /* 0x0001000024297824 */ /* 0x040fe200078e00ff */
[----:B------:R-:W-:Y:S01]  /*ce20*/  LOP3.LUT R45, R36, 0xffff0000, RZ, 0xc0, !PT ;  /* 0xffff0000242d7812 */ /* 0x000fe200078ec0ff */
[-C--:B------:R-:W-:Y:S01]  /*ce30*/  FMUL.FTZ R36, R49, R6.reuse ;  /* 0x0000000631247220 */ /* 0x080fe20000410000 */
[----:B------:R-:W-:Y:S01]  /*ce40*/  FFMA.FTZ R0, R47, R39, R0 ;  /* 0x000000272f007223 */ /* 0x000fe20000010000 */
[----:B------:R-:W-:Y:S01]  /*ce50*/  FMUL.FTZ R38, R41, R6 ;  /* 0x0000000629267220 */ /* 0x000fe20000410000 */
[-C--:B------:R-:W-:Y:S01]  /*ce60*/  FMUL.FTZ R42, R51, R7.reuse ;  /* 0x00000007332a7220 */ /* 0x080fe20000410000 */
[----:B------:R-:W-:Y:S01]  /*ce70*/  FMUL.FTZ R44, R45, R7 ;  /* 0x000000072d2c7220 */ /* 0x000fe20000410000 */
[-C--:B------:R-:W-:Y:S01]  /*ce80*/  FFMA.FTZ R6, R41, R35.reuse, -R36 ;  /* 0x0000002329067223 */ /* 0x080fe20000010824 */
[----:B------:R-:W-:Y:S01]  /*ce90*/  FFMA.FTZ R35, R49, R35, R38 ;  /* 0x0000002331237223 */ /* 0x000fe20000010026 */
[-C--:B------:R-:W-:Y:S01]  /*cea0*/  FFMA.FTZ R7, R45, R37.reuse, -R42 ;  /* 0x000000252d077223 */ /* 0x080fe2000001082a */
[----:B------:R-:W-:Y:S01]  /*ceb0*/  FFMA.FTZ R44, R51, R37, R44 ;  /* 0x00000025332c7223 */ /* 0x000fe2000001002c */
[----:B------:R-:W-:-:S02]  /*cec0*/  F2FP.BF16.F32.PACK_AB R4, R43, R4 ;  /* 0x000000042b04723e */ /* 0x000fc400000010ff */
[----:B------:R-:W-:Y:S02]  /*ced0*/  F2FP.BF16.F32.PACK_AB R5, R0, R5 ;  /* 0x000000050005723e */ /* 0x000fe400000010ff */
[----:B------:R-:W-:Y:S02]  /*cee0*/  F2FP.BF16.F32.PACK_AB R6, R35, R6 ;  /* 0x000000062306723e */ /* 0x000fe400000010ff */
[----:B------:R-:W-:-:S05]  /*cef0*/  F2FP.BF16.F32.PACK_AB R7, R44, R7 ;  /* 0x000000072c07723e */ /* 0x000fca00000010ff */
[----:B------:R0:W-:Y:S02]  /*cf00*/  STS.128 [R8+0x12400], R4 ;  /* 0x0124000408007388 */ /* 0x0001e40000000c00 */
.L_x_591:
[----:B------:R-:W-:Y:S05]  /*cf10*/  BSYNC B1 ;  /* 0x0000000000017941 */ /* 0x000fea0003800000 */
.L_x_590:
[----:B------:R-:W-:Y:S04]  /*cf20*/  BSSY B1, `(.L_x_592) ;  /* 0x0000028000017945 */ /* 0x000fe80003800000 */
[----:B------:R-:W-:Y:S05]  /*cf30*/  @P1 BRA `(.L_x_593) ;  /* 0x0000000000981947 */ /* 0x000fea0003800000 */
[----:B0-----:R-:W0:Y:S01]  /*cf40*/  LDS.128 R4, [R3+0x2000] ;  /* 0x0020000003047984 */ /* 0x001e220000000c00 */
        /* <DEDUP_REMOVED lines=37> */
.L_x_593:
[----:B------:R-:W-:Y:S05]  /*d1a0*/  BSYNC B1 ;  /* 0x0000000000017941 */ /* 0x000fea0003800000 */
.L_x_592:
[----:B------:R-:W-:Y:S04]  /*d1b0*/  BSSY B1, `(.L_x_594) ;  /* 0x0000028000017945 */ /* 0x000fe80003800000 */
[----:B------:R-:W-:Y:S05]  /*d1c0*/  @P2 BRA `(.L_x_595) ;  /* 0x0000000000982947 */ /* 0x000fea0003800000 */
[----:B01----:R-:W0:Y:S01]  /*d1d0*/  LDS.128 R4, [R8+0x16400] ;  /* 0x0164000008047984 */ /* 0x003e220000000c00 */
        /* <DEDUP_REMOVED lines=37> */
.L_x_595:
[----:B------:R-:W-:Y:S05]  /*d430*/  BSYNC B1 ;  /* 0x0000000000017941 */ /* 0x000fea0003800000 */
.L_x_594:
[----:B------:R-:W-:Y:S04]  /*d440*/  BSSY B1, `(.L_x_596) ;  /* 0x0000028000017945 */ /* 0x000fe80003800000 */
[----:B------:R-:W-:Y:S05]  /*d450*/  @P3 BRA `(.L_x_597) ;  /* 0x0000000000983947 */ /* 0x000fea0003800000 */
[----:B012---:R-:W0:Y:S01]  /*d460*/  LDS.128 R4, [R3+0x6000] ;  /* 0x0060000003047984 */ /* 0x007e220000000c00 */
        /* <DEDUP_REMOVED lines=37> */
.L_x_597:
[----:B------:R-:W-:Y:S05]  /*d6c0*/  BSYNC B1 ;  /* 0x0000000000017941 */ /* 0x000fea0003800000 */
.L_x_596:
[----:B------:R-:W-:Y:S04]  /*d6d0*/  BSSY B1, `(.L_x_598) ;  /* 0x0000028000017945 */ /* 0x000fe80003800000 */
[----:B------:R-:W-:Y:S05]  /*d6e0*/  @P4 BRA `(.L_x_599) ;  /* 0x0000000000984947 */ /* 0x000fea0003800000 */
[----:B0123--:R-:W0:Y:S01]  /*d6f0*/  LDS.128 R4, [R8+0x1a400] ;  /* 0x01a4000008047984 */ /* 0x00fe220000000c00 */
        /* <DEDUP_REMOVED lines=37> */
.L_x_599:
[----:B------:R-:W-:Y:S05]  /*d950*/  BSYNC B1 ;  /* 0x0000000000017941 */ /* 0x000fea0003800000 */
.L_x_598:
[----:B------:R-:W-:Y:S05]  /*d960*/  @P5 BRA `(.L_x_589) ;  /* 0x0000002c00405947 */ /* 0x000fea0003800000 */
[----:B01234-:R-:W0:Y:S01]  /*d970*/  LDS.128 R4, [R3+0xa000] ;  /* 0x00a0000003047984 */ /* 0x01fe220000000c00 */
[C---:B------:R-:W-:Y:S01]  /*d980*/  IMAD.U32 R24, R11.reuse, 0x10000, RZ ;  /* 0x000100000b187824 */ /* 0x040fe200078e00ff */
[----:B------:R-:W-:Y:S01]  /*d990*/  LOP3.LUT R26, R11, 0xffff0000, RZ, 0xc0, !PT ;  /* 0xffff00000b1a7812 */ /* 0x000fe200078ec0ff */
[C---:B------:R-:W-:Y:S01]  /*d9a0*/  IMAD.U32 R14, R9.reuse, 0x10000, RZ ;  /* 0x00010000090e7824 */ /* 0x040fe200078e00ff */
[----:B------:R-:W-:Y:S01]  /*d9b0*/  LOP3.LUT R20, R9, 0xffff0000, RZ, 0xc0, !PT ;  /* 0xffff000009147812 */ /* 0x000fe200078ec0ff */
[C---:B------:R-:W-:Y:S01]  /*d9c0*/  IMAD.U32 R27, R12.reuse, 0x10000, RZ ;  /* 0x000100000c1b7824 */ /* 0x040fe200078e00ff */
[----:B------:R-:W-:Y:S02]  /*d9d0*/  LOP3.LUT R29, R12, 0xffff0000, RZ, 0xc0, !PT ;  /* 0xffff00000c1d7812 */ /* 0x000fe400078ec0ff */
        /* <DEDUP_REMOVED lines=11> */
[----:B------:R-:W-:Y:S01]  /*da90*/  FFMA.FTZ R4, R14, R0, -R13 ;  /* 0x000000000e047223 */ /* 0x000fe2000001080d */
[C---:B------:R-:W-:Y:S01]  /*daa0*/  FMUL.FTZ R13, R20.reuse, R5 ;  /* 0x00000005140d7220 */ /* 0x040fe20000410000 */
[----:B------:R-:W-:Y:S01]  /*dab0*/  LOP3.LUT R7, R7, 0xffff0000, RZ, 0xc0, !PT ;  /* 0xffff000007077812 */ /* 0x000fe200078ec0ff */
[----:B------:R-:W-:Y:S01]  /*dac0*/  FFMA.FTZ R5, R20, R8, -R21 ;  /* 0x0000000814057223 */ /* 0x000fe20000010815 */
[----:B------:R-:W-:Y:S02]  /*dad0*/  IMAD.U32 R21, R10, 0x10000, RZ ;  /* 0x000100000a157824 */ /* 0x000fe400078e00ff */
[----:B------:R-:W-:Y:S01]  /*dae0*/  FFMA.FTZ R15, R24, R0, R15 ;  /* 0x00000000180f7223 */ /* 0x000fe2000001000f */
[-C--:B------:R-:W-:Y:S01]  /*daf0*/  FMUL.FTZ R0, R27, R6.reuse ;  /* 0x000000061b007220 */ /* 0x080fe20000410000 */
[-C--:B------:R-:W-:Y:S01]  /*db00*/  FMUL.FTZ R10, R29, R7.reuse ;  /* 0x000000071d0a7220 */ /* 0x080fe20000410000 */
[----:B------:R-:W-:Y:S01]  /*db10*/  FMUL.FTZ R6, R21, R6 ;  /* 0x0000000615067220 */ /* 0x000fe20000410000 */
[----:B------:R-:W-:Y:S01]  /*db20*/  FMUL.FTZ R12, R25, R7 ;  /* 0x00000007190c7220 */ /* 0x000fe20000410000 */
[-C--:B------:R-:W-:Y:S01]  /*db30*/  FFMA.FTZ R0, R21, R9.reuse, -R0 ;  /* 0x0000000915007223 */ /* 0x080fe20000010800 */
[----:B------:R-:W-:Y:S01]  /*db40*/  FFMA.FTZ R8, R26, R8, R13 ;  /* 0x000000081a087223 */ /* 0x000fe2000001000d */
[----:B------:R-:W-:Y:S01]  /*db50*/  FFMA.FTZ R9, R27, R9, R6 ;  /* 0x000000091b097223 */ /* 0x000fe20000010006 */
[-C--:B------:R-:W-:Y:S01]  /*db60*/  FFMA.FTZ R7, R25, R11.reuse, -R10 ;  /* 0x0000000b19077223 */ /* 0x080fe2000001080a */
[----:B------:R-:W-:Y:S01]  /*db70*/  FFMA.FTZ R12, R29, R11, R12 ;  /* 0x0000000b1d0c7223 */ /* 0x000fe2000001000c */
[----:B------:R-:W-:-:S02]  /*db80*/  F2FP.BF16.F32.PACK_AB R4, R15, R4 ;  /* 0x000000040f04723e */ /* 0x000fc400000010ff */
[----:B------:R-:W-:Y:S02]  /*db90*/  F2FP.BF16.F32.PACK_AB R5, R8, R5 ;  /* 0x000000050805723e */ /* 0x000fe400000010ff */
[----:B------:R-:W-:Y:S02]  /*dba0*/  F2FP.BF16.F32.PACK_AB R6, R9, R0 ;  /* 0x000000000906723e */ /* 0x000fe400000010ff */
[----:B------:R-:W-:-:S05]  /*dbb0*/  F2FP.BF16.F32.PACK_AB R7, R12, R7 ;  /* 0x000000070c07723e */ /* 0x000fca00000010ff */
[----:B------:R0:W-:Y:S01]  /*dbc0*/  STS.128 [R3+0xa000], R4 ;  /* 0x00a0000403007388 */ /* 0x0001e20000000c00 */
[----:B------:R-:W-:Y:S05]  /*dbd0*/  BRA `(.L_x_589) ;  /* 0x0000002800a47947 */ /* 0x000fea0003800000 */
.L_x_568:
        /* <DEDUP_REMOVED lines=15> */
[----:B------:R-:W-:Y:S01]  /*dcd0*/  ULDC UR4, c[0x0][0x3d4] ;  /* 0x0000f50000047ab9 */ /* 0x000fe20000000800 */
[----:B------:R-:W-:Y:S02]  /*dce0*/  CS2R R24, SRZ ;  /* 0x0000000000187805 */ /* 0x000fe4000001ff00 */
[----:B------:R-:W-:Y:S02]  /*dcf0*/  ISETP.GE.AND P0, PT, R22, UR4, PT ;  /* 0x0000000416007c0c */ /* 0x000fe4000bf06270 */
[----:B------:R-:W-:Y:S02]  /*dd00*/  CS2R R26, SRZ ;  /* 0x00000000001a7805 */ /* 0x000fe4000001ff00 */
[----:B------:R-:W-:Y:S02]  /*dd10*/  ISETP.GE.AND P2, PT, R184, UR4, PT ;  /* 0x00000004b8007c0c */ /* 0x000fe4000bf46270 */
[----:B------:R-:W-:Y:S02]  /*dd20*/  CS2R R28, SRZ ;  /* 0x00000000001c7805 */ /* 0x000fe4000001ff00 */
[----:B------:R-:W-:-:S02]  /*dd30*/  ISETP.GE.AND P3, PT, R185, UR4, PT ;  /* 0x00000004b9007c0c */ /* 0x000fc4000bf66270 */
        /* <DEDUP_REMOVED lines=9> */
[----:B------:R0:W5:Y:S04]  /*ddd0*/  @!P0 LDG.E.128 R24, desc[UR36][R44.64] ;  /* 0x000000242c188981 */ /* 0x000168000c1e1d00 */
[----:B------:R0:W5:Y:S04]  /*dde0*/  @!P2 LDG.E.128 R28, desc[UR36][R44.64+0x40] ;  /* 0x000040242c1ca981 */ /* 0x000168000c1e1d00 */
[----:B------:R0:W5:Y:S04]  /*ddf0*/  @!P3 LDG.E.128 R32, desc[UR36][R44.64+0x80] ;  /* 0x000080242c20b981 */ /* 0x000168000c1e1d00 */
[----:B------:R0:W5:Y:S04]  /*de00*/  @!P0 LDG.E.128 R4, desc[UR36][R46.64] ;  /* 0x000000242e048981 */ /* 0x000168000c1e1d00 */
[----:B------:R0:W5:Y:S04]  /*de10*/  @!P2 LDG.E.128 R8, desc[UR36][R46.64+0x40] ;  /* 0x000040242e08a981 */ /* 0x000168000c1e1d00 */
[----:B------:R0:W5:Y:S02]  /*de20*/  @!P3 LDG.E.128 R12, desc[UR36][R46.64+0x80] ;  /* 0x000080242e0cb981 */ /* 0x000164000c1e1d00 */
.L_x_601:
[----:B------:R-:W-:Y:S05]  /*de30*/  BSYNC B1 ;  /* 0x0000000000017941 */ /* 0x000fea0003800000 */
.L_x_600:
[--C-:B-----5:R-:W-:Y:S01]  /*de40*/  IMAD.MOV.U32 R42, RZ, RZ, R25.reuse ;  /* 0x000000ffff2a7224 */ /* 0x120fe200078e0019 */
[----:B------:R-:W-:Y:S01]  /*de50*/  SHF.R.U64 R49, R24, 0x10, R25 ;  /* 0x0000001018317819 */ /* 0x000fe20000001219 */
[----:B------:R-:W-:Y:S01]  /*de60*/  IMAD.MOV.U32 R43, RZ, RZ, R27 ;  /* 0x000000ffff2b7224 */ /* 0x000fe200078e001b */
[----:B------:R-:W-:Y:S01]  /*de70*/  SHF.R.U32.HI R50, RZ, 0x10, R25 ;  /* 0x00000010ff327819 */ /* 0x000fe20000011619 */
[----:B------:R-:W-:Y:S01]  /*de80*/  IMAD.MOV.U32 R25, RZ, RZ, R26 ;  /* 0x000000ffff197224 */ /* 0x000fe200078e001a */
[--C-:B------:R-:W-:Y:S01]  /*de90*/  SHF.R.U64 R51, R26, 0x10, R27.reuse ;  /* 0x000000101a337819 */ /* 0x100fe2000000121b */
[----:B------:R-:W-:Y:S01]  /*dea0*/  IMAD.MOV.U32 R26, RZ, RZ, R28 ;  /* 0x000000ffff1a7224 */ /* 0x000fe200078e001c */
[----:B------:R-:W-:Y:S01]  /*deb0*/  SHF.R.U32.HI R52, RZ, 0x10, R27 ;  /* 0x00000010ff347819 */ /* 0x000fe2000001161b */
[--C-:B------:R-:W-:Y:S01]  /*dec0*/  IMAD.MOV.U32 R27, RZ, RZ, R29.reuse ;  /* 0x000000ffff1b7224 */ /* 0x100fe200078e001d */
[----:B------:R-:W-:Y:S01]  /*ded0*/  SHF.R.U64 R53, R28, 0x10, R29 ;  /* 0x000000101c357819 */ /* 0x000fe2000000121d */
[--C-:B------:R-:W-:Y:S01]  /*dee0*/  IMAD.MOV.U32 R48, RZ, RZ, R35.reuse ;  /* 0x000000ffff307224 */ /* 0x100fe200078e0023 */
[--C-:B------:R-:W-:Y:S01]  /*def0*/  SHF.R.U64 R59, R34, 0x10, R35.reuse ;  /* 0x00000010223b7819 */ /* 0x100fe20000001223 */
[----:B------:R-:W-:Y:S01]  /*df00*/  IMAD.MOV.U32 R3, RZ, RZ, R24 ;  /* 0x000000ffff037224 */ /* 0x000fe200078e0018 */
[----:B------:R-:W-:Y:S01]  /*df10*/  SHF.R.U32.HI R60, RZ, 0x10, R35 ;  /* 0x00000010ff3c7819 */ /* 0x000fe20000011623 */
[----:B------:R-:W-:Y:S01]  /*df20*/  IMAD.MOV.U32 R28, RZ, RZ, R30 ;  /* 0x000000ffff1c7224 */ /* 0x000fe200078e001e */
[----:B------:R-:W-:Y:S01]  /*df30*/  PRMT R35, R25, 0x5410, R51 ;  /* 0x0000541019237816 */ /* 0x000fe20000000033 */
[----:B0-----:R-:W-:Y:S01]  /*df40*/  IMAD.MOV.U32 R44, RZ, RZ, R31 ;  /* 0x000000ffff2c7224 */ /* 0x001fe200078e001f */
[----:B------:R-:W-:Y:S01]  /*df50*/  PRMT R25, R26, 0x5410, R53 ;  /* 0x000054101a197816 */ /* 0x000fe20000000035 */
[----:B------:R-:W-:Y:S01]  /*df60*/  UMOV UR4, 0xffffffff ;  /* 0xffffffff00047882 */ /* 0x000fe20000000000 */
[----:B------:R-:W-:Y:S01]  /*df70*/  SHF.R.U32.HI R54, RZ, 0x10, R29 ;  /* 0x00000010ff367819 */ /* 0x000fe2000001161d */
[----:B------:R-:W-:Y:S01]  /*df80*/  IMAD.MOV.U32 R46, RZ, RZ, R33 ;  /* 0x000000ffff2e7224 */ /* 0x000fe200078e0021 */
[----:B------:R-:W-:Y:S01]  /*df90*/  PRMT R26, R27, 0x7610, R26 ;  /* 0x000076101b1a7816 */ /* 0x000fe2000000001a */
[----:B------:R-:W-:Y:S01]  /*dfa0*/  IMAD.MOV.U32 R45, RZ, RZ, R32 ;  /* 0x000000ffff2d7224 */ /* 0x000fe200078e0020 */
[--C-:B------:R-:W-:Y:S01]  /*dfb0*/  SHF.R.U64 R55, R30, 0x10, R31.reuse ;  /* 0x000000101e377819 */ /* 0x100fe2000000121f */
[----:B------:R-:W-:Y:S01]  /*dfc0*/  IMAD.MOV.U32 R47, RZ, RZ, R34 ;  /* 0x000000ffff2f7224 */ /* 0x000fe200078e0022 */
[----:B------:R-:W-:Y:S01]  /*dfd0*/  SHF.R.U32.HI R56, RZ, 0x10, R31 ;  /* 0x00000010ff387819 */ /* 0x000fe2000001161f */
        /* <DEDUP_REMOVED lines=13> */
[----:B------:R-:W-:Y:S01]  /*e0b0*/  SHF.R.U64 R65, R8, 0x10, R9 ;  /* 0x0000001008417819 */ /* 0x000fe20000001209 */
[----:B------:R-:W-:Y:S01]  /*e0c0*/  IMAD.MOV.U32 R32, RZ, RZ, R11 ;  /* 0x000000ffff207224 */ /* 0x000fe200078e000b */
[----:B------:R-:W-:Y:S01]  /*e0d0*/  SHF.R.U32.HI R66, RZ, 0x10, R9 ;  /* 0x00000010ff427819 */ /* 0x000fe20000011609 */
[----:B------:R-:W-:Y:S01]  /*e0e0*/  IMAD.MOV.U32 R6, RZ, RZ, R12 ;  /* 0x000000ffff067224 */ /* 0x000fe200078e000c */
[----:B------:R-:W-:Y:S01]  /*e0f0*/  PRMT R33, R3, 0x5410, R49 ;  /* 0x0000541003217816 */ /* 0x000fe20000000031 */
[----:B------:R-:W-:Y:S01]  /*e100*/  IMAD.MOV.U32 R7, RZ, RZ, R13 ;  /* 0x000000ffff077224 */ /* 0x000fe200078e000d */
[----:B------:R-:W-:Y:S01]  /*e110*/  PRMT R27, R28, 0x7610, R27 ;  /* 0x000076101c1b7816 */ /* 0x000fe2000000001b */
[----:B------:R-:W-:Y:S01]  /*e120*/  IMAD.MOV.U32 R8, RZ, RZ, R14 ;  /* 0x000000ffff087224 */ /* 0x000fe200078e000e */
[----:B------:R-:W-:Y:S01]  /*e130*/  SHF.R.U64 R10, R10, 0x10, R11 ;  /* 0x000000100a0a7819 */ /* 0x000fe2000000120b */
[----:B------:R-:W-:Y:S01]  /*e140*/  IMAD.MOV.U32 R9, RZ, RZ, R15 ;  /* 0x000000ffff097224 */ /* 0x000fe200078e000f */
[----:B------:R-:W-:-:S02]  /*e150*/  SHF.R.U32.HI R67, RZ, 0x10, R11 ;  /* 0x00000010ff437819 */ /* 0x000fc4000001160b */
[--C-:B------:R-:W-:Y:S02]  /*e160*/  SHF.R.U64 R68, R12, 0x10, R13.reuse ;  /* 0x000000100c447819 */ /* 0x100fe4000000120d */
[----:B------:R-:W-:Y:S02]  /*e170*/  SHF.R.U32.HI R69, RZ, 0x10, R13 ;  /* 0x00000010ff457819 */ /* 0x000fe4000001160d */
[--C-:B------:R-:W-:Y:S02]  /*e180*/  SHF.R.U64 R70, R14, 0x10, R15.reuse ;  /* 0x000000100e467819 */ /* 0x100fe4000000120f */
[----:B------:R-:W-:Y:S02]  /*e190*/  SHF.R.U32.HI R71, RZ, 0x10, R15 ;  /* 0x00000010ff477819 */ /* 0x000fe4000001160f */
[----:B------:R-:W-:Y:S02]  /*e1a0*/  PRMT R34, R42, 0x5410, R50 ;  /* 0x000054102a227816 */ /* 0x000fe40000000032 */
[----:B------:R-:W-:-:S02]  /*e1b0*/  PRMT R5, R43, 0x5410, R52 ;  /* 0x000054102b057816 */ /* 0x000fc40000000034 */
[----:B------:R-:W-:Y:S02]  /*e1c0*/  PRMT R26, R26, 0x5410, R54 ;  /* 0x000054101a1a7816 */ /* 0x000fe40000000036 */
[----:B------:R-:W-:Y:S02]  /*e1d0*/  PRMT R28, R44, 0x7610, R28 ;  /* 0x000076102c1c7816 */ /* 0x000fe4000000001c */
[----:B------:R-:W-:Y:S01]  /*e1e0*/  LEA.HI R3, R205, R205, RZ, 0x1 ;  /* 0x000000cdcd037211 */ /* 0x000fe200078f08ff */
[----:B------:R-:W-:Y:S06]  /*e1f0*/  BRA.DIV UR4, `(.L_x_602) ;  /* 0x0000010204ac7947 */ /* 0x000fec000b800000 */
.L_x_785:
[----:B------:R-:W-:Y:S01]  /*e200*/  UMOV UR4, 0xffffffff ;  /* 0xffffffff00047882 */ /* 0x000fe20000000000 */
[----:B------:R-:W-:Y:S02]  /*e210*/  LOP3.LUT R4, R3, 0xfffffffe, RZ, 0xc0, !PT ;  /* 0xfffffffe03047812 */ /* 0x000fe400078ec0ff */
[----:B------:R-:W-:Y:S05]  /*e220*/  BRA.DIV UR4, `(.L_x_603) ;  /* 0x0000010204c87947 */ /* 0x000fea000b800000 */
.L_x_788:
[----:B------:R-:W-:Y:S01]  /*e230*/  UMOV UR4, 0xffffffff ;  /* 0xffffffff00047882 */ /* 0x000fe20000000000 */
[----:B------:R-:W-:Y:S02]  /*e240*/  IMAD.IADD R3, R205, 0x1, -R4 ;  /* 0x00000001cd037824 */ /* 0x000fe400078e0a04 */
[----:B------:R-:W-:Y:S05]  /*e250*/  BRA.DIV UR4, `(.L_x_604) ;  /* 0x0000010204e47947 */ /* 0x000fea000b800000 */
.L_x_791:
[----:B------:R-:W-:Y:S01]  /*e260*/  UMOV UR4, 0xffffffff ;  /* 0xffffffff00047882 */ /* 0x000fe20000000000 */
[----:B------:R-:W-:Y:S02]  /*e270*/  SHF.L.U32 R3, R3, 0x1f, RZ ;  /* 0x0000001f03037819 */ /* 0x000fe400000006ff */
[----:B------:R-:W-:Y:S05]  /*e280*/  BRA.DIV UR4, `(.L_x_605) ;  /* 0x0000010604007947 */ /* 0x000fea000b800000 */
.L_x_794:
[----:B------:R-:W0:Y:S01]  /*e290*/  SYNCS.PHASECHK.TRANS64.TRYWAIT P0, [R2+URZ+0x34800], R3 ;  /* 0x03480003020075a7 */ /* 0x000e22000800017f */
        /* <DEDUP_REMOVED lines=20> */
.L_x_795:
[----:B------:R-:W-:Y:S05]  /*e3e0*/  BSYNC B1 ;  /* 0x0000000000017941 */ /* 0x000fea0003800000 */
.L_x_606:
[----:B------:R-:W-:Y:S01]  /*e3f0*/  BSSY B1, `(.L_x_608) ;  /* 0x0000118000017945 */ /* 0x000fe20003800000 */
[----:B------:R-:W-:Y:S02]  /*e400*/  IMAD.MOV.U32 R36, RZ, RZ, R5 ;  /* 0x000000ffff247224 */ /* 0x000fe400078e0005 */
[----:B0-----:R-:W-:Y:S01]  /*e410*/  IMAD.MOV.U32 R3, RZ, RZ, R4 ;  /* 0x000000ffff037224 */ /* 0x001fe200078e0004 */
[----:B------:R-:W-:Y:S06]  /*e420*/  @P1 BRA `(.L_x_609) ;  /* 0x0000001000501947 */ /* 0x000fec0003800000 */
[----:B------:R-:W0:Y:S01]  /*e430*/  LDC R43, c[0x0][0x3d4] ;  /* 0x0000f500ff2b7b82 */ /* 0x000e220000000800 */
[----:B------:R-:W-:Y:S01]  /*e440*/  BSSY B2, `(.L_x_610) ;  /* 0x0000060000027945 */ /* 0x000fe20003800000 */
[-C--:B0-----:R-:W-:Y:S02]  /*e450*/  ISETP.GE.AND P0, PT, R22, R43.reuse, PT ;  /* 0x0000002b1600720c */ /* 0x081fe40003f06270 */
[-C--:B------:R-:W-:Y:S02]  /*e460*/  ISETP.GE.AND P1, PT, R184, R43.reuse, PT ;  /* 0x0000002bb800720c */ /* 0x080fe40003f26270 */
[----:B------:R-:W-:-:S09]  /*e470*/  ISETP.GE.AND P2, PT, R185, R43, PT ;  /* 0x0000002bb900720c */ /* 0x000fd20003f46270 */
[----:B------:R-:W-:Y:S05]  /*e480*/  @P0 BRA `(.L_x_611) ;  /* 0x00000004006c0947 */ /* 0x000fea0003800000 */
[----:B------:R-:W-:Y:S01]  /*e490*/  LEA.HI R5, R43, R208, RZ, 0x1d ;  /* 0x000000d02b057211 */ /* 0x000fe200078fe8ff */
[----:B------:R-:W-:Y:S01]  /*e4a0*/  IMAD.U32 R52, R37, 0x10000, RZ ;  /* 0x0001000025347824 */ /* 0x000fe200078e00ff */
[----:B------:R-:W-:Y:S01]  /*e4b0*/  LOP3.LUT R4, R189, 0x38, R22, 0xf8, !PT ;  /* 0x00000038bd047812 */ /* 0x000fe200078ef816 */
[----:B------:R-:W-:Y:S01]  /*e4c0*/  IMAD.U32 R51, R33, 0x10000, RZ ;  /* 0x0001000021337824 */ /* 0x000fe200078e00ff */
[----:B------:R-:W-:Y:S02]  /*e4d0*/  SHF.R.S32.HI R6, RZ, 0x1f, R5 ;  /* 0x0000001fff067819 */ /* 0x000fe40000011405 */
[----:B------:R-:W-:Y:S02]  /*e4e0*/  LOP3.LUT R53, R37, 0xffff0000, RZ, 0xc0, !PT ;  /* 0xffff000025357812 */ /* 0x000fe400078ec0ff */
[----:B------:R-:W-:Y:S01]  /*e4f0*/  LEA.HI R7, R6, R5, RZ, 0x3 ;  /* 0x0000000506077211 */ /* 0x000fe200078f18ff */
[----:B------:R-:W-:Y:S01]  /*e500*/  IMAD.SHL.U32 R6, R5, 0x8, RZ ;  /* 0x0000000805067824 */ /* 0x000fe200078e00ff */
[----:B------:R-:W-:-:S03]  /*e510*/  LOP3.LUT R5, R4, R191, RZ, 0x3c, !PT ;  /* 0x000000bf04057212 */ /* 0x000fc600078e3cff */
[----:B------:R-:W-:Y:S01]  /*e520*/  IMAD.SHL.U32 R7, R7, 0x400, RZ ;  /* 0x0000040007077824 */ /* 0x000fe200078e00ff */
[----:B------:R-:W-:Y:S01]  /*e530*/  LOP3.LUT R6, R189, 0x38, R6, 0xf8, !PT ;  /* 0x00000038bd067812 */ /* 0x000fe200078ef806 */
[----:B------:R-:W-:-:S03]  /*e540*/  IMAD R5, R190, 0x200, R5 ;  /* 0x00000200be057824 */ /* 0x000fc600078e0205 */
[----:B------:R-:W-:Y:S01]  /*e550*/  LOP3.LUT R7, R7, 0x7fffe000, RZ, 0xc0, !PT ;  /* 0x7fffe00007077812 */ /* 0x000fe200078ec0ff */
[----:B------:R-:W-:Y:S01]  /*e560*/  IMAD R60, R5, 0x2, R2 ;  /* 0x00000002053c7824 */ /* 0x000fe200078e0202 */
[----:B------:R-:W-:-:S03]  /*e570*/  LOP3.LUT R6, R6, R191, RZ, 0x3c, !PT ;  /* 0x000000bf06067212 */ /* 0x000fc600078e3cff */
[----:B------:R-:W-:-:S04]  /*e580*/  IMAD R7, R190, 0x200, R7 ;  /* 0x00000200be077824 */ /* 0x000fc800078e0207 */
[----:B------:R-:W-:Y:S02]  /*e590*/  IMAD.IADD R9, R7, 0x1, R6 ;  /* 0x0000000107097824 */ /* 0x000fe400078e0206 */
[----:B------:R-:W0:Y:S02]  /*e5a0*/  LDS.128 R4, [R60+0x10400] ;  /* 0x010400003c047984 */ /* 0x000e240000000c00 */
[----:B------:R-:W-:-:S05]  /*e5b0*/  IMAD R62, R9, 0x2, R2 ;  /* 0x00000002093e7824 */ /* 0x000fca00078e0202 */
[----:B------:R-:W1:Y:S01]  /*e5c0*/  LDS.128 R8, [R62+0x10400] ;  /* 0x010400003e087984 */ /* 0x000e620000000c00 */
[C---:B0-----:R-:W-:Y:S01]  /*e5d0*/  IMAD.U32 R42, R4.reuse, 0x10000, RZ ;  /* 0x00010000042a7824 */ /* 0x041fe200078e00ff */
[----:B------:R-:W-:Y:S01]  /*e5e0*/  LOP3.LUT R4, R4, 0xffff0000, RZ, 0xc0, !PT ;  /* 0xffff000004047812 */ /* 0x000fe200078ec0ff */
[C---:B------:R-:W-:Y:S01]  /*e5f0*/  IMAD.U32 R44, R5.reuse, 0x10000, RZ ;  /* 0x00010000052c7824 */ /* 0x040fe200078e00ff */
[----:B------:R-:W-:Y:S01]  /*e600*/  LOP3.LUT R5, R5, 0xffff0000, RZ, 0xc0, !PT ;  /* 0xffff000005057812 */ /* 0x000fe200078ec0ff */
[C---:B------:R-:W-:Y:S01]  /*e610*/  IMAD.U32 R45, R6.reuse, 0x10000, RZ ;  /* 0x00010000062d7824 */ /* 0x040fe200078e00ff */
[----:B------:R-:W-:Y:S01]  /*e620*/  LOP3.LUT R6, R6, 0xffff0000, RZ, 0xc0, !PT ;  /* 0xffff000006067812 */ /* 0x000fe200078ec0ff */
[C---:B------:R-:W-:Y:S01]  /*e630*/  IMAD.U32 R46, R7.reuse, 0x10000, RZ ;  /* 0x00010000072e7824 */ /* 0x040fe200078e00ff */
[----:B------:R-:W-:Y:S01]  /*e640*/  LOP3.LUT R7, R7, 0xffff0000, RZ, 0xc0, !PT ;  /* 0xffff000007077812 */ /* 0x000fe200078ec0ff */
[C---:B-1----:R-:W-:Y:S01]  /*e650*/  IMAD.U32 R47, R8.reuse, 0x10000, RZ ;  /* 0x00010000082f7824 */ /* 0x042fe200078e00ff */
[----:B------:R-:W-:Y:S01]  /*e660*/  LOP3.LUT R8, R8, 0xffff0000, RZ, 0xc0, !PT ;  /* 0xffff000008087812 */ /* 0x000fe200078ec0ff */
[C---:B------:R-:W-:Y:S01]  /*e670*/  IMAD.U32 R48, R9.reuse, 0x10000, RZ ;  /* 0x0001000009307824 */ /* 0x040fe200078e00ff */
[----:B------:R-:W-:Y:S01]  /*e680*/  LOP3.LUT R9, R9, 0xffff0000, RZ, 0xc0, !PT ;  /* 0xffff000009097812 */ /* 0x000fe200078ec0ff */
[C---:B------:R-:W-:Y:S01]  /*e690*/  FMUL.FTZ R55, R47.reuse, R52 ;  /* 0x000000342f377220 */ /* 0x040fe20000410000 */
[----:B------:R-:W-:Y:S01]  /*e6a0*/  FMUL.FTZ R57, R47, R51 ;  /* 0x000000332f397220 */ /* 0x000fe20000410000 */
[----:B------:R-:W-:Y:S01]  /*e6b0*/  LOP3.LUT R47, R33, 0xffff0000, RZ, 0xc0, !PT ;  /* 0xffff0000212f7812 */ /* 0x000fe200078ec0ff */
[----:B------:R-:W-:Y:S01]  /*e6c0*/  FMUL.FTZ R59, R8, R53 ;  /* 0x00000035083b7220 */ /* 0x000fe20000410000 */
[----:B------:R-:W-:Y:S01]  /*e6d0*/  FFMA.FTZ R54, R42, R51, -R55 ;  /* 0x000000332a367223 */ /* 0x000fe20000010837 */
[----:B------:R-:W-:-:S02]  /*e6e0*/  IMAD.U32 R55, R38, 0x10000, RZ ;  /* 0x0001000026377824 */ /* 0x000fc400078e00ff */
[----:B------:R-:W-:Y:S01]  /*e6f0*/  FFMA.FTZ R57, R42, R52, R57 ;  /* 0x000000342a397223 */ /* 0x000fe20000010039 */
[----:B------:R-:W-:Y:S02]  /*e700*/  IMAD.U32 R51, R34, 0x10000, RZ ;  /* 0x0001000022337824 */ /* 0x000fe400078e00ff */
[-C--:B------:R-:W-:Y:S01]  /*e710*/  FMUL.FTZ R61, R8, R47.reuse ;  /* 0x0000002f083d7220 */ /* 0x080fe20000410000 */
[----:B------:R-:W-:Y:S01]  /*e720*/  FFMA.FTZ R59, R4, R47, -R59 ;  /* 0x0000002f043b7223 */ /* 0x000fe2000001083b */
[C---:B------:R-:W-:Y:S01]  /*e730*/  FMUL.FTZ R47, R48.reuse, R55 ;  /* 0x00000037302f7220 */ /* 0x040fe20000410000 */
[-C--:B------:R-:W-:Y:S01]  /*e740*/  FMUL.FTZ R52, R48, R51.reuse ;  /* 0x0000003330347220 */ /* 0x080fe20000410000 */
[C---:B------:R-:W-:Y:S01]  /*e750*/  IMAD.U32 R49, R10.reuse, 0x10000, RZ ;  /* 0x000100000a317824 */ /* 0x040fe200078e00ff */
[----:B------:R-:W-:Y:S01]  /*e760*/  LOP3.LUT R10, R10, 0xffff0000, RZ, 0xc0, !PT ;  /* 0xffff00000a0a7812 */ /* 0x000fe200078ec0ff */
[----:B------:R-:W-:Y:S01]  /*e770*/  FFMA.FTZ R48, R44, R51, -R47 ;  /* 0x000000332c307223 */ /* 0x000fe2000001082f */
[----:B------:R-:W-:Y:S01]  /*e780*/  LOP3.LUT R51, R39, 0xffff0000, RZ, 0xc0, !PT ;  /* 0xffff000027337812 */ /* 0x000fe200078ec0ff */
[----:B------:R-:W-:Y:S01]  /*e790*/  FFMA.FTZ R42, R4, R53, R61 ;  /* 0x00000035042a7223 */ /* 0x000fe2000001003d */
[----:B------:R-:W-:Y:S01]  /*e7a0*/  LOP3.LUT R47, R35, 0xffff0000, RZ, 0xc0, !PT ;  /* 0xffff0000232f7812 */ /* 0x000fe200078ec0ff */
[----:B------:R-:W-:-:S02]  /*e7b0*/  IMAD.U32 R8, R39, 0x10000, RZ ;  /* 0x0001000027087824 */ /* 0x000fc400078e00ff */
[----:B------:R-:W-:Y:S01]  /*e7c0*/  FFMA.FTZ R52, R44, R55, R52 ;  /* 0x000000372c347223 */ /* 0x000fe20000010034 */
[----:B------:R-:W-:Y:S02]  /*e7d0*/  IMAD.U32 R4, R35, 0x10000, RZ ;  /* 0x0001000023047824 */ /* 0x000fe400078e00ff */
[C---:B------:R-:W-:Y:S01]  /*e7e0*/  FMUL.FTZ R61, R10.reuse, R51 ;  /* 0x000000330a3d7220 */ /* 0x040fe20000410000 */
[C---:B------:R-:W-:Y:S01]  /*e7f0*/  FMUL.FTZ R44, R49.reuse, R8 ;  /* 0x00000008312c7220 */ /* 0x040fe20000410000 */
[----:B------:R-:W-:Y:S01]  /*e800*/  FMUL.FTZ R10, R10, R47 ;  /* 0x0000002f0a0a7220 */ /* 0x000fe20000410000 */
[-C--:B------:R-:W-:Y:S01]  /*e810*/  FMUL.FTZ R56, R49, R4.reuse ;  /* 0x0000000431387220 */ /* 0x080fe20000410000 */
[----:B------:R-:W-:Y:S02]  /*e820*/  IMAD.U32 R50, R11, 0x10000, RZ ;  /* 0x000100000b327824 */ /* 0x000fe400078e00ff */
[----:B------:R-:W-:Y:S01]  /*e830*/  FFMA.FTZ R55, R45, R4, -R44 ;  /* 0x000000042d377223 */ /* 0x000fe2000001082c */
[----:B------:R-:W-:-:S02]  /*e840*/  IMAD.U32 R53, R41, 0x10000, RZ ;  /* 0x0001000029357824 */ /* 0x000fc400078e00ff */
[----:B------:R-:W-:Y:S01]  /*e850*/  FFMA.FTZ R56, R45, R8, R56 ;  /* 0x000000082d387223 */ /* 0x000fe20000010038 */
[----:B------:R-:W-:Y:S02]  /*e860*/  IMAD.U32 R49, R36, 0x10000, RZ ;  /* 0x0001000024317824 */ /* 0x000fe400078e00ff */
[C---:B------:R-:W-:Y:S01]  /*e870*/  FFMA.FTZ R58, R6.reuse, R47, -R61 ;  /* 0x0000002f063a7223 */ /* 0x040fe2000001083d */
[----:B------:R-:W-:Y:S01]  /*e880*/  FFMA.FTZ R51, R6, R51, R10 ;  /* 0x0000003306337223 */ /* 0x000fe2000001000a */
[----:B------:R-:W-:Y:S01]  /*e890*/  LOP3.LUT R11, R11, 0xffff0000, RZ, 0xc0, !PT ;  /* 0xffff00000b0b7812 */ /* 0x000fe200078ec0ff */
[C---:B------:R-:W-:Y:S01]  /*e8a0*/  FMUL.FTZ R45, R50.reuse, R53 ;  /* 0x00000035322d7220 */ /* 0x040fe20000410000 */
[-C--:B------:R-:W-:Y:S01]  /*e8b0*/  FMUL.FTZ R47, R50, R49.reuse ;  /* 0x00000031322f7220 */ /* 0x080fe20000410000 */
[----:B------:R-:W-:Y:S02]  /*e8c0*/  LOP3.LUT R8, R38, 0xffff0000, RZ, 0xc0, !PT ;  /* 0xffff000026087812 */ /* 0x000fe400078ec0ff */
[----:B------:R-:W-:Y:S01]  /*e8d0*/  LOP3.LUT R10, R41, 0xffff0000, RZ, 0xc0, !PT ;  /* 0xffff0000290a7812 */ /* 0x000fe200078ec0ff */
[----:B------:R-:W-:Y:S01]  /*e8e0*/  FFMA.FTZ R49, R46, R49, -R45 ;  /* 0x000000312e317223 */ /* 0x000fe2000001082d */
[----:B------:R-:W-:Y:S01]  /*e8f0*/  LOP3.LUT R4, R34, 0xffff0000, RZ, 0xc0, !PT ;  /* 0xffff000022047812 */ /* 0x000fe200078ec0ff */
[----:B------:R-:W-:Y:S01]  /*e900*/  FFMA.FTZ R47, R46, R53, R47 ;  /* 0x000000352e2f7223 */ /* 0x000fe2000001002f */
[----:B------:R-:W-:Y:S01]  /*e910*/  LOP3.LUT R6, R36, 0xffff0000, RZ, 0xc0, !PT ;  /* 0xffff000024067812 */ /* 0x000fe200078ec0ff */
[----:B------:R-:W-:Y:S01]  /*e920*/  FMUL.FTZ R44, R9, R8 ;  /* 0x00000008092c7220 */ /* 0x000fe20000410000 */
[----:B------:R-:W-:Y:S01]  /*e930*/  FMUL.FTZ R46, R11, R10 ;  /* 0x0000000a0b2e7220 */ /* 0x000fe20000410000 */
[----:B------:R-:W-:-:S02]  /*e940*/  FMUL.FTZ R45, R9, R4 ;  /* 0x00000004092d7220 */ /* 0x000fc40000410000 */
[----:B------:R-:W-:Y:S01]  /*e950*/  FMUL.FTZ R11, R11, R6 ;  /* 0x000000060b0b7220 */ /* 0x000fe20000410000 */
[----:B------:R-:W-:Y:S01]  /*e960*/  FFMA.FTZ R9, R5, R4, -R44 ;  /* 0x0000000405097223 */ /* 0x000fe2000001082c */
[----:B------:R-:W-:Y:S01]  /*e970*/  FFMA.FTZ R46, R7, R6, -R46 ;  /* 0x00000006072e7223 */ /* 0x000fe2000001082e */
[----:B------:R-:W-:Y:S01]  /*e980*/  FFMA.FTZ R45, R5, R8, R45 ;  /* 0x00000008052d7223 */ /* 0x000fe2000001002d */
[----:B------:R-:W-:Y:S01]  /*e990*/  FFMA.FTZ R44, R7, R10, R11 ;  /* 0x0000000a072c7223 */ /* 0x000fe2000001000b */
[----:B------:R-:W-:Y:S02]  /*e9a0*/  F2FP.BF16.F32.PACK_AB R6, R58, R55 ;  /* 0x000000373a06723e */ /* 0x000fe400000010ff */
[----:B------:R-:W-:Y:S02]  /*e9b0*/  F2FP.BF16.F32.PACK_AB R4, R59, R54 ;  /* 0x000000363b04723e */ /* 0x000fe400000010ff */
[----:B------:R-:W-:Y:S02]  /*e9c0*/  F2FP.BF16.F32.PACK_AB R5, R9, R48 ;  /* 0x000000300905723e */ /* 0x000fe400000010ff */
[----:B------:R-:W-:-:S02]  /*e9d0*/  F2FP.BF16.F32.PACK_AB R7, R46, R49 ;  /* 0x000000312e07723e */ /* 0x000fc400000010ff */
[----:B------:R-:W-:Y:S02]  /*e9e0*/  F2FP.BF16.F32.PACK_AB R10, R51, R56 ;  /* 0x00000038330a723e */ /* 0x000fe400000010ff */
[----:B------:R-:W-:Y:S01]  /*e9f0*/  F2FP.BF16.F32.PACK_AB R8, R42, R57 ;  /* 0x000000392a08723e */ /* 0x000fe200000010ff */
[----:B------:R0:W-:Y:S01]  /*ea00*/  STS.128 [R60+0x10400], R4 ;  /* 0x010400043c007388 */ /* 0x0001e20000000c00 */
[----:B------:R-:W-:Y:S02]  /*ea10*/  F2FP.BF16.F32.PACK_AB R9, R45, R52 ;  /* 0x000000342d09723e */ /* 0x000fe400000010ff */
[----:B------:R-:W-:-:S05]  /*ea20*/  F2FP.BF16.F32.PACK_AB R11, R44, R47 ;  /* 0x0000002f2c0b723e */ /* 0x000fca00000010ff */
[----:B------:R0:W-:Y:S02]  /*ea30*/  STS.128 [R62+0x10400], R8 ;  /* 0x010400083e007388 */ /* 0x0001e40000000c00 */
.L_x_611:
[----:B------:R-:W-:Y:S05]  /*ea40*/  BSYNC B2 ;  /* 0x0000000000027941 */ /* 0x000fea0003800000 */
.L_x_610:
[----:B------:R-:W-:Y:S04]  /*ea50*/  BSSY B2, `(.L_x_612) ;  /* 0x0000059000027945 */ /* 0x000fe80003800000 */
[----:B------:R-:W-:Y:S05]  /*ea60*/  @P1 BRA `(.L_x_613) ;  /* 0x00000004005c1947 */ /* 0x000fea0003800000 */
[----:B0-----:R-:W-:Y:S01]  /*ea70*/  LEA.HI R4, R43, R210, RZ, 0x1d ;  /* 0x000000d22b047211 */ /* 0x001fe200078fe8ff */
[C---:B------:R-:W-:Y:S01]  /*ea80*/  IMAD.U32 R55, R29.reuse, 0x10000, RZ ;  /* 0x000100001d377824 */ /* 0x040fe200078e00ff */
[----:B------:R-:W-:Y:S01]  /*ea90*/  LOP3.LUT R57, R29, 0xffff0000, RZ, 0xc0, !PT ;  /* 0xffff00001d397812 */ /* 0x000fe200078ec0ff */
[----:B------:R-:W-:Y:S01]  /*eaa0*/  IMAD.U32 R53, R25, 0x10000, RZ ;  /* 0x0001000019357824 */ /* 0x000fe200078e00ff */
[----:B------:R-:W-:-:S04]  /*eab0*/  SHF.R.S32.HI R5, RZ, 0x1f, R4 ;  /* 0x0000001fff057819 */ /* 0x000fc80000011404 */
[----:B------:R-:W-:Y:S01]  /*eac0*/  LEA.HI R5, R5, R4, RZ, 0x3 ;  /* 0x0000000405057211 */ /* 0x000fe200078f18ff */
[----:B------:R-:W-:-:S04]  /*ead0*/  IMAD.SHL.U32 R4, R4, 0x8, RZ ;  /* 0x0000000804047824 */ /* 0x000fc800078e00ff */
[----:B------:R-:W-:Y:S01]  /*eae0*/  IMAD.SHL.U32 R5, R5, 0x400, RZ ;  /* 0x0000040005057824 */ /* 0x000fe200078e00ff */
[----:B------:R-:W-:-:S04]  /*eaf0*/  LOP3.LUT R4, R189, 0x38, R4, 0xf8, !PT ;  /* 0x00000038bd047812 */ /* 0x000fc800078ef804 */
[----:B------:R-:W-:Y:S02]  /*eb00*/  LOP3.LUT R5, R5, 0x7fffe000, RZ, 0xc0, !PT ;  /* 0x7fffe00005057812 */ /* 0x000fe400078ec0ff */
[----:B------:R-:W-:-:S03]  /*eb10*/  LOP3.LUT R4, R4, R191, RZ, 0x3c, !PT ;  /* 0x000000bf04047212 */ /* 0x000fc600078e3cff */
[----:B------:R-:W-:-:S04]  /*eb20*/  IMAD R5, R190, 0x200, R5 ;  /* 0x00000200be057824 */ /* 0x000fc800078e0205 */
[----:B------:R-:W-:Y:S02]  /*eb30*/  IMAD.IADD R9, R5, 0x1, R4 ;  /* 0x0000000105097824 */ /* 0x000fe400078e0204 */
[----:B------:R-:W0:Y:S02]  /*eb40*/  LDS.128 R4, [R218] ;  /* 0x00000000da047984 */ /* 0x000e240000000c00 */
        /* <DEDUP_REMOVED lines=16> */
[----:B------:R-:W-:Y:S01]  /*ec50*/  FMUL.FTZ R63, R8, R57 ;  /* 0x00000039083f7220 */ /* 0x000fe20000410000 */
[----:B------:R-:W-:-:S02]  /*ec60*/  IMAD.U32 R48, R30, 0x10000, RZ ;  /* 0x000100001e307824 */ /* 0x000fc400078e00ff */
[C---:B------:R-:W-:Y:S01]  /*ec70*/  FFMA.FTZ R59, R44.reuse, R53, -R59 ;  /* 0x000000352c3b7223 */ /* 0x040fe2000001083b */
[----:B------:R-:W-:Y:S01]  /*ec80*/  LOP3.LUT R53, R25, 0xffff0000, RZ, 0xc0, !PT ;  /* 0xffff000019357812 */ /* 0x000fe200078ec0ff */
[----:B------:R-:W-:Y:S01]  /*ec90*/  FFMA.FTZ R61, R44, R55, R61 ;  /* 0x000000372c3d7223 */ /* 0x000fe2000001003d */
[----:B------:R-:W-:Y:S02]  /*eca0*/  IMAD.U32 R44, R26, 0x10000, RZ ;  /* 0x000100001a2c7824 */ /* 0x000fe400078e00ff */
[----:B------:R-:W-:Y:S02]  /*ecb0*/  IMAD.U32 R50, R10, 0x10000, RZ ;  /* 0x000100000a327824 */ /* 0x000fe400078e00ff */
[-C--:B------:R-:W-:Y:S01]  /*ecc0*/  FMUL.FTZ R55, R8, R53.reuse ;  /* 0x0000003508377220 */ /* 0x080fe20000410000 */
[----:B------:R-:W-:Y:S01]  /*ecd0*/  FFMA.FTZ R52, R4, R53, -R63 ;  /* 0x0000003504347223 */ /* 0x000fe2000001083f */
[----:B------:R-:W-:Y:S01]  /*ece0*/  FMUL.FTZ R8, R49, R48 ;  /* 0x0000003031087220 */ /* 0x000fe20000410000 */
[----:B------:R-:W-:-:S02]  /*ecf0*/  IMAD.U32 R53, R31, 0x10000, RZ ;  /* 0x000100001f357824 */ /* 0x000fc400078e00ff */
[-C--:B------:R-:W-:Y:S01]  /*ed00*/  FMUL.FTZ R63, R49, R44.reuse ;  /* 0x0000002c313f7220 */ /* 0x080fe20000410000 */
[----:B------:R-:W-:Y:S01]  /*ed10*/  FFMA.FTZ R54, R4, R57, R55 ;  /* 0x0000003904367223 */ /* 0x000fe20000010037 */
[----:B------:R-:W-:Y:S01]  /*ed20*/  LOP3.LUT R10, R10, 0xffff0000, RZ, 0xc0, !PT ;  /* 0xffff00000a0a7812 */ /* 0x000fe200078ec0ff */
[----:B------:R-:W-:Y:S01]  /*ed30*/  FFMA.FTZ R56, R45, R44, -R8 ;  /* 0x0000002c2d387223 */ /* 0x000fe20000010808 */
[----:B------:R-:W-:Y:S02]  /*ed40*/  IMAD.U32 R49, R27, 0x10000, RZ ;  /* 0x000100001b317824 */ /* 0x000fe400078e00ff */
[----:B------:R-:W-:Y:S01]  /*ed50*/  FFMA.FTZ R63, R45, R48, R63 ;  /* 0x000000302d3f7223 */ /* 0x000fe2000001003f */
[----:B------:R-:W-:Y:S01]  /*ed60*/  FMUL.FTZ R57, R50, R53 ;  /* 0x0000003532397220 */ /* 0x000fe20000410000 */
[----:B------:R-:W-:Y:S01]  /*ed70*/  LOP3.LUT R55, R31, 0xffff0000, RZ, 0xc0, !PT ;  /* 0xffff00001f377812 */ /* 0x000fe200078ec0ff */
[----:B------:R-:W-:Y:S01]  /*ed80*/  IMAD.U32 R51, R11, 0x10000, RZ ;  /* 0x000100000b337824 */ /* 0x000fe200078e00ff */
[----:B------:R-:W-:Y:S01]  /*ed90*/  LOP3.LUT R45, R27, 0xffff0000, RZ, 0xc0, !PT ;  /* 0xffff00001b2d7812 */ /* 0x000fe200078ec0ff */
[----:B------:R-:W-:-:S02]  /*eda0*/  IMAD.U32 R44, R32, 0x10000, RZ ;  /* 0x00010000202c7824 */ /* 0x000fc400078e00ff */
[-C--:B------:R-:W-:Y:S01]  /*edb0*/  FMUL.FTZ R65, R50, R49.reuse ;  /* 0x0000003132417220 */ /* 0x080fe20000410000 */
[----:B------:R-:W-:Y:S01]  /*edc0*/  FFMA.FTZ R57, R46, R49, -R57 ;  /* 0x000000312e397223 */ /* 0x000fe20000010839 */
[----:B------:R-:W-:Y:S01]  /*edd0*/  FMUL.FTZ R49, R10, R55 ;  /* 0x000000370a317220 */ /* 0x000fe20000410000 */
[----:B------:R-:W-:Y:S02]  /*ede0*/  IMAD.U32 R4, R28, 0x10000, RZ ;  /* 0x000100001c047824 */ /* 0x000fe400078e00ff */
[----:B------:R-:W-:Y:S01]  /*edf0*/  FMUL.FTZ R10, R10, R45 ;  /* 0x0000002d0a0a7220 */ /* 0x000fe20000410000 */
[----:B------:R-:W-:Y:S01]  /*ee00*/  FMUL.FTZ R8, R51, R44 ;  /* 0x0000002c33087220 */ /* 0x000fe20000410000 */
[----:B------:R-:W-:Y:S01]  /*ee10*/  FFMA.FTZ R65, R46, R53, R65 ;  /* 0x000000352e417223 */ /* 0x000fe20000010041 */
[C---:B------:R-:W-:Y:S01]  /*ee20*/  FFMA.FTZ R46, R6.reuse, R45, -R49 ;  /* 0x0000002d062e7223 */ /* 0x040fe20000010831 */
[----:B------:R-:W-:Y:S01]  /*ee30*/  FFMA.FTZ R48, R6, R55, R10 ;  /* 0x0000003706307223 */ /* 0x000fe2000001000a */
[-C--:B------:R-:W-:Y:S01]  /*ee40*/  FFMA.FTZ R49, R47, R4.reuse, -R8 ;  /* 0x000000042f317223 */ /* 0x080fe20000010808 */
[----:B------:R-:W-:Y:S01]  /*ee50*/  LOP3.LUT R11, R11, 0xffff0000, RZ, 0xc0, !PT ;  /* 0xffff00000b0b7812 */ /* 0x000fe200078ec0ff */
[----:B------:R-:W-:Y:S01]  /*ee60*/  FMUL.FTZ R50, R51, R4 ;  /* 0x0000000433327220 */ /* 0x000fe20000410000 */
[----:B------:R-:W-:-:S02]  /*ee70*/  LOP3.LUT R8, R30, 0xffff0000, RZ, 0xc0, !PT ;  /* 0xffff00001e087812 */ /* 0x000fc400078ec0ff */
[----:B------:R-:W-:Y:S01]  /*ee80*/  LOP3.LUT R10, R32, 0xffff0000, RZ, 0xc0, !PT ;  /* 0xffff0000200a7812 */ /* 0x000fe200078ec0ff */
[----:B------:R-:W-:Y:S01]  /*ee90*/  FFMA.FTZ R50, R47, R44, R50 ;  /* 0x0000002c2f327223 */ /* 0x000fe20000010032 */
[----:B------:R-:W-:Y:S01]  /*eea0*/  LOP3.LUT R4, R26, 0xffff0000, RZ, 0xc0, !PT ;  /* 0xffff00001a047812 */ /* 0x000fe200078ec0ff */
[----:B------:R-:W-:Y:S01]  /*eeb0*/  FMUL.FTZ R44, R9, R8 ;  /* 0x00000008092c7220 */ /* 0x000fe20000410000 */
[----:B------:R-:W-:Y:S01]  /*eec0*/  LOP3.LUT R6, R28, 0xffff0000, RZ, 0xc0, !PT ;  /* 0xffff00001c067812 */ /* 0x000fe200078ec0ff */
[----:B------:R-:W-:Y:S02]  /*eed0*/  FMUL.FTZ R58, R11, R10 ;  /* 0x0000000a0b3a7220 */ /* 0x000fe40000410000 */
[-C--:B------:R-:W-:Y:S01]  /*eee0*/  FMUL.FTZ R45, R9, R4.reuse ;  /* 0x00000004092d7220 */ /* 0x080fe20000410000 */
[----:B------:R-:W-:Y:S01]  /*eef0*/  FFMA.FTZ R9, R5, R4, -R44 ;  /* 0x0000000405097223 */ /* 0x000fe2000001082c */
[-C--:B------:R-:W-:Y:S01]  /*ef00*/  FMUL.FTZ R11, R11, R6.reuse ;  /* 0x000000060b0b7220 */ /* 0x080fe20000410000 */
[----:B------:R-:W-:Y:S01]  /*ef10*/  FFMA.FTZ R58, R7, R6, -R58 ;  /* 0x00000006073a7223 */ /* 0x000fe2000001083a */
[----:B------:R-:W-:Y:S01]  /*ef20*/  FFMA.FTZ R44, R5, R8, R45 ;  /* 0x00000008052c7223 */ /* 0x000fe2000001002d */
[----:B------:R-:W-:Y:S01]  /*ef30*/  F2FP.BF16.F32.PACK_AB R6, R46, R57 ;  /* 0x000000392e06723e */ /* 0x000fe200000010ff */
[----:B------:R-:W-:Y:S01]  /*ef40*/  FFMA.FTZ R11, R7, R10, R11 ;  /* 0x0000000a070b7223 */ /* 0x000fe2000001000b */
[----:B------:R-:W-:-:S02]  /*ef50*/  F2FP.BF16.F32.PACK_AB R4, R52, R59 ;  /* 0x0000003b3404723e */ /* 0x000fc400000010ff */
[----:B------:R-:W-:Y:S02]  /*ef60*/  F2FP.BF16.F32.PACK_AB R5, R9, R56 ;  /* 0x000000380905723e */ /* 0x000fe400000010ff */
[----:B------:R-:W-:Y:S02]  /*ef70*/  F2FP.BF16.F32.PACK_AB R7, R58, R49 ;  /* 0x000000313a07723e */ /* 0x000fe400000010ff */
[----:B------:R-:W-:Y:S02]  /*ef80*/  F2FP.BF16.F32.PACK_AB R10, R48, R65 ;  /* 0x00000041300a723e */ /* 0x000fe400000010ff */
[----:B------:R-:W-:Y:S01]  /*ef90*/  F2FP.BF16.F32.PACK_AB R8, R54, R61 ;  /* 0x0000003d3608723e */ /* 0x000fe200000010ff */
[----:B------:R1:W-:Y:S01]  /*efa0*/  STS.128 [R218], R4 ;  /* 0x00000004da007388 */ /* 0x0003e20000000c00 */
[----:B------:R-:W-:Y:S02]  /*efb0*/  F2FP.BF16.F32.PACK_AB R9, R44, R63 ;  /* 0x0000003f2c09723e */ /* 0x000fe400000010ff */
[----:B------:R-:W-:-:S05]  /*efc0*/  F2FP.BF16.F32.PACK_AB R11, R11, R50 ;  /* 0x000000320b0b723e */ /* 0x000fca00000010ff */
[----:B------:R1:W-:Y:S02]  /*efd0*/  STS.128 [R42+0x10400], R8 ;  /* 0x010400082a007388 */ /* 0x0003e40000000c00 */
.L_x_613:
[----:B------:R-:W-:Y:S05]  /*efe0*/  BSYNC B2 ;  /* 0x0000000000027941 */ /* 0x000fea0003800000 */
.L_x_612:
[----:B------:R-:W-:Y:S05]  /*eff0*/  @P2 BRA `(.L_x_609) ;  /* 0x00000004005c2947 */ /* 0x000fea0003800000 */
[----:B------:R-:W-:Y:S01]  /*f000*/  LEA.HI R43, R43, R216, RZ, 0x1d ;  /* 0x000000d82b2b7211 */ /* 0x000fe200078fe8ff */
[C---:B------:R-:W-:Y:S01]  /*f010*/  IMAD.U32 R54, R15.reuse, 0x10000, RZ ;  /* 0x000100000f367824 */ /* 0x040fe200078e00ff */
[----:B------:R-:W-:Y:S01]  /*f020*/  LOP3.LUT R51, R15, 0xffff0000, RZ, 0xc0, !PT ;  /* 0xffff00000f337812 */ /* 0x000fe200078ec0ff */
[----:B------:R-:W-:Y:S01]  /*f030*/  IMAD.U32 R52, R3, 0x10000, RZ ;  /* 0x0001000003347824 */ /* 0x000fe200078e00ff */
[----:B01----:R-:W-:Y:S01]  /*f040*/  SHF.R.S32.HI R4, RZ, 0x1f, R43 ;  /* 0x0000001fff047819 */ /* 0x003fe2000001142b */
[----:B------:R-:W-:-:S03]  /*f050*/  IMAD.U32 R53, R20, 0x10000, RZ ;  /* 0x0001000014357824 */ /* 0x000fc600078e00ff */
        /* <DEDUP_REMOVED lines=24> */
[-C--:B------:R-:W-:Y:S01]  /*f1e0*/  FMUL.FTZ R58, R47, R52.reuse ;  /* 0x000000342f3a7220 */ /* 0x080fe20000410000 */
[----:B------:R-:W-:Y:S01]  /*f1f0*/  LOP3.LUT R47, R3, 0xffff0000, RZ, 0xc0, !PT ;  /* 0xffff0000032f7812 */ /* 0x000fe200078ec0ff */
[----:B------:R-:W-:Y:S01]  /*f200*/  FMUL.FTZ R55, R8, R51 ;  /* 0x0000003308377220 */ /* 0x000fe20000410000 */
[C---:B------:R-:W-:Y:S01]  /*f210*/  FFMA.FTZ R56, R43.reuse, R52, -R56 ;  /* 0x000000342b387223 */ /* 0x040fe20000010838 */
[----:B------:R-:W-:Y:S01]  /*f220*/  FFMA.FTZ R58, R43, R54, R58 ;  /* 0x000000362b3a7223 */ /* 0x000fe2000001003a */
[----:B------:R-:W-:-:S02]  /*f230*/  IMAD.U32 R43, R12, 0x10000, RZ ;  /* 0x000100000c2b7824 */ /* 0x000fc400078e00ff */
[-C--:B------:R-:W-:Y:S01]  /*f240*/  FMUL.FTZ R57, R8, R47.reuse ;  /* 0x0000002f08397220 */ /* 0x080fe20000410000 */
[----:B------:R-:W-:Y:S01]  /*f250*/  FFMA.FTZ R55, R4, R47, -R55 ;  /* 0x0000002f04377223 */ /* 0x000fe20000010837 */
[----:B------:R-:W-:Y:S01]  /*f260*/  FMUL.FTZ R47, R48, R53 ;  /* 0x00000035302f7220 */ /* 0x000fe20000410000 */
[----:B------:R-:W-:Y:S02]  /*f270*/  IMAD.U32 R49, R10, 0x10000, RZ ;  /* 0x000100000a317824 */ /* 0x000fe400078e00ff */
[----:B------:R-:W-:Y:S01]  /*f280*/  FMUL.FTZ R52, R48, R43 ;  /* 0x0000002b30347220 */ /* 0x000fe20000410000 */
[----:B------:R-:W-:Y:S01]  /*f290*/  FFMA.FTZ R57, R4, R51, R57 ;  /* 0x0000003304397223 */ /* 0x000fe20000010039 */
[----:B------:R-:W-:Y:S01]  /*f2a0*/  LOP3.LUT R10, R10, 0xffff0000, RZ, 0xc0, !PT ;  /* 0xffff00000a0a7812 */ /* 0x000fe200078ec0ff */
[----:B------:R-:W-:Y:S01]  /*f2b0*/  FFMA.FTZ R48, R44, R43, -R47 ;  /* 0x0000002b2c307223 */ /* 0x000fe2000001082f */
[C---:B------:R-:W-:Y:S01]  /*f2c0*/  LOP3.LUT R51, R21.reuse, 0xffff0000, RZ, 0xc0, !PT ;  /* 0xffff000015337812 */ /* 0x040fe200078ec0ff */
[----:B------:R-:W-:Y:S01]  /*f2d0*/  IMAD.U32 R8, R21, 0x10000, RZ ;  /* 0x0001000015087824 */ /* 0x000fe200078e00ff */
[C---:B------:R-:W-:Y:S01]  /*f2e0*/  LOP3.LUT R43, R13.reuse, 0xffff0000, RZ, 0xc0, !PT ;  /* 0xffff00000d2b7812 */ /* 0x040fe200078ec0ff */
[----:B------:R-:W-:-:S02]  /*f2f0*/  IMAD.U32 R4, R13, 0x10000, RZ ;  /* 0x000100000d047824 */ /* 0x000fc400078e00ff */
[----:B------:R-:W-:Y:S01]  /*f300*/  FFMA.FTZ R52, R44, R53, R52 ;  /* 0x000000352c347223 */ /* 0x000fe20000010034 */
[C---:B------:R-:W-:Y:S01]  /*f310*/  FMUL.FTZ R59, R10.reuse, R51 ;  /* 0x000000330a3b7220 */ /* 0x040fe20000410000 */
[C---:B------:R-:W-:Y:S01]  /*f320*/  FMUL.FTZ R44, R49.reuse, R8 ;  /* 0x00000008312c7220 */ /* 0x040fe20000410000 */
[-C--:B------:R-:W-:Y:S01]  /*f330*/  FMUL.FTZ R54, R49, R4.reuse ;  /* 0x0000000431367220 */ /* 0x080fe20000410000 */
[----:B------:R-:W-:Y:S01]  /*f340*/  FMUL.FTZ R10, R10, R43 ;  /* 0x0000002b0a0a7220 */ /* 0x000fe20000410000 */
[----:B------:R-:W-:Y:S02]  /*f350*/  IMAD.U32 R50, R11, 0x10000, RZ ;  /* 0x000100000b327824 */ /* 0x000fe400078e00ff */
[C---:B------:R-:W-:Y:S01]  /*f360*/  FFMA.FTZ R53, R45.reuse, R4, -R44 ;  /* 0x000000042d357223 */ /* 0x040fe2000001082c */
[----:B------:R-:W-:Y:S02]  /*f370*/  IMAD.U32 R49, R24, 0x10000, RZ ;  /* 0x0001000018317824 */ /* 0x000fe400078e00ff */
[----:B------:R-:W-:Y:S01]  /*f380*/  FFMA.FTZ R54, R45, R8, R54 ;  /* 0x000000082d367223 */ /* 0x000fe20000010036 */
[----:B------:R-:W-:-:S02]  /*f390*/  IMAD.U32 R47, R14, 0x10000, RZ ;  /* 0x000100000e2f7824 */ /* 0x000fc400078e00ff */
[----:B------:R-:W-:Y:S01]  /*f3a0*/  FFMA.FTZ R51, R6, R51, R10 ;  /* 0x0000003306337223 */ /* 0x000fe2000001000a */
[----:B------:R-:W-:Y:S01]  /*f3b0*/  LOP3.LUT R11, R11, 0xffff0000, RZ, 0xc0, !PT ;  /* 0xffff00000b0b7812 */ /* 0x000fe200078ec0ff */
[----:B------:R-:W-:Y:S01]  /*f3c0*/  FMUL.FTZ R45, R50, R49 ;  /* 0x00000031322d7220 */ /* 0x000fe20000410000 */
[----:B------:R-:W-:Y:S01]  /*f3d0*/  FFMA.FTZ R60, R6, R43, -R59 ;  /* 0x0000002b063c7223 */ /* 0x000fe2000001083b */
[----:B------:R-:W-:Y:S01]  /*f3e0*/  LOP3.LUT R8, R20, 0xffff0000, RZ, 0xc0, !PT ;  /* 0xffff000014087812 */ /* 0x000fe200078ec0ff */
[-C--:B------:R-:W-:Y:S01]  /*f3f0*/  FMUL.FTZ R43, R50, R47.reuse ;  /* 0x0000002f322b7220 */ /* 0x080fe20000410000 */
        /* <DEDUP_REMOVED lines=19> */
[----:B------:R2:W-:Y:S01]  /*f530*/  STS.128 [R215], R4 ;  /* 0x00000004d7007388 */ /* 0x0005e20000000c00 */
[----:B------:R-:W-:Y:S02]  /*f540*/  F2FP.BF16.F32.PACK_AB R9, R43, R52 ;  /* 0x000000342b09723e */ /* 0x000fe400000010ff */
[----:B------:R-:W-:-:S05]  /*f550*/  F2FP.BF16.F32.PACK_AB R11, R11, R46 ;  /* 0x0000002e0b0b723e */ /* 0x000fca00000010ff */
[----:B------:R2:W-:Y:S02]  /*f560*/  STS.128 [R42+0x10400], R8 ;  /* 0x010400082a007388 */ /* 0x0005e40000000c00 */
.L_x_609:
[----:B------:R-:W-:Y:S05]  /*f570*/  BSYNC B1 ;  /* 0x0000000000017941 */ /* 0x000fea0003800000 */
.L_x_608:
[----:B------:R-:W-:-:S13]  /*f580*/  ISETP.GE.AND P0, PT, R204, R0, PT ;  /* 0x00000000cc00720c */ /* 0x000fda0003f06270 */
[----:B------:R-:W-:Y:S05]  /*f590*/  @P0 BRA `(.L_x_589) ;  /* 0x0000001000340947 */ /* 0x000fea0003800000 */
[----:B------:R-:W3:Y:S01]  /*f5a0*/  LDC R43, c[0x0][0x3d4] ;  /* 0x0000f500ff2b7b82 */ /* 0x000ee20000000800 */
[----:B------:R-:W-:Y:S01]  /*f5b0*/  BSSY B1, `(.L_x_614) ;  /* 0x000005b000017945 */ /* 0x000fe20003800000 */
[-C--:B---3--:R-:W-:Y:S02]  /*f5c0*/  ISETP.GE.AND P0, PT, R22, R43.reuse, PT ;  /* 0x0000002b1600720c */ /* 0x088fe40003f06270 */
[-C--:B------:R-:W-:Y:S02]  /*f5d0*/  ISETP.GE.AND P1, PT, R184, R43.reuse, PT ;  /* 0x0000002bb800720c */ /* 0x080fe40003f26270 */
[----:B------:R-:W-:-:S09]  /*f5e0*/  ISETP.GE.AND P2, PT, R185, R43, PT ;  /* 0x0000002bb900720c */ /* 0x000fd20003f46270 */
[----:B------:R-:W-:Y:S05]  /*f5f0*/  @P0 BRA `(.L_x_615) ;  /* 0x0000000400580947 */ /* 0x000fea0003800000 */
[----:B------:R-:W-:Y:S01]  /*f600*/  LEA.HI R0, R43, R208, RZ, 0x1d ;  /* 0x000000d02b007211 */ /* 0x000fe200078fe8ff */
[C---:B------:R-:W-:Y:S01]  /*f610*/  IMAD.U32 R54, R37.reuse, 0x10000, RZ ;  /* 0x0001000025367824 */ /* 0x040fe200078e00ff */
[----:B------:R-:W-:Y:S01]  /*f620*/  LOP3.LUT R56, R37, 0xffff0000, RZ, 0xc0, !PT ;  /* 0xffff000025387812 */ /* 0x000fe200078ec0ff */
[----:B------:R-:W-:Y:S01]  /*f630*/  IMAD.U32 R52, R33, 0x10000, RZ ;  /* 0x0001000021347824 */ /* 0x000fe200078e00ff */
[----:B012---:R-:W-:Y:S01]  /*f640*/  SHF.R.S32.HI R5, RZ, 0x1f, R0 ;  /* 0x0000001fff057819 */ /* 0x007fe20000011400 */
[----:B------:R-:W-:Y:S01]  /*f650*/  IMAD.SHL.U32 R4, R0, 0x8, RZ ;  /* 0x0000000800047824 */ /* 0x000fe200078e00ff */
[----:B------:R-:W-:Y:S01]  /*f660*/  LOP3.LUT R57, R41, 0xffff0000, RZ, 0xc0, !PT ;  /* 0xffff000029397812 */ /* 0x000fe200078ec0ff */
[----:B------:R-:W-:Y:S01]  /*f670*/  IMAD.U32 R58, R38, 0x10000, RZ ;  /* 0x00010000263a7824 */ /* 0x000fe200078e00ff */
[----:B------:R-:W-:Y:S01]  /*f680*/  LEA.HI R5, R5, R0, RZ, 0x3 ;  /* 0x0000000005057211 */ /* 0x000fe200078f18ff */
[----:B------:R-:W-:Y:S01]  /*f690*/  IMAD.U32 R55, R39, 0x10000, RZ ;  /* 0x0001000027377824 */ /* 0x000fe200078e00ff */
[----:B------:R-:W-:-:S03]  /*f6a0*/  LOP3.LUT R0, R187, 0x38, R4, 0xf8, !PT ;  /* 0x00000038bb007812 */ /* 0x000fc600078ef804 */
[----:B------:R-:W-:Y:S01]  /*f6b0*/  IMAD.SHL.U32 R5, R5, 0x400, RZ ;  /* 0x0000040005057824 */ /* 0x000fe200078e00ff */
[----:B------:R-:W-:-:S04]  /*f6c0*/  LOP3.LUT R0, R0, R219, RZ, 0x3c, !PT ;  /* 0x000000db00007212 */ /* 0x000fc800078e3cff */
[----:B------:R-:W-:-:S04]  /*f6d0*/  LOP3.LUT R5, R5, 0x7fffe000, RZ, 0xc0, !PT ;  /* 0x7fffe00005057812 */ /* 0x000fc800078ec0ff */
[----:B------:R-:W-:Y:S02]  /*f6e0*/  IADD3 R9, R0, R5, R193 ;  /* 0x0000000500097210 */ /* 0x000fe40007ffe0c1 */
[----:B------:R-:W0:Y:S03]  /*f6f0*/  LDS.128 R4, [R217] ;  /* 0x00000000d9047984 */ /* 0x000e260000000c00 */
        /* <DEDUP_REMOVED lines=14> */
[-C--:B------:R-:W-:Y:S01]  /*f7e0*/  FMUL.FTZ R51, R54, R47.reuse ;  /* 0x0000002f36337220 */ /* 0x080fe20000410000 */
[----:B------:R-:W-:Y:S01]  /*f7f0*/  FMUL.FTZ R47, R52, R47 ;  /* 0x0000002f342f7220 */ /* 0x000fe20000410000 */
[C---:B------:R-:W-:Y:S01]  /*f800*/  IMAD.U32 R49, R10.reuse, 0x10000, RZ ;  /* 0x000100000a317824 */ /* 0x040fe200078e00ff */
[----:B------:R-:W-:Y:S01]  /*f810*/  LOP3.LUT R10, R10, 0xffff0000, RZ, 0xc0, !PT ;  /* 0xffff00000a0a7812 */ /* 0x000fe200078ec0ff */
[----:B------:R-:W-:Y:S01]  /*f820*/  FFMA.FTZ R51, R52, R42, -R51 ;  /* 0x0000002a34337223 */ /* 0x000fe20000010833 */
[----:B------:R-:W-:Y:S01]  /*f830*/  LOP3.LUT R52, R33, 0xffff0000, RZ, 0xc0, !PT ;  /* 0xffff000021347812 */ /* 0x000fe200078ec0ff */
[----:B------:R-:W-:Y:S01]  /*f840*/  FMUL.FTZ R33, R56, R8 ;  /* 0x0000000838217220 */ /* 0x000fe20000410000 */
[----:B------:R-:W-:Y:S01]  /*f850*/  FFMA.FTZ R47, R54, R42, R47 ;  /* 0x0000002a362f7223 */ /* 0x000fe2000001002f */
[----:B------:R-:W-:-:S02]  /*f860*/  IMAD.U32 R54, R34, 0x10000, RZ ;  /* 0x0001000022367824 */ /* 0x000fc400078e00ff */
[C---:B------:R-:W-:Y:S01]  /*f870*/  FMUL.FTZ R37, R52.reuse, R8 ;  /* 0x0000000834257220 */ /* 0x040fe20000410000 */
[----:B------:R-:W-:Y:S01]  /*f880*/  FFMA.FTZ R8, R52, R4, -R33 ;  /* 0x0000000434087223 */ /* 0x000fe20000010821 */
[-C--:B------:R-:W-:Y:S01]  /*f890*/  FMUL.FTZ R33, R58, R48.reuse ;  /* 0x000000303a217220 */ /* 0x080fe20000410000 */
[----:B------:R-:W-:Y:S01]  /*f8a0*/  FMUL.FTZ R53, R54, R48 ;  /* 0x0000003036357220 */ /* 0x000fe20000410000 */
[----:B------:R-:W-:Y:S01]  /*f8b0*/  FFMA.FTZ R42, R56, R4, R37 ;  /* 0x00000004382a7223 */ /* 0x000fe20000010025 */
[----:B------:R-:W-:Y:S02]  /*f8c0*/  IMAD.U32 R37, R35, 0x10000, RZ ;  /* 0x0001000023257824 */ /* 0x000fe400078e00ff */
[-C--:B------:R-:W-:Y:S01]  /*f8d0*/  FMUL.FTZ R4, R55, R49.reuse ;  /* 0x0000003137047220 */ /* 0x080fe20000410000 */
[----:B------:R-:W-:Y:S01]  /*f8e0*/  LOP3.LUT R52, R39, 0xffff0000, RZ, 0xc0, !PT ;  /* 0xffff000027347812 */ /* 0x000fe200078ec0ff */
[-C--:B------:R-:W-:Y:S01]  /*f8f0*/  FFMA.FTZ R33, R54, R44.reuse, -R33 ;  /* 0x0000002c36217223 */ /* 0x080fe20000010821 */
[----:B------:R-:W-:Y:S01]  /*f900*/  LOP3.LUT R48, R35, 0xffff0000, RZ, 0xc0, !PT ;  /* 0xffff000023307812 */ /* 0x000fe200078ec0ff */
[----:B------:R-:W-:Y:S01]  /*f910*/  FFMA.FTZ R53, R58, R44, R53 ;  /* 0x0000002c3a357223 */ /* 0x000fe20000010035 */
[C---:B------:R-:W-:Y:S01]  /*f920*/  FMUL.FTZ R44, R37.reuse, R49 ;  /* 0x00000031252c7220 */ /* 0x040fe20000410000 */
[----:B------:R-:W-:Y:S01]  /*f930*/  FFMA.FTZ R35, R37, R45, -R4 ;  /* 0x0000002d25237223 */ /* 0x000fe20000010804 */
[----:B------:R-:W-:-:S02]  /*f940*/  IMAD.U32 R50, R11, 0x10000, RZ ;  /* 0x000100000b327824 */ /* 0x000fc400078e00ff */
[-C--:B------:R-:W-:Y:S01]  /*f950*/  FMUL.FTZ R37, R52, R10.reuse ;  /* 0x0000000a34257220 */ /* 0x080fe20000410000 */
[----:B------:R-:W-:Y:S02]  /*f960*/  IMAD.U32 R54, R41, 0x10000, RZ ;  /* 0x0001000029367824 */ /* 0x000fe400078e00ff */
[----:B------:R-:W-:Y:S01]  /*f970*/  FMUL.FTZ R39, R48, R10 ;  /* 0x0000000a30277220 */ /* 0x000fe20000410000 */
[----:B------:R-:W-:Y:S02]  /*f980*/  IMAD.U32 R4, R36, 0x10000, RZ ;  /* 0x0001000024047824 */ /* 0x000fe400078e00ff */
[----:B------:R-:W-:Y:S01]  /*f990*/  FFMA.FTZ R10, R55, R45, R44 ;  /* 0x0000002d370a7223 */ /* 0x000fe2000001002c */
[----:B------:R-:W-:Y:S01]  /*f9a0*/  LOP3.LUT R11, R11, 0xffff0000, RZ, 0xc0, !PT ;  /* 0xffff00000b0b7812 */ /* 0x000fe200078ec0ff */
[----:B------:R-:W-:Y:S01]  /*f9b0*/  FMUL.FTZ R45, R54, R50 ;  /* 0x00000032362d7220 */ /* 0x000fe20000410000 */
[----:B------:R-:W-:Y:S01]  /*f9c0*/  FFMA.FTZ R44, R48, R6, -R37 ;  /* 0x00000006302c7223 */ /* 0x000fe20000010825 */
[----:B------:R-:W-:Y:S01]  /*f9d0*/  LOP3.LUT R55, R38, 0xffff0000, RZ, 0xc0, !PT ;  /* 0xffff000026377812 */ /* 0x000fe200078ec0ff */
[----:B------:R-:W-:Y:S01]  /*f9e0*/  FMUL.FTZ R37, R4, R50 ;  /* 0x0000003204257220 */ /* 0x000fe20000410000 */
[----:B------:R-:W-:Y:S01]  /*f9f0*/  LOP3.LUT R49, R34, 0xffff0000, RZ, 0xc0, !PT ;  /* 0xffff000022317812 */ /* 0x000fe200078ec0ff */
[----:B------:R-:W-:Y:S01]  /*fa00*/  FFMA.FTZ R45, R4, R46, -R45 ;  /* 0x0000002e042d7223 */ /* 0x000fe2000001082d */
[----:B------:R-:W-:Y:S01]  /*fa10*/  LOP3.LUT R41, R36, 0xffff0000, RZ, 0xc0, !PT ;  /* 0xffff000024297812 */ /* 0x000fe200078ec0ff */
[----:B------:R-:W-:Y:S01]  /*fa20*/  FFMA.FTZ R39, R52, R6, R39 ;  /* 0x0000000634277223 */ /* 0x000fe20000010027 */
[----:B------:R-:W-:Y:S01]  /*fa30*/  FFMA.FTZ R37, R54, R46, R37 ;  /* 0x0000002e36257223 */ /* 0x000fe20000010025 */
[----:B------:R-:W-:Y:S01]  /*fa40*/  FMUL.FTZ R4, R55, R9 ;  /* 0x0000000937047220 */ /* 0x000fe20000410000 */
[----:B------:R-:W-:Y:S01]  /*fa50*/  FMUL.FTZ R38, R57, R11 ;  /* 0x0000000b39267220 */ /* 0x000fe20000410000 */
[----:B------:R-:W-:Y:S01]  /*fa60*/  FMUL.FTZ R6, R49, R9 ;  /* 0x0000000931067220 */ /* 0x000fe20000410000 */
[----:B------:R-:W-:Y:S01]  /*fa70*/  FMUL.FTZ R46, R41, R11 ;  /* 0x0000000b292e7220 */ /* 0x000fe20000410000 */
[----:B------:R-:W-:Y:S01]  /*fa80*/  FFMA.FTZ R34, R49, R5, -R4 ;  /* 0x0000000531227223 */ /* 0x000fe20000010804 */
[----:B------:R-:W-:Y:S01]  /*fa90*/  FFMA.FTZ R38, R41, R7, -R38 ;  /* 0x0000000729267223 */ /* 0x000fe20000010826 */
[----:B------:R-:W-:Y:S01]  /*faa0*/  FFMA.FTZ R36, R55, R5, R6 ;  /* 0x0000000537247223 */ /* 0x000fe20000010006 */
[----:B------:R-:W-:Y:S01]  /*fab0*/  FFMA.FTZ R46, R57, R7, R46 ;  /* 0x00000007392e7223 */ /* 0x000fe2000001002e */
[----:B------:R-:W-:-:S02]  /*fac0*/  F2FP.BF16.F32.PACK_AB R6, R44, R35 ;  /* 0x000000232c06723e */ /* 0x000fc400000010ff */
[----:B------:R-:W-:Y:S02]  /*fad0*/  F2FP.BF16.F32.PACK_AB R4, R8, R51 ;  /* 0x000000330804723e */ /* 0x000fe400000010ff */
[----:B------:R-:W-:Y:S02]  /*fae0*/  F2FP.BF16.F32.PACK_AB R5, R34, R33 ;  /* 0x000000212205723e */ /* 0x000fe400000010ff */
[----:B------:R-:W-:Y:S02]  /*faf0*/  F2FP.BF16.F32.PACK_AB R7, R38, R45 ;  /* 0x0000002d2607723e */ /* 0x000fe400000010ff */
[----:B------:R-:W-:Y:S02]  /*fb00*/  F2FP.BF16.F32.PACK_AB R10, R39, R10 ;  /* 0x0000000a270a723e */ /* 0x000fe400000010ff */
[----:B------:R-:W-:Y:S01]  /*fb10*/  F2FP.BF16.F32.PACK_AB R8, R42, R47 ;  /* 0x0000002f2a08723e */ /* 0x000fe200000010ff */
[----:B------:R3:W-:Y:S01]  /*fb20*/  STS.128 [R217], R4 ;  /* 0x00000004d9007388 */ /* 0x0007e20000000c00 */
[----:B------:R-:W-:-:S02]  /*fb30*/  F2FP.BF16.F32.PACK_AB R9, R36, R53 ;  /* 0x000000352409723e */ /* 0x000fc400000010ff */
[----:B------:R-:W-:-:S05]  /*fb40*/  F2FP.BF16.F32.PACK_AB R11, R46, R37 ;  /* 0x000000252e0b723e */ /* 0x000fca00000010ff */
[----:B------:R3:W-:Y:S02]  /*fb50*/  STS.128 [R0+0x10400], R8 ;  /* 0x0104000800007388 */ /* 0x0007e40000000c00 */
.L_x_615:
[----:B------:R-:W-:Y:S05]  /*fb60*/  BSYNC B1 ;  /* 0x0000000000017941 */ /* 0x000fea0003800000 */
.L_x_614:
[----:B------:R-:W-:Y:S04]  /*fb70*/  BSSY B1, `(.L_x_616) ;  /* 0x0000058000017945 */ /* 0x000fe80003800000 */
[----:B------:R-:W-:Y:S05]  /*fb80*/  @P1 BRA `(.L_x_617) ;  /* 0x0000000400581947 */ /* 0x000fea0003800000 */
[----:B---3--:R-:W-:Y:S01]  /*fb90*/  LEA.HI R0, R43, R210, RZ, 0x1d ;  /* 0x000000d22b007211 */ /* 0x008fe200078fe8ff */
[C---:B------:R-:W-:Y:S01]  /*fba0*/  IMAD.U32 R47, R29.reuse, 0x10000, RZ ;  /* 0x000100001d2f7824 */ /* 0x040fe200078e00ff */
[----:B------:R-:W-:Y:S01]  /*fbb0*/  LOP3.LUT R50, R29, 0xffff0000, RZ, 0xc0, !PT ;  /* 0xffff00001d327812 */ /* 0x000fe200078ec0ff */
[C---:B------:R-:W-:Y:S01]  /*fbc0*/  IMAD.U32 R45, R25.reuse, 0x10000, RZ ;  /* 0x00010000192d7824 */ /* 0x040fe200078e00ff */
[----:B012---:R-:W-:Y:S01]  /*fbd0*/  SHF.R.S32.HI R5, RZ, 0x1f, R0 ;  /* 0x0000001fff057819 */ /* 0x007fe20000011400 */
[----:B------:R-:W-:Y:S01]  /*fbe0*/  IMAD.SHL.U32 R4, R0, 0x8, RZ ;  /* 0x0000000800047824 */ /* 0x000fe200078e00ff */
[----:B------:R-:W-:Y:S01]  /*fbf0*/  LOP3.LUT R46, R25, 0xffff0000, RZ, 0xc0, !PT ;  /* 0xffff0000192e7812 */ /* 0x000fe200078ec0ff */
[----:B------:R-:W-:Y:S01]  /*fc00*/  IMAD.U32 R52, R30, 0x10000, RZ ;  /* 0x000100001e347824 */ /* 0x000fe200078e00ff */
[----:B------:R-:W-:Y:S01]  /*fc10*/  LEA.HI R5, R5, R0, RZ, 0x3 ;  /* 0x0000000005057211 */ /* 0x000fe200078f18ff */
[----:B------:R-:W-:Y:S01]  /*fc20*/  IMAD.U32 R48, R26, 0x10000, RZ ;  /* 0x000100001a307824 */ /* 0x000fe200078e00ff */
[----:B------:R-:W-:-:S02]  /*fc30*/  LOP3.LUT R0, R187, 0x38, R4, 0xf8, !PT ;  /* 0x00000038bb007812 */ /* 0x000fc400078ef804 */
[----:B------:R-:W-:Y:S01]  /*fc40*/  LOP3.LUT R49, R32, 0xffff0000, RZ, 0xc0, !PT ;  /* 0xffff000020317812 */ /* 0x000fe200078ec0ff */
        /* <DEDUP_REMOVED lines=20> */
[C---:B------:R-:W-:Y:S01]  /*fd90*/  FMUL.FTZ R44, R45.reuse, R37 ;  /* 0x000000252d2c7220 */ /* 0x040fe20000410000 */
[-C--:B------:R-:W-:Y:S01]  /*fda0*/  FMUL.FTZ R25, R50, R8.reuse ;  /* 0x0000000832197220 */ /* 0x080fe20000410000 */
[----:B------:R-:W-:Y:S01]  /*fdb0*/  FMUL.FTZ R29, R46, R8 ;  /* 0x000000082e1d7220 */ /* 0x000fe20000410000 */
[-C--:B------:R-:W-:Y:S01]  /*fdc0*/  FFMA.FTZ R42, R45, R33.reuse, -R42 ;  /* 0x000000212d2a7223 */ /* 0x080fe2000001082a */
[----:B------:R-:W-:Y:S01]  /*fdd0*/  FFMA.FTZ R44, R47, R33, R44 ;  /* 0x000000212f2c7223 */ /* 0x000fe2000001002c */
[-C--:B------:R-:W-:Y:S01]  /*fde0*/  FMUL.FTZ R33, R52, R38.reuse ;  /* 0x0000002634217220 */ /* 0x080fe20000410000 */
[----:B------:R-:W-:Y:S01]  /*fdf0*/  FMUL.FTZ R37, R48, R38 ;  /* 0x0000002630257220 */ /* 0x000fe20000410000 */
[----:B------:R-:W-:-:S02]  /*fe00*/  IMAD.U32 R39, R10, 0x10000, RZ ;  /* 0x000100000a277824 */ /* 0x000fc400078e00ff */
[-C--:B------:R-:W-:Y:S01]  /*fe10*/  FFMA.FTZ R25, R46, R4.reuse, -R25 ;  /* 0x000000042e197223 */ /* 0x080fe20000010819 */
[----:B------:R-:W-:Y:S01]  /*fe20*/  IMAD.U32 R47, R31, 0x10000, RZ ;  /* 0x000100001f2f7824 */ /* 0x000fe200078e00ff */
[----:B------:R-:W-:Y:S01]  /*fe30*/  LOP3.LUT R10, R10, 0xffff0000, RZ, 0xc0, !PT ;  /* 0xffff00000a0a7812 */ /* 0x000fe200078ec0ff */
[C---:B------:R-:W-:Y:S01]  /*fe40*/  IMAD.U32 R45, R27.reuse, 0x10000, RZ ;  /* 0x000100001b2d7824 */ /* 0x040fe200078e00ff */
[----:B------:R-:W-:Y:S01]  /*fe50*/  LOP3.LUT R38, R27, 0xffff0000, RZ, 0xc0, !PT ;  /* 0xffff00001b267812 */ /* 0x000fe200078ec0ff */
[----:B------:R-:W-:Y:S01]  /*fe60*/  FFMA.FTZ R29, R50, R4, R29 ;  /* 0x00000004321d7223 */ /* 0x000fe2000001001d */
[----:B------:R-:W-:Y:S01]  /*fe70*/  LOP3.LUT R46, R31, 0xffff0000, RZ, 0xc0, !PT ;  /* 0xffff00001f2e7812 */ /* 0x000fe200078ec0ff */
[-C--:B------:R-:W-:Y:S01]  /*fe80*/  FFMA.FTZ R33, R48, R34.reuse, -R33 ;  /* 0x0000002230217223 */ /* 0x080fe20000010821 */
[----:B------:R-:W-:Y:S01]  /*fe90*/  FFMA.FTZ R37, R52, R34, R37 ;  /* 0x0000002234257223 */ /* 0x000fe20000010025 */
[-C--:B------:R-:W-:Y:S01]  /*fea0*/  FMUL.FTZ R4, R47, R39.reuse ;  /* 0x000000272f047220 */ /* 0x080fe20000410000 */
[----:B------:R-:W-:Y:S01]  /*feb0*/  FMUL.FTZ R34, R45, R39 ;  /* 0x000000272d227220 */ /* 0x000fe20000410000 */
[----:B------:R-:W-:-:S02]  /*fec0*/  IMAD.U32 R41, R11, 0x10000, RZ ;  /* 0x000100000b297824 */ /* 0x000fc400078e00ff */
[-C--:B------:R-:W-:Y:S01]  /*fed0*/  FMUL.FTZ R27, R46, R10.reuse ;  /* 0x0000000a2e1b7220 */ /* 0x080fe20000410000 */
[----:B------:R-:W-:Y:S02]  /*fee0*/  IMAD.U32 R48, R32, 0x10000, RZ ;  /* 0x0001000020307824 */ /* 0x000fe400078e00ff */
[----:B------:R-:W-:Y:S01]  /*fef0*/  FMUL.FTZ R31, R38, R10 ;  /* 0x0000000a261f7220 */ /* 0x000fe20000410000 */
[-C--:B------:R-:W-:Y:S01]  /*ff00*/  FFMA.FTZ R8, R45, R35.reuse, -R4 ;  /* 0x000000232d087223 */ /* 0x080fe20000010804 */
[----:B------:R-:W-:Y:S01]  /*ff10*/  FFMA.FTZ R10, R47, R35, R34 ;  /* 0x000000232f0a7223 */ /* 0x000fe20000010022 */
[----:B------:R-:W-:Y:S01]  /*ff20*/  LOP3.LUT R11, R11, 0xffff0000, RZ, 0xc0, !PT ;  /* 0xffff00000b0b7812 */ /* 0x000fe200078ec0ff */
[----:B------:R-:W-:Y:S02]  /*ff30*/  IMAD.U32 R4, R28, 0x10000, RZ ;  /* 0x000100001c047824 */ /* 0x000fe400078e00ff */
[-C--:B------:R-:W-:Y:S01]  /*ff40*/  FMUL.FTZ R35, R48, R41.reuse ;  /* 0x0000002930237220 */ /* 0x080fe20000410000 */
[----:B------:R-:W-:Y:S01]  /*ff50*/  LOP3.LUT R47, R30, 0xffff0000, RZ, 0xc0, !PT ;  /* 0xffff00001e2f7812 */ /* 0x000fe200078ec0ff */
[----:B------:R-:W-:Y:S01]  /*ff60*/  FFMA.FTZ R27, R38, R6, -R27 ;  /* 0x00000006261b7223 */ /* 0x000fe2000001081b */
[----:B------:R-:W-:Y:S01]  /*ff70*/  LOP3.LUT R39, R26, 0xffff0000, RZ, 0xc0, !PT ;  /* 0xffff00001a277812 */ /* 0x000fe200078ec0ff */
[----:B------:R-:W-:Y:S01]  /*ff80*/  FMUL.FTZ R41, R4, R41 ;  /* 0x0000002904297220 */ /* 0x000fe20000410000 */
[----:B------:R-:W-:Y:S01]  /*ff90*/  LOP3.LUT R45, R28, 0xffff0000, RZ, 0xc0, !PT ;  /* 0xffff00001c2d7812 */ /* 0x000fe200078ec0ff */
[----:B------:R-:W-:Y:S01]  /*ffa0*/  FFMA.FTZ R35, R4, R36, -R35 ;  /* 0x0000002404237223 */ /* 0x000fe20000010823 */
        /* <DEDUP_REMOVED lines=20> */
.L_x_617:
[----:B------:R-:W-:Y:S05]  /*100f0*/  BSYNC B1 ;  /* 0x0000000000017941 */ /* 0x000fea0003800000 */
.L_x_616:
[----:B------:R-:W-:Y:S05]  /*10100*/  @P2 BRA `(.L_x_589) ;  /* 0x0000000400582947 */ /* 0x000fea0003800000 */
[----:B------:R-:W-:Y:S01]  /*10110*/  LEA.HI R43, R43, R216, RZ, 0x1d ;  /* 0x000000d82b2b7211 */ /* 0x000fe200078fe8ff */
[C---:B------:R-:W-:Y:S01]  /*10120*/  IMAD.U32 R35, R15.reuse, 0x10000, RZ ;  /* 0x000100000f237824 */ /* 0x040fe200078e00ff */
[----:B------:R-:W-:Y:S01]  /*10130*/  LOP3.LUT R44, R15, 0xffff0000, RZ, 0xc0, !PT ;  /* 0xffff00000f2c7812 */ /* 0x000fe200078ec0ff */
[----:B------:R-:W-:Y:S01]  /*10140*/  IMAD.U32 R33, R3, 0x10000, RZ ;  /* 0x0001000003217824 */ /* 0x000fe200078e00ff */
[----:B01234-:R-:W-:Y:S01]  /*10150*/  SHF.R.S32.HI R4, RZ, 0x1f, R43 ;  /* 0x0000001fff047819 */ /* 0x01ffe2000001142b */
        /* <DEDUP_REMOVED lines=8> */
[----:B------:R-:W-:Y:S02]  /*101e0*/  LOP3.LUT R0, R0, R219, RZ, 0x3c, !PT ;  /* 0x000000db00007212 */ /* 0x000fe400078e3cff */
[----:B------:R-:W-:Y:S02]  /*101f0*/  LOP3.LUT R39, R24, 0xffff0000, RZ, 0xc0, !PT ;  /* 0xffff000018277812 */ /* 0x000fe400078ec0ff */
        /* <DEDUP_REMOVED lines=45> */
[----:B------:R-:W-:Y:S01]  /*104d0*/  FMUL.FTZ R27, R42, R32 ;  /* 0x000000202a1b7220 */ /* 0x000fe20000410000 */
[----:B------:R-:W-:Y:S01]  /*104e0*/  LOP3.LUT R33, R12, 0xffff0000, RZ, 0xc0, !PT ;  /* 0xffff00000c217812 */ /* 0x000fe200078ec0ff */
[----:B------:R-:W-:Y:S01]  /*104f0*/  FFMA.FTZ R13, R30, R6, -R13 ;  /* 0x000000061e0d7223 */ /* 0x000fe2000001080d */
[----:B------:R-:W-:Y:S01]  /*10500*/  LOP3.LUT R35, R14, 0xffff0000, RZ, 0xc0, !PT ;  /* 0xffff00000e237812 */ /* 0x000fe200078ec0ff */
[C---:B------:R-:W-:Y:S01]  /*10510*/  FMUL.FTZ R31, R4.reuse, R32 ;  /* 0x00000020041f7220 */ /* 0x040fe20000410000 */
        /* <DEDUP_REMOVED lines=21> */
.L_x_589:
[----:B------:R-:W-:Y:S05]  /*10670*/  BSYNC B0 ;  /* 0x0000000000007941 */ /* 0x000fea0003800000 */
.L_x_567:
[----:B------:R-:W-:Y:S01]  /*10680*/  @!PT LDS RZ, [RZ] ;  /* 0x00000000fffff984 */ /* 0x000fe20000000800 */
[----:B------:R-:W-:Y:S01]  /*10690*/  @!PT LDS RZ, [RZ] ;  /* 0x00000000fffff984 */ /* 0x000fe20000000800 */
[----:B------:R-:W-:Y:S01]  /*106a0*/  @!PT LDS RZ, [RZ] ;  /* 0x00000000fffff984 */ /* 0x000fe20000000800 */
[----:B------:R-:W-:Y:S01]  /*106b0*/  @!PT LDS RZ, [RZ] ;  /* 0x00000000fffff984 */ /* 0x000fe20000000800 */
[----:B------:R5:W-:Y:S06]  /*106c0*/  MEMBAR.ALL.CTA ;  /* 0x0000000000007992 */ /* 0x000bec0000008000 */
[----:B-----5:R-:W5:Y:S01]  /*106d0*/  FENCE.VIEW.ASYNC.S ;  /* 0x00000000000073c6 */ /* 0x020f620000000000 */
[----:B------:R-:W-:Y:S05]  /*106e0*/  WARPSYNC.ALL ;  /* 0x0000000000007948 */ /* 0x000fea0003800000 */
[----:B-----5:R-:W-:Y:S06]  /*106f0*/  BAR.SYNC.DEFER_BLOCKING 0xd, 0x100 ;  /* 0x0344000000007b1d */ /* 0x020fec0000010000 */
.L_x_565:
[----:B------:R-:W-:-:S13]  /*10700*/  ISETP.NE.AND P0, PT, R188, 0x3, PT ;  /* 0x00000003bc00780c */ /* 0x000fda0003f05270 */
[----:B------:R-:W-:Y:S05]  /*10710*/  @!P0 BRA `(.L_x_618) ;  /* 0x0000000000048947 */ /* 0x000fea0003800000 */
[----:B------:R-:W-:Y:S01]  /*10720*/  BPT.TRAP 0x1 ;  /* 0x000000040000795c */ /* 0x000fe20000300000 */
.L_x_618:
[----:B01234-:R-:W-:Y:S01]  /*10730*/  IMAD R4, R192, 0x8, R2 ;  /* 0x00000008c0047824 */ /* 0x01ffe200078e0202 */
[----:B------:R-:W-:-:S04]  /*10740*/  SHF.L.U32 R3, R194, 0x1f, RZ ;  /* 0x0000001fc2037819 */ /* 0x000fc800000006ff */
[----:B------:R0:W1:Y:S01]  /*10750*/  SYNCS.PHASECHK.TRANS64.TRYWAIT P2, [R4+URZ+0x34830], R3 ;  /* 0x03483003040075a7 */ /* 0x000062000804017f */
[----:B------:R-:W-:Y:S05]  /*10760*/  @!P0 BRA `(.L_x_619) ;  /* 0x0000000000048947 */ /* 0x000fea0003800000 */
[----:B------:R-:W-:Y:S01]  /*10770*/  BPT.TRAP 0x1 ;  /* 0x000000040000795c */ /* 0x000fe20000300000 */
.L_x_619:
[----:B------:R-:W2:Y:S01]  /*10780*/  S2R R0, SR_TID.X ;  /* 0x0000000000007919 */ /* 0x000ea20000002100 */
[----:B------:R-:W-:Y:S01]  /*10790*/  IMAD.MOV.U32 R151, RZ, RZ, RZ ;  /* 0x000000ffff977224 */ /* 0x000fe200078e00ff */
[----:B--2---:R-:W-:-:S04]  /*107a0*/  LOP3.LUT R0, R0, 0x7f, RZ, 0xc0, !PT ;  /* 0x0000007f00007812 */ /* 0x004fc800078ec0ff */
[----:B------:R-:W-:Y:S01]  /*107b0*/  ISETP.NE.AND P1, PT, R0, RZ, PT ;  /* 0x000000ff0000720c */ /* 0x000fe20003f25270 */
[----:B-1----:R-:W-:-:S12]  /*107c0*/  @P2 BRA `(.L_x_620) ;  /* 0x0000000000082947 */ /* 0x002fd80003800000 */
[----:B------:R-:W1:Y:S02]  /*107d0*/  SYNCS.PHASECHK.TRANS64.TRYWAIT P2, [R4+URZ+0x34830], R3 ;  /* 0x03483003040075a7 */ /* 0x000e64000804017f */
[----:B-1----:R-:W-:Y:S05]  /*107e0*/  @!P2 BRA `(.L_x_621) ;  /* 0x000000dc00e4a947 */ /* 0x002fea0003800000 */
.L_x_620:
[----:B------:R-:W-:Y:S05]  /*107f0*/  WARPSYNC.ALL ;  /* 0x0000000000007948 */ /* 0x000fea0003800000 */
[----:B------:R-:W-:Y:S01]  /*10800*/  VIADD R0, R2, 0x1c400 ;  /* 0x0001c40002007836 */ /* 0x000fe20000000000 */
[----:B------:R-:W-:Y:S01]  /*10810*/  R2UR UR4, R40 ;  /* 0x00000000280472ca */ /* 0x000fe200000e0000 */
[----:B------:R-:W-:Y:S01]  /*10820*/  IMAD.MOV.U32 R9, RZ, RZ, 0x40000040 ;  /* 0x40000040ff097424 */ /* 0x000fe200078e00ff */
[----:B------:R-:W-:Y:S01]  /*10830*/  WARPGROUP.ARRIVE ;  /* 0x00000000000079c5 */ /* 0x000fe20000000000 */
[----:B------:R-:W-:Y:S01]  /*10840*/  UMOV UR9, 0x40000040 ;  /* 0x4000004000097882 */ /* 0x000fe20000000000 */
[----:B------:R-:W-:Y:S01]  /*10850*/  SHF.R.U32.HI R0, RZ, 0x4, R0 ;  /* 0x00000004ff007819 */ /* 0x000fe20000011600 */
[----:B------:R-:W-:Y:S01]  /*10860*/  IMAD.MOV.U32 R11, RZ, RZ, 0x40000040 ;  /* 0x40000040ff0b7424 */ /* 0x000fe200078e00ff */
[----:B------:R-:W-:Y:S01]  /*10870*/  R2UR UR11, R9 ;  /* 0x00000000090b72ca */ /* 0x000fe200000e0000 */
[----:B------:R-:W-:Y:S01]  /*10880*/  IMAD.U32 R13, RZ, RZ, UR9 ;  /* 0x00000009ff0d7e24 */ /* 0x000fe2000f8e00ff */
[----:B------:R-:W-:Y:S01]  /*10890*/  LOP3.LUT R0, R0, 0x3fff, RZ, 0xc0, !PT ;  /* 0x00003fff00007812 */ /* 0x000fe200078ec0ff */
[----:B------:R-:W-:Y:S01]  /*108a0*/  UMOV UR57, 0x40000040 ;  /* 0x4000004000397882 */ /* 0x000fe20000000000 */
[----:B------:R-:W-:Y:S01]  /*108b0*/  UMOV UR53, 0x40000040 ;  /* 0x4000004000357882 */ /* 0x000fe20000000000 */
[----:B------:R-:W-:Y:S01]  /*108c0*/  UMOV UR49, 0x40000040 ;  /* 0x4000004000317882 */ /* 0x000fe20000000000 */
[----:B------:R-:W-:Y:S01]  /*108d0*/  LOP3.LUT R7, R0, 0x10000, RZ, 0xfc, !PT ;  /* 0x0001000000077812 */ /* 0x000fe200078efcff */
[----:B------:R-:W-:Y:S01]  /*108e0*/  ULOP3.LUT UR4, UR4, 0x10000, URZ, 0xfc, !UPT ;  /* 0x0001000004047892 */ /* 0x000fe2000f8efc3f */
[----:B------:R-:W-:Y:S01]  /*108f0*/  IMAD.MOV.U32 R9, RZ, RZ, 0x40000040 ;  /* 0x40000040ff097424 */ /* 0x000fe200078e00ff */
[----:B------:R-:W-:Y:S01]  /*10900*/  UMOV UR45, 0x40000040 ;  /* 0x40000040002d7882 */ /* 0x000fe20000000000 */
[----:B------:R-:W-:Y:S01]  /*10910*/  UMOV UR41, 0x40000040 ;  /* 0x4000004000297882 */ /* 0x000fe20000000000 */
[----:B------:R-:W-:Y:S01]  /*10920*/  IMAD R8, R192, 0xc00, R7 ;  /* 0x00000c00c0087824 */ /* 0x000fe200078e0207 */
[----:B------:R-:W-:Y:S01]  /*10930*/  UIADD3 UR5, UR4, 0x2, URZ ;  /* 0x0000000204057890 */ /* 0x000fe2000fffe03f */
[----:B------:R-:W-:Y:S01]  /*10940*/  R2UR UR43, R9 ;  /* 0x00000000092b72ca */ /* 0x000fe200000e0000 */
[----:B------:R-:W-:Y:S01]  /*10950*/  UMOV UR8, UR4 ;  /* 0x0000000400087c82 */ /* 0x000fe20008000000 */
[C---:B------:R-:W-:Y:S01]  /*10960*/  VIADD R10, R8.reuse, 0x2 ;  /* 0x00000002080a7836 */ /* 0x040fe20000000000 */
[----:B------:R-:W-:Y:S01]  /*10970*/  R2UR UR10, R8 ;  /* 0x00000000080a72ca */ /* 0x000fe200000e0000 */
[----:B------:R-:W-:Y:S01]  /*10980*/  IMAD.U32 R12, RZ, RZ, UR8 ;  /* 0x00000008ff0c7e24 */ /* 0x000fe2000f8e00ff */
[----:B------:R-:W-:Y:S01]  /*10990*/  UIADD3 UR56, UR4, 0x406, URZ ;  /* 0x0000040604387890 */ /* 0x000fe2000fffe03f */
[----:B01----:R-:W-:Y:S01]  /*109a0*/  IMAD.IADD R3, R222, 0x1, R152 ;  /* 0x00000001de037824 */ /* 0x003fe200078e0298 */
[----:B------:R-:W-:Y:S01]  /*109b0*/  UIADD3 UR52, UR4, 0x800, URZ ;  /* 0x0000080004347890 */ /* 0x000fe2000fffe03f */
[----:B------:R-:W-:Y:S01]  /*109c0*/  P2R R20, PR, RZ, 0x2 ;  /* 0x00000002ff147803 */ /* 0x000fe20000000000 */
[----:B------:R0:W-:Y:S01]  /*109d0*/  STL.64 [R1+0x30], R12 ;  /* 0x0000300c01007387 */ /* 0x0001e20000100a00 */
[----:B------:R-:W-:Y:S01]  /*109e0*/  UIADD3 UR48, UR4, 0x802, URZ ;  /* 0x0000080204307890 */ /* 0x000fe2000fffe03f */
[----:B------:R-:W-:Y:S01]  /*109f0*/  IMAD R6, R202, -0x80, R3 ;  /* 0xffffff80ca067824 */ /* 0x000fe200078e0203 */
[----:B------:R-:W-:Y:S01]  /*10a00*/  UIADD3 UR44, UR4, 0x804, URZ ;  /* 0x00000804042c7890 */ /* 0x000fe2000fffe03f */
[----:B------:R-:W-:Y:S01]  /*10a10*/  P2R R14, PR, RZ, 0x1 ;  /* 0x00000001ff0e7803 */ /* 0x000fe20000000000 */
[----:B------:R-:W-:Y:S01]  /*10a20*/  UIADD3 UR40, UR4, 0x806, URZ ;  /* 0x0000080604287890 */ /* 0x000fe2000fffe03f */
[----:B------:R-:W-:Y:S01]  /*10a30*/  BSSY B0, `(.L_x_622) ;  /* 0x00004bc000007945 */ /* 0x000fe20003800000 */
[----:B------:R-:W-:Y:S01]  /*10a40*/  HGMMA.64x128x16.F32.BF16 R24, gdesc[UR8], RZ, !UPT, gsb0 ;  /* 0x01e00000081879f0 */ /* 0x000fe2000c0018ff */
[----:B------:R-:W-:Y:S01]  /*10a50*/  R2UR UR10, R10 ;  /* 0x000000000a0a72ca */ /* 0x000fe200000e0000 */
[----:B------:R-:W-:Y:S01]  /*10a60*/  UMOV UR8, UR5 ;  /* 0x0000000500087c82 */ /* 0x000fe20008000000 */
[----:B------:R-:W-:Y:S01]  /*10a70*/  R2UR UR11, R11 ;  /* 0x000000000b0b72ca */ /* 0x000fe200000e0000 */
[----:B------:R-:W-:Y:S01]  /*10a80*/  UMOV UR9, 0x40000040 ;  /* 0x4000004000097882 */ /* 0x000fe20000000000 */
[----:B------:R-:W-:Y:S01]  /*10a90*/  VIADD R10, R8, 0x4 ;  /* 0x00000004080a7836 */ /* 0x000fe20000000000 */
[----:B------:R-:W-:Y:S01]  /*10aa0*/  UIADD3 UR5, UR4, 0x4, URZ ;  /* 0x0000000404057890 */ /* 0x000fe2000fffe03f */
[----:B------:R-:W-:Y:S01]  /*10ab0*/  IMAD.MOV.U32 R11, RZ, RZ, 0x40000040 ;  /* 0x40000040ff0b7424 */ /* 0x000fe200078e00ff */
[C---:B------:R-:W-:Y:S01]  /*10ac0*/  ISETP.GT.AND P4, PT, R6.reuse, RZ, PT ;  /* 0x000000ff0600720c */ /* 0x040fe20003f84270 */
[----:B0-----:R-:W-:Y:S01]  /*10ad0*/  IMAD.U32 R12, RZ, RZ, UR8 ;  /* 0x00000008ff0c7e24 */ /* 0x001fe2000f8e00ff */
[C---:B------:R-:W-:Y:S01]  /*10ae0*/  ISETP.GT.AND P3, PT, R6.reuse, 0x1, PT ;  /* 0x000000010600780c */ /* 0x040fe20003f64270 */
[----:B------:R-:W-:Y:S01]  /*10af0*/  IMAD.U32 R13, RZ, RZ, UR9 ;  /* 0x00000009ff0d7e24 */ /* 0x000fe2000f8e00ff */
[C---:B------:R-:W-:Y:S01]  /*10b00*/  ISETP.GT.AND P2, PT, R6.reuse, 0x8, PT ;  /* 0x000000080600780c */ /* 0x040fe20003f44270 */
[--C-:B------:R-:W-:Y:S01]  /*10b10*/  IMAD.MOV.U32 R150, RZ, RZ, R151.reuse ;  /* 0x000000ffff967224 */ /* 0x100fe200078e0097 */
[C---:B------:R-:W-:Y:S01]  /*10b20*/  ISETP.GT.AND P6, PT, R6.reuse, 0x9, PT ;  /* 0x000000090600780c */ /* 0x040fe20003fc4270 */
[--C-:B------:R-:W-:Y:S01]  /*10b30*/  IMAD.MOV.U32 R149, RZ, RZ, R151.reuse ;  /* 0x000000ffff957224 */ /* 0x100fe200078e0097 */
[----:B------:R0:W-:Y:S01]  /*10b40*/  STL.64 [R1+0x28], R12 ;  /* 0x0000280c01007387 */ /* 0x0001e20000100a00 */
[C---:B------:R-:W-:Y:S01]  /*10b50*/  ISETP.GT.AND P5, PT, R6.reuse, 0x10, PT ;  /* 0x000000100600780c */ /* 0x040fe20003fa4270 */
[--C-:B------:R-:W-:Y:S01]  /*10b60*/  IMAD.MOV.U32 R148, RZ, RZ, R151.reuse ;  /* 0x000000ffff947224 */ /* 0x100fe200078e0097 */
[C---:B------:R-:W-:Y:S01]  /*10b70*/  ISETP.GT.AND P1, PT, R6.reuse, 0x59, PT ;  /* 0x000000590600780c */ /* 0x040fe20003f24270 */
[--C-:B-----5:R-:W-:Y:S01]  /*10b80*/  IMAD.MOV.U32 R147, RZ, RZ, R151.reuse ;  /* 0x000000ffff937224 */ /* 0x120fe200078e0097 */
[----:B------:R-:W-:Y:S01]  /*10b90*/  ISETP.GT.AND P0, PT, R6, 0x60, PT ;  /* 0x000000600600780c */ /* 0x000fe20003f04270 */
        /* <DEDUP_REMOVED lines=35> */
[----:B------:R-:W-:Y:S01]  /*10dd0*/  HGMMA.64x128x16.F32.BF16 R24, gdesc[UR8], R24, gsb0 ;  /* 0x01e00000081879f0 */ /* 0x000fe20008001818 */
[----:B------:R-:W-:Y:S01]  /*10de0*/  R2UR UR10, R10 ;  /* 0x000000000a0a72ca */ /* 0x000fe200000e0000 */
[----:B------:R-:W-:Y:S01]  /*10df0*/  UMOV UR8, UR5 ;  /* 0x0000000500087c82 */ /* 0x000fe20008000000 */
[----:B------:R-:W-:Y:S01]  /*10e00*/  R2UR UR11, R11 ;  /* 0x000000000b0b72ca */ /* 0x000fe200000e0000 */
[----:B------:R-:W-:Y:S01]  /*10e10*/  UMOV UR9, 0x40000040 ;  /* 0x4000004000097882 */ /* 0x000fe20000000000 */
[----:B------:R-:W-:Y:S01]  /*10e20*/  VIADD R10, R8, 0x6 ;  /* 0x00000006080a7836 */ /* 0x000fe20000000000 */
[----:B------:R-:W-:Y:S01]  /*10e30*/  UIADD3 UR5, UR4, 0x6, URZ ;  /* 0x0000000604057890 */ /* 0x000fe2000fffe03f */
[----:B------:R-:W-:Y:S02]  /*10e40*/  IMAD.MOV.U32 R11, RZ, RZ, 0x40000040 ;  /* 0x40000040ff0b7424 */ /* 0x000fe400078e00ff */
[----:B0-----:R-:W-:Y:S02]  /*10e50*/  IMAD.U32 R12, RZ, RZ, UR8 ;  /* 0x00000008ff0c7e24 */ /* 0x001fe4000f8e00ff */
[----:B------:R-:W-:-:S05]  /*10e60*/  IMAD.U32 R13, RZ, RZ, UR9 ;  /* 0x00000009ff0d7e24 */ /* 0x000fca000f8e00ff */
[----:B------:R0:W-:Y:S01]  /*10e70*/  STL.64 [R1+0x20], R12 ;  /* 0x0000200c01007387 */ /* 0x0001e20000100a00 */
        /* <DEDUP_REMOVED lines=36> */
[----:B0-----:R-:W-:Y:S01]  /*110c0*/  IMAD.U32 R12, RZ, RZ, UR8 ;  /* 0x00000008ff0c7e24 */ /* 0x001fe2000f8e00ff */
[----:B------:R-:W-:Y:S01]  /*110d0*/  ULDC UR4, c[0x0][0x988] ;  /* 0x0002620000047ab9 */ /* 0x000fe20000000800 */
        /* <DEDUP_REMOVED lines=9> */
[----:B------:R-:W-:Y:S02]  /*11170*/  VIADD R10, R8, 0x406 ;  /* 0x00000406080a7836 */ /* 0x000fe40000000000 */
[----:B------:R-:W-:Y:S02]  /*11180*/  IMAD.MOV.U32 R11, RZ, RZ, 0x40000040 ;  /* 0x40000040ff0b7424 */ /* 0x000fe400078e00ff */
[----:B0-----:R-:W-:Y:S01]  /*11190*/  IMAD.U32 R12, RZ, RZ, UR8 ;  /* 0x00000008ff0c7e24 */ /* 0x001fe2000f8e00ff */
[----:B------:R-:W-:Y:S01]  /*111a0*/  R2UR UR58, R10 ;  /* 0x000000000a3a72ca */ /* 0x000fe200000e0000 */
[----:B------:R-:W-:Y:S01]  /*111b0*/  VIADD R10, R8, 0x800 ;  /* 0x00000800080a7836 */ /* 0x000fe20000000000 */
[----:B------:R-:W-:Y:S01]  /*111c0*/  R2UR UR59, R11 ;  /* 0x000000000b3b72ca */ /* 0x000fe200000e0000 */
[----:B------:R-:W-:-:S02]  /*111d0*/  IMAD.MOV.U32 R11, RZ, RZ, 0x40000040 ;  /* 0x40000040ff0b7424 */ /* 0x000fc400078e00ff */
[----:B------:R-:W-:Y:S01]  /*111e0*/  IMAD.U32 R13, RZ, RZ, UR9 ;  /* 0x00000009ff0d7e24 */ /* 0x000fe2000f8e00ff */
[----:B------:R-:W-:Y:S01]  /*111f0*/  R2UR UR54, R10 ;  /* 0x000000000a3672ca */ /* 0x000fe200000e0000 */
[----:B------:R-:W-:Y:S01]  /*11200*/  VIADD R10, R8, 0x802 ;  /* 0x00000802080a7836 */ /* 0x000fe20000000000 */
[----:B------:R-:W-:Y:S01]  /*11210*/  R2UR UR55, R11 ;  /* 0x000000000b3772ca */ /* 0x000fe200000e0000 */
[----:B------:R-:W-:Y:S01]  /*11220*/  IMAD.MOV.U32 R11, RZ, RZ, 0x40000040 ;  /* 0x40000040ff0b7424 */ /* 0x000fe200078e00ff */
[----:B------:R0:W-:Y:S02]  /*11230*/  STL.64 [R1], R12 ;  /* 0x0000000c01007387 */ /* 0x0001e40000100a00 */
[----:B------:R-:W-:Y:S01]  /*11240*/  R2UR UR50, R10 ;  /* 0x000000000a3272ca */ /* 0x000fe200000e0000 */
[----:B------:R-:W-:Y:S01]  /*11250*/  VIADD R10, R8, 0x804 ;  /* 0x00000804080a7836 */ /* 0x000fe20000000000 */
[----:B------:R-:W-:Y:S01]  /*11260*/  R2UR UR51, R11 ;  /* 0x000000000b3372ca */ /* 0x000fe200000e0000 */
[----:B------:R-:W-:-:S02]  /*11270*/  IMAD.MOV.U32 R11, RZ, RZ, 0x40000040 ;  /* 0x40000040ff0b7424 */ /* 0x000fc400078e00ff */
[----:B------:R-:W-:Y:S01]  /*11280*/  VIADD R8, R8, 0x806 ;  /* 0x0000080608087836 */ /* 0x000fe20000000000 */
[----:B------:R-:W-:Y:S02]  /*11290*/  R2UR UR46, R10 ;  /* 0x000000000a2e72ca */ /* 0x000fe400000e0000 */
[----:B------:R-:W-:Y:S02]  /*112a0*/  R2UR UR47, R11 ;  /* 0x000000000b2f72ca */ /* 0x000fe400000e0000 */
[----:B------:R-:W-:Y:S01]  /*112b0*/  R2UR UR42, R8 ;  /* 0x00000000082a72ca */ /* 0x000fe200000e0000 */
        /* <DEDUP_REMOVED lines=17> */
[----:B------:R-:W-:Y:S01]  /*113d0*/  HGMMA.64x128x16.F32.BF16 R24, gdesc[UR40], R24, gsb0 ;  /* 0x01e00000281879f0 */ /* 0x000fe20008001818 */
[----:B------:R-:W-:Y:S02]  /*113e0*/  ULDC UR42, c[0x0][0x988] ;  /* 0x00026200002a7ab9 */ /* 0x000fe40000000800 */
        /* <DEDUP_REMOVED lines=31> */
[----:B0-----:R-:W-:Y:S02]  /*115e0*/  FSEL R13, R38, -INF , P3 ;  /* 0xff800000260d7808 */ /* 0x001fe40001800000 */
        /* <DEDUP_REMOVED lines=51> */
[----:B------:R-:W-:Y:S02]  /*11920*/  ISETP.GT.AND P1, PT, R6, 0x61, PT ;  /* 0x000000610600780c */ /* 0x000fe40003f24270 */
[----:B------:R-:W-:Y:S02]  /*11930*/  FSEL R107, R72, -INF , P0 ;  /* 0xff800000486b7808 */ /* 0x000fe40000000000 */
[----:B------:R-:W-:Y:S02]  /*11940*/  FMNMX.FTZ R0, R105, R0, !PT ;  /* 0x0000000069007209 */ /* 0x000fe40007810000 */
        /* <DEDUP_REMOVED lines=9> */
[----:B------:R-:W-:Y:S02]  /*119e0*/  FMNMX.FTZ R0, R109, R0, !PT ;  /* 0x000000006d007209 */ /* 0x000fe40007810000 */
[----:B------:R-:W-:Y:S02]  /*119f0*/  ISETP.GT.AND P3, PT, R6, 0x70, PT ;  /* 0x000000700600780c */ /* 0x000fe40003f64270 */
[----:B------:R-:W-:Y:S02]  /*11a00*/  FSEL R41, R66, -INF , P4 ;  /* 0xff80000042297808 */ /* 0x000fe40002000000 */
[----:B------:R-:W-:Y:S02]  /*11a10*/  FSEL R113, R80, -INF , P3 ;  /* 0xff80000050717808 */ /* 0x000fe40001800000 */
[----:B------:R-:W-:Y:S02]  /*11a20*/  FMNMX.FTZ R0, R111, R0, !PT ;  /* 0x000000006f007209 */ /* 0x000fe40007810000 */
[----:B------:R-:W-:-:S02]  /*11a30*/  ISETP.GT.AND P4, PT, R6, 0x71, PT ;  /* 0x000000710600780c */ /* 0x000fc40003f84270 */
[----:B------:R-:W-:Y:S02]  /*11a40*/  FSEL R63, R63, -INF , P5 ;  /* 0xff8000003f3f7808 */ /* 0x000fe40002800000 */
[----:B------:R-:W-:Y:S02]  /*11a50*/  FSEL R117, R81, -INF , P4 ;  /* 0xff80000051757808 */ /* 0x000fe40002000000 */
[----:B------:R-:W-:Y:S02]  /*11a60*/  FMNMX.FTZ R0, R113, R0, !PT ;  /* 0x0000000071007209 */ /* 0x000fe40007810000 */
[----:B------:R-:W-:Y:S02]  /*11a70*/  ISETP.GT.AND P5, PT, R6, 0x78, PT ;  /* 0x000000780600780c */ /* 0x000fe40003fa4270 */
[----:B------:R-:W-:Y:S02]  /*11a80*/  FSEL R37, R62, -INF , P6 ;  /* 0xff8000003e257808 */ /* 0x000fe40003000000 */
[----:B------:R-:W-:-:S02]  /*11a90*/  FSEL R115, R84, -INF , P5 ;  /* 0xff80000054737808 */ /* 0x000fc40002800000 */
[----:B------:R-:W-:Y:S02]  /*11aa0*/  FMNMX.FTZ R0, R117, R0, !PT ;  /* 0x0000000075007209 */ /* 0x000fe40007810000 */
[C---:B------:R-:W-:Y:S02]  /*11ab0*/  ISETP.GT.AND P6, PT, R6.reuse, 0x79, PT ;  /* 0x000000790600780c */ /* 0x040fe40003fc4270 */
[----:B------:R-:W-:Y:S02]  /*11ac0*/  FMNMX.FTZ R0, R115, R0, !PT ;  /* 0x0000000073007209 */ /* 0x000fe40007810000 */
[----:B------:R-:W-:Y:S02]  /*11ad0*/  FSEL R85, R85, -INF , P6 ;  /* 0xff80000055557808 */ /* 0x000fe40003000000 */
[----:B------:R-:W-:Y:S02]  /*11ae0*/  P2R R26, PR, RZ, 0x1 ;  /* 0x00000001ff1a7803 */ /* 0x000fe40000000000 */
[----:B------:R-:W-:Y:S01]  /*11af0*/  FMNMX.FTZ R8, R85, R0, !PT ;  /* 0x0000000055087209 */ /* 0x000fe20007810000 */
[----:B------:R-:W-:Y:S01]  /*11b00*/  IMAD.U32 R0, RZ, RZ, UR4 ;  /* 0x00000004ff007e24 */ /* 0x000fe2000f8e00ff */
[----:B------:R-:W-:-:S02]  /*11b10*/  ISETP.GT.AND P0, PT, R6, 0x59, PT ;  /* 0x000000590600780c */ /* 0x000fc40003f04270 */
[----:B------:R-:W-:Y:S01]  /*11b20*/  P2R R28, PR, RZ, 0x2 ;  /* 0x00000002ff1c7803 */ /* 0x000fe20000000000 */
[----:B------:R-:W0:Y:S01]  /*11b30*/  SHFL.BFLY PT, R3, R8, 0x2, 0x1f ;  /* 0x0c401f0008037f89 */ /* 0x000e2200000e0000 */
[----:B------:R-:W-:Y:S02]  /*11b40*/  ISETP.GT.AND P1, PT, R6, 0x60, PT ;  /* 0x000000600600780c */ /* 0x000fe40003f24270 */
[----:B------:R-:W-:Y:S02]  /*11b50*/  FSEL R71, R71, -INF , P0 ;  /* 0xff80000047477808 */ /* 0x000fe40000000000 */
[----:B------:R-:W-:Y:S02]  /*11b60*/  FSEL R65, R74, -INF , P1 ;  /* 0xff8000004a417808 */ /* 0x000fe40000800000 */
[----:B------:R-:W-:Y:S02]  /*11b70*/  ISETP.NE.AND P1, PT, R28, RZ, PT ;  /* 0x000000ff1c00720c */ /* 0x000fe40003f25270 */
[----:B------:R-:W-:-:S02]  /*11b80*/  P2R R24, PR, RZ, 0x4 ;  /* 0x00000004ff187803 */ /* 0x000fc40000000000 */
[----:B------:R-:W-:Y:S02]  /*11b90*/  ISETP.NE.AND P0, PT, R26, RZ, PT ;  /* 0x000000ff1a00720c */ /* 0x000fe40003f05270 */
[----:B------:R-:W-:Y:S02]  /*11ba0*/  FSEL R75, R75, -INF , P1 ;  /* 0xff8000004b4b7808 */ /* 0x000fe40000800000 */
[----:B------:R-:W-:Y:S02]  /*11bb0*/  FSEL R69, R78, -INF , P0 ;  /* 0xff8000004e457808 */ /* 0x000fe40000000000 */
[----:B------:R-:W-:Y:S02]  /*11bc0*/  FSEL R83, R83, -INF , P4 ;  /* 0xff80000053537808 */ /* 0x000fe40002000000 */
[----:B------:R-:W-:Y:S02]  /*11bd0*/  FSEL R87, R87, -INF , P6 ;  /* 0xff80000057577808 */ /* 0x000fe40003000000 */
[----:B------:R-:W-:-:S02]  /*11be0*/  ISETP.NE.AND P0, PT, R14, RZ, PT ;  /* 0x000000ff0e00720c */ /* 0x000fc40003f05270 */
[----:B------:R-:W-:Y:S02]  /*11bf0*/  ISETP.NE.AND P1, PT, R20, RZ, PT ;  /* 0x000000ff1400720c */ /* 0x000fe40003f25270 */
[----:B0-----:R-:W-:Y:S02]  /*11c00*/  FMNMX.FTZ R10, R8, R3, !PT ;  /* 0x00000003080a7209 */ /* 0x001fe40007810000 */
[----:B------:R-:W-:-:S03]  /*11c10*/  FMNMX.FTZ R8, R5, R27, !PT ;  /* 0x0000001b05087209 */ /* 0x000fc60007810000 */
[----:B------:R-:W0:Y:S01]  /*11c20*/  SHFL.BFLY PT, R3, R10, 0x1, 0x1f ;  /* 0x0c201f000a037f89 */ /* 0x000e2200000e0000 */
[----:B------:R-:W-:-:S04]  /*11c30*/  FMNMX.FTZ R8, R9, R8, !PT ;  /* 0x0000000809087209 */ /* 0x000fc80007810000 */
[----:B------:R-:W-:Y:S01]  /*11c40*/  FMNMX.FTZ R8, R31, R8, !PT ;  /* 0x000000081f087209 */ /* 0x000fe20007810000 */
[----:B------:R-:W-:-:S03]  /*11c50*/  @!P1 VIADD R4, R4, 0x34840 ;  /* 0x0003484004049836 */ /* 0x000fc60000000000 */
[----:B------:R-:W-:Y:S02]  /*11c60*/  FMNMX.FTZ R8, R11, R8, !PT ;  /* 0x000000080b087209 */ /* 0x000fe40007810000 */
[----:B------:R-:W-:Y:S02]  /*11c70*/  @!P1 PRMT R4, RZ, 0x654, R4 ;  /* 0x00000654ff049816 */ /* 0x000fe40000000004 */
[----:B------:R-:W-:Y:S02]  /*11c80*/  FMNMX.FTZ R8, R35, R8, !PT ;  /* 0x0000000823087209 */ /* 0x000fe40007810000 */
[----:B------:R1:W-:Y:S02]  /*11c90*/  @!P1 SYNCS.ARRIVE.TRANS64.RED.A1T0 RZ, [R4+URZ], RZ ;  /* 0x000000ff04ff99a7 */ /* 0x0003e4000810043f */
[----:B------:R-:W-:-:S04]  /*11ca0*/  FMNMX.FTZ R8, R13, R8, !PT ;  /* 0x000000080d087209 */ /* 0x000fc80007810000 */
[----:B------:R-:W-:Y:S02]  /*11cb0*/  FMNMX.FTZ R8, R39, R8, !PT ;  /* 0x0000000827087209 */ /* 0x000fe40007810000 */
[----:B0-----:R-:W-:Y:S02]  /*11cc0*/  FMNMX.FTZ R3, R10, R3, !PT ;  /* 0x000000030a037209 */ /* 0x001fe40007810000 */
[----:B------:R-:W-:Y:S02]  /*11cd0*/  FMNMX.FTZ R8, R15, R8, !PT ;  /* 0x000000080f087209 */ /* 0x000fe40007810000 */
[C---:B------:R-:W-:Y:S01]  /*11ce0*/  FSETP.NEU.FTZ.AND P2, PT, R3.reuse, -INF , PT ;  /* 0xff8000000300780b */ /* 0x040fe20003f5d000 */
[----:B------:R-:W-:Y:S01]  /*11cf0*/  FMUL.FTZ R12, R3, R0 ;  /* 0x00000000030c7220 */ /* 0x000fe20000410000 */
[----:B------:R-:W-:-:S04]  /*11d00*/  FMNMX.FTZ R8, R43, R8, !PT ;  /* 0x000000082b087209 */ /* 0x000fc80007810000 */
[----:B------:R-:W-:Y:S02]  /*11d10*/  FMNMX.FTZ R8, R21, R8, !PT ;  /* 0x0000000815087209 */ /* 0x000fe40007810000 */
        /* <DEDUP_REMOVED lines=23> */
[--C-:B------:R-:W-:Y:S01]  /*11e90*/  FFMA.FTZ R119, R139, R0, -R6.reuse ;  /* 0x000000008b777223 */ /* 0x100fe20000010806 */
[----:B------:R-:W-:Y:S01]  /*11ea0*/  FMNMX.FTZ R8, R59, R8, !PT ;  /* 0x000000083b087209 */ /* 0x000fe20007810000 */
[----:B------:R-:W0:Y:S01]  /*11eb0*/  MUFU.EX2 R77, R77 ;  /* 0x0000004d004d7308 */ /* 0x000e220000000800 */
[-CC-:B------:R-:W-:Y:S01]  /*11ec0*/  FFMA.FTZ R178, R129, R0.reuse, -R6.reuse ;  /* 0x0000000081b27223 */ /* 0x180fe20000010806 */
[--C-:B------:R-:W-:Y:S01]  /*11ed0*/  FFMA.FTZ R121, R121, R0, -R6.reuse ;  /* 0x0000000079797223 */ /* 0x100fe20000010806 */
[----:B------:R-:W-:Y:S01]  /*11ee0*/  FMNMX.FTZ R8, R37, R8, !PT ;  /* 0x0000000825087209 */ /* 0x000fe20007810000 */
[-CC-:B------:R-:W-:Y:S01]  /*11ef0*/  FFMA.FTZ R172, R127, R0.reuse, -R6.reuse ;  /* 0x000000007fac7223 */ /* 0x180fe20000010806 */
[-CC-:B------:R-:W-:Y:S01]  /*11f00*/  FFMA.FTZ R123, R123, R0.reuse, -R6.reuse ;  /* 0x000000007b7b7223 */ /* 0x180fe20000010806 */
[--C-:B------:R-:W-:Y:S01]  /*11f10*/  FFMA.FTZ R174, R125, R0, -R6.reuse ;  /* 0x000000007dae7223 */ /* 0x100fe20000010806 */
[----:B------:R-:W-:Y:S01]  /*11f20*/  FMNMX.FTZ R8, R63, R8, !PT ;  /* 0x000000083f087209 */ /* 0x000fe20007810000 */
[----:B------:R2:W-:Y:S01]  /*11f30*/  MUFU.EX2 R79, R10 ;  /* 0x0000000a004f7308 */ /* 0x0005e20000000800 */
[-CC-:B------:R-:W-:Y:S01]  /*11f40*/  FFMA.FTZ R95, R95, R0.reuse, -R6.reuse ;  /* 0x000000005f5f7223 */ /* 0x180fe20000010806 */
[--C-:B------:R-:W-:Y:S01]  /*11f50*/  FFMA.FTZ R97, R97, R0, -R6.reuse ;  /* 0x0000000061617223 */ /* 0x100fe20000010806 */
[----:B------:R-:W-:Y:S01]  /*11f60*/  FMNMX.FTZ R8, R41, R8, !PT ;  /* 0x0000000829087209 */ /* 0x000fe20007810000 */
[-CC-:B------:R-:W-:Y:S01]  /*11f70*/  FFMA.FTZ R57, R57, R0.reuse, -R6.reuse ;  /* 0x0000000039397223 */ /* 0x180fe20000010806 */
[-CC-:B------:R-:W-:Y:S01]  /*11f80*/  FFMA.FTZ R154, R103, R0.reuse, -R6.reuse ;  /* 0x00000000679a7223 */ /* 0x180fe20000010806 */
[--C-:B------:R-:W-:Y:S01]  /*11f90*/  FFMA.FTZ R61, R105, R0, -R6.reuse ;  /* 0x00000000693d7223 */ /* 0x100fe20000010806 */
[----:B------:R-:W-:Y:S01]  /*11fa0*/  FMNMX.FTZ R8, R67, R8, !PT ;  /* 0x0000000843087209 */ /* 0x000fe20007810000 */
[----:B------:R-:W3:Y:S01]  /*11fb0*/  MUFU.EX2 R182, R182 ;  /* 0x000000b600b67308 */ /* 0x000ee20000000800 */
[-CC-:B--2---:R-:W-:Y:S01]  /*11fc0*/  FFMA.FTZ R10, R53, R0.reuse, -R6.reuse ;  /* 0x00000000350a7223 */ /* 0x184fe20000010806 */
[--C-:B------:R-:W-:Y:S01]  /*11fd0*/  FFMA.FTZ R53, R91, R0, -R6.reuse ;  /* 0x000000005b357223 */ /* 0x100fe20000010806 */
[----:B------:R-:W-:Y:S01]  /*11fe0*/  FMNMX.FTZ R8, R45, R8, !PT ;  /* 0x000000082d087209 */ /* 0x000fe20007810000 */
[-CC-:B------:R-:W-:Y:S01]  /*11ff0*/  FFMA.FTZ R156, R107, R0.reuse, -R6.reuse ;  /* 0x000000006b9c7223 */ /* 0x180fe20000010806 */
[-CC-:B------:R-:W-:Y:S01]  /*12000*/  FFMA.FTZ R73, R73, R0.reuse, -R6.reuse ;  /* 0x0000000049497223 */ /* 0x180fe20000010806 */
[--C-:B------:R-:W-:Y:S01]  /*12010*/  FFMA.FTZ R158, R109, R0, -R6.reuse ;  /* 0x000000006d9e7223 */ /* 0x100fe20000010806 */
[----:B------:R-:W-:Y:S01]  /*12020*/  FMNMX.FTZ R8, R71, R8, !PT ;  /* 0x0000000847087209 */ /* 0x000fe20007810000 */
[-CC-:B------:R-:W-:Y:S01]  /*12030*/  FFMA.FTZ R91, R111, R0.reuse, -R6.reuse ;  /* 0x000000006f5b7223 */ /* 0x180fe20000010806 */
[-CC-:B------:R-:W-:Y:S01]  /*12040*/  FFMA.FTZ R160, R113, R0.reuse, -R6.reuse ;  /* 0x0000000071a07223 */ /* 0x180fe20000010806 */
[--C-:B------:R-:W-:Y:S01]  /*12050*/  FFMA.FTZ R117, R117, R0, -R6.reuse ;  /* 0x0000000075757223 */ /* 0x100fe20000010806 */
[----:B------:R-:W-:Y:S01]  /*12060*/  FMNMX.FTZ R8, R65, R8, !PT ;  /* 0x0000000841087209 */ /* 0x000fe20007810000 */
[-CC-:B------:R-:W-:Y:S01]  /*12070*/  FFMA.FTZ R162, R115, R0.reuse, -R6.reuse ;  /* 0x0000000073a27223 */ /* 0x180fe20000010806 */
[----:B------:R-:W-:Y:S01]  /*12080*/  FFMA.FTZ R85, R85, R0, -R6 ;  /* 0x0000000055557223 */ /* 0x000fe20000010806 */
[----:B------:R-:W2:Y:S01]  /*12090*/  MUFU.EX2 R81, R81 ;  /* 0x0000005100517308 */ /* 0x000ea20000000800 */
[----:B------:R-:W-:Y:S01]  /*120a0*/  FMNMX.FTZ R8, R75, R8, !PT ;  /* 0x000000084b087209 */ /* 0x000fe20007810000 */
[----:B------:R-:W-:-:S02]  /*120b0*/  IMAD.MOV.U32 R139, RZ, RZ, R151 ;  /* 0x000000ffff8b7224 */ /* 0x000fc400078e0097 */
[--C-:B------:R-:W-:Y:S01]  /*120c0*/  IMAD.MOV.U32 R137, RZ, RZ, R151.reuse ;  /* 0x000000ffff897224 */ /* 0x100fe200078e0097 */
[----:B------:R-:W-:Y:S01]  /*120d0*/  FMNMX.FTZ R8, R69, R8, !PT ;  /* 0x0000000845087209 */ /* 0x000fe20007810000 */
[--C-:B------:R-:W-:Y:S02]  /*120e0*/  IMAD.MOV.U32 R135, RZ, RZ, R151.reuse ;  /* 0x000000ffff877224 */ /* 0x100fe400078e0097 */
[----:B------:R-:W4:Y:S01]  /*120f0*/  MUFU.EX2 R176, R176 ;  /* 0x000000b000b07308 */ /* 0x000f220000000800 */
[----:B------:R-:W-:Y:S01]  /*12100*/  FMNMX.FTZ R8, R93, R8, !PT ;  /* 0x000000085d087209 */ /* 0x000fe20007810000 */
[--C-:B------:R-:W-:Y:S02]  /*12110*/  IMAD.MOV.U32 R133, RZ, RZ, R151.reuse ;  /* 0x000000ffff857224 */ /* 0x100fe400078e0097 */
[--C-:B------:R-:W-:Y:S01]  /*12120*/  IMAD.MOV.U32 R131, RZ, RZ, R151.reuse ;  /* 0x000000ffff837224 */ /* 0x100fe200078e0097 */
[----:B------:R-:W-:Y:S01]  /*12130*/  FMNMX.FTZ R8, R99, R8, !PT ;  /* 0x0000000863087209 */ /* 0x000fe20007810000 */
[----:B------:R-:W-:-:S02]  /*12140*/  IMAD.MOV.U32 R129, RZ, RZ, R151 ;  /* 0x000000ffff817224 */ /* 0x000fc400078e0097 */
[----:B------:R-:W1:Y:S01]  /*12150*/  MUFU.EX2 R119, R119 ;  /* 0x0000007700777308 */ /* 0x000e620000000800 */
[----:B------:R-:W-:Y:S01]  /*12160*/  FMNMX.FTZ R8, R83, R8, !PT ;  /* 0x0000000853087209 */ /* 0x000fe20007810000 */
[--C-:B------:R-:W-:Y:S02]  /*12170*/  IMAD.MOV.U32 R127, RZ, RZ, R151.reuse ;  /* 0x000000ffff7f7224 */ /* 0x100fe400078e0097 */
[--C-:B------:R-:W-:Y:S01]  /*12180*/  IMAD.MOV.U32 R125, RZ, RZ, R151.reuse ;  /* 0x000000ffff7d7224 */ /* 0x100fe200078e0097 */
[----:B------:R-:W-:Y:S01]  /*12190*/  FMNMX.FTZ R8, R89, R8, !PT ;  /* 0x0000000859087209 */ /* 0x000fe20007810000 */
[--C-:B------:R-:W-:Y:S02]  /*121a0*/  IMAD.MOV.U32 R115, RZ, RZ, R151.reuse ;  /* 0x000000ffff737224 */ /* 0x100fe400078e0097 */
[----:B------:R-:W1:Y:S01]  /*121b0*/  MUFU.EX2 R178, R178 ;  /* 0x000000b200b27308 */ /* 0x000e620000000800 */
[----:B------:R-:W-:Y:S01]  /*121c0*/  FMNMX.FTZ R8, R87, R8, !PT ;  /* 0x0000000857087209 */ /* 0x000fe20007810000 */
[----:B------:R-:W-:-:S02]  /*121d0*/  IMAD.MOV.U32 R113, RZ, RZ, R151 ;  /* 0x000000ffff717224 */ /* 0x000fc400078e0097 */
[--C-:B------:R-:W-:Y:S02]  /*121e0*/  IMAD.MOV.U32 R111, RZ, RZ, R151.reuse ;  /* 0x000000ffff6f7224 */ /* 0x100fe400078e0097 */
[----:B------:R-:W0:Y:S01]  /*121f0*/  SHFL.BFLY PT, R101, R8, 0x2, 0x1f ;  /* 0x0c401f0008657f89 */ /* 0x000e2200000e0000 */
[--C-:B------:R-:W-:Y:S01]  /*12200*/  IMAD.MOV.U32 R109, RZ, RZ, R151.reuse ;  /* 0x000000ffff6d7224 */ /* 0x100fe200078e0097 */
[----:B------:R-:W1:Y:S01]  /*12210*/  MUFU.EX2 R121, R121 ;  /* 0x0000007900797308 */ /* 0x000e620000000800 */
[--C-:B------:R-:W-:Y:S02]  /*12220*/  IMAD.MOV.U32 R107, RZ, RZ, R151.reuse ;  /* 0x000000ffff6b7224 */ /* 0x100fe400078e0097 */
[--C-:B------:R-:W-:Y:S02]  /*12230*/  IMAD.MOV.U32 R105, RZ, RZ, R151.reuse ;  /* 0x000000ffff697224 */ /* 0x100fe400078e0097 */
[----:B------:R-:W-:-:S03]  /*12240*/  IMAD.MOV.U32 R103, RZ, RZ, R151 ;  /* 0x000000ffff677224 */ /* 0x000fc600078e0097 */
[----:B------:R-:W-:Y:S08]  /*12250*/  MUFU.EX2 R172, R172 ;  /* 0x000000ac00ac7308 */ /* 0x000ff00000000800 */
[----:B------:R-:W-:Y:S01]  /*12260*/  MUFU.EX2 R123, R123 ;  /* 0x0000007b007b7308 */ /* 0x000fe20000000800 */
[----:B0-----:R-:W-:-:S07]  /*12270*/  FMNMX.FTZ R101, R8, R101, !PT ;  /* 0x0000006508657209 */ /* 0x001fce0007810000 */
[----:B------:R-:W-:Y:S01]  /*12280*/  MUFU.EX2 R174, R174 ;  /* 0x000000ae00ae7308 */ /* 0x000fe20000000800 */
[----:B------:R-:W0:Y:S07]  /*12290*/  SHFL.BFLY PT, R8, R101, 0x1, 0x1f ;  /* 0x0c201f0065087f89 */ /* 0x000e2e00000e0000 */
[----:B------:R-:W-:Y:S08]  /*122a0*/  MUFU.EX2 R95, R95 ;  /* 0x0000005f005f7308 */ /* 0x000ff00000000800 */
[----:B------:R-:W-:Y:S08]  /*122b0*/  MUFU.EX2 R168, R168 ;  /* 0x000000a800a87308 */ /* 0x000ff00000000800 */
[----:B------:R-:W-:Y:S01]  /*122c0*/  MUFU.EX2 R97, R97 ;  /* 0x0000006100617308 */ /* 0x000fe20000000800 */
[----:B0-----:R-:W-:-:S04]  /*122d0*/  FMNMX.FTZ R8, R101, R8, !PT ;  /* 0x0000000865087209 */ /* 0x001fc80007810000 */
[C---:B------:R-:W-:Y:S01]  /*122e0*/  FSETP.NEU.FTZ.AND P2, PT, R8.reuse, -INF , PT ;  /* 0xff8000000800780b */ /* 0x040fe20003f5d000 */
[----:B------:R-:W-:Y:S02]  /*122f0*/  FMUL.FTZ R12, R8, R0 ;  /* 0x00000000080c7220 */ /* 0x000fe40000410000 */
[----:B------:R-:W-:Y:S03]  /*12300*/  MUFU.EX2 R170, R170 ;  /* 0x000000aa00aa7308 */ /* 0x000fe60000000800 */
[----:B------:R-:W-:Y:S02]  /*12310*/  FSEL R6, R12, RZ, P2 ;  /* 0x000000ff0c067208 */ /* 0x000fe40001000000 */
[----:B------:R-:W-:-:S03]  /*12320*/  ISETP.GE.AND P2, PT, R152, 0x81, PT ;  /* 0x000000819800780c */ /* 0x000fc60003f46270 */
[----:B------:R-:W-:Y:S01]  /*12330*/  MUFU.EX2 R164, R164 ;  /* 0x000000a400a47308 */ /* 0x000fe20000000800 */
[-CC-:B------:R-:W-:Y:S01]  /*12340*/  FFMA.FTZ R181, R5, R0.reuse, -R6.reuse ;  /* 0x0000000005b57223 */ /* 0x180fe20000010806 */
[-CC-:B------:R-:W-:Y:S01]  /*12350*/  FFMA.FTZ R12, R27, R0.reuse, -R6.reuse ;  /* 0x000000001b0c7223 */ /* 0x180fe20000010806 */
[-CC-:B------:R-:W-:Y:S01]  /*12360*/  FFMA.FTZ R183, R9, R0.reuse, -R6.reuse ;  /* 0x0000000009b77223 */ /* 0x180fe20000010806 */
[----:B------:R-:W-:Y:S01]  /*12370*/  FADD.FTZ R5, R180, R77 ;  /* 0x0000004db4057221 */ /* 0x000fe20000010000 */
[-CC-:B------:R-:W-:Y:S01]  /*12380*/  FFMA.FTZ R14, R31, R0.reuse, -R6.reuse ;  /* 0x000000001f0e7223 */ /* 0x180fe20000010806 */
[-CC-:B------:R-:W-:Y:S01]  /*12390*/  FFMA.FTZ R177, R11, R0.reuse, -R6.reuse ;  /* 0x000000000bb17223 */ /* 0x180fe20000010806 */
[-CC-:B------:R-:W-:Y:S01]  /*123a0*/  FFMA.FTZ R20, R35, R0.reuse, -R6.reuse ;  /* 0x0000000023147223 */ /* 0x180fe20000010806 */
[----:B------:R-:W-:Y:S01]  /*123b0*/  MUFU.EX2 R181, R181 ;  /* 0x000000b500b57308 */ /* 0x000fe20000000800 */
[----:B---3--:R-:W-:Y:S01]  /*123c0*/  FADD.FTZ R34, R182, R5 ;  /* 0x00000005b6227221 */ /* 0x008fe20000010000 */
[-CC-:B------:R-:W-:Y:S01]  /*123d0*/  FFMA.FTZ R179, R13, R0.reuse, -R6.reuse ;  /* 0x000000000db37223 */ /* 0x180fe20000010806 */
[-CC-:B------:R-:W-:Y:S01]  /*123e0*/  FFMA.FTZ R24, R39, R0.reuse, -R6.reuse ;  /* 0x0000000027187223 */ /* 0x180fe20000010806 */
[-C--:B------:R-:W-:Y:S01]  /*123f0*/  FFMA.FTZ R173, R15, R0.reuse, -R6 ;  /* 0x000000000fad7223 */ /* 0x080fe20000010806 */
[----:B--2---:R-:W-:Y:S01]  /*12400*/  FADD.FTZ R5, R81, R34 ;  /* 0x0000002251057221 */ /* 0x004fe20000010000 */
[-CC-:B------:R-:W-:Y:S01]  /*12410*/  FFMA.FTZ R26, R43, R0.reuse, -R6.reuse ;  /* 0x000000002b1a7223 */ /* 0x180fe20000010806 */
[-CC-:B------:R-:W-:Y:S01]  /*12420*/  FFMA.FTZ R175, R21, R0.reuse, -R6.reuse ;  /* 0x0000000015af7223 */ /* 0x180fe20000010806 */
[----:B------:R-:W0:Y:S01]  /*12430*/  MUFU.EX2 R12, R12 ;  /* 0x0000000c000c7308 */ /* 0x000e220000000800 */
[----:B----4-:R-:W-:Y:S01]  /*12440*/  FADD.FTZ R36, R176, R5 ;  /* 0x00000005b0247221 */ /* 0x010fe20000010000 */
[-CC-:B------:R-:W-:Y:S01]  /*12450*/  FFMA.FTZ R28, R47, R0.reuse, -R6.reuse ;  /* 0x000000002f1c7223 */ /* 0x180fe20000010806 */
[-CC-:B------:R-:W-:Y:S01]  /*12460*/  FFMA.FTZ R169, R25, R0.reuse, -R6.reuse ;  /* 0x0000000019a97223 */ /* 0x180fe20000010806 */
[-C--:B------:R-:W-:Y:S01]  /*12470*/  FFMA.FTZ R30, R51, R0.reuse, -R6 ;  /* 0x00000000331e7223 */ /* 0x080fe20000010806 */
[----:B-1----:R-:W-:Y:S01]  /*12480*/  FADD.FTZ R5, R119, R36 ;  /* 0x0000002477057221 */ /* 0x002fe20000010000 */
[-CC-:B------:R-:W-:Y:S01]  /*12490*/  FFMA.FTZ R171, R29, R0.reuse, -R6.reuse ;  /* 0x000000001dab7223 */ /* 0x180fe20000010806 */
[-CC-:B------:R-:W-:Y:S01]  /*124a0*/  FFMA.FTZ R32, R55, R0.reuse, -R6.reuse ;  /* 0x0000000037207223 */ /* 0x180fe20000010806 */
[----:B------:R-:W1:Y:S01]  /*124b0*/  MUFU.EX2 R183, R183 ;  /* 0x000000b700b77308 */ /* 0x000e620000000800 */
[----:B------:R-:W-:Y:S01]  /*124c0*/  FADD.FTZ R38, R178, R5 ;  /* 0x00000005b2267221 */ /* 0x000fe20000010000 */
[-CC-:B------:R-:W-:Y:S01]  /*124d0*/  FFMA.FTZ R165, R33, R0.reuse, -R6.reuse ;  /* 0x0000000021a57223 */ /* 0x180fe20000010806 */
[-CC-:B------:R-:W-:Y:S01]  /*124e0*/  FFMA.FTZ R34, R59, R0.reuse, -R6.reuse ;  /* 0x000000003b227223 */ /* 0x180fe20000010806 */
[-C--:B------:R-:W-:Y:S01]  /*124f0*/  FFMA.FTZ R167, R37, R0.reuse, -R6 ;  /* 0x0000000025a77223 */ /* 0x080fe20000010806 */
[----:B------:R-:W-:Y:S01]  /*12500*/  FADD.FTZ R9, R121, R38 ;  /* 0x0000002679097221 */ /* 0x000fe20000010000 */
[-CC-:B------:R-:W-:Y:S01]  /*12510*/  FFMA.FTZ R63, R63, R0.reuse, -R6.reuse ;  /* 0x000000003f3f7223 */ /* 0x180fe20000010806 */
[-C--:B------:R-:W-:Y:S01]  /*12520*/  FFMA.FTZ R41, R41, R0.reuse, -R6 ;  /* 0x0000000029297223 */ /* 0x080fe20000010806 */
[----:B------:R-:W2:Y:S01]  /*12530*/  MUFU.EX2 R14, R14 ;  /* 0x0000000e000e7308 */ /* 0x000ea20000000800 */
[----:B0-----:R-:W-:Y:S01]  /*12540*/  FADD.FTZ R36, R181, R12 ;  /* 0x0000000cb5247221 */ /* 0x001fe20000010000 */
[----:B------:R-:W-:Y:S01]  /*12550*/  FADD.FTZ R40, R172, R9 ;  /* 0x00000009ac287221 */ /* 0x000fe20000010000 */
[-CC-:B------:R-:W-:Y:S01]  /*12560*/  FFMA.FTZ R67, R67, R0.reuse, -R6.reuse ;  /* 0x0000000043437223 */ /* 0x180fe20000010806 */
[-CC-:B------:R-:W-:Y:S01]  /*12570*/  FFMA.FTZ R45, R45, R0.reuse, -R6.reuse ;  /* 0x000000002d2d7223 */ /* 0x180fe20000010806 */
[-C--:B------:R-:W-:Y:S01]  /*12580*/  FFMA.FTZ R71, R71, R0.reuse, -R6 ;  /* 0x0000000047477223 */ /* 0x080fe20000010806 */
[----:B------:R-:W-:Y:S01]  /*12590*/  FADD.FTZ R9, R123, R40 ;  /* 0x000000287b097221 */ /* 0x000fe20000010000 */
[-C--:B------:R-:W-:Y:S01]  /*125a0*/  FFMA.FTZ R65, R65, R0.reuse, -R6 ;  /* 0x0000000041417223 */ /* 0x080fe20000010806 */
[----:B------:R-:W0:Y:S01]  /*125b0*/  MUFU.EX2 R177, R177 ;  /* 0x000000b100b17308 */ /* 0x000e220000000800 */
[----:B-1----:R-:W-:Y:S01]  /*125c0*/  FADD.FTZ R5, R183, R36 ;  /* 0x00000024b7057221 */ /* 0x002fe20000010000 */
[----:B------:R-:W-:Y:S01]  /*125d0*/  FADD.FTZ R40, R174, R9 ;  /* 0x00000009ae287221 */ /* 0x000fe20000010000 */
[-CC-:B------:R-:W-:Y:S01]  /*125e0*/  FFMA.FTZ R75, R75, R0.reuse, -R6.reuse ;  /* 0x000000004b4b7223 */ /* 0x180fe20000010806 */
[-CC-:B------:R-:W-:Y:S01]  /*125f0*/  FFMA.FTZ R69, R69, R0.reuse, -R6.reuse ;  /* 0x0000000045457223 */ /* 0x180fe20000010806 */
[-C--:B------:R-:W-:Y:S01]  /*12600*/  FFMA.FTZ R93, R93, R0.reuse, -R6 ;  /* 0x000000005d5d7223 */ /* 0x080fe20000010806 */
[----:B------:R-:W-:Y:S01]  /*12610*/  FADD.FTZ R9, R95, R40 ;  /* 0x000000285f097221 */ /* 0x000fe20000010000 */
[-CC-:B------:R-:W-:Y:S01]  /*12620*/  FFMA.FTZ R99, R99, R0.reuse, -R6.reuse ;  /* 0x0000000063637223 */ /* 0x180fe20000010806 */
[----:B------:R-:W1:Y:S01]  /*12630*/  MUFU.EX2 R20, R20 ;  /* 0x0000001400147308 */ /* 0x000e620000000800 */
[----:B--2---:R-:W-:Y:S01]  /*12640*/  FADD.FTZ R38, R14, R5 ;  /* 0x000000050e267221 */ /* 0x004fe20000010000 */
[----:B------:R-:W-:Y:S01]  /*12650*/  FADD.FTZ R42, R168, R9 ;  /* 0x00000009a82a7221 */ /* 0x000fe20000010000 */
[-CC-:B------:R-:W-:Y:S01]  /*12660*/  FFMA.FTZ R83, R83, R0.reuse, -R6.reuse ;  /* 0x0000000053537223 */ /* 0x180fe20000010806 */
[-CC-:B------:R-:W-:Y:S01]  /*12670*/  FFMA.FTZ R89, R89, R0.reuse, -R6.reuse ;  /* 0x0000000059597223 */ /* 0x180fe20000010806 */
[----:B------:R-:W-:Y:S01]  /*12680*/  FFMA.FTZ R87, R87, R0, -R6 ;  /* 0x0000000057577223 */ /* 0x000fe20000010806 */
[----:B------:R-:W-:Y:S01]  /*12690*/  FADD.FTZ R9, R97, R42 ;  /* 0x0000002a61097221 */ /* 0x000fe20000010000 */
[----:B------:R-:W-:Y:S01]  /*126a0*/  F2FP.BF16.F32.PACK_AB R181, R12, R181 ;  /* 0x000000b50cb5723e */ /* 0x000fe200000010ff */
[----:B------:R-:W2:Y:S01]  /*126b0*/  MUFU.EX2 R179, R179 ;  /* 0x000000b300b37308 */ /* 0x000ea20000000800 */
[----:B0-----:R-:W-:Y:S01]  /*126c0*/  FADD.FTZ R5, R177, R38 ;  /* 0x00000026b1057221 */ /* 0x001fe20000010000 */
[----:B------:R-:W-:-:S02]  /*126d0*/  F2FP.BF16.F32.PACK_AB R183, R14, R183 ;  /* 0x000000b70eb7723e */ /* 0x000fc400000010ff */
[----:B------:R-:W-:Y:S01]  /*126e0*/  F2FP.BF16.F32.PACK_AB R176, R119, R176 ;  /* 0x000000b077b0723e */ /* 0x000fe200000010ff */
[--C-:B------:R-:W-:Y:S01]  /*126f0*/  IMAD.MOV.U32 R119, RZ, RZ, R151.reuse ;  /* 0x000000ffff777224 */ /* 0x100fe200078e0097 */
[----:B------:R-:W-:Y:S01]  /*12700*/  F2FP.BF16.F32.PACK_AB R178, R121, R178 ;  /* 0x000000b279b2723e */ /* 0x000fe200000010ff */
[----:B------:R-:W-:Y:S01]  /*12710*/  IMAD.MOV.U32 R121, RZ, RZ, R151 ;  /* 0x000000ffff797224 */ /* 0x000fe200078e0097 */
[----:B------:R-:W0:Y:S01]  /*12720*/  MUFU.EX2 R24, R24 ;  /* 0x0000001800187308 */ /* 0x000e220000000800 */
[----:B-1----:R-:W-:Y:S01]  /*12730*/  FADD.FTZ R38, R20, R5 ;  /* 0x0000000514267221 */ /* 0x002fe20000010000 */
[----:B------:R-:W-:Y:S01]  /*12740*/  F2FP.BF16.F32.PACK_AB R172, R123, R172 ;  /* 0x000000ac7bac723e */ /* 0x000fe200000010ff */
[--C-:B------:R-:W-:Y:S01]  /*12750*/  IMAD.MOV.U32 R123, RZ, RZ, R151.reuse ;  /* 0x000000ffff7b7224 */ /* 0x100fe200078e0097 */
[----:B------:R-:W-:Y:S01]  /*12760*/  F2FP.BF16.F32.PACK_AB R174, R95, R174 ;  /* 0x000000ae5fae723e */ /* 0x000fe200000010ff */
[--C-:B------:R-:W-:Y:S01]  /*12770*/  IMAD.MOV.U32 R95, RZ, RZ, R151.reuse ;  /* 0x000000ffff5f7224 */ /* 0x100fe200078e0097 */
[----:B------:R-:W-:Y:S01]  /*12780*/  F2FP.BF16.F32.PACK_AB R168, R97, R168 ;  /* 0x000000a861a8723e */ /* 0x000fe200000010ff */
[----:B------:R-:W-:Y:S01]  /*12790*/  IMAD.MOV.U32 R97, RZ, RZ, R151 ;  /* 0x000000ffff617224 */ /* 0x000fe200078e0097 */
[----:B------:R-:W1:Y:S01]  /*127a0*/  MUFU.EX2 R173, R173 ;  /* 0x000000ad00ad7308 */ /* 0x000e620000000800 */
[----:B--2---:R-:W-:Y:S01]  /*127b0*/  FADD.FTZ R5, R179, R38 ;  /* 0x00000026b3057221 */ /* 0x004fe20000010000 */
[----:B------:R-:W-:-:S02]  /*127c0*/  F2FP.BF16.F32.PACK_AB R180, R77, R180 ;  /* 0x000000b44db4723e */ /* 0x000fc400000010ff */
[----:B------:R-:W-:Y:S02]  /*127d0*/  F2FP.BF16.F32.PACK_AB R182, R81, R182 ;  /* 0x000000b651b6723e */ /* 0x000fe400000010ff */
[----:B------:R-:W-:Y:S02]  /*127e0*/  F2FP.BF16.F32.PACK_AB R177, R20, R177 ;  /* 0x000000b114b1723e */ /* 0x000fe400000010ff */
[----:B------:R-:W2:Y:S01]  /*127f0*/  MUFU.EX2 R26, R26 ;  /* 0x0000001a001a7308 */ /* 0x000ea20000000800 */
[C---:B0-----:R-:W-:Y:S01]  /*12800*/  FADD.FTZ R40, R24.reuse, R5 ;  /* 0x0000000518287221 */ /* 0x041fe20000010000 */
[----:B------:R-:W-:-:S06]  /*12810*/  F2FP.BF16.F32.PACK_AB R179, R24, R179 ;  /* 0x000000b318b3723e */ /* 0x000fcc00000010ff */
[----:B------:R-:W0:Y:S01]  /*12820*/  MUFU.EX2 R175, R175 ;  /* 0x000000af00af7308 */ /* 0x000e220000000800 */
[----:B-1----:R-:W-:Y:S01]  /*12830*/  FADD.FTZ R5, R173, R40 ;  /* 0x00000028ad057221 */ /* 0x002fe20000010000 */
[----:B------:R-:W-:Y:S01]  /*12840*/  FADD.FTZ R40, R170, R9 ;  /* 0x00000009aa287221 */ /* 0x000fe20000010000 */
[----:B------:R-:W-:-:S03]  /*12850*/  F2FP.BF16.F32.PACK_AB R170, R79, R170 ;  /* 0x000000aa4faa723e */ /* 0x000fc600000010ff */
[----:B------:R-:W-:Y:S02]  /*12860*/  FADD.FTZ R9, R79, R40 ;  /* 0x000000284f097221 */ /* 0x000fe40000010000 */
[----:B------:R-:W1:Y:S01]  /*12870*/  MUFU.EX2 R28, R28 ;  /* 0x0000001c001c7308 */ /* 0x000e620000000800 */
[----:B--2---:R-:W-:Y:S01]  /*12880*/  FADD.FTZ R4, R26, R5 ;  /* 0x000000051a047221 */ /* 0x004fe20000010000 */
[----:B------:R-:W-:Y:S01]  /*12890*/  FADD.FTZ R42, R164, R9 ;  /* 0x00000009a42a7221 */ /* 0x000fe20000010000 */
[----:B------:R-:W-:-:S05]  /*128a0*/  F2FP.BF16.F32.PACK_AB R173, R26, R173 ;  /* 0x000000ad1aad723e */ /* 0x000fca00000010ff */
[----:B------:R-:W2:Y:S01]  /*128b0*/  MUFU.EX2 R169, R169 ;  /* 0x000000a900a97308 */ /* 0x000ea20000000800 */
[----:B0-----:R-:W-:-:S07]  /*128c0*/  FADD.FTZ R5, R175, R4 ;  /* 0x00000004af057221 */ /* 0x001fce0000010000 */
[----:B------:R-:W0:Y:S01]  /*128d0*/  MUFU.EX2 R57, R57 ;  /* 0x0000003900397308 */ /* 0x000e220000000800 */
[C---:B-1----:R-:W-:Y:S01]  /*128e0*/  FADD.FTZ R40, R28.reuse, R5 ;  /* 0x000000051c287221 */ /* 0x042fe20000010000 */
[----:B------:R-:W-:-:S06]  /*128f0*/  F2FP.BF16.F32.PACK_AB R175, R28, R175 ;  /* 0x000000af1caf723e */ /* 0x000fcc00000010ff */
[----:B------:R-:W1:Y:S01]  /*12900*/  MUFU.EX2 R30, R30 ;  /* 0x0000001e001e7308 */ /* 0x000e620000000800 */
[----:B--2---:R-:W-:-:S07]  /*12910*/  FADD.FTZ R5, R169, R40 ;  /* 0x00000028a9057221 */ /* 0x004fce0000010000 */
[----:B------:R-:W2:Y:S01]  /*12920*/  MUFU.EX2 R166, R166 ;  /* 0x000000a600a67308 */ /* 0x000ea20000000800 */
[C---:B0-----:R-:W-:Y:S01]  /*12930*/  FADD.FTZ R9, R57.reuse, R42 ;  /* 0x0000002a39097221 */ /* 0x041fe20000010000 */
[----:B------:R-:W-:-:S06]  /*12940*/  F2FP.BF16.F32.PACK_AB R164, R57, R164 ;  /* 0x000000a439a4723e */ /* 0x000fcc00000010ff */
[----:B------:R-:W0:Y:S01]  /*12950*/  MUFU.EX2 R171, R171 ;  /* 0x000000ab00ab7308 */ /* 0x000e220000000800 */
[C---:B-1----:R-:W-:Y:S01]  /*12960*/  FADD.FTZ R40, R30.reuse, R5 ;  /* 0x000000051e287221 */ /* 0x042fe20000010000 */
[----:B------:R-:W-:-:S06]  /*12970*/  F2FP.BF16.F32.PACK_AB R169, R30, R169 ;  /* 0x000000a91ea9723e */ /* 0x000fcc00000010ff */
[----:B------:R-:W1:Y:S01]  /*12980*/  MUFU.EX2 R49, R49 ;  /* 0x0000003100317308 */ /* 0x000e620000000800 */
[----:B--2---:R-:W-:-:S07]  /*12990*/  FADD.FTZ R42, R166, R9 ;  /* 0x00000009a62a7221 */ /* 0x004fce0000010000 */
[----:B------:R-:W2:Y:S01]  /*129a0*/  MUFU.EX2 R32, R32 ;  /* 0x0000002000207308 */ /* 0x000ea20000000800 */
[----:B0-----:R-:W-:-:S07]  /*129b0*/  FADD.FTZ R5, R171, R40 ;  /* 0x00000028ab057221 */ /* 0x001fce0000010000 */
[----:B------:R-:W0:Y:S01]  /*129c0*/  MUFU.EX2 R10, R10 ;  /* 0x0000000a000a7308 */ /* 0x000e220000000800 */
[C---:B-1----:R-:W-:Y:S01]  /*129d0*/  FADD.FTZ R9, R49.reuse, R42 ;  /* 0x0000002a31097221 */ /* 0x042fe20000010000 */
[----:B------:R-:W-:-:S06]  /*129e0*/  F2FP.BF16.F32.PACK_AB R166, R49, R166 ;  /* 0x000000a631a6723e */ /* 0x000fcc00000010ff */
[----:B------:R-:W1:Y:S01]  /*129f0*/  MUFU.EX2 R165, R165 ;  /* 0x000000a500a57308 */ /* 0x000e620000000800 */
[C---:B--2---:R-:W-:Y:S01]  /*12a00*/  FADD.FTZ R6, R32.reuse, R5 ;  /* 0x0000000520067221 */ /* 0x044fe20000010000 */
[----:B------:R-:W-:-:S06]  /*12a10*/  F2FP.BF16.F32.PACK_AB R171, R32, R171 ;  /* 0x000000ab20ab723e */ /* 0x000fcc00000010ff */
[----:B------:R-:W2:Y:S01]  /*12a20*/  MUFU.EX2 R53, R53 ;  /* 0x0000003500357308 */ /* 0x000ea20000000800 */
[----:B0-----:R-:W-:-:S07]  /*12a30*/  FADD.FTZ R42, R10, R9 ;  /* 0x000000090a2a7221 */ /* 0x001fce0000010000 */
[----:B------:R-:W0:Y:S01]  /*12a40*/  MUFU.EX2 R34, R34 ;  /* 0x0000002200227308 */ /* 0x000e220000000800 */
[----:B-1----:R-:W-:-:S07]  /*12a50*/  FADD.FTZ R5, R165, R6 ;  /* 0x00000006a5057221 */ /* 0x002fce0000010000 */
[----:B------:R-:W1:Y:S01]  /*12a60*/  MUFU.EX2 R154, R154 ;  /* 0x0000009a009a7308 */ /* 0x000e620000000800 */
[C---:B--2---:R-:W-:Y:S01]  /*12a70*/  FADD.FTZ R9, R53.reuse, R42 ;  /* 0x0000002a35097221 */ /* 0x044fe20000010000 */
[----:B------:R-:W-:-:S06]  /*12a80*/  F2FP.BF16.F32.PACK_AB R152, R53, R10 ;  /* 0x0000000a3598723e */ /* 0x000fcc00000010ff */
[----:B------:R-:W2:Y:S01]  /*12a90*/  MUFU.EX2 R167, R167 ;  /* 0x000000a700a77308 */ /* 0x000ea20000000800 */
[C---:B0-----:R-:W-:Y:S01]  /*12aa0*/  FADD.FTZ R6, R34.reuse, R5 ;  /* 0x0000000522067221 */ /* 0x041fe20000010000 */
[----:B------:R-:W-:-:S06]  /*12ab0*/  F2FP.BF16.F32.PACK_AB R165, R34, R165 ;  /* 0x000000a522a5723e */ /* 0x000fcc00000010ff */
[----:B------:R-:W0:Y:S01]  /*12ac0*/  MUFU.EX2 R61, R61 ;  /* 0x0000003d003d7308 */ /* 0x000e220000000800 */
[----:B-1----:R-:W-:-:S07]  /*12ad0*/  FADD.FTZ R42, R154, R9 ;  /* 0x000000099a2a7221 */ /* 0x002fce0000010000 */
        /* <DEDUP_REMOVED lines=24> */
[----:B------:R-:W-:Y:S01]  /*12c60*/  F2FP.BF16.F32.PACK_AB R158, R91, R158 ;  /* 0x0000009e5b9e723e */ /* 0x000fe200000010ff */
[----:B------:R-:W-:-:S05]  /*12c70*/  IMAD.MOV.U32 R91, RZ, RZ, R151 ;  /* 0x000000ffff5b7224 */ /* 0x000fca00078e0097 */
[----:B------:R-:W2:Y:S01]  /*12c80*/  MUFU.EX2 R65, R65 ;  /* 0x0000004100417308 */ /* 0x000ea20000000800 */
[C---:B0-----:R-:W-:Y:S01]  /*12c90*/  FADD.FTZ R6, R4.reuse, R5 ;  /* 0x0000000504067221 */ /* 0x041fe20000010000 */
[----:B------:R-:W-:Y:S01]  /*12ca0*/  F2FP.BF16.F32.PACK_AB R155, R4, R45 ;  /* 0x0000002d049b723e */ /* 0x000fe200000010ff */
[----:B------:R-:W-:-:S05]  /*12cb0*/  IMAD.MOV.U32 R4, RZ, RZ, 0x3f800000 ;  /* 0x3f800000ff047424 */ /* 0x000fca00078e00ff */
[----:B------:R0:W3:Y:S01]  /*12cc0*/  MUFU.EX2 R101, R117 ;  /* 0x0000007500657308 */ /* 0x0000e20000000800 */
[----:B-1----:R-:W-:-:S07]  /*12cd0*/  FADD.FTZ R44, R160, R9 ;  /* 0x00000009a02c7221 */ /* 0x002fce0000010000 */
[----:B------:R-:W1:Y:S01]  /*12ce0*/  MUFU.EX2 R40, R75 ;  /* 0x0000004b00287308 */ /* 0x000e620000000800 */
[----:B--2---:R-:W-:Y:S01]  /*12cf0*/  FADD.FTZ R5, R65, R6 ;  /* 0x0000000641057221 */ /* 0x004fe20000010000 */
[----:B0-----:R-:W-:-:S06]  /*12d00*/  IMAD.MOV.U32 R117, RZ, RZ, R151 ;  /* 0x000000ffff757224 */ /* 0x001fcc00078e0097 */
[----:B------:R-:W0:Y:S01]  /*12d10*/  MUFU.EX2 R69, R69 ;  /* 0x0000004500457308 */ /* 0x000e220000000800 */
[C---:B---3--:R-:W-:Y:S01]  /*12d20*/  FADD.FTZ R9, R101.reuse, R44 ;  /* 0x0000002c65097221 */ /* 0x048fe20000010000 */
[----:B------:R-:W-:Y:S01]  /*12d30*/  F2FP.BF16.F32.PACK_AB R160, R101, R160 ;  /* 0x000000a065a0723e */ /* 0x000fe200000010ff */
[----:B------:R-:W-:-:S05]  /*12d40*/  IMAD.MOV.U32 R101, RZ, RZ, R151 ;  /* 0x000000ffff657224 */ /* 0x000fca00078e0097 */
[----:B------:R2:W3:Y:S01]  /*12d50*/  MUFU.EX2 R42, R93 ;  /* 0x0000005d002a7308 */ /* 0x0004e20000000800 */
[C---:B-1----:R-:W-:Y:S01]  /*12d60*/  FADD.FTZ R44, R40.reuse, R5 ;  /* 0x00000005282c7221 */ /* 0x042fe20000010000 */
[----:B------:R-:W-:-:S06]  /*12d70*/  F2FP.BF16.F32.PACK_AB R157, R40, R65 ;  /* 0x00000041289d723e */ /* 0x000fcc00000010ff */
[----:B------:R-:W1:Y:S01]  /*12d80*/  MUFU.EX2 R99, R99 ;  /* 0x0000006300637308 */ /* 0x000e620000000800 */
[----:B0-----:R-:W-:Y:S01]  /*12d90*/  FADD.FTZ R5, R69, R44 ;  /* 0x0000002c45057221 */ /* 0x001fe20000010000 */
[----:B--2---:R-:W-:-:S06]  /*12da0*/  IMAD.MOV.U32 R93, RZ, RZ, R151 ;  /* 0x000000ffff5d7224 */ /* 0x004fcc00078e0097 */
[----:B------:R-:W0:Y:S01]  /*12db0*/  MUFU.EX2 R10, R83 ;  /* 0x00000053000a7308 */ /* 0x000e220000000800 */
[C---:B---3--:R-:W-:Y:S01]  /*12dc0*/  FADD.FTZ R14, R42.reuse, R5 ;  /* 0x000000052a0e7221 */ /* 0x048fe20000010000 */
[----:B------:R-:W-:-:S06]  /*12dd0*/  F2FP.BF16.F32.PACK_AB R159, R42, R69 ;  /* 0x000000452a9f723e */ /* 0x000fcc00000010ff */
[----:B------:R-:W2:Y:S01]  /*12de0*/  MUFU.EX2 R162, R162 ;  /* 0x000000a200a27308 */ /* 0x000ea20000000800 */
[----:B-1----:R-:W-:-:S07]  /*12df0*/  FADD.FTZ R5, R99, R14 ;  /* 0x0000000e63057221 */ /* 0x002fce0000010000 */
[----:B------:R-:W1:Y:S01]  /*12e00*/  MUFU.EX2 R89, R89 ;  /* 0x0000005900597308 */ /* 0x000e620000000800 */
[C---:B0-----:R-:W-:Y:S01]  /*12e10*/  FADD.FTZ R14, R10.reuse, R5 ;  /* 0x000000050a0e7221 */ /* 0x041fe20000010000 */
[----:B------:R-:W-:Y:S01]  /*12e20*/  F2FP.BF16.F32.PACK_AB R161, R10, R99 ;  /* 0x000000630aa1723e */ /* 0x000fe200000010ff */
[----:B------:R-:W-:-:S05]  /*12e30*/  IMAD.MOV.U32 R99, RZ, RZ, R151 ;  /* 0x000000ffff637224 */ /* 0x000fca00078e0097 */
[----:B------:R-:W0:Y:S01]  /*12e40*/  MUFU.EX2 R12, R87 ;  /* 0x00000057000c7308 */ /* 0x000e220000000800 */
[----:B--2---:R-:W-:Y:S01]  /*12e50*/  FADD.FTZ R6, R162, R9 ;  /* 0x00000009a2067221 */ /* 0x004fe20000010000 */
[----:B------:R-:W-:-:S06]  /*12e60*/  IMAD.MOV.U32 R9, RZ, RZ, 0x3f800000 ;  /* 0x3f800000ff097424 */ /* 0x000fcc00078e00ff */
[----:B------:R-:W2:Y:S01]  /*12e70*/  MUFU.EX2 R85, R85 ;  /* 0x0000005500557308 */ /* 0x000ea20000000800 */
[----:B-1----:R-:W-:Y:S01]  /*12e80*/  FADD.FTZ R5, R89, R14 ;  /* 0x0000000e59057221 */ /* 0x002fe20000010000 */
[----:B0-----:R-:W-:-:S03]  /*12e90*/  F2FP.BF16.F32.PACK_AB R163, R12, R89 ;  /* 0x000000590ca3723e */ /* 0x001fc600000010ff */
[----:B------:R-:W-:Y:S01]  /*12ea0*/  FADD.FTZ R5, R12, R5 ;  /* 0x000000050c057221 */ /* 0x000fe20000010000 */
[----:B------:R-:W-:Y:S02]  /*12eb0*/  IMAD.MOV.U32 R89, RZ, RZ, R151 ;  /* 0x000000ffff597224 */ /* 0x000fe400078e0097 */
[C---:B--2---:R-:W-:Y:S01]  /*12ec0*/  FADD.FTZ R6, R85.reuse, R6 ;  /* 0x0000000655067221 */ /* 0x044fe20000010000 */
[----:B------:R-:W-:Y:S01]  /*12ed0*/  F2FP.BF16.F32.PACK_AB R162, R85, R162 ;  /* 0x000000a255a2723e */ /* 0x000fe200000010ff */
[----:B------:R-:W-:Y:S06]  /*12ee0*/  @!P2 BRA `(.L_x_623) ;  /* 0x0000002400c0a947 */ /* 0x000fec0003800000 */
[----:B------:R-:W-:Y:S01]  /*12ef0*/  VIADD R20, R202, 0xfffffffe ;  /* 0xfffffffeca147836 */ /* 0x000fe20000000000 */
[----:B------:R-:W-:Y:S01]  /*12f00*/  CS2R R150, SRZ ;  /* 0x0000000000967805 */ /* 0x000fe2000001ff00 */
[----:B------:R-:W-:Y:S01]  /*12f10*/  IMAD.MOV.U32 R13, RZ, RZ, R8 ;  /* 0x000000ffff0d7224 */ /* 0x000fe200078e0008 */
[----:B------:R-:W-:Y:S01]  /*12f20*/  CS2R R146, SRZ ;  /* 0x0000000000927805 */ /* 0x000fe2000001ff00 */
[----:B------:R-:W-:Y:S01]  /*12f30*/  IMAD.MOV.U32 R12, RZ, RZ, R3 ;  /* 0x000000ffff0c7224 */ /* 0x000fe200078e0003 */
[----:B------:R-:W-:Y:S01]  /*12f40*/  CS2R R142, SRZ ;  /* 0x00000000008e7805 */ /* 0x000fe2000001ff00 */
[----:B------:R-:W-:Y:S01]  /*12f50*/  IMAD.MOV.U32 R202, RZ, RZ, R194 ;  /* 0x000000ffffca7224 */ /* 0x000fe200078e00c2 */
[----:B------:R-:W-:Y:S01]  /*12f60*/  CS2R R138, SRZ ;  /* 0x00000000008a7805 */ /* 0x000fe2000001ff00 */
[----:B------:R-:W-:Y:S01]  /*12f70*/  IMAD.MOV.U32 R203, RZ, RZ, R192 ;  /* 0x000000ffffcb7224 */ /* 0x000fe200078e00c0 */
[----:B------:R-:W-:Y:S01]  /*12f80*/  CS2R R134, SRZ ;  /* 0x0000000000867805 */ /* 0x000fe2000001ff00 */
[----:B------:R-:W-:Y:S01]  /*12f90*/  IMAD.MOV.U32 R4, RZ, RZ, 0x3f800000 ;  /* 0x3f800000ff047424 */ /* 0x000fe200078e00ff */
        /* <DEDUP_REMOVED lines=26> */
[----:B------:R-:W-:-:S07]  /*13140*/  CS2R R88, SRZ ;  /* 0x0000000000587805 */ /* 0x000fce000001ff00 */
.L_x_634:
[----:B------:R-:W-:-:S05]  /*13150*/  VIADD R0, R203, 0x1 ;  /* 0x00000001cb007836 */ /* 0x000fca0000000000 */
[----:B------:R-:W-:-:S04]  /*13160*/  ISETP.NE.AND P2, PT, R0, 0x2, PT ;  /* 0x000000020000780c */ /* 0x000fc80003f45270 */
[----:B------:R-:W-:Y:S02]  /*13170*/  SEL R3, RZ, 0x1, P2 ;  /* 0x00000001ff037807 */ /* 0x000fe40001000000 */
[----:B------:R-:W-:Y:S02]  /*13180*/  SEL R192, R0, RZ, P2 ;  /* 0x000000ff00c07207 */ /* 0x000fe40001000000 */
[----:B------:R-:W-:Y:S01]  /*13190*/  LOP3.LUT R194, R202, R3, RZ, 0x3c, !PT ;  /* 0x00000003cac27212 */ /* 0x000fe200078e3cff */
[----:B------:R-:W-:Y:S06]  /*131a0*/  @!P0 BRA `(.L_x_624) ;  /* 0x0000000000048947 */ /* 0x000fec0003800000 */
[----:B------:R-:W-:Y:S01]  /*131b0*/  BPT.TRAP 0x1 ;  /* 0x000000040000795c */ /* 0x000fe20000300000 */
.L_x_624:
[----:B------:R-:W-:Y:S01]  /*131c0*/  IMAD R21, R192, 0x8, R2 ;  /* 0x00000008c0157824 */ /* 0x000fe200078e0202 */
[----:B------:R-:W-:-:S04]  /*131d0*/  SHF.L.U32 R0, R194, 0x1f, RZ ;  /* 0x0000001fc2007819 */ /* 0x000fc800000006ff */
[----:B------:R0:W1:Y:S01]  /*131e0*/  SYNCS.PHASECHK.TRANS64.TRYWAIT P2, [R21+URZ+0x34830], R0 ;  /* 0x03483000150075a7 */ /* 0x000062000804017f */
[----:B------:R-:W-:Y:S05]  /*131f0*/  @!P0 BRA `(.L_x_625) ;  /* 0x0000000000048947 */ /* 0x000fea0003800000 */
[----:B------:R-:W-:Y:S01]  /*13200*/  BPT.TRAP 0x1 ;  /* 0x000000040000795c */ /* 0x000fe20000300000 */
.L_x_625:
[----:B------:R-:W-:Y:S01]  /*13210*/  BSSY B1, `(.L_x_626) ;  /* 0x0000006000017945 */ /* 0x000fe20003800000 */
[----:B------:R-:W-:Y:S02]  /*13220*/  IMAD R10, R192, 0xc00, R7 ;  /* 0x00000c00c00a7824 */ /* 0x000fe400078e0207 */
[----:B------:R-:W-:Y:S01]  /*13230*/  IMAD.MOV.U32 R11, RZ, RZ, 0x40000040 ;  /* 0x40000040ff0b7424 */ /* 0x000fe200078e00ff */
[----:B-1----:R-:W-:Y:S06]  /*13240*/  @P2 BRA `(.L_x_627) ;  /* 0x0000000000082947 */ /* 0x002fec0003800000 */
[----:B------:R-:W1:Y:S02]  /*13250*/  SYNCS.PHASECHK.TRANS64.TRYWAIT P2, [R21+URZ+0x34830], R0 ;  /* 0x03483000150075a7 */ /* 0x000e64000804017f */
[----:B-1----:R-:W-:Y:S05]  /*13260*/  @!P2 BRA `(.L_x_628) ;  /* 0x000000b40058a947 */ /* 0x002fea0003800000 */
.L_x_627:
[----:B------:R-:W-:Y:S05]  /*13270*/  BSYNC B1 ;  /* 0x0000000000017941 */ /* 0x000fea0003800000 */
.L_x_626:
[----:B------:R-:W2:Y:S04]  /*13280*/  LDL.64 R24, [R1+0x30] ;  /* 0x0000300001187983 */ /* 0x000ea80000100a00 */
[----:B------:R-:W3:Y:S04]  /*13290*/  LDL.64 R226, [R1+0x28] ;  /* 0x0000280001e27983 */ /* 0x000ee80000100a00 */
[----:B------:R-:W4:Y:S01]  /*132a0*/  LDL.64 R234, [R1+0x20] ;  /* 0x0000200001ea7983 */ /* 0x000f220000100a00 */
[C---:B------:R-:W-:Y:S02]  /*132b0*/  R2UR UR6, R10.reuse ;  /* 0x000000000a0672ca */ /* 0x040fe400000e0000 */
[----:B------:R-:W-:Y:S01]  /*132c0*/  R2UR UR7, R11 ;  /* 0x000000000b0772ca */ /* 0x000fe200000e0000 */
[----:B------:R-:W5:Y:S01]  /*132d0*/  LDL.64 R232, [R1+0x18] ;  /* 0x0000180001e87983 */ /* 0x000f620000100a00 */
[----:B------:R-:W-:-:S02]  /*132e0*/  VIADD R14, R10, 0x2 ;  /* 0x000000020a0e7836 */ /* 0x000fc40000000000 */
[----:B------:R-:W-:Y:S01]  /*132f0*/  IMAD.MOV.U32 R15, RZ, RZ, 0x40000040 ;  /* 0x40000040ff0f7424 */ /* 0x000fe200078e00ff */
[----:B------:R-:W5:Y:S04]  /*13300*/  LDL.64 R230, [R1+0x10] ;  /* 0x0000100001e67983 */ /* 0x000f680000100a00 */
[----:B------:R-:W5:Y:S01]  /*13310*/  LDL.64 R228, [R1+0x8] ;  /* 0x0000080001e47983 */ /* 0x000f620000100a00 */
[----:B--2---:R-:W-:Y:S02]  /*13320*/  R2UR UR4, R24 ;  /* 0x00000000180472ca */ /* 0x004fe400000e0000 */
[----:B------:R-:W-:Y:S02]  /*13330*/  R2UR UR5, R25 ;  /* 0x00000000190572ca */ /* 0x000fe400000e0000 */
[----:B------:R-:W-:-:S11]  /*13340*/  WARPGROUP.ARRIVE ;  /* 0x00000000000079c5 */ /* 0x000fd60000000000 */
[----:B------:R-:W-:Y:S01]  /*13350*/  HGMMA.64x128x16.F32.BF16 R24, gdesc[UR4], RZ, !UPT, gsb0 ;  /* 0x01e00000041879f0 */ /* 0x000fe2000c0018ff */
[----:B------:R-:W-:Y:S02]  /*13360*/  R2UR UR6, R14 ;  /* 0x000000000e0672ca */ /* 0x000fe400000e0000 */
[----:B------:R-:W-:Y:S02]  /*13370*/  R2UR UR7, R15 ;  /* 0x000000000f0772ca */ /* 0x000fe400000e0000 */
[----:B---3--:R-:W-:Y:S02]  /*13380*/  R2UR UR4, R226 ;  /* 0x00000000e20472ca */ /* 0x008fe400000e0000 */
[----:B------:R-:W-:Y:S01]  /*13390*/  R2UR UR5, R227 ;  /* 0x00000000e30572ca */ /* 0x000fe200000e0000 */
[----:B------:R-:W-:Y:S01]  /*133a0*/  VIADD R14, R10, 0x4 ;  /* 0x000000040a0e7836 */ /* 0x000fe20000000000 */
[----:B------:R-:W2:Y:S01]  /*133b0*/  LDL.64 R226, [R1] ;  /* 0x0000000001e27983 */ /* 0x000ea20000100a00 */
[----:B------:R-:W-:Y:S01]  /*133c0*/  IMAD.MOV.U32 R15, RZ, RZ, 0x40000040 ;  /* 0x40000040ff0f7424 */ /* 0x000fe200078e00ff */
[----:B------:R-:W-:-:S02]  /*133d0*/  WARPGROUP.DEPBAR.LE gsb0, 0x0 ;  /* 0x00008000000079c5 */ /* 0x000fc40000010000 */
[----:B------:R-:W-:-:S07]  /*133e0*/  WARPGROUP.ARRIVE ;  /* 0x00000000000079c5 */ /* 0x000fce0000000000 */
[----:B------:R-:W-:Y:S01]  /*133f0*/  HGMMA.64x128x16.F32.BF16 R24, gdesc[UR4], R24, gsb0 ;  /* 0x01e00000041879f0 */ /* 0x000fe20008001818 */
[----:B------:R-:W-:Y:S02]  /*13400*/  R2UR UR6, R14 ;  /* 0x000000000e0672ca */ /* 0x000fe400000e0000 */
[----:B------:R-:W-:Y:S02]  /*13410*/  R2UR UR7, R15 ;  /* 0x000000000f0772ca */ /* 0x000fe400000e0000 */
[----:B----4-:R-:W-:Y:S02]  /*13420*/  R2UR UR4, R234 ;  /* 0x00000000ea0472ca */ /* 0x010fe400000e0000 */
[----:B------:R-:W-:Y:S01]  /*13430*/  R2UR UR5, R235 ;  /* 0x00000000eb0572ca */ /* 0x000fe200000e0000 */
[----:B------:R-:W-:Y:S02]  /*13440*/  VIADD R14, R10, 0x6 ;  /* 0x000000060a0e7836 */ /* 0x000fe40000000000 */
[----:B------:R-:W-:Y:S01]  /*13450*/  IMAD.MOV.U32 R15, RZ, RZ, 0x40000040 ;  /* 0x40000040ff0f7424 */ /* 0x000fe200078e00ff */
[----:B------:R-:W-:-:S02]  /*13460*/  WARPGROUP.DEPBAR.LE gsb0, 0x0 ;  /* 0x00008000000079c5 */ /* 0x000fc40000010000 */
[----:B------:R-:W-:-:S07]  /*13470*/  WARPGROUP.ARRIVE ;  /* 0x00000000000079c5 */ /* 0x000fce0000000000 */
[----:B------:R-:W-:Y:S01]  /*13480*/  HGMMA.64x128x16.F32.BF16 R24, gdesc[UR4], R24, gsb0 ;  /* 0x01e00000041879f0 */ /* 0x000fe20008001818 */
[----:B------:R-:W-:Y:S02]  /*13490*/  R2UR UR6, R14 ;  /* 0x000000000e0672ca */ /* 0x000fe400000e0000 */
[----:B------:R-:W-:Y:S02]  /*134a0*/  R2UR UR7, R15 ;  /* 0x000000000f0772ca */ /* 0x000fe400000e0000 */
[----:B-----5:R-:W-:Y:S02]  /*134b0*/  R2UR UR4, R232 ;  /* 0x00000000e80472ca */ /* 0x020fe400000e0000 */
        /* <DEDUP_REMOVED lines=8> */
[----:B------:R-:W-:Y:S02]  /*13540*/  R2UR UR4, R230 ;  /* 0x00000000e60472ca */ /* 0x000fe400000e0000 */
        /* <DEDUP_REMOVED lines=17> */
[----:B--2---:R-:W-:Y:S02]  /*13660*/  R2UR UR4, R226 ;  /* 0x00000000e20472ca */ /* 0x004fe400000e0000 */
[----:B------:R-:W-:Y:S01]  /*13670*/  R2UR UR5, R227 ;  /* 0x00000000e30572ca */ /* 0x000fe200000e0000 */
[----:B------:R-:W-:Y:S02]  /*13680*/  VIADD R14, R10, 0x406 ;  /* 0x000004060a0e7836 */ /* 0x000fe40000000000 */
[----:B------:R-:W-:Y:S01]  /*13690*/  IMAD.MOV.U32 R15, RZ, RZ, 0x40000040 ;  /* 0x40000040ff0f7424 */ /* 0x000fe200078e00ff */
[----:B------:R-:W-:-:S02]  /*136a0*/  WARPGROUP.DEPBAR.LE gsb0, 0x0 ;  /* 0x00008000000079c5 */ /* 0x000fc40000010000 */
[----:B------:R-:W-:-:S07]  /*136b0*/  WARPGROUP.ARRIVE ;  /* 0x00000000000079c5 */ /* 0x000fce0000000000 */
[----:B------:R-:W-:Y:S01]  /*136c0*/  HGMMA.64x128x16.F32.BF16 R24, gdesc[UR4], R24, gsb0 ;  /* 0x01e00000041879f0 */ /* 0x000fe20008001818 */
[----:B------:R-:W-:Y:S02]  /*136d0*/  R2UR UR6, R14 ;  /* 0x000000000e0672ca */ /* 0x000fe400000e0000 */
[----:B------:R-:W-:Y:S01]  /*136e0*/  R2UR UR7, R15 ;  /* 0x000000000f0772ca */ /* 0x000fe200000e0000 */
[----:B------:R-:W-:Y:S01]  /*136f0*/  UMOV UR4, UR56 ;  /* 0x0000003800047c82 */ /* 0x000fe20008000000 */
[----:B------:R-:W-:Y:S01]  /*13700*/  UMOV UR5, UR57 ;  /* 0x0000003900057c82 */ /* 0x000fe20008000000 */
[----:B------:R-:W-:Y:S02]  /*13710*/  VIADD R14, R10, 0x800 ;  /* 0x000008000a0e7836 */ /* 0x000fe40000000000 */
[----:B------:R-:W-:Y:S01]  /*13720*/  IMAD.MOV.U32 R15, RZ, RZ, 0x40000040 ;  /* 0x40000040ff0f7424 */ /* 0x000fe200078e00ff */
[----:B------:R-:W-:Y:S02]  /*13730*/  WARPGROUP.DEPBAR.LE gsb0, 0x0 ;  /* 0x00008000000079c5 */ /* 0x000fe40000010000 */
[----:B------:R-:W-:-:S06]  /*13740*/  WARPGROUP.ARRIVE ;  /* 0x00000000000079c5 */ /* 0x000fcc0000000000 */
        /* <DEDUP_REMOVED lines=100> */
[----:B------:R-:W-:Y:S05]  /*13d90*/  @!P0 BRA `(.L_x_629) ;  /* 0x0000000000048947 */ /* 0x000fea0003800000 */
[----:B------:R-:W-:Y:S01]  /*13da0*/  BPT.TRAP 0x1 ;  /* 0x000000040000795c */ /* 0x000fe20000300000 */
.L_x_629:
[----:B------:R-:W-:Y:S01]  /*13db0*/  SHF.L.U32 R3, R202, 0x1f, RZ ;  /* 0x0000001fca037819 */ /* 0x000fe200000006ff */
[----:B------:R-:W-:-:S04]  /*13dc0*/  IMAD R202, R203, 0x8, R2 ;  /* 0x00000008cbca7824 */ /* 0x000fc800078e0202 */
[----:B------:R2:W3:Y:S01]  /*13dd0*/  SYNCS.PHASECHK.TRANS64.TRYWAIT P2, [R202+URZ+0x34850], R3 ;  /* 0x03485003ca0075a7 */ /* 0x0004e2000804017f */
[----:B------:R-:W-:Y:S05]  /*13de0*/  @!P0 BRA `(.L_x_630) ;  /* 0x0000000000048947 */ /* 0x000fea0003800000 */
[----:B------:R-:W-:Y:S01]  /*13df0*/  BPT.TRAP 0x1 ;  /* 0x000000040000795c */ /* 0x000fe20000300000 */
.L_x_630:
[----:B------:R-:W-:Y:S04]  /*13e00*/  BSSY B1, `(.L_x_631) ;  /* 0x0000004000017945 */ /* 0x000fe80003800000 */
[----:B---3--:R-:W-:Y:S05]  /*13e10*/  @P2 BRA `(.L_x_632) ;  /* 0x0000000000082947 */ /* 0x008fea0003800000 */
[----:B------:R-:W3:Y:S02]  /*13e20*/  SYNCS.PHASECHK.TRANS64.TRYWAIT P2, [R202+URZ+0x34850], R3 ;  /* 0x03485003ca0075a7 */ /* 0x000ee4000804017f */
[----:B---3--:R-:W-:Y:S05]  /*13e30*/  @!P2 BRA `(.L_x_633) ;  /* 0x000000a80078a947 */ /* 0x008fea0003800000 */
.L_x_632:
[----:B------:R-:W-:Y:S05]  /*13e40*/  BSYNC B1 ;  /* 0x0000000000017941 */ /* 0x000fea0003800000 */
.L_x_631:
[----:B01----:R-:W-:Y:S01]  /*13e50*/  VIADD R0, R2, 0x400 ;  /* 0x0000040002007836 */ /* 0x003fe20000000000 */
[----:B------:R-:W-:Y:S01]  /*13e60*/  WARPGROUP.ARRIVE ;  /* 0x00000000000079c5 */ /* 0x000fe20000000000 */
[----:B------:R-:W-:Y:S01]  /*13e70*/  IMAD.MOV.U32 R11, RZ, RZ, 0x40000040 ;  /* 0x40000040ff0b7424 */ /* 0x000fe200078e00ff */
[----:B------:R-:W-:Y:S01]  /*13e80*/  ISETP.GT.AND P2, PT, R20, RZ, PT ;  /* 0x000000ff1400720c */ /* 0x000fe20003f44270 */
[----:B------:R-:W-:Y:S01]  /*13e90*/  IMAD.MOV.U32 R9, RZ, RZ, 0x40000040 ;  /* 0x40000040ff097424 */ /* 0x000fe200078e00ff */
[----:B------:R-:W-:Y:S01]  /*13ea0*/  SHF.R.U32.HI R0, RZ, 0x4, R0 ;  /* 0x00000004ff007819 */ /* 0x000fe20000011600 */
[----:B------:R-:W-:Y:S01]  /*13eb0*/  IMAD.MOV.U32 R15, RZ, RZ, 0x40000040 ;  /* 0x40000040ff0f7424 */ /* 0x000fe200078e00ff */
[----:B------:R-:W-:Y:S01]  /*13ec0*/  R2UR UR7, R11 ;  /* 0x000000000b0772ca */ /* 0x000fe200000e0000 */
[----:B------:R-:W-:Y:S01]  /*13ed0*/  @!P1 VIADD R21, R21, 0x34840 ;  /* 0x0003484015159836 */ /* 0x000fe20000000000 */
[----:B------:R-:W-:Y:S01]  /*13ee0*/  LOP3.LUT R0, R0, 0x3fff, RZ, 0xc0, !PT ;  /* 0x00003fff00007812 */ /* 0x000fe200078ec0ff */
[----:B--23--:R-:W-:-:S02]  /*13ef0*/  @!P1 VIADD R202, R202, 0x34860 ;  /* 0x00034860caca9836 */ /* 0x00cfc40000000000 */
[----:B------:R-:W-:Y:S01]  /*13f00*/  VIADD R20, R20, 0xffffffff ;  /* 0xffffffff14147836 */ /* 0x000fe20000000000 */
[----:B------:R-:W-:Y:S02]  /*13f10*/  LOP3.LUT R0, R0, 0x4000000, RZ, 0xfc, !PT ;  /* 0x0400000000007812 */ /* 0x000fe400078efcff */
[----:B------:R-:W-:Y:S02]  /*13f20*/  @!P1 PRMT R21, RZ, 0x654, R21 ;  /* 0x00000654ff159816 */ /* 0x000fe40000000015 */
[----:B------:R-:W-:Y:S01]  /*13f30*/  @!P1 PRMT R202, RZ, 0x654, R202 ;  /* 0x00000654ffca9816 */ /* 0x000fe200000000ca */
[----:B------:R-:W-:Y:S01]  /*13f40*/  IMAD R10, R203, 0x800, R0 ;  /* 0x00000800cb0a7824 */ /* 0x000fe200078e0200 */
[----:B------:R-:W-:Y:S01]  /*13f50*/  FMNMX.FTZ R0, R24, R12, !PT ;  /* 0x0000000c18007209 */ /* 0x000fe20007810000 */
[----:B------:R-:W-:Y:S02]  /*13f60*/  IMAD.MOV.U32 R203, RZ, RZ, R192 ;  /* 0x000000ffffcb7224 */ /* 0x000fe400078e00c0 */
[C---:B------:R-:W-:Y:S01]  /*13f70*/  VIADD R8, R10.reuse, 0x80 ;  /* 0x000000800a087836 */ /* 0x040fe20000000000 */
[C---:B------:R-:W-:Y:S01]  /*13f80*/  R2UR UR6, R10.reuse ;  /* 0x000000000a0672ca */ /* 0x040fe200000e0000 */
[----:B------:R-:W-:Y:S01]  /*13f90*/  VIADD R14, R10, 0x200 ;  /* 0x000002000a0e7836 */ /* 0x000fe20000000000 */
[----:B------:R-:W-:-:S04]  /*13fa0*/  FMNMX.FTZ R3, R25, R0, !PT ;  /* 0x0000000019037209 */ /* 0x000fc80007810000 */
[----:B------:R-:W-:-:S04]  /*13fb0*/  FMNMX.FTZ R0, R28, R3, !PT ;  /* 0x000000031c007209 */ /* 0x000fc80007810000 */
[----:B------:R-:W-:-:S03]  /*13fc0*/  FMNMX.FTZ R3, R29, R0, !PT ;  /* 0x000000001d037209 */ /* 0x000fc60007810000 */
[----:B------:R-:W-:Y:S01]  /*13fd0*/  HGMMA.64x128x16.F32.BF16 R88, R180, gdesc[UR4].tnspB, R88, gsb0 ;  /* 0x41e00004b4587df0 */ /* 0x000fe20008001858 */
[----:B------:R-:W-:Y:S01]  /*13fe0*/  R2UR UR6, R8 ;  /* 0x00000000080672ca */ /* 0x000fe200000e0000 */
[----:B------:R-:W-:Y:S01]  /*13ff0*/  VIADD R8, R10, 0x100 ;  /* 0x000001000a087836 */ /* 0x000fe20000000000 */
[----:B------:R-:W-:Y:S01]  /*14000*/  R2UR UR7, R9 ;  /* 0x00000000090772ca */ /* 0x000fe200000e0000 */
[----:B------:R-:W-:Y:S01]  /*14010*/  IMAD.MOV.U32 R9, RZ, RZ, 0x40000040 ;  /* 0x40000040ff097424 */ /* 0x000fe200078e00ff */
        /* <DEDUP_REMOVED lines=27> */
[----:B------:R-:W-:Y:S01]  /*141d0*/  FMNMX.FTZ R4, R85, R0, !PT ;  /* 0x0000000055047209 */ /* 0x000fe20007810000 */
[----:B------:R-:W-:-:S04]  /*141e0*/  IMAD.U32 R0, RZ, RZ, UR42 ;  /* 0x0000002aff007e24 */ /* 0x000fc8000f8e00ff */
[----:B------:R-:W0:Y:S01]  /*141f0*/  SHFL.BFLY PT, R3, R4, 0x2, 0x1f ;  /* 0x0c401f0004037f89 */ /* 0x000e2200000e0000 */
        /* <DEDUP_REMOVED lines=10> */
[----:B------:R-:W-:Y:S02]  /*142a0*/  R2UR UR6, R8 ;  /* 0x00000000080672ca */ /* 0x000fe400000e0000 */
[----:B------:R-:W-:Y:S02]  /*142b0*/  R2UR UR7, R9 ;  /* 0x00000000090772ca */ /* 0x000fe400000e0000 */
[----:B0-----:R-:W-:Y:S02]  /*142c0*/  FMNMX.FTZ R8, R4, R3, !PT ;  /* 0x0000000304087209 */ /* 0x001fe40007810000 */
[----:B------:R-:W-:-:S03]  /*142d0*/  FMNMX.FTZ R4, R26, R13, !PT ;  /* 0x0000000d1a047209 */ /* 0x000fc60007810000 */
[----:B------:R-:W0:Y:S02]  /*142e0*/  SHFL.BFLY PT, R3, R8, 0x1, 0x1f ;  /* 0x0c201f0008037f89 */ /* 0x000e2400000e0000 */
[----:B0-----:R-:W-:-:S05]  /*142f0*/  FMNMX.FTZ R3, R8, R3, !PT ;  /* 0x0000000308037209 */ /* 0x001fca0007810000 */
[C---:B------:R-:W-:Y:S01]  /*14300*/  FMUL.FTZ R11, R3.reuse, R0 ;  /* 0x00000000030b7220 */ /* 0x040fe20000410000 */
[----:B------:R-:W-:-:S03]  /*14310*/  FADD.FTZ R9, -R3, R12 ;  /* 0x0000000c03097221 */ /* 0x000fc60000010100 */
[-CC-:B------:R-:W-:Y:S01]  /*14320*/  FFMA.FTZ R182, R28, R0.reuse, -R11.reuse ;  /* 0x000000001cb67223 */ /* 0x180fe2000001080b */
        /* <DEDUP_REMOVED lines=15> */
[-C--:B------:R-:W-:Y:S01]  /*14420*/  FFMA.FTZ R57, R84, R0.reuse, -R11 ;  /* 0x0000000054397223 */ /* 0x080fe2000001080b */
[----:B------:R-:W-:Y:S01]  /*14430*/  FMUL.FTZ R9, R9, R0 ;  /* 0x0000000009097220 */ /* 0x000fe20000410000 */
[----:B------:R-:W-:Y:S08]  /*14440*/  MUFU.EX2 R180, R180 ;  /* 0x000000b400b47308 */ /* 0x000ff00000000800 */
[----:B------:R-:W0:Y:S08]  /*14450*/  MUFU.EX2 R9, R9 ;  /* 0x0000000900097308 */ /* 0x000e300000000800 */
[----:B------:R-:W1:Y:S08]  /*14460*/  MUFU.EX2 R12, R12 ;  /* 0x0000000c000c7308 */ /* 0x000e700000000800 */
[----:B------:R-:W2:Y:S08]  /*14470*/  MUFU.EX2 R182, R182 ;  /* 0x000000b600b67308 */ /* 0x000eb00000000800 */
        /* <DEDUP_REMOVED lines=10> */
[-CC-:B------:R-:W-:Y:S01]  /*14520*/  FFMA.FTZ R174, R44, R0.reuse, -R11.reuse ;  /* 0x000000002cae7223 */ /* 0x180fe2000001080b */
[-CC-:B------:R-:W-:Y:S01]  /*14530*/  FFMA.FTZ R40, R65, R0.reuse, -R11.reuse ;  /* 0x0000000041287223 */ /* 0x180fe2000001080b */
[----:B------:R-:W-:Y:S01]  /*14540*/  FFMA.FTZ R44, R69, R0, -R11 ;  /* 0x00000000452c7223 */ /* 0x000fe2000001080b */
[----:B------:R-:W-:Y:S01]  /*14550*/  MUFU.EX2 R32, R32 ;  /* 0x0000002000207308 */ /* 0x000fe20000000800 */
[----:B------:R-:W-:Y:S01]  /*14560*/  HGMMA.64x128x16.F32.BF16 R88, R168, gdesc[UR4].tnspB, R88, gsb0 ;  /* 0x41e00004a8587df0 */ /* 0x000fe20008001858 */
[----:B------:R-:W-:Y:S01]  /*14570*/  R2UR UR6, R14 ;  /* 0x000000000e0672ca */ /* 0x000fe200000e0000 */
[----:B------:R-:W-:Y:S01]  /*14580*/  VIADD R14, R10, 0x280 ;  /* 0x000002800a0e7836 */ /* 0x000fe20000000000 */
[----:B------:R-:W-:Y:S02]  /*14590*/  R2UR UR7, R15 ;  /* 0x000000000f0772ca */ /* 0x000fe400000e0000 */
[----:B------:R-:W-:-:S02]  /*145a0*/  FMNMX.FTZ R15, R27, R4, !PT ;  /* 0x000000041b0f7209 */ /* 0x000fc40007810000 */
[----:B------:R-:W-:Y:S02]  /*145b0*/  MUFU.EX2 R172, R172 ;  /* 0x000000ac00ac7308 */ /* 0x000fe40000000800 */
[----:B------:R-:W-:-:S04]  /*145c0*/  FMNMX.FTZ R4, R30, R15, !PT ;  /* 0x0000000f1e047209 */ /* 0x000fc80007810000 */
[----:B------:R-:W-:Y:S02]  /*145d0*/  FMNMX.FTZ R15, R31, R4, !PT ;  /* 0x000000041f0f7209 */ /* 0x000fe40007810000 */
        /* <DEDUP_REMOVED lines=25> */
[----:B------:R-:W-:Y:S01]  /*14770*/  FMNMX.FTZ R4, R66, R15, !PT ;  /* 0x0000000f42047209 */ /* 0x000fe20007810000 */
[----:B------:R-:W-:-:S03]  /*14780*/  IMAD.MOV.U32 R15, RZ, RZ, 0x40000040 ;  /* 0x40000040ff0f7424 */ /* 0x000fc600078e00ff */
[----:B------:R-:W-:-:S04]  /*14790*/  FMNMX.FTZ R37, R67, R4, !PT ;  /* 0x0000000443257209 */ /* 0x000fc80007810000 */
[----:B------:R-:W-:Y:S01]  /*147a0*/  FMNMX.FTZ R4, R70, R37, !PT ;  /* 0x0000002546047209 */ /* 0x000fe20007810000 */
[----:B------:R-:W-:-:S06]  /*147b0*/  FFMA.FTZ R37, R72, R0, -R11 ;  /* 0x0000000048257223 */ /* 0x000fcc000001080b */
[----:B------:R-:W-:Y:S01]  /*147c0*/  MUFU.EX2 R37, R37 ;  /* 0x0000002500257308 */ /* 0x000fe20000000800 */
[----:B------:R-:W-:Y:S02]  /*147d0*/  WARPGROUP.DEPBAR.LE gsb0, 0x0 ;  /* 0x00008000000079c5 */ /* 0x000fe40000010000 */
[----:B------:R-:W-:Y:S01]  /*147e0*/  WARPGROUP.ARRIVE ;  /* 0x00000000000079c5 */ /* 0x000fe20000000000 */
[-CC-:B------:R-:W-:Y:S01]  /*147f0*/  FFMA.FTZ R168, R48, R0.reuse, -R11.reuse ;  /* 0x0000000030a87223 */ /* 0x180fe2000001080b */
[-CC-:B------:R-:W-:Y:S01]  /*14800*/  FFMA.FTZ R170, R52, R0.reuse, -R11.reuse ;  /* 0x0000000034aa7223 */ /* 0x180fe2000001080b */
[-CC-:B------:R-:W-:Y:S01]  /*14810*/  FFMA.FTZ R48, R61, R0.reuse, -R11.reuse ;  /* 0x000000003d307223 */ /* 0x180fe2000001080b */
[----:B------:R-:W-:Y:S02]  /*14820*/  FFMA.FTZ R52, R77, R0, -R11 ;  /* 0x000000004d347223 */ /* 0x000fe4000001080b */
[----:B------:R-:W-:Y:S01]  /*14830*/  HGMMA.64x128x16.F32.BF16 R88, R164, gdesc[UR4].tnspB, R88, gsb0 ;  /* 0x41e00004a4587df0 */ /* 0x000fe20008001858 */
[----:B------:R-:W-:Y:S01]  /*14840*/  R2UR UR6, R14 ;  /* 0x000000000e0672ca */ /* 0x000fe200000e0000 */
[C---:B------:R-:W-:Y:S01]  /*14850*/  VIADD R14, R10.reuse, 0x300 ;  /* 0x000003000a0e7836 */ /* 0x040fe20000000000 */
[----:B------:R-:W-:Y:S01]  /*14860*/  R2UR UR7, R15 ;  /* 0x000000000f0772ca */ /* 0x000fe200000e0000 */
[----:B------:R-:W-:Y:S01]  /*14870*/  VIADD R10, R10, 0x380 ;  /* 0x000003800a0a7836 */ /* 0x000fe20000000000 */
[----:B------:R-:W-:Y:S01]  /*14880*/  FMNMX.FTZ R15, R71, R4, !PT ;  /* 0x00000004470f7209 */ /* 0x000fe20007810000 */
[----:B------:R-:W-:Y:S03]  /*14890*/  MUFU.EX2 R168, R168 ;  /* 0x000000a800a87308 */ /* 0x000fe60000000800 */
[----:B------:R-:W-:-:S04]  /*148a0*/  FMNMX.FTZ R4, R74, R15, !PT ;  /* 0x0000000f4a047209 */ /* 0x000fc80007810000 */
        /* <DEDUP_REMOVED lines=9> */
[----:B------:R-:W-:-:S05]  /*14940*/  FMNMX.FTZ R4, R87, R4, !PT ;  /* 0x0000000457047209 */ /* 0x000fca0007810000 */
[----:B------:R-:W3:Y:S02]  /*14950*/  SHFL.BFLY PT, R15, R4, 0x2, 0x1f ;  /* 0x0c401f00040f7f89 */ /* 0x000ee400000e0000 */
[----:B---3--:R-:W-:-:S05]  /*14960*/  FMNMX.FTZ R8, R4, R15, !PT ;  /* 0x0000000f04087209 */ /* 0x008fca0007810000 */
[----:B------:R-:W3:Y:S02]  /*14970*/  SHFL.BFLY PT, R15, R8, 0x1, 0x1f ;  /* 0x0c201f00080f7f89 */ /* 0x000ee400000e0000 */
[----:B---3--:R-:W-:Y:S01]  /*14980*/  FMNMX.FTZ R8, R8, R15, !PT ;  /* 0x0000000f08087209 */ /* 0x008fe20007810000 */
[----:B------:R-:W-:Y:S01]  /*14990*/  IMAD.MOV.U32 R15, RZ, RZ, 0x40000040 ;  /* 0x40000040ff0f7424 */ /* 0x000fe200078e00ff */
[----:B------:R-:W-:Y:S02]  /*149a0*/  WARPGROUP.DEPBAR.LE gsb0, 0x0 ;  /* 0x00008000000079c5 */ /* 0x000fe40000010000 */
[----:B------:R-:W-:Y:S01]  /*149b0*/  WARPGROUP.ARRIVE ;  /* 0x00000000000079c5 */ /* 0x000fe20000000000 */
[-CC-:B------:R-:W-:Y:S01]  /*149c0*/  FFMA.FTZ R164, R56, R0.reuse, -R11.reuse ;  /* 0x0000000038a47223 */ /* 0x180fe2000001080b */
[-CC-:B------:R-:W-:Y:S01]  /*149d0*/  FFMA.FTZ R166, R60, R0.reuse, -R11.reuse ;  /* 0x000000003ca67223 */ /* 0x180fe2000001080b */
[----:B------:R-:W-:-:S03]  /*149e0*/  FFMA.FTZ R56, R81, R0, -R11 ;  /* 0x0000000051387223 */ /* 0x000fc6000001080b */
[----:B------:R-:W-:Y:S01]  /*149f0*/  HGMMA.64x128x16.F32.BF16 R88, R152, gdesc[UR4].tnspB, R88, gsb0 ;  /* 0x41e0000498587df0 */ /* 0x000fe20008001858 */
[----:B------:R-:W-:Y:S01]  /*14a00*/  R2UR UR6, R14 ;  /* 0x000000000e0672ca */ /* 0x000fe200000e0000 */
[----:B------:R-:W-:Y:S01]  /*14a10*/  FFMA.FTZ R14, R85, R0, -R11 ;  /* 0x00000000550e7223 */ /* 0x000fe2000001080b */
[----:B------:R-:W-:Y:S01]  /*14a20*/  R2UR UR7, R15 ;  /* 0x000000000f0772ca */ /* 0x000fe200000e0000 */
        /* <DEDUP_REMOVED lines=8> */
[C---:B------:R-:W-:Y:S01]  /*14ab0*/  FADD.FTZ R11, -R8.reuse, R13 ;  /* 0x0000000d080b7221 */ /* 0x040fe20000010100 */
[-C--:B------:R-:W-:Y:S02]  /*14ac0*/  FMUL.FTZ R13, R8, R0.reuse ;  /* 0x00000000080d7220 */ /* 0x080fe40000410000 */
[----:B------:R-:W-:Y:S01]  /*14ad0*/  HGMMA.64x128x16.F32.BF16 R88, R156, gdesc[UR4].tnspB, R88, gsb0 ;  /* 0x41e000049c587df0 */ /* 0x000fe20008001858 */
[-C--:B------:R-:W-:Y:S01]  /*14ae0*/  FMUL.FTZ R11, R11, R0.reuse ;  /* 0x000000000b0b7220 */ /* 0x080fe20000410000 */
        /* <DEDUP_REMOVED lines=12> */
[----:B---3--:R-:W-:Y:S01]  /*14bb0*/  IMAD.MOV.U32 R11, RZ, RZ, 0x40000040 ;  /* 0x40000040ff0b7424 */ /* 0x008fe200078e00ff */
[----:B------:R-:W-:Y:S01]  /*14bc0*/  R2UR UR6, R10 ;  /* 0x000000000a0672ca */ /* 0x000fe200000e0000 */
[-CC-:B------:R-:W-:Y:S01]  /*14bd0*/  FFMA.FTZ R171, R54, R0.reuse, -R13.reuse ;  /* 0x0000000036ab7223 */ /* 0x180fe2000001080d */
[-CC-:B------:R-:W-:Y:S01]  /*14be0*/  FFMA.FTZ R38, R43, R0.reuse, -R13.reuse ;  /* 0x000000002b267223 */ /* 0x180fe2000001080d */
[--C-:B------:R-:W-:Y:S01]  /*14bf0*/  FFMA.FTZ R175, R46, R0, -R13.reuse ;  /* 0x000000002eaf7223 */ /* 0x100fe2000001080d */
[----:B------:R-:W-:Y:S01]  /*14c00*/  R2UR UR7, R11 ;  /* 0x000000000b0772ca */ /* 0x000fe200000e0000 */
[----:B0-----:R-:W-:Y:S01]  /*14c10*/  FFMA.FTZ R11, R9, R6, R180 ;  /* 0x00000006090b7223 */ /* 0x001fe200000100b4 */
[----:B------:R-:W0:Y:S01]  /*14c20*/  MUFU.EX2 R26, R26 ;  /* 0x0000001a001a7308 */ /* 0x000e220000000800 */
[-CC-:B------:R-:W-:Y:S01]  /*14c30*/  FFMA.FTZ R165, R58, R0.reuse, -R13.reuse ;  /* 0x000000003aa57223 */ /* 0x180fe2000001080d */
[-C--:B------:R-:W-:Y:S01]  /*14c40*/  FFMA.FTZ R42, R47, R0.reuse, -R13 ;  /* 0x000000002f2a7223 */ /* 0x080fe2000001080d */
[----:B-1----:R-:W-:Y:S01]  /*14c50*/  FADD.FTZ R11, R12, R11 ;  /* 0x0000000b0c0b7221 */ /* 0x002fe20000010000 */
[-CC-:B------:R-:W-:Y:S01]  /*14c60*/  FFMA.FTZ R167, R62, R0.reuse, -R13.reuse ;  /* 0x000000003ea77223 */ /* 0x180fe2000001080d */
[-CC-:B------:R-:W-:Y:S01]  /*14c70*/  FFMA.FTZ R34, R51, R0.reuse, -R13.reuse ;  /* 0x0000000033227223 */ /* 0x180fe2000001080d */
[-C--:B------:R-:W-:Y:S01]  /*14c80*/  FFMA.FTZ R46, R55, R0.reuse, -R13 ;  /* 0x00000000372e7223 */ /* 0x080fe2000001080d */
[----:B--2---:R-:W-:Y:S01]  /*14c90*/  FADD.FTZ R11, R182, R11 ;  /* 0x0000000bb60b7221 */ /* 0x004fe20000010000 */
[----:B------:R-:W1:Y:S01]  /*14ca0*/  MUFU.EX2 R183, R183 ;  /* 0x000000b700b77308 */ /* 0x000e620000000800 */
[----:B----4-:R-:W-:Y:S01]  /*14cb0*/  FFMA.FTZ R5, R4, R5, R181 ;  /* 0x0000000504057223 */ /* 0x010fe200000100b5 */
[----:B------:R-:W-:Y:S01]  /*14cc0*/  FFMA.FTZ R10, R59, R0, -R13 ;  /* 0x000000003b0a7223 */ /* 0x000fe2000001080d */
[----:B------:R-:W-:Y:S01]  /*14cd0*/  FADD.FTZ R11, R24, R11 ;  /* 0x0000000b180b7221 */ /* 0x000fe20000010000 */
[----:B------:R-:W-:Y:S01]  /*14ce0*/  F2FP.BF16.F32.PACK_AB R180, R12, R180 ;  /* 0x000000b40cb4723e */ /* 0x000fe200000010ff */
[-CC-:B------:R-:W-:Y:S01]  /*14cf0*/  FFMA.FTZ R6, R63, R0.reuse, -R13.reuse ;  /* 0x000000003f067223 */ /* 0x180fe2000001080d */
[----:B------:R-:W-:Y:S01]  /*14d00*/  FFMA.FTZ R153, R66, R0, -R13 ;  /* 0x0000000042997223 */ /* 0x000fe2000001080d */
[----:B------:R-:W-:Y:S01]  /*14d10*/  FADD.FTZ R11, R176, R11 ;  /* 0x0000000bb00b7221 */ /* 0x000fe20000010000 */
[----:B------:R-:W2:Y:S01]  /*14d20*/  MUFU.EX2 R60, R60 ;  /* 0x0000003c003c7308 */ /* 0x000ea20000000800 */
[----:B0-----:R-:W-:Y:S01]  /*14d30*/  FADD.FTZ R50, R26, R5 ;  /* 0x000000051a327221 */ /* 0x001fe20000010000 */
[----:B------:R-:W-:Y:S01]  /*14d40*/  F2FP.BF16.F32.PACK_AB R182, R24, R182 ;  /* 0x000000b618b6723e */ /* 0x000fe200000010ff */
[----:B------:R-:W-:Y:S01]  /*14d50*/  FADD.FTZ R11, R28, R11 ;  /* 0x0000000b1c0b7221 */ /* 0x000fe20000010000 */
[----:B------:R-:W-:Y:S01]  /*14d60*/  F2FP.BF16.F32.PACK_AB R181, R26, R181 ;  /* 0x000000b51ab5723e */ /* 0x000fe200000010ff */
[-CC-:B------:R-:W-:Y:S01]  /*14d70*/  FFMA.FTZ R155, R70, R0.reuse, -R13.reuse ;  /* 0x00000000469b7223 */ /* 0x180fe2000001080d */
[-C--:B------:R-:W-:Y:S01]  /*14d80*/  FFMA.FTZ R75, R75, R0.reuse, -R13 ;  /* 0x000000004b4b7223 */ /* 0x080fe2000001080d */
[----:B------:R-:W-:Y:S01]  /*14d90*/  FADD.FTZ R62, R178, R11 ;  /* 0x0000000bb23e7221 */ /* 0x000fe20000010000 */
[----:B------:R-:W0:Y:S01]  /*14da0*/  MUFU.EX2 R177, R177 ;  /* 0x000000b100b17308 */ /* 0x000e220000000800 */
[----:B-1----:R-:W-:Y:S01]  /*14db0*/  FADD.FTZ R5, R183, R50 ;  /* 0x00000032b7057221 */ /* 0x002fe20000010000 */
[-CC-:B------:R-:W-:Y:S01]  /*14dc0*/  FFMA.FTZ R50, R67, R0.reuse, -R13.reuse ;  /* 0x0000000043327223 */ /* 0x180fe2000001080d */
[----:B------:R-:W-:Y:S01]  /*14dd0*/  FADD.FTZ R11, R33, R62 ;  /* 0x0000003e210b7221 */ /* 0x000fe20000010000 */
[-CC-:B------:R-:W-:Y:S01]  /*14de0*/  FFMA.FTZ R78, R78, R0.reuse, -R13.reuse ;  /* 0x000000004e4e7223 */ /* 0x180fe2000001080d */
[-CC-:B------:R-:W-:Y:S01]  /*14df0*/  FFMA.FTZ R79, R79, R0.reuse, -R13.reuse ;  /* 0x000000004f4f7223 */ /* 0x180fe2000001080d */
[-C--:B------:R-:W-:Y:S01]  /*14e00*/  FFMA.FTZ R82, R82, R0.reuse, -R13 ;  /* 0x0000000052527223 */ /* 0x080fe2000001080d */
[----:B------:R-:W-:Y:S01]  /*14e10*/  FADD.FTZ R62, R172, R11 ;  /* 0x0000000bac3e7221 */ /* 0x000fe20000010000 */
[----:B------:R-:W1:Y:S01]  /*14e20*/  MUFU.EX2 R64, R64 ;  /* 0x0000004000407308 */ /* 0x000e620000000800 */
[----:B--2---:R-:W-:Y:S01]  /*14e30*/  FADD.FTZ R54, R60, R5 ;  /* 0x000000053c367221 */ /* 0x004fe20000010000 */
[-CC-:B------:R-:W-:Y:S01]  /*14e40*/  FFMA.FTZ R83, R83, R0.reuse, -R13.reuse ;  /* 0x0000000053537223 */ /* 0x180fe2000001080d */
[----:B------:R-:W-:Y:S01]  /*14e50*/  FADD.FTZ R11, R25, R62 ;  /* 0x0000003e190b7221 */ /* 0x000fe20000010000 */
[----:B------:R-:W-:Y:S01]  /*14e60*/  FFMA.FTZ R86, R86, R0, -R13 ;  /* 0x0000000056567223 */ /* 0x000fe2000001080d */
[----:B------:R-:W-:-:S02]  /*14e70*/  F2FP.BF16.F32.PACK_AB R183, R60, R183 ;  /* 0x000000b73cb7723e */ /* 0x000fc400000010ff */
[----:B------:R-:W-:Y:S01]  /*14e80*/  FADD.FTZ R62, R174, R11 ;  /* 0x0000000bae3e7221 */ /* 0x000fe20000010000 */
[----:B------:R-:W2:Y:S01]  /*14e90*/  MUFU.EX2 R179, R179 ;  /* 0x000000b300b37308 */ /* 0x000ea20000000800 */
[----:B0-----:R-:W-:Y:S01]  /*14ea0*/  FADD.FTZ R5, R177, R54 ;  /* 0x00000036b1057221 */ /* 0x001fe20000010000 */
[----:B------:R-:W-:Y:S01]  /*14eb0*/  FFMA.FTZ R54, R71, R0, -R13 ;  /* 0x0000000047367223 */ /* 0x000fe2000001080d */
[----:B------:R-:W-:Y:S01]  /*14ec0*/  FADD.FTZ R11, R29, R62 ;  /* 0x0000003e1d0b7221 */ /* 0x000fe20000010000 */
[----:B------:R-:W-:Y:S02]  /*14ed0*/  F2FP.BF16.F32.PACK_AB R176, R28, R176 ;  /* 0x000000b01cb0723e */ /* 0x000fe400000010ff */
[----:B------:R-:W-:Y:S01]  /*14ee0*/  F2FP.BF16.F32.PACK_AB R178, R33, R178 ;  /* 0x000000b221b2723e */ /* 0x000fe200000010ff */
[----:B------:R-:W-:Y:S01]  /*14ef0*/  FADD.FTZ R11, R168, R11 ;  /* 0x0000000ba80b7221 */ /* 0x000fe20000010000 */
[----:B------:R-:W0:Y:S01]  /*14f00*/  MUFU.EX2 R30, R30 ;  /* 0x0000001e001e7308 */ /* 0x000e220000000800 */
[C---:B-1----:R-:W-:Y:S01]  /*14f10*/  FADD.FTZ R58, R64.reuse, R5 ;  /* 0x00000005403a7221 */ /* 0x042fe20000010000 */
[----:B------:R-:W-:Y:S01]  /*14f20*/  F2FP.BF16.F32.PACK_AB R177, R64, R177 ;  /* 0x000000b140b1723e */ /* 0x000fe200000010ff */
[----:B------:R-:W-:Y:S01]  /*14f30*/  FADD.FTZ R11, R32, R11 ;  /* 0x0000000b200b7221 */ /* 0x000fe20000010000 */
[----:B------:R-:W-:-:S02]  /*14f40*/  F2FP.BF16.F32.PACK_AB R172, R25, R172 ;  /* 0x000000ac19ac723e */ /* 0x000fc400000010ff */
[----:B------:R-:W-:Y:S01]  /*14f50*/  F2FP.BF16.F32.PACK_AB R174, R29, R174 ;  /* 0x000000ae1dae723e */ /* 0x000fe200000010ff */
[----:B------:R-:W-:Y:S01]  /*14f60*/  FADD.FTZ R11, R170, R11 ;  /* 0x0000000baa0b7221 */ /* 0x000fe20000010000 */
[----:B------:R-:W1:Y:S01]  /*14f70*/  MUFU.EX2 R173, R173 ;  /* 0x000000ad00ad7308 */ /* 0x000e620000000800 */
[----:B--2---:R-:W-:Y:S01]  /*14f80*/  FADD.FTZ R5, R179, R58 ;  /* 0x0000003ab3057221 */ /* 0x004fe20000010000 */
[----:B------:R-:W-:Y:S01]  /*14f90*/  F2FP.BF16.F32.PACK_AB R168, R32, R168 ;  /* 0x000000a820a8723e */ /* 0x000fe200000010ff */
[C---:B------:R-:W-:Y:S01]  /*14fa0*/  FADD.FTZ R11, R36.reuse, R11 ;  /* 0x0000000b240b7221 */ /* 0x040fe20000010000 */
[----:B------:R-:W-:-:S03]  /*14fb0*/  F2FP.BF16.F32.PACK_AB R170, R36, R170 ;  /* 0x000000aa24aa723e */ /* 0x000fc600000010ff */
[----:B------:R-:W-:Y:S01]  /*14fc0*/  FADD.FTZ R26, R164, R11 ;  /* 0x0000000ba41a7221 */ /* 0x000fe20000010000 */
[----:B------:R-:W2:Y:S01]  /*14fd0*/  MUFU.EX2 R38, R38 ;  /* 0x0000002600267308 */ /* 0x000ea20000000800 */
[C---:B0-----:R-:W-:Y:S01]  /*14fe0*/  FADD.FTZ R58, R30.reuse, R5 ;  /* 0x000000051e3a7221 */ /* 0x041fe20000010000 */
[----:B------:R-:W-:Y:S01]  /*14ff0*/  F2FP.BF16.F32.PACK_AB R179, R30, R179 ;  /* 0x000000b31eb3723e */ /* 0x000fe200000010ff */
[C---:B------:R-:W-:Y:S01]  /*15000*/  FADD.FTZ R11, R41.reuse, R26 ;  /* 0x0000001a290b7221 */ /* 0x040fe20000010000 */
[----:B------:R-:W-:-:S03]  /*15010*/  F2FP.BF16.F32.PACK_AB R164, R41, R164 ;  /* 0x000000a429a4723e */ /* 0x000fc600000010ff */
[----:B------:R-:W-:Y:S01]  /*15020*/  FADD.FTZ R11, R166, R11 ;  /* 0x0000000ba60b7221 */ /* 0x000fe20000010000 */
[----:B------:R-:W0:Y:S01]  /*15030*/  MUFU.EX2 R175, R175 ;  /* 0x000000af00af7308 */ /* 0x000e220000000800 */
[----:B-1----:R-:W-:Y:S01]  /*15040*/  FADD.FTZ R5, R173, R58 ;  /* 0x0000003aad057221 */ /* 0x002fe20000010000 */
[C---:B------:R-:W-:Y:S01]  /*15050*/  F2FP.BF16.F32.PACK_AB R166, R48.reuse, R166 ;  /* 0x000000a630a6723e */ /* 0x040fe200000010ff */
[----:B------:R-:W-:-:S05]  /*15060*/  FADD.FTZ R11, R48, R11 ;  /* 0x0000000b300b7221 */ /* 0x000fca0000010000 */
[----:B------:R-:W1:Y:S01]  /*15070*/  MUFU.EX2 R42, R42 ;  /* 0x0000002a002a7308 */ /* 0x000e620000000800 */
[C---:B--2---:R-:W-:Y:S01]  /*15080*/  FADD.FTZ R58, R38.reuse, R5 ;  /* 0x00000005263a7221 */ /* 0x044fe20000010000 */
[----:B------:R-:W-:-:S06]  /*15090*/  F2FP.BF16.F32.PACK_AB R173, R38, R173 ;  /* 0x000000ad26ad723e */ /* 0x000fcc00000010ff */
        /* <DEDUP_REMOVED lines=11> */
[----:B------:R-:W-:Y:S02]  /*15150*/  WARPGROUP.DEPBAR.LE gsb0, 0x0 ;  /* 0x00008000000079c5 */ /* 0x000fe40000010000 */
[----:B------:R-:W-:Y:S01]  /*15160*/  WARPGROUP.ARRIVE ;  /* 0x00000000000079c5 */ /* 0x000fe20000000000 */
[----:B-1----:R-:W-:Y:S01]  /*15170*/  FADD.FTZ R5, R171, R12 ;  /* 0x0000000cab057221 */ /* 0x002fe20000010000 */
[-CC-:B------:R-:W-:Y:S01]  /*15180*/  FFMA.FTZ R157, R74, R0.reuse, -R13.reuse ;  /* 0x000000004a9d7223 */ /* 0x180fe2000001080d */
[----:B------:R-:W-:Y:S01]  /*15190*/  FFMA.FTZ R13, R87, R0, -R13 ;  /* 0x00000000570d7223 */ /* 0x000fe2000001080d */
[----:B------:R-:W-:Y:S01]  /*151a0*/  F2FP.BF16.F32.PACK_AB R156, R45, R37 ;  /* 0x000000252d9c723e */ /* 0x000fe200000010ff */
[----:B------:R-:W1:Y:S01]  /*151b0*/  MUFU.EX2 R10, R10 ;  /* 0x0000000a000a7308 */ /* 0x000e620000000800 */
[----:B------:R-:W-:Y:S01]  /*151c0*/  HGMMA.64x128x16.F32.BF16 R88, R160, gdesc[UR4].tnspB, R88, gsb0 ;  /* 0x41e00004a0587df0 */ /* 0x000fe20008001858 */
[C---:B--2---:R-:W-:Y:S01]  /*151d0*/  FADD.FTZ R24, R46.reuse, R5 ;  /* 0x000000052e187221 */ /* 0x044fe20000010000 */
[----:B------:R-:W-:-:S02]  /*151e0*/  F2FP.BF16.F32.PACK_AB R171, R46, R171 ;  /* 0x000000ab2eab723e */ /* 0x000fc400000010ff */
[----:B------:R-:W-:-:S03]  /*151f0*/  F2FP.BF16.F32.PACK_AB R158, R52, R49 ;  /* 0x00000031349e723e */ /* 0x000fc600000010ff */
        /* <DEDUP_REMOVED lines=11> */
[----:B-1----:R-:W-:-:S07]  /*152b0*/  FADD.FTZ R5, R153, R24 ;  /* 0x0000001899057221 */ /* 0x002fce0000010000 */
[----:B------:R-:W1:Y:S01]  /*152c0*/  MUFU.EX2 R155, R155 ;  /* 0x0000009b009b7308 */ /* 0x000e620000000800 */
[----:B--2---:R-:W-:Y:S01]  /*152d0*/  FADD.FTZ R11, R152, R11 ;  /* 0x0000000b980b7221 */ /* 0x004fe20000010000 */
[----:B------:R-:W-:-:S03]  /*152e0*/  F2FP.BF16.F32.PACK_AB R152, R40, R152 ;  /* 0x000000982898723e */ /* 0x000fc600000010ff */
[----:B------:R-:W-:-:S03]  /*152f0*/  FADD.FTZ R11, R40, R11 ;  /* 0x0000000b280b7221 */ /* 0x000fc60000010000 */
        /* <DEDUP_REMOVED lines=11> */
[----:B------:R-:W-:Y:S01]  /*153b0*/  FADD.FTZ R24, R37, R24 ;  /* 0x0000001825187221 */ /* 0x000fe20000010000 */
[----:B------:R-:W-:-:S03]  /*153c0*/  F2FP.BF16.F32.PACK_AB R155, R54, R155 ;  /* 0x0000009b369b723e */ /* 0x000fc600000010ff */
[----:B------:R-:W-:Y:S02]  /*153d0*/  FADD.FTZ R24, R45, R24 ;  /* 0x000000182d187221 */ /* 0x000fe40000010000 */
[----:B------:R-:W0:Y:S01]  /*153e0*/  MUFU.EX2 R78, R78 ;  /* 0x0000004e004e7308 */ /* 0x000e220000000800 */
[----:B-1----:R-:W-:Y:S01]  /*153f0*/  FADD.FTZ R5, R157, R10 ;  /* 0x0000000a9d057221 */ /* 0x002fe20000010000 */
[----:B------:R-:W-:-:S04]  /*15400*/  FADD.FTZ R11, R49, R24 ;  /* 0x00000018310b7221 */ /* 0x000fc80000010000 */
[----:B------:R-:W-:Y:S02]  /*15410*/  FADD.FTZ R6, R52, R11 ;  /* 0x0000000b34067221 */ /* 0x000fe40000010000 */
[----:B------:R-:W1:Y:S01]  /*15420*/  MUFU.EX2 R79, R79 ;  /* 0x0000004f004f7308 */ /* 0x000e620000000800 */
[C---:B--2---:R-:W-:Y:S01]  /*15430*/  FADD.FTZ R5, R12.reuse, R5 ;  /* 0x000000050c057221 */ /* 0x044fe20000010000 */
[----:B------:R-:W-:Y:S01]  /*15440*/  FADD.FTZ R11, R53, R6 ;  /* 0x00000006350b7221 */ /* 0x000fe20000010000 */
[----:B------:R-:W-:Y:S01]  /*15450*/  F2FP.BF16.F32.PACK_AB R157, R12, R157 ;  /* 0x0000009d0c9d723e */ /* 0x000fe200000010ff */
[----:B------:R-:W-:Y:S02]  /*15460*/  IMAD.MOV.U32 R12, RZ, RZ, R3 ;  /* 0x000000ffff0c7224 */ /* 0x000fe400078e0003 */
[----:B------:R-:W-:Y:S02]  /*15470*/  FADD.FTZ R6, R56, R11 ;  /* 0x0000000b38067221 */ /* 0x000fe40000010000 */
[----:B------:R-:W2:Y:S01]  /*15480*/  MUFU.EX2 R82, R82 ;  /* 0x0000005200527308 */ /* 0x000ea20000000800 */
[----:B0-----:R-:W-:Y:S01]  /*15490*/  FADD.FTZ R5, R78, R5 ;  /* 0x000000054e057221 */ /* 0x001fe20000010000 */
[----:B------:R-:W-:-:S04]  /*154a0*/  FADD.FTZ R11, R57, R6 ;  /* 0x00000006390b7221 */ /* 0x000fc80000010000 */
[----:B------:R-:W-:Y:S02]  /*154b0*/  FADD.FTZ R6, R14, R11 ;  /* 0x0000000b0e067221 */ /* 0x000fe40000010000 */
[----:B------:R-:W0:Y:S01]  /*154c0*/  MUFU.EX2 R83, R83 ;  /* 0x0000005300537308 */ /* 0x000e220000000800 */
[C---:B-1----:R-:W-:Y:S01]  /*154d0*/  FADD.FTZ R5, R79.reuse, R5 ;  /* 0x000000054f057221 */ /* 0x042fe20000010000 */
[----:B------:R-:W-:-:S06]  /*154e0*/  F2FP.BF16.F32.PACK_AB R159, R79, R78 ;  /* 0x0000004e4f9f723e */ /* 0x000fcc00000010ff */
[----:B------:R-:W1:Y:S01]  /*154f0*/  MUFU.EX2 R86, R86 ;  /* 0x0000005600567308 */ /* 0x000e620000000800 */
[----:B--2---:R-:W-:-:S07]  /*15500*/  FADD.FTZ R5, R82, R5 ;  /* 0x0000000552057221 */ /* 0x004fce0000010000 */
[----:B------:R-:W2:Y:S01]  /*15510*/  MUFU.EX2 R13, R13 ;  /* 0x0000000d000d7308 */ /* 0x000ea20000000800 */
[----:B0-----:R-:W-:-:S04]  /*15520*/  FADD.FTZ R5, R83, R5 ;  /* 0x0000000553057221 */ /* 0x001fc80000010000 */
[----:B-1----:R-:W-:Y:S01]  /*15530*/  FADD.FTZ R5, R86, R5 ;  /* 0x0000000556057221 */ /* 0x002fe20000010000 */
[----:B------:R-:W-:Y:S02]  /*15540*/  WARPGROUP.DEPBAR.LE gsb0, 0x0 ;  /* 0x00008000000079c5 */ /* 0x000fe40000010000 */
[----:B------:R-:W-:Y:S01]  /*15550*/  @!P1 SYNCS.ARRIVE.TRANS64.RED.A1T0 RZ, [R21+URZ], RZ ;  /* 0x000000ff15ff99a7 */ /* 0x000fe2000810043f */
[C---:B--2---:R-:W-:Y:S01]  /*15560*/  FADD.FTZ R5, R13.reuse, R5 ;  /* 0x000000050d057221 */ /* 0x044fe20000010000 */
[----:B------:R-:W-:Y:S01]  /*15570*/  F2FP.BF16.F32.PACK_AB R163, R13, R86 ;  /* 0x000000560da3723e */ /* 0x000fe200000010ff */
[----:B------:R-:W-:Y:S01]  /*15580*/  IMAD.MOV.U32 R13, RZ, RZ, R8 ;  /* 0x000000ffff0d7224 */ /* 0x000fe200078e0008 */
[----:B------:R-:W-:Y:S02]  /*15590*/  F2FP.BF16.F32.PACK_AB R160, R56, R53 ;  /* 0x0000003538a0723e */ /* 0x000fe400000010ff */
[----:B------:R-:W-:Y:S01]  /*155a0*/  F2FP.BF16.F32.PACK_AB R161, R83, R82 ;  /* 0x0000005253a1723e */ /* 0x000fe200000010ff */
[----:B------:R0:W-:Y:S01]  /*155b0*/  @!P1 SYNCS.ARRIVE.TRANS64.RED.A1T0 RZ, [R202+URZ], RZ ;  /* 0x000000ffcaff99a7 */ /* 0x0001e2000810043f */
[----:B------:R-:W-:Y:S01]  /*155c0*/  F2FP.BF16.F32.PACK_AB R162, R14, R57 ;  /* 0x000000390ea2723e */ /* 0x000fe200000010ff */
[----:B0-----:R-:W-:Y:S01]  /*155d0*/  IMAD.MOV.U32 R202, RZ, RZ, R194 ;  /* 0x000000ffffca7224 */ /* 0x001fe200078e00c2 */
[----:B------:R-:W-:Y:S06]  /*155e0*/  @P2 BRA `(.L_x_634) ;  /* 0xffffffd800d82947 */ /* 0x000fec000383ffff */
.L_x_623:
[----:B------:R-:W-:Y:S05]  /*155f0*/  BSYNC B0 ;  /* 0x0000000000007941 */ /* 0x000fea0003800000 */
.L_x_622:
        /* <DEDUP_REMOVED lines=67> */
.L_x_635:
[----:B------:R-:W-:Y:S01]  /*15a30*/  IMAD R13, R192, 0x8, R2 ;  /* 0x00000008c00d7824 */ /* 0x000fe200078e0202 */
[----:B------:R-:W-:-:S04]  /*15a40*/  SHF.L.U32 R4, R194, 0x1f, RZ ;  /* 0x0000001fc2047819 */ /* 0x000fc800000006ff */
[----:B------:R0:W1:Y:S01]  /*15a50*/  SYNCS.PHASECHK.TRANS64.TRYWAIT P2, [R13+URZ+0x34850], R4 ;  /* 0x034850040d0075a7 */ /* 0x000062000804017f */
[----:B------:R-:W-:Y:S05]  /*15a60*/  @!P0 BRA `(.L_x_636) ;  /* 0x0000000000048947 */ /* 0x000fea0003800000 */
[----:B------:R-:W-:Y:S01]  /*15a70*/  BPT.TRAP 0x1 ;  /* 0x000000040000795c */ /* 0x000fe20000300000 */
.L_x_636:
[----:B------:R-:W-:Y:S01]  /*15a80*/  VIADD R2, R2, 0x400 ;  /* 0x0000040002027836 */ /* 0x000fe20000000000 */
[----:B------:R-:W-:Y:S04]  /*15a90*/  BSSY B0, `(.L_x_637) ;  /* 0x0000008000007945 */ /* 0x000fe80003800000 */
[----:B------:R-:W-:-:S04]  /*15aa0*/  SHF.R.U32.HI R2, RZ, 0x4, R2 ;  /* 0x00000004ff027819 */ /* 0x000fc80000011602 */
[----:B------:R-:W-:-:S04]  /*15ab0*/  LOP3.LUT R2, R2, 0x3fff, RZ, 0xc0, !PT ;  /* 0x00003fff02027812 */ /* 0x000fc800078ec0ff */
[----:B------:R-:W-:-:S05]  /*15ac0*/  LOP3.LUT R7, R2, 0x4000000, RZ, 0xfc, !PT ;  /* 0x0400000002077812 */ /* 0x000fca00078efcff */
[----:B------:R-:W-:Y:S01]  /*15ad0*/  IMAD R10, R192, 0x800, R7 ;  /* 0x00000800c00a7824 */ /* 0x000fe200078e0207 */
[----:B-1----:R-:W-:Y:S06]  /*15ae0*/  @P2 BRA `(.L_x_638) ;  /* 0x0000000000082947 */ /* 0x002fec0003800000 */
[----:B------:R-:W1:Y:S02]  /*15af0*/  SYNCS.PHASECHK.TRANS64.TRYWAIT P0, [R13+URZ+0x34850], R4 ;  /* 0x034850040d0075a7 */ /* 0x000e64000800017f */
[----:B-1----:R-:W-:Y:S05]  /*15b00*/  @!P0 BRA `(.L_x_639) ;  /* 0x0000008c00588947 */ /* 0x002fea0003800000 */
.L_x_638:
[----:B------:R-:W-:Y:S05]  /*15b10*/  BSYNC B0 ;  /* 0x0000000000007941 */ /* 0x000fea0003800000 */
.L_x_637:
[----:B------:R-:W-:Y:S01]  /*15b20*/  IMAD.MOV.U32 R11, RZ, RZ, 0x40000040 ;  /* 0x40000040ff0b7424 */ /* 0x000fe200078e00ff */
[C---:B------:R-:W-:Y:S01]  /*15b30*/  R2UR UR6, R10.reuse ;  /* 0x000000000a0672ca */ /* 0x040fe200000e0000 */
[----:B------:R-:W-:Y:S01]  /*15b40*/  WARPGROUP.ARRIVE ;  /* 0x00000000000079c5 */ /* 0x000fe20000000000 */
[----:B------:R-:W-:Y:S01]  /*15b50*/  VIADD R14, R10, 0x80 ;  /* 0x000000800a0e7836 */ /* 0x000fe20000000000 */
[----:B------:R-:W2:Y:S01]  /*15b60*/  SHFL.BFLY PT, R7, R6, 0x2, 0x1f ;  /* 0x0c401f0006077f89 */ /* 0x000ea200000e0000 */
[----:B------:R-:W-:Y:S01]  /*15b70*/  R2UR UR7, R11 ;  /* 0x000000000b0772ca */ /* 0x000fe200000e0000 */
[----:B------:R-:W-:Y:S02]  /*15b80*/  IMAD.MOV.U32 R15, RZ, RZ, 0x40000040 ;  /* 0x40000040ff0f7424 */ /* 0x000fe400078e00ff */
[----:B------:R-:W-:Y:S01]  /*15b90*/  IMAD.MOV.U32 R11, RZ, RZ, 0x40000040 ;  /* 0x40000040ff0b7424 */ /* 0x000fe200078e00ff */
[----:B------:R-:W0:Y:S01]  /*15ba0*/  SHFL.BFLY PT, R2, R5, 0x2, 0x1f ;  /* 0x0c401f0005027f89 */ /* 0x000e2200000e0000 */
[----:B------:R-:W-:-:S02]  /*15bb0*/  VIADD R192, R192, 0x1 ;  /* 0x00000001c0c07836 */ /* 0x000fc40000000000 */
[----:B------:R-:W-:Y:S02]  /*15bc0*/  IMAD.MOV.U32 R20, RZ, RZ, -0x800000 ;  /* 0xff800000ff147424 */ /* 0x000fe400078e00ff */
[----:B------:R-:W-:Y:S01]  /*15bd0*/  IMAD.MOV.U32 R21, RZ, RZ, -0x800000 ;  /* 0xff800000ff157424 */ /* 0x000fe200078e00ff */
[----:B------:R-:W-:Y:S01]  /*15be0*/  ISETP.NE.AND P0, PT, R192, 0x2, PT ;  /* 0x00000002c000780c */ /* 0x000fe20003f05270 */
[----:B------:R-:W-:Y:S02]  /*15bf0*/  VIADD R205, R205, 0x1 ;  /* 0x00000001cdcd7836 */ /* 0x000fe40000000000 */
[----:B------:R-:W-:Y:S01]  /*15c00*/  HGMMA.64x128x16.F32.BF16 R24, R180, gdesc[UR4].tnspB, R24, gsb0 ;  /* 0x41e00004b4187df0 */ /* 0x000fe20008001818 */
[----:B------:R-:W-:Y:S01]  /*15c10*/  R2UR UR6, R14 ;  /* 0x000000000e0672ca */ /* 0x000fe200000e0000 */
[----:B------:R-:W-:Y:S01]  /*15c20*/  VIADD R14, R10, 0x100 ;  /* 0x000001000a0e7836 */ /* 0x000fe20000000000 */
[----:B------:R-:W-:Y:S01]  /*15c30*/  R2UR UR7, R15 ;  /* 0x000000000f0772ca */ /* 0x000fe200000e0000 */
[----:B------:R-:W-:Y:S01]  /*15c40*/  IMAD.MOV.U32 R15, RZ, RZ, 0x40000040 ;  /* 0x40000040ff0f7424 */ /* 0x000fe200078e00ff */
[----:B------:R-:W-:Y:S01]  /*15c50*/  SEL R192, R192, RZ, P0 ;  /* 0x000000ffc0c07207 */ /* 0x000fe20000000000 */
[----:B--2---:R-:W-:Y:S01]  /*15c60*/  FADD.FTZ R7, R7, R6 ;  /* 0x0000000607077221 */ /* 0x004fe20000010000 */
[----:B01----:R-:W-:Y:S01]  /*15c70*/  FADD.FTZ R4, R2, R5 ;  /* 0x0000000502047221 */ /* 0x003fe20000010000 */
[----:B------:R-:W-:-:S03]  /*15c80*/  SEL R5, RZ, 0x1, P0 ;  /* 0x00000001ff057807 */ /* 0x000fc60000000000 */
[----:B------:R-:W-:Y:S01]  /*15c90*/  SHFL.BFLY PT, R2, R7, 0x1, 0x1f ;  /* 0x0c201f0007027f89 */ /* 0x000fe200000e0000 */
[----:B------:R-:W-:-:S03]  /*15ca0*/  LOP3.LUT R194, R194, R5, RZ, 0x3c, !PT ;  /* 0x00000005c2c27212 */ /* 0x000fc600078e3cff */
[----:B------:R-:W0:Y:S02]  /*15cb0*/  SHFL.BFLY PT, R9, R4, 0x1, 0x1f ;  /* 0x0c201f0004097f89 */ /* 0x000e2400000e0000 */
[----:B0-----:R-:W-:-:S05]  /*15cc0*/  FADD.FTZ R12, R4, R9 ;  /* 0x00000009040c7221 */ /* 0x001fca0000010000 */
[----:B------:R-:W-:-:S13]  /*15cd0*/  FSETP.NE.FTZ.AND P3, PT, R12, RZ, PT ;  /* 0x000000ff0c00720b */ /* 0x000fda0003f75000 */
[----:B------:R-:W0:Y:S02]  /*15ce0*/  @P3 MUFU.LG2 R9, R12 ;  /* 0x0000000c00093308 */ /* 0x000e240000000c00 */
[----:B0-----:R-:W-:Y:S01]  /*15cf0*/  @P3 FMUL.FTZ R9, R9, 0.69314718246459960938 ;  /* 0x3f31721809093820 */ /* 0x001fe20000410000 */
        /* <DEDUP_REMOVED lines=34> */
[----:B------:R-:W-:Y:S02]  /*15f20*/  WARPGROUP.DEPBAR.LE gsb0, 0x0 ;  /* 0x00008000000079c5 */ /* 0x000fe40000010000 */
[----:B------:R-:W-:-:S10]  /*15f30*/  WARPGROUP.ARRIVE ;  /* 0x00000000000079c5 */ /* 0x000fd40000000000 */
[----:B------:R-:W-:Y:S01]  /*15f40*/  HGMMA.64x128x16.F32.BF16 R24, R156, gdesc[UR4].tnspB, R24, gsb0 ;  /* 0x41e000049c187df0 */ /* 0x000fe20008001818 */
[----:B------:R-:W-:Y:S01]  /*15f50*/  R2UR UR6, R10 ;  /* 0x000000000a0672ca */ /* 0x000fe200000e0000 */
[----:B------:R-:W-:Y:S01]  /*15f60*/  @!P1 VIADD R10, R13, 0x34860 ;  /* 0x000348600d0a9836 */ /* 0x000fe20000000000 */
[----:B------:R-:W-:Y:S01]  /*15f70*/  R2UR UR7, R11 ;  /* 0x000000000b0772ca */ /* 0x000fe200000e0000 */
[----:B------:R-:W-:Y:S01]  /*15f80*/  FADD.FTZ R11, R7, R2 ;  /* 0x00000002070b7221 */ /* 0x000fe20000010000 */
[----:B------:R-:W-:Y:S02]  /*15f90*/  IMAD.MOV.U32 R7, RZ, RZ, RZ ;  /* 0x000000ffff077224 */ /* 0x000fe400078e00ff */
[----:B------:R-:W-:Y:S01]  /*15fa0*/  IMAD.MOV.U32 R2, RZ, RZ, RZ ;  /* 0x000000ffff027224 */ /* 0x000fe200078e00ff */
[----:B------:R-:W-:Y:S02]  /*15fb0*/  @!P1 PRMT R10, RZ, 0x654, R10 ;  /* 0x00000654ff0a9816 */ /* 0x000fe4000000000a */
[----:B------:R-:W-:Y:S01]  /*15fc0*/  FSETP.NE.FTZ.AND P2, PT, R11, RZ, PT ;  /* 0x000000ff0b00720b */ /* 0x000fe20003f55000 */
[----:B------:R-:W-:-:S12]  /*15fd0*/  @P3 MUFU.RCP R7, R12 ;  /* 0x0000000c00073308 */ /* 0x000fd80000001000 */
[----:B------:R-:W0:Y:S01]  /*15fe0*/  @P2 MUFU.LG2 R6, R11 ;  /* 0x0000000b00062308 */ /* 0x000e220000000c00 */
[C---:B------:R-:W-:Y:S01]  /*15ff0*/  @P2 FMUL.FTZ R4, R0.reuse, 0.69314718246459960938 ;  /* 0x3f31721800042820 */ /* 0x040fe20000410000 */
[----:B------:R-:W-:-:S04]  /*16000*/  @P3 FMUL.FTZ R0, R0, 0.69314718246459960938 ;  /* 0x3f31721800003820 */ /* 0x000fc80000410000 */
[----:B------:R-:W-:Y:S02]  /*16010*/  @P3 FFMA.FTZ R21, R0, R8, R9 ;  /* 0x0000000800153223 */ /* 0x000fe40000010009 */
[----:B------:R-:W1:Y:S01]  /*16020*/  @P2 MUFU.RCP R2, R11 ;  /* 0x0000000b00022308 */ /* 0x000e620000001000 */
[----:B0-----:R-:W-:-:S04]  /*16030*/  @P2 FMUL.FTZ R5, R6, 0.69314718246459960938 ;  /* 0x3f31721806052820 */ /* 0x001fc80000410000 */
[----:B------:R-:W-:Y:S01]  /*16040*/  @P2 FFMA.FTZ R20, R4, R3, R5 ;  /* 0x0000000304142223 */ /* 0x000fe20000010005 */
[----:B------:R-:W-:Y:S02]  /*16050*/  WARPGROUP.DEPBAR.LE gsb0, 0x0 ;  /* 0x00008000000079c5 */ /* 0x000fe40000010000 */
[----:B------:R-:W-:-:S06]  /*16060*/  WARPGROUP.ARRIVE ;  /* 0x00000000000079c5 */ /* 0x000fcc0000000000 */
[----:B------:R-:W-:Y:S03]  /*16070*/  HGMMA.64x128x16.F32.BF16 R24, R160, gdesc[UR4].tnspB, R24, gsb0 ;  /* 0x41e00004a0187df0 */ /* 0x000fe60008001818 */
[----:B------:R-:W-:Y:S02]  /*16080*/  WARPGROUP.DEPBAR.LE gsb0, 0x0 ;  /* 0x00008000000079c5 */ /* 0x000fe40000010000 */
[----:B------:R0:W-:Y:S01]  /*16090*/  @!P1 SYNCS.ARRIVE.TRANS64.RED.A1T0 RZ, [R10+URZ], RZ ;  /* 0x000000ff0aff99a7 */ /* 0x0001e2000810043f */
[-C--:B------:R-:W-:Y:S01]  /*160a0*/  FMUL.FTZ R95, R26, R7.reuse ;  /* 0x000000071a5f7220 */ /* 0x080fe20000410000 */
[-C--:B------:R-:W-:Y:S01]  /*160b0*/  FMUL.FTZ R93, R30, R7.reuse ;  /* 0x000000071e5d7220 */ /* 0x080fe20000410000 */
[-C--:B-1----:R-:W-:Y:S01]  /*160c0*/  FMUL.FTZ R3, R32, R2.reuse ;  /* 0x0000000220037220 */ /* 0x082fe20000410000 */
[-C--:B------:R-:W-:Y:S01]  /*160d0*/  FMUL.FTZ R88, R33, R2.reuse ;  /* 0x0000000221587220 */ /* 0x080fe20000410000 */
[-C--:B------:R-:W-:Y:S01]  /*160e0*/  FMUL.FTZ R26, R31, R7.reuse ;  /* 0x000000071f1a7220 */ /* 0x080fe20000410000 */
        /* <DEDUP_REMOVED lines=31> */
[----:B------:R-:W-:Y:S01]  /*162e0*/  PLOP3.LUT P1, PT, PT, PT, PT, 0x8, 0x0 ;  /* 0x000000000000781c */ /* 0x000fe20003f2e170 */
        /* <DEDUP_REMOVED lines=27> */
[----:B------:R-:W-:-:S07]  /*164a0*/  FMUL.FTZ R87, R87, R7 ;  /* 0x0000000757577220 */ /* 0x000fce0000410000 */
.L_x_559:
[----:B------:R-:W0:Y:S08]  /*164b0*/  S2UR UR5, SR_CgaCtaId ;  /* 0x00000000000579c3 */ /* 0x000e300000008800 */
[----:B------:R-:W-:Y:S06]  /*164c0*/  BAR.SYNC.DEFER_BLOCKING 0x5, 0x120 ;  /* 0x0144800000007b1d */ /* 0x000fec0000010000 */
[----:B------:R-:W-:Y:S01]  /*164d0*/  UMOV UR4, 0x400 ;  /* 0x0000040000047882 */ /* 0x000fe20000000000 */
[----:B------:R-:W-:Y:S01]  /*164e0*/  BSSY B0, `(.L_x_640) ;  /* 0x00001d6000007945 */ /* 0x000fe20003800000 */
[----:B0-----:R-:W-:-:S06]  /*164f0*/  ULEA UR4, UR5, UR4, 0x18 ;  /* 0x0000000405047291 */ /* 0x001fcc000f8ec03f */
[----:B------:R-:W-:-:S05]  /*16500*/  IMAD.U32 R2, RZ, RZ, UR4 ;  /* 0x00000004ff027e24 */ /* 0x000fca000f8e00ff */
[----:B------:R0:W1:Y:S01]  /*16510*/  LDS.128 R148, [R2+0x348d0] ;  /* 0x0348d00002947984 */ /* 0x0000620000000c00 */
[----:B------:R-:W-:Y:S06]  /*16520*/  BAR.ARV 0x4, 0x120 ;  /* 0x0104800000007b1d */ /* 0x000fec0000002000 */
[----:B------:R-:W-:Y:S05]  /*16530*/  @P1 BRA `(.L_x_641) ;  /* 0x0000001000c41947 */ /* 0x000fea0003800000 */
[----:B------:R-:W2:Y:S01]  /*16540*/  S2R R5, SR_SWINHI ;  /* 0x0000000000057919 */ /* 0x000ea20000002f00 */
[----:B------:R-:W-:Y:S01]  /*16550*/  F2FP.BF16.F32.PACK_AB R10, R11, R10 ;  /* 0x0000000a0b0a723e */ /* 0x000fe200000010ff */
[----:B------:R-:W-:Y:S01]  /*16560*/  ULDC.64 UR4, c[0x0][0xbd8] ;  /* 0x0002f60000047ab9 */ /* 0x000fe20000000a00 */
[----:B------:R-:W-:Y:S02]  /*16570*/  F2FP.BF16.F32.PACK_AB R11, R26, R93 ;  /* 0x0000005d1a0b723e */ /* 0x000fe400000010ff */
[----:B------:R-:W-:Y:S02]  /*16580*/  F2FP.BF16.F32.PACK_AB R31, R31, R70 ;  /* 0x000000461f1f723e */ /* 0x000fe400000010ff */
[----:B------:R-:W-:Y:S02]  /*16590*/  F2FP.BF16.F32.PACK_AB R32, R73, R32 ;  /* 0x000000204920723e */ /* 0x000fe400000010ff */
[----:B------:R-:W-:Y:S02]  /*165a0*/  F2FP.BF16.F32.PACK_AB R35, R35, R78 ;  /* 0x0000004e2323723e */ /* 0x000fe400000010ff */
[----:B------:R-:W-:-:S02]  /*165b0*/  MOV R36, R2 ;  /* 0x0000000200247202 */ /* 0x000fc40000000f00 */
[----:B--2---:R-:W-:-:S03]  /*165c0*/  MOV R37, R5 ;  /* 0x0000000500257202 */ /* 0x004fc60000000f00 */
[----:B------:R-:W-:-:S03]  /*165d0*/  IMAD.WIDE R8, R221, 0x2, R36 ;  /* 0x00000002dd087825 */ /* 0x000fc600078e0224 */
[C---:B------:R-:W-:Y:S02]  /*165e0*/  LOP3.LUT R15, R8.reuse, 0x380, RZ, 0xc0, !PT ;  /* 0x00000380080f7812 */ /* 0x040fe400078ec0ff */
[C---:B------:R-:W-:Y:S02]  /*165f0*/  IADD3 R71, P6, R8.reuse, 0x20, RZ ;  /* 0x0000002008477810 */ /* 0x040fe40007fde0ff */
[----:B------:R-:W-:Y:S02]  /*16600*/  SHF.R.U64 R15, R15, 0x3, RZ ;  /* 0x000000030f0f7819 */ /* 0x000fe400000012ff */
[C---:B------:R-:W-:Y:S01]  /*16610*/  IADD3 R79, P5, R8.reuse, 0x40, RZ ;  /* 0x00000040084f7810 */ /* 0x040fe20007fbe0ff */
[--C-:B------:R-:W-:Y:S01]  /*16620*/  IMAD.X R5, RZ, RZ, R9.reuse, P6 ;  /* 0x000000ffff057224 */ /* 0x100fe200030e0609 */
[C---:B------:R-:W-:Y:S02]  /*16630*/  IADD3 R97, P4, R8.reuse, 0x60, RZ ;  /* 0x0000006008617810 */ /* 0x040fe40007f9e0ff */
[C---:B------:R-:W-:Y:S01]  /*16640*/  IADD3 R99, P3, R8.reuse, 0x4000, RZ ;  /* 0x0000400008637810 */ /* 0x040fe20007f7e0ff */
[--C-:B------:R-:W-:Y:S01]  /*16650*/  IMAD.X R7, RZ, RZ, R9.reuse, P5 ;  /* 0x000000ffff077224 */ /* 0x100fe200028e0609 */
[C---:B------:R-:W-:Y:S01]  /*16660*/  IADD3 R101, P2, R8.reuse, 0x4020, RZ ;  /* 0x0000402008657810 */ /* 0x040fe20007f5e0ff */
[----:B------:R-:W-:Y:S01]  /*16670*/  IMAD.X R13, RZ, RZ, R9, P4 ;  /* 0x000000ffff0d7224 */ /* 0x000fe200020e0609 */
[----:B------:R-:W-:Y:S01]  /*16680*/  BAR.SYNC.DEFER_BLOCKING 0x1, 0x100 ;  /* 0x0044000000007b1d */ /* 0x000fe20000010000 */
[----:B------:R-:W-:-:S02]  /*16690*/  IADD3 R103, P1, R8, 0x4040, RZ ;  /* 0x0000404008677810 */ /* 0x000fc40007f3e0ff */
[----:B------:R-:W-:Y:S01]  /*166a0*/  IADD3 R105, P0, R8, 0x4060, RZ ;  /* 0x0000406008697810 */ /* 0x000fe20007f1e0ff */
[--C-:B------:R-:W-:Y:S01]  /*166b0*/  IMAD.X R25, RZ, RZ, R9.reuse, P2 ;  /* 0x000000ffff197224 */ /* 0x100fe200010e0609 */
[----:B------:R-:W-:Y:S01]  /*166c0*/  LOP3.LUT R8, R15, R8, RZ, 0x3c, !PT ;  /* 0x000000080f087212 */ /* 0x000fe200078e3cff */
[--C-:B------:R-:W-:Y:S01]  /*166d0*/  IMAD.X R15, RZ, RZ, R9.reuse, P3 ;  /* 0x000000ffff0f7224 */ /* 0x100fe200018e0609 */
[----:B------:R-:W-:Y:S01]  /*166e0*/  LOP3.LUT R4, R71, 0x380, RZ, 0xc0, !PT ;  /* 0x0000038047047812 */ /* 0x000fe200078ec0ff */
[--C-:B------:R-:W-:Y:S01]  /*166f0*/  IMAD.X R27, RZ, RZ, R9.reuse, P1 ;  /* 0x000000ffff1b7224 */ /* 0x100fe200008e0609 */
[----:B------:R-:W-:Y:S01]  /*16700*/  LOP3.LUT R6, R79, 0x380, RZ, 0xc0, !PT ;  /* 0x000003804f067812 */ /* 0x000fe200078ec0ff */
[----:B------:R-:W-:Y:S01]  /*16710*/  IMAD.X R29, RZ, RZ, R9, P0 ;  /* 0x000000ffff1d7224 */ /* 0x000fe200000e0609 */
[----:B------:R-:W-:Y:S02]  /*16720*/  MOV R92, R8 ;  /* 0x00000008005c7202 */ /* 0x000fe40000000f00 */
[----:B------:R-:W-:-:S02]  /*16730*/  F2FP.BF16.F32.PACK_AB R9, R28, R95 ;  /* 0x0000005f1c09723e */ /* 0x000fc400000010ff */
[----:B------:R-:W-:Y:S02]  /*16740*/  LOP3.LUT R28, R103, 0x380, RZ, 0xc0, !PT ;  /* 0x00000380671c7812 */ /* 0x000fe400078ec0ff */
[----:B------:R-:W-:Y:S02]  /*16750*/  LOP3.LUT R34, R105, 0x380, RZ, 0xc0, !PT ;  /* 0x0000038069227812 */ /* 0x000fe400078ec0ff */
[----:B------:R-:W-:Y:S02]  /*16760*/  SHF.R.U64 R4, R4, 0x3, RZ ;  /* 0x0000000304047819 */ /* 0x000fe400000012ff */
[----:B------:R-:W-:Y:S02]  /*16770*/  SHF.R.U64 R6, R6, 0x3, RZ ;  /* 0x0000000306067819 */ /* 0x000fe400000012ff */
[----:B------:R-:W-:Y:S02]  /*16780*/  LOP3.LUT R12, R97, 0x380, RZ, 0xc0, !PT ;  /* 0x00000380610c7812 */ /* 0x000fe400078ec0ff */
[----:B------:R-:W-:-:S02]  /*16790*/  LOP3.LUT R14, R99, 0x380, RZ, 0xc0, !PT ;  /* 0x00000380630e7812 */ /* 0x000fc400078ec0ff */
[----:B------:R-:W-:Y:S02]  /*167a0*/  F2FP.BF16.F32.PACK_AB R8, R89, R24 ;  /* 0x000000185908723e */ /* 0x000fe400000010ff */
[----:B------:R-:W-:Y:S02]  /*167b0*/  SHF.R.U64 R28, R28, 0x3, RZ ;  /* 0x000000031c1c7819 */ /* 0x000fe400000012ff */
[----:B------:R-:W-:Y:S01]  /*167c0*/  LOP3.LUT R24, R101, 0x380, RZ, 0xc0, !PT ;  /* 0x0000038065187812 */ /* 0x000fe200078ec0ff */
[----:B------:R2:W-:Y:S01]  /*167d0*/  STSM.16.M88.4 [R92], R8 ;  /* 0x000000085c007844 */ /* 0x0005e20000000200 */
[----:B------:R-:W-:Y:S02]  /*167e0*/  SHF.R.U64 R34, R34, 0x3, RZ ;  /* 0x0000000322227819 */ /* 0x000fe400000012ff */
[----:B------:R-:W-:Y:S02]  /*167f0*/  LOP3.LUT R4, R4, R71, RZ, 0x3c, !PT ;  /* 0x0000004704047212 */ /* 0x000fe400078e3cff */
[----:B------:R-:W-:-:S02]  /*16800*/  LOP3.LUT R6, R6, R79, RZ, 0x3c, !PT ;  /* 0x0000004f06067212 */ /* 0x000fc400078e3cff */
[----:B------:R-:W-:Y:S02]  /*16810*/  SHF.R.U64 R12, R12, 0x3, RZ ;  /* 0x000000030c0c7819 */ /* 0x000fe400000012ff */
[----:B------:R-:W-:Y:S02]  /*16820*/  SHF.R.U64 R14, R14, 0x3, RZ ;  /* 0x000000030e0e7819 */ /* 0x000fe400000012ff */
[----:B------:R-:W-:Y:S02]  /*16830*/  LOP3.LUT R26, R28, R103, RZ, 0x3c, !PT ;  /* 0x000000671c1a7212 */ /* 0x000fe400078e3cff */
[----:B------:R-:W-:Y:S02]  /*16840*/  SHF.R.U64 R24, R24, 0x3, RZ ;  /* 0x0000000318187819 */ /* 0x000fe400000012ff */
[----:B------:R-:W-:Y:S02]  /*16850*/  LOP3.LUT R28, R34, R105, RZ, 0x3c, !PT ;  /* 0x00000069221c7212 */ /* 0x000fe400078e3cff */
[----:B------:R-:W-:-:S02]  /*16860*/  MOV R90, R4 ;  /* 0x00000004005a7202 */ /* 0x000fc40000000f00 */
[----:B------:R-:W-:Y:S02]  /*16870*/  MOV R34, R6 ;  /* 0x0000000600227202 */ /* 0x000fe40000000f00 */
[----:B------:R-:W-:Y:S02]  /*16880*/  F2FP.BF16.F32.PACK_AB R4, R88, R3 ;  /* 0x000000035804723e */ /* 0x000fe400000010ff */
[----:B------:R-:W-:Y:S02]  /*16890*/  F2FP.BF16.F32.PACK_AB R5, R30, R91 ;  /* 0x0000005b1e05723e */ /* 0x000fe400000010ff */
[----:B------:R-:W-:Y:S02]  /*168a0*/  F2FP.BF16.F32.PACK_AB R6, R33, R0 ;  /* 0x000000002106723e */ /* 0x000fe400000010ff */
[----:B------:R-:W-:Y:S02]  /*168b0*/  F2FP.BF16.F32.PACK_AB R7, R39, R38 ;  /* 0x000000262707723e */ /* 0x000fe400000010ff */
[----:B------:R-:W-:-:S02]  /*168c0*/  LOP3.LUT R12, R12, R97, RZ, 0x3c, !PT ;  /* 0x000000610c0c7212 */ /* 0x000fc400078e3cff */
[----:B------:R-:W-:Y:S01]  /*168d0*/  LOP3.LUT R14, R14, R99, RZ, 0x3c, !PT ;  /* 0x000000630e0e7212 */ /* 0x000fe200078e3cff */
[----:B------:R-:W-:Y:S01]  /*168e0*/  STSM.16.M88.4 [R90], R4 ;  /* 0x000000045a007844 */ /* 0x000fe20000000200 */
[----:B--2---:R-:W-:Y:S02]  /*168f0*/  F2FP.BF16.F32.PACK_AB R8, R41, R40 ;  /* 0x000000282908723e */ /* 0x004fe400000010ff */
[----:B------:R-:W-:Y:S02]  /*16900*/  F2FP.BF16.F32.PACK_AB R9, R43, R42 ;  /* 0x0000002a2b09723e */ /* 0x000fe400000010ff */
[----:B------:R-:W-:Y:S01]  /*16910*/  F2FP.BF16.F32.PACK_AB R10, R45, R44 ;  /* 0x0000002c2d0a723e */ /* 0x000fe200000010ff */
[----:B------:R-:W-:Y:S01]  /*16920*/  IMAD.MOV.U32 R44, RZ, RZ, RZ ;  /* 0x000000ffff2c7224 */ /* 0x000fe200078e00ff */
[----:B------:R-:W-:Y:S02]  /*16930*/  F2FP.BF16.F32.PACK_AB R11, R47, R46 ;  /* 0x0000002e2f0b723e */ /* 0x000fe400000010ff */
[----:B------:R-:W-:-:S02]  /*16940*/  LOP3.LUT R24, R24, R101, RZ, 0x3c, !PT ;  /* 0x0000006518187212 */ /* 0x000fc400078e3cff */
[----:B------:R-:W-:Y:S01]  /*16950*/  MOV R89, R12 ;  /* 0x0000000c00597202 */ /* 0x000fe20000000f00 */
[----:B------:R2:W-:Y:S01]  /*16960*/  STSM.16.M88.4 [R34], R8 ;  /* 0x0000000822007844 */ /* 0x0005e20000000200 */
[----:B------:R-:W-:Y:S02]  /*16970*/  MOV R79, R14 ;  /* 0x0000000e004f7202 */ /* 0x000fe40000000f00 */
[----:B------:R-:W-:Y:S02]  /*16980*/  MOV R72, R24 ;  /* 0x0000001800487202 */ /* 0x000fe40000000f00 */
[----:B------:R-:W-:Y:S02]  /*16990*/  MOV R71, R26 ;  /* 0x0000001a00477202 */ /* 0x000fe40000000f00 */
[----:B------:R-:W-:Y:S02]  /*169a0*/  F2FP.BF16.F32.PACK_AB R12, R49, R48 ;  /* 0x00000030310c723e */ /* 0x000fe400000010ff */
[----:B------:R-:W-:-:S02]  /*169b0*/  F2FP.BF16.F32.PACK_AB R13, R51, R50 ;  /* 0x00000032330d723e */ /* 0x000fc400000010ff */
[----:B------:R-:W-:Y:S02]  /*169c0*/  F2FP.BF16.F32.PACK_AB R14, R53, R52 ;  /* 0x00000034350e723e */ /* 0x000fe400000010ff */
[----:B------:R-:W-:Y:S02]  /*169d0*/  F2FP.BF16.F32.PACK_AB R15, R55, R54 ;  /* 0x00000036370f723e */ /* 0x000fe400000010ff */
[----:B------:R-:W-:Y:S02]  /*169e0*/  F2FP.BF16.F32.PACK_AB R24, R57, R56 ;  /* 0x000000383918723e */ /* 0x000fe400000010ff */
[----:B------:R-:W-:Y:S01]  /*169f0*/  F2FP.BF16.F32.PACK_AB R25, R59, R58 ;  /* 0x0000003a3b19723e */ /* 0x000fe200000010ff */
[----:B------:R3:W-:Y:S01]  /*16a00*/  STSM.16.M88.4 [R89], R12 ;  /* 0x0000000c59007844 */ /* 0x0007e20000000200 */
[----:B------:R-:W-:Y:S02]  /*16a10*/  F2FP.BF16.F32.PACK_AB R26, R61, R60 ;  /* 0x0000003c3d1a723e */ /* 0x000fe400000010ff */
[----:B------:R-:W-:-:S02]  /*16a20*/  F2FP.BF16.F32.PACK_AB R27, R63, R62 ;  /* 0x0000003e3f1b723e */ /* 0x000fc400000010ff */
[----:B------:R-:W-:Y:S02]  /*16a30*/  MOV R0, R28 ;  /* 0x0000001c00007202 */ /* 0x000fe40000000f00 */
[----:B------:R-:W-:Y:S01]  /*16a40*/  ISETP.NE.U32.AND P0, PT, RZ, UR4, PT ;  /* 0x00000004ff007c0c */ /* 0x000fe2000bf05070 */
[----:B------:R4:W-:Y:S01]  /*16a50*/  STSM.16.M88.4 [R79], R24 ;  /* 0x000000184f007844 */ /* 0x0009e20000000200 */
[----:B--2---:R-:W-:Y:S02]  /*16a60*/  IADD3 R10, P1, R199, UR4, RZ ;  /* 0x00000004c70a7c10 */ /* 0x004fe4000ff3e0ff */
[----:B------:R-:W-:Y:S02]  /*16a70*/  F2FP.BF16.F32.PACK_AB R28, R65, R64 ;  /* 0x00000040411c723e */ /* 0x000fe400000010ff */
[----:B------:R-:W-:Y:S02]  /*16a80*/  F2FP.BF16.F32.PACK_AB R29, R67, R66 ;  /* 0x00000042431d723e */ /* 0x000fe400000010ff */
[----:B------:R-:W-:-:S02]  /*16a90*/  F2FP.BF16.F32.PACK_AB R30, R69, R68 ;  /* 0x00000044451e723e */ /* 0x000fc400000010ff */
[----:B------:R-:W-:Y:S02]  /*16aa0*/  F2FP.BF16.F32.PACK_AB R33, R75, R74 ;  /* 0x0000004a4b21723e */ /* 0x000fe400000010ff */
[----:B------:R-:W-:Y:S01]  /*16ab0*/  F2FP.BF16.F32.PACK_AB R34, R77, R76 ;  /* 0x0000004c4d22723e */ /* 0x000fe200000010ff */
[----:B------:R4:W-:Y:S01]  /*16ac0*/  STSM.16.M88.4 [R72], R28 ;  /* 0x0000001c48007844 */ /* 0x0009e20000000200 */
[----:B------:R-:W-:Y:S02]  /*16ad0*/  F2FP.BF16.F32.PACK_AB R4, R81, R80 ;  /* 0x000000505104723e */ /* 0x000fe400000010ff */
[----:B------:R-:W-:Y:S01]  /*16ae0*/  F2FP.BF16.F32.PACK_AB R5, R83, R82 ;  /* 0x000000525305723e */ /* 0x000fe200000010ff */
[----:B------:R4:W-:Y:S01]  /*16af0*/  STSM.16.M88.4 [R71], R32 ;  /* 0x0000002047007844 */ /* 0x0009e20000000200 */
[----:B------:R-:W-:Y:S02]  /*16b00*/  F2FP.BF16.F32.PACK_AB R6, R85, R84 ;  /* 0x000000545506723e */ /* 0x000fe400000010ff */
[----:B------:R-:W-:-:S02]  /*16b10*/  F2FP.BF16.F32.PACK_AB R7, R87, R86 ;  /* 0x000000565707723e */ /* 0x000fc400000010ff */
[----:B------:R-:W-:Y:S02]  /*16b20*/  ISETP.NE.AND.EX P0, PT, RZ, UR5, PT, P0 ;  /* 0x00000005ff007c0c */ /* 0x000fe4000bf05300 */
[----:B------:R-:W-:Y:S01]  /*16b30*/  IADD3.X R11, R200, UR5, RZ, P1, !PT ;  /* 0x00000005c80b7c10 */ /* 0x000fe20008ffe4ff */
[----:B------:R-:W-:Y:S01]  /*16b40*/  ULDC.64 UR4, c[0x0][0xbe0] ;  /* 0x0002f80000047ab9 */ /* 0x000fe20000000a00 */
[----:B------:R4:W-:Y:S01]  /*16b50*/  STSM.16.M88.4 [R0], R4 ;  /* 0x0000000400007844 */ /* 0x0009e20000000200 */
[----:B------:R-:W-:Y:S01]  /*16b60*/  BAR.SYNC.DEFER_BLOCKING 0x1, 0x100 ;  /* 0x0044000000007b1d */ /* 0x000fe20000010000 */
[----:B------:R-:W-:-:S04]  /*16b70*/  ISETP.NE.U32.AND P1, PT, RZ, UR4, PT ;  /* 0x00000004ff007c0c */ /* 0x000fc8000bf25070 */
[----:B------:R-:W-:-:S13]  /*16b80*/  ISETP.NE.AND.EX P1, PT, RZ, UR5, PT, P1 ;  /* 0x00000005ff007c0c */ /* 0x000fda000bf25310 */
[----:B------:R-:W-:Y:S01]  /*16b90*/  @P1 IADD3 R8, P2, R199, UR4, RZ ;  /* 0x00000004c7081c10 */ /* 0x000fe2000ff5e0ff */
[----:B------:R-:W-:Y:S02]  /*16ba0*/  ULDC UR4, c[0x0][0xa88] ;  /* 0x0002a20000047ab9 */ /* 0x000fe40000000800 */
[----:B------:R-:W-:Y:S01]  /*16bb0*/  IMAD.U32 R3, RZ, RZ, UR4 ;  /* 0x00000004ff037e24 */ /* 0x000fe2000f8e00ff */
[----:B------:R-:W-:Y:S01]  /*16bc0*/  @P1 IADD3.X R9, R200, UR5, RZ, P2, !PT ;  /* 0x00000005c8091c10 */ /* 0x000fe200097fe4ff */
[----:B------:R4:W5:Y:S01]  /*16bd0*/  @P0 LDG.E R44, desc[UR36][R10.64] ;  /* 0x000000240a2c0981 */ /* 0x000962000c1e1900 */
[----:B---3--:R-:W-:-:S03]  /*16be0*/  IMAD R13, R196, 0x40, R195 ;  /* 0x00000040c40d7824 */ /* 0x008fc600078e02c3 */
[----:B------:R4:W5:Y:S01]  /*16bf0*/  @P1 LDG.E R3, desc[UR36][R8.64] ;  /* 0x0000002408031981 */ /* 0x000962000c1e1900 */
[----:B------:R-:W-:Y:S01]  /*16c00*/  IMAD.WIDE R36, R13, 0x2, R36 ;  /* 0x000000020d247825 */ /* 0x000fe200078e0224 */
[----:B------:R-:W-:Y:S06]  /*16c10*/  @P1 BRA `(.L_x_642) ;  /* 0x0000000000101947 */ /* 0x000fec0003800000 */
[----:B------:R-:W-:Y:S05]  /*16c20*/  @!P0 BRA `(.L_x_642) ;  /* 0x00000000000c8947 */ /* 0x000fea0003800000 */
[----:B----4-:R-:W2:Y:S04]  /*16c30*/  LDG.E R0, desc[UR36][R10.64] ;  /* 0x000000240a007981 */ /* 0x010ea8000c1e1900 */
[----:B-----5:R-:W2:Y:S02]  /*16c40*/  LDG.E R3, desc[UR36][R10.64+0x4] ;  /* 0x000004240a037981 */ /* 0x020ea4000c1e1900 */
[----:B--2---:R-:W-:-:S07]  /*16c50*/  IMAD.IADD R3, R3, 0x1, -R0 ;  /* 0x0000000103037824 */ /* 0x004fce00078e0a00 */
.L_x_642:
[----:B------:R-:W-:Y:S01]  /*16c60*/  SHF.R.S32.HI R50, RZ, 0x1f, R198 ;  /* 0x0000001fff327819 */ /* 0x000fe200000114c6 */
[----:B------:R-:W-:Y:S01]  /*16c70*/  ULDC.64 UR4, c[0x0][0xb70] ;  /* 0x0002dc0000047ab9 */ /* 0x000fe20000000a00 */
[--C-:B-----5:R-:W-:Y:S01]  /*16c80*/  SHF.R.S32.HI R45, RZ, 0x1f, R44.reuse ;  /* 0x0000001fff2d7819 */ /* 0x120fe2000001142c */
[----:B----4-:R-:W-:Y:S01]  /*16c90*/  IMAD R10, R206, 0x80, R223 ;  /* 0x00000080ce0a7824 */ /* 0x010fe200078e02df */
[----:B------:R-:W-:Y:S01]  /*16ca0*/  SEL R207, R207, RZ, !P0 ;  /* 0x000000ffcfcf7207 */ /* 0x000fe20004000000 */
[----:B------:R-:W-:Y:S01]  /*16cb0*/  IMAD R5, R50, UR4, RZ ;  /* 0x0000000432057c24 */ /* 0x000fe2000f8e02ff */
[----:B------:R-:W-:Y:S02]  /*16cc0*/  SEL R201, R201, RZ, !P0 ;  /* 0x000000ffc9c97207 */ /* 0x000fe40004000000 */
[----:B------:R-:W-:Y:S01]  /*16cd0*/  IADD3 R13, P2, R36, 0x2000, RZ ;  /* 0x00002000240d7810 */ /* 0x000fe20007f5e0ff */
[----:B------:R-:W-:Y:S01]  /*16ce0*/  IMAD R7, R198, UR5, R5 ;  /* 0x00000005c6077c24 */ /* 0x000fe2000f8e0205 */
[----:B------:R-:W-:Y:S01]  /*16cf0*/  IADD3 R9, P1, R36, 0x1000, RZ ;  /* 0x0000100024097810 */ /* 0x000fe20007f3e0ff */
[----:B------:R-:W-:Y:S01]  /*16d00*/  IMAD.WIDE.U32 R4, R198, UR4, R44 ;  /* 0x00000004c6047c25 */ /* 0x000fe2000f8e002c */
[----:B------:R-:W-:Y:S01]  /*16d10*/  ULDC.64 UR4, c[0x0][0xb78] ;  /* 0x0002de0000047ab9 */ /* 0x000fe20000000a00 */
[----:B------:R-:W-:-:S02]  /*16d20*/  LOP3.LUT R12, R13, 0x380, RZ, 0xc0, !PT ;  /* 0x000003800d0c7812 */ /* 0x000fc400078ec0ff */
[----:B------:R-:W-:Y:S01]  /*16d30*/  IMAD.IADD R5, R5, 0x1, R7 ;  /* 0x0000000105057824 */ /* 0x000fe200078e0207 */
[----:B------:R-:W-:Y:S01]  /*16d40*/  SHF.R.S32.HI R7, RZ, 0x1f, R10 ;  /* 0x0000001fff077819 */ /* 0x000fe2000001140a */
[----:B------:R-:W-:Y:S01]  /*16d50*/  IMAD R0, R207, UR4, RZ ;  /* 0x00000004cf007c24 */ /* 0x000fe2000f8e02ff */
[----:B------:R-:W-:Y:S01]  /*16d60*/  LOP3.LUT R8, R9, 0x380, RZ, 0xc0, !PT ;  /* 0x0000038009087812 */ /* 0x000fe200078ec0ff */
[C---:B------:R-:W-:Y:S01]  /*16d70*/  IMAD.WIDE.U32 R4, R201.reuse, UR4, R4 ;  /* 0x00000004c9047c25 */ /* 0x040fe2000f8e0004 */
[----:B------:R-:W-:Y:S02]  /*16d80*/  SHF.R.U64 R12, R12, 0x3, RZ ;  /* 0x000000030c0c7819 */ /* 0x000fe400000012ff */
[----:B------:R-:W-:Y:S01]  /*16d90*/  SHF.R.U64 R8, R8, 0x3, RZ ;  /* 0x0000000308087819 */ /* 0x000fe200000012ff */
[----:B------:R-:W-:Y:S01]  /*16da0*/  IMAD R6, R201, UR5, R0 ;  /* 0x00000005c9067c24 */ /* 0x000fe2000f8e0200 */
[----:B------:R-:W-:Y:S01]  /*16db0*/  IADD3 R0, P0, R10, R4, RZ ;  /* 0x000000040a007210 */ /* 0x000fe20007f1e0ff */
[----:B------:R-:W-:Y:S01]  /*16dc0*/  ULDC.64 UR4, c[0x0][0xb40] ;  /* 0x0002d00000047ab9 */ /* 0x000fe20000000a00 */
[----:B------:R-:W-:Y:S01]  /*16dd0*/  LOP3.LUT R12, R12, R13, RZ, 0x3c, !PT ;  /* 0x0000000d0c0c7212 */ /* 0x000fe200078e3cff */
[----:B------:R-:W-:Y:S01]  /*16de0*/  IMAD.X R13, RZ, RZ, R37, P2 ;  /* 0x000000ffff0d7224 */ /* 0x000fe200010e0625 */
[----:B------:R-:W-:-:S02]  /*16df0*/  IADD3.X R7, R7, R5, R6, P0, !PT ;  /* 0x0000000507077210 */ /* 0x000fc400007fe406 */
[----:B------:R-:W-:Y:S02]  /*16e00*/  LEA R48, P0, R0, UR4, 0x2 ;  /* 0x0000000400307c11 */ /* 0x000fe4000f8010ff */
[----:B------:R-:W-:Y:S02]  /*16e10*/  IADD3 R25, P6, R36, 0x3000, RZ ;  /* 0x0000300024197810 */ /* 0x000fe40007fde0ff */
[----:B------:R-:W-:Y:S01]  /*16e20*/  LEA.HI.X R49, R0, UR5, R7, 0x2, P0 ;  /* 0x0000000500317c11 */ /* 0x000fe200080f1407 */
[----:B------:R-:W-:Y:S01]  /*16e30*/  VIADD R0, R10, 0x8 ;  /* 0x000000080a007836 */ /* 0x000fe20000000000 */
[----:B------:R-:W-:Y:S01]  /*16e40*/  LOP3.LUT P0, RZ, R212, 0x3, RZ, 0xc0, !PT ;  /* 0x00000003d4ff7812 */ /* 0x000fe2000780c0ff */
[----:B------:R-:W-:Y:S01]  /*16e50*/  ULDC.64 UR4, c[0x0][0xaa0] ;  /* 0x0002a80000047ab9 */ /* 0x000fe20000000a00 */
[C---:B------:R-:W-:Y:S02]  /*16e60*/  IADD3 R29, P5, R36.reuse, 0x4000, RZ ;  /* 0x00004000241d7810 */ /* 0x040fe40007fbe0ff */
[----:B------:R-:W-:-:S02]  /*16e70*/  IADD3 R33, P4, R36, 0x5000, RZ ;  /* 0x0000500024217810 */ /* 0x000fc40007f9e0ff */
[----:B------:R-:W-:Y:S02]  /*16e80*/  IADD3 R39, P3, R36, 0x6000, RZ ;  /* 0x0000600024277810 */ /* 0x000fe40007f7e0ff */
[----:B------:R-:W-:Y:S01]  /*16e90*/  LOP3.LUT R8, R8, R9, RZ, 0x3c, !PT ;  /* 0x0000000908087212 */ /* 0x000fe200078e3cff */
[--C-:B------:R-:W-:Y:S01]  /*16ea0*/  IMAD.X R9, RZ, RZ, R37.reuse, P1 ;  /* 0x000000ffff097224 */ /* 0x100fe200008e0625 */
[----:B------:R-:W-:Y:S02]  /*16eb0*/  IADD3 R7, P2, R36, 0x7000, RZ ;  /* 0x0000700024077810 */ /* 0x000fe40007f5e0ff */
[----:B------:R-:W-:Y:S02]  /*16ec0*/  ISETP.GE.OR P1, PT, R10, R3, P0 ;  /* 0x000000030a00720c */ /* 0x000fe40000726670 */
[----:B------:R-:W-:Y:S01]  /*16ed0*/  LOP3.LUT R24, R25, 0x380, RZ, 0xc0, !PT ;  /* 0x0000038019187812 */ /* 0x000fe200078ec0ff */
[----:B------:R-:W-:Y:S01]  /*16ee0*/  IMAD.X R41, RZ, RZ, R37, P2 ;  /* 0x000000ffff297224 */ /* 0x000fe200010e0625 */
[----:B------:R-:W-:-:S02]  /*16ef0*/  LOP3.LUT R28, R29, 0x380, RZ, 0xc0, !PT ;  /* 0x000003801d1c7812 */ /* 0x000fc400078ec0ff */
[----:B------:R-:W-:Y:S02]  /*16f00*/  LOP3.LUT R32, R33, 0x380, RZ, 0xc0, !PT ;  /* 0x0000038021207812 */ /* 0x000fe400078ec0ff */
[----:B------:R-:W-:Y:S02]  /*16f10*/  LOP3.LUT R38, R39, 0x380, RZ, 0xc0, !PT ;  /* 0x0000038027267812 */ /* 0x000fe400078ec0ff */
[----:B------:R-:W-:Y:S02]  /*16f20*/  LOP3.LUT R5, R36, 0x380, RZ, 0xc0, !PT ;  /* 0x0000038024057812 */ /* 0x000fe400078ec0ff */
[----:B------:R-:W-:Y:S01]  /*16f30*/  ISETP.GE.OR P0, PT, R0, R3, P0 ;  /* 0x000000030000720c */ /* 0x000fe20000706670 */
[----:B------:R-:W-:Y:S01]  /*16f40*/  @!P1 STG.E desc[UR36][R48.64], R20 ;  /* 0x0000001430009986 */ /* 0x000fe2000c101924 */
[----:B------:R-:W-:Y:S02]  /*16f50*/  LOP3.LUT R0, R7, 0x380, RZ, 0xc0, !PT ;  /* 0x0000038007007812 */ /* 0x000fe400078ec0ff */
[----:B------:R-:W-:-:S02]  /*16f60*/  SHF.R.U64 R24, R24, 0x3, RZ ;  /* 0x0000000318187819 */ /* 0x000fc400000012ff */
[----:B------:R-:W-:Y:S02]  /*16f70*/  SHF.R.U64 R28, R28, 0x3, RZ ;  /* 0x000000031c1c7819 */ /* 0x000fe400000012ff */
[----:B------:R-:W-:Y:S02]  /*16f80*/  SHF.R.U64 R32, R32, 0x3, RZ ;  /* 0x0000000320207819 */ /* 0x000fe400000012ff */
[----:B------:R-:W-:Y:S02]  /*16f90*/  SHF.R.U64 R38, R38, 0x3, RZ ;  /* 0x0000000326267819 */ /* 0x000fe400000012ff */
[----:B------:R-:W-:Y:S01]  /*16fa0*/  SHF.R.U64 R5, R5, 0x3, RZ ;  /* 0x0000000305057819 */ /* 0x000fe200000012ff */
[----:B------:R2:W-:Y:S01]  /*16fb0*/  @!P0 STG.E desc[UR36][R48.64+0x20], R21 ;  /* 0x0000201530008986 */ /* 0x0005e2000c101924 */
[----:B------:R-:W-:Y:S02]  /*16fc0*/  SHF.R.U64 R0, R0, 0x3, RZ ;  /* 0x0000000300007819 */ /* 0x000fe400000012ff */
[----:B------:R-:W-:Y:S01]  /*16fd0*/  LOP3.LUT R24, R24, R25, RZ, 0x3c, !PT ;  /* 0x0000001918187212 */ /* 0x000fe200078e3cff */
[--C-:B------:R-:W-:Y:S01]  /*16fe0*/  IMAD.X R25, RZ, RZ, R37.reuse, P6 ;  /* 0x000000ffff197224 */ /* 0x100fe200030e0625 */
[----:B------:R-:W-:Y:S01]  /*16ff0*/  LOP3.LUT R28, R28, R29, RZ, 0x3c, !PT ;  /* 0x0000001d1c1c7212 */ /* 0x000fe200078e3cff */
[--C-:B------:R-:W-:Y:S01]  /*17000*/  IMAD.X R29, RZ, RZ, R37.reuse, P5 ;  /* 0x000000ffff1d7224 */ /* 0x100fe200028e0625 */
[----:B------:R-:W-:Y:S01]  /*17010*/  LOP3.LUT R32, R32, R33, RZ, 0x3c, !PT ;  /* 0x0000002120207212 */ /* 0x000fe200078e3cff */
[--C-:B------:R-:W-:Y:S01]  /*17020*/  IMAD.X R33, RZ, RZ, R37.reuse, P4 ;  /* 0x000000ffff217224 */ /* 0x100fe200020e0625 */
[----:B------:R-:W-:Y:S01]  /*17030*/  LOP3.LUT R38, R38, R39, RZ, 0x3c, !PT ;  /* 0x0000002726267212 */ /* 0x000fe200078e3cff */
[--C-:B------:R-:W-:Y:S01]  /*17040*/  IMAD.X R39, RZ, RZ, R37.reuse, P3 ;  /* 0x000000ffff277224 */ /* 0x100fe200018e0625 */
[----:B------:R-:W-:Y:S01]  /*17050*/  LOP3.LUT R4, R5, R36, RZ, 0x3c, !PT ;  /* 0x0000002405047212 */ /* 0x000fe200078e3cff */
[----:B------:R-:W-:Y:S01]  /*17060*/  IMAD.MOV.U32 R5, RZ, RZ, R37 ;  /* 0x000000ffff057224 */ /* 0x000fe200078e0025 */
[----:B------:R-:W-:Y:S01]  /*17070*/  LOP3.LUT R40, R0, R7, RZ, 0x3c, !PT ;  /* 0x0000000700287212 */ /* 0x000fe200078e3cff */
[----:B------:R-:W5:Y:S01]  /*17080*/  LD.E.128 R8, desc[UR36][R8.64] ;  /* 0x0000002408087980 */ /* 0x000f62000c101d00 */
[----:B------:R-:W-:-:S03]  /*17090*/  SHF.R.S32.HI R47, RZ, 0x1f, R195 ;  /* 0x0000001fff2f7819 */ /* 0x000fc600000114c3 */
[----:B------:R-:W5:Y:S01]  /*170a0*/  LD.E.128 R4, desc[UR36][R4.64] ;  /* 0x0000002404047980 */ /* 0x000f62000c101d00 */
[----:B------:R-:W-:-:S03]  /*170b0*/  IMAD R45, R45, UR4, RZ ;  /* 0x000000042d2d7c24 */ /* 0x000fc6000f8e02ff */
[----:B------:R-:W5:Y:S01]  /*170c0*/  LD.E.128 R12, desc[UR36][R12.64] ;  /* 0x000000240c0c7980 */ /* 0x000f62000c101d00 */
[----:B------:R-:W-:-:S03]  /*170d0*/  IMAD.MOV.U32 R46, RZ, RZ, R195 ;  /* 0x000000ffff2e7224 */ /* 0x000fc600078e00c3 */
[----:B------:R-:W5:Y:S04]  /*170e0*/  LD.E.128 R24, desc[UR36][R24.64] ;  /* 0x0000002418187980 */ /* 0x000f68000c101d00 */
[----:B------:R-:W5:Y:S04]  /*170f0*/  LD.E.128 R28, desc[UR36][R28.64] ;  /* 0x000000241c1c7980 */ /* 0x000f68000c101d00 */
[----:B------:R-:W5:Y:S04]  /*17100*/  LD.E.128 R32, desc[UR36][R32.64] ;  /* 0x0000002420207980 */ /* 0x000f68000c101d00 */
[----:B------:R-:W5:Y:S04]  /*17110*/  LD.E.128 R36, desc[UR36][R38.64] ;  /* 0x0000002426247980 */ /* 0x000f68000c101d00 */
[----:B------:R-:W5:Y:S01]  /*17120*/  LD.E.128 R40, desc[UR36][R40.64] ;  /* 0x0000002428287980 */ /* 0x000f62000c101d00 */
[----:B------:R-:W-:Y:S01]  /*17130*/  @!PT LDS RZ, [RZ] ;  /* 0x00000000fffff984 */ /* 0x000fe20000000800 */
[----:B------:R-:W-:Y:S01]  /*17140*/  @!PT LDS RZ, [RZ] ;  /* 0x00000000fffff984 */ /* 0x000fe20000000800 */
[----:B------:R-:W-:Y:S01]  /*17150*/  @!PT LDS RZ, [RZ] ;  /* 0x00000000fffff984 */ /* 0x000fe20000000800 */
[----:B------:R-:W-:Y:S01]  /*17160*/  @!PT LDS RZ, [RZ] ;  /* 0x00000000fffff984 */ /* 0x000fe20000000800 */
[----:B------:R3:W-:Y:S06]  /*17170*/  MEMBAR.ALL.CTA ;  /* 0x0000000000007992 */ /* 0x0007ec0000008000 */
[----:B---3--:R-:W3:Y:S01]  /*17180*/  FENCE.VIEW.ASYNC.S ;  /* 0x00000000000073c6 */ /* 0x008ee20000000000 */
[----:B--2---:R-:W-:-:S04]  /*17190*/  IMAD.WIDE.U32 R20, R44, UR4, R46 ;  /* 0x000000042c147c25 */ /* 0x004fc8000f8e002e */
[----:B------:R-:W-:Y:S01]  /*171a0*/  IMAD R45, R44, UR5, R45 ;  /* 0x000000052c2d7c24 */ /* 0x000fe2000f8e022d */
[----:B------:R-:W-:Y:S01]  /*171b0*/  ULDC.64 UR4, c[0x0][0xae0] ;  /* 0x0002b80000047ab9 */ /* 0x000fe20000000a00 */
[----:B------:R-:W-:Y:S02]  /*171c0*/  IMAD R47, R206, -0x80, R3 ;  /* 0xffffff80ce2f7824 */ /* 0x000fe400078e0203 */
[C---:B------:R-:W-:Y:S02]  /*171d0*/  VIADD R0, R196.reuse, 0x20 ;  /* 0x00000020c4007836 */ /* 0x040fe40000000000 */
[----:B------:R-:W-:Y:S01]  /*171e0*/  IMAD.IADD R21, R21, 0x1, R45 ;  /* 0x0000000115157824 */ /* 0x000fe200078e022d */
[-C--:B------:R-:W-:Y:S01]  /*171f0*/  ISETP.GE.AND P2, PT, R196, R47.reuse, PT ;  /* 0x0000002fc400720c */ /* 0x080fe20003f46270 */
[----:B------:R-:W-:Y:S01]  /*17200*/  IMAD R45, R50, UR4, RZ ;  /* 0x00000004322d7c24 */ /* 0x000fe2000f8e02ff */
[----:B------:R-:W-:Y:S01]  /*17210*/  ISETP.GE.AND P4, PT, R0, R47, PT ;  /* 0x0000002f0000720c */ /* 0x000fe20003f86270 */
[----:B------:R-:W-:-:S02]  /*17220*/  VIADD R3, R196, 0x40 ;  /* 0x00000040c4037836 */ /* 0x000fc40000000000 */
[C---:B------:R-:W-:Y:S02]  /*17230*/  IMAD R45, R198.reuse, UR5, R45 ;  /* 0x00000005c62d7c24 */ /* 0x040fe4000f8e022d */
[----:B------:R-:W-:Y:S01]  /*17240*/  IMAD.WIDE.U32 R20, R198, UR4, R20 ;  /* 0x00000004c6147c25 */ /* 0x000fe2000f8e0014 */
[----:B------:R-:W-:-:S03]  /*17250*/  ULDC.64 UR4, c[0x0][0xae8] ;  /* 0x0002ba0000047ab9 */ /* 0x000fc60000000a00 */
[----:B------:R-:W-:Y:S01]  /*17260*/  VIADD R0, R2, 0x34820 ;  /* 0x0003482002007836 */ /* 0x000fe20000000000 */
[-C--:B------:R-:W-:Y:S01]  /*17270*/  ISETP.GE.AND P0, PT, R3, R47.reuse, PT ;  /* 0x0000002f0300720c */ /* 0x080fe20003f06270 */
[----:B------:R-:W-:Y:S02]  /*17280*/  VIADD R44, R196, 0x60 ;  /* 0x00000060c42c7836 */ /* 0x000fe40000000000 */
[----:B------:R-:W-:Y:S01]  /*17290*/  IMAD.IADD R21, R21, 0x1, R45 ;  /* 0x0000000115157824 */ /* 0x000fe200078e022d */
[----:B------:R-:W-:Y:S01]  /*172a0*/  PRMT R0, RZ, 0x654, R0 ;  /* 0x00000654ff007816 */ /* 0x000fe20000000000 */
[----:B------:R-:W-:Y:S01]  /*172b0*/  IMAD R3, R207, UR4, RZ ;  /* 0x00000004cf037c24 */ /* 0x000fe2000f8e02ff */
[----:B------:R-:W-:Y:S01]  /*172c0*/  ISETP.GE.AND P1, PT, R44, R47, PT ;  /* 0x0000002f2c00720c */ /* 0x000fe20003f26270 */
[C---:B------:R-:W-:Y:S01]  /*172d0*/  IMAD.WIDE.U32 R46, R201.reuse, UR4, R20 ;  /* 0x00000004c92e7c25 */ /* 0x040fe2000f8e0014 */
[----:B------:R-:W-:Y:S01]  /*172e0*/  SHF.R.S32.HI R197, RZ, 0x1f, R196 ;  /* 0x0000001fffc57819 */ /* 0x000fe200000114c4 */
[----:B---3--:R2:W-:Y:S01]  /*172f0*/  SYNCS.ARRIVE.TRANS64.RED.A1T0 RZ, [R0+URZ], RZ ;  /* 0x000000ff00ff79a7 */ /* 0x0085e2000810043f */
[----:B------:R-:W-:Y:S01]  /*17300*/  BSSY B1, `(.L_x_643) ;  /* 0x0000015000017945 */ /* 0x000fe20003800000 */
[----:B------:R-:W-:-:S02]  /*17310*/  IMAD R3, R201, UR5, R3 ;  /* 0x00000005c9037c24 */ /* 0x000fc4000f8e0203 */
[----:B------:R-:W-:-:S04]  /*17320*/  IMAD.WIDE R44, R206, 0x80, R196 ;  /* 0x00000080ce2c7825 */ /* 0x000fc800078e02c4 */
[----:B------:R-:W-:Y:S01]  /*17330*/  IMAD.IADD R51, R47, 0x1, R3 ;  /* 0x000000012f337824 */ /* 0x000fe200078e0203 */
[----:B--2---:R-:W-:Y:S06]  /*17340*/  @P2 BRA `(.L_x_644) ;  /* 0x0000000000402947 */ /* 0x004fec0003800000 */
[----:B------:R-:W-:Y:S01]  /*17350*/  ULDC.64 UR4, c[0x0][0xad8] ;  /* 0x0002b60000047ab9 */ /* 0x000fe20000000a00 */
[----:B------:R-:W-:Y:S01]  /*17360*/  IMAD.MOV.U32 R20, RZ, RZ, R46 ;  /* 0x000000ffff147224 */ /* 0x000fe200078e002e */
[----:B------:R-:W-:Y:S01]  /*17370*/  ULDC.64 UR6, c[0x0][0xa80] ;  /* 0x0002a00000067ab9 */ /* 0x000fe20000000a00 */
[----:B------:R-:W-:Y:S02]  /*17380*/  IMAD.MOV.U32 R21, RZ, RZ, R51 ;  /* 0x000000ffff157224 */ /* 0x000fe400078e0033 */
[----:B------:R-:W-:Y:S02]  /*17390*/  IMAD R3, R45, UR4, RZ ;  /* 0x000000042d037c24 */ /* 0x000fe4000f8e02ff */
[----:B------:R-:W-:Y:S02]  /*173a0*/  VIADD R0, R195, 0x40 ;  /* 0x00000040c3007836 */ /* 0x000fe40000000000 */
[----:B------:R-:W-:Y:S01]  /*173b0*/  IMAD.WIDE.U32 R20, R44, UR4, R20 ;  /* 0x000000042c147c25 */ /* 0x000fe2000f8e0014 */
[----:B------:R-:W-:-:S02]  /*173c0*/  ULDC UR4, c[0x0][0xa8c] ;  /* 0x0002a30000047ab9 */ /* 0x000fc40000000800 */
[----:B------:R-:W-:Y:S01]  /*173d0*/  ISETP.GE.AND P2, PT, R195, UR4, PT ;  /* 0x00000004c3007c0c */ /* 0x000fe2000bf46270 */
[----:B------:R-:W-:Y:S01]  /*173e0*/  IMAD R3, R44, UR5, R3 ;  /* 0x000000052c037c24 */ /* 0x000fe2000f8e0203 */
[----:B------:R-:W-:Y:S02]  /*173f0*/  ISETP.GE.AND P3, PT, R0, UR4, PT ;  /* 0x0000000400007c0c */ /* 0x000fe4000bf66270 */
[----:B------:R-:W-:Y:S01]  /*17400*/  LEA R48, P5, R20, UR6, 0x1 ;  /* 0x0000000614307c11 */ /* 0x000fe2000f8a08ff */
[----:B------:R-:W-:-:S05]  /*17410*/  IMAD.IADD R3, R21, 0x1, R3 ;  /* 0x0000000115037824 */ /* 0x000fca00078e0203 */
[----:B------:R-:W-:-:S05]  /*17420*/  LEA.HI.X R49, R20, UR7, R3, 0x1, P5 ;  /* 0x0000000714317c11 */ /* 0x000fca000a8f0c03 */
[----:B-----5:R2:W-:Y:S04]  /*17430*/  @!P2 STG.E.128 desc[UR36][R48.64], R4 ;  /* 0x000000043000a986 */ /* 0x0205e8000c101d24 */
[----:B------:R2:W-:Y:S02]  /*17440*/  @!P3 STG.E.128 desc[UR36][R48.64+0x80], R28 ;  /* 0x0000801c3000b986 */ /* 0x0005e4000c101d24 */
.L_x_644:
[----:B------:R-:W-:Y:S05]  /*17450*/  BSYNC B1 ;  /* 0x0000000000017941 */ /* 0x000fea0003800000 */
.L_x_643:
[----:B------:R-:W-:Y:S04]  /*17460*/  BSSY B1, `(.L_x_645) ;  /* 0x0000014000017945 */ /* 0x000fe80003800000 */
[----:B------:R-:W-:Y:S05]  /*17470*/  @P4 BRA `(.L_x_646) ;  /* 0x0000000000484947 */ /* 0x000fea0003800000 */
[----:B------:R-:W-:Y:S01]  /*17480*/  IADD3 R3, P2, R44, 0x20, RZ ;  /* 0x000000202c037810 */ /* 0x000fe20007f5e0ff */
[----:B------:R-:W-:Y:S01]  /*17490*/  ULDC.64 UR4, c[0x0][0xad8] ;  /* 0x0002b60000047ab9 */ /* 0x000fe20000000a00 */
[----:B--2--5:R-:W-:Y:S01]  /*174a0*/  IMAD.MOV.U32 R4, RZ, RZ, R46 ;  /* 0x000000ffff047224 */ /* 0x024fe200078e002e */
[----:B------:R-:W-:Y:S01]  /*174b0*/  ULDC.64 UR6, c[0x0][0xa80] ;  /* 0x0002a00000067ab9 */ /* 0x000fe20000000a00 */
[----:B------:R-:W-:Y:S02]  /*174c0*/  IMAD.MOV.U32 R5, RZ, RZ, R51 ;  /* 0x000000ffff057224 */ /* 0x000fe400078e0033 */
[----:B------:R-:W-:Y:S02]  /*174d0*/  IMAD.X R0, RZ, RZ, R45, P2 ;  /* 0x000000ffff007224 */ /* 0x000fe400010e062d */
[----:B------:R-:W-:Y:S02]  /*174e0*/  VIADD R6, R195, 0x40 ;  /* 0x00000040c3067836 */ /* 0x000fe40000000000 */
[----:B------:R-:W-:-:S02]  /*174f0*/  IMAD R0, R0, UR4, RZ ;  /* 0x0000000400007c24 */ /* 0x000fc4000f8e02ff */
[----:B------:R-:W-:Y:S01]  /*17500*/  IMAD.WIDE.U32 R4, R3, UR4, R4 ;  /* 0x0000000403047c25 */ /* 0x000fe2000f8e0004 */
[----:B------:R-:W-:Y:S02]  /*17510*/  ULDC UR4, c[0x0][0xa8c] ;  /* 0x0002a30000047ab9 */ /* 0x000fe40000000800 */
[----:B------:R-:W-:Y:S01]  /*17520*/  ISETP.GE.AND P3, PT, R195, UR4, PT ;  /* 0x00000004c3007c0c */ /* 0x000fe2000bf66270 */
[----:B------:R-:W-:Y:S01]  /*17530*/  IMAD R3, R3, UR5, R0 ;  /* 0x0000000503037c24 */ /* 0x000fe2000f8e0200 */
[----:B------:R-:W-:Y:S02]  /*17540*/  ISETP.GE.AND P4, PT, R6, UR4, PT ;  /* 0x0000000406007c0c */ /* 0x000fe4000bf86270 */
[----:B------:R-:W-:Y:S01]  /*17550*/  LEA R6, P2, R4, UR6, 0x1 ;  /* 0x0000000604067c11 */ /* 0x000fe2000f8408ff */
[----:B------:R-:W-:-:S05]  /*17560*/  IMAD.IADD R3, R5, 0x1, R3 ;  /* 0x0000000105037824 */ /* 0x000fca00078e0203 */
[----:B------:R-:W-:-:S05]  /*17570*/  LEA.HI.X R7, R4, UR7, R3, 0x1, P2 ;  /* 0x0000000704077c11 */ /* 0x000fca00090f0c03 */
[----:B------:R3:W-:Y:S04]  /*17580*/  @!P3 STG.E.128 desc[UR36][R6.64], R8 ;  /* 0x000000080600b986 */ /* 0x0007e8000c101d24 */
[----:B------:R3:W-:Y:S02]  /*17590*/  @!P4 STG.E.128 desc[UR36][R6.64+0x80], R32 ;  /* 0x000080200600c986 */ /* 0x0007e4000c101d24 */
.L_x_646:
[----:B------:R-:W-:Y:S05]  /*175a0*/  BSYNC B1 ;  /* 0x0000000000017941 */ /* 0x000fea0003800000 */
.L_x_645:
        /* <DEDUP_REMOVED lines=8> */
[----:B---3--:R-:W-:Y:S02]  /*17630*/  VIADD R6, R195, 0x40 ;  /* 0x00000040c3067836 */ /* 0x008fe40000000000 */
        /* <DEDUP_REMOVED lines=11> */
.L_x_648:
[----:B------:R-:W-:Y:S05]  /*176f0*/  BSYNC B1 ;  /* 0x0000000000017941 */ /* 0x000fea0003800000 */
.L_x_647:
[----:B------:R-:W-:Y:S05]  /*17700*/  @P1 BRA `(.L_x_649) ;  /* 0x0000000800cc1947 */ /* 0x000fea0003800000 */
[----:B------:R-:W-:Y:S01]  /*17710*/  IADD3 R3, P0, R44, 0x60, RZ ;  /* 0x000000602c037810 */ /* 0x000fe20007f1e0ff */
[----:B------:R-:W-:Y:S01]  /*17720*/  ULDC.64 UR6, c[0x0][0xad8] ;  /* 0x0002b60000067ab9 */ /* 0x000fe20000000a00 */
[----:B--2--5:R-:W-:Y:S01]  /*17730*/  IMAD.MOV.U32 R4, RZ, RZ, R46 ;  /* 0x000000ffff047224 */ /* 0x024fe200078e002e */
[----:B------:R-:W-:Y:S01]  /*17740*/  ULDC UR4, c[0x0][0xa8c] ;  /* 0x0002a30000047ab9 */ /* 0x000fe20000000800 */
[----:B------:R-:W-:Y:S01]  /*17750*/  IMAD.MOV.U32 R5, RZ, RZ, R51 ;  /* 0x000000ffff057224 */ /* 0x000fe200078e0033 */
[----:B------:R-:W-:Y:S01]  /*17760*/  ISETP.GE.AND P1, PT, R195, UR4, PT ;  /* 0x00000004c3007c0c */ /* 0x000fe2000bf26270 */
[----:B------:R-:W-:Y:S02]  /*17770*/  IMAD.X R44, RZ, RZ, R45, P0 ;  /* 0x000000ffff2c7224 */ /* 0x000fe400000e062d */
[----:B------:R-:W-:-:S04]  /*17780*/  IMAD.WIDE.U32 R4, R3, UR6, R4 ;  /* 0x0000000603047c25 */ /* 0x000fc8000f8e0004 */
[----:B------:R-:W-:Y:S02]  /*17790*/  IMAD R44, R44, UR6, RZ ;  /* 0x000000062c2c7c24 */ /* 0x000fe4000f8e02ff */
[----:B------:R-:W-:Y:S02]  /*177a0*/  VIADD R0, R195, 0x40 ;  /* 0x00000040c3007836 */ /* 0x000fe40000000000 */
[----:B------:R-:W-:Y:S01]  /*177b0*/  IMAD R3, R3, UR7, R44 ;  /* 0x0000000703037c24 */ /* 0x000fe2000f8e022c */
[----:B------:R-:W-:Y:S02]  /*177c0*/  ULDC.64 UR6, c[0x0][0xa80] ;  /* 0x0002a00000067ab9 */ /* 0x000fe40000000a00 */
[----:B---34-:R-:W-:Y:S01]  /*177d0*/  LEA R6, P0, R4, UR6, 0x1 ;  /* 0x0000000604067c11 */ /* 0x018fe2000f8008ff */
[----:B------:R-:W-:-:S05]  /*177e0*/  IMAD.IADD R3, R5, 0x1, R3 ;  /* 0x0000000105037824 */ /* 0x000fca00078e0203 */
[----:B------:R-:W-:Y:S02]  /*177f0*/  LEA.HI.X R7, R4, UR7, R3, 0x1, P0 ;  /* 0x0000000704077c11 */ /* 0x000fe400080f0c03 */
[----:B------:R-:W-:-:S03]  /*17800*/  ISETP.GE.AND P0, PT, R0, UR4, PT ;  /* 0x0000000400007c0c */ /* 0x000fc6000bf06270 */
[----:B------:R2:W-:Y:S10]  /*17810*/  @!P1 STG.E.128 desc[UR36][R6.64], R24 ;  /* 0x0000001806009986 */ /* 0x0005f4000c101d24 */
[----:B------:R-:W-:Y:S05]  /*17820*/  @P0 BRA `(.L_x_649) ;  /* 0x0000000800840947 */ /* 0x000fea0003800000 */
[----:B------:R3:W-:Y:S01]  /*17830*/  STG.E.128 desc[UR36][R6.64+0x80], R40 ;  /* 0x0000802806007986 */ /* 0x0007e2000c101d24 */
[----:B------:R-:W-:Y:S05]  /*17840*/  BRA `(.L_x_649) ;  /* 0x00000008007c7947 */ /* 0x000fea0003800000 */
.L_x_641:
[----:B------:R-:W-:Y:S01]  /*17850*/  ULDC.64 UR4, c[0x0][0xbd8] ;  /* 0x0002f60000047ab9 */ /* 0x000fe20000000a00 */
[----:B------:R-:W-:Y:S01]  /*17860*/  IMAD.MOV.U32 R9, RZ, RZ, RZ ;  /* 0x000000ffff097224 */ /* 0x000fe200078e00ff */
[----:B------:R-:W-:Y:S02]  /*17870*/  ISETP.NE.U32.AND P0, PT, RZ, UR4, PT ;  /* 0x00000004ff007c0c */ /* 0x000fe4000bf05070 */
[----:B------:R-:W-:Y:S02]  /*17880*/  IADD3 R4, P1, R199, UR4, RZ ;  /* 0x00000004c7047c10 */ /* 0x000fe4000ff3e0ff */
[----:B------:R-:W-:Y:S02]  /*17890*/  ISETP.NE.AND.EX P0, PT, RZ, UR5, PT, P0 ;  /* 0x00000005ff007c0c */ /* 0x000fe4000bf05300 */
[----:B------:R-:W-:Y:S01]  /*178a0*/  IADD3.X R5, R200, UR5, RZ, P1, !PT ;  /* 0x00000005c8057c10 */ /* 0x000fe20008ffe4ff */
[----:B------:R-:W-:Y:S02]  /*178b0*/  ULDC.64 UR4, c[0x0][0xbe0] ;  /* 0x0002f80000047ab9 */ /* 0x000fe40000000a00 */
[----:B------:R-:W-:-:S04]  /*178c0*/  ISETP.NE.U32.AND P1, PT, RZ, UR4, PT ;  /* 0x00000004ff007c0c */ /* 0x000fc8000bf25070 */
[----:B------:R-:W-:-:S04]  /*178d0*/  ISETP.NE.AND.EX P1, PT, RZ, UR5, PT, P1 ;  /* 0x00000005ff007c0c */ /* 0x000fc8000bf25310 */
[----:B------:R2:W5:Y:S09]  /*178e0*/  @P0 LDG.E R9, desc[UR36][R4.64] ;  /* 0x0000002404090981 */ /* 0x000572000c1e1900 */
[----:B------:R-:W-:Y:S01]  /*178f0*/  @P1 IADD3 R6, P2, R199, UR4, RZ ;  /* 0x00000004c7061c10 */ /* 0x000fe2000ff5e0ff */
[----:B------:R-:W-:-:S02]  /*17900*/  ULDC UR4, c[0x0][0xa88] ;  /* 0x0002a20000047ab9 */ /* 0x000fc40000000800 */
[----:B------:R-:W-:Y:S01]  /*17910*/  IMAD.U32 R3, RZ, RZ, UR4 ;  /* 0x00000004ff037e24 */ /* 0x000fe2000f8e00ff */
[----:B------:R-:W-:-:S05]  /*17920*/  @P1 IADD3.X R7, R200, UR5, RZ, P2, !PT ;  /* 0x00000005c8071c10 */ /* 0x000fca00097fe4ff */
[----:B------:R2:W5:Y:S01]  /*17930*/  @P1 LDG.E R3, desc[UR36][R6.64] ;  /* 0x0000002406031981 */ /* 0x000562000c1e1900 */
[----:B------:R-:W-:Y:S01]  /*17940*/  ISETP.GE.AND P2, PT, R224, 0x80, PT ;  /* 0x00000080e000780c */ /* 0x000fe20003f46270 */
[----:B------:R-:W-:-:S12]  /*17950*/  @P1 BRA `(.L_x_650) ;  /* 0x0000000000101947 */ /* 0x000fd80003800000 */
[----:B------:R-:W-:Y:S05]  /*17960*/  @!P0 BRA `(.L_x_650) ;  /* 0x00000000000c8947 */ /* 0x000fea0003800000 */
[----:B------:R-:W3:Y:S04]  /*17970*/  LDG.E R0, desc[UR36][R4.64] ;  /* 0x0000002404007981 */ /* 0x000ee8000c1e1900 */
[----:B-----5:R-:W3:Y:S02]  /*17980*/  LDG.E R3, desc[UR36][R4.64+0x4] ;  /* 0x0000042404037981 */ /* 0x020ee4000c1e1900 */
[----:B---3--:R-:W-:-:S07]  /*17990*/  IMAD.IADD R3, R3, 0x1, -R0 ;  /* 0x0000000103037824 */ /* 0x008fce00078e0a00 */
.L_x_650:
[----:B------:R-:W-:Y:S01]  /*179a0*/  BSSY B1, `(.L_x_651) ;  /* 0x000001d000017945 */ /* 0x000fe20003800000 */
[----:B------:R-:W-:Y:S02]  /*179b0*/  SHF.R.S32.HI R10, RZ, 0x1f, R198 ;  /* 0x0000001fff0a7819 */ /* 0x000fe400000114c6 */
[----:B------:R-:W-:Y:S02]  /*179c0*/  SHF.R.S32.HI R12, RZ, 0x1f, R195 ;  /* 0x0000001fff0c7819 */ /* 0x000fe400000114c3 */
[----:B------:R-:W-:Y:S02]  /*179d0*/  SEL R201, R201, RZ, !P0 ;  /* 0x000000ffc9c97207 */ /* 0x000fe40004000000 */
[----:B------:R-:W-:Y:S02]  /*179e0*/  SEL R207, R207, RZ, !P0 ;  /* 0x000000ffcfcf7207 */ /* 0x000fe40004000000 */
[----:B-----5:R-:W-:Y:S01]  /*179f0*/  SHF.R.S32.HI R8, RZ, 0x1f, R9 ;  /* 0x0000001fff087819 */ /* 0x020fe20000011409 */
[----:B------:R-:W-:Y:S06]  /*17a00*/  @P2 BRA `(.L_x_652) ;  /* 0x0000000000582947 */ /* 0x000fec0003800000 */
[----:B--2---:R-:W2:Y:S02]  /*17a10*/  S2R R5, SR_TID.X ;  /* 0x0000000000057919 */ /* 0x004ea40000002100 */
[----:B--2---:R-:W-:-:S04]  /*17a20*/  IMAD R0, R206, 0x80, R5 ;  /* 0x00000080ce007824 */ /* 0x004fc800078e0205 */
[----:B------:R-:W-:-:S05]  /*17a30*/  VIADD R0, R0, 0xffffff80 ;  /* 0xffffff8000007836 */ /* 0x000fca0000000000 */
[----:B------:R-:W-:-:S13]  /*17a40*/  ISETP.GE.AND P0, PT, R0, R3, PT ;  /* 0x000000030000720c */ /* 0x000fda0003f06270 */
[----:B------:R-:W-:Y:S05]  /*17a50*/  @P0 BRA `(.L_x_652) ;  /* 0x0000000000440947 */ /* 0x000fea0003800000 */
[----:B------:R-:W-:Y:S01]  /*17a60*/  IADD3 R4, P0, R0, R9, RZ ;  /* 0x0000000900047210 */ /* 0x000fe20007f1e0ff */
[----:B------:R-:W-:Y:S02]  /*17a70*/  ULDC.64 UR4, c[0x0][0xb70] ;  /* 0x0002dc0000047ab9 */ /* 0x000fe40000000a00 */
[----:B------:R-:W-:Y:S01]  /*17a80*/  IMAD R7, R10, UR4, RZ ;  /* 0x000000040a077c24 */ /* 0x000fe2000f8e02ff */
[----:B------:R-:W-:-:S03]  /*17a90*/  LEA.HI.X.SX32 R5, R0, R8, 0x1, P0 ;  /* 0x0000000800057211 */ /* 0x000fc600000f0eff */
[C---:B------:R-:W-:Y:S02]  /*17aa0*/  IMAD R7, R198.reuse, UR5, R7 ;  /* 0x00000005c6077c24 */ /* 0x040fe4000f8e0207 */
[----:B------:R-:W-:Y:S01]  /*17ab0*/  IMAD.WIDE.U32 R4, R198, UR4, R4 ;  /* 0x00000004c6047c25 */ /* 0x000fe2000f8e0004 */
[----:B------:R-:W-:-:S03]  /*17ac0*/  ULDC.64 UR4, c[0x0][0xb78] ;  /* 0x0002de0000047ab9 */ /* 0x000fc60000000a00 */
[----:B------:R-:W-:Y:S02]  /*17ad0*/  IMAD R0, R207, UR4, RZ ;  /* 0x00000004cf007c24 */ /* 0x000fe4000f8e02ff */
[----:B------:R-:W-:Y:S02]  /*17ae0*/  IMAD.IADD R5, R5, 0x1, R7 ;  /* 0x0000000105057824 */ /* 0x000fe400078e0207 */
[C---:B------:R-:W-:Y:S02]  /*17af0*/  IMAD R7, R201.reuse, UR5, R0 ;  /* 0x00000005c9077c24 */ /* 0x040fe4000f8e0200 */
[----:B------:R-:W-:Y:S01]  /*17b00*/  IMAD.WIDE.U32 R4, R201, UR4, R4 ;  /* 0x00000004c9047c25 */ /* 0x000fe2000f8e0004 */
[----:B------:R-:W-:-:S03]  /*17b10*/  ULDC.64 UR4, c[0x0][0xb40] ;  /* 0x0002d00000047ab9 */ /* 0x000fc60000000a00 */
[----:B------:R-:W-:Y:S01]  /*17b20*/  IMAD.IADD R5, R5, 0x1, R7 ;  /* 0x0000000105057824 */ /* 0x000fe200078e0207 */
[----:B------:R-:W-:-:S04]  /*17b30*/  LEA R6, P0, R4, UR4, 0x2 ;  /* 0x0000000404067c11 */ /* 0x000fc8000f8010ff */
[----:B------:R-:W-:Y:S01]  /*17b40*/  LEA.HI.X R7, R4, UR5, R5, 0x2, P0 ;  /* 0x0000000504077c11 */ /* 0x000fe200080f1405 */
[----:B------:R-:W-:-:S05]  /*17b50*/  IMAD.MOV.U32 R5, RZ, RZ, -0x800000 ;  /* 0xff800000ff057424 */ /* 0x000fca00078e00ff */
[----:B------:R3:W-:Y:S03]  /*17b60*/  STG.E desc[UR36][R6.64], R5 ;  /* 0x0000000506007986 */ /* 0x0007e6000c101924 */
.L_x_652:
[----:B------:R-:W-:Y:S05]  /*17b70*/  BSYNC B1 ;  /* 0x0000000000017941 */ /* 0x000fea0003800000 */
.L_x_651:
[----:B------:R-:W-:Y:S01]  /*17b80*/  ULDC.64 UR4, c[0x0][0xaa0] ;  /* 0x0002a80000047ab9 */ /* 0x000fe20000000a00 */
[----:B--2---:R-:W-:Y:S01]  /*17b90*/  IMAD.MOV.U32 R4, RZ, RZ, R195 ;  /* 0x000000ffff047224 */ /* 0x004fe200078e00c3 */
[----:B------:R-:W-:Y:S01]  /*17ba0*/  BSSY B1, `(.L_x_653) ;  /* 0x000002c000017945 */ /* 0x000fe20003800000 */
[----:B---3--:R-:W-:Y:S02]  /*17bb0*/  IMAD.MOV.U32 R5, RZ, RZ, R12 ;  /* 0x000000ffff057224 */ /* 0x008fe400078e000c */
[----:B------:R-:W-:Y:S02]  /*17bc0*/  IMAD R0, R8, UR4, RZ ;  /* 0x0000000408007c24 */ /* 0x000fe4000f8e02ff */
[----:B------:R-:W-:-:S04]  /*17bd0*/  IMAD.WIDE.U32 R4, R9, UR4, R4 ;  /* 0x0000000409047c25 */ /* 0x000fc8000f8e0004 */
[----:B------:R-:W-:Y:S01]  /*17be0*/  IMAD R9, R9, UR5, R0 ;  /* 0x0000000509097c24 */ /* 0x000fe2000f8e0200 */
[----:B------:R-:W-:Y:S01]  /*17bf0*/  ULDC.64 UR4, c[0x0][0xae0] ;  /* 0x0002b80000047ab9 */ /* 0x000fe20000000a00 */
[----:B------:R-:W-:Y:S02]  /*17c00*/  VIADD R0, R196, 0x20 ;  /* 0x00000020c4007836 */ /* 0x000fe40000000000 */
[----:B------:R-:W-:Y:S02]  /*17c10*/  IMAD R3, R206, -0x80, R3 ;  /* 0xffffff80ce037824 */ /* 0x000fe400078e0203 */
[----:B------:R-:W-:Y:S01]  /*17c20*/  IMAD.IADD R5, R5, 0x1, R9 ;  /* 0x0000000105057824 */ /* 0x000fe200078e0209 */
[----:B------:R-:W-:Y:S01]  /*17c30*/  SHF.R.S32.HI R9, RZ, 0x1f, R196 ;  /* 0x0000001fff097819 */ /* 0x000fe200000114c4 */
[----:B------:R-:W-:Y:S01]  /*17c40*/  IMAD R7, R10, UR4, RZ ;  /* 0x000000040a077c24 */ /* 0x000fe2000f8e02ff */
[-C--:B------:R-:W-:Y:S01]  /*17c50*/  ISETP.GE.AND P3, PT, R0, R3.reuse, PT ;  /* 0x000000030000720c */ /* 0x080fe20003f66270 */
[C---:B------:R-:W-:Y:S01]  /*17c60*/  VIADD R0, R196.reuse, 0x60 ;  /* 0x00000060c4007836 */ /* 0x040fe20000000000 */
[----:B------:R-:W-:Y:S01]  /*17c70*/  ISETP.GE.AND P2, PT, R196, R3, PT ;  /* 0x00000003c400720c */ /* 0x000fe20003f46270 */
[----:B------:R-:W-:-:S02]  /*17c80*/  IMAD R7, R198, UR5, R7 ;  /* 0x00000005c6077c24 */ /* 0x000fc4000f8e0207 */
[----:B------:R-:W-:Y:S01]  /*17c90*/  IMAD.WIDE.U32 R4, R198, UR4, R4 ;  /* 0x00000004c6047c25 */ /* 0x000fe2000f8e0004 */
[----:B------:R-:W-:Y:S01]  /*17ca0*/  ULDC.64 UR4, c[0x0][0xae8] ;  /* 0x0002ba0000047ab9 */ /* 0x000fe20000000a00 */
[-C--:B------:R-:W-:Y:S02]  /*17cb0*/  ISETP.GE.AND P0, PT, R0, R3.reuse, PT ;  /* 0x000000030000720c */ /* 0x080fe40003f06270 */
[----:B------:R-:W-:Y:S02]  /*17cc0*/  VIADD R6, R196, 0x40 ;  /* 0x00000040c4067836 */ /* 0x000fe40000000000 */
[----:B------:R-:W-:Y:S02]  /*17cd0*/  IMAD.IADD R5, R5, 0x1, R7 ;  /* 0x0000000105057824 */ /* 0x000fe400078e0207 */
[----:B------:R-:W-:Y:S01]  /*17ce0*/  IMAD R0, R207, UR4, RZ ;  /* 0x00000004cf007c24 */ /* 0x000fe2000f8e02ff */
[----:B------:R-:W-:Y:S01]  /*17cf0*/  ISETP.GE.AND P1, PT, R6, R3, PT ;  /* 0x000000030600720c */ /* 0x000fe20003f26270 */
[----:B------:R-:W-:-:S04]  /*17d00*/  IMAD.WIDE.U32 R6, R201, UR4, R4 ;  /* 0x00000004c9067c25 */ /* 0x000fc8000f8e0004 */
[----:B------:R-:W-:Y:S02]  /*17d10*/  IMAD R3, R201, UR5, R0 ;  /* 0x00000005c9037c24 */ /* 0x000fe4000f8e0200 */
[----:B------:R-:W-:Y:S02]  /*17d20*/  IMAD.MOV.U32 R8, RZ, RZ, R196 ;  /* 0x000000ffff087224 */ /* 0x000fe400078e00c4 */
[----:B------:R-:W-:Y:S02]  /*17d30*/  IMAD.IADD R11, R7, 0x1, R3 ;  /* 0x00000001070b7824 */ /* 0x000fe400078e0203 */
[----:B------:R-:W-:Y:S01]  /*17d40*/  IMAD.WIDE R8, R206, 0x80, R8 ;  /* 0x00000080ce087825 */ /* 0x000fe200078e0208 */
[----:B------:R-:W-:Y:S06]  /*17d50*/  @P2 BRA `(.L_x_654) ;  /* 0x0000000000402947 */ /* 0x000fec0003800000 */
        /* <DEDUP_REMOVED lines=14> */
[----:B------:R2:W-:Y:S04]  /*17e40*/  @!P4 STG.E.128 desc[UR36][R12.64], RZ ;  /* 0x000000ff0c00c986 */ /* 0x0005e8000c101d24 */
[----:B------:R2:W-:Y:S02]  /*17e50*/  @!P5 STG.E.128 desc[UR36][R12.64+0x80], RZ ;  /* 0x000080ff0c00d986 */ /* 0x0005e4000c101d24 */
.L_x_654:
[----:B------:R-:W-:Y:S05]  /*17e60*/  BSYNC B1 ;  /* 0x0000000000017941 */ /* 0x000fea0003800000 */
.L_x_653:
[----:B------:R-:W-:Y:S04]  /*17e70*/  BSSY B1, `(.L_x_655) ;  /* 0x0000014000017945 */ /* 0x000fe80003800000 */
[----:B------:R-:W-:Y:S05]  /*17e80*/  @P3 BRA `(.L_x_656) ;  /* 0x0000000000483947 */ /* 0x000fea0003800000 */
[----:B------:R-:W-:Y:S01]  /*17e90*/  IADD3 R3, P2, R8, 0x20, RZ ;  /* 0x0000002008037810 */ /* 0x000fe20007f5e0ff */
[----:B------:R-:W-:Y:S01]  /*17ea0*/  ULDC.64 UR4, c[0x0][0xad8] ;  /* 0x0002b60000047ab9 */ /* 0x000fe20000000a00 */
[----:B------:R-:W-:Y:S01]  /*17eb0*/  IMAD.MOV.U32 R4, RZ, RZ, R6 ;  /* 0x000000ffff047224 */ /* 0x000fe200078e0006 */
        /* <DEDUP_REMOVED lines=10> */
[----:B--2---:R-:W-:Y:S01]  /*17f60*/  LEA R12, P2, R4, UR6, 0x1 ;  /* 0x00000006040c7c11 */ /* 0x004fe2000f8408ff */
[----:B------:R-:W-:-:S05]  /*17f70*/  IMAD.IADD R3, R5, 0x1, R3 ;  /* 0x0000000105037824 */ /* 0x000fca00078e0203 */
[----:B------:R-:W-:-:S05]  /*17f80*/  LEA.HI.X R13, R4, UR7, R3, 0x1, P2 ;  /* 0x00000007040d7c11 */ /* 0x000fca00090f0c03 */
[----:B------:R3:W-:Y:S04]  /*17f90*/  @!P3 STG.E.128 desc[UR36][R12.64], RZ ;  /* 0x000000ff0c00b986 */ /* 0x0007e8000c101d24 */
[----:B------:R3:W-:Y:S02]  /*17fa0*/  @!P4 STG.E.128 desc[UR36][R12.64+0x80], RZ ;  /* 0x000080ff0c00c986 */ /* 0x0007e4000c101d24 */
.L_x_656:
[----:B------:R-:W-:Y:S05]  /*17fb0*/  BSYNC B1 ;  /* 0x0000000000017941 */ /* 0x000fea0003800000 */
.L_x_655:
        /* <DEDUP_REMOVED lines=15> */
[----:B--23--:R-:W-:Y:S01]  /*180b0*/  LEA R12, P1, R4, UR6, 0x1 ;  /* 0x00000006040c7c11 */ /* 0x00cfe2000f8208ff */
[----:B------:R-:W-:-:S05]  /*180c0*/  IMAD.IADD R3, R5, 0x1, R3 ;  /* 0x0000000105037824 */ /* 0x000fca00078e0203 */
[----:B------:R-:W-:-:S05]  /*180d0*/  LEA.HI.X R13, R4, UR7, R3, 0x1, P1 ;  /* 0x00000007040d7c11 */ /* 0x000fca00088f0c03 */
[----:B------:R4:W-:Y:S04]  /*180e0*/  @!P2 STG.E.128 desc[UR36][R12.64], RZ ;  /* 0x000000ff0c00a986 */ /* 0x0009e8000c101d24 */
[----:B------:R4:W-:Y:S02]  /*180f0*/  @!P3 STG.E.128 desc[UR36][R12.64+0x80], RZ ;  /* 0x000080ff0c00b986 */ /* 0x0009e4000c101d24 */
.L_x_658:
[----:B------:R-:W-:Y:S05]  /*18100*/  BSYNC B1 ;  /* 0x0000000000017941 */ /* 0x000fea0003800000 */
.L_x_657:
        /* <DEDUP_REMOVED lines=19> */
.L_x_649:
[----:B------:R-:W-:Y:S05]  /*18240*/  BSYNC B0 ;  /* 0x0000000000007941 */ /* 0x000fea0003800000 */
.L_x_640:
[----:B------:R-:W-:Y:S02]  /*18250*/  ULDC UR4, c[0x0][0xc14] ;  /* 0x0003050000047ab9 */ /* 0x000fe40000000800 */
[----:B-1----:R-:W-:-:S13]  /*18260*/  ISETP.GE.AND P0, PT, R151, UR4, PT ;  /* 0x0000000497007c0c */ /* 0x002fda000bf06270 */
[----:B------:R-:W-:Y:S05]  /*18270*/  @!P0 BRA `(.L_x_659) ;  /* 0xfffffe8c00c08947 */ /* 0x000fea000383ffff */
[----:B------:R-:W-:Y:S05]  /*18280*/  BRA `(.L_x_448) ;  /* 0x0000005c007c7947 */ /* 0x000fea0003800000 */
.L_x_446:
[----:B------:R-:W-:-:S08]  /*18290*/  NOP ;  /* 0x0000000000007918 */ /* 0x000fd00000000000 */
[----:B0-----:R-:W0:-:S00]  /*182a0*/  USETMAXREG.DEALLOC.CTAPOOL 0x18 ;  /* 0x00000018000079c8 */ /* 0x001e0000080e0500 */
[----:B0-----:R-:W-:-:S06]  /*182b0*/  LOP3.LUT R0, R0, 0x3, RZ, 0xc0, !PT ;  /* 0x0000000300007812 */ /* 0x001fcc00078ec0ff */
[----:B------:R-:W0:Y:S02]  /*182c0*/  SHFL.IDX PT, R0, R0, RZ, 0x1f ;  /* 0x00001fff00007589 */ /* 0x000e2400000e0000 */
[----:B0-----:R-:W-:-:S13]  /*182d0*/  ISETP.NE.AND P0, PT, R0, RZ, PT ;  /* 0x000000ff0000720c */ /* 0x001fda0003f05270 */
[----:B------:R-:W-:Y:S05]  /*182e0*/  @P0 BRA `(.L_x_448) ;  /* 0x0000005c00640947 */ /* 0x000fea0003800000 */
[----:B------:R-:W2:Y:S01]  /*182f0*/  LDL.LU R7, [R1+0x18] ;  /* 0x0000180001077983 */ /* 0x000ea20000300800 */
[----:B------:R-:W-:Y:S01]  /*18300*/  LOP3.LUT R8, R3, 0x1f, RZ, 0xc0, !PT ;  /* 0x0000001f03087812 */ /* 0x000fe200078ec0ff */
[----:B------:R-:W-:Y:S01]  /*18310*/  ULDC UR5, c[0x0][0xc14] ;  /* 0x0003050000057ab9 */ /* 0x000fe20000000800 */
[----:B------:R-:W-:Y:S01]  /*18320*/  IMAD.MOV.U32 R0, RZ, RZ, RZ ;  /* 0x000000ffff007224 */ /* 0x000fe200078e00ff */
[----:B------:R-:W0:Y:S01]  /*18330*/  S2UR UR6, SR_CTAID.X ;  /* 0x00000000000679c3 */ /* 0x000e220000002500 */
[----:B------:R-:W-:Y:S01]  /*18340*/  ISETP.NE.AND P0, PT, R8, 0x1f, PT ;  /* 0x0000001f0800780c */ /* 0x000fe20003f05270 */
[----:B------:R-:W-:Y:S01]  /*18350*/  ULDC UR4, c[0x0][0xc10] ;  /* 0x0003040000047ab9 */ /* 0x000fe20000000800 */
[----:B--2---:R-:W-:-:S11]  /*18360*/  LOP3.LUT R7, R7, 0xffffff7f, RZ, 0xc0, !PT ;  /* 0xffffff7f07077812 */ /* 0x004fd600078ec0ff */
[----:B------:R-:W-:Y:S02]  /*18370*/  @P0 LOP3.LUT R7, R7, 0x80, RZ, 0xfc, !PT ;  /* 0x0000008007070812 */ /* 0x000fe400078efcff */
[----:B------:R-:W-:-:S13]  /*18380*/  ISETP.GE.OR P0, PT, R8, UR5, !P0 ;  /* 0x0000000508007c0c */ /* 0x000fda000c706670 */
[----:B------:R-:W1:Y:S02]  /*18390*/  @!P0 LDC.64 R2, c[0x0][0xc58] ;  /* 0x00031600ff028b82 */ /* 0x000e640000000a00 */
[----:B-1----:R-:W-:-:S05]  /*183a0*/  @!P0 IMAD.WIDE.U32 R2, R8, 0x4, R2 ;  /* 0x0000000408028825 */ /* 0x002fca00078e0002 */
[----:B------:R-:W2:Y:S01]  /*183b0*/  @!P0 LDG.E R0, desc[UR36][R2.64] ;  /* 0x0000002402008981 */ /* 0x000ea2000c1e1900 */
[C---:B------:R-:W-:Y:S01]  /*183c0*/  ISETP.NE.AND P1, PT, R8.reuse, RZ, PT ;  /* 0x000000ff0800720c */ /* 0x040fe20003f25270 */
[----:B------:R-:W-:Y:S01]  /*183d0*/  IMAD.MOV.U32 R16, RZ, RZ, RZ ;  /* 0x000000ffff107224 */ /* 0x000fe200078e00ff */
[----:B------:R-:W-:Y:S01]  /*183e0*/  ISETP.GE.U32.AND P0, PT, R8, 0x2, PT ;  /* 0x000000020800780c */ /* 0x000fe20003f06070 */
[----:B------:R-:W-:Y:S01]  /*183f0*/  IMAD.MOV.U32 R19, RZ, RZ, RZ ;  /* 0x000000ffff137224 */ /* 0x000fe200078e00ff */
[----:B------:R-:W-:-:S09]  /*18400*/  LOP3.LUT R7, R7, 0xfffffffe, RZ, 0xc0, !PT ;  /* 0xfffffffe07077812 */ /* 0x000fd200078ec0ff */
        /* <DEDUP_REMOVED lines=24> */
[----:B------:R-:W-:-:S05]  /*18590*/  @P0 LOP3.LUT R7, R7, 0x4, RZ, 0xfc, !PT ;  /* 0x0000000407070812 */ /* 0x000fca00078efcff */
[----:B------:R-:W-:Y:S01]  /*185a0*/  STL [R1+0x18], R7 ;  /* 0x0000180701007387 */ /* 0x000fe20000100800 */
[----:B-1----:R-:W-:-:S05]  /*185b0*/  SEL R2, R2, RZ, P0 ;  /* 0x000000ff02027207 */ /* 0x002fca0000000000 */
[----:B------:R-:W-:-:S05]  /*185c0*/  IMAD.IADD R2, R5, 0x1, R2 ;  /* 0x0000000105027824 */ /* 0x000fca00078e0202 */
        /* <DEDUP_REMOVED lines=10> */
.L_x_664:
        /* <DEDUP_REMOVED lines=13> */
[----:B------:R-:W0:Y:S02]  /*18740*/  LDC.64 R2, c[0x0][0xc58] ;  /* 0x00031600ff027b82 */ /* 0x000e240000000a00 */
[----:B0-----:R-:W-:-:S05]  /*18750*/  IMAD.WIDE R2, R5, 0x4, R2 ;  /* 0x0000000405027825 */ /* 0x001fca00078e0202 */
[----:B------:R0:W5:Y:S02]  /*18760*/  LDG.E R0, desc[UR36][R2.64] ;  /* 0x0000002402007981 */ /* 0x000164000c1e1900 */
.L_x_663:
[----:B------:R-:W-:Y:S05]  /*18770*/  BSYNC B0 ;  /* 0x0000000000007941 */ /* 0x000fea0003800000 */
.L_x_662:
[----:B0----5:R-:W0:Y:S01]  /*18780*/  SHFL.UP PT, R2, R0, 0x1, RZ ;  /* 0x0420000000027989 */ /* 0x021e2200000e00ff */
[C---:B------:R-:W-:Y:S02]  /*18790*/  ISETP.NE.AND P0, PT, R7.reuse, RZ, PT ;  /* 0x000000ff0700720c */ /* 0x040fe40003f05270 */
[C---:B------:R-:W-:Y:S02]  /*187a0*/  ISETP.GE.U32.AND P1, PT, R7.reuse, 0x2, PT ;  /* 0x000000020700780c */ /* 0x040fe40003f26070 */
        /* <DEDUP_REMOVED lines=22> */
[----:B------:R-:W-:Y:S02]  /*18910*/  IMAD.MOV.U32 R2, RZ, RZ, R7 ;  /* 0x000000ffff027224 */ /* 0x000fe400078e0007 */
[----:B------:R-:W-:-:S07]  /*18920*/  IMAD.MOV.U32 R7, RZ, RZ, R3 ;  /* 0x000000ffff077224 */ /* 0x000fce00078e0003 */
.L_x_660:
        /* <DEDUP_REMOVED lines=16> */
.L_x_665:
[----:B-1----:R-:W-:Y:S01]  /*18a30*/  IMAD R16, R16, UR4, R7 ;  /* 0x0000000410107c24 */ /* 0x002fe2000f8e0207 */
[----:B------:R-:W-:Y:S01]  /*18a40*/  IABS R6, R0 ;  /* 0x0000000000067213 */ /* 0x000fe20000000000 */
[----:B------:R-:W-:Y:S02]  /*18a50*/  IMAD R7, R10, R5, RZ ;  /* 0x000000050a077224 */ /* 0x000fe400078e02ff */
[----:B0-----:R-:W-:Y:S01]  /*18a60*/  IMAD.MOV.U32 R2, RZ, RZ, RZ ;  /* 0x000000ffff027224 */ /* 0x001fe200078e00ff */
[----:B------:R-:W-:Y:S01]  /*18a70*/  IADD3 R17, -R16, UR6, RZ ;  /* 0x0000000610117c10 */ /* 0x000fe2000fffe1ff */
[----:B------:R-:W-:Y:S02]  /*18a80*/  IMAD.MOV R6, RZ, RZ, -R6 ;  /* 0x000000ffff067224 */ /* 0x000fe400078e0a06 */
[----:B------:R-:W-:Y:S01]  /*18a90*/  IMAD.HI.U32 R2, R3, R7, R2 ;  /* 0x0000000703027227 */ /* 0x000fe200078e0002 */
[----:B------:R-:W-:-:S03]  /*18aa0*/  IABS R3, R17 ;  /* 0x0000001100037213 */ /* 0x000fc60000000000 */
[----:B------:R-:W-:Y:S02]  /*18ab0*/  IMAD.IADD R19, R4, 0x1, R19 ;  /* 0x0000000104137824 */ /* 0x000fe400078e0213 */
[----:B------:R-:W-:-:S04]  /*18ac0*/  IMAD.HI.U32 R2, R2, R3, RZ ;  /* 0x0000000302027227 */ /* 0x000fc800078e00ff */
[----:B------:R-:W-:Y:S01]  /*18ad0*/  IMAD R6, R2, R6, R3 ;  /* 0x0000000602067224 */ /* 0x000fe200078e0203 */
[----:B------:R-:W-:-:S04]  /*18ae0*/  LOP3.LUT R3, R17, R0, RZ, 0x3c, !PT ;  /* 0x0000000011037212 */ /* 0x000fc800078e3cff */
[----:B------:R-:W-:-:S13]  /*18af0*/  ISETP.GT.U32.AND P0, PT, R5, R6, PT ;  /* 0x000000060500720c */ /* 0x000fda0003f04070 */
[----:B------:R-:W-:Y:S02]  /*18b00*/  @!P0 IMAD.IADD R6, R6, 0x1, -R5 ;  /* 0x0000000106068824 */ /* 0x000fe400078e0a05 */
[----:B------:R-:W-:-:S03]  /*18b10*/  @!P0 VIADD R2, R2, 0x1 ;  /* 0x0000000102028836 */ /* 0x000fc60000000000 */
[----:B------:R-:W-:-:S13]  /*18b20*/  ISETP.GE.U32.AND P0, PT, R6, R5, PT ;  /* 0x000000050600720c */ /* 0x000fda0003f06070 */
        /* <DEDUP_REMOVED lines=9> */
.L_x_661:
[----:B------:R-:W-:Y:S02]  /*18bc0*/  IMAD.MOV.U32 R17, RZ, RZ, RZ ;  /* 0x000000ffff117224 */ /* 0x000fe400078e00ff */
[----:B------:R-:W-:Y:S02]  /*18bd0*/  IMAD.U32 R16, RZ, RZ, UR6 ;  /* 0x00000006ff107e24 */ /* 0x000fe4000f8e00ff */
[----:B------:R-:W-:-:S07]  /*18be0*/  IMAD.MOV.U32 R18, RZ, RZ, RZ ;  /* 0x000000ffff127224 */ /* 0x000fce00078e00ff */
.L_x_666:
[----:B------:R-:W2:Y:S01]  /*18bf0*/  LDL.LU R2, [R1+0x18] ;  /* 0x0000180001027983 */ /* 0x000ea20000300800 */
[----:B------:R-:W0:Y:S02]  /*18c00*/  S2R R5, SR_TID.X ;  /* 0x0000000000057919 */ /* 0x000e240000002100 */
[----:B0-----:R-:W-:-:S04]  /*18c10*/  LOP3.LUT R5, R5, 0x1f, RZ, 0xc0, !PT ;  /* 0x0000001f05057812 */ /* 0x001fc800078ec0ff */
[----:B------:R-:W-:-:S13]  /*18c20*/  ISETP.NE.AND P0, PT, R5, RZ, PT ;  /* 0x000000ff0500720c */ /* 0x000fda0003f05270 */
[----:B------:R-:W0:Y:S01]  /*18c30*/  @!P0 S2R R3, SR_CgaCtaId ;  /* 0x0000000000038919 */ /* 0x000e220000008800 */
[----:B------:R-:W-:-:S04]  /*18c40*/  @!P0 MOV R0, 0x400 ;  /* 0x0000040000008802 */ /* 0x000fc80000000f00 */
[----:B0-----:R-:W-:-:S05]  /*18c50*/  @!P0 LEA R0, R3, R0, 0x18 ;  /* 0x0000000003008211 */ /* 0x001fca00078ec0ff */
[----:B------:R0:W-:Y:S02]  /*18c60*/  @!P0 STS.128 [R0+0x348d0], R16 ;  /* 0x0348d01000008388 */ /* 0x0001e40000000c00 */
[----:B0-----:R-:W-:Y:S01]  /*18c70*/  IMAD.MOV.U32 R0, RZ, RZ, 0x1 ;  /* 0x00000001ff007424 */ /* 0x001fe200078e00ff */
[----:B--2---:R-:W-:-:S04]  /*18c80*/  LOP3.LUT R2, R2, 0xfffffeff, RZ, 0xc0, !PT ;  /* 0xfffffeff02027812 */ /* 0x004fc800078ec0ff */
[----:B------:R-:W-:Y:S01]  /*18c90*/  @P0 LOP3.LUT R2, R2, 0x100, RZ, 0xfc, !PT ;  /* 0x0000010002020812 */ /* 0x000fe200078efcff */
[----:B------:R-:W-:Y:S06]  /*18ca0*/  BAR.ARV 0x5, 0x120 ;  /* 0x0144800000007b1d */ /* 0x000fec0000002000 */
[----:B------:R-:W-:Y:S01]  /*18cb0*/  ISETP.GE.AND P0, PT, R19, UR5, PT ;  /* 0x0000000513007c0c */ /* 0x000fe2000bf06270 */
[----:B------:R0:W-:Y:S04]  /*18cc0*/  STL [R1+0x18], R2 ;  /* 0x0000180201007387 */ /* 0x0001e80000100800 */
[----:B------:R0:W-:Y:S04]  /*18cd0*/  STL [R1], RZ ;  /* 0x000000ff01007387 */ /* 0x0001e80000100800 */
[----:B------:R0:W-:Y:S04]  /*18ce0*/  STL [R1+0xc], R0 ;  /* 0x00000c0001007387 */ /* 0x0001e80000100800 */
[----:B------:R0:W-:Y:S01]  /*18cf0*/  STL [R1+0x3c], RZ ;  /* 0x00003cff01007387 */ /* 0x0001e20000100800 */
[----:B------:R-:W-:Y:S05]  /*18d00*/  @P0 BRA `(.L_x_667) ;  /* 0x0000004c00f40947 */ /* 0x000fea0003800000 */
[----:B------:R-:W2:Y:S01]  /*18d10*/  LDL R4, [R1+0x38] ;  /* 0x0000380001047983 */ /* 0x000ea20000100800 */
[----:B------:R-:W-:Y:S01]  /*18d20*/  ISETP.NE.AND P1, PT, R5, RZ, PT ;  /* 0x000000ff0500720c */ /* 0x000fe20003f25270 */
[----:B0-----:R-:W-:Y:S01]  /*18d30*/  IMAD.MOV.U32 R0, RZ, RZ, 0x1 ;  /* 0x00000001ff007424 */ /* 0x001fe200078e00ff */
[----:B------:R-:W-:Y:S01]  /*18d40*/  LOP3.LUT R2, R2, 0xffffffbf, RZ, 0xc0, !PT ;  /* 0xffffffbf02027812 */ /* 0x000fe200078ec0ff */
[----:B------:R-:W-:Y:S01]  /*18d50*/  ULDC.64 UR38, c[0x0][0x198] ;  /* 0x0000660000267ab9 */ /* 0x000fe20000000a00 */
[----:B------:R-:W-:Y:S02]  /*18d60*/  ULDC UR40, c[0x0][0xc] ;  /* 0x0000030000287ab9 */ /* 0x000fe40000000800 */
[----:B------:R-:W-:Y:S02]  /*18d70*/  LOP3.LUT R2, R2, 0xfffffffd, RZ, 0xc0, !PT ;  /* 0xfffffffd02027812 */ /* 0x000fe400078ec0ff */
[----:B--2---:R-:W-:Y:S02]  /*18d80*/  LOP3.LUT R3, R4, 0x2, RZ, 0xfc, !PT ;  /* 0x0000000204037812 */ /* 0x004fe400078efcff */
[----:B------:R-:W0:Y:S03]  /*18d90*/  S2R R4, SR_TID.X ;  /* 0x0000000000047919 */ /* 0x000e260000002100 */
[----:B------:R1:W-:Y:S04]  /*18da0*/  STL [R1+0x28], R3 ;  /* 0x0000280301007387 */ /* 0x0003e80000100800 */
[----:B------:R1:W-:Y:S04]  /*18db0*/  STL [R1+0x4], RZ ;  /* 0x000004ff01007387 */ /* 0x0003e80000100800 */
[----:B------:R1:W-:Y:S04]  /*18dc0*/  STL [R1+0x14], R0 ;  /* 0x0000140001007387 */ /* 0x0003e80000100800 */
[----:B------:R1:W-:Y:S04]  /*18dd0*/  STL [R1+0x3c], RZ ;  /* 0x00003cff01007387 */ /* 0x0003e80000100800 */
[----:B------:R1:W-:Y:S04]  /*18de0*/  STL [R1], RZ ;  /* 0x000000ff01007387 */ /* 0x0003e80000100800 */
[----:B------:R1:W-:Y:S01]  /*18df0*/  STL [R1+0xc], R0 ;  /* 0x00000c0001007387 */ /* 0x0003e20000100800 */
[----:B0-----:R-:W-:-:S04]  /*18e00*/  LOP3.LUT R4, R4, 0x7f, RZ, 0xc0, !PT ;  /* 0x0000007f04047812 */ /* 0x001fc800078ec0ff */
[C---:B------:R-:W-:Y:S02]  /*18e10*/  ISETP.NE.AND P2, PT, R4.reuse, RZ, PT ;  /* 0x000000ff0400720c */ /* 0x040fe40003f45270 */
[----:B------:R-:W-:-:S11]  /*18e20*/  ISETP.NE.OR P0, PT, R4, RZ, !P1 ;  /* 0x000000ff0400720c */ /* 0x000fd60004f05670 */
[----:B------:R-:W-:-:S04]  /*18e30*/  @P2 LOP3.LUT R2, R2, 0x2, RZ, 0xfc, !PT ;  /* 0x0000000202022812 */ /* 0x000fc800078efcff */
[----:B------:R-:W-:-:S05]  /*18e40*/  @P0 LOP3.LUT R2, R2, 0x40, RZ, 0xfc, !PT ;  /* 0x0000004002020812 */ /* 0x000fca00078efcff */
[----:B------:R1:W-:Y:S02]  /*18e50*/  STL [R1+0x18], R2 ;  /* 0x0000180201007387 */ /* 0x0003e40000100800 */
.L_x_755:
[----:B012---:R-:W0:Y:S02]  /*18e60*/  LDC.64 R2, c[0x0][0xc60] ;  /* 0x00031800ff027b82 */ /* 0x007e240000000a00 */
[----:B0-----:R-:W-:-:S05]  /*18e70*/  IMAD.WIDE R2, R19, 0x4, R2 ;  /* 0x0000000413027825 */ /* 0x001fca00078e0202 */
[----:B------:R-:W2:Y:S01]  /*18e80*/  LDG.E R11, desc[UR36][R2.64] ;  /* 0x00000024020b7981 */ /* 0x000ea2000c1e1900 */
[----:B------:R-:W-:Y:S05]  /*18e90*/  YIELD ;  /* 0x0000000000007946 */ /* 0x000fea0003800000 */
[----:B------:R-:W-:Y:S01]  /*18ea0*/  ULDC.64 UR4, c[0x0][0xa28] ;  /* 0x00028a0000047ab9 */ /* 0x000fe20000000a00 */
[----:B------:R-:W-:Y:S02]  /*18eb0*/  CS2R R4, SRZ ;  /* 0x0000000000047805 */ /* 0x000fe4000001ff00 */
[----:B------:R-:W-:Y:S01]  /*18ec0*/  ISETP.NE.U32.AND P0, PT, RZ, UR4, PT ;  /* 0x00000004ff007c0c */ /* 0x000fe2000bf05070 */
[----:B------:R-:W-:-:S03]  /*18ed0*/  ULDC.64 UR6, c[0x0][0xa10] ;  /* 0x0002840000067ab9 */ /* 0x000fc60000000a00 */
[----:B------:R-:W-:Y:S02]  /*18ee0*/  ISETP.NE.AND.EX P0, PT, RZ, UR5, PT, P0 ;  /* 0x00000005ff007c0c */ /* 0x000fe4000bf05300 */
[----:B--2---:R-:W-:Y:S01]  /*18ef0*/  SHF.R.S32.HI R0, RZ, 0x1f, R11 ;  /* 0x0000001fff007819 */ /* 0x004fe2000001140b */
[----:B------:R-:W-:Y:S10]  /*18f00*/  STL [R1+0x24], R11 ;  /* 0x0000240b01007387 */ /* 0x000ff40000100800 */
[----:B------:R-:W-:-:S04]  /*18f10*/  @P0 LEA R2, P1, R11, UR4, 0x2 ;  /* 0x000000040b020c11 */ /* 0x000fc8000f8210ff */
        /* <DEDUP_REMOVED lines=9> */
[----:B------:R-:W-:Y:S01]  /*18fb0*/  ISETP.NE.U32.AND P1, PT, RZ, UR4, PT ;  /* 0x00000004ff007c0c */ /* 0x000fe2000bf25070 */
[----:B------:R-:W-:Y:S01]  /*18fc0*/  IMAD.MOV.U32 R10, RZ, RZ, RZ ;  /* 0x000000ffff0a7224 */ /* 0x000fe200078e00ff */
[C---:B------:R-:W-:Y:S02]  /*18fd0*/  SHF.L.U64.HI R0, R11.reuse, 0x2, R0 ;  /* 0x000000020b007819 */ /* 0x040fe40000010200 */
[----:B------:R-:W-:Y:S01]  /*18fe0*/  ISETP.NE.AND.EX P1, PT, RZ, UR5, PT, P1 ;  /* 0x00000005ff007c0c */ /* 0x000fe2000bf25310 */
[----:B--2---:R0:W-:Y:S02]  /*18ff0*/  STL [R1+0x44], R4 ;  /* 0x0000440401007387 */ /* 0x0041e40000100800 */
[----:B0-----:R-:W-:-:S10]  /*19000*/  IMAD.SHL.U32 R4, R11, 0x4, RZ ;  /* 0x000000040b047824 */ /* 0x001fd400078e00ff */
[----:B------:R-:W-:Y:S01]  /*19010*/  @P1 IADD3 R8, P0, R4, UR4, RZ ;  /* 0x0000000404081c10 */ /* 0x000fe2000ff1e0ff */
[----:B------:R-:W-:Y:S03]  /*19020*/  STL [R1+0x30], R4 ;  /* 0x0000300401007387 */ /* 0x000fe60000100800 */
[----:B------:R-:W-:Y:S01]  /*19030*/  @P1 IADD3.X R9, R0, UR5, RZ, P0, !PT ;  /* 0x0000000500091c10 */ /* 0x000fe200087fe4ff */
[----:B------:R-:W-:Y:S01]  /*19040*/  ULDC.64 UR4, c[0x0][0xa08] ;  /* 0x0002820000047ab9 */ /* 0x000fe20000000a00 */
[----:B------:R0:W-:Y:S01]  /*19050*/  STL [R1+0x34], R0 ;  /* 0x0000340001007387 */ /* 0x0001e20000100800 */
[----:B------:R-:W-:Y:S02]  /*19060*/  IADD3 R2, P0, R4, UR4, RZ ;  /* 0x0000000404027c10 */ /* 0x000fe4000ff1e0ff */
[----:B------:R-:W-:Y:S02]  /*19070*/  ISETP.NE.U32.AND P2, PT, RZ, UR4, PT ;  /* 0x00000004ff007c0c */ /* 0x000fe4000bf45070 */
[----:B------:R-:W-:-:S02]  /*19080*/  IADD3.X R3, R0, UR5, RZ, P0, !PT ;  /* 0x0000000500037c10 */ /* 0x000fc400087fe4ff */
[----:B------:R-:W-:Y:S01]  /*19090*/  ISETP.NE.AND.EX P2, PT, RZ, UR5, PT, P2 ;  /* 0x00000005ff007c0c */ /* 0x000fe2000bf45320 */
[----:B------:R-:W-:Y:S01]  /*190a0*/  ULDC.64 UR4, c[0x0][0x3f8] ;  /* 0x0000fe0000047ab9 */ /* 0x000fe20000000a00 */
[----:B------:R-:W-:Y:S01]  /*190b0*/  IADD3 R6, P0, R4, UR6, RZ ;  /* 0x0000000604067c10 */ /* 0x000fe2000ff1e0ff */
[----:B------:R-:W-:-:S03]  /*190c0*/  UISETP.NE.U32.AND UP0, UPT, UR4, URZ, UPT ;  /* 0x0000003f0400728c */ /* 0x000fc6000bf05070 */
[----:B------:R-:W-:Y:S01]  /*190d0*/  ULDC UR4, c[0x0][0x404] ;  /* 0x0001010000047ab9 */ /* 0x000fe20000000800 */
[----:B------:R-:W-:Y:S01]  /*190e0*/  UISETP.NE.AND.EX UP0, UPT, UR5, URZ, UPT, UP0 ;  /* 0x0000003f0500728c */ /* 0x000fe2000bf05300 */
[----:B------:R-:W-:Y:S02]  /*190f0*/  IADD3.X R7, R0, UR7, RZ, P0, !PT ;  /* 0x0000000700077c10 */ /* 0x000fe400087fe4ff */
[----:B------:R-:W-:Y:S01]  /*19100*/  ULDC UR5, c[0x0][0x2e0] ;  /* 0x0000b80000057ab9 */ /* 0x000fe20000000800 */
[----:B------:R-:W-:Y:S02]  /*19110*/  USEL UR4, UR4, 0x1, UP0 ;  /* 0x0000000104047887 */ /* 0x000fe40008000000 */
[----:B------:R1:W5:Y:S02]  /*19120*/  @P2 LDG.E R10, desc[UR36][R2.64] ;  /* 0x00000024020a2981 */ /* 0x000364000c1e1900 */
[----:B------:R-:W-:-:S06]  /*19130*/  UIMAD UR4, UR4, UR5, URZ ;  /* 0x00000005040472a4 */ /* 0x000fcc000f8e023f */
[----:B0-----:R-:W-:-:S06]  /*19140*/  IMAD.U32 R0, RZ, RZ, UR4 ;  /* 0x00000004ff007e24 */ /* 0x001fcc000f8e00ff */
[----:B------:R1:W5:Y:S01]  /*19150*/  @P1 LDG.E R0, desc[UR36][R8.64] ;  /* 0x0000002408001981 */ /* 0x000362000c1e1900 */
[----:B------:R-:W-:Y:S01]  /*19160*/  ISETP.NE.U32.AND P0, PT, RZ, UR6, PT ;  /* 0x00000006ff007c0c */ /* 0x000fe2000bf05070 */
[----:B------:R-:W-:Y:S02]  /*19170*/  ULDC UR4, c[0x0][0x338] ;  /* 0x0000ce0000047ab9 */ /* 0x000fe40000000800 */
[----:B------:R-:W-:Y:S01]  /*19180*/  IMAD.U32 R4, RZ, RZ, UR4 ;  /* 0x00000004ff047e24 */ /* 0x000fe2000f8e00ff */
[----:B------:R-:W-:Y:S01]  /*19190*/  ISETP.NE.AND.EX P0, PT, RZ, UR7, PT, P0 ;  /* 0x00000007ff007c0c */ /* 0x000fe2000bf05300 */
[----:B------:R-:W-:-:S12]  /*191a0*/  @P1 BRA `(.L_x_668) ;  /* 0x0000000000101947 */ /* 0x000fd80003800000 */
[----:B------:R-:W-:Y:S05]  /*191b0*/  @!P2 BRA `(.L_x_668) ;  /* 0x00000000000ca947 */ /* 0x000fea0003800000 */
[----:B-1----:R-:W2:Y:S04]  /*191c0*/  LDG.E R8, desc[UR36][R2.64] ;  /* 0x0000002402087981 */ /* 0x002ea8000c1e1900 */
[----:B-----5:R-:W2:Y:S02]  /*191d0*/  LDG.E R0, desc[UR36][R2.64+0x4] ;  /* 0x0000042402007981 */ /* 0x020ea4000c1e1900 */
[----:B--2---:R-:W-:-:S07]  /*191e0*/  IMAD.IADD R0, R0, 0x1, -R8 ;  /* 0x0000000100007824 */ /* 0x004fce00078e0a08 */
.L_x_668:
[----:B-1----:R-:W2:Y:S04]  /*191f0*/  @P0 LDG.E R2, desc[UR36][R6.64] ;  /* 0x0000002406020981 */ /* 0x002ea8000c1e1900 */
[----:B------:R-:W2:Y:S01]  /*19200*/  @P0 LDG.E R3, desc[UR36][R6.64+0x4] ;  /* 0x0000042406030981 */ /* 0x000ea2000c1e1900 */
[--C-:B-----5:R-:W-:Y:S02]  /*19210*/  IMAD.IADD R0, R0, 0x1, -R5.reuse ;  /* 0x0000000100007824 */ /* 0x120fe400078e0a05 */
[----:B------:R-:W-:Y:S02]  /*19220*/  IMAD.IADD R5, R10, 0x1, R5 ;  /* 0x000000010a057824 */ /* 0x000fe400078e0205 */
[----:B--2---:R-:W-:-:S04]  /*19230*/  @P0 IMAD.IADD R4, R3, 0x1, -R2 ;  /* 0x0000000103040824 */ /* 0x004fc800078e0a02 */
[----:B------:R-:W-:-:S04]  /*19240*/  IMAD.IADD R8, R0, 0x1, R4 ;  /* 0x0000000100087824 */ /* 0x000fc800078e0204 */
[----:B------:R-:W-:Y:S01]  /*19250*/  VIADD R2, R8, 0x7f ;  /* 0x0000007f08027836 */ /* 0x000fe20000000000 */
[----:B------:R0:W-:Y:S04]  /*19260*/  STL [R1+0x40], R8 ;  /* 0x0000400801007387 */ /* 0x0001e80000100800 */
[----:B------:R-:W-:-:S04]  /*19270*/  SHF.R.S32.HI R3, RZ, 0x1f, R2 ;  /* 0x0000001fff037819 */ /* 0x000fc80000011402 */
[----:B------:R-:W-:Y:S01]  /*19280*/  LEA.HI R2, R3, R2, RZ, 0x7 ;  /* 0x0000000203027211 */ /* 0x000fe200078f38ff */
[----:B0-----:R-:W-:-:S03]  /*19290*/  IMAD.MOV.U32 R8, RZ, RZ, RZ ;  /* 0x000000ffff087224 */ /* 0x001fc600078e00ff */
[----:B------:R-:W-:-:S03]  /*192a0*/  LOP3.LUT R3, R2, 0xffffff80, RZ, 0xc0, !PT ;  /* 0xffffff8002037812 */ /* 0x000fc600078ec0ff */
[----:B------:R0:W5:Y:S01]  /*192b0*/  @P0 LDG.E R8, desc[UR36][R6.64] ;  /* 0x0000002406080981 */ /* 0x000162000c1e1900 */
[----:B------:R-:W-:Y:S01]  /*192c0*/  VIADDMNMX R4, R3, -R0, R4, PT ;  /* 0x8000000003047246 */ /* 0x000fe20003800104 */
[----:B------:R-:W-:-:S05]  /*192d0*/  IMAD.MOV R3, RZ, RZ, -R0 ;  /* 0x000000ffff037224 */ /* 0x000fca00078e0a00 */
[----:B------:R-:W-:-:S04]  /*192e0*/  VIMNMX R3, RZ, R3, !PT ;  /* 0x00000003ff037248 */ /* 0x000fc80007fe0100 */
[----:B------:R-:W-:Y:S02]  /*192f0*/  ISETP.GT.AND P1, PT, R4, R3, PT ;  /* 0x000000030400720c */ /* 0x000fe40003f24270 */
[----:B------:R-:W-:-:S11]  /*19300*/  SHF.R.U32.HI R3, RZ, 0x7, R3 ;  /* 0x00000007ff037819 */ /* 0x000fd60000011603 */
[----:B------:R-:W-:-:S05]  /*19310*/  @P1 VIADD R4, R4, 0x7f ;  /* 0x0000007f04041836 */ /* 0x000fca0000000000 */
[----:B------:R-:W-:-:S04]  /*19320*/  @P1 SHF.R.S32.HI R0, RZ, 0x1f, R4 ;  /* 0x0000001fff001819 */ /* 0x000fc80000011404 */
[----:B------:R-:W-:Y:S01]  /*19330*/  @P1 LEA.HI R0, R0, R4, RZ, 0x7 ;  /* 0x0000000400001211 */ /* 0x000fe200078f38ff */
[----:B------:R-:W-:-:S03]  /*19340*/  IMAD.MOV.U32 R4, RZ, RZ, R3 ;  /* 0x000000ffff047224 */ /* 0x000fc600078e0003 */
[----:B------:R-:W-:Y:S02]  /*19350*/  @P1 SHF.R.S32.HI R4, RZ, 0x7, R0 ;  /* 0x00000007ff041819 */ /* 0x000fe40000011400 */
[----:B------:R-:W-:Y:S01]  /*19360*/  SHF.R.S32.HI R0, RZ, 0x7, R2 ;  /* 0x00000007ff007819 */ /* 0x000fe20000011402 */
[----:B------:R0:W-:Y:S04]  /*19370*/  STL [R1+0x8], R5 ;  /* 0x0000080501007387 */ /* 0x0001e80000100800 */
[----:B------:R0:W-:Y:S01]  /*19380*/  STL [R1+0x2c], R0 ;  /* 0x00002c0001007387 */ /* 0x0001e20000100800 */
[----:B------:R-:W-:Y:S01]  /*19390*/  ISETP.GT.AND P1, PT, R4, R3, PT ;  /* 0x000000030400720c */ /* 0x000fe20003f24270 */
[----:B------:R-:W-:Y:S01]  /*193a0*/  BSSY B0, `(.L_x_669) ;  /* 0x00000dd000007945 */ /* 0x000fe20003800000 */
[----:B------:R-:W-:-:S11]  /*193b0*/  PLOP3.LUT P2, PT, PT, PT, PT, 0x80, 0x0 ;  /* 0x000000000000781c */ /* 0x000fd60003f4f070 */
[----:B0-----:R-:W-:Y:S05]  /*193c0*/  @!P1 BRA `(.L_x_670) ;  /* 0x0000000c00689947 */ /* 0x001fea0003800000 */
[----:B------:R-:W0:Y:S01]  /*193d0*/  LDC R0, c[0x0][0x428] ;  /* 0x00010a00ff007b82 */ /* 0x000e220000000800 */
[----:B------:R-:W-:Y:S01]  /*193e0*/  UMOV UR4, 0xffffffff ;  /* 0xffffffff00047882 */ /* 0x000fe20000000000 */
[----:B------:R-:W-:Y:S01]  /*193f0*/  IMAD.MOV.U32 R2, RZ, RZ, R18 ;  /* 0x000000ffff027224 */ /* 0x000fe200078e0012 */
[----:B0-----:R-:W-:-:S13]  /*19400*/  ISETP.NE.AND P1, PT, R0, 0x1, PT ;  /* 0x000000010000780c */ /* 0x001fda0003f25270 */
[----:B------:R-:W0:Y:S08]  /*19410*/  @P1 LDC R0, c[0x0][0x42c] ;  /* 0x00010b00ff001b82 */ /* 0x000e300000000800 */
[----:B------:R-:W1:Y:S01]  /*19420*/  @P1 LDC R5, c[0x0][0x430] ;  /* 0x00010c00ff051b82 */ /* 0x000e620000000800 */
[----:B0-----:R-:W-:-:S05]  /*19430*/  @P1 IMAD.HI.U32 R0, R18, R0, RZ ;  /* 0x0000000012001227 */ /* 0x001fca00078e00ff */
[----:B-1----:R-:W-:Y:S02]  /*19440*/  @P1 SHF.R.U32.HI R2, RZ, R5, R0 ;  /* 0x00000005ff021219 */ /* 0x002fe40000011600 */
[----:B------:R-:W-:Y:S01]  /*19450*/  SEL R0, R11, RZ, !P0 ;  /* 0x000000ff0b007207 */ /* 0x000fe20004000000 */
[----:B------:R-:W-:Y:S06]  /*19460*/  BRA.DIV UR4, `(.L_x_671) ;  /* 0x0000005604147947 */ /* 0x000fec000b800000 */
.L_x_798:
[----:B------:R-:W-:-:S03]  /*19470*/  UMOV UR4, 0xffffffff ;  /* 0xffffffff00047882 */ /* 0x000fc60000000000 */
[----:B------:R-:W-:Y:S05]  /*19480*/  BRA.DIV UR4, `(.L_x_672) ;  /* 0x0000005604407947 */ /* 0x000fea000b800000 */
[----:B------:R-:W-:-:S13]  /*19490*/  ELECT P6, URZ, PT ;  /* 0x00000000003f782f */ /* 0x000fda00038c0000 */
.L_x_801:
[----:B------:R-:W2:Y:S01]  /*194a0*/  LDL R5, [R1+0x3c] ;  /* 0x00003c0001057983 */ /* 0x000ea20000100800 */
[----:B------:R-:W-:Y:S01]  /*194b0*/  BSSY B1, `(.L_x_673) ;  /* 0x000000b000017945 */ /* 0x000fe20003800000 */
[----:B------:R-:W0:Y:S01]  /*194c0*/  S2R R9, SR_CgaCtaId ;  /* 0x0000000000097919 */ /* 0x000e220000008800 */
[----:B--2---:R-:W-:-:S05]  /*194d0*/  VIADD R5, R5, 0x1 ;  /* 0x0000000105057836 */ /* 0x004fca0000000000 */
[----:B------:R-:W-:-:S04]  /*194e0*/  LEA.HI R6, R5, R5, RZ, 0x1 ;  /* 0x0000000505067211 */ /* 0x000fc800078f08ff */
[----:B------:R-:W-:-:S05]  /*194f0*/  LOP3.LUT R6, R6, 0xfffffffe, RZ, 0xc0, !PT ;  /* 0xfffffffe06067812 */ /* 0x000fca00078ec0ff */
[----:B------:R-:W-:Y:S01]  /*19500*/  IMAD.IADD R5, R5, 0x1, -R6 ;  /* 0x0000000105057824 */ /* 0x000fe200078e0a06 */
[----:B------:R-:W-:-:S04]  /*19510*/  MOV R6, 0x400 ;  /* 0x0000040000067802 */ /* 0x000fc80000000f00 */
[----:B0-----:R-:W-:Y:S02]  /*19520*/  LEA R9, R9, R6, 0x18 ;  /* 0x0000000609097211 */ /* 0x001fe400078ec0ff */
[----:B------:R-:W-:-:S04]  /*19530*/  SHF.L.U32 R5, R5, 0x1f, RZ ;  /* 0x0000001f05057819 */ /* 0x000fc800000006ff */
[----:B------:R-:W0:Y:S02]  /*19540*/  SYNCS.PHASECHK.TRANS64.TRYWAIT P0, [R9+URZ+0x34820], R5 ;  /* 0x03482005090075a7 */ /* 0x000e24000800017f */
[----:B0-----:R-:W-:Y:S05]  /*19550*/  @!P0 BRA `(.L_x_674) ;  /* 0x00000054002c8947 */ /* 0x001fea0003800000 */
.L_x_802:
[----:B------:R-:W-:Y:S05]  /*19560*/  BSYNC B1 ;  /* 0x0000000000017941 */ /* 0x000fea0003800000 */
.L_x_673:
[----:B------:R-:W-:Y:S04]  /*19570*/  BSSY B1, `(.L_x_675) ;  /* 0x0000053000017945 */ /* 0x000fe80003800000 */
[----:B------:R-:W-:Y:S05]  /*19580*/  @!P6 BRA `(.L_x_676) ;  /* 0x000000040044e947 */ /* 0x000fea0003800000 */
[----:B------:R-:W0:Y:S04]  /*19590*/  LDL R7, [R1+0x4] ;  /* 0x0000040001077983 */ /* 0x000e280000100800 */
[----:B------:R-:W2:Y:S01]  /*195a0*/  LDL R6, [R1+0x14] ;  /* 0x0000140001067983 */ /* 0x000ea20000100800 */
[----:B0-----:R-:W-:Y:S01]  /*195b0*/  IMAD R5, R7, 0x8, R9 ;  /* 0x0000000807057824 */ /* 0x001fe200078e0209 */
[----:B--2---:R-:W-:-:S04]  /*195c0*/  SHF.L.U32 R7, R6, 0x1f, RZ ;  /* 0x0000001f06077819 */ /* 0x004fc800000006ff */
[----:B------:R-:W0:Y:S02]  /*195d0*/  SYNCS.PHASECHK.TRANS64.TRYWAIT P0, [R5+URZ+0x348a0], R7 ;  /* 0x0348a007050075a7 */ /* 0x000e24000800017f */
[----:B0-----:R-:W-:Y:S05]  /*195e0*/  @!P0 BRA `(.L_x_677) ;  /* 0x00000054001c8947 */ /* 0x001fea0003800000 */
.L_x_803:
[----:B------:R-:W1:Y:S02]  /*195f0*/  S2R R6, SR_TID.X ;  /* 0x0000000000067919 */ /* 0x000e640000002100 */
[----:B-1----:R-:W-:-:S04]  /*19600*/  LOP3.LUT R6, R6, 0x7f, RZ, 0xc0, !PT ;  /* 0x0000007f06067812 */ /* 0x002fc800078ec0ff */
[----:B------:R-:W-:-:S13]  /*19610*/  ISETP.NE.AND P1, PT, R6, RZ, PT ;  /* 0x000000ff0600720c */ /* 0x000fda0003f25270 */
        /* <DEDUP_REMOVED lines=8> */
.L_x_678:
[----:B-1----:R-:W2:Y:S01]  /*196a0*/  LDL R6, [R1+0x4] ;  /* 0x0000040001067983 */ /* 0x002ea20000100800 */
[----:B------:R-:W-:Y:S01]  /*196b0*/  R2UR UR9, R5 ;  /* 0x00000000050972ca */ /* 0x000fe200000e0000 */
[----:B------:R-:W-:Y:S01]  /*196c0*/  UIADD3 UR4, UP0, UR38, 0x570, URZ ;  /* 0x0000057026047890 */ /* 0x000fe2000ff1e03f */
[----:B------:R-:W-:Y:S01]  /*196d0*/  R2UR UR12, R2 ;  /* 0x00000000020c72ca */ /* 0x000fe200000e0000 */
[----:B------:R-:W-:Y:S01]  /*196e0*/  UMOV UR10, URZ ;  /* 0x0000003f000a7c82 */ /* 0x000fe20008000000 */
[----:B------:R-:W-:Y:S01]  /*196f0*/  R2UR UR13, R0 ;  /* 0x00000000000d72ca */ /* 0x000fe200000e0000 */
[----:B------:R-:W-:Y:S01]  /*19700*/  UIADD3.X UR5, URZ, UR39, URZ, UP0, !UPT ;  /* 0x000000273f057290 */ /* 0x000fe200087fe43f */
[----:B------:R-:W-:Y:S01]  /*19710*/  UMOV UR6, 0x0 ;  /* 0x0000000000067882 */ /* 0x000fe20000000000 */
[----:B------:R-:W-:Y:S01]  /*19720*/  UMOV UR7, 0x12f00000 ;  /* 0x12f0000000077882 */ /* 0x000fe20000000000 */
[----:B------:R-:W-:-:S05]  /*19730*/  UMOV UR17, 0x40 ;  /* 0x0000004000117882 */ /* 0x000fca0000000000 */
[----:B------:R-:W-:Y:S01]  /*19740*/  UIADD3 UR9, UR9, 0x34890, URZ ;  /* 0x0003489009097890 */ /* 0x000fe2000fffe03f */
[----:B--2---:R-:W-:-:S05]  /*19750*/  IMAD R6, R6, 0xc000, R9 ;  /* 0x0000c00006067824 */ /* 0x004fca00078e0209 */
[----:B------:R-:W-:Y:S01]  /*19760*/  R2UR UR8, R6 ;  /* 0x00000000060872ca */ /* 0x000fe200000e0000 */
[----:B-----5:R-:W-:-:S04]  /*19770*/  IMAD R6, R4, 0x80, R8 ;  /* 0x0000008004067824 */ /* 0x020fc800078e0208 */
[----:B------:R-:W-:-:S05]  /*19780*/  VIADD R6, R6, 0xffffff80 ;  /* 0xffffff8006067836 */ /* 0x000fca0000000000 */
[----:B------:R-:W-:-:S03]  /*19790*/  R2UR UR11, R6 ;  /* 0x00000000060b72ca */ /* 0x000fc600000e0000 */
[----:B------:R-:W-:Y:S02]  /*197a0*/  UIADD3 UR14, UR8, 0x1c400, URZ ;  /* 0x0001c400080e7890 */ /* 0x000fe4000fffe03f */
[----:B------:R-:W-:Y:S02]  /*197b0*/  UIADD3 UR15, UR8, 0x20400, URZ ;  /* 0x00020400080f7890 */ /* 0x000fe4000fffe03f */
[----:B------:R-:W-:-:S03]  /*197c0*/  UIADD3 UR16, UR8, 0x24400, URZ ;  /* 0x0002440008107890 */ /* 0x000fc6000fffe03f */
[----:B------:R-:W-:Y:S01]  /*197d0*/  UMOV UR8, UR14 ;  /* 0x0000000e00087c82 */ /* 0x000fe20008000000 */
[----:B------:R-:W-:Y:S02]  /*197e0*/  UMOV UR14, 0x80 ;  /* 0x00000080000e7882 */ /* 0x000fe40000000000 */
        /* <DEDUP_REMOVED lines=9> */
.L_x_804:
[----:B------:R-:W-:Y:S05]  /*19880*/  @P1 BRA `(.L_x_680) ;  /* 0x00000000001c1947 */ /* 0x000fea0003800000 */
[----:B------:R-:W2:Y:S01]  /*19890*/  S2R R10, SR_TID.X ;  /* 0x00000000000a7919 */ /* 0x000ea20000002100 */
[----:B01----:R-:W-:-:S04]  /*198a0*/  IMAD.MOV.U32 R7, RZ, RZ, 0x8000 ;  /* 0x00008000ff077424 */ /* 0x003fc800078e00ff */
[----:B------:R3:W-:Y:S01]  /*198b0*/  SYNCS.ARRIVE.TRANS64 RZ, [R5+URZ+0x348b0], R7 ;  /* 0x0348b00705ff79a7 */ /* 0x0007e2000800003f */
[----:B--2---:R-:W-:-:S04]  /*198c0*/  LOP3.LUT R10, R10, 0x1f, RZ, 0xc0, !PT ;  /* 0x0000001f0a0a7812 */ /* 0x004fc800078ec0ff */
[----:B------:R-:W-:-:S13]  /*198d0*/  ISETP.NE.AND P0, PT, R10, RZ, PT ;  /* 0x000000ff0a00720c */ /* 0x000fda0003f05270 */
[----:B---3--:R-:W-:Y:S05]  /*198e0*/  @!P0 BRA `(.L_x_680) ;  /* 0x0000000000048947 */ /* 0x008fea0003800000 */
[----:B------:R-:W-:Y:S01]  /*198f0*/  BPT.TRAP 0x1 ;  /* 0x000000040000795c */ /* 0x000fe20000300000 */
.L_x_680:
[----:B01----:R-:W2:Y:S01]  /*19900*/  LDL R7, [R1+0x4] ;  /* 0x0000040001077983 */ /* 0x003ea20000100800 */
[----:B------:R-:W-:Y:S01]  /*19910*/  R2UR UR11, R6 ;  /* 0x00000000060b72ca */ /* 0x000fe200000e0000 */
[----:B------:R-:W-:Y:S01]  /*19920*/  VIADD R6, R9, 0x400 ;  /* 0x0000040009067836 */ /* 0x000fe20000000000 */
[----:B------:R-:W-:Y:S01]  /*19930*/  R2UR UR9, R5 ;  /* 0x00000000050972ca */ /* 0x000fe200000e0000 */
[----:B------:R-:W-:Y:S01]  /*19940*/  UIADD3 UR4, UP0, UR38, 0x670, URZ ;  /* 0x0000067026047890 */ /* 0x000fe2000ff1e03f */
[----:B------:R-:W-:Y:S01]  /*19950*/  R2UR UR12, R2 ;  /* 0x00000000020c72ca */ /* 0x000fe200000e0000 */
[----:B------:R-:W-:Y:S01]  /*19960*/  UMOV UR10, URZ ;  /* 0x0000003f000a7c82 */ /* 0x000fe20008000000 */
[----:B------:R-:W-:Y:S01]  /*19970*/  R2UR UR15, R6 ;  /* 0x00000000060f72ca */ /* 0x000fe200000e0000 */
[----:B------:R-:W-:Y:S01]  /*19980*/  UIADD3.X UR5, URZ, UR39, URZ, UP0, !UPT ;  /* 0x000000273f057290 */ /* 0x000fe200087fe43f */
[----:B------:R-:W-:Y:S01]  /*19990*/  R2UR UR13, R0 ;  /* 0x00000000000d72ca */ /* 0x000fe200000e0000 */
[----:B------:R-:W-:Y:S01]  /*199a0*/  UMOV UR6, 0x0 ;  /* 0x0000000000067882 */ /* 0x000fe20000000000 */
[----:B------:R-:W-:-:S05]  /*199b0*/  UMOV UR7, 0x12f00000 ;  /* 0x12f0000000077882 */ /* 0x000fca0000000000 */
[----:B------:R-:W-:Y:S01]  /*199c0*/  UIADD3 UR9, UR9, 0x348b0, URZ ;  /* 0x000348b009097890 */ /* 0x000fe2000fffe03f */
[----:B--2---:R-:W-:-:S05]  /*199d0*/  IMAD R5, R7, 0x8000, R6 ;  /* 0x0000800007057824 */ /* 0x004fca00078e0206 */
[----:B------:R-:W-:Y:S01]  /*199e0*/  R2UR UR8, R5 ;  /* 0x00000000050872ca */ /* 0x000fe200000e0000 */
[----:B------:R-:W-:-:S04]  /*199f0*/  IMAD.MOV.U32 R5, RZ, RZ, 0x6000 ;  /* 0x00006000ff057424 */ /* 0x000fc800078e00ff */
[----:B------:R-:W-:-:S04]  /*19a00*/  IMAD R5, R7, R5, 0x2000 ;  /* 0x0000200007057424 */ /* 0x000fc800078e0205 */
[----:B------:R-:W-:-:S04]  /*19a10*/  IMAD R5, R7, -0x2000, R5 ;  /* 0xffffe00007057824 */ /* 0x000fc800078e0205 */
[----:B------:R0:W-:Y:S01]  /*19a20*/  UTMALDG.4D [UR8], [UR4], desc[UR6] ;  /* 0x00000608040075b4 */ /* 0x0001e20008019000 */
[----:B------:R-:W-:-:S13]  /*19a30*/  R2UR UR14, R5 ;  /* 0x00000000050e72ca */ /* 0x000fda00000e0000 */
[----:B------:R-:W-:-:S03]  /*19a40*/  ULEA UR14, UR14, UR15, 0x1 ;  /* 0x0000000f0e0e7291 */ /* 0x000fc6000f8e083f */
[----:B------:R-:W-:Y:S02]  /*19a50*/  UMOV UR15, 0x40 ;  /* 0x00000040000f7882 */ /* 0x000fe40000000000 */
[----:B0-----:R-:W-:Y:S02]  /*19a60*/  UMOV UR10, UR15 ;  /* 0x0000000f000a7c82 */ /* 0x001fe40008000000 */
[----:B------:R-:W-:Y:S02]  /*19a70*/  UMOV UR8, UR14 ;  /* 0x0000000e00087c82 */ /* 0x000fe40008000000 */
[----:B------:R1:W-:Y:S02]  /*19a80*/  UTMALDG.4D [UR8], [UR4], desc[UR6] ;  /* 0x00000608040075b4 */ /* 0x0003e40008019000 */
[----:B-1----:R-:W-:Y:S01]  /*19a90*/  NOP ;  /* 0x0000000000007918 */ /* 0x002fe20000000000 */
.L_x_676:
[----:B------:R-:W-:Y:S05]  /*19aa0*/  BSYNC B1 ;  /* 0x0000000000017941 */ /* 0x000fea0003800000 */
.L_x_675:
[----:B0-----:R-:W2:Y:S04]  /*19ab0*/  LDL.LU R5, [R1+0x4] ;  /* 0x0000040001057983 */ /* 0x001ea80000300800 */
[----:B------:R-:W3:Y:S01]  /*19ac0*/  LDL.LU R7, [R1+0x14] ;  /* 0x0000140001077983 */ /* 0x000ee20000300800 */
[----:B------:R-:W-:Y:S01]  /*19ad0*/  PLOP3.LUT P2, PT, PT, PT, PT, 0x8, 0x0 ;  /* 0x000000000000781c */ /* 0x000fe20003f4e170 */
[----:B--2---:R-:W-:-:S05]  /*19ae0*/  VIADD R5, R5, 0x1 ;  /* 0x0000000105057836 */ /* 0x004fca0000000000 */
[----:B------:R-:W-:-:S04]  /*19af0*/  ISETP.NE.AND P0, PT, R5, 0x2, PT ;  /* 0x000000020500780c */ /* 0x000fc80003f05270 */
[----:B------:R-:W-:Y:S02]  /*19b00*/  SEL R6, RZ, 0x1, P0 ;  /* 0x00000001ff067807 */ /* 0x000fe40000000000 */
[----:B------:R-:W-:Y:S01]  /*19b10*/  SEL R10, R5, RZ, P0 ;  /* 0x000000ff050a7207 */ /* 0x000fe20000000000 */
[----:B------:R-:W-:Y:S01]  /*19b20*/  VIADD R5, R4, 0xfffffffe ;  /* 0xfffffffe04057836 */ /* 0x000fe20000000000 */
[----:B---3--:R-:W-:-:S03]  /*19b30*/  LOP3.LUT R7, R7, R6, RZ, 0x3c, !PT ;  /* 0x0000000607077212 */ /* 0x008fc600078e3cff */
[----:B------:R0:W-:Y:S01]  /*19b40*/  STL [R1+0x4], R10 ;  /* 0x0000040a01007387 */ /* 0x0001e20000100800 */
[----:B------:R-:W-:-:S03]  /*19b50*/  ISETP.GE.AND P0, PT, R5, R3, PT ;  /* 0x000000030500720c */ /* 0x000fc60003f06270 */
[----:B------:R0:W-:Y:S10]  /*19b60*/  STL [R1+0x14], R7 ;  /* 0x0000140701007387 */ /* 0x0001f40000100800 */
[----:B0-----:R-:W-:Y:S05]  /*19b70*/  @!P0 BRA `(.L_x_670) ;  /* 0x00000004007c8947 */ /* 0x001fea0003800000 */
[C---:B-----5:R-:W-:Y:S02]  /*19b80*/  IMAD R5, R4.reuse, 0x80, R8 ;  /* 0x0000008004057824 */ /* 0x060fe400078e0208 */
[----:B------:R-:W-:Y:S02]  /*19b90*/  VIADD R4, R4, 0xffffffff ;  /* 0xffffffff04047836 */ /* 0x000fe40000000000 */
[----:B------:R-:W-:-:S07]  /*19ba0*/  VIADD R5, R5, 0xffffff00 ;  /* 0xffffff0005057836 */ /* 0x000fce0000000000 */
.L_x_687:
[----:B------:R-:W-:Y:S05]  /*19bb0*/  YIELD ;  /* 0x0000000000007946 */ /* 0x000fea0003800000 */
[----:B------:R-:W-:Y:S04]  /*19bc0*/  BSSY B1, `(.L_x_681) ;  /* 0x000004d000017945 */ /* 0x000fe80003800000 */
[----:B0-----:R-:W-:Y:S05]  /*19bd0*/  @!P6 BRA `(.L_x_682) ;  /* 0x00000004002ce947 */ /* 0x001fea0003800000 */
[----:B------:R-:W2:Y:S04]  /*19be0*/  LDL R6, [R1+0x4] ;  /* 0x0000040001067983 */ /* 0x000ea80000100800 */
[----:B------:R-:W3:Y:S01]  /*19bf0*/  LDL R7, [R1+0x14] ;  /* 0x0000140001077983 */ /* 0x000ee20000100800 */
[----:B--2---:R-:W-:Y:S01]  /*19c00*/  IMAD R6, R6, 0x8, R9 ;  /* 0x0000000806067824 */ /* 0x004fe200078e0209 */
[----:B---3--:R-:W-:-:S04]  /*19c10*/  SHF.L.U32 R7, R7, 0x1f, RZ ;  /* 0x0000001f07077819 */ /* 0x008fc800000006ff */
[----:B------:R-:W0:Y:S02]  /*19c20*/  SYNCS.PHASECHK.TRANS64.TRYWAIT P0, [R6+URZ+0x348a0], R7 ;  /* 0x0348a007060075a7 */ /* 0x000e24000800017f */
[----:B0-----:R-:W-:Y:S05]  /*19c30*/  @!P0 BRA `(.L_x_683) ;  /* 0x0000004c00b08947 */ /* 0x001fea0003800000 */
.L_x_805:
        /* <DEDUP_REMOVED lines=11> */
.L_x_684:
[----:B-1----:R-:W2:Y:S01]  /*19cf0*/  LDL R8, [R1+0x4] ;  /* 0x0000040001087983 */ /* 0x002ea20000100800 */
        /* <DEDUP_REMOVED lines=9> */
[----:B------:R-:W-:-:S04]  /*19d90*/  UMOV UR17, 0x40 ;  /* 0x0000004000117882 */ /* 0x000fc80000000000 */
[----:B------:R-:W-:Y:S01]  /*19da0*/  UIADD3 UR9, UR9, 0x34890, URZ ;  /* 0x0003489009097890 */ /* 0x000fe2000fffe03f */
[----:B--2---:R-:W-:-:S05]  /*19db0*/  IMAD R8, R8, 0xc000, R9 ;  /* 0x0000c00008087824 */ /* 0x004fca00078e0209 */
[----:B------:R-:W-:-:S13]  /*19dc0*/  R2UR UR8, R8 ;  /* 0x00000000080872ca */ /* 0x000fda00000e0000 */
[----:B------:R-:W-:Y:S02]  /*19dd0*/  UIADD3 UR14, UR8, 0x1c400, URZ ;  /* 0x0001c400080e7890 */ /* 0x000fe4000fffe03f */
[----:B------:R-:W-:Y:S02]  /*19de0*/  UIADD3 UR15, UR8, 0x20400, URZ ;  /* 0x00020400080f7890 */ /* 0x000fe4000fffe03f */
[----:B------:R-:W-:-:S03]  /*19df0*/  UIADD3 UR16, UR8, 0x24400, URZ ;  /* 0x0002440008107890 */ /* 0x000fc6000fffe03f */
[----:B------:R-:W-:Y:S01]  /*19e00*/  UMOV UR8, UR14 ;  /* 0x0000000e00087c82 */ /* 0x000fe20008000000 */
[----:B------:R-:W-:Y:S01]  /*19e10*/  UMOV UR14, 0x80 ;  /* 0x00000080000e7882 */ /* 0x000fe20000000000 */
        /* <DEDUP_REMOVED lines=9> */
.L_x_806:
        /* <DEDUP_REMOVED lines=8> */
.L_x_686:
[----:B01----:R-:W2:Y:S01]  /*19f30*/  LDL R7, [R1+0x4] ;  /* 0x0000040001077983 */ /* 0x003ea20000100800 */
        /* <DEDUP_REMOVED lines=9> */
[----:B------:R-:W-:-:S04]  /*19fd0*/  UMOV UR15, 0x40 ;  /* 0x00000040000f7882 */ /* 0x000fc80000000000 */
[----:B------:R-:W-:Y:S02]  /*19fe0*/  UIADD3 UR8, UR8, 0x400, URZ ;  /* 0x0000040008087890 */ /* 0x000fe4000fffe03f */
[----:B------:R-:W-:Y:S01]  /*19ff0*/  UIADD3 UR9, UR9, 0x348b0, URZ ;  /* 0x000348b009097890 */ /* 0x000fe2000fffe03f */
[----:B--2---:R-:W-:-:S13]  /*1a000*/  R2UR UR5, R7 ;  /* 0x00000000070572ca */ /* 0x004fda00000e0000 */
[----:B------:R-:W-:Y:S02]  /*1a010*/  ULEA UR8, UR5, UR8, 0xf ;  /* 0x0000000805087291 */ /* 0x000fe4000f8e783f */
[----:B------:R-:W-:Y:S02]  /*1a020*/  UIADD3.X UR5, URZ, UR39, URZ, UP0, !UPT ;  /* 0x000000273f057290 */ /* 0x000fe400087fe43f */
[----:B------:R-:W-:-:S07]  /*1a030*/  UIADD3 UR14, UR8, 0x4000, URZ ;  /* 0x00004000080e7890 */ /* 0x000fce000fffe03f */
[----:B------:R0:W-:Y:S02]  /*1a040*/  UTMALDG.4D [UR8], [UR4], desc[UR6] ;  /* 0x00000608040075b4 */ /* 0x0001e40008019000 */
[----:B0-----:R-:W-:Y:S01]  /*1a050*/  UMOV UR8, UR14 ;  /* 0x0000000e00087c82 */ /* 0x001fe20008000000 */
[----:B------:R-:W-:Y:S02]  /*1a060*/  UMOV UR10, UR15 ;  /* 0x0000000f000a7c82 */ /* 0x000fe40008000000 */
[----:B------:R0:W-:Y:S02]  /*1a070*/  UTMALDG.4D [UR8], [UR4], desc[UR6] ;  /* 0x00000608040075b4 */ /* 0x0001e40008019000 */
[----:B0-----:R-:W-:Y:S01]  /*1a080*/  NOP ;  /* 0x0000000000007918 */ /* 0x001fe20000000000 */
.L_x_682:
[----:B------:R-:W-:Y:S05]  /*1a090*/  BSYNC B1 ;  /* 0x0000000000017941 */ /* 0x000fea0003800000 */
.L_x_681:
[----:B------:R-:W2:Y:S04]  /*1a0a0*/  LDL.LU R6, [R1+0x4] ;  /* 0x0000040001067983 */ /* 0x000ea80000300800 */
[----:B------:R-:W3:Y:S01]  /*1a0b0*/  LDL.LU R7, [R1+0x14] ;  /* 0x0000140001077983 */ /* 0x000ee20000300800 */
[----:B------:R-:W-:Y:S02]  /*1a0c0*/  VIADD R4, R4, 0xffffffff ;  /* 0xffffffff04047836 */ /* 0x000fe40000000000 */
[----:B------:R-:W-:Y:S02]  /*1a0d0*/  VIADD R5, R5, 0xffffff80 ;  /* 0xffffff8005057836 */ /* 0x000fe40000000000 */
[----:B--2---:R-:W-:-:S05]  /*1a0e0*/  VIADD R6, R6, 0x1 ;  /* 0x0000000106067836 */ /* 0x004fca0000000000 */
[----:B------:R-:W-:-:S04]  /*1a0f0*/  ISETP.NE.AND P0, PT, R6, 0x2, PT ;  /* 0x000000020600780c */ /* 0x000fc80003f05270 */
[----:B------:R-:W-:Y:S02]  /*1a100*/  SEL R8, R6, RZ, P0 ;  /* 0x000000ff06087207 */ /* 0x000fe40000000000 */
[----:B------:R-:W-:Y:S02]  /*1a110*/  SEL R6, RZ, 0x1, P0 ;  /* 0x00000001ff067807 */ /* 0x000fe40000000000 */
[----:B------:R-:W-:Y:S01]  /*1a120*/  ISETP.GT.AND P0, PT, R4, R3, PT ;  /* 0x000000030400720c */ /* 0x000fe20003f04270 */
[----:B------:R0:W-:Y:S01]  /*1a130*/  STL [R1+0x4], R8 ;  /* 0x0000040801007387 */ /* 0x0001e20000100800 */
[----:B---3--:R-:W-:-:S05]  /*1a140*/  LOP3.LUT R7, R7, R6, RZ, 0x3c, !PT ;  /* 0x0000000607077212 */ /* 0x008fca00078e3cff */
[----:B------:R0:W-:Y:S06]  /*1a150*/  STL [R1+0x14], R7 ;  /* 0x0000140701007387 */ /* 0x0001ec0000100800 */
[----:B------:R-:W-:Y:S05]  /*1a160*/  @P0 BRA `(.L_x_687) ;  /* 0xfffffff800900947 */ /* 0x000fea000383ffff */
.L_x_670:
[----:B------:R-:W-:Y:S05]  /*1a170*/  BSYNC B0 ;  /* 0x0000000000007941 */ /* 0x000fea0003800000 */
.L_x_669:
[----:B------:R-:W2:Y:S01]  /*1a180*/  LDL R6, [R1+0x40] ;  /* 0x0000400001067983 */ /* 0x000ea20000100800 */
[----:B------:R-:W-:Y:S05]  /*1a190*/  @!P2 WARPSYNC.ALL ;  /* 0x000000000000a948 */ /* 0x000fea0003800000 */
[----:B------:R-:W-:Y:S01]  /*1a1a0*/  BSSY B6, `(.L_x_688) ;  /* 0x0000316000067945 */ /* 0x000fe20003800000 */
[----:B------:R-:W-:Y:S01]  /*1a1b0*/  @!P2 BAR.SYNC.DEFER_BLOCKING 0xc, 0x120 ;  /* 0x030480000000ab1d */ /* 0x000fe20000010000 */
[----:B--2---:R-:W-:-:S13]  /*1a1c0*/  ISETP.GT.AND P0, PT, R6, RZ, PT ;  /* 0x000000ff0600720c */ /* 0x004fda0003f04270 */
[----:B------:R-:W-:Y:S05]  /*1a1d0*/  @P0 BRA `(.L_x_689) ;  /* 0x0000000000440947 */ /* 0x000fea0003800000 */
[----:B------:R-:W1:Y:S02]  /*1a1e0*/  S2R R6, SR_TID.X ;  /* 0x0000000000067919 */ /* 0x000e640000002100 */
[----:B-1----:R-:W-:-:S04]  /*1a1f0*/  LOP3.LUT R6, R6, 0x1f, RZ, 0xc0, !PT ;  /* 0x0000001f06067812 */ /* 0x002fc800078ec0ff */
[----:B------:R-:W-:-:S13]  /*1a200*/  ISETP.NE.AND P1, PT, R6, RZ, PT ;  /* 0x000000ff0600720c */ /* 0x000fda0003f25270 */
[----:B------:R-:W-:Y:S05]  /*1a210*/  @P1 BRA `(.L_x_690) ;  /* 0x0000003000381947 */ /* 0x000fea0003800000 */
[----:B0-----:R-:W0:Y:S01]  /*1a220*/  S2R R7, SR_LANEID ;  /* 0x0000000000077919 */ /* 0x001e220000000000 */
[----:B------:R-:W-:Y:S01]  /*1a230*/  VOTEU.ANY UR4, UPT, PT ;  /* 0x0000000000047886 */ /* 0x000fe200038e0100 */
[----:B------:R-:W1:Y:S01]  /*1a240*/  LDC.64 R2, c[0x0][0xc38] ;  /* 0x00030e00ff027b82 */ /* 0x000e620000000a00 */
[----:B------:R-:W0:Y:S08]  /*1a250*/  FLO.U32 R0, UR4 ;  /* 0x0000000400007d00 */ /* 0x000e3000080e0000 */
[----:B------:R-:W1:Y:S01]  /*1a260*/  POPC R5, UR4 ;  /* 0x0000000400057d09 */ /* 0x000e620008000000 */
[----:B0-----:R-:W-:-:S13]  /*1a270*/  ISETP.EQ.U32.AND P0, PT, R0, R7, PT ;  /* 0x000000070000720c */ /* 0x001fda0003f02070 */
[----:B-1----:R-:W2:Y:S01]  /*1a280*/  @P0 ATOMG.E.ADD.STRONG.GPU PT, R3, desc[UR36][R2.64], R5 ;  /* 0x00000005020309a8 */ /* 0x002ea200081ee1e4 */
[----:B------:R-:W0:Y:S02]  /*1a290*/  S2R R4, SR_LTMASK ;  /* 0x0000000000047919 */ /* 0x000e240000003900 */
[----:B0-----:R-:W-:-:S04]  /*1a2a0*/  LOP3.LUT R4, R4, UR4, RZ, 0xc0, !PT ;  /* 0x0000000404047c12 */ /* 0x001fc8000f8ec0ff */
[----:B------:R-:W0:Y:S01]  /*1a2b0*/  POPC R7, R4 ;  /* 0x0000000400077309 */ /* 0x000e220000000000 */
[----:B--2---:R-:W0:Y:S02]  /*1a2c0*/  SHFL.IDX PT, R0, R3, R0, 0x1f ;  /* 0x00001f0003007589 */ /* 0x004e2400000e0000 */
[----:B0-----:R-:W-:Y:S01]  /*1a2d0*/  IADD3 R16, R0, UR40, R7 ;  /* 0x0000002800107c10 */ /* 0x001fe2000fffe007 */
[----:B------:R-:W-:Y:S06]  /*1a2e0*/  BRA `(.L_x_690) ;  /* 0x0000003000047947 */ /* 0x000fec0003800000 */
.L_x_689:
[----:B------:R-:W1:Y:S01]  /*1a2f0*/  S2R R0, SR_CgaCtaId ;  /* 0x0000000000007919 */ /* 0x000e620000008800 */
[----:B------:R-:W-:-:S04]  /*1a300*/  MOV R2, 0x400 ;  /* 0x0000040000027802 */ /* 0x000fc80000000f00 */
[----:B-1----:R-:W-:-:S05]  /*1a310*/  LEA R3, R0, R2, 0x18 ;  /* 0x0000000200037211 */ /* 0x002fca00078ec0ff */
[----:B------:R1:W-:Y:S01]  /*1a320*/  STL [R1+0x20], R3 ;  /* 0x0000200301007387 */ /* 0x0003e20000100800 */
[----:B------:R-:W-:-:S05]  /*1a330*/  VIADD R0, R3, 0x1c400 ;  /* 0x0001c40003007836 */ /* 0x000fca0000000000 */
[----:B------:R-:W-:-:S13]  /*1a340*/  LOP3.LUT P0, RZ, R0, 0x3ff, RZ, 0xc0, !PT ;  /* 0x000003ff00ff7812 */ /* 0x000fda000780c0ff */
[----:B-1----:R-:W-:Y:S05]  /*1a350*/  @!P0 BRA `(.L_x_691) ;  /* 0x0000000000408947 */ /* 0x002fea0003800000 */
        /* <DEDUP_REMOVED lines=8> */
[----:B0-----:R-:W-:-:S02]  /*1a3e0*/  IMAD.U32 R7, RZ, RZ, UR9 ;  /* 0x00000009ff077e24 */ /* 0x001fc4000f8e00ff */
[----:B------:R-:W-:Y:S02]  /*1a3f0*/  IMAD.U32 R10, RZ, RZ, UR4 ;  /* 0x00000004ff0a7e24 */ /* 0x000fe4000f8e00ff */
[----:B------:R-:W-:Y:S02]  /*1a400*/  IMAD.U32 R11, RZ, RZ, UR5 ;  /* 0x00000005ff0b7e24 */ /* 0x000fe4000f8e00ff */
[----:B-----5:R-:W-:Y:S02]  /*1a410*/  IMAD.MOV.U32 R8, RZ, RZ, 0x70 ;  /* 0x00000070ff087424 */ /* 0x020fe400078e00ff */
[----:B------:R-:W-:Y:S02]  /*1a420*/  IMAD.MOV.U32 R12, RZ, RZ, 0x1 ;  /* 0x00000001ff0c7424 */ /* 0x000fe400078e00ff */
[----:B------:R-:W-:-:S07]  /*1a430*/  IMAD.MOV.U32 R13, RZ, RZ, RZ ;  /* 0x000000ffff0d7224 */ /* 0x000fce00078e00ff */
[----:B------:R-:W-:-:S07]  /*1a440*/  LEPC R20, `(.L_x_691) ;  /* 0x000000001014794e */ /* 0x000fce0000000000 */
[----:B-1----:R-:W-:Y:S05]  /*1a450*/  CALL.ABS.NOINC R2 ;  /* 0x0000000002007343 */ /* 0x002fea0003c00000 */
.L_x_691:
        /* <DEDUP_REMOVED lines=12> */
[----:B0-----:R-:W-:-:S02]  /*1a520*/  IMAD.U32 R7, RZ, RZ, UR9 ;  /* 0x00000009ff077e24 */ /* 0x001fc4000f8e00ff */
[----:B------:R-:W-:Y:S02]  /*1a530*/  IMAD.U32 R10, RZ, RZ, UR4 ;  /* 0x00000004ff0a7e24 */ /* 0x000fe4000f8e00ff */
[----:B------:R-:W-:Y:S02]  /*1a540*/  IMAD.U32 R11, RZ, RZ, UR5 ;  /* 0x00000005ff0b7e24 */ /* 0x000fe4000f8e00ff */
[----:B-----5:R-:W-:Y:S02]  /*1a550*/  IMAD.MOV.U32 R8, RZ, RZ, 0x70 ;  /* 0x00000070ff087424 */ /* 0x020fe400078e00ff */
[----:B------:R-:W-:Y:S02]  /*1a560*/  IMAD.MOV.U32 R12, RZ, RZ, 0x1 ;  /* 0x00000001ff0c7424 */ /* 0x000fe400078e00ff */
[----:B-1----:R-:W-:-:S07]  /*1a570*/  IMAD.MOV.U32 R13, RZ, RZ, RZ ;  /* 0x000000ffff0d7224 */ /* 0x002fce00078e00ff */
[----:B------:R-:W-:-:S07]  /*1a580*/  LEPC R20, `(.L_x_693) ;  /* 0x000000001014794e */ /* 0x000fce0000000000 */
[----:B--2---:R-:W-:Y:S05]  /*1a590*/  CALL.ABS.NOINC R2 ;  /* 0x0000000002007343 */ /* 0x004fea0003c00000 */
.L_x_693:
        /* <DEDUP_REMOVED lines=16> */
.L_x_692:
[----:B------:R-:W2:Y:S01]  /*1a6a0*/  LDL.LU R2, [R1+0x30] ;  /* 0x0000300001027983 */ /* 0x000ea20000300800 */
[----:B------:R-:W-:-:S03]  /*1a6b0*/  ULDC.64 UR4, c[0x0][0x9f8] ;  /* 0x00027e0000047ab9 */ /* 0x000fc60000000a00 */
[----:B------:R-:W3:Y:S04]  /*1a6c0*/  LDL.LU R0, [R1+0x34] ;  /* 0x0000340001007983 */ /* 0x000ee80000300800 */
[----:B------:R-:W4:Y:S04]  /*1a6d0*/  LDL.LU R4, [R1+0x44] ;  /* 0x0000440001047983 */ /* 0x000f280000300800 */
[----:B------:R-:W4:Y:S01]  /*1a6e0*/  LDL.LU R5, [R1+0x24] ;  /* 0x0000240001057983 */ /* 0x000f220000300800 */
[----:B------:R-:W-:-:S04]  /*1a6f0*/  ISETP.NE.U32.AND P0, PT, RZ, UR4, PT ;  /* 0x00000004ff007c0c */ /* 0x000fc8000bf05070 */
[----:B------:R-:W-:Y:S01]  /*1a700*/  ISETP.NE.AND.EX P0, PT, RZ, UR5, PT, P0 ;  /* 0x00000005ff007c0c */ /* 0x000fe2000bf05300 */
[----:B------:R-:W1:Y:S02]  /*1a710*/  S2R R6, SR_TID.X ;  /* 0x0000000000067919 */ /* 0x000e640000002100 */
[----:B-1----:R-:W-:-:S04]  /*1a720*/  LOP3.LUT R6, R6, 0x1f, RZ, 0xc0, !PT ;  /* 0x0000001f06067812 */ /* 0x002fc800078ec0ff */
        /* <DEDUP_REMOVED lines=8> */
[----:B----4-:R-:W-:-:S06]  /*1a7b0*/  IMAD.MOV.U32 R0, RZ, RZ, R5 ;  /* 0x000000ffff007224 */ /* 0x010fcc00078e0005 */
[----:B------:R1:W5:Y:S01]  /*1a7c0*/  @P0 LDG.E R0, desc[UR36][R2.64] ;  /* 0x0000002402000981 */ /* 0x000362000c1e1900 */
[----:B------:R-:W-:Y:S01]  /*1a7d0*/  IMAD R17, R17, 0x80, R4 ;  /* 0x0000008011117824 */ /* 0x000fe200078e0204 */
[----:B------:R-:W-:Y:S01]  /*1a7e0*/  PLOP3.LUT P1, PT, P6, PT, PT, 0x8, 0x0 ;  /* 0x000000000000781c */ /* 0x000fe2000372e170 */
[----:B------:R-:W-:Y:S01]  /*1a7f0*/  IMAD.MOV.U32 R4, RZ, RZ, R18 ;  /* 0x000000ffff047224 */ /* 0x000fe200078e0012 */
[----:B-1----:R-:W1:Y:S02]  /*1a800*/  LDC R2, c[0x0][0x428] ;  /* 0x00010a00ff027b82 */ /* 0x002e640000000800 */
[----:B-1----:R-:W-:-:S13]  /*1a810*/  ISETP.NE.AND P0, PT, R2, 0x1, PT ;  /* 0x000000010200780c */ /* 0x002fda0003f05270 */
[----:B------:R-:W1:Y:S08]  /*1a820*/  @P0 LDC R2, c[0x0][0x42c] ;  /* 0x00010b00ff020b82 */ /* 0x000e700000000800 */
[----:B------:R-:W2:Y:S01]  /*1a830*/  @P0 LDC R3, c[0x0][0x430] ;  /* 0x00010c00ff030b82 */ /* 0x000ea20000000800 */
[----:B-1----:R-:W-:-:S05]  /*1a840*/  @P0 IMAD.HI.U32 R2, R18, R2, RZ ;  /* 0x0000000212020227 */ /* 0x002fca00078e00ff */
[----:B--2---:R-:W-:Y:S02]  /*1a850*/  @P0 SHF.R.U32.HI R4, RZ, R3, R2 ;  /* 0x00000003ff040219 */ /* 0x004fe40000011602 */
[----:B------:R-:W-:-:S04]  /*1a860*/  ISETP.NE.U32.AND P0, PT, RZ, UR4, PT ;  /* 0x00000004ff007c0c */ /* 0x000fc8000bf05070 */
[----:B------:R-:W-:-:S04]  /*1a870*/  ISETP.NE.AND.EX P0, PT, RZ, UR5, PT, P0 ;  /* 0x00000005ff007c0c */ /* 0x000fc8000bf05300 */
[----:B------:R-:W-:-:S09]  /*1a880*/  SEL R2, R5, RZ, !P0 ;  /* 0x000000ff05027207 */ /* 0x000fd20004000000 */
.L_x_694:
        /* <DEDUP_REMOVED lines=9> */
[----:B-1----:R-:W-:Y:S05]  /*1a920*/  @P1 BRA.U.ANY `(.L_x_694) ;  /* 0xfffffffd00d81947 */ /* 0x002fea000393ffff */
[----:B------:R-:W1:Y:S01]  /*1a930*/  S2R R3, SR_TID.X ;  /* 0x0000000000037919 */ /* 0x000e620000002100 */
[----:B------:R-:W-:Y:S01]  /*1a940*/  UMOV UR4, 0x40 ;  /* 0x0000004000047882 */ /* 0x000fe20000000000 */
[----:B-1----:R-:W-:-:S04]  /*1a950*/  LOP3.LUT R3, R3, 0x1f, RZ, 0xc0, !PT ;  /* 0x0000001f03037812 */ /* 0x002fc800078ec0ff */
[----:B------:R-:W-:-:S04]  /*1a960*/  ISETP.NE.AND P2, PT, R3, RZ, PT ;  /* 0x000000ff0300720c */ /* 0x000fc80003f45270 */
[----:B------:R-:W-:-:S09]  /*1a970*/  PLOP3.LUT P1, PT, P2, PT, PT, 0x8, 0x0 ;  /* 0x000000000000781c */ /* 0x000fd2000172e170 */
[----:B------:R-:W-:-:S05]  /*1a980*/  VOTEU.ALL UP0, P2 ;  /* 0x00000000003f7886 */ /* 0x000fca0001000000 */
.L_x_695:
        /* <DEDUP_REMOVED lines=15> */
.L_x_696:
        /* <DEDUP_REMOVED lines=9> */
[----:B0----5:R-:W0:Y:S01]  /*1ab10*/  LDC.64 R8, c[0x0][0x3f8] ;  /* 0x0000fe00ff087b82 */ /* 0x021e220000000a00 */
[----:B------:R-:W-:Y:S02]  /*1ab20*/  ULDC.64 UR4, c[0x0][0xa08] ;  /* 0x0002820000047ab9 */ /* 0x000fe40000000a00 */
[----:B0-----:R-:W-:Y:S01]  /*1ab30*/  LOP3.LUT P0, RZ, R8, UR4, RZ, 0xfc, !PT ;  /* 0x0000000408ff7c12 */ /* 0x001fe2000f80fcff */
[----:B------:R-:W-:-:S03]  /*1ab40*/  UMOV UR4, 0xffffffff ;  /* 0xffffffff00047882 */ /* 0x000fc60000000000 */
[----:B------:R-:W-:-:S04]  /*1ab50*/  LOP3.LUT P0, RZ, R9, UR5, RZ, 0xfc, P0 ;  /* 0x0000000509ff7c12 */ /* 0x000fc8000800fcff */
[----:B------:R-:W-:Y:S01]  /*1ab60*/  SEL R5, R0, RZ, !P0 ;  /* 0x000000ff00057207 */ /* 0x000fe20004000000 */
[----:B------:R-:W-:Y:S08]  /*1ab70*/  BRA.DIV UR4, `(.L_x_697) ;  /* 0x0000004204087947 */ /* 0x000ff0000b800000 */
.L_x_809:
[----:B------:R-:W2:Y:S01]  /*1ab80*/  LDL R3, [R1+0x2c] ;  /* 0x00002c0001037983 */ /* 0x000ea20000100800 */
[----:B------:R-:W-:Y:S01]  /*1ab90*/  UMOV UR4, 0xffffffff ;  /* 0xffffffff00047882 */ /* 0x000fe20000000000 */
[----:B------:R-:W-:Y:S01]  /*1aba0*/  SHF.R.S32.HI R12, RZ, 0x1f, R0 ;  /* 0x0000001fff0c7819 */ /* 0x000fe20000011400 */
[----:B--2---:R-:W-:Y:S01]  /*1abb0*/  VIADD R3, R3, 0xffffffff ;  /* 0xffffffff03037836 */ /* 0x004fe20000000000 */
[----:B------:R-:W-:Y:S06]  /*1abc0*/  BRA.DIV UR4, `(.L_x_698) ;  /* 0x0000004204287947 */ /* 0x000fec000b800000 */
[----:B------:R-:W-:-:S13]  /*1abd0*/  ELECT P6, URZ, PT ;  /* 0x00000000003f782f */ /* 0x000fda00038c0000 */
.L_x_812:
        /* <DEDUP_REMOVED lines=24> */
.L_x_700:
        /* <DEDUP_REMOVED lines=9> */
.L_x_813:
        /* <DEDUP_REMOVED lines=11> */
.L_x_702:
        /* <DEDUP_REMOVED lines=34> */
.L_x_699:
        /* <DEDUP_REMOVED lines=47> */
.L_x_814:
[----:B------:R-:W-:Y:S05]  /*1b3b0*/  BSYNC B0 ;  /* 0x0000000000007941 */ /* 0x000fea0003800000 */
.L_x_703:
        /* <DEDUP_REMOVED lines=9> */
[C---:B------:R-:W-:Y:S02]  /*1b450*/  IMAD.IADD R2, R6.reuse, 0x1, R14 ;  /* 0x0000000106027824 */ /* 0x040fe400078e020e */
[----:B------:R-:W-:-:S03]  /*1b460*/  VIADD R6, R6, 0xfffffffe ;  /* 0xfffffffe06067836 */ /* 0x000fc60000000000 */
[----:B------:R-:W-:-:S04]  /*1b470*/  LOP3.LUT R2, R2, 0x1, RZ, 0xc0, !PT ;  /* 0x0000000102027812 */ /* 0x000fc800078ec0ff */
[----:B------:R-:W-:-:S13]  /*1b480*/  ISETP.NE.U32.AND P0, PT, R2, 0x1, PT ;  /* 0x000000010200780c */ /* 0x000fda0003f05070 */
        /* <DEDUP_REMOVED lines=15> */
[----:B------:R-:W-:Y:S01]  /*1b580*/  IMAD.MOV.U32 R2, RZ, RZ, R6 ;  /* 0x000000ffff027224 */ /* 0x000fe200078e0006 */
[----:B------:R-:W-:Y:S02]  /*1b590*/  ULDC.64 UR4, c[0x0][0x408] ;  /* 0x0001020000047ab9 */ /* 0x000fe40000000a00 */
[----:B------:R-:W-:-:S04]  /*1b5a0*/  IMAD R7, R12, UR4, RZ ;  /* 0x000000040c077c24 */ /* 0x000fc8000f8e02ff */
[----:B------:R-:W-:Y:S01]  /*1b5b0*/  IMAD R7, R0, UR5, R7 ;  /* 0x0000000500077c24 */ /* 0x000fe2000f8e0207 */
[----:B0-----:R-:W-:-:S13]  /*1b5c0*/  ISETP.NE.AND P0, PT, R17, 0x1, PT ;  /* 0x000000011100780c */ /* 0x001fda0003f05270 */
[----:B------:R-:W0:Y:S02]  /*1b5d0*/  @P0 LDC.64 R10, c[0x0][0x420] ;  /* 0x00010800ff0a0b82 */ /* 0x000e240000000a00 */
[----:B0-----:R-:W-:-:S05]  /*1b5e0*/  @P0 IMAD.HI.U32 R10, R6, R10, RZ ;  /* 0x0000000a060a0227 */ /* 0x001fca00078e00ff */
[----:B------:R-:W-:-:S04]  /*1b5f0*/  @P0 SHF.R.U32.HI R2, RZ, R11, R10 ;  /* 0x0000000bff020219 */ /* 0x000fc8000001160a */
[--C-:B------:R-:W-:Y:S01]  /*1b600*/  SHF.R.S32.HI R11, RZ, 0x1f, R2.reuse ;  /* 0x0000001fff0b7819 */ /* 0x100fe20000011402 */
[--C-:B------:R-:W-:Y:S02]  /*1b610*/  IMAD.MOV.U32 R10, RZ, RZ, R2.reuse ;  /* 0x000000ffff0a7224 */ /* 0x100fe400078e0002 */
[----:B------:R-:W-:Y:S02]  /*1b620*/  IMAD.MOV R2, RZ, RZ, -R2 ;  /* 0x000000ffff027224 */ /* 0x000fe400078e0a02 */
[----:B------:R-:W-:-:S04]  /*1b630*/  IMAD.WIDE.U32 R10, R0, UR4, R10 ;  /* 0x00000004000a7c25 */ /* 0x000fc8000f8e000a */
[----:B------:R-:W-:Y:S01]  /*1b640*/  IMAD.IADD R7, R7, 0x1, R11 ;  /* 0x0000000107077824 */ /* 0x000fe200078e020b */
[----:B------:R-:W-:Y:S01]  /*1b650*/  LEA R8, P0, R10, R8, 0x2 ;  /* 0x000000080a087211 */ /* 0x000fe200078010ff */
[----:B------:R-:W-:-:S03]  /*1b660*/  IMAD R6, R17, R2, R6 ;  /* 0x0000000211067224 */ /* 0x000fc600078e0206 */
[----:B------:R-:W-:-:S05]  /*1b670*/  LEA.HI.X R9, R10, R9, R7, 0x2, P0 ;  /* 0x000000090a097211 */ /* 0x000fca00000f1407 */
[----:B------:R0:W5:Y:S04]  /*1b680*/  LDG.E R2, desc[UR36][R8.64] ;  /* 0x0000002408027981 */ /* 0x000168000c1e1900 */
.L_x_711:
[----:B0-----:R-:W0:Y:S01]  /*1b690*/  S2R R8, SR_CgaCtaId ;  /* 0x0000000000087919 */ /* 0x001e220000008800 */
[----:B------:R-:W-:-:S04]  /*1b6a0*/  MOV R7, 0x400 ;  /* 0x0000040000077802 */ /* 0x000fc80000000f00 */
[----:B0-----:R-:W-:Y:S02]  /*1b6b0*/  LEA R7, R8, R7, 0x18 ;  /* 0x0000000708077211 */ /* 0x001fe400078ec0ff */
[----:B------:R-:W-:-:S03]  /*1b6c0*/  SHF.L.U32 R8, R15, 0x1f, RZ ;  /* 0x0000001f0f087819 */ /* 0x000fc600000006ff */
[----:B------:R-:W-:-:S04]  /*1b6d0*/  IMAD R7, R13, 0x8, R7 ;  /* 0x000000080d077824 */ /* 0x000fc800078e0207 */
[----:B------:R-:W0:Y:S02]  /*1b6e0*/  SYNCS.PHASECHK.TRANS64.TRYWAIT P0, [R7+URZ+0x34840], R8 ;  /* 0x03484008070075a7 */ /* 0x000e24000800017f */
[----:B0-----:R-:W-:Y:S05]  /*1b6f0*/  @!P0 BRA `(.L_x_712) ;  /* 0x0000003400b08947 */ /* 0x001fea0003800000 */
.L_x_815:
        /* <DEDUP_REMOVED lines=11> */
.L_x_713:
[----:B------:R-:W2:Y:S04]  /*1b7b0*/  LDL R17, [R1+0x8] ;  /* 0x0000080001117983 */ /* 0x000ea80000100800 */
[----:B0-----:R-:W3:Y:S01]  /*1b7c0*/  LDL.LU R8, [R1+0xc] ;  /* 0x00000c0001087983 */ /* 0x001ee20000300800 */
        /* <DEDUP_REMOVED lines=12> */
[----:B------:R-:W-:Y:S01]  /*1b890*/  UMOV UR10, URZ ;  /* 0x0000003f000a7c82 */ /* 0x000fe20008000000 */
[----:B------:R-:W-:Y:S01]  /*1b8a0*/  UMOV UR6, 0x0 ;  /* 0x0000000000067882 */ /* 0x000fe20000000000 */
[----:B------:R-:W-:-:S09]  /*1b8b0*/  UMOV UR7, 0x14f00000 ;  /* 0x14f0000000077882 */ /* 0x000fd20000000000 */
[----:B------:R-:W-:Y:S02]  /*1b8c0*/  UIADD3 UR14, UR8, 0x1c400, URZ ;  /* 0x0001c400080e7890 */ /* 0x000fe4000fffe03f */
[----:B------:R-:W-:Y:S02]  /*1b8d0*/  UIADD3 UR15, UR8, 0x20400, URZ ;  /* 0x00020400080f7890 */ /* 0x000fe4000fffe03f */
[----:B------:R-:W-:Y:S01]  /*1b8e0*/  UIADD3 UR16, UR8, 0x24400, URZ ;  /* 0x0002440008107890 */ /* 0x000fe2000fffe03f */
[----:B------:R-:W-:Y:S02]  /*1b8f0*/  UMOV UR18, 0x40 ;  /* 0x0000004000127882 */ /* 0x000fe40000000000 */
[----:B------:R-:W-:Y:S01]  /*1b900*/  UMOV UR8, UR14 ;  /* 0x0000000e00087c82 */ /* 0x000fe20008000000 */
        /* <DEDUP_REMOVED lines=15> */
.L_x_816:
[----:B------:R-:W2:Y:S01]  /*1ba00*/  LDL R9, [R1+0x28] ;  /* 0x0000280001097983 */ /* 0x000ea20000100800 */
[----:B------:R-:W1:Y:S02]  /*1ba10*/  S2R R10, SR_TID.X ;  /* 0x00000000000a7919 */ /* 0x000e640000002100 */
[----:B-1----:R-:W-:-:S04]  /*1ba20*/  LOP3.LUT R10, R10, 0x7f, RZ, 0xc0, !PT ;  /* 0x0000007f0a0a7812 */ /* 0x002fc800078ec0ff */
[----:B------:R-:W-:-:S13]  /*1ba30*/  ISETP.NE.AND P0, PT, R10, RZ, PT ;  /* 0x000000ff0a00720c */ /* 0x000fda0003f05270 */
[----:B0-----:R-:W-:-:S04]  /*1ba40*/  @!P0 IMAD.MOV.U32 R8, RZ, RZ, 0x8000 ;  /* 0x00008000ff088424 */ /* 0x001fc800078e00ff */
[----:B------:R2:W-:Y:S02]  /*1ba50*/  @!P0 SYNCS.ARRIVE.TRANS64 RZ, [R7+URZ+0x34850], R8 ;  /* 0x0348500807ff89a7 */ /* 0x0005e4000800003f */
[----:B--2---:R-:W-:-:S04]  /*1ba60*/  PRMT R8, R9, 0x9910, RZ ;  /* 0x0000991009087816 */ /* 0x004fc800000000ff */
[----:B------:R-:W-:-:S13]  /*1ba70*/  ISETP.NE.AND P0, PT, R8, 0x2, PT ;  /* 0x000000020800780c */ /* 0x000fda0003f05270 */
[----:B------:R-:W-:Y:S05]  /*1ba80*/  @P0 BRA `(.L_x_715) ;  /* 0x0000000000040947 */ /* 0x000fea0003800000 */
[----:B------:R-:W-:Y:S01]  /*1ba90*/  BPT.TRAP 0x1 ;  /* 0x000000040000795c */ /* 0x000fe20000300000 */
.L_x_715:
[----:B------:R-:W2:Y:S02]  /*1baa0*/  LDL R8, [R1+0x18] ;  /* 0x0000180001087983 */ /* 0x000ea40000100800 */
[----:B--2---:R-:W-:-:S13]  /*1bab0*/  LOP3.LUT P0, RZ, R8, 0x40, RZ, 0xc0, !PT ;  /* 0x0000004008ff7812 */ /* 0x004fda000780c0ff */
[----:B------:R-:W-:Y:S05]  /*1bac0*/  @P0 BRA `(.L_x_716) ;  /* 0x0000000000040947 */ /* 0x000fea0003800000 */
[----:B------:R-:W-:Y:S01]  /*1bad0*/  BPT.TRAP 0x1 ;  /* 0x000000040000795c */ /* 0x000fe20000300000 */
.L_x_716:
[----:B------:R-:W2:Y:S01]  /*1bae0*/  LDL.LU R17, [R1+0x10] ;  /* 0x0000100001117983 */ /* 0x000ea20000300800 */
[----:B------:R-:W-:-:S03]  /*1baf0*/  MOV R10, 0x400 ;  /* 0x00000400000a7802 */ /* 0x000fc60000000f00 */
[----:B------:R-:W3:Y:S04]  /*1bb00*/  LDL.LU R8, [R1] ;  /* 0x0000000001087983 */ /* 0x000ee80000300800 */
        /* <DEDUP_REMOVED lines=27> */
.L_x_710:
[----:B------:R-:W-:Y:S05]  /*1bcc0*/  BSYNC B2 ;  /* 0x0000000000027941 */ /* 0x000fea0003800000 */
.L_x_709:
[----:B------:R-:W2:Y:S04]  /*1bcd0*/  LDL.LU R2, [R1+0x2c] ;  /* 0x00002c0001027983 */ /* 0x000ea80000300800 */
[----:B------:R0:W-:Y:S04]  /*1bce0*/  STL [R1], R13 ;  /* 0x0000000d01007387 */ /* 0x0001e80000100800 */
[----:B------:R0:W-:Y:S02]  /*1bcf0*/  STL [R1+0xc], R15 ;  /* 0x00000c0f01007387 */ /* 0x0001e40000100800 */
[----:B0-2---:R-:W-:-:S07]  /*1bd00*/  VIADD R6, R2, 0xfffffffd ;  /* 0xfffffffd02067836 */ /* 0x005fce0000000000 */
.L_x_708:
[----:B------:R-:W-:Y:S05]  /*1bd10*/  BSYNC B1 ;  /* 0x0000000000017941 */ /* 0x000fea0003800000 */
.L_x_707:
[----:B------:R-:W-:-:S05]  /*1bd20*/  IMAD.MOV R14, RZ, RZ, -R14 ;  /* 0x000000ffff0e7224 */ /* 0x000fca00078e0a0e */
[----:B------:R-:W-:-:S13]  /*1bd30*/  ISETP.NE.AND P0, PT, R3, R14, PT ;  /* 0x0000000e0300720c */ /* 0x000fda0003f05270 */
[----:B------:R-:W-:Y:S05]  /*1bd40*/  @!P0 BRA `(.L_x_706) ;  /* 0x0000001000248947 */ /* 0x000fea0003800000 */
[----:B------:R-:W-:-:S07]  /*1bd50*/  IMAD.MOV.U32 R10, RZ, RZ, R5 ;  /* 0x000000ffff0a7224 */ /* 0x000fce00078e0005 */
.L_x_733:
        /* <DEDUP_REMOVED lines=17> */
[----:B0-----:R-:W-:-:S13]  /*1be70*/  ISETP.NE.AND P0, PT, R10, 0x1, PT ;  /* 0x000000010a00780c */ /* 0x001fda0003f05270 */
[----:B------:R-:W0:Y:S02]  /*1be80*/  @P0 LDC.64 R2, c[0x0][0x420] ;  /* 0x00010800ff020b82 */ /* 0x000e240000000a00 */
[----:B0-----:R-:W-:-:S04]  /*1be90*/  @P0 IMAD.HI.U32 R9, R6, R2, RZ ;  /* 0x0000000206090227 */ /* 0x001fc800078e00ff */
[----:B------:R-:W-:Y:S01]  /*1bea0*/  IMAD.MOV.U32 R2, RZ, RZ, R6 ;  /* 0x000000ffff027224 */ /* 0x000fe200078e0006 */
[----:B------:R-:W-:-:S04]  /*1beb0*/  @P0 SHF.R.U32.HI R2, RZ, R3, R9 ;  /* 0x00000003ff020219 */ /* 0x000fc80000011609 */
[--C-:B------:R-:W-:Y:S01]  /*1bec0*/  SHF.R.S32.HI R3, RZ, 0x1f, R2.reuse ;  /* 0x0000001fff037819 */ /* 0x100fe20000011402 */
[----:B------:R-:W-:-:S04]  /*1bed0*/  IMAD.MOV R9, RZ, RZ, -R2 ;  /* 0x000000ffff097224 */ /* 0x000fc800078e0a02 */
[----:B------:R-:W-:Y:S02]  /*1bee0*/  IMAD R9, R10, R9, R6 ;  /* 0x000000090a097224 */ /* 0x000fe400078e0206 */
[----:B------:R-:W-:Y:S02]  /*1bef0*/  IMAD R10, R12, UR6, RZ ;  /* 0x000000060c0a7c24 */ /* 0x000fe4000f8e02ff */
[----:B------:R-:W-:-:S04]  /*1bf00*/  IMAD.WIDE.U32 R2, R0, UR6, R2 ;  /* 0x0000000600027c25 */ /* 0x000fc8000f8e0002 */
[----:B------:R-:W-:-:S04]  /*1bf10*/  IMAD R10, R0, UR7, R10 ;  /* 0x00000007000a7c24 */ /* 0x000fc8000f8e020a */
[----:B------:R-:W-:Y:S01]  /*1bf20*/  IMAD.IADD R3, R10, 0x1, R3 ;  /* 0x000000010a037824 */ /* 0x000fe200078e0203 */
[----:B------:R-:W-:-:S04]  /*1bf30*/  LEA R10, P0, R2, UR4, 0x2 ;  /* 0x00000004020a7c11 */ /* 0x000fc8000f8010ff */
[----:B------:R-:W-:-:S05]  /*1bf40*/  LEA.HI.X R11, R2, UR5, R3, 0x2, P0 ;  /* 0x00000005020b7c11 */ /* 0x000fca00080f1403 */
[----:B------:R0:W5:Y:S04]  /*1bf50*/  LDG.E R10, desc[UR36][R10.64] ;  /* 0x000000240a0a7981 */ /* 0x000168000c1e1900 */
.L_x_719:
[----:B------:R-:W1:Y:S01]  /*1bf60*/  S2R R3, SR_CgaCtaId ;  /* 0x0000000000037919 */ /* 0x000e620000008800 */
[----:B------:R-:W-:-:S04]  /*1bf70*/  MOV R2, 0x400 ;  /* 0x0000040000027802 */ /* 0x000fc80000000f00 */
[----:B-1----:R-:W-:Y:S02]  /*1bf80*/  LEA R2, R3, R2, 0x18 ;  /* 0x0000000203027211 */ /* 0x002fe400078ec0ff */
[----:B------:R-:W-:-:S03]  /*1bf90*/  SHF.L.U32 R3, R8, 0x1f, RZ ;  /* 0x0000001f08037819 */ /* 0x000fc600000006ff */
[----:B------:R-:W-:-:S04]  /*1bfa0*/  IMAD R2, R7, 0x8, R2 ;  /* 0x0000000807027824 */ /* 0x000fc800078e0202 */
[----:B------:R-:W1:Y:S02]  /*1bfb0*/  SYNCS.PHASECHK.TRANS64.TRYWAIT P0, [R2+URZ+0x34840], R3 ;  /* 0x03484003020075a7 */ /* 0x000e64000800017f */
[----:B-1----:R-:W-:Y:S05]  /*1bfc0*/  @!P0 BRA `(.L_x_720) ;  /* 0x0000002c00a48947 */ /* 0x002fea0003800000 */
.L_x_817:
        /* <DEDUP_REMOVED lines=11> */
.L_x_721:
        /* <DEDUP_REMOVED lines=37> */
.L_x_818:
        /* <DEDUP_REMOVED lines=10> */
.L_x_723:
[----:B------:R-:W2:Y:S02]  /*1c370*/  LDL R3, [R1+0x18] ;  /* 0x0000180001037983 */ /* 0x000ea40000100800 */
[----:B--2---:R-:W-:-:S13]  /*1c380*/  LOP3.LUT P0, RZ, R3, 0x40, RZ, 0xc0, !PT ;  /* 0x0000004003ff7812 */ /* 0x004fda000780c0ff */
[----:B------:R-:W-:Y:S05]  /*1c390*/  @P0 BRA `(.L_x_724) ;  /* 0x0000000000040947 */ /* 0x000fea0003800000 */
[----:B------:R-:W-:Y:S01]  /*1c3a0*/  BPT.TRAP 0x1 ;  /* 0x000000040000795c */ /* 0x000fe20000300000 */
.L_x_724:
        /* <DEDUP_REMOVED lines=30> */
.L_x_718:
[----:B------:R-:W-:Y:S05]  /*1c590*/  BSYNC B1 ;  /* 0x0000000000017941 */ /* 0x000fea0003800000 */
.L_x_717:
        /* <DEDUP_REMOVED lines=31> */
.L_x_727:
[----:B------:R-:W2:Y:S01]  /*1c790*/  S2R R3, SR_CgaCtaId ;  /* 0x0000000000037919 */ /* 0x000ea20000008800 */
[----:B------:R-:W-:-:S04]  /*1c7a0*/  MOV R2, 0x400 ;  /* 0x0000040000027802 */ /* 0x000fc80000000f00 */
[----:B--2---:R-:W-:Y:S02]  /*1c7b0*/  LEA R2, R3, R2, 0x18 ;  /* 0x0000000203027211 */ /* 0x004fe400078ec0ff */
[----:B------:R-:W-:-:S03]  /*1c7c0*/  SHF.L.U32 R3, R13, 0x1f, RZ ;  /* 0x0000001f0d037819 */ /* 0x000fc600000006ff */
[----:B------:R-:W-:-:S04]  /*1c7d0*/  IMAD R2, R14, 0x8, R2 ;  /* 0x000000080e027824 */ /* 0x000fc800078e0202 */
[----:B------:R-:W2:Y:S02]  /*1c7e0*/  SYNCS.PHASECHK.TRANS64.TRYWAIT P0, [R2+URZ+0x34840], R3 ;  /* 0x03484003020075a7 */ /* 0x000ea4000800017f */
[----:B--2---:R-:W-:Y:S05]  /*1c7f0*/  @!P0 BRA `(.L_x_728) ;  /* 0x0000002400c08947 */ /* 0x004fea0003800000 */
.L_x_819:
        /* <DEDUP_REMOVED lines=11> */
.L_x_729:
[----:B0-----:R-:W3:Y:S04]  /*1c8b0*/  LDL R14, [R1] ;  /* 0x00000000010e7983 */ /* 0x001ee80000100800 */
[----:B------:R-:W4:Y:S01]  /*1c8c0*/  LDL R13, [R1+0x8] ;  /* 0x00000800010d7983 */ /* 0x000f220000100800 */
[----:B--2---:R-:W-:Y:S01]  /*1c8d0*/  MOV R3, 0x400 ;  /* 0x0000040000037802 */ /* 0x004fe20000000f00 */
[----:B------:R-:W-:Y:S01]  /*1c8e0*/  UIADD3 UR4, UP0, UR38, 0x370, URZ ;  /* 0x0000037026047890 */ /* 0x000fe2000ff1e03f */
[----:B------:R-:W-:Y:S01]  /*1c8f0*/  R2UR UR9, R2 ;  /* 0x00000000020972ca */ /* 0x000fe200000e0000 */
[----:B------:R-:W0:Y:S01]  /*1c900*/  S2R R11, SR_CgaCtaId ;  /* 0x00000000000b7919 */ /* 0x000e220000008800 */
[----:B------:R-:W-:Y:S01]  /*1c910*/  R2UR UR11, R9 ;  /* 0x00000000090b72ca */ /* 0x000fe200000e0000 */
[----:B------:R-:W-:Y:S01]  /*1c920*/  UMOV UR10, URZ ;  /* 0x0000003f000a7c82 */ /* 0x000fe20008000000 */
[----:B------:R-:W-:Y:S01]  /*1c930*/  R2UR UR12, R4 ;  /* 0x00000000040c72ca */ /* 0x000fe200000e0000 */
[----:B------:R-:W-:Y:S01]  /*1c940*/  UMOV UR6, 0x0 ;  /* 0x0000000000067882 */ /* 0x000fe20000000000 */
[----:B-----5:R-:W-:Y:S01]  /*1c950*/  R2UR UR13, R10 ;  /* 0x000000000a0d72ca */ /* 0x020fe200000e0000 */
[----:B------:R-:W-:Y:S01]  /*1c960*/  UMOV UR7, 0x14f00000 ;  /* 0x14f0000000077882 */ /* 0x000fe20000000000 */
[----:B------:R-:W-:Y:S01]  /*1c970*/  UMOV UR18, 0x40 ;  /* 0x0000004000127882 */ /* 0x000fe20000000000 */
[----:B------:R-:W-:Y:S01]  /*1c980*/  UMOV UR17, 0x80 ;  /* 0x0000008000117882 */ /* 0x000fe20000000000 */
[----:B------:R-:W-:-:S03]  /*1c990*/  SHF.L.U32 R8, R8, 0x1f, RZ ;  /* 0x0000001f08087819 */ /* 0x000fc600000006ff */
[----:B------:R-:W-:Y:S01]  /*1c9a0*/  UIADD3 UR9, UR9, 0x34830, URZ ;  /* 0x0003483009097890 */ /* 0x000fe2000fffe03f */
[----:B0-----:R-:W-:-:S05]  /*1c9b0*/  LEA R3, R11, R3, 0x18 ;  /* 0x000000030b037211 */ /* 0x001fca00078ec0ff */
[----:B---3--:R-:W-:Y:S01]  /*1c9c0*/  IMAD R2, R14, 0xc000, R3 ;  /* 0x0000c0000e027824 */ /* 0x008fe200078e0203 */
[----:B----4-:R-:W-:-:S04]  /*1c9d0*/  R2UR UR5, R13 ;  /* 0x000000000d0572ca */ /* 0x010fc800000e0000 */
[----:B------:R-:W-:Y:S01]  /*1c9e0*/  R2UR UR8, R2 ;  /* 0x00000000020872ca */ /* 0x000fe200000e0000 */
[----:B------:R-:W-:-:S08]  /*1c9f0*/  IMAD R2, R7, 0x8, R3 ;  /* 0x0000000807027824 */ /* 0x000fd000078e0203 */
[----:B------:R-:W-:-:S04]  /*1ca00*/  ULEA UR11, UR11, UR5, 0x7 ;  /* 0x000000050b0b7291 */ /* 0x000fc8000f8e383f */
[----:B------:R-:W-:Y:S02]  /*1ca10*/  UIADD3 UR14, UR8, 0x1c400, URZ ;  /* 0x0001c400080e7890 */ /* 0x000fe4000fffe03f */
[----:B------:R-:W-:Y:S02]  /*1ca20*/  UIADD3.X UR5, URZ, UR39, URZ, UP0, !UPT ;  /* 0x000000273f057290 */ /* 0x000fe400087fe43f */
[----:B------:R-:W-:Y:S02]  /*1ca30*/  UIADD3 UR15, UR8, 0x20400, URZ ;  /* 0x00020400080f7890 */ /* 0x000fe4000fffe03f */
[----:B------:R-:W-:-:S03]  /*1ca40*/  UIADD3 UR16, UR8, 0x24400, URZ ;  /* 0x0002440008107890 */ /* 0x000fc6000fffe03f */
[----:B------:R-:W-:Y:S02]  /*1ca50*/  UMOV UR8, UR14 ;  /* 0x0000000e00087c82 */ /* 0x000fe40008000000 */
[----:B------:R0:W-:Y:S02]  /*1ca60*/  UTMALDG.4D [UR8], [UR4], desc[UR6] ;  /* 0x00000608040075b4 */ /* 0x0001e40008019000 */
        /* <DEDUP_REMOVED lines=8> */
.L_x_820:
[----:B------:R-:W2:Y:S01]  /*1caf0*/  LDL R11, [R1+0x28] ;  /* 0x00002800010b7983 */ /* 0x000ea20000100800 */
[----:B------:R-:W1:Y:S02]  /*1cb00*/  S2R R3, SR_TID.X ;  /* 0x0000000000037919 */ /* 0x000e640000002100 */
[----:B-1----:R-:W-:-:S04]  /*1cb10*/  LOP3.LUT R3, R3, 0x7f, RZ, 0xc0, !PT ;  /* 0x0000007f03037812 */ /* 0x002fc800078ec0ff */
[----:B------:R-:W-:-:S13]  /*1cb20*/  ISETP.NE.AND P0, PT, R3, RZ, PT ;  /* 0x000000ff0300720c */ /* 0x000fda0003f05270 */
[----:B------:R-:W-:-:S04]  /*1cb30*/  @!P0 IMAD.MOV.U32 R3, RZ, RZ, 0x8000 ;  /* 0x00008000ff038424 */ /* 0x000fc800078e00ff */
[----:B------:R2:W-:Y:S02]  /*1cb40*/  @!P0 SYNCS.ARRIVE.TRANS64 RZ, [R2+URZ+0x34850], R3 ;  /* 0x0348500302ff89a7 */ /* 0x0005e4000800003f */
[----:B--2---:R-:W-:-:S04]  /*1cb50*/  PRMT R3, R11, 0x9910, RZ ;  /* 0x000099100b037816 */ /* 0x004fc800000000ff */
[----:B------:R-:W-:-:S13]  /*1cb60*/  ISETP.NE.AND P0, PT, R3, 0x2, PT ;  /* 0x000000020300780c */ /* 0x000fda0003f05270 */
[----:B------:R-:W-:Y:S05]  /*1cb70*/  @P0 BRA `(.L_x_731) ;  /* 0x0000000000040947 */ /* 0x000fea0003800000 */
[----:B------:R-:W-:Y:S01]  /*1cb80*/  BPT.TRAP 0x1 ;  /* 0x000000040000795c */ /* 0x000fe20000300000 */
.L_x_731:
[----:B------:R-:W2:Y:S02]  /*1cb90*/  LDL R3, [R1+0x18] ;  /* 0x0000180001037983 */ /* 0x000ea40000100800 */
[----:B--2---:R-:W-:-:S13]  /*1cba0*/  LOP3.LUT P0, RZ, R3, 0x40, RZ, 0xc0, !PT ;  /* 0x0000004003ff7812 */ /* 0x004fda000780c0ff */
[----:B------:R-:W-:Y:S05]  /*1cbb0*/  @P0 BRA `(.L_x_732) ;  /* 0x0000000000040947 */ /* 0x000fea0003800000 */
[----:B------:R-:W-:Y:S01]  /*1cbc0*/  BPT.TRAP 0x1 ;  /* 0x000000040000795c */ /* 0x000fe20000300000 */
.L_x_732:
[----:B------:R-:W2:Y:S01]  /*1cbd0*/  LDL.LU R13, [R1+0x10] ;  /* 0x00001000010d7983 */ /* 0x000ea20000300800 */
[----:B0-----:R-:W-:-:S03]  /*1cbe0*/  MOV R8, 0x400 ;  /* 0x0000040000087802 */ /* 0x001fc60000000f00 */
[----:B------:R-:W3:Y:S01]  /*1cbf0*/  LDL R3, [R1+0x8] ;  /* 0x0000080001037983 */ /* 0x000ee20000100800 */
[----:B------:R-:W0:Y:S01]  /*1cc00*/  S2R R11, SR_CgaCtaId ;  /* 0x00000000000b7919 */ /* 0x000e220000008800 */
[----:B------:R-:W-:Y:S01]  /*1cc10*/  R2UR UR9, R2 ;  /* 0x00000000020972ca */ /* 0x000fe200000e0000 */
[----:B------:R-:W-:Y:S01]  /*1cc20*/  UIADD3 UR4, UP0, UR38, 0x470, URZ ;  /* 0x0000047026047890 */ /* 0x000fe2000ff1e03f */
[----:B------:R-:W-:Y:S02]  /*1cc30*/  R2UR UR13, R5 ;  /* 0x00000000050d72ca */ /* 0x000fe400000e0000 */
[----:B------:R-:W-:Y:S02]  /*1cc40*/  R2UR UR12, R4 ;  /* 0x00000000040c72ca */ /* 0x000fe400000e0000 */
        /* <DEDUP_REMOVED lines=21> */
.L_x_726:
[----:B------:R-:W-:Y:S05]  /*1cda0*/  BSYNC B1 ;  /* 0x0000000000017941 */ /* 0x000fea0003800000 */
.L_x_725:
[C---:B------:R-:W-:Y:S01]  /*1cdb0*/  ISETP.GT.AND P0, PT, R6.reuse, 0x1, PT ;  /* 0x000000010600780c */ /* 0x040fe20003f04270 */
[----:B------:R-:W-:-:S12]  /*1cdc0*/  VIADD R6, R6, 0xfffffffe ;  /* 0xfffffffe06067836 */ /* 0x000fd80000000000 */
[----:B------:R-:W-:Y:S05]  /*1cdd0*/  @P0 BRA `(.L_x_733) ;  /* 0xffffffec00e00947 */ /* 0x000fea000383ffff */
.L_x_706:
[----:B------:R-:W-:Y:S05]  /*1cde0*/  BSYNC B0 ;  /* 0x0000000000007941 */ /* 0x000fea0003800000 */
.L_x_705:
[----:B------:R-:W1:Y:S01]  /*1cdf0*/  S2R R2, SR_TID.X ;  /* 0x0000000000027919 */ /* 0x000e620000002100 */
[----:B------:R-:W-:Y:S01]  /*1ce00*/  BSSY B0, `(.L_x_734) ;  /* 0x0000010000007945 */ /* 0x000fe20003800000 */
[----:B-1----:R-:W-:-:S04]  /*1ce10*/  LOP3.LUT R2, R2, 0x1f, RZ, 0xc0, !PT ;  /* 0x0000001f02027812 */ /* 0x002fc800078ec0ff */
[----:B------:R-:W-:-:S13]  /*1ce20*/  ISETP.NE.AND P0, PT, R2, RZ, PT ;  /* 0x000000ff0200720c */ /* 0x000fda0003f05270 */
[----:B------:R-:W-:Y:S05]  /*1ce30*/  @P0 BRA `(.L_x_735) ;  /* 0x0000000000300947 */ /* 0x000fea0003800000 */
[----:B------:R-:W1:Y:S01]  /*1ce40*/  S2R R3, SR_LANEID ;  /* 0x0000000000037919 */ /* 0x000e620000000000 */
[----:B------:R-:W-:Y:S02]  /*1ce50*/  VOTEU.ANY UR4, UPT, PT ;  /* 0x0000000000047886 */ /* 0x000fe400038e0100 */
[----:B------:R-:W1:Y:S08]  /*1ce60*/  FLO.U32 R0, UR4 ;  /* 0x0000000400007d00 */ /* 0x000e7000080e0000 */
[----:B------:R-:W2:Y:S01]  /*1ce70*/  POPC R7, UR4 ;  /* 0x0000000400077d09 */ /* 0x000ea20008000000 */
[----:B-1----:R-:W-:-:S02]  /*1ce80*/  ISETP.EQ.U32.AND P0, PT, R0, R3, PT ;  /* 0x000000030000720c */ /* 0x002fc40003f02070 */
[----:B------:R-:W2:Y:S11]  /*1ce90*/  LDC.64 R2, c[0x0][0xc38] ;  /* 0x00030e00ff027b82 */ /* 0x000eb60000000a00 */
[----:B--2---:R-:W2:Y:S01]  /*1cea0*/  @P0 ATOMG.E.ADD.STRONG.GPU PT, R3, desc[UR36][R2.64], R7 ;  /* 0x00000007020309a8 */ /* 0x004ea200081ee1e4 */
[----:B------:R-:W1:Y:S02]  /*1ceb0*/  S2R R6, SR_LTMASK ;  /* 0x0000000000067919 */ /* 0x000e640000003900 */
[----:B-1----:R-:W-:-:S04]  /*1cec0*/  LOP3.LUT R6, R6, UR4, RZ, 0xc0, !PT ;  /* 0x0000000406067c12 */ /* 0x002fc8000f8ec0ff */
[----:B------:R-:W1:Y:S01]  /*1ced0*/  POPC R9, R6 ;  /* 0x0000000600097309 */ /* 0x000e620000000000 */
[----:B--2---:R-:W1:Y:S02]  /*1cee0*/  SHFL.IDX PT, R0, R3, R0, 0x1f ;  /* 0x00001f0003007589 */ /* 0x004e6400000e0000 */
[----:B-1----:R-:W-:-:S07]  /*1cef0*/  IADD3 R16, R0, UR40, R9 ;  /* 0x0000002800107c10 */ /* 0x002fce000fffe009 */
.L_x_735:
[----:B------:R-:W-:Y:S05]  /*1cf00*/  BSYNC B0 ;  /* 0x0000000000007941 */ /* 0x000fea0003800000 */
.L_x_734:
        /* <DEDUP_REMOVED lines=11> */
.L_x_821:
[----:B------:R-:W2:Y:S01]  /*1cfc0*/  LDL R2, [R1+0x28] ;  /* 0x0000280001027983 */ /* 0x000ea20000100800 */
[----:B------:R-:W3:Y:S02]  /*1cfd0*/  S2R R6, SR_TID.X ;  /* 0x0000000000067919 */ /* 0x000ee40000002100 */
[----:B---3--:R-:W-:-:S04]  /*1cfe0*/  LOP3.LUT R6, R6, 0x7f, RZ, 0xc0, !PT ;  /* 0x0000007f06067812 */ /* 0x008fc800078ec0ff */
[----:B------:R-:W-:-:S13]  /*1cff0*/  ISETP.NE.AND P0, PT, R6, RZ, PT ;  /* 0x000000ff0600720c */ /* 0x000fda0003f05270 */
[----:B-1----:R-:W-:-:S04]  /*1d000*/  @!P0 IMAD.MOV.U32 R3, RZ, RZ, 0x8000 ;  /* 0x00008000ff038424 */ /* 0x002fc800078e00ff */
[----:B------:R1:W-:Y:S01]  /*1d010*/  @!P0 SYNCS.ARRIVE.TRANS64 RZ, [R0+URZ+0x34850], R3 ;  /* 0x0348500300ff89a7 */ /* 0x0003e2000800003f */
[----:B--2---:R-:W-:-:S04]  /*1d020*/  PRMT R2, R2, 0x9910, RZ ;  /* 0x0000991002027816 */ /* 0x004fc800000000ff */
[----:B------:R-:W-:-:S13]  /*1d030*/  ISETP.NE.AND P0, PT, R2, 0x2, PT ;  /* 0x000000020200780c */ /* 0x000fda0003f05270 */
[----:B-1----:R-:W-:Y:S05]  /*1d040*/  @P0 BRA `(.L_x_739) ;  /* 0x0000000000040947 */ /* 0x002fea0003800000 */
[----:B------:R-:W-:Y:S01]  /*1d050*/  BPT.TRAP 0x1 ;  /* 0x000000040000795c */ /* 0x000fe20000300000 */
.L_x_739:
[----:B------:R-:W2:Y:S02]  /*1d060*/  LDL R2, [R1+0x18] ;  /* 0x0000180001027983 */ /* 0x000ea40000100800 */
[----:B--2---:R-:W-:-:S13]  /*1d070*/  LOP3.LUT P0, RZ, R2, 0x40, RZ, 0xc0, !PT ;  /* 0x0000004002ff7812 */ /* 0x004fda000780c0ff */
[----:B------:R-:W-:Y:S05]  /*1d080*/  @P0 BRA `(.L_x_740) ;  /* 0x0000000000040947 */ /* 0x000fea0003800000 */
[----:B------:R-:W-:Y:S01]  /*1d090*/  BPT.TRAP 0x1 ;  /* 0x000000040000795c */ /* 0x000fe20000300000 */
.L_x_740:
[----:B------:R-:W2:Y:S01]  /*1d0a0*/  LDL.LU R8, [R1+0x8] ;  /* 0x0000080001087983 */ /* 0x000ea20000300800 */
[----:B------:R-:W-:-:S03]  /*1d0b0*/  MOV R6, 0x400 ;  /* 0x0000040000067802 */ /* 0x000fc60000000f00 */
[----:B------:R-:W3:Y:S04]  /*1d0c0*/  LDL R2, [R1] ;  /* 0x0000000001027983 */ /* 0x000ee80000100800 */
        /* <DEDUP_REMOVED lines=25> */
.L_x_737:
[----:B------:R-:W-:Y:S05]  /*1d260*/  BSYNC B0 ;  /* 0x0000000000007941 */ /* 0x000fea0003800000 */
.L_x_736:
        /* <DEDUP_REMOVED lines=9> */
.L_x_690:
[----:B------:R-:W-:Y:S05]  /*1d300*/  BSYNC B6 ;  /* 0x0000000000067941 */ /* 0x000fea0003800000 */
.L_x_688:
[----:B------:R-:W-:-:S03]  /*1d310*/  UMOV UR4, 0xffffffff ;  /* 0xffffffff00047882 */ /* 0x000fc60000000000 */
[----:B------:R-:W-:Y:S05]  /*1d320*/  BRA.DIV UR4, `(.L_x_741) ;  /* 0x0000001e04307947 */ /* 0x000fea000b800000 */
[----:B------:R2:W3:Y:S04]  /*1d330*/  SHFL.IDX PT, R4, R16, RZ, 0x1f ;  /* 0x00001fff10047589 */ /* 0x0004e800000e0000 */
[----:B------:R2:W4:Y:S02]  /*1d340*/  SHFL.IDX PT, R5, R16, 0x1, 0x1f ;  /* 0x00201f0010057f89 */ /* 0x00052400000e0000 */
.L_x_825:
[----:B0----5:R-:W0:Y:S01]  /*1d350*/  S2R R8, SR_TID.X ;  /* 0x0000000000087919 */ /* 0x021e220000002100 */
[----:B------:R-:W-:Y:S01]  /*1d360*/  ULDC UR4, c[0x0][0xc14] ;  /* 0x0003050000047ab9 */ /* 0x000fe20000000800 */
[----:B------:R-:W-:Y:S01]  /*1d370*/  BSSY B0, `(.L_x_742) ;  /* 0x000000b000007945 */ /* 0x000fe20003800000 */
[----:B-1----:R-:W-:Y:S02]  /*1d380*/  IMAD.U32 R0, RZ, RZ, UR4 ;  /* 0x00000004ff007e24 */ /* 0x002fe4000f8e00ff */
[----:B------:R-:W-:Y:S01]  /*1d390*/  IMAD.MOV.U32 R2, RZ, RZ, RZ ;  /* 0x000000ffff027224 */ /* 0x000fe200078e00ff */
[----:B0-----:R-:W-:-:S04]  /*1d3a0*/  LOP3.LUT R8, R8, 0x1f, RZ, 0xc0, !PT ;  /* 0x0000001f08087812 */ /* 0x001fc800078ec0ff */
[C---:B------:R-:W-:Y:S01]  /*1d3b0*/  ISETP.NE.AND P0, PT, R8.reuse, 0x1f, PT ;  /* 0x0000001f0800780c */ /* 0x040fe20003f05270 */
[----:B------:R-:W-:-:S05]  /*1d3c0*/  IMAD.IADD R7, R8, 0x1, R19 ;  /* 0x0000000108077824 */ /* 0x000fca00078e0213 */
[----:B------:R-:W-:-:S13]  /*1d3d0*/  ISETP.GE.OR P0, PT, R7, R0, !P0 ;  /* 0x000000000700720c */ /* 0x000fda0004706670 */
[----:B------:R-:W-:Y:S05]  /*1d3e0*/  @P0 BRA `(.L_x_743) ;  /* 0x00000000000c0947 */ /* 0x000fea0003800000 */
[----:B------:R-:W0:Y:S02]  /*1d3f0*/  LDC.64 R2, c[0x0][0xc58] ;  /* 0x00031600ff027b82 */ /* 0x000e240000000a00 */
[----:B0-----:R-:W-:-:S06]  /*1d400*/  IMAD.WIDE R2, R7, 0x4, R2 ;  /* 0x0000000407027825 */ /* 0x001fcc00078e0202 */
[----:B------:R0:W5:Y:S02]  /*1d410*/  LDG.E R2, desc[UR36][R2.64] ;  /* 0x0000002402027981 */ /* 0x000164000c1e1900 */
.L_x_743:
[----:B------:R-:W-:Y:S05]  /*1d420*/  BSYNC B0 ;  /* 0x0000000000007941 */ /* 0x000fea0003800000 */
.L_x_742:
[----:B------:R-:W-:-:S03]  /*1d430*/  UMOV UR4, 0xffffffff ;  /* 0xffffffff00047882 */ /* 0x000fc60000000000 */
[----:B------:R-:W-:Y:S05]  /*1d440*/  BRA.DIV UR4, `(.L_x_744) ;  /* 0x0000001e04347947 */ /* 0x000fea000b800000 */
[----:B-----5:R-:W0:Y:S01]  /*1d450*/  SHFL.UP PT, R14, R2, 0x1, RZ ;  /* 0x04200000020e7989 */ /* 0x020e2200000e00ff */
        /* <DEDUP_REMOVED lines=20> */
.L_x_833:
[----:B------:R-:W-:Y:S02]  /*1d5a0*/  ULDC UR4, c[0x0][0xc10] ;  /* 0x0003040000047ab9 */ /* 0x000fe40000000800 */
[----:B--2---:R-:W-:-:S04]  /*1d5b0*/  IMAD.U32 R16, RZ, RZ, UR4 ;  /* 0x00000004ff107e24 */ /* 0x004fc8000f8e00ff */
[----:B-1----:R-:W-:-:S04]  /*1d5c0*/  IMAD R7, R14, R16, RZ ;  /* 0x000000100e077224 */ /* 0x002fc800078e02ff */
[----:B----4-:R-:W-:-:S05]  /*1d5d0*/  IMAD.IADD R5, R5, 0x1, R7 ;  /* 0x0000000105057824 */ /* 0x010fca00078e0207 */
[----:B---3--:R-:W-:-:S13]  /*1d5e0*/  ISETP.GT.AND P0, PT, R5, R4, PT ;  /* 0x000000040500720c */ /* 0x008fda0003f04270 */
[----:B------:R-:W-:Y:S05]  /*1d5f0*/  @P0 BRA `(.L_x_745) ;  /* 0x0000000000b40947 */ /* 0x000fea0003800000 */
[----:B------:R-:W1:Y:S02]  /*1d600*/  LDC R0, c[0x0][0xc14] ;  /* 0x00030500ff007b82 */ /* 0x000e640000000800 */
.L_x_750:
[----:B------:R-:W-:-:S05]  /*1d610*/  VIADD R19, R19, 0x1f ;  /* 0x0000001f13137836 */ /* 0x000fca0000000000 */
[----:B-1----:R-:W-:-:S13]  /*1d620*/  ISETP.GE.AND P0, PT, R19, R0, PT ;  /* 0x000000001300720c */ /* 0x002fda0003f06270 */
[----:B------:R-:W-:Y:S05]  /*1d630*/  @P0 BRA `(.L_x_746) ;  /* 0x00000004005c0947 */ /* 0x000fea0003800000 */
[----:B------:R-:W1:Y:S01]  /*1d640*/  S2R R8, SR_TID.X ;  /* 0x0000000000087919 */ /* 0x000e620000002100 */
[----:B------:R-:W-:Y:S01]  /*1d650*/  BSSY B0, `(.L_x_747) ;  /* 0x000000a000007945 */ /* 0x000fe20003800000 */
[----:B------:R-:W-:Y:S01]  /*1d660*/  IMAD.MOV.U32 R2, RZ, RZ, RZ ;  /* 0x000000ffff027224 */ /* 0x000fe200078e00ff */
[----:B-1----:R-:W-:-:S04]  /*1d670*/  LOP3.LUT R8, R8, 0x1f, RZ, 0xc0, !PT ;  /* 0x0000001f08087812 */ /* 0x002fc800078ec0ff */
[C---:B------:R-:W-:Y:S01]  /*1d680*/  ISETP.NE.AND P1, PT, R8.reuse, 0x1f, PT ;  /* 0x0000001f0800780c */ /* 0x040fe20003f25270 */
[----:B------:R-:W-:-:S05]  /*1d690*/  IMAD.IADD R7, R8, 0x1, R19 ;  /* 0x0000000108077824 */ /* 0x000fca00078e0213 */
[----:B------:R-:W-:-:S13]  /*1d6a0*/  ISETP.GE.OR P0, PT, R7, R0, !P1 ;  /* 0x000000000700720c */ /* 0x000fda0004f06670 */
[----:B------:R-:W-:Y:S05]  /*1d6b0*/  @P0 BRA `(.L_x_748) ;  /* 0x00000000000c0947 */ /* 0x000fea0003800000 */
[----:B------:R-:W1:Y:S02]  /*1d6c0*/  LDC.64 R2, c[0x0][0xc58] ;  /* 0x00031600ff027b82 */ /* 0x000e640000000a00 */
[----:B-1----:R-:W-:-:S06]  /*1d6d0*/  IMAD.WIDE R2, R7, 0x4, R2 ;  /* 0x0000000407027825 */ /* 0x002fcc00078e0202 */
[----:B------:R1:W5:Y:S02]  /*1d6e0*/  LDG.E R2, desc[UR36][R2.64] ;  /* 0x0000002402027981 */ /* 0x000364000c1e1900 */
.L_x_748:
[----:B------:R-:W-:Y:S05]  /*1d6f0*/  BSYNC B0 ;  /* 0x0000000000007941 */ /* 0x000fea0003800000 */
.L_x_747:
        /* <DEDUP_REMOVED lines=19> */
[----:B------:R-:W0:Y:S02]  /*1d830*/  SHFL.UP PT, R14, R3, 0x10, RZ ;  /* 0x06000000030e7989 */ /* 0x000e2400000e00ff */
[----:B0-----:R-:W-:-:S05]  /*1d840*/  SEL R6, R14, RZ, P0 ;  /* 0x000000ff0e067207 */ /* 0x001fca0000000000 */
[----:B------:R-:W-:-:S05]  /*1d850*/  IMAD.IADD R6, R3, 0x1, R6 ;  /* 0x0000000103067824 */ /* 0x000fca00078e0206 */
[----:B------:R0:W1:Y:S02]  /*1d860*/  SHFL.IDX PT, R14, R6, 0x1f, 0x1f ;  /* 0x03e01f00060e7f89 */ /* 0x00006400000e0000 */
.L_x_841:
[----:B------:R-:W-:Y:S02]  /*1d870*/  ULDC UR4, c[0x0][0xc10] ;  /* 0x0003040000047ab9 */ /* 0x000fe40000000800 */
[----:B------:R-:W-:-:S04]  /*1d880*/  IMAD.U32 R16, RZ, RZ, UR4 ;  /* 0x00000004ff107e24 */ /* 0x000fc8000f8e00ff */
[----:B-1----:R-:W-:-:S04]  /*1d890*/  IMAD R7, R14, R16, RZ ;  /* 0x000000100e077224 */ /* 0x002fc800078e02ff */
[----:B------:R-:W-:-:S05]  /*1d8a0*/  IMAD.IADD R5, R7, 0x1, R5 ;  /* 0x0000000107057824 */ /* 0x000fca00078e0205 */
[----:B------:R-:W-:-:S13]  /*1d8b0*/  ISETP.GT.AND P0, PT, R5, R4, PT ;  /* 0x000000040500720c */ /* 0x000fda0003f04270 */
[----:B------:R-:W-:Y:S05]  /*1d8c0*/  @!P0 BRA `(.L_x_750) ;  /* 0xfffffffc00508947 */ /* 0x000fea000383ffff */
.L_x_745:
        /* <DEDUP_REMOVED lines=8> */
.L_x_845:
[----:B------:R-:W-:Y:S01]  /*1d950*/  ISETP.NE.AND P0, PT, R3, RZ, PT ;  /* 0x000000ff0300720c */ /* 0x000fe20003f05270 */
[----:B------:R-:W-:-:S12]  /*1d960*/  IMAD.MOV.U32 R14, RZ, RZ, RZ ;  /* 0x000000ffff0e7224 */ /* 0x000fd800078e00ff */
[----:B------:R-:W-:Y:S05]  /*1d970*/  @!P0 BRA `(.L_x_752) ;  /* 0x0000000000108947 */ /* 0x000fea0003800000 */
[----:B------:R-:W-:Y:S01]  /*1d980*/  UMOV UR4, 0xffffffff ;  /* 0xffffffff00047882 */ /* 0x000fe20000000000 */
[----:B------:R-:W-:Y:S02]  /*1d990*/  VIADD R12, R5, 0xffffffff ;  /* 0xffffffff050c7836 */ /* 0x000fe40000000000 */
[----:B------:R-:W-:Y:S05]  /*1d9a0*/  BRA.DIV UR4, `(.L_x_753) ;  /* 0x0000001e04cc7947 */ /* 0x000fea000b800000 */
[----:B------:R3:W4:Y:S02]  /*1d9b0*/  SHFL.IDX PT, R14, R6, R12, 0x1f ;  /* 0x00001f0c060e7589 */ /* 0x00072400000e0000 */
.L_x_752:
[----:B0-23--:R-:W-:Y:S01]  /*1d9c0*/  IABS R6, R17 ;  /* 0x0000001100067213 */ /* 0x00dfe20000000000 */
[----:B----4-:R-:W-:Y:S02]  /*1d9d0*/  IMAD R16, R14, R16, R7 ;  /* 0x000000100e107224 */ /* 0x010fe400078e0207 */
[----:B------:R-:W-:Y:S01]  /*1d9e0*/  IMAD.IADD R19, R5, 0x1, R19 ;  /* 0x0000000105137824 */ /* 0x000fe200078e0213 */
[----:B------:R-:W0:Y:S08]  /*1d9f0*/  I2F.RP R8, R6 ;  /* 0x0000000600087306 */ /* 0x000e300000209400 */
[----:B0-----:R-:W0:Y:S02]  /*1da00*/  MUFU.RCP R8, R8 ;  /* 0x0000000800087308 */ /* 0x001e240000001000 */
[----:B0-----:R-:W-:-:S06]  /*1da10*/  VIADD R9, R8, 0xffffffe ;  /* 0x0ffffffe08097836 */ /* 0x001fcc0000000000 */
[----:B------:R-:W1:Y:S02]  /*1da20*/  F2I.FTZ.U32.TRUNC.NTZ R3, R9 ;  /* 0x0000000900037305 */ /* 0x000e64000021f000 */
[----:B-1----:R-:W-:-:S04]  /*1da30*/  IMAD.MOV R2, RZ, RZ, -R3 ;  /* 0x000000ffff027224 */ /* 0x002fc800078e0a03 */
[----:B------:R-:W-:Y:S02]  /*1da40*/  IMAD R7, R2, R6, RZ ;  /* 0x0000000602077224 */ /* 0x000fe400078e02ff */
[----:B------:R-:W-:-:S04]  /*1da50*/  IMAD.MOV.U32 R2, RZ, RZ, RZ ;  /* 0x000000ffff027224 */ /* 0x000fc800078e00ff */
[----:B------:R-:W-:Y:S01]  /*1da60*/  IMAD.HI.U32 R2, R3, R7, R2 ;  /* 0x0000000703027227 */ /* 0x000fe200078e0002 */
[----:B------:R-:W-:-:S03]  /*1da70*/  IABS R7, R17 ;  /* 0x0000001100077213 */ /* 0x000fc60000000000 */
[----:B------:R-:W-:Y:S02]  /*1da80*/  IMAD.IADD R3, R4, 0x1, -R16 ;  /* 0x0000000104037824 */ /* 0x000fe400078e0a10 */
[----:B------:R-:W-:-:S03]  /*1da90*/  IMAD.MOV R7, RZ, RZ, -R7 ;  /* 0x000000ffff077224 */ /* 0x000fc600078e0a07 */
[----:B------:R-:W-:-:S05]  /*1daa0*/  IABS R4, R3 ;  /* 0x0000000300047213 */ /* 0x000fca0000000000 */
        /* <DEDUP_REMOVED lines=16> */
.L_x_746:
[----:B------:R-:W-:Y:S01]  /*1dbb0*/  UMOV UR4, URZ ;  /* 0x0000003f00047c82 */ /* 0x000fe20008000000 */
[----:B------:R-:W-:Y:S01]  /*1dbc0*/  UMOV UR5, URZ ;  /* 0x0000003f00057c82 */ /* 0x000fe20008000000 */
[----:B------:R-:W-:Y:S01]  /*1dbd0*/  ULDC UR6, c[0x0][0xc14] ;  /* 0x0003050000067ab9 */ /* 0x000fe20000000800 */
[----:B------:R-:W-:Y:S02]  /*1dbe0*/  IMAD.MOV.U32 R16, RZ, RZ, R4 ;  /* 0x000000ffff107224 */ /* 0x000fe400078e0004 */
[----:B------:R-:W-:Y:S02]  /*1dbf0*/  IMAD.U32 R17, RZ, RZ, UR4 ;  /* 0x00000004ff117e24 */ /* 0x000fe4000f8e00ff */
[----:B------:R-:W-:Y:S02]  /*1dc00*/  IMAD.U32 R18, RZ, RZ, UR5 ;  /* 0x00000005ff127e24 */ /* 0x000fe4000f8e00ff */
[----:B------:R-:W-:-:S07]  /*1dc10*/  IMAD.U32 R19, RZ, RZ, UR6 ;  /* 0x00000006ff137e24 */ /* 0x000fce000f8e00ff */
.L_x_754:
[----:B------:R-:W1:Y:S01]  /*1dc20*/  S2R R2, SR_TID.X ;  /* 0x0000000000027919 */ /* 0x000e620000002100 */
[----:B------:R-:W-:Y:S05]  /*1dc30*/  WARPSYNC.ALL ;  /* 0x0000000000007948 */ /* 0x000fea0003800000 */
[----:B------:R-:W-:Y:S01]  /*1dc40*/  BAR.SYNC.DEFER_BLOCKING 0x4, 0x120 ;  /* 0x0104800000007b1d */ /* 0x000fe20000010000 */
[----:B-1----:R-:W-:-:S04]  /*1dc50*/  LOP3.LUT R2, R2, 0x1f, RZ, 0xc0, !PT ;  /* 0x0000001f02027812 */ /* 0x002fc800078ec0ff */
[----:B------:R-:W-:-:S13]  /*1dc60*/  ISETP.NE.AND P0, PT, R2, RZ, PT ;  /* 0x000000ff0200720c */ /* 0x000fda0003f05270 */
[----:B------:R-:W1:Y:S01]  /*1dc70*/  @!P0 S2R R3, SR_CgaCtaId ;  /* 0x0000000000038919 */ /* 0x000e620000008800 */
[----:B------:R-:W-:-:S04]  /*1dc80*/  @!P0 MOV R2, 0x400 ;  /* 0x0000040000028802 */ /* 0x000fc80000000f00 */
[----:B-1----:R-:W-:-:S05]  /*1dc90*/  @!P0 LEA R2, R3, R2, 0x18 ;  /* 0x0000000203028211 */ /* 0x002fca00078ec0ff */
[----:B------:R2:W-:Y:S01]  /*1dca0*/  @!P0 STS.128 [R2+0x348d0], R16 ;  /* 0x0348d01002008388 */ /* 0x0005e20000000c00 */
[----:B------:R-:W-:Y:S06]  /*1dcb0*/  BAR.ARV 0x5, 0x120 ;  /* 0x0144800000007b1d */ /* 0x000fec0000002000 */
[----:B------:R-:W-:-:S13]  /*1dcc0*/  ISETP.GE.AND P0, PT, R19, R0, PT ;  /* 0x000000001300720c */ /* 0x000fda0003f06270 */
[----:B------:R-:W-:Y:S05]  /*1dcd0*/  @!P0 BRA `(.L_x_755) ;  /* 0xffffffb000608947 */ /* 0x000fea000383ffff */
.L_x_667:
[----:B0-----:R-:W3:Y:S01]  /*1dce0*/  LDL.LU R0, [R1+0x3c] ;  /* 0x00003c0001007983 */ /* 0x001ee20000300800 */
[----:B------:R-:W-:Y:S01]  /*1dcf0*/  BSSY B0, `(.L_x_756) ;  /* 0x000000b000007945 */ /* 0x000fe20003800000 */
[----:B------:R-:W0:Y:S01]  /*1dd00*/  S2R R5, SR_CgaCtaId ;  /* 0x0000000000057919 */ /* 0x000e220000008800 */
[----:B---3--:R-:W-:-:S05]  /*1dd10*/  VIADD R0, R0, 0x1 ;  /* 0x0000000100007836 */ /* 0x008fca0000000000 */
[----:B--2---:R-:W-:-:S04]  /*1dd20*/  LEA.HI R2, R0, R0, RZ, 0x1 ;  /* 0x0000000000027211 */ /* 0x004fc800078f08ff */
[----:B------:R-:W-:-:S05]  /*1dd30*/  LOP3.LUT R3, R2, 0xfffffffe, RZ, 0xc0, !PT ;  /* 0xfffffffe02037812 */ /* 0x000fca00078ec0ff */
[----:B------:R-:W-:Y:S01]  /*1dd40*/  IMAD.IADD R3, R0, 0x1, -R3 ;  /* 0x0000000100037824 */ /* 0x000fe200078e0a03 */
[----:B------:R-:W-:-:S04]  /*1dd50*/  MOV R0, 0x400 ;  /* 0x0000040000007802 */ /* 0x000fc80000000f00 */
[----:B0-----:R-:W-:Y:S02]  /*1dd60*/  LEA R0, R5, R0, 0x18 ;  /* 0x0000000005007211 */ /* 0x001fe400078ec0ff */
[----:B------:R-:W-:-:S04]  /*1dd70*/  SHF.L.U32 R3, R3, 0x1f, RZ ;  /* 0x0000001f03037819 */ /* 0x000fc800000006ff */
[----:B------:R-:W0:Y:S02]  /*1dd80*/  SYNCS.PHASECHK.TRANS64.TRYWAIT P0, [R0+URZ+0x34820], R3 ;  /* 0x03482003000075a7 */ /* 0x000e24000800017f */
[----:B0-----:R-:W-:Y:S05]  /*1dd90*/  @!P0 BRA `(.L_x_757) ;  /* 0x0000001800f48947 */ /* 0x001fea0003800000 */
.L_x_848:
[----:B------:R-:W-:Y:S05]  /*1dda0*/  BSYNC B0 ;  /* 0x0000000000007941 */ /* 0x000fea0003800000 */
.L_x_756:
[----:B------:R-:W-:-:S03]  /*1ddb0*/  UMOV UR4, 0xffffffff ;  /* 0xffffffff00047882 */ /* 0x000fc60000000000 */
[----:B------:R-:W-:Y:S05]  /*1ddc0*/  BRA.DIV UR4, `(.L_x_758) ;  /* 0x0000001a04fc7947 */ /* 0x000fea000b800000 */
[----:B------:R-:W1:Y:S02]  /*1ddd0*/  S2R R2, SR_TID.X ;  /* 0x0000000000027919 */ /* 0x000e640000002100 */
[----:B-1----:R-:W-:-:S04]  /*1dde0*/  SHF.R.U32.HI R2, RZ, 0x5, R2 ;  /* 0x00000005ff027819 */ /* 0x002fc80000011602 */
[----:B------:R-:W-:-:S05]  /*1ddf0*/  LOP3.LUT R2, R2, 0x3, RZ, 0xc0, !PT ;  /* 0x0000000302027812 */ /* 0x000fca00078ec0ff */
[----:B------:R1:W2:Y:S02]  /*1de00*/  SHFL.IDX PT, R14, R2, RZ, 0x1f ;  /* 0x00001fff020e7589 */ /* 0x0002a400000e0000 */
.L_x_851:
[----:B--2---:R-:W-:-:S13]  /*1de10*/  ISETP.NE.AND P0, PT, R14, RZ, PT ;  /* 0x000000ff0e00720c */ /* 0x004fda0003f05270 */
[----:B------:R-:W-:Y:S05]  /*1de20*/  @P0 BRA `(.L_x_448) ;  /* 0x0000000000940947 */ /* 0x000fea0003800000 */
[----:B------:R-:W-:-:S03]  /*1de30*/  UMOV UR4, 0xffffffff ;  /* 0xffffffff00047882 */ /* 0x000fc60000000000 */
[----:B------:R-:W-:Y:S05]  /*1de40*/  BRA.DIV UR4, `(.L_x_759) ;  /* 0x0000001e04107947 */ /* 0x000fea000b800000 */
[----:B------:R-:W-:-:S13]  /*1de50*/  ELECT P6, URZ, PT ;  /* 0x00000000003f782f */ /* 0x000fda00038c0000 */
.L_x_854:
[----:B------:R-:W-:Y:S05]  /*1de60*/  @!P6 BRA `(.L_x_448) ;  /* 0x000000000084e947 */ /* 0x000fea0003800000 */
[----:B-1----:R-:W2:Y:S02]  /*1de70*/  LDL.LU R2, [R1+0x38] ;  /* 0x0000380001027983 */ /* 0x002ea40000300800 */
[----:B--2---:R-:W-:-:S04]  /*1de80*/  LOP3.LUT R2, R2, 0x2, RZ, 0xfc, !PT ;  /* 0x0000000202027812 */ /* 0x004fc800078efcff */
[----:B------:R-:W-:-:S13]  /*1de90*/  ISETP.NE.AND P2, PT, R2, 0x3, PT ;  /* 0x000000030200780c */ /* 0x000fda0003f45270 */
[----:B------:R-:W-:Y:S05]  /*1dea0*/  @!P2 BRA `(.L_x_760) ;  /* 0x000000000004a947 */ /* 0x000fea0003800000 */
[----:B------:R-:W-:Y:S01]  /*1deb0*/  BPT.TRAP 0x1 ;  /* 0x000000040000795c */ /* 0x000fe20000300000 */
.L_x_760:
        /* <DEDUP_REMOVED lines=14> */
.L_x_855:
[----:B------:R-:W1:Y:S02]  /*1dfa0*/  SYNCS.PHASECHK.TRANS64.TRYWAIT P0, [R7+URZ], R2 ;  /* 0x00000002070075a7 */ /* 0x000e64000800017f */
[----:B-1----:R-:W-:Y:S05]  /*1dfb0*/  @!P0 BRA `(.L_x_762) ;  /* 0x0000001800e88947 */ /* 0x002fea0003800000 */
.L_x_856:
[----:B------:R-:W-:Y:S05]  /*1dfc0*/  @!P2 BRA `(.L_x_763) ;  /* 0x000000000004a947 */ /* 0x000fea0003800000 */
[----:B------:R-:W-:Y:S01]  /*1dfd0*/  BPT.TRAP 0x1 ;  /* 0x000000040000795c */ /* 0x000fe20000300000 */
.L_x_763:
[----:B------:R-:W2:Y:S01]  /*1dfe0*/  LDL.LU R4, [R1] ;  /* 0x0000000001047983 */ /* 0x000ea20000300800 */
[----:B------:R-:W-:-:S04]  /*1dff0*/  VIADD R0, R0, 0x34860 ;  /* 0x0003486000007836 */ /* 0x000fc80000000000 */
[----:B--2---:R-:W-:-:S04]  /*1e000*/  IMAD R4, R4, 0x8, R0 ;  /* 0x0000000804047824 */ /* 0x004fc800078e0200 */
[----:B------:R-:W2:Y:S02]  /*1e010*/  SYNCS.PHASECHK.TRANS64.TRYWAIT P0, [R4+URZ], R5 ;  /* 0x00000005040075a7 */ /* 0x000ea4000800017f */
[----:B--2---:R-:W-:Y:S05]  /*1e020*/  @!P0 BRA `(.L_x_764) ;  /* 0x0000001800e08947 */ /* 0x004fea0003800000 */
.L_x_857:
[----:B------:R-:W-:-:S07]  /*1e030*/  IMAD R3, R3, 0x8, R0 ;  /* 0x0000000803037824 */ /* 0x000fce00078e0200 */
.L_x_765:
[----:B---3--:R3:W4:Y:S02]  /*1e040*/  SYNCS.PHASECHK.TRANS64.TRYWAIT P0, [R3+URZ], R2 ;  /* 0x00000002030075a7 */ /* 0x008724000800017f */
[----:B----4-:R-:W-:Y:S05]  /*1e050*/  @!P0 NANOSLEEP.SYNCS 0x989680 ;  /* 0x009896800000895d */ /* 0x010fea0003900000 */
[----:B------:R-:W4:Y:S02]  /*1e060*/  @!P0 SYNCS.PHASECHK.TRANS64 P0, [R3+URZ], R2 ;  /* 0x00000002030085a7 */ /* 0x000f24000800007f */
[----:B----4-:R-:W-:Y:S05]  /*1e070*/  @!P0 BRA `(.L_x_765) ;  /* 0xfffffffc00f08947 */ /* 0x010fea000383ffff */
.L_x_448:
[----:B------:R-:W-:Y:S05]  /*1e080*/  BSYNC B7 ;  /* 0x0000000000077941 */ /* 0x000fea0003800000 */
.L_x_445:
[----:B------:R-:W-:Y:S05]  /*1e090*/  EXIT ;  /* 0x000000000000794d */ /* 0x000fea0003800000 */
.L_x_466:
[----:B0-----:R0:W1:Y:S02]  /*1e0a0*/  SYNCS.PHASECHK.TRANS64.TRYWAIT P5, [R3+URZ+0x34890], R0 ;  /* 0x03489000030075a7 */ /* 0x00106400080a017f */
[----:B-1----:R-:W-:Y:S05]  /*1e0b0*/  @!P5 NANOSLEEP.SYNCS 0x989680 ;  /* 0x009896800000d95d */ /* 0x002fea0003900000 */
[----:B------:R-:W1:Y:S02]  /*1e0c0*/  @!P5 SYNCS.PHASECHK.TRANS64 P5, [R3+URZ+0x34890], R0 ;  /* 0x034890000300d5a7 */ /* 0x000e6400080a007f */
[----:B-1----:R-:W-:Y:S05]  /*1e0d0*/  @!P5 BRA `(.L_x_466) ;  /* 0xfffffffc00f0d947 */ /* 0x002fea000383ffff */
[----:B------:R-:W-:Y:S05]  /*1e0e0*/  BRA `(.L_x_766) ;  /* 0xfffffe5400707947 */ /* 0x000fea000383ffff */
.L_x_520:
[----:B-1----:R1:W3:Y:S02]  /*1e0f0*/  SYNCS.PHASECHK.TRANS64.TRYWAIT P5, [R3+URZ+0x34890], R0 ;  /* 0x03489000030075a7 */ /* 0x0022e400080a017f */
[----:B---3--:R-:W-:Y:S05]  /*1e100*/  @!P5 NANOSLEEP.SYNCS 0x989680 ;  /* 0x009896800000d95d */ /* 0x008fea0003900000 */
[----:B------:R-:W3:Y:S02]  /*1e110*/  @!P5 SYNCS.PHASECHK.TRANS64 P5, [R3+URZ+0x34890], R0 ;  /* 0x034890000300d5a7 */ /* 0x000ee400080a007f */
[----:B---3--:R-:W-:Y:S05]  /*1e120*/  @!P5 BRA `(.L_x_520) ;  /* 0xfffffffc00f0d947 */ /* 0x008fea000383ffff */
[----:B------:R-:W-:Y:S05]  /*1e130*/  BRA `(.L_x_767) ;  /* 0xfffffe8c00187947 */ /* 0x000fea000383ffff */
.L_x_545:
[----:B0-----:R0:W1:Y:S02]  /*1e140*/  SYNCS.PHASECHK.TRANS64.TRYWAIT P4, [R3+URZ+0x34890], R0 ;  /* 0x03489000030075a7 */ /* 0x001064000808017f */
[----:B-1----:R-:W-:Y:S05]  /*1e150*/  @!P4 NANOSLEEP.SYNCS 0x989680 ;  /* 0x009896800000c95d */ /* 0x002fea0003900000 */
[----:B------:R-:W1:Y:S02]  /*1e160*/  @!P4 SYNCS.PHASECHK.TRANS64 P4, [R3+URZ+0x34890], R0 ;  /* 0x034890000300c5a7 */ /* 0x000e64000808007f */
[----:B-1----:R-:W-:Y:S05]  /*1e170*/  @!P4 BRA `(.L_x_545) ;  /* 0xfffffffc00f0c947 */ /* 0x002fea000383ffff */
[----:B------:R-:W-:Y:S05]  /*1e180*/  BRA `(.L_x_768) ;  /* 0xfffffebc008c7947 */ /* 0x000fea000383ffff */
.L_x_551:
[----:B--2---:R2:W3:Y:S02]  /*1e190*/  SYNCS.PHASECHK.TRANS64.TRYWAIT P4, [R3+URZ+0x348b0], R0 ;  /* 0x0348b000030075a7 */ /* 0x0044e4000808017f */
[----:B---3--:R-:W-:Y:S05]  /*1e1a0*/  @!P4 NANOSLEEP.SYNCS 0x989680 ;  /* 0x009896800000c95d */ /* 0x008fea0003900000 */
[----:B------:R-:W3:Y:S02]  /*1e1b0*/  @!P4 SYNCS.PHASECHK.TRANS64 P4, [R3+URZ+0x348b0], R0 ;  /* 0x0348b0000300c5a7 */ /* 0x000ee4000808007f */
[----:B---3--:R-:W-:Y:S05]  /*1e1c0*/  @!P4 BRA `(.L_x_551) ;  /* 0xfffffffc00f0c947 */ /* 0x008fea000383ffff */
[----:B------:R-:W-:Y:S05]  /*1e1d0*/  BRA `(.L_x_769) ;  /* 0xfffffec0008c7947 */ /* 0x000fea000383ffff */
.L_x_571:
[----:B------:R-:W-:Y:S01]  /*1e1e0*/  BSSY B1, `(.L_x_770) ;  /* 0x0000008000017945 */ /* 0x000fe20003800000 */
[----:B------:R-:W-:Y:S02]  /*1e1f0*/  IMAD.MOV.U32 R13, RZ, RZ, R38 ;  /* 0x000000ffff0d7224 */ /* 0x000fe400078e0026 */
[----:B------:R-:W-:Y:S02]  /*1e200*/  IMAD.MOV.U32 R12, RZ, RZ, RZ ;  /* 0x000000ffff0c7224 */ /* 0x000fe400078e00ff */
[----:B------:R-:W-:Y:S02]  /*1e210*/  IMAD.MOV.U32 R11, RZ, RZ, 0x1c1f ;  /* 0x00001c1fff0b7424 */ /* 0x000fe400078e00ff */
[----:B------:R-:W-:-:S07]  /*1e220*/  IMAD.MOV.U32 R15, RZ, RZ, -0x1 ;  /* 0xffffffffff0f7424 */ /* 0x000fce00078e00ff */
[----:B------:R-:W-:Y:S05]  /*1e230*/  WARPSYNC.COLLECTIVE R15, `(.L_x_771) ;  /* 0x000000000f087348 */ /* 0x000fea0003c00000 */
[----:B------:R0:W1:Y:S02]  /*1e240*/  SHFL.IDX P6, R14, R13, R12, R11 ;  /* 0x0000000c0d0e7389 */ /* 0x00006400000c000b */
[----:B01----:R-:W-:Y:S01]  /*1e250*/  ENDCOLLECTIVE ;  /* 0x000000000000791b */ /* 0x003fe20003800000 */
.L_x_771:
[----:B------:R-:W-:Y:S05]  /*1e260*/  BSYNC B1 ;  /* 0x0000000000017941 */ /* 0x000fea0003800000 */
.L_x_770:
[----:B------:R-:W-:Y:S05]  /*1e270*/  BRA `(.L_x_772) ;  /* 0xfffffed400bc7947 */ /* 0x000fea000383ffff */
.L_x_572:
        /* <DEDUP_REMOVED lines=8> */
.L_x_774:
[----:B------:R-:W-:Y:S05]  /*1e300*/  BSYNC B1 ;  /* 0x0000000000017941 */ /* 0x000fea0003800000 */
.L_x_773:
[----:B------:R-:W-:Y:S05]  /*1e310*/  BRA `(.L_x_775) ;  /* 0xfffffed400a07947 */ /* 0x000fea000383ffff */
.L_x_573:
        /* <DEDUP_REMOVED lines=8> */
.L_x_777:
[----:B------:R-:W-:Y:S05]  /*1e3a0*/  BSYNC B1 ;  /* 0x0000000000017941 */ /* 0x000fea0003800000 */
.L_x_776:
[----:B------:R-:W-:Y:S05]  /*1e3b0*/  BRA `(.L_x_778) ;  /* 0xfffffed400847947 */ /* 0x000fea000383ffff */
.L_x_574:
        /* <DEDUP_REMOVED lines=8> */
.L_x_780:
[----:B------:R-:W-:Y:S05]  /*1e440*/  BSYNC B1 ;  /* 0x0000000000017941 */ /* 0x000fea0003800000 */
.L_x_779:
[----:B------:R-:W-:Y:S05]  /*1e450*/  BRA `(.L_x_781) ;  /* 0xfffffed400687947 */ /* 0x000fea000383ffff */
.L_x_576:
[----:B0-----:R0:W1:Y:S02]  /*1e460*/  SYNCS.PHASECHK.TRANS64.TRYWAIT P1, [R2+URZ+0x34800], R5 ;  /* 0x03480005020075a7 */ /* 0x001064000802017f */
[----:B-1----:R-:W-:Y:S05]  /*1e470*/  @!P1 NANOSLEEP.SYNCS 0x989680 ;  /* 0x009896800000995d */ /* 0x002fea0003900000 */
[----:B------:R-:W1:Y:S02]  /*1e480*/  @!P1 SYNCS.PHASECHK.TRANS64 P1, [R2+URZ+0x34800], R5 ;  /* 0x03480005020095a7 */ /* 0x000e64000802007f */
[----:B-1----:R-:W-:Y:S05]  /*1e490*/  @!P1 BRA `(.L_x_576) ;  /* 0xfffffffc00f09947 */ /* 0x002fea000383ffff */
[----:B------:R-:W-:Y:S05]  /*1e4a0*/  BRA `(.L_x_782) ;  /* 0xfffffed400ac7947 */ /* 0x000fea000383ffff */
.L_x_602:
        /* <DEDUP_REMOVED lines=8> */
.L_x_784:
[----:B------:R-:W-:Y:S05]  /*1e530*/  BSYNC B1 ;  /* 0x0000000000017941 */ /* 0x000fea0003800000 */
.L_x_783:
[----:B------:R-:W-:Y:S05]  /*1e540*/  BRA `(.L_x_785) ;  /* 0xfffffefc002c7947 */ /* 0x000fea000383ffff */
.L_x_603:
        /* <DEDUP_REMOVED lines=8> */
.L_x_787:
[----:B------:R-:W-:Y:S05]  /*1e5d0*/  BSYNC B1 ;  /* 0x0000000000017941 */ /* 0x000fea0003800000 */
.L_x_786:
[----:B------:R-:W-:Y:S05]  /*1e5e0*/  BRA `(.L_x_788) ;  /* 0xfffffefc00107947 */ /* 0x000fea000383ffff */
.L_x_604:
        /* <DEDUP_REMOVED lines=8> */
.L_x_790:
[----:B------:R-:W-:Y:S05]  /*1e670*/  BSYNC B1 ;  /* 0x0000000000017941 */ /* 0x000fea0003800000 */
.L_x_789:
[----:B------:R-:W-:Y:S05]  /*1e680*/  BRA `(.L_x_791) ;  /* 0xfffffef800f47947 */ /* 0x000fea000383ffff */
.L_x_605:
        /* <DEDUP_REMOVED lines=8> */
.L_x_793:
[----:B------:R-:W-:Y:S05]  /*1e710*/  BSYNC B1 ;  /* 0x0000000000017941 */ /* 0x000fea0003800000 */
.L_x_792:
[----:B------:R-:W-:Y:S05]  /*1e720*/  BRA `(.L_x_794) ;  /* 0xfffffef800d87947 */ /* 0x000fea000383ffff */
.L_x_607:
[----:B0-----:R0:W1:Y:S02]  /*1e730*/  SYNCS.PHASECHK.TRANS64.TRYWAIT P0, [R2+URZ+0x34800], R3 ;  /* 0x03480003020075a7 */ /* 0x001064000800017f */
[----:B-1----:R-:W-:Y:S05]  /*1e740*/  @!P0 NANOSLEEP.SYNCS 0x989680 ;  /* 0x009896800000895d */ /* 0x002fea0003900000 */
[----:B------:R-:W1:Y:S02]  /*1e750*/  @!P0 SYNCS.PHASECHK.TRANS64 P0, [R2+URZ+0x34800], R3 ;  /* 0x03480003020085a7 */ /* 0x000e64000800007f */
[----:B-1----:R-:W-:Y:S05]  /*1e760*/  @!P0 BRA `(.L_x_607) ;  /* 0xfffffffc00f08947 */ /* 0x002fea000383ffff */
[----:B------:R-:W-:Y:S05]  /*1e770*/  BRA `(.L_x_795) ;  /* 0xfffffefc00187947 */ /* 0x000fea000383ffff */
.L_x_621:
[----:B-1----:R1:W2:Y:S02]  /*1e780*/  SYNCS.PHASECHK.TRANS64.TRYWAIT P2, [R4+URZ+0x34830], R3 ;  /* 0x03483003040075a7 */ /* 0x0022a4000804017f */
[----:B--2---:R-:W-:Y:S05]  /*1e790*/  @!P2 NANOSLEEP.SYNCS 0x989680 ;  /* 0x009896800000a95d */ /* 0x004fea0003900000 */
[----:B------:R-:W2:Y:S02]  /*1e7a0*/  @!P2 SYNCS.PHASECHK.TRANS64 P2, [R4+URZ+0x34830], R3 ;  /* 0x034830030400a5a7 */ /* 0x000ea4000804007f */
[----:B--2---:R-:W-:Y:S05]  /*1e7b0*/  @!P2 BRA `(.L_x_621) ;  /* 0xfffffffc00f0a947 */ /* 0x004fea000383ffff */
[----:B------:R-:W-:Y:S05]  /*1e7c0*/  BRA `(.L_x_620) ;  /* 0xffffff2000087947 */ /* 0x000fea000383ffff */
.L_x_628:
[----:B-1----:R1:W2:Y:S02]  /*1e7d0*/  SYNCS.PHASECHK.TRANS64.TRYWAIT P2, [R21+URZ+0x34830], R0 ;  /* 0x03483000150075a7 */ /* 0x0022a4000804017f */
[----:B--2---:R-:W-:Y:S05]  /*1e7e0*/  @!P2 NANOSLEEP.SYNCS 0x989680 ;  /* 0x009896800000a95d */ /* 0x004fea0003900000 */
[----:B------:R-:W2:Y:S02]  /*1e7f0*/  @!P2 SYNCS.PHASECHK.TRANS64 P2, [R21+URZ+0x34830], R0 ;  /* 0x034830001500a5a7 */ /* 0x000ea4000804007f */
[----:B--2---:R-:W-:Y:S05]  /*1e800*/  @!P2 BRA `(.L_x_628) ;  /* 0xfffffffc00f0a947 */ /* 0x004fea000383ffff */
[----:B------:R-:W-:Y:S05]  /*1e810*/  BRA `(.L_x_627) ;  /* 0xffffff4800947947 */ /* 0x000fea000383ffff */
.L_x_633:
[----:B---3--:R3:W4:Y:S02]  /*1e820*/  SYNCS.PHASECHK.TRANS64.TRYWAIT P2, [R202+URZ+0x34850], R3 ;  /* 0x03485003ca0075a7 */ /* 0x008724000804017f */
[----:B----4-:R-:W-:Y:S05]  /*1e830*/  @!P2 NANOSLEEP.SYNCS 0x989680 ;  /* 0x009896800000a95d */ /* 0x010fea0003900000 */
[----:B------:R-:W4:Y:S02]  /*1e840*/  @!P2 SYNCS.PHASECHK.TRANS64 P2, [R202+URZ+0x34850], R3 ;  /* 0x03485003ca00a5a7 */ /* 0x000f24000804007f */
[----:B----4-:R-:W-:Y:S05]  /*1e850*/  @!P2 BRA `(.L_x_633) ;  /* 0xfffffffc00f0a947 */ /* 0x010fea000383ffff */
[----:B------:R-:W-:Y:S05]  /*1e860*/  BRA `(.L_x_632) ;  /* 0xffffff5400747947 */ /* 0x000fea000383ffff */
.L_x_639:
[----:B-1----:R1:W2:Y:S02]  /*1e870*/  SYNCS.PHASECHK.TRANS64.TRYWAIT P0, [R13+URZ+0x34850], R4 ;  /* 0x034850040d0075a7 */ /* 0x0022a4000800017f */
[----:B--2---:R-:W-:Y:S05]  /*1e880*/  @!P0 NANOSLEEP.SYNCS 0x989680 ;  /* 0x009896800000895d */ /* 0x004fea0003900000 */
[----:B------:R-:W2:Y:S02]  /*1e890*/  @!P0 SYNCS.PHASECHK.TRANS64 P0, [R13+URZ+0x34850], R4 ;  /* 0x034850040d0085a7 */ /* 0x000ea4000800007f */
[----:B--2---:R-:W-:Y:S05]  /*1e8a0*/  @!P0 BRA `(.L_x_639) ;  /* 0xfffffffc00f08947 */ /* 0x004fea000383ffff */
[----:B------:R-:W-:Y:S05]  /*1e8b0*/  BRA `(.L_x_638) ;  /* 0xffffff7000947947 */ /* 0x000fea000383ffff */
.L_x_671:
        /* <DEDUP_REMOVED lines=8> */
[----:B-----5:R-:W-:Y:S05]  /*1e940*/  WARPSYNC.COLLECTIVE R15, `(.L_x_797) ;  /* 0x000000000f087348 */ /* 0x020fea0003c00000 */
[----:B------:R0:W1:Y:S02]  /*1e950*/  SHFL.IDX P6, R14, R13, R12, R11 ;  /* 0x0000000c0d0e7389 */ /* 0x00006400000c000b */
[----:B01---5:R-:W-:Y:S01]  /*1e960*/  ENDCOLLECTIVE ;  /* 0x000000000000791b */ /* 0x023fe20003800000 */
.L_x_797:
[----:B------:R-:W-:Y:S05]  /*1e970*/  BSYNC B1 ;  /* 0x0000000000017941 */ /* 0x000fea0003800000 */
.L_x_796:
[----:B------:R-:W-:Y:S05]  /*1e980*/  BRA `(.L_x_798) ;  /* 0xffffffa800b87947 */ /* 0x000fea000383ffff */
.L_x_672:
[----:B------:R-:W-:Y:S01]  /*1e990*/  BSSY B1, `(.L_x_799) ;  /* 0x0000006000017945 */ /* 0x000fe20003800000 */
[----:B------:R-:W-:-:S07]  /*1e9a0*/  IMAD.MOV.U32 R15, RZ, RZ, -0x1 ;  /* 0xffffffffff0f7424 */ /* 0x000fce00078e00ff */
[----:B-----5:R-:W-:Y:S05]  /*1e9b0*/  WARPSYNC.COLLECTIVE R15, `(.L_x_800) ;  /* 0x000000000f0c7348 */ /* 0x020fea0003c00000 */
[----:B------:R-:W-:Y:S02]  /*1e9c0*/  ELECT P6, UR62, PT ;  /* 0x00000000003e782f */ /* 0x000fe400038c0000 */
[----:B------:R-:W-:Y:S01]  /*1e9d0*/  MOV R14, UR62 ;  /* 0x0000003e000e7c02 */ /* 0x000fe20008000f00 */
[----:B-----5:R-:W-:Y:S10]  /*1e9e0*/  ENDCOLLECTIVE ;  /* 0x000000000000791b */ /* 0x020ff40003800000 */
.L_x_800:
[----:B------:R-:W-:Y:S05]  /*1e9f0*/  BSYNC B1 ;  /* 0x0000000000017941 */ /* 0x000fea0003800000 */
.L_x_799:
[----:B------:R-:W-:Y:S05]  /*1ea00*/  BRA `(.L_x_801) ;  /* 0xffffffa800a47947 */ /* 0x000fea000383ffff */
.L_x_674:
[----:B0-----:R0:W1:Y:S02]  /*1ea10*/  SYNCS.PHASECHK.TRANS64.TRYWAIT P0, [R9+URZ+0x34820], R5 ;  /* 0x03482005090075a7 */ /* 0x001064000800017f */
[----:B-1----:R-:W-:Y:S05]  /*1ea20*/  @!P0 NANOSLEEP.SYNCS 0x989680 ;  /* 0x009896800000895d */ /* 0x002fea0003900000 */
[----:B------:R-:W1:Y:S02]  /*1ea30*/  @!P0 SYNCS.PHASECHK.TRANS64 P0, [R9+URZ+0x34820], R5 ;  /* 0x03482005090085a7 */ /* 0x000e64000800007f */
[----:B-1----:R-:W-:Y:S05]  /*1ea40*/  @!P0 BRA `(.L_x_674) ;  /* 0xfffffffc00f08947 */ /* 0x002fea000383ffff */
[----:B------:R-:W-:Y:S05]  /*1ea50*/  BRA `(.L_x_802) ;  /* 0xffffffa800c07947 */ /* 0x000fea000383ffff */
.L_x_677:
[----:B0-----:R0:W1:Y:S02]  /*1ea60*/  SYNCS.PHASECHK.TRANS64.TRYWAIT P0, [R5+URZ+0x348a0], R7 ;  /* 0x0348a007050075a7 */ /* 0x001064000800017f */
[----:B-1----:R-:W-:Y:S05]  /*1ea70*/  @!P0 NANOSLEEP.SYNCS 0x989680 ;  /* 0x009896800000895d */ /* 0x002fea0003900000 */
[----:B------:R-:W1:Y:S02]  /*1ea80*/  @!P0 SYNCS.PHASECHK.TRANS64 P0, [R5+URZ+0x348a0], R7 ;  /* 0x0348a007050085a7 */ /* 0x000e64000800007f */
[----:B-1----:R-:W-:Y:S05]  /*1ea90*/  @!P0 BRA `(.L_x_677) ;  /* 0xfffffffc00f08947 */ /* 0x002fea000383ffff */
[----:B------:R-:W-:Y:S05]  /*1eaa0*/  BRA `(.L_x_803) ;  /* 0xffffffa800d07947 */ /* 0x000fea000383ffff */
.L_x_679:
[----:B-1----:R1:W2:Y:S02]  /*1eab0*/  SYNCS.PHASECHK.TRANS64.TRYWAIT P0, [R5+URZ+0x348c0], R7 ;  /* 0x0348c007050075a7 */ /* 0x0022a4000800017f */
[----:B--2---:R-:W-:Y:S05]  /*1eac0*/  @!P0 NANOSLEEP.SYNCS 0x989680 ;  /* 0x009896800000895d */ /* 0x004fea0003900000 */
[----:B------:R-:W2:Y:S02]  /*1ead0*/  @!P0 SYNCS.PHASECHK.TRANS64 P0, [R5+URZ+0x348c0], R7 ;  /* 0x0348c007050085a7 */ /* 0x000ea4000800007f */
[----:B--2---:R-:W-:Y:S05]  /*1eae0*/  @!P0 BRA `(.L_x_679) ;  /* 0xfffffffc00f08947 */ /* 0x004fea000383ffff */
[----:B------:R-:W-:Y:S05]  /*1eaf0*/  BRA `(.L_x_804) ;  /* 0xffffffac00607947 */ /* 0x000fea000383ffff */
.L_x_683:
[----:B0-----:R0:W1:Y:S02]  /*1eb00*/  SYNCS.PHASECHK.TRANS64.TRYWAIT P0, [R6+URZ+0x348a0], R7 ;  /* 0x0348a007060075a7 */ /* 0x001064000800017f */
[----:B-1----:R-:W-:Y:S05]  /*1eb10*/  @!P0 NANOSLEEP.SYNCS 0x989680 ;  /* 0x009896800000895d */ /* 0x002fea0003900000 */
[----:B------:R-:W1:Y:S02]  /*1eb20*/  @!P0 SYNCS.PHASECHK.TRANS64 P0, [R6+URZ+0x348a0], R7 ;  /* 0x0348a007060085a7 */ /* 0x000e64000800007f */
[----:B-1----:R-:W-:Y:S05]  /*1eb30*/  @!P0 BRA `(.L_x_683) ;  /* 0xfffffffc00f08947 */ /* 0x002fea000383ffff */
[----:B------:R-:W-:Y:S05]  /*1eb40*/  BRA `(.L_x_805) ;  /* 0xffffffb0003c7947 */ /* 0x000fea000383ffff */
.L_x_685:
[----:B-1----:R1:W2:Y:S02]  /*1eb50*/  SYNCS.PHASECHK.TRANS64.TRYWAIT P1, [R6+URZ+0x348c0], R7 ;  /* 0x0348c007060075a7 */ /* 0x0022a4000802017f */
[----:B--2---:R-:W-:Y:S05]  /*1eb60*/  @!P1 NANOSLEEP.SYNCS 0x989680 ;  /* 0x009896800000995d */ /* 0x004fea0003900000 */
[----:B------:R-:W2:Y:S02]  /*1eb70*/  @!P1 SYNCS.PHASECHK.TRANS64 P1, [R6+URZ+0x348c0], R7 ;  /* 0x0348c007060095a7 */ /* 0x000ea4000802007f */
[----:B--2---:R-:W-:Y:S05]  /*1eb80*/  @!P1 BRA `(.L_x_685) ;  /* 0xfffffffc00f09947 */ /* 0x004fea000383ffff */
[----:B------:R-:W-:Y:S05]  /*1eb90*/  BRA `(.L_x_806) ;  /* 0xffffffb000c47947 */ /* 0x000fea000383ffff */
.L_x_697:
        /* <DEDUP_REMOVED lines=11> */
.L_x_808:
[----:B------:R-:W-:Y:S05]  /*1ec50*/  BSYNC B0 ;  /* 0x0000000000007941 */ /* 0x000fea0003800000 */
.L_x_807:
[----:B------:R-:W-:Y:S05]  /*1ec60*/  BRA `(.L_x_809) ;  /* 0xffffffbc00c47947 */ /* 0x000fea000383ffff */
.L_x_698:
[----:B------:R-:W-:Y:S01]  /*1ec70*/  BSSY B0, `(.L_x_810) ;  /* 0x0000006000007945 */ /* 0x000fe20003800000 */
[----:B------:R-:W-:-:S07]  /*1ec80*/  IMAD.MOV.U32 R15, RZ, RZ, -0x1 ;  /* 0xffffffffff0f7424 */ /* 0x000fce00078e00ff */
[----:B------:R-:W-:Y:S05]  /*1ec90*/  WARPSYNC.COLLECTIVE R15, `(.L_x_811) ;  /* 0x000000000f0c7348 */ /* 0x000fea0003c00000 */
[----:B------:R-:W-:Y:S02]  /*1eca0*/  ELECT P6, UR62, PT ;  /* 0x00000000003e782f */ /* 0x000fe400038c0000 */
[----:B------:R-:W-:Y:S01]  /*1ecb0*/  MOV R14, UR62 ;  /* 0x0000003e000e7c02 */ /* 0x000fe20008000f00 */
[----:B------:R-:W-:Y:S10]  /*1ecc0*/  ENDCOLLECTIVE ;  /* 0x000000000000791b */ /* 0x000ff40003800000 */
.L_x_811:
[----:B------:R-:W-:Y:S05]  /*1ecd0*/  BSYNC B0 ;  /* 0x0000000000007941 */ /* 0x000fea0003800000 */
.L_x_810:
[----:B------:R-:W-:Y:S05]  /*1ece0*/  BRA `(.L_x_812) ;  /* 0xffffffbc00bc7947 */ /* 0x000fea000383ffff */
.L_x_701:
[----:B0-----:R0:W1:Y:S02]  /*1ecf0*/  SYNCS.PHASECHK.TRANS64.TRYWAIT P0, [R6+URZ+0x34840], R7 ;  /* 0x03484007060075a7 */ /* 0x001064000800017f */
[----:B-1----:R-:W-:Y:S05]  /*1ed00*/  @!P0 NANOSLEEP.SYNCS 0x989680 ;  /* 0x009896800000895d */ /* 0x002fea0003900000 */
[----:B------:R-:W1:Y:S02]  /*1ed10*/  @!P0 SYNCS.PHASECHK.TRANS64 P0, [R6+URZ+0x34840], R7 ;  /* 0x03484007060085a7 */ /* 0x000e64000800007f */
[----:B-1----:R-:W-:Y:S05]  /*1ed20*/  @!P0 BRA `(.L_x_701) ;  /* 0xfffffffc00f08947 */ /* 0x002fea000383ffff */
[----:B------:R-:W-:Y:S05]  /*1ed30*/  BRA `(.L_x_813) ;  /* 0xffffffc0002c7947 */ /* 0x000fea000383ffff */
.L_x_704:
        /* <DEDUP_REMOVED lines=8> */
.L_x_712:
[----:B0-----:R0:W1:Y:S02]  /*1edc0*/  SYNCS.PHASECHK.TRANS64.TRYWAIT P0, [R7+URZ+0x34840], R8 ;  /* 0x03484008070075a7 */ /* 0x001064000800017f */
[----:B-1----:R-:W-:Y:S05]  /*1edd0*/  @!P0 NANOSLEEP.SYNCS 0x989680 ;  /* 0x009896800000895d */ /* 0x002fea0003900000 */
[----:B------:R-:W1:Y:S02]  /*1ede0*/  @!P0 SYNCS.PHASECHK.TRANS64 P0, [R7+URZ+0x34840], R8 ;  /* 0x03484008070085a7 */ /* 0x000e64000800007f */
[----:B-1----:R-:W-:Y:S05]  /*1edf0*/  @!P0 BRA `(.L_x_712) ;  /* 0xfffffffc00f08947 */ /* 0x002fea000383ffff */
[----:B------:R-:W-:Y:S05]  /*1ee00*/  BRA `(.L_x_815) ;  /* 0xffffffc8003c7947 */ /* 0x000fea000383ffff */
.L_x_714:
[----:B0-----:R0:W1:Y:S02]  /*1ee10*/  SYNCS.PHASECHK.TRANS64.TRYWAIT P0, [R7+URZ+0x34860], R8 ;  /* 0x03486008070075a7 */ /* 0x001064000800017f */
[----:B-1----:R-:W-:Y:S05]  /*1ee20*/  @!P0 NANOSLEEP.SYNCS 0x989680 ;  /* 0x009896800000895d */ /* 0x002fea0003900000 */
[----:B------:R-:W1:Y:S02]  /*1ee30*/  @!P0 SYNCS.PHASECHK.TRANS64 P0, [R7+URZ+0x34860], R8 ;  /* 0x03486008070085a7 */ /* 0x000e64000800007f */
[----:B-1----:R-:W-:Y:S05]  /*1ee40*/  @!P0 BRA `(.L_x_714) ;  /* 0xfffffffc00f08947 */ /* 0x002fea000383ffff */
[----:B------:R-:W-:Y:S05]  /*1ee50*/  BRA `(.L_x_816) ;  /* 0xffffffc800e87947 */ /* 0x000fea000383ffff */
.L_x_720:
[----:B-1----:R1:W2:Y:S02]  /*1ee60*/  SYNCS.PHASECHK.TRANS64.TRYWAIT P0, [R2+URZ+0x34840], R3 ;  /* 0x03484003020075a7 */ /* 0x0022a4000800017f */
[----:B--2---:R-:W-:Y:S05]  /*1ee70*/  @!P0 NANOSLEEP.SYNCS 0x989680 ;  /* 0x009896800000895d */ /* 0x004fea0003900000 */
[----:B------:R-:W2:Y:S02]  /*1ee80*/  @!P0 SYNCS.PHASECHK.TRANS64 P0, [R2+URZ+0x34840], R3 ;  /* 0x03484003020085a7 */ /* 0x000ea4000800007f */
[----:B--2---:R-:W-:Y:S05]  /*1ee90*/  @!P0 BRA `(.L_x_720) ;  /* 0xfffffffc00f08947 */ /* 0x004fea000383ffff */
[----:B------:R-:W-:Y:S05]  /*1eea0*/  BRA `(.L_x_817) ;  /* 0xffffffd000487947 */ /* 0x000fea000383ffff */
.L_x_722:
[----:B0-----:R0:W1:Y:S02]  /*1eeb0*/  SYNCS.PHASECHK.TRANS64.TRYWAIT P0, [R2+URZ+0x34860], R3 ;  /* 0x03486003020075a7 */ /* 0x001064000800017f */
[----:B-1----:R-:W-:Y:S05]  /*1eec0*/  @!P0 NANOSLEEP.SYNCS 0x989680 ;  /* 0x009896800000895d */ /* 0x002fea0003900000 */
[----:B------:R-:W1:Y:S02]  /*1eed0*/  @!P0 SYNCS.PHASECHK.TRANS64 P0, [R2+URZ+0x34860], R3 ;  /* 0x03486003020085a7 */ /* 0x000e64000800007f */
[----:B-1----:R-:W-:Y:S05]  /*1eee0*/  @!P0 BRA `(.L_x_722) ;  /* 0xfffffffc00f08947 */ /* 0x002fea000383ffff */
[----:B------:R-:W-:Y:S05]  /*1eef0*/  BRA `(.L_x_818) ;  /* 0xffffffd000f47947 */ /* 0x000fea000383ffff */
.L_x_728:
[----:B--2---:R2:W3:Y:S02]  /*1ef00*/  SYNCS.PHASECHK.TRANS64.TRYWAIT P0, [R2+URZ+0x34840], R3 ;  /* 0x03484003020075a7 */ /* 0x0044e4000800017f */
[----:B---3--:R-:W-:Y:S05]  /*1ef10*/  @!P0 NANOSLEEP.SYNCS 0x989680 ;  /* 0x009896800000895d */ /* 0x008fea0003900000 */
[----:B------:R-:W3:Y:S02]  /*1ef20*/  @!P0 SYNCS.PHASECHK.TRANS64 P0, [R2+URZ+0x34840], R3 ;  /* 0x03484003020085a7 */ /* 0x000ee4000800007f */
[----:B---3--:R-:W-:Y:S05]  /*1ef30*/  @!P0 BRA `(.L_x_728) ;  /* 0xfffffffc00f08947 */ /* 0x008fea000383ffff */
[----:B------:R-:W-:Y:S05]  /*1ef40*/  BRA `(.L_x_819) ;  /* 0xffffffd8002c7947 */ /* 0x000fea000383ffff */
.L_x_730:
[----:B0-----:R0:W1:Y:S02]  /*1ef50*/  SYNCS.PHASECHK.TRANS64.TRYWAIT P0, [R2+URZ+0x34860], R8 ;  /* 0x03486008020075a7 */ /* 0x001064000800017f */
[----:B-1----:R-:W-:Y:S05]  /*1ef60*/  @!P0 NANOSLEEP.SYNCS 0x989680 ;  /* 0x009896800000895d */ /* 0x002fea0003900000 */
[----:B------:R-:W1:Y:S02]  /*1ef70*/  @!P0 SYNCS.PHASECHK.TRANS64 P0, [R2+URZ+0x34860], R8 ;  /* 0x03486008020085a7 */ /* 0x000e64000800007f */
[----:B-1----:R-:W-:Y:S05]  /*1ef80*/  @!P0 BRA `(.L_x_730) ;  /* 0xfffffffc00f08947 */ /* 0x002fea000383ffff */
[----:B------:R-:W-:Y:S05]  /*1ef90*/  BRA `(.L_x_820) ;  /* 0xffffffd800d47947 */ /* 0x000fea000383ffff */
.L_x_738:
[----:B-1----:R1:W2:Y:S02]  /*1efa0*/  SYNCS.PHASECHK.TRANS64.TRYWAIT P0, [R0+URZ+0x34860], R3 ;  /* 0x03486003000075a7 */ /* 0x0022a4000800017f */
[----:B--2---:R-:W-:Y:S05]  /*1efb0*/  @!P0 NANOSLEEP.SYNCS 0x989680 ;  /* 0x009896800000895d */ /* 0x004fea0003900000 */
[----:B------:R-:W2:Y:S02]  /*1efc0*/  @!P0 SYNCS.PHASECHK.TRANS64 P0, [R0+URZ+0x34860], R3 ;  /* 0x03486003000085a7 */ /* 0x000ea4000800007f */
[----:B--2---:R-:W-:Y:S05]  /*1efd0*/  @!P0 BRA `(.L_x_738) ;  /* 0xfffffffc00f08947 */ /* 0x004fea000383ffff */
[----:B------:R-:W-:Y:S05]  /*1efe0*/  BRA `(.L_x_821) ;  /* 0xffffffdc00f47947 */ /* 0x000fea000383ffff */
.L_x_741:
[----:B------:R-:W-:Y:S01]  /*1eff0*/  BSSY B0, `(.L_x_822) ;  /* 0x0000008000007945 */ /* 0x000fe20003800000 */
[----:B0-----:R-:W-:Y:S02]  /*1f000*/  IMAD.MOV.U32 R13, RZ, RZ, R16 ;  /* 0x000000ffff0d7224 */ /* 0x001fe400078e0010 */
[----:B------:R-:W-:Y:S02]  /*1f010*/  IMAD.MOV.U32 R12, RZ, RZ, RZ ;  /* 0x000000ffff0c7224 */ /* 0x000fe400078e00ff */
[----:B------:R-:W-:Y:S02]  /*1f020*/  IMAD.MOV.U32 R11, RZ, RZ, 0x1f ;  /* 0x0000001fff0b7424 */ /* 0x000fe400078e00ff */
[----:B------:R-:W-:-:S07]  /*1f030*/  IMAD.MOV.U32 R15, RZ, RZ, -0x1 ;  /* 0xffffffffff0f7424 */ /* 0x000fce00078e00ff */
[----:B-1---5:R-:W-:Y:S05]  /*1f040*/  WARPSYNC.COLLECTIVE R15, `(.L_x_823) ;  /* 0x000000000f087348 */ /* 0x022fea0003c00000 */
[----:B------:R0:W2:Y:S02]  /*1f050*/  SHFL.IDX P6, R14, R13, R12, R11 ;  /* 0x0000000c0d0e7389 */ /* 0x0000a400000c000b */
[----:B012--5:R-:W-:Y:S01]  /*1f060*/  ENDCOLLECTIVE ;  /* 0x000000000000791b */ /* 0x027fe20003800000 */
.L_x_823:
[----:B------:R-:W-:Y:S05]  /*1f070*/  BSYNC B0 ;  /* 0x0000000000007941 */ /* 0x000fea0003800000 */
.L_x_822:
        /* <DEDUP_REMOVED lines=8> */
.L_x_824:
[----:B------:R-:W-:Y:S01]  /*1f100*/  IMAD.MOV.U32 R5, RZ, RZ, R14 ;  /* 0x000000ffff057224 */ /* 0x000fe200078e000e */
[----:B------:R-:W-:Y:S06]  /*1f110*/  BRA `(.L_x_825) ;  /* 0xffffffe0008c7947 */ /* 0x000fec000383ffff */
.L_x_744:
        /* <DEDUP_REMOVED lines=8> */
.L_x_827:
[----:B------:R-:W-:Y:S05]  /*1f1a0*/  BSYNC B0 ;  /* 0x0000000000007941 */ /* 0x000fea0003800000 */
.L_x_826:
[----:B------:R-:W-:Y:S01]  /*1f1b0*/  ISETP.NE.AND P0, PT, R8, RZ, PT ;  /* 0x000000ff0800720c */ /* 0x000fe20003f05270 */
[----:B------:R-:W-:Y:S02]  /*1f1c0*/  IMAD.MOV.U32 R12, RZ, RZ, 0x2 ;  /* 0x00000002ff0c7424 */ /* 0x000fe400078e00ff */
[----:B------:R-:W-:Y:S01]  /*1f1d0*/  IMAD.MOV.U32 R11, RZ, RZ, RZ ;  /* 0x000000ffff0b7224 */ /* 0x000fe200078e00ff */
[----:B------:R-:W-:Y:S01]  /*1f1e0*/  SEL R3, R14, RZ, P0 ;  /* 0x000000ff0e037207 */ /* 0x000fe20000000000 */
[----:B------:R-:W-:Y:S01]  /*1f1f0*/  IMAD.MOV.U32 R15, RZ, RZ, -0x1 ;  /* 0xffffffffff0f7424 */ /* 0x000fe200078e00ff */
[----:B------:R-:W-:-:S03]  /*1f200*/  ISETP.GE.U32.AND P0, PT, R8, 0x2, PT ;  /* 0x000000020800780c */ /* 0x000fc60003f06070 */
[----:B------:R-:W-:-:S04]  /*1f210*/  IMAD.IADD R3, R2, 0x1, R3 ;  /* 0x0000000102037824 */ /* 0x000fc800078e0203 */
[----:B------:R-:W-:-:S07]  /*1f220*/  IMAD.MOV.U32 R13, RZ, RZ, R3 ;  /* 0x000000ffff0d7224 */ /* 0x000fce00078e0003 */
[----:B------:R-:W-:Y:S05]  /*1f230*/  WARPSYNC.COLLECTIVE R15, `(.L_x_828) ;  /* 0x000000000f087348 */ /* 0x000fea0003c00000 */
[----:B------:R0:W1:Y:S02]  /*1f240*/  SHFL.UP P6, R14, R13, R12, R11 ;  /* 0x0400000c0d0e7389 */ /* 0x00006400000c000b */
[----:B01----:R-:W-:Y:S01]  /*1f250*/  ENDCOLLECTIVE ;  /* 0x000000000000791b */ /* 0x003fe20003800000 */
.L_x_828:
        /* <DEDUP_REMOVED lines=8> */
.L_x_829:
        /* <DEDUP_REMOVED lines=8> */
.L_x_830:
        /* <DEDUP_REMOVED lines=8> */
.L_x_831:
        /* <DEDUP_REMOVED lines=8> */
.L_x_832:
[----:B------:R-:W-:Y:S05]  /*1f460*/  BRA `(.L_x_833) ;  /* 0xffffffe0004c7947 */ /* 0x000fea000383ffff */
.L_x_749:
[----:B------:R-:W-:Y:S01]  /*1f470*/  BSSY B0, `(.L_x_834) ;  /* 0x0000008000007945 */ /* 0x000fe20003800000 */
[----:B-----5:R-:W-:Y:S02]  /*1f480*/  IMAD.MOV.U32 R13, RZ, RZ, R2 ;  /* 0x000000ffff0d7224 */ /* 0x020fe400078e0002 */
[----:B------:R-:W-:Y:S02]  /*1f490*/  IMAD.MOV.U32 R12, RZ, RZ, 0x1 ;  /* 0x00000001ff0c7424 */ /* 0x000fe400078e00ff */
[----:B------:R-:W-:Y:S02]  /*1f4a0*/  IMAD.MOV.U32 R11, RZ, RZ, RZ ;  /* 0x000000ffff0b7224 */ /* 0x000fe400078e00ff */
[----:B------:R-:W-:-:S07]  /*1f4b0*/  IMAD.MOV.U32 R15, RZ, RZ, -0x1 ;  /* 0xffffffffff0f7424 */ /* 0x000fce00078e00ff */
[----:B01----:R-:W-:Y:S05]  /*1f4c0*/  WARPSYNC.COLLECTIVE R15, `(.L_x_835) ;  /* 0x000000000f087348 */ /* 0x003fea0003c00000 */
[----:B------:R2:W3:Y:S02]  /*1f4d0*/  SHFL.UP P6, R14, R13, R12, R11 ;  /* 0x0400000c0d0e7389 */ /* 0x0004e400000c000b */
[----:B0123--:R-:W-:Y:S01]  /*1f4e0*/  ENDCOLLECTIVE ;  /* 0x000000000000791b */ /* 0x00ffe20003800000 */
.L_x_835:
[----:B------:R-:W-:Y:S05]  /*1f4f0*/  BSYNC B0 ;  /* 0x0000000000007941 */ /* 0x000fea0003800000 */
.L_x_834:
        /* <DEDUP_REMOVED lines=11> */
.L_x_836:
        /* <DEDUP_REMOVED lines=8> */
.L_x_837:
        /* <DEDUP_REMOVED lines=8> */
.L_x_838:
        /* <DEDUP_REMOVED lines=8> */
.L_x_839:
        /* <DEDUP_REMOVED lines=8> */
.L_x_840:
[----:B------:R-:W-:Y:S05]  /*1f7b0*/  BRA `(.L_x_841) ;  /* 0xffffffe0002c7947 */ /* 0x000fea000383ffff */
.L_x_751:
[----:B------:R-:W-:Y:S01]  /*1f7c0*/  BSSY B0, `(.L_x_842) ;  /* 0x0000006000007945 */ /* 0x000fe20003800000 */
[----:B------:R-:W-:Y:S01]  /*1f7d0*/  PLOP3.LUT P6, PT, P6, PT, PT, 0x8, 0x0 ;  /* 0x000000000000781c */ /* 0x000fe200037ce170 */
[----:B------:R-:W-:-:S12]  /*1f7e0*/  IMAD.MOV.U32 R15, RZ, RZ, -0x1 ;  /* 0xffffffffff0f7424 */ /* 0x000fd800078e00ff */
[----:B0-----:R-:W-:Y:S05]  /*1f7f0*/  WARPSYNC.COLLECTIVE R15, `(.L_x_843) ;  /* 0x000000000f087348 */ /* 0x001fea0003c00000 */
[----:B------:R-:W-:Y:S01]  /*1f800*/  VOTE.ANY R14, PT, P6 ;  /* 0x00000000000e7806 */ /* 0x000fe200030e0100 */
[----:B0-----:R-:W-:Y:S06]  /*1f810*/  ENDCOLLECTIVE ;  /* 0x000000000000791b */ /* 0x001fec0003800000 */
.L_x_843:
[----:B------:R-:W-:Y:S05]  /*1f820*/  BSYNC B0 ;  /* 0x0000000000007941 */ /* 0x000fea0003800000 */
.L_x_842:
        /* <DEDUP_REMOVED lines=9> */
.L_x_844:
[----:B------:R-:W-:Y:S01]  /*1f8c0*/  IMAD.MOV.U32 R17, RZ, RZ, R14 ;  /* 0x000000ffff117224 */ /* 0x000fe200078e000e */
[----:B------:R-:W-:Y:S06]  /*1f8d0*/  BRA `(.L_x_845) ;  /* 0xffffffe0001c7947 */ /* 0x000fec000383ffff */
.L_x_753:
[----:B------:R-:W-:Y:S01]  /*1f8e0*/  BSSY B0, `(.L_x_846) ;  /* 0x0000007000007945 */ /* 0x000fe20003800000 */
[----:B------:R-:W-:Y:S02]  /*1f8f0*/  IMAD.MOV.U32 R13, RZ, RZ, R6 ;  /* 0x000000ffff0d7224 */ /* 0x000fe400078e0006 */
[----:B------:R-:W-:Y:S02]  /*1f900*/  IMAD.MOV.U32 R11, RZ, RZ, 0x1f ;  /* 0x0000001fff0b7424 */ /* 0x000fe400078e00ff */
[----:B------:R-:W-:-:S07]  /*1f910*/  IMAD.MOV.U32 R15, RZ, RZ, -0x1 ;  /* 0xffffffffff0f7424 */ /* 0x000fce00078e00ff */
[----:B012---:R-:W-:Y:S05]  /*1f920*/  WARPSYNC.COLLECTIVE R15, `(.L_x_847) ;  /* 0x000000000f087348 */ /* 0x007fea0003c00000 */
[----:B------:R3:W4:Y:S02]  /*1f930*/  SHFL.IDX P6, R14, R13, R12, R11 ;  /* 0x0000000c0d0e7389 */ /* 0x00072400000c000b */
[----:B01234-:R-:W-:Y:S01]  /*1f940*/  ENDCOLLECTIVE ;  /* 0x000000000000791b */ /* 0x01ffe20003800000 */
.L_x_847:
[----:B------:R-:W-:Y:S05]  /*1f950*/  BSYNC B0 ;  /* 0x0000000000007941 */ /* 0x000fea0003800000 */
.L_x_846:
[----:B------:R-:W-:Y:S05]  /*1f960*/  BRA `(.L_x_752) ;  /* 0xffffffe000147947 */ /* 0x000fea000383ffff */
.L_x_757:
[----:B0-----:R0:W1:Y:S02]  /*1f970*/  SYNCS.PHASECHK.TRANS64.TRYWAIT P0, [R0+URZ+0x34820], R3 ;  /* 0x03482003000075a7 */ /* 0x001064000800017f */
[----:B-1----:R-:W-:Y:S05]  /*1f980*/  @!P0 NANOSLEEP.SYNCS 0x989680 ;  /* 0x009896800000895d */ /* 0x002fea0003900000 */
[----:B------:R-:W1:Y:S02]  /*1f990*/  @!P0 SYNCS.PHASECHK.TRANS64 P0, [R0+URZ+0x34820], R3 ;  /* 0x03482003000085a7 */ /* 0x000e64000800007f */
[----:B-1----:R-:W-:Y:S05]  /*1f9a0*/  @!P0 BRA `(.L_x_757) ;  /* 0xfffffffc00f08947 */ /* 0x002fea000383ffff */
[----:B------:R-:W-:Y:S05]  /*1f9b0*/  BRA `(.L_x_848) ;  /* 0xffffffe000f87947 */ /* 0x000fea000383ffff */
.L_x_758:
        /* <DEDUP_REMOVED lines=11> */
.L_x_850:
[----:B------:R-:W-:Y:S05]  /*1fa70*/  BSYNC B0 ;  /* 0x0000000000007941 */ /* 0x000fea0003800000 */
.L_x_849:
[----:B------:R-:W-:Y:S05]  /*1fa80*/  BRA `(.L_x_851) ;  /* 0xffffffe000e07947 */ /* 0x000fea000383ffff */
.L_x_759:
[----:B------:R-:W-:Y:S01]  /*1fa90*/  BSSY B0, `(.L_x_852) ;  /* 0x0000006000007945 */ /* 0x000fe20003800000 */
[----:B------:R-:W-:-:S07]  /*1faa0*/  IMAD.MOV.U32 R15, RZ, RZ, -0x1 ;  /* 0xffffffffff0f7424 */ /* 0x000fce00078e00ff */
[----:B01----:R-:W-:Y:S05]  /*1fab0*/  WARPSYNC.COLLECTIVE R15, `(.L_x_853) ;  /* 0x000000000f0c7348 */ /* 0x003fea0003c00000 */
[----:B------:R-:W-:Y:S02]  /*1fac0*/  ELECT P6, UR62, PT ;  /* 0x00000000003e782f */ /* 0x000fe400038c0000 */
[----:B------:R-:W-:Y:S01]  /*1fad0*/  MOV R14, UR62 ;  /* 0x0000003e000e7c02 */ /* 0x000fe20008000f00 */
[----:B01----:R-:W-:Y:S10]  /*1fae0*/  ENDCOLLECTIVE ;  /* 0x000000000000791b */ /* 0x003ff40003800000 */
.L_x_853:
[----:B------:R-:W-:Y:S05]  /*1faf0*/  BSYNC B0 ;  /* 0x0000000000007941 */ /* 0x000fea0003800000 */
.L_x_852:
[----:B------:R-:W-:Y:S05]  /*1fb00*/  BRA `(.L_x_854) ;  /* 0xffffffe000d47947 */ /* 0x000fea000383ffff */
.L_x_761:
[----:B0-----:R0:W1:Y:S02]  /*1fb10*/  SYNCS.PHASECHK.TRANS64.TRYWAIT P0, [R6+URZ], R5 ;  /* 0x00000005060075a7 */ /* 0x001064000800017f */
[----:B-1----:R-:W-:Y:S05]  /*1fb20*/  @!P0 NANOSLEEP.SYNCS 0x989680 ;  /* 0x009896800000895d */ /* 0x002fea0003900000 */
[----:B------:R-:W1:Y:S02]  /*1fb30*/  @!P0 SYNCS.PHASECHK.TRANS64 P0, [R6+URZ], R5 ;  /* 0x00000005060085a7 */ /* 0x000e64000800007f */
[----:B-1----:R-:W-:Y:S05]  /*1fb40*/  @!P0 BRA `(.L_x_761) ;  /* 0xfffffffc00f08947 */ /* 0x002fea000383ffff */
[----:B------:R-:W-:Y:S05]  /*1fb50*/  BRA `(.L_x_855) ;  /* 0xffffffe400107947 */ /* 0x000fea000383ffff */
.L_x_762:
[----:B-1----:R1:W2:Y:S02]  /*1fb60*/  SYNCS.PHASECHK.TRANS64.TRYWAIT P0, [R7+URZ], R2 ;  /* 0x00000002070075a7 */ /* 0x0022a4000800017f */
[----:B--2---:R-:W-:Y:S05]  /*1fb70*/  @!P0 NANOSLEEP.SYNCS 0x989680 ;  /* 0x009896800000895d */ /* 0x004fea0003900000 */
[----:B------:R-:W2:Y:S02]  /*1fb80*/  @!P0 SYNCS.PHASECHK.TRANS64 P0, [R7+URZ], R2 ;  /* 0x00000002070085a7 */ /* 0x000ea4000800007f */
[----:B--2---:R-:W-:Y:S05]  /*1fb90*/  @!P0 BRA `(.L_x_762) ;  /* 0xfffffffc00f08947 */ /* 0x004fea000383ffff */
[----:B------:R-:W-:Y:S05]  /*1fba0*/  BRA `(.L_x_856) ;  /* 0xffffffe400047947 */ /* 0x000fea000383ffff */
.L_x_764:
[----:B--2---:R2:W3:Y:S02]  /*1fbb0*/  SYNCS.PHASECHK.TRANS64.TRYWAIT P0, [R4+URZ], R5 ;  /* 0x00000005040075a7 */ /* 0x0044e4000800017f */
[----:B---3--:R-:W-:Y:S05]  /*1fbc0*/  @!P0 NANOSLEEP.SYNCS 0x989680 ;  /* 0x009896800000895d */ /* 0x008fea0003900000 */
[----:B------:R-:W3:Y:S02]  /*1fbd0*/  @!P0 SYNCS.PHASECHK.TRANS64 P0, [R4+URZ], R5 ;  /* 0x00000005040085a7 */ /* 0x000ee4000800007f */
[----:B---3--:R-:W-:Y:S05]  /*1fbe0*/  @!P0 BRA `(.L_x_764) ;  /* 0xfffffffc00f08947 */ /* 0x008fea000383ffff */
[----:B------:R-:W-:Y:S05]  /*1fbf0*/  BRA `(.L_x_857) ;  /* 0xffffffe4000c7947 */ /* 0x000fea000383ffff */
.L_x_858:
        /* <DEDUP_REMOVED lines=16> */
.L_x_11933:


//--------------------- .text._ZN7cutlass13device_kernelIN5flash11enable_sm90INS1_16FlashAttnFwdSm90INS1_25CollectiveMainloopFwdSm90ILi2EN4cute5tupleIJNS5_1CILi1EEES8_S8_EEENS6_IJNS7_ILi128EEENS7_ILi96EEENS7_ILi192EEEEEELi128ENS_10bfloat16_tEfNS_4arch4Sm90ELb0ELb1ELb0ELb0ELb0ELb0ELb0ELb1ELb1ELb0ELb0ELb0EEENS1_21CollectiveEpilogueFwdINS6_IJSA_SA_SB_EEES9_SE_SG_Li256ELb0ELb0ELb0ELb0EEENS1_30DynamicPersistentTileSchedulerILi256ELi32ELb0ELb0ELb1EEEEEEEEEvNT_6ParamsE --------------------------
	.section	.text._ZN7cutlass13device_kernelIN5flash11enable_sm90INS1_16FlashAttnFwdSm90INS1_25CollectiveMainloopFwdSm90ILi2EN4cute5tupleIJNS5_1CILi1EEES8_S8_EEENS6_IJNS7_ILi128EEENS7_ILi96EEENS7_ILi192EEEEEELi128ENS_10bfloat16_tEfNS_4arch4Sm90ELb0ELb1ELb0ELb0ELb0ELb0ELb0ELb1ELb1ELb0ELb0ELb0EEENS1_21CollectiveEpilogueFwdINS6_IJSA_SA_SB_EEES9_SE_SG_Li256ELb0ELb0ELb0ELb0EEENS1_30DynamicPersistentTileSchedulerILi256ELi32ELb0ELb0ELb1EEEEEEEEEvNT_6ParamsE,"ax",@progbits
	.align	128
.text._ZN7cutlass13device_kernelIN5flash11enable_sm90INS1_16FlashAttnFwdSm90INS1_25CollectiveMainloopFwdSm90ILi2EN4cute5tupleIJNS5_1CILi1EEES8_S8_EEENS6_IJNS7_ILi128EEENS7_ILi96EEENS7_ILi192EEEEEELi128ENS_10bfloat16_tEfNS_4arch4Sm90ELb0ELb1ELb0ELb0ELb0ELb0ELb0ELb1ELb1ELb0ELb0ELb0EEENS1_21CollectiveEpilogueFwdINS6_IJSA_SA_SB_EEES9_SE_SG_Li256ELb0ELb0ELb0ELb0EEENS1_30DynamicPersistentTileSchedulerILi256ELi32ELb0ELb0ELb1EEEEEEEEEvNT_6ParamsE:
        .type           _ZN7cutlass13device_kernelIN5flash11enable_sm90INS1_16FlashAttnFwdSm90INS1_25CollectiveMainloopFwdSm90ILi2EN4cute5tupleIJNS5_1CILi1EEES8_S8_EEENS6_IJNS7_ILi128EEENS7_ILi96EEENS7_ILi192EEEEEELi128ENS_10bfloat16_tEfNS_4arch4Sm90ELb0ELb1ELb0ELb0ELb0ELb0ELb0ELb1ELb1ELb0ELb0ELb0EEENS1_21CollectiveEpilogueFwdINS6_IJSA_SA_SB_EEES9_SE_SG_Li256ELb0ELb0ELb0ELb0EEENS1_30DynamicPersistentTileSchedulerILi256ELi32ELb0ELb0ELb1EEEEEEEEEvNT_6ParamsE,@function
        .size           _ZN7cutlass13device_kernelIN5flash11enable_sm90INS1_16FlashAttnFwdSm90INS1_25CollectiveMainloopFwdSm90ILi2EN4cute5tupleIJNS5_1CILi1EEES8_S8_EEENS6_IJNS7_ILi128EEENS7_ILi96EEENS7_ILi192EEEEEELi128ENS_10bfloat16_tEfNS_4arch4Sm90ELb0ELb1ELb0ELb0ELb0ELb0ELb0ELb1ELb1ELb0ELb0ELb0EEENS1_21CollectiveEpilogueFwdINS6_IJSA_SA_SB_EEES9_SE_SG_Li256ELb0ELb0ELb0ELb0EEENS1_30DynamicPersistentTileSchedulerILi256ELi32ELb0ELb0ELb1EEEEEEEEEvNT_6ParamsE,(.L_x_11934 - _ZN7cutlass13device_kernelIN5flash11enable_sm90INS1_16FlashAttnFwdSm90INS1_25CollectiveMainloopFwdSm90ILi2EN4cute5tupleIJNS5_1CILi1EEES8_S8_EEENS6_IJNS7_ILi128EEENS7_ILi96EEENS7_ILi192EEEEEELi128ENS_10bfloat16_tEfNS_4arch4Sm90ELb0ELb1ELb0ELb0ELb0ELb0ELb0ELb1ELb1ELb0ELb0ELb0EEENS1_21CollectiveEpilogueFwdINS6_IJSA_SA_SB_EEES9_SE_SG_Li256ELb0ELb0ELb0ELb0EEENS1_30DynamicPersistentTileSchedulerILi256ELi32ELb0ELb0ELb1EEEEEEEEEvNT_6ParamsE)
        .other          _ZN7cutlass13device_kernelIN5flash11enable_sm90INS1_16FlashAttnFwdSm90INS1_25CollectiveMainloopFwdSm90ILi2EN4cute5tupleIJNS5_1CILi1EEES8_S8_EEENS6_IJNS7_ILi128EEENS7_ILi96EEENS7_ILi192EEEEEELi128ENS_10bfloat16_tEfNS_4arch4Sm90ELb0ELb1ELb0ELb0ELb0ELb0ELb0ELb1ELb1ELb0ELb0ELb0EEENS1_21CollectiveEpilogueFwdINS6_IJSA_SA_SB_EEES9_SE_SG_Li256ELb0ELb0ELb0ELb0EEENS1_30DynamicPersistentTileSchedulerILi256ELi32ELb0ELb0ELb1EEEEEEEEEvNT_6ParamsE,@"STO_CUDA_ENTRY STV_DEFAULT"
_ZN7cutlass13device_kernelIN5flash11enable_sm90INS1_16FlashAttnFwdSm90INS1_25CollectiveMainloopFwdSm90ILi2EN4cute5tupleIJNS5_1CILi1EEES8_S8_EEENS6_IJNS7_ILi128EEENS7_ILi96EEENS7_ILi192EEEEEELi128ENS_10bfloat16_tEfNS_4arch4Sm90ELb0ELb1ELb0ELb0ELb0ELb0ELb0ELb1ELb1ELb0ELb0ELb0EEENS1_21CollectiveEpilogueFwdINS6_IJSA_SA_SB_EEES9_SE_SG_Li256ELb0ELb0ELb0ELb0EEENS1_30DynamicPersistentTileSchedulerILi256ELi32ELb0ELb0ELb1EEEEEEEEEvNT_6ParamsE:
        /* <DEDUP_REMOVED lines=24> */
.L_x_860:
[----:B------:R-:W-:Y:S05]  /*0180*/  BSYNC B0 ;  /* 0x0000000000007941 */ /* 0x000fea0003800000 */
.L_x_859:
[----:B------:R-:W-:Y:S01]  /*0190*/  VOTEU.ANY UP0, P0 ;  /* 0x00000000003f7886 */ /* 0x000fe20000000100 */
[----:B------:R-:W1:Y:S01]  /*01a0*/  SHFL.IDX PT, R2, R2, RZ, 0x1f ;  /* 0x00001fff02027589 */ /* 0x000e6200000e0000 */
[----:B------:R-:W-:Y:S01]  /*01b0*/  UMOV UR4, 0x1 ;  /* 0x0000000100047882 */ /* 0x000fe20000000000 */
[----:B------:R-:W-:Y:S01]  /*01c0*/  VOTEU.ANY UP1, P0 ;  /* 0x00000000003f7886 */ /* 0x000fe20000020100 */
[----:B------:R-:W-:Y:S01]  /*01d0*/  VOTEU.ANY UP2, P0 ;  /* 0x00000000003f7886 */ /* 0x000fe20000040100 */
[----:B------:R-:W2:Y:S01]  /*01e0*/  @UP0 S2UR UR7, SR_CgaCtaId ;  /* 0x00000000000709c3 */ /* 0x000ea20000008800 */
[----:B------:R-:W3:Y:S01]  /*01f0*/  SHFL.IDX PT, R3, R0, RZ, 0x1f ;  /* 0x00001fff00037589 */ /* 0x000ee200000e0000 */
[----:B------:R-:W-:Y:S01]  /*0200*/  @UP0 UMOV UR6, 0x400 ;  /* 0x0000040000060882 */ /* 0x000fe20000000000 */
[----:B------:R-:W-:-:S04]  /*0210*/  @UP0 UIADD3 UR4, -UR4, 0x100000, URZ ;  /* 0x0010000004040890 */ /* 0x000fc8000fffe13f */
[----:B------:R-:W-:Y:S02]  /*0220*/  @UP0 USHF.L.U32 UR5, UR4, 0xb, URZ ;  /* 0x0000000b04050899 */ /* 0x000fe4000800063f */
[----:B------:R-:W-:Y:S01]  /*0230*/  @UP0 USHF.L.U32 UR4, UR4, 0x1, URZ ;  /* 0x0000000104040899 */ /* 0x000fe2000800063f */
[----:B-1----:R-:W-:Y:S01]  /*0240*/  R2UR UR8, R2 ;  /* 0x00000000020872ca */ /* 0x002fe200000e0000 */
[----:B--2---:R-:W-:Y:S01]  /*0250*/  @UP0 ULEA UR6, UR7, UR6, 0x18 ;  /* 0x0000000607060291 */ /* 0x004fe2000f8ec03f */
[----:B---3--:R-:W-:-:S11]  /*0260*/  ISETP.NE.AND P1, PT, R3, RZ, PT ;  /* 0x000000ff0300720c */ /* 0x008fd60003f25270 */
[----:B------:R-:W-:Y:S01]  /*0270*/  UISETP.NE.AND UP0, UPT, UR8, URZ, UPT ;  /* 0x0000003f0800728c */ /* 0x000fe2000bf05270 */
[----:B------:R-:W1:Y:S02]  /*0280*/  FENCE.VIEW.ASYNC.S ;  /* 0x00000000000073c6 */ /* 0x000e640000000000 */
[----:B-1----:R1:W2:Y:S01]  /*0290*/  @UP1 SYNCS.EXCH.64 URZ, [UR6+0x2a800], UR4 ;  /* 0x02a80004063f15b2 */ /* 0x0022a20008000100 */
[----:B------:R1:W3:Y:S01]  /*02a0*/  @UP2 SYNCS.EXCH.64 URZ, [UR6+0x2a820], UR4 ;  /* 0x02a82004063f25b2 */ /* 0x0002e20008000100 */
[----:B------:R-:W-:Y:S06]  /*02b0*/  @P1 BRA `(.L_x_861) ;  /* 0x0000000000481947 */ /* 0x000fec0003800000 */
        /* <DEDUP_REMOVED lines=18> */
.L_x_861:
        /* <DEDUP_REMOVED lines=22> */
.L_x_862:
        /* <DEDUP_REMOVED lines=14> */
[----:B------:R4:W1:Y:S01]  /*0620*/  SYNCS.EXCH.64 URZ, [UR6+0x2a880], UR4 ;  /* 0x02a88004063f75b2 */ /* 0x0008620008000100 */
[----:B------:R4:W1:Y:S01]  /*0630*/  SYNCS.EXCH.64 URZ, [UR6+0x2a878], UR4 ;  /* 0x02a87804063f75b2 */ /* 0x0008620008000100 */
[----:B------:R4:W1:Y:S02]  /*0640*/  SYNCS.EXCH.64 URZ, [UR6+0x2a888], UR4 ;  /* 0x02a88804063f75b2 */ /* 0x0008640008000100 */
[----:B----4-:R-:W-:Y:S01]  /*0650*/  NOP ;  /* 0x0000000000007918 */ /* 0x010fe20000000000 */
.L_x_863:
        /* <DEDUP_REMOVED lines=22> */
.L_x_864:
        /* <DEDUP_REMOVED lines=22> */
.L_x_865:
[----:B-1----:R-:W-:Y:S01]  /*0920*/  UMOV UR4, 0x1 ;  /* 0x0000000100047882 */ /* 0x002fe20000000000 */
[----:B------:R-:W-:Y:S01]  /*0930*/  PLOP3.LUT P0, PT, PT, PT, UP0, 0x80, 0x0 ;  /* 0x000000000000781c */ /* 0x000fe20003f0f008 */
[----:B------:R-:W-:Y:S01]  /*0940*/  USEL UR4, UR4, 0x2, !UP0 ;  /* 0x0000000204047887 */ /* 0x000fe2000c000000 */
[----:B------:R-:W-:Y:S01]  /*0950*/  NOP ;  /* 0x0000000000007918 */ /* 0x000fe20000000000 */
[----:B------:R-:W-:-:S04]  /*0960*/  ULDC.64 UR60, c[0x0][0x208] ;  /* 0x00008200003c7ab9 */ /* 0x000fc80000000a00 */
[----:B------:R-:W-:-:S05]  /*0970*/  IMAD.U32 R2, RZ, RZ, UR4 ;  /* 0x00000004ff027e24 */ /* 0x000fca000f8e00ff */
[----:B------:R1:W-:Y:S01]  /*0980*/  STL [R1], R2 ;  /* 0x0000000201007387 */ /* 0x0003e20000100800 */
[----:B--23--:R-:W-:Y:S06]  /*0990*/  BAR.SYNC.DEFER_BLOCKING 0x0 ;  /* 0x0000000000007b1d */ /* 0x00cfec0000010000 */
[----:B------:R-:W-:Y:S05]  /*09a0*/  @!P0 BRA `(.L_x_866) ;  /* 0x000000d000a48947 */ /* 0x000fea0003800000 */
.L_x_867:
[----:B------:R-:W-:-:S08]  /*09b0*/  NOP ;  /* 0x0000000000007918 */ /* 0x000fd00000000000 */
[----:B------:R-:W2:Y:S02]  /*09c0*/  USETMAXREG.TRY_ALLOC.CTAPOOL UP0, 0xf0 ;  /* 0x000000f0000079c8 */ /* 0x000ea40008000600 */
[----:B--2---:R-:W-:-:S13]  /*09d0*/  PLOP3.LUT P0, PT, PT, PT, UP0, 0x80, 0x0 ;  /* 0x000000000000781c */ /* 0x004fda0003f0f008 */
[----:B------:R-:W-:Y:S05]  /*09e0*/  @!P0 BRA `(.L_x_867) ;  /* 0xfffffffc00f08947 */ /* 0x000fea000383ffff */
[----:B------:R-:W2:Y:S08]  /*09f0*/  S2UR UR7, SR_CTAID.X ;  /* 0x00000000000779c3 */ /* 0x000eb00000002500 */
[----:B------:R-:W-:Y:S08]  /*0a00*/  BAR.ARV 0x4, 0x120 ;  /* 0x0104800000007b1d */ /* 0x000ff00000002000 */
[----:B------:R-:W2:Y:S08]  /*0a10*/  LDC R0, c[0x0][0xda8] ;  /* 0x00036a00ff007b82 */ /* 0x000eb00000000800 */
[----:B------:R-:W-:Y:S06]  /*0a20*/  BAR.ARV 0x8, 0x120 ;  /* 0x0204800000007b1d */ /* 0x000fec0000002000 */
[----:B--2---:R-:W-:-:S13]  /*0a30*/  ISETP.LE.AND P0, PT, R0, UR7, PT ;  /* 0x0000000700007c0c */ /* 0x004fda000bf03270 */
[----:B------:R-:W-:Y:S05]  /*0a40*/  @P0 EXIT ;  /* 0x000000000000094d */ /* 0x000fea0003800000 */
[----:B------:R-:W2:Y:S01]  /*0a50*/  LDL R3, [R1] ;  /* 0x0000000001037983 */ /* 0x000ea20000100800 */
[----:B------:R-:W3:Y:S01]  /*0a60*/  S2UR UR4, SR_CgaCtaId ;  /* 0x00000000000479c3 */ /* 0x000ee20000008800 */
[----:B------:R-:W-:Y:S01]  /*0a70*/  UMOV UR37, 0x400 ;  /* 0x0000040000257882 */ /* 0x000fe20000000000 */
[----:B------:R-:W-:Y:S01]  /*0a80*/  IMAD.MOV.U32 R164, RZ, RZ, RZ ;  /* 0x000000ffffa47224 */ /* 0x000fe200078e00ff */
[----:B-1----:R-:W1:Y:S01]  /*0a90*/  S2R R2, SR_TID.X ;  /* 0x0000000000027919 */ /* 0x002e620000002100 */
[----:B------:R-:W-:Y:S01]  /*0aa0*/  UMOV UR46, URZ ;  /* 0x0000003f002e7c82 */ /* 0x000fe20008000000 */
[----:B------:R-:W-:-:S03]  /*0ab0*/  UMOV UR36, URZ ;  /* 0x0000003f00247c82 */ /* 0x000fc60008000000 */
[----:B------:R-:W4:Y:S01]  /*0ac0*/  S2UR UR6, SR_SWINHI ;  /* 0x00000000000679c3 */ /* 0x000f220000002f00 */
[----:B---3--:R-:W-:-:S07]  /*0ad0*/  ULEA UR37, UR4, UR37, 0x18 ;  /* 0x0000002504257291 */ /* 0x008fce000f8ec03f */
[----:B------:R-:W-:Y:S01]  /*0ae0*/  UMOV UR4, UR37 ;  /* 0x0000002500047c82 */ /* 0x000fe20008000000 */
[----:B----4-:R-:W-:Y:S01]  /*0af0*/  UMOV UR5, UR6 ;  /* 0x0000000600057c82 */ /* 0x010fe20008000000 */
[----:B------:R-:W-:Y:S01]  /*0b00*/  IMAD.U32 R22, RZ, RZ, UR4 ;  /* 0x00000004ff167e24 */ /* 0x000fe2000f8e00ff */
[----:B------:R-:W-:Y:S01]  /*0b10*/  UMOV UR4, UR7 ;  /* 0x0000000700047c82 */ /* 0x000fe20008000000 */
[----:B-1----:R-:W-:Y:S02]  /*0b20*/  VIADD R171, R2, 0xffffff80 ;  /* 0xffffff8002ab7836 */ /* 0x002fe40000000000 */
[----:B------:R-:W-:-:S03]  /*0b30*/  IMAD.U32 R23, RZ, RZ, UR5 ;  /* 0x00000005ff177e24 */ /* 0x000fc6000f8e00ff */
[----:B------:R-:W-:-:S04]  /*0b40*/  SHF.R.S32.HI R0, RZ, 0x1f, R171 ;  /* 0x0000001fff007819 */ /* 0x000fc800000114ab */
[CC--:B------:R-:W-:Y:S02]  /*0b50*/  LEA.HI R2, R0.reuse, R171.reuse, RZ, 0x4 ;  /* 0x000000ab00027211 */ /* 0x0c0fe400078f20ff */
[----:B------:R-:W-:Y:S02]  /*0b60*/  LEA.HI R169, R0, R171, RZ, 0x5 ;  /* 0x000000ab00a97211 */ /* 0x000fe400078f28ff */
[----:B------:R-:W-:Y:S02]  /*0b70*/  SHF.R.S32.HI R5, RZ, 0x4, R2 ;  /* 0x00000004ff057819 */ /* 0x000fe40000011402 */
[----:B------:R-:W-:Y:S02]  /*0b80*/  SHF.R.S32.HI R169, RZ, 0x5, R169 ;  /* 0x00000005ffa97819 */ /* 0x000fe400000114a9 */
[C---:B------:R-:W-:Y:S02]  /*0b90*/  LEA.HI R4, R2.reuse, R5, RZ, 0x1 ;  /* 0x0000000502047211 */ /* 0x040fe400078f08ff */
[----:B------:R-:W-:-:S02]  /*0ba0*/  LOP3.LUT R2, R2, 0x3fffff0, RZ, 0xc0, !PT ;  /* 0x03fffff002027812 */ /* 0x000fc400078ec0ff */
[----:B------:R-:W-:-:S03]  /*0bb0*/  LOP3.LUT R4, R4, 0x1ffffffe, RZ, 0xc0, !PT ;  /* 0x1ffffffe04047812 */ /* 0x000fc600078ec0ff */
[----:B------:R-:W-:Y:S02]  /*0bc0*/  IMAD.IADD R2, R171, 0x1, -R2 ;  /* 0x00000001ab027824 */ /* 0x000fe400078e0a02 */
[----:B------:R-:W-:Y:S02]  /*0bd0*/  IMAD.IADD R4, R5, 0x1, -R4 ;  /* 0x0000000105047824 */ /* 0x000fe400078e0a04 */
[----:B------:R-:W-:-:S04]  /*0be0*/  IMAD R9, R169, 0x10, R2 ;  /* 0x00000010a9097824 */ /* 0x000fc800078e0202 */
[----:B------:R-:W-:Y:S01]  /*0bf0*/  IMAD R4, R9, 0x8, R4 ;  /* 0x0000000809047824 */ /* 0x000fe200078e0204 */
[----:B--2---:R-:W-:Y:S02]  /*0c00*/  R2UR UR8, R3 ;  /* 0x00000000030872ca */ /* 0x004fe400000e0000 */
[CC--:B------:R-:W-:Y:S02]  /*0c10*/  LEA.HI R3, R0.reuse, R171.reuse, RZ, 0x7 ;  /* 0x000000ab00037211 */ /* 0x0c0fe400078f38ff */
[----:B------:R-:W-:Y:S02]  /*0c20*/  LEA.HI R0, R0, R171, RZ, 0x3 ;  /* 0x000000ab00007211 */ /* 0x000fe400078f18ff */
[----:B------:R-:W-:Y:S02]  /*0c30*/  LOP3.LUT R166, R3, 0xffffff80, RZ, 0xc0, !PT ;  /* 0xffffff8003a67812 */ /* 0x000fe400078ec0ff */
[----:B------:R-:W-:Y:S02]  /*0c40*/  SHF.R.S32.HI R168, RZ, 0x7, R3 ;  /* 0x00000007ffa87819 */ /* 0x000fe40000011403 */
[----:B------:R-:W-:Y:S01]  /*0c50*/  LOP3.LUT R2, R0, 0x1ffffff8, RZ, 0xc0, !PT ;  /* 0x1ffffff800027812 */ /* 0x000fe200078ec0ff */
[----:B------:R-:W-:Y:S01]  /*0c60*/  IMAD.IADD R166, R171, 0x1, -R166 ;  /* 0x00000001aba67824 */ /* 0x000fe200078e0aa6 */
[----:B------:R-:W-:Y:S01]  /*0c70*/  LEA.HI R3, R3, R168, RZ, 0x1 ;  /* 0x000000a803037211 */ /* 0x000fe200078f08ff */
[----:B------:R-:W-:Y:S01]  /*0c80*/  ULOP3.LUT UR5, UR8, 0x1, URZ, 0xfc, !UPT ;  /* 0x0000000108057892 */ /* 0x000fe2000f8efc3f */
[----:B------:R-:W-:Y:S01]  /*0c90*/  SHF.R.S32.HI R162, RZ, 0x3, R0 ;  /* 0x00000003ffa27819 */ /* 0x000fe20000011400 */
[----:B------:R-:W-:Y:S01]  /*0ca0*/  IMAD.IADD R2, R171, 0x1, -R2 ;  /* 0x00000001ab027824 */ /* 0x000fe200078e0a02 */
[----:B------:R-:W-:-:S03]  /*0cb0*/  SHF.R.S32.HI R7, RZ, 0x1f, R166 ;  /* 0x0000001fff077819 */ /* 0x000fc600000114a6 */
[----:B------:R-:W-:Y:S01]  /*0cc0*/  IMAD.U32 R170, RZ, RZ, UR5 ;  /* 0x00000005ffaa7e24 */ /* 0x000fe2000f8e00ff */
[CC--:B------:R-:W-:Y:S01]  /*0cd0*/  LEA.HI R6, R7.reuse, R166.reuse, RZ, 0x2 ;  /* 0x000000a607067211 */ /* 0x0c0fe200078f10ff */
[----:B------:R-:W-:Y:S01]  /*0ce0*/  IMAD.SHL.U32 R160, R2, 0x8, RZ ;  /* 0x0000000802a07824 */ /* 0x000fe200078e00ff */
[----:B------:R-:W-:Y:S02]  /*0cf0*/  LEA.HI R7, R7, R166, RZ, 0x5 ;  /* 0x000000a607077211 */ /* 0x000fe400078f28ff */
[--C-:B------:R-:W-:Y:S02]  /*0d00*/  SHF.R.S32.HI R5, RZ, 0x2, R6.reuse ;  /* 0x00000002ff057819 */ /* 0x100fe40000011406 */
[----:B------:R-:W-:Y:S02]  /*0d10*/  SHF.R.S32.HI R8, RZ, 0x1f, R6 ;  /* 0x0000001fff087819 */ /* 0x000fe40000011406 */
[----:B------:R-:W-:Y:S02]  /*0d20*/  SHF.R.S32.HI R7, RZ, 0x5, R7 ;  /* 0x00000005ff077819 */ /* 0x000fe40000011407 */
[----:B------:R-:W-:-:S04]  /*0d30*/  LEA.HI R8, R8, R5, RZ, 0x3 ;  /* 0x0000000508087211 */ /* 0x000fc800078f18ff */
[----:B------:R-:W-:-:S05]  /*0d40*/  LOP3.LUT R8, R8, 0xfffffff8, RZ, 0xc0, !PT ;  /* 0xfffffff808087812 */ /* 0x000fca00078ec0ff */
[----:B------:R-:W-:Y:S01]  /*0d50*/  IMAD.IADD R8, R5, 0x1, -R8 ;  /* 0x0000000105087824 */ /* 0x000fe200078e0a08 */
[----:B------:R-:W-:Y:S01]  /*0d60*/  LOP3.LUT R5, R3, 0x3fffffe, RZ, 0xc0, !PT ;  /* 0x03fffffe03057812 */ /* 0x000fe200078ec0ff */
[----:B------:R-:W-:Y:S02]  /*0d70*/  IMAD.SHL.U32 R3, R4, 0x8, RZ ;  /* 0x0000000804037824 */ /* 0x000fe400078e00ff */
[----:B------:R-:W-:Y:S02]  /*0d80*/  IMAD R8, R7, 0x10, R8 ;  /* 0x0000001007087824 */ /* 0x000fe400078e0208 */
[----:B------:R-:W-:Y:S01]  /*0d90*/  IMAD.WIDE R22, R3, 0x2, R22 ;  /* 0x0000000203167825 */ /* 0x000fe200078e0216 */
[----:B------:R-:W-:-:S03]  /*0da0*/  LOP3.LUT R3, R6, 0x7ffffffc, RZ, 0xc0, !PT ;  /* 0x7ffffffc06037812 */ /* 0x000fc600078ec0ff */
[----:B------:R-:W-:Y:S02]  /*0db0*/  IMAD.IADD R5, R168, 0x1, -R5 ;  /* 0x00000001a8057824 */ /* 0x000fe400078e0a05 */
[----:B------:R-:W-:Y:S02]  /*0dc0*/  IMAD.IADD R16, R166, 0x1, -R3 ;  /* 0x00000001a6107824 */ /* 0x000fe400078e0a03 */
[----:B------:R-:W-:-:S07]  /*0dd0*/  IMAD R167, R5, 0x40, R8 ;  /* 0x0000004005a77824 */ /* 0x000fce00078e0208 */
.L_x_960:
[----:B------:R-:W-:Y:S01]  /*0de0*/  ULDC UR5, c[0x0][0xdd0] ;  /* 0x0003740000057ab9 */ /* 0x000fe20000000800 */
[----:B-1----:R-:W1:Y:S01]  /*0df0*/  LDC R0, c[0x0][0xde8] ;  /* 0x00037a00ff007b82 */ /* 0x002e620000000800 */
[----:B------:R-:W-:Y:S01]  /*0e00*/  UISETP.NE.AND UP0, UPT, UR5, 0x1, UPT ;  /* 0x000000010500788c */ /* 0x000fe2000bf05270 */
[----:B------:R-:W-:-:S10]  /*0e10*/  UMOV UR8, UR4 ;  /* 0x0000000400087c82 */ /* 0x000fd40008000000 */
[----:B------:R-:W-:Y:S01]  /*0e20*/  @UP0 ULDC UR6, c[0x0][0xdd4] ;  /* 0x0003750000060ab9 */ /* 0x000fe20000000800 */
[----:B------:R-:W-:Y:S01]  /*0e30*/  @UP0 ULDC UR9, c[0x0][0xdd8] ;  /* 0x0003760000090ab9 */ /* 0x000fe20000000800 */
[----:B------:R-:W-:-:S04]  /*0e40*/  UIMAD.WIDE.U32 UR6, UR4, UR6, URZ ;  /* 0x00000006040672a5 */ /* 0x000fc8000f8e003f */
[----:B------:R-:W-:-:S04]  /*0e50*/  @UP0 USHF.R.U32.HI UR8, URZ, UR9, UR7 ;  /* 0x000000093f080299 */ /* 0x000fc80008011607 */
[----:B------:R-:W-:Y:S02]  /*0e60*/  UIADD3 UR6, -UR8, URZ, URZ ;  /* 0x0000003f08067290 */ /* 0x000fe4000fffe13f */
[----:B-1----:R-:W-:Y:S02]  /*0e70*/  ISETP.LE.AND P0, PT, R0, UR8, PT ;  /* 0x0000000800007c0c */ /* 0x002fe4000bf03270 */
[----:B------:R-:W-:-:S11]  /*0e80*/  UIMAD UR7, UR5, UR6, UR4 ;  /* 0x00000006050772a4 */ /* 0x000fd6000f8e0204 */
[----:B--234-:R-:W-:Y:S05]  /*0e90*/  @!P0 BRA `(.L_x_868) ;  /* 0x0000000000208947 */ /* 0x01cfea0003800000 */
[----:B------:R-:W-:Y:S01]  /*0ea0*/  ULDC UR6, c[0x0][0xddc] ;  /* 0x0003770000067ab9 */ /* 0x000fe20000000800 */
[----:B------:R-:W-:Y:S01]  /*0eb0*/  UMOV UR45, UR7 ;  /* 0x00000007002d7c82 */ /* 0x000fe20008000000 */
[----:B------:R-:W-:-:S11]  /*0ec0*/  UISETP.NE.AND UP0, UPT, UR6, 0x1, UPT ;  /* 0x000000010600788c */ /* 0x000fd6000bf05270 */
[----:B------:R-:W-:Y:S02]  /*0ed0*/  @UP0 ULDC.64 UR10, c[0x0][0xde0] ;  /* 0x00037800000a0ab9 */ /* 0x000fe40000000a00 */
[----:B------:R-:W-:-:S04]  /*0ee0*/  UIMAD.WIDE.U32 UR4, UR7, UR10, URZ ;  /* 0x0000000a070472a5 */ /* 0x000fc8000f8e003f */
[----:B------:R-:W-:-:S04]  /*0ef0*/  @UP0 USHF.R.U32.HI UR45, URZ, UR11, UR5 ;  /* 0x0000000b3f2d0299 */ /* 0x000fc80008011605 */
[----:B------:R-:W-:Y:S01]  /*0f00*/  UIMAD UR4, UR45, UR6, URZ ;  /* 0x000000062d0472a4 */ /* 0x000fe2000f8e023f */
[----:B------:R-:W-:Y:S11]  /*0f10*/  BRA `(.L_x_869) ;  /* 0x00000000001c7947 */ /* 0x000ff60003800000 */
.L_x_868:
[----:B------:R-:W-:Y:S01]  /*0f20*/  ULDC UR6, c[0x0][0xdc4] ;  /* 0x0003710000067ab9 */ /* 0x000fe20000000800 */
[----:B------:R-:W-:Y:S01]  /*0f30*/  UMOV UR45, UR7 ;  /* 0x00000007002d7c82 */ /* 0x000fe20008000000 */
[----:B------:R-:W-:-:S11]  /*0f40*/  UISETP.NE.AND UP0, UPT, UR6, 0x1, UPT ;  /* 0x000000010600788c */ /* 0x000fd6000bf05270 */
[----:B------:R-:W-:Y:S02]  /*0f50*/  @UP0 ULDC.64 UR10, c[0x0][0xdc8] ;  /* 0x00037200000a0ab9 */ /* 0x000fe40000000a00 */
[----:B------:R-:W-:-:S04]  /*0f60*/  UIMAD.WIDE.U32 UR4, UR7, UR10, URZ ;  /* 0x0000000a070472a5 */ /* 0x000fc8000f8e003f */
[----:B------:R-:W-:-:S04]  /*0f70*/  @UP0 USHF.R.U32.HI UR45, URZ, UR11, UR5 ;  /* 0x0000000b3f2d0299 */ /* 0x000fc80008011605 */
[----:B------:R-:W-:-:S12]  /*0f80*/  UIMAD UR4, UR45, UR6, URZ ;  /* 0x000000062d0472a4 */ /* 0x000fd8000f8e023f */
.L_x_869:
[----:B------:R-:W1:Y:S01]  /*0f90*/  LDC.64 R10, c[0x0][0x9e0] ;  /* 0x00027800ff0a7b82 */ /* 0x000e620000000a00 */
[----:B------:R-:W-:Y:S01]  /*0fa0*/  ULDC UR43, c[0x0][0xdb8] ;  /* 0x00036e00002b7ab9 */ /* 0x000fe20000000800 */
[----:B------:R-:W-:Y:S02]  /*0fb0*/  ULOP3.LUT UR5, URZ, UR45, URZ, 0x33, !UPT ;  /* 0x0000002d3f057292 */ /* 0x000fe4000f8e333f */
[----:B------:R-:W-:Y:S01]  /*0fc0*/  UISETP.NE.AND UP0, UPT, UR43, 0x1, UPT ;  /* 0x000000012b00788c */ /* 0x000fe2000bf05270 */
[----:B------:R-:W-:Y:S01]  /*0fd0*/  ULDC UR6, c[0x0][0xdac] ;  /* 0x00036b0000067ab9 */ /* 0x000fe20000000800 */
[----:B------:R-:W-:Y:S02]  /*0fe0*/  UIADD3 UR4, UR7, -UR4, URZ ;  /* 0x8000000407047290 */ /* 0x000fe4000fffe03f */
[----:B------:R-:W2:Y:S01]  /*0ff0*/  LDC R17, c[0x0][0x404] ;  /* 0x00010100ff117b82 */ /* 0x000ea20000000800 */
[----:B------:R-:W-:Y:S01]  /*1000*/  UIADD3 UR5, UR5, UR6, URZ ;  /* 0x0000000605057290 */ /* 0x000fe2000fffe03f */
[----:B------:R-:W-:Y:S01]  /*1010*/  ULDC UR7, c[0x0][0xdc4] ;  /* 0x0003710000077ab9 */ /* 0x000fe20000000800 */
[----:B------:R-:W-:-:S02]  /*1020*/  ULDC.64 UR10, c[0x0][0x3f8] ;  /* 0x0000fe00000a7ab9 */ /* 0x000fc40000000a00 */
[----:B------:R-:W-:Y:S01]  /*1030*/  USHF.L.U32 UR42, UR5, 0x7, URZ ;  /* 0x00000007052a7899 */ /* 0x000fe2000800063f */
[----:B------:R-:W-:Y:S01]  /*1040*/  ISETP.NE.U32.AND P0, PT, RZ, UR10, PT ;  /* 0x0000000aff007c0c */ /* 0x000fe2000bf05070 */
[----:B------:R-:W-:Y:S01]  /*1050*/  UIMAD UR8, UR8, UR7, UR4 ;  /* 0x00000007080872a4 */ /* 0x000fe2000f8e0204 */
[----:B------:R-:W3:Y:S01]  /*1060*/  LDC R8, c[0x0][0x288] ;  /* 0x0000a200ff087b82 */ /* 0x000ee20000000800 */
[----:B------:R-:W-:Y:S01]  /*1070*/  @UP0 ULDC UR6, c[0x0][0xdc0] ;  /* 0x0003700000060ab9 */ /* 0x000fe20000000800 */
[----:B------:R-:W-:Y:S01]  /*1080*/  @UP0 ULDC UR4, c[0x0][0xdbc] ;  /* 0x00036f0000040ab9 */ /* 0x000fe20000000800 */
[----:B------:R-:W-:Y:S01]  /*1090*/  IMAD.U32 R165, RZ, RZ, UR42 ;  /* 0x0000002affa57e24 */ /* 0x000fe2000f8e00ff */
[----:B------:R-:W-:Y:S01]  /*10a0*/  UIMAD.WIDE.U32 UR4, UR8, UR4, URZ ;  /* 0x00000004080472a5 */ /* 0x000fe2000f8e003f */
[----:B------:R-:W-:Y:S01]  /*10b0*/  ISETP.NE.AND.EX P0, PT, RZ, UR11, PT, P0 ;  /* 0x0000000bff007c0c */ /* 0x000fe2000bf05300 */
[----:B------:R-:W-:Y:S02]  /*10c0*/  UMOV UR44, UR8 ;  /* 0x00000008002c7c82 */ /* 0x000fe40008000000 */
[----:B------:R-:W4:Y:S01]  /*10d0*/  LDC R6, c[0x0][0x2e0] ;  /* 0x0000b800ff067b82 */ /* 0x000f220000000800 */
[----:B-1----:R-:W-:Y:S01]  /*10e0*/  ISETP.GE.AND P1, PT, R11, 0x1, PT ;  /* 0x000000010b00780c */ /* 0x002fe20003f26270 */
[----:B------:R-:W-:-:S04]  /*10f0*/  @UP0 USHF.R.U32.HI UR44, URZ, UR6, UR5 ;  /* 0x000000063f2c0299 */ /* 0x000fc80008011605 */
[----:B------:R-:W-:Y:S01]  /*1100*/  UIADD3 UR4, -UR44, URZ, URZ ;  /* 0x0000003f2c047290 */ /* 0x000fe2000fffe13f */
[----:B--2---:R-:W-:-:S03]  /*1110*/  SEL R17, R17, 0x1, P0 ;  /* 0x0000000111117807 */ /* 0x004fc60000000000 */
[----:B------:R-:W-:Y:S01]  /*1120*/  UIMAD UR43, UR43, UR4, UR8 ;  /* 0x000000042b2b72a4 */ /* 0x000fe2000f8e0208 */
[----:B---3--:R-:W-:-:S05]  /*1130*/  IADD3 R0, R165, 0x80, -R8 ;  /* 0x00000080a5007810 */ /* 0x008fca0007ffe808 */
[CC--:B----4-:R-:W-:Y:S02]  /*1140*/  IMAD R173, R17.reuse, R6.reuse, R0 ;  /* 0x0000000611ad7224 */ /* 0x0d0fe400078e0200 */
[----:B------:R-:W-:Y:S02]  /*1150*/  IMAD R73, R17, R6, RZ ;  /* 0x0000000611497224 */ /* 0x000fe400078e02ff */
[----:B------:R-:W-:Y:S01]  /*1160*/  IMAD.IADD R0, R173, 0x1, R10 ;  /* 0x00000001ad007824 */ /* 0x000fe200078e020a */
[----:B------:R-:W-:Y:S06]  /*1170*/  @!P1 BRA `(.L_x_870) ;  /* 0x0000000000409947 */ /* 0x000fec0003800000 */
[C---:B------:R-:W-:Y:S01]  /*1180*/  ISETP.GT.AND P0, PT, R173.reuse, RZ, PT ;  /* 0x000000ffad00720c */ /* 0x040fe20003f04270 */
[----:B------:R-:W-:-:S12]  /*1190*/  VIADD R2, R173, 0xffffffff ;  /* 0xffffffffad027836 */ /* 0x000fd80000000000 */
[----:B------:R-:W-:Y:S05]  /*11a0*/  @P0 BRA `(.L_x_871) ;  /* 0x00000000001c0947 */ /* 0x000fea0003800000 */
[----:B------:R-:W-:Y:S01]  /*11b0*/  ISETP.NE.AND P0, PT, R11, 0x1, PT ;  /* 0x000000010b00780c */ /* 0x000fe20003f05270 */
[----:B------:R-:W-:-:S12]  /*11c0*/  IMAD.MOV R3, RZ, RZ, -R173 ;  /* 0x000000ffff037224 */ /* 0x000fd800078e0aad */
[----:B------:R-:W1:Y:S02]  /*11d0*/  @P0 LDC.64 R4, c[0x0][0x9e8] ;  /* 0x00027a00ff040b82 */ /* 0x000e640000000a00 */
[----:B-1----:R-:W-:-:S05]  /*11e0*/  @P0 IMAD.HI.U32 R2, R3, R4, RZ ;  /* 0x0000000403020227 */ /* 0x002fca00078e00ff */
[----:B------:R-:W-:-:S04]  /*11f0*/  @P0 SHF.R.U32.HI R3, RZ, R5, R2 ;  /* 0x00000005ff030219 */ /* 0x000fc80000011602 */
[----:B------:R-:W-:Y:S01]  /*1200*/  LOP3.LUT R2, RZ, R3, RZ, 0x33, !PT ;  /* 0x00000003ff027212 */ /* 0x000fe200078e33ff */
[----:B------:R-:W-:Y:S06]  /*1210*/  BRA `(.L_x_872) ;  /* 0x0000000000107947 */ /* 0x000fec0003800000 */
.L_x_871:
[----:B------:R-:W-:-:S13]  /*1220*/  ISETP.NE.AND P0, PT, R11, 0x1, PT ;  /* 0x000000010b00780c */ /* 0x000fda0003f05270 */
[----:B------:R-:W1:Y:S02]  /*1230*/  @P0 LDC.64 R4, c[0x0][0x9e8] ;  /* 0x00027a00ff040b82 */ /* 0x000e640000000a00 */
[----:B-1----:R-:W-:-:S05]  /*1240*/  @P0 IMAD.HI.U32 R4, R2, R4, RZ ;  /* 0x0000000402040227 */ /* 0x002fca00078e00ff */
[----:B------:R-:W-:-:S07]  /*1250*/  @P0 SHF.R.U32.HI R2, RZ, R5, R4 ;  /* 0x00000005ff020219 */ /* 0x000fce0000011604 */
.L_x_872:
[----:B------:R-:W-:-:S05]  /*1260*/  IMAD R3, R2, R11, R11 ;  /* 0x0000000b02037224 */ /* 0x000fca00078e020b */
[----:B------:R-:W-:-:S07]  /*1270*/  VIMNMX R0, R0, R3, PT ;  /* 0x0000000300007248 */ /* 0x000fce0003fe0100 */
.L_x_870:
[----:B------:R-:W-:Y:S01]  /*1280*/  VIADD R2, R0, 0x5f ;  /* 0x0000005f00027836 */ /* 0x000fe20000000000 */
[----:B------:R-:W-:Y:S01]  /*1290*/  IADD3 R4, -R8, UR42, RZ ;  /* 0x0000002a08047c10 */ /* 0x000fe2000fffe1ff */
[----:B------:R-:W-:Y:S01]  /*12a0*/  IMAD R0, R17, R6, 0x5f ;  /* 0x0000005f11007424 */ /* 0x000fe200078e0206 */
[----:B------:R-:W-:Y:S01]  /*12b0*/  ULDC UR4, c[0x0][0x9dc] ;  /* 0x0002770000047ab9 */ /* 0x000fe20000000800 */
[----:B------:R-:W-:-:S04]  /*12c0*/  IMAD.HI R2, R2, 0x2aaaaaab, RZ ;  /* 0x2aaaaaab02027827 */ /* 0x000fc800078e02ff */
[----:B------:R-:W-:Y:S01]  /*12d0*/  IMAD.HI R0, R0, 0x2aaaaaab, RZ ;  /* 0x2aaaaaab00007827 */ /* 0x000fe200078e02ff */
[----:B------:R-:W-:-:S03]  /*12e0*/  SHF.R.U32.HI R5, RZ, 0x1f, R2 ;  /* 0x0000001fff057819 */ /* 0x000fc60000011602 */
[----:B------:R-:W-:Y:S01]  /*12f0*/  IMAD R4, R17, R6, R4 ;  /* 0x0000000611047224 */ /* 0x000fe200078e0204 */
[----:B------:R-:W-:Y:S02]  /*1300*/  SHF.R.U32.HI R3, RZ, 0x1f, R0 ;  /* 0x0000001fff037819 */ /* 0x000fe40000011600 */
[----:B------:R-:W-:Y:S02]  /*1310*/  LEA.HI.SX32 R72, R2, R5, 0x1c ;  /* 0x0000000502487211 */ /* 0x000fe400078fe2ff */
[----:B------:R-:W-:Y:S01]  /*1320*/  LEA.HI.SX32 R3, R0, R3, 0x1c ;  /* 0x0000000300037211 */ /* 0x000fe200078fe2ff */
[----:B------:R-:W-:-:S03]  /*1330*/  VIADD R0, R4, -UR4 ;  /* 0x8000000404007c36 */ /* 0x000fc60008000000 */
[----:B------:R-:W-:Y:S01]  /*1340*/  VIMNMX R72, R3, R72, PT ;  /* 0x0000004803487248 */ /* 0x000fe20003fe0100 */
[----:B------:R-:W-:Y:S06]  /*1350*/  @!P1 BRA `(.L_x_873) ;  /* 0x00000000003c9947 */ /* 0x000fec0003800000 */
[----:B------:R-:W-:-:S13]  /*1360*/  ISETP.GT.AND P0, PT, R4, -0x1, PT ;  /* 0xffffffff0400780c */ /* 0x000fda0003f04270 */
[----:B------:R-:W-:Y:S05]  /*1370*/  @P0 BRA `(.L_x_874) ;  /* 0x00000000001c0947 */ /* 0x000fea0003800000 */
[----:B------:R-:W-:Y:S02]  /*1380*/  ISETP.NE.AND P0, PT, R11, 0x1, PT ;  /* 0x000000010b00780c */ /* 0x000fe40003f05270 */
[----:B------:R-:W-:-:S11]  /*1390*/  LOP3.LUT R3, RZ, R4, RZ, 0x33, !PT ;  /* 0x00000004ff037212 */ /* 0x000fd600078e33ff */
[----:B------:R-:W1:Y:S02]  /*13a0*/  @P0 LDC.64 R6, c[0x0][0x9e8] ;  /* 0x00027a00ff060b82 */ /* 0x000e640000000a00 */
[----:B-1----:R-:W-:-:S05]  /*13b0*/  @P0 IMAD.HI.U32 R2, R3, R6, RZ ;  /* 0x0000000603020227 */ /* 0x002fca00078e00ff */
[----:B------:R-:W-:-:S04]  /*13c0*/  @P0 SHF.R.U32.HI R3, RZ, R7, R2 ;  /* 0x00000007ff030219 */ /* 0x000fc80000011602 */
[----:B------:R-:W-:Y:S01]  /*13d0*/  LOP3.LUT R4, RZ, R3, RZ, 0x33, !PT ;  /* 0x00000003ff047212 */ /* 0x000fe200078e33ff */
[----:B------:R-:W-:Y:S06]  /*13e0*/  BRA `(.L_x_875) ;  /* 0x0000000000107947 */ /* 0x000fec0003800000 */
.L_x_874:
[----:B------:R-:W-:-:S13]  /*13f0*/  ISETP.NE.AND P0, PT, R11, 0x1, PT ;  /* 0x000000010b00780c */ /* 0x000fda0003f05270 */
[----:B------:R-:W1:Y:S02]  /*1400*/  @P0 LDC.64 R2, c[0x0][0x9e8] ;  /* 0x00027a00ff020b82 */ /* 0x000e640000000a00 */
[----:B-1----:R-:W-:-:S05]  /*1410*/  @P0 IMAD.HI.U32 R2, R4, R2, RZ ;  /* 0x0000000204020227 */ /* 0x002fca00078e00ff */
[----:B------:R-:W-:-:S07]  /*1420*/  @P0 SHF.R.U32.HI R4, RZ, R3, R2 ;  /* 0x00000003ff040219 */ /* 0x000fce0000011602 */
.L_x_875:
[----:B------:R-:W-:-:S05]  /*1430*/  IMAD R3, R4, R11, RZ ;  /* 0x0000000b04037224 */ /* 0x000fca00078e02ff */
[----:B------:R-:W-:-:S07]  /*1440*/  VIMNMX R0, R0, R3, !PT ;  /* 0x0000000300007248 */ /* 0x000fce0007fe0100 */
.L_x_873:
[----:B------:R-:W-:Y:S01]  /*1450*/  IMAD.HI R2, R0, 0x2aaaaaab, RZ ;  /* 0x2aaaaaab00027827 */ /* 0x000fe200078e02ff */
[----:B------:R-:W-:Y:S02]  /*1460*/  PLOP3.LUT P0, PT, PT, PT, PT, 0x80, 0x0 ;  /* 0x000000000000781c */ /* 0x000fe40003f0f070 */
[----:B------:R-:W-:Y:S02]  /*1470*/  CS2R R86, SRZ ;  /* 0x0000000000567805 */ /* 0x000fe4000001ff00 */
[----:B------:R-:W-:Y:S01]  /*1480*/  CS2R R84, SRZ ;  /* 0x0000000000547805 */ /* 0x000fe2000001ff00 */
[----:B------:R-:W-:Y:S01]  /*1490*/  IMAD.MOV.U32 R0, RZ, RZ, RZ ;  /* 0x000000ffff007224 */ /* 0x000fe200078e00ff */
[----:B------:R-:W-:Y:S02]  /*14a0*/  SHF.R.U32.HI R3, RZ, 0x1f, R2 ;  /* 0x0000001fff037819 */ /* 0x000fe40000011602 */
[----:B------:R-:W-:Y:S02]  /*14b0*/  CS2R R82, SRZ ;  /* 0x0000000000527805 */ /* 0x000fe4000001ff00 */
[----:B------:R-:W-:-:S02]  /*14c0*/  CS2R R80, SRZ ;  /* 0x0000000000507805 */ /* 0x000fc4000001ff00 */
[----:B------:R-:W-:Y:S02]  /*14d0*/  CS2R R78, SRZ ;  /* 0x00000000004e7805 */ /* 0x000fe4000001ff00 */
[----:B------:R-:W-:Y:S02]  /*14e0*/  LEA.HI.SX32 R3, R2, R3, 0x1c ;  /* 0x0000000302037211 */ /* 0x000fe400078fe2ff */
[----:B------:R-:W-:Y:S02]  /*14f0*/  CS2R R76, SRZ ;  /* 0x00000000004c7805 */ /* 0x000fe4000001ff00 */
[----:B------:R-:W-:Y:S02]  /*1500*/  CS2R R74, SRZ ;  /* 0x00000000004a7805 */ /* 0x000fe4000001ff00 */
[----:B------:R-:W-:Y:S02]  /*1510*/  CS2R R28, SRZ ;  /* 0x00000000001c7805 */ /* 0x000fe4000001ff00 */
[----:B------:R-:W-:-:S02]  /*1520*/  VIMNMX R19, RZ, R3, !PT ;  /* 0x00000003ff137248 */ /* 0x000fc40007fe0100 */
[----:B------:R-:W-:Y:S02]  /*1530*/  CS2R R70, SRZ ;  /* 0x0000000000467805 */ /* 0x000fe4000001ff00 */
[----:B------:R-:W-:Y:S02]  /*1540*/  CS2R R68, SRZ ;  /* 0x0000000000447805 */ /* 0x000fe4000001ff00 */
[----:B------:R-:W-:Y:S02]  /*1550*/  CS2R R66, SRZ ;  /* 0x0000000000427805 */ /* 0x000fe4000001ff00 */
[----:B------:R-:W-:Y:S02]  /*1560*/  ISETP.GT.AND P1, PT, R72, R19, PT ;  /* 0x000000134800720c */ /* 0x000fe40003f24270 */
        /* <DEDUP_REMOVED lines=17> */
[----:B------:R-:W-:Y:S01]  /*1680*/  CS2R R6, SRZ ;  /* 0x0000000000067805 */ /* 0x000fe2000001ff00 */
[----:B------:R-:W-:Y:S01]  /*1690*/  IMAD.MOV.U32 R30, RZ, RZ, RZ ;  /* 0x000000ffff1e7224 */ /* 0x000fe200078e00ff */
[----:B------:R-:W-:Y:S02]  /*16a0*/  CS2R R2, SRZ ;  /* 0x0000000000027805 */ /* 0x000fe4000001ff00 */
[----:B------:R-:W-:Y:S01]  /*16b0*/  CS2R R8, SRZ ;  /* 0x0000000000087805 */ /* 0x000fe2000001ff00 */
[----:B------:R-:W-:-:S02]  /*16c0*/  IMAD.MOV.U32 R25, RZ, RZ, RZ ;  /* 0x000000ffff197224 */ /* 0x000fc400078e00ff */
[----:B------:R-:W-:Y:S01]  /*16d0*/  IMAD.MOV.U32 R10, RZ, RZ, RZ ;  /* 0x000000ffff0a7224 */ /* 0x000fe200078e00ff */
[----:B------:R-:W-:Y:S06]  /*16e0*/  @!P1 BRA `(.L_x_876) ;  /* 0x000000b000bc9947 */ /* 0x000fec0003800000 */
[----:B------:R-:W1:Y:S01]  /*16f0*/  SHFL.IDX PT, R0, R168, RZ, 0x1f ;  /* 0x00001fffa8007589 */ /* 0x000e6200000e0000 */
[----:B------:R-:W-:-:S04]  /*1700*/  UIADD3 UR6, UR37, 0xc400, URZ ;  /* 0x0000c40025067890 */ /* 0x000fc8000fffe03f */
[----:B------:R-:W-:-:S06]  /*1710*/  ULOP3.LUT UP0, URZ, UR6, 0x1bf, URZ, 0xc0, !UPT ;  /* 0x000001bf063f7892 */ /* 0x000fcc000f80c03f */
[----:B------:R-:W-:Y:S02]  /*1720*/  PLOP3.LUT P0, PT, PT, PT, UP0, 0x80, 0x0 ;  /* 0x000000000000781c */ /* 0x000fe40003f0f008 */
[----:B-1----:R-:W-:-:S13]  /*1730*/  R2UR UR4, R0 ;  /* 0x00000000000472ca */ /* 0x002fda00000e0000 */
[----:B------:R-:W-:-:S04]  /*1740*/  ULEA.HI UR5, UR4, UR4, URZ, 0x1 ;  /* 0x0000000404057291 */ /* 0x000fc8000f8f083f */
        /* <DEDUP_REMOVED lines=22> */
.L_x_877:
[----:B------:R-:W-:Y:S02]  /*18b0*/  LEA.HI R0, R164, R164, RZ, 0x1 ;  /* 0x000000a4a4007211 */ /* 0x000fe400078f08ff */
[----:B------:R-:W-:Y:S02]  /*18c0*/  R2UR UR4, R170 ;  /* 0x00000000aa0472ca */ /* 0x000fe400000e0000 */
[----:B------:R-:W-:-:S05]  /*18d0*/  LOP3.LUT R3, R0, 0xfffffffe, RZ, 0xc0, !PT ;  /* 0xfffffffe00037812 */ /* 0x000fca00078ec0ff */
[----:B------:R-:W-:-:S05]  /*18e0*/  IMAD.IADD R0, R164, 0x1, -R3 ;  /* 0x00000001a4007824 */ /* 0x000fca00078e0a03 */
[----:B------:R-:W-:Y:S01]  /*18f0*/  SHF.L.U32 R0, R0, 0x1f, RZ ;  /* 0x0000001f00007819 */ /* 0x000fe200000006ff */
[----:B------:R-:W-:-:S03]  /*1900*/  IMAD.U32 R2, RZ, RZ, UR4 ;  /* 0x00000004ff027e24 */ /* 0x000fc6000f8e00ff */
[----:B------:R-:W1:Y:S02]  /*1910*/  SYNCS.PHASECHK.TRANS64.TRYWAIT P1, [UR37+0x2a800], R0 ;  /* 0x02a80000ff0075a7 */ /* 0x000e640008020165 */
[----:B------:R-:W-:Y:S01]  /*1920*/  ISETP.NE.AND P0, PT, R2, 0x3, PT ;  /* 0x000000030200780c */ /* 0x000fe20003f05270 */
[----:B-1----:R-:W-:-:S12]  /*1930*/  @!P1 BRA `(.L_x_878) ;  /* 0x000000f400c09947 */ /* 0x002fd80003800000 */
.L_x_1025:
[----:B------:R-:W-:Y:S05]  /*1940*/  @!P0 BRA `(.L_x_879) ;  /* 0x0000000000048947 */ /* 0x000fea0003800000 */
[----:B------:R-:W-:Y:S01]  /*1950*/  BPT.TRAP 0x1 ;  /* 0x000000040000795c */ /* 0x000fe20000300000 */
.L_x_879:
[----:B-1----:R-:W-:Y:S02]  /*1960*/  IMAD.U32 R3, RZ, RZ, UR36 ;  /* 0x00000024ff037e24 */ /* 0x002fe4000f8e00ff */
[----:B------:R-:W-:-:S03]  /*1970*/  IMAD.U32 R0, RZ, RZ, UR46 ;  /* 0x0000002eff007e24 */ /* 0x000fc6000f8e00ff */
[----:B------:R-:W-:Y:S02]  /*1980*/  LEA R3, R3, UR37, 0x3 ;  /* 0x0000002503037c11 */ /* 0x000fe4000f8e18ff */
[----:B------:R-:W-:-:S04]  /*1990*/  SHF.L.U32 R0, R0, 0x1f, RZ ;  /* 0x0000001f00007819 */ /* 0x000fc800000006ff */
[----:B------:R1:W2:Y:S01]  /*19a0*/  SYNCS.PHASECHK.TRANS64.TRYWAIT P1, [R3+URZ+0x2a830], R0 ;  /* 0x02a83000030075a7 */ /* 0x0002a2000802017f */
[----:B------:R-:W-:Y:S05]  /*19b0*/  @!P0 BRA `(.L_x_880) ;  /* 0x0000000000048947 */ /* 0x000fea0003800000 */
[----:B------:R-:W-:Y:S01]  /*19c0*/  BPT.TRAP 0x1 ;  /* 0x000000040000795c */ /* 0x000fe20000300000 */
.L_x_880:
[----:B------:R-:W3:Y:S01]  /*19d0*/  S2R R2, SR_TID.X ;  /* 0x0000000000027919 */ /* 0x000ee20000002100 */
[----:B------:R-:W-:Y:S02]  /*19e0*/  LOP3.LUT R18, R18, 0xffefffff, RZ, 0xc0, !PT ;  /* 0xffefffff12127812 */ /* 0x000fe400078ec0ff */
[----:B---3--:R-:W-:-:S13]  /*19f0*/  LOP3.LUT P2, RZ, R2, 0x7f, RZ, 0xc0, !PT ;  /* 0x0000007f02ff7812 */ /* 0x008fda000784c0ff */
[----:B------:R-:W-:Y:S01]  /*1a00*/  @P2 LOP3.LUT R18, R18, 0x100000, RZ, 0xfc, !PT ;  /* 0x0010000012122812 */ /* 0x000fe200078efcff */
[----:B--2---:R-:W-:Y:S06]  /*1a10*/  @P1 BRA `(.L_x_881) ;  /* 0x0000000000081947 */ /* 0x004fec0003800000 */
[----:B------:R-:W2:Y:S02]  /*1a20*/  SYNCS.PHASECHK.TRANS64.TRYWAIT P1, [R3+URZ+0x2a830], R0 ;  /* 0x02a83000030075a7 */ /* 0x000ea4000802017f */
[----:B--2---:R-:W-:Y:S05]  /*1a30*/  @!P1 BRA `(.L_x_882) ;  /* 0x000000f400989947 */ /* 0x004fea0003800000 */
.L_x_881:
[----:B------:R-:W-:Y:S05]  /*1a40*/  WARPSYNC.ALL ;  /* 0x0000000000007948 */ /* 0x000fea0003800000 */
[----:B------:R-:W-:Y:S01]  /*1a50*/  UIADD3 UR4, UR37, 0x18400, URZ ;  /* 0x0001840025047890 */ /* 0x000fe2000fffe03f */
[----:B------:R-:W-:Y:S01]  /*1a60*/  WARPGROUP.ARRIVE ;  /* 0x00000000000079c5 */ /* 0x000fe20000000000 */
[----:B------:R-:W-:-:S05]  /*1a70*/  ULOP3.LUT UR38, UR38, 0x10000, URZ, 0xfc, !UPT ;  /* 0x0001000026267892 */ /* 0x000fca000f8efc3f */
[----:B------:R-:W3:Y:S01]  /*1a80*/  S2R R2, SR_TID.X ;  /* 0x0000000000027919 */ /* 0x000ee20000002100 */
[----:B------:R-:W-:Y:S01]  /*1a90*/  USHF.R.U32.HI UR4, URZ, 0x4, UR4 ;  /* 0x000000043f047899 */ /* 0x000fe20008011604 */
[----:B-12---:R-:W1:Y:S01]  /*1aa0*/  LDC R0, c[0x0][0x288] ;  /* 0x0000a200ff007b82 */ /* 0x006e620000000800 */
[----:B------:R-:W-:Y:S01]  /*1ab0*/  UMOV UR9, 0x40000040 ;  /* 0x4000004000097882 */ /* 0x000fe20000000000 */
[----:B------:R-:W-:Y:S01]  /*1ac0*/  UMOV UR11, 0x40000040 ;  /* 0x40000040000b7882 */ /* 0x000fe20000000000 */
[----:B------:R-:W-:Y:S01]  /*1ad0*/  ULOP3.LUT UR4, UR4, 0x3fff, URZ, 0xc0, !UPT ;  /* 0x00003fff04047892 */ /* 0x000fe2000f8ec03f */
[----:B------:R-:W-:Y:S01]  /*1ae0*/  IMAD.U32 R9, RZ, RZ, UR9 ;  /* 0x00000009ff097e24 */ /* 0x000fe2000f8e00ff */
[----:B------:R-:W-:Y:S01]  /*1af0*/  UMOV UR8, UR38 ;  /* 0x0000002600087c82 */ /* 0x000fe20008000000 */
[----:B------:R-:W-:Y:S01]  /*1b00*/  UMOV UR5, 0x40000040 ;  /* 0x4000004000057882 */ /* 0x000fe20000000000 */
[----:B------:R-:W-:Y:S01]  /*1b10*/  ULOP3.LUT UR39, UR4, 0x10000, URZ, 0xfc, !UPT ;  /* 0x0001000004277892 */ /* 0x000fe2000f8efc3f */
[----:B------:R-:W-:Y:S01]  /*1b20*/  IMAD.U32 R8, RZ, RZ, UR8 ;  /* 0x00000008ff087e24 */ /* 0x000fe2000f8e00ff */
[----:B------:R-:W-:Y:S01]  /*1b30*/  UIADD3 UR4, UR38, 0x2, URZ ;  /* 0x0000000226047890 */ /* 0x000fe2000fffe03f */
[----:B------:R-:W2:Y:S01]  /*1b40*/  LDC.64 R74, c[0x0][0x9e0] ;  /* 0x00027800ff4a7b82 */ /* 0x000ea20000000a00 */
[----:B------:R-:W-:Y:S01]  /*1b50*/  UIMAD UR40, UR36, 0x900, UR39 ;  /* 0x00000900242878a4 */ /* 0x000fe2000f8e0227 */
[----:B------:R-:W-:Y:S01]  /*1b60*/  IMAD.MOV.U32 R5, RZ, RZ, -0x60 ;  /* 0xffffffa0ff057424 */ /* 0x000fe200078e00ff */
[----:B------:R-:W-:Y:S01]  /*1b70*/  UMOV UR7, 0x40000040 ;  /* 0x4000004000077882 */ /* 0x000fe20000000000 */
[----:B------:R-:W-:Y:S01]  /*1b80*/  UIADD3 UR12, UR38, 0x6, URZ ;  /* 0x00000006260c7890 */ /* 0x000fe2000fffe03f */
[----:B------:R-:W-:Y:S01]  /*1b90*/  LOP3.LUT R18, R18, 0xfff7ffff, RZ, 0xc0, !PT ;  /* 0xfff7ffff12127812 */ /* 0x000fe200078ec0ff */
[----:B------:R-:W-:Y:S01]  /*1ba0*/  UIADD3 UR6, UR40, 0x2, URZ ;  /* 0x0000000228067890 */ /* 0x000fe2000fffe03f */
[----:B------:R-:W-:Y:S01]  /*1bb0*/  IMAD R10, R72, R5, 0x60 ;  /* 0x00000060480a7424 */ /* 0x000fe200078e0205 */
[----:B------:R-:W-:Y:S01]  /*1bc0*/  UMOV UR10, UR40 ;  /* 0x00000028000a7c82 */ /* 0x000fe20008000000 */
[----:B------:R-:W-:Y:S01]  /*1bd0*/  UIADD3 UR14, UR40, 0x6, URZ ;  /* 0x00000006280e7890 */ /* 0x000fe2000fffe03f */
[----:B------:R-:W-:Y:S01]  /*1be0*/  HGMMA.64x96x16.F32.BF16 R24, gdesc[UR8], RZ, !UPT, gsb0 ;  /* 0x01600000081879f0 */ /* 0x000fe2000c0018ff */
[----:B------:R-:W-:Y:S01]  /*1bf0*/  UIADD3 UR8, UR38, 0x4, URZ ;  /* 0x0000000426087890 */ /* 0x000fe2000fffe03f */
[----:B------:R-:W4:Y:S01]  /*1c00*/  LDC R94, c[0x0][0x2e0] ;  /* 0x0000b800ff5e7b82 */ /* 0x000f220000000800 */
[----:B------:R-:W-:Y:S01]  /*1c10*/  UIADD3 UR10, UR40, 0x4, URZ ;  /* 0x00000004280a7890 */ /* 0x000fe2000fffe03f */
[----:B------:R-:W-:Y:S01]  /*1c20*/  VIADD R5, R167, UR42 ;  /* 0x0000002aa7057c36 */ /* 0x000fe20008000000 */
[----:B------:R-:W-:Y:S01]  /*1c30*/  UMOV UR9, 0x40000040 ;  /* 0x4000004000097882 */ /* 0x000fe20000000000 */
[----:B------:R-:W-:Y:S01]  /*1c40*/  UMOV UR11, 0x40000040 ;  /* 0x40000040000b7882 */ /* 0x000fe20000000000 */
[----:B------:R-:W-:Y:S01]  /*1c50*/  UMOV UR13, 0x40000040 ;  /* 0x40000040000d7882 */ /* 0x000fe20000000000 */
[----:B------:R-:W-:Y:S01]  /*1c60*/  UMOV UR15, 0x40000040 ;  /* 0x40000040000f7882 */ /* 0x000fe20000000000 */
[----:B------:R-:W-:Y:S01]  /*1c70*/  UIADD3 UR16, UR38, 0x400, URZ ;  /* 0x0000040026107890 */ /* 0x000fe2000fffe03f */
[----:B---3--:R-:W-:Y:S01]  /*1c80*/  LOP3.LUT P1, RZ, R2, 0x7f, RZ, 0xc0, !PT ;  /* 0x0000007f02ff7812 */ /* 0x008fe2000782c0ff */
[----:B------:R-:W-:Y:S01]  /*1c90*/  UIADD3 UR18, UR40, 0x300, URZ ;  /* 0x0000030028127890 */ /* 0x000fe2000fffe03f */
[----:B------:R-:W-:Y:S01]  /*1ca0*/  IMAD R20, R16, -0x2, R10 ;  /* 0xfffffffe10147824 */ /* 0x000fe200078e020a */
        /* <DEDUP_REMOVED lines=8> */
[----:B------:R-:W-:Y:S01]  /*1d30*/  @!P1 VIADD R2, R3, 0x2a840 ;  /* 0x0002a84003029836 */ /* 0x000fe20000000000 */
[----:B------:R-:W-:Y:S01]  /*1d40*/  UMOV UR25, 0x40000040 ;  /* 0x4000004000197882 */ /* 0x000fe20000000000 */
[----:B------:R-:W-:Y:S01]  /*1d50*/  UMOV UR27, 0x40000040 ;  /* 0x40000040001b7882 */ /* 0x000fe20000000000 */
[----:B------:R-:W-:Y:S01]  /*1d60*/  UIADD3 UR28, UR38, 0x406, URZ ;  /* 0x00000406261c7890 */ /* 0x000fe2000fffe03f */
[----:B------:R-:W-:Y:S01]  /*1d70*/  IMAD R3, R72, -0x60, R73 ;  /* 0xffffffa048037824 */ /* 0x000fe200078e0249 */
[----:B------:R-:W-:Y:S01]  /*1d80*/  UIADD3 UR30, UR40, 0x306, URZ ;  /* 0x00000306281e7890 */ /* 0x000fe2000fffe03f */
[----:B------:R-:W-:Y:S01]  /*1d90*/  @!P1 PRMT R2, RZ, 0x654, R2 ;  /* 0x00000654ff029816 */ /* 0x000fe20000000002 */
[----:B------:R-:W-:Y:S01]  /*1da0*/  UMOV UR29, 0x40000040 ;  /* 0x40000040001d7882 */ /* 0x000fe20000000000 */
[----:B------:R-:W-:Y:S01]  /*1db0*/  UMOV UR31, 0x40000040 ;  /* 0x40000040001f7882 */ /* 0x000fe20000000000 */
[----:B------:R-:W-:Y:S01]  /*1dc0*/  UIADD3 UR32, UR38, 0x800, URZ ;  /* 0x0000080026207890 */ /* 0x000fe2000fffe03f */
[----:B-1----:R-:W-:Y:S01]  /*1dd0*/  IADD3 R3, -R0, 0x61, R3 ;  /* 0x0000006100037810 */ /* 0x002fe20007ffe103 */
[----:B------:R-:W-:Y:S01]  /*1de0*/  UIADD3 UR34, UR40, 0x600, URZ ;  /* 0x0000060028227890 */ /* 0x000fe2000fffe03f */
[----:B------:R-:W-:Y:S01]  /*1df0*/  UMOV UR33, 0x40000040 ;  /* 0x4000004000217882 */ /* 0x000fe20000000000 */
[----:B------:R-:W-:Y:S01]  /*1e00*/  UMOV UR35, 0x40000040 ;  /* 0x4000004000237882 */ /* 0x000fe20000000000 */
[----:B------:R-:W-:Y:S01]  /*1e10*/  UIADD3 UR48, UR38, 0x802, URZ ;  /* 0x0000080226307890 */ /* 0x000fe2000fffe03f */
[C---:B------:R-:W-:Y:S01]  /*1e20*/  IMAD R11, R16.reuse, -0x2, R3 ;  /* 0xfffffffe100b7824 */ /* 0x040fe200078e0203 */
[----:B------:R-:W-:Y:S01]  /*1e30*/  UIADD3 UR50, UR40, 0x602, URZ ;  /* 0x0000060228327890 */ /* 0x000fe2000fffe03f */
[----:B----4-:R-:W-:Y:S01]  /*1e40*/  IMAD R3, R17, R94, R10 ;  /* 0x0000005e11037224 */ /* 0x010fe200078e020a */
[----:B------:R-:W-:Y:S01]  /*1e50*/  UMOV UR49, 0x40000040 ;  /* 0x4000004000317882 */ /* 0x000fe20000000000 */
[----:B------:R-:W-:Y:S01]  /*1e60*/  UMOV UR51, 0x40000040 ;  /* 0x4000004000337882 */ /* 0x000fe20000000000 */
[----:B------:R-:W-:Y:S01]  /*1e70*/  UIADD3 UR52, UR38, 0x804, URZ ;  /* 0x0000080426347890 */ /* 0x000fe2000fffe03f */
[----:B------:R-:W-:Y:S01]  /*1e80*/  IMAD R12, R16, -0x2, R3 ;  /* 0xfffffffe100c7824 */ /* 0x000fe200078e0203 */
[----:B------:R-:W-:Y:S01]  /*1e90*/  UIADD3 UR54, UR40, 0x604, URZ ;  /* 0x0000060428367890 */ /* 0x000fe2000fffe03f */
[----:B--2---:R-:W-:Y:S01]  /*1ea0*/  IMAD.IADD R13, R11, 0x1, R74 ;  /* 0x000000010b0d7824 */ /* 0x004fe200078e024a */
[----:B------:R-:W-:Y:S01]  /*1eb0*/  UMOV UR53, 0x40000040 ;  /* 0x4000004000357882 */ /* 0x000fe20000000000 */
[----:B------:R-:W-:Y:S01]  /*1ec0*/  UMOV UR55, 0x40000040 ;  /* 0x4000004000377882 */ /* 0x000fe20000000000 */
[----:B------:R-:W-:Y:S01]  /*1ed0*/  UIADD3 UR40, UR40, 0x606, URZ ;  /* 0x0000060628287890 */ /* 0x000fe2000fffe03f */
[----:B------:R-:W-:Y:S01]  /*1ee0*/  UMOV UR57, 0x40000040 ;  /* 0x4000004000397882 */ /* 0x000fe20000000000 */
[----:B------:R-:W-:Y:S01]  /*1ef0*/  UMOV UR59, 0x40000040 ;  /* 0x40000040003b7882 */ /* 0x000fe20000000000 */
[----:B------:R-:W-:Y:S01]  /*1f00*/  ULDC UR47, c[0x0][0x9dc] ;  /* 0x00027700002f7ab9 */ /* 0x000fe20000000800 */
[----:B------:R-:W-:-:S03]  /*1f10*/  IMAD.U32 R7, RZ, RZ, UR57 ;  /* 0x00000039ff077e24 */ /* 0x000fc6000f8e00ff */
[----:B------:R-:W-:Y:S01]  /*1f20*/  UMOV UR58, UR40 ;  /* 0x00000028003a7c82 */ /* 0x000fe20008000000 */
[----:B------:R-:W-:Y:S02]  /*1f30*/  WARPGROUP.DEPBAR.LE gsb0, 0x0 ;  /* 0x00008000000079c5 */ /* 0x000fe40000010000 */
[----:B------:R-:W-:-:S06]  /*1f40*/  WARPGROUP.ARRIVE ;  /* 0x00000000000079c5 */ /* 0x000fcc0000000000 */
[----:B------:R-:W-:Y:S01]  /*1f50*/  HGMMA.64x96x16.F32.BF16 R24, gdesc[UR4], R24, gsb0 ;  /* 0x01600000041879f0 */ /* 0x000fe20008001818 */
[----:B------:R-:W-:-:S07]  /*1f60*/  UIADD3 UR6, UR38, 0x806, URZ ;  /* 0x0000080626067890 */ /* 0x000fce000fffe03f */
[----:B------:R-:W-:Y:S01]  /*1f70*/  UMOV UR56, UR6 ;  /* 0x0000000600387c82 */ /* 0x000fe20008000000 */
[----:B------:R-:W-:Y:S01]  /*1f80*/  ULOP3.LUT UR6, URZ, UR47, URZ, 0x33, !UPT ;  /* 0x0000002f3f067292 */ /* 0x000fe2000f8e333f */
[----:B------:R-:W-:-:S05]  /*1f90*/  IMAD.U32 R6, RZ, RZ, UR56 ;  /* 0x00000038ff067e24 */ /* 0x000fca000f8e00ff */
[----:B------:R-:W-:-:S04]  /*1fa0*/  VIADD R14, R11, UR6 ;  /* 0x000000060b0e7c36 */ /* 0x000fc80008000000 */
[----:B------:R-:W-:Y:S01]  /*1fb0*/  IMAD.IADD R3, R14, 0x1, R5 ;  /* 0x000000010e037824 */ /* 0x000fe200078e0205 */
[----:B------:R-:W-:Y:S02]  /*1fc0*/  WARPGROUP.DEPBAR.LE gsb0, 0x0 ;  /* 0x00008000000079c5 */ /* 0x000fe40000010000 */
[----:B------:R-:W-:-:S06]  /*1fd0*/  WARPGROUP.ARRIVE ;  /* 0x00000000000079c5 */ /* 0x000fcc0000000000 */
[----:B------:R-:W-:Y:S03]  /*1fe0*/  HGMMA.64x96x16.F32.BF16 R24, gdesc[UR8], R24, gsb0 ;  /* 0x01600000081879f0 */ /* 0x000fe60008001818 */
        /* <DEDUP_REMOVED lines=28> */
[----:B------:R1:W-:Y:S01]  /*21b0*/  @!P1 SYNCS.ARRIVE.TRANS64.RED.A1T0 RZ, [R2+URZ], RZ ;  /* 0x000000ff02ff99a7 */ /* 0x0003e2000810043f */
[----:B------:R-:W-:Y:S02]  /*21c0*/  ISETP.GE.AND P1, PT, R75, 0x1, PT ;  /* 0x000000014b00780c */ /* 0x000fe40003f26270 */
[----:B-1----:R-:W-:-:S11]  /*21d0*/  VIADDMNMX R2, R5, R13, R12, PT ;  /* 0x0000000d05027246 */ /* 0x002fd6000380010c */
[----:B------:R-:W-:Y:S01]  /*21e0*/  @P1 LOP3.LUT R18, R18, 0x80000, RZ, 0xfc, !PT ;  /* 0x0008000012121812 */ /* 0x000fe200078efcff */
[----:B------:R-:W-:Y:S06]  /*21f0*/  @!P1 BRA `(.L_x_883) ;  /* 0x0000000000509947 */ /* 0x000fec0003800000 */
[----:B------:R-:W-:Y:S01]  /*2200*/  IMAD R11, R17, R94, R5 ;  /* 0x0000005e110b7224 */ /* 0x000fe200078e0205 */
[----:B------:R-:W-:Y:S03]  /*2210*/  BSSY B0, `(.L_x_884) ;  /* 0x000000f000007945 */ /* 0x000fe60003800000 */
[----:B------:R-:W-:-:S05]  /*2220*/  IMAD.IADD R11, R11, 0x1, -R0 ;  /* 0x000000010b0b7824 */ /* 0x000fca00078e0a00 */
        /* <DEDUP_REMOVED lines=9> */
.L_x_885:
[----:B------:R-:W-:-:S13]  /*22c0*/  ISETP.NE.AND P1, PT, R75, 0x1, PT ;  /* 0x000000014b00780c */ /* 0x000fda0003f25270 */
[----:B------:R-:W1:Y:S02]  /*22d0*/  @P1 LDC.64 R76, c[0x0][0x9e8] ;  /* 0x00027a00ff4c1b82 */ /* 0x000e640000000a00 */
[----:B-1----:R-:W-:-:S05]  /*22e0*/  @P1 IMAD.HI.U32 R4, R11, R76, RZ ;  /* 0x0000004c0b041227 */ /* 0x002fca00078e00ff */
[----:B------:R-:W-:-:S07]  /*22f0*/  @P1 SHF.R.U32.HI R11, RZ, R77, R4 ;  /* 0x0000004dff0b1219 */ /* 0x000fce0000011604 */
.L_x_886:
[----:B------:R-:W-:Y:S05]  /*2300*/  BSYNC B0 ;  /* 0x0000000000007941 */ /* 0x000fea0003800000 */
.L_x_884:
[----:B------:R-:W-:-:S05]  /*2310*/  IMAD R4, R11, R75, R20 ;  /* 0x0000004b0b047224 */ /* 0x000fca00078e0214 */
[----:B------:R-:W-:Y:S02]  /*2320*/  VIMNMX R3, R3, R4, !PT ;  /* 0x0000000403037248 */ /* 0x000fe40007fe0100 */
[----:B------:R-:W-:-:S07]  /*2330*/  VIADDMNMX R2, R4, R75, R2, PT ;  /* 0x0000004b04027246 */ /* 0x000fce0003800102 */
.L_x_883:
[C---:B------:R-:W-:Y:S01]  /*2340*/  ISETP.GE.AND P6, PT, R10.reuse, 0x9, PT ;  /* 0x000000090a00780c */ /* 0x040fe20003fc6270 */
[----:B------:R-:W-:Y:S01]  /*2350*/  VIADD R4, R5, 0x8 ;  /* 0x0000000805047836 */ /* 0x000fe20000000000 */
[----:B------:R-:W-:Y:S02]  /*2360*/  ISETP.GE.AND P1, PT, R10, 0x2, PT ;  /* 0x000000020a00780c */ /* 0x000fe40003f26270 */
[C---:B------:R-:W-:Y:S02]  /*2370*/  ISETP.GT.AND P2, PT, R3.reuse, 0x8, !P6 ;  /* 0x000000080300780c */ /* 0x040fe40007744270 */
[----:B------:R-:W-:Y:S02]  /*2380*/  ISETP.GT.AND P3, PT, R3, 0x1, !P1 ;  /* 0x000000010300780c */ /* 0x000fe40004f64270 */
[----:B------:R-:W-:Y:S02]  /*2390*/  ISETP.LT.OR P2, PT, R2, 0x9, P2 ;  /* 0x000000090200780c */ /* 0x000fe40001741670 */
[----:B------:R-:W-:-:S02]  /*23a0*/  ISETP.GE.AND P4, PT, R10, 0xa, PT ;  /* 0x0000000a0a00780c */ /* 0x000fc40003f86270 */
[----:B------:R-:W-:Y:S02]  /*23b0*/  FSEL R78, R28, -INF , !P2 ;  /* 0xff8000001c4e7808 */ /* 0x000fe40005000000 */
[C---:B------:R-:W-:Y:S02]  /*23c0*/  ISETP.LT.OR P3, PT, R2.reuse, 0x2, P3 ;  /* 0x000000020200780c */ /* 0x040fe40001f61670 */
[----:B------:R-:W-:Y:S02]  /*23d0*/  ISETP.GT.AND P2, PT, R3, 0x9, !P4 ;  /* 0x000000090300780c */ /* 0x000fe40006744270 */
[----:B------:R-:W-:Y:S02]  /*23e0*/  FSEL R76, R25, -INF , !P3 ;  /* 0xff800000194c7808 */ /* 0x000fe40005800000 */
[----:B------:R-:W-:Y:S02]  /*23f0*/  ISETP.LT.OR P2, PT, R2, 0xa, P2 ;  /* 0x0000000a0200780c */ /* 0x000fe40001741670 */
[----:B------:R-:W-:-:S02]  /*2400*/  ISETP.GE.AND P3, PT, R10, 0x11, PT ;  /* 0x000000110a00780c */ /* 0x000fc40003f66270 */
[----:B------:R-:W-:Y:S02]  /*2410*/  FSEL R80, R29, -INF , !P2 ;  /* 0xff8000001d507808 */ /* 0x000fe40005000000 */
[----:B------:R-:W-:Y:S02]  /*2420*/  ISETP.GT.AND P2, PT, R3, 0x10, !P3 ;  /* 0x000000100300780c */ /* 0x000fe40005f44270 */
[----:B------:R-:W-:Y:S02]  /*2430*/  P2R R77, PR, RZ, 0x8 ;  /* 0x00000008ff4d7803 */ /* 0x000fe40000000000 */
[----:B------:R-:W-:Y:S02]  /*2440*/  ISETP.LT.OR P2, PT, R2, 0x11, P2 ;  /* 0x000000110200780c */ /* 0x000fe40001741670 */
[----:B------:R-:W-:Y:S02]  /*2450*/  ISETP.GE.AND P3, PT, R10, 0x12, PT ;  /* 0x000000120a00780c */ /* 0x000fe40003f66270 */
[----:B------:R-:W-:-:S02]  /*2460*/  FSEL R32, R32, -INF , !P2 ;  /* 0xff80000020207808 */ /* 0x000fc40005000000 */
[----:B------:R-:W-:Y:S02]  /*2470*/  ISETP.GT.AND P2, PT, R3, 0x11, !P3 ;  /* 0x000000110300780c */ /* 0x000fe40005f44270 */
[----:B------:R-:W-:Y:S02]  /*2480*/  P2R R79, PR, RZ, 0x8 ;  /* 0x00000008ff4f7803 */ /* 0x000fe40000000000 */
[----:B------:R-:W-:Y:S02]  /*2490*/  ISETP.LT.OR P2, PT, R2, 0x12, P2 ;  /* 0x000000120200780c */ /* 0x000fe40001741670 */
[----:B------:R-:W-:Y:S02]  /*24a0*/  ISETP.GE.AND P3, PT, R10, 0x19, PT ;  /* 0x000000190a00780c */ /* 0x000fe40003f66270 */
[----:B------:R-:W-:Y:S02]  /*24b0*/  FSEL R82, R33, -INF , !P2 ;  /* 0xff80000021527808 */ /* 0x000fe40005000000 */
[----:B------:R-:W-:-:S02]  /*24c0*/  ISETP.GT.AND P2, PT, R3, 0x18, !P3 ;  /* 0x000000180300780c */ /* 0x000fc40005f44270 */
[----:B------:R-:W-:Y:S02]  /*24d0*/  P2R R33, PR, RZ, 0x8 ;  /* 0x00000008ff217803 */ /* 0x000fe40000000000 */
[----:B------:R-:W-:Y:S02]  /*24e0*/  ISETP.LT.OR P2, PT, R2, 0x19, P2 ;  /* 0x000000190200780c */ /* 0x000fe40001741670 */
[----:B------:R-:W-:Y:S02]  /*24f0*/  ISETP.GE.AND P3, PT, R10, 0x1a, PT ;  /* 0x0000001a0a00780c */ /* 0x000fe40003f66270 */
[----:B------:R-:W-:Y:S02]  /*2500*/  FSEL R36, R36, -INF , !P2 ;  /* 0xff80000024247808 */ /* 0x000fe40005000000 */
[----:B------:R-:W-:Y:S02]  /*2510*/  ISETP.GT.AND P2, PT, R3, 0x19, !P3 ;  /* 0x000000190300780c */ /* 0x000fe40005f44270 */
[----:B------:R-:W-:-:S02]  /*2520*/  P2R R29, PR, RZ, 0x8 ;  /* 0x00000008ff1d7803 */ /* 0x000fc40000000000 */
[----:B------:R-:W-:Y:S02]  /*2530*/  ISETP.LT.OR P2, PT, R2, 0x1a, P2 ;  /* 0x0000001a0200780c */ /* 0x000fe40001741670 */
[----:B------:R-:W-:Y:S02]  /*2540*/  ISETP.GE.AND P3, PT, R10, 0x21, PT ;  /* 0x000000210a00780c */ /* 0x000fe40003f66270 */
[----:B------:R-:W-:Y:S02]  /*2550*/  FSEL R84, R37, -INF , !P2 ;  /* 0xff80000025547808 */ /* 0x000fe40005000000 */
[----:B------:R-:W-:Y:S02]  /*2560*/  ISETP.GT.AND P2, PT, R3, 0x20, !P3 ;  /* 0x000000200300780c */ /* 0x000fe40005f44270 */
[----:B------:R-:W-:Y:S02]  /*2570*/  P2R R81, PR, RZ, 0x8 ;  /* 0x00000008ff517803 */ /* 0x000fe40000000000 */
[----:B------:R-:W-:-:S02]  /*2580*/  ISETP.LT.OR P2, PT, R2, 0x21, P2 ;  /* 0x000000210200780c */ /* 0x000fc40001741670 */
[----:B------:R-:W-:Y:S02]  /*2590*/  ISETP.GE.AND P3, PT, R10, 0x22, PT ;  /* 0x000000220a00780c */ /* 0x000fe40003f66270 */
[----:B------:R-:W-:Y:S02]  /*25a0*/  FSEL R40, R40, -INF , !P2 ;  /* 0xff80000028287808 */ /* 0x000fe40005000000 */
[----:B------:R-:W-:Y:S02]  /*25b0*/  ISETP.GT.AND P2, PT, R3, 0x21, !P3 ;  /* 0x000000210300780c */ /* 0x000fe40005f44270 */
[----:B------:R-:W-:Y:S02]  /*25c0*/  P2R R83, PR, RZ, 0x8 ;  /* 0x00000008ff537803 */ /* 0x000fe40000000000 */
        /* <DEDUP_REMOVED lines=56> */
[----:B------:R-:W-:Y:S02]  /*2950*/  P2R R11, PR, RZ, 0x10 ;  /* 0x00000010ff0b7803 */ /* 0x000fe40000000000 */
[----:B------:R-:W-:Y:S02]  /*2960*/  FSEL R21, R64, -INF , !P2 ;  /* 0xff80000040157808 */ /* 0x000fe40005000000 */
[----:B------:R-:W-:-:S04]  /*2970*/  ISETP.GE.AND P2, PT, R10, 0x52, PT ;  /* 0x000000520a00780c */ /* 0x000fc80003f46270 */
[----:B------:R-:W-:-:S04]  /*2980*/  ISETP.GT.AND P3, PT, R3, 0x51, !P2 ;  /* 0x000000510300780c */ /* 0x000fc80005764270 */
[----:B------:R-:W-:-:S04]  /*2990*/  ISETP.LT.OR P3, PT, R2, 0x52, P3 ;  /* 0x000000520200780c */ /* 0x000fc80001f61670 */
[----:B------:R-:W-:Y:S02]  /*29a0*/  FSEL R65, R65, -INF , !P3 ;  /* 0xff80000041417808 */ /* 0x000fe40005800000 */
[----:B------:R-:W-:-:S04]  /*29b0*/  ISETP.GE.AND P3, PT, R10, 0x59, PT ;  /* 0x000000590a00780c */ /* 0x000fc80003f66270 */
[----:B------:R-:W-:-:S04]  /*29c0*/  ISETP.GT.AND P4, PT, R3, 0x58, !P3 ;  /* 0x000000580300780c */ /* 0x000fc80005f84270 */
[----:B------:R-:W-:-:S04]  /*29d0*/  ISETP.LT.OR P4, PT, R2, 0x59, P4 ;  /* 0x000000590200780c */ /* 0x000fc80002781670 */
[----:B------:R-:W-:Y:S02]  /*29e0*/  FSEL R15, R68, -INF , !P4 ;  /* 0xff800000440f7808 */ /* 0x000fe40006000000 */
[----:B------:R-:W-:-:S04]  /*29f0*/  ISETP.GE.AND P4, PT, R10, 0x1, PT ;  /* 0x000000010a00780c */ /* 0x000fc80003f86270 */
[----:B------:R-:W-:-:S04]  /*2a00*/  ISETP.GT.AND P5, PT, R3, RZ, !P4 ;  /* 0x000000ff0300720c */ /* 0x000fc800067a4270 */
[----:B------:R-:W-:-:S04]  /*2a10*/  ISETP.LT.OR P5, PT, R2, 0x1, P5 ;  /* 0x000000010200780c */ /* 0x000fc80002fa1670 */
[----:B------:R-:W-:Y:S02]  /*2a20*/  FSEL R28, R24, -INF , !P5 ;  /* 0xff800000181c7808 */ /* 0x000fe40006800000 */
[----:B------:R-:W-:Y:S01]  /*2a30*/  ISETP.GE.AND P5, PT, R10, 0x5a, PT ;  /* 0x0000005a0a00780c */ /* 0x000fe20003fa6270 */
[----:B------:R-:W-:-:S03]  /*2a40*/  IMAD.IADD R10, R14, 0x1, R4 ;  /* 0x000000010e0a7824 */ /* 0x000fc600078e0204 */
[----:B------:R-:W-:Y:S02]  /*2a50*/  P2R R64, PR, RZ, 0x20 ;  /* 0x00000020ff407803 */ /* 0x000fe40000000000 */
[----:B------:R-:W-:-:S04]  /*2a60*/  ISETP.GT.AND P5, PT, R3, 0x59, !P5 ;  /* 0x000000590300780c */ /* 0x000fc80006fa4270 */
[----:B------:R-:W-:Y:S02]  /*2a70*/  ISETP.LT.OR P5, PT, R2, 0x5a, P5 ;  /* 0x0000005a0200780c */ /* 0x000fe40002fa1670 */
[----:B------:R-:W-:Y:S02]  /*2a80*/  VIADDMNMX R2, R4, R13, R12, PT ;  /* 0x0000000d04027246 */ /* 0x000fe4000380010c */
[----:B------:R-:W-:Y:S02]  /*2a90*/  FSEL R69, R69, -INF , !P5 ;  /* 0xff80000045457808 */ /* 0x000fe40006800000 */
[----:B------:R-:W-:-:S13]  /*2aa0*/  ISETP.GE.AND P5, PT, R75, 0x1, PT ;  /* 0x000000014b00780c */ /* 0x000fda0003fa6270 */
[----:B------:R-:W-:Y:S05]  /*2ab0*/  @!P5 BRA `(.L_x_887) ;  /* 0x000000000050d947 */ /* 0x000fea0003800000 */
        /* <DEDUP_REMOVED lines=12> */
.L_x_889:
[----:B------:R-:W-:-:S13]  /*2b80*/  ISETP.NE.AND P5, PT, R75, 0x1, PT ;  /* 0x000000014b00780c */ /* 0x000fda0003fa5270 */
[----:B------:R-:W1:Y:S02]  /*2b90*/  @P5 LDC.64 R12, c[0x0][0x9e8] ;  /* 0x00027a00ff0c5b82 */ /* 0x000e640000000a00 */
[----:B-1----:R-:W-:-:S05]  /*2ba0*/  @P5 IMAD.HI.U32 R12, R3, R12, RZ ;  /* 0x0000000c030c5227 */ /* 0x002fca00078e00ff */
[----:B------:R-:W-:-:S07]  /*2bb0*/  @P5 SHF.R.U32.HI R3, RZ, R13, R12 ;  /* 0x0000000dff035219 */ /* 0x000fce000001160c */
.L_x_890:
[----:B------:R-:W-:Y:S05]  /*2bc0*/  BSYNC B0 ;  /* 0x0000000000007941 */ /* 0x000fea0003800000 */
.L_x_888:
[----:B------:R-:W-:-:S05]  /*2bd0*/  IMAD R3, R3, R75, R20 ;  /* 0x0000004b03037224 */ /* 0x000fca00078e0214 */
[----:B------:R-:W-:Y:S02]  /*2be0*/  VIMNMX R10, R10, R3, !PT ;  /* 0x000000030a0a7248 */ /* 0x000fe40007fe0100 */
[----:B------:R-:W-:-:S07]  /*2bf0*/  VIADDMNMX R2, R3, R75, R2, PT ;  /* 0x0000004b03027246 */ /* 0x000fce0003800102 */
.L_x_887:
[C---:B------:R-:W-:Y:S01]  /*2c00*/  ISETP.GT.AND P1, PT, R10.reuse, 0x1, !P1 ;  /* 0x000000010a00780c */ /* 0x040fe20004f24270 */
[----:B------:R-:W-:Y:S01]  /*2c10*/  ULDC UR6, c[0x0][0x988] ;  /* 0x0002620000067ab9 */ /* 0x000fe20000000800 */
[----:B------:R-:W-:Y:S01]  /*2c20*/  ISETP.GT.AND P6, PT, R10, 0x8, !P6 ;  /* 0x000000080a00780c */ /* 0x000fe200077c4270 */
[----:B------:R-:W-:Y:S01]  /*2c30*/  IMAD.U32 R14, RZ, RZ, UR6 ;  /* 0x00000006ff0e7e24 */ /* 0x000fe2000f8e00ff */
[C---:B------:R-:W-:Y:S02]  /*2c40*/  ISETP.LT.OR P1, PT, R2.reuse, 0x2, P1 ;  /* 0x000000020200780c */ /* 0x040fe40000f21670 */
[----:B------:R-:W-:Y:S02]  /*2c50*/  ISETP.LT.OR P6, PT, R2, 0x9, P6 ;  /* 0x000000090200780c */ /* 0x000fe400037c1670 */
[----:B------:R-:W-:Y:S02]  /*2c60*/  FSEL R20, R27, -INF , !P1 ;  /* 0xff8000001b147808 */ /* 0x000fe40004800000 */
[----:B------:R-:W-:-:S02]  /*2c70*/  ISETP.NE.AND P1, PT, R11, RZ, PT ;  /* 0x000000ff0b00720c */ /* 0x000fc40003f25270 */
[----:B------:R-:W-:Y:S02]  /*2c80*/  ISETP.NE.AND P5, PT, R29, RZ, PT ;  /* 0x000000ff1d00720c */ /* 0x000fe40003fa5270 */
[----:B------:R-:W-:Y:S02]  /*2c90*/  ISETP.GT.AND P1, PT, R10, 0x9, !P1 ;  /* 0x000000090a00780c */ /* 0x000fe40004f24270 */
[----:B------:R-:W-:Y:S02]  /*2ca0*/  FSEL R29, R30, -INF , !P6 ;  /* 0xff8000001e1d7808 */ /* 0x000fe40007000000 */
[----:B------:R-:W-:Y:S02]  /*2cb0*/  ISETP.LT.OR P1, PT, R2, 0xa, P1 ;  /* 0x0000000a0200780c */ /* 0x000fe40000f21670 */
[----:B------:R-:W-:Y:S02]  /*2cc0*/  ISETP.NE.AND P6, PT, R33, RZ, PT ;  /* 0x000000ff2100720c */ /* 0x000fe40003fc5270 */
[----:B------:R-:W-:-:S02]  /*2cd0*/  FSEL R31, R31, -INF , !P1 ;  /* 0xff8000001f1f7808 */ /* 0x000fc40004800000 */
[----:B------:R-:W-:Y:S02]  /*2ce0*/  ISETP.NE.AND P1, PT, R77, RZ, PT ;  /* 0x000000ff4d00720c */ /* 0x000fe40003f25270 */
[----:B------:R-:W-:Y:S02]  /*2cf0*/  FMNMX.FTZ R3, R28, R76, !PT ;  /* 0x0000004c1c037209 */ /* 0x000fe40007810000 */
[----:B------:R-:W-:Y:S02]  /*2d00*/  ISETP.GT.AND P1, PT, R10, 0x10, !P1 ;  /* 0x000000100a00780c */ /* 0x000fe40004f24270 */
[----:B------:R-:W-:Y:S02]  /*2d10*/  FMNMX.FTZ R3, R78, R3, !PT ;  /* 0x000000034e037209 */ /* 0x000fe40007810000 */
[----:B------:R-:W-:Y:S02]  /*2d20*/  ISETP.LT.OR P1, PT, R2, 0x11, P1 ;  /* 0x000000110200780c */ /* 0x000fe40000f21670 */
[----:B------:R-:W-:-:S02]  /*2d30*/  FMNMX.FTZ R3, R80, R3, !PT ;  /* 0x0000000350037209 */ /* 0x000fc40007810000 */
[----:B------:R-:W-:Y:S02]  /*2d40*/  FSEL R33, R34, -INF , !P1 ;  /* 0xff80000022217808 */ /* 0x000fe40004800000 */
[----:B------:R-:W-:Y:S02]  /*2d50*/  ISETP.NE.AND P1, PT, R79, RZ, PT ;  /* 0x000000ff4f00720c */ /* 0x000fe40003f25270 */
[----:B------:R-:W-:Y:S02]  /*2d60*/  FMNMX.FTZ R3, R32, R3, !PT ;  /* 0x0000000320037209 */ /* 0x000fe40007810000 */
[----:B------:R-:W-:Y:S02]  /*2d70*/  ISETP.GT.AND P1, PT, R10, 0x11, !P1 ;  /* 0x000000110a00780c */ /* 0x000fe40004f24270 */
[----:B------:R-:W-:Y:S02]  /*2d80*/  FMNMX.FTZ R3, R82, R3, !PT ;  /* 0x0000000352037209 */ /* 0x000fe40007810000 */
[----:B------:R-:W-:-:S02]  /*2d90*/  ISETP.LT.OR P1, PT, R2, 0x12, P1 ;  /* 0x000000120200780c */ /* 0x000fc40000f21670 */
[----:B------:R-:W-:Y:S02]  /*2da0*/  FMNMX.FTZ R3, R36, R3, !PT ;  /* 0x0000000324037209 */ /* 0x000fe40007810000 */
[----:B------:R-:W-:Y:S02]  /*2db0*/  FSEL R35, R35, -INF , !P1 ;  /* 0xff80000023237808 */ /* 0x000fe40004800000 */
[----:B------:R-:W-:Y:S02]  /*2dc0*/  ISETP.GT.AND P1, PT, R10, 0x18, !P6 ;  /* 0x000000180a00780c */ /* 0x000fe40007724270 */
[----:B------:R-:W-:Y:S02]  /*2dd0*/  FMNMX.FTZ R3, R84, R3, !PT ;  /* 0x0000000354037209 */ /* 0x000fe40007810000 */
[----:B------:R-:W-:Y:S02]  /*2de0*/  ISETP.LT.OR P1, PT, R2, 0x19, P1 ;  /* 0x000000190200780c */ /* 0x000fe40000f21670 */
[----:B------:R-:W-:-:S02]  /*2df0*/  FMNMX.FTZ R3, R40, R3, !PT ;  /* 0x0000000328037209 */ /* 0x000fc40007810000 */
[----:B------:R-:W-:Y:S02]  /*2e00*/  FSEL R37, R38, -INF , !P1 ;  /* 0xff80000026257808 */ /* 0x000fe40004800000 */
[----:B------:R-:W-:Y:S02]  /*2e10*/  ISETP.GT.AND P1, PT, R10, 0x19, !P5 ;  /* 0x000000190a00780c */ /* 0x000fe40006f24270 */
[----:B------:R-:W-:Y:S02]  /*2e20*/  FMNMX.FTZ R3, R86, R3, !PT ;  /* 0x0000000356037209 */ /* 0x000fe40007810000 */
[----:B------:R-:W-:Y:S02]  /*2e30*/  ISETP.LT.OR P1, PT, R2, 0x1a, P1 ;  /* 0x0000001a0200780c */ /* 0x000fe40000f21670 */
[----:B------:R-:W-:Y:S02]  /*2e40*/  FMNMX.FTZ R3, R44, R3, !PT ;  /* 0x000000032c037209 */ /* 0x000fe40007810000 */
[----:B------:R-:W-:-:S02]  /*2e50*/  FSEL R39, R39, -INF , !P1 ;  /* 0xff80000027277808 */ /* 0x000fc40004800000 */
[----:B------:R-:W-:Y:S02]  /*2e60*/  ISETP.NE.AND P1, PT, R81, RZ, PT ;  /* 0x000000ff5100720c */ /* 0x000fe40003f25270 */
[----:B------:R-:W-:Y:S02]  /*2e70*/  FMNMX.FTZ R3, R88, R3, !PT ;  /* 0x0000000358037209 */ /* 0x000fe40007810000 */
[----:B------:R-:W-:Y:S02]  /*2e80*/  ISETP.GT.AND P1, PT, R10, 0x20, !P1 ;  /* 0x000000200a00780c */ /* 0x000fe40004f24270 */
[----:B------:R-:W-:Y:S02]  /*2e90*/  ISETP.NE.AND P6, PT, R41, RZ, PT ;  /* 0x000000ff2900720c */ /* 0x000fe40003fc5270 */
        /* <DEDUP_REMOVED lines=10> */
[----:B------:R-:W-:Y:S02]  /*2f40*/  ISETP.NE.AND P1, PT, R85, RZ, PT ;  /* 0x000000ff5500720c */ /* 0x000fe40003f25270 */
[----:B------:R-:W-:Y:S02]  /*2f50*/  FMNMX.FTZ R12, R56, R3, !PT ;  /* 0x00000003380c7209 */ /* 0x000fe40007810000 */
[----:B------:R-:W-:Y:S02]  /*2f60*/  ISETP.GT.AND P1, PT, R10, 0x28, !P1 ;  /* 0x000000280a00780c */ /* 0x000fe40004f24270 */
[----:B------:R-:W-:-:S02]  /*2f70*/  FMNMX.FTZ R12, R57, R12, !PT ;  /* 0x0000000c390c7209 */ /* 0x000fc40007810000 */
[----:B------:R-:W-:Y:S02]  /*2f80*/  ISETP.LT.OR P1, PT, R2, 0x29, P1 ;  /* 0x000000290200780c */ /* 0x000fe40000f21670 */
[----:B------:R-:W-:Y:S02]  /*2f90*/  FMNMX.FTZ R12, R25, R12, !PT ;  /* 0x0000000c190c7209 */ /* 0x000fe40007810000 */
[----:B------:R-:W-:Y:S02]  /*2fa0*/  ISETP.NE.AND P5, PT, R45, RZ, PT ;  /* 0x000000ff2d00720c */ /* 0x000fe40003fa5270 */
[----:B------:R-:W-:Y:S02]  /*2fb0*/  FSEL R45, R46, -INF , !P1 ;  /* 0xff8000002e2d7808 */ /* 0x000fe40004800000 */
[----:B------:R-:W-:Y:S02]  /*2fc0*/  ISETP.NE.AND P1, PT, R87, RZ, PT ;  /* 0x000000ff5700720c */ /* 0x000fe40003f25270 */
[----:B------:R-:W-:-:S02]  /*2fd0*/  FMNMX.FTZ R12, R61, R12, !PT ;  /* 0x0000000c3d0c7209 */ /* 0x000fc40007810000 */
[----:B------:R-:W-:Y:S02]  /*2fe0*/  ISETP.GT.AND P1, PT, R10, 0x29, !P1 ;  /* 0x000000290a00780c */ /* 0x000fe40004f24270 */
[----:B------:R-:W-:Y:S02]  /*2ff0*/  FMNMX.FTZ R12, R21, R12, !PT ;  /* 0x0000000c150c7209 */ /* 0x000fe40007810000 */
[----:B------:R-:W-:Y:S02]  /*3000*/  ISETP.LT.OR P1, PT, R2, 0x2a, P1 ;  /* 0x0000002a0200780c */ /* 0x000fe40000f21670 */
[----:B------:R-:W-:Y:S02]  /*3010*/  FMNMX.FTZ R12, R65, R12, !PT ;  /* 0x0000000c410c7209 */ /* 0x000fe40007810000 */
[----:B------:R-:W-:Y:S02]  /*3020*/  FSEL R47, R47, -INF , !P1 ;  /* 0xff8000002f2f7808 */ /* 0x000fe40004800000 */
[----:B------:R-:W-:-:S02]  /*3030*/  FMNMX.FTZ R12, R15, R12, !PT ;  /* 0x0000000c0f0c7209 */ /* 0x000fc40007810000 */
[----:B------:R-:W-:Y:S02]  /*3040*/  ISETP.NE.AND P1, PT, R89, RZ, PT ;  /* 0x000000ff5900720c */ /* 0x000fe40003f25270 */
[----:B------:R-:W-:Y:S02]  /*3050*/  FMNMX.FTZ R12, R69, R12, !PT ;  /* 0x0000000c450c7209 */ /* 0x000fe40007810000 */
[C---:B------:R-:W-:Y:S02]  /*3060*/  ISETP.GT.AND P1, PT, R10.reuse, 0x30, !P1 ;  /* 0x000000300a00780c */ /* 0x040fe40004f24270 */
[----:B------:R-:W-:Y:S01]  /*3070*/  ISETP.GT.AND P4, PT, R10, RZ, !P4 ;  /* 0x000000ff0a00720c */ /* 0x000fe20006784270 */
[----:B------:R-:W1:Y:S01]  /*3080*/  SHFL.BFLY PT, R3, R12, 0x2, 0x1f ;  /* 0x0c401f000c037f89 */ /* 0x000e6200000e0000 */
[C---:B------:R-:W-:Y:S02]  /*3090*/  ISETP.LT.OR P1, PT, R2.reuse, 0x31, P1 ;  /* 0x000000310200780c */ /* 0x040fe40000f21670 */
[----:B------:R-:W-:-:S02]  /*30a0*/  ISETP.LT.OR P4, PT, R2, 0x1, P4 ;  /* 0x000000010200780c */ /* 0x000fc40002781670 */
[----:B------:R-:W-:Y:S02]  /*30b0*/  FSEL R49, R50, -INF , !P1 ;  /* 0xff80000032317808 */ /* 0x000fe40004800000 */
[----:B------:R-:W-:Y:S02]  /*30c0*/  ISETP.NE.AND P1, PT, R91, RZ, PT ;  /* 0x000000ff5b00720c */ /* 0x000fe40003f25270 */
[----:B------:R-:W-:Y:S02]  /*30d0*/  FSEL R27, R26, -INF , !P4 ;  /* 0xff8000001a1b7808 */ /* 0x000fe40006000000 */
[C---:B------:R-:W-:Y:S02]  /*30e0*/  ISETP.GT.AND P1, PT, R10.reuse, 0x31, !P1 ;  /* 0x000000310a00780c */ /* 0x040fe40004f24270 */
[----:B------:R-:W-:Y:S02]  /*30f0*/  ISETP.GT.AND P2, PT, R10, 0x51, !P2 ;  /* 0x000000510a00780c */ /* 0x000fe40005744270 */
[----:B------:R-:W-:-:S02]  /*3100*/  ISETP.LT.OR P1, PT, R2, 0x32, P1 ;  /* 0x000000320200780c */ /* 0x000fc40000f21670 */
[----:B------:R-:W-:Y:S02]  /*3110*/  ISETP.GT.AND P3, PT, R10, 0x58, !P3 ;  /* 0x000000580a00780c */ /* 0x000fe40005f64270 */
[----:B------:R-:W-:Y:S02]  /*3120*/  FSEL R51, R51, -INF , !P1 ;  /* 0xff80000033337808 */ /* 0x000fe40004800000 */
[----:B------:R-:W-:Y:S02]  /*3130*/  ISETP.NE.AND P1, PT, R93, RZ, PT ;  /* 0x000000ff5d00720c */ /* 0x000fe40003f25270 */
[----:B------:R-:W-:Y:S02]  /*3140*/  ISETP.LT.OR P2, PT, R2, 0x52, P2 ;  /* 0x000000520200780c */ /* 0x000fe40001741670 */
[----:B------:R-:W-:Y:S02]  /*3150*/  ISETP.GT.AND P1, PT, R10, 0x38, !P1 ;  /* 0x000000380a00780c */ /* 0x000fe40004f24270 */
[----:B-1----:R-:W-:-:S02]  /*3160*/  FMNMX.FTZ R24, R12, R3, !PT ;  /* 0x000000030c187209 */ /* 0x002fc40007810000 */
[----:B------:R-:W-:Y:S02]  /*3170*/  FMNMX.FTZ R12, R27, R20, !PT ;  /* 0x000000141b0c7209 */ /* 0x000fe40007810000 */
[----:B------:R-:W-:Y:S01]  /*3180*/  ISETP.LT.OR P1, PT, R2, 0x39, P1 ;  /* 0x000000390200780c */ /* 0x000fe20000f21670 */
[----:B------:R-:W1:Y:S01]  /*3190*/  SHFL.BFLY PT, R3, R24, 0x1, 0x1f ;  /* 0x0c201f0018037f89 */ /* 0x000e6200000e0000 */
[----:B------:R-:W-:Y:S02]  /*31a0*/  FMNMX.FTZ R12, R29, R12, !PT ;  /* 0x0000000c1d0c7209 */ /* 0x000fe40007810000 */
        /* <DEDUP_REMOVED lines=8> */
[----:B------:R-:W-:-:S02]  /*3230*/  ISETP.NE.AND P1, PT, R96, RZ, PT ;  /* 0x000000ff6000720c */ /* 0x000fc40003f25270 */
[----:B------:R-:W-:Y:S02]  /*3240*/  FMNMX.FTZ R12, R37, R12, !PT ;  /* 0x0000000c250c7209 */ /* 0x000fe40007810000 */
[----:B------:R-:W-:Y:S02]  /*3250*/  ISETP.GT.AND P1, PT, R10, 0x40, !P1 ;  /* 0x000000400a00780c */ /* 0x000fe40004f24270 */
[----:B------:R-:W-:Y:S02]  /*3260*/  FMNMX.FTZ R12, R39, R12, !PT ;  /* 0x0000000c270c7209 */ /* 0x000fe40007810000 */
[----:B------:R-:W-:Y:S02]  /*3270*/  ISETP.LT.OR P1, PT, R2, 0x41, P1 ;  /* 0x000000410200780c */ /* 0x000fe40000f21670 */
[----:B------:R-:W-:Y:S02]  /*3280*/  FMNMX.FTZ R12, R41, R12, !PT ;  /* 0x0000000c290c7209 */ /* 0x000fe40007810000 */
[----:B------:R-:W-:-:S02]  /*3290*/  FSEL R13, R58, -INF , !P1 ;  /* 0xff8000003a0d7808 */ /* 0x000fc40004800000 */
[----:B------:R-:W-:Y:S02]  /*32a0*/  ISETP.GT.AND P1, PT, R10, 0x41, !P6 ;  /* 0x000000410a00780c */ /* 0x000fe40007724270 */
[----:B------:R-:W-:Y:S02]  /*32b0*/  FMNMX.FTZ R12, R43, R12, !PT ;  /* 0x0000000c2b0c7209 */ /* 0x000fe40007810000 */
[----:B------:R-:W-:Y:S02]  /*32c0*/  ISETP.LT.OR P1, PT, R2, 0x42, P1 ;  /* 0x000000420200780c */ /* 0x000fe40000f21670 */
[----:B------:R-:W-:Y:S02]  /*32d0*/  FMNMX.FTZ R12, R45, R12, !PT ;  /* 0x0000000c2d0c7209 */ /* 0x000fe40007810000 */
[----:B------:R-:W-:Y:S02]  /*32e0*/  FSEL R59, R59, -INF , !P1 ;  /* 0xff8000003b3b7808 */ /* 0x000fe40004800000 */
[----:B------:R-:W-:-:S02]  /*32f0*/  FMNMX.FTZ R12, R47, R12, !PT ;  /* 0x0000000c2f0c7209 */ /* 0x000fc40007810000 */
[----:B------:R-:W-:Y:S02]  /*3300*/  ISETP.GT.AND P1, PT, R10, 0x48, !P5 ;  /* 0x000000480a00780c */ /* 0x000fe40006f24270 */
[----:B-1----:R-:W-:Y:S02]  /*3310*/  FMNMX.FTZ R3, R24, R3, !PT ;  /* 0x0000000318037209 */ /* 0x002fe40007810000 */
[----:B------:R-:W-:Y:S02]  /*3320*/  FMNMX.FTZ R12, R49, R12, !PT ;  /* 0x0000000c310c7209 */ /* 0x000fe40007810000 */
[----:B------:R-:W-:Y:S01]  /*3330*/  ISETP.LT.OR P1, PT, R2, 0x49, P1 ;  /* 0x000000490200780c */ /* 0x000fe20000f21670 */
[----:B------:R-:W-:Y:S01]  /*3340*/  FMUL.FTZ R26, R3, R14 ;  /* 0x0000000e031a7220 */ /* 0x000fe20000410000 */
[----:B------:R-:W-:Y:S02]  /*3350*/  FMNMX.FTZ R12, R51, R12, !PT ;  /* 0x0000000c330c7209 */ /* 0x000fe40007810000 */
[----:B------:R-:W-:-:S02]  /*3360*/  FSEL R11, R62, -INF , !P1 ;  /* 0xff8000003e0b7808 */ /* 0x000fc40004800000 */
[----:B------:R-:W-:Y:S02]  /*3370*/  FSETP.NEU.FTZ.AND P1, PT, R3, -INF , PT ;  /* 0xff8000000300780b */ /* 0x000fe40003f3d000 */
[----:B------:R-:W-:Y:S02]  /*3380*/  ISETP.NE.AND P5, PT, R60, RZ, PT ;  /* 0x000000ff3c00720c */ /* 0x000fe40003fa5270 */
[----:B------:R-:W-:Y:S02]  /*3390*/  FMNMX.FTZ R12, R53, R12, !PT ;  /* 0x0000000c350c7209 */ /* 0x000fe40007810000 */
[----:B------:R-:W-:Y:S02]  /*33a0*/  FSEL R83, R26, RZ, P1 ;  /* 0x000000ff1a537208 */ /* 0x000fe40000800000 */
[----:B------:R-:W-:Y:S02]  /*33b0*/  ISETP.GT.AND P1, PT, R10, 0x49, !P5 ;  /* 0x000000490a00780c */ /* 0x000fe40006f24270 */
[----:B------:R-:W-:Y:S01]  /*33c0*/  FMNMX.FTZ R12, R55, R12, !PT ;  /* 0x0000000c370c7209 */ /* 0x000fe20007810000 */
[-CC-:B------:R-:W-:Y:S01]  /*33d0*/  FFMA.FTZ R26, R76, R14.reuse, -R83.reuse ;  /* 0x0000000e4c1a7223 */ /* 0x180fe20000010853 */
[----:B------:R-:W-:Y:S01]  /*33e0*/  ISETP.LT.OR P1, PT, R2, 0x4a, P1 ;  /* 0x0000004a0200780c */ /* 0x000fe20000f21670 */
[--C-:B------:R-:W-:Y:S01]  /*33f0*/  FFMA.FTZ R24, R28, R14, -R83.reuse ;  /* 0x0000000e1c187223 */ /* 0x100fe20000010853 */
[----:B------:R-:W-:Y:S01]  /*3400*/  ISETP.NE.AND P6, PT, R97, RZ, PT ;  /* 0x000000ff6100720c */ /* 0x000fe20003fc5270 */
[----:B------:R1:W-:Y:S01]  /*3410*/  MUFU.EX2 R85, R26 ;  /* 0x0000001a00557308 */ /* 0x0003e20000000800 */
[----:B------:R-:W-:Y:S01]  /*3420*/  FMNMX.FTZ R12, R13, R12, !PT ;  /* 0x0000000c0d0c7209 */ /* 0x000fe20007810000 */
[-CC-:B------:R-:W-:Y:S01]  /*3430*/  FFMA.FTZ R28, R78, R14.reuse, -R83.reuse ;  /* 0x0000000e4e1c7223 */ /* 0x180fe20000010853 */
[----:B------:R-:W-:Y:S01]  /*3440*/  FSEL R63, R63, -INF , !P1 ;  /* 0xff8000003f3f7808 */ /* 0x000fe20004800000 */
[-CC-:B------:R-:W-:Y:S01]  /*3450*/  FFMA.FTZ R30, R80, R14.reuse, -R83.reuse ;  /* 0x0000000e501e7223 */ /* 0x180fe20000010853 */
[----:B------:R-:W-:Y:S01]  /*3460*/  ISETP.GT.AND P1, PT, R10, 0x50, !P6 ;  /* 0x000000500a00780c */ /* 0x000fe20007724270 */
[--C-:B------:R-:W-:Y:S01]  /*3470*/  FFMA.FTZ R32, R32, R14, -R83.reuse ;  /* 0x0000000e20207223 */ /* 0x100fe20000010853 */
[----:B------:R-:W-:Y:S01]  /*3480*/  FMNMX.FTZ R12, R59, R12, !PT ;  /* 0x0000000c3b0c7209 */ /* 0x000fe20007810000 */
[----:B------:R-:W2:Y:S01]  /*3490*/  MUFU.EX2 R24, R24 ;  /* 0x0000001800187308 */ /* 0x000ea20000000800 */
[----:B------:R-:W-:Y:S01]  /*34a0*/  ISETP.LT.OR P1, PT, R2, 0x51, P1 ;  /* 0x000000510200780c */ /* 0x000fe20000f21670 */
[--C-:B-1----:R-:W-:Y:S01]  /*34b0*/  FFMA.FTZ R26, R82, R14, -R83.reuse ;  /* 0x0000000e521a7223 */ /* 0x102fe20000010853 */
[----:B------:R-:W-:Y:S01]  /*34c0*/  FMNMX.FTZ R12, R11, R12, !PT ;  /* 0x0000000c0b0c7209 */ /* 0x000fe20007810000 */
[-CC-:B------:R-:W-:Y:S01]  /*34d0*/  FFMA.FTZ R34, R36, R14.reuse, -R83.reuse ;  /* 0x0000000e24227223 */ /* 0x180fe20000010853 */
[----:B------:R-:W-:Y:S01]  /*34e0*/  ISETP.NE.AND P5, PT, R64, RZ, PT ;  /* 0x000000ff4000720c */ /* 0x000fe20003fa5270 */
[--C-:B------:R-:W-:Y:S01]  /*34f0*/  FFMA.FTZ R38, R52, R14, -R83.reuse ;  /* 0x0000000e34267223 */ /* 0x100fe20000010853 */
[----:B------:R-:W-:Y:S01]  /*3500*/  FSEL R77, R66, -INF , !P1 ;  /* 0xff800000424d7808 */ /* 0x000fe20004800000 */
[----:B------:R1:W-:Y:S01]  /*3510*/  MUFU.EX2 R89, R26 ;  /* 0x0000001a00597308 */ /* 0x0003e20000000800 */
[----:B------:R-:W-:Y:S01]  /*3520*/  FMNMX.FTZ R12, R63, R12, !PT ;  /* 0x0000000c3f0c7209 */ /* 0x000fe20007810000 */
[-CC-:B------:R-:W-:Y:S01]  /*3530*/  FFMA.FTZ R36, R48, R14.reuse, -R83.reuse ;  /* 0x0000000e30247223 */ /* 0x180fe20000010853 */
[----:B------:R-:W-:Y:S01]  /*3540*/  ISETP.GT.AND P4, PT, R10, 0x59, !P5 ;  /* 0x000000590a00780c */ /* 0x000fe20006f84270 */
[-CC-:B------:R-:W-:Y:S01]  /*3550*/  FFMA.FTZ R10, R40, R14.reuse, -R83.reuse ;  /* 0x0000000e280a7223 */ /* 0x180fe20000010853 */
[----:B------:R-:W-:Y:S01]  /*3560*/  ISETP.LT.OR P3, PT, R2, 0x59, P3 ;  /* 0x000000590200780c */ /* 0x000fe20001f61670 */
[--C-:B------:R-:W-:Y:S01]  /*3570*/  FFMA.FTZ R40, R92, R14, -R83.reuse ;  /* 0x0000000e5c287223 */ /* 0x100fe20000010853 */
[----:B------:R-:W-:Y:S01]  /*3580*/  FSEL R67, R67, -INF , !P2 ;  /* 0xff80000043437808 */ /* 0x000fe20005000000 */
[----:B------:R-:W-:Y:S01]  /*3590*/  MUFU.EX2 R28, R28 ;  /* 0x0000001c001c7308 */ /* 0x000fe20000000800 */
[----:B------:R-:W-:Y:S01]  /*35a0*/  FMNMX.FTZ R12, R77, R12, !PT ;  /* 0x0000000c4d0c7209 */ /* 0x000fe20007810000 */
[-CC-:B-1----:R-:W-:Y:S01]  /*35b0*/  FFMA.FTZ R26, R86, R14.reuse, -R83.reuse ;  /* 0x0000000e561a7223 */ /* 0x182fe20000010853 */
[----:B------:R-:W-:Y:S01]  /*35c0*/  ISETP.LT.OR P4, PT, R2, 0x5a, P4 ;  /* 0x0000005a0200780c */ /* 0x000fe20002781670 */
[-CC-:B------:R-:W-:Y:S01]  /*35d0*/  FFMA.FTZ R2, R44, R14.reuse, -R83.reuse ;  /* 0x0000000e2c027223 */ /* 0x180fe20000010853 */
[----:B------:R-:W-:Y:S01]  /*35e0*/  FSEL R79, R70, -INF , !P3 ;  /* 0xff800000464f7808 */ /* 0x000fe20005800000 */
[--C-:B------:R-:W-:Y:S01]  /*35f0*/  FFMA.FTZ R42, R56, R14, -R83.reuse ;  /* 0x0000000e382a7223 */ /* 0x100fe20000010853 */
[----:B------:R-:W-:Y:S01]  /*3600*/  FMNMX.FTZ R12, R67, R12, !PT ;  /* 0x0000000c430c7209 */ /* 0x000fe20007810000 */
[----:B------:R1:W-:Y:S01]  /*3610*/  MUFU.EX2 R93, R26 ;  /* 0x0000001a005d7308 */ /* 0x0003e20000000800 */
[----:B------:R-:W-:Y:S01]  /*3620*/  FSEL R71, R71, -INF , !P4 ;  /* 0xff80000047477808 */ /* 0x000fe20006000000 */
[--C-:B------:R-:W-:Y:S01]  /*3630*/  FFMA.FTZ R57, R57, R14, -R83.reuse ;  /* 0x0000000e39397223 */ /* 0x100fe20000010853 */
[----:B------:R-:W-:Y:S01]  /*3640*/  FMNMX.FTZ R12, R79, R12, !PT ;  /* 0x0000000c4f0c7209 */ /* 0x000fe20007810000 */
[-CC-:B------:R-:W-:Y:S01]  /*3650*/  FFMA.FTZ R25, R25, R14.reuse, -R83.reuse ;  /* 0x0000000e19197223 */ /* 0x180fe20000010853 */
[-CC-:B------:R-:W-:Y:S01]  /*3660*/  FFMA.FTZ R61, R61, R14.reuse, -R83.reuse ;  /* 0x0000000e3d3d7223 */ /* 0x180fe20000010853 */
[--C-:B------:R-:W-:Y:S01]  /*3670*/  FFMA.FTZ R21, R21, R14, -R83.reuse ;  /* 0x0000000e15157223 */ /* 0x100fe20000010853 */
[----:B------:R-:W-:Y:S01]  /*3680*/  FMNMX.FTZ R12, R71, R12, !PT ;  /* 0x0000000c470c7209 */ /* 0x000fe20007810000 */
[----:B------:R3:W4:Y:S01]  /*3690*/  MUFU.EX2 R87, R30 ;  /* 0x0000001e00577308 */ /* 0x0007220000000800 */
[-CC-:B-1----:R-:W-:Y:S01]  /*36a0*/  FFMA.FTZ R26, R90, R14.reuse, -R83.reuse ;  /* 0x0000000e5a1a7223 */ /* 0x182fe20000010853 */
[-CC-:B------:R-:W-:Y:S01]  /*36b0*/  FFMA.FTZ R65, R65, R14.reuse, -R83.reuse ;  /* 0x0000000e41417223 */ /* 0x180fe20000010853 */
[--C-:B------:R-:W-:Y:S01]  /*36c0*/  FFMA.FTZ R15, R15, R14, -R83.reuse ;  /* 0x0000000e0f0f7223 */ /* 0x100fe20000010853 */
[----:B------:R-:W1:Y:S01]  /*36d0*/  SHFL.BFLY PT, R81, R12, 0x2, 0x1f ;  /* 0x0c401f000c517f89 */ /* 0x000e6200000e0000 */
[----:B--2---:R-:W-:Y:S01]  /*36e0*/  F2FP.BF16.F32.PACK_AB R156, R85, R24 ;  /* 0x00000018559c723e */ /* 0x004fe200000010ff */
[-CC-:B------:R-:W-:Y:S01]  /*36f0*/  FFMA.FTZ R69, R69, R14.reuse, -R83.reuse ;  /* 0x0000000e45457223 */ /* 0x180fe20000010853 */
[----:B------:R-:W-:Y:S01]  /*3700*/  ISETP.GE.AND P5, PT, R75, 0x1, PT ;  /* 0x000000014b00780c */ /* 0x000fe20003fa6270 */
[----:B------:R-:W-:Y:S01]  /*3710*/  MUFU.EX2 R97, R26 ;  /* 0x0000001a00617308 */ /* 0x000fe20000000800 */
[----:B---3--:R-:W-:-:S07]  /*3720*/  FFMA.FTZ R30, R84, R14, -R83 ;  /* 0x0000000e541e7223 */ /* 0x008fce0000010853 */
[----:B------:R2:W-:Y:S01]  /*3730*/  MUFU.EX2 R91, R30 ;  /* 0x0000001e005b7308 */ /* 0x0005e20000000800 */
[----:B----4-:R-:W-:-:S07]  /*3740*/  F2FP.BF16.F32.PACK_AB R158, R87, R28 ;  /* 0x0000001c579e723e */ /* 0x010fce00000010ff */
[----:B------:R-:W3:Y:S01]  /*3750*/  MUFU.EX2 R32, R32 ;  /* 0x0000002000207308 */ /* 0x000ee20000000800 */
[----:B--2---:R-:W-:Y:S01]  /*3760*/  FFMA.FTZ R30, R88, R14, -R83 ;  /* 0x0000000e581e7223 */ /* 0x004fe20000010853 */
[----:B-1----:R-:W-:-:S06]  /*3770*/  FMNMX.FTZ R81, R12, R81, !PT ;  /* 0x000000510c517209 */ /* 0x002fcc0007810000 */
[----:B------:R-:W-:Y:S01]  /*3780*/  MUFU.EX2 R95, R30 ;  /* 0x0000001e005f7308 */ /* 0x000fe20000000800 */
[----:B------:R-:W1:Y:S07]  /*3790*/  SHFL.BFLY PT, R12, R81, 0x1, 0x1f ;  /* 0x0c201f00510c7f89 */ /* 0x000e6e00000e0000 */
[----:B------:R-:W2:Y:S01]  /*37a0*/  MUFU.EX2 R34, R34 ;  /* 0x0000002200227308 */ /* 0x000ea20000000800 */
[----:B---3--:R-:W-:-:S07]  /*37b0*/  F2FP.BF16.F32.PACK_AB R152, R89, R32 ;  /* 0x000000205998723e */ /* 0x008fce00000010ff */
[----:B------:R-:W3:Y:S08]  /*37c0*/  MUFU.EX2 R10, R10 ;  /* 0x0000000a000a7308 */ /* 0x000ef00000000800 */
[----:B------:R-:W-:Y:S01]  /*37d0*/  MUFU.EX2 R99, R40 ;  /* 0x0000002800637308 */ /* 0x000fe20000000800 */
[----:B-1----:R-:W-:Y:S02]  /*37e0*/  FMNMX.FTZ R12, R81, R12, !PT ;  /* 0x0000000c510c7209 */ /* 0x002fe40007810000 */
[----:B--2---:R-:W-:-:S02]  /*37f0*/  F2FP.BF16.F32.PACK_AB R154, R91, R34 ;  /* 0x000000225b9a723e */ /* 0x004fc400000010ff */
[C---:B------:R-:W-:Y:S01]  /*3800*/  FSETP.NEU.FTZ.AND P1, PT, R12.reuse, -INF , PT ;  /* 0xff8000000c00780b */ /* 0x040fe20003f3d000 */
[----:B------:R-:W-:Y:S02]  /*3810*/  FMUL.FTZ R26, R12, R14 ;  /* 0x0000000e0c1a7220 */ /* 0x000fe40000410000 */
[----:B------:R-:W1:Y:S01]  /*3820*/  MUFU.EX2 R2, R2 ;  /* 0x0000000200027308 */ /* 0x000e620000000800 */
[----:B---3--:R-:W-:Y:S02]  /*3830*/  F2FP.BF16.F32.PACK_AB R148, R93, R10 ;  /* 0x0000000a5d94723e */ /* 0x008fe400000010ff */
[----:B------:R-:W-:-:S05]  /*3840*/  FSEL R26, R26, RZ, P1 ;  /* 0x000000ff1a1a7208 */ /* 0x000fca0000800000 */
        /* <DEDUP_REMOVED lines=23> */
[----:B------:R-:W-:Y:S01]  /*39c0*/  FADD.FTZ R31, R87, R50 ;  /* 0x00000032571f7221 */ /* 0x000fe20000010000 */
[-CC-:B------:R-:W-:Y:S01]  /*39d0*/  FFMA.FTZ R63, R63, R14.reuse, -R26.reuse ;  /* 0x0000000e3f3f7223 */ /* 0x180fe2000001081a */
[-CC-:B------:R-:W-:Y:S01]  /*39e0*/  FFMA.FTZ R77, R77, R14.reuse, -R26.reuse ;  /* 0x0000000e4d4d7223 */ /* 0x180fe2000001081a */
[-CC-:B------:R-:W-:Y:S01]  /*39f0*/  FFMA.FTZ R67, R67, R14.reuse, -R26.reuse ;  /* 0x0000000e43437223 */ /* 0x180fe2000001081a */
[----:B------:R-:W-:Y:S01]  /*3a00*/  FADD.FTZ R52, R32, R31 ;  /* 0x0000001f20347221 */ /* 0x000fe20000010000 */
[-CC-:B------:R-:W-:Y:S01]  /*3a10*/  FFMA.FTZ R79, R79, R14.reuse, -R26.reuse ;  /* 0x0000000e4f4f7223 */ /* 0x180fe2000001081a */
[----:B------:R-:W-:Y:S01]  /*3a20*/  FFMA.FTZ R71, R71, R14, -R26 ;  /* 0x0000000e47477223 */ /* 0x000fe2000001081a */
[----:B------:R-:W3:Y:S01]  /*3a30*/  MUFU.EX2 R29, R29 ;  /* 0x0000001d001d7308 */ /* 0x000ee20000000800 */
[----:B------:R-:W-:Y:S01]  /*3a40*/  FADD.FTZ R31, R89, R52 ;  /* 0x00000034591f7221 */ /* 0x000fe20000010000 */
[----:B-1----:R-:W-:-:S03]  /*3a50*/  F2FP.BF16.F32.PACK_AB R150, R95, R2 ;  /* 0x000000025f96723e */ /* 0x002fc600000010ff */
[----:B------:R-:W-:-:S03]  /*3a60*/  FADD.FTZ R54, R34, R31 ;  /* 0x0000001f22367221 */ /* 0x000fc60000010000 */
[----:B------:R-:W1:Y:S01]  /*3a70*/  MUFU.EX2 R33, R33 ;  /* 0x0000002100217308 */ /* 0x000e620000000800 */
[----:B--2---:R-:W-:Y:S01]  /*3a80*/  FADD.FTZ R52, R27, R20 ;  /* 0x000000141b347221 */ /* 0x004fe20000010000 */
[----:B------:R-:W-:Y:S01]  /*3a90*/  F2FP.BF16.F32.PACK_AB R157, R20, R27 ;  /* 0x0000001b149d723e */ /* 0x000fe200000010ff */
[----:B------:R-:W-:-:S05]  /*3aa0*/  VIADD R20, R72, 0xfffffffe ;  /* 0xfffffffe48147836 */ /* 0x000fca0000000000 */
[----:B------:R2:W4:Y:S01]  /*3ab0*/  MUFU.EX2 R40, R35 ;  /* 0x0000002300287308 */ /* 0x0005220000000800 */
[----:B---3--:R-:W-:Y:S01]  /*3ac0*/  FADD.FTZ R31, R29, R52 ;  /* 0x000000341d1f7221 */ /* 0x008fe20000010000 */
[----:B------:R-:W-:-:S06]  /*3ad0*/  F2FP.BF16.F32.PACK_AB R159, R30, R29 ;  /* 0x0000001d1e9f723e */ /* 0x000fcc00000010ff */
[----:B------:R-:W3:Y:S01]  /*3ae0*/  MUFU.EX2 R37, R37 ;  /* 0x0000002500257308 */ /* 0x000ee20000000800 */
[----:B--2---:R-:W-:Y:S01]  /*3af0*/  FADD.FTZ R35, R91, R54 ;  /* 0x000000365b237221 */ /* 0x004fe20000010000 */
[----:B------:R-:W-:Y:S01]  /*3b00*/  FADD.FTZ R54, R30, R31 ;  /* 0x0000001f1e367221 */ /* 0x000fe20000010000 */
[----:B------:R-:W-:Y:S02]  /*3b10*/  FFMA.FTZ R31, R13, R14, -R26 ;  /* 0x0000000e0d1f7223 */ /* 0x000fe4000001081a */
[----:B------:R-:W-:Y:S01]  /*3b20*/  FADD.FTZ R56, R10, R35 ;  /* 0x000000230a387221 */ /* 0x000fe20000010000 */
[----:B-1----:R-:W-:Y:S02]  /*3b30*/  FADD.FTZ R13, R33, R54 ;  /* 0x00000036210d7221 */ /* 0x002fe40000010000 */
[----:B------:R1:W2:Y:S01]  /*3b40*/  MUFU.EX2 R44, R39 ;  /* 0x00000027002c7308 */ /* 0x0002a20000000800 */
[----:B------:R-:W-:Y:S01]  /*3b50*/  FADD.FTZ R35, R93, R56 ;  /* 0x000000385d237221 */ /* 0x000fe20000010000 */
[C---:B----4-:R-:W-:Y:S01]  /*3b60*/  FADD.FTZ R54, R40.reuse, R13 ;  /* 0x0000000d28367221 */ /* 0x050fe20000010000 */
[----:B------:R-:W-:Y:S01]  /*3b70*/  IMAD.IADD R13, R73, 0x1, -R0 ;  /* 0x00000001490d7824 */ /* 0x000fe200078e0a00 */
[----:B------:R-:W-:Y:S01]  /*3b80*/  F2FP.BF16.F32.PACK_AB R153, R40, R33 ;  /* 0x000000212899723e */ /* 0x000fe200000010ff */
[----:B------:R-:W-:-:S03]  /*3b90*/  FADD.FTZ R56, R2, R35 ;  /* 0x0000002302387221 */ /* 0x000fc60000010000 */
[----:B------:R-:W4:Y:S01]  /*3ba0*/  MUFU.EX2 R41, R41 ;  /* 0x0000002900297308 */ /* 0x000f220000000800 */
[----:B---3--:R-:W-:Y:S01]  /*3bb0*/  FADD.FTZ R35, R37, R54 ;  /* 0x0000003625237221 */ /* 0x008fe20000010000 */
[----:B-1----:R-:W-:-:S06]  /*3bc0*/  FADD.FTZ R39, R95, R56 ;  /* 0x000000385f277221 */ /* 0x002fcc0000010000 */
[----:B------:R-:W1:Y:S01]  /*3bd0*/  MUFU.EX2 R36, R36 ;  /* 0x0000002400247308 */ /* 0x000e620000000800 */
[C---:B--2---:R-:W-:Y:S01]  /*3be0*/  FADD.FTZ R54, R44.reuse, R35 ;  /* 0x000000232c367221 */ /* 0x044fe20000010000 */
[----:B------:R-:W-:-:S06]  /*3bf0*/  F2FP.BF16.F32.PACK_AB R155, R44, R37 ;  /* 0x000000252c9b723e */ /* 0x000fcc00000010ff */
[----:B------:R-:W2:Y:S01]  /*3c00*/  MUFU.EX2 R46, R43 ;  /* 0x0000002b002e7308 */ /* 0x000ea20000000800 */
[----:B----4-:R-:W-:-:S07]  /*3c10*/  FADD.FTZ R35, R41, R54 ;  /* 0x0000003629237221 */ /* 0x010fce0000010000 */
[----:B------:R-:W3:Y:S01]  /*3c20*/  MUFU.EX2 R45, R45 ;  /* 0x0000002d002d7308 */ /* 0x000ee20000000800 */
[----:B-1----:R-:W-:Y:S01]  /*3c30*/  FADD.FTZ R56, R36, R39 ;  /* 0x0000002724387221 */ /* 0x002fe20000010000 */
[----:B------:R-:W-:-:S03]  /*3c40*/  F2FP.BF16.F32.PACK_AB R144, R97, R36 ;  /* 0x000000246190723e */ /* 0x000fc600000010ff */
[----:B------:R-:W-:-:S03]  /*3c50*/  FADD.FTZ R39, R97, R56 ;  /* 0x0000003861277221 */ /* 0x000fc60000010000 */
[----:B------:R-:W1:Y:S01]  /*3c60*/  MUFU.EX2 R38, R38 ;  /* 0x0000002600267308 */ /* 0x000e620000000800 */
[C---:B--2---:R-:W-:Y:S01]  /*3c70*/  FADD.FTZ R54, R46.reuse, R35 ;  /* 0x000000232e367221 */ /* 0x044fe20000010000 */
[----:B------:R-:W-:-:S06]  /*3c80*/  F2FP.BF16.F32.PACK_AB R149, R46, R41 ;  /* 0x000000292e95723e */ /* 0x000fcc00000010ff */
[----:B------:R-:W2:Y:S01]  /*3c90*/  MUFU.EX2 R48, R47 ;  /* 0x0000002f00307308 */ /* 0x000ea20000000800 */
[----:B---3--:R-:W-:-:S07]  /*3ca0*/  FADD.FTZ R35, R45, R54 ;  /* 0x000000362d237221 */ /* 0x008fce0000010000 */
[----:B------:R-:W-:Y:S01]  /*3cb0*/  MUFU.EX2 R49, R49 ;  /* 0x0000003100317308 */ /* 0x000fe20000000800 */
[----:B-1----:R-:W-:Y:S01]  /*3cc0*/  FADD.FTZ R56, R38, R39 ;  /* 0x0000002726387221 */ /* 0x002fe20000010000 */
[----:B------:R-:W-:-:S03]  /*3cd0*/  F2FP.BF16.F32.PACK_AB R146, R99, R38 ;  /* 0x000000266392723e */ /* 0x000fc600000010ff */
[----:B------:R-:W-:-:S03]  /*3ce0*/  FADD.FTZ R39, R99, R56 ;  /* 0x0000003863277221 */ /* 0x000fc60000010000 */
[----:B------:R-:W1:Y:S01]  /*3cf0*/  MUFU.EX2 R42, R42 ;  /* 0x0000002a002a7308 */ /* 0x000e620000000800 */
[C---:B--2---:R-:W-:Y:S01]  /*3d00*/  FADD.FTZ R54, R48.reuse, R35 ;  /* 0x0000002330367221 */ /* 0x044fe20000010000 */
[----:B------:R-:W-:-:S06]  /*3d10*/  F2FP.BF16.F32.PACK_AB R151, R48, R45 ;  /* 0x0000002d3097723e */ /* 0x000fcc00000010ff */
[----:B------:R-:W2:Y:S08]  /*3d20*/  MUFU.EX2 R50, R51 ;  /* 0x0000003300327308 */ /* 0x000eb00000000800 */
[----:B------:R-:W3:Y:S01]  /*3d30*/  MUFU.EX2 R57, R57 ;  /* 0x0000003900397308 */ /* 0x000ee20000000800 */
[----:B-1----:R-:W-:-:S07]  /*3d40*/  FADD.FTZ R56, R42, R39 ;  /* 0x000000272a387221 */ /* 0x002fce0000010000 */
[----:B------:R-:W-:Y:S01]  /*3d50*/  MUFU.EX2 R53, R53 ;  /* 0x0000003500357308 */ /* 0x000fe20000000800 */
[----:B--2---:R-:W-:-:S07]  /*3d60*/  F2FP.BF16.F32.PACK_AB R145, R50, R49 ;  /* 0x000000313291723e */ /* 0x004fce00000010ff */
[----:B------:R-:W1:Y:S01]  /*3d70*/  MUFU.EX2 R25, R25 ;  /* 0x0000001900197308 */ /* 0x000e620000000800 */
[C---:B---3--:R-:W-:Y:S01]  /*3d80*/  FADD.FTZ R56, R57.reuse, R56 ;  /* 0x0000003839387221 */ /* 0x048fe20000010000 */
[----:B------:R-:W-:-:S06]  /*3d90*/  F2FP.BF16.F32.PACK_AB R140, R57, R42 ;  /* 0x0000002a398c723e */ /* 0x000fcc00000010ff */
[----:B------:R-:W2:Y:S08]  /*3da0*/  MUFU.EX2 R52, R55 ;  /* 0x0000003700347308 */ /* 0x000eb00000000800 */
[----:B------:R-:W3:Y:S01]  /*3db0*/  MUFU.EX2 R142, R61 ;  /* 0x0000003d008e7308 */ /* 0x000ee20000000800 */
[----:B-1----:R-:W-:-:S07]  /*3dc0*/  FADD.FTZ R35, R25, R56 ;  /* 0x0000003819237221 */ /* 0x002fce0000010000 */
[----:B------:R-:W1:Y:S01]  /*3dd0*/  MUFU.EX2 R31, R31 ;  /* 0x0000001f001f7308 */ /* 0x000e620000000800 */
[----:B--2---:R-:W-:-:S07]  /*3de0*/  F2FP.BF16.F32.PACK_AB R147, R52, R53 ;  /* 0x000000353493723e */ /* 0x004fce00000010ff */
[----:B------:R2:W-:Y:S08]  /*3df0*/  MUFU.EX2 R143, R11 ;  /* 0x0000000b008f7308 */ /* 0x0005f00000000800 */
[----:B------:R-:W4:Y:S01]  /*3e00*/  MUFU.EX2 R21, R21 ;  /* 0x0000001500157308 */ /* 0x000f220000000800 */
[----:B--2---:R-:W-:-:S04]  /*3e10*/  FADD.FTZ R11, R49, R54 ;  /* 0x00000036310b7221 */ /* 0x004fc80000010000 */
[----:B------:R-:W-:-:S03]  /*3e20*/  FADD.FTZ R24, R50, R11 ;  /* 0x0000000b32187221 */ /* 0x000fc60000010000 */
[----:B------:R-:W2:Y:S01]  /*3e30*/  MUFU.EX2 R0, R59 ;  /* 0x0000003b00007308 */ /* 0x000ea20000000800 */
[----:B------:R-:W-:Y:S01]  /*3e40*/  FADD.FTZ R11, R53, R24 ;  /* 0x00000018350b7221 */ /* 0x000fe20000010000 */
[C---:B---3--:R-:W-:Y:S01]  /*3e50*/  FADD.FTZ R24, R142.reuse, R35 ;  /* 0x000000238e187221 */ /* 0x048fe20000010000 */
[----:B------:R-:W-:Y:S02]  /*3e60*/  F2FP.BF16.F32.PACK_AB R142, R142, R25 ;  /* 0x000000198e8e723e */ /* 0x000fe400000010ff */
[----:B------:R-:W-:-:S03]  /*3e70*/  FADD.FTZ R10, R52, R11 ;  /* 0x0000000b340a7221 */ /* 0x000fc60000010000 */
[----:B------:R-:W3:Y:S01]  /*3e80*/  MUFU.EX2 R136, R65 ;  /* 0x0000004100887308 */ /* 0x000ee20000000800 */
[----:B-1----:R-:W-:Y:S01]  /*3e90*/  FADD.FTZ R11, R31, R10 ;  /* 0x0000000a1f0b7221 */ /* 0x002fe20000010000 */
[----:B----4-:R-:W-:-:S06]  /*3ea0*/  FADD.FTZ R35, R21, R24 ;  /* 0x0000001815237221 */ /* 0x010fcc0000010000 */
[----:B------:R-:W1:Y:S01]  /*3eb0*/  MUFU.EX2 R15, R15 ;  /* 0x0000000f000f7308 */ /* 0x000e620000000800 */
[C---:B--2---:R-:W-:Y:S01]  /*3ec0*/  FADD.FTZ R10, R0.reuse, R11 ;  /* 0x0000000b000a7221 */ /* 0x044fe20000010000 */
[----:B------:R-:W-:-:S06]  /*3ed0*/  F2FP.BF16.F32.PACK_AB R141, R0, R31 ;  /* 0x0000001f008d723e */ /* 0x000fcc00000010ff */
[----:B------:R-:W2:Y:S01]  /*3ee0*/  MUFU.EX2 R26, R63 ;  /* 0x0000003f001a7308 */ /* 0x000ea20000000800 */
[C---:B---3--:R-:W-:Y:S01]  /*3ef0*/  FADD.FTZ R24, R136.reuse, R35 ;  /* 0x0000002388187221 */ /* 0x048fe20000010000 */
[----:B------:R-:W-:Y:S01]  /*3f00*/  F2FP.BF16.F32.PACK_AB R136, R136, R21 ;  /* 0x000000158888723e */ /* 0x000fe200000010ff */
[----:B------:R-:W-:-:S05]  /*3f10*/  FADD.FTZ R21, R143, R10 ;  /* 0x0000000a8f157221 */ /* 0x000fca0000010000 */
[----:B------:R-:W3:Y:S01]  /*3f20*/  MUFU.EX2 R138, R69 ;  /* 0x00000045008a7308 */ /* 0x000ee20000000800 */
[----:B-1----:R-:W-:-:S07]  /*3f30*/  FADD.FTZ R11, R15, R24 ;  /* 0x000000180f0b7221 */ /* 0x002fce0000010000 */
[----:B------:R-:W1:Y:S01]  /*3f40*/  MUFU.EX2 R77, R77 ;  /* 0x0000004d004d7308 */ /* 0x000e620000000800 */
[C---:B--2---:R-:W-:Y:S01]  /*3f50*/  FADD.FTZ R10, R26.reuse, R21 ;  /* 0x000000151a0a7221 */ /* 0x044fe20000010000 */
[----:B------:R-:W-:Y:S01]  /*3f60*/  VIADD R21, R13, UR42 ;  /* 0x0000002a0d157c36 */ /* 0x000fe20008000000 */
[----:B------:R-:W-:-:S03]  /*3f70*/  F2FP.BF16.F32.PACK_AB R143, R26, R143 ;  /* 0x0000008f1a8f723e */ /* 0x000fc600000010ff */
[----:B------:R-:W-:Y:S02]  /*3f80*/  IMAD.IADD R74, R21, 0x1, R74 ;  /* 0x00000001154a7824 */ /* 0x000fe400078e024a */
[----:B------:R-:W2:Y:S01]  /*3f90*/  MUFU.EX2 R2, R67 ;  /* 0x0000004300027308 */ /* 0x000ea20000000800 */
[C---:B---3--:R-:W-:Y:S01]  /*3fa0*/  FADD.FTZ R11, R138.reuse, R11 ;  /* 0x0000000b8a0b7221 */ /* 0x048fe20000010000 */
[----:B------:R-:W-:-:S06]  /*3fb0*/  F2FP.BF16.F32.PACK_AB R138, R138, R15 ;  /* 0x0000000f8a8a723e */ /* 0x000fcc00000010ff */
[----:B------:R-:W3:Y:S01]  /*3fc0*/  MUFU.EX2 R79, R79 ;  /* 0x0000004f004f7308 */ /* 0x000ee20000000800 */
[----:B-1----:R-:W-:-:S07]  /*3fd0*/  FADD.FTZ R15, R77, R10 ;  /* 0x0000000a4d0f7221 */ /* 0x002fce0000010000 */
[----:B------:R-:W1:Y:S01]  /*3fe0*/  MUFU.EX2 R24, R71 ;  /* 0x0000004700187308 */ /* 0x000e620000000800 */
[C---:B--2---:R-:W-:Y:S01]  /*3ff0*/  FADD.FTZ R10, R2.reuse, R15 ;  /* 0x0000000f020a7221 */ /* 0x044fe20000010000 */
[----:B------:R-:W-:-:S03]  /*4000*/  F2FP.BF16.F32.PACK_AB R137, R2, R77 ;  /* 0x0000004d0289723e */ /* 0x000fc600000010ff */
[----:B---3--:R-:W-:-:S04]  /*4010*/  FADD.FTZ R15, R79, R10 ;  /* 0x0000000a4f0f7221 */ /* 0x008fc80000010000 */
[C---:B-1----:R-:W-:Y:S01]  /*4020*/  FADD.FTZ R10, R24.reuse, R15 ;  /* 0x0000000f180a7221 */ /* 0x042fe20000010000 */
[----:B------:R-:W-:Y:S01]  /*4030*/  F2FP.BF16.F32.PACK_AB R139, R24, R79 ;  /* 0x0000004f188b723e */ /* 0x000fe200000010ff */
        /* <DEDUP_REMOVED lines=11> */
.L_x_892:
[----:B------:R-:W-:-:S13]  /*40f0*/  ISETP.NE.AND P1, PT, R75, 0x1, PT ;  /* 0x000000014b00780c */ /* 0x000fda0003f25270 */
[----:B------:R-:W1:Y:S02]  /*4100*/  @P1 LDC.64 R24, c[0x0][0x9e8] ;  /* 0x00027a00ff181b82 */ /* 0x000e640000000a00 */
[----:B-1----:R-:W-:-:S05]  /*4110*/  @P1 IMAD.HI.U32 R2, R0, R24, RZ ;  /* 0x0000001800021227 */ /* 0x002fca00078e00ff */
[----:B------:R-:W-:-:S07]  /*4120*/  @P1 SHF.R.U32.HI R0, RZ, R25, R2 ;  /* 0x00000019ff001219 */ /* 0x000fce0000011602 */
.L_x_893:
[----:B------:R-:W-:-:S05]  /*4130*/  IMAD R75, R0, R75, R75 ;  /* 0x0000004b004b7224 */ /* 0x000fca00078e024b */
[----:B------:R-:W-:-:S07]  /*4140*/  VIMNMX R74, R74, R75, PT ;  /* 0x0000004b4a4a7248 */ /* 0x000fce0003fe0100 */
.L_x_891:
[----:B------:R-:W-:Y:S01]  /*4150*/  IMAD.HI R74, R74, 0x2aaaaaab, RZ ;  /* 0x2aaaaaab4a4a7827 */ /* 0x000fe200078e02ff */
[----:B------:R-:W-:Y:S02]  /*4160*/  CS2R R86, SRZ ;  /* 0x0000000000567805 */ /* 0x000fe4000001ff00 */
[----:B------:R-:W-:Y:S02]  /*4170*/  CS2R R84, SRZ ;  /* 0x0000000000547805 */ /* 0x000fe4000001ff00 */
[----:B------:R-:W-:Y:S01]  /*4180*/  CS2R R82, SRZ ;  /* 0x0000000000527805 */ /* 0x000fe2000001ff00 */
[----:B------:R-:W-:Y:S01]  /*4190*/  IMAD.MOV.U32 R2, RZ, RZ, 0x3f800000 ;  /* 0x3f800000ff027424 */ /* 0x000fe200078e00ff */
[----:B------:R-:W-:Y:S01]  /*41a0*/  SHF.R.U32.HI R15, RZ, 0x1f, R74 ;  /* 0x0000001fff0f7819 */ /* 0x000fe2000001164a */
[----:B------:R-:W-:Y:S01]  /*41b0*/  IMAD.MOV.U32 R0, RZ, RZ, 0x3f800000 ;  /* 0x3f800000ff007424 */ /* 0x000fe200078e00ff */
[----:B------:R-:W-:Y:S02]  /*41c0*/  CS2R R80, SRZ ;  /* 0x0000000000507805 */ /* 0x000fe4000001ff00 */
[----:B------:R-:W-:-:S02]  /*41d0*/  CS2R R78, SRZ ;  /* 0x00000000004e7805 */ /* 0x000fc4000001ff00 */
[----:B------:R-:W-:Y:S02]  /*41e0*/  LEA.HI.SX32 R24, R74, R15, 0x1c ;  /* 0x0000000f4a187211 */ /* 0x000fe400078fe2ff */
[----:B------:R-:W-:Y:S02]  /*41f0*/  CS2R R76, SRZ ;  /* 0x00000000004c7805 */ /* 0x000fe4000001ff00 */
[----:B------:R-:W-:Y:S02]  /*4200*/  CS2R R74, SRZ ;  /* 0x00000000004a7805 */ /* 0x000fe4000001ff00 */
[----:B------:R-:W-:Y:S02]  /*4210*/  CS2R R72, SRZ ;  /* 0x0000000000487805 */ /* 0x000fe4000001ff00 */
[----:B------:R-:W-:Y:S02]  /*4220*/  VIMNMX R21, R19, R24, !PT ;  /* 0x0000001813157248 */ /* 0x000fe40007fe0100 */
[----:B------:R-:W-:-:S02]  /*4230*/  CS2R R70, SRZ ;  /* 0x0000000000467805 */ /* 0x000fc4000001ff00 */
[----:B------:R-:W-:Y:S02]  /*4240*/  CS2R R68, SRZ ;  /* 0x0000000000447805 */ /* 0x000fe4000001ff00 */
[----:B------:R-:W-:Y:S02]  /*4250*/  CS2R R66, SRZ ;  /* 0x0000000000427805 */ /* 0x000fe4000001ff00 */
        /* <DEDUP_REMOVED lines=21> */
[----:B------:R-:W-:Y:S01]  /*43b0*/  CS2R R24, SRZ ;  /* 0x0000000000187805 */ /* 0x000fe2000001ff00 */
[----:B------:R-:W-:Y:S06]  /*43c0*/  @!P1 BRA `(.L_x_894) ;  /* 0x0000002c005c9947 */ /* 0x000fec0003800000 */
[----:B------:R-:W-:Y:S01]  /*43d0*/  IMAD.IADD R15, R5, 0x1, R13 ;  /* 0x00000001050f7824 */ /* 0x000fe200078e020d */
[----:B------:R-:W-:Y:S01]  /*43e0*/  ULDC UR41, c[0x0][0x9e4] ;  /* 0x0002790000297ab9 */ /* 0x000fe20000000800 */
[----:B------:R-:W-:Y:S01]  /*43f0*/  IMAD.MOV.U32 R2, RZ, RZ, 0x3f800000 ;  /* 0x3f800000ff027424 */ /* 0x000fe200078e00ff */
[----:B------:R-:W-:Y:S01]  /*4400*/  ULDC UR47, c[0x0][0x9dc] ;  /* 0x00027700002f7ab9 */ /* 0x000fe20000000800 */
[----:B------:R-:W-:-:S07]  /*4410*/  IMAD.MOV.U32 R87, RZ, RZ, RZ ;  /* 0x000000ffff577224 */ /* 0x000fce00078e00ff */
.L_x_911:
[----:B------:R-:W-:-:S04]  /*4420*/  UIADD3 UR7, UR36, 0x1, URZ ;  /* 0x0000000124077890 */ /* 0x000fc8000fffe03f */
[----:B------:R-:W-:-:S04]  /*4430*/  UISETP.NE.AND UP0, UPT, UR7, 0x2, UPT ;  /* 0x000000020700788c */ /* 0x000fc8000bf05270 */
[----:B------:R-:W-:Y:S02]  /*4440*/  USEL UR40, URZ, 0x1, UP0 ;  /* 0x000000013f287887 */ /* 0x000fe40008000000 */
[----:B------:R-:W-:Y:S02]  /*4450*/  USEL UR7, UR7, URZ, UP0 ;  /* 0x0000003f07077287 */ /* 0x000fe40008000000 */
[----:B------:R-:W-:Y:S01]  /*4460*/  ULOP3.LUT UR40, UR46, UR40, URZ, 0x3c, !UPT ;  /* 0x000000282e287292 */ /* 0x000fe2000f8e3c3f */
[----:B------:R-:W-:Y:S11]  /*4470*/  @!P0 BRA `(.L_x_895) ;  /* 0x0000000000048947 */ /* 0x000ff60003800000 */
[----:B------:R-:W-:Y:S01]  /*4480*/  BPT.TRAP 0x1 ;  /* 0x000000040000795c */ /* 0x000fe20000300000 */
.L_x_895:
[----:B------:R-:W-:Y:S01]  /*4490*/  ULEA UR38, UR7, UR37, 0x3 ;  /* 0x0000002507267291 */ /* 0x000fe2000f8e183f */
[----:B------:R-:W-:-:S05]  /*44a0*/  IMAD.U32 R14, RZ, RZ, UR40 ;  /* 0x00000028ff0e7e24 */ /* 0x000fca000f8e00ff */
[----:B------:R-:W-:-:S04]  /*44b0*/  SHF.L.U32 R14, R14, 0x1f, RZ ;  /* 0x0000001f0e0e7819 */ /* 0x000fc800000006ff */
[----:B------:R1:W2:Y:S01]  /*44c0*/  SYNCS.PHASECHK.TRANS64.TRYWAIT P1, [UR38+0x2a830], R14 ;  /* 0x02a8300eff0075a7 */ /* 0x0002a20008020166 */
[----:B------:R-:W-:Y:S05]  /*44d0*/  @!P0 BRA `(.L_x_896) ;  /* 0x0000000000048947 */ /* 0x000fea0003800000 */
[----:B------:R-:W-:Y:S01]  /*44e0*/  BPT.TRAP 0x1 ;  /* 0x000000040000795c */ /* 0x000fe20000300000 */
.L_x_896:
[----:B--2---:R-:W-:Y:S05]  /*44f0*/  @P1 BRA `(.L_x_897) ;  /* 0x0000000000081947 */ /* 0x004fea0003800000 */
[----:B------:R-:W2:Y:S02]  /*4500*/  SYNCS.PHASECHK.TRANS64.TRYWAIT P1, [UR38+0x2a830], R14 ;  /* 0x02a8300eff0075a7 */ /* 0x000ea40008020166 */
[----:B--2---:R-:W-:Y:S05]  /*4510*/  @!P1 BRA `(.L_x_898) ;  /* 0x000000c800f49947 */ /* 0x004fea0003800000 */
.L_x_897:
[----:B------:R-:W-:Y:S01]  /*4520*/  R2UR UR56, R8 ;  /* 0x00000000083872ca */ /* 0x000fe200000e0000 */
[----:B------:R-:W-:Y:S01]  /*4530*/  UIMAD UR6, UR7, 0x900, UR39 ;  /* 0x00000900070678a4 */ /* 0x000fe2000f8e0227 */
[----:B------:R-:W-:Y:S01]  /*4540*/  R2UR UR57, R9 ;  /* 0x00000000093972ca */ /* 0x000fe200000e0000 */
[----:B--2---:R-:W-:Y:S01]  /*4550*/  WARPGROUP.ARRIVE ;  /* 0x00000000000079c5 */ /* 0x004fe20000000000 */
        /* <DEDUP_REMOVED lines=11> */
[----:B------:R-:W-:Y:S01]  /*4610*/  HGMMA.64x96x16.F32.BF16 R88, gdesc[UR56], RZ, !UPT, gsb0 ;  /* 0x01600000385879f0 */ /* 0x000fe2000c0018ff */
        /* <DEDUP_REMOVED lines=79> */
[----:B------:R-:W-:Y:S01]  /*4b10*/  HGMMA.64x96x16.F32.BF16 R88, gdesc[UR56], R88, gsb0 ;  /* 0x01600000385879f0 */ /* 0x000fe20008001858 */
[----:B------:R-:W-:Y:S01]  /*4b20*/  R2UR UR56, R6 ;  /* 0x00000000063872ca */ /* 0x000fe200000e0000 */
[----:B------:R-:W-:Y:S01]  /*4b30*/  UIADD3 UR58, UR6, 0x606, URZ ;  /* 0x00000606063a7890 */ /* 0x000fe2000fffe03f */
[----:B------:R-:W-:Y:S01]  /*4b40*/  R2UR UR57, R7 ;  /* 0x00000000073972ca */ /* 0x000fe200000e0000 */
[----:B------:R-:W-:Y:S01]  /*4b50*/  UMOV UR59, 0x40000040 ;  /* 0x40000040003b7882 */ /* 0x000fe20000000000 */
        /* <DEDUP_REMOVED lines=31> */
[----:B------:R-:W-:Y:S05]  /*4d50*/  @!P0 BRA `(.L_x_899) ;  /* 0x0000000000048947 */ /* 0x000fea0003800000 */
[----:B------:R-:W-:Y:S01]  /*4d60*/  BPT.TRAP 0x1 ;  /* 0x000000040000795c */ /* 0x000fe20000300000 */
.L_x_899:
[----:B------:R-:W-:Y:S01]  /*4d70*/  ULEA UR6, UR36, UR37, 0x3 ;  /* 0x0000002524067291 */ /* 0x000fe2000f8e183f */
[----:B------:R-:W-:-:S05]  /*4d80*/  IMAD.U32 R0, RZ, RZ, UR46 ;  /* 0x0000002eff007e24 */ /* 0x000fca000f8e00ff */
[----:B------:R-:W-:-:S04]  /*4d90*/  SHF.L.U32 R0, R0, 0x1f, RZ ;  /* 0x0000001f00007819 */ /* 0x000fc800000006ff */
[----:B------:R2:W3:Y:S01]  /*4da0*/  SYNCS.PHASECHK.TRANS64.TRYWAIT P1, [UR6+0x2a850], R0 ;  /* 0x02a85000ff0075a7 */ /* 0x0004e20008020146 */
[----:B------:R-:W-:Y:S05]  /*4db0*/  @!P0 BRA `(.L_x_900) ;  /* 0x0000000000048947 */ /* 0x000fea0003800000 */
[----:B------:R-:W-:Y:S01]  /*4dc0*/  BPT.TRAP 0x1 ;  /* 0x000000040000795c */ /* 0x000fe20000300000 */
.L_x_900:
[----:B---3--:R-:W-:Y:S05]  /*4dd0*/  @P1 BRA `(.L_x_901) ;  /* 0x0000000000081947 */ /* 0x008fea0003800000 */
[----:B------:R-:W3:Y:S02]  /*4de0*/  SYNCS.PHASECHK.TRANS64.TRYWAIT P1, [UR6+0x2a850], R0 ;  /* 0x02a85000ff0075a7 */ /* 0x000ee40008020146 */
[----:B---3--:R-:W-:Y:S05]  /*4df0*/  @!P1 BRA `(.L_x_902) ;  /* 0x000000c000d49947 */ /* 0x008fea0003800000 */
.L_x_901:
[----:B------:R-:W-:Y:S01]  /*4e00*/  UIADD3 UR10, UR37, 0x400, URZ ;  /* 0x00000400250a7890 */ /* 0x000fe2000fffe03f */
[----:B------:R-:W-:Y:S01]  /*4e10*/  WARPGROUP.ARRIVE ;  /* 0x00000000000079c5 */ /* 0x000fe20000000000 */
[----:B------:R-:W-:-:S05]  /*4e20*/  UMOV UR11, 0x40000040 ;  /* 0x40000040000b7882 */ /* 0x000fca0000000000 */
[----:B------:R-:W4:Y:S01]  /*4e30*/  S2R R176, SR_TID.X ;  /* 0x0000000000b07919 */ /* 0x000f220000002100 */
[----:B------:R-:W-:Y:S01]  /*4e40*/  USHF.R.U32.HI UR10, URZ, 0x4, UR10 ;  /* 0x000000043f0a7899 */ /* 0x000fe2000801160a */
[----:B--23--:R-:W-:Y:S01]  /*4e50*/  IMAD.U32 R0, RZ, RZ, UR38 ;  /* 0x00000026ff007e24 */ /* 0x00cfe2000f8e00ff */
[----:B------:R-:W-:Y:S01]  /*4e60*/  ULDC UR15, c[0x0][0x2e0] ;  /* 0x0000b800000f7ab9 */ /* 0x000fe20000000800 */
[----:B------:R-:W-:Y:S01]  /*4e70*/  LOP3.LUT P1, RZ, R18, 0x80000, RZ, 0xc0, !PT ;  /* 0x0008000012ff7812 */ /* 0x000fe2000782c0ff */
[----:B------:R-:W-:-:S04]  /*4e80*/  ULOP3.LUT UR10, UR10, 0x3fff, URZ, 0xc0, !UPT ;  /* 0x00003fff0a0a7892 */ /* 0x000fc8000f8ec03f */
[----:B------:R-:W-:-:S04]  /*4e90*/  ULOP3.LUT UR10, UR10, 0x3000000, URZ, 0xfc, !UPT ;  /* 0x030000000a0a7892 */ /* 0x000fc8000f8efc3f */
[----:B------:R-:W-:-:S07]  /*4ea0*/  UIMAD UR14, UR36, 0x600, UR10 ;  /* 0x00000600240e78a4 */ /* 0x000fce000f8e020a */
[----:B------:R-:W-:Y:S02]  /*4eb0*/  UMOV UR10, UR14 ;  /* 0x0000000e000a7c82 */ /* 0x000fe40008000000 */
[----:B------:R-:W-:Y:S01]  /*4ec0*/  HGMMA.64x128x16.F32.BF16 R24, R156, gdesc[UR8].tnspB, R24, gsb0 ;  /* 0x41e000089c187df0 */ /* 0x000fe20008001818 */
[----:B------:R-:W-:Y:S01]  /*4ed0*/  UIADD3 UR10, UR14, 0x80, URZ ;  /* 0x000000800e0a7890 */ /* 0x000fe2000fffe03f */
[----:B------:R-:W-:Y:S01]  /*4ee0*/  UMOV UR11, 0x40000040 ;  /* 0x40000040000b7882 */ /* 0x000fe20000000000 */
[----:B----4-:R-:W-:-:S13]  /*4ef0*/  LOP3.LUT P2, RZ, R176, 0x7f, RZ, 0xc0, !PT ;  /* 0x0000007fb0ff7812 */ /* 0x010fda000784c0ff */
[----:B------:R-:W-:-:S05]  /*4f00*/  @!P2 VIADD R0, R0, 0x2a840 ;  /* 0x0002a8400000a836 */ /* 0x000fca0000000000 */
[----:B------:R-:W-:Y:S01]  /*4f10*/  @!P2 PRMT R0, RZ, 0x654, R0 ;  /* 0x00000654ff00a816 */ /* 0x000fe20000000000 */
        /* <DEDUP_REMOVED lines=23> */
[----:B------:R-:W-:Y:S02]  /*5090*/  ULOP3.LUT UR10, URZ, UR47, URZ, 0x33, !UPT ;  /* 0x0000002f3f0a7292 */ /* 0x000fe4000f8e333f */
[----:B------:R-:W-:Y:S02]  /*50a0*/  WARPGROUP.DEPBAR.LE gsb0, 0x0 ;  /* 0x00008000000079c5 */ /* 0x000fe40000010000 */
[----:B------:R-:W2:Y:S01]  /*50b0*/  LDC R137, c[0x0][0x288] ;  /* 0x0000a200ff897b82 */ /* 0x000ea20000000800 */
[----:B------:R-:W-:-:S04]  /*50c0*/  IMAD R138, R20, -0x60, RZ ;  /* 0xffffffa0148a7824 */ /* 0x000fc800078e02ff */
[--C-:B------:R-:W-:Y:S01]  /*50d0*/  IMAD R2, R17, UR15, R138.reuse ;  /* 0x0000000f11027c24 */ /* 0x100fe2000f8e028a */
[----:B------:R-:W-:Y:S01]  /*50e0*/  ULDC UR15, c[0x0][0x9e0] ;  /* 0x00027800000f7ab9 */ /* 0x000fe20000000800 */
[----:B------:R-:W-:Y:S01]  /*50f0*/  IMAD R144, R16, -0x2, R138 ;  /* 0xfffffffe10907824 */ /* 0x000fe200078e028a */
[----:B------:R3:W-:Y:S02]  /*5100*/  @!P2 SYNCS.ARRIVE.TRANS64.RED.A1T0 RZ, [R0+URZ], RZ ;  /* 0x000000ff00ffa9a7 */ /* 0x0007e4000810043f */
[----:B--2---:R-:W-:-:S05]  /*5110*/  IADD3 R137, R2, 0x1, -R137 ;  /* 0x0000000102897810 */ /* 0x004fca0007ffe889 */
[----:B------:R-:W-:-:S04]  /*5120*/  IMAD R137, R16, -0x2, R137 ;  /* 0xfffffffe10897824 */ /* 0x000fc800078e0289 */
[C---:B------:R-:W-:Y:S02]  /*5130*/  VIADD R140, R137.reuse, UR15 ;  /* 0x0000000f898c7c36 */ /* 0x040fe40008000000 */
[----:B------:R-:W-:Y:S02]  /*5140*/  VIADD R142, R137, UR10 ;  /* 0x0000000a898e7c36 */ /* 0x000fe40008000000 */
[C---:B---3--:R-:W-:Y:S02]  /*5150*/  IMAD.IADD R0, R5.reuse, 0x1, R140 ;  /* 0x0000000105007824 */ /* 0x048fe400078e028c */
[----:B------:R-:W-:Y:S01]  /*5160*/  IMAD.IADD R2, R5, 0x1, R142 ;  /* 0x0000000105027824 */ /* 0x000fe200078e028e */
[----:B------:R-:W-:Y:S06]  /*5170*/  @!P1 BRA `(.L_x_903) ;  /* 0x0000000000589947 */ /* 0x000fec0003800000 */
[----:B------:R-:W-:Y:S01]  /*5180*/  ISETP.GT.AND P1, PT, R15, -0x1, PT ;  /* 0xffffffff0f00780c */ /* 0x000fe20003f24270 */
[----:B------:R-:W-:-:S12]  /*5190*/  BSSY B0, `(.L_x_904) ;  /* 0x0000011000007945 */ /* 0x000fd80003800000 */
[----:B------:R-:W-:Y:S05]  /*51a0*/  @P1 BRA `(.L_x_905) ;  /* 0x0000000000201947 */ /* 0x000fea0003800000 */
[----:B------:R-:W-:Y:S01]  /*51b0*/  IMAD.U32 R139, RZ, RZ, UR41 ;  /* 0x00000029ff8b7e24 */ /* 0x000fe2000f8e00ff */
[----:B------:R-:W-:-:S04]  /*51c0*/  LOP3.LUT R137, RZ, R15, RZ, 0x33, !PT ;  /* 0x0000000fff897212 */ /* 0x000fc800078e33ff */
[----:B------:R-:W-:-:S13]  /*51d0*/  ISETP.NE.AND P1, PT, R139, 0x1, PT ;  /* 0x000000018b00780c */ /* 0x000fda0003f25270 */
[----:B------:R-:W1:Y:S02]  /*51e0*/  @P1 LDC.64 R146, c[0x0][0x9e8] ;  /* 0x00027a00ff921b82 */ /* 0x000e640000000a00 */
[----:B-1----:R-:W-:-:S05]  /*51f0*/  @P1 IMAD.HI.U32 R14, R137, R146, RZ ;  /* 0x00000092890e1227 */ /* 0x002fca00078e00ff */
[----:B------:R-:W-:-:S04]  /*5200*/  @P1 SHF.R.U32.HI R137, RZ, R147, R14 ;  /* 0x00000093ff891219 */ /* 0x000fc8000001160e */
[----:B------:R-:W-:Y:S01]  /*5210*/  LOP3.LUT R14, RZ, R137, RZ, 0x33, !PT ;  /* 0x00000089ff0e7212 */ /* 0x000fe200078e33ff */
[----:B------:R-:W-:Y:S06]  /*5220*/  BRA `(.L_x_906) ;  /* 0x00000000001c7947 */ /* 0x000fec0003800000 */
.L_x_905:
[----:B------:R-:W-:Y:S02]  /*5230*/  IMAD.U32 R139, RZ, RZ, UR41 ;  /* 0x00000029ff8b7e24 */ /* 0x000fe4000f8e00ff */
[----:B-1----:R-:W-:-:S03]  /*5240*/  IMAD.MOV.U32 R14, RZ, RZ, R15 ;  /* 0x000000ffff0e7224 */ /* 0x002fc600078e000f */
[----:B------:R-:W-:-:S13]  /*5250*/  ISETP.NE.AND P1, PT, R139, 0x1, PT ;  /* 0x000000018b00780c */ /* 0x000fda0003f25270 */
[----:B------:R-:W1:Y:S01]  /*5260*/  @P1 LDC.64 R146, c[0x0][0x9e8] ;  /* 0x00027a00ff921b82 */ /* 0x000e620000000a00 */
[----:B------:R-:W-:-:S04]  /*5270*/  @P1 IMAD.IADD R137, R5, 0x1, R13 ;  /* 0x0000000105891824 */ /* 0x000fc800078e020d */
[----:B-1----:R-:W-:-:S05]  /*5280*/  @P1 IMAD.HI.U32 R136, R137, R146, RZ ;  /* 0x0000009289881227 */ /* 0x002fca00078e00ff */
[----:B------:R-:W-:-:S07]  /*5290*/  @P1 SHF.R.U32.HI R14, RZ, R147, R136 ;  /* 0x00000093ff0e1219 */ /* 0x000fce0000011688 */
.L_x_906:
[----:B------:R-:W-:Y:S05]  /*52a0*/  BSYNC B0 ;  /* 0x0000000000007941 */ /* 0x000fea0003800000 */
.L_x_904:
[----:B------:R-:W-:-:S05]  /*52b0*/  IMAD R137, R14, R139, R144 ;  /* 0x0000008b0e897224 */ /* 0x000fca00078e0290 */
[----:B------:R-:W-:Y:S02]  /*52c0*/  VIADDMNMX R0, R137, R139, R0, PT ;  /* 0x0000008b89007246 */ /* 0x000fe40003800100 */
[----:B------:R-:W-:-:S07]  /*52d0*/  VIMNMX R2, R2, R137, !PT ;  /* 0x0000008902027248 */ /* 0x000fce0007fe0100 */
.L_x_903:
[C---:B------:R-:W-:Y:S02]  /*52e0*/  ISETP.GE.AND P2, PT, R138.reuse, 0x9, PT ;  /* 0x000000098a00780c */ /* 0x040fe40003f46270 */
[----:B------:R-:W-:Y:S02]  /*52f0*/  ISETP.GE.AND P1, PT, R138, 0x2, PT ;  /* 0x000000028a00780c */ /* 0x000fe40003f26270 */
[C---:B------:R-:W-:Y:S02]  /*5300*/  ISETP.GT.AND P3, PT, R2.reuse, 0x8, !P2 ;  /* 0x000000080200780c */ /* 0x040fe40005764270 */
[----:B------:R-:W-:Y:S02]  /*5310*/  ISETP.GT.AND P4, PT, R2, 0x1, !P1 ;  /* 0x000000010200780c */ /* 0x000fe40004f84270 */
[----:B------:R-:W-:Y:S02]  /*5320*/  ISETP.LT.OR P3, PT, R0, 0x9, P3 ;  /* 0x000000090000780c */ /* 0x000fe40001f61670 */
[----:B------:R-:W-:-:S02]  /*5330*/  ISETP.GE.AND P5, PT, R138, 0xa, PT ;  /* 0x0000000a8a00780c */ /* 0x000fc40003fa6270 */
[----:B------:R-:W-:Y:S02]  /*5340*/  FSEL R191, R92, -INF , !P3 ;  /* 0xff8000005cbf7808 */ /* 0x000fe40005800000 */
[----:B------:R-:W-:Y:S02]  /*5350*/  ISETP.LT.OR P4, PT, R0, 0x2, P4 ;  /* 0x000000020000780c */ /* 0x000fe40002781670 */
        /* <DEDUP_REMOVED lines=98> */
[----:B------:R-:W-:Y:S02]  /*5980*/  P2R R92, PR, RZ, 0x40 ;  /* 0x00000040ff5c7803 */ /* 0x000fe40000000000 */
[----:B------:R-:W-:-:S04]  /*5990*/  ISETP.GT.AND P6, PT, R2, RZ, !P6 ;  /* 0x000000ff0200720c */ /* 0x000fc800077c4270 */
[----:B------:R-:W-:-:S04]  /*59a0*/  ISETP.LT.OR P6, PT, R0, 0x1, P6 ;  /* 0x000000010000780c */ /* 0x000fc800037c1670 */
[----:B------:R-:W-:Y:S02]  /*59b0*/  FSEL R88, R88, -INF , !P6 ;  /* 0xff80000058587808 */ /* 0x000fe40007000000 */
[----:B------:R-:W-:-:S04]  /*59c0*/  ISETP.GE.AND P6, PT, R138, 0x5a, PT ;  /* 0x0000005a8a00780c */ /* 0x000fc80003fc6270 */
[----:B------:R-:W-:Y:S02]  /*59d0*/  P2R R128, PR, RZ, 0x40 ;  /* 0x00000040ff807803 */ /* 0x000fe40000000000 */
[----:B------:R-:W-:Y:S01]  /*59e0*/  ISETP.GT.AND P6, PT, R2, 0x59, !P6 ;  /* 0x000000590200780c */ /* 0x000fe200077c4270 */
[----:B------:R-:W-:-:S03]  /*59f0*/  IMAD.IADD R2, R4, 0x1, R142 ;  /* 0x0000000104027824 */ /* 0x000fc600078e028e */
[----:B------:R-:W-:Y:S01]  /*5a00*/  ISETP.LT.OR P6, PT, R0, 0x5a, P6 ;  /* 0x0000005a0000780c */ /* 0x000fe200037c1670 */
[----:B------:R-:W-:-:S03]  /*5a10*/  IMAD.IADD R0, R4, 0x1, R140 ;  /* 0x0000000104007824 */ /* 0x000fc600078e028c */
[----:B------:R-:W-:Y:S02]  /*5a20*/  FSEL R133, R133, -INF , !P6 ;  /* 0xff80000085857808 */ /* 0x000fe40007000000 */
[----:B------:R-:W-:-:S13]  /*5a30*/  LOP3.LUT P6, RZ, R18, 0x80000, RZ, 0xc0, !PT ;  /* 0x0008000012ff7812 */ /* 0x000fda00078cc0ff */
[----:B------:R-:W-:Y:S05]  /*5a40*/  @!P6 BRA `(.L_x_907) ;  /* 0x000000000054e947 */ /* 0x000fea0003800000 */
[----:B------:R-:W-:Y:S01]  /*5a50*/  IMAD.IADD R153, R4, 0x1, R13 ;  /* 0x0000000104997824 */ /* 0x000fe200078e020d */
[----:B------:R-:W-:Y:S04]  /*5a60*/  BSSY B0, `(.L_x_908) ;  /* 0x0000010000007945 */ /* 0x000fe80003800000 */
[----:B------:R-:W-:-:S13]  /*5a70*/  ISETP.GT.AND P6, PT, R153, -0x1, PT ;  /* 0xffffffff9900780c */ /* 0x000fda0003fc4270 */
[----:B------:R-:W-:Y:S05]  /*5a80*/  @P6 BRA `(.L_x_909) ;  /* 0x0000000000206947 */ /* 0x000fea0003800000 */
[----:B-1----:R-:W-:Y:S01]  /*5a90*/  IMAD.U32 R14, RZ, RZ, UR41 ;  /* 0x00000029ff0e7e24 */ /* 0x002fe2000f8e00ff */
[----:B------:R-:W-:-:S04]  /*5aa0*/  LOP3.LUT R153, RZ, R153, RZ, 0x33, !PT ;  /* 0x00000099ff997212 */ /* 0x000fc800078e33ff */
[----:B------:R-:W-:-:S13]  /*5ab0*/  ISETP.NE.AND P6, PT, R14, 0x1, PT ;  /* 0x000000010e00780c */ /* 0x000fda0003fc5270 */
[----:B------:R-:W1:Y:S02]  /*5ac0*/  @P6 LDC.64 R150, c[0x0][0x9e8] ;  /* 0x00027a00ff966b82 */ /* 0x000e640000000a00 */
[----:B-1----:R-:W-:-:S05]  /*5ad0*/  @P6 IMAD.HI.U32 R150, R153, R150, RZ ;  /* 0x0000009699966227 */ /* 0x002fca00078e00ff */
[----:B------:R-:W-:-:S04]  /*5ae0*/  @P6 SHF.R.U32.HI R153, RZ, R151, R150 ;  /* 0x00000097ff996219 */ /* 0x000fc80000011696 */
[----:B------:R-:W-:Y:S01]  /*5af0*/  LOP3.LUT R153, RZ, R153, RZ, 0x33, !PT ;  /* 0x00000099ff997212 */ /* 0x000fe200078e33ff */
[----:B------:R-:W-:Y:S06]  /*5b00*/  BRA `(.L_x_910) ;  /* 0x0000000000147947 */ /* 0x000fec0003800000 */
.L_x_909:
[----:B-1----:R-:W-:-:S05]  /*5b10*/  IMAD.U32 R14, RZ, RZ, UR41 ;  /* 0x00000029ff0e7e24 */ /* 0x002fca000f8e00ff */
[----:B------:R-:W-:-:S13]  /*5b20*/  ISETP.NE.AND P6, PT, R14, 0x1, PT ;  /* 0x000000010e00780c */ /* 0x000fda0003fc5270 */
[----:B------:R-:W1:Y:S02]  /*5b30*/  @P6 LDC.64 R150, c[0x0][0x9e8] ;  /* 0x00027a00ff966b82 */ /* 0x000e640000000a00 */
[----:B-1----:R-:W-:-:S05]  /*5b40*/  @P6 IMAD.HI.U32 R150, R153, R150, RZ ;  /* 0x0000009699966227 */ /* 0x002fca00078e00ff */
[----:B------:R-:W-:-:S07]  /*5b50*/  @P6 SHF.R.U32.HI R153, RZ, R151, R150 ;  /* 0x00000097ff996219 */ /* 0x000fce0000011696 */
.L_x_910:
[----:B------:R-:W-:Y:S05]  /*5b60*/  BSYNC B0 ;  /* 0x0000000000007941 */ /* 0x000fea0003800000 */
.L_x_908:
[----:B------:R-:W-:-:S05]  /*5b70*/  IMAD R153, R153, R14, R144 ;  /* 0x0000000e99997224 */ /* 0x000fca00078e0290 */
[----:B------:R-:W-:Y:S02]  /*5b80*/  VIADDMNMX R0, R153, R14, R0, PT ;  /* 0x0000000e99007246 */ /* 0x000fe40003800100 */
[----:B------:R-:W-:-:S07]  /*5b90*/  VIMNMX R2, R2, R153, !PT ;  /* 0x0000009902027248 */ /* 0x000fce0007fe0100 */
.L_x_907:
[C---:B------:R-:W-:Y:S01]  /*5ba0*/  ISETP.GT.AND P1, PT, R2.reuse, 0x1, !P1 ;  /* 0x000000010200780c */ /* 0x040fe20004f24270 */
[----:B------:R-:W-:Y:S01]  /*5bb0*/  UMOV UR46, UR40 ;  /* 0x00000028002e7c82 */ /* 0x000fe20008000000 */
[----:B------:R-:W-:Y:S01]  /*5bc0*/  ISETP.GT.AND P2, PT, R2, 0x8, !P2 ;  /* 0x000000080200780c */ /* 0x000fe20005744270 */
[----:B------:R-:W-:Y:S01]  /*5bd0*/  UMOV UR36, UR7 ;  /* 0x0000000700247c82 */ /* 0x000fe20008000000 */
[C---:B------:R-:W-:Y:S02]  /*5be0*/  ISETP.LT.OR P1, PT, R0.reuse, 0x2, P1 ;  /* 0x000000020000780c */ /* 0x040fe40000f21670 */
[----:B------:R-:W-:Y:S02]  /*5bf0*/  ISETP.LT.OR P2, PT, R0, 0x9, P2 ;  /* 0x000000090000780c */ /* 0x000fe40001741670 */
[----:B------:R-:W-:Y:S02]  /*5c00*/  FSEL R175, R91, -INF , !P1 ;  /* 0xff8000005baf7808 */ /* 0x000fe40004800000 */
[----:B------:R-:W-:-:S02]  /*5c10*/  ISETP.NE.AND P1, PT, R136, RZ, PT ;  /* 0x000000ff8800720c */ /* 0x000fc40003f25270 */
[----:B------:R-:W-:Y:S02]  /*5c20*/  FSEL R151, R94, -INF , !P2 ;  /* 0xff8000005e977808 */ /* 0x000fe40005000000 */
[----:B------:R-:W-:Y:S02]  /*5c30*/  ISETP.GT.AND P1, PT, R2, 0x9, !P1 ;  /* 0x000000090200780c */ /* 0x000fe40004f24270 */
[----:B------:R-:W-:Y:S02]  /*5c40*/  ISETP.NE.AND P2, PT, R100, RZ, PT ;  /* 0x000000ff6400720c */ /* 0x000fe40003f45270 */
[----:B------:R-:W-:Y:S02]  /*5c50*/  ISETP.LT.OR P1, PT, R0, 0xa, P1 ;  /* 0x0000000a0000780c */ /* 0x000fe40000f21670 */
[----:B------:R-:W-:Y:S02]  /*5c60*/  ISETP.NE.AND P6, PT, R152, RZ, PT ;  /* 0x000000ff9800720c */ /* 0x000fe40003fc5270 */
[----:B------:R-:W-:-:S02]  /*5c70*/  FSEL R159, R95, -INF , !P1 ;  /* 0xff8000005f9f7808 */ /* 0x000fc40004800000 */
[----:B------:R-:W-:Y:S02]  /*5c80*/  ISETP.NE.AND P1, PT, R146, RZ, PT ;  /* 0x000000ff9200720c */ /* 0x000fe40003f25270 */
[----:B-1----:R-:W-:Y:S02]  /*5c90*/  FMNMX.FTZ R14, R88, R3, !PT ;  /* 0x00000003580e7209 */ /* 0x002fe40007810000 */
        /* <DEDUP_REMOVED lines=18> */
[----:B------:R-:W-:Y:S02]  /*5dc0*/  FSEL R95, R102, -INF , !P1 ;  /* 0xff800000665f7808 */ /* 0x000fe40004800000 */
        /* <DEDUP_REMOVED lines=24> */
[----:B------:R-:W-:Y:S02]  /*5f50*/  ISETP.NE.AND P1, PT, R108, RZ, PT ;  /* 0x000000ff6c00720c */ /* 0x000fe40003f25270 */
[----:B------:R-:W-:Y:S02]  /*5f60*/  FMNMX.FTZ R14, R125, R14, !PT ;  /* 0x0000000e7d0e7209 */ /* 0x000fe40007810000 */
[----:B------:R-:W-:-:S02]  /*5f70*/  ISETP.GT.AND P1, PT, R2, 0x29, !P1 ;  /* 0x000000290200780c */ /* 0x000fc40004f24270 */
[----:B------:R-:W-:Y:S02]  /*5f80*/  ISETP.NE.AND P2, PT, R174, RZ, PT ;  /* 0x000000ffae00720c */ /* 0x000fe40003f45270 */
[----:B------:R-:W-:Y:S02]  /*5f90*/  ISETP.LT.OR P1, PT, R0, 0x2a, P1 ;  /* 0x0000002a0000780c */ /* 0x000fe40000f21670 */
[----:B------:R-:W-:Y:S02]  /*5fa0*/  FMNMX.FTZ R14, R105, R14, !PT ;  /* 0x0000000e690e7209 */ /* 0x000fe40007810000 */
[----:B------:R-:W-:Y:S02]  /*5fb0*/  FSEL R111, R111, -INF , !P1 ;  /* 0xff8000006f6f7808 */ /* 0x000fe40004800000 */
[----:B------:R-:W-:Y:S02]  /*5fc0*/  ISETP.NE.AND P1, PT, R156, RZ, PT ;  /* 0x000000ff9c00720c */ /* 0x000fe40003f25270 */
[----:B------:R-:W-:-:S02]  /*5fd0*/  FMNMX.FTZ R14, R129, R14, !PT ;  /* 0x0000000e810e7209 */ /* 0x000fc40007810000 */
[----:B------:R-:W-:Y:S02]  /*5fe0*/  ISETP.GT.AND P1, PT, R2, 0x30, !P1 ;  /* 0x000000300200780c */ /* 0x000fe40004f24270 */
[----:B------:R-:W-:Y:S02]  /*5ff0*/  ISETP.NE.AND P6, PT, R124, RZ, PT ;  /* 0x000000ff7c00720c */ /* 0x000fe40003fc5270 */
[----:B------:R-:W-:Y:S02]  /*6000*/  ISETP.LT.OR P1, PT, R0, 0x31, P1 ;  /* 0x000000310000780c */ /* 0x000fe40000f21670 */
[----:B------:R-:W-:Y:S02]  /*6010*/  FMNMX.FTZ R14, R101, R14, !PT ;  /* 0x0000000e650e7209 */ /* 0x000fe40007810000 */
[----:B------:R-:W-:Y:S02]  /*6020*/  FSEL R91, R114, -INF , !P1 ;  /* 0xff800000725b7808 */ /* 0x000fe40004800000 */
[----:B------:R-:W-:-:S02]  /*6030*/  ISETP.NE.AND P1, PT, R112, RZ, PT ;  /* 0x000000ff7000720c */ /* 0x000fc40003f25270 */
[C---:B------:R-:W-:Y:S02]  /*6040*/  ISETP.GT.AND P3, PT, R2.reuse, 0x50, !P3 ;  /* 0x000000500200780c */ /* 0x040fe40005f64270 */
[----:B------:R-:W-:Y:S02]  /*6050*/  ISETP.GT.AND P1, PT, R2, 0x31, !P1 ;  /* 0x000000310200780c */ /* 0x000fe40004f24270 */
[C---:B------:R-:W-:Y:S02]  /*6060*/  ISETP.LT.OR P3, PT, R0.reuse, 0x51, P3 ;  /* 0x000000510000780c */ /* 0x040fe40001f61670 */
[----:B------:R-:W-:Y:S02]  /*6070*/  ISETP.LT.OR P1, PT, R0, 0x32, P1 ;  /* 0x000000320000780c */ /* 0x000fe40000f21670 */
[----:B------:R-:W-:Y:S02]  /*6080*/  ISETP.GT.AND P4, PT, R2, 0x51, !P4 ;  /* 0x000000510200780c */ /* 0x000fe40006784270 */
[----:B------:R-:W-:-:S02]  /*6090*/  FSEL R115, R115, -INF , !P1 ;  /* 0xff80000073737808 */ /* 0x000fc40004800000 */
[----:B------:R-:W-:Y:S02]  /*60a0*/  ISETP.NE.AND P1, PT, R158, RZ, PT ;  /* 0x000000ff9e00720c */ /* 0x000fe40003f25270 */
[----:B------:R-:W-:Y:S02]  /*60b0*/  FSEL R189, R130, -INF , !P3 ;  /* 0xff80000082bd7808 */ /* 0x000fe40005800000 */
[C---:B------:R-:W-:Y:S02]  /*60c0*/  ISETP.GT.AND P1, PT, R2.reuse, 0x38, !P1 ;  /* 0x000000380200780c */ /* 0x040fe40004f24270 */
[----:B------:R-:W-:Y:S02]  /*60d0*/  ISETP.GT.AND P5, PT, R2, 0x58, !P5 ;  /* 0x000000580200780c */ /* 0x000fe40006fa4270 */
[C---:B------:R-:W-:Y:S02]  /*60e0*/  ISETP.LT.OR P1, PT, R0.reuse, 0x39, P1 ;  /* 0x000000390000780c */ /* 0x040fe40000f21670 */
[----:B------:R-:W-:-:S02]  /*60f0*/  ISETP.LT.OR P4, PT, R0, 0x52, P4 ;  /* 0x000000520000780c */ /* 0x000fc40002781670 */
[----:B------:R-:W-:Y:S02]  /*6100*/  FSEL R177, R118, -INF , !P1 ;  /* 0xff80000076b17808 */ /* 0x000fe40004800000 */
[----:B------:R-:W-:Y:S02]  /*6110*/  ISETP.NE.AND P1, PT, R116, RZ, PT ;  /* 0x000000ff7400720c */ /* 0x000fe40003f25270 */
[----:B------:R-:W-:Y:S02]  /*6120*/  ISETP.LT.OR P5, PT, R0, 0x59, P5 ;  /* 0x000000590000780c */ /* 0x000fe40002fa1670 */
[----:B------:R-:W-:-:S04]  /*6130*/  ISETP.GT.AND P1, PT, R2, 0x39, !P1 ;  /* 0x000000390200780c */ /* 0x000fc80004f24270 */
[----:B------:R-:W-:-:S04]  /*6140*/  ISETP.LT.OR P1, PT, R0, 0x3a, P1 ;  /* 0x0000003a0000780c */ /* 0x000fc80000f21670 */
[----:B------:R-:W-:Y:S02]  /*6150*/  FSEL R119, R119, -INF , !P1 ;  /* 0xff80000077777808 */ /* 0x000fe40004800000 */
[----:B------:R-:W-:-:S04]  /*6160*/  ISETP.NE.AND P1, PT, R172, RZ, PT ;  /* 0x000000ffac00720c */ /* 0x000fc80003f25270 */
[----:B------:R-:W-:-:S04]  /*6170*/  ISETP.GT.AND P1, PT, R2, 0x40, !P1 ;  /* 0x000000400200780c */ /* 0x000fc80004f24270 */
[----:B------:R-:W-:-:S04]  /*6180*/  ISETP.LT.OR P1, PT, R0, 0x41, P1 ;  /* 0x000000410000780c */ /* 0x000fc80000f21670 */
[----:B------:R-:W-:Y:S02]  /*6190*/  FSEL R181, R122, -INF , !P1 ;  /* 0xff8000007ab57808 */ /* 0x000fe40004800000 */
[----:B------:R-:W-:-:S04]  /*61a0*/  ISETP.NE.AND P1, PT, R120, RZ, PT ;  /* 0x000000ff7800720c */ /* 0x000fc80003f25270 */
[----:B------:R-:W-:-:S04]  /*61b0*/  ISETP.GT.AND P1, PT, R2, 0x41, !P1 ;  /* 0x000000410200780c */ /* 0x000fc80004f24270 */
[----:B------:R-:W-:-:S04]  /*61c0*/  ISETP.LT.OR P1, PT, R0, 0x42, P1 ;  /* 0x000000420000780c */ /* 0x000fc80000f21670 */
[----:B------:R-:W-:Y:S02]  /*61d0*/  FSEL R183, R123, -INF , !P1 ;  /* 0xff8000007bb77808 */ /* 0x000fe40004800000 */
[----:B------:R-:W-:-:S04]  /*61e0*/  ISETP.GT.AND P1, PT, R2, 0x48, !P2 ;  /* 0x000000480200780c */ /* 0x000fc80005724270 */
[----:B------:R-:W-:-:S04]  /*61f0*/  ISETP.LT.OR P1, PT, R0, 0x49, P1 ;  /* 0x000000490000780c */ /* 0x000fc80000f21670 */
[----:B------:R-:W-:Y:S02]  /*6200*/  FSEL R185, R126, -INF , !P1 ;  /* 0xff8000007eb97808 */ /* 0x000fe40004800000 */
[----:B------:R-:W-:Y:S02]  /*6210*/  ISETP.GT.AND P1, PT, R2, 0x49, !P6 ;  /* 0x000000490200780c */ /* 0x000fe40007724270 */
[----:B------:R-:W-:Y:S02]  /*6220*/  ISETP.NE.AND P6, PT, R92, RZ, PT ;  /* 0x000000ff5c00720c */ /* 0x000fe40003fc5270 */
[----:B------:R-:W-:Y:S02]  /*6230*/  FMNMX.FTZ R92, R133, R14, !PT ;  /* 0x0000000e855c7209 */ /* 0x000fe40007810000 */
[----:B------:R-:W1:Y:S01]  /*6240*/  LDC R14, c[0x0][0x988] ;  /* 0x00026200ff0e7b82 */ /* 0x000e620000000800 */
[----:B------:R-:W-:Y:S02]  /*6250*/  ISETP.LT.OR P1, PT, R0, 0x4a, P1 ;  /* 0x0000004a0000780c */ /* 0x000fe40000f21670 */
[----:B------:R-:W2:Y:S02]  /*6260*/  SHFL.BFLY PT, R123, R92, 0x2, 0x1f ;  /* 0x0c401f005c7b7f89 */ /* 0x000ea400000e0000 */
[----:B------:R-:W-:-:S02]  /*6270*/  FSEL R127, R127, -INF , !P1 ;  /* 0xff8000007f7f7808 */ /* 0x000fc40004800000 */
[----:B------:R-:W-:Y:S02]  /*6280*/  ISETP.GT.AND P1, PT, R2, RZ, !P6 ;  /* 0x000000ff0200720c */ /* 0x000fe40007724270 */
[----:B------:R-:W-:Y:S02]  /*6290*/  ISETP.NE.AND P6, PT, R128, RZ, PT ;  /* 0x000000ff8000720c */ /* 0x000fe40003fc5270 */
[----:B------:R-:W-:Y:S02]  /*62a0*/  ISETP.LT.OR P1, PT, R0, 0x1, P1 ;  /* 0x000000010000780c */ /* 0x000fe40000f21670 */
[----:B------:R-:W-:Y:S02]  /*62b0*/  ISETP.GT.AND P2, PT, R2, 0x59, !P6 ;  /* 0x000000590200780c */ /* 0x000fe40007744270 */
[----:B------:R-:W-:Y:S02]  /*62c0*/  FSEL R197, R90, -INF , !P1 ;  /* 0xff8000005ac57808 */ /* 0x000fe40004800000 */
[----:B------:R-:W-:-:S02]  /*62d0*/  ISETP.LT.OR P2, PT, R0, 0x5a, P2 ;  /* 0x0000005a0000780c */ /* 0x000fc40001741670 */
[----:B------:R-:W-:Y:S02]  /*62e0*/  LOP3.LUT P6, RZ, R176, 0x7f, RZ, 0xc0, !PT ;  /* 0x0000007fb0ff7812 */ /* 0x000fe400078cc0ff */
[----:B--2---:R-:W-:-:S05]  /*62f0*/  FMNMX.FTZ R94, R92, R123, !PT ;  /* 0x0000007b5c5e7209 */ /* 0x004fca0007810000 */
[----:B------:R-:W2:Y:S02]  /*6300*/  SHFL.BFLY PT, R123, R94, 0x1, 0x1f ;  /* 0x0c201f005e7b7f89 */ /* 0x000ea400000e0000 */
[----:B--2---:R-:W-:-:S04]  /*6310*/  FMNMX.FTZ R123, R94, R123, !PT ;  /* 0x0000007b5e7b7209 */ /* 0x004fc80007810000 */
[C---:B------:R-:W-:Y:S01]  /*6320*/  FSETP.NEU.FTZ.AND P1, PT, R123.reuse, -INF , PT ;  /* 0xff8000007b00780b */ /* 0x040fe20003f3d000 */
[----:B-1----:R-:W-:-:S05]  /*6330*/  FMUL.FTZ R90, R123, R14 ;  /* 0x0000000e7b5a7220 */ /* 0x002fca0000410000 */
[----:B------:R-:W-:Y:S02]  /*6340*/  FSEL R96, R90, RZ, P1 ;  /* 0x000000ff5a607208 */ /* 0x000fe40000800000 */
[----:B------:R-:W-:-:S03]  /*6350*/  FMNMX.FTZ R90, R197, R12, !PT ;  /* 0x0000000cc55a7209 */ /* 0x000fc60007810000 */
[--C-:B------:R-:W-:Y:S01]  /*6360*/  FFMA.FTZ R2, R143, R14, -R96.reuse ;  /* 0x0000000e8f027223 */ /* 0x100fe20000010860 */
[----:B------:R-:W-:Y:S01]  /*6370*/  FMNMX.FTZ R90, R175, R90, !PT ;  /* 0x0000005aaf5a7209 */ /* 0x000fe20007810000 */
        /* <DEDUP_REMOVED lines=9> */
[----:B------:R-:W-:Y:S01]  /*6410*/  FSEL R139, R135, -INF , !P2 ;  /* 0xff800000878b7808 */ /* 0x000fe20005000000 */
[--C-:B------:R-:W-:Y:S01]  /*6420*/  FFMA.FTZ R135, R137, R14, -R96.reuse ;  /* 0x0000000e89877223 */ /* 0x100fe20000010860 */
[----:B------:R-:W-:Y:S01]  /*6430*/  FMNMX.FTZ R90, R153, R90, !PT ;  /* 0x0000005a995a7209 */ /* 0x000fe20007810000 */
[-CC-:B------:R-:W-:Y:S01]  /*6440*/  FFMA.FTZ R195, R88, R14.reuse, -R96.reuse ;  /* 0x0000000e58c37223 */ /* 0x180fe20000010860 */
[----:B-1----:R-:W-:Y:S01]  /*6450*/  FSEL R2, R123, RZ, P1 ;  /* 0x000000ff7b027208 */ /* 0x002fe20000800000 */
[--C-:B------:R-:W-:Y:S01]  /*6460*/  FFMA.FTZ R156, R193, R14, -R96.reuse ;  /* 0x0000000ec19c7223 */ /* 0x100fe20000010860 */
[----:B------:R-:W-:Y:S01]  /*6470*/  FMNMX.FTZ R90, R157, R90, !PT ;  /* 0x0000005a9d5a7209 */ /* 0x000fe20007810000 */
[-CC-:B------:R-:W-:Y:S01]  /*6480*/  FFMA.FTZ R158, R191, R14.reuse, -R96.reuse ;  /* 0x0000000ebf9e7223 */ /* 0x180fe20000010860 */
[--C-:B------:R-:W-:Y:S01]  /*6490*/  FFMA.FTZ R187, R187, R14, -R96.reuse ;  /* 0x0000000ebbbb7223 */ /* 0x100fe20000010860 */
[----:B------:R-:W-:Y:S01]  /*64a0*/  FADD.FTZ R101, -R2, R3 ;  /* 0x0000000302657221 */ /* 0x000fe20000010100 */
        /* <DEDUP_REMOVED lines=22> */
[----:B------:R-:W-:-:S02]  /*6610*/  FFMA.FTZ R3, R133, R14, -R96 ;  /* 0x0000000e85037223 */ /* 0x000fc40000010860 */
        /* <DEDUP_REMOVED lines=17> */
[----:B------:R-:W-:-:S05]  /*6730*/  FMNMX.FTZ R90, R139, R90, !PT ;  /* 0x0000005a8b5a7209 */ /* 0x000fca0007810000 */
[----:B------:R-:W1:Y:S01]  /*6740*/  SHFL.BFLY PT, R137, R90, 0x2, 0x1f ;  /* 0x0c401f005a897f89 */ /* 0x000e6200000e0000 */
[----:B------:R-:W-:Y:S08]  /*6750*/  MUFU.EX2 R150, R150 ;  /* 0x0000009600967308 */ /* 0x000ff00000000800 */
[----:B------:R-:W-:Y:S08]  /*6760*/  MUFU.EX2 R135, R135 ;  /* 0x0000008700877308 */ /* 0x000ff00000000800 */
[----:B------:R-:W-:Y:S01]  /*6770*/  MUFU.EX2 R144, R144 ;  /* 0x0000009000907308 */ /* 0x000fe20000000800 */
[----:B-1----:R-:W-:-:S07]  /*6780*/  FMNMX.FTZ R137, R90, R137, !PT ;  /* 0x000000895a897209 */ /* 0x002fce0007810000 */
[----:B------:R-:W-:Y:S01]  /*6790*/  MUFU.EX2 R97, R97 ;  /* 0x0000006100617308 */ /* 0x000fe20000000800 */
[----:B------:R-:W1:Y:S07]  /*67a0*/  SHFL.BFLY PT, R0, R137, 0x1, 0x1f ;  /* 0x0c201f0089007f89 */ /* 0x000e6e00000e0000 */
[----:B------:R-:W-:Y:S08]  /*67b0*/  MUFU.EX2 R146, R146 ;  /* 0x0000009200927308 */ /* 0x000ff00000000800 */
[----:B------:R-:W-:Y:S08]  /*67c0*/  MUFU.EX2 R109, R109 ;  /* 0x0000006d006d7308 */ /* 0x000ff00000000800 */
[----:B------:R-:W-:Y:S01]  /*67d0*/  MUFU.EX2 R140, R140 ;  /* 0x0000008c008c7308 */ /* 0x000fe20000000800 */
[----:B-1----:R-:W-:Y:S01]  /*67e0*/  FMNMX.FTZ R89, R137, R0, !PT ;  /* 0x0000000089597209 */ /* 0x002fe20007810000 */
[----:B------:R-:W-:-:S03]  /*67f0*/  FMUL.FTZ R0, R101, R14 ;  /* 0x0000000e65007220 */ /* 0x000fc60000410000 */
[C---:B------:R-:W-:Y:S01]  /*6800*/  FSETP.NEU.FTZ.AND P1, PT, R89.reuse, -INF , PT ;  /* 0xff8000005900780b */ /* 0x040fe20003f3d000 */
[----:B------:R-:W-:Y:S02]  /*6810*/  FMUL.FTZ R2, R89, R14 ;  /* 0x0000000e59027220 */ /* 0x000fe40000410000 */
[----:B------:R-:W-:Y:S03]  /*6820*/  MUFU.EX2 R93, R93 ;  /* 0x0000005d005d7308 */ /* 0x000fe60000000800 */
[----:B------:R-:W-:-:S05]  /*6830*/  FSEL R98, R2, RZ, P1 ;  /* 0x000000ff02627208 */ /* 0x000fca0000800000 */
[----:B------:R-:W1:Y:S01]  /*6840*/  MUFU.EX2 R0, R0 ;  /* 0x0000000000007308 */ /* 0x000e620000000800 */
[-CC-:B------:R-:W-:Y:S01]  /*6850*/  FFMA.FTZ R94, R95, R14.reuse, -R98.reuse ;  /* 0x0000000e5f5e7223 */ /* 0x180fe20000010862 */
[-CC-:B------:R-:W-:Y:S01]  /*6860*/  FFMA.FTZ R95, R99, R14.reuse, -R98.reuse ;  /* 0x0000000e635f7223 */ /* 0x180fe20000010862 */
[----:B------:R-:W-:Y:S01]  /*6870*/  FSEL R99, R89, RZ, P1 ;  /* 0x000000ff59637208 */ /* 0x000fe20000800000 */
[-CC-:B------:R-:W-:Y:S01]  /*6880*/  FFMA.FTZ R101, R197, R14.reuse, -R98.reuse ;  /* 0x0000000ec5657223 */ /* 0x180fe20000010862 */
[-CC-:B------:R-:W-:Y:S01]  /*6890*/  FFMA.FTZ R88, R175, R14.reuse, -R98.reuse ;  /* 0x0000000eaf587223 */ /* 0x180fe20000010862 */
[-CC-:B------:R-:W-:Y:S01]  /*68a0*/  FFMA.FTZ R90, R151, R14.reuse, -R98.reuse ;  /* 0x0000000e975a7223 */ /* 0x180fe20000010862 */
[-C--:B------:R-:W-:Y:S01]  /*68b0*/  FFMA.FTZ R159, R159, R14.reuse, -R98 ;  /* 0x0000000e9f9f7223 */ /* 0x080fe20000010862 */
[----:B------:R-:W-:Y:S01]  /*68c0*/  FADD.FTZ R99, -R99, R12 ;  /* 0x0000000c63637221 */ /* 0x000fe20000010100 */
[-CC-:B------:R-:W-:Y:S01]  /*68d0*/  FFMA.FTZ R153, R153, R14.reuse, -R98.reuse ;  /* 0x0000000e99997223 */ /* 0x180fe20000010862 */
[----:B------:R-:W-:Y:S01]  /*68e0*/  MUFU.EX2 R101, R101 ;  /* 0x0000006500657308 */ /* 0x000fe20000000800 */
[-CC-:B------:R-:W-:Y:S01]  /*68f0*/  FFMA.FTZ R92, R157, R14.reuse, -R98.reuse ;  /* 0x0000000e9d5c7223 */ /* 0x180fe20000010862 */
[-C--:B------:R-:W-:Y:S01]  /*6900*/  FMUL.FTZ R99, R99, R14.reuse ;  /* 0x0000000e63637220 */ /* 0x080fe20000410000 */
[-CC-:B------:R-:W-:Y:S01]  /*6910*/  FFMA.FTZ R155, R155, R14.reuse, -R98.reuse ;  /* 0x0000000e9b9b7223 */ /* 0x180fe20000010862 */
[-CC-:B------:R-:W-:Y:S01]  /*6920*/  FFMA.FTZ R96, R107, R14.reuse, -R98.reuse ;  /* 0x0000000e6b607223 */ /* 0x180fe20000010862 */
[-CC-:B------:R-:W-:Y:S01]  /*6930*/  FFMA.FTZ R91, R91, R14.reuse, -R98.reuse ;  /* 0x0000000e5b5b7223 */ /* 0x180fe20000010862 */
[-CC-:B------:R-:W-:Y:S01]  /*6940*/  FFMA.FTZ R151, R103, R14.reuse, -R98.reuse ;  /* 0x0000000e67977223 */ /* 0x180fe20000010862 */
[----:B-1----:R-:W-:Y:S01]  /*6950*/  FFMA.FTZ R11, R0, R11, R195 ;  /* 0x0000000b000b7223 */ /* 0x002fe200000100c3 */
[----:B------:R-:W1:Y:S01]  /*6960*/  MUFU.EX2 R2, R99 ;  /* 0x0000006300027308 */ /* 0x000e620000000800 */
[-CC-:B------:R-:W-:Y:S01]  /*6970*/  FFMA.FTZ R111, R111, R14.reuse, -R98.reuse ;  /* 0x0000000e6f6f7223 */ /* 0x180fe20000010862 */
[-CC-:B------:R-:W-:Y:S01]  /*6980*/  FFMA.FTZ R115, R115, R14.reuse, -R98.reuse ;  /* 0x0000000e73737223 */ /* 0x180fe20000010862 */
[----:B------:R-:W-:Y:S01]  /*6990*/  FADD.FTZ R11, R156, R11 ;  /* 0x0000000b9c0b7221 */ /* 0x000fe20000010000 */
[-CC-:B------:R-:W-:Y:S01]  /*69a0*/  FFMA.FTZ R177, R177, R14.reuse, -R98.reuse ;  /* 0x0000000eb1b17223 */ /* 0x180fe20000010862 */
[-CC-:B------:R-:W-:Y:S01]  /*69b0*/  FFMA.FTZ R119, R119, R14.reuse, -R98.reuse ;  /* 0x0000000e77777223 */ /* 0x180fe20000010862 */
[-CC-:B------:R-:W-:Y:S01]  /*69c0*/  FFMA.FTZ R181, R181, R14.reuse, -R98.reuse ;  /* 0x0000000eb5b57223 */ /* 0x180fe20000010862 */
[----:B------:R-:W-:Y:S01]  /*69d0*/  FADD.FTZ R100, R158, R11 ;  /* 0x0000000b9e647221 */ /* 0x000fe20000010000 */
[----:B------:R-:W2:Y:S01]  /*69e0*/  MUFU.EX2 R88, R88 ;  /* 0x0000005800587308 */ /* 0x000ea20000000800 */
[-CC-:B------:R-:W-:Y:S01]  /*69f0*/  FFMA.FTZ R183, R183, R14.reuse, -R98.reuse ;  /* 0x0000000eb7b77223 */ /* 0x180fe20000010862 */
[-C--:B------:R-:W-:Y:S01]  /*6a00*/  FFMA.FTZ R185, R185, R14.reuse, -R98 ;  /* 0x0000000eb9b97223 */ /* 0x080fe20000010862 */
[----:B------:R-:W-:Y:S01]  /*6a10*/  FADD.FTZ R11, R187, R100 ;  /* 0x00000064bb0b7221 */ /* 0x000fe20000010000 */
[-CC-:B------:R-:W-:Y:S01]  /*6a20*/  FFMA.FTZ R127, R127, R14.reuse, -R98.reuse ;  /* 0x0000000e7f7f7223 */ /* 0x180fe20000010862 */
[-CC-:B------:R-:W-:Y:S01]  /*6a30*/  FFMA.FTZ R189, R189, R14.reuse, -R98.reuse ;  /* 0x0000000ebdbd7223 */ /* 0x180fe20000010862 */
[--C-:B------:R-:W-:Y:S01]  /*6a40*/  FFMA.FTZ R143, R143, R14, -R98.reuse ;  /* 0x0000000e8f8f7223 */ /* 0x100fe20000010862 */
[----:B------:R-:W-:Y:S01]  /*6a50*/  FADD.FTZ R100, R152, R11 ;  /* 0x0000000b98647221 */ /* 0x000fe20000010000 */
[----:B------:R-:W3:Y:S01]  /*6a60*/  MUFU.EX2 R90, R90 ;  /* 0x0000005a005a7308 */ /* 0x000ee20000000800 */
[----:B-1----:R-:W-:Y:S01]  /*6a70*/  FFMA.FTZ R11, R2, R10, R101 ;  /* 0x0000000a020b7223 */ /* 0x002fe20000010065 */
[-C--:B------:R-:W-:Y:S01]  /*6a80*/  FFMA.FTZ R145, R145, R14.reuse, -R98 ;  /* 0x0000000e91917223 */ /* 0x080fe20000010862 */
[----:B------:R-:W-:Y:S01]  /*6a90*/  FADD.FTZ R99, R149, R100 ;  /* 0x0000006495637221 */ /* 0x000fe20000010000 */
[----:B------:R-:W-:Y:S01]  /*6aa0*/  FFMA.FTZ R98, R139, R14, -R98 ;  /* 0x0000000e8b627223 */ /* 0x000fe20000010862 */
[C---:B------:R-:W-:Y:S01]  /*6ab0*/  ISETP.GT.AND P1, PT, R20.reuse, R21, PT ;  /* 0x000000151400720c */ /* 0x040fe20003f24270 */
[----:B------:R-:W-:-:S02]  /*6ac0*/  VIADD R20, R20, 0xffffffff ;  /* 0xffffffff14147836 */ /* 0x000fc40000000000 */
[----:B------:R-:W-:Y:S01]  /*6ad0*/  FADD.FTZ R100, R154, R99 ;  /* 0x000000639a647221 */ /* 0x000fe20000010000 */
[----:B------:R-:W1:Y:S01]  /*6ae0*/  MUFU.EX2 R159, R159 ;  /* 0x0000009f009f7308 */ /* 0x000e620000000800 */
[----:B--2---:R-:W-:Y:S01]  /*6af0*/  FADD.FTZ R11, R88, R11 ;  /* 0x0000000b580b7221 */ /* 0x004fe20000010000 */
[----:B------:R-:W-:Y:S01]  /*6b00*/  IMAD.U32 R99, RZ, RZ, UR6 ;  /* 0x00000006ff637e24 */ /* 0x000fe2000f8e00ff */
[----:B------:R-:W-:Y:S02]  /*6b10*/  F2FP.BF16.F32.PACK_AB R152, R149, R152 ;  /* 0x000000989598723e */ /* 0x000fe400000010ff */
[C---:B------:R-:W-:Y:S02]  /*6b20*/  F2FP.BF16.F32.PACK_AB R154, R141.reuse, R154 ;  /* 0x0000009a8d9a723e */ /* 0x040fe400000010ff */
[----:B------:R-:W-:Y:S01]  /*6b30*/  F2FP.BF16.F32.PACK_AB R156, R156, R195 ;  /* 0x000000c39c9c723e */ /* 0x000fe200000010ff */
[----:B------:R-:W2:Y:S01]  /*6b40*/  MUFU.EX2 R153, R153 ;  /* 0x0000009900997308 */ /* 0x000ea20000000800 */
[----:B---3--:R-:W-:Y:S01]  /*6b50*/  FADD.FTZ R10, R90, R11 ;  /* 0x0000000b5a0a7221 */ /* 0x008fe20000010000 */
[----:B------:R-:W-:Y:S01]  /*6b60*/  FADD.FTZ R11, R141, R100 ;  /* 0x000000648d0b7221 */ /* 0x000fe20000010000 */
[----:B------:R-:W-:-:S02]  /*6b70*/  F2FP.BF16.F32.PACK_AB R158, R187, R158 ;  /* 0x0000009ebb9e723e */ /* 0x000fc400000010ff */
[----:B------:R-:W-:Y:S01]  /*6b80*/  F2FP.BF16.F32.PACK_AB R157, R88, R101 ;  /* 0x00000065589d723e */ /* 0x000fe200000010ff */
[----:B------:R-:W-:Y:S01]  /*6b90*/  FADD.FTZ R100, R148, R11 ;  /* 0x0000000b94647221 */ /* 0x000fe20000010000 */
[----:B------:R-:W-:Y:S01]  /*6ba0*/  F2FP.BF16.F32.PACK_AB R148, R131, R148 ;  /* 0x000000948394723e */ /* 0x000fe200000010ff */
[----:B------:R-:W3:Y:S01]  /*6bb0*/  MUFU.EX2 R92, R92 ;  /* 0x0000005c005c7308 */ /* 0x000ee20000000800 */
[C---:B-1----:R-:W-:Y:S01]  /*6bc0*/  FADD.FTZ R10, R159.reuse, R10 ;  /* 0x0000000a9f0a7221 */ /* 0x042fe20000010000 */
[----:B------:R-:W-:-:S06]  /*6bd0*/  F2FP.BF16.F32.PACK_AB R159, R159, R90 ;  /* 0x0000005a9f9f723e */ /* 0x000fcc00000010ff */
[----:B------:R-:W1:Y:S01]  /*6be0*/  MUFU.EX2 R94, R94 ;  /* 0x0000005e005e7308 */ /* 0x000e620000000800 */
[----:B--2---:R-:W-:Y:S01]  /*6bf0*/  FADD.FTZ R11, R153, R10 ;  /* 0x0000000a990b7221 */ /* 0x004fe20000010000 */
[----:B------:R-:W-:-:S06]  /*6c00*/  @!P6 VIADD R10, R99, 0x2a860 ;  /* 0x0002a860630ae836 */ /* 0x000fcc0000000000 */
[----:B------:R-:W2:Y:S01]  /*6c10*/  MUFU.EX2 R155, R155 ;  /* 0x0000009b009b7308 */ /* 0x000ea20000000800 */
[C---:B---3--:R-:W-:Y:S01]  /*6c20*/  FADD.FTZ R11, R92.reuse, R11 ;  /* 0x0000000b5c0b7221 */ /* 0x048fe20000010000 */
[----:B------:R-:W-:-:S06]  /*6c30*/  F2FP.BF16.F32.PACK_AB R153, R92, R153 ;  /* 0x000000995c99723e */ /* 0x000fcc00000010ff */
[----:B------:R-:W3:Y:S08]  /*6c40*/  MUFU.EX2 R95, R95 ;  /* 0x0000005f005f7308 */ /* 0x000ef00000000800 */
[----:B------:R4:W-:Y:S08]  /*6c50*/  MUFU.EX2 R102, R91 ;  /* 0x0000005b00667308 */ /* 0x0009f00000000800 */
[----:B------:R-:W5:Y:S01]  /*6c60*/  MUFU.EX2 R96, R96 ;  /* 0x0000006000607308 */ /* 0x000f620000000800 */
[----:B----4-:R-:W-:-:S04]  /*6c70*/  FADD.FTZ R91, R131, R100 ;  /* 0x00000064835b7221 */ /* 0x010fc80000010000 */
[----:B------:R-:W-:Y:S01]  /*6c80*/  FADD.FTZ R100, R150, R91 ;  /* 0x0000005b96647221 */ /* 0x000fe20000010000 */
[----:B------:R-:W-:Y:S01]  /*6c90*/  @!P6 PRMT R91, RZ, 0x654, R10 ;  /* 0x00000654ff5be816 */ /* 0x000fe2000000000a */
[----:B-1----:R-:W-:Y:S01]  /*6ca0*/  FADD.FTZ R10, R94, R11 ;  /* 0x0000000b5e0a7221 */ /* 0x002fe20000010000 */
[----:B------:R-:W1:Y:S01]  /*6cb0*/  MUFU.EX2 R151, R151 ;  /* 0x0000009700977308 */ /* 0x000e620000000800 */
[----:B------:R-:W-:Y:S01]  /*6cc0*/  FADD.FTZ R11, R135, R100 ;  /* 0x00000064870b7221 */ /* 0x000fe20000010000 */
[----:B------:R4:W-:Y:S01]  /*6cd0*/  @!P6 SYNCS.ARRIVE.TRANS64.RED.A1T0 RZ, [R91+URZ], RZ ;  /* 0x000000ff5bffe9a7 */ /* 0x0009e2000810043f */
[----:B--2---:R-:W-:Y:S01]  /*6ce0*/  FADD.FTZ R10, R155, R10 ;  /* 0x0000000a9b0a7221 */ /* 0x004fe20000010000 */
[----:B------:R-:W-:Y:S01]  /*6cf0*/  F2FP.BF16.F32.PACK_AB R150, R135, R150 ;  /* 0x000000968796723e */ /* 0x000fe200000010ff */
[----:B------:R-:W-:Y:S01]  /*6d00*/  FADD.FTZ R100, R144, R11 ;  /* 0x0000000b90647221 */ /* 0x000fe20000010000 */
[----:B------:R-:W-:Y:S01]  /*6d10*/  F2FP.BF16.F32.PACK_AB R144, R97, R144 ;  /* 0x000000906190723e */ /* 0x000fe200000010ff */
[----:B---3--:R-:W-:Y:S01]  /*6d20*/  FADD.FTZ R11, R95, R10 ;  /* 0x0000000a5f0b7221 */ /* 0x008fe20000010000 */
[----:B------:R-:W2:Y:S01]  /*6d30*/  MUFU.EX2 R12, R111 ;  /* 0x0000006f000c7308 */ /* 0x000ea20000000800 */
[----:B------:R-:W-:Y:S01]  /*6d40*/  F2FP.BF16.F32.PACK_AB R155, R155, R94 ;  /* 0x0000005e9b9b723e */ /* 0x000fe200000010ff */
[----:B----4-:R-:W-:Y:S01]  /*6d50*/  FADD.FTZ R91, R97, R100 ;  /* 0x00000064615b7221 */ /* 0x010fe20000010000 */
[C---:B-----5:R-:W-:Y:S01]  /*6d60*/  FADD.FTZ R10, R96.reuse, R11 ;  /* 0x0000000b600a7221 */ /* 0x060fe20000010000 */
[----:B------:R-:W-:-:S02]  /*6d70*/  F2FP.BF16.F32.PACK_AB R149, R96, R95 ;  /* 0x0000005f6095723e */ /* 0x000fc400000010ff */
[----:B------:R-:W-:Y:S01]  /*6d80*/  FADD.FTZ R100, R146, R91 ;  /* 0x0000005b92647221 */ /* 0x000fe20000010000 */
[----:B------:R-:W-:Y:S01]  /*6d90*/  F2FP.BF16.F32.PACK_AB R146, R109, R146 ;  /* 0x000000926d92723e */ /* 0x000fe200000010ff */
[----:B------:R-:W3:Y:S01]  /*6da0*/  MUFU.EX2 R115, R115 ;  /* 0x0000007300737308 */ /* 0x000ee20000000800 */
[----:B-1----:R-:W-:Y:S01]  /*6db0*/  FADD.FTZ R11, R151, R10 ;  /* 0x0000000a970b7221 */ /* 0x002fe20000010000 */
[----:B------:R-:W-:-:S04]  /*6dc0*/  FADD.FTZ R91, R109, R100 ;  /* 0x000000646d5b7221 */ /* 0x000fc80000010000 */
[----:B------:R-:W-:Y:S01]  /*6dd0*/  FADD.FTZ R10, R140, R91 ;  /* 0x0000005b8c0a7221 */ /* 0x000fe20000010000 */
[C---:B------:R-:W-:Y:S01]  /*6de0*/  F2FP.BF16.F32.PACK_AB R140, R93.reuse, R140 ;  /* 0x0000008c5d8c723e */ /* 0x040fe200000010ff */
[----:B------:R-:W1:Y:S01]  /*6df0*/  MUFU.EX2 R104, R177 ;  /* 0x000000b100687308 */ /* 0x000e620000000800 */
[C---:B--2---:R-:W-:Y:S01]  /*6e00*/  FADD.FTZ R11, R12.reuse, R11 ;  /* 0x0000000b0c0b7221 */ /* 0x044fe20000010000 */
[----:B------:R-:W-:Y:S01]  /*6e10*/  FADD.FTZ R91, R93, R10 ;  /* 0x0000000a5d5b7221 */ /* 0x000fe20000010000 */
[----:B------:R-:W-:Y:S01]  /*6e20*/  F2FP.BF16.F32.PACK_AB R151, R12, R151 ;  /* 0x000000970c97723e */ /* 0x000fe200000010ff */
[----:B------:R-:W-:Y:S02]  /*6e30*/  IMAD.MOV.U32 R12, RZ, RZ, R89 ;  /* 0x000000ffff0c7224 */ /* 0x000fe400078e0059 */
[----:B------:R-:W-:Y:S02]  /*6e40*/  FADD.FTZ R11, R102, R11 ;  /* 0x0000000b660b7221 */ /* 0x000fe40000010000 */
[----:B------:R-:W2:Y:S02]  /*6e50*/  MUFU.EX2 R142, R142 ;  /* 0x0000008e008e7308 */ /* 0x000ea40000000800 */
[----:B---3--:R-:W-:-:S06]  /*6e60*/  FADD.FTZ R11, R115, R11 ;  /* 0x0000000b730b7221 */ /* 0x008fcc0000010000 */
        /* <DEDUP_REMOVED lines=22> */
[----:B------:R3:W4:Y:S01]  /*6fd0*/  MUFU.EX2 R99, R143 ;  /* 0x0000008f00637308 */ /* 0x0007220000000800 */
[----:B-1----:R-:W-:-:S07]  /*6fe0*/  FADD.FTZ R10, R127, R10 ;  /* 0x0000000a7f0a7221 */ /* 0x002fce0000010000 */
[----:B------:R-:W1:Y:S01]  /*6ff0*/  MUFU.EX2 R138, R138 ;  /* 0x0000008a008a7308 */ /* 0x000e620000000800 */
[----:B--2---:R-:W-:Y:S01]  /*7000*/  FADD.FTZ R10, R137, R10 ;  /* 0x0000000a890a7221 */ /* 0x004fe20000010000 */
[----:B---3--:R-:W-:-:S06]  /*7010*/  F2FP.BF16.F32.PACK_AB R143, R127, R108 ;  /* 0x0000006c7f8f723e */ /* 0x008fcc00000010ff */
[----:B------:R2:W3:Y:S01]  /*7020*/  MUFU.EX2 R139, R145 ;  /* 0x00000091008b7308 */ /* 0x0004e20000000800 */
[C---:B----4-:R-:W-:Y:S01]  /*7030*/  FADD.FTZ R10, R99.reuse, R10 ;  /* 0x0000000a630a7221 */ /* 0x050fe20000010000 */
[----:B------:R-:W-:-:S06]  /*7040*/  F2FP.BF16.F32.PACK_AB R137, R99, R137 ;  /* 0x000000896389723e */ /* 0x000fcc00000010ff */
[----:B------:R-:W4:Y:S01]  /*7050*/  MUFU.EX2 R3, R3 ;  /* 0x0000000300037308 */ /* 0x000f220000000800 */
[----:B-1----:R-:W-:Y:S01]  /*7060*/  FADD.FTZ R100, R138, R91 ;  /* 0x0000005b8a647221 */ /* 0x002fe20000010000 */
[----:B--2---:R-:W-:-:S06]  /*7070*/  F2FP.BF16.F32.PACK_AB R145, R115, R102 ;  /* 0x000000667391723e */ /* 0x004fcc00000010ff */
[----:B------:R-:W1:Y:S01]  /*7080*/  MUFU.EX2 R98, R98 ;  /* 0x0000006200627308 */ /* 0x000e620000000800 */
[----:B---3--:R-:W-:Y:S01]  /*7090*/  FADD.FTZ R10, R139, R10 ;  /* 0x0000000a8b0a7221 */ /* 0x008fe20000010000 */
[C---:B----4-:R-:W-:Y:S01]  /*70a0*/  FADD.FTZ R11, R3.reuse, R100 ;  /* 0x00000064030b7221 */ /* 0x050fe20000010000 */
[----:B------:R-:W-:Y:S01]  /*70b0*/  F2FP.BF16.F32.PACK_AB R138, R3, R138 ;  /* 0x0000008a038a723e */ /* 0x000fe200000010ff */
[----:B------:R-:W-:Y:S02]  /*70c0*/  IMAD.MOV.U32 R3, RZ, RZ, R123 ;  /* 0x000000ffff037224 */ /* 0x000fe400078e007b */
[C---:B-1----:R-:W-:Y:S01]  /*70d0*/  FADD.FTZ R10, R98.reuse, R10 ;  /* 0x0000000a620a7221 */ /* 0x042fe20000010000 */
[----:B------:R-:W-:Y:S01]  /*70e0*/  F2FP.BF16.F32.PACK_AB R139, R98, R139 ;  /* 0x0000008b628b723e */ /* 0x000fe200000010ff */
[----:B------:R-:W-:Y:S06]  /*70f0*/  @P1 BRA `(.L_x_911) ;  /* 0xffffffd000c81947 */ /* 0x000fec000383ffff */
[----:B------:R-:W-:Y:S01]  /*7100*/  IMAD.MOV.U32 R12, RZ, RZ, R89 ;  /* 0x000000ffff0c7224 */ /* 0x000fe200078e0059 */
[----:B------:R-:W-:Y:S01]  /*7110*/  UMOV UR36, UR7 ;  /* 0x0000000700247c82 */ /* 0x000fe20008000000 */
[----:B------:R-:W-:Y:S01]  /*7120*/  IMAD.MOV.U32 R3, RZ, RZ, R123 ;  /* 0x000000ffff037224 */ /* 0x000fe200078e007b */
[----:B------:R-:W-:-:S06]  /*7130*/  UMOV UR46, UR40 ;  /* 0x00000028002e7c82 */ /* 0x000fcc0008000000 */
.L_x_894:
[----:B------:R-:W1:Y:S01]  /*7140*/  LDC R172, c[0x0][0x9e4] ;  /* 0x00027900ffac7b82 */ /* 0x000e620000000800 */
[----:B------:R-:W-:Y:S01]  /*7150*/  VIADD R15, R173, -UR47 ;  /* 0x8000002fad0f7c36 */ /* 0x000fe20008000000 */
[----:B-1----:R-:W-:-:S13]  /*7160*/  ISETP.GE.AND P1, PT, R172, 0x1, PT ;  /* 0x00000001ac00780c */ /* 0x002fda0003f26270 */
[----:B------:R-:W-:Y:S05]  /*7170*/  @!P1 BRA `(.L_x_912) ;  /* 0x00000000003c9947 */ /* 0x000fea0003800000 */
        /* <DEDUP_REMOVED lines=9> */
.L_x_913:
[----:B------:R-:W-:-:S13]  /*7210*/  ISETP.NE.AND P1, PT, R172, 0x1, PT ;  /* 0x00000001ac00780c */ /* 0x000fda0003f25270 */
[----:B------:R-:W1:Y:S02]  /*7220*/  @P1 LDC.64 R88, c[0x0][0x9e8] ;  /* 0x00027a00ff581b82 */ /* 0x000e640000000a00 */
[----:B-1----:R-:W-:-:S05]  /*7230*/  @P1 IMAD.HI.U32 R88, R173, R88, RZ ;  /* 0x00000058ad581227 */ /* 0x002fca00078e00ff */
[----:B------:R-:W-:-:S07]  /*7240*/  @P1 SHF.R.U32.HI R173, RZ, R89, R88 ;  /* 0x00000059ffad1219 */ /* 0x000fce0000011658 */
.L_x_914:
[----:B------:R-:W-:-:S05]  /*7250*/  IMAD R88, R173, R172, RZ ;  /* 0x000000acad587224 */ /* 0x000fca00078e02ff */
[----:B------:R-:W-:-:S07]  /*7260*/  VIMNMX R15, R15, R88, !PT ;  /* 0x000000580f0f7248 */ /* 0x000fce0007fe0100 */
.L_x_912:
[----:B------:R-:W-:-:S04]  /*7270*/  VIADD R15, R15, 0x5f ;  /* 0x0000005f0f0f7836 */ /* 0x000fc80000000000 */
[----:B------:R-:W-:-:S05]  /*7280*/  IMAD.HI R15, R15, 0x2aaaaaab, RZ ;  /* 0x2aaaaaab0f0f7827 */ /* 0x000fca00078e02ff */
[----:B------:R-:W-:-:S04]  /*7290*/  SHF.R.U32.HI R88, RZ, 0x1f, R15 ;  /* 0x0000001fff587819 */ /* 0x000fc8000001160f */
[----:B------:R-:W-:-:S04]  /*72a0*/  LEA.HI.SX32 R88, R15, R88, 0x1c ;  /* 0x000000580f587211 */ /* 0x000fc800078fe2ff */
[----:B------:R-:W-:-:S04]  /*72b0*/  VIMNMX R15, R19, R88, !PT ;  /* 0x00000058130f7248 */ /* 0x000fc80007fe0100 */
[----:B------:R-:W-:-:S13]  /*72c0*/  ISETP.GE.AND P1, PT, R20, R15, PT ;  /* 0x0000000f1400720c */ /* 0x000fda0003f26270 */
[----:B------:R-:W-:Y:S05]  /*72d0*/  @!P1 BRA `(.L_x_915) ;  /* 0x0000001c000c9947 */ /* 0x000fea0003800000 */
[----:B------:R-:W-:Y:S01]  /*72e0*/  IMAD.MOV.U32 R21, RZ, RZ, R12 ;  /* 0x000000ffff157224 */ /* 0x000fe200078e000c */
[----:B------:R-:W-:Y:S01]  /*72f0*/  UMOV UR38, UR46 ;  /* 0x0000002e00267c82 */ /* 0x000fe20008000000 */
[----:B------:R-:W-:Y:S01]  /*7300*/  IMAD.MOV.U32 R173, RZ, RZ, R3 ;  /* 0x000000ffffad7224 */ /* 0x000fe200078e0003 */
[----:B------:R-:W-:-:S06]  /*7310*/  UMOV UR7, UR36 ;  /* 0x0000002400077c82 */ /* 0x000fcc0008000000 */
.L_x_924:
[----:B------:R-:W-:-:S04]  /*7320*/  UIADD3 UR36, UR7, 0x1, URZ ;  /* 0x0000000107247890 */ /* 0x000fc8000fffe03f */
[----:B------:R-:W-:-:S04]  /*7330*/  UISETP.NE.AND UP0, UPT, UR36, 0x2, UPT ;  /* 0x000000022400788c */ /* 0x000fc8000bf05270 */
[----:B------:R-:W-:Y:S02]  /*7340*/  USEL UR46, URZ, 0x1, UP0 ;  /* 0x000000013f2e7887 */ /* 0x000fe40008000000 */
[----:B------:R-:W-:Y:S02]  /*7350*/  USEL UR36, UR36, URZ, UP0 ;  /* 0x0000003f24247287 */ /* 0x000fe40008000000 */
[----:B------:R-:W-:Y:S01]  /*7360*/  ULOP3.LUT UR46, UR38, UR46, URZ, 0x3c, !UPT ;  /* 0x0000002e262e7292 */ /* 0x000fe2000f8e3c3f */
[----:B------:R-:W-:Y:S11]  /*7370*/  @!P0 BRA `(.L_x_916) ;  /* 0x0000000000048947 */ /* 0x000ff60003800000 */
[----:B------:R-:W-:Y:S01]  /*7380*/  BPT.TRAP 0x1 ;  /* 0x000000040000795c */ /* 0x000fe20000300000 */
.L_x_916:
[----:B------:R-:W-:Y:S01]  /*7390*/  ULEA UR6, UR36, UR37, 0x3 ;  /* 0x0000002524067291 */ /* 0x000fe2000f8e183f */
[----:B------:R-:W-:-:S05]  /*73a0*/  IMAD.U32 R3, RZ, RZ, UR46 ;  /* 0x0000002eff037e24 */ /* 0x000fca000f8e00ff */
[----:B------:R-:W-:-:S04]  /*73b0*/  SHF.L.U32 R3, R3, 0x1f, RZ ;  /* 0x0000001f03037819 */ /* 0x000fc800000006ff */
[----:B------:R1:W2:Y:S01]  /*73c0*/  SYNCS.PHASECHK.TRANS64.TRYWAIT P1, [UR6+0x2a830], R3 ;  /* 0x02a83003ff0075a7 */ /* 0x0002a20008020146 */
[----:B------:R-:W-:Y:S05]  /*73d0*/  @!P0 BRA `(.L_x_917) ;  /* 0x0000000000048947 */ /* 0x000fea0003800000 */
[----:B------:R-:W-:Y:S01]  /*73e0*/  BPT.TRAP 0x1 ;  /* 0x000000040000795c */ /* 0x000fe20000300000 */
.L_x_917:
[----:B--2---:R-:W-:Y:S05]  /*73f0*/  @P1 BRA `(.L_x_918) ;  /* 0x0000000000081947 */ /* 0x004fea0003800000 */
[----:B------:R-:W2:Y:S02]  /*7400*/  SYNCS.PHASECHK.TRANS64.TRYWAIT P1, [UR6+0x2a830], R3 ;  /* 0x02a83003ff0075a7 */ /* 0x000ea40008020146 */
[----:B--2---:R-:W-:Y:S05]  /*7410*/  @!P1 BRA `(.L_x_919) ;  /* 0x0000009c00649947 */ /* 0x004fea0003800000 */
.L_x_918:
        /* <DEDUP_REMOVED lines=133> */
.L_x_920:
[----:B------:R-:W-:Y:S01]  /*7c70*/  ULEA UR11, UR7, UR37, 0x3 ;  /* 0x00000025070b7291 */ /* 0x000fe2000f8e183f */
[----:B------:R-:W-:-:S05]  /*7c80*/  IMAD.U32 R0, RZ, RZ, UR38 ;  /* 0x00000026ff007e24 */ /* 0x000fca000f8e00ff */
[----:B------:R-:W-:-:S04]  /*7c90*/  SHF.L.U32 R0, R0, 0x1f, RZ ;  /* 0x0000001f00007819 */ /* 0x000fc800000006ff */
[----:B------:R3:W4:Y:S01]  /*7ca0*/  SYNCS.PHASECHK.TRANS64.TRYWAIT P1, [UR11+0x2a850], R0 ;  /* 0x02a85000ff0075a7 */ /* 0x000722000802014b */
[----:B------:R-:W-:Y:S05]  /*7cb0*/  @!P0 BRA `(.L_x_921) ;  /* 0x0000000000048947 */ /* 0x000fea0003800000 */
[----:B------:R-:W-:Y:S01]  /*7cc0*/  BPT.TRAP 0x1 ;  /* 0x000000040000795c */ /* 0x000fe20000300000 */
.L_x_921:
[----:B----4-:R-:W-:Y:S05]  /*7cd0*/  @P1 BRA `(.L_x_922) ;  /* 0x0000000000081947 */ /* 0x010fea0003800000 */
[----:B------:R-:W4:Y:S02]  /*7ce0*/  SYNCS.PHASECHK.TRANS64.TRYWAIT P1, [UR11+0x2a850], R0 ;  /* 0x02a85000ff0075a7 */ /* 0x000f24000802014b */
[----:B----4-:R-:W-:Y:S05]  /*7cf0*/  @!P1 BRA `(.L_x_923) ;  /* 0x0000009400449947 */ /* 0x010fea0003800000 */
.L_x_922:
[----:B------:R-:W-:Y:S01]  /*7d00*/  UIADD3 UR6, UR37, 0x400, URZ ;  /* 0x0000040025067890 */ /* 0x000fe2000fffe03f */
[----:B------:R-:W-:Y:S01]  /*7d10*/  WARPGROUP.ARRIVE ;  /* 0x00000000000079c5 */ /* 0x000fe20000000000 */
[----:B------:R-:W-:Y:S01]  /*7d20*/  UMOV UR15, 0x40000040 ;  /* 0x40000040000f7882 */ /* 0x000fe20000000000 */
[----:B-1-3--:R-:W-:Y:S01]  /*7d30*/  FMNMX.FTZ R0, R88, R173, !PT ;  /* 0x000000ad58007209 */ /* 0x00afe20007810000 */
[----:B------:R-:W-:Y:S01]  /*7d40*/  USHF.R.U32.HI UR6, URZ, 0x4, UR6 ;  /* 0x000000043f067899 */ /* 0x000fe20008011606 */
[----:B------:R-:W1:Y:S01]  /*7d50*/  LDC R14, c[0x0][0x988] ;  /* 0x00026200ff0e7b82 */ /* 0x000e620000000800 */
[----:B------:R-:W-:Y:S01]  /*7d60*/  FMNMX.FTZ R2, R90, R21, !PT ;  /* 0x000000155a027209 */ /* 0x000fe20007810000 */
[----:B------:R-:W3:Y:S01]  /*7d70*/  S2R R174, SR_TID.X ;  /* 0x0000000000ae7919 */ /* 0x000ee20000002100 */
[----:B------:R-:W-:Y:S01]  /*7d80*/  ULOP3.LUT UR6, UR6, 0x3fff, URZ, 0xc0, !UPT ;  /* 0x00003fff06067892 */ /* 0x000fe2000f8ec03f */
[----:B--2---:R-:W-:Y:S01]  /*7d90*/  FMNMX.FTZ R3, R89, R0, !PT ;  /* 0x0000000059037209 */ /* 0x004fe20007810000 */
[----:B------:R-:W-:-:S02]  /*7da0*/  UMOV UR38, UR46 ;  /* 0x0000002e00267c82 */ /* 0x000fc40008000000 */
[----:B------:R-:W-:Y:S01]  /*7db0*/  ULOP3.LUT UR6, UR6, 0x3000000, URZ, 0xfc, !UPT ;  /* 0x0300000006067892 */ /* 0x000fe2000f8efc3f */
[----:B------:R-:W-:-:S03]  /*7dc0*/  FMNMX.FTZ R0, R92, R3, !PT ;  /* 0x000000035c007209 */ /* 0x000fc60007810000 */
[----:B------:R-:W-:Y:S01]  /*7dd0*/  UIMAD UR6, UR7, 0x600, UR6 ;  /* 0x00000600070678a4 */ /* 0x000fe2000f8e0206 */
[----:B------:R-:W-:Y:S02]  /*7de0*/  FMNMX.FTZ R3, R93, R0, !PT ;  /* 0x000000005d037209 */ /* 0x000fe40007810000 */
[----:B------:R-:W-:Y:S01]  /*7df0*/  UMOV UR7, 0x40000040 ;  /* 0x4000004000077882 */ /* 0x000fe20000000000 */
[----:B------:R-:W-:Y:S01]  /*7e00*/  UIADD3 UR10, UR6, 0x80, URZ ;  /* 0x00000080060a7890 */ /* 0x000fe2000fffe03f */
[----:B------:R-:W-:-:S04]  /*7e10*/  FMNMX.FTZ R0, R96, R3, !PT ;  /* 0x0000000360007209 */ /* 0x000fc80007810000 */
[----:B------:R-:W-:Y:S01]  /*7e20*/  HGMMA.64x128x16.F32.BF16 R24, R156, gdesc[UR4].tnspB, R24, gsb0 ;  /* 0x41e000049c187df0 */ /* 0x000fe20008001818 */
[----:B------:R-:W-:Y:S01]  /*7e30*/  FMNMX.FTZ R3, R97, R0, !PT ;  /* 0x0000000061037209 */ /* 0x000fe20007810000 */
[----:B------:R-:W-:Y:S01]  /*7e40*/  UMOV UR14, UR10 ;  /* 0x0000000a000e7c82 */ /* 0x000fe20008000000 */
[----:B------:R-:W-:Y:S02]  /*7e50*/  UIADD3 UR10, UR6, 0x100, URZ ;  /* 0x00000100060a7890 */ /* 0x000fe4000fffe03f */
[----:B------:R-:W-:Y:S01]  /*7e60*/  FMNMX.FTZ R0, R100, R3, !PT ;  /* 0x0000000364007209 */ /* 0x000fe20007810000 */
[----:B------:R-:W-:-:S03]  /*7e70*/  UMOV UR7, 0x40000040 ;  /* 0x4000004000077882 */ /* 0x000fc60000000000 */
[----:B------:R-:W-:-:S04]  /*7e80*/  FMNMX.FTZ R3, R101, R0, !PT ;  /* 0x0000000065037209 */ /* 0x000fc80007810000 */
[----:B------:R-:W-:Y:S02]  /*7e90*/  FMNMX.FTZ R0, R104, R3, !PT ;  /* 0x0000000368007209 */ /* 0x000fe40007810000 */
[----:B---3--:R-:W-:Y:S02]  /*7ea0*/  LOP3.LUT P1, RZ, R174, 0x7f, RZ, 0xc0, !PT ;  /* 0x0000007faeff7812 */ /* 0x008fe4000782c0ff */
        /* <DEDUP_REMOVED lines=17> */
[----:B------:R-:W2:Y:S02]  /*7fc0*/  SHFL.BFLY PT, R3, R12, 0x1, 0x1f ;  /* 0x0c201f000c037f89 */ /* 0x000ea400000e0000 */
[----:B--2---:R-:W-:Y:S01]  /*7fd0*/  FMNMX.FTZ R3, R12, R3, !PT ;  /* 0x000000030c037209 */ /* 0x004fe20007810000 */
[----:B------:R-:W-:Y:S02]  /*7fe0*/  WARPGROUP.DEPBAR.LE gsb0, 0x0 ;  /* 0x00008000000079c5 */ /* 0x000fe40000010000 */
[----:B------:R-:W-:-:S06]  /*7ff0*/  WARPGROUP.ARRIVE ;  /* 0x00000000000079c5 */ /* 0x000fcc0000000000 */
[----:B------:R-:W-:Y:S01]  /*8000*/  HGMMA.64x128x16.F32.BF16 R24, R152, gdesc[UR12].tnspB, R24, gsb0 ;  /* 0x41e0000c98187df0 */ /* 0x000fe20008001818 */
[----:B------:R-:W-:Y:S01]  /*8010*/  UMOV UR14, UR10 ;  /* 0x0000000a000e7c82 */ /* 0x000fe20008000000 */
[----:B------:R-:W-:Y:S01]  /*8020*/  UMOV UR15, 0x40000040 ;  /* 0x40000040000f7882 */ /* 0x000fe20000000000 */
[----:B------:R-:W-:Y:S01]  /*8030*/  UIADD3 UR10, UR6, 0x180, URZ ;  /* 0x00000180060a7890 */ /* 0x000fe2000fffe03f */
[----:B------:R-:W-:Y:S02]  /*8040*/  WARPGROUP.DEPBAR.LE gsb0, 0x0 ;  /* 0x00008000000079c5 */ /* 0x000fe40000010000 */
[----:B------:R-:W-:Y:S01]  /*8050*/  WARPGROUP.ARRIVE ;  /* 0x00000000000079c5 */ /* 0x000fe20000000000 */
[----:B-1----:R-:W-:-:S04]  /*8060*/  FMUL.FTZ R153, R3, R14 ;  /* 0x0000000e03997220 */ /* 0x002fc80000410000 */
[-CC-:B------:R-:W-:Y:S01]  /*8070*/  FFMA.FTZ R156, R89, R14.reuse, -R153.reuse ;  /* 0x0000000e599c7223 */ /* 0x180fe20000010899 */
[----:B------:R-:W-:Y:S01]  /*8080*/  HGMMA.64x128x16.F32.BF16 R24, R148, gdesc[UR12].tnspB, R24, gsb0 ;  /* 0x41e0000c94187df0 */ /* 0x000fe20008001818 */
[----:B------:R-:W-:Y:S01]  /*8090*/  UMOV UR14, UR10 ;  /* 0x0000000a000e7c82 */ /* 0x000fe20008000000 */
[----:B------:R-:W-:Y:S01]  /*80a0*/  UMOV UR15, 0x40000040 ;  /* 0x40000040000f7882 */ /* 0x000fe20000000000 */
[----:B------:R-:W-:Y:S01]  /*80b0*/  UIADD3 UR10, UR6, 0x200, URZ ;  /* 0x00000200060a7890 */ /* 0x000fe2000fffe03f */
[-CC-:B------:R-:W-:Y:S01]  /*80c0*/  FFMA.FTZ R158, R92, R14.reuse, -R153.reuse ;  /* 0x0000000e5c9e7223 */ /* 0x180fe20000010899 */
[----:B------:R-:W-:Y:S01]  /*80d0*/  UIADD3 UR6, UR6, 0x280, URZ ;  /* 0x0000028006067890 */ /* 0x000fe2000fffe03f */
[----:B------:R-:W-:Y:S01]  /*80e0*/  MUFU.EX2 R156, R156 ;  /* 0x0000009c009c7308 */ /* 0x000fe20000000800 */
[-CC-:B------:R-:W-:Y:S01]  /*80f0*/  FFMA.FTZ R152, R96, R14.reuse, -R153.reuse ;  /* 0x0000000e60987223 */ /* 0x180fe20000010899 */
[-CC-:B------:R-:W-:Y:S01]  /*8100*/  FFMA.FTZ R154, R100, R14.reuse, -R153.reuse ;  /* 0x0000000e649a7223 */ /* 0x180fe20000010899 */
[-CC-:B------:R-:W-:Y:S01]  /*8110*/  FFMA.FTZ R92, R124, R14.reuse, -R153.reuse ;  /* 0x0000000e7c5c7223 */ /* 0x180fe20000010899 */
[-CC-:B------:R-:W-:Y:S01]  /*8120*/  FFMA.FTZ R96, R128, R14.reuse, -R153.reuse ;  /* 0x0000000e80607223 */ /* 0x180fe20000010899 */
[-CC-:B------:R-:W-:Y:S01]  /*8130*/  FFMA.FTZ R100, R132, R14.reuse, -R153.reuse ;  /* 0x0000000e84647223 */ /* 0x180fe20000010899 */
[----:B------:R-:W-:-:S02]  /*8140*/  FFMA.FTZ R133, R133, R14, -R153 ;  /* 0x0000000e85857223 */ /* 0x000fc40000010899 */
        /* <DEDUP_REMOVED lines=8> */
[----:B------:R-:W-:Y:S01]  /*81d0*/  FMNMX.FTZ R151, R91, R2, !PT ;  /* 0x000000025b977209 */ /* 0x000fe20007810000 */
[----:B------:R-:W-:Y:S01]  /*81e0*/  FADD.FTZ R149, -R3, R173 ;  /* 0x000000ad03957221 */ /* 0x000fe20000010100 */
[----:B------:R-:W-:Y:S01]  /*81f0*/  FFMA.FTZ R150, R108, R14, -R153 ;  /* 0x0000000e6c967223 */ /* 0x000fe20000010899 */
[----:B------:R-:W-:Y:S01]  /*8200*/  IMAD.MOV.U32 R173, RZ, RZ, R3 ;  /* 0x000000ffffad7224 */ /* 0x000fe200078e0003 */
[----:B------:R-:W-:Y:S01]  /*8210*/  FMNMX.FTZ R2, R94, R151, !PT ;  /* 0x000000975e027209 */ /* 0x000fe20007810000 */
[----:B------:R-:W-:Y:S01]  /*8220*/  HGMMA.64x128x16.F32.BF16 R24, R144, gdesc[UR12].tnspB, R24, gsb0 ;  /* 0x41e0000c90187df0 */ /* 0x000fe20008001818 */
[----:B------:R-:W-:Y:S01]  /*8230*/  UMOV UR14, UR10 ;  /* 0x0000000a000e7c82 */ /* 0x000fe20008000000 */
[----:B------:R-:W-:Y:S01]  /*8240*/  UMOV UR15, 0x40000040 ;  /* 0x40000040000f7882 */ /* 0x000fe20000000000 */
[----:B------:R-:W-:Y:S01]  /*8250*/  FMNMX.FTZ R89, R95, R2, !PT ;  /* 0x000000025f597209 */ /* 0x000fe20007810000 */
[-C--:B------:R-:W-:Y:S01]  /*8260*/  FMUL.FTZ R148, R149, R14.reuse ;  /* 0x0000000e95947220 */ /* 0x080fe20000410000 */
[-CC-:B------:R-:W-:Y:S01]  /*8270*/  FFMA.FTZ R149, R88, R14.reuse, -R153.reuse ;  /* 0x0000000e58957223 */ /* 0x180fe20000010899 */
[----:B------:R-:W-:Y:S01]  /*8280*/  FFMA.FTZ R88, R120, R14, -R153 ;  /* 0x0000000e78587223 */ /* 0x000fe20000010899 */
[----:B------:R-:W-:Y:S01]  /*8290*/  FMNMX.FTZ R2, R98, R89, !PT ;  /* 0x0000005962027209 */ /* 0x000fe20007810000 */
[----:B------:R1:W-:Y:S03]  /*82a0*/  MUFU.EX2 R0, R148 ;  /* 0x0000009400007308 */ /* 0x0003e60000000800 */
[----:B------:R-:W-:-:S04]  /*82b0*/  FMNMX.FTZ R89, R99, R2, !PT ;  /* 0x0000000263597209 */ /* 0x000fc80007810000 */
[----:B------:R-:W-:Y:S01]  /*82c0*/  FMNMX.FTZ R2, R102, R89, !PT ;  /* 0x0000005966027209 */ /* 0x000fe20007810000 */
[-CC-:B------:R-:W-:Y:S01]  /*82d0*/  FFMA.FTZ R89, R93, R14.reuse, -R153.reuse ;  /* 0x0000000e5d597223 */ /* 0x180fe20000010899 */
[----:B------:R-:W2:Y:S01]  /*82e0*/  MUFU.EX2 R149, R149 ;  /* 0x0000009500957308 */ /* 0x000ea20000000800 */
[----:B-1----:R-:W-:Y:S01]  /*82f0*/  FFMA.FTZ R148, R104, R14, -R153 ;  /* 0x0000000e68947223 */ /* 0x002fe20000010899 */
[----:B------:R-:W-:-:S04]  /*8300*/  FMNMX.FTZ R93, R103, R2, !PT ;  /* 0x00000002675d7209 */ /* 0x000fc80007810000 */
[----:B------:R-:W-:Y:S02]  /*8310*/  FMNMX.FTZ R2, R106, R93, !PT ;  /* 0x0000005d6a027209 */ /* 0x000fe40007810000 */
[----:B------:R-:W-:Y:S02]  /*8320*/  MUFU.EX2 R89, R89 ;  /* 0x0000005900597308 */ /* 0x000fe40000000800 */
[----:B------:R-:W-:-:S04]  /*8330*/  FMNMX.FTZ R93, R107, R2, !PT ;  /* 0x000000026b5d7209 */ /* 0x000fc80007810000 */
[----:B------:R-:W-:Y:S01]  /*8340*/  FMNMX.FTZ R2, R110, R93, !PT ;  /* 0x0000005d6e027209 */ /* 0x000fe20007810000 */
[----:B------:R-:W-:Y:S01]  /*8350*/  FFMA.FTZ R93, R97, R14, -R153 ;  /* 0x0000000e615d7223 */ /* 0x000fe20000010899 */
[----:B------:R-:W-:Y:S01]  /*8360*/  MUFU.EX2 R148, R148 ;  /* 0x0000009400947308 */ /* 0x000fe20000000800 */
[----:B--2---:R-:W-:Y:S01]  /*8370*/  FFMA.FTZ R11, R0, R11, R149 ;  /* 0x0000000b000b7223 */ /* 0x004fe20000010095 */
[----:B------:R-:W-:-:S03]  /*8380*/  FMNMX.FTZ R97, R111, R2, !PT ;  /* 0x000000026f617209 */ /* 0x000fc60007810000 */
[----:B------:R-:W-:Y:S01]  /*8390*/  FADD.FTZ R11, R156, R11 ;  /* 0x0000000b9c0b7221 */ /* 0x000fe20000010000 */
[----:B------:R-:W-:Y:S02]  /*83a0*/  FMNMX.FTZ R2, R114, R97, !PT ;  /* 0x0000006172027209 */ /* 0x000fe40007810000 */
[----:B------:R-:W-:Y:S01]  /*83b0*/  MUFU.EX2 R93, R93 ;  /* 0x0000005d005d7308 */ /* 0x000fe20000000800 */
[----:B------:R-:W-:Y:S02]  /*83c0*/  F2FP.BF16.F32.PACK_AB R156, R156, R149 ;  /* 0x000000959c9c723e */ /* 0x000fe400000010ff */
[----:B------:R-:W-:-:S04]  /*83d0*/  FMNMX.FTZ R97, R115, R2, !PT ;  /* 0x0000000273617209 */ /* 0x000fc80007810000 */
[----:B------:R-:W-:Y:S01]  /*83e0*/  FMNMX.FTZ R2, R118, R97, !PT ;  /* 0x0000006176027209 */ /* 0x000fe20007810000 */
[----:B------:R-:W-:Y:S01]  /*83f0*/  FFMA.FTZ R97, R101, R14, -R153 ;  /* 0x0000000e65617223 */ /* 0x000fe20000010899 */
[----:B------:R-:W-:Y:S02]  /*8400*/  MUFU.EX2 R150, R150 ;  /* 0x0000009600967308 */ /* 0x000fe40000000800 */
[----:B------:R-:W-:-:S04]  /*8410*/  FMNMX.FTZ R101, R119, R2, !PT ;  /* 0x0000000277657209 */ /* 0x000fc80007810000 */
[----:B------:R-:W-:Y:S02]  /*8420*/  FMNMX.FTZ R2, R122, R101, !PT ;  /* 0x000000657a027209 */ /* 0x000fe40007810000 */
[----:B------:R-:W-:Y:S02]  /*8430*/  MUFU.EX2 R97, R97 ;  /* 0x0000006100617308 */ /* 0x000fe40000000800 */
        /* <DEDUP_REMOVED lines=9> */
[-CC-:B------:R-:W-:Y:S01]  /*84d0*/  FFMA.FTZ R105, R109, R14.reuse, -R153.reuse ;  /* 0x0000000e6d697223 */ /* 0x180fe20000010899 */
[-CC-:B------:R-:W-:Y:S01]  /*84e0*/  FFMA.FTZ R109, R113, R14.reuse, -R153.reuse ;  /* 0x0000000e716d7223 */ /* 0x180fe20000010899 */
[--C-:B------:R-:W-:Y:S01]  /*84f0*/  FFMA.FTZ R113, R117, R14, -R153.reuse ;  /* 0x0000000e75717223 */ /* 0x100fe20000010899 */
[----:B------:R-:W-:Y:S01]  /*8500*/  FMNMX.FTZ R2, R135, R2, !PT ;  /* 0x0000000287027209 */ /* 0x000fe20007810000 */
[-CC-:B------:R-:W-:Y:S01]  /*8510*/  FFMA.FTZ R117, R121, R14.reuse, -R153.reuse ;  /* 0x0000000e79757223 */ /* 0x180fe20000010899 */
[-CC-:B------:R-:W-:Y:S01]  /*8520*/  FFMA.FTZ R121, R125, R14.reuse, -R153.reuse ;  /* 0x0000000e7d797223 */ /* 0x180fe20000010899 */
[----:B------:R-:W-:Y:S01]  /*8530*/  FFMA.FTZ R125, R129, R14, -R153 ;  /* 0x0000000e817d7223 */ /* 0x000fe20000010899 */
[----:B------:R-:W-:Y:S08]  /*8540*/  MUFU.EX2 R105, R105 ;  /* 0x0000006900697308 */ /* 0x000ff00000000800 */
[----:B------:R-:W-:Y:S08]  /*8550*/  MUFU.EX2 R109, R109 ;  /* 0x0000006d006d7308 */ /* 0x000ff00000000800 */
[----:B------:R-:W-:Y:S08]  /*8560*/  MUFU.EX2 R113, R113 ;  /* 0x0000007100717308 */ /* 0x000ff00000000800 */
[----:B------:R-:W1:Y:S08]  /*8570*/  MUFU.EX2 R117, R117 ;  /* 0x0000007500757308 */ /* 0x000e700000000800 */
[----:B------:R-:W2:Y:S08]  /*8580*/  MUFU.EX2 R121, R121 ;  /* 0x0000007900797308 */ /* 0x000eb00000000800 */
[----:B------:R-:W-:Y:S01]  /*8590*/  MUFU.EX2 R125, R125 ;  /* 0x0000007d007d7308 */ /* 0x000fe20000000800 */
[----:B------:R-:W-:-:S02]  /*85a0*/  WARPGROUP.DEPBAR.LE gsb0, 0x0 ;  /* 0x00008000000079c5 */ /* 0x000fc40000010000 */
[----:B------:R-:W-:Y:S01]  /*85b0*/  WARPGROUP.ARRIVE ;  /* 0x00000000000079c5 */ /* 0x000fe20000000000 */
[----:B------:R-:W3:Y:S01]  /*85c0*/  SHFL.BFLY PT, R145, R2, 0x2, 0x1f ;  /* 0x0c401f0002917f89 */ /* 0x000ee200000e0000 */
[-CC-:B------:R-:W-:Y:S01]  /*85d0*/  FFMA.FTZ R144, R112, R14.reuse, -R153.reuse ;  /* 0x0000000e70907223 */ /* 0x180fe20000010899 */
[----:B------:R-:W-:-:S03]  /*85e0*/  FFMA.FTZ R146, R116, R14, -R153 ;  /* 0x0000000e74927223 */ /* 0x000fc60000010899 */
[----:B------:R-:W-:Y:S02]  /*85f0*/  HGMMA.64x128x16.F32.BF16 R24, R140, gdesc[UR12].tnspB, R24, gsb0 ;  /* 0x41e0000c8c187df0 */ /* 0x000fe40008001818 */
[----:B------:R-:W-:Y:S08]  /*8600*/  MUFU.EX2 R144, R144 ;  /* 0x0000009000907308 */ /* 0x000ff00000000800 */
[----:B------:R-:W-:Y:S01]  /*8610*/  MUFU.EX2 R146, R146 ;  /* 0x0000009200927308 */ /* 0x000fe20000000800 */
[----:B---3--:R-:W-:-:S05]  /*8620*/  FMNMX.FTZ R145, R2, R145, !PT ;  /* 0x0000009102917209 */ /* 0x008fca0007810000 */
[----:B------:R-:W3:Y:S02]  /*8630*/  SHFL.BFLY PT, R12, R145, 0x1, 0x1f ;  /* 0x0c201f00910c7f89 */ /* 0x000ee400000e0000 */
[----:B---3--:R-:W-:-:S05]  /*8640*/  FMNMX.FTZ R12, R145, R12, !PT ;  /* 0x0000000c910c7209 */ /* 0x008fca0007810000 */
[----:B------:R-:W-:Y:S02]  /*8650*/  FADD.FTZ R129, -R12, R21 ;  /* 0x000000150c817221 */ /* 0x000fe40000010100 */
[----:B------:R-:W-:Y:S02]  /*8660*/  MUFU.EX2 R21, R133 ;  /* 0x0000008500157308 */ /* 0x000fe40000000800 */
[----:B------:R-:W-:-:S06]  /*8670*/  FMUL.FTZ R129, R129, R14 ;  /* 0x0000000e81817220 */ /* 0x000fcc0000410000 */
[----:B------:R-:W-:Y:S01]  /*8680*/  MUFU.EX2 R2, R129 ;  /* 0x0000008100027308 */ /* 0x000fe20000000800 */
[----:B------:R-:W-:Y:S02]  /*8690*/  WARPGROUP.DEPBAR.LE gsb0, 0x0 ;  /* 0x00008000000079c5 */ /* 0x000fe40000010000 */
[----:B------:R-:W-:Y:S01]  /*86a0*/  WARPGROUP.ARRIVE ;  /* 0x00000000000079c5 */ /* 0x000fe20000000000 */
[----:B------:R-:W-:Y:S01]  /*86b0*/  FMUL.FTZ R141, R12, R14 ;  /* 0x0000000e0c8d7220 */ /* 0x000fe20000410000 */
[----:B-1----:R-:W-:Y:S02]  /*86c0*/  F2FP.BF16.F32.PACK_AB R140, R117, R88 ;  /* 0x00000058758c723e */ /* 0x002fe400000010ff */
[----:B--2---:R-:W-:Y:S01]  /*86d0*/  F2FP.BF16.F32.PACK_AB R142, R121, R92 ;  /* 0x0000005c798e723e */ /* 0x004fe200000010ff */
[-CC-:B------:R-:W-:Y:S01]  /*86e0*/  FFMA.FTZ R90, R90, R14.reuse, -R141.reuse ;  /* 0x0000000e5a5a7223 */ /* 0x180fe2000001088d */
[----:B------:R-:W-:Y:S01]  /*86f0*/  HGMMA.64x128x16.F32.BF16 R24, R136, gdesc[UR4].tnspB, R24, gsb0 ;  /* 0x41e0000488187df0 */ /* 0x000fe20008001818 */
[-CC-:B------:R-:W-:Y:S01]  /*8700*/  FFMA.FTZ R91, R91, R14.reuse, -R141.reuse ;  /* 0x0000000e5b5b7223 */ /* 0x180fe2000001088d */
[-CC-:B------:R-:W-:Y:S01]  /*8710*/  FFMA.FTZ R94, R94, R14.reuse, -R141.reuse ;  /* 0x0000000e5e5e7223 */ /* 0x180fe2000001088d */
[----:B------:R1:W2:Y:S01]  /*8720*/  MUFU.EX2 R157, R90 ;  /* 0x0000005a009d7308 */ /* 0x0002a20000000800 */
[-CC-:B------:R-:W-:Y:S01]  /*8730*/  FFMA.FTZ R95, R95, R14.reuse, -R141.reuse ;  /* 0x0000000e5f5f7223 */ /* 0x180fe2000001088d */
[-CC-:B------:R-:W-:Y:S01]  /*8740*/  FFMA.FTZ R98, R98, R14.reuse, -R141.reuse ;  /* 0x0000000e62627223 */ /* 0x180fe2000001088d */
[-CC-:B------:R-:W-:Y:S01]  /*8750*/  FFMA.FTZ R99, R99, R14.reuse, -R141.reuse ;  /* 0x0000000e63637223 */ /* 0x180fe2000001088d */
[-CC-:B------:R-:W-:Y:S01]  /*8760*/  FFMA.FTZ R102, R102, R14.reuse, -R141.reuse ;  /* 0x0000000e66667223 */ /* 0x180fe2000001088d */
[-CC-:B------:R-:W-:Y:S01]  /*8770*/  FFMA.FTZ R103, R103, R14.reuse, -R141.reuse ;  /* 0x0000000e67677223 */ /* 0x180fe2000001088d */
[-CC-:B------:R-:W-:Y:S01]  /*8780*/  FFMA.FTZ R106, R106, R14.reuse, -R141.reuse ;  /* 0x0000000e6a6a7223 */ /* 0x180fe2000001088d */
[----:B------:R-:W-:Y:S01]  /*8790*/  FFMA.FTZ R107, R107, R14, -R141 ;  /* 0x0000000e6b6b7223 */ /* 0x000fe2000001088d */
[----:B------:R-:W3:Y:S01]  /*87a0*/  MUFU.EX2 R91, R91 ;  /* 0x0000005b005b7308 */ /* 0x000ee20000000800 */
[----:B-1----:R-:W-:-:S02]  /*87b0*/  IMAD.U32 R90, RZ, RZ, UR36 ;  /* 0x00000024ff5a7e24 */ /* 0x002fc4000f8e00ff */
[-CC-:B------:R-:W-:Y:S01]  /*87c0*/  FFMA.FTZ R110, R110, R14.reuse, -R141.reuse ;  /* 0x0000000e6e6e7223 */ /* 0x180fe2000001088d */
[-CC-:B------:R-:W-:Y:S01]  /*87d0*/  FFMA.FTZ R111, R111, R14.reuse, -R141.reuse ;  /* 0x0000000e6f6f7223 */ /* 0x180fe2000001088d */
[-CC-:B------:R-:W-:Y:S01]  /*87e0*/  FFMA.FTZ R114, R114, R14.reuse, -R141.reuse ;  /* 0x0000000e72727223 */ /* 0x180fe2000001088d */
[-CC-:B------:R-:W-:Y:S01]  /*87f0*/  FFMA.FTZ R115, R115, R14.reuse, -R141.reuse ;  /* 0x0000000e73737223 */ /* 0x180fe2000001088d */
[----:B------:R-:W-:Y:S01]  /*8800*/  @!P1 LEA R90, R90, UR37, 0x3 ;  /* 0x000000255a5a9c11 */ /* 0x000fe2000f8e18ff */
[----:B------:R-:W-:Y:S01]  /*8810*/  FFMA.FTZ R118, R118, R14, -R141 ;  /* 0x0000000e76767223 */ /* 0x000fe2000001088d */
[----:B------:R1:W4:Y:S01]  /*8820*/  MUFU.EX2 R159, R94 ;  /* 0x0000005e009f7308 */ /* 0x0003220000000800 */
[----:B--2---:R-:W-:Y:S01]  /*8830*/  FFMA.FTZ R10, R2, R10, R157 ;  /* 0x0000000a020a7223 */ /* 0x004fe2000001009d */
[-CC-:B------:R-:W-:Y:S01]  /*8840*/  FFMA.FTZ R119, R119, R14.reuse, -R141.reuse ;  /* 0x0000000e77777223 */ /* 0x180fe2000001088d */
[----:B------:R-:W-:Y:S02]  /*8850*/  @!P1 VIADD R90, R90, 0x2a840 ;  /* 0x0002a8405a5a9836 */ /* 0x000fe40000000000 */
[-CC-:B------:R-:W-:Y:S01]  /*8860*/  FFMA.FTZ R122, R122, R14.reuse, -R141.reuse ;  /* 0x0000000e7a7a7223 */ /* 0x180fe2000001088d */
[-CC-:B------:R-:W-:Y:S01]  /*8870*/  FFMA.FTZ R123, R123, R14.reuse, -R141.reuse ;  /* 0x0000000e7b7b7223 */ /* 0x180fe2000001088d */
[-CC-:B------:R-:W-:Y:S01]  /*8880*/  FFMA.FTZ R126, R126, R14.reuse, -R141.reuse ;  /* 0x0000000e7e7e7223 */ /* 0x180fe2000001088d */
[-CC-:B------:R-:W-:Y:S01]  /*8890*/  FFMA.FTZ R127, R127, R14.reuse, -R141.reuse ;  /* 0x0000000e7f7f7223 */ /* 0x180fe2000001088d */
[----:B------:R-:W-:Y:S01]  /*88a0*/  @!P1 PRMT R90, RZ, 0x654, R90 ;  /* 0x00000654ff5a9816 */ /* 0x000fe2000000005a */
[----:B-1----:R-:W-:Y:S01]  /*88b0*/  IMAD.U32 R94, RZ, RZ, UR11 ;  /* 0x0000000bff5e7e24 */ /* 0x002fe2000f8e00ff */
[----:B------:R-:W1:Y:S01]  /*88c0*/  MUFU.EX2 R95, R95 ;  /* 0x0000005f005f7308 */ /* 0x000e620000000800 */
[----:B---3--:R-:W-:Y:S01]  /*88d0*/  FADD.FTZ R10, R91, R10 ;  /* 0x0000000a5b0a7221 */ /* 0x008fe20000010000 */
[-CC-:B------:R-:W-:Y:S01]  /*88e0*/  FFMA.FTZ R130, R130, R14.reuse, -R141.reuse ;  /* 0x0000000e82827223 */ /* 0x180fe2000001088d */
[-CC-:B------:R-:W-:Y:S01]  /*88f0*/  FFMA.FTZ R131, R131, R14.reuse, -R141.reuse ;  /* 0x0000000e83837223 */ /* 0x180fe2000001088d */
[-CC-:B------:R-:W-:Y:S01]  /*8900*/  FFMA.FTZ R134, R134, R14.reuse, -R141.reuse ;  /* 0x0000000e86867223 */ /* 0x180fe2000001088d */
[----:B------:R-:W-:Y:S01]  /*8910*/  FFMA.FTZ R135, R135, R14, -R141 ;  /* 0x0000000e87877223 */ /* 0x000fe2000001088d */
[----:B------:R-:W-:Y:S01]  /*8920*/  UMOV UR7, UR36 ;  /* 0x0000002400077c82 */ /* 0x000fe20008000000 */
[----:B----4-:R-:W-:Y:S01]  /*8930*/  FADD.FTZ R10, R159, R10 ;  /* 0x0000000a9f0a7221 */ /* 0x010fe20000010000 */
[----:B------:R-:W2:Y:S01]  /*8940*/  MUFU.EX2 R153, R98 ;  /* 0x0000006200997308 */ /* 0x000ea20000000800 */
[----:B------:R-:W-:-:S07]  /*8950*/  F2FP.BF16.F32.PACK_AB R157, R91, R157 ;  /* 0x0000009d5b9d723e */ /* 0x000fce00000010ff */
[----:B------:R-:W3:Y:S01]  /*8960*/  MUFU.EX2 R99, R99 ;  /* 0x0000006300637308 */ /* 0x000ee20000000800 */
[C---:B-1----:R-:W-:Y:S01]  /*8970*/  FADD.FTZ R10, R95.reuse, R10 ;  /* 0x0000000a5f0a7221 */ /* 0x042fe20000010000 */
[----:B------:R-:W-:-:S06]  /*8980*/  F2FP.BF16.F32.PACK_AB R159, R95, R159 ;  /* 0x0000009f5f9f723e */ /* 0x000fcc00000010ff */
[----:B------:R-:W1:Y:S01]  /*8990*/  MUFU.EX2 R155, R102 ;  /* 0x00000066009b7308 */ /* 0x000e620000000800 */
[----:B--2---:R-:W-:-:S07]  /*89a0*/  FADD.FTZ R10, R153, R10 ;  /* 0x0000000a990a7221 */ /* 0x004fce0000010000 */
[----:B------:R-:W2:Y:S01]  /*89b0*/  MUFU.EX2 R103, R103 ;  /* 0x0000006700677308 */ /* 0x000ea20000000800 */
[C---:B---3--:R-:W-:Y:S01]  /*89c0*/  FADD.FTZ R10, R99.reuse, R10 ;  /* 0x0000000a630a7221 */ /* 0x048fe20000010000 */
[----:B------:R-:W-:-:S06]  /*89d0*/  F2FP.BF16.F32.PACK_AB R153, R99, R153 ;  /* 0x000000996399723e */ /* 0x000fcc00000010ff */
[----:B------:R-:W3:Y:S01]  /*89e0*/  MUFU.EX2 R129, R106 ;  /* 0x0000006a00817308 */ /* 0x000ee20000000800 */
[----:B-1----:R-:W-:-:S07]  /*89f0*/  FADD.FTZ R10, R155, R10 ;  /* 0x0000000a9b0a7221 */ /* 0x002fce0000010000 */
[----:B------:R-:W1:Y:S01]  /*8a00*/  MUFU.EX2 R107, R107 ;  /* 0x0000006b006b7308 */ /* 0x000e620000000800 */
[C---:B--2---:R-:W-:Y:S01]  /*8a10*/  FADD.FTZ R10, R103.reuse, R10 ;  /* 0x0000000a670a7221 */ /* 0x044fe20000010000 */
[----:B------:R-:W-:-:S06]  /*8a20*/  F2FP.BF16.F32.PACK_AB R155, R103, R155 ;  /* 0x0000009b679b723e */ /* 0x000fcc00000010ff */
[----:B------:R-:W2:Y:S01]  /*8a30*/  MUFU.EX2 R151, R110 ;  /* 0x0000006e00977308 */ /* 0x000ea20000000800 */
[----:B---3--:R-:W-:-:S07]  /*8a40*/  FADD.FTZ R10, R129, R10 ;  /* 0x0000000a810a7221 */ /* 0x008fce0000010000 */
        /* <DEDUP_REMOVED lines=16> */
[----:B------:R-:W-:Y:S02]  /*8b50*/  WARPGROUP.DEPBAR.LE gsb0, 0x0 ;  /* 0x00008000000079c5 */ /* 0x000fe40000010000 */
[----:B------:R4:W-:Y:S01]  /*8b60*/  @!P1 SYNCS.ARRIVE.TRANS64.RED.A1T0 RZ, [R90+URZ], RZ ;  /* 0x000000ff5aff99a7 */ /* 0x0009e2000810043f */
[----:B-1----:R-:W-:Y:S01]  /*8b70*/  FADD.FTZ R10, R119, R10 ;  /* 0x0000000a770a7221 */ /* 0x002fe20000010000 */
[----:B------:R-:W-:Y:S02]  /*8b80*/  F2FP.BF16.F32.PACK_AB R138, R21, R100 ;  /* 0x00000064158a723e */ /* 0x000fe400000010ff */
[----:B------:R-:W-:Y:S01]  /*8b90*/  F2FP.BF16.F32.PACK_AB R147, R119, R147 ;  /* 0x000000937793723e */ /* 0x000fe200000010ff */
[----:B------:R-:W1:Y:S01]  /*8ba0*/  MUFU.EX2 R143, R126 ;  /* 0x0000007e008f7308 */ /* 0x000e620000000800 */
[----:B--2---:R-:W-:Y:S01]  /*8bb0*/  FADD.FTZ R10, R133, R10 ;  /* 0x0000000a850a7221 */ /* 0x004fe20000010000 */
[----:B------:R-:W-:Y:S01]  /*8bc0*/  F2FP.BF16.F32.PACK_AB R136, R125, R96 ;  /* 0x000000607d88723e */ /* 0x000fe200000010ff */
[----:B----4-:R-:W-:-:S05]  /*8bd0*/  @!P1 VIADD R90, R94, 0x2a860 ;  /* 0x0002a8605e5a9836 */ /* 0x010fca0000000000 */
[----:B------:R-:W-:Y:S01]  /*8be0*/  @!P1 PRMT R90, RZ, 0x654, R90 ;  /* 0x00000654ff5a9816 */ /* 0x000fe2000000005a */
[----:B------:R-:W2:Y:S01]  /*8bf0*/  MUFU.EX2 R127, R127 ;  /* 0x0000007f007f7308 */ /* 0x000ea20000000800 */
[C---:B---3--:R-:W-:Y:S01]  /*8c00*/  FADD.FTZ R10, R123.reuse, R10 ;  /* 0x0000000a7b0a7221 */ /* 0x048fe20000010000 */
[----:B------:R-:W-:Y:S01]  /*8c10*/  F2FP.BF16.F32.PACK_AB R141, R123, R133 ;  /* 0x000000857b8d723e */ /* 0x000fe200000010ff */
[----:B------:R3:W-:Y:S01]  /*8c20*/  @!P1 SYNCS.ARRIVE.TRANS64.RED.A1T0 RZ, [R90+URZ], RZ ;  /* 0x000000ff5aff99a7 */ /* 0x0007e2000810043f */
[C---:B------:R-:W-:Y:S01]  /*8c30*/  ISETP.GT.AND P1, PT, R20.reuse, R15, PT ;  /* 0x0000000f1400720c */ /* 0x040fe20003f24270 */
[----:B------:R-:W-:-:S03]  /*8c40*/  VIADD R20, R20, 0xffffffff ;  /* 0xffffffff14147836 */ /* 0x000fc60000000000 */
[----:B------:R-:W4:Y:S01]  /*8c50*/  MUFU.EX2 R137, R130 ;  /* 0x0000008200897308 */ /* 0x000f220000000800 */
[----:B-1----:R-:W-:Y:S01]  /*8c60*/  FADD.FTZ R10, R143, R10 ;  /* 0x0000000a8f0a7221 */ /* 0x002fe20000010000 */
[----:B---3--:R-:W-:Y:S01]  /*8c70*/  FADD.FTZ R90, R158, R11 ;  /* 0x0000000b9e5a7221 */ /* 0x008fe20000010000 */
[----:B------:R-:W-:-:S03]  /*8c80*/  F2FP.BF16.F32.PACK_AB R158, R89, R158 ;  /* 0x0000009e599e723e */ /* 0x000fc600000010ff */
[----:B------:R-:W-:Y:S02]  /*8c90*/  FADD.FTZ R11, R89, R90 ;  /* 0x0000005a590b7221 */ /* 0x000fe40000010000 */
[----:B------:R-:W1:Y:S01]  /*8ca0*/  MUFU.EX2 R131, R131 ;  /* 0x0000008300837308 */ /* 0x000e620000000800 */
[C---:B--2---:R-:W-:Y:S01]  /*8cb0*/  FADD.FTZ R10, R127.reuse, R10 ;  /* 0x0000000a7f0a7221 */ /* 0x044fe20000010000 */
[----:B------:R-:W-:Y:S01]  /*8cc0*/  F2FP.BF16.F32.PACK_AB R143, R127, R143 ;  /* 0x0000008f7f8f723e */ /* 0x000fe200000010ff */
[----:B------:R-:W-:Y:S01]  /*8cd0*/  FADD.FTZ R90, R152, R11 ;  /* 0x0000000b985a7221 */ /* 0x000fe20000010000 */
[----:B------:R-:W-:-:S03]  /*8ce0*/  F2FP.BF16.F32.PACK_AB R152, R93, R152 ;  /* 0x000000985d98723e */ /* 0x000fc600000010ff */
[----:B------:R-:W-:Y:S01]  /*8cf0*/  FADD.FTZ R11, R93, R90 ;  /* 0x0000005a5d0b7221 */ /* 0x000fe20000010000 */
[----:B------:R-:W2:Y:S01]  /*8d00*/  MUFU.EX2 R139, R134 ;  /* 0x00000086008b7308 */ /* 0x000ea20000000800 */
[----:B----4-:R-:W-:Y:S02]  /*8d10*/  FADD.FTZ R10, R137, R10 ;  /* 0x0000000a890a7221 */ /* 0x010fe40000010000 */
[----:B------:R-:W-:Y:S01]  /*8d20*/  FADD.FTZ R90, R154, R11 ;  /* 0x0000000b9a5a7221 */ /* 0x000fe20000010000 */
[----:B------:R-:W-:-:S03]  /*8d30*/  F2FP.BF16.F32.PACK_AB R154, R97, R154 ;  /* 0x0000009a619a723e */ /* 0x000fc600000010ff */
[----:B------:R-:W-:Y:S01]  /*8d40*/  FADD.FTZ R11, R97, R90 ;  /* 0x0000005a610b7221 */ /* 0x000fe20000010000 */
[----:B------:R-:W3:Y:S01]  /*8d50*/  MUFU.EX2 R135, R135 ;  /* 0x0000008700877308 */ /* 0x000ee20000000800 */
[C---:B-1----:R-:W-:Y:S01]  /*8d60*/  FADD.FTZ R10, R131.reuse, R10 ;  /* 0x0000000a830a7221 */ /* 0x042fe20000010000 */
[----:B------:R-:W-:Y:S01]  /*8d70*/  F2FP.BF16.F32.PACK_AB R137, R131, R137 ;  /* 0x000000898389723e */ /* 0x000fe200000010ff */
[----:B------:R-:W-:Y:S01]  /*8d80*/  FADD.FTZ R90, R148, R11 ;  /* 0x0000000b945a7221 */ /* 0x000fe20000010000 */
[----:B------:R-:W-:-:S03]  /*8d90*/  F2FP.BF16.F32.PACK_AB R148, R101, R148 ;  /* 0x000000946594723e */ /* 0x000fc600000010ff */
[----:B------:R-:W-:Y:S01]  /*8da0*/  FADD.FTZ R11, R101, R90 ;  /* 0x0000005a650b7221 */ /* 0x000fe20000010000 */
[----:B--2---:R-:W-:-:S03]  /*8db0*/  FADD.FTZ R10, R139, R10 ;  /* 0x0000000a8b0a7221 */ /* 0x004fc60000010000 */
[----:B------:R-:W-:Y:S01]  /*8dc0*/  FADD.FTZ R90, R150, R11 ;  /* 0x0000000b965a7221 */ /* 0x000fe20000010000 */
[----:B------:R-:W-:-:S03]  /*8dd0*/  F2FP.BF16.F32.PACK_AB R150, R105, R150 ;  /* 0x000000966996723e */ /* 0x000fc600000010ff */
[----:B------:R-:W-:Y:S01]  /*8de0*/  FADD.FTZ R11, R105, R90 ;  /* 0x0000005a690b7221 */ /* 0x000fe20000010000 */
[C---:B---3--:R-:W-:Y:S01]  /*8df0*/  FADD.FTZ R10, R135.reuse, R10 ;  /* 0x0000000a870a7221 */ /* 0x048fe20000010000 */
[----:B------:R-:W-:Y:S02]  /*8e00*/  F2FP.BF16.F32.PACK_AB R139, R135, R139 ;  /* 0x0000008b878b723e */ /* 0x000fe400000010ff */
[----:B------:R-:W-:Y:S01]  /*8e10*/  FADD.FTZ R90, R144, R11 ;  /* 0x0000000b905a7221 */ /* 0x000fe20000010000 */
[----:B------:R-:W-:-:S03]  /*8e20*/  F2FP.BF16.F32.PACK_AB R144, R109, R144 ;  /* 0x000000906d90723e */ /* 0x000fc600000010ff */
[----:B------:R-:W-:-:S04]  /*8e30*/  FADD.FTZ R11, R109, R90 ;  /* 0x0000005a6d0b7221 */ /* 0x000fc80000010000 */
[----:B------:R-:W-:Y:S01]  /*8e40*/  FADD.FTZ R90, R146, R11 ;  /* 0x0000000b925a7221 */ /* 0x000fe20000010000 */
[----:B------:R-:W-:-:S03]  /*8e50*/  F2FP.BF16.F32.PACK_AB R146, R113, R146 ;  /* 0x000000927192723e */ /* 0x000fc600000010ff */
[----:B------:R-:W-:-:S04]  /*8e60*/  FADD.FTZ R11, R113, R90 ;  /* 0x0000005a710b7221 */ /* 0x000fc80000010000 */
[----:B------:R-:W-:-:S04]  /*8e70*/  FADD.FTZ R90, R88, R11 ;  /* 0x0000000b585a7221 */ /* 0x000fc80000010000 */
[----:B------:R-:W-:-:S04]  /*8e80*/  FADD.FTZ R11, R117, R90 ;  /* 0x0000005a750b7221 */ /* 0x000fc80000010000 */
[----:B------:R-:W-:-:S04]  /*8e90*/  FADD.FTZ R90, R92, R11 ;  /* 0x0000000b5c5a7221 */ /* 0x000fc80000010000 */
[----:B------:R-:W-:-:S04]  /*8ea0*/  FADD.FTZ R11, R121, R90 ;  /* 0x0000005a790b7221 */ /* 0x000fc80000010000 */
[----:B------:R-:W-:-:S04]  /*8eb0*/  FADD.FTZ R88, R96, R11 ;  /* 0x0000000b60587221 */ /* 0x000fc80000010000 */
[----:B------:R-:W-:-:S04]  /*8ec0*/  FADD.FTZ R11, R125, R88 ;  /* 0x000000587d0b7221 */ /* 0x000fc80000010000 */
[----:B------:R-:W-:-:S04]  /*8ed0*/  FADD.FTZ R88, R100, R11 ;  /* 0x0000000b64587221 */ /* 0x000fc80000010000 */
[----:B------:R-:W-:Y:S01]  /*8ee0*/  FADD.FTZ R11, R21, R88 ;  /* 0x00000058150b7221 */ /* 0x000fe20000010000 */
[----:B------:R-:W-:Y:S01]  /*8ef0*/  IMAD.MOV.U32 R21, RZ, RZ, R12 ;  /* 0x000000ffff157224 */ /* 0x000fe200078e000c */
[----:B------:R-:W-:Y:S06]  /*8f00*/  @P1 BRA `(.L_x_924) ;  /* 0xffffffe400041947 */ /* 0x000fec000383ffff */
.L_x_915:
[----:B------:R-:W-:-:S13]  /*8f10*/  ISETP.GE.AND P1, PT, R20, R19, PT ;  /* 0x000000131400720c */ /* 0x000fda0003f26270 */
[----:B------:R-:W-:Y:S05]  /*8f20*/  @!P1 BRA `(.L_x_925) ;  /* 0x0000002c00589947 */ /* 0x000fea0003800000 */
[----:B------:R-:W-:Y:S01]  /*8f30*/  IMAD.MOV.U32 R15, RZ, RZ, R12 ;  /* 0x000000ffff0f7224 */ /* 0x000fe200078e000c */
[----:B------:R-:W-:Y:S01]  /*8f40*/  UMOV UR38, UR46 ;  /* 0x0000002e00267c82 */ /* 0x000fe20008000000 */
[----:B------:R-:W-:Y:S01]  /*8f50*/  IMAD.MOV.U32 R173, RZ, RZ, R3 ;  /* 0x000000ffffad7224 */ /* 0x000fe200078e0003 */
[----:B------:R-:W-:Y:S01]  /*8f60*/  UMOV UR7, UR36 ;  /* 0x0000002400077c82 */ /* 0x000fe20008000000 */
[----:B------:R-:W-:Y:S01]  /*8f70*/  IMAD.IADD R21, R5, 0x1, R13 ;  /* 0x0000000105157824 */ /* 0x000fe200078e020d */
[----:B------:R-:W-:Y:S01]  /*8f80*/  ULDC UR40, c[0x0][0x9e4] ;  /* 0x0002790000287ab9 */ /* 0x000fe20000000800 */
[----:B------:R-:W-:Y:S01]  /*8f90*/  ULDC UR41, c[0x0][0x9dc] ;  /* 0x0002770000297ab9 */ /* 0x000fe20000000800 */
[----:B------:R-:W-:-:S05]  /*8fa0*/  ULDC UR47, c[0x0][0x9e0] ;  /* 0x00027800002f7ab9 */ /* 0x000fca0000000800 */
.L_x_942:
[----:B------:R-:W-:-:S04]  /*8fb0*/  UIADD3 UR36, UR7, 0x1, URZ ;  /* 0x0000000107247890 */ /* 0x000fc8000fffe03f */
[----:B------:R-:W-:-:S04]  /*8fc0*/  UISETP.NE.AND UP0, UPT, UR36, 0x2, UPT ;  /* 0x000000022400788c */ /* 0x000fc8000bf05270 */
[----:B------:R-:W-:Y:S02]  /*8fd0*/  USEL UR46, URZ, 0x1, UP0 ;  /* 0x000000013f2e7887 */ /* 0x000fe40008000000 */
[----:B------:R-:W-:Y:S02]  /*8fe0*/  USEL UR36, UR36, URZ, UP0 ;  /* 0x0000003f24247287 */ /* 0x000fe40008000000 */
[----:B------:R-:W-:Y:S01]  /*8ff0*/  ULOP3.LUT UR46, UR38, UR46, URZ, 0x3c, !UPT ;  /* 0x0000002e262e7292 */ /* 0x000fe2000f8e3c3f */
[----:B------:R-:W-:Y:S11]  /*9000*/  @!P0 BRA `(.L_x_926) ;  /* 0x0000000000048947 */ /* 0x000ff60003800000 */
[----:B------:R-:W-:Y:S01]  /*9010*/  BPT.TRAP 0x1 ;  /* 0x000000040000795c */ /* 0x000fe20000300000 */
.L_x_926:
[----:B------:R-:W-:Y:S01]  /*9020*/  ULEA UR6, UR36, UR37, 0x3 ;  /* 0x0000002524067291 */ /* 0x000fe2000f8e183f */
[----:B------:R-:W-:-:S05]  /*9030*/  IMAD.U32 R3, RZ, RZ, UR46 ;  /* 0x0000002eff037e24 */ /* 0x000fca000f8e00ff */
[----:B------:R-:W-:-:S04]  /*9040*/  SHF.L.U32 R3, R3, 0x1f, RZ ;  /* 0x0000001f03037819 */ /* 0x000fc800000006ff */
[----:B------:R1:W2:Y:S01]  /*9050*/  SYNCS.PHASECHK.TRANS64.TRYWAIT P1, [UR6+0x2a830], R3 ;  /* 0x02a83003ff0075a7 */ /* 0x0002a20008020146 */
[----:B------:R-:W-:Y:S05]  /*9060*/  @!P0 BRA `(.L_x_927) ;  /* 0x0000000000048947 */ /* 0x000fea0003800000 */
[----:B------:R-:W-:Y:S01]  /*9070*/  BPT.TRAP 0x1 ;  /* 0x000000040000795c */ /* 0x000fe20000300000 */
.L_x_927:
[----:B--2---:R-:W-:Y:S05]  /*9080*/  @P1 BRA `(.L_x_928) ;  /* 0x0000000000081947 */ /* 0x004fea0003800000 */
[----:B------:R-:W2:Y:S02]  /*9090*/  SYNCS.PHASECHK.TRANS64.TRYWAIT P1, [UR6+0x2a830], R3 ;  /* 0x02a83003ff0075a7 */ /* 0x000ea40008020146 */
[----:B--2---:R-:W-:Y:S05]  /*90a0*/  @!P1 BRA `(.L_x_929) ;  /* 0x0000008000709947 */ /* 0x004fea0003800000 */
.L_x_928:
        /* <DEDUP_REMOVED lines=133> */
.L_x_930:
[----:B------:R-:W-:Y:S01]  /*9900*/  ULEA UR10, UR7, UR37, 0x3 ;  /* 0x00000025070a7291 */ /* 0x000fe2000f8e183f */
[----:B------:R-:W-:-:S05]  /*9910*/  IMAD.U32 R0, RZ, RZ, UR38 ;  /* 0x00000026ff007e24 */ /* 0x000fca000f8e00ff */
[----:B------:R-:W-:-:S04]  /*9920*/  SHF.L.U32 R0, R0, 0x1f, RZ ;  /* 0x0000001f00007819 */ /* 0x000fc800000006ff */
[----:B------:R3:W4:Y:S01]  /*9930*/  SYNCS.PHASECHK.TRANS64.TRYWAIT P1, [UR10+0x2a850], R0 ;  /* 0x02a85000ff0075a7 */ /* 0x000722000802014a */
[----:B------:R-:W-:Y:S05]  /*9940*/  @!P0 BRA `(.L_x_931) ;  /* 0x0000000000048947 */ /* 0x000fea0003800000 */
[----:B------:R-:W-:Y:S01]  /*9950*/  BPT.TRAP 0x1 ;  /* 0x000000040000795c */ /* 0x000fe20000300000 */
.L_x_931:
[----:B----4-:R-:W-:Y:S05]  /*9960*/  @P1 BRA `(.L_x_932) ;  /* 0x0000000000081947 */ /* 0x010fea0003800000 */
[----:B------:R-:W4:Y:S02]  /*9970*/  SYNCS.PHASECHK.TRANS64.TRYWAIT P1, [UR10+0x2a850], R0 ;  /* 0x02a85000ff0075a7 */ /* 0x000f24000802014a */
[----:B----4-:R-:W-:Y:S05]  /*9980*/  @!P1 BRA `(.L_x_933) ;  /* 0x0000007800509947 */ /* 0x010fea0003800000 */
.L_x_932:
[----:B------:R-:W-:Y:S01]  /*9990*/  UIADD3 UR6, UR37, 0x400, URZ ;  /* 0x0000040025067890 */ /* 0x000fe2000fffe03f */
[----:B------:R-:W-:-:S06]  /*99a0*/  WARPGROUP.ARRIVE ;  /* 0x00000000000079c5 */ /* 0x000fcc0000000000 */
[----:B------:R-:W4:Y:S01]  /*99b0*/  S2R R176, SR_TID.X ;  /* 0x0000000000b07919 */ /* 0x000f220000002100 */
[----:B-12---:R-:W1:Y:S01]  /*99c0*/  LDC R3, c[0x0][0x288] ;  /* 0x0000a200ff037b82 */ /* 0x006e620000000800 */
[----:B------:R-:W-:Y:S01]  /*99d0*/  USHF.R.U32.HI UR6, URZ, 0x4, UR6 ;  /* 0x000000043f067899 */ /* 0x000fe20008011606 */
[----:B---3--:R-:W-:Y:S01]  /*99e0*/  IMAD.U32 R0, RZ, RZ, UR36 ;  /* 0x00000024ff007e24 */ /* 0x008fe2000f8e00ff */
[----:B------:R-:W-:Y:S01]  /*99f0*/  ULDC UR14, c[0x0][0x2e0] ;  /* 0x0000b800000e7ab9 */ /* 0x000fe20000000800 */
[----:B------:R-:W-:Y:S01]  /*9a00*/  IMAD R14, R20, -0x60, RZ ;  /* 0xffffffa0140e7824 */ /* 0x000fe200078e02ff */
[----:B------:R-:W-:-:S03]  /*9a10*/  ULOP3.LUT UR6, UR6, 0x3fff, URZ, 0xc0, !UPT ;  /* 0x00003fff06067892 */ /* 0x000fc6000f8ec03f */
[----:B------:R-:W-:Y:S01]  /*9a20*/  IMAD R2, R17, UR14, R14 ;  /* 0x0000000e11027c24 */ /* 0x000fe2000f8e020e */
[----:B------:R-:W-:-:S04]  /*9a30*/  ULOP3.LUT UR6, UR6, 0x3000000, URZ, 0xfc, !UPT ;  /* 0x0300000006067892 */ /* 0x000fc8000f8efc3f */
[----:B------:R-:W-:-:S03]  /*9a40*/  UIMAD UR11, UR7, 0x600, UR6 ;  /* 0x00000600070b78a4 */ /* 0x000fc6000f8e0206 */
[----:B------:R-:W-:-:S04]  /*9a50*/  UMOV UR7, 0x40000040 ;  /* 0x4000004000077882 */ /* 0x000fc80000000000 */
[----:B------:R-:W-:Y:S02]  /*9a60*/  UMOV UR6, UR11 ;  /* 0x0000000b00067c82 */ /* 0x000fe40008000000 */
[----:B------:R-:W-:Y:S01]  /*9a70*/  HGMMA.64x128x16.F32.BF16 R24, R156, gdesc[UR4].tnspB, R24, gsb0 ;  /* 0x41e000049c187df0 */ /* 0x000fe20008001818 */
[----:B------:R-:W-:Y:S01]  /*9a80*/  UIADD3 UR6, UR11, 0x80, URZ ;  /* 0x000000800b067890 */ /* 0x000fe2000fffe03f */
[----:B-1----:R-:W-:Y:S01]  /*9a90*/  IADD3 R3, R2, 0x1, -R3 ;  /* 0x0000000102037810 */ /* 0x002fe20007ffe803 */
[----:B------:R-:W-:-:S04]  /*9aa0*/  UMOV UR7, 0x40000040 ;  /* 0x4000004000077882 */ /* 0x000fc80000000000 */
[----:B------:R-:W-:Y:S01]  /*9ab0*/  IMAD R3, R16, -0x2, R3 ;  /* 0xfffffffe10037824 */ /* 0x000fe200078e0203 */
[----:B----4-:R-:W-:-:S13]  /*9ac0*/  LOP3.LUT P1, RZ, R176, 0x7f, RZ, 0xc0, !PT ;  /* 0x0000007fb0ff7812 */ /* 0x010fda000782c0ff */
[----:B------:R-:W-:-:S05]  /*9ad0*/  @!P1 LEA R0, R0, UR37, 0x3 ;  /* 0x0000002500009c11 */ /* 0x000fca000f8e18ff */
        /* <DEDUP_REMOVED lines=23> */
[----:B------:R-:W-:Y:S01]  /*9c50*/  WARPGROUP.ARRIVE ;  /* 0x00000000000079c5 */ /* 0x000fe20000000000 */
[----:B------:R-:W-:-:S06]  /*9c60*/  IMAD R140, R16, -0x2, R14 ;  /* 0xfffffffe108c7824 */ /* 0x000fcc00078e020e */
[----:B------:R-:W-:Y:S01]  /*9c70*/  HGMMA.64x128x16.F32.BF16 R24, R136, gdesc[UR4].tnspB, R24, gsb0 ;  /* 0x41e0000488187df0 */ /* 0x000fe20008001818 */
[----:B------:R-:W-:Y:S02]  /*9c80*/  ULOP3.LUT UR6, URZ, UR41, URZ, 0x33, !UPT ;  /* 0x000000293f067292 */ /* 0x000fe4000f8e333f */
[----:B------:R-:W-:Y:S02]  /*9c90*/  WARPGROUP.DEPBAR.LE gsb0, 0x0 ;  /* 0x00008000000079c5 */ /* 0x000fe40000010000 */
[----:B------:R1:W-:Y:S01]  /*9ca0*/  @!P1 SYNCS.ARRIVE.TRANS64.RED.A1T0 RZ, [R0+URZ], RZ ;  /* 0x000000ff00ff99a7 */ /* 0x0003e2000810043f */
[----:B------:R-:W-:Y:S01]  /*9cb0*/  ISETP.GE.AND P1, PT, R172, 0x1, PT ;  /* 0x00000001ac00780c */ /* 0x000fe20003f26270 */
[C---:B------:R-:W-:Y:S02]  /*9cc0*/  VIADD R136, R3.reuse, UR47 ;  /* 0x0000002f03887c36 */ /* 0x040fe40008000000 */
[----:B------:R-:W-:Y:S02]  /*9cd0*/  VIADD R138, R3, UR6 ;  /* 0x00000006038a7c36 */ /* 0x000fe40008000000 */
[----:B-1----:R-:W-:-:S02]  /*9ce0*/  IMAD.IADD R0, R5, 0x1, R136 ;  /* 0x0000000105007824 */ /* 0x002fc400078e0288 */
[----:B------:R-:W-:-:S06]  /*9cf0*/  IMAD.IADD R2, R5, 0x1, R138 ;  /* 0x0000000105027824 */ /* 0x000fcc00078e028a */
[----:B------:R-:W-:Y:S05]  /*9d00*/  @!P1 BRA `(.L_x_934) ;  /* 0x0000000000589947 */ /* 0x000fea0003800000 */
        /* <DEDUP_REMOVED lines=11> */
.L_x_936:
[----:B------:R-:W-:-:S05]  /*9dc0*/  IMAD.U32 R137, RZ, RZ, UR40 ;  /* 0x00000028ff897e24 */ /* 0x000fca000f8e00ff */
[----:B------:R-:W-:-:S13]  /*9dd0*/  ISETP.NE.AND P1, PT, R137, 0x1, PT ;  /* 0x000000018900780c */ /* 0x000fda0003f25270 */
[----:B------:R-:W1:Y:S01]  /*9de0*/  @P1 LDC.64 R142, c[0x0][0x9e8] ;  /* 0x00027a00ff8e1b82 */ /* 0x000e620000000a00 */
[----:B------:R-:W-:-:S04]  /*9df0*/  @P1 IMAD.IADD R3, R5, 0x1, R13 ;  /* 0x0000000105031824 */ /* 0x000fc800078e020d */
[----:B-1----:R-:W-:-:S04]  /*9e00*/  @P1 IMAD.HI.U32 R142, R3, R142, RZ ;  /* 0x0000008e038e1227 */ /* 0x002fc800078e00ff */
[----:B------:R-:W-:Y:S01]  /*9e10*/  IMAD.MOV.U32 R3, RZ, RZ, R21 ;  /* 0x000000ffff037224 */ /* 0x000fe200078e0015 */
[----:B------:R-:W-:-:S07]  /*9e20*/  @P1 SHF.R.U32.HI R3, RZ, R143, R142 ;  /* 0x0000008fff031219 */ /* 0x000fce000001168e */
.L_x_937:
[----:B------:R-:W-:Y:S05]  /*9e30*/  BSYNC B0 ;  /* 0x0000000000007941 */ /* 0x000fea0003800000 */
.L_x_935:
[----:B------:R-:W-:-:S05]  /*9e40*/  IMAD R3, R3, R137, R140 ;  /* 0x0000008903037224 */ /* 0x000fca00078e028c */
[----:B------:R-:W-:Y:S02]  /*9e50*/  VIADDMNMX R0, R3, R137, R0, PT ;  /* 0x0000008903007246 */ /* 0x000fe40003800100 */
[----:B------:R-:W-:-:S07]  /*9e60*/  VIMNMX R2, R2, R3, !PT ;  /* 0x0000000302027248 */ /* 0x000fce0007fe0100 */
.L_x_934:
        /* <DEDUP_REMOVED lines=117> */
[----:B------:R-:W-:-:S13]  /*a5c0*/  ISETP.GE.AND P6, PT, R172, 0x1, PT ;  /* 0x00000001ac00780c */ /* 0x000fda0003fc6270 */
[----:B------:R-:W-:Y:S05]  /*a5d0*/  @!P6 BRA `(.L_x_938) ;  /* 0x000000000054e947 */ /* 0x000fea0003800000 */
[----:B------:R-:W-:Y:S01]  /*a5e0*/  IMAD.IADD R3, R4, 0x1, R13 ;  /* 0x0000000104037824 */ /* 0x000fe200078e020d */
[----:B------:R-:W-:Y:S04]  /*a5f0*/  BSSY B0, `(.L_x_939) ;  /* 0x0000010000007945 */ /* 0x000fe80003800000 */
[----:B------:R-:W-:-:S13]  /*a600*/  ISETP.GT.AND P6, PT, R3, -0x1, PT ;  /* 0xffffffff0300780c */ /* 0x000fda0003fc4270 */
        /* <DEDUP_REMOVED lines=9> */
.L_x_940:
[----:B------:R-:W-:-:S05]  /*a6a0*/  IMAD.U32 R12, RZ, RZ, UR40 ;  /* 0x00000028ff0c7e24 */ /* 0x000fca000f8e00ff */
[----:B------:R-:W-:-:S13]  /*a6b0*/  ISETP.NE.AND P6, PT, R12, 0x1, PT ;  /* 0x000000010c00780c */ /* 0x000fda0003fc5270 */
[----:B------:R-:W1:Y:S02]  /*a6c0*/  @P6 LDC.64 R148, c[0x0][0x9e8] ;  /* 0x00027a00ff946b82 */ /* 0x000e640000000a00 */
[----:B-1----:R-:W-:-:S05]  /*a6d0*/  @P6 IMAD.HI.U32 R148, R3, R148, RZ ;  /* 0x0000009403946227 */ /* 0x002fca00078e00ff */
[----:B------:R-:W-:-:S07]  /*a6e0*/  @P6 SHF.R.U32.HI R3, RZ, R149, R148 ;  /* 0x00000095ff036219 */ /* 0x000fce0000011694 */
.L_x_941:
[----:B------:R-:W-:Y:S05]  /*a6f0*/  BSYNC B0 ;  /* 0x0000000000007941 */ /* 0x000fea0003800000 */
.L_x_939:
[----:B------:R-:W-:-:S05]  /*a700*/  IMAD R3, R3, R12, R140 ;  /* 0x0000000c03037224 */ /* 0x000fca00078e028c */
[----:B------:R-:W-:Y:S02]  /*a710*/  VIADDMNMX R0, R3, R12, R0, PT ;  /* 0x0000000c03007246 */ /* 0x000fe40003800100 */
[----:B------:R-:W-:-:S07]  /*a720*/  VIMNMX R2, R2, R3, !PT ;  /* 0x0000000302027248 */ /* 0x000fce0007fe0100 */
.L_x_938:
[C---:B------:R-:W-:Y:S01]  /*a730*/  ISETP.GT.AND P1, PT, R2.reuse, 0x1, !P1 ;  /* 0x000000010200780c */ /* 0x040fe20004f24270 */
[----:B------:R-:W1:Y:S01]  /*a740*/  LDC R14, c[0x0][0x988] ;  /* 0x00026200ff0e7b82 */ /* 0x000e620000000800 */
[----:B------:R-:W-:Y:S01]  /*a750*/  ISETP.GT.AND P2, PT, R2, 0x8, !P2 ;  /* 0x000000080200780c */ /* 0x000fe20005744270 */
[----:B------:R-:W-:Y:S01]  /*a760*/  UMOV UR38, UR46 ;  /* 0x0000002e00267c82 */ /* 0x000fe20008000000 */
[C---:B------:R-:W-:Y:S01]  /*a770*/  ISETP.LT.OR P1, PT, R0.reuse, 0x2, P1 ;  /* 0x000000020000780c */ /* 0x040fe20000f21670 */
[----:B------:R-:W-:Y:S01]  /*a780*/  UMOV UR7, UR36 ;  /* 0x0000002400077c82 */ /* 0x000fe20008000000 */
        /* <DEDUP_REMOVED lines=57> */
[----:B------:R-:W-:Y:S02]  /*ab20*/  FMNMX.FTZ R12, R105, R12, !PT ;  /* 0x0000000c690c7209 */ /* 0x000fe40007810000 */
[----:B------:R-:W-:Y:S02]  /*ab30*/  ISETP.LT.OR P1, PT, R0, 0x2a, P1 ;  /* 0x0000002a0000780c */ /* 0x000fe40000f21670 */
[----:B------:R-:W-:Y:S02]  /*ab40*/  FMNMX.FTZ R12, R129, R12, !PT ;  /* 0x0000000c810c7209 */ /* 0x000fe40007810000 */
[----:B------:R-:W-:Y:S02]  /*ab50*/  FSEL R111, R111, -INF , !P1 ;  /* 0xff8000006f6f7808 */ /* 0x000fe40004800000 */
[----:B------:R-:W-:Y:S02]  /*ab60*/  ISETP.NE.AND P1, PT, R154, RZ, PT ;  /* 0x000000ff9a00720c */ /* 0x000fe40003f25270 */
[----:B------:R-:W-:-:S02]  /*ab70*/  ISETP.NE.AND P2, PT, R174, RZ, PT ;  /* 0x000000ffae00720c */ /* 0x000fc40003f45270 */
[----:B------:R-:W-:Y:S02]  /*ab80*/  ISETP.GT.AND P1, PT, R2, 0x30, !P1 ;  /* 0x000000300200780c */ /* 0x000fe40004f24270 */
[----:B------:R-:W-:Y:S02]  /*ab90*/  FMNMX.FTZ R12, R101, R12, !PT ;  /* 0x0000000c650c7209 */ /* 0x000fe40007810000 */
[----:B------:R-:W-:Y:S02]  /*aba0*/  ISETP.LT.OR P1, PT, R0, 0x31, P1 ;  /* 0x000000310000780c */ /* 0x000fe40000f21670 */
[----:B------:R-:W-:Y:S02]  /*abb0*/  FMNMX.FTZ R12, R133, R12, !PT ;  /* 0x0000000c850c7209 */ /* 0x000fe40007810000 */
[----:B------:R-:W-:Y:S02]  /*abc0*/  FSEL R91, R114, -INF , !P1 ;  /* 0xff800000725b7808 */ /* 0x000fe40004800000 */
[----:B------:R-:W-:Y:S01]  /*abd0*/  ISETP.NE.AND P1, PT, R112, RZ, PT ;  /* 0x000000ff7000720c */ /* 0x000fe20003f25270 */
[----:B------:R-:W2:Y:S01]  /*abe0*/  SHFL.BFLY PT, R3, R12, 0x2, 0x1f ;  /* 0x0c401f000c037f89 */ /* 0x000ea200000e0000 */
[----:B------:R-:W-:-:S02]  /*abf0*/  ISETP.NE.AND P6, PT, R124, RZ, PT ;  /* 0x000000ff7c00720c */ /* 0x000fc40003fc5270 */
[C---:B------:R-:W-:Y:S02]  /*ac00*/  ISETP.GT.AND P1, PT, R2.reuse, 0x31, !P1 ;  /* 0x000000310200780c */ /* 0x040fe40004f24270 */
[----:B------:R-:W-:Y:S02]  /*ac10*/  ISETP.GT.AND P3, PT, R2, 0x50, !P3 ;  /* 0x000000500200780c */ /* 0x000fe40005f64270 */
[C---:B------:R-:W-:Y:S02]  /*ac20*/  ISETP.LT.OR P1, PT, R0.reuse, 0x32, P1 ;  /* 0x000000320000780c */ /* 0x040fe40000f21670 */
[----:B------:R-:W-:Y:S02]  /*ac30*/  ISETP.LT.OR P3, PT, R0, 0x51, P3 ;  /* 0x000000510000780c */ /* 0x000fe40001f61670 */
[----:B------:R-:W-:Y:S02]  /*ac40*/  FSEL R115, R115, -INF , !P1 ;  /* 0xff80000073737808 */ /* 0x000fe40004800000 */
[----:B------:R-:W-:-:S02]  /*ac50*/  ISETP.NE.AND P1, PT, R156, RZ, PT ;  /* 0x000000ff9c00720c */ /* 0x000fc40003f25270 */
[C---:B------:R-:W-:Y:S02]  /*ac60*/  ISETP.GT.AND P4, PT, R2.reuse, 0x51, !P4 ;  /* 0x000000510200780c */ /* 0x040fe40006784270 */
[----:B------:R-:W-:Y:S02]  /*ac70*/  ISETP.GT.AND P1, PT, R2, 0x38, !P1 ;  /* 0x000000380200780c */ /* 0x000fe40004f24270 */
[----:B------:R-:W-:Y:S02]  /*ac80*/  FSEL R183, R130, -INF , !P3 ;  /* 0xff80000082b77808 */ /* 0x000fe40005800000 */
[----:B------:R-:W-:Y:S02]  /*ac90*/  ISETP.LT.OR P1, PT, R0, 0x39, P1 ;  /* 0x000000390000780c */ /* 0x000fe40000f21670 */
[----:B------:R-:W-:Y:S02]  /*aca0*/  ISETP.GT.AND P5, PT, R2, 0x58, !P5 ;  /* 0x000000580200780c */ /* 0x000fe40006fa4270 */
[----:B------:R-:W-:-:S02]  /*acb0*/  FSEL R175, R118, -INF , !P1 ;  /* 0xff80000076af7808 */ /* 0x000fc40004800000 */
[----:B------:R-:W-:Y:S02]  /*acc0*/  ISETP.NE.AND P1, PT, R116, RZ, PT ;  /* 0x000000ff7400720c */ /* 0x000fe40003f25270 */
[----:B------:R-:W-:Y:S02]  /*acd0*/  ISETP.LT.OR P4, PT, R0, 0x52, P4 ;  /* 0x000000520000780c */ /* 0x000fe40002781670 */
[----:B------:R-:W-:Y:S02]  /*ace0*/  ISETP.GT.AND P1, PT, R2, 0x39, !P1 ;  /* 0x000000390200780c */ /* 0x000fe40004f24270 */
[C---:B------:R-:W-:Y:S02]  /*acf0*/  ISETP.LT.OR P5, PT, R0.reuse, 0x59, P5 ;  /* 0x000000590000780c */ /* 0x040fe40002fa1670 */
        /* <DEDUP_REMOVED lines=15> */
[----:B------:R-:W-:Y:S02]  /*adf0*/  ISETP.LT.OR P1, PT, R0, 0x4a, P1 ;  /* 0x0000004a0000780c */ /* 0x000fe40000f21670 */
[----:B--2---:R-:W-:Y:S02]  /*ae00*/  FMNMX.FTZ R92, R12, R3, !PT ;  /* 0x000000030c5c7209 */ /* 0x004fe40007810000 */
[----:B------:R-:W-:-:S02]  /*ae10*/  FSEL R127, R127, -INF , !P1 ;  /* 0xff8000007f7f7808 */ /* 0x000fc40004800000 */
[----:B------:R-:W-:Y:S01]  /*ae20*/  ISETP.GT.AND P1, PT, R2, RZ, !P6 ;  /* 0x000000ff0200720c */ /* 0x000fe20007724270 */
[----:B------:R-:W2:Y:S01]  /*ae30*/  SHFL.BFLY PT, R3, R92, 0x1, 0x1f ;  /* 0x0c201f005c037f89 */ /* 0x000ea200000e0000 */
[----:B------:R-:W-:Y:S02]  /*ae40*/  ISETP.NE.AND P6, PT, R128, RZ, PT ;  /* 0x000000ff8000720c */ /* 0x000fe40003fc5270 */
[----:B------:R-:W-:Y:S02]  /*ae50*/  ISETP.LT.OR P1, PT, R0, 0x1, P1 ;  /* 0x000000010000780c */ /* 0x000fe40000f21670 */
[----:B------:R-:W-:Y:S02]  /*ae60*/  ISETP.GT.AND P2, PT, R2, 0x59, !P6 ;  /* 0x000000590200780c */ /* 0x000fe40007744270 */
[----:B------:R-:W-:Y:S02]  /*ae70*/  FSEL R90, R90, -INF , !P1 ;  /* 0xff8000005a5a7808 */ /* 0x000fe40004800000 */
[----:B------:R-:W-:-:S02]  /*ae80*/  ISETP.LT.OR P2, PT, R0, 0x5a, P2 ;  /* 0x0000005a0000780c */ /* 0x000fc40001741670 */
[----:B------:R-:W-:Y:S02]  /*ae90*/  FMNMX.FTZ R12, R90, R15, !PT ;  /* 0x0000000f5a0c7209 */ /* 0x000fe40007810000 */
[----:B------:R-:W-:Y:S02]  /*aea0*/  LOP3.LUT P6, RZ, R176, 0x7f, RZ, 0xc0, !PT ;  /* 0x0000007fb0ff7812 */ /* 0x000fe400078cc0ff */
[----:B------:R-:W-:-:S04]  /*aeb0*/  FMNMX.FTZ R12, R159, R12, !PT ;  /* 0x0000000c9f0c7209 */ /* 0x000fc80007810000 */
[----:B------:R-:W-:-:S04]  /*aec0*/  FMNMX.FTZ R12, R149, R12, !PT ;  /* 0x0000000c950c7209 */ /* 0x000fc80007810000 */
[----:B------:R-:W-:Y:S02]  /*aed0*/  FMNMX.FTZ R12, R157, R12, !PT ;  /* 0x0000000c9d0c7209 */ /* 0x000fe40007810000 */
[----:B--2---:R-:W-:Y:S02]  /*aee0*/  FMNMX.FTZ R3, R92, R3, !PT ;  /* 0x000000035c037209 */ /* 0x004fe40007810000 */
[----:B------:R-:W-:Y:S02]  /*aef0*/  FMNMX.FTZ R12, R151, R12, !PT ;  /* 0x0000000c970c7209 */ /* 0x000fe40007810000 */
[C---:B------:R-:W-:Y:S01]  /*af00*/  FSETP.NEU.FTZ.AND P1, PT, R3.reuse, -INF , PT ;  /* 0xff8000000300780b */ /* 0x040fe20003f3d000 */
[----:B-1----:R-:W-:Y:S01]  /*af10*/  FMUL.FTZ R94, R3, R14 ;  /* 0x0000000e035e7220 */ /* 0x002fe20000410000 */
[----:B------:R-:W-:Y:S02]  /*af20*/  FMNMX.FTZ R12, R155, R12, !PT ;  /* 0x0000000c9b0c7209 */ /* 0x000fe40007810000 */
[----:B------:R-:W-:-:S02]  /*af30*/  FSEL R0, R3, RZ, P1 ;  /* 0x000000ff03007208 */ /* 0x000fc40000800000 */
[----:B------:R-:W-:Y:S02]  /*af40*/  FMNMX.FTZ R12, R95, R12, !PT ;  /* 0x0000000c5f0c7209 */ /* 0x000fe40007810000 */
        /* <DEDUP_REMOVED lines=8> */
[-CC-:B------:R-:W-:Y:S01]  /*afd0*/  FFMA.FTZ R144, R97, R14.reuse, -R94.reuse ;  /* 0x0000000e61907223 */ /* 0x180fe2000001085e */
[----:B------:R-:W-:Y:S01]  /*afe0*/  FSEL R143, R134, -INF , !P5 ;  /* 0xff800000868f7808 */ /* 0x000fe20006800000 */
[--C-:B------:R-:W-:Y:S01]  /*aff0*/  FFMA.FTZ R97, R113, R14, -R94.reuse ;  /* 0x0000000e71617223 */ /* 0x100fe2000001085e */
[----:B------:R-:W-:Y:S01]  /*b000*/  FMNMX.FTZ R12, R103, R12, !PT ;  /* 0x0000000c670c7209 */ /* 0x000fe20007810000 */
[----:B------:R-:W-:Y:S01]  /*b010*/  FADD.FTZ R113, -R0, R173 ;  /* 0x000000ad00717221 */ /* 0x000fe20000010100 */
[----:B------:R-:W-:Y:S01]  /*b020*/  FSEL R139, R135, -INF , !P2 ;  /* 0xff800000878b7808 */ /* 0x000fe20005000000 */
[--C-:B------:R-:W-:Y:S01]  /*b030*/  FFMA.FTZ R135, R137, R14, -R94.reuse ;  /* 0x0000000e89877223 */ /* 0x100fe2000001085e */
[----:B------:R-:W-:Y:S01]  /*b040*/  FMNMX.FTZ R12, R111, R12, !PT ;  /* 0x0000000c6f0c7209 */ /* 0x000fe20007810000 */
[-CC-:B------:R-:W-:Y:S01]  /*b050*/  FFMA.FTZ R193, R88, R14.reuse, -R94.reuse ;  /* 0x0000000e58c17223 */ /* 0x180fe2000001085e */
[----:B------:R-:W-:Y:S01]  /*b060*/  FMUL.FTZ R0, R113, R14 ;  /* 0x0000000e71007220 */ /* 0x000fe20000410000 */
        /* <DEDUP_REMOVED lines=20> */
[--C-:B------:R-:W-:Y:S01]  /*b1b0*/  FFMA.FTZ R138, R101, R14, -R94.reuse ;  /* 0x0000000e658a7223 */ /* 0x100fe2000001085e */
[----:B------:R-:W-:Y:S01]  /*b1c0*/  FMNMX.FTZ R12, R123, R12, !PT ;  /* 0x0000000c7b0c7209 */ /* 0x000fe20007810000 */
[-CC-:B------:R-:W-:Y:S01]  /*b1d0*/  FFMA.FTZ R93, R121, R14.reuse, -R94.reuse ;  /* 0x0000000e795d7223 */ /* 0x180fe2000001085e */
[--C-:B------:R-:W-:Y:S01]  /*b1e0*/  FFMA.FTZ R89, R125, R14, -R94.reuse ;  /* 0x0000000e7d597223 */ /* 0x100fe2000001085e */
[----:B------:R-:W2:Y:S01]  /*b1f0*/  MUFU.EX2 R156, R156 ;  /* 0x0000009c009c7308 */ /* 0x000ea20000000800 */
[----:B------:R-:W-:Y:S01]  /*b200*/  FMNMX.FTZ R12, R181, R12, !PT ;  /* 0x0000000cb50c7209 */ /* 0x000fe20007810000 */
[-CC-:B------:R-:W-:Y:S01]  /*b210*/  FFMA.FTZ R105, R129, R14.reuse, -R94.reuse ;  /* 0x0000000e81697223 */ /* 0x180fe2000001085e */
[----:B------:R-:W-:Y:S01]  /*b220*/  FFMA.FTZ R101, R133, R14, -R94 ;  /* 0x0000000e85657223 */ /* 0x000fe2000001085e */
[----:B------:R-:W-:Y:S01]  /*b230*/  IMAD.MOV.U32 R173, RZ, RZ, R3 ;  /* 0x000000ffffad7224 */ /* 0x000fe200078e0003 */
[----:B------:R-:W-:-:S03]  /*b240*/  FMNMX.FTZ R12, R127, R12, !PT ;  /* 0x0000000c7f0c7209 */ /* 0x000fc60007810000 */
[----:B------:R-:W3:Y:S01]  /*b250*/  MUFU.EX2 R158, R158 ;  /* 0x0000009e009e7308 */ /* 0x000ee20000000800 */
[----:B------:R-:W-:Y:S01]  /*b260*/  FMNMX.FTZ R12, R183, R12, !PT ;  /* 0x0000000cb70c7209 */ /* 0x000fe20007810000 */
[----:B-1----:R-:W-:-:S03]  /*b270*/  FFMA.FTZ R11, R0, R11, R193 ;  /* 0x0000000b000b7223 */ /* 0x002fc600000100c1 */
[----:B------:R-:W-:-:S03]  /*b280*/  FMNMX.FTZ R12, R141, R12, !PT ;  /* 0x0000000c8d0c7209 */ /* 0x000fc60007810000 */
[----:B------:R-:W1:Y:S01]  /*b290*/  MUFU.EX2 R187, R187 ;  /* 0x000000bb00bb7308 */ /* 0x000e620000000800 */
[----:B------:R-:W-:Y:S01]  /*b2a0*/  FMNMX.FTZ R12, R143, R12, !PT ;  /* 0x0000000c8f0c7209 */ /* 0x000fe20007810000 */
[C---:B--2---:R-:W-:Y:S01]  /*b2b0*/  FADD.FTZ R11, R156.reuse, R11 ;  /* 0x0000000b9c0b7221 */ /* 0x044fe20000010000 */
[----:B------:R-:W-:Y:S02]  /*b2c0*/  F2FP.BF16.F32.PACK_AB R156, R156, R193 ;  /* 0x000000c19c9c723e */ /* 0x000fe400000010ff */
[----:B------:R-:W-:-:S03]  /*b2d0*/  FMNMX.FTZ R12, R139, R12, !PT ;  /* 0x0000000c8b0c7209 */ /* 0x000fc60007810000 */
[----:B------:R-:W2:Y:S01]  /*b2e0*/  MUFU.EX2 R152, R152 ;  /* 0x0000009800987308 */ /* 0x000ea20000000800 */
[----:B---3--:R-:W-:Y:S01]  /*b2f0*/  FADD.FTZ R102, R158, R11 ;  /* 0x0000000b9e667221 */ /* 0x008fe20000010000 */
[----:B------:R-:W3:Y:S06]  /*b300*/  SHFL.BFLY PT, R137, R12, 0x2, 0x1f ;  /* 0x0c401f000c897f89 */ /* 0x000eec00000e0000 */
[----:B------:R-:W4:Y:S01]  /*b310*/  MUFU.EX2 R177, R177 ;  /* 0x000000b100b17308 */ /* 0x000f220000000800 */
[C---:B-1----:R-:W-:Y:S01]  /*b320*/  FADD.FTZ R11, R187.reuse, R102 ;  /* 0x00000066bb0b7221 */ /* 0x042fe20000010000 */
[----:B------:R-:W-:-:S06]  /*b330*/  F2FP.BF16.F32.PACK_AB R158, R187, R158 ;  /* 0x0000009ebb9e723e */ /* 0x000fcc00000010ff */
[----:B------:R-:W1:Y:S01]  /*b340*/  MUFU.EX2 R154, R154 ;  /* 0x0000009a009a7308 */ /* 0x000e620000000800 */
[----:B--2---:R-:W-:-:S07]  /*b350*/  FADD.FTZ R102, R152, R11 ;  /* 0x0000000b98667221 */ /* 0x004fce0000010000 */
[----:B------:R-:W-:Y:S01]  /*b360*/  MUFU.EX2 R145, R145 ;  /* 0x0000009100917308 */ /* 0x000fe20000000800 */
[----:B----4-:R-:W-:Y:S02]  /*b370*/  F2FP.BF16.F32.PACK_AB R152, R177, R152 ;  /* 0x00000098b198723e */ /* 0x010fe400000010ff */
[----:B---3--:R-:W-:-:S05]  /*b380*/  FMNMX.FTZ R137, R12, R137, !PT ;  /* 0x000000890c897209 */ /* 0x008fca0007810000 */
[----:B------:R-:W2:Y:S01]  /*b390*/  SHFL.BFLY PT, R12, R137, 0x1, 0x1f ;  /* 0x0c201f00890c7f89 */ /* 0x000ea200000e0000 */
[----:B------:R-:W-:Y:S08]  /*b3a0*/  MUFU.EX2 R148, R148 ;  /* 0x0000009400947308 */ /* 0x000ff00000000800 */
[----:B------:R-:W-:Y:S08]  /*b3b0*/  MUFU.EX2 R150, R150 ;  /* 0x0000009600967308 */ /* 0x000ff00000000800 */
[----:B------:R-:W-:Y:S01]  /*b3c0*/  MUFU.EX2 R135, R135 ;  /* 0x0000008700877308 */ /* 0x000fe20000000800 */
[----:B--2---:R-:W-:-:S07]  /*b3d0*/  FMNMX.FTZ R12, R137, R12, !PT ;  /* 0x0000000c890c7209 */ /* 0x004fce0007810000 */
[----:B------:R-:W-:Y:S01]  /*b3e0*/  MUFU.EX2 R144, R144 ;  /* 0x0000009000907308 */ /* 0x000fe20000000800 */
[C---:B------:R-:W-:Y:S01]  /*b3f0*/  FSETP.NEU.FTZ.AND P1, PT, R12.reuse, -INF , PT ;  /* 0xff8000000c00780b */ /* 0x040fe20003f3d000 */
[----:B------:R-:W-:-:S06]  /*b400*/  FMUL.FTZ R2, R12, R14 ;  /* 0x0000000e0c027220 */ /* 0x000fcc0000410000 */
[----:B------:R-:W-:Y:S01]  /*b410*/  MUFU.EX2 R97, R97 ;  /* 0x0000006100617308 */ /* 0x000fe20000000800 */
[----:B------:R-:W-:Y:S02]  /*b420*/  FSEL R100, R2, RZ, P1 ;  /* 0x000000ff02647208 */ /* 0x000fe40000800000 */
[----:B------:R-:W-:Y:S02]  /*b430*/  FSEL R2, R12, RZ, P1 ;  /* 0x000000ff0c027208 */ /* 0x000fe40000800000 */
[----:B------:R-:W-:Y:S01]  /*b440*/  ISETP.GT.AND P1, PT, R20, R19, PT ;  /* 0x000000131400720c */ /* 0x000fe20003f24270 */
[-CC-:B------:R-:W-:Y:S01]  /*b450*/  FFMA.FTZ R113, R90, R14.reuse, -R100.reuse ;  /* 0x0000000e5a717223 */ /* 0x180fe20000010864 */
[-CC-:B------:R-:W-:Y:S01]  /*b460*/  FFMA.FTZ R88, R159, R14.reuse, -R100.reuse ;  /* 0x0000000e9f587223 */ /* 0x180fe20000010864 */
[----:B------:R-:W-:Y:S01]  /*b470*/  FADD.FTZ R15, -R2, R15 ;  /* 0x0000000f020f7221 */ /* 0x000fe20000010100 */
[-CC-:B------:R-:W-:Y:S01]  /*b480*/  FFMA.FTZ R159, R149, R14.reuse, -R100.reuse ;  /* 0x0000000e959f7223 */ /* 0x180fe20000010864 */
[-CC-:B------:R-:W-:Y:S01]  /*b490*/  FFMA.FTZ R90, R157, R14.reuse, -R100.reuse ;  /* 0x0000000e9d5a7223 */ /* 0x180fe20000010864 */
[-CC-:B------:R-:W-:Y:S01]  /*b4a0*/  FFMA.FTZ R92, R151, R14.reuse, -R100.reuse ;  /* 0x0000000e975c7223 */ /* 0x180fe20000010864 */
[-C--:B------:R-:W-:Y:S01]  /*b4b0*/  FMUL.FTZ R15, R15, R14.reuse ;  /* 0x0000000e0f0f7220 */ /* 0x080fe20000410000 */
        /* <DEDUP_REMOVED lines=8> */
[----:B------:R2:W3:Y:S01]  /*b540*/  MUFU.EX2 R2, R15 ;  /* 0x0000000f00027308 */ /* 0x0004e20000000800 */
[-CC-:B------:R-:W-:Y:S01]  /*b550*/  FFMA.FTZ R91, R91, R14.reuse, -R100.reuse ;  /* 0x0000000e5b5b7223 */ /* 0x180fe20000010864 */
[-CC-:B------:R-:W-:Y:S01]  /*b560*/  FFMA.FTZ R115, R115, R14.reuse, -R100.reuse ;  /* 0x0000000e73737223 */ /* 0x180fe20000010864 */
[-CC-:B------:R-:W-:Y:S01]  /*b570*/  FFMA.FTZ R175, R175, R14.reuse, -R100.reuse ;  /* 0x0000000eafaf7223 */ /* 0x180fe20000010864 */
[-CC-:B------:R-:W-:Y:S01]  /*b580*/  FFMA.FTZ R119, R119, R14.reuse, -R100.reuse ;  /* 0x0000000e77777223 */ /* 0x180fe20000010864 */
[-CC-:B------:R-:W-:Y:S01]  /*b590*/  FFMA.FTZ R179, R179, R14.reuse, -R100.reuse ;  /* 0x0000000eb3b37223 */ /* 0x180fe20000010864 */
[-CC-:B------:R-:W-:Y:S01]  /*b5a0*/  FFMA.FTZ R123, R123, R14.reuse, -R100.reuse ;  /* 0x0000000e7b7b7223 */ /* 0x180fe20000010864 */
[-C--:B------:R-:W-:Y:S01]  /*b5b0*/  FFMA.FTZ R181, R181, R14.reuse, -R100 ;  /* 0x0000000eb5b57223 */ /* 0x080fe20000010864 */
[----:B------:R-:W4:Y:S01]  /*b5c0*/  MUFU.EX2 R88, R88 ;  /* 0x0000005800587308 */ /* 0x000f220000000800 */
[----:B--2---:R-:W-:Y:S01]  /*b5d0*/  FADD.FTZ R15, R177, R102 ;  /* 0x00000066b10f7221 */ /* 0x004fe20000010000 */
[-CC-:B------:R-:W-:Y:S01]  /*b5e0*/  FFMA.FTZ R127, R127, R14.reuse, -R100.reuse ;  /* 0x0000000e7f7f7223 */ /* 0x180fe20000010864 */
[-CC-:B------:R-:W-:Y:S01]  /*b5f0*/  FFMA.FTZ R183, R183, R14.reuse, -R100.reuse ;  /* 0x0000000eb7b77223 */ /* 0x180fe20000010864 */
[-CC-:B------:R-:W-:Y:S01]  /*b600*/  FFMA.FTZ R141, R141, R14.reuse, -R100.reuse ;  /* 0x0000000e8d8d7223 */ /* 0x180fe20000010864 */
[----:B-1----:R-:W-:Y:S01]  /*b610*/  FADD.FTZ R102, R154, R15 ;  /* 0x0000000f9a667221 */ /* 0x002fe20000010000 */
[-CC-:B------:R-:W-:Y:S01]  /*b620*/  FFMA.FTZ R143, R143, R14.reuse, -R100.reuse ;  /* 0x0000000e8f8f7223 */ /* 0x180fe20000010864 */
[----:B------:R-:W-:Y:S01]  /*b630*/  FFMA.FTZ R100, R139, R14, -R100 ;  /* 0x0000000e8b647223 */ /* 0x000fe20000010864 */
[----:B------:R-:W1:Y:S01]  /*b640*/  MUFU.EX2 R159, R159 ;  /* 0x0000009f009f7308 */ /* 0x000e620000000800 */
[----:B---3--:R-:W-:Y:S01]  /*b650*/  FFMA.FTZ R11, R2, R10, R113 ;  /* 0x0000000a020b7223 */ /* 0x008fe20000010071 */
[C---:B------:R-:W-:Y:S01]  /*b660*/  FADD.FTZ R15, R145.reuse, R102 ;  /* 0x00000066910f7221 */ /* 0x040fe20000010000 */
[----:B------:R-:W-:Y:S01]  /*b670*/  F2FP.BF16.F32.PACK_AB R154, R145, R154 ;  /* 0x0000009a919a723e */ /* 0x000fe200000010ff */
[----:B------:R-:W-:-:S02]  /*b680*/  VIADD R20, R20, 0xffffffff ;  /* 0xffffffff14147836 */ /* 0x000fc40000000000 */
[----:B------:R-:W-:Y:S01]  /*b690*/  FADD.FTZ R102, R148, R15 ;  /* 0x0000000f94667221 */ /* 0x000fe20000010000 */
[----:B------:R-:W-:Y:S01]  /*b6a0*/  IMAD.U32 R15, RZ, RZ, UR10 ;  /* 0x0000000aff0f7e24 */ /* 0x000fe2000f8e00ff */
[----:B------:R-:W2:Y:S01]  /*b6b0*/  MUFU.EX2 R90, R90 ;  /* 0x0000005a005a7308 */ /* 0x000ea20000000800 */
[C---:B----4-:R-:W-:Y:S01]  /*b6c0*/  FADD.FTZ R10, R88.reuse, R11 ;  /* 0x0000000b580a7221 */ /* 0x050fe20000010000 */
[----:B------:R-:W-:Y:S01]  /*b6d0*/  F2FP.BF16.F32.PACK_AB R148, R131, R148 ;  /* 0x000000948394723e */ /* 0x000fe200000010ff */
[----:B------:R-:W-:Y:S01]  /*b6e0*/  @!P6 VIADD R15, R15, 0x2a860 ;  /* 0x0002a8600f0fe836 */ /* 0x000fe20000000000 */
[----:B------:R-:W-:-:S04]  /*b6f0*/  F2FP.BF16.F32.PACK_AB R157, R88, R113 ;  /* 0x00000071589d723e */ /* 0x000fc800000010ff */
[----:B------:R-:W3:Y:S01]  /*b700*/  MUFU.EX2 R92, R92 ;  /* 0x0000005c005c7308 */ /* 0x000ee20000000800 */
[----:B-1----:R-:W-:-:S07]  /*b710*/  FADD.FTZ R11, R159, R10 ;  /* 0x0000000a9f0b7221 */ /* 0x002fce0000010000 */
[----:B------:R-:W1:Y:S01]  /*b720*/  MUFU.EX2 R117, R117 ;  /* 0x0000007500757308 */ /* 0x000e620000000800 */
[C---:B--2---:R-:W-:Y:S01]  /*b730*/  FADD.FTZ R11, R90.reuse, R11 ;  /* 0x0000000b5a0b7221 */ /* 0x044fe20000010000 */
[----:B------:R-:W-:-:S06]  /*b740*/  F2FP.BF16.F32.PACK_AB R159, R90, R159 ;  /* 0x0000009f5a9f723e */ /* 0x000fcc00000010ff */
[----:B------:R-:W2:Y:S01]  /*b750*/  MUFU.EX2 R155, R155 ;  /* 0x0000009b009b7308 */ /* 0x000ea20000000800 */
[----:B---3--:R-:W-:Y:S01]  /*b760*/  FADD.FTZ R10, R92, R11 ;  /* 0x0000000b5c0a7221 */ /* 0x008fe20000010000 */
[----:B------:R-:W-:-:S04]  /*b770*/  FADD.FTZ R11, R131, R102 ;  /* 0x00000066830b7221 */ /* 0x000fc80000010000 */
[----:B------:R-:W-:Y:S01]  /*b780*/  FADD.FTZ R102, R150, R11 ;  /* 0x0000000b96667221 */ /* 0x000fe20000010000 */
[----:B------:R-:W-:Y:S01]  /*b790*/  F2FP.BF16.F32.PACK_AB R150, R135, R150 ;  /* 0x000000968796723e */ /* 0x000fe200000010ff */
        /* <DEDUP_REMOVED lines=10> */
[----:B------:R-:W-:Y:S01]  /*b840*/  MUFU.EX2 R146, R146 ;  /* 0x0000009200927308 */ /* 0x000fe20000000800 */
[C---:B--2---:R-:W-:Y:S01]  /*b850*/  FADD.FTZ R10, R96.reuse, R11 ;  /* 0x0000000b600a7221 */ /* 0x044fe20000010000 */
[----:B------:R-:W-:-:S06]  /*b860*/  F2FP.BF16.F32.PACK_AB R149, R96, R149 ;  /* 0x000000956095723e */ /* 0x000fcc00000010ff */
[----:B------:R-:W1:Y:S01]  /*b870*/  MUFU.EX2 R98, R98 ;  /* 0x0000006200627308 */ /* 0x000e620000000800 */
[----:B---3--:R-:W-:-:S07]  /*b880*/  FADD.FTZ R11, R151, R10 ;  /* 0x0000000a970b7221 */ /* 0x008fce0000010000 */
[----:B------:R2:W3:Y:S08]  /*b890*/  MUFU.EX2 R104, R91 ;  /* 0x0000005b00687308 */ /* 0x0004f00000000800 */
[----:B------:R-:W4:Y:S01]  /*b8a0*/  MUFU.EX2 R109, R109 ;  /* 0x0000006d006d7308 */ /* 0x000f220000000800 */
[----:B--2---:R-:W-:Y:S01]  /*b8b0*/  @!P6 PRMT R91, RZ, 0x654, R15 ;  /* 0x00000654ff5be816 */ /* 0x004fe2000000000f */
[----:B------:R-:W-:Y:S01]  /*b8c0*/  FADD.FTZ R15, R135, R102 ;  /* 0x00000066870f7221 */ /* 0x000fe20000010000 */
[C---:B-1----:R-:W-:Y:S01]  /*b8d0*/  FADD.FTZ R11, R98.reuse, R11 ;  /* 0x0000000b620b7221 */ /* 0x042fe20000010000 */
[----:B------:R-:W-:Y:S01]  /*b8e0*/  F2FP.BF16.F32.PACK_AB R151, R98, R151 ;  /* 0x000000976297723e */ /* 0x000fe200000010ff */
[----:B------:R1:W-:Y:S01]  /*b8f0*/  @!P6 SYNCS.ARRIVE.TRANS64.RED.A1T0 RZ, [R91+URZ], RZ ;  /* 0x000000ff5bffe9a7 */ /* 0x0003e2000810043f */
[----:B------:R-:W-:Y:S01]  /*b900*/  FADD.FTZ R102, R144, R15 ;  /* 0x0000000f90667221 */ /* 0x000fe20000010000 */
[C---:B------:R-:W-:Y:S01]  /*b910*/  F2FP.BF16.F32.PACK_AB R144, R97.reuse, R144 ;  /* 0x000000906190723e */ /* 0x040fe200000010ff */
[----:B------:R-:W2:Y:S01]  /*b920*/  MUFU.EX2 R140, R140 ;  /* 0x0000008c008c7308 */ /* 0x000ea20000000800 */
[----:B---3--:R-:W-:Y:S01]  /*b930*/  FADD.FTZ R11, R104, R11 ;  /* 0x0000000b680b7221 */ /* 0x008fe20000010000 */
[----:B------:R-:W-:-:S04]  /*b940*/  FADD.FTZ R15, R97, R102 ;  /* 0x00000066610f7221 */ /* 0x000fc80000010000 */
[----:B------:R-:W-:Y:S02]  /*b950*/  FADD.FTZ R102, R146, R15 ;  /* 0x0000000f92667221 */ /* 0x000fe40000010000 */
[----:B------:R-:W3:Y:S01]  /*b960*/  MUFU.EX2 R115, R115 ;  /* 0x0000007300737308 */ /* 0x000ee20000000800 */
[C---:B----4-:R-:W-:Y:S01]  /*b970*/  F2FP.BF16.F32.PACK_AB R146, R109.reuse, R146 ;  /* 0x000000926d92723e */ /* 0x050fe200000010ff */
[----:B------:R-:W-:-:S06]  /*b980*/  FADD.FTZ R15, R109, R102 ;  /* 0x000000666d0f7221 */ /* 0x000fcc0000010000 */
[----:B------:R-:W4:Y:S01]  /*b990*/  MUFU.EX2 R93, R93 ;  /* 0x0000005d005d7308 */ /* 0x000f220000000800 */
[----:B--2---:R-:W-:-:S07]  /*b9a0*/  FADD.FTZ R10, R140, R15 ;  /* 0x0000000f8c0a7221 */ /* 0x004fce0000010000 */
[----:B------:R-:W2:Y:S01]  /*b9b0*/  MUFU.EX2 R106, R175 ;  /* 0x000000af006a7308 */ /* 0x000ea20000000800 */
[C---:B---3--:R-:W-:Y:S01]  /*b9c0*/  FADD.FTZ R11, R115.reuse, R11 ;  /* 0x0000000b730b7221 */ /* 0x048fe20000010000 */
[----:B------:R-:W-:-:S06]  /*b9d0*/  F2FP.BF16.F32.PACK_AB R145, R115, R104 ;  /* 0x000000687391723e */ /* 0x000fcc00000010ff */
[----:B------:R-:W3:Y:S01]  /*b9e0*/  MUFU.EX2 R142, R142 ;  /* 0x0000008e008e7308 */ /* 0x000ee20000000800 */
[C---:B----4-:R-:W-:Y:S01]  /*b9f0*/  FADD.FTZ R15, R93.reuse, R10 ;  /* 0x0000000a5d0f7221 */ /* 0x050fe20000010000 */
[----:B------:R-:W-:-:S06]  /*ba00*/  F2FP.BF16.F32.PACK_AB R140, R93, R140 ;  /* 0x0000008c5d8c723e */ /* 0x000fcc00000010ff */
[----:B------:R-:W4:Y:S01]  /*ba10*/  MUFU.EX2 R119, R119 ;  /* 0x0000007700777308 */ /* 0x000f220000000800 */
[----:B--2---:R-:W-:-:S07]  /*ba20*/  FADD.FTZ R11, R106, R11 ;  /* 0x0000000b6a0b7221 */ /* 0x004fce0000010000 */
[----:B------:R-:W2:Y:S01]  /*ba30*/  MUFU.EX2 R89, R89 ;  /* 0x0000005900597308 */ /* 0x000ea20000000800 */
[----:B---3--:R-:W-:-:S07]  /*ba40*/  FADD.FTZ R10, R142, R15 ;  /* 0x0000000f8e0a7221 */ /* 0x008fce0000010000 */
[----:B------:R-:W3:Y:S01]  /*ba50*/  MUFU.EX2 R108, R179 ;  /* 0x000000b3006c7308 */ /* 0x000ee20000000800 */
[C---:B----4-:R-:W-:Y:S01]  /*ba60*/  FADD.FTZ R11, R119.reuse, R11 ;  /* 0x0000000b770b7221 */ /* 0x050fe20000010000 */
[----:B------:R-:W-:-:S06]  /*ba70*/  F2FP.BF16.F32.PACK_AB R147, R119, R106 ;  /* 0x0000006a7793723e */ /* 0x000fcc00000010ff */
[----:B------:R-:W4:Y:S01]  /*ba80*/  MUFU.EX2 R136, R136 ;  /* 0x0000008800887308 */ /* 0x000f220000000800 */
[C---:B--2---:R-:W-:Y:S01]  /*ba90*/  FADD.FTZ R15, R89.reuse, R10 ;  /* 0x0000000a590f7221 */ /* 0x044fe20000010000 */
[----:B------:R-:W-:-:S06]  /*baa0*/  F2FP.BF16.F32.PACK_AB R142, R89, R142 ;  /* 0x0000008e598e723e */ /* 0x000fcc00000010ff */
[----:B------:R-:W2:Y:S01]  /*bab0*/  MUFU.EX2 R123, R123 ;  /* 0x0000007b007b7308 */ /* 0x000ea20000000800 */
[----:B---3--:R-:W-:-:S07]  /*bac0*/  FADD.FTZ R11, R108, R11 ;  /* 0x0000000b6c0b7221 */ /* 0x008fce0000010000 */
[----:B------:R-:W3:Y:S01]  /*bad0*/  MUFU.EX2 R105, R105 ;  /* 0x0000006900697308 */ /* 0x000ee20000000800 */
[----:B----4-:R-:W-:-:S07]  /*bae0*/  FADD.FTZ R10, R136, R15 ;  /* 0x0000000f880a7221 */ /* 0x010fce0000010000 */
[----:B------:R-:W4:Y:S01]  /*baf0*/  MUFU.EX2 R110, R181 ;  /* 0x000000b5006e7308 */ /* 0x000f220000000800 */
[----:B--2---:R-:W-:-:S07]  /*bb00*/  FADD.FTZ R11, R123, R11 ;  /* 0x0000000b7b0b7221 */ /* 0x004fce0000010000 */
[----:B------:R-:W2:Y:S01]  /*bb10*/  MUFU.EX2 R127, R127 ;  /* 0x0000007f007f7308 */ /* 0x000ea20000000800 */
[C---:B---3--:R-:W-:Y:S01]  /*bb20*/  FADD.FTZ R15, R105.reuse, R10 ;  /* 0x0000000a690f7221 */ /* 0x048fe20000010000 */
[----:B------:R-:W-:-:S06]  /*bb30*/  F2FP.BF16.F32.PACK_AB R136, R105, R136 ;  /* 0x000000886988723e */ /* 0x000fcc00000010ff */
[----:B------:R-:W3:Y:S01]  /*bb40*/  MUFU.EX2 R137, R183 ;  /* 0x000000b700897308 */ /* 0x000ee20000000800 */
[----:B----4-:R-:W-:-:S07]  /*bb50*/  FADD.FTZ R10, R110, R11 ;  /* 0x0000000b6e0a7221 */ /* 0x010fce0000010000 */
[----:B-1----:R1:W4:Y:S01]  /*bb60*/  MUFU.EX2 R91, R141 ;  /* 0x0000008d005b7308 */ /* 0x0023220000000800 */
[----:B--2---:R-:W-:-:S07]  /*bb70*/  FADD.FTZ R10, R127, R10 ;  /* 0x0000000a7f0a7221 */ /* 0x004fce0000010000 */
[----:B------:R-:W2:Y:S01]  /*bb80*/  MUFU.EX2 R138, R138 ;  /* 0x0000008a008a7308 */ /* 0x000ea20000000800 */
[----:B---3--:R-:W-:Y:S01]  /*bb90*/  FADD.FTZ R10, R137, R10 ;  /* 0x0000000a890a7221 */ /* 0x008fe20000010000 */
[----:B-1----:R-:W-:-:S06]  /*bba0*/  F2FP.BF16.F32.PACK_AB R141, R123, R108 ;  /* 0x0000006c7b8d723e */ /* 0x002fcc00000010ff */
[----:B------:R1:W3:Y:S01]  /*bbb0*/  MUFU.EX2 R139, R143 ;  /* 0x0000008f008b7308 */ /* 0x0002e20000000800 */
[C---:B----4-:R-:W-:Y:S01]  /*bbc0*/  FADD.FTZ R10, R91.reuse, R10 ;  /* 0x0000000a5b0a7221 */ /* 0x050fe20000010000 */
[----:B------:R-:W-:-:S06]  /*bbd0*/  F2FP.BF16.F32.PACK_AB R137, R91, R137 ;  /* 0x000000895b89723e */ /* 0x000fcc00000010ff */
[----:B------:R-:W4:Y:S01]  /*bbe0*/  MUFU.EX2 R101, R101 ;  /* 0x0000006500657308 */ /* 0x000f220000000800 */
[----:B--2---:R-:W-:Y:S01]  /*bbf0*/  FADD.FTZ R102, R138, R15 ;  /* 0x0000000f8a667221 */ /* 0x004fe20000010000 */
[----:B-1----:R-:W-:Y:S01]  /*bc00*/  F2FP.BF16.F32.PACK_AB R143, R127, R110 ;  /* 0x0000006e7f8f723e */ /* 0x002fe200000010ff */
[----:B------:R-:W-:-:S05]  /*bc10*/  IMAD.MOV.U32 R15, RZ, RZ, R12 ;  /* 0x000000ffff0f7224 */ /* 0x000fca00078e000c */
[----:B------:R-:W1:Y:S01]  /*bc20*/  MUFU.EX2 R100, R100 ;  /* 0x0000006400647308 */ /* 0x000e620000000800 */
[----:B---3--:R-:W-:Y:S01]  /*bc30*/  FADD.FTZ R10, R139, R10 ;  /* 0x0000000a8b0a7221 */ /* 0x008fe20000010000 */
[C---:B----4-:R-:W-:Y:S01]  /*bc40*/  FADD.FTZ R11, R101.reuse, R102 ;  /* 0x00000066650b7221 */ /* 0x050fe20000010000 */
[----:B------:R-:W-:Y:S02]  /*bc50*/  F2FP.BF16.F32.PACK_AB R138, R101, R138 ;  /* 0x0000008a658a723e */ /* 0x000fe400000010ff */
[C---:B-1----:R-:W-:Y:S01]  /*bc60*/  FADD.FTZ R10, R100.reuse, R10 ;  /* 0x0000000a640a7221 */ /* 0x042fe20000010000 */
[----:B------:R-:W-:Y:S01]  /*bc70*/  F2FP.BF16.F32.PACK_AB R139, R100, R139 ;  /* 0x0000008b648b723e */ /* 0x000fe200000010ff */
[----:B------:R-:W-:Y:S06]  /*bc80*/  @P1 BRA `(.L_x_942) ;  /* 0xffffffd000c81947 */ /* 0x000fec000383ffff */
.L_x_925:
        /* <DEDUP_REMOVED lines=67> */
.L_x_943:
[----:B------:R-:W-:Y:S01]  /*c0c0*/  ULEA UR5, UR36, UR37, 0x3 ;  /* 0x0000002524057291 */ /* 0x000fe2000f8e183f */
[----:B------:R-:W-:-:S05]  /*c0d0*/  IMAD.U32 R0, RZ, RZ, UR46 ;  /* 0x0000002eff007e24 */ /* 0x000fca000f8e00ff */
[----:B------:R-:W-:-:S04]  /*c0e0*/  SHF.L.U32 R0, R0, 0x1f, RZ ;  /* 0x0000001f00007819 */ /* 0x000fc800000006ff */
[----:B------:R1:W2:Y:S01]  /*c0f0*/  SYNCS.PHASECHK.TRANS64.TRYWAIT P1, [UR5+0x2a850], R0 ;  /* 0x02a85000ff0075a7 */ /* 0x0002a20008020145 */
[----:B------:R-:W-:Y:S05]  /*c100*/  @!P0 BRA `(.L_x_944) ;  /* 0x0000000000048947 */ /* 0x000fea0003800000 */
[----:B------:R-:W-:Y:S01]  /*c110*/  BPT.TRAP 0x1 ;  /* 0x000000040000795c */ /* 0x000fe20000300000 */
.L_x_944:
[----:B--2---:R-:W-:Y:S05]  /*c120*/  @P1 BRA `(.L_x_945) ;  /* 0x0000000000081947 */ /* 0x004fea0003800000 */
[----:B------:R-:W2:Y:S02]  /*c130*/  SYNCS.PHASECHK.TRANS64.TRYWAIT P0, [UR5+0x2a850], R0 ;  /* 0x02a85000ff0075a7 */ /* 0x000ea40008000145 */
[----:B--2---:R-:W-:Y:S05]  /*c140*/  @!P0 BRA `(.L_x_946) ;  /* 0x0000005000788947 */ /* 0x004fea0003800000 */
.L_x_945:
[----:B------:R-:W-:Y:S01]  /*c150*/  UIADD3 UR37, UR37, 0x400, URZ ;  /* 0x0000040025257890 */ /* 0x000fe2000fffe03f */
[----:B------:R-:W-:Y:S01]  /*c160*/  WARPGROUP.ARRIVE ;  /* 0x00000000000079c5 */ /* 0x000fe20000000000 */
[----:B------:R-:W-:Y:S01]  /*c170*/  UMOV UR7, 0x40000040 ;  /* 0x4000004000077882 */ /* 0x000fe20000000000 */
[----:B-12---:R-:W1:Y:S01]  /*c180*/  SHFL.BFLY PT, R0, R11, 0x2, 0x1f ;  /* 0x0c401f000b007f89 */ /* 0x006e6200000e0000 */
[----:B------:R-:W-:Y:S01]  /*c190*/  USHF.R.U32.HI UR37, URZ, 0x4, UR37 ;  /* 0x000000043f257899 */ /* 0x000fe20008011625 */
[----:B------:R-:W-:Y:S02]  /*c1a0*/  IMAD.MOV.U32 R4, RZ, RZ, RZ ;  /* 0x000000ffff047224 */ /* 0x000fe400078e00ff */
[----:B------:R-:W2:Y:S01]  /*c1b0*/  SHFL.BFLY PT, R5, R10, 0x2, 0x1f ;  /* 0x0c401f000a057f89 */ /* 0x000ea200000e0000 */
[----:B------:R-:W-:Y:S01]  /*c1c0*/  ULOP3.LUT UR37, UR37, 0x3fff, URZ, 0xc0, !UPT ;  /* 0x00003fff25257892 */ /* 0x000fe2000f8ec03f */
[----:B------:R-:W-:Y:S01]  /*c1d0*/  VIADD R164, R164, 0x1 ;  /* 0x00000001a4a47836 */ /* 0x000fe20000000000 */
[----:B------:R-:W3:Y:S02]  /*c1e0*/  S2R R13, SR_TID.X ;  /* 0x00000000000d7919 */ /* 0x000ee40000002100 */
[----:B------:R-:W-:-:S04]  /*c1f0*/  ULOP3.LUT UR4, UR37, 0x3000000, URZ, 0xfc, !UPT ;  /* 0x0300000025047892 */ /* 0x000fc8000f8efc3f */
[----:B------:R-:W-:Y:S02]  /*c200*/  UIMAD UR4, UR36, 0x600, UR4 ;  /* 0x00000600240478a4 */ /* 0x000fe4000f8e0204 */
[----:B------:R-:W-:-:S04]  /*c210*/  UIADD3 UR36, UR36, 0x1, URZ ;  /* 0x0000000124247890 */ /* 0x000fc8000fffe03f */
[----:B------:R-:W-:Y:S01]  /*c220*/  UISETP.NE.AND UP0, UPT, UR36, 0x2, UPT ;  /* 0x000000022400788c */ /* 0x000fe2000bf05270 */
[----:B------:R-:W-:Y:S02]  /*c230*/  UMOV UR6, UR4 ;  /* 0x0000000400067c82 */ /* 0x000fe40008000000 */
[----:B------:R-:W-:Y:S01]  /*c240*/  HGMMA.64x128x16.F32.BF16 R24, R156, gdesc[UR4].tnspB, R24, gsb0 ;  /* 0x41e000049c187df0 */ /* 0x000fe20008001818 */
[----:B------:R-:W-:Y:S01]  /*c250*/  UIADD3 UR6, UR4, 0x80, URZ ;  /* 0x0000008004067890 */ /* 0x000fe2000fffe03f */
[----:B-1----:R-:W-:Y:S01]  /*c260*/  FADD.FTZ R0, R0, R11 ;  /* 0x0000000b00007221 */ /* 0x002fe20000010000 */
[----:B------:R-:W-:Y:S01]  /*c270*/  UMOV UR7, 0x40000040 ;  /* 0x4000004000077882 */ /* 0x000fe20000000000 */
[----:B------:R-:W-:Y:S02]  /*c280*/  IMAD.MOV.U32 R11, RZ, RZ, RZ ;  /* 0x000000ffff0b7224 */ /* 0x000fe400078e00ff */
[----:B--2---:R-:W-:Y:S01]  /*c290*/  FADD.FTZ R2, R5, R10 ;  /* 0x0000000a05027221 */ /* 0x004fe20000010000 */
[----:B------:R-:W-:Y:S01]  /*c2a0*/  IMAD.U32 R10, RZ, RZ, UR5 ;  /* 0x00000005ff0a7e24 */ /* 0x000fe2000f8e00ff */
[----:B------:R-:W1:Y:S01]  /*c2b0*/  SHFL.BFLY PT, R5, R0, 0x1, 0x1f ;  /* 0x0c201f0000057f89 */ /* 0x000e6200000e0000 */
[----:B------:R-:W-:-:S03]  /*c2c0*/  USEL UR36, UR36, URZ, UP0 ;  /* 0x0000003f24247287 */ /* 0x000fc60008000000 */
[----:B------:R-:W2:Y:S01]  /*c2d0*/  SHFL.BFLY PT, R7, R2, 0x1, 0x1f ;  /* 0x0c201f0002077f89 */ /* 0x000ea200000e0000 */
[----:B---3--:R-:W-:Y:S01]  /*c2e0*/  LOP3.LUT P2, RZ, R13, 0x7f, RZ, 0xc0, !PT ;  /* 0x0000007f0dff7812 */ /* 0x008fe2000784c0ff */
[----:B-1----:R-:W-:Y:S01]  /*c2f0*/  FADD.FTZ R8, R0, R5 ;  /* 0x0000000500087221 */ /* 0x002fe20000010000 */
[----:B------:R-:W-:Y:S02]  /*c300*/  IMAD.MOV.U32 R0, RZ, RZ, -0x800000 ;  /* 0xff800000ff007424 */ /* 0x000fe400078e00ff */
[----:B--2---:R-:W-:Y:S02]  /*c310*/  FADD.FTZ R9, R2, R7 ;  /* 0x0000000702097221 */ /* 0x004fe40000010000 */
[----:B------:R-:W-:Y:S01]  /*c320*/  FSETP.NE.FTZ.AND P0, PT, R8, RZ, PT ;  /* 0x000000ff0800720b */ /* 0x000fe20003f15000 */
[----:B------:R-:W-:Y:S02]  /*c330*/  IMAD.MOV.U32 R2, RZ, RZ, -0x800000 ;  /* 0xff800000ff027424 */ /* 0x000fe400078e00ff */
[----:B------:R-:W-:-:S10]  /*c340*/  FSETP.NE.FTZ.AND P1, PT, R9, RZ, PT ;  /* 0x000000ff0900720b */ /* 0x000fd40003f35000 */
[----:B------:R-:W1:Y:S01]  /*c350*/  @P0 MUFU.LG2 R5, R8 ;  /* 0x0000000800050308 */ /* 0x000e620000000c00 */
[C---:B------:R-:W-:Y:S02]  /*c360*/  @P0 FMUL.FTZ R6, R14.reuse, 0.69314718246459960938 ;  /* 0x3f3172180e060820 */ /* 0x040fe40000410000 */
[----:B------:R-:W-:-:S05]  /*c370*/  @P1 FMUL.FTZ R14, R14, 0.69314718246459960938 ;  /* 0x3f3172180e0e1820 */ /* 0x000fca0000410000 */
[----:B------:R-:W2:Y:S08]  /*c380*/  @P1 MUFU.LG2 R7, R9 ;  /* 0x0000000900071308 */ /* 0x000eb00000000c00 */
[----:B------:R3:W4:Y:S01]  /*c390*/  @P0 MUFU.RCP R4, R8 ;  /* 0x0000000800040308 */ /* 0x0007220000001000 */
[----:B-1----:R-:W-:-:S04]  /*c3a0*/  @P0 FMUL.FTZ R5, R5, 0.69314718246459960938 ;  /* 0x3f31721805050820 */ /* 0x002fc80000410000 */
[----:B------:R-:W-:Y:S01]  /*c3b0*/  @P0 FFMA.FTZ R2, R6, R3, R5 ;  /* 0x0000000306020223 */ /* 0x000fe20000010005 */
[----:B------:R-:W-:Y:S02]  /*c3c0*/  PLOP3.LUT P0, PT, PT, PT, PT, 0x8, 0x0 ;  /* 0x000000000000781c */ /* 0x000fe40003f0e170 */
[----:B------:R-:W1:Y:S01]  /*c3d0*/  @P1 MUFU.RCP R11, R9 ;  /* 0x00000009000b1308 */ /* 0x000e620000001000 */
[----:B---3--:R-:W-:Y:S02]  /*c3e0*/  @!P2 VIADD R8, R10, 0x2a860 ;  /* 0x0002a8600a08a836 */ /* 0x008fe40000000000 */
[----:B--2---:R-:W-:-:S03]  /*c3f0*/  @P1 FMUL.FTZ R7, R7, 0.69314718246459960938 ;  /* 0x3f31721807071820 */ /* 0x004fc60000410000 */
[----:B------:R-:W-:Y:S01]  /*c400*/  @!P2 PRMT R8, RZ, 0x654, R8 ;  /* 0x00000654ff08a816 */ /* 0x000fe20000000008 */
        /* <DEDUP_REMOVED lines=22> */
[----:B------:R-:W-:-:S04]  /*c570*/  USEL UR4, URZ, 0x1, UP0 ;  /* 0x000000013f047887 */ /* 0x000fc80008000000 */
[----:B------:R-:W-:Y:S01]  /*c580*/  ULOP3.LUT UR46, UR46, UR4, URZ, 0x3c, !UPT ;  /* 0x000000042e2e7292 */ /* 0x000fe2000f8e3c3f */
[----:B------:R-:W-:Y:S02]  /*c590*/  WARPGROUP.DEPBAR.LE gsb0, 0x0 ;  /* 0x00008000000079c5 */ /* 0x000fe40000010000 */
[----:B------:R-:W-:-:S06]  /*c5a0*/  WARPGROUP.ARRIVE ;  /* 0x00000000000079c5 */ /* 0x000fcc0000000000 */
[----:B------:R-:W-:Y:S03]  /*c5b0*/  HGMMA.64x128x16.F32.BF16 R24, R136, gdesc[UR4].tnspB, R24, gsb0 ;  /* 0x41e0000488187df0 */ /* 0x000fe60008001818 */
[----:B------:R-:W-:Y:S02]  /*c5c0*/  WARPGROUP.DEPBAR.LE gsb0, 0x0 ;  /* 0x00008000000079c5 */ /* 0x000fe40000010000 */
[-C--:B----4-:R-:W-:Y:S01]  /*c5d0*/  FMUL.FTZ R3, R28, R4.reuse ;  /* 0x000000041c037220 */ /* 0x090fe20000410000 */
        /* <DEDUP_REMOVED lines=33> */
[-C--:B--2---:R-:W-:Y:S01]  /*c7f0*/  FMUL.FTZ R8, R27, R11.reuse ;  /* 0x0000000b1b087220 */ /* 0x084fe20000410000 */
        /* <DEDUP_REMOVED lines=30> */
.L_x_876:
[----:B------:R-:W1:Y:S08]  /*c9e0*/  S2UR UR4, SR_CgaCtaId ;  /* 0x00000000000479c3 */ /* 0x000e700000008800 */
[----:B------:R-:W-:Y:S06]  /*c9f0*/  BAR.SYNC.DEFER_BLOCKING 0x5, 0x120 ;  /* 0x0144800000007b1d */ /* 0x000fec0000010000 */
[----:B------:R-:W-:-:S02]  /*ca00*/  UMOV UR37, 0x400 ;  /* 0x0000040000257882 */ /* 0x000fc40000000000 */
[----:B-1----:R-:W-:-:S09]  /*ca10*/  ULEA UR37, UR4, UR37, 0x18 ;  /* 0x0000002504257291 */ /* 0x002fd2000f8ec03f */
[----:B------:R-:W1:Y:S02]  /*ca20*/  LDS R4, [UR37+0x2a8d0] ;  /* 0x02a8d025ff047984 */ /* 0x000e640008000800 */
[----:B-1----:R-:W-:Y:S01]  /*ca30*/  R2UR UR4, R4 ;  /* 0x00000000040472ca */ /* 0x002fe200000e0000 */
[----:B------:R-:W-:Y:S06]  /*ca40*/  BAR.ARV 0x4, 0x120 ;  /* 0x0104800000007b1d */ /* 0x000fec0000002000 */
[----:B------:R-:W-:Y:S08]  /*ca50*/  @P0 BRA `(.L_x_947) ;  /* 0x0000000800500947 */ /* 0x000ff00003800000 */
[----:B------:R-:W-:Y:S01]  /*ca60*/  VIADD R31, R167, UR42 ;  /* 0x0000002aa71f7c36 */ /* 0x000fe20008000000 */
[C---:B------:R-:W-:Y:S01]  /*ca70*/  LOP3.LUT R5, R22.reuse, 0x380, RZ, 0xc0, !PT ;  /* 0x0000038016057812 */ /* 0x040fe200078ec0ff */
[----:B------:R-:W-:Y:S01]  /*ca80*/  BAR.SYNC.DEFER_BLOCKING 0x1, 0x100 ;  /* 0x0044000000007b1d */ /* 0x000fe20000010000 */
[C---:B------:R-:W-:Y:S01]  /*ca90*/  IADD3 R27, P2, R22.reuse, 0x20, RZ ;  /* 0x00000020161b7810 */ /* 0x040fe20007f5e0ff */
[----:B------:R-:W-:Y:S01]  /*caa0*/  VIADD R4, R31, 0x8 ;  /* 0x000000081f047836 */ /* 0x000fe20000000000 */
[C---:B------:R-:W-:Y:S01]  /*cab0*/  IADD3 R11, P6, R22.reuse, 0x40, RZ ;  /* 0x00000040160b7810 */ /* 0x040fe20007fde0ff */
[----:B------:R-:W-:Y:S01]  /*cac0*/  USHF.R.S32.HI UR5, URZ, 0x1f, UR43 ;  /* 0x0000001f3f057899 */ /* 0x000fe2000801142b */
[----:B------:R-:W-:Y:S01]  /*cad0*/  IADD3 R15, P4, R22, 0x4000, RZ ;  /* 0x00004000160f7810 */ /* 0x000fe20007f9e0ff */
[----:B------:R-:W-:Y:S01]  /*cae0*/  ULDC UR10, c[0x0][0xa88] ;  /* 0x0002a200000a7ab9 */ /* 0x000fe20000000800 */
[----:B------:R-:W-:Y:S01]  /*caf0*/  LOP3.LUT P0, RZ, R166, 0x3, RZ, 0xc0, !PT ;  /* 0x00000003a6ff7812 */ /* 0x000fe2000780c0ff */
[----:B------:R-:W1:Y:S01]  /*cb00*/  LDC.64 R72, c[0x0][0xb78] ;  /* 0x0002de00ff487b82 */ /* 0x000e620000000a00 */
[----:B------:R-:W-:Y:S01]  /*cb10*/  SHF.R.U64 R5, R5, 0x3, RZ ;  /* 0x0000000305057819 */ /* 0x000fe200000012ff */
[----:B------:R-:W-:Y:S01]  /*cb20*/  ULDC.64 UR8, c[0x0][0xb70] ;  /* 0x0002dc0000087ab9 */ /* 0x000fe20000000a00 */
[----:B------:R-:W-:Y:S01]  /*cb30*/  LOP3.LUT R26, R27, 0x380, RZ, 0xc0, !PT ;  /* 0x000003801b1a7812 */ /* 0x000fe200078ec0ff */
[----:B------:R-:W-:Y:S01]  /*cb40*/  UIMAD UR5, UR5, UR8, URZ ;  /* 0x00000008050572a4 */ /* 0x000fe2000f8e023f */
[----:B------:R-:W-:Y:S01]  /*cb50*/  LOP3.LUT R24, R11, 0x380, RZ, 0xc0, !PT ;  /* 0x000003800b187812 */ /* 0x000fe200078ec0ff */
[----:B------:R-:W-:Y:S01]  /*cb60*/  UIMAD.WIDE.U32 UR6, UR43, UR8, URZ ;  /* 0x000000082b0672a5 */ /* 0x000fe2000f8e003f */
[----:B------:R-:W-:Y:S01]  /*cb70*/  LOP3.LUT R14, R15, 0x380, RZ, 0xc0, !PT ;  /* 0x000003800f0e7812 */ /* 0x000fe200078ec0ff */
[----:B------:R-:W-:Y:S01]  /*cb80*/  UIMAD UR5, UR43, UR9, UR5 ;  /* 0x000000092b0572a4 */ /* 0x000fe2000f8e0205 */
[----:B------:R-:W-:Y:S01]  /*cb90*/  ISETP.GE.OR P1, PT, R4, UR10, P0 ;  /* 0x0000000a04007c0c */ /* 0x000fe20008726670 */
[----:B------:R-:W-:Y:S01]  /*cba0*/  USHF.R.S32.HI UR8, URZ, 0x1f, UR44 ;  /* 0x0000001f3f087899 */ /* 0x000fe2000801142c */
[----:B------:R-:W-:Y:S01]  /*cbb0*/  IADD3 R21, P5, R22, 0x60, RZ ;  /* 0x0000006016157810 */ /* 0x000fe20007fbe0ff */
[----:B------:R-:W-:Y:S01]  /*cbc0*/  UIADD3 UR5, UR7, UR5, URZ ;  /* 0x0000000507057290 */ /* 0x000fe2000fffe03f */
[----:B------:R-:W-:Y:S01]  /*cbd0*/  LOP3.LUT R4, R5, R22, RZ, 0x3c, !PT ;  /* 0x0000001605047212 */ /* 0x000fe200078e3cff */
[----:B------:R-:W-:Y:S01]  /*cbe0*/  IMAD.MOV.U32 R5, RZ, RZ, R23 ;  /* 0x000000ffff057224 */ /* 0x000fe200078e0017 */
[----:B------:R-:W-:-:S02]  /*cbf0*/  SHF.R.U64 R26, R26, 0x3, RZ ;  /* 0x000000031a1a7819 */ /* 0x000fc400000012ff */
[----:B------:R-:W-:Y:S02]  /*cc00*/  SHF.R.U64 R24, R24, 0x3, RZ ;  /* 0x0000000318187819 */ /* 0x000fe400000012ff */
[----:B------:R-:W-:Y:S02]  /*cc10*/  SHF.R.U64 R14, R14, 0x3, RZ ;  /* 0x000000030e0e7819 */ /* 0x000fe400000012ff */
[----:B------:R-:W-:Y:S02]  /*cc20*/  LOP3.LUT R20, R21, 0x380, RZ, 0xc0, !PT ;  /* 0x0000038015147812 */ /* 0x000fe400078ec0ff */
[----:B------:R-:W-:Y:S01]  /*cc30*/  LOP3.LUT R26, R26, R27, RZ, 0x3c, !PT ;  /* 0x0000001b1a1a7212 */ /* 0x000fe200078e3cff */
[----:B------:R-:W-:Y:S01]  /*cc40*/  IMAD.X R27, RZ, RZ, R23, P2 ;  /* 0x000000ffff1b7224 */ /* 0x000fe200010e0617 */
[----:B------:R-:W-:Y:S02]  /*cc50*/  LOP3.LUT R24, R24, R11, RZ, 0x3c, !PT ;  /* 0x0000000b18187212 */ /* 0x000fe400078e3cff */
[----:B------:R-:W-:-:S02]  /*cc60*/  LOP3.LUT R14, R14, R15, RZ, 0x3c, !PT ;  /* 0x0000000f0e0e7212 */ /* 0x000fc400078e3cff */
[----:B------:R-:W-:Y:S02]  /*cc70*/  MOV R11, R4 ;  /* 0x00000004000b7202 */ /* 0x000fe40000000f00 */
[----:B------:R-:W-:Y:S02]  /*cc80*/  IADD3 R15, P2, R22, 0x4040, RZ ;  /* 0x00004040160f7810 */ /* 0x000fe40007f5e0ff */
[----:B------:R-:W-:Y:S02]  /*cc90*/  SHF.R.U64 R20, R20, 0x3, RZ ;  /* 0x0000000314147819 */ /* 0x000fe400000012ff */
[----:B------:R-:W-:Y:S01]  /*cca0*/  F2FP.BF16.F32.PACK_AB R4, R25, R10 ;  /* 0x0000000a1904723e */ /* 0x000fe200000010ff */
[----:B------:R-:W-:Y:S01]  /*ccb0*/  IMAD.X R25, RZ, RZ, R23, P6 ;  /* 0x000000ffff197224 */ /* 0x000fe200030e0617 */
[----:B------:R-:W-:Y:S02]  /*ccc0*/  IADD3 R17, P6, R22, 0x4060, RZ ;  /* 0x0000406016117810 */ /* 0x000fe40007fde0ff */
[----:B------:R-:W-:-:S02]  /*ccd0*/  LOP3.LUT R10, R15, 0x380, RZ, 0xc0, !PT ;  /* 0x000003800f0a7812 */ /* 0x000fc400078ec0ff */
[----:B------:R-:W-:Y:S01]  /*cce0*/  LOP3.LUT R20, R20, R21, RZ, 0x3c, !PT ;  /* 0x0000001514147212 */ /* 0x000fe200078e3cff */
[--C-:B------:R-:W-:Y:S01]  /*ccf0*/  IMAD.X R21, RZ, RZ, R23.reuse, P5 ;  /* 0x000000ffff157224 */ /* 0x100fe200028e0617 */
[----:B------:R-:W-:Y:S02]  /*cd00*/  IADD3 R13, P3, R22, 0x4020, RZ ;  /* 0x00004020160d7810 */ /* 0x000fe40007f7e0ff */
[----:B------:R-:W-:Y:S01]  /*cd10*/  F2FP.BF16.F32.PACK_AB R5, R8, R9 ;  /* 0x000000090805723e */ /* 0x000fe200000010ff */
[----:B------:R-:W-:Y:S01]  /*cd20*/  IMAD.X R9, RZ, RZ, R23, P6 ;  /* 0x000000ffff097224 */ /* 0x000fe200030e0617 */
[----:B------:R-:W-:Y:S02]  /*cd30*/  F2FP.BF16.F32.PACK_AB R6, R6, R3 ;  /* 0x000000030606723e */ /* 0x000fe400000010ff */
[----:B------:R-:W-:Y:S02]  /*cd40*/  F2FP.BF16.F32.PACK_AB R7, R7, R30 ;  /* 0x0000001e0707723e */ /* 0x000fe400000010ff */
[----:B------:R-:W-:-:S02]  /*cd50*/  LOP3.LUT R8, R17, 0x380, RZ, 0xc0, !PT ;  /* 0x0000038011087812 */ /* 0x000fc400078ec0ff */
[----:B------:R-:W-:Y:S01]  /*cd60*/  SHF.R.U64 R10, R10, 0x3, RZ ;  /* 0x000000030a0a7819 */ /* 0x000fe200000012ff */
[----:B------:R2:W-:Y:S01]  /*cd70*/  STSM.16.M88.4 [R11], R4 ;  /* 0x000000040b007844 */ /* 0x0005e20000000200 */
[----:B------:R-:W-:Y:S02]  /*cd80*/  LOP3.LUT R12, R13, 0x380, RZ, 0xc0, !PT ;  /* 0x000003800d0c7812 */ /* 0x000fe400078ec0ff */
[----:B------:R-:W-:Y:S02]  /*cd90*/  MOV R27, R26 ;  /* 0x0000001a001b7202 */ /* 0x000fe40000000f00 */
[----:B------:R-:W-:Y:S02]  /*cda0*/  MOV R26, R24 ;  /* 0x00000018001a7202 */ /* 0x000fe40000000f00 */
[----:B------:R-:W-:Y:S02]  /*cdb0*/  SHF.R.U64 R8, R8, 0x3, RZ ;  /* 0x0000000308087819 */ /* 0x000fe400000012ff */
[----:B------:R-:W-:Y:S01]  /*cdc0*/  MOV R25, R20 ;  /* 0x0000001400197202 */ /* 0x000fe20000000f00 */
[----:B------:R-:W-:Y:S01]  /*cdd0*/  IMAD.U32 R21, RZ, RZ, UR7 ;  /* 0x00000007ff157e24 */ /* 0x000fe2000f8e00ff */
[----:B------:R-:W-:Y:S01]  /*cde0*/  LOP3.LUT R10, R10, R15, RZ, 0x3c, !PT ;  /* 0x0000000f0a0a7212 */ /* 0x000fe200078e3cff */
[----:B------:R-:W-:Y:S01]  /*cdf0*/  IMAD.U32 R20, RZ, RZ, UR6 ;  /* 0x00000006ff147e24 */ /* 0x000fe2000f8e00ff */
[----:B------:R-:W-:Y:S01]  /*ce00*/  SHF.R.U64 R12, R12, 0x3, RZ ;  /* 0x000000030c0c7819 */ /* 0x000fe200000012ff */
[----:B------:R-:W-:Y:S01]  /*ce10*/  IMAD.U32 R21, RZ, RZ, UR5 ;  /* 0x00000005ff157e24 */ /* 0x000fe2000f8e00ff */
[----:B------:R-:W-:Y:S01]  /*ce20*/  LOP3.LUT R8, R8, R17, RZ, 0x3c, !PT ;  /* 0x0000001108087212 */ /* 0x000fe200078e3cff */
[----:B--2---:R-:W-:Y:S01]  /*ce30*/  IMAD.X R11, RZ, RZ, R23, P2 ;  /* 0x000000ffff0b7224 */ /* 0x004fe200010e0617 */
[----:B------:R-:W-:Y:S01]  /*ce40*/  F2FP.BF16.F32.PACK_AB R4, R33, R32 ;  /* 0x000000202104723e */ /* 0x000fe200000010ff */
[C---:B-1----:R-:W-:Y:S01]  /*ce50*/  IMAD.WIDE.U32 R20, R72.reuse, UR44, R20 ;  /* 0x0000002c48147c25 */ /* 0x042fe2000f8e0014 */
[----:B------:R-:W-:Y:S01]  /*ce60*/  F2FP.BF16.F32.PACK_AB R5, R35, R34 ;  /* 0x000000222305723e */ /* 0x000fe200000010ff */
[----:B------:R-:W-:Y:S01]  /*ce70*/  ULDC.64 UR6, c[0x0][0xb40] ;  /* 0x0002d00000067ab9 */ /* 0x000fe20000000a00 */
[----:B------:R-:W-:Y:S01]  /*ce80*/  MOV R17, R10 ;  /* 0x0000000a00117202 */ /* 0x000fe20000000f00 */
[----:B------:R-:W-:Y:S01]  /*ce90*/  IMAD R10, R72, UR8, RZ ;  /* 0x00000008480a7c24 */ /* 0x000fe2000f8e02ff */
[----:B------:R-:W-:Y:S01]  /*cea0*/  F2FP.BF16.F32.PACK_AB R6, R37, R36 ;  /* 0x000000242506723e */ /* 0x000fe200000010ff */
[--C-:B------:R-:W-:Y:S01]  /*ceb0*/  IMAD.X R15, RZ, RZ, R23.reuse, P4 ;  /* 0x000000ffff0f7224 */ /* 0x100fe200020e0617 */
[----:B------:R-:W-:Y:S01]  /*cec0*/  F2FP.BF16.F32.PACK_AB R7, R39, R38 ;  /* 0x000000262707723e */ /* 0x000fe200000010ff */
[----:B------:R-:W-:Y:S01]  /*ced0*/  IMAD R30, R73, UR44, R10 ;  /* 0x0000002c491e7c24 */ /* 0x000fe2000f8e020a */
[----:B------:R-:W-:Y:S01]  /*cee0*/  LOP3.LUT R12, R12, R13, RZ, 0x3c, !PT ;  /* 0x0000000d0c0c7212 */ /* 0x000fe200078e3cff */
[----:B------:R-:W-:Y:S01]  /*cef0*/  IMAD.X R13, RZ, RZ, R23, P3 ;  /* 0x000000ffff0d7224 */ /* 0x000fe200018e0617 */
[----:B------:R-:W-:Y:S01]  /*cf00*/  MOV R3, R8 ;  /* 0x0000000800037202 */ /* 0x000fe20000000f00 */
[----:B------:R1:W-:Y:S01]  /*cf10*/  STSM.16.M88.4 [R27], R4 ;  /* 0x000000041b007844 */ /* 0x0003e20000000200 */
[----:B------:R-:W-:-:S02]  /*cf20*/  IADD3 R20, P2, R31, R20, RZ ;  /* 0x000000141f147210 */ /* 0x000fc40007f5e0ff */
[----:B------:R-:W-:Y:S02]  /*cf30*/  MOV R24, R14 ;  /* 0x0000000e00187202 */ /* 0x000fe40000000f00 */
[----:B------:R-:W-:Y:S02]  /*cf40*/  MOV R19, R12 ;  /* 0x0000000c00137202 */ /* 0x000fe40000000f00 */
[----:B------:R-:W-:Y:S02]  /*cf50*/  F2FP.BF16.F32.PACK_AB R8, R41, R40 ;  /* 0x000000282908723e */ /* 0x000fe400000010ff */
[----:B------:R-:W-:Y:S02]  /*cf60*/  F2FP.BF16.F32.PACK_AB R9, R43, R42 ;  /* 0x0000002a2b09723e */ /* 0x000fe400000010ff */
[----:B------:R-:W-:Y:S02]  /*cf70*/  F2FP.BF16.F32.PACK_AB R10, R45, R44 ;  /* 0x0000002c2d0a723e */ /* 0x000fe400000010ff */
[----:B------:R-:W-:-:S02]  /*cf80*/  F2FP.BF16.F32.PACK_AB R11, R47, R46 ;  /* 0x0000002e2f0b723e */ /* 0x000fc400000010ff */
[----:B------:R-:W-:Y:S02]  /*cf90*/  F2FP.BF16.F32.PACK_AB R12, R49, R48 ;  /* 0x00000030310c723e */ /* 0x000fe400000010ff */
[----:B-1----:R-:W-:Y:S01]  /*cfa0*/  SHF.R.S32.HI R27, RZ, 0x1f, R31 ;  /* 0x0000001fff1b7819 */ /* 0x002fe2000001141f */
[----:B------:R-:W-:Y:S01]  /*cfb0*/  STSM.16.M88.4 [R26], R8 ;  /* 0x000000081a007844 */ /* 0x000fe20000000200 */
[----:B------:R-:W-:Y:S02]  /*cfc0*/  F2FP.BF16.F32.PACK_AB R13, R51, R50 ;  /* 0x00000032330d723e */ /* 0x000fe400000010ff */
[----:B------:R-:W-:Y:S02]  /*cfd0*/  F2FP.BF16.F32.PACK_AB R14, R53, R52 ;  /* 0x00000034350e723e */ /* 0x000fe400000010ff */
[----:B------:R-:W-:Y:S02]  /*cfe0*/  F2FP.BF16.F32.PACK_AB R15, R55, R54 ;  /* 0x00000036370f723e */ /* 0x000fe400000010ff */
[----:B------:R-:W-:-:S02]  /*cff0*/  F2FP.BF16.F32.PACK_AB R64, R65, R64 ;  /* 0x000000404140723e */ /* 0x000fc400000010ff */
[----:B------:R-:W-:Y:S01]  /*d000*/  F2FP.BF16.F32.PACK_AB R4, R57, R56 ;  /* 0x000000383904723e */ /* 0x000fe200000010ff */
[----:B------:R-:W-:Y:S01]  /*d010*/  STSM.16.M88.4 [R25], R12 ;  /* 0x0000000c19007844 */ /* 0x000fe20000000200 */
[----:B------:R-:W-:Y:S02]  /*d020*/  F2FP.BF16.F32.PACK_AB R5, R59, R58 ;  /* 0x0000003a3b05723e */ /* 0x000fe400000010ff */
[----:B------:R-:W-:Y:S02]  /*d030*/  F2FP.BF16.F32.PACK_AB R6, R61, R60 ;  /* 0x0000003c3d06723e */ /* 0x000fe400000010ff */
[----:B------:R-:W-:Y:S02]  /*d040*/  F2FP.BF16.F32.PACK_AB R7, R63, R62 ;  /* 0x0000003e3f07723e */ /* 0x000fe400000010ff */
[----:B------:R-:W-:Y:S02]  /*d050*/  F2FP.BF16.F32.PACK_AB R65, R67, R66 ;  /* 0x000000424341723e */ /* 0x000fe400000010ff */
[----:B------:R-:W-:Y:S01]  /*d060*/  ISETP.GE.OR P0, PT, R31, UR10, P0 ;  /* 0x0000000a1f007c0c */ /* 0x000fe20008706670 */
[----:B------:R1:W-:Y:S01]  /*d070*/  STSM.16.M88.4 [R24], R4 ;  /* 0x0000000418007844 */ /* 0x0003e20000000200 */
[----:B------:R-:W-:-:S02]  /*d080*/  IADD3.X R27, R27, R21, R30, P2, !PT ;  /* 0x000000151b1b7210 */ /* 0x000fc400017fe41e */
[----:B------:R-:W-:Y:S01]  /*d090*/  F2FP.BF16.F32.PACK_AB R66, R69, R68 ;  /* 0x000000444542723e */ /* 0x000fe200000010ff */
[----:B------:R-:W2:Y:S01]  /*d0a0*/  SHFL.IDX PT, R6, R169, RZ, 0x1f ;  /* 0x00001fffa9067589 */ /* 0x000ea200000e0000 */
[----:B------:R-:W-:Y:S02]  /*d0b0*/  F2FP.BF16.F32.PACK_AB R67, R71, R70 ;  /* 0x000000464743723e */ /* 0x000fe400000010ff */
[----:B------:R-:W-:Y:S02]  /*d0c0*/  F2FP.BF16.F32.PACK_AB R28, R28, R29 ;  /* 0x0000001d1c1c723e */ /* 0x000fe400000010ff */
[----:B------:R-:W-:Y:S01]  /*d0d0*/  F2FP.BF16.F32.PACK_AB R80, R81, R80 ;  /* 0x000000505150723e */ /* 0x000fe200000010ff */
[----:B------:R3:W-:Y:S01]  /*d0e0*/  STSM.16.M88.4 [R19], R64 ;  /* 0x0000004013007844 */ /* 0x0007e20000000200 */
[----:B------:R-:W-:Y:S02]  /*d0f0*/  F2FP.BF16.F32.PACK_AB R29, R75, R74 ;  /* 0x0000004a4b1d723e */ /* 0x000fe400000010ff */
[----:B------:R-:W-:-:S02]  /*d100*/  F2FP.BF16.F32.PACK_AB R30, R77, R76 ;  /* 0x0000004c4d1e723e */ /* 0x000fc400000010ff */
[----:B------:R-:W-:Y:S02]  /*d110*/  F2FP.BF16.F32.PACK_AB R31, R79, R78 ;  /* 0x0000004e4f1f723e */ /* 0x000fe400000010ff */
[----:B------:R-:W-:Y:S02]  /*d120*/  F2FP.BF16.F32.PACK_AB R81, R83, R82 ;  /* 0x000000525351723e */ /* 0x000fe400000010ff */
[----:B------:R-:W-:Y:S01]  /*d130*/  F2FP.BF16.F32.PACK_AB R82, R85, R84 ;  /* 0x000000545552723e */ /* 0x000fe200000010ff */
[----:B------:R3:W-:Y:S01]  /*d140*/  STSM.16.M88.4 [R17], R28 ;  /* 0x0000001c11007844 */ /* 0x0007e20000000200 */
[----:B------:R-:W-:Y:S02]  /*d150*/  F2FP.BF16.F32.PACK_AB R83, R87, R86 ;  /* 0x000000565753723e */ /* 0x000fe400000010ff */
[----:B-1----:R-:W-:-:S03]  /*d160*/  LEA R4, P2, R20, UR6, 0x2 ;  /* 0x0000000614047c11 */ /* 0x002fc6000f8410ff */
[----:B------:R3:W-:Y:S01]  /*d170*/  STSM.16.M88.4 [R3], R80 ;  /* 0x0000005003007844 */ /* 0x0007e20000000200 */
[----:B------:R-:W-:Y:S01]  /*d180*/  LEA.HI.X R5, R20, UR7, R27, 0x2, P2 ;  /* 0x0000000714057c11 */ /* 0x000fe200090f141b */
[----:B------:R-:W-:Y:S01]  /*d190*/  @!PT LDS RZ, [RZ] ;  /* 0x00000000fffff984 */ /* 0x000fe20000000800 */
[----:B------:R-:W-:Y:S01]  /*d1a0*/  @!PT LDS RZ, [RZ] ;  /* 0x00000000fffff984 */ /* 0x000fe20000000800 */
[----:B------:R-:W-:Y:S01]  /*d1b0*/  @!PT LDS RZ, [RZ] ;  /* 0x00000000fffff984 */ /* 0x000fe20000000800 */
[----:B------:R1:W-:Y:S06]  /*d1c0*/  MEMBAR.ALL.CTA ;  /* 0x0000000000007992 */ /* 0x0003ec0000008000 */
[----:B-1----:R-:W1:Y:S02]  /*d1d0*/  FENCE.VIEW.ASYNC.S ;  /* 0x00000000000073c6 */ /* 0x002e640000000000 */
[----:B-1----:R-:W-:Y:S06]  /*d1e0*/  BAR.ARV 0x1, 0x120 ;  /* 0x0044800000007b1d */ /* 0x002fec0000002000 */
[----:B------:R3:W-:Y:S04]  /*d1f0*/  @!P1 STG.E desc[UR60][R4.64+0x20], R0 ;  /* 0x0000200004009986 */ /* 0x0007e8000c10193c */
[----:B------:R3:W-:Y:S01]  /*d200*/  @!P0 STG.E desc[UR60][R4.64], R2 ;  /* 0x0000000204008986 */ /* 0x0007e2000c10193c */
[----:B--2---:R-:W-:-:S13]  /*d210*/  ISETP.NE.AND P0, PT, R6, 0x7, PT ;  /* 0x000000070600780c */ /* 0x004fda0003f05270 */
[----:B---3--:R-:W-:Y:S05]  /*d220*/  @P0 BRA `(.L_x_948) ;  /* 0x0000000800740947 */ /* 0x008fea0003800000 */
[----:B------:R-:W-:Y:S01]  /*d230*/  BAR.SYNC.DEFER_BLOCKING 0x1, 0x120 ;  /* 0x0044800000007b1d */ /* 0x000fe20000010000 */
[----:B------:R-:W-:-:S05]  /*d240*/  ELECT P0, URZ, PT ;  /* 0x00000000003f782f */ /* 0x000fca0003800000 */
[----:B------:R-:W-:Y:S08]  /*d250*/  BSSY B0, `(.L_x_949) ;  /* 0x0000013000007945 */ /* 0x000ff00003800000 */
[----:B------:R-:W-:Y:S05]  /*d260*/  @!P0 BRA `(.L_x_950) ;  /* 0x0000000000448947 */ /* 0x000fea0003800000 */
[----:B------:R-:W-:Y:S01]  /*d270*/  ULDC.64 UR8, c[0x0][0x198] ;  /* 0x0000660000087ab9 */ /* 0x000fe20000000a00 */
[----:B------:R-:W-:Y:S02]  /*d280*/  UIADD3 UR5, UR37, 0x4000, URZ ;  /* 0x0000400025057890 */ /* 0x000fe4000fffe03f */
[----:B------:R-:W-:Y:S01]  /*d290*/  UIADD3 UR6, UP0, UR8, 0x9f0, URZ ;  /* 0x000009f008067890 */ /* 0x000fe2000ff1e03f */
[----:B------:R-:W-:Y:S01]  /*d2a0*/  UMOV UR41, URZ ;  /* 0x0000003f00297c82 */ /* 0x000fe20008000000 */
[----:B------:R-:W-:Y:S02]  /*d2b0*/  UMOV UR45, URZ ;  /* 0x0000003f002d7c82 */ /* 0x000fe40008000000 */
[----:B------:R-:W-:Y:S01]  /*d2c0*/  UIADD3.X UR7, URZ, UR9, URZ, UP0, !UPT ;  /* 0x000000093f077290 */ /* 0x000fe200087fe43f */
[----:B------:R-:W-:Y:S01]  /*d2d0*/  UMOV UR40, UR37 ;  /* 0x0000002500287c82 */ /* 0x000fe20008000000 */
[----:B------:R-:W-:-:S07]  /*d2e0*/  UMOV UR8, 0x40 ;  /* 0x0000004000087882 */ /* 0x000fce0000000000 */
[----:B------:R1:W-:Y:S02]  /*d2f0*/  UTMASTG.5D [UR40], [UR6] ;  /* 0x00000028060073b5 */ /* 0x0003e40008020000 */
[----:B-1----:R-:W-:Y:S01]  /*d300*/  UMOV UR40, UR5 ;  /* 0x0000000500287c82 */ /* 0x002fe20008000000 */
[----:B------:R-:W-:Y:S01]  /*d310*/  UMOV UR41, UR8 ;  /* 0x0000000800297c82 */ /* 0x000fe20008000000 */
[----:B------:R-:W-:Y:S01]  /*d320*/  UIADD3 UR5, UR37, 0x2a820, URZ ;  /* 0x0002a82025057890 */ /* 0x000fe2000fffe03f */
[----:B------:R1:W-:Y:S03]  /*d330*/  UTMASTG.5D [UR40], [UR6] ;  /* 0x00000028060073b5 */ /* 0x0003e60008020000 */
[----:B------:R-:W-:Y:S01]  /*d340*/  UPRMT UR5, URZ, 0x654, UR5 ;  /* 0x000006543f057896 */ /* 0x000fe20008000005 */
[----:B------:R0:W-:Y:S01]  /*d350*/  UTMACMDFLUSH ;  /* 0x00000000000079b7 */ /* 0x0001e20000000000 */
[----:B------:R-:W-:-:S07]  /*d360*/  DEPBAR.LE SB0, 0x0 ;  /* 0x000080000000791a */ /* 0x000fce0000000000 */
[----:B-1----:R-:W-:Y:S03]  /*d370*/  SYNCS.ARRIVE.TRANS64.RED.A1T0 RZ, [UR5], RZ ;  /* 0x000000ffffff79a7 */ /* 0x002fe60008100405 */
.L_x_950:
[----:B------:R-:W-:Y:S05]  /*d380*/  BSYNC B0 ;  /* 0x0000000000007941 */ /* 0x000fea0003800000 */
.L_x_949:
[----:B------:R-:W-:Y:S05]  /*d390*/  BRA `(.L_x_948) ;  /* 0x0000000800187947 */ /* 0x000fea0003800000 */
.L_x_947:
[----:B------:R-:W1:Y:S01]  /*d3a0*/  LDC R12, c[0x0][0xdac] ;  /* 0x00036b00ff0c7b82 */ /* 0x000e620000000800 */
[----:B------:R-:W-:Y:S01]  /*d3b0*/  ISETP.GT.AND P0, PT, R171, 0x7f, PT ;  /* 0x0000007fab00780c */ /* 0x000fe20003f04270 */
[----:B------:R-:W-:Y:S01]  /*d3c0*/  USHF.R.S32.HI UR6, URZ, 0x1f, UR43 ;  /* 0x0000001f3f067899 */ /* 0x000fe2000801142b */
[----:B------:R-:W-:Y:S01]  /*d3d0*/  BSSY B0, `(.L_x_951) ;  /* 0x000001b000007945 */ /* 0x000fe20003800000 */
[----:B------:R-:W-:Y:S01]  /*d3e0*/  USHF.R.S32.HI UR7, URZ, 0x1f, UR44 ;  /* 0x0000001f3f077899 */ /* 0x000fe2000801142c */
[----:B------:R-:W-:-:S03]  /*d3f0*/  SHF.R.S32.HI R161, RZ, 0x1f, R160 ;  /* 0x0000001fffa17819 */ /* 0x000fc600000114a0 */
[----:B------:R-:W2:Y:S08]  /*d400*/  LDC.64 R6, c[0x0][0xae0] ;  /* 0x0002b800ff067b82 */ /* 0x000eb00000000a00 */
[----:B------:R-:W3:Y:S01]  /*d410*/  LDC.64 R8, c[0x0][0xae8] ;  /* 0x0002ba00ff087b82 */ /* 0x000ee20000000a00 */
[----:B------:R-:W-:Y:S05]  /*d420*/  @P0 BRA `(.L_x_952) ;  /* 0x0000000000540947 */ /* 0x000fea0003800000 */
[----:B------:R-:W4:Y:S01]  /*d430*/  S2R R0, SR_TID.X ;  /* 0x0000000000007919 */ /* 0x000f220000002100 */
[----:B------:R-:W-:Y:S01]  /*d440*/  ULDC UR5, c[0x0][0xa88] ;  /* 0x0002a20000057ab9 */ /* 0x000fe20000000800 */
[----:B----4-:R-:W-:-:S04]  /*d450*/  IADD3 R2, R165, -0x80, R0 ;  /* 0xffffff80a5027810 */ /* 0x010fc80007ffe000 */
[----:B------:R-:W-:-:S13]  /*d460*/  ISETP.GE.AND P0, PT, R2, UR5, PT ;  /* 0x0000000502007c0c */ /* 0x000fda000bf06270 */
[----:B------:R-:W-:Y:S05]  /*d470*/  @P0 BRA `(.L_x_952) ;  /* 0x0000000000400947 */ /* 0x000fea0003800000 */
[----:B------:R-:W4:Y:S01]  /*d480*/  LDC.64 R4, c[0x0][0xb70] ;  /* 0x0002dc00ff047b82 */ /* 0x000f220000000a00 */
[----:B------:R-:W-:Y:S01]  /*d490*/  SHF.R.S32.HI R3, RZ, 0x1f, R2 ;  /* 0x0000001fff037819 */ /* 0x000fe20000011402 */
[----:B------:R-:W-:-:S06]  /*d4a0*/  ULDC.64 UR8, c[0x0][0xb40] ;  /* 0x0002d00000087ab9 */ /* 0x000fcc0000000a00 */
[----:B------:R-:W5:Y:S01]  /*d4b0*/  LDC.64 R10, c[0x0][0xb78] ;  /* 0x0002de00ff0a7b82 */ /* 0x000f620000000a00 */
[C---:B----4-:R-:W-:Y:S02]  /*d4c0*/  IMAD R0, R4.reuse, UR6, RZ ;  /* 0x0000000604007c24 */ /* 0x050fe4000f8e02ff */
[----:B------:R-:W-:-:S04]  /*d4d0*/  IMAD.WIDE.U32 R2, R4, UR43, R2 ;  /* 0x0000002b04027c25 */ /* 0x000fc8000f8e0002 */
[----:B------:R-:W-:Y:S02]  /*d4e0*/  IMAD R5, R5, UR43, R0 ;  /* 0x0000002b05057c24 */ /* 0x000fe4000f8e0200 */
[C---:B-----5:R-:W-:Y:S02]  /*d4f0*/  IMAD R0, R10.reuse, UR7, RZ ;  /* 0x000000070a007c24 */ /* 0x060fe4000f8e02ff */
[----:B------:R-:W-:Y:S02]  /*d500*/  IMAD.IADD R3, R3, 0x1, R5 ;  /* 0x0000000103037824 */ /* 0x000fe400078e0205 */
[----:B------:R-:W-:Y:S02]  /*d510*/  IMAD R5, R11, UR44, R0 ;  /* 0x0000002c0b057c24 */ /* 0x000fe4000f8e0200 */
[----:B------:R-:W-:-:S04]  /*d520*/  IMAD.WIDE.U32 R2, R10, UR44, R2 ;  /* 0x0000002c0a027c25 */ /* 0x000fc8000f8e0002 */
[----:B------:R-:W-:Y:S01]  /*d530*/  IMAD.IADD R3, R3, 0x1, R5 ;  /* 0x0000000103037824 */ /* 0x000fe200078e0205 */
[----:B------:R-:W-:-:S04]  /*d540*/  LEA R4, P0, R2, UR8, 0x2 ;  /* 0x0000000802047c11 */ /* 0x000fc8000f8010ff */
[----:B------:R-:W-:Y:S01]  /*d550*/  LEA.HI.X R5, R2, UR9, R3, 0x2, P0 ;  /* 0x0000000902057c11 */ /* 0x000fe200080f1403 */
[----:B------:R-:W-:-:S05]  /*d560*/  IMAD.MOV.U32 R3, RZ, RZ, -0x800000 ;  /* 0xff800000ff037424 */ /* 0x000fca00078e00ff */
[----:B------:R4:W-:Y:S03]  /*d570*/  STG.E desc[UR60][R4.64], R3 ;  /* 0x0000000304007986 */ /* 0x0009e6000c10193c */
.L_x_952:
[----:B------:R-:W-:Y:S05]  /*d580*/  BSYNC B0 ;  /* 0x0000000000007941 */ /* 0x000fea0003800000 */
.L_x_951:
[----:B------:R-:W-:Y:S01]  /*d590*/  ULDC UR5, c[0x0][0xa88] ;  /* 0x0002a20000057ab9 */ /* 0x000fe20000000800 */
[C---:B--2---:R-:W-:Y:S01]  /*d5a0*/  IMAD R0, R6.reuse, UR6, RZ ;  /* 0x0000000606007c24 */ /* 0x044fe2000f8e02ff */
[----:B------:R-:W-:Y:S01]  /*d5b0*/  UIADD3 UR42, -UR42, UR5, URZ ;  /* 0x000000052a2a7290 */ /* 0x000fe2000fffe13f */
[----:B----4-:R-:W-:Y:S01]  /*d5c0*/  IMAD.WIDE.U32 R2, R6, UR43, R160 ;  /* 0x0000002b06027c25 */ /* 0x010fe2000f8e00a0 */
[----:B------:R-:W-:Y:S01]  /*d5d0*/  ULOP3.LUT UR45, URZ, UR45, URZ, 0x33, !UPT ;  /* 0x0000002d3f2d7292 */ /* 0x000fe2000f8e333f */
[----:B------:R-:W-:Y:S01]  /*d5e0*/  SHF.R.S32.HI R163, RZ, 0x1f, R162 ;  /* 0x0000001fffa37819 */ /* 0x000fe200000114a2 */
[----:B------:R-:W-:Y:S01]  /*d5f0*/  BSSY B0, `(.L_x_953) ;  /* 0x0000021000007945 */ /* 0x000fe20003800000 */
[----:B------:R-:W-:Y:S01]  /*d600*/  IMAD R5, R7, UR43, R0 ;  /* 0x0000002b07057c24 */ /* 0x000fe2000f8e0200 */
[C---:B------:R-:W-:Y:S01]  /*d610*/  ISETP.GE.AND P2, PT, R162.reuse, UR42, PT ;  /* 0x0000002aa2007c0c */ /* 0x040fe2000bf46270 */
[C---:B------:R-:W-:Y:S02]  /*d620*/  VIADD R0, R162.reuse, 0x40 ;  /* 0x00000040a2007836 */ /* 0x040fe40000000000 */
[----:B------:R-:W-:-:S02]  /*d630*/  VIADD R4, R162, 0x20 ;  /* 0x00000020a2047836 */ /* 0x000fc40000000000 */
[----:B------:R-:W-:Y:S01]  /*d640*/  IMAD.IADD R3, R3, 0x1, R5 ;  /* 0x0000000103037824 */ /* 0x000fe200078e0205 */
[----:B------:R-:W-:Y:S01]  /*d650*/  ISETP.GE.AND P0, PT, R0, UR42, PT ;  /* 0x0000002a00007c0c */ /* 0x000fe2000bf06270 */
[----:B---3--:R-:W-:Y:S01]  /*d660*/  IMAD R0, R8, UR7, RZ ;  /* 0x0000000708007c24 */ /* 0x008fe2000f8e02ff */
[----:B------:R-:W-:Y:S01]  /*d670*/  ISETP.GE.AND P4, PT, R4, UR42, PT ;  /* 0x0000002a04007c0c */ /* 0x000fe2000bf86270 */
[----:B------:R-:W-:Y:S02]  /*d680*/  VIADD R4, R162, 0x60 ;  /* 0x00000060a2047836 */ /* 0x000fe40000000000 */
[----:B------:R-:W-:Y:S02]  /*d690*/  IMAD R9, R9, UR44, R0 ;  /* 0x0000002c09097c24 */ /* 0x000fe4000f8e0200 */
[----:B-1----:R-:W-:Y:S01]  /*d6a0*/  VIADD R5, R12, UR45 ;  /* 0x0000002d0c057c36 */ /* 0x002fe20008000000 */
[----:B------:R-:W-:Y:S01]  /*d6b0*/  ISETP.GE.AND P1, PT, R4, UR42, PT ;  /* 0x0000002a04007c0c */ /* 0x000fe2000bf26270 */
[----:B------:R-:W-:-:S04]  /*d6c0*/  IMAD.WIDE.U32 R6, R8, UR44, R2 ;  /* 0x0000002c08067c25 */ /* 0x000fc8000f8e0002 */
[----:B------:R-:W-:-:S04]  /*d6d0*/  IMAD.WIDE R4, R5, 0x80, R162 ;  /* 0x0000008005047825 */ /* 0x000fc800078e02a2 */
[----:B------:R-:W-:Y:S01]  /*d6e0*/  IMAD.IADD R11, R7, 0x1, R9 ;  /* 0x00000001070b7824 */ /* 0x000fe200078e0209 */
[----:B------:R-:W-:Y:S06]  /*d6f0*/  @P2 BRA `(.L_x_954) ;  /* 0x0000000000402947 */ /* 0x000fec0003800000 */
[----:B------:R-:W-:Y:S01]  /*d700*/  ULDC.64 UR6, c[0x0][0xad8] ;  /* 0x0002b60000067ab9 */ /* 0x000fe20000000a00 */
[C---:B------:R-:W-:Y:S01]  /*d710*/  VIADD R0, R160.reuse, 0x40 ;  /* 0x00000040a0007836 */ /* 0x040fe20000000000 */
[----:B------:R-:W-:Y:S01]  /*d720*/  ULDC UR5, c[0x0][0xa8c] ;  /* 0x0002a30000057ab9 */ /* 0x000fe20000000800 */
[----:B------:R-:W-:Y:S01]  /*d730*/  IMAD R9, R5, UR6, RZ ;  /* 0x0000000605097c24 */ /* 0x000fe2000f8e02ff */
[----:B------:R-:W-:Y:S01]  /*d740*/  ISETP.GE.AND P2, PT, R160, UR5, PT ;  /* 0x00000005a0007c0c */ /* 0x000fe2000bf46270 */
[----:B------:R-:W-:Y:S01]  /*d750*/  IMAD.MOV.U32 R2, RZ, RZ, R6 ;  /* 0x000000ffff027224 */ /* 0x000fe200078e0006 */
[----:B------:R-:W-:Y:S01]  /*d760*/  ISETP.GE.AND P3, PT, R0, UR5, PT ;  /* 0x0000000500007c0c */ /* 0x000fe2000bf66270 */
[----:B------:R-:W-:Y:S02]  /*d770*/  IMAD.MOV.U32 R3, RZ, RZ, R11 ;  /* 0x000000ffff037224 */ /* 0x000fe400078e000b */
        /* <DEDUP_REMOVED lines=8> */
.L_x_954:
[----:B------:R-:W-:Y:S05]  /*d800*/  BSYNC B0 ;  /* 0x0000000000007941 */ /* 0x000fea0003800000 */
.L_x_953:
[----:B------:R-:W-:Y:S04]  /*d810*/  BSSY B0, `(.L_x_955) ;  /* 0x0000014000007945 */ /* 0x000fe80003800000 */
[----:B------:R-:W-:Y:S05]  /*d820*/  @P4 BRA `(.L_x_956) ;  /* 0x0000000000484947 */ /* 0x000fea0003800000 */
[----:B-1----:R-:W-:Y:S01]  /*d830*/  IADD3 R9, P2, R4, 0x20, RZ ;  /* 0x0000002004097810 */ /* 0x002fe20007f5e0ff */
[----:B------:R-:W-:Y:S01]  /*d840*/  ULDC.64 UR6, c[0x0][0xad8] ;  /* 0x0002b60000067ab9 */ /* 0x000fe20000000a00 */
[----:B------:R-:W-:Y:S01]  /*d850*/  IMAD.MOV.U32 R2, RZ, RZ, R6 ;  /* 0x000000ffff027224 */ /* 0x000fe200078e0006 */
[----:B------:R-:W-:Y:S01]  /*d860*/  ULDC UR5, c[0x0][0xa8c] ;  /* 0x0002a30000057ab9 */ /* 0x000fe20000000800 */
[----:B------:R-:W-:Y:S01]  /*d870*/  IMAD.MOV.U32 R3, RZ, RZ, R11 ;  /* 0x000000ffff037224 */ /* 0x000fe200078e000b */
[C---:B------:R-:W-:Y:S01]  /*d880*/  ISETP.GE.AND P3, PT, R160.reuse, UR5, PT ;  /* 0x00000005a0007c0c */ /* 0x040fe2000bf66270 */
[----:B------:R-:W-:Y:S02]  /*d890*/  IMAD.X R0, RZ, RZ, R5, P2 ;  /* 0x000000ffff007224 */ /* 0x000fe400010e0605 */
        /* <DEDUP_REMOVED lines=11> */
.L_x_956:
[----:B------:R-:W-:Y:S05]  /*d950*/  BSYNC B0 ;  /* 0x0000000000007941 */ /* 0x000fea0003800000 */
.L_x_955:
[----:B------:R-:W-:Y:S04]  /*d960*/  BSSY B0, `(.L_x_957) ;  /* 0x0000014000007945 */ /* 0x000fe80003800000 */
[----:B------:R-:W-:Y:S05]  /*d970*/  @P0 BRA `(.L_x_958) ;  /* 0x0000000000480947 */ /* 0x000fea0003800000 */
[----:B-12---:R-:W-:Y:S01]  /*d980*/  IADD3 R9, P0, R4, 0x40, RZ ;  /* 0x0000004004097810 */ /* 0x006fe20007f1e0ff */
        /* <DEDUP_REMOVED lines=17> */
.L_x_958:
[----:B------:R-:W-:Y:S05]  /*daa0*/  BSYNC B0 ;  /* 0x0000000000007941 */ /* 0x000fea0003800000 */
.L_x_957:
        /* <DEDUP_REMOVED lines=20> */
.L_x_959:
[----:B------:R-:W-:Y:S05]  /*dbf0*/  BSYNC B0 ;  /* 0x0000000000007941 */ /* 0x000fea0003800000 */
.L_x_948:
[----:B------:R-:W5:Y:S02]  /*dc00*/  LDC R0, c[0x0][0xda8] ;  /* 0x00036a00ff007b82 */ /* 0x000f640000000800 */
[----:B-----5:R-:W-:-:S13]  /*dc10*/  ISETP.LE.AND P0, PT, R0, UR4, PT ;  /* 0x0000000400007c0c */ /* 0x020fda000bf03270 */
[----:B------:R-:W-:Y:S05]  /*dc20*/  @!P0 BRA `(.L_x_960) ;  /* 0xffffff30006c8947 */ /* 0x000fea000383ffff */
[----:B------:R-:W-:Y:S05]  /*dc30*/  EXIT ;  /* 0x000000000000794d */ /* 0x000fea0003800000 */
.L_x_866:
[----:B------:R-:W-:-:S08]  /*dc40*/  NOP ;  /* 0x0000000000007918 */ /* 0x000fd00000000000 */
[----:B-1----:R-:W1:-:S00]  /*dc50*/  USETMAXREG.DEALLOC.CTAPOOL 0x18 ;  /* 0x00000018000079c8 */ /* 0x002e4000080e0500 */
[----:B-1----:R-:W-:-:S06]  /*dc60*/  LOP3.LUT R0, R0, 0x3, RZ, 0xc0, !PT ;  /* 0x0000000300007812 */ /* 0x002fcc00078ec0ff */
[----:B------:R-:W1:Y:S02]  /*dc70*/  SHFL.IDX PT, R0, R0, RZ, 0x1f ;  /* 0x00001fff00007589 */ /* 0x000e6400000e0000 */
[----:B-1----:R-:W-:-:S13]  /*dc80*/  ISETP.NE.AND P0, PT, R0, RZ, PT ;  /* 0x000000ff0000720c */ /* 0x002fda0003f05270 */
[----:B------:R-:W-:Y:S05]  /*dc90*/  @P0 EXIT ;  /* 0x000000000000094d */ /* 0x000fea0003800000 */
[----:B------:R-:W1:Y:S01]  /*dca0*/  S2UR UR4, SR_CTAID.X ;  /* 0x00000000000479c3 */ /* 0x000e620000002500 */
[----:B------:R-:W-:Y:S01]  /*dcb0*/  UMOV UR47, URZ ;  /* 0x0000003f002f7c82 */ /* 0x000fe20008000000 */
[----:B------:R-:W-:Y:S02]  /*dcc0*/  IMAD.MOV.U32 R16, RZ, RZ, RZ ;  /* 0x000000ffff107224 */ /* 0x000fe400078e00ff */
[----:B------:R-:W-:-:S04]  /*dcd0*/  IMAD.MOV.U32 R17, RZ, RZ, 0x1 ;  /* 0x00000001ff117424 */ /* 0x000fc800078e00ff */
[----:B------:R-:W1:Y:S02]  /*dce0*/  LDC R0, c[0x0][0xda8] ;  /* 0x00036a00ff007b82 */ /* 0x000e640000000800 */
[----:B-1----:R-:W-:-:S13]  /*dcf0*/  ISETP.LE.AND P0, PT, R0, UR4, PT ;  /* 0x0000000400007c0c */ /* 0x002fda000bf03270 */
[----:B------:R-:W-:Y:S05]  /*dd00*/  @P0 BRA `(.L_x_961) ;  /* 0x0000002c00f40947 */ /* 0x000fea0003800000 */
[----:B------:R-:W-:Y:S01]  /*dd10*/  IMAD.U32 R19, RZ, RZ, UR4 ;  /* 0x00000004ff137e24 */ /* 0x000fe2000f8e00ff */
[----:B------:R-:W-:Y:S01]  /*dd20*/  ULDC UR48, c[0x0][0xc] ;  /* 0x0000030000307ab9 */ /* 0x000fe20000000800 */
[----:B------:R-:W-:Y:S01]  /*dd30*/  IMAD.MOV.U32 R17, RZ, RZ, 0x1 ;  /* 0x00000001ff117424 */ /* 0x000fe200078e00ff */
[----:B------:R-:W-:Y:S01]  /*dd40*/  ULDC.64 UR44, c[0x0][0x198] ;  /* 0x00006600002c7ab9 */ /* 0x000fe20000000a00 */
[----:B------:R-:W-:Y:S01]  /*dd50*/  IMAD.MOV.U32 R16, RZ, RZ, RZ ;  /* 0x000000ffff107224 */ /* 0x000fe200078e00ff */
[----:B------:R-:W-:-:S06]  /*dd60*/  UMOV UR47, URZ ;  /* 0x0000003f002f7c82 */ /* 0x000fcc0008000000 */
.L_x_1015:
[----:B------:R-:W-:Y:S01]  /*dd70*/  ULDC UR7, c[0x0][0xdd0] ;  /* 0x0003740000077ab9 */ /* 0x000fe20000000800 */
[----:B-1----:R-:W1:Y:S01]  /*dd80*/  LDC R0, c[0x0][0xde8] ;  /* 0x00037a00ff007b82 */ /* 0x002e620000000800 */
[C---:B------:R-:W-:Y:S01]  /*dd90*/  R2UR UR8, R19.reuse ;  /* 0x00000000130872ca */ /* 0x040fe200000e0000 */
[----:B------:R-:W-:Y:S01]  /*dda0*/  UISETP.NE.AND UP0, UPT, UR7, 0x1, UPT ;  /* 0x000000010700788c */ /* 0x000fe2000bf05270 */
[----:B------:R-:W-:-:S10]  /*ddb0*/  R2UR UR6, R19 ;  /* 0x00000000130672ca */ /* 0x000fd400000e0000 */
[----:B------:R-:W-:Y:S01]  /*ddc0*/  @UP0 ULDC UR4, c[0x0][0xdd4] ;  /* 0x0003750000040ab9 */ /* 0x000fe20000000800 */
[----:B------:R-:W-:Y:S01]  /*ddd0*/  @UP0 ULDC UR9, c[0x0][0xdd8] ;  /* 0x0003760000090ab9 */ /* 0x000fe20000000800 */
[----:B------:R-:W-:-:S04]  /*dde0*/  UIMAD.WIDE.U32 UR4, UR8, UR4, URZ ;  /* 0x00000004080472a5 */ /* 0x000fc8000f8e003f */
[----:B------:R-:W-:-:S04]  /*ddf0*/  @UP0 USHF.R.U32.HI UR8, URZ, UR9, UR5 ;  /* 0x000000093f080299 */ /* 0x000fc80008011605 */
[----:B------:R-:W-:Y:S02]  /*de00*/  UIADD3 UR4, -UR8, URZ, URZ ;  /* 0x0000003f08047290 */ /* 0x000fe4000fffe13f */
[----:B-1----:R-:W-:Y:S02]  /*de10*/  ISETP.LE.AND P0, PT, R0, UR8, PT ;  /* 0x0000000800007c0c */ /* 0x002fe4000bf03270 */
[----:B------:R-:W-:-:S11]  /*de20*/  UIMAD UR7, UR7, UR4, UR6 ;  /* 0x00000004070772a4 */ /* 0x000fd6000f8e0206 */
[----:B------:R-:W-:Y:S05]  /*de30*/  @!P0 BRA `(.L_x_962) ;  /* 0x0000000000208947 */ /* 0x000fea0003800000 */
        /* <DEDUP_REMOVED lines=8> */
.L_x_962:
[----:B------:R-:W-:Y:S01]  /*dec0*/  ULDC UR9, c[0x0][0xdc4] ;  /* 0x0003710000097ab9 */ /* 0x000fe20000000800 */
[----:B------:R-:W-:Y:S01]  /*ded0*/  UMOV UR6, UR7 ;  /* 0x0000000700067c82 */ /* 0x000fe20008000000 */
[----:B------:R-:W-:-:S11]  /*dee0*/  UISETP.NE.AND UP0, UPT, UR9, 0x1, UPT ;  /* 0x000000010900788c */ /* 0x000fd6000bf05270 */
[----:B------:R-:W-:Y:S02]  /*def0*/  @UP0 ULDC.64 UR10, c[0x0][0xdc8] ;  /* 0x00037200000a0ab9 */ /* 0x000fe40000000a00 */
[----:B------:R-:W-:-:S04]  /*df00*/  UIMAD.WIDE.U32 UR4, UR7, UR10, URZ ;  /* 0x0000000a070472a5 */ /* 0x000fc8000f8e003f */
[----:B------:R-:W-:-:S04]  /*df10*/  @UP0 USHF.R.U32.HI UR6, URZ, UR11, UR5 ;  /* 0x0000000b3f060299 */ /* 0x000fc80008011605 */
[----:B------:R-:W-:-:S12]  /*df20*/  UIMAD UR4, UR6, UR9, URZ ;  /* 0x00000009060472a4 */ /* 0x000fd8000f8e023f */
.L_x_963:
[----:B------:R-:W-:Y:S01]  /*df30*/  ULDC.64 UR12, c[0x0][0x3f8] ;  /* 0x0000fe00000c7ab9 */ /* 0x000fe20000000a00 */
[----:B------:R-:W-:Y:S02]  /*df40*/  UIADD3 UR9, UR7, -UR4, URZ ;  /* 0x8000000407097290 */ /* 0x000fe4000fffe03f */
[----:B------:R-:W-:Y:S02]  /*df50*/  UISETP.NE.U32.AND UP0, UPT, UR12, URZ, UPT ;  /* 0x0000003f0c00728c */ /* 0x000fe4000bf05070 */
[----:B------:R-:W-:Y:S01]  /*df60*/  ULOP3.LUT UR10, URZ, UR6, URZ, 0x33, !UPT ;  /* 0x000000063f0a7292 */ /* 0x000fe2000f8e333f */
[----:B------:R-:W-:Y:S01]  /*df70*/  ULDC UR12, c[0x0][0xdb8] ;  /* 0x00036e00000c7ab9 */ /* 0x000fe20000000800 */
[----:B------:R-:W-:Y:S01]  /*df80*/  ULDC.64 UR4, c[0x0][0x9e0] ;  /* 0x0002780000047ab9 */ /* 0x000fe20000000a00 */
[----:B------:R-:W-:Y:S02]  /*df90*/  UISETP.NE.AND UP1, UPT, UR12, 0x1, UPT ;  /* 0x000000010c00788c */ /* 0x000fe4000bf25270 */
[----:B------:R-:W-:Y:S01]  /*dfa0*/  UISETP.NE.AND.EX UP0, UPT, UR13, URZ, UPT, UP0 ;  /* 0x0000003f0d00728c */ /* 0x000fe2000bf05300 */
[----:B------:R-:W-:-:S02]  /*dfb0*/  ULDC UR11, c[0x0][0xdc4] ;  /* 0x00037100000b7ab9 */ /* 0x000fc40000000800 */
[----:B------:R-:W-:Y:S01]  /*dfc0*/  ULDC UR13, c[0x0][0xdac] ;  /* 0x00036b00000d7ab9 */ /* 0x000fe20000000800 */
[----:B------:R-:W-:Y:S02]  /*dfd0*/  UISETP.GE.AND UP2, UPT, UR5, 0x1, UPT ;  /* 0x000000010500788c */ /* 0x000fe4000bf46270 */
[----:B------:R-:W-:Y:S02]  /*dfe0*/  UIMAD UR11, UR8, UR11, UR9 ;  /* 0x0000000b080b72a4 */ /* 0x000fe4000f8e0209 */
[----:B------:R-:W-:Y:S01]  /*dff0*/  UIADD3 UR10, UR10, UR13, URZ ;  /* 0x0000000d0a0a7290 */ /* 0x000fe2000fffe03f */
[----:B------:R-:W-:Y:S01]  /*e000*/  @UP1 ULDC UR8, c[0x0][0xdbc] ;  /* 0x00036f0000081ab9 */ /* 0x000fe20000000800 */
[----:B------:R-:W-:Y:S01]  /*e010*/  PLOP3.LUT P1, PT, PT, PT, UP2, 0x80, 0x0 ;  /* 0x000000000000781c */ /* 0x000fe20003f2f028 */
[----:B------:R-:W-:Y:S02]  /*e020*/  UIMAD.WIDE.U32 UR8, UR11, UR8, URZ ;  /* 0x000000080b0872a5 */ /* 0x000fe4000f8e003f */
[----:B------:R-:W-:Y:S01]  /*e030*/  USHF.L.U32 UR41, UR10, 0x7, URZ ;  /* 0x000000070a297899 */ /* 0x000fe2000800063f */
[----:B------:R-:W-:Y:S01]  /*e040*/  ULDC UR14, c[0x0][0x404] ;  /* 0x00010100000e7ab9 */ /* 0x000fe20000000800 */
[----:B------:R-:W-:Y:S01]  /*e050*/  ULDC UR7, c[0x0][0x288] ;  /* 0x0000a20000077ab9 */ /* 0x000fe20000000800 */
[----:B------:R-:W-:Y:S01]  /*e060*/  @UP1 ULDC UR13, c[0x0][0xdc0] ;  /* 0x00037000000d1ab9 */ /* 0x000fe20000000800 */
[----:B------:R-:W-:Y:S01]  /*e070*/  UMOV UR43, UR11 ;  /* 0x0000000b002b7c82 */ /* 0x000fe20008000000 */
[----:B------:R-:W-:-:S02]  /*e080*/  USEL UR14, UR14, 0x1, UP0 ;  /* 0x000000010e0e7887 */ /* 0x000fc40008000000 */
[----:B------:R-:W-:Y:S02]  /*e090*/  UIADD3 UR10, UR41, 0x80, -UR7 ;  /* 0x00000080290a7890 */ /* 0x000fe4000fffe807 */
[----:B------:R-:W-:Y:S01]  /*e0a0*/  @UP1 USHF.R.U32.HI UR43, URZ, UR13, UR9 ;  /* 0x0000000d3f2b1299 */ /* 0x000fe20008011609 */
[----:B------:R-:W-:Y:S02]  /*e0b0*/  ULDC UR6, c[0x0][0x2e0] ;  /* 0x0000b80000067ab9 */ /* 0x000fe40000000800 */
[----:B------:R-:W-:Y:S02]  /*e0c0*/  UIMAD UR8, UR14, UR6, UR10 ;  /* 0x000000060e0872a4 */ /* 0x000fe4000f8e020a */
[----:B------:R-:W-:Y:S02]  /*e0d0*/  UIADD3 UR42, -UR43, URZ, URZ ;  /* 0x0000003f2b2a7290 */ /* 0x000fe4000fffe13f */
[----:B------:R-:W-:Y:S02]  /*e0e0*/  UIADD3 UR4, UR8, UR4, URZ ;  /* 0x0000000408047290 */ /* 0x000fe4000fffe03f */
[----:B------:R-:W-:Y:S01]  /*e0f0*/  UIMAD UR42, UR12, UR42, UR11 ;  /* 0x0000002a0c2a72a4 */ /* 0x000fe2000f8e020b */
[----:B------:R-:W-:Y:S11]  /*e100*/  @!P1 BRA `(.L_x_964) ;  /* 0x0000000000449947 */ /* 0x000ff60003800000 */
[----:B------:R-:W-:Y:S01]  /*e110*/  ISETP.LT.AND P0, PT, RZ, UR8, PT ;  /* 0x00000008ff007c0c */ /* 0x000fe2000bf01270 */
[----:B------:R-:W-:-:S12]  /*e120*/  UIADD3 UR10, UR8, -0x1, URZ ;  /* 0xffffffff080a7890 */ /* 0x000fd8000fffe03f */
[----:B------:R-:W-:Y:S05]  /*e130*/  @P0 BRA `(.L_x_965) ;  /* 0x00000000001c0947 */ /* 0x000fea0003800000 */
[----:B------:R-:W-:Y:S02]  /*e140*/  UISETP.NE.AND UP0, UPT, UR5, 0x1, UPT ;  /* 0x000000010500788c */ /* 0x000fe4000bf05270 */
[----:B------:R-:W-:-:S09]  /*e150*/  UIADD3 UR10, -UR8, URZ, URZ ;  /* 0x0000003f080a7290 */ /* 0x000fd2000fffe13f */
[----:B------:R-:W-:Y:S02]  /*e160*/  @UP0 ULDC.64 UR12, c[0x0][0x9e8] ;  /* 0x00027a00000c0ab9 */ /* 0x000fe40000000a00 */
[----:B------:R-:W-:-:S04]  /*e170*/  UIMAD.WIDE.U32 UR8, UR10, UR12, URZ ;  /* 0x0000000c0a0872a5 */ /* 0x000fc8000f8e003f */
[----:B------:R-:W-:-:S04]  /*e180*/  @UP0 USHF.R.U32.HI UR10, URZ, UR13, UR9 ;  /* 0x0000000d3f0a0299 */ /* 0x000fc80008011609 */
[----:B------:R-:W-:Y:S01]  /*e190*/  ULOP3.LUT UR10, URZ, UR10, URZ, 0x33, !UPT ;  /* 0x0000000a3f0a7292 */ /* 0x000fe2000f8e333f */
[----:B------:R-:W-:Y:S11]  /*e1a0*/  BRA `(.L_x_966) ;  /* 0x0000000000107947 */ /* 0x000ff60003800000 */
.L_x_965:
[----:B------:R-:W-:-:S11]  /*e1b0*/  UISETP.NE.AND UP0, UPT, UR5, 0x1, UPT ;  /* 0x000000010500788c */ /* 0x000fd6000bf05270 */
[----:B------:R-:W-:Y:S02]  /*e1c0*/  @UP0 ULDC.64 UR12, c[0x0][0x9e8] ;  /* 0x00027a00000c0ab9 */ /* 0x000fe40000000a00 */
[----:B------:R-:W-:-:S04]  /*e1d0*/  UIMAD.WIDE.U32 UR8, UR10, UR12, URZ ;  /* 0x0000000c0a0872a5 */ /* 0x000fc8000f8e003f */
[----:B------:R-:W-:-:S12]  /*e1e0*/  @UP0 USHF.R.U32.HI UR10, URZ, UR13, UR9 ;  /* 0x0000000d3f0a0299 */ /* 0x000fd80008011609 */
.L_x_966:
[----:B------:R-:W-:-:S04]  /*e1f0*/  UIMAD UR10, UR10, UR5, UR5 ;  /* 0x000000050a0a72a4 */ /* 0x000fc8000f8e0205 */
[----:B------:R-:W-:-:S04]  /*e200*/  UISETP.LT.AND UP0, UPT, UR4, UR10, UPT ;  /* 0x0000000a0400728c */ /* 0x000fc8000bf01270 */
[----:B------:R-:W-:-:S12]  /*e210*/  USEL UR4, UR4, UR10, UP0 ;  /* 0x0000000a04047287 */ /* 0x000fd80008000000 */
.L_x_964:
[----:B------:R-:W-:Y:S02]  /*e220*/  UIMAD UR8, UR14, UR6, 0x5f ;  /* 0x0000005f0e0874a4 */ /* 0x000fe4000f8e0206 */
[----:B------:R-:W-:Y:S02]  /*e230*/  UIADD3 UR10, UR4, 0x5f, URZ ;  /* 0x0000005f040a7890 */ /* 0x000fe4000fffe03f */
[----:B------:R-:W-:Y:S02]  /*e240*/  UIMAD.WIDE UR8, UR8, 0x2aaaaaab, URZ ;  /* 0x2aaaaaab080878a5 */ /* 0x000fe4000f8e023f */
[----:B------:R-:W-:Y:S02]  /*e250*/  UIMAD.WIDE UR10, UR10, 0x2aaaaaab, URZ ;  /* 0x2aaaaaab0a0a78a5 */ /* 0x000fe4000f8e023f */
[----:B------:R-:W-:Y:S02]  /*e260*/  USHF.R.U32.HI UR8, URZ, 0x1f, UR9 ;  /* 0x0000001f3f087899 */ /* 0x000fe40008011609 */
[----:B------:R-:W-:-:S02]  /*e270*/  USHF.R.U32.HI UR4, URZ, 0x1f, UR11 ;  /* 0x0000001f3f047899 */ /* 0x000fc4000801160b */
[----:B------:R-:W-:Y:S02]  /*e280*/  UIADD3 UR7, UR41, -UR7, URZ ;  /* 0x8000000729077290 */ /* 0x000fe4000fffe03f */
[----:B------:R-:W-:Y:S02]  /*e290*/  ULEA.HI.SX32 UR9, UR9, UR8, 0x1c ;  /* 0x0000000809097291 */ /* 0x000fe4000f8fe23f */
[----:B------:R-:W-:Y:S02]  /*e2a0*/  ULEA.HI.SX32 UR4, UR11, UR4, 0x1c ;  /* 0x000000040b047291 */ /* 0x000fe4000f8fe23f */
[----:B------:R-:W-:Y:S02]  /*e2b0*/  UIMAD UR7, UR14, UR6, UR7 ;  /* 0x000000060e0772a4 */ /* 0x000fe4000f8e0207 */
[----:B------:R-:W-:Y:S01]  /*e2c0*/  UISETP.LT.AND UP0, UPT, UR9, UR4, UPT ;  /* 0x000000040900728c */ /* 0x000fe2000bf01270 */
[----:B------:R-:W-:Y:S02]  /*e2d0*/  ULDC UR8, c[0x0][0x9dc] ;  /* 0x0002770000087ab9 */ /* 0x000fe40000000800 */
[----:B------:R-:W-:-:S02]  /*e2e0*/  UIADD3 UR8, UR7, -UR8, URZ ;  /* 0x8000000807087290 */ /* 0x000fc4000fffe03f */
[----:B------:R-:W-:Y:S01]  /*e2f0*/  USEL UR46, UR9, UR4, UP0 ;  /* 0x00000004092e7287 */ /* 0x000fe20008000000 */
[----:B------:R-:W-:Y:S11]  /*e300*/  @!P1 BRA `(.L_x_967) ;  /* 0x0000000000489947 */ /* 0x000ff60003800000 */
[----:B------:R-:W-:Y:S02]  /*e310*/  UMOV UR4, UR7 ;  /* 0x0000000700047c82 */ /* 0x000fe40008000000 */
[----:B------:R-:W-:-:S06]  /*e320*/  UISETP.GT.AND UP0, UPT, UR4, -0x1, UPT ;  /* 0xffffffff0400788c */ /* 0x000fcc000bf04270 */
[----:B------:R-:W-:-:S13]  /*e330*/  PLOP3.LUT P0, PT, PT, PT, UP0, 0x80, 0x0 ;  /* 0x000000000000781c */ /* 0x000fda0003f0f008 */
[----:B------:R-:W-:Y:S05]  /*e340*/  @P0 BRA `(.L_x_968) ;  /* 0x00000000001c0947 */ /* 0x000fea0003800000 */
[----:B------:R-:W-:Y:S02]  /*e350*/  UISETP.NE.AND UP0, UPT, UR5, 0x1, UPT ;  /* 0x000000010500788c */ /* 0x000fe4000bf05270 */
[----:B------:R-:W-:-:S09]  /*e360*/  ULOP3.LUT UR4, URZ, UR4, URZ, 0x33, !UPT ;  /* 0x000000043f047292 */ /* 0x000fd2000f8e333f */
[----:B------:R-:W-:Y:S02]  /*e370*/  @UP0 ULDC.64 UR10, c[0x0][0x9e8] ;  /* 0x00027a00000a0ab9 */ /* 0x000fe40000000a00 */
[----:B------:R-:W-:-:S04]  /*e380*/  UIMAD.WIDE.U32 UR6, UR4, UR10, URZ ;  /* 0x0000000a040672a5 */ /* 0x000fc8000f8e003f */
[----:B------:R-:W-:-:S04]  /*e390*/  @UP0 USHF.R.U32.HI UR4, URZ, UR11, UR7 ;  /* 0x0000000b3f040299 */ /* 0x000fc80008011607 */
[----:B------:R-:W-:Y:S01]  /*e3a0*/  ULOP3.LUT UR4, URZ, UR4, URZ, 0x33, !UPT ;  /* 0x000000043f047292 */ /* 0x000fe2000f8e333f */
[----:B------:R-:W-:Y:S11]  /*e3b0*/  BRA `(.L_x_969) ;  /* 0x0000000000107947 */ /* 0x000ff60003800000 */
.L_x_968:
[----:B------:R-:W-:-:S11]  /*e3c0*/  UISETP.NE.AND UP0, UPT, UR5, 0x1, UPT ;  /* 0x000000010500788c */ /* 0x000fd6000bf05270 */
[----:B------:R-:W-:Y:S02]  /*e3d0*/  @UP0 ULDC.64 UR10, c[0x0][0x9e8] ;  /* 0x00027a00000a0ab9 */ /* 0x000fe40000000a00 */
[----:B------:R-:W-:-:S04]  /*e3e0*/  UIMAD.WIDE.U32 UR6, UR4, UR10, URZ ;  /* 0x0000000a040672a5 */ /* 0x000fc8000f8e003f */
[----:B------:R-:W-:-:S12]  /*e3f0*/  @UP0 USHF.R.U32.HI UR4, URZ, UR11, UR7 ;  /* 0x0000000b3f040299 */ /* 0x000fd80008011607 */
.L_x_969:
[----:B------:R-:W-:-:S04]  /*e400*/  UIMAD UR4, UR4, UR5, URZ ;  /* 0x00000005040472a4 */ /* 0x000fc8000f8e023f */
[----:B------:R-:W-:-:S04]  /*e410*/  UISETP.LT.AND UP0, UPT, UR8, UR4, UPT ;  /* 0x000000040800728c */ /* 0x000fc8000bf01270 */
[----:B------:R-:W-:-:S12]  /*e420*/  USEL UR8, UR8, UR4, !UP0 ;  /* 0x0000000408087287 */ /* 0x000fd8000c000000 */
.L_x_967:
[----:B------:R-:W-:Y:S01]  /*e430*/  UIMAD.WIDE UR4, UR8, 0x2aaaaaab, URZ ;  /* 0x2aaaaaab080478a5 */ /* 0x000fe2000f8e023f */
[----:B------:R-:W-:Y:S03]  /*e440*/  BSSY B6, `(.L_x_970) ;  /* 0x0000278000067945 */ /* 0x000fe60003800000 */
[----:B------:R-:W-:-:S04]  /*e450*/  USHF.R.U32.HI UR4, URZ, 0x1f, UR5 ;  /* 0x0000001f3f047899 */ /* 0x000fc80008011605 */
[----:B------:R-:W-:-:S04]  /*e460*/  ULEA.HI.SX32 UR4, UR5, UR4, 0x1c ;  /* 0x0000000405047291 */ /* 0x000fc8000f8fe23f */
[----:B------:R-:W-:-:S04]  /*e470*/  UISETP.LT.AND UP0, UPT, URZ, UR4, UPT ;  /* 0x000000043f00728c */ /* 0x000fc8000bf01270 */
[----:B------:R-:W-:-:S04]  /*e480*/  USEL UR39, URZ, UR4, !UP0 ;  /* 0x000000043f277287 */ /* 0x000fc8000c000000 */
[----:B------:R-:W-:-:S06]  /*e490*/  UISETP.GT.AND UP0, UPT, UR46, UR39, UPT ;  /* 0x000000272e00728c */ /* 0x000fcc000bf04270 */
[----:B------:R-:W-:-:S13]  /*e4a0*/  PLOP3.LUT P0, PT, PT, PT, UP0, 0x80, 0x0 ;  /* 0x000000000000781c */ /* 0x000fda0003f0f008 */
[----:B------:R-:W-:Y:S05]  /*e4b0*/  @P0 BRA `(.L_x_971) ;  /* 0x0000000000480947 */ /* 0x000fea0003800000 */
[----:B------:R-:W1:Y:S01]  /*e4c0*/  S2R R0, SR_TID.X ;  /* 0x0000000000007919 */ /* 0x000e620000002100 */
[----:B------:R-:W-:Y:S01]  /*e4d0*/  IMAD.MOV.U32 R13, RZ, RZ, R19 ;  /* 0x000000ffff0d7224 */ /* 0x000fe200078e0013 */
[----:B-1----:R-:W-:-:S04]  /*e4e0*/  LOP3.LUT R0, R0, 0x1f, RZ, 0xc0, !PT ;  /* 0x0000001f00007812 */ /* 0x002fc800078ec0ff */
[----:B------:R-:W-:-:S13]  /*e4f0*/  ISETP.NE.AND P0, PT, R0, RZ, PT ;  /* 0x000000ff0000720c */ /* 0x000fda0003f05270 */
[----:B------:R-:W-:Y:S05]  /*e500*/  @P0 BRA `(.L_x_972) ;  /* 0x0000002400ac0947 */ /* 0x000fea0003800000 */
[----:B------:R-:W1:Y:S01]  /*e510*/  S2R R5, SR_LANEID ;  /* 0x0000000000057919 */ /* 0x000e620000000000 */
[----:B------:R-:W-:Y:S01]  /*e520*/  VOTEU.ANY UR4, UPT, PT ;  /* 0x0000000000047886 */ /* 0x000fe200038e0100 */
[----:B------:R-:W2:Y:S01]  /*e530*/  LDC.64 R2, c[0x0][0xdf0] ;  /* 0x00037c00ff027b82 */ /* 0x000ea20000000a00 */
[----:B------:R-:W1:Y:S02]  /*e540*/  FLO.U32 R0, UR4 ;  /* 0x0000000400007d00 */ /* 0x000e6400080e0000 */
[----:B-1----:R-:W-:-:S06]  /*e550*/  ISETP.EQ.U32.AND P0, PT, R0, R5, PT ;  /* 0x000000050000720c */ /* 0x002fcc0003f02070 */
[----:B------:R-:W2:Y:S07]  /*e560*/  POPC R5, UR4 ;  /* 0x0000000400057d09 */ /* 0x000eae0008000000 */
[----:B--2---:R-:W2:Y:S01]  /*e570*/  @P0 ATOMG.E.ADD.STRONG.GPU PT, R3, desc[UR60][R2.64], R5 ;  /* 0x00000005020309a8 */ /* 0x004ea200081ee1fc */
[----:B------:R-:W1:Y:S02]  /*e580*/  S2R R4, SR_LTMASK ;  /* 0x0000000000047919 */ /* 0x000e640000003900 */
[----:B-1----:R-:W-:-:S04]  /*e590*/  LOP3.LUT R4, R4, UR4, RZ, 0xc0, !PT ;  /* 0x0000000404047c12 */ /* 0x002fc8000f8ec0ff */
[----:B------:R-:W1:Y:S01]  /*e5a0*/  POPC R13, R4 ;  /* 0x00000004000d7309 */ /* 0x000e620000000000 */
[----:B--2---:R-:W1:Y:S02]  /*e5b0*/  SHFL.IDX PT, R0, R3, R0, 0x1f ;  /* 0x00001f0003007589 */ /* 0x004e6400000e0000 */
[----:B-1----:R-:W-:Y:S01]  /*e5c0*/  IADD3 R13, R0, UR48, R13 ;  /* 0x00000030000d7c10 */ /* 0x002fe2000fffe00d */
[----:B------:R-:W-:Y:S06]  /*e5d0*/  BRA `(.L_x_972) ;  /* 0x0000002400787947 */ /* 0x000fec0003800000 */
.L_x_971:
[----:B------:R-:W1:Y:S01]  /*e5e0*/  S2UR UR4, SR_CgaCtaId ;  /* 0x00000000000479c3 */ /* 0x000e620000008800 */
[----:B------:R-:W-:Y:S02]  /*e5f0*/  UMOV UR38, 0x400 ;  /* 0x0000040000267882 */ /* 0x000fe40000000000 */
[----:B-1----:R-:W-:-:S04]  /*e600*/  ULEA UR38, UR4, UR38, 0x18 ;  /* 0x0000002604267291 */ /* 0x002fc8000f8ec03f */
[----:B------:R-:W-:-:S04]  /*e610*/  UIADD3 UR4, UR38, 0x18400, URZ ;  /* 0x0001840026047890 */ /* 0x000fc8000fffe03f */
[----:B------:R-:W-:-:S06]  /*e620*/  ULOP3.LUT UP0, URZ, UR4, 0x3ff, URZ, 0xc0, !UPT ;  /* 0x000003ff043f7892 */ /* 0x000fcc000f80c03f */
[----:B------:R-:W-:-:S13]  /*e630*/  PLOP3.LUT P0, PT, PT, PT, UP0, 0x80, 0x0 ;  /* 0x000000000000781c */ /* 0x000fda0003f0f008 */
[----:B------:R-:W-:Y:S05]  /*e640*/  @!P0 BRA `(.L_x_973) ;  /* 0x0000000000408947 */ /* 0x000fea0003800000 */
        /* <DEDUP_REMOVED lines=16> */
.L_x_973:
        /* <DEDUP_REMOVED lines=20> */
.L_x_975:
[----:B------:R1:W2:Y:S01]  /*e890*/  LDC.64 R2, c[0x4][R18] ;  /* 0x0100000012027b82 */ /* 0x0002a20000000a00 */
[----:B------:R-:W-:Y:S01]  /*e8a0*/  ULDC.64 UR6, c[0x4][0x108] ;  /* 0x0100420000067ab9 */ /* 0x000fe20000000a00 */
[----:B------:R-:W-:Y:S01]  /*e8b0*/  ULDC.64 UR8, c[0x4][0x110] ;  /* 0x0100440000087ab9 */ /* 0x000fe20000000a00 */
[----:B------:R-:W-:Y:S01]  /*e8c0*/  ULDC.64 UR4, c[0x4][0xa0] ;  /* 0x0100280000047ab9 */ /* 0x000fe20000000a00 */
        /* <DEDUP_REMOVED lines=11> */
.L_x_974:
[----:B------:R-:W-:Y:S01]  /*e980*/  ULDC.64 UR4, c[0x0][0x9f8] ;  /* 0x00027e0000047ab9 */ /* 0x000fe20000000a00 */
[----:B------:R-:W-:Y:S01]  /*e990*/  IMAD.U32 R5, RZ, RZ, UR43 ;  /* 0x0000002bff057e24 */ /* 0x000fe2000f8e00ff */
[----:B------:R-:W-:Y:S01]  /*e9a0*/  ISETP.NE.U32.AND P0, PT, RZ, UR4, PT ;  /* 0x00000004ff007c0c */ /* 0x000fe2000bf05070 */
[----:B------:R-:W-:Y:S01]  /*e9b0*/  IMAD.U32 R0, RZ, RZ, UR43 ;  /* 0x0000002bff007e24 */ /* 0x000fe2000f8e00ff */
[----:B------:R-:W1:Y:S01]  /*e9c0*/  LDC R4, c[0x0][0x428] ;  /* 0x00010a00ff047b82 */ /* 0x000e620000000800 */
[----:B------:R-:W2:Y:S01]  /*e9d0*/  S2R R18, SR_TID.X ;  /* 0x0000000000127919 */ /* 0x000ea20000002100 */
[----:B------:R-:W-:-:S13]  /*e9e0*/  ISETP.NE.AND.EX P0, PT, RZ, UR5, PT, P0 ;  /* 0x00000005ff007c0c */ /* 0x000fda000bf05300 */
[----:B------:R-:W3:Y:S02]  /*e9f0*/  @P0 LDC.64 R2, c[0x0][0x9f8] ;  /* 0x00027e00ff020b82 */ /* 0x000ee40000000a00 */
[----:B---3--:R-:W-:-:S05]  /*ea00*/  @P0 IMAD.WIDE R2, R5, 0x4, R2 ;  /* 0x0000000405020825 */ /* 0x008fca00078e0202 */
[----:B------:R3:W4:Y:S01]  /*ea10*/  @P0 LDG.E R0, desc[UR60][R2.64] ;  /* 0x0000003c02000981 */ /* 0x000722000c1e1900 */
[----:B-1----:R-:W-:Y:S01]  /*ea20*/  ISETP.NE.AND P0, PT, R4, 0x1, PT ;  /* 0x000000010400780c */ /* 0x002fe20003f05270 */
[----:B------:R-:W-:Y:S01]  /*ea30*/  IMAD.U32 R4, RZ, RZ, UR42 ;  /* 0x0000002aff047e24 */ /* 0x000fe2000f8e00ff */
[----:B--2---:R-:W-:Y:S01]  /*ea40*/  LOP3.LUT R18, R18, 0x1f, RZ, 0xc0, !PT ;  /* 0x0000001f12127812 */ /* 0x004fe200078ec0ff */
[----:B------:R-:W-:Y:S01]  /*ea50*/  UMOV UR40, URZ ;  /* 0x0000003f00287c82 */ /* 0x000fe20008000000 */
[----:B------:R-:W-:Y:S01]  /*ea60*/  UMOV UR8, 0x40 ;  /* 0x0000004000087882 */ /* 0x000fe20000000000 */
[----:B------:R-:W-:Y:S01]  /*ea70*/  UMOV UR9, UR41 ;  /* 0x0000002900097c82 */ /* 0x000fe20008000000 */
[----:B------:R-:W-:Y:S01]  /*ea80*/  ISETP.NE.AND P1, PT, R18, RZ, PT ;  /* 0x000000ff1200720c */ /* 0x000fe20003f25270 */
[----:B------:R-:W-:Y:S01]  /*ea90*/  UMOV UR10, UR42 ;  /* 0x0000002a000a7c82 */ /* 0x000fe20008000000 */
[----:B------:R-:W-:Y:S01]  /*eaa0*/  UMOV UR11, UR43 ;  /* 0x0000002b000b7c82 */ /* 0x000fe20008000000 */
[----:B---3--:R-:W1:Y:S01]  /*eab0*/  LDC.64 R2, c[0x0][0x3f8] ;  /* 0x0000fe00ff027b82 */ /* 0x008e620000000a00 */
[----:B------:R-:W-:Y:S01]  /*eac0*/  UMOV UR12, 0x80 ;  /* 0x00000080000c7882 */ /* 0x000fe20000000000 */
[----:B------:R-:W-:Y:S01]  /*ead0*/  UMOV UR13, UR41 ;  /* 0x00000029000d7c82 */ /* 0x000fe20008000000 */
[----:B------:R-:W-:Y:S01]  /*eae0*/  UMOV UR14, UR42 ;  /* 0x0000002a000e7c82 */ /* 0x000fe20008000000 */
[----:B------:R-:W-:Y:S01]  /*eaf0*/  UMOV UR15, UR43 ;  /* 0x0000002b000f7c82 */ /* 0x000fe20008000000 */
[----:B------:R-:W-:-:S03]  /*eb00*/  UMOV UR6, 0xffffffff ;  /* 0xffffffff00067882 */ /* 0x000fc60000000000 */
[----:B------:R-:W2:Y:S02]  /*eb10*/  @P0 LDC R5, c[0x0][0x42c] ;  /* 0x00010b00ff050b82 */ /* 0x000ea40000000800 */
[----:B------:R-:W-:-:S05]  /*eb20*/  VOTEU.ALL UP1, P1 ;  /* 0x00000000003f7886 */ /* 0x000fca0000820000 */
[----:B------:R-:W-:Y:S01]  /*eb30*/  @!UP1 UIADD3 UR4, UP0, UR44, 0x270, URZ ;  /* 0x000002702c049890 */ /* 0x000fe2000ff1e03f */
[----:B------:R-:W3:Y:S03]  /*eb40*/  @P0 LDC R6, c[0x0][0x430] ;  /* 0x00010c00ff060b82 */ /* 0x000ee60000000800 */
[----:B------:R-:W-:-:S09]  /*eb50*/  @!UP1 UIADD3.X UR5, URZ, UR45, URZ, UP0, !UPT ;  /* 0x0000002d3f059290 */ /* 0x000fd200087fe43f */
[----:B------:R1:W-:Y:S01]  /*eb60*/  @!UP1 UTMAPF.L2.4D [UR40], [UR4] ;  /* 0x00000028040095b8 */ /* 0x0003e20008018000 */
[----:B--2---:R-:W-:Y:S01]  /*eb70*/  @P0 IMAD.HI.U32 R5, R5, UR42, RZ ;  /* 0x0000002a05050c27 */ /* 0x004fe2000f8e00ff */
[----:B------:R2:W-:Y:S04]  /*eb80*/  @!UP1 UTMAPF.L2.4D [UR8], [UR4] ;  /* 0x00000008040095b8 */ /* 0x0005e80008018000 */
[----:B---3--:R-:W-:Y:S01]  /*eb90*/  @P0 SHF.R.U32.HI R4, RZ, R6, R5 ;  /* 0x00000006ff040219 */ /* 0x008fe20000011605 */
[----:B------:R-:W-:Y:S01]  /*eba0*/  IMAD.U32 R5, RZ, RZ, UR46 ;  /* 0x0000002eff057e24 */ /* 0x000fe2000f8e00ff */
[----:B-1----:R-:W-:Y:S01]  /*ebb0*/  ISETP.NE.U32.AND P0, PT, R2, RZ, PT ;  /* 0x000000ff0200720c */ /* 0x002fe20003f05070 */
[----:B------:R2:W-:Y:S02]  /*ebc0*/  @!UP1 UTMAPF.L2.4D [UR12], [UR4] ;  /* 0x0000000c040095b8 */ /* 0x0005e40008018000 */
[----:B------:R-:W-:Y:S01]  /*ebd0*/  VIADD R5, R5, 0xffffffff ;  /* 0xffffffff05057836 */ /* 0x000fe20000000000 */
[----:B------:R-:W-:-:S04]  /*ebe0*/  ISETP.NE.AND.EX P0, PT, R3, RZ, PT, P0 ;  /* 0x000000ff0300720c */ /* 0x000fc80003f05300 */
[----:B----4-:R-:W-:Y:S01]  /*ebf0*/  SEL R6, R0, RZ, !P0 ;  /* 0x000000ff00067207 */ /* 0x010fe20004000000 */
[----:B--2---:R-:W-:Y:S08]  /*ec00*/  BRA.DIV UR6, `(.L_x_976) ;  /* 0x0000002606e07947 */ /* 0x004ff0000b800000 */
.L_x_1027:
[----:B------:R-:W-:Y:S01]  /*ec10*/  UMOV UR4, 0xffffffff ;  /* 0xffffffff00047882 */ /* 0x000fe20000000000 */
[----:B------:R-:W-:Y:S02]  /*ec20*/  SHF.R.S32.HI R18, RZ, 0x1f, R0 ;  /* 0x0000001fff127819 */ /* 0x000fe40000011400 */
[----:B------:R-:W-:Y:S05]  /*ec30*/  BRA.DIV UR4, `(.L_x_977) ;  /* 0x0000002a04007947 */ /* 0x000fea000b800000 */
[----:B------:R-:W-:-:S13]  /*ec40*/  ELECT P6, URZ, PT ;  /* 0x00000000003f782f */ /* 0x000fda00038c0000 */
.L_x_1030:
[----:B------:R-:W-:Y:S05]  /*ec50*/  @!P6 BRA `(.L_x_978) ;  /* 0x0000000000f8e947 */ /* 0x000fea0003800000 */
[----:B------:R-:W-:Y:S01]  /*ec60*/  IMAD.MOV.U32 R6, RZ, RZ, R0 ;  /* 0x000000ffff067224 */ /* 0x000fe200078e0000 */
[----:B------:R-:W-:Y:S06]  /*ec70*/  @!P0 BRA `(.L_x_979) ;  /* 0x0000000000488947 */ /* 0x000fec0003800000 */
[----:B------:R-:W1:Y:S01]  /*ec80*/  LDC R11, c[0x0][0x41c] ;  /* 0x00010700ff0b7b82 */ /* 0x000e620000000800 */
[----:B------:R-:W-:Y:S01]  /*ec90*/  IMAD.MOV.U32 R10, RZ, RZ, R5 ;  /* 0x000000ffff0a7224 */ /* 0x000fe200078e0005 */
[----:B------:R-:W-:Y:S02]  /*eca0*/  ULDC.64 UR4, c[0x0][0x408] ;  /* 0x0001020000047ab9 */ /* 0x000fe40000000a00 */
[----:B------:R-:W-:-:S04]  /*ecb0*/  IMAD R9, R18, UR4, RZ ;  /* 0x0000000412097c24 */ /* 0x000fc8000f8e02ff */
[----:B------:R-:W-:Y:S01]  /*ecc0*/  IMAD R9, R0, UR5, R9 ;  /* 0x0000000500097c24 */ /* 0x000fe2000f8e0209 */
[----:B-1----:R-:W-:-:S13]  /*ecd0*/  ISETP.NE.AND P2, PT, R11, 0x1, PT ;  /* 0x000000010b00780c */ /* 0x002fda0003f45270 */
[----:B------:R-:W1:Y:S02]  /*ece0*/  @P2 LDC.64 R6, c[0x0][0x420] ;  /* 0x00010800ff062b82 */ /* 0x000e640000000a00 */
[----:B-1----:R-:W-:-:S05]  /*ecf0*/  @P2 IMAD.HI.U32 R6, R5, R6, RZ ;  /* 0x0000000605062227 */ /* 0x002fca00078e00ff */
[----:B------:R-:W-:-:S04]  /*ed00*/  @P2 SHF.R.U32.HI R10, RZ, R7, R6 ;  /* 0x00000007ff0a2219 */ /* 0x000fc80000011606 */
[--C-:B------:R-:W-:Y:S01]  /*ed10*/  SHF.R.S32.HI R7, RZ, 0x1f, R10.reuse ;  /* 0x0000001fff077819 */ /* 0x100fe2000001140a */
[----:B------:R-:W-:-:S04]  /*ed20*/  IMAD.MOV.U32 R6, RZ, RZ, R10 ;  /* 0x000000ffff067224 */ /* 0x000fc800078e000a */
[----:B------:R-:W-:-:S04]  /*ed30*/  IMAD.WIDE.U32 R6, R0, UR4, R6 ;  /* 0x0000000400067c25 */ /* 0x000fc8000f8e0006 */
[----:B------:R-:W-:Y:S01]  /*ed40*/  IMAD.IADD R7, R7, 0x1, R9 ;  /* 0x0000000107077824 */ /* 0x000fe200078e0209 */
[----:B------:R-:W-:-:S04]  /*ed50*/  LEA R8, P2, R6, R2, 0x2 ;  /* 0x0000000206087211 */ /* 0x000fc800078410ff */
[----:B------:R-:W-:-:S05]  /*ed60*/  LEA.HI.X R9, R6, R3, R7, 0x2, P2 ;  /* 0x0000000306097211 */ /* 0x000fca00010f1407 */
[----:B------:R1:W5:Y:S01]  /*ed70*/  LDG.E R6, desc[UR60][R8.64] ;  /* 0x0000003c08067981 */ /* 0x000362000c1e1900 */
[----:B------:R-:W-:-:S04]  /*ed80*/  IMAD.MOV R10, RZ, RZ, -R10 ;  /* 0x000000ffff0a7224 */ /* 0x000fc800078e0a0a */
[----:B------:R-:W-:-:S07]  /*ed90*/  IMAD R5, R11, R10, R5 ;  /* 0x0000000a0b057224 */ /* 0x000fce00078e0205 */
.L_x_979:
[----:B------:R-:W2:Y:S01]  /*eda0*/  S2R R7, SR_TID.X ;  /* 0x0000000000077919 */ /* 0x000ea20000002100 */
[----:B-1----:R-:W-:Y:S02]  /*edb0*/  LEA R8, R16, UR38, 0x3 ;  /* 0x0000002610087c11 */ /* 0x002fe4000f8e18ff */
[----:B--2---:R-:W-:Y:S02]  /*edc0*/  LOP3.LUT R9, R7, 0x7f, RZ, 0xc0, !PT ;  /* 0x0000007f07097812 */ /* 0x004fe400078ec0ff */
[----:B------:R-:W-:Y:S02]  /*edd0*/  SHF.L.U32 R7, R17, 0x1f, RZ ;  /* 0x0000001f11077819 */ /* 0x000fe400000006ff */
[----:B------:R-:W-:Y:S02]  /*ede0*/  ISETP.NE.AND P3, PT, R9, RZ, PT ;  /* 0x000000ff0900720c */ /* 0x000fe40003f65270 */
[----:B------:R-:W1:Y:S02]  /*edf0*/  SYNCS.PHASECHK.TRANS64.TRYWAIT P2, [R8+URZ+0x2a840], R7 ;  /* 0x02a84007080075a7 */ /* 0x000e64000804017f */
[----:B-1----:R-:W-:Y:S09]  /*ee00*/  @!P2 BRA `(.L_x_980) ;  /* 0x0000002400aca947 */ /* 0x002ff20003800000 */
.L_x_1031:
        /* <DEDUP_REMOVED lines=8> */
.L_x_981:
        /* <DEDUP_REMOVED lines=10> */
[----:B------:R-:W-:-:S03]  /*ef30*/  UMOV UR16, 0x40 ;  /* 0x0000004000107882 */ /* 0x000fc60000000000 */
[----:B------:R-:W-:Y:S02]  /*ef40*/  UIMAD UR8, UR8, 0x9000, UR38 ;  /* 0x00009000080878a4 */ /* 0x000fe4000f8e0226 */
[----:B------:R-:W-:Y:S02]  /*ef50*/  UIADD3 UR9, UR9, 0x2a830, URZ ;  /* 0x0002a83009097890 */ /* 0x000fe4000fffe03f */
[----:B------:R-:W-:Y:S02]  /*ef60*/  UIMAD UR11, UR11, 0x60, URZ ;  /* 0x000000600b0b78a4 */ /* 0x000fe4000f8e023f */
        /* <DEDUP_REMOVED lines=13> */
.L_x_978:
[----:B------:R-:W-:Y:S05]  /*f040*/  WARPSYNC.ALL ;  /* 0x0000000000007948 */ /* 0x000fea0003800000 */
[----:B------:R-:W-:Y:S01]  /*f050*/  BAR.SYNC.DEFER_BLOCKING 0x8, 0x120 ;  /* 0x0204800000007b1d */ /* 0x000fe20000010000 */
[----:B------:R-:W-:Y:S01]  /*f060*/  ELECT P2, URZ, PT ;  /* 0x00000000003f782f */ /* 0x000fe20003840000 */
[----:B------:R-:W-:Y:S02]  /*f070*/  UIADD3 UR47, UR47, 0x1, URZ ;  /* 0x000000012f2f7890 */ /* 0x000fe4000fffe03f */
[----:B------:R-:W-:Y:S02]  /*f080*/  UIADD3 UR4, UP0, UR44, 0x270, URZ ;  /* 0x000002702c047890 */ /* 0x000fe4000ff1e03f */
[----:B------:R-:W-:-:S02]  /*f090*/  ULEA.HI UR5, UR47, UR47, URZ, 0x1 ;  /* 0x0000002f2f057291 */ /* 0x000fc4000f8f083f */
[----:B------:R-:W-:Y:S02]  /*f0a0*/  UIADD3 UR8, UR38, 0xc400, URZ ;  /* 0x0000c40026087890 */ /* 0x000fe4000fffe03f */
[----:B------:R-:W-:Y:S02]  /*f0b0*/  ULOP3.LUT UR5, UR5, 0xfffffffe, URZ, 0xc0, !UPT ;  /* 0xfffffffe05057892 */ /* 0x000fe4000f8ec03f */
[----:B------:R-:W-:Y:S02]  /*f0c0*/  UIADD3 UR9, UR38, 0x2a800, URZ ;  /* 0x0002a80026097890 */ /* 0x000fe4000fffe03f */
[----:B-1----:R-:W-:Y:S01]  /*f0d0*/  @P2 IMAD.MOV.U32 R7, RZ, RZ, 0xc000 ;  /* 0x0000c000ff072424 */ /* 0x002fe200078e00ff */
[----:B------:R-:W-:Y:S02]  /*f0e0*/  UIADD3 UR14, UR47, -UR5, URZ ;  /* 0x800000052f0e7290 */ /* 0x000fe4000fffe03f */
[----:B------:R-:W-:Y:S02]  /*f0f0*/  UIADD3.X UR5, URZ, UR45, URZ, UP0, !UPT ;  /* 0x0000002d3f057290 */ /* 0x000fe400087fe43f */
[----:B------:R-:W-:-:S02]  /*f100*/  UIADD3 UR24, UR38, 0x10400, URZ ;  /* 0x0001040026187890 */ /* 0x000fc4000fffe03f */
[----:B------:R-:W-:Y:S01]  /*f110*/  UIADD3 UR16, UR38, 0x14400, URZ ;  /* 0x0001440026107890 */ /* 0x000fe2000fffe03f */
[----:B------:R-:W-:Y:S01]  /*f120*/  UMOV UR11, UR41 ;  /* 0x00000029000b7c82 */ /* 0x000fe20008000000 */
[----:B------:R1:W-:Y:S01]  /*f130*/  @P2 SYNCS.ARRIVE.TRANS64 RZ, [UR38+0x2a800], R7 ;  /* 0x02a80007ffff29a7 */ /* 0x0003e20008000026 */
[----:B------:R-:W-:Y:S01]  /*f140*/  UMOV UR12, UR42 ;  /* 0x0000002a000c7c82 */ /* 0x000fe20008000000 */
[----:B------:R-:W-:Y:S01]  /*f150*/  UMOV UR13, UR43 ;  /* 0x0000002b000d7c82 */ /* 0x000fe20008000000 */
[----:B------:R-:W-:Y:S01]  /*f160*/  UMOV UR6, 0x0 ;  /* 0x0000000000067882 */ /* 0x000fe20000000000 */
[----:B------:R-:W-:Y:S01]  /*f170*/  UMOV UR7, 0x12f00000 ;  /* 0x12f0000000077882 */ /* 0x000fe20000000000 */
[----:B------:R-:W-:Y:S01]  /*f180*/  UMOV UR10, URZ ;  /* 0x0000003f000a7c82 */ /* 0x000fe20008000000 */
[----:B------:R-:W-:Y:S01]  /*f190*/  UMOV UR27, UR41 ;  /* 0x00000029001b7c82 */ /* 0x000fe20008000000 */
[----:B------:R-:W-:Y:S01]  /*f1a0*/  UMOV UR28, UR42 ;  /* 0x0000002a001c7c82 */ /* 0x000fe20008000000 */
[----:B-1----:R-:W-:Y:S01]  /*f1b0*/  IMAD.U32 R7, RZ, RZ, UR14 ;  /* 0x0000000eff077e24 */ /* 0x002fe2000f8e00ff */
[----:B------:R-:W-:Y:S01]  /*f1c0*/  UMOV UR29, UR43 ;  /* 0x0000002b001d7c82 */ /* 0x000fe20008000000 */
[----:B------:R-:W-:Y:S01]  /*f1d0*/  UMOV UR26, 0x40 ;  /* 0x00000040001a7882 */ /* 0x000fe20000000000 */
[----:B------:R-:W-:Y:S01]  /*f1e0*/  UMOV UR25, UR9 ;  /* 0x0000000900197c82 */ /* 0x000fe20008000000 */
[----:B------:R-:W-:Y:S01]  /*f1f0*/  UMOV UR19, UR41 ;  /* 0x0000002900137c82 */ /* 0x000fe20008000000 */
[----:B------:R-:W-:Y:S01]  /*f200*/  SHF.L.U32 R7, R7, 0x1f, RZ ;  /* 0x0000001f07077819 */ /* 0x000fe200000006ff */
[----:B------:R-:W-:Y:S01]  /*f210*/  UMOV UR20, UR42 ;  /* 0x0000002a00147c82 */ /* 0x000fe20008000000 */
[----:B------:R-:W-:Y:S01]  /*f220*/  UMOV UR21, UR43 ;  /* 0x0000002b00157c82 */ /* 0x000fe20008000000 */
[----:B------:R-:W-:Y:S01]  /*f230*/  UMOV UR18, 0x80 ;  /* 0x0000008000127882 */ /* 0x000fe20000000000 */
[----:B------:R1:W-:Y:S01]  /*f240*/  UTMALDG.4D [UR8], [UR4], desc[UR6] ;  /* 0x00000608040075b4 */ /* 0x0003e20008019000 */
[----:B------:R-:W-:Y:S01]  /*f250*/  UMOV UR17, UR9 ;  /* 0x0000000900117c82 */ /* 0x000fe20008000000 */
[----:B------:R1:W-:Y:S01]  /*f260*/  UTMALDG.4D [UR24], [UR4], desc[UR6] ;  /* 0x00000618040075b4 */ /* 0x0003e20008019000 */
[----:B------:R1:W-:Y:S01]  /*f270*/  UTMALDG.4D [UR16], [UR4], desc[UR6] ;  /* 0x00000610040075b4 */ /* 0x0003e20008019000 */
[----:B------:R-:W2:Y:S02]  /*f280*/  SYNCS.PHASECHK.TRANS64.TRYWAIT P2, [UR38+0x2a820], R7 ;  /* 0x02a82007ff0075a7 */ /* 0x000ea40008040166 */
[----:B-12---:R-:W-:Y:S05]  /*f290*/  @!P2 BRA `(.L_x_982) ;  /* 0x00000020009ca947 */ /* 0x006fea0003800000 */
.L_x_1032:
[----:B------:R-:W-:-:S04]  /*f2a0*/  UIADD3 UR4, UR46, -0x2, URZ ;  /* 0xfffffffe2e047890 */ /* 0x000fc8000fffe03f */
[----:B------:R-:W-:-:S06]  /*f2b0*/  UISETP.GE.AND UP0, UPT, UR4, UR39, UPT ;  /* 0x000000270400728c */ /* 0x000fcc000bf06270 */
[----:B------:R-:W-:-:S13]  /*f2c0*/  PLOP3.LUT P2, PT, PT, PT, UP0, 0x80, 0x0 ;  /* 0x000000000000781c */ /* 0x000fda0003f4f008 */
[----:B------:R-:W-:Y:S05]  /*f2d0*/  @!P2 BRA `(.L_x_983) ;  /* 0x000000140048a947 */ /* 0x000fea0003800000 */
[----:B-1----:R-:W-:Y:S01]  /*f2e0*/  IMAD R8, RZ, RZ, -UR46 ;  /* 0x8000002eff087e24 */ /* 0x002fe2000f8e02ff */
[----:B------:R-:W-:Y:S01]  /*f2f0*/  LOP3.LUT R11, RZ, UR39, RZ, 0x33, !PT ;  /* 0x00000027ff0b7c12 */ /* 0x000fe2000f8e33ff */
[----:B------:R-:W-:-:S03]  /*f300*/  ULDC.64 UR36, c[0x0][0x408] ;  /* 0x0001020000247ab9 */ /* 0x000fc60000000a00 */
[----:B------:R-:W-:-:S05]  /*f310*/  VIADDMNMX R11, R8, 0x1, R11, !PT ;  /* 0x00000001080b7846 */ /* 0x000fca000780010b */
[----:B------:R-:W-:-:S05]  /*f320*/  VIADD R7, R11, UR46 ;  /* 0x0000002e0b077c36 */ /* 0x000fca0008000000 */
[----:B------:R-:W-:-:S04]  /*f330*/  LOP3.LUT R7, R7, 0x1, RZ, 0xc0, !PT ;  /* 0x0000000107077812 */ /* 0x000fc800078ec0ff */
[----:B------:R-:W-:Y:S01]  /*f340*/  ISETP.NE.U32.AND P2, PT, R7, 0x1, PT ;  /* 0x000000010700780c */ /* 0x000fe20003f45070 */
[----:B------:R-:W-:-:S12]  /*f350*/  IMAD.U32 R7, RZ, RZ, UR4 ;  /* 0x00000004ff077e24 */ /* 0x000fd8000f8e00ff */
        /* <DEDUP_REMOVED lines=27> */
.L_x_987:
[----:B-1----:R-:W1:Y:S01]  /*f510*/  S2R R2, SR_TID.X ;  /* 0x0000000000027919 */ /* 0x002e620000002100 */
[----:B------:R-:W-:Y:S02]  /*f520*/  LEA R3, R10, UR38, 0x3 ;  /* 0x000000260a037c11 */ /* 0x000fe4000f8e18ff */
[----:B-1----:R-:W-:Y:S02]  /*f530*/  LOP3.LUT R9, R2, 0x7f, RZ, 0xc0, !PT ;  /* 0x0000007f02097812 */ /* 0x002fe400078ec0ff */
[----:B------:R-:W-:Y:S02]  /*f540*/  SHF.L.U32 R2, R12, 0x1f, RZ ;  /* 0x0000001f0c027819 */ /* 0x000fe400000006ff */
[----:B------:R-:W-:Y:S02]  /*f550*/  ISETP.NE.AND P2, PT, R9, RZ, PT ;  /* 0x000000ff0900720c */ /* 0x000fe40003f45270 */
[----:B------:R-:W1:Y:S02]  /*f560*/  SYNCS.PHASECHK.TRANS64.TRYWAIT P3, [R3+URZ+0x2a840], R2 ;  /* 0x02a84002030075a7 */ /* 0x000e64000806017f */
[----:B-1----:R-:W-:Y:S09]  /*f570*/  @!P3 BRA `(.L_x_988) ;  /* 0x0000001c00fcb947 */ /* 0x002ff20003800000 */
.L_x_1033:
        /* <DEDUP_REMOVED lines=8> */
.L_x_989:
[----:B------:R-:W-:Y:S01]  /*f600*/  R2UR UR8, R10 ;  /* 0x000000000a0872ca */ /* 0x000fe200000e0000 */
[----:B------:R-:W-:Y:S01]  /*f610*/  UIADD3 UR4, UP0, UR44, 0x370, URZ ;  /* 0x000003702c047890 */ /* 0x000fe2000ff1e03f */
[----:B------:R-:W-:Y:S01]  /*f620*/  R2UR UR9, R3 ;  /* 0x00000000030972ca */ /* 0x000fe200000e0000 */
[----:B------:R-:W-:Y:S01]  /*f630*/  UIADD3 UR19, UR38, 0x2a800, URZ ;  /* 0x0002a80026137890 */ /* 0x000fe2000fffe03f */
[----:B------:R-:W-:Y:S01]  /*f640*/  R2UR UR11, R7 ;  /* 0x00000000070b72ca */ /* 0x000fe200000e0000 */
[----:B------:R-:W-:Y:S01]  /*f650*/  UIADD3.X UR5, URZ, UR45, URZ, UP0, !UPT ;  /* 0x0000002d3f057290 */ /* 0x000fe200087fe43f */
[----:B------:R-:W-:Y:S01]  /*f660*/  R2UR UR12, R4 ;  /* 0x00000000040c72ca */ /* 0x000fe200000e0000 */
[----:B------:R-:W-:Y:S01]  /*f670*/  UMOV UR10, URZ ;  /* 0x0000003f000a7c82 */ /* 0x000fe20008000000 */
[----:B-----5:R-:W-:Y:S01]  /*f680*/  R2UR UR13, R8 ;  /* 0x00000000080d72ca */ /* 0x020fe200000e0000 */
[----:B------:R-:W-:Y:S01]  /*f690*/  UMOV UR6, 0x0 ;  /* 0x0000000000067882 */ /* 0x000fe20000000000 */
[----:B------:R-:W-:Y:S01]  /*f6a0*/  UMOV UR7, 0x14f00000 ;  /* 0x14f0000000077882 */ /* 0x000fe20000000000 */
[----:B------:R-:W-:Y:S01]  /*f6b0*/  UMOV UR18, 0x40 ;  /* 0x0000004000127882 */ /* 0x000fe20000000000 */
[----:B------:R-:W-:Y:S01]  /*f6c0*/  UMOV UR17, 0x80 ;  /* 0x0000008000117882 */ /* 0x000fe20000000000 */
[----:B------:R-:W-:Y:S01]  /*f6d0*/  UIMAD UR8, UR8, 0x9000, UR38 ;  /* 0x00009000080878a4 */ /* 0x000fe2000f8e0226 */
[----:B-1----:R-:W-:Y:S01]  /*f6e0*/  SHF.L.U32 R3, R17, 0x1f, RZ ;  /* 0x0000001f11037819 */ /* 0x002fe200000006ff */
[----:B------:R-:W-:Y:S01]  /*f6f0*/  UIADD3 UR9, UR9, 0x2a830, URZ ;  /* 0x0002a83009097890 */ /* 0x000fe2000fffe03f */
[----:B------:R-:W-:Y:S01]  /*f700*/  LEA R2, R16, UR19, 0x3 ;  /* 0x0000001310027c11 */ /* 0x000fe2000f8e18ff */
[----:B------:R-:W-:-:S02]  /*f710*/  UIMAD UR11, UR11, 0x60, URZ ;  /* 0x000000600b0b78a4 */ /* 0x000fc4000f8e023f */
        /* <DEDUP_REMOVED lines=13> */
.L_x_1034:
[----:B------:R-:W-:Y:S05]  /*f7f0*/  @P2 BRA `(.L_x_991) ;  /* 0x0000000000202947 */ /* 0x000fea0003800000 */
[----:B------:R-:W2:Y:S01]  /*f800*/  S2R R9, SR_TID.X ;  /* 0x0000000000097919 */ /* 0x000ea20000002100 */
[----:B-1----:R-:W-:Y:S01]  /*f810*/  LEA R2, R16, UR38, 0x3 ;  /* 0x0000002610027c11 */ /* 0x002fe2000f8e18ff */
[----:B------:R-:W-:-:S04]  /*f820*/  IMAD.MOV.U32 R3, RZ, RZ, 0x6000 ;  /* 0x00006000ff037424 */ /* 0x000fc800078e00ff */
[----:B------:R3:W-:Y:S01]  /*f830*/  SYNCS.ARRIVE.TRANS64 RZ, [R2+URZ+0x2a850], R3 ;  /* 0x02a8500302ff79a7 */ /* 0x0007e2000800003f */
[----:B--2---:R-:W-:-:S04]  /*f840*/  LOP3.LUT R9, R9, 0x1f, RZ, 0xc0, !PT ;  /* 0x0000001f09097812 */ /* 0x004fc800078ec0ff */
[----:B------:R-:W-:-:S13]  /*f850*/  ISETP.NE.AND P2, PT, R9, RZ, PT ;  /* 0x000000ff0900720c */ /* 0x000fda0003f45270 */
[----:B---3--:R-:W-:Y:S05]  /*f860*/  @!P2 BRA `(.L_x_991) ;  /* 0x000000000004a947 */ /* 0x008fea0003800000 */
[----:B------:R-:W-:Y:S01]  /*f870*/  BPT.TRAP 0x1 ;  /* 0x000000040000795c */ /* 0x000fe20000300000 */
.L_x_991:
        /* <DEDUP_REMOVED lines=9> */
[----:B------:R-:W-:Y:S02]  /*f910*/  IMAD.MOV.U32 R6, RZ, RZ, R8 ;  /* 0x000000ffff067224 */ /* 0x000fe400078e0008 */
[----:B------:R-:W-:-:S02]  /*f920*/  IMAD.MOV.U32 R5, RZ, RZ, R7 ;  /* 0x000000ffff057224 */ /* 0x000fc400078e0007 */
[----:B------:R-:W-:Y:S02]  /*f930*/  UIMAD UR6, UR9, 0x6000, UR38 ;  /* 0x00006000090678a4 */ /* 0x000fe4000f8e0226 */
[----:B------:R-:W-:Y:S02]  /*f940*/  ULEA UR9, UR9, UR38, 0x3 ;  /* 0x0000002609097291 */ /* 0x000fe4000f8e183f */
[----:B------:R-:W-:Y:S02]  /*f950*/  UIMAD UR11, UR11, 0x60, URZ ;  /* 0x000000600b0b78a4 */ /* 0x000fe4000f8e023f */
[----:B------:R-:W-:Y:S02]  /*f960*/  UIADD3 UR8, UR6, 0x400, URZ ;  /* 0x0000040006087890 */ /* 0x000fe4000fffe03f */
        /* <DEDUP_REMOVED lines=8> */
.L_x_986:
[----:B------:R-:W-:Y:S05]  /*f9f0*/  BSYNC B0 ;  /* 0x0000000000007941 */ /* 0x000fea0003800000 */
.L_x_985:
[----:B------:R-:W-:Y:S01]  /*fa00*/  UIADD3 UR4, UR46, -0x3, URZ ;  /* 0xfffffffd2e047890 */ /* 0x000fe2000fffe03f */
[----:B------:R-:W-:Y:S02]  /*fa10*/  IMAD.MOV.U32 R16, RZ, RZ, R10 ;  /* 0x000000ffff107224 */ /* 0x000fe400078e000a */
[----:B------:R-:W-:-:S03]  /*fa20*/  IMAD.MOV.U32 R17, RZ, RZ, R12 ;  /* 0x000000ffff117224 */ /* 0x000fc600078e000c */
[----:B------:R-:W-:-:S07]  /*fa30*/  IMAD.U32 R7, RZ, RZ, UR4 ;  /* 0x00000004ff077e24 */ /* 0x000fce000f8e00ff */
.L_x_984:
[----:B------:R-:W-:Y:S01]  /*fa40*/  ULOP3.LUT UR4, URZ, UR46, URZ, 0x33, !UPT ;  /* 0x0000002e3f047292 */ /* 0x000fe2000f8e333f */
[----:B------:R-:W-:Y:S01]  /*fa50*/  VIADD R11, R11, 0xfffffffe ;  /* 0xfffffffe0b0b7836 */ /* 0x000fe20000000000 */
[----:B------:R-:W-:Y:S04]  /*fa60*/  BSSY B0, `(.L_x_983) ;  /* 0x00000d9000007945 */ /* 0x000fe80003800000 */
[----:B------:R-:W-:-:S13]  /*fa70*/  ISETP.NE.AND P2, PT, R11, UR4, PT ;  /* 0x000000040b007c0c */ /* 0x000fda000bf45270 */
[----:B------:R-:W-:Y:S05]  /*fa80*/  @!P2 BRA `(.L_x_992) ;  /* 0x0000000c0058a947 */ /* 0x000fea0003800000 */
[----:B------:R-:W-:-:S07]  /*fa90*/  IMAD.MOV.U32 R8, RZ, RZ, R6 ;  /* 0x000000ffff087224 */ /* 0x000fce00078e0006 */
.L_x_1007:
[----:B------:R-:W-:Y:S01]  /*faa0*/  VIADD R10, R16, 0x1 ;  /* 0x00000001100a7836 */ /* 0x000fe20000000000 */
[----:B------:R-:W-:Y:S05]  /*fab0*/  YIELD ;  /* 0x0000000000007946 */ /* 0x000fea0003800000 */
[----:B------:R-:W-:Y:S01]  /*fac0*/  ISETP.NE.AND P2, PT, R10, 0x2, PT ;  /* 0x000000020a00780c */ /* 0x000fe20003f45270 */
[----:B------:R-:W-:Y:S03]  /*fad0*/  BSSY B1, `(.L_x_993) ;  /* 0x0000065000017945 */ /* 0x000fe60003800000 */
[----:B-1----:R-:W-:-:S02]  /*fae0*/  SEL R2, RZ, 0x1, P2 ;  /* 0x00000001ff027807 */ /* 0x002fc40001000000 */
[----:B------:R-:W-:Y:S02]  /*faf0*/  SEL R10, R10, RZ, P2 ;  /* 0x000000ff0a0a7207 */ /* 0x000fe40001000000 */
[----:B------:R-:W-:Y:S01]  /*fb00*/  LOP3.LUT R11, R17, R2, RZ, 0x3c, !PT ;  /* 0x00000002110b7212 */ /* 0x000fe200078e3cff */
[----:B------:R-:W-:Y:S06]  /*fb10*/  @!P6 BRA `(.L_x_994) ;  /* 0x000000040080e947 */ /* 0x000fec0003800000 */
[----:B------:R-:W-:Y:S01]  /*fb20*/  IMAD.MOV.U32 R12, RZ, RZ, R7 ;  /* 0x000000ffff0c7224 */ /* 0x000fe200078e0007 */
[----:B------:R-:W-:Y:S06]  /*fb30*/  @!P0 BRA `(.L_x_995) ;  /* 0x0000000000448947 */ /* 0x000fec0003800000 */
[----:B------:R-:W1:Y:S01]  /*fb40*/  LDC R9, c[0x0][0x41c] ;  /* 0x00010700ff097b82 */ /* 0x000e620000000800 */
        /* <DEDUP_REMOVED lines=16> */
.L_x_995:
[----:B------:R-:W1:Y:S01]  /*fc50*/  S2R R2, SR_TID.X ;  /* 0x0000000000027919 */ /* 0x000e620000002100 */
[----:B------:R-:W-:Y:S02]  /*fc60*/  LEA R3, R10, UR38, 0x3 ;  /* 0x000000260a037c11 */ /* 0x000fe4000f8e18ff */
[----:B-1----:R-:W-:Y:S02]  /*fc70*/  LOP3.LUT R9, R2, 0x7f, RZ, 0xc0, !PT ;  /* 0x0000007f02097812 */ /* 0x002fe400078ec0ff */
[----:B------:R-:W-:Y:S02]  /*fc80*/  SHF.L.U32 R2, R11, 0x1f, RZ ;  /* 0x0000001f0b027819 */ /* 0x000fe400000006ff */
[----:B------:R-:W-:Y:S02]  /*fc90*/  ISETP.NE.AND P2, PT, R9, RZ, PT ;  /* 0x000000ff0900720c */ /* 0x000fe40003f45270 */
[----:B------:R-:W1:Y:S02]  /*fca0*/  SYNCS.PHASECHK.TRANS64.TRYWAIT P3, [R3+URZ+0x2a840], R2 ;  /* 0x02a84002030075a7 */ /* 0x000e64000806017f */
[----:B-1----:R-:W-:Y:S09]  /*fcb0*/  @!P3 BRA `(.L_x_996) ;  /* 0x000000180054b947 */ /* 0x002ff20003800000 */
.L_x_1035:
        /* <DEDUP_REMOVED lines=8> */
.L_x_997:
        /* <DEDUP_REMOVED lines=14> */
[----:B------:R-:W-:Y:S01]  /*fe20*/  SHF.L.U32 R17, R17, 0x1f, RZ ;  /* 0x0000001f11117819 */ /* 0x000fe200000006ff */
[----:B------:R-:W-:Y:S01]  /*fe30*/  UIADD3 UR9, UR9, 0x2a830, URZ ;  /* 0x0002a83009097890 */ /* 0x000fe2000fffe03f */
[----:B-1----:R-:W-:Y:S01]  /*fe40*/  LEA R2, R16, UR19, 0x3 ;  /* 0x0000001310027c11 */ /* 0x002fe2000f8e18ff */
        /* <DEDUP_REMOVED lines=14> */
.L_x_1036:
[----:B------:R-:W-:Y:S05]  /*ff30*/  @P2 BRA `(.L_x_999) ;  /* 0x00000000001c2947 */ /* 0x000fea0003800000 */
[----:B------:R-:W2:Y:S02]  /*ff40*/  S2R R3, SR_TID.X ;  /* 0x0000000000037919 */ /* 0x000ea40000002100 */
[----:B--2---:R-:W-:Y:S01]  /*ff50*/  LOP3.LUT R9, R3, 0x1f, RZ, 0xc0, !PT ;  /* 0x0000001f03097812 */ /* 0x004fe200078ec0ff */
[----:B------:R-:W-:-:S03]  /*ff60*/  IMAD.MOV.U32 R3, RZ, RZ, 0x6000 ;  /* 0x00006000ff037424 */ /* 0x000fc600078e00ff */
[----:B------:R-:W-:Y:S01]  /*ff70*/  ISETP.NE.AND P2, PT, R9, RZ, PT ;  /* 0x000000ff0900720c */ /* 0x000fe20003f45270 */
[----:B------:R2:W-:-:S12]  /*ff80*/  SYNCS.ARRIVE.TRANS64 RZ, [R2+URZ+0x50], R3 ;  /* 0x0000500302ff79a7 */ /* 0x0005d8000800003f */
[----:B--2---:R-:W-:Y:S05]  /*ff90*/  @!P2 BRA `(.L_x_999) ;  /* 0x000000000004a947 */ /* 0x004fea0003800000 */
[----:B------:R-:W-:Y:S01]  /*ffa0*/  BPT.TRAP 0x1 ;  /* 0x000000040000795c */ /* 0x000fe20000300000 */
.L_x_999:
        /* <DEDUP_REMOVED lines=11> */
[----:B------:R-:W-:Y:S01]  /*10060*/  IMAD.MOV.U32 R6, RZ, RZ, R8 ;  /* 0x000000ffff067224 */ /* 0x000fe200078e0008 */
[----:B------:R-:W-:Y:S02]  /*10070*/  UIMAD UR6, UR6, 0x6000, UR38 ;  /* 0x00006000060678a4 */ /* 0x000fe4000f8e0226 */
        /* <DEDUP_REMOVED lines=10> */
.L_x_994:
[----:B------:R-:W-:Y:S05]  /*10120*/  BSYNC B1 ;  /* 0x0000000000017941 */ /* 0x000fea0003800000 */
.L_x_993:
[----:B------:R-:W-:Y:S01]  /*10130*/  VIADD R16, R10, 0x1 ;  /* 0x000000010a107836 */ /* 0x000fe20000000000 */
[----:B------:R-:W-:Y:S01]  /*10140*/  BSSY B1, `(.L_x_1000) ;  /* 0x0000067000017945 */ /* 0x000fe20003800000 */
[----:B------:R-:W-:-:S03]  /*10150*/  VIADD R12, R7, 0xffffffff ;  /* 0xffffffff070c7836 */ /* 0x000fc60000000000 */
[----:B------:R-:W-:-:S04]  /*10160*/  ISETP.NE.AND P2, PT, R16, 0x2, PT ;  /* 0x000000021000780c */ /* 0x000fc80003f45270 */
[----:B-1----:R-:W-:Y:S02]  /*10170*/  SEL R2, RZ, 0x1, P2 ;  /* 0x00000001ff027807 */ /* 0x002fe40001000000 */
[----:B------:R-:W-:Y:S02]  /*10180*/  SEL R16, R16, RZ, P2 ;  /* 0x000000ff10107207 */ /* 0x000fe40001000000 */
[----:B------:R-:W-:Y:S01]  /*10190*/  LOP3.LUT R17, R11, R2, RZ, 0x3c, !PT ;  /* 0x000000020b117212 */ /* 0x000fe200078e3cff */
[----:B------:R-:W-:Y:S06]  /*101a0*/  @!P6 BRA `(.L_x_1001) ;  /* 0x000000040080e947 */ /* 0x000fec0003800000 */
[----:B------:R-:W-:Y:S01]  /*101b0*/  IMAD.MOV.U32 R13, RZ, RZ, R12 ;  /* 0x000000ffff0d7224 */ /* 0x000fe200078e000c */
[----:B------:R-:W-:Y:S06]  /*101c0*/  @!P0 BRA `(.L_x_1002) ;  /* 0x0000000000448947 */ /* 0x000fec0003800000 */
[----:B------:R-:W1:Y:S02]  /*101d0*/  LDC R8, c[0x0][0x41c] ;  /* 0x00010700ff087b82 */ /* 0x000e640000000800 */
        /* <DEDUP_REMOVED lines=16> */
.L_x_1002:
[----:B------:R-:W-:Y:S02]  /*102e0*/  LEA R2, R16, UR38, 0x3 ;  /* 0x0000002610027c11 */ /* 0x000fe4000f8e18ff */
[----:B------:R-:W-:-:S04]  /*102f0*/  SHF.L.U32 R3, R17, 0x1f, RZ ;  /* 0x0000001f11037819 */ /* 0x000fc800000006ff */
[----:B------:R-:W2:Y:S02]  /*10300*/  SYNCS.PHASECHK.TRANS64.TRYWAIT P2, [R2+URZ+0x2a840], R3 ;  /* 0x02a84003020075a7 */ /* 0x000ea4000804017f */
[----:B--2---:R-:W-:Y:S05]  /*10310*/  @!P2 BRA `(.L_x_1003) ;  /* 0x0000001000e4a947 */ /* 0x004fea0003800000 */
.L_x_1037:
        /* <DEDUP_REMOVED lines=11> */
.L_x_1004:
[----:B------:R-:W-:Y:S01]  /*103d0*/  R2UR UR9, R16 ;  /* 0x00000000100972ca */ /* 0x000fe200000e0000 */
[----:B------:R-:W-:Y:S01]  /*103e0*/  UIADD3 UR19, UR38, 0x2a800, URZ ;  /* 0x0002a80026137890 */ /* 0x000fe2000fffe03f */
[----:B------:R-:W-:Y:S01]  /*103f0*/  R2UR UR11, R13 ;  /* 0x000000000d0b72ca */ /* 0x000fe200000e0000 */
[----:B------:R-:W-:Y:S01]  /*10400*/  UIADD3 UR4, UP0, UR44, 0x370, URZ ;  /* 0x000003702c047890 */ /* 0x000fe2000ff1e03f */
[----:B------:R-:W-:Y:S01]  /*10410*/  R2UR UR12, R4 ;  /* 0x00000000040c72ca */ /* 0x000fe200000e0000 */
[----:B------:R-:W-:Y:S01]  /*10420*/  UMOV UR10, URZ ;  /* 0x0000003f000a7c82 */ /* 0x000fe20008000000 */
[----:B-----5:R-:W-:Y:S01]  /*10430*/  R2UR UR13, R8 ;  /* 0x00000000080d72ca */ /* 0x020fe200000e0000 */
[----:B------:R-:W-:Y:S01]  /*10440*/  UIADD3.X UR5, URZ, UR45, URZ, UP0, !UPT ;  /* 0x0000002d3f057290 */ /* 0x000fe200087fe43f */
[----:B------:R-:W-:Y:S01]  /*10450*/  SHF.L.U32 R11, R11, 0x1f, RZ ;  /* 0x0000001f0b0b7819 */ /* 0x000fe200000006ff */
[----:B------:R-:W-:Y:S01]  /*10460*/  UMOV UR6, 0x0 ;  /* 0x0000000000067882 */ /* 0x000fe20000000000 */
[----:B------:R-:W-:Y:S01]  /*10470*/  UMOV UR7, 0x14f00000 ;  /* 0x14f0000000077882 */ /* 0x000fe20000000000 */
[----:B------:R-:W-:Y:S01]  /*10480*/  UMOV UR18, 0x40 ;  /* 0x0000004000127882 */ /* 0x000fe20000000000 */
[----:B------:R-:W-:Y:S01]  /*10490*/  UMOV UR17, 0x80 ;  /* 0x0000008000117882 */ /* 0x000fe20000000000 */
[----:B------:R-:W-:Y:S01]  /*104a0*/  UIMAD UR8, UR9, 0x9000, UR38 ;  /* 0x00009000090878a4 */ /* 0x000fe2000f8e0226 */
[----:B--2---:R-:W-:Y:S01]  /*104b0*/  LEA R2, R10, UR19, 0x3 ;  /* 0x000000130a027c11 */ /* 0x004fe2000f8e18ff */
[----:B------:R-:W-:-:S02]  /*104c0*/  ULEA UR9, UR9, UR19, 0x3 ;  /* 0x0000001309097291 */ /* 0x000fc4000f8e183f */
[----:B------:R-:W-:Y:S02]  /*104d0*/  UIMAD UR11, UR11, 0x60, URZ ;  /* 0x000000600b0b78a4 */ /* 0x000fe4000f8e023f */
[----:B------:R-:W-:Y:S02]  /*104e0*/  UIADD3 UR14, UR8, 0x18400, URZ ;  /* 0x00018400080e7890 */ /* 0x000fe4000fffe03f */
        /* <DEDUP_REMOVED lines=13> */
.L_x_1038:
        /* <DEDUP_REMOVED lines=8> */
.L_x_1006:
        /* <DEDUP_REMOVED lines=23> */
.L_x_1001:
[----:B------:R-:W-:Y:S05]  /*107b0*/  BSYNC B1 ;  /* 0x0000000000017941 */ /* 0x000fea0003800000 */
.L_x_1000:
[----:B------:R-:W-:Y:S01]  /*107c0*/  ISETP.GT.AND P2, PT, R12, UR39, PT ;  /* 0x000000270c007c0c */ /* 0x000fe2000bf44270 */
[----:B------:R-:W-:-:S12]  /*107d0*/  VIADD R7, R7, 0xfffffffe ;  /* 0xfffffffe07077836 */ /* 0x000fd80000000000 */
[----:B------:R-:W-:Y:S05]  /*107e0*/  @P2 BRA `(.L_x_1007) ;  /* 0xfffffff000ac2947 */ /* 0x000fea000383ffff */
.L_x_992:
[----:B------:R-:W-:Y:S05]  /*107f0*/  BSYNC B0 ;  /* 0x0000000000007941 */ /* 0x000fea0003800000 */
.L_x_983:
[----:B------:R-:W-:Y:S04]  /*10800*/  BSSY B0, `(.L_x_1008) ;  /* 0x000000e000007945 */ /* 0x000fe80003800000 */
[----:B------:R-:W-:Y:S05]  /*10810*/  @P1 BRA `(.L_x_1009) ;  /* 0x0000000000301947 */ /* 0x000fea0003800000 */
[----:B-1----:R-:W1:Y:S01]  /*10820*/  S2R R7, SR_LANEID ;  /* 0x0000000000077919 */ /* 0x002e620000000000 */
        /* <DEDUP_REMOVED lines=10> */
[----:B-1----:R-:W-:-:S07]  /*108d0*/  IADD3 R19, R0, UR48, R19 ;  /* 0x0000003000137c10 */ /* 0x002fce000fffe013 */
.L_x_1009:
[----:B------:R-:W-:Y:S05]  /*108e0*/  BSYNC B0 ;  /* 0x0000000000007941 */ /* 0x000fea0003800000 */
.L_x_1008:
[----:B------:R-:W-:Y:S04]  /*108f0*/  BSSY B0, `(.L_x_1010) ;  /* 0x0000026000007945 */ /* 0x000fe80003800000 */
[----:B------:R-:W-:Y:S05]  /*10900*/  @!P6 BRA `(.L_x_1011) ;  /* 0x000000000090e947 */ /* 0x000fea0003800000 */
[----:B------:R-:W2:Y:S01]  /*10910*/  S2R R0, SR_TID.X ;  /* 0x0000000000007919 */ /* 0x000ea20000002100 */
[----:B-1----:R-:W-:Y:S02]  /*10920*/  LEA R3, R16, UR38, 0x3 ;  /* 0x0000002610037c11 */ /* 0x002fe4000f8e18ff */
[----:B--2---:R-:W-:Y:S02]  /*10930*/  LOP3.LUT R2, R0, 0x7f, RZ, 0xc0, !PT ;  /* 0x0000007f00027812 */ /* 0x004fe400078ec0ff */
[----:B------:R-:W-:Y:S02]  /*10940*/  SHF.L.U32 R0, R17, 0x1f, RZ ;  /* 0x0000001f11007819 */ /* 0x000fe400000006ff */
[----:B------:R-:W-:Y:S02]  /*10950*/  ISETP.NE.AND P1, PT, R2, RZ, PT ;  /* 0x000000ff0200720c */ /* 0x000fe40003f25270 */
[----:B------:R-:W1:Y:S02]  /*10960*/  SYNCS.PHASECHK.TRANS64.TRYWAIT P0, [R3+URZ+0x2a860], R0 ;  /* 0x02a86000030075a7 */ /* 0x000e64000800017f */
[----:B-1----:R-:W-:Y:S09]  /*10970*/  @!P0 BRA `(.L_x_1012) ;  /* 0x0000000c00748947 */ /* 0x002ff20003800000 */
.L_x_1039:
        /* <DEDUP_REMOVED lines=8> */
.L_x_1013:
        /* <DEDUP_REMOVED lines=9> */
[----:B------:R-:W-:-:S04]  /*10a90*/  UMOV UR15, 0x40 ;  /* 0x00000040000f7882 */ /* 0x000fc80000000000 */
        /* <DEDUP_REMOVED lines=11> */
.L_x_1011:
[----:B------:R-:W-:Y:S05]  /*10b50*/  BSYNC B0 ;  /* 0x0000000000007941 */ /* 0x000fea0003800000 */
.L_x_1010:
[----:B------:R-:W-:Y:S02]  /*10b60*/  VIADD R16, R16, 0x1 ;  /* 0x0000000110107836 */ /* 0x000fe40000000000 */
[----:B------:R-:W-:-:S03]  /*10b70*/  IMAD.MOV.U32 R13, RZ, RZ, R19 ;  /* 0x000000ffff0d7224 */ /* 0x000fc600078e0013 */
[----:B------:R-:W-:-:S04]  /*10b80*/  ISETP.NE.AND P0, PT, R16, 0x2, PT ;  /* 0x000000021000780c */ /* 0x000fc80003f05270 */
[----:B-1----:R-:W-:Y:S02]  /*10b90*/  SEL R0, RZ, 0x1, P0 ;  /* 0x00000001ff007807 */ /* 0x002fe40000000000 */
[----:B------:R-:W-:Y:S02]  /*10ba0*/  SEL R16, R16, RZ, P0 ;  /* 0x000000ff10107207 */ /* 0x000fe40000000000 */
[----:B------:R-:W-:-:S07]  /*10bb0*/  LOP3.LUT R17, R17, R0, RZ, 0x3c, !PT ;  /* 0x0000000011117212 */ /* 0x000fce00078e3cff */
.L_x_972:
[----:B------:R-:W-:Y:S05]  /*10bc0*/  BSYNC B6 ;  /* 0x0000000000067941 */ /* 0x000fea0003800000 */
.L_x_970:
[----:B------:R-:W-:-:S03]  /*10bd0*/  UMOV UR4, 0xffffffff ;  /* 0xffffffff00047882 */ /* 0x000fc60000000000 */
[----:B------:R-:W-:Y:S05]  /*10be0*/  BRA.DIV UR4, `(.L_x_1014) ;  /* 0x0000000a04ec7947 */ /* 0x000fea000b800000 */
[----:B------:R1:W2:Y:S02]  /*10bf0*/  SHFL.IDX PT, R14, R13, RZ, 0x1f ;  /* 0x00001fff0d0e7589 */ /* 0x0002a400000e0000 */
.L_x_1042:
[----:B------:R-:W3:Y:S01]  /*10c00*/  S2R R0, SR_TID.X ;  /* 0x0000000000007919 */ /* 0x000ee20000002100 */
[----:B------:R-:W-:Y:S05]  /*10c10*/  WARPSYNC.ALL ;  /* 0x0000000000007948 */ /* 0x000fea0003800000 */
[----:B------:R-:W-:Y:S01]  /*10c20*/  BAR.SYNC.DEFER_BLOCKING 0x4, 0x120 ;  /* 0x0104800000007b1d */ /* 0x000fe20000010000 */
[----:B--2---:R-:W-:-:S05]  /*10c30*/  IMAD.MOV.U32 R19, RZ, RZ, R14 ;  /* 0x000000ffff137224 */ /* 0x004fca00078e000e */
[----:B------:R-:W-:Y:S01]  /*10c40*/  ULDC UR4, c[0x0][0xda8] ;  /* 0x00036a0000047ab9 */ /* 0x000fe20000000800 */
[----:B---3--:R-:W-:-:S04]  /*10c50*/  LOP3.LUT R0, R0, 0x1f, RZ, 0xc0, !PT ;  /* 0x0000001f00007812 */ /* 0x008fc800078ec0ff */
[----:B------:R-:W-:-:S13]  /*10c60*/  ISETP.NE.AND P0, PT, R0, RZ, PT ;  /* 0x000000ff0000720c */ /* 0x000fda0003f05270 */
[----:B------:R-:W2:Y:S01]  /*10c70*/  @!P0 S2R R3, SR_CgaCtaId ;  /* 0x0000000000038919 */ /* 0x000ea20000008800 */
[----:B------:R-:W-:-:S04]  /*10c80*/  @!P0 MOV R0, 0x400 ;  /* 0x0000040000008802 */ /* 0x000fc80000000f00 */
[----:B--2---:R-:W-:-:S05]  /*10c90*/  @!P0 LEA R0, R3, R0, 0x18 ;  /* 0x0000000003008211 */ /* 0x004fca00078ec0ff */
[----:B------:R2:W-:Y:S01]  /*10ca0*/  @!P0 STS [R0+0x2a8d0], R13 ;  /* 0x02a8d00d00008388 */ /* 0x0005e20000000800 */
[----:B------:R-:W-:Y:S06]  /*10cb0*/  BAR.ARV 0x5, 0x120 ;  /* 0x0144800000007b1d */ /* 0x000fec0000002000 */
[----:B------:R-:W-:-:S13]  /*10cc0*/  ISETP.GE.AND P0, PT, R19, UR4, PT ;  /* 0x0000000413007c0c */ /* 0x000fda000bf06270 */
[----:B--2---:R-:W-:Y:S05]  /*10cd0*/  @!P0 BRA `(.L_x_1015) ;  /* 0xffffffd000248947 */ /* 0x004fea000383ffff */
.L_x_961:
[----:B------:R-:W2:Y:S01]  /*10ce0*/  S2R R3, SR_CgaCtaId ;  /* 0x0000000000037919 */ /* 0x000ea20000008800 */
[----:B------:R-:W-:Y:S01]  /*10cf0*/  UIADD3 UR47, UR47, 0x1, URZ ;  /* 0x000000012f2f7890 */ /* 0x000fe2000fffe03f */
[----:B------:R-:W-:-:S03]  /*10d00*/  MOV R0, 0x400 ;  /* 0x0000040000007802 */ /* 0x000fc60000000f00 */
[----:B------:R-:W-:-:S04]  /*10d10*/  ULEA.HI UR4, UR47, UR47, URZ, 0x1 ;  /* 0x0000002f2f047291 */ /* 0x000fc8000f8f083f */
[----:B------:R-:W-:-:S04]  /*10d20*/  ULOP3.LUT UR4, UR4, 0xfffffffe, URZ, 0xc0, !UPT ;  /* 0xfffffffe04047892 */ /* 0x000fc8000f8ec03f */
[----:B------:R-:W-:Y:S01]  /*10d30*/  UIADD3 UR4, UR47, -UR4, URZ ;  /* 0x800000042f047290 */ /* 0x000fe2000fffe03f */
[----:B--2---:R-:W-:-:S05]  /*10d40*/  LEA R7, R3, R0, 0x18 ;  /* 0x0000000003077211 */ /* 0x004fca00078ec0ff */
[----:B------:R-:W-:-:S05]  /*10d50*/  IMAD.U32 R0, RZ, RZ, UR4 ;  /* 0x00000004ff007e24 */ /* 0x000fca000f8e00ff */
[----:B------:R-:W-:-:S04]  /*10d60*/  SHF.L.U32 R0, R0, 0x1f, RZ ;  /* 0x0000001f00007819 */ /* 0x000fc800000006ff */
[----:B------:R-:W2:Y:S02]  /*10d70*/  SYNCS.PHASECHK.TRANS64.TRYWAIT P0, [R7+URZ+0x2a820], R0 ;  /* 0x02a82000070075a7 */ /* 0x000ea4000800017f */
[----:B--2---:R-:W-:Y:S05]  /*10d80*/  @!P0 BRA `(.L_x_1016) ;  /* 0x0000000800a88947 */ /* 0x004fea0003800000 */
.L_x_1043:
[----:B------:R-:W3:Y:S02]  /*10d90*/  S2R R2, SR_TID.X ;  /* 0x0000000000027919 */ /* 0x000ee40000002100 */
[----:B---3--:R-:W-:-:S04]  /*10da0*/  SHF.R.U32.HI R2, RZ, 0x5, R2 ;  /* 0x00000005ff027819 */ /* 0x008fc80000011602 */
[----:B------:R-:W-:-:S05]  /*10db0*/  LOP3.LUT R2, R2, 0x3, RZ, 0xc0, !PT ;  /* 0x0000000302027812 */ /* 0x000fca00078ec0ff */
[----:B--2---:R-:W2:Y:S02]  /*10dc0*/  SHFL.IDX PT, R0, R2, RZ, 0x1f ;  /* 0x00001fff02007589 */ /* 0x004ea400000e0000 */
[----:B--2---:R-:W-:-:S13]  /*10dd0*/  ISETP.NE.AND P0, PT, R0, RZ, PT ;  /* 0x000000ff0000720c */ /* 0x004fda0003f05270 */
[----:B------:R-:W-:Y:S05]  /*10de0*/  @P0 EXIT ;  /* 0x000000000000094d */ /* 0x000fea0003800000 */
[----:B------:R-:W-:Y:S01]  /*10df0*/  ELECT P0, URZ, PT ;  /* 0x00000000003f782f */ /* 0x000fe20003800000 */
[----:B------:R-:W-:-:S12]  /*10e00*/  BSSY B0, `(.L_x_1017) ;  /* 0x0000022000007945 */ /* 0x000fd80003800000 */
[----:B------:R-:W-:Y:S05]  /*10e10*/  @!P0 BRA `(.L_x_1018) ;  /* 0x0000000000808947 */ /* 0x000fea0003800000 */
[----:B------:R-:W2:Y:S02]  /*10e20*/  LDL R2, [R1] ;  /* 0x0000000001027983 */ /* 0x000ea40000100800 */
[----:B--2---:R-:W-:-:S13]  /*10e30*/  R2UR UR4, R2 ;  /* 0x00000000020472ca */ /* 0x004fda00000e0000 */
[----:B------:R-:W-:-:S06]  /*10e40*/  ULOP3.LUT UR4, UR4, 0x2, URZ, 0xfc, !UPT ;  /* 0x0000000204047892 */ /* 0x000fcc000f8efc3f */
[----:B------:R-:W-:-:S05]  /*10e50*/  IMAD.U32 R0, RZ, RZ, UR4 ;  /* 0x00000004ff007e24 */ /* 0x000fca000f8e00ff */
[----:B------:R-:W-:-:S13]  /*10e60*/  ISETP.NE.AND P2, PT, R0, 0x3, PT ;  /* 0x000000030000780c */ /* 0x000fda0003f45270 */
[----:B------:R-:W-:Y:S05]  /*10e70*/  @!P2 BRA `(.L_x_1019) ;  /* 0x000000000004a947 */ /* 0x000fea0003800000 */
[----:B------:R-:W-:Y:S01]  /*10e80*/  BPT.TRAP 0x1 ;  /* 0x000000040000795c */ /* 0x000fe20000300000 */
.L_x_1019:
[----:B------:R-:W-:Y:S01]  /*10e90*/  VIADD R3, R7, 0x2a840 ;  /* 0x0002a84007037836 */ /* 0x000fe20000000000 */
[----:B------:R-:W-:Y:S01]  /*10ea0*/  SHF.L.U32 R4, R17, 0x1f, RZ ;  /* 0x0000001f11047819 */ /* 0x000fe200000006ff */
[C---:B------:R-:W-:Y:S02]  /*10eb0*/  VIADD R0, R16.reuse, 0x1 ;  /* 0x0000000110007836 */ /* 0x040fe40000000000 */
[----:B------:R-:W-:-:S03]  /*10ec0*/  IMAD R5, R16, 0x8, R3 ;  /* 0x0000000810057824 */ /* 0x000fc600078e0203 */
[----:B------:R-:W-:Y:S01]  /*10ed0*/  ISETP.NE.AND P1, PT, R0, 0x2, PT ;  /* 0x000000020000780c */ /* 0x000fe20003f25270 */
[----:B------:R-:W2:Y:S03]  /*10ee0*/  SYNCS.PHASECHK.TRANS64.TRYWAIT P0, [R5+URZ], R4 ;  /* 0x00000004050075a7 */ /* 0x000ea6000800017f */
[----:B------:R-:W-:-:S04]  /*10ef0*/  SEL R2, RZ, 0x1, P1 ;  /* 0x00000001ff027807 */ /* 0x000fc80000800000 */
[----:B------:R-:W-:Y:S02]  /*10f00*/  LOP3.LUT R17, R17, R2, RZ, 0x3c, !PT ;  /* 0x0000000211117212 */ /* 0x000fe400078e3cff */
[----:B------:R-:W-:Y:S02]  /*10f10*/  SEL R2, R0, RZ, P1 ;  /* 0x000000ff00027207 */ /* 0x000fe40000800000 */
[----:B------:R-:W-:-:S03]  /*10f20*/  SHF.L.U32 R0, R17, 0x1f, RZ ;  /* 0x0000001f11007819 */ /* 0x000fc600000006ff */
[----:B------:R-:W-:Y:S01]  /*10f30*/  IMAD R3, R2, 0x8, R3 ;  /* 0x0000000802037824 */ /* 0x000fe200078e0203 */
[----:B--2---:R-:W-:Y:S06]  /*10f40*/  @!P0 BRA `(.L_x_1020) ;  /* 0x00000008004c8947 */ /* 0x004fec0003800000 */
.L_x_1044:
[----:B------:R-:W3:Y:S02]  /*10f50*/  SYNCS.PHASECHK.TRANS64.TRYWAIT P0, [R3+URZ], R0 ;  /* 0x00000000030075a7 */ /* 0x000ee4000800017f */
[----:B---3--:R-:W-:Y:S05]  /*10f60*/  @!P0 BRA `(.L_x_1021) ;  /* 0x0000000800588947 */ /* 0x008fea0003800000 */
.L_x_1045:
[----:B------:R-:W-:Y:S05]  /*10f70*/  @!P2 BRA `(.L_x_1022) ;  /* 0x000000000004a947 */ /* 0x000fea0003800000 */
[----:B------:R-:W-:Y:S01]  /*10f80*/  BPT.TRAP 0x1 ;  /* 0x000000040000795c */ /* 0x000fe20000300000 */
.L_x_1022:
[----:B---3--:R-:W-:-:S04]  /*10f90*/  VIADD R3, R7, 0x2a860 ;  /* 0x0002a86007037836 */ /* 0x008fc80000000000 */
[----:B--2---:R-:W-:-:S04]  /*10fa0*/  IMAD R5, R16, 0x8, R3 ;  /* 0x0000000810057824 */ /* 0x004fc800078e0203 */
[----:B------:R-:W2:Y:S02]  /*10fb0*/  SYNCS.PHASECHK.TRANS64.TRYWAIT P0, [R5+URZ], R4 ;  /* 0x00000004050075a7 */ /* 0x000ea4000800017f */
[----:B--2---:R-:W-:Y:S05]  /*10fc0*/  @!P0 BRA `(.L_x_1023) ;  /* 0x0000000800548947 */ /* 0x004fea0003800000 */
.L_x_1046:
[----:B------:R-:W-:-:S07]  /*10fd0*/  IMAD R3, R2, 0x8, R3 ;  /* 0x0000000802037824 */ /* 0x000fce00078e0203 */
.L_x_1024:
[----:B---3--:R3:W4:Y:S02]  /*10fe0*/  SYNCS.PHASECHK.TRANS64.TRYWAIT P0, [R3+URZ], R0 ;  /* 0x00000000030075a7 */ /* 0x008724000800017f */
[----:B----4-:R-:W-:Y:S05]  /*10ff0*/  @!P0 NANOSLEEP.SYNCS 0x989680 ;  /* 0x009896800000895d */ /* 0x010fea0003900000 */
[----:B------:R-:W4:Y:S02]  /*11000*/  @!P0 SYNCS.PHASECHK.TRANS64 P0, [R3+URZ], R0 ;  /* 0x00000000030085a7 */ /* 0x000f24000800007f */
[----:B----4-:R-:W-:Y:S05]  /*11010*/  @!P0 BRA `(.L_x_1024) ;  /* 0xfffffffc00f08947 */ /* 0x010fea000383ffff */
.L_x_1018:
[----:B------:R-:W-:Y:S05]  /*11020*/  BSYNC B0 ;  /* 0x0000000000007941 */ /* 0x000fea0003800000 */
.L_x_1017:
[----:B------:R-:W-:Y:S05]  /*11030*/  EXIT ;  /* 0x000000000000794d */ /* 0x000fea0003800000 */
.L_x_878:
[----:B-1----:R-:W-:-:S04]  /*11040*/  IMAD.U32 R3, RZ, RZ, UR37 ;  /* 0x00000025ff037e24 */ /* 0x002fc8000f8e00ff */
[----:B------:R1:W2:Y:S03]  /*11050*/  SYNCS.PHASECHK.TRANS64.TRYWAIT P1, [R3+URZ+0x2a800], R0 ;  /* 0x02a80000030075a7 */ /* 0x0002a6000802017f */
[----:B--2---:R-:W-:Y:S05]  /*11060*/  @!P1 NANOSLEEP.SYNCS 0x989680 ;  /* 0x009896800000995d */ /* 0x004fea0003900000 */
[----:B------:R-:W2:Y:S02]  /*11070*/  @!P1 SYNCS.PHASECHK.TRANS64 P1, [R3+URZ+0x2a800], R0 ;  /* 0x02a80000030095a7 */ /* 0x000ea4000802007f */
[----:B--2---:R-:W-:Y:S05]  /*11080*/  @!P1 BRA `(.L_x_878) ;  /* 0xfffffffc00ec9947 */ /* 0x004fea000383ffff */
[----:B------:R-:W-:Y:S05]  /*11090*/  BRA `(.L_x_1025) ;  /* 0xffffff0800287947 */ /* 0x000fea000383ffff */
.L_x_882:
[----:B--2---:R2:W3:Y:S02]  /*110a0*/  SYNCS.PHASECHK.TRANS64.TRYWAIT P1, [R3+URZ+0x2a830], R0 ;  /* 0x02a83000030075a7 */ /* 0x0044e4000802017f */
[----:B---3--:R-:W-:Y:S05]  /*110b0*/  @!P1 NANOSLEEP.SYNCS 0x989680 ;  /* 0x009896800000995d */ /* 0x008fea0003900000 */
[----:B------:R-:W3:Y:S02]  /*110c0*/  @!P1 SYNCS.PHASECHK.TRANS64 P1, [R3+URZ+0x2a830], R0 ;  /* 0x02a83000030095a7 */ /* 0x000ee4000802007f */
[----:B---3--:R-:W-:Y:S05]  /*110d0*/  @!P1 BRA `(.L_x_882) ;  /* 0xfffffffc00f09947 */ /* 0x008fea000383ffff */
[----:B------:R-:W-:Y:S05]  /*110e0*/  BRA `(.L_x_881) ;  /* 0xffffff0800547947 */ /* 0x000fea000383ffff */
.L_x_898:
[----:B--2---:R-:W-:-:S04]  /*110f0*/  IMAD.U32 R89, RZ, RZ, UR38 ;  /* 0x00000026ff597e24 */ /* 0x004fc8000f8e00ff */
[----:B------:R2:W3:Y:S03]  /*11100*/  SYNCS.PHASECHK.TRANS64.TRYWAIT P1, [R89+URZ+0x2a830], R14 ;  /* 0x02a8300e590075a7 */ /* 0x0004e6000802017f */
[----:B---3--:R-:W-:Y:S05]  /*11110*/  @!P1 NANOSLEEP.SYNCS 0x989680 ;  /* 0x009896800000995d */ /* 0x008fea0003900000 */
[----:B------:R-:W3:Y:S02]  /*11120*/  @!P1 SYNCS.PHASECHK.TRANS64 P1, [R89+URZ+0x2a830], R14 ;  /* 0x02a8300e590095a7 */ /* 0x000ee4000802007f */
[----:B---3--:R-:W-:Y:S05]  /*11130*/  @!P1 BRA `(.L_x_898) ;  /* 0xfffffffc00ec9947 */ /* 0x008fea000383ffff */
[----:B------:R-:W-:Y:S05]  /*11140*/  BRA `(.L_x_897) ;  /* 0xffffff3000f47947 */ /* 0x000fea000383ffff */
.L_x_902:
[----:B---3--:R-:W-:-:S04]  /*11150*/  IMAD.U32 R175, RZ, RZ, UR6 ;  /* 0x00000006ffaf7e24 */ /* 0x008fc8000f8e00ff */
[----:B------:R3:W4:Y:S03]  /*11160*/  SYNCS.PHASECHK.TRANS64.TRYWAIT P1, [R175+URZ+0x2a850], R0 ;  /* 0x02a85000af0075a7 */ /* 0x000726000802017f */
[----:B----4-:R-:W-:Y:S05]  /*11170*/  @!P1 NANOSLEEP.SYNCS 0x989680 ;  /* 0x009896800000995d */ /* 0x010fea0003900000 */
[----:B------:R-:W4:Y:S02]  /*11180*/  @!P1 SYNCS.PHASECHK.TRANS64 P1, [R175+URZ+0x2a850], R0 ;  /* 0x02a85000af0095a7 */ /* 0x000f24000802007f */
[----:B----4-:R-:W-:Y:S05]  /*11190*/  @!P1 BRA `(.L_x_902) ;  /* 0xfffffffc00ec9947 */ /* 0x010fea000383ffff */
[----:B------:R-:W-:Y:S05]  /*111a0*/  BRA `(.L_x_901) ;  /* 0xffffff3c00147947 */ /* 0x000fea000383ffff */
.L_x_919:
[----:B--2---:R-:W-:-:S04]  /*111b0*/  IMAD.U32 R12, RZ, RZ, UR6 ;  /* 0x00000006ff0c7e24 */ /* 0x004fc8000f8e00ff */
[----:B------:R2:W3:Y:S03]  /*111c0*/  SYNCS.PHASECHK.TRANS64.TRYWAIT P1, [R12+URZ+0x2a830], R3 ;  /* 0x02a830030c0075a7 */ /* 0x0004e6000802017f */
[----:B---3--:R-:W-:Y:S05]  /*111d0*/  @!P1 NANOSLEEP.SYNCS 0x989680 ;  /* 0x009896800000995d */ /* 0x008fea0003900000 */
[----:B------:R-:W3:Y:S02]  /*111e0*/  @!P1 SYNCS.PHASECHK.TRANS64 P1, [R12+URZ+0x2a830], R3 ;  /* 0x02a830030c0095a7 */ /* 0x000ee4000802007f */
[----:B---3--:R-:W-:Y:S05]  /*111f0*/  @!P1 BRA `(.L_x_919) ;  /* 0xfffffffc00ec9947 */ /* 0x008fea000383ffff */
[----:B------:R-:W-:Y:S05]  /*11200*/  BRA `(.L_x_918) ;  /* 0xffffff6000847947 */ /* 0x000fea000383ffff */
.L_x_923:
[----:B-12---:R-:W-:-:S04]  /*11210*/  IMAD.U32 R3, RZ, RZ, UR11 ;  /* 0x0000000bff037e24 */ /* 0x006fc8000f8e00ff */
[----:B------:R1:W2:Y:S03]  /*11220*/  SYNCS.PHASECHK.TRANS64.TRYWAIT P1, [R3+URZ+0x2a850], R0 ;  /* 0x02a85000030075a7 */ /* 0x0002a6000802017f */
[----:B--2---:R-:W-:Y:S05]  /*11230*/  @!P1 NANOSLEEP.SYNCS 0x989680 ;  /* 0x009896800000995d */ /* 0x004fea0003900000 */
[----:B------:R-:W2:Y:S02]  /*11240*/  @!P1 SYNCS.PHASECHK.TRANS64 P1, [R3+URZ+0x2a850], R0 ;  /* 0x02a85000030095a7 */ /* 0x000ea4000802007f */
[----:B--2---:R-:W-:Y:S05]  /*11250*/  @!P1 BRA `(.L_x_923) ;  /* 0xfffffffc00ec9947 */ /* 0x004fea000383ffff */
[----:B------:R-:W-:Y:S05]  /*11260*/  BRA `(.L_x_922) ;  /* 0xffffff6800a47947 */ /* 0x000fea000383ffff */
.L_x_929:
[----:B--2---:R-:W-:-:S04]  /*11270*/  IMAD.U32 R12, RZ, RZ, UR6 ;  /* 0x00000006ff0c7e24 */ /* 0x004fc8000f8e00ff */
[----:B------:R2:W3:Y:S03]  /*11280*/  SYNCS.PHASECHK.TRANS64.TRYWAIT P1, [R12+URZ+0x2a830], R3 ;  /* 0x02a830030c0075a7 */ /* 0x0004e6000802017f */
[----:B---3--:R-:W-:Y:S05]  /*11290*/  @!P1 NANOSLEEP.SYNCS 0x989680 ;  /* 0x009896800000995d */ /* 0x008fea0003900000 */
[----:B------:R-:W3:Y:S02]  /*112a0*/  @!P1 SYNCS.PHASECHK.TRANS64 P1, [R12+URZ+0x2a830], R3 ;  /* 0x02a830030c0095a7 */ /* 0x000ee4000802007f */
[----:B---3--:R-:W-:Y:S05]  /*112b0*/  @!P1 BRA `(.L_x_929) ;  /* 0xfffffffc00ec9947 */ /* 0x008fea000383ffff */
[----:B------:R-:W-:Y:S05]  /*112c0*/  BRA `(.L_x_928) ;  /* 0xffffff7c00787947 */ /* 0x000fea000383ffff */
.L_x_933:
[----:B-12---:R-:W-:-:S04]  /*112d0*/  IMAD.U32 R3, RZ, RZ, UR10 ;  /* 0x0000000aff037e24 */ /* 0x006fc8000f8e00ff */
[----:B------:R1:W2:Y:S03]  /*112e0*/  SYNCS.PHASECHK.TRANS64.TRYWAIT P1, [R3+URZ+0x2a850], R0 ;  /* 0x02a85000030075a7 */ /* 0x0002a6000802017f */
[----:B--2---:R-:W-:Y:S05]  /*112f0*/  @!P1 NANOSLEEP.SYNCS 0x989680 ;  /* 0x009896800000995d */ /* 0x004fea0003900000 */
[----:B------:R-:W2:Y:S02]  /*11300*/  @!P1 SYNCS.PHASECHK.TRANS64 P1, [R3+URZ+0x2a850], R0 ;  /* 0x02a85000030095a7 */ /* 0x000ea4000802007f */
[----:B--2---:R-:W-:Y:S05]  /*11310*/  @!P1 BRA `(.L_x_933) ;  /* 0xfffffffc00ec9947 */ /* 0x004fea000383ffff */
[----:B------:R-:W-:Y:S05]  /*11320*/  BRA `(.L_x_932) ;  /* 0xffffff8400987947 */ /* 0x000fea000383ffff */
.L_x_946:
[----:B--2---:R-:W-:-:S04]  /*11330*/  IMAD.U32 R5, RZ, RZ, UR5 ;  /* 0x00000005ff057e24 */ /* 0x004fc8000f8e00ff */
[----:B------:R2:W3:Y:S03]  /*11340*/  SYNCS.PHASECHK.TRANS64.TRYWAIT P0, [R5+URZ+0x2a850], R0 ;  /* 0x02a85000050075a7 */ /* 0x0004e6000800017f */
[----:B---3--:R-:W-:Y:S05]  /*11350*/  @!P0 NANOSLEEP.SYNCS 0x989680 ;  /* 0x009896800000895d */ /* 0x008fea0003900000 */
[----:B------:R-:W3:Y:S02]  /*11360*/  @!P0 SYNCS.PHASECHK.TRANS64 P0, [R5+URZ+0x2a850], R0 ;  /* 0x02a85000050085a7 */ /* 0x000ee4000800007f */
[----:B---3--:R-:W-:Y:S05]  /*11370*/  @!P0 BRA `(.L_x_946) ;  /* 0xfffffffc00ec8947 */ /* 0x008fea000383ffff */
[----:B------:R-:W-:Y:S05]  /*11380*/  BRA `(.L_x_945) ;  /* 0xffffffac00707947 */ /* 0x000fea000383ffff */
.L_x_976:
[----:B------:R-:W1:Y:S01]  /*11390*/  S2R R18, SR_TID.X ;  /* 0x0000000000127919 */ /* 0x000e620000002100 */
        /* <DEDUP_REMOVED lines=9> */
.L_x_1026:
[----:B------:R-:W-:Y:S05]  /*11430*/  BRA `(.L_x_1027) ;  /* 0xffffffd400f47947 */ /* 0x000fea000383ffff */
.L_x_977:
[----:B------:R-:W-:Y:S01]  /*11440*/  BSSY B0, `(.L_x_1028) ;  /* 0x0000006000007945 */ /* 0x000fe20003800000 */
[----:B------:R-:W-:-:S07]  /*11450*/  IMAD.MOV.U32 R15, RZ, RZ, -0x1 ;  /* 0xffffffffff0f7424 */ /* 0x000fce00078e00ff */
[----:B------:R-:W-:Y:S05]  /*11460*/  WARPSYNC.COLLECTIVE R15, `(.L_x_1029) ;  /* 0x000000000f0c7348 */ /* 0x000fea0003c00000 */
[----:B------:R-:W-:Y:S02]  /*11470*/  ELECT P6, UR62, PT ;  /* 0x00000000003e782f */ /* 0x000fe400038c0000 */
[----:B------:R-:W-:Y:S01]  /*11480*/  MOV R14, UR62 ;  /* 0x0000003e000e7c02 */ /* 0x000fe20008000f00 */
[----:B------:R-:W-:Y:S10]  /*11490*/  ENDCOLLECTIVE ;  /* 0x000000000000791b */ /* 0x000ff40003800000 */
.L_x_1029:
[----:B------:R-:W-:Y:S05]  /*114a0*/  BSYNC B0 ;  /* 0x0000000000007941 */ /* 0x000fea0003800000 */
.L_x_1028:
[----:B------:R-:W-:Y:S05]  /*114b0*/  BRA `(.L_x_1030) ;  /* 0xffffffd400e47947 */ /* 0x000fea000383ffff */
.L_x_980:
[----:B-1----:R1:W2:Y:S02]  /*114c0*/  SYNCS.PHASECHK.TRANS64.TRYWAIT P2, [R8+URZ+0x2a840], R7 ;  /* 0x02a84007080075a7 */ /* 0x0022a4000804017f */
[----:B--2---:R-:W-:Y:S05]  /*114d0*/  @!P2 NANOSLEEP.SYNCS 0x989680 ;  /* 0x009896800000a95d */ /* 0x004fea0003900000 */
[----:B------:R-:W2:Y:S02]  /*114e0*/  @!P2 SYNCS.PHASECHK.TRANS64 P2, [R8+URZ+0x2a840], R7 ;  /* 0x02a840070800a5a7 */ /* 0x000ea4000804007f */
[----:B--2---:R-:W-:Y:S05]  /*114f0*/  @!P2 BRA `(.L_x_980) ;  /* 0xfffffffc00f0a947 */ /* 0x004fea000383ffff */
[----:B------:R-:W-:Y:S05]  /*11500*/  BRA `(.L_x_1031) ;  /* 0xffffffd800407947 */ /* 0x000fea000383ffff */
.L_x_982:
[----:B-1----:R-:W-:-:S04]  /*11510*/  IMAD.U32 R8, RZ, RZ, UR38 ;  /* 0x00000026ff087e24 */ /* 0x002fc8000f8e00ff */
[----:B------:R1:W2:Y:S03]  /*11520*/  SYNCS.PHASECHK.TRANS64.TRYWAIT P2, [R8+URZ+0x2a820], R7 ;  /* 0x02a82007080075a7 */ /* 0x0002a6000804017f */
[----:B--2---:R-:W-:Y:S05]  /*11530*/  @!P2 NANOSLEEP.SYNCS 0x989680 ;  /* 0x009896800000a95d */ /* 0x004fea0003900000 */
[----:B------:R-:W2:Y:S02]  /*11540*/  @!P2 SYNCS.PHASECHK.TRANS64 P2, [R8+URZ+0x2a820], R7 ;  /* 0x02a820070800a5a7 */ /* 0x000ea4000804007f */
[----:B--2---:R-:W-:Y:S05]  /*11550*/  @!P2 BRA `(.L_x_982) ;  /* 0xfffffffc00eca947 */ /* 0x004fea000383ffff */
[----:B------:R-:W-:Y:S05]  /*11560*/  BRA `(.L_x_1032) ;  /* 0xffffffdc004c7947 */ /* 0x000fea000383ffff */
.L_x_988:
[----:B-1----:R1:W2:Y:S02]  /*11570*/  SYNCS.PHASECHK.TRANS64.TRYWAIT P3, [R3+URZ+0x2a840], R2 ;  /* 0x02a84002030075a7 */ /* 0x0022a4000806017f */
[----:B--2---:R-:W-:Y:S05]  /*11580*/  @!P3 NANOSLEEP.SYNCS 0x989680 ;  /* 0x009896800000b95d */ /* 0x004fea0003900000 */
[----:B------:R-:W2:Y:S02]  /*11590*/  @!P3 SYNCS.PHASECHK.TRANS64 P3, [R3+URZ+0x2a840], R2 ;  /* 0x02a840020300b5a7 */ /* 0x000ea4000806007f */
[----:B--2---:R-:W-:Y:S05]  /*115a0*/  @!P3 BRA `(.L_x_988) ;  /* 0xfffffffc00f0b947 */ /* 0x004fea000383ffff */
[----:B------:R-:W-:Y:S05]  /*115b0*/  BRA `(.L_x_1033) ;  /* 0xffffffdc00f07947 */ /* 0x000fea000383ffff */
.L_x_990:
[----:B-1----:R1:W2:Y:S02]  /*115c0*/  SYNCS.PHASECHK.TRANS64.TRYWAIT P3, [R2+URZ+0x60], R3 ;  /* 0x00006003020075a7 */ /* 0x0022a4000806017f */
[----:B--2---:R-:W-:Y:S05]  /*115d0*/  @!P3 NANOSLEEP.SYNCS 0x989680 ;  /* 0x009896800000b95d */ /* 0x004fea0003900000 */
[----:B------:R-:W2:Y:S02]  /*115e0*/  @!P3 SYNCS.PHASECHK.TRANS64 P3, [R2+URZ+0x60], R3 ;  /* 0x000060030200b5a7 */ /* 0x000ea4000806007f */
[----:B--2---:R-:W-:Y:S05]  /*115f0*/  @!P3 BRA `(.L_x_990) ;  /* 0xfffffffc00f0b947 */ /* 0x004fea000383ffff */
[----:B------:R-:W-:Y:S05]  /*11600*/  BRA `(.L_x_1034) ;  /* 0xffffffe000787947 */ /* 0x000fea000383ffff */
.L_x_996:
[----:B-1----:R1:W2:Y:S02]  /*11610*/  SYNCS.PHASECHK.TRANS64.TRYWAIT P3, [R3+URZ+0x2a840], R2 ;  /* 0x02a84002030075a7 */ /* 0x0022a4000806017f */
[----:B--2---:R-:W-:Y:S05]  /*11620*/  @!P3 NANOSLEEP.SYNCS 0x989680 ;  /* 0x009896800000b95d */ /* 0x004fea0003900000 */
[----:B------:R-:W2:Y:S02]  /*11630*/  @!P3 SYNCS.PHASECHK.TRANS64 P3, [R3+URZ+0x2a840], R2 ;  /* 0x02a840020300b5a7 */ /* 0x000ea4000806007f */
[----:B--2---:R-:W-:Y:S05]  /*11640*/  @!P3 BRA `(.L_x_996) ;  /* 0xfffffffc00f0b947 */ /* 0x004fea000383ffff */
[----:B------:R-:W-:Y:S05]  /*11650*/  BRA `(.L_x_1035) ;  /* 0xffffffe400987947 */ /* 0x000fea000383ffff */
.L_x_998:
[----:B-1----:R1:W2:Y:S02]  /*11660*/  SYNCS.PHASECHK.TRANS64.TRYWAIT P3, [R2+URZ+0x60], R17 ;  /* 0x00006011020075a7 */ /* 0x0022a4000806017f */
[----:B--2---:R-:W-:Y:S05]  /*11670*/  @!P3 NANOSLEEP.SYNCS 0x989680 ;  /* 0x009896800000b95d */ /* 0x004fea0003900000 */
[----:B------:R-:W2:Y:S02]  /*11680*/  @!P3 SYNCS.PHASECHK.TRANS64 P3, [R2+URZ+0x60], R17 ;  /* 0x000060110200b5a7 */ /* 0x000ea4000806007f */
[----:B--2---:R-:W-:Y:S05]  /*11690*/  @!P3 BRA `(.L_x_998) ;  /* 0xfffffffc00f0b947 */ /* 0x004fea000383ffff */
[----:B------:R-:W-:Y:S05]  /*116a0*/  BRA `(.L_x_1036) ;  /* 0xffffffe800207947 */ /* 0x000fea000383ffff */
.L_x_1003:
[----:B--2---:R2:W3:Y:S02]  /*116b0*/  SYNCS.PHASECHK.TRANS64.TRYWAIT P2, [R2+URZ+0x2a840], R3 ;  /* 0x02a84003020075a7 */ /* 0x0044e4000804017f */
[----:B---3--:R-:W-:Y:S05]  /*116c0*/  @!P2 NANOSLEEP.SYNCS 0x989680 ;  /* 0x009896800000a95d */ /* 0x008fea0003900000 */
[----:B------:R-:W3:Y:S02]  /*116d0*/  @!P2 SYNCS.PHASECHK.TRANS64 P2, [R2+URZ+0x2a840], R3 ;  /* 0x02a840030200a5a7 */ /* 0x000ee4000804007f */
[----:B---3--:R-:W-:Y:S05]  /*116e0*/  @!P2 BRA `(.L_x_1003) ;  /* 0xfffffffc00f0a947 */ /* 0x008fea000383ffff */
[----:B------:R-:W-:Y:S05]  /*116f0*/  BRA `(.L_x_1037) ;  /* 0xffffffec00087947 */ /* 0x000fea000383ffff */
.L_x_1005:
[----:B-1----:R1:W2:Y:S02]  /*11700*/  SYNCS.PHASECHK.TRANS64.TRYWAIT P2, [R2+URZ+0x60], R11 ;  /* 0x0000600b020075a7 */ /* 0x0022a4000804017f */
[----:B--2---:R-:W-:Y:S05]  /*11710*/  @!P2 NANOSLEEP.SYNCS 0x989680 ;  /* 0x009896800000a95d */ /* 0x004fea0003900000 */
[----:B------:R-:W2:Y:S02]  /*11720*/  @!P2 SYNCS.PHASECHK.TRANS64 P2, [R2+URZ+0x60], R11 ;  /* 0x0000600b0200a5a7 */ /* 0x000ea4000804007f */
[----:B--2---:R-:W-:Y:S05]  /*11730*/  @!P2 BRA `(.L_x_1005) ;  /* 0xfffffffc00f0a947 */ /* 0x004fea000383ffff */
[----:B------:R-:W-:Y:S05]  /*11740*/  BRA `(.L_x_1038) ;  /* 0xffffffec009c7947 */ /* 0x000fea000383ffff */
.L_x_1012:
[----:B-1----:R1:W2:Y:S02]  /*11750*/  SYNCS.PHASECHK.TRANS64.TRYWAIT P0, [R3+URZ+0x2a860], R0 ;  /* 0x02a86000030075a7 */ /* 0x0022a4000800017f */
[----:B--2---:R-:W-:Y:S05]  /*11760*/  @!P0 NANOSLEEP.SYNCS 0x989680 ;  /* 0x009896800000895d */ /* 0x004fea0003900000 */
[----:B------:R-:W2:Y:S02]  /*11770*/  @!P0 SYNCS.PHASECHK.TRANS64 P0, [R3+URZ+0x2a860], R0 ;  /* 0x02a86000030085a7 */ /* 0x000ea4000800007f */
[----:B--2---:R-:W-:Y:S05]  /*11780*/  @!P0 BRA `(.L_x_1012) ;  /* 0xfffffffc00f08947 */ /* 0x004fea000383ffff */
[----:B------:R-:W-:Y:S05]  /*11790*/  BRA `(.L_x_1039) ;  /* 0xfffffff000787947 */ /* 0x000fea000383ffff */
.L_x_1014:
[----:B------:R-:W-:Y:S01]  /*117a0*/  BSSY B0, `(.L_x_1040) ;  /* 0x0000007000007945 */ /* 0x000fe20003800000 */
[----:B------:R-:W-:Y:S02]  /*117b0*/  IMAD.MOV.U32 R12, RZ, RZ, RZ ;  /* 0x000000ffff0c7224 */ /* 0x000fe400078e00ff */
[----:B------:R-:W-:Y:S02]  /*117c0*/  IMAD.MOV.U32 R11, RZ, RZ, 0x1f ;  /* 0x0000001fff0b7424 */ /* 0x000fe400078e00ff */
[----:B------:R-:W-:-:S07]  /*117d0*/  IMAD.MOV.U32 R15, RZ, RZ, -0x1 ;  /* 0xffffffffff0f7424 */ /* 0x000fce00078e00ff */
[----:B------:R-:W-:Y:S05]  /*117e0*/  WARPSYNC.COLLECTIVE R15, `(.L_x_1041) ;  /* 0x000000000f087348 */ /* 0x000fea0003c00000 */
[----:B------:R1:W2:Y:S02]  /*117f0*/  SHFL.IDX P6, R14, R13, R12, R11 ;  /* 0x0000000c0d0e7389 */ /* 0x0002a400000c000b */
[----:B-12---:R-:W-:Y:S01]  /*11800*/  ENDCOLLECTIVE ;  /* 0x000000000000791b */ /* 0x006fe20003800000 */
.L_x_1041:
[----:B------:R-:W-:Y:S05]  /*11810*/  BSYNC B0 ;  /* 0x0000000000007941 */ /* 0x000fea0003800000 */
.L_x_1040:
[----:B------:R-:W-:Y:S05]  /*11820*/  BRA `(.L_x_1042) ;  /* 0xfffffff000f47947 */ /* 0x000fea000383ffff */
.L_x_1016:
[----:B--2---:R2:W3:Y:S02]  /*11830*/  SYNCS.PHASECHK.TRANS64.TRYWAIT P0, [R7+URZ+0x2a820], R0 ;  /* 0x02a82000070075a7 */ /* 0x0044e4000800017f */
[----:B---3--:R-:W-:Y:S05]  /*11840*/  @!P0 NANOSLEEP.SYNCS 0x989680 ;  /* 0x009896800000895d */ /* 0x008fea0003900000 */
[----:B------:R-:W3:Y:S02]  /*11850*/  @!P0 SYNCS.PHASECHK.TRANS64 P0, [R7+URZ+0x2a820], R0 ;  /* 0x02a82000070085a7 */ /* 0x000ee4000800007f */
[----:B---3--:R-:W-:Y:S05]  /*11860*/  @!P0 BRA `(.L_x_1016) ;  /* 0xfffffffc00f08947 */ /* 0x008fea000383ffff */
[----:B------:R-:W-:Y:S05]  /*11870*/  BRA `(.L_x_1043) ;  /* 0xfffffff400447947 */ /* 0x000fea000383ffff */
.L_x_1020:
[----:B--2---:R2:W3:Y:S02]  /*11880*/  SYNCS.PHASECHK.TRANS64.TRYWAIT P0, [R5+URZ], R4 ;  /* 0x00000004050075a7 */ /* 0x0044e4000800017f */
[----:B---3--:R-:W-:Y:S05]  /*11890*/  @!P0 NANOSLEEP.SYNCS 0x989680 ;  /* 0x009896800000895d */ /* 0x008fea0003900000 */
[----:B------:R-:W3:Y:S02]  /*118a0*/  @!P0 SYNCS.PHASECHK.TRANS64 P0, [R5+URZ], R4 ;  /* 0x00000004050085a7 */ /* 0x000ee4000800007f */
[----:B---3--:R-:W-:Y:S05]  /*118b0*/  @!P0 BRA `(.L_x_1020) ;  /* 0xfffffffc00f08947 */ /* 0x008fea000383ffff */
[----:B------:R-:W-:Y:S05]  /*118c0*/  BRA `(.L_x_1044) ;  /* 0xfffffff400a07947 */ /* 0x000fea000383ffff */
.L_x_1021:
[----:B---3--:R3:W4:Y:S02]  /*118d0*/  SYNCS.PHASECHK.TRANS64.TRYWAIT P0, [R3+URZ], R0 ;  /* 0x00000000030075a7 */ /* 0x008724000800017f */
[----:B----4-:R-:W-:Y:S05]  /*118e0*/  @!P0 NANOSLEEP.SYNCS 0x989680 ;  /* 0x009896800000895d */ /* 0x010fea0003900000 */
[----:B------:R-:W4:Y:S02]  /*118f0*/  @!P0 SYNCS.PHASECHK.TRANS64 P0, [R3+URZ], R0 ;  /* 0x00000000030085a7 */ /* 0x000f24000800007f */
[----:B----4-:R-:W-:Y:S05]  /*11900*/  @!P0 BRA `(.L_x_1021) ;  /* 0xfffffffc00f08947 */ /* 0x010fea000383ffff */
[----:B------:R-:W-:Y:S05]  /*11910*/  BRA `(.L_x_1045) ;  /* 0xfffffff400947947 */ /* 0x000fea000383ffff */
.L_x_1023:
[----:B--2---:R2:W3:Y:S02]  /*11920*/  SYNCS.PHASECHK.TRANS64.TRYWAIT P0, [R5+URZ], R4 ;  /* 0x00000004050075a7 */ /* 0x0044e4000800017f */
[----:B---3--:R-:W-:Y:S05]  /*11930*/  @!P0 NANOSLEEP.SYNCS 0x989680 ;  /* 0x009896800000895d */ /* 0x008fea0003900000 */
[----:B------:R-:W3:Y:S02]  /*11940*/  @!P0 SYNCS.PHASECHK.TRANS64 P0, [R5+URZ], R4 ;  /* 0x00000004050085a7 */ /* 0x000ee4000800007f */
[----:B---3--:R-:W-:Y:S05]  /*11950*/  @!P0 BRA `(.L_x_1023) ;  /* 0xfffffffc00f08947 */ /* 0x008fea000383ffff */
[----:B------:R-:W-:Y:S05]  /*11960*/  BRA `(.L_x_1046) ;  /* 0xfffffff400987947 */ /* 0x000fea000383ffff */
.L_x_1047:
        /* <DEDUP_REMOVED lines=9> */
.L_x_11934:


//--------------------- .text._ZN7cutlass13device_kernelIN5flash11enable_sm90INS1_16FlashAttnFwdSm90INS1_25CollectiveMainloopFwdSm90ILi2EN4cute5tupleIJNS5_1CILi1EEES8_S8_EEENS6_IJNS7_ILi128EEENS7_ILi96EEENS7_ILi192EEEEEELi128ENS_10bfloat16_tEfNS_4arch4Sm90ELb0ELb1ELb0ELb1ELb0ELb0ELb0ELb1ELb1ELb0ELb0ELb0EEENS1_21CollectiveEpilogueFwdINS6_IJSA_SA_SB_EEES9_SE_SG_Li256ELb1ELb0ELb0ELb0EEENS1_36VarlenDynamicPersistentTileSchedulerILi128ELi96ELi256ELi32ELb0ELb0ELb1ELb1ELb0ELb1EEEEEEEEEvNT_6ParamsE --------------------------
	.section	.text._ZN7cutlass13device_kernelIN5flash11enable_sm90INS1_16FlashAttnFwdSm90INS1_25CollectiveMainloopFwdSm90ILi2EN4cute5tupleIJNS5_1CILi1EEES8_S8_EEENS6_IJNS7_ILi128EEENS7_ILi96EEENS7_ILi192EEEEEELi128ENS_10bfloat16_tEfNS_4arch4Sm90ELb0ELb1ELb0ELb1ELb0ELb0ELb0ELb1ELb1ELb0ELb0ELb0EEENS1_21CollectiveEpilogueFwdINS6_IJSA_SA_SB_EEES9_SE_SG_Li256ELb1ELb0ELb0ELb0EEENS1_36VarlenDynamicPersistentTileSchedulerILi128ELi96ELi256ELi32ELb0ELb0ELb1ELb1ELb0ELb1EEEEEEEEEvNT_6ParamsE,"ax",@progbits
	.align	128
.text._ZN7cutlass13device_kernelIN5flash11enable_sm90INS1_16FlashAttnFwdSm90INS1_25CollectiveMainloopFwdSm90ILi2EN4cute5tupleIJNS5_1CILi1EEES8_S8_EEENS6_IJNS7_ILi128EEENS7_ILi96EEENS7_ILi192EEEEEELi128ENS_10bfloat16_tEfNS_4arch4Sm90ELb0ELb1ELb0ELb1ELb0ELb0ELb0ELb1ELb1ELb0ELb0ELb0EEENS1_21CollectiveEpilogueFwdINS6_IJSA_SA_SB_EEES9_SE_SG_Li256ELb1ELb0ELb0ELb0EEENS1_36VarlenDynamicPersistentTileSchedulerILi128ELi96ELi256ELi32ELb0ELb0ELb1ELb1ELb0ELb1EEEEEEEEEvNT_6ParamsE:
        .type           _ZN7cutlass13device_kernelIN5flash11enable_sm90INS1_16FlashAttnFwdSm90INS1_25CollectiveMainloopFwdSm90ILi2EN4cute5tupleIJNS5_1CILi1EEES8_S8_EEENS6_IJNS7_ILi128EEENS7_ILi96EEENS7_ILi192EEEEEELi128ENS_10bfloat16_tEfNS_4arch4Sm90ELb0ELb1ELb0ELb1ELb0ELb0ELb0ELb1ELb1ELb0ELb0ELb0EEENS1_21CollectiveEpilogueFwdINS6_IJSA_SA_SB_EEES9_SE_SG_Li256ELb1ELb0ELb0ELb0EEENS1_36VarlenDynamicPersistentTileSchedulerILi128ELi96ELi256ELi32ELb0ELb0ELb1ELb1ELb0ELb1EEEEEEEEEvNT_6ParamsE,@function
        .size           _ZN7cutlass13device_kernelIN5flash11enable_sm90INS1_16FlashAttnFwdSm90INS1_25CollectiveMainloopFwdSm90ILi2EN4cute5tupleIJNS5_1CILi1EEES8_S8_EEENS6_IJNS7_ILi128EEENS7_ILi96EEENS7_ILi192EEEEEELi128ENS_10bfloat16_tEfNS_4arch4Sm90ELb0ELb1ELb0ELb1ELb0ELb0ELb0ELb1ELb1ELb0ELb0ELb0EEENS1_21CollectiveEpilogueFwdINS6_IJSA_SA_SB_EEES9_SE_SG_Li256ELb1ELb0ELb0ELb0EEENS1_36VarlenDynamicPersistentTileSchedulerILi128ELi96ELi256ELi32ELb0ELb0ELb1ELb1ELb0ELb1EEEEEEEEEvNT_6ParamsE,(.L_x_11935 - _ZN7cutlass13device_kernelIN5flash11enable_sm90INS1_16FlashAttnFwdSm90INS1_25CollectiveMainloopFwdSm90ILi2EN4cute5tupleIJNS5_1CILi1EEES8_S8_EEENS6_IJNS7_ILi128EEENS7_ILi96EEENS7_ILi192EEEEEELi128ENS_10bfloat16_tEfNS_4arch4Sm90ELb0ELb1ELb0ELb1ELb0ELb0ELb0ELb1ELb1ELb0ELb0ELb0EEENS1_21CollectiveEpilogueFwdINS6_IJSA_SA_SB_EEES9_SE_SG_Li256ELb1ELb0ELb0ELb0EEENS1_36VarlenDynamicPersistentTileSchedulerILi128ELi96ELi256ELi32ELb0ELb0ELb1ELb1ELb0ELb1EEEEEEEEEvNT_6ParamsE)
        .other          _ZN7cutlass13device_kernelIN5flash11enable_sm90INS1_16FlashAttnFwdSm90INS1_25CollectiveMainloopFwdSm90ILi2EN4cute5tupleIJNS5_1CILi1EEES8_S8_EEENS6_IJNS7_ILi128EEENS7_ILi96EEENS7_ILi192EEEEEELi128ENS_10bfloat16_tEfNS_4arch4Sm90ELb0ELb1ELb0ELb1ELb0ELb0ELb0ELb1ELb1ELb0ELb0ELb0EEENS1_21CollectiveEpilogueFwdINS6_IJSA_SA_SB_EEES9_SE_SG_Li256ELb1ELb0ELb0ELb0EEENS1_36VarlenDynamicPersistentTileSchedulerILi128ELi96ELi256ELi32ELb0ELb0ELb1ELb1ELb0ELb1EEEEEEEEEvNT_6ParamsE,@"STO_CUDA_ENTRY STV_DEFAULT"
_ZN7cutlass13device_kernelIN5flash11enable_sm90INS1_16FlashAttnFwdSm90INS1_25CollectiveMainloopFwdSm90ILi2EN4cute5tupleIJNS5_1CILi1EEES8_S8_EEENS6_IJNS7_ILi128EEENS7_ILi96EEENS7_ILi192EEEEEELi128ENS_10bfloat16_tEfNS_4arch4Sm90ELb0ELb1ELb0ELb1ELb0ELb0ELb0ELb1ELb1ELb0ELb0ELb0EEENS1_21CollectiveEpilogueFwdINS6_IJSA_SA_SB_EEES9_SE_SG_Li256ELb1ELb0ELb0ELb0EEENS1_36VarlenDynamicPersistentTileSchedulerILi128ELi96ELi256ELi32ELb0ELb0ELb1ELb1ELb0ELb1EEEEEEEEEvNT_6ParamsE:
        /* <DEDUP_REMOVED lines=20> */
.L_x_1049:
[----:B------:R-:W-:Y:S05]  /*0140*/  BSYNC B0 ;  /* 0x0000000000007941 */ /* 0x000fea0003800000 */
.L_x_1048:
        /* <DEDUP_REMOVED lines=40> */
.L_x_1050:
        /* <DEDUP_REMOVED lines=22> */
.L_x_1051:
        /* <DEDUP_REMOVED lines=18> */
.L_x_1052:
        /* <DEDUP_REMOVED lines=22> */
.L_x_1053:
        /* <DEDUP_REMOVED lines=22> */
.L_x_1054:
[----:B0-----:R-:W-:Y:S01]  /*0910*/  ISETP.NE.AND P0, PT, R2, RZ, PT ;  /* 0x000000ff0200720c */ /* 0x001fe20003f05270 */
[----:B------:R-:W-:Y:S01]  /*0920*/  IMAD.MOV.U32 R2, RZ, RZ, 0x1 ;  /* 0x00000001ff027424 */ /* 0x000fe200078e00ff */
[----:B------:R-:W-:Y:S01]  /*0930*/  NOP ;  /* 0x0000000000007918 */ /* 0x000fe20000000000 */
[----:B------:R-:W-:-:S03]  /*0940*/  ULDC.64 UR60, c[0x0][0x208] ;  /* 0x00008200003c7ab9 */ /* 0x000fc60000000a00 */
[----:B------:R-:W-:-:S05]  /*0950*/  SEL R2, R2, 0x2, !P0 ;  /* 0x0000000202027807 */ /* 0x000fca0004000000 */
[----:B------:R0:W-:Y:S01]  /*0960*/  STL [R1+0x20], R2 ;  /* 0x0000200201007387 */ /* 0x0001e20000100800 */
[----:B-123--:R-:W-:Y:S06]  /*0970*/  BAR.SYNC.DEFER_BLOCKING 0x0 ;  /* 0x0000000000007b1d */ /* 0x00efec0000010000 */
[----:B------:R-:W-:Y:S05]  /*0980*/  @!P0 BRA `(.L_x_1055) ;  /* 0x000000dc003c8947 */ /* 0x000fea0003800000 */
.L_x_1056:
        /* <DEDUP_REMOVED lines=14> */
[----:B------:R-:W2:Y:S01]  /*0a70*/  LDL.LU R8, [R1+0x20] ;  /* 0x0000200001087983 */ /* 0x000ea20000300800 */
[----:B------:R-:W1:Y:S02]  /*0a80*/  S2R R0, SR_TID.X ;  /* 0x0000000000007919 */ /* 0x000e640000002100 */
[----:B-1----:R-:W-:-:S05]  /*0a90*/  VIADD R174, R0, 0xffffff80 ;  /* 0xffffff8000ae7836 */ /* 0x002fca0000000000 */
[----:B------:R-:W-:-:S04]  /*0aa0*/  SHF.R.S32.HI R3, RZ, 0x1f, R174 ;  /* 0x0000001fff037819 */ /* 0x000fc800000114ae */
[----:B------:R-:W-:-:S04]  /*0ab0*/  LEA.HI R5, R3, R174, RZ, 0x7 ;  /* 0x000000ae03057211 */ /* 0x000fc800078f38ff */
[----:B------:R-:W-:-:S05]  /*0ac0*/  LOP3.LUT R7, R5, 0xffffff80, RZ, 0xc0, !PT ;  /* 0xffffff8005077812 */ /* 0x000fca00078ec0ff */
[----:B------:R-:W-:-:S05]  /*0ad0*/  IMAD.IADD R170, R174, 0x1, -R7 ;  /* 0x00000001aeaa7824 */ /* 0x000fca00078e0a07 */
[----:B------:R-:W-:-:S04]  /*0ae0*/  SHF.R.S32.HI R11, RZ, 0x1f, R170 ;  /* 0x0000001fff0b7819 */ /* 0x000fc800000114aa */
[----:B------:R-:W-:-:S04]  /*0af0*/  LEA.HI R4, R11, R170, RZ, 0x2 ;  /* 0x000000aa0b047211 */ /* 0x000fc800078f10ff */
[--C-:B------:R-:W-:Y:S02]  /*0b00*/  SHF.R.S32.HI R6, RZ, 0x2, R4.reuse ;  /* 0x00000002ff067819 */ /* 0x100fe40000011404 */
[----:B------:R-:W-:-:S04]  /*0b10*/  SHF.R.S32.HI R7, RZ, 0x1f, R4 ;  /* 0x0000001fff077819 */ /* 0x000fc80000011404 */
[----:B------:R-:W-:Y:S02]  /*0b20*/  LEA.HI R7, R7, R6, RZ, 0x3 ;  /* 0x0000000607077211 */ /* 0x000fe400078f18ff */
[-C--:B------:R-:W-:Y:S02]  /*0b30*/  LEA.HI R0, R3, R174.reuse, RZ, 0x4 ;  /* 0x000000ae03007211 */ /* 0x080fe400078f20ff */
[----:B------:R-:W-:Y:S02]  /*0b40*/  SHF.R.S32.HI R172, RZ, 0x7, R5 ;  /* 0x00000007ffac7819 */ /* 0x000fe40000011405 */
[----:B------:R-:W-:Y:S02]  /*0b50*/  LOP3.LUT R7, R7, 0xfffffff8, RZ, 0xc0, !PT ;  /* 0xfffffff807077812 */ /* 0x000fe400078ec0ff */
[----:B0-----:R-:W-:Y:S02]  /*0b60*/  LEA.HI R2, R3, R174, RZ, 0x5 ;  /* 0x000000ae03027211 */ /* 0x001fe400078f28ff */
[----:B------:R-:W-:-:S02]  /*0b70*/  SHF.R.S32.HI R9, RZ, 0x4, R0 ;  /* 0x00000004ff097819 */ /* 0x000fc40000011400 */
[----:B------:R-:W-:Y:S02]  /*0b80*/  LEA.HI R11, R11, R170, RZ, 0x5 ;  /* 0x000000aa0b0b7211 */ /* 0x000fe400078f28ff */
[----:B------:R-:W-:Y:S01]  /*0b90*/  LEA.HI R5, R5, R172, RZ, 0x1 ;  /* 0x000000ac05057211 */ /* 0x000fe200078f08ff */
[----:B------:R-:W-:Y:S01]  /*0ba0*/  IMAD.IADD R6, R6, 0x1, -R7 ;  /* 0x0000000106067824 */ /* 0x000fe200078e0a07 */
[----:B------:R-:W-:Y:S01]  /*0bb0*/  LOP3.LUT R7, R0, 0x3fffff0, RZ, 0xc0, !PT ;  /* 0x03fffff000077812 */ /* 0x000fe200078ec0ff */
[----:B------:R-:W-:Y:S01]  /*0bc0*/  IMAD.SHL.U32 R2, R2, 0x20, RZ ;  /* 0x0000002002027824 */ /* 0x000fe200078e00ff */
[----:B------:R-:W-:Y:S02]  /*0bd0*/  LEA.HI R0, R0, R9, RZ, 0x1 ;  /* 0x0000000900007211 */ /* 0x000fe400078f08ff */
[----:B------:R-:W-:Y:S02]  /*0be0*/  SHF.R.S32.HI R11, RZ, 0x5, R11 ;  /* 0x00000005ff0b7819 */ /* 0x000fe4000001140b */
[----:B------:R-:W-:Y:S01]  /*0bf0*/  LOP3.LUT R5, R5, 0x3fffffe, RZ, 0xc0, !PT ;  /* 0x03fffffe05057812 */ /* 0x000fe200078ec0ff */
[----:B------:R-:W-:Y:S01]  /*0c00*/  IMAD.IADD R7, R174, 0x1, -R7 ;  /* 0x00000001ae077824 */ /* 0x000fe200078e0a07 */
[----:B------:R-:W-:Y:S01]  /*0c10*/  LOP3.LUT R2, R2, 0xfffffc00, RZ, 0xc0, !PT ;  /* 0xfffffc0002027812 */ /* 0x000fe200078ec0ff */
[----:B------:R-:W-:Y:S01]  /*0c20*/  IMAD R6, R11, 0x10, R6 ;  /* 0x000000100b067824 */ /* 0x000fe200078e0206 */
[----:B------:R-:W-:Y:S01]  /*0c30*/  LOP3.LUT R0, R0, 0x1ffffffe, RZ, 0xc0, !PT ;  /* 0x1ffffffe00007812 */ /* 0x000fe200078ec0ff */
[----:B------:R-:W-:Y:S01]  /*0c40*/  IMAD.IADD R5, R172, 0x1, -R5 ;  /* 0x00000001ac057824 */ /* 0x000fe200078e0a05 */
[----:B------:R-:W-:Y:S01]  /*0c50*/  LEA.HI R3, R3, R174, RZ, 0x3 ;  /* 0x000000ae03037211 */ /* 0x000fe200078f18ff */
[----:B------:R-:W-:-:S02]  /*0c60*/  IMAD R7, R7, 0x40, R2 ;  /* 0x0000004007077824 */ /* 0x000fc400078e0202 */
[----:B------:R-:W-:Y:S02]  /*0c70*/  IMAD.IADD R0, R9, 0x1, -R0 ;  /* 0x0000000109007824 */ /* 0x000fe400078e0a00 */
[----:B------:R-:W-:Y:S01]  /*0c80*/  IMAD R171, R5, 0x40, R6 ;  /* 0x0000004005ab7824 */ /* 0x000fe200078e0206 */
[----:B------:R-:W-:Y:S01]  /*0c90*/  LOP3.LUT R5, R3, 0x1ffffff8, RZ, 0xc0, !PT ;  /* 0x1ffffff803057812 */ /* 0x000fe200078ec0ff */
[----:B------:R-:W-:Y:S01]  /*0ca0*/  IMAD R173, R0, 0x8, R7 ;  /* 0x0000000800ad7824 */ /* 0x000fe200078e0207 */
[----:B------:R-:W-:-:S03]  /*0cb0*/  LOP3.LUT R7, R4, 0x7ffffffc, RZ, 0xc0, !PT ;  /* 0x7ffffffc04077812 */ /* 0x000fc600078ec0ff */
[----:B------:R-:W-:Y:S01]  /*0cc0*/  IMAD.IADD R5, R174, 0x1, -R5 ;  /* 0x00000001ae057824 */ /* 0x000fe200078e0a05 */
[----:B------:R-:W-:Y:S01]  /*0cd0*/  SHF.R.S32.HI R164, RZ, 0x3, R3 ;  /* 0x00000003ffa47819 */ /* 0x000fe20000011403 */
[----:B------:R-:W-:Y:S02]  /*0ce0*/  IMAD.MOV.U32 R169, RZ, RZ, RZ ;  /* 0x000000ffffa97224 */ /* 0x000fe400078e00ff */
[----:B------:R-:W-:Y:S02]  /*0cf0*/  IMAD.SHL.U32 R22, R5, 0x8, RZ ;  /* 0x0000000805167824 */ /* 0x000fe400078e00ff */
[----:B------:R-:W-:Y:S01]  /*0d00*/  IMAD.IADD R18, R170, 0x1, -R7 ;  /* 0x00000001aa127824 */ /* 0x000fe200078e0a07 */
[----:B------:R-:W-:Y:S01]  /*0d10*/  UMOV UR37, URZ ;  /* 0x0000003f00257c82 */ /* 0x000fe20008000000 */
[----:B------:R-:W-:Y:S01]  /*0d20*/  UMOV UR36, URZ ;  /* 0x0000003f00247c82 */ /* 0x000fe20008000000 */
[----:B--2---:R-:W-:-:S07]  /*0d30*/  LOP3.LUT R19, R8, 0x1, RZ, 0xfc, !PT ;  /* 0x0000000108137812 */ /* 0x004fce00078efcff */
.L_x_1156:
[----:B0---45:R-:W0:Y:S01]  /*0d40*/  LDC.64 R4, c[0x0][0xa18] ;  /* 0x00028600ff047b82 */ /* 0x031e220000000a00 */
[----:B------:R-:W-:Y:S01]  /*0d50*/  IMAD.MOV.U32 R7, RZ, RZ, RZ ;  /* 0x000000ffff077224 */ /* 0x000fe200078e00ff */
[----:B------:R-:W-:-:S06]  /*0d60*/  ULDC.64 UR4, c[0x0][0xa20] ;  /* 0x0002880000047ab9 */ /* 0x000fcc0000000a00 */
[----:B------:R-:W1:Y:S08]  /*0d70*/  LDC R17, c[0x0][0x288] ;  /* 0x0000a200ff117b82 */ /* 0x000e700000000800 */
[----:B--2---:R-:W2:Y:S01]  /*0d80*/  LDC.64 R2, c[0x0][0xa28] ;  /* 0x00028a00ff027b82 */ /* 0x004ea20000000a00 */
[----:B0-----:R-:W-:-:S07]  /*0d90*/  ISETP.NE.U32.AND P1, PT, R4, RZ, PT ;  /* 0x000000ff0400720c */ /* 0x001fce0003f25070 */
[----:B---3--:R-:W0:Y:S01]  /*0da0*/  LDC.64 R8, c[0x0][0x3f8] ;  /* 0x0000fe00ff087b82 */ /* 0x008e220000000a00 */
[----:B------:R-:W-:-:S07]  /*0db0*/  ISETP.NE.AND.EX P1, PT, R5, RZ, PT, P1 ;  /* 0x000000ff0500720c */ /* 0x000fce0003f25310 */
[----:B------:R-:W3:Y:S01]  /*0dc0*/  LDC R0, c[0x0][0x404] ;  /* 0x00010100ff007b82 */ /* 0x000ee20000000800 */
[----:B--2---:R-:W-:-:S07]  /*0dd0*/  ISETP.NE.U32.AND P0, PT, R2, RZ, PT ;  /* 0x000000ff0200720c */ /* 0x004fce0003f05070 */
[----:B------:R-:W2:Y:S01]  /*0de0*/  @P1 LDC.64 R4, c[0x0][0xa18] ;  /* 0x00028600ff041b82 */ /* 0x000ea20000000a00 */
[----:B------:R-:W-:-:S07]  /*0df0*/  ISETP.NE.AND.EX P0, PT, R3, RZ, PT, P0 ;  /* 0x000000ff0300720c */ /* 0x000fce0003f05300 */
[----:B------:R-:W4:Y:S08]  /*0e00*/  LDC R11, c[0x0][0x2e0] ;  /* 0x0000b800ff0b7b82 */ /* 0x000f300000000800 */
[----:B------:R-:W0:Y:S01]  /*0e10*/  @P0 LDC.64 R2, c[0x0][0xa28] ;  /* 0x00028a00ff020b82 */ /* 0x000e220000000a00 */
[----:B--2---:R-:W-:-:S05]  /*0e20*/  @P1 IMAD.WIDE R4, R163, 0x4, R4 ;  /* 0x00000004a3041825 */ /* 0x004fca00078e0204 */
[----:B-1----:R1:W5:Y:S01]  /*0e30*/  @P1 LDG.E R17, desc[UR60][R4.64] ;  /* 0x0000003c04111981 */ /* 0x002362000c1e1900 */
[----:B0-----:R-:W-:-:S05]  /*0e40*/  @P0 IMAD.WIDE R2, R163, 0x4, R2 ;  /* 0x00000004a3020825 */ /* 0x001fca00078e0202 */
[----:B------:R1:W5:Y:S01]  /*0e50*/  @P0 LDG.E R7, desc[UR60][R2.64] ;  /* 0x0000003c02070981 */ /* 0x000362000c1e1900 */
[----:B------:R-:W-:Y:S02]  /*0e60*/  ISETP.NE.U32.AND P0, PT, R8, RZ, PT ;  /* 0x000000ff0800720c */ /* 0x000fe40003f05070 */
[----:B------:R-:W-:Y:S02]  /*0e70*/  ISETP.NE.U32.AND P2, PT, RZ, UR4, PT ;  /* 0x00000004ff007c0c */ /* 0x000fe4000bf45070 */
[----:B------:R-:W-:Y:S02]  /*0e80*/  ISETP.NE.AND.EX P0, PT, R9, RZ, PT, P0 ;  /* 0x000000ff0900720c */ /* 0x000fe40003f05300 */
[----:B------:R-:W-:Y:S02]  /*0e90*/  ISETP.NE.AND.EX P2, PT, RZ, UR5, PT, P2 ;  /* 0x00000005ff007c0c */ /* 0x000fe4000bf45320 */
[----:B---3--:R-:W-:Y:S01]  /*0ea0*/  SEL R0, R0, 0x1, P0 ;  /* 0x0000000100007807 */ /* 0x008fe20000000000 */
[----:B------:R-:W-:-:S04]  /*0eb0*/  IMAD.MOV.U32 R166, RZ, RZ, R162 ;  /* 0x000000ffffa67224 */ /* 0x000fc800078e00a2 */
[----:B----4-:R-:W-:Y:S01]  /*0ec0*/  IMAD R16, R0, R11, RZ ;  /* 0x0000000b00107224 */ /* 0x010fe200078e02ff */
[----:B-1----:R-:W-:Y:S06]  /*0ed0*/  @P1 BRA `(.L_x_1057) ;  /* 0x0000000000241947 */ /* 0x002fec0003800000 */
        /* <DEDUP_REMOVED lines=9> */
.L_x_1057:
[----:B------:R-:W-:Y:S02]  /*0f70*/  IMAD.MOV.U32 R168, RZ, RZ, R161 ;  /* 0x000000ffffa87224 */ /* 0x000fe400078e00a1 */
[----:B------:R-:W-:Y:S01]  /*0f80*/  IMAD.MOV.U32 R167, RZ, RZ, R163 ;  /* 0x000000ffffa77224 */ /* 0x000fe200078e00a3 */
[----:B------:R-:W-:Y:S06]  /*0f90*/  @!P2 BRA `(.L_x_1058) ;  /* 0x000000000010a947 */ /* 0x000fec0003800000 */
[----:B------:R-:W0:Y:S02]  /*0fa0*/  LDC.64 R2, c[0x0][0xa20] ;  /* 0x00028800ff027b82 */ /* 0x000e240000000a00 */
[----:B0-----:R-:W-:-:S05]  /*0fb0*/  IMAD.WIDE R2, R163, 0x4, R2 ;  /* 0x00000004a3027825 */ /* 0x001fca00078e0202 */
[----:B------:R0:W5:Y:S01]  /*0fc0*/  LDG.E R16, desc[UR60][R2.64] ;  /* 0x0000003c02107981 */ /* 0x000162000c1e1900 */
[----:B------:R-:W-:Y:S05]  /*0fd0*/  BRA `(.L_x_1059) ;  /* 0x0000000000247947 */ /* 0x000fea0003800000 */
.L_x_1058:
[----:B------:R-:W-:Y:S02]  /*0fe0*/  ULDC.64 UR4, c[0x0][0xa08] ;  /* 0x0002820000047ab9 */ /* 0x000fe40000000a00 */
[----:B------:R-:W-:-:S04]  /*0ff0*/  ISETP.NE.U32.AND P0, PT, RZ, UR4, PT ;  /* 0x00000004ff007c0c */ /* 0x000fc8000bf05070 */
[----:B------:R-:W-:-:S13]  /*1000*/  ISETP.NE.AND.EX P0, PT, RZ, UR5, PT, P0 ;  /* 0x00000005ff007c0c */ /* 0x000fda000bf05300 */
[----:B------:R-:W-:Y:S05]  /*1010*/  @!P0 BRA `(.L_x_1059) ;  /* 0x0000000000148947 */ /* 0x000fea0003800000 */
[----:B------:R-:W0:Y:S02]  /*1020*/  LDC.64 R2, c[0x0][0xa08] ;  /* 0x00028200ff027b82 */ /* 0x000e240000000a00 */
[----:B0-----:R-:W-:-:S05]  /*1030*/  IMAD.WIDE R2, R163, 0x4, R2 ;  /* 0x00000004a3027825 */ /* 0x001fca00078e0202 */
[----:B------:R-:W2:Y:S04]  /*1040*/  LDG.E R16, desc[UR60][R2.64] ;  /* 0x0000003c02107981 */ /* 0x000ea8000c1e1900 */
[----:B------:R-:W2:Y:S02]  /*1050*/  LDG.E R5, desc[UR60][R2.64+0x4] ;  /* 0x0000043c02057981 */ /* 0x000ea4000c1e1900 */
[----:B--2---:R-:W-:-:S07]  /*1060*/  IMAD.IADD R16, R5, 0x1, -R16 ;  /* 0x0000000105107824 */ /* 0x004fce00078e0a10 */
.L_x_1059:
[----:B------:R-:W1:Y:S01]  /*1070*/  LDC.64 R8, c[0x0][0x9e0] ;  /* 0x00027800ff087b82 */ /* 0x000e620000000a00 */
[----:B-----5:R-:W-:Y:S01]  /*1080*/  IMAD.IADD R16, R16, 0x1, -R7 ;  /* 0x0000000110107824 */ /* 0x020fe200078e0a07 */
[----:B------:R-:W-:-:S04]  /*1090*/  LEA R0, R161, 0x80, 0x7 ;  /* 0x00000080a1007811 */ /* 0x000fc800078e38ff */
[----:B0-----:R-:W-:Y:S02]  /*10a0*/  IADD3 R3, R16, R0, -R17 ;  /* 0x0000000010037210 */ /* 0x001fe40007ffe811 */
[----:B-1----:R-:W-:-:S03]  /*10b0*/  ISETP.GE.AND P1, PT, R9, 0x1, PT ;  /* 0x000000010900780c */ /* 0x002fc60003f26270 */
[----:B------:R-:W-:-:S10]  /*10c0*/  IMAD.IADD R0, R3, 0x1, R8 ;  /* 0x0000000103007824 */ /* 0x000fd400078e0208 */
[----:B------:R-:W-:Y:S05]  /*10d0*/  @!P1 BRA `(.L_x_1060) ;  /* 0x0000000000409947 */ /* 0x000fea0003800000 */
[C---:B------:R-:W-:Y:S01]  /*10e0*/  ISETP.GT.AND P0, PT, R3.reuse, RZ, PT ;  /* 0x000000ff0300720c */ /* 0x040fe20003f04270 */
[----:B------:R-:W-:-:S12]  /*10f0*/  VIADD R2, R3, 0xffffffff ;  /* 0xffffffff03027836 */ /* 0x000fd80000000000 */
[----:B------:R-:W-:Y:S05]  /*1100*/  @P0 BRA `(.L_x_1061) ;  /* 0x00000000001c0947 */ /* 0x000fea0003800000 */
[----:B------:R-:W-:Y:S01]  /*1110*/  ISETP.NE.AND P0, PT, R9, 0x1, PT ;  /* 0x000000010900780c */ /* 0x000fe20003f05270 */
[----:B------:R-:W-:-:S12]  /*1120*/  IMAD.MOV R3, RZ, RZ, -R3 ;  /* 0x000000ffff037224 */ /* 0x000fd800078e0a03 */
[----:B------:R-:W0:Y:S02]  /*1130*/  @P0 LDC.64 R4, c[0x0][0x9e8] ;  /* 0x00027a00ff040b82 */ /* 0x000e240000000a00 */
[----:B0-----:R-:W-:-:S05]  /*1140*/  @P0 IMAD.HI.U32 R2, R3, R4, RZ ;  /* 0x0000000403020227 */ /* 0x001fca00078e00ff */
[----:B------:R-:W-:-:S04]  /*1150*/  @P0 SHF.R.U32.HI R3, RZ, R5, R2 ;  /* 0x00000005ff030219 */ /* 0x000fc80000011602 */
[----:B------:R-:W-:Y:S01]  /*1160*/  LOP3.LUT R2, RZ, R3, RZ, 0x33, !PT ;  /* 0x00000003ff027212 */ /* 0x000fe200078e33ff */
[----:B------:R-:W-:Y:S06]  /*1170*/  BRA `(.L_x_1062) ;  /* 0x0000000000107947 */ /* 0x000fec0003800000 */
.L_x_1061:
[----:B------:R-:W-:-:S13]  /*1180*/  ISETP.NE.AND P0, PT, R9, 0x1, PT ;  /* 0x000000010900780c */ /* 0x000fda0003f05270 */
[----:B------:R-:W0:Y:S02]  /*1190*/  @P0 LDC.64 R4, c[0x0][0x9e8] ;  /* 0x00027a00ff040b82 */ /* 0x000e240000000a00 */
[----:B0-----:R-:W-:-:S05]  /*11a0*/  @P0 IMAD.HI.U32 R4, R2, R4, RZ ;  /* 0x0000000402040227 */ /* 0x001fca00078e00ff */
[----:B------:R-:W-:-:S07]  /*11b0*/  @P0 SHF.R.U32.HI R2, RZ, R5, R4 ;  /* 0x00000005ff020219 */ /* 0x000fce0000011604 */
.L_x_1062:
[----:B------:R-:W-:-:S05]  /*11c0*/  IMAD R3, R2, R9, R9 ;  /* 0x0000000902037224 */ /* 0x000fca00078e0209 */
[----:B------:R-:W-:-:S07]  /*11d0*/  VIMNMX R0, R0, R3, PT ;  /* 0x0000000300007248 */ /* 0x000fce0003fe0100 */
.L_x_1060:
[----:B------:R-:W-:Y:S01]  /*11e0*/  VIADD R2, R0, 0x5f ;  /* 0x0000005f00027836 */ /* 0x000fe20000000000 */
[----:B------:R-:W-:Y:S01]  /*11f0*/  ULDC UR4, c[0x0][0x9dc] ;  /* 0x0002770000047ab9 */ /* 0x000fe20000000800 */
[----:B------:R-:W-:Y:S02]  /*1200*/  VIADD R0, R16, 0x5f ;  /* 0x0000005f10007836 */ /* 0x000fe40000000000 */
[----:B------:R-:W-:-:S04]  /*1210*/  IMAD.HI R2, R2, 0x2aaaaaab, RZ ;  /* 0x2aaaaaab02027827 */ /* 0x000fc800078e02ff */
[----:B------:R-:W-:Y:S01]  /*1220*/  IMAD.HI R0, R0, 0x2aaaaaab, RZ ;  /* 0x2aaaaaab00007827 */ /* 0x000fe200078e02ff */
[----:B------:R-:W-:-:S03]  /*1230*/  SHF.R.U32.HI R5, RZ, 0x1f, R2 ;  /* 0x0000001fff057819 */ /* 0x000fc60000011602 */
[----:B------:R-:W-:Y:S01]  /*1240*/  IMAD R7, R161, 0x80, -R17 ;  /* 0x00000080a1077824 */ /* 0x000fe200078e0a11 */
[----:B------:R-:W-:Y:S02]  /*1250*/  SHF.R.U32.HI R3, RZ, 0x1f, R0 ;  /* 0x0000001fff037819 */ /* 0x000fe40000011600 */
[----:B------:R-:W-:Y:S01]  /*1260*/  LEA.HI.SX32 R72, R2, R5, 0x1c ;  /* 0x0000000502487211 */ /* 0x000fe200078fe2ff */
[----:B------:R-:W-:Y:S01]  /*1270*/  IMAD.IADD R7, R16, 0x1, R7 ;  /* 0x0000000110077824 */ /* 0x000fe200078e0207 */
[----:B------:R-:W-:-:S03]  /*1280*/  LEA.HI.SX32 R3, R0, R3, 0x1c ;  /* 0x0000000300037211 */ /* 0x000fc600078fe2ff */
[----:B------:R-:W-:Y:S01]  /*1290*/  VIADD R0, R7, -UR4 ;  /* 0x8000000407007c36 */ /* 0x000fe20008000000 */
[----:B------:R-:W-:Y:S01]  /*12a0*/  VIMNMX R72, R3, R72, PT ;  /* 0x0000004803487248 */ /* 0x000fe20003fe0100 */
[----:B------:R-:W-:Y:S06]  /*12b0*/  @!P1 BRA `(.L_x_1063) ;  /* 0x00000000003c9947 */ /* 0x000fec0003800000 */
[----:B------:R-:W-:-:S13]  /*12c0*/  ISETP.GT.AND P0, PT, R7, -0x1, PT ;  /* 0xffffffff0700780c */ /* 0x000fda0003f04270 */
[----:B------:R-:W-:Y:S05]  /*12d0*/  @P0 BRA `(.L_x_1064) ;  /* 0x00000000001c0947 */ /* 0x000fea0003800000 */
[----:B------:R-:W-:Y:S02]  /*12e0*/  ISETP.NE.AND P0, PT, R9, 0x1, PT ;  /* 0x000000010900780c */ /* 0x000fe40003f05270 */
[----:B------:R-:W-:-:S11]  /*12f0*/  LOP3.LUT R7, RZ, R7, RZ, 0x33, !PT ;  /* 0x00000007ff077212 */ /* 0x000fd600078e33ff */
[----:B------:R-:W0:Y:S02]  /*1300*/  @P0 LDC.64 R2, c[0x0][0x9e8] ;  /* 0x00027a00ff020b82 */ /* 0x000e240000000a00 */
[----:B0-----:R-:W-:-:S05]  /*1310*/  @P0 IMAD.HI.U32 R2, R7, R2, RZ ;  /* 0x0000000207020227 */ /* 0x001fca00078e00ff */
[----:B------:R-:W-:-:S04]  /*1320*/  @P0 SHF.R.U32.HI R7, RZ, R3, R2 ;  /* 0x00000003ff070219 */ /* 0x000fc80000011602 */
[----:B------:R-:W-:Y:S01]  /*1330*/  LOP3.LUT R7, RZ, R7, RZ, 0x33, !PT ;  /* 0x00000007ff077212 */ /* 0x000fe200078e33ff */
[----:B------:R-:W-:Y:S06]  /*1340*/  BRA `(.L_x_1065) ;  /* 0x0000000000107947 */ /* 0x000fec0003800000 */
.L_x_1064:
[----:B------:R-:W-:-:S13]  /*1350*/  ISETP.NE.AND P0, PT, R9, 0x1, PT ;  /* 0x000000010900780c */ /* 0x000fda0003f05270 */
[----:B------:R-:W0:Y:S02]  /*1360*/  @P0 LDC.64 R2, c[0x0][0x9e8] ;  /* 0x00027a00ff020b82 */ /* 0x000e240000000a00 */
[----:B0-----:R-:W-:-:S05]  /*1370*/  @P0 IMAD.HI.U32 R2, R7, R2, RZ ;  /* 0x0000000207020227 */ /* 0x001fca00078e00ff */
[----:B------:R-:W-:-:S07]  /*1380*/  @P0 SHF.R.U32.HI R7, RZ, R3, R2 ;  /* 0x00000003ff070219 */ /* 0x000fce0000011602 */
.L_x_1065:
[----:B------:R-:W-:-:S05]  /*1390*/  IMAD R7, R7, R9, RZ ;  /* 0x0000000907077224 */ /* 0x000fca00078e02ff */
[----:B------:R-:W-:-:S07]  /*13a0*/  VIMNMX R0, R0, R7, !PT ;  /* 0x0000000700007248 */ /* 0x000fce0007fe0100 */
.L_x_1063:
        /* <DEDUP_REMOVED lines=9> */
[----:B------:R-:W-:Y:S01]  /*1440*/  LEA.HI.SX32 R3, R2, R3, 0x1c ;  /* 0x0000000302037211 */ /* 0x000fe200078fe2ff */
[----:B------:R-:W-:Y:S01]  /*1450*/  IMAD.MOV.U32 R2, RZ, RZ, RZ ;  /* 0x000000ffff027224 */ /* 0x000fe200078e00ff */
[----:B------:R-:W-:Y:S02]  /*1460*/  CS2R R76, SRZ ;  /* 0x00000000004c7805 */ /* 0x000fe4000001ff00 */
[----:B------:R-:W-:Y:S02]  /*1470*/  CS2R R74, SRZ ;  /* 0x00000000004a7805 */ /* 0x000fe4000001ff00 */
[----:B------:R-:W-:Y:S01]  /*1480*/  VIMNMX R23, RZ, R3, !PT ;  /* 0x00000003ff177248 */ /* 0x000fe20007fe0100 */
[----:B------:R-:W-:Y:S01]  /*1490*/  IMAD.MOV.U32 R73, RZ, RZ, RZ ;  /* 0x000000ffff497224 */ /* 0x000fe200078e00ff */
[----:B------:R-:W-:-:S02]  /*14a0*/  CS2R R28, SRZ ;  /* 0x00000000001c7805 */ /* 0x000fc4000001ff00 */
[----:B------:R-:W-:Y:S02]  /*14b0*/  CS2R R70, SRZ ;  /* 0x0000000000467805 */ /* 0x000fe4000001ff00 */
[----:B------:R-:W-:Y:S02]  /*14c0*/  ISETP.GT.AND P1, PT, R72, R23, PT ;  /* 0x000000174800720c */ /* 0x000fe40003f24270 */
        /* <DEDUP_REMOVED lines=20> */
[----:B------:R-:W-:Y:S02]  /*1610*/  IMAD.MOV.U32 R30, RZ, RZ, RZ ;  /* 0x000000ffff1e7224 */ /* 0x000fe400078e00ff */
[----:B------:R-:W-:Y:S02]  /*1620*/  IMAD.MOV.U32 R89, RZ, RZ, RZ ;  /* 0x000000ffff597224 */ /* 0x000fe400078e00ff */
[----:B------:R-:W-:-:S02]  /*1630*/  IMAD.MOV.U32 R8, RZ, RZ, RZ ;  /* 0x000000ffff087224 */ /* 0x000fc400078e00ff */
[----:B------:R-:W-:Y:S02]  /*1640*/  IMAD.MOV.U32 R10, RZ, RZ, RZ ;  /* 0x000000ffff0a7224 */ /* 0x000fe400078e00ff */
[----:B------:R-:W-:Y:S01]  /*1650*/  IMAD.MOV.U32 R91, RZ, RZ, RZ ;  /* 0x000000ffff5b7224 */ /* 0x000fe200078e00ff */
[----:B------:R-:W-:Y:S06]  /*1660*/  @!P1 BRA `(.L_x_1066) ;  /* 0x000000b0009c9947 */ /* 0x000fec0003800000 */
[----:B------:R-:W0:Y:S01]  /*1670*/  SHFL.IDX PT, R0, R172, RZ, 0x1f ;  /* 0x00001fffac007589 */ /* 0x000e2200000e0000 */
[----:B------:R-:W1:Y:S01]  /*1680*/  S2UR UR6, SR_CgaCtaId ;  /* 0x00000000000679c3 */ /* 0x000e620000008800 */
[----:B------:R-:W-:Y:S01]  /*1690*/  UMOV UR38, 0x400 ;  /* 0x0000040000267882 */ /* 0x000fe20000000000 */
        /* <DEDUP_REMOVED lines=28> */
.L_x_1067:
[----:B------:R-:W-:Y:S02]  /*1860*/  LEA.HI R0, R169, R169, RZ, 0x1 ;  /* 0x000000a9a9007211 */ /* 0x000fe400078f08ff */
[----:B------:R-:W-:Y:S02]  /*1870*/  ISETP.NE.AND P0, PT, R19, 0x3, PT ;  /* 0x000000031300780c */ /* 0x000fe40003f05270 */
[----:B------:R-:W-:-:S05]  /*1880*/  LOP3.LUT R0, R0, 0xfffffffe, RZ, 0xc0, !PT ;  /* 0xfffffffe00007812 */ /* 0x000fca00078ec0ff */
[----:B------:R-:W-:-:S05]  /*1890*/  IMAD.IADD R0, R169, 0x1, -R0 ;  /* 0x00000001a9007824 */ /* 0x000fca00078e0a00 */
[----:B------:R-:W-:-:S04]  /*18a0*/  SHF.L.U32 R0, R0, 0x1f, RZ ;  /* 0x0000001f00007819 */ /* 0x000fc800000006ff */
[----:B------:R-:W0:Y:S02]  /*18b0*/  SYNCS.PHASECHK.TRANS64.TRYWAIT P1, [UR38+0x2a800], R0 ;  /* 0x02a80000ff0075a7 */ /* 0x000e240008020166 */
[----:B0-----:R-:W-:Y:S05]  /*18c0*/  @!P1 BRA `(.L_x_1068) ;  /* 0x00000120007c9947 */ /* 0x001fea0003800000 */
.L_x_1252:
[----:B------:R-:W-:Y:S05]  /*18d0*/  @!P0 BRA `(.L_x_1069) ;  /* 0x0000000000048947 */ /* 0x000fea0003800000 */
[----:B------:R-:W-:Y:S01]  /*18e0*/  BPT.TRAP 0x1 ;  /* 0x000000040000795c */ /* 0x000fe20000300000 */
.L_x_1069:
[----:B0-----:R-:W-:Y:S02]  /*18f0*/  IMAD.U32 R3, RZ, RZ, UR36 ;  /* 0x00000024ff037e24 */ /* 0x001fe4000f8e00ff */
[----:B------:R-:W-:-:S03]  /*1900*/  IMAD.U32 R0, RZ, RZ, UR37 ;  /* 0x00000025ff007e24 */ /* 0x000fc6000f8e00ff */
[----:B------:R-:W-:Y:S02]  /*1910*/  LEA R3, R3, UR38, 0x3 ;  /* 0x0000002603037c11 */ /* 0x000fe4000f8e18ff */
[----:B------:R-:W-:-:S04]  /*1920*/  SHF.L.U32 R0, R0, 0x1f, RZ ;  /* 0x0000001f00007819 */ /* 0x000fc800000006ff */
[----:B------:R0:W1:Y:S01]  /*1930*/  SYNCS.PHASECHK.TRANS64.TRYWAIT P1, [R3+URZ+0x2a830], R0 ;  /* 0x02a83000030075a7 */ /* 0x000062000802017f */
[----:B------:R-:W-:Y:S05]  /*1940*/  @!P0 BRA `(.L_x_1070) ;  /* 0x0000000000048947 */ /* 0x000fea0003800000 */
[----:B------:R-:W-:Y:S01]  /*1950*/  BPT.TRAP 0x1 ;  /* 0x000000040000795c */ /* 0x000fe20000300000 */
.L_x_1070:
[----:B------:R-:W2:Y:S01]  /*1960*/  LDL.LU R2, [R1] ;  /* 0x0000000001027983 */ /* 0x000ea20000300800 */
[----:B------:R-:W3:Y:S02]  /*1970*/  S2R R4, SR_TID.X ;  /* 0x0000000000047919 */ /* 0x000ee40000002100 */
[----:B---3--:R-:W-:Y:S02]  /*1980*/  LOP3.LUT P2, RZ, R4, 0x7f, RZ, 0xc0, !PT ;  /* 0x0000007f04ff7812 */ /* 0x008fe4000784c0ff */
[----:B--2---:R-:W-:-:S11]  /*1990*/  LOP3.LUT R2, R2, 0xffefffff, RZ, 0xc0, !PT ;  /* 0xffefffff02027812 */ /* 0x004fd600078ec0ff */
[----:B------:R-:W-:-:S05]  /*19a0*/  @P2 LOP3.LUT R2, R2, 0x100000, RZ, 0xfc, !PT ;  /* 0x0010000002022812 */ /* 0x000fca00078efcff */
[----:B------:R2:W-:Y:S01]  /*19b0*/  STL [R1], R2 ;  /* 0x0000000201007387 */ /* 0x0005e20000100800 */
[----:B-1----:R-:W-:Y:S05]  /*19c0*/  @P1 BRA `(.L_x_1071) ;  /* 0x0000000000081947 */ /* 0x002fea0003800000 */
[----:B------:R-:W1:Y:S02]  /*19d0*/  SYNCS.PHASECHK.TRANS64.TRYWAIT P1, [R3+URZ+0x2a830], R0 ;  /* 0x02a83000030075a7 */ /* 0x000e64000802017f */
[----:B-1----:R-:W-:Y:S05]  /*19e0*/  @!P1 BRA `(.L_x_1072) ;  /* 0x00000120004c9947 */ /* 0x002fea0003800000 */
.L_x_1071:
[----:B------:R-:W-:Y:S05]  /*19f0*/  WARPSYNC.ALL ;  /* 0x0000000000007948 */ /* 0x000fea0003800000 */
[----:B------:R-:W-:Y:S01]  /*1a00*/  UIADD3 UR4, UR38, 0x18400, URZ ;  /* 0x0001840026047890 */ /* 0x000fe2000fffe03f */
[----:B------:R-:W-:Y:S01]  /*1a10*/  WARPGROUP.ARRIVE ;  /* 0x00000000000079c5 */ /* 0x000fe20000000000 */
[----:B------:R-:W-:-:S05]  /*1a20*/  ULOP3.LUT UR5, UR40, 0x10000, URZ, 0xfc, !UPT ;  /* 0x0001000028057892 */ /* 0x000fca000f8efc3f */
[----:B--2---:R-:W2:Y:S01]  /*1a30*/  S2R R2, SR_TID.X ;  /* 0x0000000000027919 */ /* 0x004ea20000002100 */
[----:B------:R-:W-:Y:S01]  /*1a40*/  USHF.R.U32.HI UR4, URZ, 0x4, UR4 ;  /* 0x000000043f047899 */ /* 0x000fe20008011604 */
[----:B------:R-:W3:Y:S01]  /*1a50*/  LDC.64 R14, c[0x0][0x9e0] ;  /* 0x00027800ff0e7b82 */ /* 0x000ee20000000a00 */
[----:B------:R-:W-:Y:S01]  /*1a60*/  UMOV UR9, 0x40000040 ;  /* 0x4000004000097882 */ /* 0x000fe20000000000 */
[----:B------:R-:W-:Y:S01]  /*1a70*/  UMOV UR11, 0x40000040 ;  /* 0x40000040000b7882 */ /* 0x000fe20000000000 */
[----:B------:R-:W-:Y:S01]  /*1a80*/  ULOP3.LUT UR4, UR4, 0x3fff, URZ, 0xc0, !UPT ;  /* 0x00003fff04047892 */ /* 0x000fe2000f8ec03f */
[----:B------:R-:W-:Y:S01]  /*1a90*/  IMAD.U32 R7, RZ, RZ, UR9 ;  /* 0x00000009ff077e24 */ /* 0x000fe2000f8e00ff */
[----:B------:R-:W-:Y:S01]  /*1aa0*/  UMOV UR8, UR5 ;  /* 0x0000000500087c82 */ /* 0x000fe20008000000 */
[----:B------:R-:W-:Y:S01]  /*1ab0*/  UIADD3 UR12, UR5, 0x4, URZ ;  /* 0x00000004050c7890 */ /* 0x000fe2000fffe03f */
[----:B------:R-:W-:Y:S01]  /*1ac0*/  IMAD.U32 R6, RZ, RZ, UR8 ;  /* 0x00000008ff067e24 */ /* 0x000fe2000f8e00ff */
[----:B------:R-:W-:Y:S01]  /*1ad0*/  ULOP3.LUT UR39, UR4, 0x10000, URZ, 0xfc, !UPT ;  /* 0x0001000004277892 */ /* 0x000fe2000f8efc3f */
[----:B------:R-:W-:Y:S01]  /*1ae0*/  IMAD.MOV.U32 R5, RZ, RZ, -0x60 ;  /* 0xffffffa0ff057424 */ /* 0x000fe200078e00ff */
[----:B------:R-:W-:Y:S01]  /*1af0*/  UMOV UR13, 0x40000040 ;  /* 0x40000040000d7882 */ /* 0x000fe20000000000 */
[----:B------:R-:W-:Y:S01]  /*1b00*/  UMOV UR15, 0x40000040 ;  /* 0x40000040000f7882 */ /* 0x000fe20000000000 */
[----:B------:R-:W-:Y:S01]  /*1b10*/  UIMAD UR4, UR36, 0x900, UR39 ;  /* 0x00000900240478a4 */ /* 0x000fe2000f8e0227 */
[----:B------:R-:W-:Y:S01]  /*1b20*/  IMAD R5, R72, R5, 0x60 ;  /* 0x0000006048057424 */ /* 0x000fe200078e0205 */
[----:B------:R-:W-:Y:S01]  /*1b30*/  UIADD3 UR16, UR5, 0x6, URZ ;  /* 0x0000000605107890 */ /* 0x000fe2000fffe03f */
[----:B------:R-:W-:Y:S01]  /*1b40*/  IMAD R4, R161, 0x80, R171 ;  /* 0x00000080a1047824 */ /* 0x000fe200078e02ab */
[----:B------:R-:W-:Y:S01]  /*1b50*/  UIADD3 UR14, UR4, 0x4, URZ ;  /* 0x00000004040e7890 */ /* 0x000fe2000fffe03f */
[----:B------:R-:W-:Y:S01]  /*1b60*/  IMAD R12, R18, -0x2, R5 ;  /* 0xfffffffe120c7824 */ /* 0x000fe200078e0205 */
[----:B------:R-:W-:-:S02]  /*1b70*/  UIADD3 UR18, UR4, 0x6, URZ ;  /* 0x0000000604127890 */ /* 0x000fc4000fffe03f */
[----:B------:R-:W-:Y:S01]  /*1b80*/  UMOV UR10, UR4 ;  /* 0x00000004000a7c82 */ /* 0x000fe20008000000 */
[----:B------:R-:W-:Y:S01]  /*1b90*/  UMOV UR17, 0x40000040 ;  /* 0x4000004000117882 */ /* 0x000fe20000000000 */
[----:B------:R-:W-:Y:S01]  /*1ba0*/  HGMMA.64x96x16.F32.BF16 R24, gdesc[UR8], RZ, !UPT, gsb0 ;  /* 0x01600000081879f0 */ /* 0x000fe2000c0018ff */
[----:B------:R-:W-:Y:S02]  /*1bb0*/  UIADD3 UR8, UR5, 0x2, URZ ;  /* 0x0000000205087890 */ /* 0x000fe4000fffe03f */
[----:B------:R-:W-:Y:S01]  /*1bc0*/  UIADD3 UR10, UR4, 0x2, URZ ;  /* 0x00000002040a7890 */ /* 0x000fe2000fffe03f */
[----:B------:R-:W-:Y:S01]  /*1bd0*/  UMOV UR9, 0x40000040 ;  /* 0x4000004000097882 */ /* 0x000fe20000000000 */
[----:B------:R-:W-:Y:S01]  /*1be0*/  UMOV UR11, 0x40000040 ;  /* 0x40000040000b7882 */ /* 0x000fe20000000000 */
[----:B------:R-:W-:Y:S01]  /*1bf0*/  UMOV UR19, 0x40000040 ;  /* 0x4000004000137882 */ /* 0x000fe20000000000 */
[----:B------:R-:W-:Y:S01]  /*1c00*/  UIADD3 UR20, UR5, 0x400, URZ ;  /* 0x0000040005147890 */ /* 0x000fe2000fffe03f */
[----:B--2---:R-:W-:Y:S01]  /*1c10*/  LOP3.LUT P1, RZ, R2, 0x7f, RZ, 0xc0, !PT ;  /* 0x0000007f02ff7812 */ /* 0x004fe2000782c0ff */
[----:B------:R-:W-:Y:S01]  /*1c20*/  UIADD3 UR22, UR4, 0x300, URZ ;  /* 0x0000030004167890 */ /* 0x000fe2000fffe03f */
[----:B------:R-:W-:Y:S01]  /*1c30*/  IMAD.IADD R2, R16, 0x1, R5 ;  /* 0x0000000110027824 */ /* 0x000fe200078e0205 */
[----:B------:R-:W-:Y:S01]  /*1c40*/  UMOV UR21, 0x40000040 ;  /* 0x4000004000157882 */ /* 0x000fe20000000000 */
[----:B------:R-:W-:Y:S01]  /*1c50*/  UMOV UR23, 0x40000040 ;  /* 0x4000004000177882 */ /* 0x000fe20000000000 */
[----:B------:R-:W-:Y:S01]  /*1c60*/  UIADD3 UR24, UR5, 0x402, URZ ;  /* 0x0000040205187890 */ /* 0x000fe2000fffe03f */
[----:B------:R-:W-:Y:S01]  /*1c70*/  IMAD R13, R18, -0x2, R2 ;  /* 0xfffffffe120d7824 */ /* 0x000fe200078e0202 */
[----:B------:R-:W-:Y:S01]  /*1c80*/  UIADD3 UR26, UR4, 0x302, URZ ;  /* 0x00000302041a7890 */ /* 0x000fe2000fffe03f */
[----:B------:R-:W-:Y:S01]  /*1c90*/  UMOV UR25, 0x40000040 ;  /* 0x4000004000197882 */ /* 0x000fe20000000000 */
[----:B------:R-:W-:Y:S01]  /*1ca0*/  UMOV UR27, 0x40000040 ;  /* 0x40000040001b7882 */ /* 0x000fe20000000000 */
[----:B------:R-:W-:-:S02]  /*1cb0*/  UIADD3 UR28, UR5, 0x404, URZ ;  /* 0x00000404051c7890 */ /* 0x000fc4000fffe03f */
[----:B------:R-:W-:Y:S01]  /*1cc0*/  UIADD3 UR30, UR4, 0x304, URZ ;  /* 0x00000304041e7890 */ /* 0x000fe2000fffe03f */
[----:B01----:R-:W-:Y:S01]  /*1cd0*/  @!P1 VIADD R0, R3, 0x2a840 ;  /* 0x0002a84003009836 */ /* 0x003fe20000000000 */
[----:B------:R-:W-:Y:S01]  /*1ce0*/  UMOV UR29, 0x40000040 ;  /* 0x40000040001d7882 */ /* 0x000fe20000000000 */
[----:B------:R-:W-:Y:S01]  /*1cf0*/  UMOV UR31, 0x40000040 ;  /* 0x40000040001f7882 */ /* 0x000fe20000000000 */
[----:B------:R-:W-:Y:S01]  /*1d00*/  UIADD3 UR32, UR5, 0x406, URZ ;  /* 0x0000040605207890 */ /* 0x000fe2000fffe03f */
[----:B------:R-:W-:Y:S01]  /*1d10*/  IADD3 R3, -R17, 0x1, R2 ;  /* 0x0000000111037810 */ /* 0x000fe20007ffe102 */
[----:B------:R-:W-:Y:S01]  /*1d20*/  UIADD3 UR34, UR4, 0x306, URZ ;  /* 0x0000030604227890 */ /* 0x000fe2000fffe03f */
[----:B------:R-:W-:Y:S01]  /*1d30*/  @!P1 PRMT R0, RZ, 0x654, R0 ;  /* 0x00000654ff009816 */ /* 0x000fe20000000000 */
[----:B------:R-:W-:Y:S01]  /*1d40*/  UMOV UR33, 0x40000040 ;  /* 0x4000004000217882 */ /* 0x000fe20000000000 */
[----:B------:R-:W-:Y:S01]  /*1d50*/  UMOV UR35, 0x40000040 ;  /* 0x4000004000237882 */ /* 0x000fe20000000000 */
[----:B------:R-:W-:Y:S01]  /*1d60*/  UIADD3 UR40, UR5, 0x800, URZ ;  /* 0x0000080005287890 */ /* 0x000fe2000fffe03f */
[----:B------:R-:W-:Y:S01]  /*1d70*/  IMAD R3, R18, -0x2, R3 ;  /* 0xfffffffe12037824 */ /* 0x000fe200078e0203 */
[----:B------:R-:W-:Y:S01]  /*1d80*/  UIADD3 UR42, UR4, 0x600, URZ ;  /* 0x00000600042a7890 */ /* 0x000fe2000fffe03f */
[----:B------:R-:W-:Y:S01]  /*1d90*/  UMOV UR41, 0x40000040 ;  /* 0x4000004000297882 */ /* 0x000fe20000000000 */
[----:B------:R-:W-:Y:S01]  /*1da0*/  UMOV UR43, 0x40000040 ;  /* 0x40000040002b7882 */ /* 0x000fe20000000000 */
[----:B------:R-:W-:Y:S01]  /*1db0*/  UIADD3 UR44, UR5, 0x802, URZ ;  /* 0x00000802052c7890 */ /* 0x000fe2000fffe03f */
[----:B---3--:R-:W-:Y:S01]  /*1dc0*/  IMAD.IADD R10, R3, 0x1, R14 ;  /* 0x00000001030a7824 */ /* 0x008fe200078e020e */
        /* <DEDUP_REMOVED lines=43> */
[----:B------:R-:W-:Y:S01]  /*2080*/  HGMMA.64x96x16.F32.BF16 R24, gdesc[UR56], R24, gsb0 ;  /* 0x01600000381879f0 */ /* 0x000fe20008001818 */
[----:B------:R-:W-:Y:S02]  /*2090*/  ULDC UR59, c[0x0][0x9dc] ;  /* 0x00027700003b7ab9 */ /* 0x000fe40000000800 */
[----:B------:R-:W-:-:S06]  /*20a0*/  ULOP3.LUT UR4, URZ, UR59, URZ, 0x33, !UPT ;  /* 0x0000003b3f047292 */ /* 0x000fcc000f8e333f */
[----:B------:R-:W-:-:S04]  /*20b0*/  VIADD R21, R3, UR4 ;  /* 0x0000000403157c36 */ /* 0x000fc80008000000 */
[----:B------:R-:W-:Y:S01]  /*20c0*/  IMAD.IADD R2, R21, 0x1, R4 ;  /* 0x0000000115027824 */ /* 0x000fe200078e0204 */
[----:B------:R-:W-:Y:S02]  /*20d0*/  WARPGROUP.DEPBAR.LE gsb0, 0x0 ;  /* 0x00008000000079c5 */ /* 0x000fe40000010000 */
[----:B------:R0:W-:Y:S01]  /*20e0*/  @!P1 SYNCS.ARRIVE.TRANS64.RED.A1T0 RZ, [R0+URZ], RZ ;  /* 0x000000ff00ff99a7 */ /* 0x0001e2000810043f */
[----:B------:R-:W-:-:S04]  /*20f0*/  ISETP.GE.AND P1, PT, R15, 0x1, PT ;  /* 0x000000010f00780c */ /* 0x000fc80003f26270 */
[----:B------:R-:W-:Y:S02]  /*2100*/  P2R R20, PR, RZ, 0x2 ;  /* 0x00000002ff147803 */ /* 0x000fe40000000000 */
[----:B0-----:R-:W-:-:S07]  /*2110*/  VIADDMNMX R0, R4, R10, R13, PT ;  /* 0x0000000a04007246 */ /* 0x001fce000380010d */
[----:B------:R-:W-:Y:S05]  /*2120*/  @!P1 BRA `(.L_x_1073) ;  /* 0x00000000004c9947 */ /* 0x000fea0003800000 */
[----:B------:R-:W-:Y:S01]  /*2130*/  IADD3 R3, -R17, R16, R4 ;  /* 0x0000001011037210 */ /* 0x000fe20007ffe104 */
[----:B------:R-:W-:Y:S03]  /*2140*/  BSSY B0, `(.L_x_1074) ;  /* 0x000000e000007945 */ /* 0x000fe60003800000 */
        /* <DEDUP_REMOVED lines=9> */
.L_x_1075:
[----:B------:R-:W-:-:S13]  /*21e0*/  ISETP.NE.AND P1, PT, R15, 0x1, PT ;  /* 0x000000010f00780c */ /* 0x000fda0003f25270 */
[----:B------:R-:W0:Y:S02]  /*21f0*/  @P1 LDC.64 R8, c[0x0][0x9e8] ;  /* 0x00027a00ff081b82 */ /* 0x000e240000000a00 */
[----:B0-----:R-:W-:-:S05]  /*2200*/  @P1 IMAD.HI.U32 R8, R3, R8, RZ ;  /* 0x0000000803081227 */ /* 0x001fca00078e00ff */
[----:B------:R-:W-:-:S07]  /*2210*/  @P1 SHF.R.U32.HI R3, RZ, R9, R8 ;  /* 0x00000009ff031219 */ /* 0x000fce0000011608 */
.L_x_1076:
[----:B------:R-:W-:Y:S05]  /*2220*/  BSYNC B0 ;  /* 0x0000000000007941 */ /* 0x000fea0003800000 */
.L_x_1074:
[----:B------:R-:W-:-:S05]  /*2230*/  IMAD R3, R3, R15, R12 ;  /* 0x0000000f03037224 */ /* 0x000fca00078e020c */
[----:B------:R-:W-:Y:S02]  /*2240*/  VIMNMX R2, R2, R3, !PT ;  /* 0x0000000302027248 */ /* 0x000fe40007fe0100 */
[----:B------:R-:W-:-:S07]  /*2250*/  VIADDMNMX R0, R3, R15, R0, PT ;  /* 0x0000000f03007246 */ /* 0x000fce0003800100 */
.L_x_1073:
[C---:B------:R-:W-:Y:S02]  /*2260*/  ISETP.GE.AND P6, PT, R5.reuse, 0x9, PT ;  /* 0x000000090500780c */ /* 0x040fe40003fc6270 */
[C---:B------:R-:W-:Y:S02]  /*2270*/  ISETP.GE.AND P1, PT, R5.reuse, 0x2, PT ;  /* 0x000000020500780c */ /* 0x040fe40003f26270 */
        /* <DEDUP_REMOVED lines=34> */
[C---:B------:R-:W-:Y:S02]  /*24a0*/  ISETP.GE.AND P3, PT, R5.reuse, 0x22, PT ;  /* 0x000000220500780c */ /* 0x040fe40003f66270 */
        /* <DEDUP_REMOVED lines=73> */
[----:B------:R-:W-:-:S04]  /*2940*/  ISETP.GE.AND P5, PT, R5, 0x5a, PT ;  /* 0x0000005a0500780c */ /* 0x000fc80003fa6270 */
[----:B------:R-:W-:Y:S02]  /*2950*/  P2R R64, PR, RZ, 0x20 ;  /* 0x00000020ff407803 */ /* 0x000fe40000000000 */
[----:B------:R-:W-:Y:S02]  /*2960*/  ISETP.GT.AND P5, PT, R2, 0x59, !P5 ;  /* 0x000000590200780c */ /* 0x000fe40006fa4270 */
[----:B------:R-:W-:Y:S02]  /*2970*/  IADD3 R2, R21, 0x8, R4 ;  /* 0x0000000815027810 */ /* 0x000fe40007ffe004 */
[----:B------:R-:W-:Y:S01]  /*2980*/  ISETP.LT.OR P5, PT, R0, 0x5a, P5 ;  /* 0x0000005a0000780c */ /* 0x000fe20002fa1670 */
[----:B------:R-:W-:-:S03]  /*2990*/  VIADD R0, R4, 0x8 ;  /* 0x0000000804007836 */ /* 0x000fc60000000000 */
[----:B------:R-:W-:Y:S02]  /*29a0*/  FSEL R69, R69, -INF , !P5 ;  /* 0xff80000045457808 */ /* 0x000fe40006800000 */
[----:B------:R-:W-:Y:S02]  /*29b0*/  ISETP.GE.AND P5, PT, R15, 0x1, PT ;  /* 0x000000010f00780c */ /* 0x000fe40003fa6270 */
[----:B------:R-:W-:-:S11]  /*29c0*/  VIADDMNMX R0, R0, R10, R13, PT ;  /* 0x0000000a00007246 */ /* 0x000fd6000380010d */
[----:B------:R-:W-:Y:S05]  /*29d0*/  @!P5 BRA `(.L_x_1077) ;  /* 0x000000000050d947 */ /* 0x000fea0003800000 */
[----:B------:R-:W-:Y:S01]  /*29e0*/  IADD3 R8, R16, 0x8, R4 ;  /* 0x0000000810087810 */ /* 0x000fe20007ffe004 */
[----:B------:R-:W-:Y:S04]  /*29f0*/  BSSY B0, `(.L_x_1078) ;  /* 0x000000f000007945 */ /* 0x000fe80003800000 */
[----:B------:R-:W-:-:S05]  /*2a00*/  IMAD.IADD R8, R8, 0x1, -R17 ;  /* 0x0000000108087824 */ /* 0x000fca00078e0a11 */
        /* <DEDUP_REMOVED lines=9> */
.L_x_1079:
[----:B------:R-:W-:-:S13]  /*2aa0*/  ISETP.NE.AND P5, PT, R15, 0x1, PT ;  /* 0x000000010f00780c */ /* 0x000fda0003fa5270 */
[----:B------:R-:W0:Y:S02]  /*2ab0*/  @P5 LDC.64 R24, c[0x0][0x9e8] ;  /* 0x00027a00ff185b82 */ /* 0x000e240000000a00 */
[----:B0-----:R-:W-:-:S05]  /*2ac0*/  @P5 IMAD.HI.U32 R10, R8, R24, RZ ;  /* 0x00000018080a5227 */ /* 0x001fca00078e00ff */
[----:B------:R-:W-:-:S07]  /*2ad0*/  @P5 SHF.R.U32.HI R8, RZ, R25, R10 ;  /* 0x00000019ff085219 */ /* 0x000fce000001160a */
.L_x_1080:
[----:B------:R-:W-:Y:S05]  /*2ae0*/  BSYNC B0 ;  /* 0x0000000000007941 */ /* 0x000fea0003800000 */
.L_x_1078:
[----:B------:R-:W-:-:S05]  /*2af0*/  IMAD R3, R8, R15, R12 ;  /* 0x0000000f08037224 */ /* 0x000fca00078e020c */
[----:B------:R-:W-:Y:S02]  /*2b00*/  VIMNMX R2, R2, R3, !PT ;  /* 0x0000000302027248 */ /* 0x000fe40007fe0100 */
[----:B------:R-:W-:-:S07]  /*2b10*/  VIADDMNMX R0, R3, R15, R0, PT ;  /* 0x0000000f03007246 */ /* 0x000fce0003800100 */
.L_x_1077:
[----:B------:R-:W-:Y:S01]  /*2b20*/  ISETP.GT.AND P1, PT, R2, 0x1, !P1 ;  /* 0x000000010200780c */ /* 0x000fe20004f24270 */
[----:B------:R-:W-:Y:S01]  /*2b30*/  ULDC UR4, c[0x0][0x988] ;  /* 0x0002620000047ab9 */ /* 0x000fe20000000800 */
[----:B------:R-:W-:Y:S01]  /*2b40*/  FMNMX.FTZ R3, R28, R74, !PT ;  /* 0x0000004a1c037209 */ /* 0x000fe20007810000 */
[----:B------:R-:W-:Y:S01]  /*2b50*/  IMAD.U32 R10, RZ, RZ, UR4 ;  /* 0x00000004ff0a7e24 */ /* 0x000fe2000f8e00ff */
[----:B------:R-:W-:Y:S02]  /*2b60*/  ISETP.LT.OR P1, PT, R0, 0x2, P1 ;  /* 0x000000020000780c */ /* 0x000fe40000f21670 */
[----:B------:R-:W-:Y:S02]  /*2b70*/  ISETP.GT.AND P6, PT, R2, 0x8, !P6 ;  /* 0x000000080200780c */ /* 0x000fe400077c4270 */
[----:B------:R-:W-:Y:S02]  /*2b80*/  FSEL R27, R27, -INF , !P1 ;  /* 0xff8000001b1b7808 */ /* 0x000fe40004800000 */
[----:B------:R-:W-:-:S02]  /*2b90*/  ISETP.NE.AND P1, PT, R73, RZ, PT ;  /* 0x000000ff4900720c */ /* 0x000fc40003f25270 */
[----:B------:R-:W-:Y:S02]  /*2ba0*/  FMNMX.FTZ R3, R76, R3, !PT ;  /* 0x000000034c037209 */ /* 0x000fe40007810000 */
[----:B------:R-:W-:Y:S02]  /*2bb0*/  ISETP.GT.AND P1, PT, R2, 0x9, !P1 ;  /* 0x000000090200780c */ /* 0x000fe40004f24270 */
[C---:B------:R-:W-:Y:S02]  /*2bc0*/  ISETP.LT.OR P6, PT, R0.reuse, 0x9, P6 ;  /* 0x000000090000780c */ /* 0x040fe400037c1670 */
[----:B------:R-:W-:Y:S02]  /*2bd0*/  ISETP.LT.OR P1, PT, R0, 0xa, P1 ;  /* 0x0000000a0000780c */ /* 0x000fe40000f21670 */
[----:B------:R-:W-:Y:S02]  /*2be0*/  FMNMX.FTZ R3, R78, R3, !PT ;  /* 0x000000034e037209 */ /* 0x000fe40007810000 */
[----:B------:R-:W-:-:S02]  /*2bf0*/  FSEL R31, R31, -INF , !P1 ;  /* 0xff8000001f1f7808 */ /* 0x000fc40004800000 */
[----:B------:R-:W-:Y:S02]  /*2c00*/  ISETP.NE.AND P1, PT, R29, RZ, PT ;  /* 0x000000ff1d00720c */ /* 0x000fe40003f25270 */
[----:B------:R-:W-:Y:S02]  /*2c10*/  FSEL R25, R30, -INF , !P6 ;  /* 0xff8000001e197808 */ /* 0x000fe40007000000 */
        /* <DEDUP_REMOVED lines=8> */
[----:B------:R-:W-:Y:S02]  /*2ca0*/  ISETP.NE.AND P5, PT, R77, RZ, PT ;  /* 0x000000ff4d00720c */ /* 0x000fe40003fa5270 */
        /* <DEDUP_REMOVED lines=42> */
[----:B------:R-:W-:-:S02]  /*2f50*/  FMNMX.FTZ R8, R69, R8, !PT ;  /* 0x0000000845087209 */ /* 0x000fc40007810000 */
[C---:B------:R-:W-:Y:S02]  /*2f60*/  ISETP.GT.AND P1, PT, R2.reuse, 0x30, !P1 ;  /* 0x000000300200780c */ /* 0x040fe40004f24270 */
[----:B------:R-:W-:Y:S01]  /*2f70*/  ISETP.GT.AND P4, PT, R2, RZ, !P4 ;  /* 0x000000ff0200720c */ /* 0x000fe20006784270 */
[----:B------:R-:W0:Y:S01]  /*2f80*/  SHFL.BFLY PT, R3, R8, 0x2, 0x1f ;  /* 0x0c401f0008037f89 */ /* 0x000e2200000e0000 */
        /* <DEDUP_REMOVED lines=11> */
[C---:B------:R-:W-:Y:S02]  /*3040*/  ISETP.GT.AND P2, PT, R2.reuse, 0x51, !P2 ;  /* 0x000000510200780c */ /* 0x040fe40005744270 */
[----:B------:R-:W-:Y:S02]  /*3050*/  ISETP.GT.AND P1, PT, R2, 0x38, !P1 ;  /* 0x000000380200780c */ /* 0x000fe40004f24270 */
[----:B0-----:R-:W-:Y:S02]  /*3060*/  FMNMX.FTZ R12, R8, R3, !PT ;  /* 0x00000003080c7209 */ /* 0x001fe40007810000 */
[----:B------:R-:W-:Y:S02]  /*3070*/  FMNMX.FTZ R8, R21, R27, !PT ;  /* 0x0000001b15087209 */ /* 0x000fe40007810000 */
[----:B------:R-:W-:Y:S01]  /*3080*/  ISETP.LT.OR P1, PT, R0, 0x39, P1 ;  /* 0x000000390000780c */ /* 0x000fe20000f21670 */
[----:B------:R-:W0:Y:S01]  /*3090*/  SHFL.BFLY PT, R3, R12, 0x1, 0x1f ;  /* 0x0c201f000c037f89 */ /* 0x000e2200000e0000 */
        /* <DEDUP_REMOVED lines=21> */
[----:B------:R-:W-:Y:S02]  /*31f0*/  FMNMX.FTZ R8, R47, R8, !PT ;  /* 0x000000082f087209 */ /* 0x000fe40007810000 */
[----:B------:R-:W-:Y:S02]  /*3200*/  ISETP.GT.AND P1, PT, R2, 0x48, !P5 ;  /* 0x000000480200780c */ /* 0x000fe40006f24270 */
[----:B0-----:R-:W-:Y:S02]  /*3210*/  FMNMX.FTZ R3, R12, R3, !PT ;  /* 0x000000030c037209 */ /* 0x001fe40007810000 */
[----:B------:R-:W-:-:S02]  /*3220*/  FMNMX.FTZ R8, R45, R8, !PT ;  /* 0x000000082d087209 */ /* 0x000fc40007810000 */
[----:B------:R-:W-:Y:S01]  /*3230*/  ISETP.LT.OR P1, PT, R0, 0x49, P1 ;  /* 0x000000490000780c */ /* 0x000fe20000f21670 */
[----:B------:R-:W-:Y:S01]  /*3240*/  FMUL.FTZ R24, R3, R10 ;  /* 0x0000000a03187220 */ /* 0x000fe20000410000 */
[----:B------:R-:W-:Y:S02]  /*3250*/  FMNMX.FTZ R8, R51, R8, !PT ;  /* 0x0000000833087209 */ /* 0x000fe40007810000 */
[----:B------:R-:W-:Y:S02]  /*3260*/  FSEL R5, R62, -INF , !P1 ;  /* 0xff8000003e057808 */ /* 0x000fe40004800000 */
[----:B------:R-:W-:Y:S02]  /*3270*/  FSETP.NEU.FTZ.AND P1, PT, R3, -INF , PT ;  /* 0xff8000000300780b */ /* 0x000fe40003f3d000 */
[----:B------:R-:W-:Y:S02]  /*3280*/  ISETP.NE.AND P5, PT, R89, RZ, PT ;  /* 0x000000ff5900720c */ /* 0x000fe40003fa5270 */
[----:B------:R-:W-:-:S02]  /*3290*/  FMNMX.FTZ R8, R49, R8, !PT ;  /* 0x0000000831087209 */ /* 0x000fc40007810000 */
        /* <DEDUP_REMOVED lines=15> */
[----:B------:R1:W-:Y:S01]  /*3390*/  MUFU.EX2 R77, R28 ;  /* 0x0000001c004d7308 */ /* 0x0003e20000000800 */
[----:B------:R-:W-:Y:S01]  /*33a0*/  ISETP.LT.OR P1, PT, R0, 0x51, P1 ;  /* 0x000000510000780c */ /* 0x000fe20000f21670 */
[--C-:B0-----:R-:W-:Y:S01]  /*33b0*/  FFMA.FTZ R38, R9, R10, -R73.reuse ;  /* 0x0000000a09267223 */ /* 0x101fe20000010849 */
[----:B------:R-:W-:Y:S01]  /*33c0*/  FMNMX.FTZ R8, R5, R8, !PT ;  /* 0x0000000805087209 */ /* 0x000fe20007810000 */
[-CC-:B------:R-:W-:Y:S01]  /*33d0*/  FFMA.FTZ R30, R32, R10.reuse, -R73.reuse ;  /* 0x0000000a201e7223 */ /* 0x180fe20000010849 */
[----:B------:R-:W-:Y:S01]  /*33e0*/  ISETP.NE.AND P5, PT, R64, RZ, PT ;  /* 0x000000ff4000720c */ /* 0x000fe20003fa5270 */
[-CC-:B------:R-:W-:Y:S01]  /*33f0*/  FFMA.FTZ R32, R36, R10.reuse, -R73.reuse ;  /* 0x0000000a24207223 */ /* 0x180fe20000010849 */
[----:B------:R-:W-:Y:S01]  /*3400*/  ISETP.GT.AND P3, PT, R2, 0x58, !P3 ;  /* 0x000000580200780c */ /* 0x000fe20005f64270 */
[----:B------:R-:W-:Y:S01]  /*3410*/  MUFU.EX2 R12, R12 ;  /* 0x0000000c000c7308 */ /* 0x000fe20000000800 */
[----:B------:R-:W-:Y:S01]  /*3420*/  ISETP.LT.OR P2, PT, R0, 0x52, P2 ;  /* 0x000000520000780c */ /* 0x000fe20001741670 */
[-CC-:B-1----:R-:W-:Y:S01]  /*3430*/  FFMA.FTZ R28, R82, R10.reuse, -R73.reuse ;  /* 0x0000000a521c7223 */ /* 0x182fe20000010849 */
[----:B------:R-:W-:Y:S01]  /*3440*/  FSEL R53, R66, -INF , !P1 ;  /* 0xff80000042357808 */ /* 0x000fe20004800000 */
[--C-:B------:R-:W-:Y:S01]  /*3450*/  FFMA.FTZ R34, R48, R10, -R73.reuse ;  /* 0x0000000a30227223 */ /* 0x100fe20000010849 */
[----:B------:R-:W-:Y:S01]  /*3460*/  FMNMX.FTZ R8, R63, R8, !PT ;  /* 0x000000083f087209 */ /* 0x000fe20007810000 */
[-CC-:B------:R-:W-:Y:S01]  /*3470*/  FFMA.FTZ R36, R52, R10.reuse, -R73.reuse ;  /* 0x0000000a34247223 */ /* 0x180fe20000010849 */
[----:B------:R-:W-:Y:S01]  /*3480*/  ISETP.GT.AND P4, PT, R2, 0x59, !P5 ;  /* 0x000000590200780c */ /* 0x000fe20006f84270 */
[----:B------:R0:W1:Y:S01]  /*3490*/  MUFU.EX2 R75, R24 ;  /* 0x00000018004b7308 */ /* 0x0000620000000800 */
[----:B------:R-:W-:Y:S01]  /*34a0*/  ISETP.LT.OR P3, PT, R0, 0x59, P3 ;  /* 0x000000590000780c */ /* 0x000fe20001f61670 */
[-CC-:B------:R-:W-:Y:S01]  /*34b0*/  FFMA.FTZ R2, R40, R10.reuse, -R73.reuse ;  /* 0x0000000a28027223 */ /* 0x180fe20000010849 */
[----:B------:R-:W-:Y:S01]  /*34c0*/  FSEL R67, R67, -INF , !P2 ;  /* 0xff80000043437808 */ /* 0x000fe20005000000 */
[--C-:B------:R-:W-:Y:S01]  /*34d0*/  FFMA.FTZ R40, R56, R10, -R73.reuse ;  /* 0x0000000a38287223 */ /* 0x100fe20000010849 */
[----:B------:R-:W-:Y:S01]  /*34e0*/  FMNMX.FTZ R8, R53, R8, !PT ;  /* 0x0000000835087209 */ /* 0x000fe20007810000 */
[-CC-:B------:R-:W-:Y:S01]  /*34f0*/  FFMA.FTZ R65, R65, R10.reuse, -R73.reuse ;  /* 0x0000000a41417223 */ /* 0x180fe20000010849 */
[----:B------:R-:W-:Y:S01]  /*3500*/  ISETP.LT.OR P4, PT, R0, 0x5a, P4 ;  /* 0x0000005a0000780c */ /* 0x000fe20002781670 */
[--C-:B------:R-:W-:Y:S01]  /*3510*/  FFMA.FTZ R0, R44, R10, -R73.reuse ;  /* 0x0000000a2c007223 */ /* 0x100fe20000010849 */
[----:B------:R-:W-:Y:S01]  /*3520*/  FSEL R57, R70, -INF , !P3 ;  /* 0xff80000046397808 */ /* 0x000fe20005800000 */
[----:B------:R-:W2:Y:S01]  /*3530*/  MUFU.EX2 R26, R26 ;  /* 0x0000001a001a7308 */ /* 0x000ea20000000800 */
[----:B------:R-:W-:Y:S01]  /*3540*/  FMNMX.FTZ R8, R67, R8, !PT ;  /* 0x0000000843087209 */ /* 0x000fe20007810000 */
[-CC-:B0-----:R-:W-:Y:S01]  /*3550*/  FFMA.FTZ R24, R80, R10.reuse, -R73.reuse ;  /* 0x0000000a50187223 */ /* 0x181fe20000010849 */
[----:B------:R-:W-:Y:S01]  /*3560*/  FSEL R71, R71, -INF , !P4 ;  /* 0xff80000047477808 */ /* 0x000fe20006000000 */
[--C-:B------:R-:W-:Y:S01]  /*3570*/  FFMA.FTZ R11, R11, R10, -R73.reuse ;  /* 0x0000000a0b0b7223 */ /* 0x100fe20000010849 */
[----:B------:R-:W-:Y:S01]  /*3580*/  FMNMX.FTZ R8, R57, R8, !PT ;  /* 0x0000000839087209 */ /* 0x000fe20007810000 */
[----:B------:R-:W-:Y:S01]  /*3590*/  FFMA.FTZ R69, R69, R10, -R73 ;  /* 0x0000000a45457223 */ /* 0x000fe20000010849 */
[----:B-1----:R-:W-:Y:S01]  /*35a0*/  F2FP.BF16.F32.PACK_AB R156, R75, R12 ;  /* 0x0000000c4b9c723e */ /* 0x002fe200000010ff */
[----:B------:R-:W-:Y:S01]  /*35b0*/  MUFU.EX2 R150, R0 ;  /* 0x0000000000967308 */ /* 0x000fe20000000800 */
[----:B------:R-:W-:-:S02]  /*35c0*/  FMNMX.FTZ R8, R71, R8, !PT ;  /* 0x0000000847087209 */ /* 0x000fc40007810000 */
[----:B------:R-:W-:-:S03]  /*35d0*/  ISETP.GE.AND P5, PT, R15, 0x1, PT ;  /* 0x000000010f00780c */ /* 0x000fc60003fa6270 */
[----:B------:R-:W0:Y:S02]  /*35e0*/  SHFL.BFLY PT, R61, R8, 0x2, 0x1f ;  /* 0x0c401f00083d7f89 */ /* 0x000e2400000e0000 */
[----:B------:R1:W-:Y:S01]  /*35f0*/  MUFU.EX2 R81, R28 ;  /* 0x0000001c00517308 */ /* 0x0003e20000000800 */
[----:B--2---:R-:W-:-:S07]  /*3600*/  F2FP.BF16.F32.PACK_AB R158, R77, R26 ;  /* 0x0000001a4d9e723e */ /* 0x004fce00000010ff */
[----:B------:R-:W-:Y:S01]  /*3610*/  MUFU.EX2 R30, R30 ;  /* 0x0000001e001e7308 */ /* 0x000fe20000000800 */
[----:B-1----:R-:W-:-:S07]  /*3620*/  FFMA.FTZ R28, R86, R10, -R73 ;  /* 0x0000000a561c7223 */ /* 0x002fce0000010849 */
[----:B------:R1:W-:Y:S01]  /*3630*/  MUFU.EX2 R85, R28 ;  /* 0x0000001c00557308 */ /* 0x0003e20000000800 */
[----:B0-----:R-:W-:Y:S01]  /*3640*/  FMNMX.FTZ R61, R8, R61, !PT ;  /* 0x0000003d083d7209 */ /* 0x001fe20007810000 */
[----:B------:R-:W-:-:S06]  /*3650*/  FFMA.FTZ R8, R92, R10, -R73 ;  /* 0x0000000a5c087223 */ /* 0x000fcc0000010849 */
[----:B------:R0:W2:Y:S01]  /*3660*/  MUFU.EX2 R79, R24 ;  /* 0x00000018004f7308 */ /* 0x0000a20000000800 */
[-CC-:B-1----:R-:W-:Y:S01]  /*3670*/  FFMA.FTZ R28, R94, R10.reuse, -R73.reuse ;  /* 0x0000000a5e1c7223 */ /* 0x182fe20000010849 */
[----:B------:R-:W1:Y:S06]  /*3680*/  SHFL.BFLY PT, R0, R61, 0x1, 0x1f ;  /* 0x0c201f003d007f89 */ /* 0x000e6c00000e0000 */
[----:B------:R-:W-:Y:S01]  /*3690*/  MUFU.EX2 R93, R28 ;  /* 0x0000001c005d7308 */ /* 0x000fe20000000800 */
[----:B0-----:R-:W-:-:S07]  /*36a0*/  FFMA.FTZ R24, R84, R10, -R73 ;  /* 0x0000000a54187223 */ /* 0x001fce0000010849 */
[----:B------:R-:W0:Y:S01]  /*36b0*/  MUFU.EX2 R32, R32 ;  /* 0x0000002000207308 */ /* 0x000e220000000800 */
[----:B--2---:R-:W-:-:S07]  /*36c0*/  F2FP.BF16.F32.PACK_AB R152, R79, R30 ;  /* 0x0000001e4f98723e */ /* 0x004fce00000010ff */
[----:B------:R-:W-:Y:S01]  /*36d0*/  MUFU.EX2 R91, R8 ;  /* 0x00000008005b7308 */ /* 0x000fe20000000800 */
[----:B-1----:R-:W-:-:S04]  /*36e0*/  FMNMX.FTZ R9, R61, R0, !PT ;  /* 0x000000003d097209 */ /* 0x002fc80007810000 */
[C---:B------:R-:W-:Y:S01]  /*36f0*/  FSETP.NEU.FTZ.AND P1, PT, R9.reuse, -INF , PT ;  /* 0xff8000000900780b */ /* 0x040fe20003f3d000 */
[----:B------:R-:W-:Y:S02]  /*3700*/  FMUL.FTZ R0, R9, R10 ;  /* 0x0000000a09007220 */ /* 0x000fe40000410000 */
[----:B------:R-:W-:Y:S01]  /*3710*/  MUFU.EX2 R2, R2 ;  /* 0x0000000200027308 */ /* 0x000fe20000000800 */
[----:B0-----:R-:W-:Y:S02]  /*3720*/  F2FP.BF16.F32.PACK_AB R154, R81, R32 ;  /* 0x00000020519a723e */ /* 0x001fe400000010ff */
[----:B------:R-:W-:-:S05]  /*3730*/  FSEL R0, R0, RZ, P1 ;  /* 0x000000ff00007208 */ /* 0x000fca0000800000 */
        /* <DEDUP_REMOVED lines=12> */
[-C--:B0-----:R-:W-:Y:S01]  /*3800*/  FFMA.FTZ R24, R88, R10.reuse, -R73 ;  /* 0x0000000a58187223 */ /* 0x081fe20000010849 */
[-CC-:B------:R-:W-:Y:S01]  /*3810*/  FFMA.FTZ R41, R41, R10.reuse, -R0.reuse ;  /* 0x0000000a29297223 */ /* 0x180fe20000010800 */
[-CC-:B------:R-:W-:Y:S01]  /*3820*/  FFMA.FTZ R47, R47, R10.reuse, -R0.reuse ;  /* 0x0000000a2f2f7223 */ /* 0x180fe20000010800 */
[-CC-:B------:R-:W-:Y:S01]  /*3830*/  FFMA.FTZ R45, R45, R10.reuse, -R0.reuse ;  /* 0x0000000a2d2d7223 */ /* 0x180fe20000010800 */
[----:B------:R-:W0:Y:S01]  /*3840*/  MUFU.EX2 R21, R21 ;  /* 0x0000001500157308 */ /* 0x000e220000000800 */
        /* <DEDUP_REMOVED lines=8> */
[----:B------:R-:W-:Y:S01]  /*38d0*/  FADD.FTZ R27, R77, R8 ;  /* 0x000000084d1b7221 */ /* 0x000fe20000010000 */
[-CC-:B------:R-:W-:Y:S01]  /*38e0*/  FFMA.FTZ R5, R5, R10.reuse, -R0.reuse ;  /* 0x0000000a05057223 */ /* 0x180fe20000010800 */
[-CC-:B------:R-:W-:Y:S01]  /*38f0*/  FFMA.FTZ R63, R63, R10.reuse, -R0.reuse ;  /* 0x0000000a3f3f7223 */ /* 0x180fe20000010800 */
[-CC-:B------:R-:W-:Y:S01]  /*3900*/  FFMA.FTZ R53, R53, R10.reuse, -R0.reuse ;  /* 0x0000000a35357223 */ /* 0x180fe20000010800 */
[----:B------:R-:W-:Y:S01]  /*3910*/  FADD.FTZ R8, R30, R27 ;  /* 0x0000001b1e087221 */ /* 0x000fe20000010000 */
[-CC-:B------:R-:W-:Y:S01]  /*3920*/  FFMA.FTZ R67, R67, R10.reuse, -R0.reuse ;  /* 0x0000000a43437223 */ /* 0x180fe20000010800 */
[-C--:B------:R-:W-:Y:S01]  /*3930*/  FFMA.FTZ R57, R57, R10.reuse, -R0 ;  /* 0x0000000a39397223 */ /* 0x080fe20000010800 */
[----:B------:R2:W3:Y:S01]  /*3940*/  MUFU.EX2 R42, R31 ;  /* 0x0000001f002a7308 */ /* 0x0004e20000000800 */
[----:B------:R-:W-:Y:S01]  /*3950*/  FADD.FTZ R27, R79, R8 ;  /* 0x000000084f1b7221 */ /* 0x000fe20000010000 */
[----:B0-----:R-:W-:Y:S01]  /*3960*/  FADD.FTZ R8, R21, R28 ;  /* 0x0000001c15087221 */ /* 0x001fe20000010000 */
[----:B------:R-:W-:Y:S01]  /*3970*/  FFMA.FTZ R71, R71, R10, -R0 ;  /* 0x0000000a47477223 */ /* 0x000fe20000010800 */
[----:B------:R-:W-:Y:S01]  /*3980*/  F2FP.BF16.F32.PACK_AB R148, R83, R2 ;  /* 0x000000025394723e */ /* 0x000fe200000010ff */
[----:B------:R-:W-:Y:S01]  /*3990*/  FADD.FTZ R54, R32, R27 ;  /* 0x0000001b20367221 */ /* 0x000fe20000010000 */
[----:B------:R-:W-:-:S02]  /*39a0*/  F2FP.BF16.F32.PACK_AB R157, R28, R21 ;  /* 0x000000151c9d723e */ /* 0x000fc400000010ff */
[----:B------:R-:W0:Y:S01]  /*39b0*/  MUFU.EX2 R29, R29 ;  /* 0x0000001d001d7308 */ /* 0x000e220000000800 */
[----:B-1----:R-:W-:Y:S01]  /*39c0*/  FADD.FTZ R27, R25, R8 ;  /* 0x00000008191b7221 */ /* 0x002fe20000010000 */
[----:B--2---:R-:W-:-:S04]  /*39d0*/  FADD.FTZ R31, R81, R54 ;  /* 0x00000036511f7221 */ /* 0x004fc80000010000 */
[----:B------:R-:W-:Y:S02]  /*39e0*/  FADD.FTZ R56, R2, R31 ;  /* 0x0000001f02387221 */ /* 0x000fe40000010000 */
[----:B------:R-:W1:Y:S01]  /*39f0*/  MUFU.EX2 R44, R35 ;  /* 0x00000023002c7308 */ /* 0x000e620000000800 */
[C---:B---3--:R-:W-:Y:S01]  /*3a00*/  FADD.FTZ R8, R42.reuse, R27 ;  /* 0x0000001b2a087221 */ /* 0x048fe20000010000 */
[----:B------:R-:W-:Y:S01]  /*3a10*/  FADD.FTZ R31, R83, R56 ;  /* 0x00000038531f7221 */ /* 0x000fe20000010000 */
[----:B------:R-:W-:-:S03]  /*3a20*/  F2FP.BF16.F32.PACK_AB R159, R42, R25 ;  /* 0x000000192a9f723e */ /* 0x000fc600000010ff */
[----:B------:R-:W-:Y:S01]  /*3a30*/  FADD.FTZ R56, R150, R31 ;  /* 0x0000001f96387221 */ /* 0x000fe20000010000 */
[----:B------:R-:W-:Y:S01]  /*3a40*/  F2FP.BF16.F32.PACK_AB R150, R85, R150 ;  /* 0x000000965596723e */ /* 0x000fe200000010ff */
[----:B------:R-:W2:Y:S01]  /*3a50*/  MUFU.EX2 R33, R33 ;  /* 0x0000002100217308 */ /* 0x000ea20000000800 */
[----:B0-----:R-:W-:Y:S01]  /*3a60*/  FADD.FTZ R27, R29, R8 ;  /* 0x000000081d1b7221 */ /* 0x001fe20000010000 */
[----:B------:R-:W-:-:S06]  /*3a70*/  FADD.FTZ R31, R85, R56 ;  /* 0x00000038551f7221 */ /* 0x000fcc0000010000 */
        /* <DEDUP_REMOVED lines=10> */
[----:B------:R1:W3:Y:S01]  /*3b20*/  MUFU.EX2 R87, R24 ;  /* 0x0000001800577308 */ /* 0x0002e20000000800 */
[----:B--2---:R-:W-:-:S07]  /*3b30*/  FADD.FTZ R58, R34, R31 ;  /* 0x0000001f223a7221 */ /* 0x004fce0000010000 */
[----:B------:R-:W2:Y:S01]  /*3b40*/  MUFU.EX2 R41, R41 ;  /* 0x0000002900297308 */ /* 0x000ea20000000800 */
[----:B-1----:R-:W-:Y:S01]  /*3b50*/  FFMA.FTZ R24, R60, R10, -R73 ;  /* 0x0000000a3c187223 */ /* 0x002fe20000010849 */
[C---:B0-----:R-:W-:Y:S01]  /*3b60*/  FADD.FTZ R8, R48.reuse, R27 ;  /* 0x0000001b30087221 */ /* 0x041fe20000010000 */
[----:B------:R-:W-:-:S05]  /*3b70*/  F2FP.BF16.F32.PACK_AB R149, R48, R37 ;  /* 0x000000253095723e */ /* 0x000fca00000010ff */
[----:B------:R-:W0:Y:S01]  /*3b80*/  MUFU.EX2 R36, R36 ;  /* 0x0000002400247308 */ /* 0x000e220000000800 */
[C---:B---3--:R-:W-:Y:S01]  /*3b90*/  FADD.FTZ R31, R87.reuse, R58 ;  /* 0x0000003a571f7221 */ /* 0x048fe20000010000 */
[----:B------:R-:W-:-:S06]  /*3ba0*/  F2FP.BF16.F32.PACK_AB R144, R87, R34 ;  /* 0x000000225790723e */ /* 0x000fcc00000010ff */
[----:B------:R-:W1:Y:S01]  /*3bb0*/  MUFU.EX2 R50, R47 ;  /* 0x0000002f00327308 */ /* 0x000e620000000800 */
[----:B--2---:R-:W-:-:S07]  /*3bc0*/  FADD.FTZ R27, R41, R8 ;  /* 0x00000008291b7221 */ /* 0x004fce0000010000 */
[----:B------:R-:W2:Y:S01]  /*3bd0*/  MUFU.EX2 R45, R45 ;  /* 0x0000002d002d7308 */ /* 0x000ea20000000800 */
[----:B0-----:R-:W-:Y:S01]  /*3be0*/  FADD.FTZ R58, R36, R31 ;  /* 0x0000001f243a7221 */ /* 0x001fe20000010000 */
[----:B------:R-:W-:-:S03]  /*3bf0*/  F2FP.BF16.F32.PACK_AB R146, R89, R36 ;  /* 0x000000245992723e */ /* 0x000fc600000010ff */
[----:B------:R-:W-:-:S03]  /*3c00*/  FADD.FTZ R31, R89, R58 ;  /* 0x0000003a591f7221 */ /* 0x000fc60000010000 */
[----:B------:R-:W0:Y:S01]  /*3c10*/  MUFU.EX2 R40, R40 ;  /* 0x0000002800287308 */ /* 0x000e220000000800 */
[C---:B-1----:R-:W-:Y:S01]  /*3c20*/  FADD.FTZ R8, R50.reuse, R27 ;  /* 0x0000001b32087221 */ /* 0x042fe20000010000 */
        /* <DEDUP_REMOVED lines=42> */
[----:B--2---:R-:W-:Y:S01]  /*3ed0*/  FADD.FTZ R24, R2, R11 ;  /* 0x0000000b02187221 */ /* 0x004fe20000010000 */
[----:B------:R-:W-:Y:S01]  /*3ee0*/  IMAD.IADD R11, R16, 0x1, -R17 ;  /* 0x00000001100b7824 */ /* 0x000fe200078e0a11 */
[----:B------:R-:W-:-:S03]  /*3ef0*/  F2FP.BF16.F32.PACK_AB R137, R2, R53 ;  /* 0x000000350289723e */ /* 0x000fc600000010ff */
[----:B------:R-:W-:Y:S02]  /*3f00*/  IMAD R21, R161, 0x80, R11 ;  /* 0x00000080a1157824 */ /* 0x000fe400078e020b */
[----:B0-----:R-:W-:Y:S02]  /*3f10*/  FADD.FTZ R13, R57, R24 ;  /* 0x00000018390d7221 */ /* 0x001fe40000010000 */
[----:B------:R-:W-:Y:S02]  /*3f20*/  IMAD.IADD R14, R21, 0x1, R14 ;  /* 0x00000001150e7824 */ /* 0x000fe400078e020e */
[C---:B-1----:R-:W-:Y:S01]  /*3f30*/  FADD.FTZ R5, R12.reuse, R13 ;  /* 0x0000000d0c057221 */ /* 0x042fe20000010000 */
[----:B------:R-:W-:Y:S01]  /*3f40*/  F2FP.BF16.F32.PACK_AB R139, R12, R57 ;  /* 0x000000390c8b723e */ /* 0x000fe200000010ff */
[----:B------:R-:W-:Y:S01]  /*3f50*/  VIADD R12, R72, 0xfffffffe ;  /* 0xfffffffe480c7836 */ /* 0x000fe20000000000 */
[----:B------:R-:W-:Y:S06]  /*3f60*/  @!P5 BRA `(.L_x_1081) ;  /* 0x000000000040d947 */ /* 0x000fec0003800000 */
        /* <DEDUP_REMOVED lines=10> */
.L_x_1082:
[----:B------:R-:W-:-:S13]  /*4010*/  ISETP.NE.AND P1, PT, R15, 0x1, PT ;  /* 0x000000010f00780c */ /* 0x000fda0003f25270 */
[----:B------:R-:W0:Y:S02]  /*4020*/  @P1 LDC.64 R24, c[0x0][0x9e8] ;  /* 0x00027a00ff181b82 */ /* 0x000e240000000a00 */
[----:B0-----:R-:W-:-:S05]  /*4030*/  @P1 IMAD.HI.U32 R2, R0, R24, RZ ;  /* 0x0000001800021227 */ /* 0x001fca00078e00ff */
[----:B------:R-:W-:-:S07]  /*4040*/  @P1 SHF.R.U32.HI R0, RZ, R25, R2 ;  /* 0x00000019ff001219 */ /* 0x000fce0000011602 */
.L_x_1083:
[----:B------:R-:W-:-:S05]  /*4050*/  IMAD R15, R0, R15, R15 ;  /* 0x0000000f000f7224 */ /* 0x000fca00078e020f */
[----:B------:R-:W-:-:S07]  /*4060*/  VIMNMX R14, R14, R15, PT ;  /* 0x0000000f0e0e7248 */ /* 0x000fce0003fe0100 */
.L_x_1081:
        /* <DEDUP_REMOVED lines=44> */
[----:B------:R-:W-:Y:S02]  /*4330*/  VIADD R21, R15, 0x8 ;  /* 0x000000080f157836 */ /* 0x000fe40000000000 */
[----:B------:R-:W-:-:S03]  /*4340*/  IMAD.MOV.U32 R87, RZ, RZ, RZ ;  /* 0x000000ffff577224 */ /* 0x000fc600078e00ff */
[----:B------:R-:W-:-:S07]  /*4350*/  LOP3.LUT R163, RZ, R21, RZ, 0x33, !PT ;  /* 0x00000015ffa37212 */ /* 0x000fce00078e33ff */
.L_x_1101:
[----:B------:R-:W-:-:S04]  /*4360*/  UIADD3 UR4, UR36, 0x1, URZ ;  /* 0x0000000124047890 */ /* 0x000fc8000fffe03f */
[----:B------:R-:W-:-:S04]  /*4370*/  UISETP.NE.AND UP0, UPT, UR4, 0x2, UPT ;  /* 0x000000020400788c */ /* 0x000fc8000bf05270 */
[----:B------:R-:W-:Y:S02]  /*4380*/  USEL UR7, URZ, 0x1, UP0 ;  /* 0x000000013f077887 */ /* 0x000fe40008000000 */
[----:B------:R-:W-:Y:S02]  /*4390*/  USEL UR4, UR4, URZ, UP0 ;  /* 0x0000003f04047287 */ /* 0x000fe40008000000 */
[----:B------:R-:W-:Y:S01]  /*43a0*/  ULOP3.LUT UR7, UR37, UR7, URZ, 0x3c, !UPT ;  /* 0x0000000725077292 */ /* 0x000fe2000f8e3c3f */
[----:B------:R-:W-:Y:S11]  /*43b0*/  @!P0 BRA `(.L_x_1085) ;  /* 0x0000000000048947 */ /* 0x000ff60003800000 */
[----:B------:R-:W-:Y:S01]  /*43c0*/  BPT.TRAP 0x1 ;  /* 0x000000040000795c */ /* 0x000fe20000300000 */
.L_x_1085:
[----:B------:R-:W-:Y:S01]  /*43d0*/  ULEA UR5, UR4, UR38, 0x3 ;  /* 0x0000002604057291 */ /* 0x000fe2000f8e183f */
[----:B------:R-:W-:-:S05]  /*43e0*/  IMAD.U32 R10, RZ, RZ, UR7 ;  /* 0x00000007ff0a7e24 */ /* 0x000fca000f8e00ff */
[----:B------:R-:W-:-:S04]  /*43f0*/  SHF.L.U32 R10, R10, 0x1f, RZ ;  /* 0x0000001f0a0a7819 */ /* 0x000fc800000006ff */
[----:B------:R0:W1:Y:S01]  /*4400*/  SYNCS.PHASECHK.TRANS64.TRYWAIT P1, [UR5+0x2a830], R10 ;  /* 0x02a8300aff0075a7 */ /* 0x0000620008020145 */
[----:B------:R-:W-:Y:S05]  /*4410*/  @!P0 BRA `(.L_x_1086) ;  /* 0x0000000000048947 */ /* 0x000fea0003800000 */
[----:B------:R-:W-:Y:S01]  /*4420*/  BPT.TRAP 0x1 ;  /* 0x000000040000795c */ /* 0x000fe20000300000 */
.L_x_1086:
[----:B-1----:R-:W-:Y:S05]  /*4430*/  @P1 BRA `(.L_x_1087) ;  /* 0x0000000000081947 */ /* 0x002fea0003800000 */
[----:B------:R-:W1:Y:S02]  /*4440*/  SYNCS.PHASECHK.TRANS64.TRYWAIT P1, [UR5+0x2a830], R10 ;  /* 0x02a8300aff0075a7 */ /* 0x000e640008020145 */
[----:B-1----:R-:W-:Y:S05]  /*4450*/  @!P1 BRA `(.L_x_1088) ;  /* 0x000000f400c49947 */ /* 0x002fea0003800000 */
.L_x_1087:
[----:B------:R-:W-:Y:S01]  /*4460*/  R2UR UR52, R6 ;  /* 0x00000000063472ca */ /* 0x000fe200000e0000 */
[----:B------:R-:W-:Y:S01]  /*4470*/  UIMAD UR6, UR4, 0x900, UR39 ;  /* 0x00000900040678a4 */ /* 0x000fe2000f8e0227 */
[----:B------:R-:W-:Y:S01]  /*4480*/  R2UR UR53, R7 ;  /* 0x00000000073572ca */ /* 0x000fe200000e0000 */
[----:B-1----:R-:W-:Y:S01]  /*4490*/  WARPGROUP.ARRIVE ;  /* 0x00000000000079c5 */ /* 0x002fe20000000000 */
        /* <DEDUP_REMOVED lines=127> */
.L_x_1089:
[----:B------:R-:W-:Y:S01]  /*4c90*/  ULEA UR11, UR36, UR38, 0x3 ;  /* 0x00000026240b7291 */ /* 0x000fe2000f8e183f */
[----:B------:R-:W-:-:S05]  /*4ca0*/  IMAD.U32 R0, RZ, RZ, UR37 ;  /* 0x00000025ff007e24 */ /* 0x000fca000f8e00ff */
[----:B------:R-:W-:-:S04]  /*4cb0*/  SHF.L.U32 R0, R0, 0x1f, RZ ;  /* 0x0000001f00007819 */ /* 0x000fc800000006ff */
[----:B------:R1:W2:Y:S01]  /*4cc0*/  SYNCS.PHASECHK.TRANS64.TRYWAIT P1, [UR11+0x2a850], R0 ;  /* 0x02a85000ff0075a7 */ /* 0x0002a2000802014b */
[----:B------:R-:W-:Y:S05]  /*4cd0*/  @!P0 BRA `(.L_x_1090) ;  /* 0x0000000000048947 */ /* 0x000fea0003800000 */
[----:B------:R-:W-:Y:S01]  /*4ce0*/  BPT.TRAP 0x1 ;  /* 0x000000040000795c */ /* 0x000fe20000300000 */
.L_x_1090:
[----:B--2---:R-:W-:Y:S05]  /*4cf0*/  @P1 BRA `(.L_x_1091) ;  /* 0x0000000000081947 */ /* 0x004fea0003800000 */
[----:B------:R-:W2:Y:S02]  /*4d00*/  SYNCS.PHASECHK.TRANS64.TRYWAIT P1, [UR11+0x2a850], R0 ;  /* 0x02a85000ff0075a7 */ /* 0x000ea4000802014b */
[----:B--2---:R-:W-:Y:S05]  /*4d10*/  @!P1 BRA `(.L_x_1092) ;  /* 0x000000ec00ac9947 */ /* 0x004fea0003800000 */
.L_x_1091:
[----:B------:R-:W-:Y:S01]  /*4d20*/  UIADD3 UR6, UR38, 0x400, URZ ;  /* 0x0000040026067890 */ /* 0x000fe2000fffe03f */
[----:B------:R-:W-:Y:S01]  /*4d30*/  WARPGROUP.ARRIVE ;  /* 0x00000000000079c5 */ /* 0x000fe20000000000 */
[----:B------:R-:W-:-:S05]  /*4d40*/  UMOV UR15, 0x40000040 ;  /* 0x40000040000f7882 */ /* 0x000fca0000000000 */
[----:B------:R-:W3:Y:S01]  /*4d50*/  S2R R160, SR_TID.X ;  /* 0x0000000000a07919 */ /* 0x000ee20000002100 */
[----:B------:R-:W-:Y:S01]  /*4d60*/  USHF.R.U32.HI UR6, URZ, 0x4, UR6 ;  /* 0x000000043f067899 */ /* 0x000fe20008011606 */
[----:B-12---:R-:W-:Y:S01]  /*4d70*/  IMAD.U32 R0, RZ, RZ, UR5 ;  /* 0x00000005ff007e24 */ /* 0x006fe2000f8e00ff */
[----:B------:R-:W-:Y:S01]  /*4d80*/  ISETP.NE.AND P1, PT, R20, RZ, PT ;  /* 0x000000ff1400720c */ /* 0x000fe20003f25270 */
[----:B------:R-:W-:Y:S02]  /*4d90*/  ULOP3.LUT UR5, URZ, UR59, URZ, 0x33, !UPT ;  /* 0x0000003b3f057292 */ /* 0x000fe4000f8e333f */
[----:B------:R-:W-:Y:S01]  /*4da0*/  ULOP3.LUT UR6, UR6, 0x3fff, URZ, 0xc0, !UPT ;  /* 0x00003fff06067892 */ /* 0x000fe2000f8ec03f */
[----:B------:R-:W-:-:S03]  /*4db0*/  ULDC UR18, c[0x0][0x9e0] ;  /* 0x0002780000127ab9 */ /* 0x000fc60000000800 */
[----:B------:R-:W-:-:S04]  /*4dc0*/  ULOP3.LUT UR6, UR6, 0x3000000, URZ, 0xfc, !UPT ;  /* 0x0300000006067892 */ /* 0x000fc8000f8efc3f */
[----:B------:R-:W-:-:S04]  /*4dd0*/  UIMAD UR6, UR36, 0x600, UR6 ;  /* 0x00000600240678a4 */ /* 0x000fc8000f8e0206 */
[----:B------:R-:W-:-:S03]  /*4de0*/  UIADD3 UR10, UR6, 0x80, URZ ;  /* 0x00000080060a7890 */ /* 0x000fc6000fffe03f */
[----:B------:R-:W-:Y:S02]  /*4df0*/  UMOV UR14, UR6 ;  /* 0x00000006000e7c82 */ /* 0x000fe40008000000 */
[----:B------:R-:W-:Y:S01]  /*4e00*/  HGMMA.64x128x16.F32.BF16 R24, R156, gdesc[UR12].tnspB, R24, gsb0 ;  /* 0x41e0000c9c187df0 */ /* 0x000fe20008001818 */
[----:B------:R-:W-:Y:S01]  /*4e10*/  UMOV UR15, 0x40000040 ;  /* 0x40000040000f7882 */ /* 0x000fe20000000000 */
[----:B------:R-:W-:Y:S01]  /*4e20*/  UMOV UR14, UR10 ;  /* 0x0000000a000e7c82 */ /* 0x000fe20008000000 */
[----:B------:R-:W-:Y:S01]  /*4e30*/  UIADD3 UR10, UR6, 0x100, URZ ;  /* 0x00000100060a7890 */ /* 0x000fe2000fffe03f */
[----:B---3--:R-:W-:-:S13]  /*4e40*/  LOP3.LUT P2, RZ, R160, 0x7f, RZ, 0xc0, !PT ;  /* 0x0000007fa0ff7812 */ /* 0x008fda000784c0ff */
[----:B------:R-:W-:-:S05]  /*4e50*/  @!P2 VIADD R0, R0, 0x2a840 ;  /* 0x0002a8400000a836 */ /* 0x000fca0000000000 */
[----:B------:R-:W-:Y:S01]  /*4e60*/  @!P2 PRMT R0, RZ, 0x654, R0 ;  /* 0x00000654ff00a816 */ /* 0x000fe20000000000 */
        /* <DEDUP_REMOVED lines=19> */
[----:B------:R-:W-:Y:S01]  /*4fa0*/  WARPGROUP.ARRIVE ;  /* 0x00000000000079c5 */ /* 0x000fe20000000000 */
[----:B------:R-:W-:-:S04]  /*4fb0*/  IMAD R147, R12, -0x60, RZ ;  /* 0xffffffa00c937824 */ /* 0x000fc800078e02ff */
[----:B------:R-:W-:Y:S02]  /*4fc0*/  IMAD R153, R18, -0x2, R147 ;  /* 0xfffffffe12997824 */ /* 0x000fe400078e0293 */
[----:B------:R-:W-:Y:S01]  /*4fd0*/  HGMMA.64x128x16.F32.BF16 R24, R140, gdesc[UR12].tnspB, R24, gsb0 ;  /* 0x41e0000c8c187df0 */ /* 0x000fe20008001818 */
[----:B------:R-:W-:Y:S01]  /*4fe0*/  UMOV UR14, UR6 ;  /* 0x00000006000e7c82 */ /* 0x000fe20008000000 */
[----:B------:R-:W-:Y:S01]  /*4ff0*/  UMOV UR15, 0x40000040 ;  /* 0x40000040000f7882 */ /* 0x000fe20000000000 */
[----:B------:R-:W-:Y:S01]  /*5000*/  IADD3 R2, R147, 0x1, R16 ;  /* 0x0000000193027810 */ /* 0x000fe20007ffe010 */
[----:B------:R-:W-:Y:S02]  /*5010*/  WARPGROUP.DEPBAR.LE gsb0, 0x0 ;  /* 0x00008000000079c5 */ /* 0x000fe40000010000 */
[----:B------:R-:W-:-:S06]  /*5020*/  WARPGROUP.ARRIVE ;  /* 0x00000000000079c5 */ /* 0x000fcc0000000000 */
[----:B------:R-:W-:Y:S03]  /*5030*/  HGMMA.64x128x16.F32.BF16 R24, R136, gdesc[UR12].tnspB, R24, gsb0 ;  /* 0x41e0000c88187df0 */ /* 0x000fe60008001818 */
[----:B------:R-:W-:Y:S02]  /*5040*/  WARPGROUP.DEPBAR.LE gsb0, 0x0 ;  /* 0x00008000000079c5 */ /* 0x000fe40000010000 */
[----:B------:R-:W-:Y:S01]  /*5050*/  IMAD.IADD R137, R2, 0x1, -R17 ;  /* 0x0000000102897824 */ /* 0x000fe200078e0a11 */
[----:B------:R1:W-:Y:S03]  /*5060*/  @!P2 SYNCS.ARRIVE.TRANS64.RED.A1T0 RZ, [R0+URZ], RZ ;  /* 0x000000ff00ffa9a7 */ /* 0x0003e6000810043f */
[----:B------:R-:W-:-:S04]  /*5070*/  IMAD R137, R18, -0x2, R137 ;  /* 0xfffffffe12897824 */ /* 0x000fc800078e0289 */
[C---:B------:R-:W-:Y:S02]  /*5080*/  VIADD R149, R137.reuse, UR18 ;  /* 0x0000001289957c36 */ /* 0x040fe40008000000 */
[----:B------:R-:W-:Y:S02]  /*5090*/  VIADD R151, R137, UR5 ;  /* 0x0000000589977c36 */ /* 0x000fe40008000000 */
[C---:B-1----:R-:W-:Y:S02]  /*50a0*/  IMAD.IADD R0, R4.reuse, 0x1, R149 ;  /* 0x0000000104007824 */ /* 0x042fe400078e0295 */
[----:B------:R-:W-:Y:S01]  /*50b0*/  IMAD.IADD R2, R4, 0x1, R151 ;  /* 0x0000000104027824 */ /* 0x000fe200078e0297 */
[----:B------:R-:W-:Y:S06]  /*50c0*/  @!P1 BRA `(.L_x_1093) ;  /* 0x0000000000589947 */ /* 0x000fec0003800000 */
[----:B------:R-:W-:Y:S01]  /*50d0*/  ISETP.GT.AND P1, PT, R15, -0x1, PT ;  /* 0xffffffff0f00780c */ /* 0x000fe20003f24270 */
[----:B------:R-:W-:-:S12]  /*50e0*/  BSSY B0, `(.L_x_1094) ;  /* 0x0000011000007945 */ /* 0x000fd80003800000 */
[----:B------:R-:W-:Y:S05]  /*50f0*/  @P1 BRA `(.L_x_1095) ;  /* 0x0000000000241947 */ /* 0x000fea0003800000 */
[----:B------:R-:W-:Y:S02]  /*5100*/  IMAD.U32 R136, RZ, RZ, UR58 ;  /* 0x0000003aff887e24 */ /* 0x000fe4000f8e00ff */
[----:B------:R-:W-:-:S03]  /*5110*/  IMAD.IADD R137, R4, 0x1, R11 ;  /* 0x0000000104897824 */ /* 0x000fc600078e020b */
[----:B------:R-:W-:Y:S02]  /*5120*/  ISETP.NE.AND P1, PT, R136, 0x1, PT ;  /* 0x000000018800780c */ /* 0x000fe40003f25270 */
[----:B------:R-:W-:-:S11]  /*5130*/  LOP3.LUT R137, RZ, R137, RZ, 0x33, !PT ;  /* 0x00000089ff897212 */ /* 0x000fd600078e33ff */
[----:B------:R-:W0:Y:S02]  /*5140*/  @P1 LDC.64 R138, c[0x0][0x9e8] ;  /* 0x00027a00ff8a1b82 */ /* 0x000e240000000a00 */
[----:B0-----:R-:W-:-:S05]  /*5150*/  @P1 IMAD.HI.U32 R10, R137, R138, RZ ;  /* 0x0000008a890a1227 */ /* 0x001fca00078e00ff */
[----:B------:R-:W-:-:S04]  /*5160*/  @P1 SHF.R.U32.HI R137, RZ, R139, R10 ;  /* 0x0000008bff891219 */ /* 0x000fc8000001160a */
[----:B------:R-:W-:Y:S01]  /*5170*/  LOP3.LUT R10, RZ, R137, RZ, 0x33, !PT ;  /* 0x00000089ff0a7212 */ /* 0x000fe200078e33ff */
[----:B------:R-:W-:Y:S06]  /*5180*/  BRA `(.L_x_1096) ;  /* 0x0000000000187947 */ /* 0x000fec0003800000 */
.L_x_1095:
[----:B------:R-:W-:Y:S02]  /*5190*/  IMAD.U32 R136, RZ, RZ, UR58 ;  /* 0x0000003aff887e24 */ /* 0x000fe4000f8e00ff */
[----:B0-----:R-:W-:-:S03]  /*51a0*/  IMAD.MOV.U32 R10, RZ, RZ, R15 ;  /* 0x000000ffff0a7224 */ /* 0x001fc600078e000f */
[----:B------:R-:W-:-:S13]  /*51b0*/  ISETP.NE.AND P1, PT, R136, 0x1, PT ;  /* 0x000000018800780c */ /* 0x000fda0003f25270 */
[----:B------:R-:W0:Y:S02]  /*51c0*/  @P1 LDC.64 R138, c[0x0][0x9e8] ;  /* 0x00027a00ff8a1b82 */ /* 0x000e240000000a00 */
[----:B0-----:R-:W-:-:S05]  /*51d0*/  @P1 IMAD.HI.U32 R14, R15, R138, RZ ;  /* 0x0000008a0f0e1227 */ /* 0x001fca00078e00ff */
[----:B------:R-:W-:-:S07]  /*51e0*/  @P1 SHF.R.U32.HI R10, RZ, R139, R14 ;  /* 0x0000008bff0a1219 */ /* 0x000fce000001160e */
.L_x_1096:
[----:B------:R-:W-:Y:S05]  /*51f0*/  BSYNC B0 ;  /* 0x0000000000007941 */ /* 0x000fea0003800000 */
.L_x_1094:
[----:B------:R-:W-:-:S05]  /*5200*/  IMAD R137, R10, R136, R153 ;  /* 0x000000880a897224 */ /* 0x000fca00078e0299 */
[----:B------:R-:W-:Y:S02]  /*5210*/  VIADDMNMX R0, R137, R136, R0, PT ;  /* 0x0000008889007246 */ /* 0x000fe40003800100 */
[----:B------:R-:W-:-:S07]  /*5220*/  VIMNMX R2, R2, R137, !PT ;  /* 0x0000008902027248 */ /* 0x000fce0007fe0100 */
.L_x_1093:
        /* <DEDUP_REMOVED lines=112> */
[----:B------:R-:W-:Y:S02]  /*5930*/  ISETP.GT.AND P6, PT, R2, 0x59, !P6 ;  /* 0x000000590200780c */ /* 0x000fe400077c4270 */
[--C-:B------:R-:W-:Y:S02]  /*5940*/  IADD3 R2, R151, 0x8, R4.reuse ;  /* 0x0000000897027810 */ /* 0x100fe40007ffe004 */
[----:B------:R-:W-:Y:S02]  /*5950*/  ISETP.LT.OR P6, PT, R0, 0x5a, P6 ;  /* 0x0000005a0000780c */ /* 0x000fe400037c1670 */
[----:B------:R-:W-:Y:S02]  /*5960*/  IADD3 R0, R149, 0x8, R4 ;  /* 0x0000000895007810 */ /* 0x000fe40007ffe004 */
[----:B------:R-:W-:-:S02]  /*5970*/  FSEL R133, R133, -INF , !P6 ;  /* 0xff80000085857808 */ /* 0x000fc40007000000 */
[----:B------:R-:W-:-:S13]  /*5980*/  ISETP.NE.AND P6, PT, R20, RZ, PT ;  /* 0x000000ff1400720c */ /* 0x000fda0003fc5270 */
[----:B------:R-:W-:Y:S05]  /*5990*/  @!P6 BRA `(.L_x_1097) ;  /* 0x000000000054e947 */ /* 0x000fea0003800000 */
[----:B------:R-:W-:Y:S01]  /*59a0*/  ISETP.GT.AND P6, PT, R21, -0x1, PT ;  /* 0xffffffff1500780c */ /* 0x000fe20003fc4270 */
[----:B------:R-:W-:-:S12]  /*59b0*/  BSSY B0, `(.L_x_1098) ;  /* 0x0000010000007945 */ /* 0x000fd80003800000 */
[----:B------:R-:W-:Y:S05]  /*59c0*/  @P6 BRA `(.L_x_1099) ;  /* 0x0000000000206947 */ /* 0x000fea0003800000 */
[----:B------:R-:W-:Y:S02]  /*59d0*/  IMAD.U32 R14, RZ, RZ, UR58 ;  /* 0x0000003aff0e7e24 */ /* 0x000fe4000f8e00ff */
[----:B0-----:R-:W-:-:S03]  /*59e0*/  IMAD.MOV.U32 R10, RZ, RZ, R163 ;  /* 0x000000ffff0a7224 */ /* 0x001fc600078e00a3 */
[----:B------:R-:W-:-:S13]  /*59f0*/  ISETP.NE.AND P6, PT, R14, 0x1, PT ;  /* 0x000000010e00780c */ /* 0x000fda0003fc5270 */
[----:B------:R-:W0:Y:S02]  /*5a00*/  @P6 LDC.64 R146, c[0x0][0x9e8] ;  /* 0x00027a00ff926b82 */ /* 0x000e240000000a00 */
[----:B0-----:R-:W-:-:S05]  /*5a10*/  @P6 IMAD.HI.U32 R146, R163, R146, RZ ;  /* 0x00000092a3926227 */ /* 0x001fca00078e00ff */
[----:B------:R-:W-:-:S04]  /*5a20*/  @P6 SHF.R.U32.HI R10, RZ, R147, R146 ;  /* 0x00000093ff0a6219 */ /* 0x000fc80000011692 */
[----:B------:R-:W-:Y:S01]  /*5a30*/  LOP3.LUT R10, RZ, R10, RZ, 0x33, !PT ;  /* 0x0000000aff0a7212 */ /* 0x000fe200078e33ff */
[----:B------:R-:W-:Y:S06]  /*5a40*/  BRA `(.L_x_1100) ;  /* 0x0000000000187947 */ /* 0x000fec0003800000 */
.L_x_1099:
[----:B------:R-:W-:Y:S02]  /*5a50*/  IMAD.U32 R14, RZ, RZ, UR58 ;  /* 0x0000003aff0e7e24 */ /* 0x000fe4000f8e00ff */
[----:B0-----:R-:W-:-:S03]  /*5a60*/  IMAD.MOV.U32 R10, RZ, RZ, R21 ;  /* 0x000000ffff0a7224 */ /* 0x001fc600078e0015 */
[----:B------:R-:W-:-:S13]  /*5a70*/  ISETP.NE.AND P6, PT, R14, 0x1, PT ;  /* 0x000000010e00780c */ /* 0x000fda0003fc5270 */
[----:B------:R-:W0:Y:S02]  /*5a80*/  @P6 LDC.64 R146, c[0x0][0x9e8] ;  /* 0x00027a00ff926b82 */ /* 0x000e240000000a00 */
[----:B0-----:R-:W-:-:S05]  /*5a90*/  @P6 IMAD.HI.U32 R146, R21, R146, RZ ;  /* 0x0000009215926227 */ /* 0x001fca00078e00ff */
[----:B------:R-:W-:-:S07]  /*5aa0*/  @P6 SHF.R.U32.HI R10, RZ, R147, R146 ;  /* 0x00000093ff0a6219 */ /* 0x000fce0000011692 */
.L_x_1100:
[----:B------:R-:W-:Y:S05]  /*5ab0*/  BSYNC B0 ;  /* 0x0000000000007941 */ /* 0x000fea0003800000 */
.L_x_1098:
[----:B------:R-:W-:-:S05]  /*5ac0*/  IMAD R147, R10, R14, R153 ;  /* 0x0000000e0a937224 */ /* 0x000fca00078e0299 */
[----:B------:R-:W-:Y:S02]  /*5ad0*/  VIADDMNMX R0, R147, R14, R0, PT ;  /* 0x0000000e93007246 */ /* 0x000fe40003800100 */
[----:B------:R-:W-:-:S07]  /*5ae0*/  VIMNMX R2, R2, R147, !PT ;  /* 0x0000009302027248 */ /* 0x000fce0007fe0100 */
.L_x_1097:
        /* <DEDUP_REMOVED lines=15> */
[----:B0-----:R-:W-:Y:S02]  /*5be0*/  FMNMX.FTZ R10, R195, R3, !PT ;  /* 0x00000003c30a7209 */ /* 0x001fe40007810000 */
        /* <DEDUP_REMOVED lines=44> */
[----:B------:R-:W-:Y:S02]  /*5eb0*/  ISETP.NE.AND P2, PT, R154, RZ, PT ;  /* 0x000000ff9a00720c */ /* 0x000fe40003f45270 */
        /* <DEDUP_REMOVED lines=12> */
[----:B------:R-:W-:-:S02]  /*5f80*/  ISETP.NE.AND P1, PT, R112, RZ, PT ;  /* 0x000000ff7000720c */ /* 0x000fc40003f25270 */
[----:B------:R-:W-:Y:S02]  /*5f90*/  FMNMX.FTZ R14, R133, R10, !PT ;  /* 0x0000000a850e7209 */ /* 0x000fe40007810000 */
[C---:B------:R-:W-:Y:S01]  /*5fa0*/  ISETP.GT.AND P1, PT, R2.reuse, 0x31, !P1 ;  /* 0x000000310200780c */ /* 0x040fe20004f24270 */
[----:B------:R-:W0:Y:S01]  /*5fb0*/  LDC R10, c[0x0][0x988] ;  /* 0x00026200ff0a7b82 */ /* 0x000e220000000800 */
[----:B------:R-:W-:Y:S02]  /*5fc0*/  ISETP.GT.AND P3, PT, R2, 0x50, !P3 ;  /* 0x000000500200780c */ /* 0x000fe40005f64270 */
[C---:B------:R-:W-:Y:S02]  /*5fd0*/  ISETP.LT.OR P1, PT, R0.reuse, 0x32, P1 ;  /* 0x000000320000780c */ /* 0x040fe40000f21670 */
[----:B------:R-:W-:Y:S02]  /*5fe0*/  ISETP.LT.OR P3, PT, R0, 0x51, P3 ;  /* 0x000000510000780c */ /* 0x000fe40001f61670 */
[----:B------:R-:W-:-:S02]  /*5ff0*/  FSEL R115, R115, -INF , !P1 ;  /* 0xff80000073737808 */ /* 0x000fc40004800000 */
[----:B------:R-:W-:Y:S02]  /*6000*/  ISETP.NE.AND P1, PT, R150, RZ, PT ;  /* 0x000000ff9600720c */ /* 0x000fe40003f25270 */
[C---:B------:R-:W-:Y:S02]  /*6010*/  ISETP.GT.AND P4, PT, R2.reuse, 0x51, !P4 ;  /* 0x000000510200780c */ /* 0x040fe40006784270 */
[----:B------:R-:W-:Y:S02]  /*6020*/  ISETP.GT.AND P1, PT, R2, 0x38, !P1 ;  /* 0x000000380200780c */ /* 0x000fe40004f24270 */
[----:B------:R-:W-:Y:S02]  /*6030*/  FSEL R185, R130, -INF , !P3 ;  /* 0xff80000082b97808 */ /* 0x000fe40005800000 */
[----:B------:R-:W-:Y:S02]  /*6040*/  ISETP.LT.OR P1, PT, R0, 0x39, P1 ;  /* 0x000000390000780c */ /* 0x000fe40000f21670 */
[----:B------:R-:W-:-:S02]  /*6050*/  ISETP.GT.AND P5, PT, R2, 0x58, !P5 ;  /* 0x000000580200780c */ /* 0x000fc40006fa4270 */
[----:B------:R-:W-:Y:S02]  /*6060*/  FSEL R175, R118, -INF , !P1 ;  /* 0xff80000076af7808 */ /* 0x000fe40004800000 */
        /* <DEDUP_REMOVED lines=19> */
[----:B------:R-:W-:-:S04]  /*61a0*/  ISETP.LT.OR P1, PT, R0, 0x4a, P1 ;  /* 0x0000004a0000780c */ /* 0x000fc80000f21670 */
[----:B------:R-:W-:Y:S02]  /*61b0*/  FSEL R183, R127, -INF , !P1 ;  /* 0xff8000007fb77808 */ /* 0x000fe40004800000 */
[----:B------:R-:W1:Y:S01]  /*61c0*/  SHFL.BFLY PT, R127, R14, 0x2, 0x1f ;  /* 0x0c401f000e7f7f89 */ /* 0x000e6200000e0000 */
[----:B------:R-:W-:Y:S02]  /*61d0*/  ISETP.GT.AND P1, PT, R2, RZ, !P6 ;  /* 0x000000ff0200720c */ /* 0x000fe40007724270 */
[----:B------:R-:W-:Y:S02]  /*61e0*/  ISETP.NE.AND P6, PT, R128, RZ, PT ;  /* 0x000000ff8000720c */ /* 0x000fe40003fc5270 */
[----:B------:R-:W-:Y:S02]  /*61f0*/  ISETP.LT.OR P1, PT, R0, 0x1, P1 ;  /* 0x000000010000780c */ /* 0x000fe40000f21670 */
[----:B------:R-:W-:Y:S02]  /*6200*/  ISETP.GT.AND P2, PT, R2, 0x59, !P6 ;  /* 0x000000590200780c */ /* 0x000fe40007744270 */
[----:B------:R-:W-:-:S02]  /*6210*/  FSEL R90, R90, -INF , !P1 ;  /* 0xff8000005a5a7808 */ /* 0x000fc40004800000 */
[----:B------:R-:W-:Y:S02]  /*6220*/  ISETP.LT.OR P2, PT, R0, 0x5a, P2 ;  /* 0x0000005a0000780c */ /* 0x000fe40001741670 */
[----:B------:R-:W-:Y:S02]  /*6230*/  LOP3.LUT P6, RZ, R160, 0x7f, RZ, 0xc0, !PT ;  /* 0x0000007fa0ff7812 */ /* 0x000fe400078cc0ff */
        /* <DEDUP_REMOVED lines=11> */
[C---:B------:R-:W-:Y:S01]  /*62f0*/  FSETP.NEU.FTZ.AND P1, PT, R127.reuse, -INF , PT ;  /* 0xff8000007f00780b */ /* 0x040fe20003f3d000 */
[----:B0-----:R-:W-:Y:S01]  /*6300*/  FMUL.FTZ R92, R127, R10 ;  /* 0x0000000a7f5c7220 */ /* 0x001fe20000410000 */
[----:B------:R-:W-:-:S04]  /*6310*/  FMNMX.FTZ R14, R99, R14, !PT ;  /* 0x0000000e630e7209 */ /* 0x000fc80007810000 */
        /* <DEDUP_REMOVED lines=18> */
[----:B0-----:R-:W-:Y:S01]  /*6440*/  FSEL R2, R127, RZ, P1 ;  /* 0x000000ff7f027208 */ /* 0x001fe20000800000 */
        /* <DEDUP_REMOVED lines=30> */
[----:B------:R-:W-:-:S05]  /*6630*/  FMNMX.FTZ R14, R139, R14, !PT ;  /* 0x0000000e8b0e7209 */ /* 0x000fca0007810000 */
[----:B------:R-:W0:Y:S01]  /*6640*/  SHFL.BFLY PT, R137, R14, 0x2, 0x1f ;  /* 0x0c401f000e897f89 */ /* 0x000e2200000e0000 */
[----:B------:R-:W-:Y:S08]  /*6650*/  MUFU.EX2 R152, R152 ;  /* 0x0000009800987308 */ /* 0x000ff00000000800 */
        /* <DEDUP_REMOVED lines=8> */
[----:B0-----:R-:W-:Y:S01]  /*66e0*/  FMNMX.FTZ R89, R137, R0, !PT ;  /* 0x0000000089597209 */ /* 0x001fe20007810000 */
[----:B------:R-:W-:-:S03]  /*66f0*/  FMUL.FTZ R0, R97, R10 ;  /* 0x0000000a61007220 */ /* 0x000fc60000410000 */
[C---:B------:R-:W-:Y:S01]  /*6700*/  FSETP.NEU.FTZ.AND P1, PT, R89.reuse, -INF , PT ;  /* 0xff8000005900780b */ /* 0x040fe20003f3d000 */
[C---:B------:R-:W-:Y:S02]  /*6710*/  FMUL.FTZ R2, R89.reuse, R10 ;  /* 0x0000000a59027220 */ /* 0x040fe40000410000 */
[----:B------:R-:W-:Y:S03]  /*6720*/  MUFU.EX2 R144, R144 ;  /* 0x0000009000907308 */ /* 0x000fe60000000800 */
[----:B------:R-:W-:Y:S02]  /*6730*/  FSEL R98, R2, RZ, P1 ;  /* 0x000000ff02627208 */ /* 0x000fe40000800000 */
[----:B------:R-:W-:-:S03]  /*6740*/  FSEL R2, R89, RZ, P1 ;  /* 0x000000ff59027208 */ /* 0x000fc60000800000 */
[----:B------:R-:W0:Y:S01]  /*6750*/  MUFU.EX2 R0, R0 ;  /* 0x0000000000007308 */ /* 0x000e220000000800 */
        /* <DEDUP_REMOVED lines=14> */
[--C-:B------:R-:W-:Y:S01]  /*6840*/  FFMA.FTZ R96, R111, R10, -R98.reuse ;  /* 0x0000000a6f607223 */ /* 0x100fe20000010862 */
[----:B------:R-:W1:Y:S01]  /*6850*/  MUFU.EX2 R2, R9 ;  /* 0x0000000900027308 */ /* 0x000e620000000800 */
[----:B0-----:R-:W-:Y:S01]  /*6860*/  FFMA.FTZ R95, R0, R8, R195 ;  /* 0x00000008005f7223 */ /* 0x001fe200000100c3 */
[-CC-:B------:R-:W-:Y:S01]  /*6870*/  FFMA.FTZ R91, R91, R10.reuse, -R98.reuse ;  /* 0x0000000a5b5b7223 */ /* 0x180fe20000010862 */
[-CC-:B------:R-:W-:Y:S01]  /*6880*/  FFMA.FTZ R115, R115, R10.reuse, -R98.reuse ;  /* 0x0000000a73737223 */ /* 0x180fe20000010862 */
[-CC-:B------:R-:W-:Y:S01]  /*6890*/  FFMA.FTZ R175, R175, R10.reuse, -R98.reuse ;  /* 0x0000000aafaf7223 */ /* 0x180fe20000010862 */
[----:B------:R-:W-:Y:S01]  /*68a0*/  FADD.FTZ R95, R156, R95 ;  /* 0x0000005f9c5f7221 */ /* 0x000fe20000010000 */
[-CC-:B------:R-:W-:Y:S01]  /*68b0*/  FFMA.FTZ R119, R119, R10.reuse, -R98.reuse ;  /* 0x0000000a77777223 */ /* 0x180fe20000010862 */
[-CC-:B------:R-:W-:Y:S01]  /*68c0*/  FFMA.FTZ R177, R177, R10.reuse, -R98.reuse ;  /* 0x0000000ab1b17223 */ /* 0x180fe20000010862 */
[----:B------:R-:W0:Y:S01]  /*68d0*/  MUFU.EX2 R14, R14 ;  /* 0x0000000e000e7308 */ /* 0x000e220000000800 */
[----:B------:R-:W-:Y:S01]  /*68e0*/  FADD.FTZ R8, R158, R95 ;  /* 0x0000005f9e087221 */ /* 0x000fe20000010000 */
[-CC-:B------:R-:W-:Y:S01]  /*68f0*/  FFMA.FTZ R123, R123, R10.reuse, -R98.reuse ;  /* 0x0000000a7b7b7223 */ /* 0x180fe20000010862 */
[-CC-:B------:R-:W-:Y:S01]  /*6900*/  FFMA.FTZ R181, R181, R10.reuse, -R98.reuse ;  /* 0x0000000ab5b57223 */ /* 0x180fe20000010862 */
[-C--:B------:R-:W-:Y:S01]  /*6910*/  FFMA.FTZ R183, R183, R10.reuse, -R98 ;  /* 0x0000000ab7b77223 */ /* 0x080fe20000010862 */
[----:B------:R-:W-:Y:S01]  /*6920*/  FADD.FTZ R95, R189, R8 ;  /* 0x00000008bd5f7221 */ /* 0x000fe20000010000 */
[-CC-:B------:R-:W-:Y:S01]  /*6930*/  FFMA.FTZ R185, R185, R10.reuse, -R98.reuse ;  /* 0x0000000ab9b97223 */ /* 0x180fe20000010862 */
[-CC-:B------:R-:W-:Y:S01]  /*6940*/  FFMA.FTZ R141, R141, R10.reuse, -R98.reuse ;  /* 0x0000000a8d8d7223 */ /* 0x180fe20000010862 */
[----:B------:R-:W2:Y:S01]  /*6950*/  MUFU.EX2 R159, R159 ;  /* 0x0000009f009f7308 */ /* 0x000ea20000000800 */
[----:B------:R-:W-:Y:S01]  /*6960*/  FADD.FTZ R8, R152, R95 ;  /* 0x0000005f98087221 */ /* 0x000fe20000010000 */
[----:B-1----:R-:W-:Y:S01]  /*6970*/  FFMA.FTZ R5, R2, R5, R97 ;  /* 0x0000000502057223 */ /* 0x002fe20000010061 */
[-CC-:B------:R-:W-:Y:S01]  /*6980*/  FFMA.FTZ R143, R143, R10.reuse, -R98.reuse ;  /* 0x0000000a8f8f7223 */ /* 0x180fe20000010862 */
[----:B------:R-:W-:Y:S01]  /*6990*/  FFMA.FTZ R98, R139, R10, -R98 ;  /* 0x0000000a8b627223 */ /* 0x000fe20000010862 */
[----:B------:R-:W-:Y:S01]  /*69a0*/  FADD.FTZ R9, R179, R8 ;  /* 0x00000008b3097221 */ /* 0x000fe20000010000 */
[C---:B------:R-:W-:Y:S01]  /*69b0*/  ISETP.GT.AND P1, PT, R12.reuse, R13, PT ;  /* 0x0000000d0c00720c */ /* 0x040fe20003f24270 */
[----:B------:R-:W-:Y:S01]  /*69c0*/  VIADD R12, R12, 0xffffffff ;  /* 0xffffffff0c0c7836 */ /* 0x000fe20000000000 */
[----:B------:R-:W1:Y:S01]  /*69d0*/  MUFU.EX2 R88, R88 ;  /* 0x0000005800587308 */ /* 0x000e620000000800 */
[----:B0-----:R-:W-:Y:S01]  /*69e0*/  FADD.FTZ R8, R14, R5 ;  /* 0x000000050e087221 */ /* 0x001fe20000010000 */
[----:B------:R-:W-:Y:S01]  /*69f0*/  FADD.FTZ R100, R154, R9 ;  /* 0x000000099a647221 */ /* 0x000fe20000010000 */
[----:B------:R-:W-:-:S02]  /*6a00*/  F2FP.BF16.F32.PACK_AB R154, R145, R154 ;  /* 0x0000009a919a723e */ /* 0x000fc400000010ff */
[----:B------:R-:W-:Y:S01]  /*6a10*/  F2FP.BF16.F32.PACK_AB R156, R156, R195 ;  /* 0x000000c39c9c723e */ /* 0x000fe200000010ff */
[----:B------:R-:W-:Y:S01]  /*6a20*/  FADD.FTZ R9, R145, R100 ;  /* 0x0000006491097221 */ /* 0x000fe20000010000 */
[----:B------:R-:W-:Y:S01]  /*6a30*/  F2FP.BF16.F32.PACK_AB R158, R189, R158 ;  /* 0x0000009ebd9e723e */ /* 0x000fe200000010ff */
[----:B------:R-:W0:Y:S01]  /*6a40*/  MUFU.EX2 R90, R90 ;  /* 0x0000005a005a7308 */ /* 0x000e220000000800 */
[----:B--2---:R-:W-:Y:S01]  /*6a50*/  FADD.FTZ R5, R159, R8 ;  /* 0x000000089f057221 */ /* 0x004fe20000010000 */
[----:B------:R-:W-:Y:S01]  /*6a60*/  FADD.FTZ R100, R148, R9 ;  /* 0x0000000994647221 */ /* 0x000fe20000010000 */
[----:B------:R-:W-:Y:S01]  /*6a70*/  IMAD.U32 R9, RZ, RZ, UR11 ;  /* 0x0000000bff097e24 */ /* 0x000fe2000f8e00ff */
[----:B------:R-:W-:Y:S02]  /*6a80*/  F2FP.BF16.F32.PACK_AB R152, R179, R152 ;  /* 0x00000098b398723e */ /* 0x000fe400000010ff */
[----:B------:R-:W-:Y:S01]  /*6a90*/  F2FP.BF16.F32.PACK_AB R148, R131, R148 ;  /* 0x000000948394723e */ /* 0x000fe200000010ff */
[----:B------:R-:W-:Y:S01]  /*6aa0*/  @!P6 VIADD R9, R9, 0x2a860 ;  /* 0x0002a8600909e836 */ /* 0x000fe20000000000 */
[----:B------:R-:W2:Y:S01]  /*6ab0*/  MUFU.EX2 R153, R153 ;  /* 0x0000009900997308 */ /* 0x000ea20000000800 */
[----:B-1----:R-:W-:Y:S01]  /*6ac0*/  FADD.FTZ R5, R88, R5 ;  /* 0x0000000558057221 */ /* 0x002fe20000010000 */
[----:B------:R-:W-:-:S02]  /*6ad0*/  F2FP.BF16.F32.PACK_AB R157, R14, R97 ;  /* 0x000000610e9d723e */ /* 0x000fc400000010ff */
[----:B------:R-:W-:-:S04]  /*6ae0*/  F2FP.BF16.F32.PACK_AB R159, R88, R159 ;  /* 0x0000009f589f723e */ /* 0x000fc800000010ff */
[----:B------:R-:W1:Y:S01]  /*6af0*/  MUFU.EX2 R155, R155 ;  /* 0x0000009b009b7308 */ /* 0x000e620000000800 */
[----:B0-----:R-:W-:Y:S01]  /*6b00*/  FADD.FTZ R8, R90, R5 ;  /* 0x000000055a087221 */ /* 0x001fe20000010000 */
[----:B------:R-:W-:-:S04]  /*6b10*/  FADD.FTZ R5, R131, R100 ;  /* 0x0000006483057221 */ /* 0x000fc80000010000 */
[----:B------:R-:W-:Y:S01]  /*6b20*/  FADD.FTZ R100, R150, R5 ;  /* 0x0000000596647221 */ /* 0x000fe20000010000 */
[----:B------:R-:W-:Y:S01]  /*6b30*/  F2FP.BF16.F32.PACK_AB R150, R135, R150 ;  /* 0x000000968796723e */ /* 0x000fe200000010ff */
[----:B------:R-:W0:Y:S01]  /*6b40*/  MUFU.EX2 R92, R92 ;  /* 0x0000005c005c7308 */ /* 0x000e220000000800 */
[C---:B--2---:R-:W-:Y:S01]  /*6b50*/  FADD.FTZ R8, R153.reuse, R8 ;  /* 0x0000000899087221 */ /* 0x044fe20000010000 */
[----:B------:R-:W-:-:S06]  /*6b60*/  F2FP.BF16.F32.PACK_AB R153, R153, R90 ;  /* 0x0000005a9999723e */ /* 0x000fcc00000010ff */
[----:B------:R-:W2:Y:S01]  /*6b70*/  MUFU.EX2 R149, R149 ;  /* 0x0000009500957308 */ /* 0x000ea20000000800 */
[----:B-1----:R-:W-:-:S07]  /*6b80*/  FADD.FTZ R5, R155, R8 ;  /* 0x000000089b057221 */ /* 0x002fce0000010000 */
[----:B------:R-:W1:Y:S01]  /*6b90*/  MUFU.EX2 R94, R94 ;  /* 0x0000005e005e7308 */ /* 0x000e620000000800 */
[C---:B0-----:R-:W-:Y:S01]  /*6ba0*/  FADD.FTZ R8, R92.reuse, R5 ;  /* 0x000000055c087221 */ /* 0x041fe20000010000 */
[----:B------:R-:W-:-:S06]  /*6bb0*/  F2FP.BF16.F32.PACK_AB R155, R92, R155 ;  /* 0x0000009b5c9b723e */ /* 0x000fcc00000010ff */
[----:B------:R-:W0:Y:S01]  /*6bc0*/  MUFU.EX2 R151, R151 ;  /* 0x0000009700977308 */ /* 0x000e220000000800 */
[----:B--2---:R-:W-:-:S07]  /*6bd0*/  FADD.FTZ R5, R149, R8 ;  /* 0x0000000895057221 */ /* 0x004fce0000010000 */
[----:B------:R-:W2:Y:S01]  /*6be0*/  MUFU.EX2 R96, R96 ;  /* 0x0000006000607308 */ /* 0x000ea20000000800 */
[C---:B-1----:R-:W-:Y:S01]  /*6bf0*/  FADD.FTZ R8, R94.reuse, R5 ;  /* 0x000000055e087221 */ /* 0x042fe20000010000 */
[----:B------:R-:W-:-:S06]  /*6c00*/  F2FP.BF16.F32.PACK_AB R149, R94, R149 ;  /* 0x000000955e95723e */ /* 0x000fcc00000010ff */
[----:B------:R1:W3:Y:S01]  /*6c10*/  MUFU.EX2 R102, R91 ;  /* 0x0000005b00667308 */ /* 0x0002e20000000800 */
[----:B0-----:R-:W-:-:S07]  /*6c20*/  FADD.FTZ R5, R151, R8 ;  /* 0x0000000897057221 */ /* 0x001fce0000010000 */
[----:B------:R-:W0:Y:S01]  /*6c30*/  MUFU.EX2 R93, R93 ;  /* 0x0000005d005d7308 */ /* 0x000e220000000800 */
[----:B-1----:R-:W-:Y:S01]  /*6c40*/  @!P6 PRMT R91, RZ, 0x654, R9 ;  /* 0x00000654ff5be816 */ /* 0x002fe20000000009 */
[----:B------:R-:W-:Y:S01]  /*6c50*/  FADD.FTZ R9, R135, R100 ;  /* 0x0000006487097221 */ /* 0x000fe20000010000 */
[C---:B--2---:R-:W-:Y:S01]  /*6c60*/  FADD.FTZ R5, R96.reuse, R5 ;  /* 0x0000000560057221 */ /* 0x044fe20000010000 */
[----:B------:R-:W-:Y:S01]  /*6c70*/  F2FP.BF16.F32.PACK_AB R151, R96, R151 ;  /* 0x000000976097723e */ /* 0x000fe200000010ff */
[----:B------:R1:W-:Y:S01]  /*6c80*/  @!P6 SYNCS.ARRIVE.TRANS64.RED.A1T0 RZ, [R91+URZ], RZ ;  /* 0x000000ff5bffe9a7 */ /* 0x0003e2000810043f */
[----:B------:R-:W-:Y:S02]  /*6c90*/  FADD.FTZ R100, R144, R9 ;  /* 0x0000000990647221 */ /* 0x000fe40000010000 */
[----:B------:R-:W2:Y:S01]  /*6ca0*/  MUFU.EX2 R115, R115 ;  /* 0x0000007300737308 */ /* 0x000ea20000000800 */
[----:B---3--:R-:W-:-:S07]  /*6cb0*/  FADD.FTZ R5, R102, R5 ;  /* 0x0000000566057221 */ /* 0x008fce0000010000 */
[----:B------:R-:W3:Y:S01]  /*6cc0*/  MUFU.EX2 R146, R146 ;  /* 0x0000009200927308 */ /* 0x000ee20000000800 */
[C---:B0-----:R-:W-:Y:S01]  /*6cd0*/  FADD.FTZ R9, R93.reuse, R100 ;  /* 0x000000645d097221 */ /* 0x041fe20000010000 */
[----:B------:R-:W-:-:S06]  /*6ce0*/  F2FP.BF16.F32.PACK_AB R144, R93, R144 ;  /* 0x000000905d90723e */ /* 0x000fcc00000010ff */
[----:B------:R-:W0:Y:S01]  /*6cf0*/  MUFU.EX2 R104, R175 ;  /* 0x000000af00687308 */ /* 0x000e220000000800 */
[C---:B--2---:R-:W-:Y:S01]  /*6d00*/  FADD.FTZ R5, R115.reuse, R5 ;  /* 0x0000000573057221 */ /* 0x044fe20000010000 */
[----:B------:R-:W-:-:S06]  /*6d10*/  F2FP.BF16.F32.PACK_AB R145, R115, R102 ;  /* 0x000000667391723e */ /* 0x000fcc00000010ff */
[----:B------:R-:W2:Y:S01]  /*6d20*/  MUFU.EX2 R109, R109 ;  /* 0x0000006d006d7308 */ /* 0x000ea20000000800 */
[----:B---3--:R-:W-:-:S07]  /*6d30*/  FADD.FTZ R100, R146, R9 ;  /* 0x0000000992647221 */ /* 0x008fce0000010000 */
[----:B------:R-:W3:Y:S01]  /*6d40*/  MUFU.EX2 R119, R119 ;  /* 0x0000007700777308 */ /* 0x000ee20000000800 */
[----:B0-----:R-:W-:-:S07]  /*6d50*/  FADD.FTZ R5, R104, R5 ;  /* 0x0000000568057221 */ /* 0x001fce0000010000 */
[----:B------:R-:W0:Y:S01]  /*6d60*/  MUFU.EX2 R140, R140 ;  /* 0x0000008c008c7308 */ /* 0x000e220000000800 */
[C---:B--2---:R-:W-:Y:S01]  /*6d70*/  FADD.FTZ R9, R109.reuse, R100 ;  /* 0x000000646d097221 */ /* 0x044fe20000010000 */
[----:B------:R-:W-:-:S06]  /*6d80*/  F2FP.BF16.F32.PACK_AB R146, R109, R146 ;  /* 0x000000926d92723e */ /* 0x000fcc00000010ff */
        /* <DEDUP_REMOVED lines=15> */
[----:B---3--:R-:W-:-:S07]  /*6e80*/  FADD.FTZ R5, R108, R5 ;  /* 0x000000056c057221 */ /* 0x008fce0000010000 */
[----:B------:R-:W3:Y:S01]  /*6e90*/  MUFU.EX2 R136, R136 ;  /* 0x0000008800887308 */ /* 0x000ee20000000800 */
[C---:B0-----:R-:W-:Y:S01]  /*6ea0*/  FADD.FTZ R9, R105.reuse, R8 ;  /* 0x0000000869097221 */ /* 0x041fe20000010000 */
[----:B------:R-:W-:-:S06]  /*6eb0*/  F2FP.BF16.F32.PACK_AB R142, R105, R142 ;  /* 0x0000008e698e723e */ /* 0x000fcc00000010ff */
[----:B------:R-:W0:Y:S01]  /*6ec0*/  MUFU.EX2 R100, R185 ;  /* 0x000000b900647308 */ /* 0x000e220000000800 */
[----:B--2---:R-:W-:-:S07]  /*6ed0*/  FADD.FTZ R5, R183, R5 ;  /* 0x00000005b7057221 */ /* 0x004fce0000010000 */
[----:B------:R-:W2:Y:S01]  /*6ee0*/  MUFU.EX2 R101, R101 ;  /* 0x0000006500657308 */ /* 0x000ea20000000800 */
[----:B---3--:R-:W-:-:S07]  /*6ef0*/  FADD.FTZ R8, R136, R9 ;  /* 0x0000000988087221 */ /* 0x008fce0000010000 */
[----:B------:R3:W4:Y:S01]  /*6f00*/  MUFU.EX2 R137, R141 ;  /* 0x0000008d00897308 */ /* 0x0007220000000800 */
[----:B0-----:R-:W-:-:S07]  /*6f10*/  FADD.FTZ R5, R100, R5 ;  /* 0x0000000564057221 */ /* 0x001fce0000010000 */
[----:B------:R-:W0:Y:S01]  /*6f20*/  MUFU.EX2 R138, R138 ;  /* 0x0000008a008a7308 */ /* 0x000e220000000800 */
[C---:B--2---:R-:W-:Y:S01]  /*6f30*/  FADD.FTZ R9, R101.reuse, R8 ;  /* 0x0000000865097221 */ /* 0x044fe20000010000 */
[----:B------:R-:W-:Y:S02]  /*6f40*/  F2FP.BF16.F32.PACK_AB R136, R101, R136 ;  /* 0x000000886588723e */ /* 0x000fe400000010ff */
[----:B---3--:R-:W-:-:S04]  /*6f50*/  F2FP.BF16.F32.PACK_AB R141, R123, R106 ;  /* 0x0000006a7b8d723e */ /* 0x008fc800000010ff */
[----:B------:R2:W3:Y:S01]  /*6f60*/  MUFU.EX2 R110, R143 ;  /* 0x0000008f006e7308 */ /* 0x0004e20000000800 */
[C---:B----4-:R-:W-:Y:S01]  /*6f70*/  FADD.FTZ R5, R137.reuse, R5 ;  /* 0x0000000589057221 */ /* 0x050fe20000010000 */
[----:B------:R-:W-:-:S06]  /*6f80*/  F2FP.BF16.F32.PACK_AB R137, R137, R100 ;  /* 0x000000648989723e */ /* 0x000fcc00000010ff */
[----:B------:R-:W4:Y:S01]  /*6f90*/  MUFU.EX2 R3, R3 ;  /* 0x0000000300037308 */ /* 0x000f220000000800 */
[----:B0-----:R-:W-:Y:S01]  /*6fa0*/  FADD.FTZ R8, R138, R9 ;  /* 0x000000098a087221 */ /* 0x001fe20000010000 */
[----:B--2---:R-:W-:Y:S01]  /*6fb0*/  F2FP.BF16.F32.PACK_AB R143, R183, R108 ;  /* 0x0000006cb78f723e */ /* 0x004fe200000010ff */
[----:B------:R-:W-:-:S05]  /*6fc0*/  IMAD.MOV.U32 R9, RZ, RZ, R89 ;  /* 0x000000ffff097224 */ /* 0x000fca00078e0059 */
[----:B------:R-:W0:Y:S01]  /*6fd0*/  MUFU.EX2 R98, R98 ;  /* 0x0000006200627308 */ /* 0x000e220000000800 */
[----:B---3--:R-:W-:Y:S01]  /*6fe0*/  FADD.FTZ R5, R110, R5 ;  /* 0x000000056e057221 */ /* 0x008fe20000010000 */
[C---:B----4-:R-:W-:Y:S01]  /*6ff0*/  FADD.FTZ R8, R3.reuse, R8 ;  /* 0x0000000803087221 */ /* 0x050fe20000010000 */
[----:B------:R-:W-:Y:S01]  /*7000*/  F2FP.BF16.F32.PACK_AB R138, R3, R138 ;  /* 0x0000008a038a723e */ /* 0x000fe200000010ff */
[----:B------:R-:W-:Y:S02]  /*7010*/  IMAD.MOV.U32 R3, RZ, RZ, R127 ;  /* 0x000000ffff037224 */ /* 0x000fe400078e007f */
[C---:B0-----:R-:W-:Y:S01]  /*7020*/  FADD.FTZ R5, R98.reuse, R5 ;  /* 0x0000000562057221 */ /* 0x041fe20000010000 */
[----:B------:R-:W-:Y:S01]  /*7030*/  F2FP.BF16.F32.PACK_AB R139, R98, R110 ;  /* 0x0000006e628b723e */ /* 0x000fe200000010ff */
[----:B-1----:R-:W-:Y:S06]  /*7040*/  @P1 BRA `(.L_x_1101) ;  /* 0xffffffd000c41947 */ /* 0x002fec000383ffff */
[----:B------:R-:W-:Y:S01]  /*7050*/  IMAD.MOV.U32 R9, RZ, RZ, R89 ;  /* 0x000000ffff097224 */ /* 0x000fe200078e0059 */
[----:B------:R-:W-:Y:S01]  /*7060*/  UMOV UR36, UR4 ;  /* 0x0000000400247c82 */ /* 0x000fe20008000000 */
[----:B------:R-:W-:Y:S01]  /*7070*/  IMAD.MOV.U32 R3, RZ, RZ, R127 ;  /* 0x000000ffff037224 */ /* 0x000fe200078e007f */
[----:B------:R-:W-:-:S06]  /*7080*/  UMOV UR37, UR7 ;  /* 0x0000000700257c82 */ /* 0x000fcc0008000000 */
.L_x_1084:
[----:B------:R-:W0:Y:S01]  /*7090*/  LDC R11, c[0x0][0x9e4] ;  /* 0x00027900ff0b7b82 */ /* 0x000e220000000800 */
[----:B------:R-:W-:-:S05]  /*70a0*/  IADD3 R14, R16, 0x80, -R17 ;  /* 0x00000080100e7810 */ /* 0x000fca0007ffe811 */
[----:B------:R-:W-:-:S04]  /*70b0*/  IMAD R14, R161, 0x80, R14 ;  /* 0x00000080a10e7824 */ /* 0x000fc800078e020e */
[----:B------:R-:W-:Y:S01]  /*70c0*/  VIADD R13, R14, -UR59 ;  /* 0x8000003b0e0d7c36 */ /* 0x000fe20008000000 */
[----:B0-----:R-:W-:-:S13]  /*70d0*/  ISETP.GE.AND P1, PT, R11, 0x1, PT ;  /* 0x000000010b00780c */ /* 0x001fda0003f26270 */
[----:B------:R-:W-:Y:S05]  /*70e0*/  @!P1 BRA `(.L_x_1102) ;  /* 0x00000000003c9947 */ /* 0x000fea0003800000 */
        /* <DEDUP_REMOVED lines=9> */
.L_x_1103:
[----:B------:R-:W-:-:S13]  /*7180*/  ISETP.NE.AND P1, PT, R11, 0x1, PT ;  /* 0x000000010b00780c */ /* 0x000fda0003f25270 */
[----:B------:R-:W0:Y:S02]  /*7190*/  @P1 LDC.64 R20, c[0x0][0x9e8] ;  /* 0x00027a00ff141b82 */ /* 0x000e240000000a00 */
[----:B0-----:R-:W-:-:S05]  /*71a0*/  @P1 IMAD.HI.U32 R20, R14, R20, RZ ;  /* 0x000000140e141227 */ /* 0x001fca00078e00ff */
[----:B------:R-:W-:-:S07]  /*71b0*/  @P1 SHF.R.U32.HI R14, RZ, R21, R20 ;  /* 0x00000015ff0e1219 */ /* 0x000fce0000011614 */
.L_x_1104:
[----:B------:R-:W-:-:S05]  /*71c0*/  IMAD R14, R14, R11, RZ ;  /* 0x0000000b0e0e7224 */ /* 0x000fca00078e02ff */
[----:B------:R-:W-:-:S07]  /*71d0*/  VIMNMX R13, R13, R14, !PT ;  /* 0x0000000e0d0d7248 */ /* 0x000fce0007fe0100 */
.L_x_1102:
        /* <DEDUP_REMOVED lines=11> */
.L_x_1114:
[----:B------:R-:W-:-:S04]  /*7290*/  UIADD3 UR5, UR4, 0x1, URZ ;  /* 0x0000000104057890 */ /* 0x000fc8000fffe03f */
[----:B------:R-:W-:-:S04]  /*72a0*/  UISETP.NE.AND UP0, UPT, UR5, 0x2, UPT ;  /* 0x000000020500788c */ /* 0x000fc8000bf05270 */
[----:B------:R-:W-:Y:S02]  /*72b0*/  USEL UR37, URZ, 0x1, UP0 ;  /* 0x000000013f257887 */ /* 0x000fe40008000000 */
[----:B------:R-:W-:Y:S02]  /*72c0*/  USEL UR36, UR5, URZ, UP0 ;  /* 0x0000003f05247287 */ /* 0x000fe40008000000 */
[----:B------:R-:W-:Y:S01]  /*72d0*/  ULOP3.LUT UR37, UR7, UR37, URZ, 0x3c, !UPT ;  /* 0x0000002507257292 */ /* 0x000fe2000f8e3c3f */
[----:B------:R-:W-:Y:S11]  /*72e0*/  @!P0 BRA `(.L_x_1106) ;  /* 0x0000000000048947 */ /* 0x000ff60003800000 */
[----:B------:R-:W-:Y:S01]  /*72f0*/  BPT.TRAP 0x1 ;  /* 0x000000040000795c */ /* 0x000fe20000300000 */
.L_x_1106:
[----:B------:R-:W-:Y:S01]  /*7300*/  ULEA UR5, UR36, UR38, 0x3 ;  /* 0x0000002624057291 */ /* 0x000fe2000f8e183f */
[----:B------:R-:W-:-:S05]  /*7310*/  IMAD.U32 R3, RZ, RZ, UR37 ;  /* 0x00000025ff037e24 */ /* 0x000fca000f8e00ff */
[----:B------:R-:W-:-:S04]  /*7320*/  SHF.L.U32 R3, R3, 0x1f, RZ ;  /* 0x0000001f03037819 */ /* 0x000fc800000006ff */
[----:B------:R0:W1:Y:S01]  /*7330*/  SYNCS.PHASECHK.TRANS64.TRYWAIT P1, [UR5+0x2a830], R3 ;  /* 0x02a83003ff0075a7 */ /* 0x0000620008020145 */
[----:B------:R-:W-:Y:S05]  /*7340*/  @!P0 BRA `(.L_x_1107) ;  /* 0x0000000000048947 */ /* 0x000fea0003800000 */
[----:B------:R-:W-:Y:S01]  /*7350*/  BPT.TRAP 0x1 ;  /* 0x000000040000795c */ /* 0x000fe20000300000 */
.L_x_1107:
[----:B-1----:R-:W-:Y:S05]  /*7360*/  @P1 BRA `(.L_x_1108) ;  /* 0x0000000000081947 */ /* 0x002fea0003800000 */
[----:B------:R-:W1:Y:S02]  /*7370*/  SYNCS.PHASECHK.TRANS64.TRYWAIT P1, [UR5+0x2a830], R3 ;  /* 0x02a83003ff0075a7 */ /* 0x000e640008020145 */
[----:B-1----:R-:W-:Y:S05]  /*7380*/  @!P1 BRA `(.L_x_1109) ;  /* 0x000000c800289947 */ /* 0x002fea0003800000 */
.L_x_1108:
        /* <DEDUP_REMOVED lines=131> */
.L_x_1110:
[----:B------:R-:W-:Y:S01]  /*7bc0*/  ULEA UR10, UR4, UR38, 0x3 ;  /* 0x00000026040a7291 */ /* 0x000fe2000f8e183f */
[----:B------:R-:W-:-:S05]  /*7bd0*/  IMAD.U32 R0, RZ, RZ, UR7 ;  /* 0x00000007ff007e24 */ /* 0x000fca000f8e00ff */
[----:B------:R-:W-:-:S04]  /*7be0*/  SHF.L.U32 R0, R0, 0x1f, RZ ;  /* 0x0000001f00007819 */ /* 0x000fc800000006ff */
[----:B------:R2:W3:Y:S01]  /*7bf0*/  SYNCS.PHASECHK.TRANS64.TRYWAIT P1, [UR10+0x2a850], R0 ;  /* 0x02a85000ff0075a7 */ /* 0x0004e2000802014a */
[----:B------:R-:W-:Y:S05]  /*7c00*/  @!P0 BRA `(.L_x_1111) ;  /* 0x0000000000048947 */ /* 0x000fea0003800000 */
[----:B------:R-:W-:Y:S01]  /*7c10*/  BPT.TRAP 0x1 ;  /* 0x000000040000795c */ /* 0x000fe20000300000 */
.L_x_1111:
[----:B---3--:R-:W-:Y:S05]  /*7c20*/  @P1 BRA `(.L_x_1112) ;  /* 0x0000000000081947 */ /* 0x008fea0003800000 */
[----:B------:R-:W3:Y:S02]  /*7c30*/  SYNCS.PHASECHK.TRANS64.TRYWAIT P1, [UR10+0x2a850], R0 ;  /* 0x02a85000ff0075a7 */ /* 0x000ee4000802014a */
[----:B---3--:R-:W-:Y:S05]  /*7c40*/  @!P1 BRA `(.L_x_1113) ;  /* 0x000000c000109947 */ /* 0x008fea0003800000 */
.L_x_1112:
[----:B------:R-:W-:Y:S01]  /*7c50*/  UIADD3 UR6, UR38, 0x400, URZ ;  /* 0x0000040026067890 */ /* 0x000fe2000fffe03f */
[----:B------:R-:W-:Y:S01]  /*7c60*/  WARPGROUP.ARRIVE ;  /* 0x00000000000079c5 */ /* 0x000fe20000000000 */
[----:B------:R-:W-:Y:S01]  /*7c70*/  UMOV UR7, 0x40000040 ;  /* 0x4000004000077882 */ /* 0x000fe20000000000 */
[----:B0-2---:R-:W-:Y:S01]  /*7c80*/  FMNMX.FTZ R0, R88, R15, !PT ;  /* 0x0000000f58007209 */ /* 0x005fe20007810000 */
[----:B------:R-:W-:Y:S01]  /*7c90*/  USHF.R.U32.HI UR6, URZ, 0x4, UR6 ;  /* 0x000000043f067899 */ /* 0x000fe20008011606 */
[----:B-1----:R-:W0:Y:S01]  /*7ca0*/  LDC R10, c[0x0][0x988] ;  /* 0x00026200ff0a7b82 */ /* 0x002e220000000800 */
[----:B------:R-:W-:Y:S01]  /*7cb0*/  FMNMX.FTZ R2, R90, R14, !PT ;  /* 0x0000000e5a027209 */ /* 0x000fe20007810000 */
[----:B------:R-:W1:Y:S01]  /*7cc0*/  S2R R160, SR_TID.X ;  /* 0x0000000000a07919 */ /* 0x000e620000002100 */
[----:B------:R-:W-:Y:S01]  /*7cd0*/  ULOP3.LUT UR6, UR6, 0x3fff, URZ, 0xc0, !UPT ;  /* 0x00003fff06067892 */ /* 0x000fe2000f8ec03f */
[----:B------:R-:W-:-:S03]  /*7ce0*/  FMNMX.FTZ R3, R89, R0, !PT ;  /* 0x0000000059037209 */ /* 0x000fc60007810000 */
[----:B------:R-:W-:Y:S01]  /*7cf0*/  ULOP3.LUT UR6, UR6, 0x3000000, URZ, 0xfc, !UPT ;  /* 0x0300000006067892 */ /* 0x000fe2000f8efc3f */
[----:B------:R-:W-:-:S03]  /*7d00*/  FMNMX.FTZ R0, R92, R3, !PT ;  /* 0x000000035c007209 */ /* 0x000fc60007810000 */
[----:B------:R-:W-:Y:S01]  /*7d10*/  UIMAD UR4, UR4, 0x600, UR6 ;  /* 0x00000600040478a4 */ /* 0x000fe2000f8e0206 */
[----:B------:R-:W-:-:S04]  /*7d20*/  FMNMX.FTZ R3, R93, R0, !PT ;  /* 0x000000005d037209 */ /* 0x000fc80007810000 */
        /* <DEDUP_REMOVED lines=8> */
[----:B------:R-:W-:Y:S02]  /*7db0*/  FMNMX.FTZ R0, R104, R3, !PT ;  /* 0x0000000368007209 */ /* 0x000fe40007810000 */
[----:B-1----:R-:W-:Y:S02]  /*7dc0*/  LOP3.LUT P1, RZ, R160, 0x7f, RZ, 0xc0, !PT ;  /* 0x0000007fa0ff7812 */ /* 0x002fe4000782c0ff */
        /* <DEDUP_REMOVED lines=15> */
[----:B------:R-:W1:Y:S02]  /*7ec0*/  SHFL.BFLY PT, R3, R0, 0x2, 0x1f ;  /* 0x0c401f0000037f89 */ /* 0x000e6400000e0000 */
[----:B-1----:R-:W-:-:S05]  /*7ed0*/  FMNMX.FTZ R20, R0, R3, !PT ;  /* 0x0000000300147209 */ /* 0x002fca0007810000 */
[----:B------:R-:W1:Y:S02]  /*7ee0*/  SHFL.BFLY PT, R3, R20, 0x1, 0x1f ;  /* 0x0c201f0014037f89 */ /* 0x000e6400000e0000 */
[----:B-1----:R-:W-:-:S05]  /*7ef0*/  FMNMX.FTZ R3, R20, R3, !PT ;  /* 0x0000000314037209 */ /* 0x002fca0007810000 */
[----:B------:R-:W-:-:S04]  /*7f00*/  FADD.FTZ R9, -R3, R15 ;  /* 0x0000000f03097221 */ /* 0x000fc80000010100 */
[----:B0-----:R-:W-:Y:S01]  /*7f10*/  FMUL.FTZ R21, R9, R10 ;  /* 0x0000000a09157220 */ /* 0x001fe20000410000 */
[----:B------:R-:W-:Y:S02]  /*7f20*/  WARPGROUP.DEPBAR.LE gsb0, 0x0 ;  /* 0x00008000000079c5 */ /* 0x000fe40000010000 */
[----:B------:R-:W-:Y:S01]  /*7f30*/  WARPGROUP.ARRIVE ;  /* 0x00000000000079c5 */ /* 0x000fe20000000000 */
[----:B------:R-:W-:Y:S01]  /*7f40*/  FMNMX.FTZ R9, R91, R2, !PT ;  /* 0x000000025b097209 */ /* 0x000fe20007810000 */
[----:B------:R0:W-:Y:S03]  /*7f50*/  MUFU.EX2 R0, R21 ;  /* 0x0000001500007308 */ /* 0x0001e60000000800 */
[----:B------:R-:W-:Y:S01]  /*7f60*/  FMNMX.FTZ R2, R94, R9, !PT ;  /* 0x000000095e027209 */ /* 0x000fe20007810000 */
[----:B------:R-:W-:Y:S01]  /*7f70*/  HGMMA.64x128x16.F32.BF16 R24, R152, gdesc[UR4].tnspB, R24, gsb0 ;  /* 0x41e0000498187df0 */ /* 0x000fe20008001818 */
[----:B------:R-:W-:Y:S01]  /*7f80*/  UIADD3 UR6, UR4, 0x100, URZ ;  /* 0x0000010004067890 */ /* 0x000fe2000fffe03f */
[----:B------:R-:W-:Y:S01]  /*7f90*/  UMOV UR7, 0x40000040 ;  /* 0x4000004000077882 */ /* 0x000fe20000000000 */
        /* <DEDUP_REMOVED lines=23> */
[----:B------:R-:W1:Y:S01]  /*8110*/  SHFL.BFLY PT, R2, R9, 0x1, 0x1f ;  /* 0x0c201f0009027f89 */ /* 0x000e6200000e0000 */
[----:B------:R-:W-:Y:S02]  /*8120*/  WARPGROUP.DEPBAR.LE gsb0, 0x0 ;  /* 0x00008000000079c5 */ /* 0x000fe40000010000 */
[----:B------:R-:W-:Y:S01]  /*8130*/  WARPGROUP.ARRIVE ;  /* 0x00000000000079c5 */ /* 0x000fe20000000000 */
[----:B-1----:R-:W-:-:S05]  /*8140*/  FMNMX.FTZ R9, R9, R2, !PT ;  /* 0x0000000209097209 */ /* 0x002fca0007810000 */
[----:B------:R-:W-:Y:S01]  /*8150*/  HGMMA.64x128x16.F32.BF16 R24, R148, gdesc[UR4].tnspB, R24, gsb0 ;  /* 0x41e0000494187df0 */ /* 0x000fe20008001818 */
[----:B------:R-:W-:Y:S01]  /*8160*/  UIADD3 UR6, UR4, 0x180, URZ ;  /* 0x0000018004067890 */ /* 0x000fe2000fffe03f */
[----:B------:R-:W-:Y:S01]  /*8170*/  UMOV UR7, 0x40000040 ;  /* 0x4000004000077882 */ /* 0x000fe20000000000 */
[----:B------:R-:W-:Y:S02]  /*8180*/  WARPGROUP.DEPBAR.LE gsb0, 0x0 ;  /* 0x00008000000079c5 */ /* 0x000fe40000010000 */
[----:B------:R-:W-:Y:S01]  /*8190*/  WARPGROUP.ARRIVE ;  /* 0x00000000000079c5 */ /* 0x000fe20000000000 */
[----:B------:R-:W-:-:S04]  /*81a0*/  FMUL.FTZ R149, R3, R10 ;  /* 0x0000000a03957220 */ /* 0x000fc80000410000 */
[-CC-:B------:R-:W-:Y:S02]  /*81b0*/  FFMA.FTZ R156, R89, R10.reuse, -R149.reuse ;  /* 0x0000000a599c7223 */ /* 0x180fe40000010895 */
[----:B------:R-:W-:Y:S01]  /*81c0*/  HGMMA.64x128x16.F32.BF16 R24, R144, gdesc[UR4].tnspB, R24, gsb0 ;  /* 0x41e0000490187df0 */ /* 0x000fe20008001818 */
[----:B------:R-:W-:Y:S01]  /*81d0*/  UIADD3 UR6, UR4, 0x200, URZ ;  /* 0x0000020004067890 */ /* 0x000fe2000fffe03f */
[-CC-:B0-----:R-:W-:Y:S01]  /*81e0*/  FFMA.FTZ R21, R93, R10.reuse, -R149.reuse ;  /* 0x0000000a5d157223 */ /* 0x181fe20000010895 */
[----:B------:R-:W-:Y:S01]  /*81f0*/  UMOV UR7, 0x40000040 ;  /* 0x4000004000077882 */ /* 0x000fe20000000000 */
[----:B------:R-:W-:Y:S01]  /*8200*/  UIADD3 UR4, UR4, 0x280, URZ ;  /* 0x0000028004047890 */ /* 0x000fe2000fffe03f */
        /* <DEDUP_REMOVED lines=10> */
[C---:B------:R-:W-:Y:S01]  /*82b0*/  FADD.FTZ R129, -R9.reuse, R14 ;  /* 0x0000000e09817221 */ /* 0x040fe20000010100 */
[-C--:B------:R-:W-:Y:S01]  /*82c0*/  FMUL.FTZ R133, R9, R10.reuse ;  /* 0x0000000a09857220 */ /* 0x080fe20000410000 */
[-CC-:B------:R-:W-:Y:S01]  /*82d0*/  FFMA.FTZ R15, R88, R10.reuse, -R149.reuse ;  /* 0x0000000a580f7223 */ /* 0x180fe20000010895 */
[-C--:B------:R-:W-:Y:S01]  /*82e0*/  FFMA.FTZ R158, R92, R10.reuse, -R149 ;  /* 0x0000000a5c9e7223 */ /* 0x080fe20000010895 */
[-C--:B------:R-:W-:Y:S01]  /*82f0*/  FMUL.FTZ R129, R129, R10.reuse ;  /* 0x0000000a81817220 */ /* 0x080fe20000410000 */
[-CC-:B------:R-:W-:Y:S01]  /*8300*/  FFMA.FTZ R90, R90, R10.reuse, -R133.reuse ;  /* 0x0000000a5a5a7223 */ /* 0x180fe20000010885 */
[-CC-:B------:R-:W-:Y:S01]  /*8310*/  FFMA.FTZ R91, R91, R10.reuse, -R133.reuse ;  /* 0x0000000a5b5b7223 */ /* 0x180fe20000010885 */
[-C--:B------:R-:W-:Y:S01]  /*8320*/  FFMA.FTZ R94, R94, R10.reuse, -R133 ;  /* 0x0000000a5e5e7223 */ /* 0x080fe20000010885 */
[----:B------:R-:W-:Y:S01]  /*8330*/  MUFU.EX2 R15, R15 ;  /* 0x0000000f000f7308 */ /* 0x000fe20000000800 */
[-C--:B------:R-:W-:Y:S01]  /*8340*/  FFMA.FTZ R154, R100, R10.reuse, -R149 ;  /* 0x0000000a649a7223 */ /* 0x080fe20000010895 */
[-C--:B------:R-:W-:Y:S01]  /*8350*/  FFMA.FTZ R95, R95, R10.reuse, -R133 ;  /* 0x0000000a5f5f7223 */ /* 0x080fe20000010885 */
[-C--:B------:R-:W-:Y:S01]  /*8360*/  FFMA.FTZ R152, R96, R10.reuse, -R149 ;  /* 0x0000000a60987223 */ /* 0x080fe20000010895 */
[-CC-:B------:R-:W-:Y:S01]  /*8370*/  FFMA.FTZ R98, R98, R10.reuse, -R133.reuse ;  /* 0x0000000a62627223 */ /* 0x180fe20000010885 */
[-CC-:B------:R-:W-:Y:S01]  /*8380*/  FFMA.FTZ R99, R99, R10.reuse, -R133.reuse ;  /* 0x0000000a63637223 */ /* 0x180fe20000010885 */
[-CC-:B------:R-:W-:Y:S01]  /*8390*/  FFMA.FTZ R102, R102, R10.reuse, -R133.reuse ;  /* 0x0000000a66667223 */ /* 0x180fe20000010885 */
[-C--:B------:R-:W-:Y:S01]  /*83a0*/  FFMA.FTZ R103, R103, R10.reuse, -R133 ;  /* 0x0000000a67677223 */ /* 0x080fe20000010885 */
[----:B------:R-:W-:Y:S01]  /*83b0*/  MUFU.EX2 R2, R129 ;  /* 0x0000008100027308 */ /* 0x000fe20000000800 */
[-C--:B------:R-:W-:Y:S01]  /*83c0*/  FFMA.FTZ R148, R104, R10.reuse, -R149 ;  /* 0x0000000a68947223 */ /* 0x080fe20000010895 */
[-CC-:B------:R-:W-:Y:S01]  /*83d0*/  FFMA.FTZ R106, R106, R10.reuse, -R133.reuse ;  /* 0x0000000a6a6a7223 */ /* 0x180fe20000010885 */
[-C--:B------:R-:W-:Y:S01]  /*83e0*/  FFMA.FTZ R107, R107, R10.reuse, -R133 ;  /* 0x0000000a6b6b7223 */ /* 0x080fe20000010885 */
[-C--:B------:R-:W-:Y:S01]  /*83f0*/  FFMA.FTZ R150, R108, R10.reuse, -R149 ;  /* 0x0000000a6c967223 */ /* 0x080fe20000010895 */
[-CC-:B------:R-:W-:Y:S01]  /*8400*/  FFMA.FTZ R110, R110, R10.reuse, -R133.reuse ;  /* 0x0000000a6e6e7223 */ /* 0x180fe20000010885 */
[-CC-:B------:R-:W-:Y:S01]  /*8410*/  FFMA.FTZ R111, R111, R10.reuse, -R133.reuse ;  /* 0x0000000a6f6f7223 */ /* 0x180fe20000010885 */
[-CC-:B------:R-:W-:Y:S01]  /*8420*/  FFMA.FTZ R114, R114, R10.reuse, -R133.reuse ;  /* 0x0000000a72727223 */ /* 0x180fe20000010885 */
[----:B------:R-:W0:Y:S01]  /*8430*/  MUFU.EX2 R157, R90 ;  /* 0x0000005a009d7308 */ /* 0x000e220000000800 */
[-CC-:B------:R-:W-:Y:S01]  /*8440*/  FFMA.FTZ R115, R115, R10.reuse, -R133.reuse ;  /* 0x0000000a73737223 */ /* 0x180fe20000010885 */
[-CC-:B------:R-:W-:Y:S01]  /*8450*/  FFMA.FTZ R118, R118, R10.reuse, -R133.reuse ;  /* 0x0000000a76767223 */ /* 0x180fe20000010885 */
[-C--:B------:R-:W-:Y:S01]  /*8460*/  FFMA.FTZ R119, R119, R10.reuse, -R133 ;  /* 0x0000000a77777223 */ /* 0x080fe20000010885 */
[-C--:B------:R-:W-:Y:S01]  /*8470*/  FFMA.FTZ R20, R120, R10.reuse, -R149 ;  /* 0x0000000a78147223 */ /* 0x080fe20000010895 */
[-CC-:B------:R-:W-:Y:S01]  /*8480*/  FFMA.FTZ R122, R122, R10.reuse, -R133.reuse ;  /* 0x0000000a7a7a7223 */ /* 0x180fe20000010885 */
[-C--:B------:R-:W-:Y:S01]  /*8490*/  FFMA.FTZ R123, R123, R10.reuse, -R133 ;  /* 0x0000000a7b7b7223 */ /* 0x080fe20000010885 */
[-C--:B------:R-:W-:Y:S01]  /*84a0*/  FFMA.FTZ R88, R124, R10.reuse, -R149 ;  /* 0x0000000a7c587223 */ /* 0x080fe20000010895 */
[----:B------:R-:W1:Y:S01]  /*84b0*/  MUFU.EX2 R156, R156 ;  /* 0x0000009c009c7308 */ /* 0x000e620000000800 */
[----:B------:R-:W-:Y:S01]  /*84c0*/  FFMA.FTZ R126, R126, R10, -R133 ;  /* 0x0000000a7e7e7223 */ /* 0x000fe20000010885 */
[----:B------:R-:W-:-:S02]  /*84d0*/  IMAD.U32 R14, RZ, RZ, UR5 ;  /* 0x00000005ff0e7e24 */ /* 0x000fc4000f8e00ff */
[-C--:B------:R-:W-:Y:S01]  /*84e0*/  FFMA.FTZ R127, R127, R10.reuse, -R133 ;  /* 0x0000000a7f7f7223 */ /* 0x080fe20000010885 */
[-C--:B------:R-:W-:Y:S01]  /*84f0*/  FFMA.FTZ R92, R128, R10.reuse, -R149 ;  /* 0x0000000a805c7223 */ /* 0x080fe20000010895 */
[-CC-:B------:R-:W-:Y:S01]  /*8500*/  FFMA.FTZ R130, R130, R10.reuse, -R133.reuse ;  /* 0x0000000a82827223 */ /* 0x180fe20000010885 */
[----:B------:R-:W-:Y:S02]  /*8510*/  @!P1 VIADD R14, R14, 0x2a840 ;  /* 0x0002a8400e0e9836 */ /* 0x000fe40000000000 */
[-C--:B------:R-:W-:Y:S01]  /*8520*/  FFMA.FTZ R131, R131, R10.reuse, -R133 ;  /* 0x0000000a83837223 */ /* 0x080fe20000010885 */
[----:B------:R2:W3:Y:S01]  /*8530*/  MUFU.EX2 R100, R91 ;  /* 0x0000005b00647308 */ /* 0x0004e20000000800 */
[----:B0-----:R-:W-:Y:S01]  /*8540*/  FFMA.FTZ R5, R2, R5, R157 ;  /* 0x0000000502057223 */ /* 0x001fe2000001009d */
[----:B------:R-:W-:Y:S01]  /*8550*/  IMAD.U32 R90, RZ, RZ, UR10 ;  /* 0x0000000aff5a7e24 */ /* 0x000fe2000f8e00ff */
[----:B------:R-:W-:Y:S01]  /*8560*/  @!P1 PRMT R14, RZ, 0x654, R14 ;  /* 0x00000654ff0e9816 */ /* 0x000fe2000000000e */
[-C--:B------:R-:W-:Y:S01]  /*8570*/  FFMA.FTZ R96, R132, R10.reuse, -R149 ;  /* 0x0000000a84607223 */ /* 0x080fe20000010895 */
[-CC-:B------:R-:W-:Y:S01]  /*8580*/  FFMA.FTZ R134, R134, R10.reuse, -R133.reuse ;  /* 0x0000000a86867223 */ /* 0x180fe20000010885 */
[----:B------:R-:W-:-:S02]  /*8590*/  FFMA.FTZ R133, R135, R10, -R133 ;  /* 0x0000000a87857223 */ /* 0x000fc40000010885 */
[----:B------:R-:W0:Y:S01]  /*85a0*/  MUFU.EX2 R158, R158 ;  /* 0x0000009e009e7308 */ /* 0x000e220000000800 */
[----:B--2---:R-:W-:-:S04]  /*85b0*/  FFMA.FTZ R91, R0, R8, R15 ;  /* 0x00000008005b7223 */ /* 0x004fc8000001000f */
[C---:B-1----:R-:W-:Y:S01]  /*85c0*/  FADD.FTZ R91, R156.reuse, R91 ;  /* 0x0000005b9c5b7221 */ /* 0x042fe20000010000 */
[----:B------:R-:W-:Y:S02]  /*85d0*/  F2FP.BF16.F32.PACK_AB R156, R156, R15 ;  /* 0x0000000f9c9c723e */ /* 0x000fe400000010ff */
[----:B------:R-:W1:Y:S01]  /*85e0*/  MUFU.EX2 R94, R94 ;  /* 0x0000005e005e7308 */ /* 0x000e620000000800 */
[C---:B---3--:R-:W-:Y:S01]  /*85f0*/  FADD.FTZ R5, R100.reuse, R5 ;  /* 0x0000000564057221 */ /* 0x048fe20000010000 */
        /* <DEDUP_REMOVED lines=20> */
[----:B------:R-:W-:Y:S01]  /*8740*/  F2FP.BF16.F32.PACK_AB R153, R99, R98 ;  /* 0x000000626399723e */ /* 0x000fe200000010ff */
[----:B------:R-:W-:Y:S02]  /*8750*/  WARPGROUP.DEPBAR.LE gsb0, 0x0 ;  /* 0x00008000000079c5 */ /* 0x000fe40000010000 */
[----:B------:R-:W-:-:S03]  /*8760*/  WARPGROUP.ARRIVE ;  /* 0x00000000000079c5 */ /* 0x000fc60000000000 */
[----:B------:R-:W1:Y:S01]  /*8770*/  MUFU.EX2 R93, R93 ;  /* 0x0000005d005d7308 */ /* 0x000e620000000800 */
[----:B--2---:R-:W-:Y:S01]  /*8780*/  FADD.FTZ R8, R154, R91 ;  /* 0x0000005b9a087221 */ /* 0x004fe20000010000 */
[-CC-:B------:R-:W-:Y:S01]  /*8790*/  FFMA.FTZ R144, R112, R10.reuse, -R149.reuse ;  /* 0x0000000a70907223 */ /* 0x180fe20000010895 */
[----:B------:R-:W-:Y:S01]  /*87a0*/  FFMA.FTZ R146, R116, R10, -R149 ;  /* 0x0000000a74927223 */ /* 0x000fe20000010895 */
[----:B------:R-:W-:Y:S01]  /*87b0*/  HGMMA.64x128x16.F32.BF16 R24, R140, gdesc[UR4].tnspB, R24, gsb0 ;  /* 0x41e000048c187df0 */ /* 0x000fe20008001818 */
[----:B------:R-:W-:Y:S01]  /*87c0*/  UMOV UR6, UR4 ;  /* 0x0000000400067c82 */ /* 0x000fe20008000000 */
[----:B------:R-:W-:Y:S02]  /*87d0*/  UMOV UR7, 0x40000040 ;  /* 0x4000004000077882 */ /* 0x000fe40000000000 */
[----:B------:R-:W2:Y:S01]  /*87e0*/  MUFU.EX2 R103, R103 ;  /* 0x0000006700677308 */ /* 0x000ea20000000800 */
[----:B0-----:R-:W-:Y:S01]  /*87f0*/  FADD.FTZ R5, R102, R5 ;  /* 0x0000000566057221 */ /* 0x001fe20000010000 */
[----:B------:R-:W-:-:S06]  /*8800*/  UMOV UR4, UR36 ;  /* 0x0000002400047c82 */ /* 0x000fcc0008000000 */
        /* <DEDUP_REMOVED lines=43> */
[----:B------:R-:W-:Y:S02]  /*8ac0*/  WARPGROUP.DEPBAR.LE gsb0, 0x0 ;  /* 0x00008000000079c5 */ /* 0x000fe40000010000 */
[----:B------:R-:W-:-:S03]  /*8ad0*/  WARPGROUP.ARRIVE ;  /* 0x00000000000079c5 */ /* 0x000fc60000000000 */
[----:B------:R-:W2:Y:S01]  /*8ae0*/  MUFU.EX2 R122, R122 ;  /* 0x0000007a007a7308 */ /* 0x000ea20000000800 */
[C---:B0-----:R-:W-:Y:S01]  /*8af0*/  FADD.FTZ R5, R119.reuse, R5 ;  /* 0x0000000577057221 */ /* 0x041fe20000010000 */
[----:B------:R-:W-:Y:S01]  /*8b00*/  F2FP.BF16.F32.PACK_AB R147, R119, R118 ;  /* 0x000000767793723e */ /* 0x000fe200000010ff */
[----:B------:R-:W-:Y:S01]  /*8b10*/  HGMMA.64x128x16.F32.BF16 R24, R136, gdesc[UR4].tnspB, R24, gsb0 ;  /* 0x41e0000488187df0 */ /* 0x000fe20008001818 */
[----:B------:R-:W-:-:S04]  /*8b20*/  UMOV UR7, UR37 ;  /* 0x0000002500077c82 */ /* 0x000fc80008000000 */
        /* <DEDUP_REMOVED lines=25> */
[----:B--2---:R-:W-:-:S07]  /*8cc0*/  FADD.FTZ R15, R121, R8 ;  /* 0x00000008790f7221 */ /* 0x004fce0000010000 */
[----:B------:R-:W2:Y:S01]  /*8cd0*/  MUFU.EX2 R134, R134 ;  /* 0x0000008600867308 */ /* 0x000ea20000000800 */
[----:B0-----:R-:W-:-:S07]  /*8ce0*/  FADD.FTZ R5, R131, R5 ;  /* 0x0000000583057221 */ /* 0x001fce0000010000 */
[----:B------:R-:W0:Y:S01]  /*8cf0*/  MUFU.EX2 R125, R125 ;  /* 0x0000007d007d7308 */ /* 0x000e220000000800 */
[----:B-1----:R-:W-:Y:S01]  /*8d00*/  FADD.FTZ R8, R96, R15 ;  /* 0x0000000f60087221 */ /* 0x002fe20000010000 */
[----:B------:R-:W-:-:S06]  /*8d10*/  IMAD.MOV.U32 R15, RZ, RZ, R3 ;  /* 0x000000ffff0f7224 */ /* 0x000fcc00078e0003 */
[----:B------:R-:W1:Y:S01]  /*8d20*/  MUFU.EX2 R133, R133 ;  /* 0x0000008500857308 */ /* 0x000e620000000800 */
[----:B--2---:R-:W-:Y:S01]  /*8d30*/  FADD.FTZ R5, R134, R5 ;  /* 0x0000000586057221 */ /* 0x004fe20000010000 */
[----:B0-----:R-:W-:-:S03]  /*8d40*/  FADD.FTZ R8, R125, R8 ;  /* 0x000000087d087221 */ /* 0x001fc60000010000 */
[----:B-1----:R-:W-:Y:S01]  /*8d50*/  FADD.FTZ R5, R133, R5 ;  /* 0x0000000585057221 */ /* 0x002fe20000010000 */
[----:B------:R-:W-:Y:S02]  /*8d60*/  WARPGROUP.DEPBAR.LE gsb0, 0x0 ;  /* 0x00008000000079c5 */ /* 0x000fe40000010000 */
[----:B------:R0:W-:Y:S01]  /*8d70*/  @!P1 SYNCS.ARRIVE.TRANS64.RED.A1T0 RZ, [R14+URZ], RZ ;  /* 0x000000ff0eff99a7 */ /* 0x0001e2000810043f */
[----:B------:R-:W-:Y:S02]  /*8d80*/  F2FP.BF16.F32.PACK_AB R136, R121, R92 ;  /* 0x0000005c7988723e */ /* 0x000fe400000010ff */
[----:B------:R-:W-:Y:S02]  /*8d90*/  F2FP.BF16.F32.PACK_AB R137, R131, R130 ;  /* 0x000000828389723e */ /* 0x000fe400000010ff */
[----:B------:R-:W-:Y:S02]  /*8da0*/  F2FP.BF16.F32.PACK_AB R138, R125, R96 ;  /* 0x000000607d8a723e */ /* 0x000fe400000010ff */
[----:B------:R-:W-:Y:S01]  /*8db0*/  F2FP.BF16.F32.PACK_AB R139, R133, R134 ;  /* 0x00000086858b723e */ /* 0x000fe200000010ff */
[----:B0-----:R-:W-:-:S05]  /*8dc0*/  @!P1 VIADD R14, R90, 0x2a860 ;  /* 0x0002a8605a0e9836 */ /* 0x001fca0000000000 */
[----:B------:R-:W-:-:S04]  /*8dd0*/  @!P1 PRMT R14, RZ, 0x654, R14 ;  /* 0x00000654ff0e9816 */ /* 0x000fc8000000000e */
[----:B------:R0:W-:Y:S01]  /*8de0*/  @!P1 SYNCS.ARRIVE.TRANS64.RED.A1T0 RZ, [R14+URZ], RZ ;  /* 0x000000ff0eff99a7 */ /* 0x0001e2000810043f */
[C---:B------:R-:W-:Y:S01]  /*8df0*/  ISETP.GT.AND P1, PT, R12.reuse, R13, PT ;  /* 0x0000000d0c00720c */ /* 0x040fe20003f24270 */
[----:B------:R-:W-:Y:S02]  /*8e00*/  VIADD R12, R12, 0xffffffff ;  /* 0xffffffff0c0c7836 */ /* 0x000fe40000000000 */
[----:B0-----:R-:W-:-:S10]  /*8e10*/  IMAD.MOV.U32 R14, RZ, RZ, R9 ;  /* 0x000000ffff0e7224 */ /* 0x001fd400078e0009 */
[----:B------:R-:W-:Y:S05]  /*8e20*/  @P1 BRA `(.L_x_1114) ;  /* 0xffffffe400181947 */ /* 0x000fea000383ffff */
.L_x_1105:
[----:B------:R-:W-:-:S13]  /*8e30*/  ISETP.GE.AND P1, PT, R12, R23, PT ;  /* 0x000000170c00720c */ /* 0x000fda0003f26270 */
[----:B------:R-:W-:Y:S05]  /*8e40*/  @!P1 BRA `(.L_x_1115) ;  /* 0x0000002c00549947 */ /* 0x000fea0003800000 */
[----:B------:R-:W-:Y:S01]  /*8e50*/  IMAD.IADD R15, R16, 0x1, -R17 ;  /* 0x00000001100f7824 */ /* 0x000fe200078e0a11 */
[----:B------:R-:W-:Y:S01]  /*8e60*/  UMOV UR7, UR37 ;  /* 0x0000002500077c82 */ /* 0x000fe20008000000 */
[----:B------:R-:W-:Y:S01]  /*8e70*/  IMAD.MOV.U32 R13, RZ, RZ, R9 ;  /* 0x000000ffff0d7224 */ /* 0x000fe200078e0009 */
[----:B------:R-:W-:Y:S01]  /*8e80*/  UMOV UR4, UR36 ;  /* 0x0000002400047c82 */ /* 0x000fe20008000000 */
[----:B------:R-:W-:Y:S01]  /*8e90*/  IMAD.MOV.U32 R14, RZ, RZ, R3 ;  /* 0x000000ffff0e7224 */ /* 0x000fe200078e0003 */
[----:B------:R-:W-:Y:S01]  /*8ea0*/  IADD3 R161, R15, 0x8, R4 ;  /* 0x000000080fa17810 */ /* 0x000fe20007ffe004 */
[----:B------:R-:W-:Y:S01]  /*8eb0*/  IMAD.IADD R15, R4, 0x1, R15 ;  /* 0x00000001040f7824 */ /* 0x000fe200078e020f */
[----:B------:R-:W-:Y:S01]  /*8ec0*/  ULDC UR58, c[0x0][0x9e4] ;  /* 0x00027900003a7ab9 */ /* 0x000fe20000000800 */
[----:B------:R-:W-:Y:S01]  /*8ed0*/  ULDC UR59, c[0x0][0x9dc] ;  /* 0x00027700003b7ab9 */ /* 0x000fe20000000800 */
[----:B------:R-:W-:-:S07]  /*8ee0*/  LOP3.LUT R21, RZ, R161, RZ, 0x33, !PT ;  /* 0x000000a1ff157212 */ /* 0x000fce00078e33ff */
.L_x_1132:
[----:B------:R-:W-:-:S04]  /*8ef0*/  UIADD3 UR5, UR4, 0x1, URZ ;  /* 0x0000000104057890 */ /* 0x000fc8000fffe03f */
[----:B------:R-:W-:-:S04]  /*8f00*/  UISETP.NE.AND UP0, UPT, UR5, 0x2, UPT ;  /* 0x000000020500788c */ /* 0x000fc8000bf05270 */
[----:B------:R-:W-:Y:S02]  /*8f10*/  USEL UR37, URZ, 0x1, UP0 ;  /* 0x000000013f257887 */ /* 0x000fe40008000000 */
[----:B------:R-:W-:Y:S02]  /*8f20*/  USEL UR36, UR5, URZ, UP0 ;  /* 0x0000003f05247287 */ /* 0x000fe40008000000 */
[----:B------:R-:W-:Y:S01]  /*8f30*/  ULOP3.LUT UR37, UR7, UR37, URZ, 0x3c, !UPT ;  /* 0x0000002507257292 */ /* 0x000fe2000f8e3c3f */
[----:B------:R-:W-:Y:S11]  /*8f40*/  @!P0 BRA `(.L_x_1116) ;  /* 0x0000000000048947 */ /* 0x000ff60003800000 */
[----:B------:R-:W-:Y:S01]  /*8f50*/  BPT.TRAP 0x1 ;  /* 0x000000040000795c */ /* 0x000fe20000300000 */
.L_x_1116:
[----:B------:R-:W-:Y:S01]  /*8f60*/  ULEA UR5, UR36, UR38, 0x3 ;  /* 0x0000002624057291 */ /* 0x000fe2000f8e183f */
[----:B------:R-:W-:-:S05]  /*8f70*/  IMAD.U32 R3, RZ, RZ, UR37 ;  /* 0x00000025ff037e24 */ /* 0x000fca000f8e00ff */
[----:B------:R-:W-:-:S04]  /*8f80*/  SHF.L.U32 R3, R3, 0x1f, RZ ;  /* 0x0000001f03037819 */ /* 0x000fc800000006ff */
[----:B------:R0:W1:Y:S01]  /*8f90*/  SYNCS.PHASECHK.TRANS64.TRYWAIT P1, [UR5+0x2a830], R3 ;  /* 0x02a83003ff0075a7 */ /* 0x0000620008020145 */
[----:B------:R-:W-:Y:S05]  /*8fa0*/  @!P0 BRA `(.L_x_1117) ;  /* 0x0000000000048947 */ /* 0x000fea0003800000 */
[----:B------:R-:W-:Y:S01]  /*8fb0*/  BPT.TRAP 0x1 ;  /* 0x000000040000795c */ /* 0x000fe20000300000 */
.L_x_1117:
[----:B-1----:R-:W-:Y:S05]  /*8fc0*/  @P1 BRA `(.L_x_1118) ;  /* 0x0000000000081947 */ /* 0x002fea0003800000 */
[----:B------:R-:W1:Y:S02]  /*8fd0*/  SYNCS.PHASECHK.TRANS64.TRYWAIT P1, [UR5+0x2a830], R3 ;  /* 0x02a83003ff0075a7 */ /* 0x000e640008020145 */
[----:B-1----:R-:W-:Y:S05]  /*8fe0*/  @!P1 BRA `(.L_x_1119) ;  /* 0x000000ac00409947 */ /* 0x002fea0003800000 */
.L_x_1118:
        /* <DEDUP_REMOVED lines=131> */
.L_x_1120:
[----:B------:R-:W-:Y:S01]  /*9820*/  ULEA UR10, UR4, UR38, 0x3 ;  /* 0x00000026040a7291 */ /* 0x000fe2000f8e183f */
[----:B------:R-:W-:-:S05]  /*9830*/  IMAD.U32 R0, RZ, RZ, UR7 ;  /* 0x00000007ff007e24 */ /* 0x000fca000f8e00ff */
[----:B------:R-:W-:-:S04]  /*9840*/  SHF.L.U32 R0, R0, 0x1f, RZ ;  /* 0x0000001f00007819 */ /* 0x000fc800000006ff */
[----:B------:R2:W3:Y:S01]  /*9850*/  SYNCS.PHASECHK.TRANS64.TRYWAIT P1, [UR10+0x2a850], R0 ;  /* 0x02a85000ff0075a7 */ /* 0x0004e2000802014a */
[----:B------:R-:W-:Y:S05]  /*9860*/  @!P0 BRA `(.L_x_1121) ;  /* 0x0000000000048947 */ /* 0x000fea0003800000 */
[----:B------:R-:W-:Y:S01]  /*9870*/  BPT.TRAP 0x1 ;  /* 0x000000040000795c */ /* 0x000fe20000300000 */
.L_x_1121:
[----:B---3--:R-:W-:Y:S05]  /*9880*/  @P1 BRA `(.L_x_1122) ;  /* 0x0000000000081947 */ /* 0x008fea0003800000 */
[----:B------:R-:W3:Y:S02]  /*9890*/  SYNCS.PHASECHK.TRANS64.TRYWAIT P1, [UR10+0x2a850], R0 ;  /* 0x02a85000ff0075a7 */ /* 0x000ee4000802014a */
[----:B---3--:R-:W-:Y:S05]  /*98a0*/  @!P1 BRA `(.L_x_1123) ;  /* 0x000000a400289947 */ /* 0x008fea0003800000 */
.L_x_1122:
[----:B------:R-:W-:Y:S01]  /*98b0*/  UIADD3 UR6, UR38, 0x400, URZ ;  /* 0x0000040026067890 */ /* 0x000fe2000fffe03f */
[----:B------:R-:W-:Y:S01]  /*98c0*/  WARPGROUP.ARRIVE ;  /* 0x00000000000079c5 */ /* 0x000fe20000000000 */
[----:B------:R-:W-:-:S05]  /*98d0*/  UMOV UR7, 0x40000040 ;  /* 0x4000004000077882 */ /* 0x000fca0000000000 */
[----:B------:R-:W3:Y:S01]  /*98e0*/  S2R R160, SR_TID.X ;  /* 0x0000000000a07919 */ /* 0x000ee20000002100 */
[----:B------:R-:W-:Y:S01]  /*98f0*/  USHF.R.U32.HI UR6, URZ, 0x4, UR6 ;  /* 0x000000043f067899 */ /* 0x000fe20008011606 */
[----:B0-2---:R-:W-:Y:S01]  /*9900*/  IMAD.U32 R0, RZ, RZ, UR5 ;  /* 0x00000005ff007e24 */ /* 0x005fe2000f8e00ff */
[----:B------:R-:W-:Y:S02]  /*9910*/  ULDC UR11, c[0x0][0x9e0] ;  /* 0x00027800000b7ab9 */ /* 0x000fe40000000800 */
[----:B------:R-:W-:-:S04]  /*9920*/  ULOP3.LUT UR6, UR6, 0x3fff, URZ, 0xc0, !UPT ;  /* 0x00003fff06067892 */ /* 0x000fc8000f8ec03f */
[----:B------:R-:W-:-:S04]  /*9930*/  ULOP3.LUT UR6, UR6, 0x3000000, URZ, 0xfc, !UPT ;  /* 0x0300000006067892 */ /* 0x000fc8000f8efc3f */
[----:B------:R-:W-:-:S07]  /*9940*/  UIMAD UR4, UR4, 0x600, UR6 ;  /* 0x00000600040478a4 */ /* 0x000fce000f8e0206 */
[----:B------:R-:W-:Y:S02]  /*9950*/  UMOV UR6, UR4 ;  /* 0x0000000400067c82 */ /* 0x000fe40008000000 */
[----:B------:R-:W-:Y:S01]  /*9960*/  HGMMA.64x128x16.F32.BF16 R24, R156, gdesc[UR4].tnspB, R24, gsb0 ;  /* 0x41e000049c187df0 */ /* 0x000fe20008001818 */
[----:B------:R-:W-:Y:S01]  /*9970*/  UIADD3 UR6, UR4, 0x80, URZ ;  /* 0x0000008004067890 */ /* 0x000fe2000fffe03f */
[----:B------:R-:W-:Y:S01]  /*9980*/  UMOV UR7, 0x40000040 ;  /* 0x4000004000077882 */ /* 0x000fe20000000000 */
[----:B---3--:R-:W-:-:S13]  /*9990*/  LOP3.LUT P1, RZ, R160, 0x7f, RZ, 0xc0, !PT ;  /* 0x0000007fa0ff7812 */ /* 0x008fda000782c0ff */
        /* <DEDUP_REMOVED lines=19> */
[----:B------:R-:W-:Y:S01]  /*9ad0*/  WARPGROUP.ARRIVE ;  /* 0x00000000000079c5 */ /* 0x000fe20000000000 */
[----:B------:R-:W-:-:S04]  /*9ae0*/  IMAD R145, R12, -0x60, RZ ;  /* 0xffffffa00c917824 */ /* 0x000fc800078e02ff */
[----:B------:R-:W-:Y:S01]  /*9af0*/  IMAD R20, R18, -0x2, R145 ;  /* 0xfffffffe12147824 */ /* 0x000fe200078e0291 */
[----:B------:R-:W-:Y:S01]  /*9b00*/  HGMMA.64x128x16.F32.BF16 R24, R140, gdesc[UR4].tnspB, R24, gsb0 ;  /* 0x41e000048c187df0 */ /* 0x000fe20008001818 */
[----:B------:R-:W-:Y:S01]  /*9b10*/  UMOV UR6, UR4 ;  /* 0x0000000400067c82 */ /* 0x000fe20008000000 */
[----:B------:R-:W-:Y:S01]  /*9b20*/  UMOV UR7, 0x40000040 ;  /* 0x4000004000077882 */ /* 0x000fe20000000000 */
[----:B------:R-:W-:Y:S01]  /*9b30*/  IADD3 R2, R145, 0x1, R16 ;  /* 0x0000000191027810 */ /* 0x000fe20007ffe010 */
[----:B------:R-:W-:-:S04]  /*9b40*/  ULOP3.LUT UR4, URZ, UR59, URZ, 0x33, !UPT ;  /* 0x0000003b3f047292 */ /* 0x000fc8000f8e333f */
[----:B-1----:R-:W-:-:S04]  /*9b50*/  IMAD.IADD R3, R2, 0x1, -R17 ;  /* 0x0000000102037824 */ /* 0x002fc800078e0a11 */
[----:B------:R-:W-:-:S04]  /*9b60*/  IMAD R3, R18, -0x2, R3 ;  /* 0xfffffffe12037824 */ /* 0x000fc800078e0203 */
[C---:B------:R-:W-:Y:S02]  /*9b70*/  VIADD R147, R3.reuse, UR11 ;  /* 0x0000000b03937c36 */ /* 0x040fe40008000000 */
[----:B------:R-:W-:-:S04]  /*9b80*/  VIADD R149, R3, UR4 ;  /* 0x0000000403957c36 */ /* 0x000fc80008000000 */
[----:B------:R-:W-:Y:S01]  /*9b90*/  IMAD.IADD R2, R4, 0x1, R149 ;  /* 0x0000000104027824 */ /* 0x000fe200078e0295 */
[----:B------:R-:W-:Y:S02]  /*9ba0*/  WARPGROUP.DEPBAR.LE gsb0, 0x0 ;  /* 0x00008000000079c5 */ /* 0x000fe40000010000 */
[----:B------:R-:W-:-:S06]  /*9bb0*/  WARPGROUP.ARRIVE ;  /* 0x00000000000079c5 */ /* 0x000fcc0000000000 */
[----:B------:R-:W-:Y:S03]  /*9bc0*/  HGMMA.64x128x16.F32.BF16 R24, R136, gdesc[UR4].tnspB, R24, gsb0 ;  /* 0x41e0000488187df0 */ /* 0x000fe60008001818 */
[----:B------:R-:W-:Y:S02]  /*9bd0*/  WARPGROUP.DEPBAR.LE gsb0, 0x0 ;  /* 0x00008000000079c5 */ /* 0x000fe40000010000 */
[----:B------:R0:W-:Y:S01]  /*9be0*/  @!P1 SYNCS.ARRIVE.TRANS64.RED.A1T0 RZ, [R0+URZ], RZ ;  /* 0x000000ff00ff99a7 */ /* 0x0001e2000810043f */
[----:B------:R-:W-:Y:S01]  /*9bf0*/  ISETP.GE.AND P1, PT, R11, 0x1, PT ;  /* 0x000000010b00780c */ /* 0x000fe20003f26270 */
[----:B0-----:R-:W-:-:S12]  /*9c00*/  IMAD.IADD R0, R4, 0x1, R147 ;  /* 0x0000000104007824 */ /* 0x001fd800078e0293 */
[----:B------:R-:W-:Y:S05]  /*9c10*/  @!P1 BRA `(.L_x_1124) ;  /* 0x0000000000589947 */ /* 0x000fea0003800000 */
[----:B------:R-:W-:Y:S01]  /*9c20*/  ISETP.GT.AND P1, PT, R15, -0x1, PT ;  /* 0xffffffff0f00780c */ /* 0x000fe20003f24270 */
[----:B------:R-:W-:-:S12]  /*9c30*/  BSSY B0, `(.L_x_1125) ;  /* 0x0000011000007945 */ /* 0x000fd80003800000 */
[----:B------:R-:W-:Y:S05]  /*9c40*/  @P1 BRA `(.L_x_1126) ;  /* 0x0000000000241947 */ /* 0x000fea0003800000 */
[----:B------:R-:W-:Y:S01]  /*9c50*/  IMAD.U32 R9, RZ, RZ, UR58 ;  /* 0x0000003aff097e24 */ /* 0x000fe2000f8e00ff */
[----:B------:R-:W-:-:S04]  /*9c60*/  IADD3 R3, R4, R16, -R17 ;  /* 0x0000001004037210 */ /* 0x000fc80007ffe811 */
[----:B------:R-:W-:Y:S02]  /*9c70*/  ISETP.NE.AND P1, PT, R9, 0x1, PT ;  /* 0x000000010900780c */ /* 0x000fe40003f25270 */
[----:B------:R-:W-:-:S11]  /*9c80*/  LOP3.LUT R3, RZ, R3, RZ, 0x33, !PT ;  /* 0x00000003ff037212 */ /* 0x000fd600078e33ff */
[----:B------:R-:W0:Y:S02]  /*9c90*/  @P1 LDC.64 R136, c[0x0][0x9e8] ;  /* 0x00027a00ff881b82 */ /* 0x000e240000000a00 */
[----:B0-----:R-:W-:-:S05]  /*9ca0*/  @P1 IMAD.HI.U32 R10, R3, R136, RZ ;  /* 0x00000088030a1227 */ /* 0x001fca00078e00ff */
[----:B------:R-:W-:-:S04]  /*9cb0*/  @P1 SHF.R.U32.HI R3, RZ, R137, R10 ;  /* 0x00000089ff031219 */ /* 0x000fc8000001160a */
[----:B------:R-:W-:Y:S01]  /*9cc0*/  LOP3.LUT R3, RZ, R3, RZ, 0x33, !PT ;  /* 0x00000003ff037212 */ /* 0x000fe200078e33ff */
[----:B------:R-:W-:Y:S06]  /*9cd0*/  BRA `(.L_x_1127) ;  /* 0x0000000000187947 */ /* 0x000fec0003800000 */
.L_x_1126:
[----:B------:R-:W-:Y:S02]  /*9ce0*/  IMAD.U32 R9, RZ, RZ, UR58 ;  /* 0x0000003aff097e24 */ /* 0x000fe4000f8e00ff */
[----:B------:R-:W-:-:S03]  /*9cf0*/  IMAD.MOV.U32 R3, RZ, RZ, R15 ;  /* 0x000000ffff037224 */ /* 0x000fc600078e000f */
[----:B------:R-:W-:-:S13]  /*9d00*/  ISETP.NE.AND P1, PT, R9, 0x1, PT ;  /* 0x000000010900780c */ /* 0x000fda0003f25270 */
[----:B------:R-:W0:Y:S02]  /*9d10*/  @P1 LDC.64 R136, c[0x0][0x9e8] ;  /* 0x00027a00ff881b82 */ /* 0x000e240000000a00 */
[----:B0-----:R-:W-:-:S05]  /*9d20*/  @P1 IMAD.HI.U32 R10, R15, R136, RZ ;  /* 0x000000880f0a1227 */ /* 0x001fca00078e00ff */
[----:B------:R-:W-:-:S07]  /*9d30*/  @P1 SHF.R.U32.HI R3, RZ, R137, R10 ;  /* 0x00000089ff031219 */ /* 0x000fce000001160a */
.L_x_1127:
[----:B------:R-:W-:Y:S05]  /*9d40*/  BSYNC B0 ;  /* 0x0000000000007941 */ /* 0x000fea0003800000 */
.L_x_1125:
[----:B------:R-:W-:-:S05]  /*9d50*/  IMAD R3, R3, R9, R20 ;  /* 0x0000000903037224 */ /* 0x000fca00078e0214 */
[----:B------:R-:W-:Y:S02]  /*9d60*/  VIADDMNMX R0, R3, R9, R0, PT ;  /* 0x0000000903007246 */ /* 0x000fe40003800100 */
[----:B------:R-:W-:-:S07]  /*9d70*/  VIMNMX R2, R2, R3, !PT ;  /* 0x0000000302027248 */ /* 0x000fce0007fe0100 */
.L_x_1124:
        /* <DEDUP_REMOVED lines=117> */
[----:B------:R-:W-:-:S13]  /*a4d0*/  ISETP.GE.AND P6, PT, R11, 0x1, PT ;  /* 0x000000010b00780c */ /* 0x000fda0003fc6270 */
[----:B------:R-:W-:Y:S05]  /*a4e0*/  @!P6 BRA `(.L_x_1128) ;  /* 0x000000000054e947 */ /* 0x000fea0003800000 */
[----:B------:R-:W-:Y:S01]  /*a4f0*/  ISETP.GT.AND P6, PT, R161, -0x1, PT ;  /* 0xffffffffa100780c */ /* 0x000fe20003fc4270 */
[----:B------:R-:W-:-:S12]  /*a500*/  BSSY B0, `(.L_x_1129) ;  /* 0x0000010000007945 */ /* 0x000fd80003800000 */
[----:B------:R-:W-:Y:S05]  /*a510*/  @P6 BRA `(.L_x_1130) ;  /* 0x0000000000206947 */ /* 0x000fea0003800000 */
[----:B------:R-:W-:Y:S02]  /*a520*/  IMAD.U32 R10, RZ, RZ, UR58 ;  /* 0x0000003aff0a7e24 */ /* 0x000fe4000f8e00ff */
[----:B------:R-:W-:-:S03]  /*a530*/  IMAD.MOV.U32 R3, RZ, RZ, R21 ;  /* 0x000000ffff037224 */ /* 0x000fc600078e0015 */
[----:B------:R-:W-:-:S13]  /*a540*/  ISETP.NE.AND P6, PT, R10, 0x1, PT ;  /* 0x000000010a00780c */ /* 0x000fda0003fc5270 */
[----:B------:R-:W0:Y:S02]  /*a550*/  @P6 LDC.64 R144, c[0x0][0x9e8] ;  /* 0x00027a00ff906b82 */ /* 0x000e240000000a00 */
[----:B0-----:R-:W-:-:S05]  /*a560*/  @P6 IMAD.HI.U32 R144, R21, R144, RZ ;  /* 0x0000009015906227 */ /* 0x001fca00078e00ff */
[----:B------:R-:W-:-:S04]  /*a570*/  @P6 SHF.R.U32.HI R3, RZ, R145, R144 ;  /* 0x00000091ff036219 */ /* 0x000fc80000011690 */
[----:B------:R-:W-:Y:S01]  /*a580*/  LOP3.LUT R3, RZ, R3, RZ, 0x33, !PT ;  /* 0x00000003ff037212 */ /* 0x000fe200078e33ff */
[----:B------:R-:W-:Y:S06]  /*a590*/  BRA `(.L_x_1131) ;  /* 0x0000000000187947 */ /* 0x000fec0003800000 */
.L_x_1130:
[----:B------:R-:W-:Y:S02]  /*a5a0*/  IMAD.U32 R10, RZ, RZ, UR58 ;  /* 0x0000003aff0a7e24 */ /* 0x000fe4000f8e00ff */
[----:B------:R-:W-:-:S03]  /*a5b0*/  IMAD.MOV.U32 R3, RZ, RZ, R161 ;  /* 0x000000ffff037224 */ /* 0x000fc600078e00a1 */
[----:B------:R-:W-:-:S13]  /*a5c0*/  ISETP.NE.AND P6, PT, R10, 0x1, PT ;  /* 0x000000010a00780c */ /* 0x000fda0003fc5270 */
[----:B------:R-:W0:Y:S02]  /*a5d0*/  @P6 LDC.64 R144, c[0x0][0x9e8] ;  /* 0x00027a00ff906b82 */ /* 0x000e240000000a00 */
[----:B0-----:R-:W-:-:S05]  /*a5e0*/  @P6 IMAD.HI.U32 R144, R161, R144, RZ ;  /* 0x00000090a1906227 */ /* 0x001fca00078e00ff */
[----:B------:R-:W-:-:S07]  /*a5f0*/  @P6 SHF.R.U32.HI R3, RZ, R145, R144 ;  /* 0x00000091ff036219 */ /* 0x000fce0000011690 */
.L_x_1131:
[----:B------:R-:W-:Y:S05]  /*a600*/  BSYNC B0 ;  /* 0x0000000000007941 */ /* 0x000fea0003800000 */
.L_x_1129:
[----:B------:R-:W-:-:S05]  /*a610*/  IMAD R3, R3, R10, R20 ;  /* 0x0000000a03037224 */ /* 0x000fca00078e0214 */
[----:B------:R-:W-:Y:S02]  /*a620*/  VIADDMNMX R0, R3, R10, R0, PT ;  /* 0x0000000a03007246 */ /* 0x000fe40003800100 */
[----:B------:R-:W-:-:S07]  /*a630*/  VIMNMX R2, R2, R3, !PT ;  /* 0x0000000302027248 */ /* 0x000fce0007fe0100 */
.L_x_1128:
        /* <DEDUP_REMOVED lines=72> */
[----:B------:R-:W-:Y:S01]  /*aac0*/  FSEL R107, R114, -INF , !P1 ;  /* 0xff800000726b7808 */ /* 0x000fe20004800000 */
[----:B------:R-:W0:Y:S01]  /*aad0*/  LDC R10, c[0x0][0x988] ;  /* 0x00026200ff0a7b82 */ /* 0x000e220000000800 */
[----:B------:R-:W-:Y:S01]  /*aae0*/  ISETP.NE.AND P1, PT, R112, RZ, PT ;  /* 0x000000ff7000720c */ /* 0x000fe20003f25270 */
[----:B------:R-:W1:Y:S01]  /*aaf0*/  SHFL.BFLY PT, R3, R20, 0x2, 0x1f ;  /* 0x0c401f0014037f89 */ /* 0x000e6200000e0000 */
        /* <DEDUP_REMOVED lines=14> */
[----:B-1----:R-:W-:Y:S02]  /*abe0*/  FMNMX.FTZ R88, R20, R3, !PT ;  /* 0x0000000314587209 */ /* 0x002fe40007810000 */
[----:B------:R-:W-:Y:S02]  /*abf0*/  ISETP.GT.AND P1, PT, R2, 0x39, !P1 ;  /* 0x000000390200780c */ /* 0x000fe40004f24270 */
[C---:B------:R-:W-:Y:S01]  /*ac00*/  ISETP.LT.OR P4, PT, R0.reuse, 0x52, P4 ;  /* 0x000000520000780c */ /* 0x040fe20002781670 */
[----:B------:R-:W1:Y:S01]  /*ac10*/  SHFL.BFLY PT, R3, R88, 0x1, 0x1f ;  /* 0x0c201f0058037f89 */ /* 0x000e6200000e0000 */
[C---:B------:R-:W-:Y:S02]  /*ac20*/  ISETP.LT.OR P1, PT, R0.reuse, 0x3a, P1 ;  /* 0x0000003a0000780c */ /* 0x040fe40000f21670 */
[----:B------:R-:W-:-:S02]  /*ac30*/  ISETP.LT.OR P5, PT, R0, 0x59, P5 ;  /* 0x000000590000780c */ /* 0x000fc40002fa1670 */
[----:B------:R-:W-:Y:S02]  /*ac40*/  FSEL R119, R119, -INF , !P1 ;  /* 0xff80000077777808 */ /* 0x000fe40004800000 */
[----:B------:R-:W-:-:S04]  /*ac50*/  ISETP.NE.AND P1, PT, R152, RZ, PT ;  /* 0x000000ff9800720c */ /* 0x000fc80003f25270 */
[----:B------:R-:W-:-:S04]  /*ac60*/  ISETP.GT.AND P1, PT, R2, 0x40, !P1 ;  /* 0x000000400200780c */ /* 0x000fc80004f24270 */
[----:B------:R-:W-:-:S04]  /*ac70*/  ISETP.LT.OR P1, PT, R0, 0x41, P1 ;  /* 0x000000410000780c */ /* 0x000fc80000f21670 */
[----:B------:R-:W-:Y:S02]  /*ac80*/  FSEL R163, R122, -INF , !P1 ;  /* 0xff8000007aa37808 */ /* 0x000fe40004800000 */
[----:B------:R-:W-:Y:S02]  /*ac90*/  ISETP.NE.AND P1, PT, R120, RZ, PT ;  /* 0x000000ff7800720c */ /* 0x000fe40003f25270 */
[----:B-1----:R-:W-:Y:S02]  /*aca0*/  FMNMX.FTZ R3, R88, R3, !PT ;  /* 0x0000000358037209 */ /* 0x002fe40007810000 */
[----:B------:R-:W-:-:S04]  /*acb0*/  ISETP.GT.AND P1, PT, R2, 0x41, !P1 ;  /* 0x000000410200780c */ /* 0x000fc80004f24270 */
[----:B------:R-:W-:-:S04]  /*acc0*/  ISETP.LT.OR P1, PT, R0, 0x42, P1 ;  /* 0x000000420000780c */ /* 0x000fc80000f21670 */
[----:B------:R-:W-:Y:S02]  /*acd0*/  FSEL R123, R123, -INF , !P1 ;  /* 0xff8000007b7b7808 */ /* 0x000fe40004800000 */
[----:B------:R-:W-:-:S04]  /*ace0*/  ISETP.GT.AND P1, PT, R2, 0x48, !P2 ;  /* 0x000000480200780c */ /* 0x000fc80005724270 */
[----:B------:R-:W-:-:S04]  /*acf0*/  ISETP.LT.OR P1, PT, R0, 0x49, P1 ;  /* 0x000000490000780c */ /* 0x000fc80000f21670 */
[----:B------:R-:W-:Y:S02]  /*ad00*/  FSEL R175, R126, -INF , !P1 ;  /* 0xff8000007eaf7808 */ /* 0x000fe40004800000 */
[----:B------:R-:W-:Y:S02]  /*ad10*/  ISETP.GT.AND P1, PT, R2, 0x49, !P6 ;  /* 0x000000490200780c */ /* 0x000fe40007724270 */
[----:B------:R-:W-:Y:S01]  /*ad20*/  ISETP.NE.AND P6, PT, R92, RZ, PT ;  /* 0x000000ff5c00720c */ /* 0x000fe20003fc5270 */
[----:B0-----:R-:W-:Y:S01]  /*ad30*/  FMUL.FTZ R92, R3, R10 ;  /* 0x0000000a035c7220 */ /* 0x001fe20000410000 */
[----:B------:R-:W-:-:S04]  /*ad40*/  ISETP.LT.OR P1, PT, R0, 0x4a, P1 ;  /* 0x0000004a0000780c */ /* 0x000fc80000f21670 */
[----:B------:R-:W-:Y:S02]  /*ad50*/  FSEL R127, R127, -INF , !P1 ;  /* 0xff8000007f7f7808 */ /* 0x000fe40004800000 */
[----:B------:R-:W-:Y:S02]  /*ad60*/  ISETP.GT.AND P1, PT, R2, RZ, !P6 ;  /* 0x000000ff0200720c */ /* 0x000fe40007724270 */
[----:B------:R-:W-:Y:S02]  /*ad70*/  ISETP.NE.AND P6, PT, R128, RZ, PT ;  /* 0x000000ff8000720c */ /* 0x000fe40003fc5270 */
[----:B------:R-:W-:Y:S02]  /*ad80*/  ISETP.LT.OR P1, PT, R0, 0x1, P1 ;  /* 0x000000010000780c */ /* 0x000fe40000f21670 */
[----:B------:R-:W-:Y:S02]  /*ad90*/  ISETP.GT.AND P2, PT, R2, 0x59, !P6 ;  /* 0x000000590200780c */ /* 0x000fe40007744270 */
[----:B------:R-:W-:-:S02]  /*ada0*/  FSEL R90, R90, -INF , !P1 ;  /* 0xff8000005a5a7808 */ /* 0x000fc40004800000 */
[----:B------:R-:W-:Y:S02]  /*adb0*/  FSETP.NEU.FTZ.AND P1, PT, R3, -INF , PT ;  /* 0xff8000000300780b */ /* 0x000fe40003f3d000 */
[----:B------:R-:W-:Y:S02]  /*adc0*/  FMNMX.FTZ R20, R90, R13, !PT ;  /* 0x0000000d5a147209 */ /* 0x000fe40007810000 */
[----:B------:R-:W-:Y:S02]  /*add0*/  FSEL R92, R92, RZ, P1 ;  /* 0x000000ff5c5c7208 */ /* 0x000fe40000800000 */
[----:B------:R-:W-:Y:S02]  /*ade0*/  FMNMX.FTZ R20, R155, R20, !PT ;  /* 0x000000149b147209 */ /* 0x000fe40007810000 */
[----:B------:R-:W-:Y:S01]  /*adf0*/  ISETP.LT.OR P2, PT, R0, 0x5a, P2 ;  /* 0x0000005a0000780c */ /* 0x000fe20001741670 */
        /* <DEDUP_REMOVED lines=14> */
[----:B------:R0:W-:Y:S01]  /*aee0*/  MUFU.EX2 R131, R2 ;  /* 0x0000000200837308 */ /* 0x0001e20000000800 */
[----:B------:R-:W-:Y:S01]  /*aef0*/  FSEL R117, R3, RZ, P1 ;  /* 0x000000ff03757208 */ /* 0x000fe20000800000 */
[--C-:B------:R-:W-:Y:S01]  /*af00*/  FFMA.FTZ R156, R189, R10, -R92.reuse ;  /* 0x0000000abd9c7223 */ /* 0x100fe2000001085c */
[----:B------:R-:W-:Y:S01]  /*af10*/  FMNMX.FTZ R20, R95, R20, !PT ;  /* 0x000000145f147209 */ /* 0x000fe20007810000 */
[-CC-:B------:R-:W-:Y:S01]  /*af20*/  FFMA.FTZ R158, R185, R10.reuse, -R92.reuse ;  /* 0x0000000ab99e7223 */ /* 0x180fe2000001085c */
[----:B------:R-:W-:Y:S01]  /*af30*/  FFMA.FTZ R183, R183, R10, -R92 ;  /* 0x0000000ab7b77223 */ /* 0x000fe2000001085c */
        /* <DEDUP_REMOVED lines=23> */
[----:B------:R-:W-:Y:S01]  /*b0b0*/  FFMA.FTZ R97, R133, R10, -R92 ;  /* 0x0000000a85617223 */ /* 0x000fe2000001085c */
[----:B------:R-:W-:-:S02]  /*b0c0*/  LOP3.LUT P6, RZ, R160, 0x7f, RZ, 0xc0, !PT ;  /* 0x0000007fa0ff7812 */ /* 0x000fc400078cc0ff */
        /* <DEDUP_REMOVED lines=16> */
[----:B------:R-:W-:Y:S04]  /*b1d0*/  MUFU.EX2 R148, R148 ;  /* 0x0000009400947308 */ /* 0x000fe80000000800 */
[----:B------:R-:W1:Y:S04]  /*b1e0*/  SHFL.BFLY PT, R137, R20, 0x2, 0x1f ;  /* 0x0c401f0014897f89 */ /* 0x000e6800000e0000 */
        /* <DEDUP_REMOVED lines=12> */
[CC--:B0-----:R-:W-:Y:S02]  /*b2b0*/  FMUL.FTZ R2, R9.reuse, R10.reuse ;  /* 0x0000000a09027220 */ /* 0x0c1fe40000410000 */
[----:B------:R-:W0:Y:S03]  /*b2c0*/  MUFU.EX2 R0, R0 ;  /* 0x0000000000007308 */ /* 0x000e260000000800 */
        /* <DEDUP_REMOVED lines=11> */
[--C-:B------:R-:W-:Y:S01]  /*b380*/  FFMA.FTZ R88, R151, R10, -R94.reuse ;  /* 0x0000000a97587223 */ /* 0x100fe2000001085e */
[----:B0-----:R-:W-:Y:S01]  /*b390*/  FFMA.FTZ R91, R0, R8, R187 ;  /* 0x00000008005b7223 */ /* 0x001fe200000100bb */
[-CC-:B------:R-:W-:Y:S01]  /*b3a0*/  FFMA.FTZ R155, R95, R10.reuse, -R94.reuse ;  /* 0x0000000a5f9b7223 */ /* 0x180fe2000001085e */
[-CC-:B------:R-:W-:Y:S01]  /*b3b0*/  FFMA.FTZ R90, R149, R10.reuse, -R94.reuse ;  /* 0x0000000a955a7223 */ /* 0x180fe2000001085e */
[-CC-:B------:R-:W-:Y:S01]  /*b3c0*/  FFMA.FTZ R149, R99, R10.reuse, -R94.reuse ;  /* 0x0000000a63957223 */ /* 0x180fe2000001085e */
[----:B------:R-:W-:Y:S01]  /*b3d0*/  FADD.FTZ R91, R156, R91 ;  /* 0x0000005b9c5b7221 */ /* 0x000fe20000010000 */
[-CC-:B------:R-:W-:Y:S01]  /*b3e0*/  FFMA.FTZ R92, R147, R10.reuse, -R94.reuse ;  /* 0x0000000a935c7223 */ /* 0x180fe2000001085e */
[----:B------:R0:W1:Y:S01]  /*b3f0*/  MUFU.EX2 R2, R13 ;  /* 0x0000000d00027308 */ /* 0x0000620000000800 */
[-CC-:B------:R-:W-:Y:S01]  /*b400*/  FFMA.FTZ R151, R103, R10.reuse, -R94.reuse ;  /* 0x0000000a67977223 */ /* 0x180fe2000001085e */
[----:B------:R-:W-:Y:S01]  /*b410*/  FADD.FTZ R8, R158, R91 ;  /* 0x0000005b9e087221 */ /* 0x000fe20000010000 */
[-CC-:B------:R-:W-:Y:S01]  /*b420*/  FFMA.FTZ R111, R111, R10.reuse, -R94.reuse ;  /* 0x0000000a6f6f7223 */ /* 0x180fe2000001085e */
[-CC-:B------:R-:W-:Y:S01]  /*b430*/  FFMA.FTZ R107, R107, R10.reuse, -R94.reuse ;  /* 0x0000000a6b6b7223 */ /* 0x180fe2000001085e */
[-C--:B------:R-:W-:Y:S01]  /*b440*/  FFMA.FTZ R115, R115, R10.reuse, -R94 ;  /* 0x0000000a73737223 */ /* 0x080fe2000001085e */
[----:B------:R-:W-:Y:S01]  /*b450*/  FADD.FTZ R91, R183, R8 ;  /* 0x00000008b75b7221 */ /* 0x000fe20000010000 */
[-CC-:B------:R-:W-:Y:S01]  /*b460*/  FFMA.FTZ R157, R157, R10.reuse, -R94.reuse ;  /* 0x0000000a9d9d7223 */ /* 0x180fe2000001085e */
[----:B------:R-:W2:Y:S01]  /*b470*/  MUFU.EX2 R14, R14 ;  /* 0x0000000e000e7308 */ /* 0x000ea20000000800 */
[-CC-:B------:R-:W-:Y:S01]  /*b480*/  FFMA.FTZ R119, R119, R10.reuse, -R94.reuse ;  /* 0x0000000a77777223 */ /* 0x180fe2000001085e */
[----:B------:R-:W-:Y:S01]  /*b490*/  FADD.FTZ R8, R152, R91 ;  /* 0x0000005b98087221 */ /* 0x000fe20000010000 */
[-CC-:B------:R-:W-:Y:S01]  /*b4a0*/  FFMA.FTZ R163, R163, R10.reuse, -R94.reuse ;  /* 0x0000000aa3a37223 */ /* 0x180fe2000001085e */
[-CC-:B------:R-:W-:Y:S01]  /*b4b0*/  FFMA.FTZ R123, R123, R10.reuse, -R94.reuse ;  /* 0x0000000a7b7b7223 */ /* 0x180fe2000001085e */
[-C--:B------:R-:W-:Y:S01]  /*b4c0*/  FFMA.FTZ R175, R175, R10.reuse, -R94 ;  /* 0x0000000aafaf7223 */ /* 0x080fe2000001085e */
[----:B0-----:R-:W-:Y:S01]  /*b4d0*/  FADD.FTZ R13, R177, R8 ;  /* 0x00000008b10d7221 */ /* 0x001fe20000010000 */
[-CC-:B------:R-:W-:Y:S01]  /*b4e0*/  FFMA.FTZ R127, R127, R10.reuse, -R94.reuse ;  /* 0x0000000a7f7f7223 */ /* 0x180fe2000001085e */
[----:B------:R-:W0:Y:S01]  /*b4f0*/  MUFU.EX2 R159, R159 ;  /* 0x0000009f009f7308 */ /* 0x000e220000000800 */
[----:B-1----:R-:W-:Y:S01]  /*b500*/  FFMA.FTZ R5, R2, R5, R117 ;  /* 0x0000000502057223 */ /* 0x002fe20000010075 */
[----:B------:R-:W-:Y:S01]  /*b510*/  FADD.FTZ R96, R154, R13 ;  /* 0x0000000d9a607221 */ /* 0x000fe20000010000 */
[-CC-:B------:R-:W-:Y:S01]  /*b520*/  FFMA.FTZ R179, R179, R10.reuse, -R94.reuse ;  /* 0x0000000ab3b37223 */ /* 0x180fe2000001085e */
[-CC-:B------:R-:W-:Y:S01]  /*b530*/  FFMA.FTZ R139, R139, R10.reuse, -R94.reuse ;  /* 0x0000000a8b8b7223 */ /* 0x180fe2000001085e */
[-C--:B------:R-:W-:Y:S01]  /*b540*/  FFMA.FTZ R141, R141, R10.reuse, -R94 ;  /* 0x0000000a8d8d7223 */ /* 0x080fe2000001085e */
[----:B------:R-:W-:Y:S01]  /*b550*/  FADD.FTZ R13, R143, R96 ;  /* 0x000000608f0d7221 */ /* 0x000fe20000010000 */
[----:B------:R-:W-:Y:S01]  /*b560*/  FFMA.FTZ R94, R135, R10, -R94 ;  /* 0x0000000a875e7223 */ /* 0x000fe2000001085e */
[----:B------:R-:W1:Y:S01]  /*b570*/  MUFU.EX2 R20, R20 ;  /* 0x0000001400147308 */ /* 0x000e620000000800 */
[----:B--2---:R-:W-:Y:S01]  /*b580*/  FADD.FTZ R8, R14, R5 ;  /* 0x000000050e087221 */ /* 0x004fe20000010000 */
[----:B------:R-:W-:Y:S01]  /*b590*/  FADD.FTZ R96, R148, R13 ;  /* 0x0000000d94607221 */ /* 0x000fe20000010000 */
[----:B------:R-:W-:Y:S01]  /*b5a0*/  IMAD.U32 R91, RZ, RZ, UR10 ;  /* 0x0000000aff5b7e24 */ /* 0x000fe2000f8e00ff */
[----:B------:R-:W-:Y:S01]  /*b5b0*/  F2FP.BF16.F32.PACK_AB R154, R143, R154 ;  /* 0x0000009a8f9a723e */ /* 0x000fe200000010ff */
[----:B------:R-:W-:-:S02]  /*b5c0*/  VIADD R12, R12, 0xffffffff ;  /* 0xffffffff0c0c7836 */ /* 0x000fc40000000000 */
[----:B------:R-:W-:Y:S01]  /*b5d0*/  FADD.FTZ R13, R131, R96 ;  /* 0x00000060830d7221 */ /* 0x000fe20000010000 */
[----:B------:R-:W-:Y:S01]  /*b5e0*/  @!P6 VIADD R91, R91, 0x2a860 ;  /* 0x0002a8605b5be836 */ /* 0x000fe20000000000 */
[----:B------:R-:W2:Y:S01]  /*b5f0*/  MUFU.EX2 R153, R153 ;  /* 0x0000009900997308 */ /* 0x000ea20000000800 */
[----:B0-----:R-:W-:Y:S01]  /*b600*/  FADD.FTZ R5, R159, R8 ;  /* 0x000000089f057221 */ /* 0x001fe20000010000 */
[----:B------:R-:W-:Y:S01]  /*b610*/  FADD.FTZ R96, R150, R13 ;  /* 0x0000000d96607221 */ /* 0x000fe20000010000 */
[----:B------:R-:W-:Y:S02]  /*b620*/  F2FP.BF16.F32.PACK_AB R156, R156, R187 ;  /* 0x000000bb9c9c723e */ /* 0x000fe400000010ff */
[----:B------:R-:W-:Y:S01]  /*b630*/  @!P6 PRMT R91, RZ, 0x654, R91 ;  /* 0x00000654ff5be816 */ /* 0x000fe2000000005b */
[----:B------:R-:W-:Y:S01]  /*b640*/  FADD.FTZ R13, R109, R96 ;  /* 0x000000606d0d7221 */ /* 0x000fe20000010000 */
[----:B------:R-:W-:Y:S01]  /*b650*/  F2FP.BF16.F32.PACK_AB R158, R183, R158 ;  /* 0x0000009eb79e723e */ /* 0x000fe200000010ff */
[----:B------:R-:W0:Y:S01]  /*b660*/  MUFU.EX2 R88, R88 ;  /* 0x0000005800587308 */ /* 0x000e220000000800 */
[----:B-1----:R-:W-:Y:S01]  /*b670*/  FADD.FTZ R8, R20, R5 ;  /* 0x0000000514087221 */ /* 0x002fe20000010000 */
[----:B------:R-:W-:Y:S01]  /*b680*/  FADD.FTZ R96, R144, R13 ;  /* 0x0000000d90607221 */ /* 0x000fe20000010000 */
[----:B------:R1:W-:Y:S01]  /*b690*/  @!P6 SYNCS.ARRIVE.TRANS64.RED.A1T0 RZ, [R91+URZ], RZ ;  /* 0x000000ff5bffe9a7 */ /* 0x0003e2000810043f */
[----:B------:R-:W-:-:S02]  /*b6a0*/  F2FP.BF16.F32.PACK_AB R152, R177, R152 ;  /* 0x00000098b198723e */ /* 0x000fc400000010ff */
[----:B------:R-:W-:Y:S01]  /*b6b0*/  FADD.FTZ R13, R93, R96 ;  /* 0x000000605d0d7221 */ /* 0x000fe20000010000 */
[----:B------:R-:W-:Y:S01]  /*b6c0*/  F2FP.BF16.F32.PACK_AB R148, R131, R148 ;  /* 0x000000948394723e */ /* 0x000fe200000010ff */
[----:B------:R-:W3:Y:S01]  /*b6d0*/  MUFU.EX2 R155, R155 ;  /* 0x0000009b009b7308 */ /* 0x000ee20000000800 */
[----:B--2---:R-:W-:Y:S01]  /*b6e0*/  FADD.FTZ R5, R153, R8 ;  /* 0x0000000899057221 */ /* 0x004fe20000010000 */
[----:B------:R-:W-:Y:S01]  /*b6f0*/  FADD.FTZ R96, R146, R13 ;  /* 0x0000000d92607221 */ /* 0x000fe20000010000 */
[----:B------:R-:W-:Y:S01]  /*b700*/  F2FP.BF16.F32.PACK_AB R150, R109, R150 ;  /* 0x000000966d96723e */ /* 0x000fe200000010ff */
[----:B------:R-:W-:Y:S01]  /*b710*/  IMAD.MOV.U32 R13, RZ, RZ, R9 ;  /* 0x000000ffff0d7224 */ /* 0x000fe200078e0009 */
[----:B------:R-:W-:Y:S02]  /*b720*/  F2FP.BF16.F32.PACK_AB R144, R93, R144 ;  /* 0x000000905d90723e */ /* 0x000fe400000010ff */
[----:B------:R-:W-:Y:S01]  /*b730*/  F2FP.BF16.F32.PACK_AB R146, R105, R146 ;  /* 0x000000926992723e */ /* 0x000fe200000010ff */
[----:B------:R-:W2:Y:S01]  /*b740*/  MUFU.EX2 R90, R90 ;  /* 0x0000005a005a7308 */ /* 0x000ea20000000800 */
[----:B0-----:R-:W-:Y:S01]  /*b750*/  FADD.FTZ R8, R88, R5 ;  /* 0x0000000558087221 */ /* 0x001fe20000010000 */
[----:B------:R-:W-:-:S02]  /*b760*/  F2FP.BF16.F32.PACK_AB R159, R20, R159 ;  /* 0x0000009f149f723e */ /* 0x000fc400000010ff */
[----:B------:R-:W-:-:S04]  /*b770*/  F2FP.BF16.F32.PACK_AB R153, R88, R153 ;  /* 0x000000995899723e */ /* 0x000fc800000010ff */
[----:B------:R-:W0:Y:S01]  /*b780*/  MUFU.EX2 R149, R149 ;  /* 0x0000009500957308 */ /* 0x000e220000000800 */
[----:B---3--:R-:W-:-:S07]  /*b790*/  FADD.FTZ R5, R155, R8 ;  /* 0x000000089b057221 */ /* 0x008fce0000010000 */
[----:B------:R-:W3:Y:S01]  /*b7a0*/  MUFU.EX2 R92, R92 ;  /* 0x0000005c005c7308 */ /* 0x000ee20000000800 */
[C---:B--2---:R-:W-:Y:S01]  /*b7b0*/  FADD.FTZ R8, R90.reuse, R5 ;  /* 0x000000055a087221 */ /* 0x044fe20000010000 */
[----:B------:R-:W-:-:S06]  /*b7c0*/  F2FP.BF16.F32.PACK_AB R155, R90, R155 ;  /* 0x0000009b5a9b723e */ /* 0x000fcc00000010ff */
[----:B------:R-:W2:Y:S01]  /*b7d0*/  MUFU.EX2 R151, R151 ;  /* 0x0000009700977308 */ /* 0x000ea20000000800 */
[----:B0-----:R-:W-:-:S07]  /*b7e0*/  FADD.FTZ R5, R149, R8 ;  /* 0x0000000895057221 */ /* 0x001fce0000010000 */
[----:B------:R-:W0:Y:S01]  /*b7f0*/  MUFU.EX2 R111, R111 ;  /* 0x0000006f006f7308 */ /* 0x000e220000000800 */
[C---:B---3--:R-:W-:Y:S01]  /*b800*/  FADD.FTZ R8, R92.reuse, R5 ;  /* 0x000000055c087221 */ /* 0x048fe20000010000 */
[----:B------:R-:W-:Y:S01]  /*b810*/  FADD.FTZ R5, R105, R96 ;  /* 0x0000006069057221 */ /* 0x000fe20000010000 */
[----:B------:R-:W-:-:S03]  /*b820*/  F2FP.BF16.F32.PACK_AB R149, R92, R149 ;  /* 0x000000955c95723e */ /* 0x000fc600000010ff */
[----:B------:R-:W-:Y:S02]  /*b830*/  FADD.FTZ R96, R140, R5 ;  /* 0x000000058c607221 */ /* 0x000fe40000010000 */
[----:B------:R-:W3:Y:S01]  /*b840*/  MUFU.EX2 R107, R107 ;  /* 0x0000006b006b7308 */ /* 0x000ee20000000800 */
[----:B--2---:R-:W-:-:S07]  /*b850*/  FADD.FTZ R8, R151, R8 ;  /* 0x0000000897087221 */ /* 0x004fce0000010000 */
[----:B------:R-:W2:Y:S01]  /*b860*/  MUFU.EX2 R89, R89 ;  /* 0x0000005900597308 */ /* 0x000ea20000000800 */
[C---:B0-----:R-:W-:Y:S01]  /*b870*/  FADD.FTZ R8, R111.reuse, R8 ;  /* 0x000000086f087221 */ /* 0x041fe20000010000 */
[----:B------:R-:W-:-:S06]  /*b880*/  F2FP.BF16.F32.PACK_AB R151, R111, R151 ;  /* 0x000000976f97723e */ /* 0x000fcc00000010ff */
[----:B------:R-:W0:Y:S01]  /*b890*/  MUFU.EX2 R115, R115 ;  /* 0x0000007300737308 */ /* 0x000e220000000800 */
[----:B---3--:R-:W-:-:S07]  /*b8a0*/  FADD.FTZ R8, R107, R8 ;  /* 0x000000086b087221 */ /* 0x008fce0000010000 */
[----:B------:R-:W3:Y:S01]  /*b8b0*/  MUFU.EX2 R142, R142 ;  /* 0x0000008e008e7308 */ /* 0x000ee20000000800 */
[C---:B--2---:R-:W-:Y:S01]  /*b8c0*/  FADD.FTZ R5, R89.reuse, R96 ;  /* 0x0000006059057221 */ /* 0x044fe20000010000 */
[----:B------:R-:W-:-:S06]  /*b8d0*/  F2FP.BF16.F32.PACK_AB R140, R89, R140 ;  /* 0x0000008c598c723e */ /* 0x000fcc00000010ff */
[----:B------:R2:W4:Y:S01]  /*b8e0*/  MUFU.EX2 R147, R157 ;  /* 0x0000009d00937308 */ /* 0x0005220000000800 */
[C---:B0-----:R-:W-:Y:S01]  /*b8f0*/  FADD.FTZ R8, R115.reuse, R8 ;  /* 0x0000000873087221 */ /* 0x041fe20000010000 */
[----:B------:R-:W-:-:S06]  /*b900*/  F2FP.BF16.F32.PACK_AB R145, R115, R107 ;  /* 0x0000006b7391723e */ /* 0x000fcc00000010ff */
[----:B------:R-:W0:Y:S01]  /*b910*/  MUFU.EX2 R113, R113 ;  /* 0x0000007100717308 */ /* 0x000e220000000800 */
[----:B---3--:R-:W-:Y:S01]  /*b920*/  FADD.FTZ R96, R142, R5 ;  /* 0x000000058e607221 */ /* 0x008fe20000010000 */
[----:B--2---:R-:W-:Y:S01]  /*b930*/  F2FP.BF16.F32.PACK_AB R157, R14, R117 ;  /* 0x000000750e9d723e */ /* 0x004fe200000010ff */
[----:B------:R-:W-:-:S05]  /*b940*/  IMAD.MOV.U32 R14, RZ, RZ, R3 ;  /* 0x000000ffff0e7224 */ /* 0x000fca00078e0003 */
[----:B------:R-:W2:Y:S01]  /*b950*/  MUFU.EX2 R119, R119 ;  /* 0x0000007700777308 */ /* 0x000ea20000000800 */
[----:B----4-:R-:W-:-:S07]  /*b960*/  FADD.FTZ R8, R147, R8 ;  /* 0x0000000893087221 */ /* 0x010fce0000010000 */
        /* <DEDUP_REMOVED lines=18> */
[----:B--2---:R-:W-:-:S07]  /*ba90*/  FADD.FTZ R5, R175, R8 ;  /* 0x00000008af057221 */ /* 0x004fce0000010000 */
[----:B------:R-:W2:Y:S01]  /*baa0*/  MUFU.EX2 R137, R139 ;  /* 0x0000008b00897308 */ /* 0x000ea20000000800 */
[C---:B---3--:R-:W-:Y:S01]  /*bab0*/  FADD.FTZ R5, R98.reuse, R5 ;  /* 0x0000000562057221 */ /* 0x048fe20000010000 */
[----:B------:R-:W-:-:S06]  /*bac0*/  F2FP.BF16.F32.PACK_AB R143, R98, R175 ;  /* 0x000000af628f723e */ /* 0x000fcc00000010ff */
[----:B------:R3:W4:Y:S01]  /*bad0*/  MUFU.EX2 R102, R141 ;  /* 0x0000008d00667308 */ /* 0x0007220000000800 */
[----:B0-----:R-:W-:-:S07]  /*bae0*/  FADD.FTZ R5, R100, R5 ;  /* 0x0000000564057221 */ /* 0x001fce0000010000 */
[----:B------:R-:W0:Y:S01]  /*baf0*/  MUFU.EX2 R97, R97 ;  /* 0x0000006100617308 */ /* 0x000e220000000800 */
[----:B--2---:R-:W-:Y:S01]  /*bb00*/  FADD.FTZ R5, R137, R5 ;  /* 0x0000000589057221 */ /* 0x004fe20000010000 */
[----:B---3--:R-:W-:Y:S02]  /*bb10*/  F2FP.BF16.F32.PACK_AB R141, R123, R163 ;  /* 0x000000a37b8d723e */ /* 0x008fe400000010ff */
[----:B------:R-:W-:-:S04]  /*bb20*/  F2FP.BF16.F32.PACK_AB R137, R137, R100 ;  /* 0x000000648989723e */ /* 0x000fc800000010ff */
[----:B------:R-:W2:Y:S01]  /*bb30*/  MUFU.EX2 R94, R94 ;  /* 0x0000005e005e7308 */ /* 0x000ea20000000800 */
[----:B----4-:R-:W-:Y:S01]  /*bb40*/  FADD.FTZ R5, R102, R5 ;  /* 0x0000000566057221 */ /* 0x010fe20000010000 */
[C---:B0-----:R-:W-:Y:S01]  /*bb50*/  FADD.FTZ R8, R97.reuse, R96 ;  /* 0x0000006061087221 */ /* 0x041fe20000010000 */
[----:B------:R-:W-:Y:S02]  /*bb60*/  F2FP.BF16.F32.PACK_AB R138, R97, R138 ;  /* 0x0000008a618a723e */ /* 0x000fe400000010ff */
[C---:B--2---:R-:W-:Y:S01]  /*bb70*/  FADD.FTZ R5, R94.reuse, R5 ;  /* 0x000000055e057221 */ /* 0x044fe20000010000 */
[----:B------:R-:W-:Y:S01]  /*bb80*/  F2FP.BF16.F32.PACK_AB R139, R94, R102 ;  /* 0x000000665e8b723e */ /* 0x000fe200000010ff */
[----:B-1----:R-:W-:Y:S06]  /*bb90*/  @P1 BRA `(.L_x_1132) ;  /* 0xffffffd000d41947 */ /* 0x002fec000383ffff */
.L_x_1115:
        /* <DEDUP_REMOVED lines=67> */
.L_x_1133:
[----:B------:R-:W-:Y:S01]  /*bfd0*/  ULEA UR5, UR36, UR38, 0x3 ;  /* 0x0000002624057291 */ /* 0x000fe2000f8e183f */
[----:B------:R-:W-:-:S05]  /*bfe0*/  IMAD.U32 R0, RZ, RZ, UR37 ;  /* 0x00000025ff007e24 */ /* 0x000fca000f8e00ff */
[----:B------:R-:W-:-:S04]  /*bff0*/  SHF.L.U32 R0, R0, 0x1f, RZ ;  /* 0x0000001f00007819 */ /* 0x000fc800000006ff */
[----:B------:R0:W1:Y:S01]  /*c000*/  SYNCS.PHASECHK.TRANS64.TRYWAIT P1, [UR5+0x2a850], R0 ;  /* 0x02a85000ff0075a7 */ /* 0x0000620008020145 */
[----:B------:R-:W-:Y:S05]  /*c010*/  @!P0 BRA `(.L_x_1134) ;  /* 0x0000000000048947 */ /* 0x000fea0003800000 */
[----:B------:R-:W-:Y:S01]  /*c020*/  BPT.TRAP 0x1 ;  /* 0x000000040000795c */ /* 0x000fe20000300000 */
.L_x_1134:
[----:B-1----:R-:W-:Y:S05]  /*c030*/  @P1 BRA `(.L_x_1135) ;  /* 0x0000000000081947 */ /* 0x002fea0003800000 */
[----:B------:R-:W1:Y:S02]  /*c040*/  SYNCS.PHASECHK.TRANS64.TRYWAIT P0, [UR5+0x2a850], R0 ;  /* 0x02a85000ff0075a7 */ /* 0x000e640008000145 */
[----:B-1----:R-:W-:Y:S05]  /*c050*/  @!P0 BRA `(.L_x_1136) ;  /* 0x0000007c00548947 */ /* 0x002fea0003800000 */
.L_x_1135:
[----:B------:R-:W-:Y:S01]  /*c060*/  UIADD3 UR38, UR38, 0x400, URZ ;  /* 0x0000040026267890 */ /* 0x000fe2000fffe03f */
[----:B------:R-:W-:Y:S01]  /*c070*/  WARPGROUP.ARRIVE ;  /* 0x00000000000079c5 */ /* 0x000fe20000000000 */
[----:B------:R-:W-:Y:S01]  /*c080*/  UMOV UR7, 0x40000040 ;  /* 0x4000004000077882 */ /* 0x000fe20000000000 */
[----:B-1----:R-:W1:Y:S01]  /*c090*/  SHFL.BFLY PT, R7, R8, 0x2, 0x1f ;  /* 0x0c401f0008077f89 */ /* 0x002e6200000e0000 */
[----:B------:R-:W-:Y:S01]  /*c0a0*/  USHF.R.U32.HI UR38, URZ, 0x4, UR38 ;  /* 0x000000043f267899 */ /* 0x000fe20008011626 */
[----:B------:R-:W-:Y:S02]  /*c0b0*/  VIADD R169, R169, 0x1 ;  /* 0x00000001a9a97836 */ /* 0x000fe40000000000 */
[----:B0-----:R-:W0:Y:S01]  /*c0c0*/  SHFL.BFLY PT, R0, R5, 0x2, 0x1f ;  /* 0x0c401f0005007f89 */ /* 0x001e2200000e0000 */
[----:B------:R-:W-:Y:S01]  /*c0d0*/  ULOP3.LUT UR38, UR38, 0x3fff, URZ, 0xc0, !UPT ;  /* 0x00003fff26267892 */ /* 0x000fe2000f8ec03f */
[----:B------:R-:W2:Y:S03]  /*c0e0*/  S2R R14, SR_TID.X ;  /* 0x00000000000e7919 */ /* 0x000ea60000002100 */
        /* <DEDUP_REMOVED lines=9> */
[----:B------:R-:W-:Y:S01]  /*c180*/  USEL UR36, UR36, URZ, UP0 ;  /* 0x0000003f24247287 */ /* 0x000fe20008000000 */
[----:B0-----:R-:W-:Y:S01]  /*c190*/  FADD.FTZ R2, R0, R5 ;  /* 0x0000000500027221 */ /* 0x001fe20000010000 */
[----:B------:R-:W-:Y:S01]  /*c1a0*/  CS2R R4, SRZ ;  /* 0x0000000000047805 */ /* 0x000fe2000001ff00 */
[----:B------:R-:W0:Y:S04]  /*c1b0*/  SHFL.BFLY PT, R0, R7, 0x1, 0x1f ;  /* 0x0c201f0007007f89 */ /* 0x000e2800000e0000 */
[----:B------:R-:W1:Y:S01]  /*c1c0*/  SHFL.BFLY PT, R11, R2, 0x1, 0x1f ;  /* 0x0c201f00020b7f89 */ /* 0x000e6200000e0000 */
[----:B--2---:R-:W-:Y:S01]  /*c1d0*/  LOP3.LUT P2, RZ, R14, 0x7f, RZ, 0xc0, !PT ;  /* 0x0000007f0eff7812 */ /* 0x004fe2000784c0ff */
[----:B0-----:R-:W-:Y:S01]  /*c1e0*/  FADD.FTZ R12, R7, R0 ;  /* 0x00000000070c7221 */ /* 0x001fe20000010000 */
[----:B------:R-:W-:-:S02]  /*c1f0*/  IMAD.U32 R7, RZ, RZ, UR5 ;  /* 0x00000005ff077e24 */ /* 0x000fc4000f8e00ff */
[----:B------:R-:W-:Y:S02]  /*c200*/  IMAD.MOV.U32 R0, RZ, RZ, -0x800000 ;  /* 0xff800000ff007424 */ /* 0x000fe400078e00ff */
[----:B-1----:R-:W-:Y:S01]  /*c210*/  FADD.FTZ R13, R2, R11 ;  /* 0x0000000b020d7221 */ /* 0x002fe20000010000 */
[----:B------:R-:W-:-:S06]  /*c220*/  FSETP.NE.FTZ.AND P0, PT, R12, RZ, PT ;  /* 0x000000ff0c00720b */ /* 0x000fcc0003f15000 */
[----:B------:R-:W-:Y:S02]  /*c230*/  @!P2 VIADD R7, R7, 0x2a860 ;  /* 0x0002a8600707a836 */ /* 0x000fe40000000000 */
[----:B------:R-:W-:Y:S01]  /*c240*/  IMAD.MOV.U32 R2, RZ, RZ, -0x800000 ;  /* 0xff800000ff027424 */ /* 0x000fe200078e00ff */
[----:B------:R-:W-:Y:S02]  /*c250*/  FSETP.NE.FTZ.AND P1, PT, R13, RZ, PT ;  /* 0x000000ff0d00720b */ /* 0x000fe40003f35000 */
[----:B------:R-:W-:Y:S02]  /*c260*/  @!P2 PRMT R7, RZ, 0x654, R7 ;  /* 0x00000654ff07a816 */ /* 0x000fe40000000007 */
[----:B------:R-:W0:Y:S01]  /*c270*/  @P0 MUFU.LG2 R11, R12 ;  /* 0x0000000c000b0308 */ /* 0x000e220000000c00 */
[----:B------:R-:W-:-:S08]  /*c280*/  @P0 FMUL.FTZ R6, R10, 0.69314718246459960938 ;  /* 0x3f3172180a060820 */ /* 0x000fd00000410000 */
[----:B------:R-:W-:Y:S01]  /*c290*/  @P1 FMUL.FTZ R15, R10, 0.69314718246459960938 ;  /* 0x3f3172180a0f1820 */ /* 0x000fe20000410000 */
[----:B------:R-:W1:Y:S08]  /*c2a0*/  @P1 MUFU.LG2 R8, R13 ;  /* 0x0000000d00081308 */ /* 0x000e700000000c00 */
[----:B------:R-:W2:Y:S01]  /*c2b0*/  @P0 MUFU.RCP R4, R12 ;  /* 0x0000000c00040308 */ /* 0x000ea20000001000 */
[----:B0-----:R-:W-:-:S04]  /*c2c0*/  @P0 FMUL.FTZ R11, R11, 0.69314718246459960938 ;  /* 0x3f3172180b0b0820 */ /* 0x001fc80000410000 */
[----:B------:R-:W-:Y:S01]  /*c2d0*/  @P0 FFMA.FTZ R2, R6, R3, R11 ;  /* 0x0000000306020223 */ /* 0x000fe2000001000b */
[----:B------:R-:W-:Y:S02]  /*c2e0*/  PLOP3.LUT P0, PT, PT, PT, PT, 0x8, 0x0 ;  /* 0x000000000000781c */ /* 0x000fe40003f0e170 */
[----:B------:R-:W0:Y:S01]  /*c2f0*/  @P1 MUFU.RCP R5, R13 ;  /* 0x0000000d00051308 */ /* 0x000e220000001000 */
[----:B-1----:R-:W-:-:S04]  /*c300*/  @P1 FMUL.FTZ R8, R8, 0.69314718246459960938 ;  /* 0x3f31721808081820 */ /* 0x002fc80000410000 */
        /* <DEDUP_REMOVED lines=28> */
[-C--:B--2---:R-:W-:Y:S01]  /*c4d0*/  FMUL.FTZ R89, R28, R4.reuse ;  /* 0x000000041c597220 */ /* 0x084fe20000410000 */
        /* <DEDUP_REMOVED lines=32> */
[-C--:B0-----:R-:W-:Y:S01]  /*c6e0*/  FMUL.FTZ R29, R26, R5.reuse ;  /* 0x000000051a1d7220 */ /* 0x081fe20000410000 */
[-C--:B------:R-:W-:Y:S01]  /*c6f0*/  FMUL.FTZ R8, R27, R5.reuse ;  /* 0x000000051b087220 */ /* 0x080fe20000410000 */
[-C--:B------:R-:W-:Y:S01]  /*c700*/  FMUL.FTZ R30, R30, R5.reuse ;  /* 0x000000051e1e7220 */ /* 0x080fe20000410000 */
[-C--:B-1----:R-:W-:Y:S01]  /*c710*/  FMUL.FTZ R7, R31, R5.reuse ;  /* 0x000000051f077220 */ /* 0x082fe20000410000 */
        /* <DEDUP_REMOVED lines=28> */
.L_x_1066:
[----:B------:R-:W0:Y:S01]  /*c8e0*/  S2R R4, SR_CgaCtaId ;  /* 0x0000000000047919 */ /* 0x000e220000008800 */
[----:B------:R-:W-:Y:S01]  /*c8f0*/  MOV R3, 0x400 ;  /* 0x0000040000037802 */ /* 0x000fe20000000f00 */
[----:B------:R-:W-:Y:S01]  /*c900*/  BSSY B0, `(.L_x_1137) ;  /* 0x00001d3000007945 */ /* 0x000fe20003800000 */
[----:B------:R-:W-:Y:S02]  /*c910*/  BAR.SYNC.DEFER_BLOCKING 0x5, 0x120 ;  /* 0x0144800000007b1d */ /* 0x000fe40000010000 */
[----:B0-----:R-:W-:-:S05]  /*c920*/  LEA R3, R4, R3, 0x18 ;  /* 0x0000000304037211 */ /* 0x001fca00078ec0ff */
[----:B------:R0:W1:Y:S01]  /*c930*/  LDS.128 R160, [R3+0x2a8d0] ;  /* 0x02a8d00003a07984 */ /* 0x0000620000000c00 */
[----:B------:R-:W-:Y:S06]  /*c940*/  BAR.ARV 0x4, 0x120 ;  /* 0x0104800000007b1d */ /* 0x000fec0000002000 */
[----:B------:R-:W-:Y:S05]  /*c950*/  @P0 BRA `(.L_x_1138) ;  /* 0x0000001000c00947 */ /* 0x000fea0003800000 */
[----:B------:R-:W2:Y:S01]  /*c960*/  S2R R4, SR_SWINHI ;  /* 0x0000000000047919 */ /* 0x000ea20000002f00 */
[----:B------:R-:W-:Y:S02]  /*c970*/  F2FP.BF16.F32.PACK_AB R6, R6, R89 ;  /* 0x000000590606723e */ /* 0x000fe400000010ff */
[----:B------:R-:W-:Y:S01]  /*c980*/  F2FP.BF16.F32.PACK_AB R7, R7, R30 ;  /* 0x0000001e0707723e */ /* 0x000fe200000010ff */
[----:B------:R-:W-:Y:S01]  /*c990*/  BAR.SYNC.DEFER_BLOCKING 0x1, 0x100 ;  /* 0x0044000000007b1d */ /* 0x000fe20000010000 */
        /* <DEDUP_REMOVED lines=10> */
[----:B------:R-:W-:Y:S02]  /*ca40*/  MOV R16, R3 ;  /* 0x0000000300107202 */ /* 0x000fe40000000f00 */
[----:B--2---:R-:W-:-:S03]  /*ca50*/  MOV R17, R4 ;  /* 0x0000000400117202 */ /* 0x004fc60000000f00 */
[----:B------:R-:W-:-:S03]  /*ca60*/  IMAD.WIDE R4, R173, 0x2, R16 ;  /* 0x00000002ad047825 */ /* 0x000fc600078e0210 */
[C---:B------:R-:W-:Y:S02]  /*ca70*/  LOP3.LUT R9, R4.reuse, 0x380, RZ, 0xc0, !PT ;  /* 0x0000038004097812 */ /* 0x040fe400078ec0ff */
[C---:B------:R-:W-:Y:S02]  /*ca80*/  IADD3 R23, P6, R4.reuse, 0x20, RZ ;  /* 0x0000002004177810 */ /* 0x040fe40007fde0ff */
[----:B------:R-:W-:Y:S02]  /*ca90*/  SHF.R.U64 R9, R9, 0x3, RZ ;  /* 0x0000000309097819 */ /* 0x000fe400000012ff */
[----:B------:R-:W-:Y:S01]  /*caa0*/  LOP3.LUT R12, R23, 0x380, RZ, 0xc0, !PT ;  /* 0x00000380170c7812 */ /* 0x000fe200078ec0ff */
[----:B------:R-:W-:Y:S01]  /*cab0*/  IMAD.X R27, RZ, RZ, R5, P6 ;  /* 0x000000ffff1b7224 */ /* 0x000fe200030e0605 */
[C---:B------:R-:W-:Y:S02]  /*cac0*/  IADD3 R31, P5, R4.reuse, 0x40, RZ ;  /* 0x00000040041f7810 */ /* 0x040fe40007fbe0ff */
[----:B------:R-:W-:-:S02]  /*cad0*/  IADD3 R93, P4, R4, 0x60, RZ ;  /* 0x00000060045d7810 */ /* 0x000fc40007f9e0ff */
[C---:B------:R-:W-:Y:S01]  /*cae0*/  IADD3 R95, P3, R4.reuse, 0x4000, RZ ;  /* 0x00004000045f7810 */ /* 0x040fe20007f7e0ff */
[--C-:B------:R-:W-:Y:S01]  /*caf0*/  IMAD.X R25, RZ, RZ, R5.reuse, P5 ;  /* 0x000000ffff197224 */ /* 0x100fe200028e0605 */
[C---:B------:R-:W-:Y:S01]  /*cb00*/  IADD3 R97, P2, R4.reuse, 0x4020, RZ ;  /* 0x0000402004617810 */ /* 0x040fe20007f5e0ff */
[--C-:B------:R-:W-:Y:S01]  /*cb10*/  IMAD.X R21, RZ, RZ, R5.reuse, P4 ;  /* 0x000000ffff157224 */ /* 0x100fe200020e0605 */
[C---:B------:R-:W-:Y:S01]  /*cb20*/  IADD3 R99, P1, R4.reuse, 0x4040, RZ ;  /* 0x0000404004637810 */ /* 0x040fe20007f3e0ff */
[--C-:B------:R-:W-:Y:S01]  /*cb30*/  IMAD.X R15, RZ, RZ, R5.reuse, P3 ;  /* 0x000000ffff0f7224 */ /* 0x100fe200018e0605 */
[----:B------:R-:W-:Y:S01]  /*cb40*/  IADD3 R88, P0, R4, 0x4060, RZ ;  /* 0x0000406004587810 */ /* 0x000fe20007f1e0ff */
[--C-:B------:R-:W-:Y:S01]  /*cb50*/  IMAD.X R13, RZ, RZ, R5.reuse, P2 ;  /* 0x000000ffff0d7224 */ /* 0x100fe200010e0605 */
[----:B------:R-:W-:Y:S01]  /*cb60*/  LOP3.LUT R4, R9, R4, RZ, 0x3c, !PT ;  /* 0x0000000409047212 */ /* 0x000fe200078e3cff */
[--C-:B------:R-:W-:Y:S01]  /*cb70*/  IMAD.X R11, RZ, RZ, R5.reuse, P1 ;  /* 0x000000ffff0b7224 */ /* 0x100fe200008e0605 */
[----:B------:R-:W-:Y:S01]  /*cb80*/  SHF.R.U64 R12, R12, 0x3, RZ ;  /* 0x000000030c0c7819 */ /* 0x000fe200000012ff */
[----:B------:R-:W-:Y:S01]  /*cb90*/  IMAD.X R9, RZ, RZ, R5, P0 ;  /* 0x000000ffff097224 */ /* 0x000fe200000e0605 */
[----:B------:R-:W-:-:S02]  /*cba0*/  MOV R92, R4 ;  /* 0x00000004005c7202 */ /* 0x000fc40000000f00 */
[----:B------:R-:W-:Y:S02]  /*cbb0*/  F2FP.BF16.F32.PACK_AB R5, R8, R29 ;  /* 0x0000001d0805723e */ /* 0x000fe400000010ff */
[----:B------:R-:W-:Y:S02]  /*cbc0*/  LOP3.LUT R26, R12, R23, RZ, 0x3c, !PT ;  /* 0x000000170c1a7212 */ /* 0x000fe400078e3cff */
[----:B------:R-:W-:Y:S02]  /*cbd0*/  F2FP.BF16.F32.PACK_AB R4, R10, R91 ;  /* 0x0000005b0a04723e */ /* 0x000fe400000010ff */
[----:B------:R-:W-:Y:S02]  /*cbe0*/  LOP3.LUT R8, R97, 0x380, RZ, 0xc0, !PT ;  /* 0x0000038061087812 */ /* 0x000fe400078ec0ff */
[----:B------:R-:W-:Y:S01]  /*cbf0*/  LOP3.LUT R10, R99, 0x380, RZ, 0xc0, !PT ;  /* 0x00000380630a7812 */ /* 0x000fe200078ec0ff */
[----:B------:R2:W-:Y:S01]  /*cc00*/  STSM.16.M88.4 [R92], R4 ;  /* 0x000000045c007844 */ /* 0x0005e20000000200 */
[----:B------:R-:W-:-:S02]  /*cc10*/  LOP3.LUT R23, R88, 0x380, RZ, 0xc0, !PT ;  /* 0x0000038058177812 */ /* 0x000fc400078ec0ff */
[----:B------:R-:W-:Y:S02]  /*cc20*/  LOP3.LUT R14, R31, 0x380, RZ, 0xc0, !PT ;  /* 0x000003801f0e7812 */ /* 0x000fe400078ec0ff */
[----:B------:R-:W-:Y:S02]  /*cc30*/  LOP3.LUT R72, R95, 0x380, RZ, 0xc0, !PT ;  /* 0x000003805f487812 */ /* 0x000fe400078ec0ff */
[----:B------:R-:W-:Y:S02]  /*cc40*/  SHF.R.U64 R8, R8, 0x3, RZ ;  /* 0x0000000308087819 */ /* 0x000fe400000012ff */
[----:B------:R-:W-:Y:S02]  /*cc50*/  SHF.R.U64 R10, R10, 0x3, RZ ;  /* 0x000000030a0a7819 */ /* 0x000fe400000012ff */
[----:B------:R-:W-:Y:S02]  /*cc60*/  SHF.R.U64 R23, R23, 0x3, RZ ;  /* 0x0000000317177819 */ /* 0x000fe400000012ff */
[----:B------:R-:W-:-:S02]  /*cc70*/  SHF.R.U64 R14, R14, 0x3, RZ ;  /* 0x000000030e0e7819 */ /* 0x000fc400000012ff */
[----:B------:R-:W-:Y:S02]  /*cc80*/  SHF.R.U64 R72, R72, 0x3, RZ ;  /* 0x0000000348487819 */ /* 0x000fe400000012ff */
[----:B------:R-:W-:Y:S02]  /*cc90*/  LOP3.LUT R12, R8, R97, RZ, 0x3c, !PT ;  /* 0x00000061080c7212 */ /* 0x000fe400078e3cff */
[----:B------:R-:W-:Y:S02]  /*cca0*/  LOP3.LUT R10, R10, R99, RZ, 0x3c, !PT ;  /* 0x000000630a0a7212 */ /* 0x000fe400078e3cff */
[----:B------:R-:W-:Y:S02]  /*ccb0*/  LOP3.LUT R8, R23, R88, RZ, 0x3c, !PT ;  /* 0x0000005817087212 */ /* 0x000fe400078e3cff */
[----:B------:R-:W-:Y:S02]  /*ccc0*/  LOP3.LUT R24, R14, R31, RZ, 0x3c, !PT ;  /* 0x0000001f0e187212 */ /* 0x000fe400078e3cff */
[----:B------:R-:W-:-:S02]  /*ccd0*/  LOP3.LUT R14, R72, R95, RZ, 0x3c, !PT ;  /* 0x0000005f480e7212 */ /* 0x000fc400078e3cff */
[----:B------:R-:W-:Y:S01]  /*cce0*/  MOV R72, R10 ;  /* 0x0000000a00487202 */ /* 0x000fe20000000f00 */
[----:B------:R-:W3:Y:S01]  /*ccf0*/  LDC.64 R94, c[0x0][0xbd8] ;  /* 0x0002f600ff5e7b82 */ /* 0x000ee20000000a00 */
[----:B------:R-:W-:Y:S02]  /*cd00*/  MOV R23, R8 ;  /* 0x0000000800177202 */ /* 0x000fe40000000f00 */
[----:B------:R-:W-:Y:S02]  /*cd10*/  MOV R29, R26 ;  /* 0x0000001a001d7202 */ /* 0x000fe40000000f00 */
[----:B------:R-:W-:Y:S02]  /*cd20*/  F2FP.BF16.F32.PACK_AB R8, R33, R32 ;  /* 0x000000202108723e */ /* 0x000fe400000010ff */
[----:B------:R-:W-:Y:S02]  /*cd30*/  F2FP.BF16.F32.PACK_AB R9, R35, R34 ;  /* 0x000000222309723e */ /* 0x000fe400000010ff */
[----:B------:R-:W-:-:S02]  /*cd40*/  F2FP.BF16.F32.PACK_AB R10, R37, R36 ;  /* 0x00000024250a723e */ /* 0x000fc400000010ff */
[----:B------:R-:W-:Y:S02]  /*cd50*/  F2FP.BF16.F32.PACK_AB R11, R39, R38 ;  /* 0x00000026270b723e */ /* 0x000fe400000010ff */
[----:B------:R-:W-:Y:S02]  /*cd60*/  MOV R31, R24 ;  /* 0x00000018001f7202 */ /* 0x000fe40000000f00 */
[----:B--2---:R-:W-:Y:S01]  /*cd70*/  F2FP.BF16.F32.PACK_AB R4, R41, R40 ;  /* 0x000000282904723e */ /* 0x004fe200000010ff */
[----:B------:R-:W-:Y:S01]  /*cd80*/  STSM.16.M88.4 [R29], R8 ;  /* 0x000000081d007844 */ /* 0x000fe20000000200 */
[----:B------:R-:W-:Y:S02]  /*cd90*/  F2FP.BF16.F32.PACK_AB R5, R43, R42 ;  /* 0x0000002a2b05723e */ /* 0x000fe400000010ff */
[----:B------:R-:W-:Y:S02]  /*cda0*/  F2FP.BF16.F32.PACK_AB R6, R45, R44 ;  /* 0x0000002c2d06723e */ /* 0x000fe400000010ff */
[----:B------:R-:W-:-:S02]  /*cdb0*/  F2FP.BF16.F32.PACK_AB R7, R47, R46 ;  /* 0x0000002e2f07723e */ /* 0x000fc400000010ff */
[----:B------:R-:W-:Y:S02]  /*cdc0*/  LOP3.LUT R20, R93, 0x380, RZ, 0xc0, !PT ;  /* 0x000003805d147812 */ /* 0x000fe400078ec0ff */
[----:B------:R-:W-:Y:S01]  /*cdd0*/  MOV R89, R14 ;  /* 0x0000000e00597202 */ /* 0x000fe20000000f00 */
[----:B------:R2:W-:Y:S01]  /*cde0*/  STSM.16.M88.4 [R31], R4 ;  /* 0x000000041f007844 */ /* 0x0005e20000000200 */
[----:B------:R-:W-:Y:S02]  /*cdf0*/  SHF.R.U64 R20, R20, 0x3, RZ ;  /* 0x0000000314147819 */ /* 0x000fe400000012ff */
[----:B------:R-:W-:Y:S02]  /*ce00*/  MOV R88, R12 ;  /* 0x0000000c00587202 */ /* 0x000fe40000000f00 */
[----:B------:R-:W-:Y:S02]  /*ce10*/  LOP3.LUT R20, R20, R93, RZ, 0x3c, !PT ;  /* 0x0000005d14147212 */ /* 0x000fe400078e3cff */
[----:B------:R-:W-:-:S02]  /*ce20*/  F2FP.BF16.F32.PACK_AB R12, R49, R48 ;  /* 0x00000030310c723e */ /* 0x000fc400000010ff */
[----:B------:R-:W-:Y:S02]  /*ce30*/  F2FP.BF16.F32.PACK_AB R24, R57, R56 ;  /* 0x000000383918723e */ /* 0x000fe400000010ff */
[----:B------:R-:W-:Y:S02]  /*ce40*/  F2FP.BF16.F32.PACK_AB R25, R59, R58 ;  /* 0x0000003a3b19723e */ /* 0x000fe400000010ff */
[----:B------:R-:W-:Y:S02]  /*ce50*/  F2FP.BF16.F32.PACK_AB R26, R61, R60 ;  /* 0x0000003c3d1a723e */ /* 0x000fe400000010ff */
[----:B------:R-:W-:Y:S01]  /*ce60*/  F2FP.BF16.F32.PACK_AB R27, R63, R62 ;  /* 0x0000003e3f1b723e */ /* 0x000fe200000010ff */
[----:B--2---:R-:W2:Y:S01]  /*ce70*/  LDC.64 R4, c[0x0][0xbe0] ;  /* 0x0002f800ff047b82 */ /* 0x004ea20000000a00 */
[----:B------:R-:W-:Y:S01]  /*ce80*/  MOV R90, R20 ;  /* 0x00000014005a7202 */ /* 0x000fe20000000f00 */
[----:B------:R-:W-:Y:S01]  /*ce90*/  IMAD.MOV.U32 R49, RZ, RZ, RZ ;  /* 0x000000ffff317224 */ /* 0x000fe200078e00ff */
[----:B------:R-:W-:-:S02]  /*cea0*/  F2FP.BF16.F32.PACK_AB R13, R51, R50 ;  /* 0x00000032330d723e */ /* 0x000fc400000010ff */
[----:B------:R-:W-:Y:S02]  /*ceb0*/  F2FP.BF16.F32.PACK_AB R14, R53, R52 ;  /* 0x00000034350e723e */ /* 0x000fe400000010ff */
[----:B------:R-:W-:Y:S01]  /*cec0*/  F2FP.BF16.F32.PACK_AB R15, R55, R54 ;  /* 0x00000036370f723e */ /* 0x000fe200000010ff */
[----:B------:R-:W4:Y:S01]  /*ced0*/  LDC.64 R20, c[0x0][0xbd8] ;  /* 0x0002f600ff147b82 */ /* 0x000f220000000a00 */
[----:B------:R-:W-:Y:S02]  /*cee0*/  F2FP.BF16.F32.PACK_AB R29, R75, R74 ;  /* 0x0000004a4b1d723e */ /* 0x000fe400000010ff */
[----:B------:R-:W-:Y:S01]  /*cef0*/  F2FP.BF16.F32.PACK_AB R31, R79, R78 ;  /* 0x0000004e4f1f723e */ /* 0x000fe200000010ff */
[----:B------:R0:W-:Y:S01]  /*cf00*/  STSM.16.M88.4 [R90], R12 ;  /* 0x0000000c5a007844 */ /* 0x0001e20000000200 */
[----:B---3--:R-:W-:-:S03]  /*cf10*/  ISETP.NE.U32.AND P0, PT, R94, RZ, PT ;  /* 0x000000ff5e00720c */ /* 0x008fc60003f05070 */
[----:B------:R0:W-:Y:S01]  /*cf20*/  STSM.16.M88.4 [R89], R24 ;  /* 0x0000001859007844 */ /* 0x0001e20000000200 */
[----:B------:R-:W3:Y:S01]  /*cf30*/  LDC R47, c[0x0][0xa88] ;  /* 0x0002a200ff2f7b82 */ /* 0x000ee20000000800 */
[----:B------:R-:W-:Y:S02]  /*cf40*/  ISETP.NE.AND.EX P0, PT, R95, RZ, PT, P0 ;  /* 0x000000ff5f00720c */ /* 0x000fe40003f05300 */
[----:B------:R0:W-:Y:S01]  /*cf50*/  STSM.16.M88.4 [R88], R64 ;  /* 0x0000004058007844 */ /* 0x0001e20000000200 */
[----:B--2---:R-:W-:-:S03]  /*cf60*/  ISETP.NE.U32.AND P1, PT, R4, RZ, PT ;  /* 0x000000ff0400720c */ /* 0x004fc60003f25070 */
[----:B------:R0:W-:Y:S01]  /*cf70*/  STSM.16.M88.4 [R72], R28 ;  /* 0x0000001c48007844 */ /* 0x0001e20000000200 */
[----:B------:R-:W-:-:S03]  /*cf80*/  ISETP.NE.AND.EX P1, PT, R5, RZ, PT, P1 ;  /* 0x000000ff0500720c */ /* 0x000fc60003f25310 */
[----:B------:R0:W-:Y:S01]  /*cf90*/  STSM.16.M88.4 [R23], R80 ;  /* 0x0000005017007844 */ /* 0x0001e20000000200 */
[----:B----4-:R-:W-:Y:S01]  /*cfa0*/  IMAD.WIDE R20, R167, 0x4, R20 ;  /* 0x00000004a7147825 */ /* 0x010fe200078e0214 */
[----:B------:R-:W-:Y:S08]  /*cfb0*/  BAR.SYNC.DEFER_BLOCKING 0x1, 0x100 ;  /* 0x0044000000007b1d */ /* 0x000ff00000010000 */
[----:B------:R-:W2:Y:S01]  /*cfc0*/  @P1 LDC.64 R4, c[0x0][0xbe0] ;  /* 0x0002f800ff041b82 */ /* 0x000ea20000000a00 */
[----:B------:R0:W5:Y:S01]  /*cfd0*/  @P0 LDG.E R49, desc[UR60][R20.64] ;  /* 0x0000003c14310981 */ /* 0x000162000c1e1900 */
[----:B------:R-:W-:-:S04]  /*cfe0*/  IMAD R7, R164, 0x40, R22 ;  /* 0x00000040a4077824 */ /* 0x000fc800078e0216 */
[----:B------:R-:W-:-:S04]  /*cff0*/  IMAD.WIDE R16, R7, 0x2, R16 ;  /* 0x0000000207107825 */ /* 0x000fc800078e0210 */
[----:B--2---:R-:W-:-:S05]  /*d000*/  @P1 IMAD.WIDE R4, R167, 0x4, R4 ;  /* 0x00000004a7041825 */ /* 0x004fca00078e0204 */
[----:B---3--:R0:W5:Y:S01]  /*d010*/  @P1 LDG.E R47, desc[UR60][R4.64] ;  /* 0x0000003c042f1981 */ /* 0x008162000c1e1900 */
[----:B------:R-:W-:Y:S05]  /*d020*/  @P1 BRA `(.L_x_1139) ;  /* 0x0000000000101947 */ /* 0x000fea0003800000 */
[----:B------:R-:W-:Y:S05]  /*d030*/  @!P0 BRA `(.L_x_1139) ;  /* 0x00000000000c8947 */ /* 0x000fea0003800000 */
[----:B0-----:R-:W2:Y:S04]  /*d040*/  LDG.E R4, desc[UR60][R20.64] ;  /* 0x0000003c14047981 */ /* 0x001ea8000c1e1900 */
[----:B-----5:R-:W2:Y:S02]  /*d050*/  LDG.E R47, desc[UR60][R20.64+0x4] ;  /* 0x0000043c142f7981 */ /* 0x020ea4000c1e1900 */
[----:B--2---:R-:W-:-:S07]  /*d060*/  IMAD.IADD R47, R47, 0x1, -R4 ;  /* 0x000000012f2f7824 */ /* 0x004fce00078e0a04 */
.L_x_1139:
[----:B------:R-:W-:Y:S01]  /*d070*/  SHF.R.S32.HI R46, RZ, 0x1f, R166 ;  /* 0x0000001fff2e7819 */ /* 0x000fe200000114a6 */
[----:B------:R-:W-:Y:S01]  /*d080*/  ULDC.64 UR4, c[0x0][0xb70] ;  /* 0x0002dc0000047ab9 */ /* 0x000fe20000000a00 */
[--C-:B0----5:R-:W-:Y:S01]  /*d090*/  SHF.R.S32.HI R21, RZ, 0x1f, R49.reuse ;  /* 0x0000001fff157819 */ /* 0x121fe20000011431 */
[----:B------:R-:W-:Y:S01]  /*d0a0*/  IMAD.MOV.U32 R20, RZ, RZ, R49 ;  /* 0x000000ffff147224 */ /* 0x000fe200078e0031 */
[----:B------:R-:W-:Y:S01]  /*d0b0*/  SHF.R.S32.HI R6, RZ, 0x1f, R167 ;  /* 0x0000001fff067819 */ /* 0x000fe200000114a7 */
[----:B------:R-:W-:Y:S01]  /*d0c0*/  IMAD R5, R46, UR4, RZ ;  /* 0x000000042e057c24 */ /* 0x000fe2000f8e02ff */
[----:B------:R-:W-:Y:S01]  /*d0d0*/  SEL R51, R167, RZ, !P0 ;  /* 0x000000ffa7337207 */ /* 0x000fe20004000000 */
[----:B------:R-:W-:Y:S01]  /*d0e0*/  IMAD R11, R168, 0x80, R171 ;  /* 0x00000080a80b7824 */ /* 0x000fe200078e02ab */
[----:B------:R-:W-:Y:S01]  /*d0f0*/  SEL R48, R6, RZ, !P0 ;  /* 0x000000ff06307207 */ /* 0x000fe20004000000 */
[----:B------:R-:W-:Y:S01]  /*d100*/  IMAD R7, R166, UR5, R5 ;  /* 0x00000005a6077c24 */ /* 0x000fe2000f8e0205 */
[----:B------:R-:W-:Y:S01]  /*d110*/  IADD3 R9, P6, R16, 0x3000, RZ ;  /* 0x0000300010097810 */ /* 0x000fe20007fde0ff */
[----:B------:R-:W-:Y:S01]  /*d120*/  IMAD.WIDE.U32 R4, R166, UR4, R20 ;  /* 0x00000004a6047c25 */ /* 0x000fe2000f8e0014 */
[----:B------:R-:W-:Y:S01]  /*d130*/  ULDC.64 UR4, c[0x0][0xb78] ;  /* 0x0002de0000047ab9 */ /* 0x000fe20000000a00 */
[----:B------:R-:W-:-:S02]  /*d140*/  IADD3 R13, P2, R16, 0x2000, RZ ;  /* 0x00002000100d7810 */ /* 0x000fc40007f5e0ff */
[----:B------:R-:W-:Y:S01]  /*d150*/  IMAD.IADD R5, R5, 0x1, R7 ;  /* 0x0000000105057824 */ /* 0x000fe200078e0207 */
[----:B------:R-:W-:Y:S01]  /*d160*/  IADD3 R29, P1, R16, 0x1000, RZ ;  /* 0x00001000101d7810 */ /* 0x000fe20007f3e0ff */
[----:B------:R-:W-:Y:S01]  /*d170*/  IMAD R7, R48, UR4, RZ ;  /* 0x0000000430077c24 */ /* 0x000fe2000f8e02ff */
[----:B------:R-:W-:Y:S01]  /*d180*/  LOP3.LUT R6, R9, 0x380, RZ, 0xc0, !PT ;  /* 0x0000038009067812 */ /* 0x000fe200078ec0ff */
[----:B------:R-:W-:Y:S01]  /*d190*/  IMAD.WIDE.U32 R4, R51, UR4, R4 ;  /* 0x0000000433047c25 */ /* 0x000fe2000f8e0004 */
[----:B------:R-:W-:Y:S02]  /*d1a0*/  LOP3.LUT R12, R13, 0x380, RZ, 0xc0, !PT ;  /* 0x000003800d0c7812 */ /* 0x000fe400078ec0ff */
[----:B------:R-:W-:Y:S01]  /*d1b0*/  LOP3.LUT R28, R29, 0x380, RZ, 0xc0, !PT ;  /* 0x000003801d1c7812 */ /* 0x000fe200078ec0ff */
[----:B------:R-:W-:Y:S01]  /*d1c0*/  IMAD R10, R51, UR5, R7 ;  /* 0x00000005330a7c24 */ /* 0x000fe2000f8e0207 */
[----:B------:R-:W-:Y:S01]  /*d1d0*/  SHF.R.S32.HI R7, RZ, 0x1f, R11 ;  /* 0x0000001fff077819 */ /* 0x000fe2000001140b */
[----:B------:R-:W-:Y:S01]  /*d1e0*/  ULDC.64 UR4, c[0x0][0xb40] ;  /* 0x0002d00000047ab9 */ /* 0x000fe20000000a00 */
[----:B------:R-:W-:-:S02]  /*d1f0*/  IADD3 R8, P0, R11, R4, RZ ;  /* 0x000000040b087210 */ /* 0x000fc40007f1e0ff */
[----:B------:R-:W-:Y:S02]  /*d200*/  SHF.R.U64 R6, R6, 0x3, RZ ;  /* 0x0000000306067819 */ /* 0x000fe400000012ff */
[----:B------:R-:W-:Y:S01]  /*d210*/  IADD3.X R7, R7, R5, R10, P0, !PT ;  /* 0x0000000507077210 */ /* 0x000fe200007fe40a */
[----:B------:R-:W-:Y:S01]  /*d220*/  IMAD.X R5, RZ, RZ, R17, P6 ;  /* 0x000000ffff057224 */ /* 0x000fe200030e0611 */
[----:B------:R-:W-:Y:S02]  /*d230*/  LEA R44, P0, R8, UR4, 0x2 ;  /* 0x00000004082c7c11 */ /* 0x000fe4000f8010ff */
[----:B------:R-:W-:Y:S02]  /*d240*/  SHF.R.U64 R12, R12, 0x3, RZ ;  /* 0x000000030c0c7819 */ /* 0x000fe400000012ff */
[----:B------:R-:W-:Y:S02]  /*d250*/  SHF.R.U64 R28, R28, 0x3, RZ ;  /* 0x000000031c1c7819 */ /* 0x000fe400000012ff */
[----:B------:R-:W-:Y:S01]  /*d260*/  LOP3.LUT R4, R6, R9, RZ, 0x3c, !PT ;  /* 0x0000000906047212 */ /* 0x000fe200078e3cff */
[----:B------:R-:W-:Y:S01]  /*d270*/  VIADD R6, R11, 0x8 ;  /* 0x000000080b067836 */ /* 0x000fe20000000000 */
[----:B------:R-:W-:Y:S01]  /*d280*/  LEA.HI.X R45, R8, UR5, R7, 0x2, P0 ;  /* 0x00000005082d7c11 */ /* 0x000fe200080f1407 */
[----:B------:R-:W-:Y:S01]  /*d290*/  ULDC.64 UR4, c[0x0][0xaa0] ;  /* 0x0002a80000047ab9 */ /* 0x000fe20000000a00 */
[----:B------:R-:W-:Y:S01]  /*d2a0*/  LOP3.LUT R12, R12, R13, RZ, 0x3c, !PT ;  /* 0x0000000d0c0c7212 */ /* 0x000fe200078e3cff */
[----:B------:R-:W-:Y:S01]  /*d2b0*/  IMAD.X R13, RZ, RZ, R17, P2 ;  /* 0x000000ffff0d7224 */ /* 0x000fe200010e0611 */
[----:B------:R-:W-:-:S02]  /*d2c0*/  LOP3.LUT P0, RZ, R170, 0x3, RZ, 0xc0, !PT ;  /* 0x00000003aaff7812 */ /* 0x000fc4000780c0ff */
[C---:B------:R-:W-:Y:S02]  /*d2d0*/  IADD3 R41, P5, R16.reuse, 0x4000, RZ ;  /* 0x0000400010297810 */ /* 0x040fe40007fbe0ff */
[C---:B------:R-:W-:Y:S02]  /*d2e0*/  IADD3 R33, P4, R16.reuse, 0x5000, RZ ;  /* 0x0000500010217810 */ /* 0x040fe40007f9e0ff */
[----:B------:R-:W-:Y:S02]  /*d2f0*/  IADD3 R25, P3, R16, 0x6000, RZ ;  /* 0x0000600010197810 */ /* 0x000fe40007f7e0ff */
[----:B------:R-:W-:Y:S01]  /*d300*/  LOP3.LUT R28, R28, R29, RZ, 0x3c, !PT ;  /* 0x0000001d1c1c7212 */ /* 0x000fe200078e3cff */
[----:B------:R-:W-:Y:S01]  /*d310*/  IMAD.X R29, RZ, RZ, R17, P1 ;  /* 0x000000ffff1d7224 */ /* 0x000fe200008e0611 */
[----:B------:R-:W-:Y:S02]  /*d320*/  IADD3 R7, P2, R16, 0x7000, RZ ;  /* 0x0000700010077810 */ /* 0x000fe40007f5e0ff */
[----:B------:R-:W-:-:S02]  /*d330*/  ISETP.GE.OR P1, PT, R11, R47, P0 ;  /* 0x0000002f0b00720c */ /* 0x000fc40000726670 */
[----:B------:R-:W-:Y:S02]  /*d340*/  LOP3.LUT R40, R41, 0x380, RZ, 0xc0, !PT ;  /* 0x0000038029287812 */ /* 0x000fe400078ec0ff */
[----:B------:R-:W-:Y:S02]  /*d350*/  LOP3.LUT R32, R33, 0x380, RZ, 0xc0, !PT ;  /* 0x0000038021207812 */ /* 0x000fe400078ec0ff */
[----:B------:R-:W-:Y:S02]  /*d360*/  LOP3.LUT R24, R25, 0x380, RZ, 0xc0, !PT ;  /* 0x0000038019187812 */ /* 0x000fe400078ec0ff */
[----:B------:R-:W-:Y:S02]  /*d370*/  LOP3.LUT R9, R16, 0x380, RZ, 0xc0, !PT ;  /* 0x0000038010097812 */ /* 0x000fe400078ec0ff */
[----:B------:R-:W-:Y:S02]  /*d380*/  ISETP.GE.OR P0, PT, R6, R47, P0 ;  /* 0x0000002f0600720c */ /* 0x000fe40000706670 */
[----:B------:R-:W-:Y:S01]  /*d390*/  LOP3.LUT R6, R7, 0x380, RZ, 0xc0, !PT ;  /* 0x0000038007067812 */ /* 0x000fe200078ec0ff */
[----:B------:R-:W-:Y:S01]  /*d3a0*/  @!P1 STG.E desc[UR60][R44.64], R2 ;  /* 0x000000022c009986 */ /* 0x000fe2000c10193c */
[----:B------:R-:W-:-:S02]  /*d3b0*/  SHF.R.U64 R40, R40, 0x3, RZ ;  /* 0x0000000328287819 */ /* 0x000fc400000012ff */
[----:B------:R-:W-:Y:S02]  /*d3c0*/  SHF.R.U64 R32, R32, 0x3, RZ ;  /* 0x0000000320207819 */ /* 0x000fe400000012ff */
[----:B------:R-:W-:Y:S02]  /*d3d0*/  SHF.R.U64 R24, R24, 0x3, RZ ;  /* 0x0000000318187819 */ /* 0x000fe400000012ff */
[----:B------:R-:W-:Y:S02]  /*d3e0*/  SHF.R.U64 R9, R9, 0x3, RZ ;  /* 0x0000000309097819 */ /* 0x000fe400000012ff */
[----:B------:R-:W-:Y:S01]  /*d3f0*/  SHF.R.U64 R6, R6, 0x3, RZ ;  /* 0x0000000306067819 */ /* 0x000fe200000012ff */
[----:B------:R0:W-:Y:S01]  /*d400*/  @!P0 STG.E desc[UR60][R44.64+0x20], R0 ;  /* 0x000020002c008986 */ /* 0x0001e2000c10193c */
[----:B------:R-:W-:Y:S01]  /*d410*/  LOP3.LUT R40, R40, R41, RZ, 0x3c, !PT ;  /* 0x0000002928287212 */ /* 0x000fe200078e3cff */
[--C-:B------:R-:W-:Y:S01]  /*d420*/  IMAD.X R41, RZ, RZ, R17.reuse, P5 ;  /* 0x000000ffff297224 */ /* 0x100fe200028e0611 */
[----:B------:R-:W-:Y:S01]  /*d430*/  LOP3.LUT R32, R32, R33, RZ, 0x3c, !PT ;  /* 0x0000002120207212 */ /* 0x000fe200078e3cff */
[--C-:B------:R-:W-:Y:S01]  /*d440*/  IMAD.X R33, RZ, RZ, R17.reuse, P4 ;  /* 0x000000ffff217224 */ /* 0x100fe200020e0611 */
[----:B------:R-:W-:Y:S01]  /*d450*/  LOP3.LUT R24, R24, R25, RZ, 0x3c, !PT ;  /* 0x0000001918187212 */ /* 0x000fe200078e3cff */
[--C-:B------:R-:W-:Y:S01]  /*d460*/  IMAD.X R25, RZ, RZ, R17.reuse, P3 ;  /* 0x000000ffff197224 */ /* 0x100fe200018e0611 */
[----:B------:R-:W-:Y:S01]  /*d470*/  LOP3.LUT R16, R9, R16, RZ, 0x3c, !PT ;  /* 0x0000001009107212 */ /* 0x000fe200078e3cff */
[----:B------:R-:W-:Y:S01]  /*d480*/  IMAD.X R9, RZ, RZ, R17, P2 ;  /* 0x000000ffff097224 */ /* 0x000fe200010e0611 */
[----:B------:R-:W-:Y:S01]  /*d490*/  LOP3.LUT R8, R6, R7, RZ, 0x3c, !PT ;  /* 0x0000000706087212 */ /* 0x000fe200078e3cff */
[----:B------:R-:W5:Y:S01]  /*d4a0*/  LD.E.128 R28, desc[UR60][R28.64] ;  /* 0x0000003c1c1c7980 */ /* 0x000f62000c101d00 */
[----:B------:R-:W-:-:S03]  /*d4b0*/  SHF.R.S32.HI R23, RZ, 0x1f, R22 ;  /* 0x0000001fff177819 */ /* 0x000fc60000011416 */
[----:B------:R2:W5:Y:S04]  /*d4c0*/  LD.E.128 R36, desc[UR60][R16.64] ;  /* 0x0000003c10247980 */ /* 0x000568000c101d00 */
[----:B------:R-:W5:Y:S04]  /*d4d0*/  LD.E.128 R12, desc[UR60][R12.64] ;  /* 0x0000003c0c0c7980 */ /* 0x000f68000c101d00 */
[----:B------:R-:W5:Y:S04]  /*d4e0*/  LD.E.128 R4, desc[UR60][R4.64] ;  /* 0x0000003c04047980 */ /* 0x000f68000c101d00 */
[----:B------:R-:W5:Y:S04]  /*d4f0*/  LD.E.128 R40, desc[UR60][R40.64] ;  /* 0x0000003c28287980 */ /* 0x000f68000c101d00 */
[----:B------:R-:W5:Y:S04]  /*d500*/  LD.E.128 R32, desc[UR60][R32.64] ;  /* 0x0000003c20207980 */ /* 0x000f68000c101d00 */
[----:B------:R-:W5:Y:S04]  /*d510*/  LD.E.128 R24, desc[UR60][R24.64] ;  /* 0x0000003c18187980 */ /* 0x000f68000c101d00 */
[----:B------:R-:W5:Y:S01]  /*d520*/  LD.E.128 R8, desc[UR60][R8.64] ;  /* 0x0000003c08087980 */ /* 0x000f62000c101d00 */
[----:B0-----:R-:W-:Y:S01]  /*d530*/  IMAD R0, R21, UR4, RZ ;  /* 0x0000000415007c24 */ /* 0x001fe2000f8e02ff */
[----:B------:R-:W-:Y:S01]  /*d540*/  @!PT LDS RZ, [RZ] ;  /* 0x00000000fffff984 */ /* 0x000fe20000000800 */
[----:B------:R-:W-:Y:S01]  /*d550*/  @!PT LDS RZ, [RZ] ;  /* 0x00000000fffff984 */ /* 0x000fe20000000800 */
[----:B------:R-:W-:Y:S01]  /*d560*/  @!PT LDS RZ, [RZ] ;  /* 0x00000000fffff984 */ /* 0x000fe20000000800 */
[----:B------:R-:W-:Y:S01]  /*d570*/  @!PT LDS RZ, [RZ] ;  /* 0x00000000fffff984 */ /* 0x000fe20000000800 */
[----:B------:R0:W-:Y:S06]  /*d580*/  MEMBAR.ALL.CTA ;  /* 0x0000000000007992 */ /* 0x0001ec0000008000 */
[----:B0-----:R-:W0:Y:S01]  /*d590*/  FENCE.VIEW.ASYNC.S ;  /* 0x00000000000073c6 */ /* 0x001e220000000000 */
[----:B--2---:R-:W-:-:S04]  /*d5a0*/  IMAD.WIDE.U32 R16, R49, UR4, R22 ;  /* 0x0000000431107c25 */ /* 0x004fc8000f8e0016 */
[----:B------:R-:W-:Y:S01]  /*d5b0*/  IMAD R49, R49, UR5, R0 ;  /* 0x0000000531317c24 */ /* 0x000fe2000f8e0200 */
[----:B------:R-:W-:Y:S01]  /*d5c0*/  ULDC.64 UR4, c[0x0][0xae0] ;  /* 0x0002b80000047ab9 */ /* 0x000fe20000000a00 */
[----:B------:R-:W-:Y:S02]  /*d5d0*/  IMAD R47, R168, -0x80, R47 ;  /* 0xffffff80a82f7824 */ /* 0x000fe400078e022f */
[----:B------:R-:W-:Y:S02]  /*d5e0*/  IMAD.IADD R17, R17, 0x1, R49 ;  /* 0x0000000111117824 */ /* 0x000fe400078e0231 */
[----:B------:R-:W-:Y:S01]  /*d5f0*/  IMAD R21, R46, UR4, RZ ;  /* 0x000000042e157c24 */ /* 0x000fe2000f8e02ff */
[C---:B------:R-:W-:Y:S01]  /*d600*/  ISETP.GE.AND P2, PT, R164.reuse, R47, PT ;  /* 0x0000002fa400720c */ /* 0x040fe20003f46270 */
[----:B------:R-:W-:Y:S02]  /*d610*/  VIADD R0, R164, 0x20 ;  /* 0x00000020a4007836 */ /* 0x000fe40000000000 */
[----:B------:R-:W-:-:S02]  /*d620*/  IMAD R21, R166, UR5, R21 ;  /* 0x00000005a6157c24 */ /* 0x000fc4000f8e0215 */
        /* <DEDUP_REMOVED lines=8> */
[-C--:B------:R-:W-:Y:S01]  /*d6b0*/  ISETP.GE.AND P1, PT, R20, R47.reuse, PT ;  /* 0x0000002f1400720c */ /* 0x080fe20003f26270 */
[----:B------:R-:W-:Y:S01]  /*d6c0*/  VIADD R2, R164, 0x40 ;  /* 0x00000040a4027836 */ /* 0x000fe20000000000 */
[----:B------:R-:W-:Y:S01]  /*d6d0*/  SHF.R.S32.HI R165, RZ, 0x1f, R164 ;  /* 0x0000001fffa57819 */ /* 0x000fe200000114a4 */
[C---:B------:R-:W-:Y:S01]  /*d6e0*/  IMAD R23, R51.reuse, UR5, R0 ;  /* 0x0000000533177c24 */ /* 0x040fe2000f8e0200 */
[----:B0-----:R0:W-:Y:S01]  /*d6f0*/  SYNCS.ARRIVE.TRANS64.RED.A1T0 RZ, [R3+URZ], RZ ;  /* 0x000000ff03ff79a7 */ /* 0x0011e2000810043f */
[----:B------:R-:W-:Y:S01]  /*d700*/  IMAD.WIDE.U32 R20, R51, UR4, R16 ;  /* 0x0000000433147c25 */ /* 0x000fe2000f8e0010 */
[----:B------:R-:W-:Y:S01]  /*d710*/  BSSY B1, `(.L_x_1140) ;  /* 0x0000015000017945 */ /* 0x000fe20003800000 */
[----:B------:R-:W-:-:S02]  /*d720*/  ISETP.GE.AND P0, PT, R2, R47, PT ;  /* 0x0000002f0200720c */ /* 0x000fc40003f06270 */
[----:B------:R-:W-:-:S04]  /*d730*/  IMAD.WIDE R16, R168, 0x80, R164 ;  /* 0x00000080a8107825 */ /* 0x000fc800078e02a4 */
[----:B------:R-:W-:Y:S01]  /*d740*/  IMAD.IADD R47, R21, 0x1, R23 ;  /* 0x00000001152f7824 */ /* 0x000fe200078e0217 */
[----:B0-----:R-:W-:Y:S06]  /*d750*/  @P2 BRA `(.L_x_1141) ;  /* 0x0000000000402947 */ /* 0x001fec0003800000 */
        /* <DEDUP_REMOVED lines=16> */
.L_x_1141:
[----:B------:R-:W-:Y:S05]  /*d860*/  BSYNC B1 ;  /* 0x0000000000017941 */ /* 0x000fea0003800000 */
.L_x_1140:
        /* <DEDUP_REMOVED lines=8> */
[----:B0----5:R-:W-:Y:S02]  /*d8f0*/  VIADD R36, R22, 0x40 ;  /* 0x0000004016247836 */ /* 0x021fe40000000000 */
[----:B------:R-:W-:-:S02]  /*d900*/  IMAD R0, R0, UR4, RZ ;  /* 0x0000000400007c24 */ /* 0x000fc4000f8e02ff */
[C---:B------:R-:W-:Y:S01]  /*d910*/  IMAD.WIDE.U32 R2, R23.reuse, UR4, R2 ;  /* 0x0000000417027c25 */ /* 0x040fe2000f8e0002 */
        /* <DEDUP_REMOVED lines=9> */
.L_x_1143:
[----:B------:R-:W-:Y:S05]  /*d9b0*/  BSYNC B1 ;  /* 0x0000000000017941 */ /* 0x000fea0003800000 */
.L_x_1142:
        /* <DEDUP_REMOVED lines=8> */
[----:B--2--5:R-:W-:Y:S02]  /*da40*/  VIADD R28, R22, 0x40 ;  /* 0x00000040161c7836 */ /* 0x024fe40000000000 */
        /* <DEDUP_REMOVED lines=11> */
.L_x_1145:
[----:B------:R-:W-:Y:S05]  /*db00*/  BSYNC B1 ;  /* 0x0000000000017941 */ /* 0x000fea0003800000 */
.L_x_1144:
[----:B------:R-:W-:Y:S05]  /*db10*/  @P1 BRA `(.L_x_1146) ;  /* 0x0000000800c41947 */ /* 0x000fea0003800000 */
[----:B---3-5:R-:W-:Y:S01]  /*db20*/  IADD3 R13, P0, R16, 0x60, RZ ;  /* 0x00000060100d7810 */ /* 0x028fe20007f1e0ff */
[----:B------:R-:W-:Y:S01]  /*db30*/  ULDC.64 UR6, c[0x0][0xad8] ;  /* 0x0002b60000067ab9 */ /* 0x000fe20000000a00 */
[----:B------:R-:W-:Y:S01]  /*db40*/  IMAD.MOV.U32 R2, RZ, RZ, R20 ;  /* 0x000000ffff027224 */ /* 0x000fe200078e0014 */
        /* <DEDUP_REMOVED lines=15> */
[----:B------:R3:W-:Y:S01]  /*dc40*/  STG.E.128 desc[UR60][R12.64+0x80], R8 ;  /* 0x000080080c007986 */ /* 0x0007e2000c101d3c */
[----:B------:R-:W-:Y:S05]  /*dc50*/  BRA `(.L_x_1146) ;  /* 0x0000000800747947 */ /* 0x000fea0003800000 */
.L_x_1138:
[----:B------:R-:W2:Y:S01]  /*dc60*/  LDC.64 R4, c[0x0][0xbd8] ;  /* 0x0002f600ff047b82 */ /* 0x000ea20000000a00 */
[----:B------:R-:W-:-:S07]  /*dc70*/  IMAD.MOV.U32 R9, RZ, RZ, RZ ;  /* 0x000000ffff097224 */ /* 0x000fce00078e00ff */
[----:B0-----:R-:W0:Y:S01]  /*dc80*/  LDC.64 R2, c[0x0][0xbd8] ;  /* 0x0002f600ff027b82 */ /* 0x001e220000000a00 */
[----:B--2---:R-:W-:-:S04]  /*dc90*/  ISETP.NE.U32.AND P0, PT, R4, RZ, PT ;  /* 0x000000ff0400720c */ /* 0x004fc80003f05070 */
[----:B------:R-:W-:-:S03]  /*dca0*/  ISETP.NE.AND.EX P0, PT, R5, RZ, PT, P0 ;  /* 0x000000ff0500720c */ /* 0x000fc60003f05300 */
[----:B------:R-:W2:Y:S01]  /*dcb0*/  LDC.64 R4, c[0x0][0xbe0] ;  /* 0x0002f800ff047b82 */ /* 0x000ea20000000a00 */
[----:B0-----:R-:W-:-:S07]  /*dcc0*/  IMAD.WIDE R2, R167, 0x4, R2 ;  /* 0x00000004a7027825 */ /* 0x001fce00078e0202 */
[----:B------:R-:W0:Y:S02]  /*dcd0*/  LDC R7, c[0x0][0xa88] ;  /* 0x0002a200ff077b82 */ /* 0x000e240000000800 */
[----:B------:R3:W5:Y:S01]  /*dce0*/  @P0 LDG.E R9, desc[UR60][R2.64] ;  /* 0x0000003c02090981 */ /* 0x000762000c1e1900 */
[----:B--2---:R-:W-:-:S04]  /*dcf0*/  ISETP.NE.U32.AND P1, PT, R4, RZ, PT ;  /* 0x000000ff0400720c */ /* 0x004fc80003f25070 */
[----:B------:R-:W-:-:S13]  /*dd00*/  ISETP.NE.AND.EX P1, PT, R5, RZ, PT, P1 ;  /* 0x000000ff0500720c */ /* 0x000fda0003f25310 */
[----:B------:R-:W2:Y:S02]  /*dd10*/  @P1 LDC.64 R4, c[0x0][0xbe0] ;  /* 0x0002f800ff041b82 */ /* 0x000ea40000000a00 */
[----:B--2---:R-:W-:-:S05]  /*dd20*/  @P1 IMAD.WIDE R4, R167, 0x4, R4 ;  /* 0x00000004a7041825 */ /* 0x004fca00078e0204 */
[----:B0-----:R3:W5:Y:S01]  /*dd30*/  @P1 LDG.E R7, desc[UR60][R4.64] ;  /* 0x0000003c04071981 */ /* 0x001762000c1e1900 */
[----:B------:R-:W-:Y:S01]  /*dd40*/  ISETP.GT.AND P2, PT, R174, 0x7f, PT ;  /* 0x0000007fae00780c */ /* 0x000fe20003f44270 */
[----:B------:R-:W-:-:S12]  /*dd50*/  @P1 BRA `(.L_x_1147) ;  /* 0x0000000000101947 */ /* 0x000fd80003800000 */
[----:B------:R-:W-:Y:S05]  /*dd60*/  @!P0 BRA `(.L_x_1147) ;  /* 0x00000000000c8947 */ /* 0x000fea0003800000 */
[----:B------:R-:W2:Y:S04]  /*dd70*/  LDG.E R0, desc[UR60][R2.64] ;  /* 0x0000003c02007981 */ /* 0x000ea8000c1e1900 */
[----:B-----5:R-:W2:Y:S02]  /*dd80*/  LDG.E R7, desc[UR60][R2.64+0x4] ;  /* 0x0000043c02077981 */ /* 0x020ea4000c1e1900 */
[----:B--2---:R-:W-:-:S07]  /*dd90*/  IMAD.IADD R7, R7, 0x1, -R0 ;  /* 0x0000000107077824 */ /* 0x004fce00078e0a00 */
.L_x_1147:
[----:B------:R-:W-:Y:S01]  /*dda0*/  SHF.R.S32.HI R0, RZ, 0x1f, R167 ;  /* 0x0000001fff007819 */ /* 0x000fe200000114a7 */
[----:B------:R-:W-:Y:S01]  /*ddb0*/  BSSY B1, `(.L_x_1148) ;  /* 0x000001d000017945 */ /* 0x000fe20003800000 */
[----:B------:R-:W-:Y:S02]  /*ddc0*/  SHF.R.S32.HI R8, RZ, 0x1f, R166 ;  /* 0x0000001fff087819 */ /* 0x000fe400000114a6 */
[----:B------:R-:W-:Y:S02]  /*ddd0*/  SHF.R.S32.HI R23, RZ, 0x1f, R22 ;  /* 0x0000001fff177819 */ /* 0x000fe40000011416 */
[----:B------:R-:W-:Y:S02]  /*dde0*/  SEL R11, R167, RZ, !P0 ;  /* 0x000000ffa70b7207 */ /* 0x000fe40004000000 */
[----:B------:R-:W-:Y:S02]  /*ddf0*/  SEL R10, R0, RZ, !P0 ;  /* 0x000000ff000a7207 */ /* 0x000fe40004000000 */
[----:B-----5:R-:W-:Y:S01]  /*de00*/  SHF.R.S32.HI R6, RZ, 0x1f, R9 ;  /* 0x0000001fff067819 */ /* 0x020fe20000011409 */
[----:B------:R-:W-:Y:S06]  /*de10*/  @P2 BRA `(.L_x_1149) ;  /* 0x0000000000582947 */ /* 0x000fec0003800000 */
[----:B---3--:R-:W0:Y:S02]  /*de20*/  S2R R2, SR_TID.X ;  /* 0x0000000000027919 */ /* 0x008e240000002100 */
[----:B0-----:R-:W-:-:S04]  /*de30*/  IMAD R0, R168, 0x80, R2 ;  /* 0x00000080a8007824 */ /* 0x001fc800078e0202 */
        /* <DEDUP_REMOVED lines=20> */
.L_x_1149:
[----:B------:R-:W-:Y:S05]  /*df80*/  BSYNC B1 ;  /* 0x0000000000017941 */ /* 0x000fea0003800000 */
.L_x_1148:
[----:B------:R-:W-:Y:S01]  /*df90*/  ULDC.64 UR4, c[0x0][0xaa0] ;  /* 0x0002a80000047ab9 */ /* 0x000fe20000000a00 */
[----:B------:R-:W-:Y:S01]  /*dfa0*/  IMAD R7, R168, -0x80, R7 ;  /* 0xffffff80a8077824 */ /* 0x000fe200078e0207 */
[----:B------:R-:W-:Y:S01]  /*dfb0*/  BSSY B1, `(.L_x_1150) ;  /* 0x000002a000017945 */ /* 0x000fe20003800000 */
[----:B------:R-:W-:Y:S02]  /*dfc0*/  IMAD R0, R6, UR4, RZ ;  /* 0x0000000406007c24 */ /* 0x000fe4000f8e02ff */
[----:B0--3--:R-:W-:Y:S01]  /*dfd0*/  IMAD.WIDE.U32 R2, R9, UR4, R22 ;  /* 0x0000000409027c25 */ /* 0x009fe2000f8e0016 */
[----:B------:R-:W-:-:S03]  /*dfe0*/  ISETP.GE.AND P2, PT, R164, R7, PT ;  /* 0x00000007a400720c */ /* 0x000fc60003f46270 */
[----:B------:R-:W-:Y:S01]  /*dff0*/  IMAD R9, R9, UR5, R0 ;  /* 0x0000000509097c24 */ /* 0x000fe2000f8e0200 */
[----:B------:R-:W-:Y:S01]  /*e000*/  ULDC.64 UR4, c[0x0][0xae0] ;  /* 0x0002b80000047ab9 */ /* 0x000fe20000000a00 */
[----:B------:R-:W-:Y:S02]  /*e010*/  VIADD R0, R164, 0x20 ;  /* 0x00000020a4007836 */ /* 0x000fe40000000000 */
[----:B------:R-:W-:Y:S02]  /*e020*/  IMAD.IADD R3, R3, 0x1, R9 ;  /* 0x0000000103037824 */ /* 0x000fe400078e0209 */
[----:B------:R-:W-:Y:S01]  /*e030*/  IMAD R5, R8, UR4, RZ ;  /* 0x0000000408057c24 */ /* 0x000fe2000f8e02ff */
[----:B------:R-:W-:Y:S01]  /*e040*/  ISETP.GE.AND P3, PT, R0, R7, PT ;  /* 0x000000070000720c */ /* 0x000fe20003f66270 */
[----:B------:R-:W-:Y:S02]  /*e050*/  VIADD R0, R164, 0x60 ;  /* 0x00000060a4007836 */ /* 0x000fe40000000000 */
        /* <DEDUP_REMOVED lines=8> */
[----:B------:R-:W-:Y:S01]  /*e0e0*/  IMAD.WIDE.U32 R4, R11, UR4, R2 ;  /* 0x000000040b047c25 */ /* 0x000fe2000f8e0002 */
[----:B------:R-:W-:-:S03]  /*e0f0*/  SHF.R.S32.HI R7, RZ, 0x1f, R164 ;  /* 0x0000001fff077819 */ /* 0x000fc600000114a4 */
        /* <DEDUP_REMOVED lines=21> */
.L_x_1151:
[----:B------:R-:W-:Y:S05]  /*e250*/  BSYNC B1 ;  /* 0x0000000000017941 */ /* 0x000fea0003800000 */
.L_x_1150:
[----:B------:R-:W-:Y:S04]  /*e260*/  BSSY B1, `(.L_x_1152) ;  /* 0x0000014000017945 */ /* 0x000fe80003800000 */
[----:B------:R-:W-:Y:S05]  /*e270*/  @P3 BRA `(.L_x_1153) ;  /* 0x0000000000483947 */ /* 0x000fea0003800000 */
[----:B0-----:R-:W-:Y:S01]  /*e280*/  IADD3 R9, P2, R6, 0x20, RZ ;  /* 0x0000002006097810 */ /* 0x001fe20007f5e0ff */
[----:B------:R-:W-:Y:S01]  /*e290*/  ULDC.64 UR4, c[0x0][0xad8] ;  /* 0x0002b60000047ab9 */ /* 0x000fe20000000a00 */
[----:B------:R-:W-:Y:S01]  /*e2a0*/  IMAD.MOV.U32 R2, RZ, RZ, R4 ;  /* 0x000000ffff027224 */ /* 0x000fe200078e0004 */
[----:B------:R-:W-:Y:S01]  /*e2b0*/  ULDC.64 UR6, c[0x0][0xa80] ;  /* 0x0002a00000067ab9 */ /* 0x000fe20000000a00 */
[----:B------:R-:W-:Y:S02]  /*e2c0*/  IMAD.MOV.U32 R3, RZ, RZ, R11 ;  /* 0x000000ffff037224 */ /* 0x000fe400078e000b */
[----:B------:R-:W-:Y:S02]  /*e2d0*/  IMAD.X R0, RZ, RZ, R7, P2 ;  /* 0x000000ffff007224 */ /* 0x000fe400010e0607 */
[----:B------:R-:W-:Y:S02]  /*e2e0*/  VIADD R8, R22, 0x40 ;  /* 0x0000004016087836 */ /* 0x000fe40000000000 */
        /* <DEDUP_REMOVED lines=11> */
.L_x_1153:
[----:B------:R-:W-:Y:S05]  /*e3a0*/  BSYNC B1 ;  /* 0x0000000000017941 */ /* 0x000fea0003800000 */
.L_x_1152:
[----:B------:R-:W-:Y:S04]  /*e3b0*/  BSSY B1, `(.L_x_1154) ;  /* 0x0000014000017945 */ /* 0x000fe80003800000 */
[----:B------:R-:W-:Y:S05]  /*e3c0*/  @P1 BRA `(.L_x_1155) ;  /* 0x0000000000481947 */ /* 0x000fea0003800000 */
[----:B0-2---:R-:W-:Y:S01]  /*e3d0*/  IADD3 R9, P1, R6, 0x40, RZ ;  /* 0x0000004006097810 */ /* 0x005fe20007f3e0ff */
        /* <DEDUP_REMOVED lines=17> */
.L_x_1155:
[----:B------:R-:W-:Y:S05]  /*e4f0*/  BSYNC B1 ;  /* 0x0000000000017941 */ /* 0x000fea0003800000 */
.L_x_1154:
        /* <DEDUP_REMOVED lines=19> */
.L_x_1146:
[----:B------:R-:W-:Y:S05]  /*e630*/  BSYNC B0 ;  /* 0x0000000000007941 */ /* 0x000fea0003800000 */
.L_x_1137:
[----:B------:R-:W-:Y:S02]  /*e640*/  ULDC UR4, c[0x0][0xc14] ;  /* 0x0003050000047ab9 */ /* 0x000fe40000000800 */
[----:B-1----:R-:W-:-:S13]  /*e650*/  ISETP.GE.AND P0, PT, R163, UR4, PT ;  /* 0x00000004a3007c0c */ /* 0x002fda000bf06270 */
[----:B------:R-:W-:Y:S05]  /*e660*/  @!P0 BRA `(.L_x_1156) ;  /* 0xffffff2400b48947 */ /* 0x000fea000383ffff */
[----:B------:R-:W-:Y:S05]  /*e670*/  EXIT ;  /* 0x000000000000794d */ /* 0x000fea0003800000 */
.L_x_1055:
[----:B------:R-:W-:-:S08]  /*e680*/  NOP ;  /* 0x0000000000007918 */ /* 0x000fd00000000000 */
[----:B0-----:R-:W0:-:S00]  /*e690*/  USETMAXREG.DEALLOC.CTAPOOL 0x18 ;  /* 0x00000018000079c8 */ /* 0x001e0000080e0500 */
[----:B0-----:R-:W-:-:S06]  /*e6a0*/  LOP3.LUT R0, R0, 0x3, RZ, 0xc0, !PT ;  /* 0x0000000300007812 */ /* 0x001fcc00078ec0ff */
[----:B------:R-:W0:Y:S02]  /*e6b0*/  SHFL.IDX PT, R0, R0, RZ, 0x1f ;  /* 0x00001fff00007589 */ /* 0x000e2400000e0000 */
[----:B0-----:R-:W-:-:S13]  /*e6c0*/  ISETP.NE.AND P0, PT, R0, RZ, PT ;  /* 0x000000ff0000720c */ /* 0x001fda0003f05270 */
[----:B------:R-:W-:Y:S05]  /*e6d0*/  @P0 EXIT ;  /* 0x000000000000094d */ /* 0x000fea0003800000 */
[----:B------:R-:W2:Y:S01]  /*e6e0*/  LDL.LU R6, [R1] ;  /* 0x0000000001067983 */ /* 0x000ea20000300800 */
[----:B------:R-:W-:Y:S01]  /*e6f0*/  ULDC UR5, c[0x0][0xc14] ;  /* 0x0003050000057ab9 */ /* 0x000fe20000000800 */
[----:B------:R-:W0:Y:S01]  /*e700*/  S2R R2, SR_TID.X ;  /* 0x0000000000027919 */ /* 0x000e220000002100 */
[----:B------:R-:W-:Y:S01]  /*e710*/  CS2R R16, SRZ ;  /* 0x0000000000107805 */ /* 0x000fe2000001ff00 */
[----:B------:R-:W1:Y:S01]  /*e720*/  S2UR UR6, SR_CTAID.X ;  /* 0x00000000000679c3 */ /* 0x000e620000002500 */
[----:B------:R-:W-:Y:S01]  /*e730*/  ULDC UR4, c[0x0][0xc10] ;  /* 0x0003040000047ab9 */ /* 0x000fe20000000800 */
[----:B0-----:R-:W-:-:S04]  /*e740*/  LOP3.LUT R7, R2, 0x1f, RZ, 0xc0, !PT ;  /* 0x0000001f02077812 */ /* 0x001fc800078ec0ff */
[----:B------:R-:W-:Y:S02]  /*e750*/  ISETP.NE.AND P0, PT, R7, 0x1f, PT ;  /* 0x0000001f0700780c */ /* 0x000fe40003f05270 */
[----:B--2---:R-:W-:-:S11]  /*e760*/  LOP3.LUT R6, R6, 0xffffffdf, RZ, 0xc0, !PT ;  /* 0xffffffdf06067812 */ /* 0x004fd600078ec0ff */
[----:B------:R-:W-:Y:S02]  /*e770*/  @P0 LOP3.LUT R6, R6, 0x20, RZ, 0xfc, !PT ;  /* 0x0000002006060812 */ /* 0x000fe400078efcff */
[----:B------:R-:W-:-:S13]  /*e780*/  ISETP.GE.OR P0, PT, R7, UR5, !P0 ;  /* 0x0000000507007c0c */ /* 0x000fda000c706670 */
[----:B------:R-:W0:Y:S02]  /*e790*/  @!P0 LDC.64 R2, c[0x0][0xc58] ;  /* 0x00031600ff028b82 */ /* 0x000e240000000a00 */
[----:B0-----:R-:W-:-:S05]  /*e7a0*/  @!P0 IMAD.WIDE.U32 R2, R7, 0x4, R2 ;  /* 0x0000000407028825 */ /* 0x001fca00078e0002 */
[----:B------:R-:W2:Y:S01]  /*e7b0*/  @!P0 LDG.E R17, desc[UR60][R2.64] ;  /* 0x0000003c02118981 */ /* 0x000ea2000c1e1900 */
[C---:B------:R-:W-:Y:S02]  /*e7c0*/  ISETP.NE.AND P1, PT, R7.reuse, RZ, PT ;  /* 0x000000ff0700720c */ /* 0x040fe40003f25270 */
[----:B------:R-:W-:Y:S02]  /*e7d0*/  ISETP.GE.U32.AND P0, PT, R7, 0x2, PT ;  /* 0x000000020700780c */ /* 0x000fe40003f06070 */
[----:B------:R-:W-:-:S09]  /*e7e0*/  LOP3.LUT R6, R6, 0xfffffffe, RZ, 0xc0, !PT ;  /* 0xfffffffe06067812 */ /* 0x000fd200078ec0ff */
[----:B------:R-:W-:-:S04]  /*e7f0*/  @P1 LOP3.LUT R6, R6, 0x1, RZ, 0xfc, !PT ;  /* 0x0000000106061812 */ /* 0x000fc800078efcff */
[----:B------:R-:W-:-:S04]  /*e800*/  LOP3.LUT R6, R6, 0xffffffef, RZ, 0xc0, !PT ;  /* 0xffffffef06067812 */ /* 0x000fc800078ec0ff */
[----:B------:R-:W-:-:S04]  /*e810*/  @P0 LOP3.LUT R6, R6, 0x10, RZ, 0xfc, !PT ;  /* 0x0000001006060812 */ /* 0x000fc800078efcff */
[----:B------:R-:W-:Y:S01]  /*e820*/  LOP3.LUT R6, R6, 0xfffffff7, RZ, 0xc0, !PT ;  /* 0xfffffff706067812 */ /* 0x000fe200078ec0ff */
[----:B------:R-:W-:Y:S01]  /*e830*/  IMAD.MOV.U32 R19, RZ, RZ, RZ ;  /* 0x000000ffff137224 */ /* 0x000fe200078e00ff */
[----:B--2---:R-:W0:Y:S02]  /*e840*/  SHFL.UP PT, R0, R17, 0x1, RZ ;  /* 0x0420000011007989 */ /* 0x004e2400000e00ff */
[----:B0-----:R-:W-:-:S05]  /*e850*/  SEL R0, R0, RZ, P1 ;  /* 0x000000ff00007207 */ /* 0x001fca0000800000 */
[----:B------:R-:W-:-:S05]  /*e860*/  IMAD.IADD R0, R17, 0x1, R0 ;  /* 0x0000000111007824 */ /* 0x000fca00078e0200 */
[----:B------:R-:W0:Y:S02]  /*e870*/  SHFL.UP PT, R4, R0, 0x2, RZ ;  /* 0x0440000000047989 */ /* 0x000e2400000e00ff */
[----:B0-----:R-:W-:-:S05]  /*e880*/  SEL R5, R4, RZ, P0 ;  /* 0x000000ff04057207 */ /* 0x001fca0000000000 */
[----:B------:R-:W-:-:S05]  /*e890*/  IMAD.IADD R5, R0, 0x1, R5 ;  /* 0x0000000100057824 */ /* 0x000fca00078e0205 */
[----:B------:R-:W0:Y:S01]  /*e8a0*/  SHFL.UP PT, R4, R5, 0x4, RZ ;  /* 0x0480000005047989 */ /* 0x000e2200000e00ff */
[----:B------:R-:W-:-:S04]  /*e8b0*/  ISETP.GE.U32.AND P0, PT, R7, 0x4, PT ;  /* 0x000000040700780c */ /* 0x000fc80003f06070 */
[----:B0-----:R-:W-:-:S05]  /*e8c0*/  SEL R4, R4, RZ, P0 ;  /* 0x000000ff04047207 */ /* 0x001fca0000000000 */
[----:B------:R-:W-:-:S05]  /*e8d0*/  IMAD.IADD R4, R5, 0x1, R4 ;  /* 0x0000000105047824 */ /* 0x000fca00078e0204 */
[----:B------:R-:W0:Y:S01]  /*e8e0*/  SHFL.UP PT, R2, R4, 0x8, RZ ;  /* 0x0500000004027989 */ /* 0x000e2200000e00ff */
[----:B------:R-:W-:Y:S02]  /*e8f0*/  @P0 LOP3.LUT R6, R6, 0x8, RZ, 0xfc, !PT ;  /* 0x0000000806060812 */ /* 0x000fe400078efcff */
[----:B------:R-:W-:-:S04]  /*e900*/  ISETP.GE.U32.AND P0, PT, R7, 0x8, PT ;  /* 0x000000080700780c */ /* 0x000fc80003f06070 */
[----:B0-----:R-:W-:-:S05]  /*e910*/  SEL R3, R2, RZ, P0 ;  /* 0x000000ff02037207 */ /* 0x001fca0000000000 */
[----:B------:R-:W-:-:S05]  /*e920*/  IMAD.IADD R3, R4, 0x1, R3 ;  /* 0x0000000104037824 */ /* 0x000fca00078e0203 */
[----:B------:R-:W0:Y:S01]  /*e930*/  SHFL.UP PT, R0, R3, 0x10, RZ ;  /* 0x0600000003007989 */ /* 0x000e2200000e00ff */
[----:B------:R-:W-:-:S04]  /*e940*/  LOP3.LUT R6, R6, 0xfffffffb, RZ, 0xc0, !PT ;  /* 0xfffffffb06067812 */ /* 0x000fc800078ec0ff */
[----:B------:R-:W-:Y:S02]  /*e950*/  @P0 LOP3.LUT R6, R6, 0x4, RZ, 0xfc, !PT ;  /* 0x0000000406060812 */ /* 0x000fe400078efcff */
[----:B------:R-:W-:-:S04]  /*e960*/  ISETP.GE.U32.AND P0, PT, R7, 0x10, PT ;  /* 0x000000100700780c */ /* 0x000fc80003f06070 */
[----:B0-----:R-:W-:-:S05]  /*e970*/  SEL R0, R0, RZ, P0 ;  /* 0x000000ff00007207 */ /* 0x001fca0000000000 */
[----:B------:R-:W-:-:S05]  /*e980*/  IMAD.IADD R0, R3, 0x1, R0 ;  /* 0x0000000103007824 */ /* 0x000fca00078e0200 */
[----:B------:R-:W0:Y:S01]  /*e990*/  SHFL.IDX PT, R2, R0, 0x1f, 0x1f ;  /* 0x03e01f0000027f89 */ /* 0x000e2200000e0000 */
[----:B------:R-:W-:-:S04]  /*e9a0*/  LOP3.LUT R6, R6, 0xfffffffd, RZ, 0xc0, !PT ;  /* 0xfffffffd06067812 */ /* 0x000fc800078ec0ff */
[----:B------:R-:W-:-:S05]  /*e9b0*/  @P0 LOP3.LUT R6, R6, 0x2, RZ, 0xfc, !PT ;  /* 0x0000000206060812 */ /* 0x000fca00078efcff */
[----:B------:R2:W-:Y:S01]  /*e9c0*/  STL [R1], R6 ;  /* 0x0000000601007387 */ /* 0x0005e20000100800 */
[----:B0-----:R-:W-:-:S05]  /*e9d0*/  IMAD R4, R2, UR4, RZ ;  /* 0x0000000402047c24 */ /* 0x001fca000f8e02ff */
[----:B-1----:R-:W-:Y:S01]  /*e9e0*/  ISETP.GT.AND P0, PT, R4, UR6, PT ;  /* 0x0000000604007c0c */ /* 0x002fe2000bf04270 */
[----:B------:R-:W-:-:S12]  /*e9f0*/  IMAD.MOV.U32 R5, RZ, RZ, R4 ;  /* 0x000000ffff057224 */ /* 0x000fd800078e0004 */
[----:B--2---:R-:W-:Y:S05]  /*ea00*/  @P0 BRA `(.L_x_1157) ;  /* 0x0000000000bc0947 */ /* 0x004fea0003800000 */
[----:B------:R-:W-:Y:S01]  /*ea10*/  IMAD.MOV.U32 R4, RZ, RZ, R5 ;  /* 0x000000ffff047224 */ /* 0x000fe200078e0005 */
[----:B------:R-:W-:Y:S01]  /*ea20*/  ULDC UR5, c[0x0][0xc14] ;  /* 0x0003050000057ab9 */ /* 0x000fe20000000800 */
[----:B------:R-:W-:Y:S01]  /*ea30*/  IMAD.MOV.U32 R19, RZ, RZ, RZ ;  /* 0x000000ffff137224 */ /* 0x000fe200078e00ff */
[----:B------:R-:W-:Y:S01]  /*ea40*/  ULDC UR7, c[0x0][0xc14] ;  /* 0x0003050000077ab9 */ /* 0x000fe20000000800 */
[----:B------:R-:W-:-:S05]  /*ea50*/  ULDC UR4, c[0x0][0xc10] ;  /* 0x0003040000047ab9 */ /* 0x000fca0000000800 */
.L_x_1161:
        /* <DEDUP_REMOVED lines=16> */
.L_x_1160:
[----:B------:R-:W-:Y:S05]  /*eb60*/  BSYNC B0 ;  /* 0x0000000000007941 */ /* 0x000fea0003800000 */
.L_x_1159:
[----:B-----5:R-:W1:Y:S01]  /*eb70*/  SHFL.UP PT, R0, R17, 0x1, RZ ;  /* 0x0420000011007989 */ /* 0x020e6200000e00ff */
[C---:B------:R-:W-:Y:S02]  /*eb80*/  ISETP.NE.AND P0, PT, R6.reuse, RZ, PT ;  /* 0x000000ff0600720c */ /* 0x040fe40003f05270 */
[----:B------:R-:W-:Y:S02]  /*eb90*/  ISETP.GE.U32.AND P1, PT, R6, 0x2, PT ;  /* 0x000000020600780c */ /* 0x000fe40003f26070 */
[----:B-1----:R-:W-:Y:S02]  /*eba0*/  SEL R0, R0, RZ, P0 ;  /* 0x000000ff00007207 */ /* 0x002fe40000000000 */
[----:B------:R-:W-:-:S03]  /*ebb0*/  ISETP.GE.U32.AND P0, PT, R6, 0x4, PT ;  /* 0x000000040600780c */ /* 0x000fc60003f06070 */
[----:B------:R-:W-:-:S05]  /*ebc0*/  IMAD.IADD R0, R17, 0x1, R0 ;  /* 0x0000000111007824 */ /* 0x000fca00078e0200 */
[----:B0-----:R-:W0:Y:S02]  /*ebd0*/  SHFL.UP PT, R2, R0, 0x2, RZ ;  /* 0x0440000000027989 */ /* 0x001e2400000e00ff */
        /* <DEDUP_REMOVED lines=18> */
.L_x_1157:
[----:B------:R-:W-:-:S04]  /*ed00*/  IMAD.IADD R5, R4, 0x1, -R5 ;  /* 0x0000000104057824 */ /* 0x000fc800078e0a05 */
[----:B------:R-:W-:-:S05]  /*ed10*/  IMAD R2, R0, UR4, R5 ;  /* 0x0000000400027c24 */ /* 0x000fca000f8e0205 */
[----:B------:R-:W-:Y:S02]  /*ed20*/  ISETP.GT.AND P0, PT, R2, UR6, PT ;  /* 0x0000000602007c0c */ /* 0x000fe4000bf04270 */
[----:B------:R-:W0:Y:S11]  /*ed30*/  LDC.64 R2, c[0x0][0xc68] ;  /* 0x00031a00ff027b82 */ /* 0x000e360000000a00 */
[----:B------:R-:W-:-:S04]  /*ed40*/  VOTE.ANY R7, PT, !P0 ;  /* 0x0000000000077806 */ /* 0x000fc800040e0100 */
[----:B------:R-:W1:Y:S02]  /*ed50*/  POPC R4, R7 ;  /* 0x0000000700047309 */ /* 0x000e640000000000 */
[----:B-1----:R-:W-:-:S04]  /*ed60*/  IMAD.IADD R19, R4, 0x1, R19 ;  /* 0x0000000104137824 */ /* 0x002fc800078e0213 */
[----:B0-----:R-:W-:-:S05]  /*ed70*/  IMAD.WIDE R2, R19, 0x4, R2 ;  /* 0x0000000413027825 */ /* 0x001fca00078e0202 */
[----:B------:R-:W2:Y:S01]  /*ed80*/  LDG.E R8, desc[UR60][R2.64] ;  /* 0x0000003c02087981 */ /* 0x000ea2000c1e1900 */
[----:B------:R-:W-:-:S03]  /*ed90*/  ISETP.NE.AND P0, PT, R7, RZ, PT ;  /* 0x000000ff0700720c */ /* 0x000fc60003f05270 */
[----:B------:R-:W2:Y:S02]  /*eda0*/  SHFL.IDX PT, R17, R17, R4, 0x1f ;  /* 0x00001f0411117589 */ /* 0x000ea400000e0000 */
[----:B--2---:R-:W-:-:S05]  /*edb0*/  IMAD R6, R17, R8, RZ ;  /* 0x0000000811067224 */ /* 0x004fca00078e02ff */
[----:B------:R-:W-:-:S04]  /*edc0*/  IABS R9, R6 ;  /* 0x0000000600097213 */ /* 0x000fc80000000000 */
[----:B------:R-:W0:Y:S08]  /*edd0*/  I2F.RP R10, R9 ;  /* 0x00000009000a7306 */ /* 0x000e300000209400 */
[----:B0-----:R-:W0:Y:S02]  /*ede0*/  MUFU.RCP R10, R10 ;  /* 0x0000000a000a7308 */ /* 0x001e240000001000 */
[----:B0-----:R-:W-:-:S06]  /*edf0*/  VIADD R11, R10, 0xffffffe ;  /* 0x0ffffffe0a0b7836 */ /* 0x001fcc0000000000 */
[----:B------:R0:W1:Y:S01]  /*ee00*/  F2I.FTZ.U32.TRUNC.NTZ R3, R11 ;  /* 0x0000000b00037305 */ /* 0x000062000021f000 */
[----:B------:R-:W-:Y:S05]  /*ee10*/  @!P0 BRA `(.L_x_1162) ;  /* 0x0000000000088947 */ /* 0x000fea0003800000 */
[----:B------:R-:W-:-:S05]  /*ee20*/  VIADD R7, R4, 0xffffffff ;  /* 0xffffffff04077836 */ /* 0x000fca0000000000 */
[----:B------:R2:W3:Y:S02]  /*ee30*/  SHFL.IDX PT, R16, R0, R7, 0x1f ;  /* 0x00001f0700107589 */ /* 0x0004e400000e0000 */
.L_x_1162:
[----:B-12---:R-:W-:Y:S02]  /*ee40*/  IMAD.MOV R0, RZ, RZ, -R3 ;  /* 0x000000ffff007224 */ /* 0x006fe400078e0a03 */
[----:B---3--:R-:W-:Y:S02]  /*ee50*/  IMAD R16, R16, UR4, R5 ;  /* 0x0000000410107c24 */ /* 0x008fe4000f8e0205 */
[----:B------:R-:W-:Y:S02]  /*ee60*/  IMAD R5, R0, R9, RZ ;  /* 0x0000000900057224 */ /* 0x000fe400078e02ff */
[----:B------:R-:W-:-:S04]  /*ee70*/  IMAD.MOV.U32 R2, RZ, RZ, RZ ;  /* 0x000000ffff027224 */ /* 0x000fc800078e00ff */
[----:B------:R-:W-:Y:S01]  /*ee80*/  IMAD.HI.U32 R2, R3, R5, R2 ;  /* 0x0000000503027227 */ /* 0x000fe200078e0002 */
[----:B------:R-:W-:Y:S02]  /*ee90*/  IADD3 R5, -R16, UR6, RZ ;  /* 0x0000000610057c10 */ /* 0x000fe4000fffe1ff */
        /* <DEDUP_REMOVED lines=15> */
[----:B------:R-:W-:Y:S02]  /*ef90*/  IMAD R0, R8, R7, RZ ;  /* 0x0000000708007224 */ /* 0x000fe400078e02ff */
[----:B------:R-:W-:Y:S02]  /*efa0*/  IMAD.MOV R7, RZ, RZ, -R7 ;  /* 0x000000ffff077224 */ /* 0x000fe400078e0a07 */
[----:B------:R-:W-:Y:S02]  /*efb0*/  IMAD.MOV R3, RZ, RZ, -R0 ;  /* 0x000000ffff037224 */ /* 0x000fe400078e0a00 */
[----:B------:R-:W-:-:S03]  /*efc0*/  IMAD R5, R6, R7, R5 ;  /* 0x0000000706057224 */ /* 0x000fc600078e0205 */
[----:B------:R-:W-:Y:S01]  /*efd0*/  VIADDMNMX R8, R3, UR4, R8, PT ;  /* 0x0000000403087c46 */ /* 0x000fe2000b800108 */
[----:B------:R-:W-:Y:S01]  /*efe0*/  IMAD.IADD R0, R5, 0x1, R0 ;  /* 0x0000000105007824 */ /* 0x000fe200078e0200 */
[----:B------:R-:W-:Y:S02]  /*eff0*/  IABS R6, R5 ;  /* 0x0000000500067213 */ /* 0x000fe40000000000 */
[----:B------:R-:W-:-:S04]  /*f000*/  IABS R4, R8 ;  /* 0x0000000800047213 */ /* 0x000fc80000000000 */
[----:B------:R-:W1:Y:S08]  /*f010*/  I2F.RP R9, R4 ;  /* 0x0000000400097306 */ /* 0x000e700000209400 */
[----:B-1----:R-:W1:Y:S02]  /*f020*/  MUFU.RCP R9, R9 ;  /* 0x0000000900097308 */ /* 0x002e640000001000 */
[----:B-1----:R-:W-:-:S06]  /*f030*/  VIADD R2, R9, 0xffffffe ;  /* 0x0ffffffe09027836 */ /* 0x002fcc0000000000 */
[----:B------:R1:W2:Y:S02]  /*f040*/  F2I.FTZ.U32.TRUNC.NTZ R3, R2 ;  /* 0x0000000200037305 */ /* 0x0002a4000021f000 */
[----:B-1----:R-:W-:Y:S02]  /*f050*/  IMAD.MOV.U32 R2, RZ, RZ, RZ ;  /* 0x000000ffff027224 */ /* 0x002fe400078e00ff */
[----:B--2---:R-:W-:-:S04]  /*f060*/  IMAD.MOV R7, RZ, RZ, -R3 ;  /* 0x000000ffff077224 */ /* 0x004fc800078e0a03 */
[----:B------:R-:W-:-:S04]  /*f070*/  IMAD R7, R7, R4, RZ ;  /* 0x0000000407077224 */ /* 0x000fc800078e02ff */
[----:B------:R-:W-:Y:S01]  /*f080*/  IMAD.HI.U32 R3, R3, R7, R2 ;  /* 0x0000000703037227 */ /* 0x000fe200078e0002 */
[-C--:B------:R-:W-:Y:S02]  /*f090*/  IABS R7, R8.reuse ;  /* 0x0000000800077213 */ /* 0x080fe40000000000 */
[----:B------:R-:W-:-:S03]  /*f0a0*/  LOP3.LUT R2, R5, R8, RZ, 0x3c, !PT ;  /* 0x0000000805027212 */ /* 0x000fc600078e3cff */
[----:B------:R-:W-:Y:S02]  /*f0b0*/  IMAD.MOV R7, RZ, RZ, -R7 ;  /* 0x000000ffff077224 */ /* 0x000fe400078e0a07 */
[----:B------:R-:W-:-:S04]  /*f0c0*/  IMAD.HI.U32 R3, R3, R6, RZ ;  /* 0x0000000603037227 */ /* 0x000fc800078e00ff */
[----:B------:R-:W-:-:S05]  /*f0d0*/  IMAD R7, R3, R7, R6 ;  /* 0x0000000703077224 */ /* 0x000fca00078e0206 */
        /* <DEDUP_REMOVED lines=8> */
[----:B------:R-:W-:Y:S01]  /*f160*/  @!P0 LOP3.LUT R3, RZ, R8, RZ, 0x33, !PT ;  /* 0x00000008ff038212 */ /* 0x000fe200078e33ff */
[----:B------:R-:W-:-:S04]  /*f170*/  IMAD.MOV R8, RZ, RZ, -R8 ;  /* 0x000000ffff087224 */ /* 0x000fc800078e0a08 */
[----:B------:R-:W-:Y:S01]  /*f180*/  IMAD R18, R3, R8, R0 ;  /* 0x0000000803127224 */ /* 0x000fe200078e0200 */
[----:B------:R-:W-:-:S05]  /*f190*/  LOP3.LUT R0, RZ, R3, RZ, 0x33, !PT ;  /* 0x00000003ff007212 */ /* 0x000fca00078e33ff */
[----:B------:R-:W-:Y:S01]  /*f1a0*/  IMAD.IADD R17, R17, 0x1, R0 ;  /* 0x0000000111117824 */ /* 0x000fe200078e0200 */
[----:B------:R-:W-:Y:S06]  /*f1b0*/  BRA `(.L_x_1163) ;  /* 0x00000000000c7947 */ /* 0x000fec0003800000 */
.L_x_1158:
[----:B------:R-:W-:Y:S02]  /*f1c0*/  IMAD.MOV.U32 R17, RZ, RZ, RZ ;  /* 0x000000ffff117224 */ /* 0x000fe400078e00ff */
[----:B------:R-:W-:Y:S02]  /*f1d0*/  IMAD.U32 R16, RZ, RZ, UR6 ;  /* 0x00000006ff107e24 */ /* 0x000fe4000f8e00ff */
[----:B------:R-:W-:-:S07]  /*f1e0*/  IMAD.MOV.U32 R18, RZ, RZ, RZ ;  /* 0x000000ffff127224 */ /* 0x000fce00078e00ff */
.L_x_1163:
[----:B------:R-:W1:Y:S01]  /*f1f0*/  S2R R0, SR_TID.X ;  /* 0x0000000000007919 */ /* 0x000e620000002100 */
[----:B------:R-:W-:Y:S01]  /*f200*/  STL [R1], RZ ;  /* 0x000000ff01007387 */ /* 0x000fe20000100800 */
[----:B-1----:R-:W-:-:S04]  /*f210*/  LOP3.LUT R0, R0, 0x1f, RZ, 0xc0, !PT ;  /* 0x0000001f00007812 */ /* 0x002fc800078ec0ff */
[----:B------:R-:W-:-:S13]  /*f220*/  ISETP.NE.AND P0, PT, R0, RZ, PT ;  /* 0x000000ff0000720c */ /* 0x000fda0003f05270 */
[----:B------:R-:W1:Y:S01]  /*f230*/  @!P0 S2R R3, SR_CgaCtaId ;  /* 0x0000000000038919 */ /* 0x000e620000008800 */
[----:B------:R-:W-:-:S04]  /*f240*/  @!P0 MOV R0, 0x400 ;  /* 0x0000040000008802 */ /* 0x000fc80000000f00 */
[----:B-1----:R-:W-:-:S05]  /*f250*/  @!P0 LEA R0, R3, R0, 0x18 ;  /* 0x0000000003008211 */ /* 0x002fca00078ec0ff */
[----:B------:R1:W-:Y:S01]  /*f260*/  @!P0 STS.128 [R0+0x2a8d0], R16 ;  /* 0x02a8d01000008388 */ /* 0x0003e20000000c00 */
[----:B------:R-:W-:Y:S06]  /*f270*/  BAR.ARV 0x5, 0x120 ;  /* 0x0144800000007b1d */ /* 0x000fec0000002000 */
[----:B------:R-:W-:Y:S01]  /*f280*/  ISETP.GE.AND P0, PT, R19, UR5, PT ;  /* 0x0000000513007c0c */ /* 0x000fe2000bf06270 */
[----:B-1----:R-:W-:-:S05]  /*f290*/  IMAD.MOV.U32 R0, RZ, RZ, 0x1 ;  /* 0x00000001ff007424 */ /* 0x002fca00078e00ff */
[----:B------:R1:W-:Y:S04]  /*f2a0*/  STL [R1+0x8], R0 ;  /* 0x0000080001007387 */ /* 0x0003e80000100800 */
[----:B------:R1:W-:Y:S03]  /*f2b0*/  STL [R1+0x18], RZ ;  /* 0x000018ff01007387 */ /* 0x0003e60000100800 */
[----:B------:R-:W-:Y:S05]  /*f2c0*/  @P0 BRA `(.L_x_1164) ;  /* 0x0000004400080947 */ /* 0x000fea0003800000 */
[----:B-1----:R-:W-:Y:S01]  /*f2d0*/  IMAD.MOV.U32 R0, RZ, RZ, 0x1 ;  /* 0x00000001ff007424 */ /* 0x002fe200078e00ff */
[----:B------:R1:W-:Y:S01]  /*f2e0*/  STL [R1+0x18], RZ ;  /* 0x000018ff01007387 */ /* 0x0003e20000100800 */
[----:B------:R-:W-:Y:S01]  /*f2f0*/  ULDC UR38, c[0x0][0xc] ;  /* 0x0000030000267ab9 */ /* 0x000fe20000000800 */
[----:B------:R-:W-:Y:S02]  /*f300*/  ULDC.64 UR36, c[0x0][0x198] ;  /* 0x0000660000247ab9 */ /* 0x000fe40000000a00 */
[----:B------:R1:W-:Y:S04]  /*f310*/  STL [R1+0x8], R0 ;  /* 0x0000080001007387 */ /* 0x0003e80000100800 */
[----:B------:R1:W-:Y:S02]  /*f320*/  STL [R1], RZ ;  /* 0x000000ff01007387 */ /* 0x0003e40000100800 */
.L_x_1239:
[----:B------:R-:W-:Y:S05]  /*f330*/  YIELD ;  /* 0x0000000000007946 */ /* 0x000fea0003800000 */
[----:B------:R-:W-:Y:S01]  /*f340*/  ULDC.64 UR4, c[0x0][0xa28] ;  /* 0x00028a0000047ab9 */ /* 0x000fe20000000a00 */
[----:B------:R-:W-:Y:S01]  /*f350*/  IMAD.MOV.U32 R4, RZ, RZ, RZ ;  /* 0x000000ffff047224 */ /* 0x000fe200078e00ff */
[----:B------:R-:W-:Y:S01]  /*f360*/  ISETP.NE.U32.AND P0, PT, RZ, UR4, PT ;  /* 0x00000004ff007c0c */ /* 0x000fe2000bf05070 */
[----:B-1----:R-:W-:Y:S01]  /*f370*/  IMAD.MOV.U32 R0, RZ, RZ, RZ ;  /* 0x000000ffff007224 */ /* 0x002fe200078e00ff */
[----:B------:R-:W-:Y:S02]  /*f380*/  ULDC.64 UR6, c[0x0][0xa08] ;  /* 0x0002820000067ab9 */ /* 0x000fe40000000a00 */
[----:B------:R-:W-:Y:S01]  /*f390*/  ISETP.NE.AND.EX P0, PT, RZ, UR5, PT, P0 ;  /* 0x00000005ff007c0c */ /* 0x000fe2000bf05300 */
[----:B------:R-:W-:-:S12]  /*f3a0*/  ULDC.64 UR4, c[0x0][0xa00] ;  /* 0x0002800000047ab9 */ /* 0x000fd80000000a00 */
[----:B--2---:R-:W1:Y:S01]  /*f3b0*/  @P0 LDC.64 R2, c[0x0][0xa28] ;  /* 0x00028a00ff020b82 */ /* 0x004e620000000a00 */
[----:B------:R-:W-:Y:S01]  /*f3c0*/  ISETP.NE.U32.AND P2, PT, RZ, UR4, PT ;  /* 0x00000004ff007c0c */ /* 0x000fe2000bf45070 */
[----:B-1----:R-:W-:-:S05]  /*f3d0*/  @P0 IMAD.WIDE R2, R19, 0x4, R2 ;  /* 0x0000000413020825 */ /* 0x002fca00078e0202 */
[----:B------:R1:W5:Y:S01]  /*f3e0*/  @P0 LDG.E R4, desc[UR60][R2.64] ;  /* 0x0000003c02040981 */ /* 0x000362000c1e1900 */
[----:B------:R-:W-:Y:S01]  /*f3f0*/  ISETP.NE.AND.EX P2, PT, RZ, UR5, PT, P2 ;  /* 0x00000005ff007c0c */ /* 0x000fe2000bf45320 */
[----:B------:R-:W-:Y:S01]  /*f400*/  ULDC.64 UR4, c[0x0][0xa18] ;  /* 0x0002860000047ab9 */ /* 0x000fe20000000a00 */
[----:B-1----:R-:W1:Y:S02]  /*f410*/  LDC.64 R2, c[0x0][0xa00] ;  /* 0x00028000ff027b82 */ /* 0x002e640000000a00 */
[----:B-1----:R-:W-:-:S09]  /*f420*/  IMAD.WIDE R2, R19, 0x4, R2 ;  /* 0x0000000413027825 */ /* 0x002fd200078e0202 */
[----:B------:R-:W2:Y:S01]  /*f430*/  @P2 LDG.E R0, desc[UR60][R2.64] ;  /* 0x0000003c02002981 */ /* 0x000ea2000c1e1900 */
[----:B------:R-:W-:Y:S01]  /*f440*/  ISETP.NE.U32.AND P1, PT, RZ, UR4, PT ;  /* 0x00000004ff007c0c */ /* 0x000fe2000bf25070 */
[----:B------:R-:W-:-:S03]  /*f450*/  ULDC UR4, c[0x0][0x288] ;  /* 0x0000a20000047ab9 */ /* 0x000fc60000000800 */
[----:B------:R-:W-:-:S13]  /*f460*/  ISETP.NE.AND.EX P1, PT, RZ, UR5, PT, P1 ;  /* 0x00000005ff007c0c */ /* 0x000fda000bf25310 */
[----:B------:R-:W1:Y:S02]  /*f470*/  @P1 LDC.64 R6, c[0x0][0xa18] ;  /* 0x00028600ff061b82 */ /* 0x000e640000000a00 */
[----:B-1----:R-:W-:Y:S01]  /*f480*/  @P1 IMAD.WIDE R6, R19, 0x4, R6 ;  /* 0x0000000413061825 */ /* 0x002fe200078e0206 */
[----:B--2---:R1:W-:Y:S03]  /*f490*/  STL [R1+0x1c], R0 ;  /* 0x00001c0001007387 */ /* 0x0043e60000100800 */
[----:B-1----:R-:W-:Y:S01]  /*f4a0*/  IMAD.U32 R0, RZ, RZ, UR4 ;  /* 0x00000004ff007e24 */ /* 0x002fe2000f8e00ff */
[----:B------:R-:W-:-:S05]  /*f4b0*/  ULDC.64 UR4, c[0x0][0x3f8] ;  /* 0x0000fe0000047ab9 */ /* 0x000fca0000000a00 */
[----:B------:R1:W5:Y:S01]  /*f4c0*/  @P1 LDG.E R0, desc[UR60][R6.64] ;  /* 0x0000003c06001981 */ /* 0x000362000c1e1900 */
[----:B------:R-:W-:Y:S01]  /*f4d0*/  UISETP.NE.U32.AND UP0, UPT, UR4, URZ, UPT ;  /* 0x0000003f0400728c */ /* 0x000fe2000bf05070 */
[----:B------:R-:W-:Y:S02]  /*f4e0*/  ISETP.NE.U32.AND P0, PT, RZ, UR6, PT ;  /* 0x00000006ff007c0c */ /* 0x000fe4000bf05070 */
[----:B------:R-:W-:Y:S01]  /*f4f0*/  ULDC UR4, c[0x0][0x404] ;  /* 0x0001010000047ab9 */ /* 0x000fe20000000800 */
[----:B------:R-:W-:Y:S01]  /*f500*/  UISETP.NE.AND.EX UP0, UPT, UR5, URZ, UPT, UP0 ;  /* 0x0000003f0500728c */ /* 0x000fe2000bf05300 */
[----:B------:R-:W-:Y:S02]  /*f510*/  ISETP.NE.AND.EX P0, PT, RZ, UR7, PT, P0 ;  /* 0x00000007ff007c0c */ /* 0x000fe4000bf05300 */
[----:B------:R-:W-:Y:S01]  /*f520*/  ULDC UR5, c[0x0][0x2e0] ;  /* 0x0000b80000057ab9 */ /* 0x000fe20000000800 */
[----:B------:R-:W-:-:S04]  /*f530*/  USEL UR4, UR4, 0x1, UP0 ;  /* 0x0000000104047887 */ /* 0x000fc80008000000 */
[----:B------:R-:W-:-:S06]  /*f540*/  UIMAD UR4, UR4, UR5, URZ ;  /* 0x00000005040472a4 */ /* 0x000fcc000f8e023f */
[----:B------:R-:W-:Y:S01]  /*f550*/  IMAD.U32 R5, RZ, RZ, UR4 ;  /* 0x00000004ff057e24 */ /* 0x000fe2000f8e00ff */
[----:B-1----:R-:W-:Y:S06]  /*f560*/  @P1 BRA `(.L_x_1165) ;  /* 0x0000000000101947 */ /* 0x002fec0003800000 */
[----:B------:R-:W-:Y:S05]  /*f570*/  @!P2 BRA `(.L_x_1165) ;  /* 0x00000000000ca947 */ /* 0x000fea0003800000 */
[----:B------:R-:W2:Y:S04]  /*f580*/  LDG.E R7, desc[UR60][R2.64] ;  /* 0x0000003c02077981 */ /* 0x000ea8000c1e1900 */
[----:B-----5:R-:W2:Y:S02]  /*f590*/  LDG.E R0, desc[UR60][R2.64+0x4] ;  /* 0x0000043c02007981 */ /* 0x020ea4000c1e1900 */
[----:B--2---:R-:W-:-:S07]  /*f5a0*/  IMAD.IADD R0, R0, 0x1, -R7 ;  /* 0x0000000100007824 */ /* 0x004fce00078e0a07 */
.L_x_1165:
[----:B------:R-:W1:Y:S01]  /*f5b0*/  LDC.64 R2, c[0x0][0xa08] ;  /* 0x00028200ff027b82 */ /* 0x000e620000000a00 */
[----:B------:R-:W-:Y:S01]  /*f5c0*/  IMAD.MOV.U32 R7, RZ, RZ, RZ ;  /* 0x000000ffff077224 */ /* 0x000fe200078e00ff */
[----:B------:R-:W-:Y:S01]  /*f5d0*/  ULDC.64 UR4, c[0x0][0xa20] ;  /* 0x0002880000047ab9 */ /* 0x000fe20000000a00 */
[----:B-1----:R-:W-:-:S05]  /*f5e0*/  IMAD.WIDE R2, R19, 0x4, R2 ;  /* 0x0000000413027825 */ /* 0x002fca00078e0202 */
[----:B------:R-:W2:Y:S01]  /*f5f0*/  @P0 LDG.E R7, desc[UR60][R2.64] ;  /* 0x0000003c02070981 */ /* 0x000ea2000c1e1900 */
[----:B------:R-:W-:-:S04]  /*f600*/  ISETP.NE.U32.AND P1, PT, RZ, UR4, PT ;  /* 0x00000004ff007c0c */ /* 0x000fc8000bf25070 */
[----:B------:R-:W-:Y:S01]  /*f610*/  ISETP.NE.AND.EX P1, PT, RZ, UR5, PT, P1 ;  /* 0x00000005ff007c0c */ /* 0x000fe2000bf25310 */
[----:B--2--5:R-:W-:-:S05]  /*f620*/  IMAD.IADD R6, R7, 0x1, R4 ;  /* 0x0000000107067824 */ /* 0x024fca00078e0204 */
[----:B------:R1:W-:Y:S07]  /*f630*/  STL [R1+0x4], R6 ;  /* 0x0000040601007387 */ /* 0x0003ee0000100800 */
[----:B------:R-:W-:Y:S05]  /*f640*/  @!P1 BRA `(.L_x_1166) ;  /* 0x0000000000109947 */ /* 0x000fea0003800000 */
[----:B------:R-:W2:Y:S02]  /*f650*/  LDC.64 R2, c[0x0][0xa20] ;  /* 0x00028800ff027b82 */ /* 0x000ea40000000a00 */
[----:B--2---:R-:W-:-:S05]  /*f660*/  IMAD.WIDE R2, R19, 0x4, R2 ;  /* 0x0000000413027825 */ /* 0x004fca00078e0202 */
[----:B------:R2:W5:Y:S01]  /*f670*/  LDG.E R5, desc[UR60][R2.64] ;  /* 0x0000003c02057981 */ /* 0x000562000c1e1900 */
[----:B------:R-:W-:Y:S05]  /*f680*/  BRA `(.L_x_1167) ;  /* 0x0000000000107947 */ /* 0x000fea0003800000 */
.L_x_1166:
[----:B------:R-:W-:Y:S05]  /*f690*/  @!P0 BRA `(.L_x_1167) ;  /* 0x00000000000c8947 */ /* 0x000fea0003800000 */
[----:B-1----:R-:W2:Y:S04]  /*f6a0*/  LDG.E R6, desc[UR60][R2.64] ;  /* 0x0000003c02067981 */ /* 0x002ea8000c1e1900 */
[----:B------:R-:W2:Y:S02]  /*f6b0*/  LDG.E R5, desc[UR60][R2.64+0x4] ;  /* 0x0000043c02057981 */ /* 0x000ea4000c1e1900 */
[----:B--2---:R-:W-:-:S07]  /*f6c0*/  IMAD.IADD R5, R5, 0x1, -R6 ;  /* 0x0000000105057824 */ /* 0x004fce00078e0a06 */
.L_x_1167:
[----:B--2---:R-:W2:Y:S01]  /*f6d0*/  LDC.64 R2, c[0x0][0x9e0] ;  /* 0x00027800ff027b82 */ /* 0x004ea20000000a00 */
[----:B-----5:R-:W-:Y:S01]  /*f6e0*/  IMAD.IADD R7, R5, 0x1, -R4 ;  /* 0x0000000105077824 */ /* 0x020fe200078e0a04 */
[----:B------:R-:W-:-:S04]  /*f6f0*/  LEA R9, R17, 0x80, 0x7 ;  /* 0x0000008011097811 */ /* 0x000fc800078e38ff */
[----:B------:R-:W-:Y:S02]  /*f700*/  IADD3 R9, R7, R9, -R0 ;  /* 0x0000000907097210 */ /* 0x000fe40007ffe800 */
[----:B--2---:R-:W-:-:S03]  /*f710*/  ISETP.GE.AND P0, PT, R3, 0x1, PT ;  /* 0x000000010300780c */ /* 0x004fc60003f06270 */
[----:B------:R-:W-:-:S10]  /*f720*/  IMAD.IADD R2, R9, 0x1, R2 ;  /* 0x0000000109027824 */ /* 0x000fd400078e0202 */
[----:B------:R-:W-:Y:S05]  /*f730*/  @!P0 BRA `(.L_x_1168) ;  /* 0x0000000000488947 */ /* 0x000fea0003800000 */
[C---:B------:R-:W-:Y:S01]  /*f740*/  ISETP.GT.AND P1, PT, R9.reuse, RZ, PT ;  /* 0x000000ff0900720c */ /* 0x040fe20003f24270 */
[----:B------:R-:W-:Y:S01]  /*f750*/  BSSY B0, `(.L_x_1169) ;  /* 0x000000e000007945 */ /* 0x000fe20003800000 */
[----:B-1----:R-:W-:-:S11]  /*f760*/  VIADD R6, R9, 0xffffffff ;  /* 0xffffffff09067836 */ /* 0x002fd60000000000 */
        /* <DEDUP_REMOVED lines=8> */
.L_x_1170:
[----:B------:R-:W-:-:S13]  /*f7f0*/  ISETP.NE.AND P1, PT, R3, 0x1, PT ;  /* 0x000000010300780c */ /* 0x000fda0003f25270 */
[----:B------:R-:W1:Y:S02]  /*f800*/  @P1 LDC.64 R4, c[0x0][0x9e8] ;  /* 0x00027a00ff041b82 */ /* 0x000e640000000a00 */
[----:B-1----:R-:W-:-:S05]  /*f810*/  @P1 IMAD.HI.U32 R4, R6, R4, RZ ;  /* 0x0000000406041227 */ /* 0x002fca00078e00ff */
[----:B------:R-:W-:-:S07]  /*f820*/  @P1 SHF.R.U32.HI R6, RZ, R5, R4 ;  /* 0x00000005ff061219 */ /* 0x000fce0000011604 */
.L_x_1171:
[----:B------:R-:W-:Y:S05]  /*f830*/  BSYNC B0 ;  /* 0x0000000000007941 */ /* 0x000fea0003800000 */
.L_x_1169:
[----:B------:R-:W-:-:S05]  /*f840*/  IMAD R5, R6, R3, R3 ;  /* 0x0000000306057224 */ /* 0x000fca00078e0203 */
[----:B------:R-:W-:-:S07]  /*f850*/  VIMNMX R2, R2, R5, PT ;  /* 0x0000000502027248 */ /* 0x000fce0003fe0100 */
.L_x_1168:
[----:B------:R-:W-:Y:S01]  /*f860*/  VIADD R2, R2, 0x5f ;  /* 0x0000005f02027836 */ /* 0x000fe20000000000 */
[----:B------:R-:W-:Y:S01]  /*f870*/  ULDC UR4, c[0x0][0x9dc] ;  /* 0x0002770000047ab9 */ /* 0x000fe20000000800 */
[----:B------:R-:W-:Y:S02]  /*f880*/  IMAD R4, R17, 0x80, -R0 ;  /* 0x0000008011047824 */ /* 0x000fe400078e0a00 */
[----:B------:R-:W-:-:S04]  /*f890*/  IMAD.HI R2, R2, 0x2aaaaaab, RZ ;  /* 0x2aaaaaab02027827 */ /* 0x000fc800078e02ff */
[C---:B------:R-:W-:Y:S01]  /*f8a0*/  VIADD R0, R7.reuse, 0x5f ;  /* 0x0000005f07007836 */ /* 0x040fe20000000000 */
[----:B------:R-:W-:Y:S01]  /*f8b0*/  SHF.R.U32.HI R5, RZ, 0x1f, R2 ;  /* 0x0000001fff057819 */ /* 0x000fe20000011602 */
[----:B------:R-:W-:Y:S02]  /*f8c0*/  IMAD.IADD R7, R7, 0x1, R4 ;  /* 0x0000000107077824 */ /* 0x000fe400078e0204 */
[----:B------:R-:W-:Y:S01]  /*f8d0*/  IMAD.HI R0, R0, 0x2aaaaaab, RZ ;  /* 0x2aaaaaab00007827 */ /* 0x000fe200078e02ff */
[----:B------:R-:W-:-:S04]  /*f8e0*/  LEA.HI.SX32 R2, R2, R5, 0x1c ;  /* 0x0000000502027211 */ /* 0x000fc800078fe2ff */
[----:B------:R-:W-:-:S04]  /*f8f0*/  SHF.R.U32.HI R5, RZ, 0x1f, R0 ;  /* 0x0000001fff057819 */ /* 0x000fc80000011600 */
[----:B------:R-:W-:Y:S01]  /*f900*/  LEA.HI.SX32 R5, R0, R5, 0x1c ;  /* 0x0000000500057211 */ /* 0x000fe200078fe2ff */
[----:B------:R-:W-:-:S03]  /*f910*/  VIADD R0, R7, -UR4 ;  /* 0x8000000407007c36 */ /* 0x000fc60008000000 */
[----:B-1----:R-:W-:-:S05]  /*f920*/  VIMNMX R6, R5, R2, PT ;  /* 0x0000000205067248 */ /* 0x002fca0003fe0100 */
[----:B------:R1:W-:Y:S01]  /*f930*/  STL [R1+0x14], R6 ;  /* 0x0000140601007387 */ /* 0x0003e20000100800 */
[----:B------:R-:W-:Y:S05]  /*f940*/  @!P0 BRA `(.L_x_1172) ;  /* 0x0000000000448947 */ /* 0x000fea0003800000 */
[----:B------:R-:W-:Y:S01]  /*f950*/  ISETP.GT.AND P0, PT, R7, -0x1, PT ;  /* 0xffffffff0700780c */ /* 0x000fe20003f04270 */
[----:B------:R-:W-:-:S12]  /*f960*/  BSSY B0, `(.L_x_1173) ;  /* 0x000000d000007945 */ /* 0x000fd80003800000 */
[----:B------:R-:W-:Y:S05]  /*f970*/  @P0 BRA `(.L_x_1174) ;  /* 0x00000000001c0947 */ /* 0x000fea0003800000 */
[----:B------:R-:W-:Y:S02]  /*f980*/  ISETP.NE.AND P0, PT, R3, 0x1, PT ;  /* 0x000000010300780c */ /* 0x000fe40003f05270 */
[----:B------:R-:W-:-:S11]  /*f990*/  LOP3.LUT R7, RZ, R7, RZ, 0x33, !PT ;  /* 0x00000007ff077212 */ /* 0x000fd600078e33ff */
[----:B------:R-:W2:Y:S02]  /*f9a0*/  @P0 LDC.64 R4, c[0x0][0x9e8] ;  /* 0x00027a00ff040b82 */ /* 0x000ea40000000a00 */
[----:B--2---:R-:W-:-:S05]  /*f9b0*/  @P0 IMAD.HI.U32 R4, R7, R4, RZ ;  /* 0x0000000407040227 */ /* 0x004fca00078e00ff */
[----:B------:R-:W-:-:S04]  /*f9c0*/  @P0 SHF.R.U32.HI R7, RZ, R5, R4 ;  /* 0x00000005ff070219 */ /* 0x000fc80000011604 */
[----:B------:R-:W-:Y:S01]  /*f9d0*/  LOP3.LUT R7, RZ, R7, RZ, 0x33, !PT ;  /* 0x00000007ff077212 */ /* 0x000fe200078e33ff */
[----:B------:R-:W-:Y:S06]  /*f9e0*/  BRA `(.L_x_1175) ;  /* 0x0000000000107947 */ /* 0x000fec0003800000 */
.L_x_1174:
[----:B------:R-:W-:-:S13]  /*f9f0*/  ISETP.NE.AND P0, PT, R3, 0x1, PT ;  /* 0x000000010300780c */ /* 0x000fda0003f05270 */
[----:B------:R-:W2:Y:S02]  /*fa00*/  @P0 LDC.64 R4, c[0x0][0x9e8] ;  /* 0x00027a00ff040b82 */ /* 0x000ea40000000a00 */
[----:B--2---:R-:W-:-:S05]  /*fa10*/  @P0 IMAD.HI.U32 R4, R7, R4, RZ ;  /* 0x0000000407040227 */ /* 0x004fca00078e00ff */
[----:B------:R-:W-:-:S07]  /*fa20*/  @P0 SHF.R.U32.HI R7, RZ, R5, R4 ;  /* 0x00000005ff070219 */ /* 0x000fce0000011604 */
.L_x_1175:
[----:B------:R-:W-:Y:S05]  /*fa30*/  BSYNC B0 ;  /* 0x0000000000007941 */ /* 0x000fea0003800000 */
.L_x_1173:
[----:B------:R-:W-:-:S05]  /*fa40*/  IMAD R3, R7, R3, RZ ;  /* 0x0000000307037224 */ /* 0x000fca00078e02ff */
[----:B------:R-:W-:-:S07]  /*fa50*/  VIMNMX R0, R0, R3, !PT ;  /* 0x0000000300007248 */ /* 0x000fce0007fe0100 */
.L_x_1172:
[----:B------:R-:W-:Y:S01]  /*fa60*/  IMAD.HI R0, R0, 0x2aaaaaab, RZ ;  /* 0x2aaaaaab00007827 */ /* 0x000fe200078e02ff */
[----:B------:R-:W-:Y:S04]  /*fa70*/  BSSY B6, `(.L_x_1176) ;  /* 0x0000306000067945 */ /* 0x000fe80003800000 */
[----:B------:R-:W-:-:S04]  /*fa80*/  SHF.R.U32.HI R3, RZ, 0x1f, R0 ;  /* 0x0000001fff037819 */ /* 0x000fc80000011600 */
[----:B------:R-:W-:-:S04]  /*fa90*/  LEA.HI.SX32 R3, R0, R3, 0x1c ;  /* 0x0000000300037211 */ /* 0x000fc800078fe2ff */
[----:B------:R-:W-:-:S04]  /*faa0*/  VIMNMX R2, RZ, R3, !PT ;  /* 0x00000003ff027248 */ /* 0x000fc80007fe0100 */
[----:B------:R-:W-:Y:S01]  /*fab0*/  ISETP.GT.AND P0, PT, R6, R2, PT ;  /* 0x000000020600720c */ /* 0x000fe20003f04270 */
[----:B------:R2:W-:-:S12]  /*fac0*/  STL [R1+0x10], R2 ;  /* 0x0000100201007387 */ /* 0x0005d80000100800 */
[----:B--2---:R-:W-:Y:S05]  /*fad0*/  @P0 BRA `(.L_x_1177) ;  /* 0x0000000000440947 */ /* 0x004fea0003800000 */
[----:B------:R-:W2:Y:S02]  /*fae0*/  S2R R2, SR_TID.X ;  /* 0x0000000000027919 */ /* 0x000ea40000002100 */
[----:B--2---:R-:W-:-:S04]  /*faf0*/  LOP3.LUT R2, R2, 0x1f, RZ, 0xc0, !PT ;  /* 0x0000001f02027812 */ /* 0x004fc800078ec0ff */
[----:B------:R-:W-:-:S13]  /*fb00*/  ISETP.NE.AND P1, PT, R2, RZ, PT ;  /* 0x000000ff0200720c */ /* 0x000fda0003f25270 */
[----:B------:R-:W-:Y:S05]  /*fb10*/  @P1 BRA `(.L_x_1178) ;  /* 0x0000002c00ec1947 */ /* 0x000fea0003800000 */
[----:B------:R-:W2:Y:S01]  /*fb20*/  S2R R7, SR_LANEID ;  /* 0x0000000000077919 */ /* 0x000ea20000000000 */
[----:B------:R-:W-:Y:S01]  /*fb30*/  VOTEU.ANY UR4, UPT, PT ;  /* 0x0000000000047886 */ /* 0x000fe200038e0100 */
[----:B------:R-:W3:Y:S01]  /*fb40*/  LDC.64 R2, c[0x0][0xc38] ;  /* 0x00030e00ff027b82 */ /* 0x000ee20000000a00 */
[----:B------:R-:W2:Y:S08]  /*fb50*/  FLO.U32 R0, UR4 ;  /* 0x0000000400007d00 */ /* 0x000eb000080e0000 */
[----:B------:R-:W3:Y:S01]  /*fb60*/  POPC R5, UR4 ;  /* 0x0000000400057d09 */ /* 0x000ee20008000000 */
[----:B--2---:R-:W-:-:S13]  /*fb70*/  ISETP.EQ.U32.AND P0, PT, R0, R7, PT ;  /* 0x000000070000720c */ /* 0x004fda0003f02070 */
[----:B---3--:R-:W2:Y:S01]  /*fb80*/  @P0 ATOMG.E.ADD.STRONG.GPU PT, R3, desc[UR60][R2.64], R5 ;  /* 0x00000005020309a8 */ /* 0x008ea200081ee1fc */
[----:B------:R-:W3:Y:S02]  /*fb90*/  S2R R4, SR_LTMASK ;  /* 0x0000000000047919 */ /* 0x000ee40000003900 */
[----:B---3--:R-:W-:-:S04]  /*fba0*/  LOP3.LUT R4, R4, UR4, RZ, 0xc0, !PT ;  /* 0x0000000404047c12 */ /* 0x008fc8000f8ec0ff */
[----:B------:R-:W3:Y:S01]  /*fbb0*/  POPC R7, R4 ;  /* 0x0000000400077309 */ /* 0x000ee20000000000 */
[----:B--2---:R-:W3:Y:S02]  /*fbc0*/  SHFL.IDX PT, R0, R3, R0, 0x1f ;  /* 0x00001f0003007589 */ /* 0x004ee400000e0000 */
[----:B---3--:R-:W-:Y:S01]  /*fbd0*/  IADD3 R16, R0, UR38, R7 ;  /* 0x0000002600107c10 */ /* 0x008fe2000fffe007 */
[----:B------:R-:W-:Y:S06]  /*fbe0*/  BRA `(.L_x_1178) ;  /* 0x0000002c00b87947 */ /* 0x000fec0003800000 */
.L_x_1177:
[----:B------:R-:W2:Y:S01]  /*fbf0*/  S2R R3, SR_CgaCtaId ;  /* 0x0000000000037919 */ /* 0x000ea20000008800 */
[----:B------:R-:W-:-:S04]  /*fc00*/  MOV R0, 0x400 ;  /* 0x0000040000007802 */ /* 0x000fc80000000f00 */
[----:B--2---:R-:W-:-:S05]  /*fc10*/  LEA R2, R3, R0, 0x18 ;  /* 0x0000000003027211 */ /* 0x004fca00078ec0ff */
[----:B------:R2:W-:Y:S01]  /*fc20*/  STL [R1+0xc], R2 ;  /* 0x00000c0201007387 */ /* 0x0005e20000100800 */
[----:B------:R-:W-:-:S05]  /*fc30*/  VIADD R0, R2, 0x18400 ;  /* 0x0001840002007836 */ /* 0x000fca0000000000 */
[----:B------:R-:W-:-:S13]  /*fc40*/  LOP3.LUT P0, RZ, R0, 0x3ff, RZ, 0xc0, !PT ;  /* 0x000003ff00ff7812 */ /* 0x000fda000780c0ff */
[----:B--2---:R-:W-:Y:S05]  /*fc50*/  @!P0 BRA `(.L_x_1179) ;  /* 0x0000000000408947 */ /* 0x004fea0003800000 */
[----:B------:R-:W-:Y:S01]  /*fc60*/  MOV R2, 0x0 ;  /* 0x0000000000027802 */ /* 0x000fe20000000f00 */
[----:B------:R-:W-:Y:S01]  /*fc70*/  ULDC.64 UR6, c[0x4][0x108] ;  /* 0x0100420000067ab9 */ /* 0x000fe20000000a00 */
[----:B------:R-:W-:Y:S01]  /*fc80*/  ULDC.64 UR8, c[0x4][0x110] ;  /* 0x0100440000087ab9 */ /* 0x000fe20000000a00 */
[----:B------:R-:W-:Y:S01]  /*fc90*/  ULDC.64 UR4, c[0x4][0x90] ;  /* 0x0100240000047ab9 */ /* 0x000fe20000000a00 */
[----:B------:R-:W-:Y:S02]  /*fca0*/  IMAD.U32 R4, RZ, RZ, UR6 ;  /* 0x00000006ff047e24 */ /* 0x000fe4000f8e00ff */
[----:B------:R-:W2:Y:S01]  /*fcb0*/  LDC.64 R2, c[0x4][R2] ;  /* 0x0100000002027b82 */ /* 0x000ea20000000a00 */
[----:B------:R-:W-:Y:S02]  /*fcc0*/  IMAD.U32 R5, RZ, RZ, UR7 ;  /* 0x00000007ff057e24 */ /* 0x000fe4000f8e00ff */
[----:B-1----:R-:W-:Y:S02]  /*fcd0*/  IMAD.U32 R6, RZ, RZ, UR8 ;  /* 0x00000008ff067e24 */ /* 0x002fe4000f8e00ff */
[----:B------:R-:W-:-:S02]  /*fce0*/  IMAD.U32 R7, RZ, RZ, UR9 ;  /* 0x00000009ff077e24 */ /* 0x000fc4000f8e00ff */
[----:B------:R-:W-:Y:S02]  /*fcf0*/  IMAD.U32 R10, RZ, RZ, UR4 ;  /* 0x00000004ff0a7e24 */ /* 0x000fe4000f8e00ff */
[----:B0-----:R-:W-:Y:S02]  /*fd00*/  IMAD.U32 R11, RZ, RZ, UR5 ;  /* 0x00000005ff0b7e24 */ /* 0x001fe4000f8e00ff */
[----:B------:R-:W-:Y:S02]  /*fd10*/  IMAD.MOV.U32 R8, RZ, RZ, 0x70 ;  /* 0x00000070ff087424 */ /* 0x000fe400078e00ff */
[----:B------:R-:W-:Y:S02]  /*fd20*/  IMAD.MOV.U32 R12, RZ, RZ, 0x1 ;  /* 0x00000001ff0c7424 */ /* 0x000fe400078e00ff */
[----:B------:R-:W-:-:S07]  /*fd30*/  IMAD.MOV.U32 R13, RZ, RZ, RZ ;  /* 0x000000ffff0d7224 */ /* 0x000fce00078e00ff */
[----:B------:R-:W-:-:S07]  /*fd40*/  LEPC R20, `(.L_x_1179) ;  /* 0x000000001014794e */ /* 0x000fce0000000000 */
[----:B--2---:R-:W-:Y:S05]  /*fd50*/  CALL.ABS.NOINC R2 ;  /* 0x0000000002007343 */ /* 0x004fea0003c00000 */
.L_x_1179:
        /* <DEDUP_REMOVED lines=8> */
[----:B------:R2:W3:Y:S01]  /*fde0*/  LDC.64 R2, c[0x4][R0] ;  /* 0x0100000000027b82 */ /* 0x0004e20000000a00 */
[----:B------:R-:W-:Y:S02]  /*fdf0*/  IMAD.U32 R4, RZ, RZ, UR6 ;  /* 0x00000006ff047e24 */ /* 0x000fe4000f8e00ff */
[----:B------:R-:W-:Y:S02]  /*fe00*/  IMAD.U32 R5, RZ, RZ, UR7 ;  /* 0x00000007ff057e24 */ /* 0x000fe4000f8e00ff */
[----:B-1----:R-:W-:Y:S02]  /*fe10*/  IMAD.U32 R6, RZ, RZ, UR8 ;  /* 0x00000008ff067e24 */ /* 0x002fe4000f8e00ff */
[----:B------:R-:W-:-:S02]  /*fe20*/  IMAD.U32 R7, RZ, RZ, UR9 ;  /* 0x00000009ff077e24 */ /* 0x000fc4000f8e00ff */
[----:B------:R-:W-:Y:S02]  /*fe30*/  IMAD.U32 R10, RZ, RZ, UR4 ;  /* 0x00000004ff0a7e24 */ /* 0x000fe4000f8e00ff */
[----:B0-----:R-:W-:Y:S02]  /*fe40*/  IMAD.U32 R11, RZ, RZ, UR5 ;  /* 0x00000005ff0b7e24 */ /* 0x001fe4000f8e00ff */
[----:B------:R-:W-:Y:S02]  /*fe50*/  IMAD.MOV.U32 R8, RZ, RZ, 0x70 ;  /* 0x00000070ff087424 */ /* 0x000fe400078e00ff */
[----:B------:R-:W-:Y:S02]  /*fe60*/  IMAD.MOV.U32 R12, RZ, RZ, 0x1 ;  /* 0x00000001ff0c7424 */ /* 0x000fe400078e00ff */
[----:B--2---:R-:W-:-:S07]  /*fe70*/  IMAD.MOV.U32 R13, RZ, RZ, RZ ;  /* 0x000000ffff0d7224 */ /* 0x004fce00078e00ff */
[----:B------:R-:W-:-:S07]  /*fe80*/  LEPC R20, `(.L_x_1181) ;  /* 0x000000001014794e */ /* 0x000fce0000000000 */
[----:B---3--:R-:W-:Y:S05]  /*fe90*/  CALL.ABS.NOINC R2 ;  /* 0x0000000002007343 */ /* 0x008fea0003c00000 */
.L_x_1181:
        /* <DEDUP_REMOVED lines=16> */
.L_x_1180:
[----:B------:R-:W2:Y:S01]  /*ffa0*/  LDL.LU R7, [R1+0x1c] ;  /* 0x00001c0001077983 */ /* 0x000ea20000300800 */
[----:B------:R-:W3:Y:S01]  /*ffb0*/  LDC R0, c[0x0][0x428] ;  /* 0x00010a00ff007b82 */ /* 0x000ee20000000800 */
[----:B------:R-:W-:Y:S01]  /*ffc0*/  IMAD.MOV.U32 R4, RZ, RZ, R18 ;  /* 0x000000ffff047224 */ /* 0x000fe200078e0012 */
[----:B------:R-:W-:Y:S01]  /*ffd0*/  ULDC.64 UR4, c[0x0][0x9f8] ;  /* 0x00027e0000047ab9 */ /* 0x000fe20000000a00 */
[----:B-1----:R-:W1:Y:S01]  /*ffe0*/  S2R R6, SR_TID.X ;  /* 0x0000000000067919 */ /* 0x002e620000002100 */
[----:B---3--:R-:W-:Y:S02]  /*fff0*/  ISETP.NE.AND P0, PT, R0, 0x1, PT ;  /* 0x000000010000780c */ /* 0x008fe40003f05270 */
[----:B-1----:R-:W-:-:S11]  /*10000*/  LOP3.LUT R6, R6, 0x1f, RZ, 0xc0, !PT ;  /* 0x0000001f06067812 */ /* 0x002fd600078ec0ff */
[----:B------:R-:W1:Y:S08]  /*10010*/  @P0 LDC R3, c[0x0][0x42c] ;  /* 0x00010b00ff030b82 */ /* 0x000e700000000800 */
[----:B------:R-:W3:Y:S01]  /*10020*/  @P0 LDC R5, c[0x0][0x430] ;  /* 0x00010c00ff050b82 */ /* 0x000ee20000000800 */
[----:B-1----:R-:W-:-:S05]  /*10030*/  @P0 IMAD.HI.U32 R0, R18, R3, RZ ;  /* 0x0000000312000227 */ /* 0x002fca00078e00ff */
[----:B---3--:R-:W-:Y:S01]  /*10040*/  @P0 SHF.R.U32.HI R4, RZ, R5, R0 ;  /* 0x00000005ff040219 */ /* 0x008fe20000011600 */
[----:B------:R-:W-:Y:S01]  /*10050*/  IMAD.MOV.U32 R0, RZ, RZ, R19 ;  /* 0x000000ffff007224 */ /* 0x000fe200078e0013 */
[----:B------:R-:W-:-:S04]  /*10060*/  ISETP.NE.U32.AND P0, PT, RZ, UR4, PT ;  /* 0x00000004ff007c0c */ /* 0x000fc8000bf05070 */
[----:B------:R-:W-:Y:S01]  /*10070*/  ISETP.NE.AND.EX P0, PT, RZ, UR5, PT, P0 ;  /* 0x00000005ff007c0c */ /* 0x000fe2000bf05300 */
[----:B------:R-:W-:-:S12]  /*10080*/  ULDC.64 UR4, c[0x0][0xa00] ;  /* 0x0002800000047ab9 */ /* 0x000fd80000000a00 */
[----:B------:R-:W1:Y:S01]  /*10090*/  @P0 LDC.64 R2, c[0x0][0x9f8] ;  /* 0x00027e00ff020b82 */ /* 0x000e620000000a00 */
[----:B------:R-:W-:-:S04]  /*100a0*/  ISETP.NE.AND P6, PT, R6, RZ, PT ;  /* 0x000000ff0600720c */ /* 0x000fc80003fc5270 */
[----:B------:R-:W-:-:S09]  /*100b0*/  PLOP3.LUT P1, PT, P6, PT, PT, 0x8, 0x0 ;  /* 0x000000000000781c */ /* 0x000fd2000372e170 */
[----:B------:R-:W-:Y:S01]  /*100c0*/  VOTEU.ALL UP1, P6 ;  /* 0x00000000003f7886 */ /* 0x000fe20003020000 */
[----:B-1----:R-:W-:-:S05]  /*100d0*/  @P0 IMAD.WIDE R2, R19, 0x4, R2 ;  /* 0x0000000413020825 */ /* 0x002fca00078e0202 */
[----:B------:R1:W5:Y:S01]  /*100e0*/  @P0 LDG.E R0, desc[UR60][R2.64] ;  /* 0x0000003c02000981 */ /* 0x000362000c1e1900 */
[----:B------:R-:W-:Y:S01]  /*100f0*/  ISETP.NE.U32.AND P0, PT, RZ, UR4, PT ;  /* 0x00000004ff007c0c */ /* 0x000fe2000bf05070 */
[----:B------:R-:W-:-:S03]  /*10100*/  @!UP1 UIADD3 UR8, UP0, UR36, 0x270, URZ ;  /* 0x0000027024089890 */ /* 0x000fc6000ff1e03f */
[----:B------:R-:W-:Y:S01]  /*10110*/  ISETP.NE.AND.EX P0, PT, RZ, UR5, PT, P0 ;  /* 0x00000005ff007c0c */ /* 0x000fe2000bf05300 */
[----:B------:R-:W-:-:S03]  /*10120*/  @!UP1 UIADD3.X UR9, URZ, UR37, URZ, UP0, !UPT ;  /* 0x000000253f099290 */ /* 0x000fc600087fe43f */
[----:B------:R-:W-:Y:S01]  /*10130*/  SEL R8, R19, RZ, !P0 ;  /* 0x000000ff13087207 */ /* 0x000fe20004000000 */
[----:B------:R-:W-:Y:S01]  /*10140*/  VOTEU.ALL UP0, P6 ;  /* 0x00000000003f7886 */ /* 0x000fe20003000000 */
[----:B-12---:R-:W-:-:S07]  /*10150*/  IMAD R7, R17, 0x80, R7 ;  /* 0x0000008011077824 */ /* 0x006fce00078e0207 */
.L_x_1182:
        /* <DEDUP_REMOVED lines=16> */
.L_x_1183:
        /* <DEDUP_REMOVED lines=15> */
.L_x_1184:
        /* <DEDUP_REMOVED lines=9> */
[----:B------:R-:W2:Y:S01]  /*103e0*/  LDL R5, [R1+0x14] ;  /* 0x0000140001057983 */ /* 0x000ea20000100800 */
[----:B------:R-:W1:Y:S01]  /*103f0*/  LDC.64 R2, c[0x0][0x3f8] ;  /* 0x0000fe00ff027b82 */ /* 0x000e620000000a00 */
[----:B------:R-:W-:Y:S02]  /*10400*/  ULDC.64 UR4, c[0x0][0xa08] ;  /* 0x0002820000047ab9 */ /* 0x000fe40000000a00 */
[----:B-1----:R-:W-:Y:S01]  /*10410*/  LOP3.LUT P0, RZ, R2, UR4, RZ, 0xfc, !PT ;  /* 0x0000000402ff7c12 */ /* 0x002fe2000f80fcff */
[----:B------:R-:W-:-:S03]  /*10420*/  UMOV UR4, 0xffffffff ;  /* 0xffffffff00047882 */ /* 0x000fc60000000000 */
[----:B------:R-:W-:-:S04]  /*10430*/  LOP3.LUT P0, RZ, R3, UR5, RZ, 0xfc, P0 ;  /* 0x0000000503ff7c12 */ /* 0x000fc8000800fcff */
[----:B-----5:R-:W-:Y:S01]  /*10440*/  SEL R6, R0, RZ, !P0 ;  /* 0x000000ff00067207 */ /* 0x020fe20004000000 */
[----:B--2---:R-:W-:Y:S01]  /*10450*/  VIADD R5, R5, 0xffffffff ;  /* 0xffffffff05057836 */ /* 0x004fe20000000000 */
[----:B------:R-:W-:Y:S07]  /*10460*/  BRA.DIV UR4, `(.L_x_1185) ;  /* 0x0000003a04687947 */ /* 0x000fee000b800000 */
.L_x_1255:
[----:B------:R-:W-:Y:S01]  /*10470*/  UMOV UR4, 0xffffffff ;  /* 0xffffffff00047882 */ /* 0x000fe20000000000 */
[----:B------:R-:W-:Y:S02]  /*10480*/  SHF.R.S32.HI R17, RZ, 0x1f, R0 ;  /* 0x0000001fff117819 */ /* 0x000fe40000011400 */
[----:B------:R-:W-:Y:S05]  /*10490*/  BRA.DIV UR4, `(.L_x_1186) ;  /* 0x0000003a04907947 */ /* 0x000fea000b800000 */
[----:B------:R-:W-:-:S13]  /*104a0*/  ELECT P6, URZ, PT ;  /* 0x00000000003f782f */ /* 0x000fda00038c0000 */
.L_x_1258:
[----:B------:R-:W-:Y:S05]  /*104b0*/  @!P6 BRA `(.L_x_1187) ;  /* 0x000000040028e947 */ /* 0x000fea0003800000 */
[----:B------:R-:W-:-:S04]  /*104c0*/  ISETP.NE.U32.AND P0, PT, R2, RZ, PT ;  /* 0x000000ff0200720c */ /* 0x000fc80003f05070 */
[----:B------:R-:W-:-:S13]  /*104d0*/  ISETP.NE.AND.EX P0, PT, R3, RZ, PT, P0 ;  /* 0x000000ff0300720c */ /* 0x000fda0003f05300 */
[----:B------:R-:W-:Y:S05]  /*104e0*/  @!P0 BRA `(.L_x_1188) ;  /* 0x0000000000488947 */ /* 0x000fea0003800000 */
[----:B------:R-:W1:Y:S01]  /*104f0*/  LDC R12, c[0x0][0x41c] ;  /* 0x00010700ff0c7b82 */ /* 0x000e620000000800 */
[----:B------:R-:W-:Y:S01]  /*10500*/  IMAD.MOV.U32 R6, RZ, RZ, R5 ;  /* 0x000000ffff067224 */ /* 0x000fe200078e0005 */
[----:B------:R-:W-:Y:S01]  /*10510*/  ULDC.64 UR4, c[0x0][0x408] ;  /* 0x0001020000047ab9 */ /* 0x000fe20000000a00 */
[----:B-1----:R-:W-:-:S13]  /*10520*/  ISETP.NE.AND P0, PT, R12, 0x1, PT ;  /* 0x000000010c00780c */ /* 0x002fda0003f05270 */
[----:B0-----:R-:W0:Y:S02]  /*10530*/  @P0 LDC.64 R10, c[0x0][0x420] ;  /* 0x00010800ff0a0b82 */ /* 0x001e240000000a00 */
[----:B0-----:R-:W-:-:S05]  /*10540*/  @P0 IMAD.HI.U32 R10, R5, R10, RZ ;  /* 0x0000000a050a0227 */ /* 0x001fca00078e00ff */
        /* <DEDUP_REMOVED lines=12> */
.L_x_1188:
[----:B------:R-:W2:Y:S01]  /*10610*/  LDL R9, [R1] ;  /* 0x0000000001097983 */ /* 0x000ea20000100800 */
[----:B0-----:R-:W-:-:S03]  /*10620*/  MOV R11, 0x400 ;  /* 0x00000400000b7802 */ /* 0x001fc60000000f00 */
[----:B------:R-:W3:Y:S01]  /*10630*/  LDL R10, [R1+0x8] ;  /* 0x00000800010a7983 */ /* 0x000ee20000100800 */
[----:B-1----:R-:W0:Y:S02]  /*10640*/  S2R R12, SR_CgaCtaId ;  /* 0x00000000000c7919 */ /* 0x002e240000008800 */
[----:B0-----:R-:W-:-:S05]  /*10650*/  LEA R11, R12, R11, 0x18 ;  /* 0x0000000b0c0b7211 */ /* 0x001fca00078ec0ff */
[----:B--2---:R-:W-:Y:S01]  /*10660*/  IMAD R9, R9, 0x8, R11 ;  /* 0x0000000809097824 */ /* 0x004fe200078e020b */
[----:B---3--:R-:W-:-:S04]  /*10670*/  SHF.L.U32 R10, R10, 0x1f, RZ ;  /* 0x0000001f0a0a7819 */ /* 0x008fc800000006ff */
[----:B------:R-:W0:Y:S02]  /*10680*/  SYNCS.PHASECHK.TRANS64.TRYWAIT P0, [R9+URZ+0x2a840], R10 ;  /* 0x02a8400a090075a7 */ /* 0x000e24000800017f */
[----:B0-----:R-:W-:Y:S05]  /*10690*/  @!P0 BRA `(.L_x_1189) ;  /* 0x0000003800308947 */ /* 0x001fea0003800000 */
.L_x_1259:
        /* <DEDUP_REMOVED lines=11> */
.L_x_1190:
[----:B------:R-:W2:Y:S01]  /*10750*/  LDL R11, [R1] ;  /* 0x00000000010b7983 */ /* 0x000ea20000100800 */
[----:B------:R-:W-:-:S03]  /*10760*/  MOV R12, 0x400 ;  /* 0x00000400000c7802 */ /* 0x000fc60000000f00 */
[----:B0-----:R-:W3:Y:S01]  /*10770*/  LDL R10, [R1+0x4] ;  /* 0x00000400010a7983 */ /* 0x001ee20000100800 */
[----:B------:R-:W0:Y:S01]  /*10780*/  S2R R13, SR_CgaCtaId ;  /* 0x00000000000d7919 */ /* 0x000e220000008800 */
[----:B------:R-:W-:Y:S02]  /*10790*/  R2UR UR9, R9 ;  /* 0x00000000090972ca */ /* 0x000fe400000e0000 */
[----:B------:R-:W-:Y:S01]  /*107a0*/  R2UR UR11, R5 ;  /* 0x00000000050b72ca */ /* 0x000fe200000e0000 */
[----:B------:R-:W-:Y:S01]  /*107b0*/  UIADD3 UR4, UP0, UR36, 0x370, URZ ;  /* 0x0000037024047890 */ /* 0x000fe2000ff1e03f */
[----:B------:R-:W-:Y:S02]  /*107c0*/  R2UR UR12, R4 ;  /* 0x00000000040c72ca */ /* 0x000fe400000e0000 */
[----:B-----5:R-:W-:Y:S02]  /*107d0*/  R2UR UR13, R6 ;  /* 0x00000000060d72ca */ /* 0x020fe400000e0000 */
[----:B0-----:R-:W-:-:S05]  /*107e0*/  LEA R12, R13, R12, 0x18 ;  /* 0x0000000c0d0c7211 */ /* 0x001fca00078ec0ff */
[----:B------:R-:W-:Y:S01]  /*107f0*/  UIADD3 UR9, UR9, 0x2a830, URZ ;  /* 0x0002a83009097890 */ /* 0x000fe2000fffe03f */
[----:B------:R-:W-:Y:S01]  /*10800*/  UMOV UR10, URZ ;  /* 0x0000003f000a7c82 */ /* 0x000fe20008000000 */
[----:B------:R-:W-:Y:S01]  /*10810*/  UMOV UR6, 0x0 ;  /* 0x0000000000067882 */ /* 0x000fe20000000000 */
[----:B------:R-:W-:Y:S01]  /*10820*/  UMOV UR7, 0x14f00000 ;  /* 0x14f0000000077882 */ /* 0x000fe20000000000 */
[----:B------:R-:W-:Y:S01]  /*10830*/  UMOV UR16, 0x40 ;  /* 0x0000004000107882 */ /* 0x000fe20000000000 */
[----:B--2---:R-:W-:Y:S01]  /*10840*/  IMAD R9, R11, 0x9000, R12 ;  /* 0x000090000b097824 */ /* 0x004fe200078e020c */
[----:B---3--:R-:W-:-:S04]  /*10850*/  R2UR UR5, R10 ;  /* 0x000000000a0572ca */ /* 0x008fc800000e0000 */
[----:B------:R-:W-:-:S09]  /*10860*/  R2UR UR8, R9 ;  /* 0x00000000090872ca */ /* 0x000fd200000e0000 */
[----:B------:R-:W-:-:S04]  /*10870*/  UIMAD UR11, UR11, 0x60, UR5 ;  /* 0x000000600b0b78a4 */ /* 0x000fc8000f8e0205 */
[----:B------:R-:W-:Y:S02]  /*10880*/  UIADD3 UR14, UR8, 0x18400, URZ ;  /* 0x00018400080e7890 */ /* 0x000fe4000fffe03f */
        /* <DEDUP_REMOVED lines=12> */
[----:B-1----:R-:W-:Y:S01]  /*10950*/  NOP ;  /* 0x0000000000007918 */ /* 0x002fe20000000000 */
.L_x_1187:
[----:B------:R-:W2:Y:S01]  /*10960*/  LDL.LU R12, [R1+0x18] ;  /* 0x00001800010c7983 */ /* 0x000ea20000300800 */
[----:B------:R-:W-:Y:S01]  /*10970*/  MOV R10, 0x400 ;  /* 0x00000400000a7802 */ /* 0x000fe20000000f00 */
[----:B------:R-:W-:Y:S05]  /*10980*/  WARPSYNC.ALL ;  /* 0x0000000000007948 */ /* 0x000fea0003800000 */
[----:B0-----:R-:W0:Y:S01]  /*10990*/  S2R R11, SR_CgaCtaId ;  /* 0x00000000000b7919 */ /* 0x001e220000008800 */
        /* <DEDUP_REMOVED lines=43> */
.L_x_1260:
[----:B------:R-:W-:Y:S05]  /*10c50*/  BSYNC B0 ;  /* 0x0000000000007941 */ /* 0x000fea0003800000 */
.L_x_1191:
[----:B------:R-:W2:Y:S04]  /*10c60*/  LDL R9, [R1+0x14] ;  /* 0x0000140001097983 */ /* 0x000ea80000100800 */
[----:B0-----:R-:W3:Y:S01]  /*10c70*/  LDL R8, [R1+0x10] ;  /* 0x0000100001087983 */ /* 0x001ee20000100800 */
[----:B------:R-:W-:Y:S01]  /*10c80*/  BSSY B0, `(.L_x_1193) ;  /* 0x0000197000007945 */ /* 0x000fe20003800000 */
[----:B--2---:R-:W-:-:S05]  /*10c90*/  VIADD R7, R9, 0xfffffffe ;  /* 0xfffffffe09077836 */ /* 0x004fca0000000000 */
[----:B---3--:R-:W-:-:S13]  /*10ca0*/  ISETP.GE.AND P0, PT, R7, R8, PT ;  /* 0x000000080700720c */ /* 0x008fda0003f06270 */
[----:B------:R-:W-:Y:S05]  /*10cb0*/  @!P0 BRA `(.L_x_1194) ;  /* 0x00000018004c8947 */ /* 0x000fea0003800000 */
[----:B------:R-:W-:Y:S01]  /*10cc0*/  LOP3.LUT R13, RZ, R8, RZ, 0x33, !PT ;  /* 0x00000008ff0d7212 */ /* 0x000fe200078e33ff */
[----:B------:R-:W-:Y:S01]  /*10cd0*/  IMAD.MOV R8, RZ, RZ, -R9 ;  /* 0x000000ffff087224 */ /* 0x000fe200078e0a09 */
[----:B------:R-:W-:Y:S04]  /*10ce0*/  BSSY B1, `(.L_x_1195) ;  /* 0x000008c000017945 */ /* 0x000fe80003800000 */
[----:B------:R-:W-:-:S05]  /*10cf0*/  VIADDMNMX R13, R8, 0x1, R13, !PT ;  /* 0x00000001080d7846 */ /* 0x000fca000780010d */
[----:B------:R-:W-:-:S05]  /*10d00*/  IMAD.IADD R8, R9, 0x1, R13 ;  /* 0x0000000109087824 */ /* 0x000fca00078e020d */
        /* <DEDUP_REMOVED lines=33> */
.L_x_1199:
[----:B0-----:R-:W0:Y:S01]  /*10f20*/  S2R R3, SR_CgaCtaId ;  /* 0x0000000000037919 */ /* 0x001e220000008800 */
[----:B------:R-:W-:-:S04]  /*10f30*/  MOV R2, 0x400 ;  /* 0x0000040000027802 */ /* 0x000fc80000000f00 */
[----:B0-----:R-:W-:Y:S02]  /*10f40*/  LEA R2, R3, R2, 0x18 ;  /* 0x0000000203027211 */ /* 0x001fe400078ec0ff */
[----:B------:R-:W-:-:S03]  /*10f50*/  SHF.L.U32 R3, R14, 0x1f, RZ ;  /* 0x0000001f0e037819 */ /* 0x000fc600000006ff */
[----:B------:R-:W-:-:S04]  /*10f60*/  IMAD R2, R12, 0x8, R2 ;  /* 0x000000080c027824 */ /* 0x000fc800078e0202 */
[----:B------:R-:W0:Y:S02]  /*10f70*/  SYNCS.PHASECHK.TRANS64.TRYWAIT P0, [R2+URZ+0x2a840], R3 ;  /* 0x02a84003020075a7 */ /* 0x000e24000800017f */
[----:B0-----:R-:W-:Y:S05]  /*10f80*/  @!P0 BRA `(.L_x_1200) ;  /* 0x0000003000288947 */ /* 0x001fea0003800000 */
.L_x_1261:
        /* <DEDUP_REMOVED lines=11> */
.L_x_1201:
        /* <DEDUP_REMOVED lines=24> */
[----:B------:R-:W-:Y:S02]  /*111c0*/  UIMAD UR11, UR11, 0x60, UR5 ;  /* 0x000000600b0b78a4 */ /* 0x000fe4000f8e0205 */
        /* <DEDUP_REMOVED lines=12> */
.L_x_1262:
        /* <DEDUP_REMOVED lines=13> */
.L_x_1203:
[----:B01----:R-:W2:Y:S01]  /*11360*/  LDL.LU R2, [R1] ;  /* 0x0000000001027983 */ /* 0x003ea20000300800 */
[----:B------:R-:W-:-:S03]  /*11370*/  MOV R10, 0x400 ;  /* 0x00000400000a7802 */ /* 0x000fc60000000f00 */
[----:B------:R-:W3:Y:S01]  /*11380*/  LDL R3, [R1+0x4] ;  /* 0x0000040001037983 */ /* 0x000ee20000100800 */
[----:B------:R-:W0:Y:S01]  /*11390*/  S2R R11, SR_CgaCtaId ;  /* 0x00000000000b7919 */ /* 0x000e220000008800 */
[----:B------:R-:W-:Y:S01]  /*113a0*/  R2UR UR11, R5 ;  /* 0x00000000050b72ca */ /* 0x000fe200000e0000 */
[----:B------:R-:W-:Y:S01]  /*113b0*/  UIADD3 UR4, UP0, UR36, 0x470, URZ ;  /* 0x0000047024047890 */ /* 0x000fe2000ff1e03f */
[----:B------:R-:W-:Y:S02]  /*113c0*/  R2UR UR13, R6 ;  /* 0x00000000060d72ca */ /* 0x000fe400000e0000 */
[----:B------:R-:W-:Y:S02]  /*113d0*/  R2UR UR12, R4 ;  /* 0x00000000040c72ca */ /* 0x000fe400000e0000 */
[----:B0-----:R-:W-:Y:S01]  /*113e0*/  LEA R10, R11, R10, 0x18 ;  /* 0x0000000a0b0a7211 */ /* 0x001fe200078ec0ff */
[----:B------:R-:W-:Y:S01]  /*113f0*/  UMOV UR10, URZ ;  /* 0x0000003f000a7c82 */ /* 0x000fe20008000000 */
[----:B------:R-:W-:Y:S01]  /*11400*/  UMOV UR7, 0x14f00000 ;  /* 0x14f0000000077882 */ /* 0x000fe20000000000 */
[----:B------:R-:W-:Y:S01]  /*11410*/  UMOV UR15, 0x40 ;  /* 0x00000040000f7882 */ /* 0x000fe20000000000 */
[----:B------:R-:W-:-:S02]  /*11420*/  IMAD.MOV.U32 R6, RZ, RZ, R8 ;  /* 0x000000ffff067224 */ /* 0x000fc400078e0008 */
[----:B------:R-:W-:Y:S02]  /*11430*/  IMAD.MOV.U32 R5, RZ, RZ, R7 ;  /* 0x000000ffff057224 */ /* 0x000fe400078e0007 */
[----:B--2---:R-:W-:-:S04]  /*11440*/  IMAD.MOV.U32 R9, RZ, RZ, R2 ;  /* 0x000000ffff097224 */ /* 0x004fc800078e0002 */
[----:B------:R-:W-:-:S05]  /*11450*/  IMAD R2, R9, 0x8, R10 ;  /* 0x0000000809027824 */ /* 0x000fca00078e020a */
[----:B------:R-:W-:Y:S01]  /*11460*/  R2UR UR9, R2 ;  /* 0x00000000020972ca */ /* 0x000fe200000e0000 */
[----:B------:R-:W-:Y:S01]  /*11470*/  IMAD R2, R9, 0x6000, R10 ;  /* 0x0000600009027824 */ /* 0x000fe200078e020a */
[----:B---3--:R-:W-:-:S04]  /*11480*/  R2UR UR5, R3 ;  /* 0x00000000030572ca */ /* 0x008fc800000e0000 */
[----:B------:R-:W-:-:S07]  /*11490*/  R2UR UR6, R2 ;  /* 0x00000000020672ca */ /* 0x000fce00000e0000 */
[----:B------:R-:W-:Y:S02]  /*114a0*/  UIADD3 UR9, UR9, 0x2a850, URZ ;  /* 0x0002a85009097890 */ /* 0x000fe4000fffe03f */
[----:B------:R-:W-:Y:S02]  /*114b0*/  UIMAD UR11, UR11, 0x60, UR5 ;  /* 0x000000600b0b78a4 */ /* 0x000fe4000f8e0205 */
[----:B------:R-:W-:Y:S02]  /*114c0*/  UIADD3.X UR5, URZ, UR37, URZ, UP0, !UPT ;  /* 0x000000253f057290 */ /* 0x000fe400087fe43f */
[----:B------:R-:W-:Y:S02]  /*114d0*/  UIADD3 UR8, UR6, 0x400, URZ ;  /* 0x0000040006087890 */ /* 0x000fe4000fffe03f */
[----:B------:R-:W-:-:S03]  /*114e0*/  UIADD3 UR14, UR6, 0x3400, URZ ;  /* 0x00003400060e7890 */ /* 0x000fc6000fffe03f */
[----:B------:R-:W-:-:S04]  /*114f0*/  UMOV UR6, 0x0 ;  /* 0x0000000000067882 */ /* 0x000fc80000000000 */
[----:B------:R0:W-:Y:S02]  /*11500*/  UTMALDG.4D [UR8], [UR4], desc[UR6] ;  /* 0x00000608040075b4 */ /* 0x0001e40008019000 */
[----:B0-----:R-:W-:Y:S01]  /*11510*/  UMOV UR8, UR14 ;  /* 0x0000000e00087c82 */ /* 0x001fe20008000000 */
[----:B------:R-:W-:Y:S02]  /*11520*/  UMOV UR10, UR15 ;  /* 0x0000000f000a7c82 */ /* 0x000fe40008000000 */
[----:B------:R0:W-:Y:S02]  /*11530*/  UTMALDG.4D [UR8], [UR4], desc[UR6] ;  /* 0x00000608040075b4 */ /* 0x0001e40008019000 */
[----:B0-----:R-:W-:Y:S01]  /*11540*/  NOP ;  /* 0x0000000000007918 */ /* 0x001fe20000000000 */
.L_x_1198:
[----:B------:R-:W-:Y:S05]  /*11550*/  BSYNC B2 ;  /* 0x0000000000027941 */ /* 0x000fea0003800000 */
.L_x_1197:
[----:B------:R-:W2:Y:S04]  /*11560*/  LDL R2, [R1+0x14] ;  /* 0x0000140001027983 */ /* 0x000ea80000100800 */
[----:B------:R0:W-:Y:S04]  /*11570*/  STL [R1], R12 ;  /* 0x0000000c01007387 */ /* 0x0001e80000100800 */
[----:B------:R0:W-:Y:S02]  /*11580*/  STL [R1+0x8], R14 ;  /* 0x0000080e01007387 */ /* 0x0001e40000100800 */
[----:B0-2---:R-:W-:-:S07]  /*11590*/  VIADD R7, R2, 0xfffffffd ;  /* 0xfffffffd02077836 */ /* 0x005fce0000000000 */
.L_x_1196:
[----:B------:R-:W-:Y:S05]  /*115a0*/  BSYNC B1 ;  /* 0x0000000000017941 */ /* 0x000fea0003800000 */
.L_x_1195:
[----:B------:R-:W2:Y:S01]  /*115b0*/  LDL.LU R2, [R1+0x14] ;  /* 0x0000140001027983 */ /* 0x000ea20000300800 */
[----:B------:R-:W-:Y:S01]  /*115c0*/  VIADD R13, R13, 0xfffffffe ;  /* 0xfffffffe0d0d7836 */ /* 0x000fe20000000000 */
[----:B--2---:R-:W-:-:S04]  /*115d0*/  LOP3.LUT R2, RZ, R2, RZ, 0x33, !PT ;  /* 0x00000002ff027212 */ /* 0x004fc800078e33ff */
[----:B------:R-:W-:-:S13]  /*115e0*/  ISETP.NE.AND P0, PT, R13, R2, PT ;  /* 0x000000020d00720c */ /* 0x000fda0003f05270 */
[----:B------:R-:W-:Y:S05]  /*115f0*/  @!P0 BRA `(.L_x_1194) ;  /* 0x0000000c00fc8947 */ /* 0x000fea0003800000 */
[----:B------:R-:W-:-:S07]  /*11600*/  IMAD.MOV.U32 R10, RZ, RZ, R6 ;  /* 0x000000ffff0a7224 */ /* 0x000fce00078e0006 */
.L_x_1218:
        /* <DEDUP_REMOVED lines=32> */
.L_x_1206:
[----:B------:R-:W1:Y:S01]  /*11810*/  S2R R3, SR_CgaCtaId ;  /* 0x0000000000037919 */ /* 0x000e620000008800 */
[----:B------:R-:W-:-:S04]  /*11820*/  MOV R2, 0x400 ;  /* 0x0000040000027802 */ /* 0x000fc80000000f00 */
[----:B-1----:R-:W-:Y:S02]  /*11830*/  LEA R2, R3, R2, 0x18 ;  /* 0x0000000203027211 */ /* 0x002fe400078ec0ff */
[----:B------:R-:W-:-:S03]  /*11840*/  SHF.L.U32 R3, R9, 0x1f, RZ ;  /* 0x0000001f09037819 */ /* 0x000fc600000006ff */
[----:B------:R-:W-:-:S04]  /*11850*/  IMAD R2, R8, 0x8, R2 ;  /* 0x0000000808027824 */ /* 0x000fc800078e0202 */
[----:B------:R-:W1:Y:S02]  /*11860*/  SYNCS.PHASECHK.TRANS64.TRYWAIT P0, [R2+URZ+0x2a840], R3 ;  /* 0x02a84003020075a7 */ /* 0x000e64000800017f */
[----:B-1----:R-:W-:Y:S05]  /*11870*/  @!P0 BRA `(.L_x_1207) ;  /* 0x0000002800148947 */ /* 0x002fea0003800000 */
.L_x_1263:
        /* <DEDUP_REMOVED lines=11> */
.L_x_1208:
[----:B------:R-:W2:Y:S04]  /*11930*/  LDL R15, [R1+0x4] ;  /* 0x00000400010f7983 */ /* 0x000ea80000100800 */
[----:B------:R-:W3:Y:S01]  /*11940*/  LDL.LU R14, [R1+0x8] ;  /* 0x00000800010e7983 */ /* 0x000ee20000300800 */
[----:B-1----:R-:W-:-:S03]  /*11950*/  MOV R3, 0x400 ;  /* 0x0000040000037802 */ /* 0x002fc60000000f00 */
        /* <DEDUP_REMOVED lines=34> */
.L_x_1264:
        /* <DEDUP_REMOVED lines=8> */
.L_x_1210:
[----:B0-----:R-:W2:Y:S01]  /*11c00*/  LDL.LU R2, [R1] ;  /* 0x0000000001027983 */ /* 0x001ea20000300800 */
[----:B------:R-:W-:-:S03]  /*11c10*/  MOV R13, 0x400 ;  /* 0x00000400000d7802 */ /* 0x000fc60000000f00 */
[----:B------:R-:W3:Y:S01]  /*11c20*/  LDL R11, [R1+0x4] ;  /* 0x00000400010b7983 */ /* 0x000ee20000100800 */
[----:B------:R-:W0:Y:S01]  /*11c30*/  S2R R14, SR_CgaCtaId ;  /* 0x00000000000e7919 */ /* 0x000e220000008800 */
[----:B------:R-:W-:Y:S02]  /*11c40*/  R2UR UR11, R5 ;  /* 0x00000000050b72ca */ /* 0x000fe400000e0000 */
[----:B------:R-:W-:Y:S01]  /*11c50*/  R2UR UR9, R3 ;  /* 0x00000000030972ca */ /* 0x000fe200000e0000 */
[----:B------:R-:W-:Y:S01]  /*11c60*/  UIADD3 UR4, UP0, UR36, 0x470, URZ ;  /* 0x0000047024047890 */ /* 0x000fe2000ff1e03f */
[----:B------:R-:W-:Y:S02]  /*11c70*/  R2UR UR13, R6 ;  /* 0x00000000060d72ca */ /* 0x000fe400000e0000 */
[----:B------:R-:W-:Y:S02]  /*11c80*/  R2UR UR12, R4 ;  /* 0x00000000040c72ca */ /* 0x000fe400000e0000 */
[----:B0-----:R-:W-:-:S07]  /*11c90*/  LEA R13, R14, R13, 0x18 ;  /* 0x0000000d0e0d7211 */ /* 0x001fce00078ec0ff */
[----:B------:R-:W-:Y:S01]  /*11ca0*/  UIADD3 UR9, UR9, 0x50, URZ ;  /* 0x0000005009097890 */ /* 0x000fe2000fffe03f */
[----:B------:R-:W-:Y:S01]  /*11cb0*/  UMOV UR10, URZ ;  /* 0x0000003f000a7c82 */ /* 0x000fe20008000000 */
[----:B------:R-:W-:Y:S01]  /*11cc0*/  UMOV UR7, 0x14f00000 ;  /* 0x14f0000000077882 */ /* 0x000fe20000000000 */
[----:B------:R-:W-:Y:S01]  /*11cd0*/  UMOV UR15, 0x40 ;  /* 0x00000040000f7882 */ /* 0x000fe20000000000 */
[----:B------:R-:W-:Y:S02]  /*11ce0*/  IMAD.MOV.U32 R5, RZ, RZ, R12 ;  /* 0x000000ffff057224 */ /* 0x000fe400078e000c */
[----:B------:R-:W-:Y:S02]  /*11cf0*/  IMAD.MOV.U32 R6, RZ, RZ, R10 ;  /* 0x000000ffff067224 */ /* 0x000fe400078e000a */
[----:B--2---:R-:W-:Y:S01]  /*11d00*/  IMAD R2, R2, 0x6000, R13 ;  /* 0x0000600002027824 */ /* 0x004fe200078e020d */
[----:B---3--:R-:W-:-:S04]  /*11d10*/  R2UR UR5, R11 ;  /* 0x000000000b0572ca */ /* 0x008fc800000e0000 */
[----:B------:R-:W-:-:S09]  /*11d20*/  R2UR UR6, R2 ;  /* 0x00000000020672ca */ /* 0x000fd200000e0000 */
[----:B------:R-:W-:-:S04]  /*11d30*/  UIMAD UR11, UR11, 0x60, UR5 ;  /* 0x000000600b0b78a4 */ /* 0x000fc8000f8e0205 */
[----:B------:R-:W-:Y:S02]  /*11d40*/  UIADD3 UR8, UR6, 0x400, URZ ;  /* 0x0000040006087890 */ /* 0x000fe4000fffe03f */
[----:B------:R-:W-:Y:S02]  /*11d50*/  UIADD3.X UR5, URZ, UR37, URZ, UP0, !UPT ;  /* 0x000000253f057290 */ /* 0x000fe400087fe43f */
[----:B------:R-:W-:-:S03]  /*11d60*/  UIADD3 UR14, UR6, 0x3400, URZ ;  /* 0x00003400060e7890 */ /* 0x000fc6000fffe03f */
[----:B------:R-:W-:-:S04]  /*11d70*/  UMOV UR6, 0x0 ;  /* 0x0000000000067882 */ /* 0x000fc80000000000 */
[----:B------:R0:W-:Y:S02]  /*11d80*/  UTMALDG.4D [UR8], [UR4], desc[UR6] ;  /* 0x00000608040075b4 */ /* 0x0001e40008019000 */
[----:B0-----:R-:W-:Y:S01]  /*11d90*/  UMOV UR8, UR14 ;  /* 0x0000000e00087c82 */ /* 0x001fe20008000000 */
[----:B------:R-:W-:Y:S02]  /*11da0*/  UMOV UR10, UR15 ;  /* 0x0000000f000a7c82 */ /* 0x000fe40008000000 */
[----:B------:R0:W-:Y:S02]  /*11db0*/  UTMALDG.4D [UR8], [UR4], desc[UR6] ;  /* 0x00000608040075b4 */ /* 0x0001e40008019000 */
[----:B0-----:R-:W-:Y:S01]  /*11dc0*/  NOP ;  /* 0x0000000000007918 */ /* 0x001fe20000000000 */
.L_x_1205:
[----:B------:R-:W-:Y:S05]  /*11dd0*/  BSYNC B1 ;  /* 0x0000000000017941 */ /* 0x000fea0003800000 */
.L_x_1204:
[----:B------:R-:W-:Y:S01]  /*11de0*/  VIADD R3, R8, 0x1 ;  /* 0x0000000108037836 */ /* 0x000fe20000000000 */
[----:B------:R-:W-:Y:S01]  /*11df0*/  BSSY B1, `(.L_x_1211) ;  /* 0x000007b000017945 */ /* 0x000fe20003800000 */
[----:B------:R-:W-:-:S03]  /*11e00*/  VIADD R13, R7, 0xffffffff ;  /* 0xffffffff070d7836 */ /* 0x000fc60000000000 */
        /* <DEDUP_REMOVED lines=8> */
[----:B------:R-:W-:Y:S01]  /*11e90*/  IMAD.MOV.U32 R12, RZ, RZ, R13 ;  /* 0x000000ffff0c7224 */ /* 0x000fe200078e000d */
        /* <DEDUP_REMOVED lines=20> */
.L_x_1213:
[----:B------:R-:W2:Y:S01]  /*11fe0*/  S2R R3, SR_CgaCtaId ;  /* 0x0000000000037919 */ /* 0x000ea20000008800 */
[----:B------:R-:W-:-:S04]  /*11ff0*/  MOV R2, 0x400 ;  /* 0x0000040000027802 */ /* 0x000fc80000000f00 */
[----:B--2---:R-:W-:Y:S02]  /*12000*/  LEA R2, R3, R2, 0x18 ;  /* 0x0000000203027211 */ /* 0x004fe400078ec0ff */
[----:B------:R-:W-:-:S03]  /*12010*/  SHF.L.U32 R3, R14, 0x1f, RZ ;  /* 0x0000001f0e037819 */ /* 0x000fc600000006ff */
[----:B------:R-:W-:-:S04]  /*12020*/  IMAD R2, R15, 0x8, R2 ;  /* 0x000000080f027824 */ /* 0x000fc800078e0202 */
[----:B------:R-:W2:Y:S02]  /*12030*/  SYNCS.PHASECHK.TRANS64.TRYWAIT P0, [R2+URZ+0x2a840], R3 ;  /* 0x02a84003020075a7 */ /* 0x000ea4000800017f */
[----:B--2---:R-:W-:Y:S05]  /*12040*/  @!P0 BRA `(.L_x_1214) ;  /* 0x0000002000488947 */ /* 0x004fea0003800000 */
.L_x_1265:
        /* <DEDUP_REMOVED lines=11> */
.L_x_1215:
        /* <DEDUP_REMOVED lines=22> */
[----:B------:R-:W-:Y:S02]  /*12260*/  UIMAD UR11, UR11, 0x60, UR5 ;  /* 0x000000600b0b78a4 */ /* 0x000fe4000f8e0205 */
        /* <DEDUP_REMOVED lines=15> */
.L_x_1266:
        /* <DEDUP_REMOVED lines=8> */
.L_x_1217:
[----:B-1----:R-:W2:Y:S01]  /*123e0*/  LDL R3, [R1+0x4] ;  /* 0x0000040001037983 */ /* 0x002ea20000100800 */
[----:B0-----:R-:W-:Y:S01]  /*123f0*/  MOV R9, 0x400 ;  /* 0x0000040000097802 */ /* 0x001fe20000000f00 */
[----:B------:R-:W0:Y:S01]  /*12400*/  S2R R11, SR_CgaCtaId ;  /* 0x00000000000b7919 */ /* 0x000e220000008800 */
[----:B------:R-:W-:Y:S02]  /*12410*/  R2UR UR11, R5 ;  /* 0x00000000050b72ca */ /* 0x000fe400000e0000 */
        /* <DEDUP_REMOVED lines=14> */
[----:B------:R-:W-:Y:S02]  /*12500*/  IMAD.MOV.U32 R5, RZ, RZ, R12 ;  /* 0x000000ffff057224 */ /* 0x000fe400078e000c */
[----:B------:R-:W-:Y:S01]  /*12510*/  IMAD.MOV.U32 R6, RZ, RZ, R10 ;  /* 0x000000ffff067224 */ /* 0x000fe200078e000a */
[----:B--2---:R-:W-:-:S13]  /*12520*/  R2UR UR5, R3 ;  /* 0x00000000030572ca */ /* 0x004fda00000e0000 */
[----:B------:R-:W-:Y:S02]  /*12530*/  UIMAD UR11, UR11, 0x60, UR5 ;  /* 0x000000600b0b78a4 */ /* 0x000fe4000f8e0205 */
[----:B------:R-:W-:-:S09]  /*12540*/  UIADD3.X UR5, URZ, UR37, URZ, UP0, !UPT ;  /* 0x000000253f057290 */ /* 0x000fd200087fe43f */
[----:B------:R0:W-:Y:S02]  /*12550*/  UTMALDG.4D [UR8], [UR4], desc[UR6] ;  /* 0x00000608040075b4 */ /* 0x0001e40008019000 */
[----:B0-----:R-:W-:Y:S01]  /*12560*/  UMOV UR8, UR14 ;  /* 0x0000000e00087c82 */ /* 0x001fe20008000000 */
[----:B------:R-:W-:Y:S02]  /*12570*/  UMOV UR10, UR15 ;  /* 0x0000000f000a7c82 */ /* 0x000fe40008000000 */
[----:B------:R1:W-:Y:S02]  /*12580*/  UTMALDG.4D [UR8], [UR4], desc[UR6] ;  /* 0x00000608040075b4 */ /* 0x0003e40008019000 */
[----:B-1----:R-:W-:Y:S01]  /*12590*/  NOP ;  /* 0x0000000000007918 */ /* 0x002fe20000000000 */
.L_x_1212:
[----:B------:R-:W-:Y:S05]  /*125a0*/  BSYNC B1 ;  /* 0x0000000000017941 */ /* 0x000fea0003800000 */
.L_x_1211:
[----:B------:R-:W2:Y:S01]  /*125b0*/  LDL R2, [R1+0x10] ;  /* 0x0000100001027983 */ /* 0x000ea20000100800 */
[----:B------:R-:W-:Y:S01]  /*125c0*/  VIADD R7, R7, 0xfffffffe ;  /* 0xfffffffe07077836 */ /* 0x000fe20000000000 */
[----:B--2---:R-:W-:-:S13]  /*125d0*/  ISETP.GT.AND P0, PT, R13, R2, PT ;  /* 0x000000020d00720c */ /* 0x004fda0003f04270 */
[----:B------:R-:W-:Y:S05]  /*125e0*/  @P0 BRA `(.L_x_1218) ;  /* 0xfffffff000080947 */ /* 0x000fea000383ffff */
.L_x_1194:
[----:B------:R-:W-:Y:S05]  /*125f0*/  BSYNC B0 ;  /* 0x0000000000007941 */ /* 0x000fea0003800000 */
.L_x_1193:
        /* <DEDUP_REMOVED lines=8> */
[----:B------:R-:W1:Y:S08]  /*12680*/  FLO.U32 R0, UR4 ;  /* 0x0000000400007d00 */ /* 0x000e7000080e0000 */
        /* <DEDUP_REMOVED lines=8> */
.L_x_1220:
[----:B------:R-:W-:Y:S05]  /*12710*/  BSYNC B0 ;  /* 0x0000000000007941 */ /* 0x000fea0003800000 */
.L_x_1219:
        /* <DEDUP_REMOVED lines=11> */
.L_x_1267:
        /* <DEDUP_REMOVED lines=11> */
.L_x_1224:
[----:B-1----:R-:W2:Y:S01]  /*12880*/  LDL R0, [R1] ;  /* 0x0000000001007983 */ /* 0x002ea20000100800 */
[----:B------:R-:W-:-:S03]  /*12890*/  MOV R7, 0x400 ;  /* 0x0000040000077802 */ /* 0x000fc60000000f00 */
[----:B------:R-:W3:Y:S01]  /*128a0*/  LDL.LU R2, [R1+0x4] ;  /* 0x0000040001027983 */ /* 0x000ee20000300800 */
[----:B------:R-:W1:Y:S01]  /*128b0*/  S2R R8, SR_CgaCtaId ;  /* 0x0000000000087919 */ /* 0x000e620000008800 */
[----:B------:R-:W-:Y:S02]  /*128c0*/  R2UR UR11, R5 ;  /* 0x00000000050b72ca */ /* 0x000fe400000e0000 */
[----:B------:R-:W-:Y:S01]  /*128d0*/  R2UR UR9, R3 ;  /* 0x00000000030972ca */ /* 0x000fe200000e0000 */
[----:B------:R-:W-:Y:S01]  /*128e0*/  UIADD3 UR4, UP0, UR36, 0x470, URZ ;  /* 0x0000047024047890 */ /* 0x000fe2000ff1e03f */
[----:B------:R-:W-:Y:S02]  /*128f0*/  R2UR UR12, R4 ;  /* 0x00000000040c72ca */ /* 0x000fe400000e0000 */
[----:B------:R-:W-:Y:S02]  /*12900*/  R2UR UR13, R6 ;  /* 0x00000000060d72ca */ /* 0x000fe400000e0000 */
[----:B-1----:R-:W-:-:S07]  /*12910*/  LEA R7, R8, R7, 0x18 ;  /* 0x0000000708077211 */ /* 0x002fce00078ec0ff */
[----:B------:R-:W-:Y:S01]  /*12920*/  UIADD3 UR9, UR9, 0x2a850, URZ ;  /* 0x0002a85009097890 */ /* 0x000fe2000fffe03f */
[----:B------:R-:W-:Y:S01]  /*12930*/  UMOV UR10, URZ ;  /* 0x0000003f000a7c82 */ /* 0x000fe20008000000 */
        /* <DEDUP_REMOVED lines=15> */
.L_x_1222:
[----:B------:R-:W-:Y:S05]  /*12a30*/  BSYNC B0 ;  /* 0x0000000000007941 */ /* 0x000fea0003800000 */
.L_x_1221:
        /* <DEDUP_REMOVED lines=9> */
.L_x_1178:
[----:B------:R-:W-:Y:S05]  /*12ad0*/  BSYNC B6 ;  /* 0x0000000000067941 */ /* 0x000fea0003800000 */
.L_x_1176:
[----:B------:R-:W-:-:S03]  /*12ae0*/  UMOV UR4, 0xffffffff ;  /* 0xffffffff00047882 */ /* 0x000fc60000000000 */
[----:B------:R-:W-:Y:S05]  /*12af0*/  BRA.DIV UR4, `(.L_x_1225) ;  /* 0x0000001604d87947 */ /* 0x000fea000b800000 */
[----:B------:R2:W3:Y:S04]  /*12b00*/  SHFL.IDX PT, R4, R16, RZ, 0x1f ;  /* 0x00001fff10047589 */ /* 0x0004e800000e0000 */
[----:B------:R-:W4:Y:S02]  /*12b10*/  SHFL.IDX PT, R16, R16, 0x1, 0x1f ;  /* 0x00201f0010107f89 */ /* 0x000f2400000e0000 */
.L_x_1271:
[----:B-1----:R-:W1:Y:S01]  /*12b20*/  S2R R0, SR_TID.X ;  /* 0x0000000000007919 */ /* 0x002e620000002100 */
[----:B------:R-:W-:Y:S01]  /*12b30*/  ULDC UR4, c[0x0][0xc14] ;  /* 0x0003050000047ab9 */ /* 0x000fe20000000800 */
[----:B------:R-:W-:Y:S01]  /*12b40*/  BSSY B0, `(.L_x_1226) ;  /* 0x000000b000007945 */ /* 0x000fe20003800000 */
[----:B------:R-:W-:Y:S01]  /*12b50*/  IMAD.MOV.U32 R17, RZ, RZ, RZ ;  /* 0x000000ffff117224 */ /* 0x000fe200078e00ff */
[----:B-1----:R-:W-:Y:S01]  /*12b60*/  LOP3.LUT R6, R0, 0x1f, RZ, 0xc0, !PT ;  /* 0x0000001f00067812 */ /* 0x002fe200078ec0ff */
[----:B------:R-:W-:-:S03]  /*12b70*/  IMAD.U32 R0, RZ, RZ, UR4 ;  /* 0x00000004ff007e24 */ /* 0x000fc6000f8e00ff */
[C---:B------:R-:W-:Y:S01]  /*12b80*/  ISETP.NE.AND P0, PT, R6.reuse, 0x1f, PT ;  /* 0x0000001f0600780c */ /* 0x040fe20003f05270 */
[----:B------:R-:W-:-:S05]  /*12b90*/  IMAD.IADD R5, R6, 0x1, R19 ;  /* 0x0000000106057824 */ /* 0x000fca00078e0213 */
[----:B------:R-:W-:-:S13]  /*12ba0*/  ISETP.GE.OR P0, PT, R5, R0, !P0 ;  /* 0x000000000500720c */ /* 0x000fda0004706670 */
[----:B------:R-:W-:Y:S05]  /*12bb0*/  @P0 BRA `(.L_x_1227) ;  /* 0x00000000000c0947 */ /* 0x000fea0003800000 */
[----:B------:R-:W1:Y:S02]  /*12bc0*/  LDC.64 R2, c[0x0][0xc58] ;  /* 0x00031600ff027b82 */ /* 0x000e640000000a00 */
[----:B-1----:R-:W-:-:S05]  /*12bd0*/  IMAD.WIDE R2, R5, 0x4, R2 ;  /* 0x0000000405027825 */ /* 0x002fca00078e0202 */
[----:B------:R1:W5:Y:S02]  /*12be0*/  LDG.E R17, desc[UR60][R2.64] ;  /* 0x0000003c02117981 */ /* 0x000364000c1e1900 */
.L_x_1227:
[----:B------:R-:W-:Y:S05]  /*12bf0*/  BSYNC B0 ;  /* 0x0000000000007941 */ /* 0x000fea0003800000 */
.L_x_1226:
[----:B------:R-:W-:-:S03]  /*12c00*/  UMOV UR4, 0xffffffff ;  /* 0xffffffff00047882 */ /* 0x000fc60000000000 */
[----:B------:R-:W-:Y:S05]  /*12c10*/  BRA.DIV UR4, `(.L_x_1228) ;  /* 0x0000001604dc7947 */ /* 0x000fea000b800000 */
[----:B0----5:R-:W0:Y:S01]  /*12c20*/  SHFL.UP PT, R14, R17, 0x1, RZ ;  /* 0x04200000110e7989 */ /* 0x021e2200000e00ff */
[C---:B------:R-:W-:Y:S02]  /*12c30*/  ISETP.NE.AND P0, PT, R6.reuse, RZ, PT ;  /* 0x000000ff0600720c */ /* 0x040fe40003f05270 */
[----:B------:R-:W-:Y:S02]  /*12c40*/  ISETP.GE.U32.AND P1, PT, R6, 0x2, PT ;  /* 0x000000020600780c */ /* 0x000fe40003f26070 */
[----:B0-----:R-:W-:Y:S02]  /*12c50*/  SEL R14, R14, RZ, P0 ;  /* 0x000000ff0e0e7207 */ /* 0x001fe40000000000 */
[----:B------:R-:W-:-:S03]  /*12c60*/  ISETP.GE.U32.AND P0, PT, R6, 0x4, PT ;  /* 0x000000040600780c */ /* 0x000fc60003f06070 */
[----:B------:R-:W-:-:S05]  /*12c70*/  IMAD.IADD R13, R17, 0x1, R14 ;  /* 0x00000001110d7824 */ /* 0x000fca00078e020e */
[----:B------:R-:W1:Y:S02]  /*12c80*/  SHFL.UP PT, R14, R13, 0x2, RZ ;  /* 0x044000000d0e7989 */ /* 0x000e6400000e00ff */
        /* <DEDUP_REMOVED lines=14> */
.L_x_1279:
[----:B------:R-:W-:Y:S02]  /*12d70*/  ULDC UR4, c[0x0][0xc10] ;  /* 0x0003040000047ab9 */ /* 0x000fe40000000800 */
[----:B------:R-:W-:-:S04]  /*12d80*/  IMAD.U32 R5, RZ, RZ, UR4 ;  /* 0x00000004ff057e24 */ /* 0x000fc8000f8e00ff */
[----:B-1----:R-:W-:-:S04]  /*12d90*/  IMAD R3, R14, R5, RZ ;  /* 0x000000050e037224 */ /* 0x002fc800078e02ff */
[----:B--2-4-:R-:W-:-:S05]  /*12da0*/  IMAD.IADD R16, R16, 0x1, R3 ;  /* 0x0000000110107824 */ /* 0x014fca00078e0203 */
[----:B---3--:R-:W-:-:S13]  /*12db0*/  ISETP.GT.AND P0, PT, R16, R4, PT ;  /* 0x000000041000720c */ /* 0x008fda0003f04270 */
[----:B------:R-:W-:Y:S05]  /*12dc0*/  @P0 BRA `(.L_x_1229) ;  /* 0x0000000000b40947 */ /* 0x000fea0003800000 */
[----:B------:R-:W1:Y:S02]  /*12dd0*/  LDC R0, c[0x0][0xc14] ;  /* 0x00030500ff007b82 */ /* 0x000e640000000800 */
.L_x_1234:
        /* <DEDUP_REMOVED lines=11> */
[----:B------:R-:W0:Y:S02]  /*12e90*/  LDC.64 R2, c[0x0][0xc58] ;  /* 0x00031600ff027b82 */ /* 0x000e240000000a00 */
[----:B0-----:R-:W-:-:S05]  /*12ea0*/  IMAD.WIDE R2, R5, 0x4, R2 ;  /* 0x0000000405027825 */ /* 0x001fca00078e0202 */
[----:B------:R0:W5:Y:S02]  /*12eb0*/  LDG.E R17, desc[UR60][R2.64] ;  /* 0x0000003c02117981 */ /* 0x000164000c1e1900 */
.L_x_1232:
[----:B------:R-:W-:Y:S05]  /*12ec0*/  BSYNC B0 ;  /* 0x0000000000007941 */ /* 0x000fea0003800000 */
.L_x_1231:
        /* <DEDUP_REMOVED lines=23> */
.L_x_1287:
[----:B------:R-:W-:Y:S02]  /*13040*/  ULDC UR4, c[0x0][0xc10] ;  /* 0x0003040000047ab9 */ /* 0x000fe40000000800 */
[----:B------:R-:W-:-:S04]  /*13050*/  IMAD.U32 R5, RZ, RZ, UR4 ;  /* 0x00000004ff057e24 */ /* 0x000fc8000f8e00ff */
[----:B-1----:R-:W-:-:S04]  /*13060*/  IMAD R3, R14, R5, RZ ;  /* 0x000000050e037224 */ /* 0x002fc800078e02ff */
[----:B------:R-:W-:-:S05]  /*13070*/  IMAD.IADD R16, R3, 0x1, R16 ;  /* 0x0000000103107824 */ /* 0x000fca00078e0210 */
[----:B------:R-:W-:-:S13]  /*13080*/  ISETP.GT.AND P0, PT, R16, R4, PT ;  /* 0x000000041000720c */ /* 0x000fda0003f04270 */
[----:B------:R-:W-:Y:S05]  /*13090*/  @!P0 BRA `(.L_x_1234) ;  /* 0xfffffffc00508947 */ /* 0x000fea000383ffff */
.L_x_1229:
        /* <DEDUP_REMOVED lines=8> */
.L_x_1291:
[----:B------:R-:W-:Y:S01]  /*13120*/  ISETP.NE.AND P0, PT, R3, RZ, PT ;  /* 0x000000ff0300720c */ /* 0x000fe20003f05270 */
[----:B------:R-:W-:-:S12]  /*13130*/  IMAD.MOV.U32 R7, RZ, RZ, RZ ;  /* 0x000000ffff077224 */ /* 0x000fd800078e00ff */
[----:B------:R-:W-:Y:S05]  /*13140*/  @!P0 BRA `(.L_x_1236) ;  /* 0x0000000000108947 */ /* 0x000fea0003800000 */
[----:B------:R-:W-:Y:S01]  /*13150*/  UMOV UR4, 0xffffffff ;  /* 0xffffffff00047882 */ /* 0x000fe20000000000 */
[----:B------:R-:W-:Y:S02]  /*13160*/  VIADD R12, R6, 0xffffffff ;  /* 0xffffffff060c7836 */ /* 0x000fe40000000000 */
[----:B------:R-:W-:Y:S05]  /*13170*/  BRA.DIV UR4, `(.L_x_1237) ;  /* 0x0000001a046c7947 */ /* 0x000fea000b800000 */
[----:B------:R3:W4:Y:S02]  /*13180*/  SHFL.IDX PT, R7, R2, R12, 0x1f ;  /* 0x00001f0c02077589 */ /* 0x00072400000e0000 */
.L_x_1236:
[----:B0--3--:R-:W0:Y:S01]  /*13190*/  LDC.64 R2, c[0x0][0xc68] ;  /* 0x00031a00ff027b82 */ /* 0x009e220000000a00 */
[----:B------:R-:W-:-:S04]  /*131a0*/  IMAD.IADD R19, R6, 0x1, R19 ;  /* 0x0000000106137824 */ /* 0x000fc800078e0213 */
[----:B0-----:R-:W-:-:S05]  /*131b0*/  IMAD.WIDE R2, R19, 0x4, R2 ;  /* 0x0000000413027825 */ /* 0x001fca00078e0202 */
[----:B------:R0:W1:Y:S01]  /*131c0*/  LDG.E R8, desc[UR60][R2.64] ;  /* 0x0000003c02087981 */ /* 0x000062000c1e1900 */
[----:B----4-:R-:W-:-:S04]  /*131d0*/  IMAD R16, R7, R5, R16 ;  /* 0x0000000507107224 */ /* 0x010fc800078e0210 */
[----:B------:R-:W-:Y:S02]  /*131e0*/  IMAD.IADD R7, R4, 0x1, -R16 ;  /* 0x0000000104077824 */ /* 0x000fe400078e0a10 */
[----:B0-----:R-:W-:Y:S02]  /*131f0*/  IMAD.MOV.U32 R2, RZ, RZ, RZ ;  /* 0x000000ffff027224 */ /* 0x001fe400078e00ff */
[----:B-12---:R-:W-:-:S05]  /*13200*/  IMAD R6, R17, R8, RZ ;  /* 0x0000000811067224 */ /* 0x006fca00078e02ff */
[-C--:B------:R-:W-:Y:S02]  /*13210*/  IABS R9, R6.reuse ;  /* 0x0000000600097213 */ /* 0x080fe40000000000 */
[----:B------:R-:W-:Y:S02]  /*13220*/  IABS R4, R6 ;  /* 0x0000000600047213 */ /* 0x000fe40000000000 */
[----:B------:R-:W0:Y:S03]  /*13230*/  I2F.RP R10, R9 ;  /* 0x00000009000a7306 */ /* 0x000e260000209400 */
[----:B------:R-:W-:-:S05]  /*13240*/  IMAD.MOV R4, RZ, RZ, -R4 ;  /* 0x000000ffff047224 */ /* 0x000fca00078e0a04 */
[----:B0-----:R-:W0:Y:S02]  /*13250*/  MUFU.RCP R10, R10 ;  /* 0x0000000a000a7308 */ /* 0x001e240000001000 */
[----:B0-----:R-:W-:-:S06]  /*13260*/  VIADD R11, R10, 0xffffffe ;  /* 0x0ffffffe0a0b7836 */ /* 0x001fcc0000000000 */
[----:B------:R-:W0:Y:S02]  /*13270*/  F2I.FTZ.U32.TRUNC.NTZ R3, R11 ;  /* 0x0000000b00037305 */ /* 0x000e24000021f000 */
[----:B0-----:R-:W-:-:S04]  /*13280*/  IMAD.MOV R12, RZ, RZ, -R3 ;  /* 0x000000ffff0c7224 */ /* 0x001fc800078e0a03 */
[----:B------:R-:W-:-:S04]  /*13290*/  IMAD R13, R12, R9, RZ ;  /* 0x000000090c0d7224 */ /* 0x000fc800078e02ff */
[----:B------:R-:W-:Y:S01]  /*132a0*/  IMAD.HI.U32 R2, R3, R13, R2 ;  /* 0x0000000d03027227 */ /* 0x000fe200078e0002 */
        /* <DEDUP_REMOVED lines=9> */
[----:B------:R-:W-:-:S03]  /*13340*/  ISETP.GE.AND P0, PT, R3, RZ, PT ;  /* 0x000000ff0300720c */ /* 0x000fc60003f06270 */
[----:B------:R-:W-:-:S10]  /*13350*/  IMAD.MOV.U32 R9, RZ, RZ, R2 ;  /* 0x000000ffff097224 */ /* 0x000fd400078e0002 */
[----:B------:R-:W-:Y:S01]  /*13360*/  @!P0 IMAD.MOV R9, RZ, RZ, -R9 ;  /* 0x000000ffff098224 */ /* 0x000fe200078e0a09 */
[----:B------:R-:W-:-:S13]  /*13370*/  ISETP.NE.AND P0, PT, R6, RZ, PT ;  /* 0x000000ff0600720c */ /* 0x000fda0003f05270 */
[----:B------:R-:W-:-:S05]  /*13380*/  @!P0 LOP3.LUT R9, RZ, R6, RZ, 0x33, !PT ;  /* 0x00000006ff098212 */ /* 0x000fca00078e33ff */
[----:B------:R-:W-:Y:S02]  /*13390*/  IMAD R4, R8, R9, RZ ;  /* 0x0000000908047224 */ /* 0x000fe400078e02ff */
[----:B------:R-:W-:Y:S02]  /*133a0*/  IMAD.MOV R9, RZ, RZ, -R9 ;  /* 0x000000ffff097224 */ /* 0x000fe400078e0a09 */
[----:B------:R-:W-:Y:S02]  /*133b0*/  IMAD.MOV R2, RZ, RZ, -R4 ;  /* 0x000000ffff027224 */ /* 0x000fe400078e0a04 */
[----:B------:R-:W-:-:S03]  /*133c0*/  IMAD R7, R6, R9, R7 ;  /* 0x0000000906077224 */ /* 0x000fc600078e0207 */
[----:B------:R-:W-:Y:S01]  /*133d0*/  VIADDMNMX R8, R2, R5, R8, PT ;  /* 0x0000000502087246 */ /* 0x000fe20003800108 */
[----:B------:R-:W-:-:S03]  /*133e0*/  IMAD.IADD R4, R7, 0x1, R4 ;  /* 0x0000000107047824 */ /* 0x000fc600078e0204 */
[----:B------:R-:W-:-:S04]  /*133f0*/  IABS R5, R8 ;  /* 0x0000000800057213 */ /* 0x000fc80000000000 */
[----:B------:R-:W0:Y:S08]  /*13400*/  I2F.RP R10, R5 ;  /* 0x00000005000a7306 */ /* 0x000e300000209400 */
[----:B0-----:R-:W0:Y:S02]  /*13410*/  MUFU.RCP R10, R10 ;  /* 0x0000000a000a7308 */ /* 0x001e240000001000 */
[----:B0-----:R-:W-:-:S06]  /*13420*/  VIADD R2, R10, 0xffffffe ;  /* 0x0ffffffe0a027836 */ /* 0x001fcc0000000000 */
[----:B------:R0:W1:Y:S02]  /*13430*/  F2I.FTZ.U32.TRUNC.NTZ R3, R2 ;  /* 0x0000000200037305 */ /* 0x000064000021f000 */
[----:B0-----:R-:W-:Y:S02]  /*13440*/  IMAD.MOV.U32 R2, RZ, RZ, RZ ;  /* 0x000000ffff027224 */ /* 0x001fe400078e00ff */
[----:B-1----:R-:W-:-:S04]  /*13450*/  IMAD.MOV R6, RZ, RZ, -R3 ;  /* 0x000000ffff067224 */ /* 0x002fc800078e0a03 */
[----:B------:R-:W-:Y:S01]  /*13460*/  IMAD R9, R6, R5, RZ ;  /* 0x0000000506097224 */ /* 0x000fe200078e02ff */
[----:B------:R-:W-:-:S03]  /*13470*/  IABS R6, R7 ;  /* 0x0000000700067213 */ /* 0x000fc60000000000 */
[----:B------:R-:W-:Y:S01]  /*13480*/  IMAD.HI.U32 R3, R3, R9, R2 ;  /* 0x0000000903037227 */ /* 0x000fe200078e0002 */
[----:B------:R-:W-:-:S05]  /*13490*/  IABS R9, R8 ;  /* 0x0000000800097213 */ /* 0x000fca0000000000 */
        /* <DEDUP_REMOVED lines=12> */
[----:B------:R-:W-:Y:S01]  /*13560*/  @!P0 LOP3.LUT R3, RZ, R8, RZ, 0x33, !PT ;  /* 0x00000008ff038212 */ /* 0x000fe200078e33ff */
[----:B------:R-:W-:-:S03]  /*13570*/  IMAD.MOV R8, RZ, RZ, -R8 ;  /* 0x000000ffff087224 */ /* 0x000fc600078e0a08 */
[----:B------:R-:W-:Y:S01]  /*13580*/  LOP3.LUT R2, RZ, R3, RZ, 0x33, !PT ;  /* 0x00000003ff027212 */ /* 0x000fe200078e33ff */
[----:B------:R-:W-:-:S04]  /*13590*/  IMAD R18, R3, R8, R4 ;  /* 0x0000000803127224 */ /* 0x000fc800078e0204 */
[----:B------:R-:W-:Y:S01]  /*135a0*/  IMAD.IADD R17, R17, 0x1, R2 ;  /* 0x0000000111117824 */ /* 0x000fe200078e0202 */
[----:B------:R-:W-:Y:S06]  /*135b0*/  BRA `(.L_x_1238) ;  /* 0x00000000001c7947 */ /* 0x000fec0003800000 */
.L_x_1230:
[----:B------:R-:W-:Y:S01]  /*135c0*/  UMOV UR4, URZ ;  /* 0x0000003f00047c82 */ /* 0x000fe20008000000 */
[----:B------:R-:W-:Y:S01]  /*135d0*/  UMOV UR5, URZ ;  /* 0x0000003f00057c82 */ /* 0x000fe20008000000 */
[----:B------:R-:W-:Y:S01]  /*135e0*/  ULDC UR6, c[0x0][0xc14] ;  /* 0x0003050000067ab9 */ /* 0x000fe20000000800 */
[----:B------:R-:W-:Y:S02]  /*135f0*/  IMAD.MOV.U32 R16, RZ, RZ, R4 ;  /* 0x000000ffff107224 */ /* 0x000fe400078e0004 */
[----:B------:R-:W-:Y:S02]  /*13600*/  IMAD.U32 R17, RZ, RZ, UR4 ;  /* 0x00000004ff117e24 */ /* 0x000fe4000f8e00ff */
[----:B------:R-:W-:Y:S02]  /*13610*/  IMAD.U32 R18, RZ, RZ, UR5 ;  /* 0x00000005ff127e24 */ /* 0x000fe4000f8e00ff */
[----:B------:R-:W-:-:S07]  /*13620*/  IMAD.U32 R19, RZ, RZ, UR6 ;  /* 0x00000006ff137e24 */ /* 0x000fce000f8e00ff */
.L_x_1238:
        /* <DEDUP_REMOVED lines=12> */
.L_x_1164:
[----:B-1----:R-:W3:Y:S01]  /*136f0*/  LDL.LU R0, [R1+0x18] ;  /* 0x0000180001007983 */ /* 0x002ee20000300800 */
[----:B------:R-:W-:Y:S01]  /*13700*/  BSSY B0, `(.L_x_1240) ;  /* 0x000000b000007945 */ /* 0x000fe20003800000 */
[----:B------:R-:W1:Y:S01]  /*13710*/  S2R R5, SR_CgaCtaId ;  /* 0x0000000000057919 */ /* 0x000e620000008800 */
[----:B---3--:R-:W-:-:S05]  /*13720*/  VIADD R0, R0, 0x1 ;  /* 0x0000000100007836 */ /* 0x008fca0000000000 */
[----:B--2---:R-:W-:-:S04]  /*13730*/  LEA.HI R2, R0, R0, RZ, 0x1 ;  /* 0x0000000000027211 */ /* 0x004fc800078f08ff */
[----:B------:R-:W-:-:S05]  /*13740*/  LOP3.LUT R3, R2, 0xfffffffe, RZ, 0xc0, !PT ;  /* 0xfffffffe02037812 */ /* 0x000fca00078ec0ff */
[----:B------:R-:W-:Y:S01]  /*13750*/  IMAD.IADD R3, R0, 0x1, -R3 ;  /* 0x0000000100037824 */ /* 0x000fe200078e0a03 */
[----:B------:R-:W-:-:S04]  /*13760*/  MOV R0, 0x400 ;  /* 0x0000040000007802 */ /* 0x000fc80000000f00 */
[----:B-1----:R-:W-:Y:S02]  /*13770*/  LEA R0, R5, R0, 0x18 ;  /* 0x0000000005007211 */ /* 0x002fe400078ec0ff */
[----:B------:R-:W-:-:S04]  /*13780*/  SHF.L.U32 R3, R3, 0x1f, RZ ;  /* 0x0000001f03037819 */ /* 0x000fc800000006ff */
[----:B------:R-:W1:Y:S02]  /*13790*/  SYNCS.PHASECHK.TRANS64.TRYWAIT P0, [R0+URZ+0x2a820], R3 ;  /* 0x02a82003000075a7 */ /* 0x000e64000800017f */
[----:B-1----:R-:W-:Y:S05]  /*137a0*/  @!P0 BRA `(.L_x_1241) ;  /* 0x0000001400088947 */ /* 0x002fea0003800000 */
.L_x_1294:
[----:B------:R-:W-:Y:S05]  /*137b0*/  BSYNC B0 ;  /* 0x0000000000007941 */ /* 0x000fea0003800000 */
.L_x_1240:
[----:B------:R-:W-:-:S03]  /*137c0*/  UMOV UR4, 0xffffffff ;  /* 0xffffffff00047882 */ /* 0x000fc60000000000 */
[----:B------:R-:W-:Y:S05]  /*137d0*/  BRA.DIV UR4, `(.L_x_1242) ;  /* 0x0000001604107947 */ /* 0x000fea000b800000 */
[----:B------:R-:W2:Y:S02]  /*137e0*/  S2R R2, SR_TID.X ;  /* 0x0000000000027919 */ /* 0x000ea40000002100 */
[----:B--2---:R-:W-:-:S04]  /*137f0*/  SHF.R.U32.HI R2, RZ, 0x5, R2 ;  /* 0x00000005ff027819 */ /* 0x004fc80000011602 */
[----:B------:R-:W-:-:S05]  /*13800*/  LOP3.LUT R2, R2, 0x3, RZ, 0xc0, !PT ;  /* 0x0000000302027812 */ /* 0x000fca00078ec0ff */
[----:B------:R2:W3:Y:S02]  /*13810*/  SHFL.IDX PT, R14, R2, RZ, 0x1f ;  /* 0x00001fff020e7589 */ /* 0x0004e400000e0000 */
.L_x_1297:
[----:B---3--:R-:W-:Y:S01]  /*13820*/  ISETP.NE.AND P0, PT, R14, RZ, PT ;  /* 0x000000ff0e00720c */ /* 0x008fe20003f05270 */
[----:B------:R-:W-:-:S12]  /*13830*/  BSSY B0, `(.L_x_1243) ;  /* 0x0000027000007945 */ /* 0x000fd80003800000 */
[----:B------:R-:W-:Y:S05]  /*13840*/  @P0 BRA `(.L_x_1244) ;  /* 0x0000000000940947 */ /* 0x000fea0003800000 */
[----:B------:R-:W-:-:S03]  /*13850*/  UMOV UR4, 0xffffffff ;  /* 0xffffffff00047882 */ /* 0x000fc60000000000 */
[----:B------:R-:W-:Y:S05]  /*13860*/  BRA.DIV UR4, `(.L_x_1245) ;  /* 0x0000001604207947 */ /* 0x000fea000b800000 */
[----:B------:R-:W-:-:S13]  /*13870*/  ELECT P6, URZ, PT ;  /* 0x00000000003f782f */ /* 0x000fda00038c0000 */
.L_x_1300:
[----:B------:R-:W-:Y:S05]  /*13880*/  @!P6 BRA `(.L_x_1244) ;  /* 0x000000000084e947 */ /* 0x000fea0003800000 */
[----:B--2---:R-:W2:Y:S02]  /*13890*/  LDL.LU R2, [R1+0x20] ;  /* 0x0000200001027983 */ /* 0x004ea40000300800 */
[----:B--2---:R-:W-:-:S04]  /*138a0*/  LOP3.LUT R2, R2, 0x2, RZ, 0xfc, !PT ;  /* 0x0000000202027812 */ /* 0x004fc800078efcff */
[----:B------:R-:W-:-:S13]  /*138b0*/  ISETP.NE.AND P2, PT, R2, 0x3, PT ;  /* 0x000000030200780c */ /* 0x000fda0003f45270 */
[----:B------:R-:W-:Y:S05]  /*138c0*/  @!P2 BRA `(.L_x_1246) ;  /* 0x000000000004a947 */ /* 0x000fea0003800000 */
[----:B------:R-:W-:Y:S01]  /*138d0*/  BPT.TRAP 0x1 ;  /* 0x000000040000795c */ /* 0x000fe20000300000 */
.L_x_1246:
[----:B-1----:R-:W2:Y:S04]  /*138e0*/  LDL R3, [R1] ;  /* 0x0000000001037983 */ /* 0x002ea80000100800 */
[----:B------:R-:W3:Y:S01]  /*138f0*/  LDL.LU R7, [R1+0x8] ;  /* 0x0000080001077983 */ /* 0x000ee20000300800 */
[----:B------:R-:W-:-:S04]  /*13900*/  VIADD R2, R0, 0x2a840 ;  /* 0x0002a84000027836 */ /* 0x000fc80000000000 */
[C---:B--2---:R-:W-:Y:S02]  /*13910*/  IMAD R6, R3.reuse, 0x8, R2 ;  /* 0x0000000803067824 */ /* 0x044fe400078e0202 */
[----:B------:R-:W-:Y:S01]  /*13920*/  VIADD R3, R3, 0x1 ;  /* 0x0000000103037836 */ /* 0x000fe20000000000 */
[----:B---3--:R-:W-:-:S04]  /*13930*/  SHF.L.U32 R5, R7, 0x1f, RZ ;  /* 0x0000001f07057819 */ /* 0x008fc800000006ff */
[C---:B------:R-:W-:Y:S01]  /*13940*/  ISETP.NE.AND P1, PT, R3.reuse, 0x2, PT ;  /* 0x000000020300780c */ /* 0x040fe20003f25270 */
[----:B------:R-:W1:Y:S03]  /*13950*/  SYNCS.PHASECHK.TRANS64.TRYWAIT P0, [R6+URZ], R5 ;  /* 0x00000005060075a7 */ /* 0x000e66000800017f */
[----:B------:R-:W-:Y:S02]  /*13960*/  SEL R4, RZ, 0x1, P1 ;  /* 0x00000001ff047807 */ /* 0x000fe40000800000 */
[----:B------:R-:W-:Y:S02]  /*13970*/  SEL R3, R3, RZ, P1 ;  /* 0x000000ff03037207 */ /* 0x000fe40000800000 */
[----:B------:R-:W-:-:S03]  /*13980*/  LOP3.LUT R4, R7, R4, RZ, 0x3c, !PT ;  /* 0x0000000407047212 */ /* 0x000fc600078e3cff */
[----:B------:R-:W-:Y:S01]  /*13990*/  IMAD R7, R3, 0x8, R2 ;  /* 0x0000000803077824 */ /* 0x000fe200078e0202 */
[----:B------:R-:W-:Y:S01]  /*139a0*/  SHF.L.U32 R2, R4, 0x1f, RZ ;  /* 0x0000001f04027819 */ /* 0x000fe200000006ff */
[----:B-1----:R-:W-:Y:S06]  /*139b0*/  @!P0 BRA `(.L_x_1247) ;  /* 0x0000001000ec8947 */ /* 0x002fec0003800000 */
.L_x_1301:
[----:B------:R-:W2:Y:S02]  /*139c0*/  SYNCS.PHASECHK.TRANS64.TRYWAIT P0, [R7+URZ], R2 ;  /* 0x00000002070075a7 */ /* 0x000ea4000800017f */
[----:B--2---:R-:W-:Y:S05]  /*139d0*/  @!P0 BRA `(.L_x_1248) ;  /* 0x0000001000f88947 */ /* 0x004fea0003800000 */
.L_x_1302:
[----:B------:R-:W-:Y:S05]  /*139e0*/  @!P2 BRA `(.L_x_1249) ;  /* 0x000000000004a947 */ /* 0x000fea0003800000 */
[----:B------:R-:W-:Y:S01]  /*139f0*/  BPT.TRAP 0x1 ;  /* 0x000000040000795c */ /* 0x000fe20000300000 */
.L_x_1249:
[----:B------:R-:W3:Y:S01]  /*13a00*/  LDL.LU R4, [R1] ;  /* 0x0000000001047983 */ /* 0x000ee20000300800 */
[----:B------:R-:W-:-:S04]  /*13a10*/  VIADD R0, R0, 0x2a860 ;  /* 0x0002a86000007836 */ /* 0x000fc80000000000 */
[----:B---3--:R-:W-:-:S04]  /*13a20*/  IMAD R4, R4, 0x8, R0 ;  /* 0x0000000804047824 */ /* 0x008fc800078e0200 */
[----:B------:R-:W3:Y:S02]  /*13a30*/  SYNCS.PHASECHK.TRANS64.TRYWAIT P0, [R4+URZ], R5 ;  /* 0x00000005040075a7 */ /* 0x000ee4000800017f */
[----:B---3--:R-:W-:Y:S05]  /*13a40*/  @!P0 BRA `(.L_x_1250) ;  /* 0x0000001000f08947 */ /* 0x008fea0003800000 */
.L_x_1303:
[----:B------:R-:W-:-:S07]  /*13a50*/  IMAD R3, R3, 0x8, R0 ;  /* 0x0000000803037824 */ /* 0x000fce00078e0200 */
.L_x_1251:
[----:B----4-:R4:W0:Y:S02]  /*13a60*/  SYNCS.PHASECHK.TRANS64.TRYWAIT P0, [R3+URZ], R2 ;  /* 0x00000002030075a7 */ /* 0x010824000800017f */
[----:B0-----:R-:W-:Y:S05]  /*13a70*/  @!P0 NANOSLEEP.SYNCS 0x989680 ;  /* 0x009896800000895d */ /* 0x001fea0003900000 */
[----:B------:R-:W0:Y:S02]  /*13a80*/  @!P0 SYNCS.PHASECHK.TRANS64 P0, [R3+URZ], R2 ;  /* 0x00000002030085a7 */ /* 0x000e24000800007f */
[----:B0-----:R-:W-:Y:S05]  /*13a90*/  @!P0 BRA `(.L_x_1251) ;  /* 0xfffffffc00f08947 */ /* 0x001fea000383ffff */
.L_x_1244:
[----:B------:R-:W-:Y:S05]  /*13aa0*/  BSYNC B0 ;  /* 0x0000000000007941 */ /* 0x000fea0003800000 */
.L_x_1243:
[----:B------:R-:W-:Y:S05]  /*13ab0*/  EXIT ;  /* 0x000000000000794d */ /* 0x000fea0003800000 */
.L_x_1068:
[----:B0-----:R-:W-:-:S04]  /*13ac0*/  IMAD.U32 R3, RZ, RZ, UR38 ;  /* 0x00000026ff037e24 */ /* 0x001fc8000f8e00ff */
[----:B------:R0:W1:Y:S03]  /*13ad0*/  SYNCS.PHASECHK.TRANS64.TRYWAIT P1, [R3+URZ+0x2a800], R0 ;  /* 0x02a80000030075a7 */ /* 0x000066000802017f */
[----:B-1----:R-:W-:Y:S05]  /*13ae0*/  @!P1 NANOSLEEP.SYNCS 0x989680 ;  /* 0x009896800000995d */ /* 0x002fea0003900000 */
[----:B------:R-:W1:Y:S02]  /*13af0*/  @!P1 SYNCS.PHASECHK.TRANS64 P1, [R3+URZ+0x2a800], R0 ;  /* 0x02a80000030095a7 */ /* 0x000e64000802007f */
[----:B-1----:R-:W-:Y:S05]  /*13b00*/  @!P1 BRA `(.L_x_1068) ;  /* 0xfffffffc00ec9947 */ /* 0x002fea000383ffff */
[----:B------:R-:W-:Y:S05]  /*13b10*/  BRA `(.L_x_1252) ;  /* 0xfffffedc006c7947 */ /* 0x000fea000383ffff */
.L_x_1072:
[----:B-1----:R1:W3:Y:S02]  /*13b20*/  SYNCS.PHASECHK.TRANS64.TRYWAIT P1, [R3+URZ+0x2a830], R0 ;  /* 0x02a83000030075a7 */ /* 0x0022e4000802017f */
[----:B---3--:R-:W-:Y:S05]  /*13b30*/  @!P1 NANOSLEEP.SYNCS 0x989680 ;  /* 0x009896800000995d */ /* 0x008fea0003900000 */
[----:B------:R-:W3:Y:S02]  /*13b40*/  @!P1 SYNCS.PHASECHK.TRANS64 P1, [R3+URZ+0x2a830], R0 ;  /* 0x02a83000030095a7 */ /* 0x000ee4000802007f */
[----:B---3--:R-:W-:Y:S05]  /*13b50*/  @!P1 BRA `(.L_x_1072) ;  /* 0xfffffffc00f09947 */ /* 0x008fea000383ffff */
[----:B------:R-:W-:Y:S05]  /*13b60*/  BRA `(.L_x_1071) ;  /* 0xfffffedc00a07947 */ /* 0x000fea000383ffff */
.L_x_1088:
[----:B-1----:R-:W-:-:S04]  /*13b70*/  IMAD.U32 R89, RZ, RZ, UR5 ;  /* 0x00000005ff597e24 */ /* 0x002fc8000f8e00ff */
[----:B------:R1:W2:Y:S03]  /*13b80*/  SYNCS.PHASECHK.TRANS64.TRYWAIT P1, [R89+URZ+0x2a830], R10 ;  /* 0x02a8300a590075a7 */ /* 0x0002a6000802017f */
[----:B--2---:R-:W-:Y:S05]  /*13b90*/  @!P1 NANOSLEEP.SYNCS 0x989680 ;  /* 0x009896800000995d */ /* 0x004fea0003900000 */
[----:B------:R-:W2:Y:S02]  /*13ba0*/  @!P1 SYNCS.PHASECHK.TRANS64 P1, [R89+URZ+0x2a830], R10 ;  /* 0x02a8300a590095a7 */ /* 0x000ea4000802007f */
[----:B--2---:R-:W-:Y:S05]  /*13bb0*/  @!P1 BRA `(.L_x_1088) ;  /* 0xfffffffc00ec9947 */ /* 0x004fea000383ffff */
[----:B------:R-:W-:Y:S05]  /*13bc0*/  BRA `(.L_x_1087) ;  /* 0xffffff0800247947 */ /* 0x000fea000383ffff */
.L_x_1092:
[----:B--2---:R-:W-:-:S04]  /*13bd0*/  IMAD.U32 R175, RZ, RZ, UR11 ;  /* 0x0000000bffaf7e24 */ /* 0x004fc8000f8e00ff */
[----:B------:R2:W3:Y:S03]  /*13be0*/  SYNCS.PHASECHK.TRANS64.TRYWAIT P1, [R175+URZ+0x2a850], R0 ;  /* 0x02a85000af0075a7 */ /* 0x0004e6000802017f */
[----:B---3--:R-:W-:Y:S05]  /*13bf0*/  @!P1 NANOSLEEP.SYNCS 0x989680 ;  /* 0x009896800000995d */ /* 0x008fea0003900000 */
[----:B------:R-:W3:Y:S02]  /*13c00*/  @!P1 SYNCS.PHASECHK.TRANS64 P1, [R175+URZ+0x2a850], R0 ;  /* 0x02a85000af0095a7 */ /* 0x000ee4000802007f */
[----:B---3--:R-:W-:Y:S05]  /*13c10*/  @!P1 BRA `(.L_x_1092) ;  /* 0xfffffffc00ec9947 */ /* 0x008fea000383ffff */
[----:B------:R-:W-:Y:S05]  /*13c20*/  BRA `(.L_x_1091) ;  /* 0xffffff10003c7947 */ /* 0x000fea000383ffff */
.L_x_1109:
[----:B-1----:R-:W-:-:S04]  /*13c30*/  IMAD.U32 R10, RZ, RZ, UR5 ;  /* 0x00000005ff0a7e24 */ /* 0x002fc8000f8e00ff */
[----:B------:R1:W2:Y:S03]  /*13c40*/  SYNCS.PHASECHK.TRANS64.TRYWAIT P1, [R10+URZ+0x2a830], R3 ;  /* 0x02a830030a0075a7 */ /* 0x0002a6000802017f */
[----:B--2---:R-:W-:Y:S05]  /*13c50*/  @!P1 NANOSLEEP.SYNCS 0x989680 ;  /* 0x009896800000995d */ /* 0x004fea0003900000 */
[----:B------:R-:W2:Y:S02]  /*13c60*/  @!P1 SYNCS.PHASECHK.TRANS64 P1, [R10+URZ+0x2a830], R3 ;  /* 0x02a830030a0095a7 */ /* 0x000ea4000802007f */
[----:B--2---:R-:W-:Y:S05]  /*13c70*/  @!P1 BRA `(.L_x_1109) ;  /* 0xfffffffc00ec9947 */ /* 0x004fea000383ffff */
[----:B------:R-:W-:Y:S05]  /*13c80*/  BRA `(.L_x_1108) ;  /* 0xffffff3400c07947 */ /* 0x000fea000383ffff */
.L_x_1113:
[----:B01----:R-:W-:-:S04]  /*13c90*/  IMAD.U32 R3, RZ, RZ, UR10 ;  /* 0x0000000aff037e24 */ /* 0x003fc8000f8e00ff */
[----:B------:R0:W1:Y:S03]  /*13ca0*/  SYNCS.PHASECHK.TRANS64.TRYWAIT P1, [R3+URZ+0x2a850], R0 ;  /* 0x02a85000030075a7 */ /* 0x000066000802017f */
[----:B-1----:R-:W-:Y:S05]  /*13cb0*/  @!P1 NANOSLEEP.SYNCS 0x989680 ;  /* 0x009896800000995d */ /* 0x002fea0003900000 */
[----:B------:R-:W1:Y:S02]  /*13cc0*/  @!P1 SYNCS.PHASECHK.TRANS64 P1, [R3+URZ+0x2a850], R0 ;  /* 0x02a85000030095a7 */ /* 0x000e64000802007f */
[----:B-1----:R-:W-:Y:S05]  /*13cd0*/  @!P1 BRA `(.L_x_1113) ;  /* 0xfffffffc00ec9947 */ /* 0x002fea000383ffff */
[----:B------:R-:W-:Y:S05]  /*13ce0*/  BRA `(.L_x_1112) ;  /* 0xffffff3c00d87947 */ /* 0x000fea000383ffff */
.L_x_1119:
[----:B-1----:R-:W-:-:S04]  /*13cf0*/  IMAD.U32 R10, RZ, RZ, UR5 ;  /* 0x00000005ff0a7e24 */ /* 0x002fc8000f8e00ff */
[----:B------:R1:W2:Y:S03]  /*13d00*/  SYNCS.PHASECHK.TRANS64.TRYWAIT P1, [R10+URZ+0x2a830], R3 ;  /* 0x02a830030a0075a7 */ /* 0x0002a6000802017f */
[----:B--2---:R-:W-:Y:S05]  /*13d10*/  @!P1 NANOSLEEP.SYNCS 0x989680 ;  /* 0x009896800000995d */ /* 0x004fea0003900000 */
[----:B------:R-:W2:Y:S02]  /*13d20*/  @!P1 SYNCS.PHASECHK.TRANS64 P1, [R10+URZ+0x2a830], R3 ;  /* 0x02a830030a0095a7 */ /* 0x000ea4000802007f */
[----:B--2---:R-:W-:Y:S05]  /*13d30*/  @!P1 BRA `(.L_x_1119) ;  /* 0xfffffffc00ec9947 */ /* 0x004fea000383ffff */
[----:B------:R-:W-:Y:S05]  /*13d40*/  BRA `(.L_x_1118) ;  /* 0xffffff5000a87947 */ /* 0x000fea000383ffff */
.L_x_1123:
[----:B01----:R-:W-:-:S04]  /*13d50*/  IMAD.U32 R3, RZ, RZ, UR10 ;  /* 0x0000000aff037e24 */ /* 0x003fc8000f8e00ff */
[----:B------:R0:W1:Y:S03]  /*13d60*/  SYNCS.PHASECHK.TRANS64.TRYWAIT P1, [R3+URZ+0x2a850], R0 ;  /* 0x02a85000030075a7 */ /* 0x000066000802017f */
[----:B-1----:R-:W-:Y:S05]  /*13d70*/  @!P1 NANOSLEEP.SYNCS 0x989680 ;  /* 0x009896800000995d */ /* 0x002fea0003900000 */
[----:B------:R-:W1:Y:S02]  /*13d80*/  @!P1 SYNCS.PHASECHK.TRANS64 P1, [R3+URZ+0x2a850], R0 ;  /* 0x02a85000030095a7 */ /* 0x000e64000802007f */
[----:B-1----:R-:W-:Y:S05]  /*13d90*/  @!P1 BRA `(.L_x_1123) ;  /* 0xfffffffc00ec9947 */ /* 0x002fea000383ffff */
[----:B------:R-:W-:Y:S05]  /*13da0*/  BRA `(.L_x_1122) ;  /* 0xffffff5800c07947 */ /* 0x000fea000383ffff */
.L_x_1136:
[----:B-1----:R-:W-:-:S04]  /*13db0*/  IMAD.U32 R7, RZ, RZ, UR5 ;  /* 0x00000005ff077e24 */ /* 0x002fc8000f8e00ff */
[----:B------:R1:W2:Y:S03]  /*13dc0*/  SYNCS.PHASECHK.TRANS64.TRYWAIT P0, [R7+URZ+0x2a850], R0 ;  /* 0x02a85000070075a7 */ /* 0x0002a6000800017f */
[----:B--2---:R-:W-:Y:S05]  /*13dd0*/  @!P0 NANOSLEEP.SYNCS 0x989680 ;  /* 0x009896800000895d */ /* 0x004fea0003900000 */
[----:B------:R-:W2:Y:S02]  /*13de0*/  @!P0 SYNCS.PHASECHK.TRANS64 P0, [R7+URZ+0x2a850], R0 ;  /* 0x02a85000070085a7 */ /* 0x000ea4000800007f */
[----:B--2---:R-:W-:Y:S05]  /*13df0*/  @!P0 BRA `(.L_x_1136) ;  /* 0xfffffffc00ec8947 */ /* 0x004fea000383ffff */
[----:B------:R-:W-:Y:S05]  /*13e00*/  BRA `(.L_x_1135) ;  /* 0xffffff8000947947 */ /* 0x000fea000383ffff */
.L_x_1185:
[----:B------:R-:W1:Y:S01]  /*13e10*/  S2R R9, SR_TID.X ;  /* 0x0000000000097919 */ /* 0x000e620000002100 */
[----:B------:R-:W-:Y:S01]  /*13e20*/  BSSY B0, `(.L_x_1253) ;  /* 0x000000a000007945 */ /* 0x000fe20003800000 */
[----:B------:R-:W-:Y:S02]  /*13e30*/  IMAD.MOV.U32 R12, RZ, RZ, RZ ;  /* 0x000000ffff0c7224 */ /* 0x000fe400078e00ff */
[----:B0-----:R-:W-:Y:S02]  /*13e40*/  IMAD.MOV.U32 R11, RZ, RZ, 0x1f ;  /* 0x0000001fff0b7424 */ /* 0x001fe400078e00ff */
[----:B------:R-:W-:Y:S01]  /*13e50*/  IMAD.MOV.U32 R15, RZ, RZ, -0x1 ;  /* 0xffffffffff0f7424 */ /* 0x000fe200078e00ff */
[----:B-1----:R-:W-:-:S04]  /*13e60*/  SHF.R.U32.HI R9, RZ, 0x5, R9 ;  /* 0x00000005ff097819 */ /* 0x002fc80000011609 */
[----:B------:R-:W-:-:S05]  /*13e70*/  LOP3.LUT R9, R9, 0x3, RZ, 0xc0, !PT ;  /* 0x0000000309097812 */ /* 0x000fca00078ec0ff */
[----:B------:R-:W-:-:S07]  /*13e80*/  IMAD.MOV.U32 R13, RZ, RZ, R9 ;  /* 0x000000ffff0d7224 */ /* 0x000fce00078e0009 */
[----:B------:R-:W-:Y:S05]  /*13e90*/  WARPSYNC.COLLECTIVE R15, `(.L_x_1254) ;  /* 0x000000000f087348 */ /* 0x000fea0003c00000 */
[----:B------:R0:W1:Y:S02]  /*13ea0*/  SHFL.IDX P6, R14, R13, R12, R11 ;  /* 0x0000000c0d0e7389 */ /* 0x00006400000c000b */
[----:B01----:R-:W-:Y:S01]  /*13eb0*/  ENDCOLLECTIVE ;  /* 0x000000000000791b */ /* 0x003fe20003800000 */
.L_x_1254:
[----:B------:R-:W-:Y:S05]  /*13ec0*/  BSYNC B0 ;  /* 0x0000000000007941 */ /* 0x000fea0003800000 */
.L_x_1253:
[----:B------:R-:W-:Y:S05]  /*13ed0*/  BRA `(.L_x_1255) ;  /* 0xffffffc400647947 */ /* 0x000fea000383ffff */
.L_x_1186:
[----:B------:R-:W-:Y:S01]  /*13ee0*/  BSSY B0, `(.L_x_1256) ;  /* 0x0000006000007945 */ /* 0x000fe20003800000 */
[----:B------:R-:W-:-:S07]  /*13ef0*/  IMAD.MOV.U32 R15, RZ, RZ, -0x1 ;  /* 0xffffffffff0f7424 */ /* 0x000fce00078e00ff */
[----:B0-----:R-:W-:Y:S05]  /*13f00*/  WARPSYNC.COLLECTIVE R15, `(.L_x_1257) ;  /* 0x000000000f0c7348 */ /* 0x001fea0003c00000 */
[----:B------:R-:W-:Y:S02]  /*13f10*/  ELECT P6, UR62, PT ;  /* 0x00000000003e782f */ /* 0x000fe400038c0000 */
[----:B------:R-:W-:Y:S01]  /*13f20*/  MOV R14, UR62 ;  /* 0x0000003e000e7c02 */ /* 0x000fe20008000f00 */
[----:B0-----:R-:W-:Y:S10]  /*13f30*/  ENDCOLLECTIVE ;  /* 0x000000000000791b */ /* 0x001ff40003800000 */
.L_x_1257:
[----:B------:R-:W-:Y:S05]  /*13f40*/  BSYNC B0 ;  /* 0x0000000000007941 */ /* 0x000fea0003800000 */
.L_x_1256:
[----:B------:R-:W-:Y:S05]  /*13f50*/  BRA `(.L_x_1258) ;  /* 0xffffffc400547947 */ /* 0x000fea000383ffff */
.L_x_1189:
[----:B0-----:R0:W1:Y:S02]  /*13f60*/  SYNCS.PHASECHK.TRANS64.TRYWAIT P0, [R9+URZ+0x2a840], R10 ;  /* 0x02a8400a090075a7 */ /* 0x001064000800017f */
[----:B-1----:R-:W-:Y:S05]  /*13f70*/  @!P0 NANOSLEEP.SYNCS 0x989680 ;  /* 0x009896800000895d */ /* 0x002fea0003900000 */
[----:B------:R-:W1:Y:S02]  /*13f80*/  @!P0 SYNCS.PHASECHK.TRANS64 P0, [R9+URZ+0x2a840], R10 ;  /* 0x02a8400a090085a7 */ /* 0x000e64000800007f */
[----:B-1----:R-:W-:Y:S05]  /*13f90*/  @!P0 BRA `(.L_x_1189) ;  /* 0xfffffffc00f08947 */ /* 0x002fea000383ffff */
[----:B------:R-:W-:Y:S05]  /*13fa0*/  BRA `(.L_x_1259) ;  /* 0xffffffc400bc7947 */ /* 0x000fea000383ffff */
.L_x_1192:
        /* <DEDUP_REMOVED lines=8> */
.L_x_1200:
[----:B0-----:R0:W1:Y:S02]  /*14030*/  SYNCS.PHASECHK.TRANS64.TRYWAIT P0, [R2+URZ+0x2a840], R3 ;  /* 0x02a84003020075a7 */ /* 0x001064000800017f */
[----:B-1----:R-:W-:Y:S05]  /*14040*/  @!P0 NANOSLEEP.SYNCS 0x989680 ;  /* 0x009896800000895d */ /* 0x002fea0003900000 */
[----:B------:R-:W1:Y:S02]  /*14050*/  @!P0 SYNCS.PHASECHK.TRANS64 P0, [R2+URZ+0x2a840], R3 ;  /* 0x02a84003020085a7 */ /* 0x000e64000800007f */
[----:B-1----:R-:W-:Y:S05]  /*14060*/  @!P0 BRA `(.L_x_1200) ;  /* 0xfffffffc00f08947 */ /* 0x002fea000383ffff */
[----:B------:R-:W-:Y:S05]  /*14070*/  BRA `(.L_x_1261) ;  /* 0xffffffcc00c47947 */ /* 0x000fea000383ffff */
.L_x_1202:
[----:B0-----:R0:W1:Y:S02]  /*14080*/  SYNCS.PHASECHK.TRANS64.TRYWAIT P0, [R3+URZ+0x60], R2 ;  /* 0x00006002030075a7 */ /* 0x001064000800017f */
[----:B-1----:R-:W-:Y:S05]  /*14090*/  @!P0 NANOSLEEP.SYNCS 0x989680 ;  /* 0x009896800000895d */ /* 0x002fea0003900000 */
[----:B------:R-:W1:Y:S02]  /*140a0*/  @!P0 SYNCS.PHASECHK.TRANS64 P0, [R3+URZ+0x60], R2 ;  /* 0x00006002030085a7 */ /* 0x000e64000800007f */
[----:B-1----:R-:W-:Y:S05]  /*140b0*/  @!P0 BRA `(.L_x_1202) ;  /* 0xfffffffc00f08947 */ /* 0x002fea000383ffff */
[----:B------:R-:W-:Y:S05]  /*140c0*/  BRA `(.L_x_1262) ;  /* 0xffffffd000707947 */ /* 0x000fea000383ffff */
.L_x_1207:
[----:B-1----:R1:W2:Y:S02]  /*140d0*/  SYNCS.PHASECHK.TRANS64.TRYWAIT P0, [R2+URZ+0x2a840], R3 ;  /* 0x02a84003020075a7 */ /* 0x0022a4000800017f */
[----:B--2---:R-:W-:Y:S05]  /*140e0*/  @!P0 NANOSLEEP.SYNCS 0x989680 ;  /* 0x009896800000895d */ /* 0x004fea0003900000 */
[----:B------:R-:W2:Y:S02]  /*140f0*/  @!P0 SYNCS.PHASECHK.TRANS64 P0, [R2+URZ+0x2a840], R3 ;  /* 0x02a84003020085a7 */ /* 0x000ea4000800007f */
[----:B--2---:R-:W-:Y:S05]  /*14100*/  @!P0 BRA `(.L_x_1207) ;  /* 0xfffffffc00f08947 */ /* 0x004fea000383ffff */
[----:B------:R-:W-:Y:S05]  /*14110*/  BRA `(.L_x_1263) ;  /* 0xffffffd400d87947 */ /* 0x000fea000383ffff */
.L_x_1209:
[----:B0-----:R0:W1:Y:S02]  /*14120*/  SYNCS.PHASECHK.TRANS64.TRYWAIT P1, [R3+URZ+0x60], R2 ;  /* 0x00006002030075a7 */ /* 0x001064000802017f */
[----:B-1----:R-:W-:Y:S05]  /*14130*/  @!P1 NANOSLEEP.SYNCS 0x989680 ;  /* 0x009896800000995d */ /* 0x002fea0003900000 */
[----:B------:R-:W1:Y:S02]  /*14140*/  @!P1 SYNCS.PHASECHK.TRANS64 P1, [R3+URZ+0x60], R2 ;  /* 0x00006002030095a7 */ /* 0x000e64000802007f */
[----:B-1----:R-:W-:Y:S05]  /*14150*/  @!P1 BRA `(.L_x_1209) ;  /* 0xfffffffc00f09947 */ /* 0x002fea000383ffff */
[----:B------:R-:W-:Y:S05]  /*14160*/  BRA `(.L_x_1264) ;  /* 0xffffffd800847947 */ /* 0x000fea000383ffff */
.L_x_1214:
[----:B--2---:R2:W3:Y:S02]  /*14170*/  SYNCS.PHASECHK.TRANS64.TRYWAIT P0, [R2+URZ+0x2a840], R3 ;  /* 0x02a84003020075a7 */ /* 0x0044e4000800017f */
[----:B---3--:R-:W-:Y:S05]  /*14180*/  @!P0 NANOSLEEP.SYNCS 0x989680 ;  /* 0x009896800000895d */ /* 0x008fea0003900000 */
[----:B------:R-:W3:Y:S02]  /*14190*/  @!P0 SYNCS.PHASECHK.TRANS64 P0, [R2+URZ+0x2a840], R3 ;  /* 0x02a84003020085a7 */ /* 0x000ee4000800007f */
[----:B---3--:R-:W-:Y:S05]  /*141a0*/  @!P0 BRA `(.L_x_1214) ;  /* 0xfffffffc00f08947 */ /* 0x008fea000383ffff */
[----:B------:R-:W-:Y:S05]  /*141b0*/  BRA `(.L_x_1265) ;  /* 0xffffffdc00a47947 */ /* 0x000fea000383ffff */
.L_x_1216:
[----:B0-----:R0:W1:Y:S02]  /*141c0*/  SYNCS.PHASECHK.TRANS64.TRYWAIT P1, [R2+URZ+0x60], R9 ;  /* 0x00006009020075a7 */ /* 0x001064000802017f */
[----:B-1----:R-:W-:Y:S05]  /*141d0*/  @!P1 NANOSLEEP.SYNCS 0x989680 ;  /* 0x009896800000995d */ /* 0x002fea0003900000 */
[----:B------:R-:W1:Y:S02]  /*141e0*/  @!P1 SYNCS.PHASECHK.TRANS64 P1, [R2+URZ+0x60], R9 ;  /* 0x00006009020095a7 */ /* 0x000e64000802007f */
[----:B-1----:R-:W-:Y:S05]  /*141f0*/  @!P1 BRA `(.L_x_1216) ;  /* 0xfffffffc00f09947 */ /* 0x002fea000383ffff */
[----:B------:R-:W-:Y:S05]  /*14200*/  BRA `(.L_x_1266) ;  /* 0xffffffe000547947 */ /* 0x000fea000383ffff */
.L_x_1223:
[----:B-1----:R1:W2:Y:S02]  /*14210*/  SYNCS.PHASECHK.TRANS64.TRYWAIT P0, [R3+URZ+0x2a860], R0 ;  /* 0x02a86000030075a7 */ /* 0x0022a4000800017f */
[----:B--2---:R-:W-:Y:S05]  /*14220*/  @!P0 NANOSLEEP.SYNCS 0x989680 ;  /* 0x009896800000895d */ /* 0x004fea0003900000 */
[----:B------:R-:W2:Y:S02]  /*14230*/  @!P0 SYNCS.PHASECHK.TRANS64 P0, [R3+URZ+0x2a860], R0 ;  /* 0x02a86000030085a7 */ /* 0x000ea4000800007f */
[----:B--2---:R-:W-:Y:S05]  /*14240*/  @!P0 BRA `(.L_x_1223) ;  /* 0xfffffffc00f08947 */ /* 0x004fea000383ffff */
[----:B------:R-:W-:Y:S05]  /*14250*/  BRA `(.L_x_1267) ;  /* 0xffffffe4005c7947 */ /* 0x000fea000383ffff */
.L_x_1225:
[----:B------:R-:W-:Y:S01]  /*14260*/  BSSY B0, `(.L_x_1268) ;  /* 0x0000008000007945 */ /* 0x000fe20003800000 */
[----:B------:R-:W-:Y:S02]  /*14270*/  IMAD.MOV.U32 R13, RZ, RZ, R16 ;  /* 0x000000ffff0d7224 */ /* 0x000fe400078e0010 */
[----:B------:R-:W-:Y:S02]  /*14280*/  IMAD.MOV.U32 R12, RZ, RZ, RZ ;  /* 0x000000ffff0c7224 */ /* 0x000fe400078e00ff */
[----:B0-----:R-:W-:Y:S02]  /*14290*/  IMAD.MOV.U32 R11, RZ, RZ, 0x1f ;  /* 0x0000001fff0b7424 */ /* 0x001fe400078e00ff */
[----:B------:R-:W-:-:S07]  /*142a0*/  IMAD.MOV.U32 R15, RZ, RZ, -0x1 ;  /* 0xffffffffff0f7424 */ /* 0x000fce00078e00ff */
[----:B-1----:R-:W-:Y:S05]  /*142b0*/  WARPSYNC.COLLECTIVE R15, `(.L_x_1269) ;  /* 0x000000000f087348 */ /* 0x002fea0003c00000 */
[----:B------:R0:W2:Y:S02]  /*142c0*/  SHFL.IDX P6, R14, R13, R12, R11 ;  /* 0x0000000c0d0e7389 */ /* 0x0000a400000c000b */
[----:B012---:R-:W-:Y:S01]  /*142d0*/  ENDCOLLECTIVE ;  /* 0x000000000000791b */ /* 0x007fe20003800000 */
.L_x_1269:
[----:B------:R-:W-:Y:S05]  /*142e0*/  BSYNC B0 ;  /* 0x0000000000007941 */ /* 0x000fea0003800000 */
.L_x_1268:
        /* <DEDUP_REMOVED lines=8> */
.L_x_1270:
[----:B------:R-:W-:Y:S01]  /*14370*/  IMAD.MOV.U32 R16, RZ, RZ, R14 ;  /* 0x000000ffff107224 */ /* 0x000fe200078e000e */
[----:B------:R-:W-:Y:S06]  /*14380*/  BRA `(.L_x_1271) ;  /* 0xffffffe400e47947 */ /* 0x000fec000383ffff */
.L_x_1228:
[----:B------:R-:W-:Y:S01]  /*14390*/  BSSY B0, `(.L_x_1272) ;  /* 0x0000008000007945 */ /* 0x000fe20003800000 */
[----:B-----5:R-:W-:Y:S02]  /*143a0*/  IMAD.MOV.U32 R13, RZ, RZ, R17 ;  /* 0x000000ffff0d7224 */ /* 0x020fe400078e0011 */
[----:B------:R-:W-:Y:S02]  /*143b0*/  IMAD.MOV.U32 R12, RZ, RZ, 0x1 ;  /* 0x00000001ff0c7424 */ /* 0x000fe400078e00ff */
[----:B0-----:R-:W-:Y:S02]  /*143c0*/  IMAD.MOV.U32 R11, RZ, RZ, RZ ;  /* 0x000000ffff0b7224 */ /* 0x001fe400078e00ff */
[----:B------:R-:W-:-:S07]  /*143d0*/  IMAD.MOV.U32 R15, RZ, RZ, -0x1 ;  /* 0xffffffffff0f7424 */ /* 0x000fce00078e00ff */
[----:B-1234-:R-:W-:Y:S05]  /*143e0*/  WARPSYNC.COLLECTIVE R15, `(.L_x_1273) ;  /* 0x000000000f087348 */ /* 0x01efea0003c00000 */
[----:B------:R0:W0:Y:S02]  /*143f0*/  SHFL.UP P6, R14, R13, R12, R11 ;  /* 0x0400000c0d0e7389 */ /* 0x00002400000c000b */
[----:B01234-:R-:W-:Y:S01]  /*14400*/  ENDCOLLECTIVE ;  /* 0x000000000000791b */ /* 0x01ffe20003800000 */
.L_x_1273:
[----:B------:R-:W-:Y:S05]  /*14410*/  BSYNC B0 ;  /* 0x0000000000007941 */ /* 0x000fea0003800000 */
.L_x_1272:
        /* <DEDUP_REMOVED lines=10> */
.L_x_1274:
        /* <DEDUP_REMOVED lines=8> */
.L_x_1275:
        /* <DEDUP_REMOVED lines=8> */
.L_x_1276:
        /* <DEDUP_REMOVED lines=8> */
.L_x_1277:
        /* <DEDUP_REMOVED lines=8> */
.L_x_1278:
[----:B------:R-:W-:Y:S05]  /*146c0*/  BRA `(.L_x_1279) ;  /* 0xffffffe400a87947 */ /* 0x000fea000383ffff */
.L_x_1233:
        /* <DEDUP_REMOVED lines=8> */
.L_x_1281:
[----:B------:R-:W-:Y:S05]  /*14750*/  BSYNC B0 ;  /* 0x0000000000007941 */ /* 0x000fea0003800000 */
.L_x_1280:
        /* <DEDUP_REMOVED lines=10> */
.L_x_1282:
        /* <DEDUP_REMOVED lines=8> */
.L_x_1283:
        /* <DEDUP_REMOVED lines=8> */
.L_x_1284:
        /* <DEDUP_REMOVED lines=8> */
.L_x_1285:
        /* <DEDUP_REMOVED lines=8> */
.L_x_1286:
[----:B------:R-:W-:Y:S05]  /*14a00*/  BRA `(.L_x_1287) ;  /* 0xffffffe4008c7947 */ /* 0x000fea000383ffff */
.L_x_1235:
[----:B------:R-:W-:Y:S01]  /*14a10*/  BSSY B0, `(.L_x_1288) ;  /* 0x0000006000007945 */ /* 0x000fe20003800000 */
[----:B------:R-:W-:Y:S01]  /*14a20*/  PLOP3.LUT P6, PT, P6, PT, PT, 0x8, 0x0 ;  /* 0x000000000000781c */ /* 0x000fe200037ce170 */
[----:B------:R-:W-:-:S12]  /*14a30*/  IMAD.MOV.U32 R15, RZ, RZ, -0x1 ;  /* 0xffffffffff0f7424 */ /* 0x000fd800078e00ff */
[----:B0-----:R-:W-:Y:S05]  /*14a40*/  WARPSYNC.COLLECTIVE R15, `(.L_x_1289) ;  /* 0x000000000f087348 */ /* 0x001fea0003c00000 */
[----:B------:R-:W-:Y:S01]  /*14a50*/  VOTE.ANY R14, PT, P6 ;  /* 0x00000000000e7806 */ /* 0x000fe200030e0100 */
[----:B0-----:R-:W-:Y:S06]  /*14a60*/  ENDCOLLECTIVE ;  /* 0x000000000000791b */ /* 0x001fec0003800000 */
.L_x_1289:
[----:B------:R-:W-:Y:S05]  /*14a70*/  BSYNC B0 ;  /* 0x0000000000007941 */ /* 0x000fea0003800000 */
.L_x_1288:
        /* <DEDUP_REMOVED lines=9> */
.L_x_1290:
[----:B------:R-:W-:Y:S01]  /*14b10*/  IMAD.MOV.U32 R17, RZ, RZ, R14 ;  /* 0x000000ffff117224 */ /* 0x000fe200078e000e */
[----:B------:R-:W-:Y:S06]  /*14b20*/  BRA `(.L_x_1291) ;  /* 0xffffffe4007c7947 */ /* 0x000fec000383ffff */
.L_x_1237:
[----:B------:R-:W-:Y:S01]  /*14b30*/  BSSY B0, `(.L_x_1292) ;  /* 0x0000007000007945 */ /* 0x000fe20003800000 */
[----:B------:R-:W-:Y:S02]  /*14b40*/  IMAD.MOV.U32 R13, RZ, RZ, R2 ;  /* 0x000000ffff0d7224 */ /* 0x000fe400078e0002 */
[----:B------:R-:W-:Y:S02]  /*14b50*/  IMAD.MOV.U32 R11, RZ, RZ, 0x1f ;  /* 0x0000001fff0b7424 */ /* 0x000fe400078e00ff */
[----:B------:R-:W-:-:S07]  /*14b60*/  IMAD.MOV.U32 R15, RZ, RZ, -0x1 ;  /* 0xffffffffff0f7424 */ /* 0x000fce00078e00ff */
[----:B012---:R-:W-:Y:S05]  /*14b70*/  WARPSYNC.COLLECTIVE R15, `(.L_x_1293) ;  /* 0x000000000f087348 */ /* 0x007fea0003c00000 */
[----:B------:R3:W4:Y:S02]  /*14b80*/  SHFL.IDX P6, R14, R13, R12, R11 ;  /* 0x0000000c0d0e7389 */ /* 0x00072400000c000b */
[----:B01234-:R-:W-:Y:S01]  /*14b90*/  ENDCOLLECTIVE ;  /* 0x000000000000791b */ /* 0x01ffe20003800000 */
.L_x_1293:
[----:B------:R-:W-:Y:S05]  /*14ba0*/  BSYNC B0 ;  /* 0x0000000000007941 */ /* 0x000fea0003800000 */
.L_x_1292:
[----:B------:R-:W-:Y:S01]  /*14bb0*/  IMAD.MOV.U32 R7, RZ, RZ, R14 ;  /* 0x000000ffff077224 */ /* 0x000fe200078e000e */
[----:B------:R-:W-:Y:S06]  /*14bc0*/  BRA `(.L_x_1236) ;  /* 0xffffffe400707947 */ /* 0x000fec000383ffff */
.L_x_1241:
[----:B-1----:R1:W2:Y:S02]  /*14bd0*/  SYNCS.PHASECHK.TRANS64.TRYWAIT P0, [R0+URZ+0x2a820], R3 ;  /* 0x02a82003000075a7 */ /* 0x0022a4000800017f */
[----:B--2---:R-:W-:Y:S05]  /*14be0*/  @!P0 NANOSLEEP.SYNCS 0x989680 ;  /* 0x009896800000895d */ /* 0x004fea0003900000 */
[----:B------:R-:W2:Y:S02]  /*14bf0*/  @!P0 SYNCS.PHASECHK.TRANS64 P0, [R0+URZ+0x2a820], R3 ;  /* 0x02a82003000085a7 */ /* 0x000ea4000800007f */
[----:B--2---:R-:W-:Y:S05]  /*14c00*/  @!P0 BRA `(.L_x_1241) ;  /* 0xfffffffc00f08947 */ /* 0x004fea000383ffff */
[----:B------:R-:W-:Y:S05]  /*14c10*/  BRA `(.L_x_1294) ;  /* 0xffffffe800e47947 */ /* 0x000fea000383ffff */
.L_x_1242:
[----:B------:R-:W2:Y:S01]  /*14c20*/  S2R R2, SR_TID.X ;  /* 0x0000000000027919 */ /* 0x000ea20000002100 */
[----:B------:R-:W-:Y:S01]  /*14c30*/  BSSY B0, `(.L_x_1295) ;  /* 0x000000a000007945 */ /* 0x000fe20003800000 */
[----:B------:R-:W-:Y:S02]  /*14c40*/  IMAD.MOV.U32 R12, RZ, RZ, RZ ;  /* 0x000000ffff0c7224 */ /* 0x000fe400078e00ff */
[----:B0-----:R-:W-:Y:S02]  /*14c50*/  IMAD.MOV.U32 R11, RZ, RZ, 0x1f ;  /* 0x0000001fff0b7424 */ /* 0x001fe400078e00ff */
[----:B------:R-:W-:Y:S01]  /*14c60*/  IMAD.MOV.U32 R15, RZ, RZ, -0x1 ;  /* 0xffffffffff0f7424 */ /* 0x000fe200078e00ff */
[----:B--2---:R-:W-:-:S04]  /*14c70*/  SHF.R.U32.HI R2, RZ, 0x5, R2 ;  /* 0x00000005ff027819 */ /* 0x004fc80000011602 */
[----:B------:R-:W-:-:S05]  /*14c80*/  LOP3.LUT R2, R2, 0x3, RZ, 0xc0, !PT ;  /* 0x0000000302027812 */ /* 0x000fca00078ec0ff */
[----:B------:R-:W-:-:S07]  /*14c90*/  IMAD.MOV.U32 R13, RZ, RZ, R2 ;  /* 0x000000ffff0d7224 */ /* 0x000fce00078e0002 */
[----:B-1----:R-:W-:Y:S05]  /*14ca0*/  WARPSYNC.COLLECTIVE R15, `(.L_x_1296) ;  /* 0x000000000f087348 */ /* 0x002fea0003c00000 */
[----:B------:R0:W2:Y:S02]  /*14cb0*/  SHFL.IDX P6, R14, R13, R12, R11 ;  /* 0x0000000c0d0e7389 */ /* 0x0000a400000c000b */
[----:B012---:R-:W-:Y:S01]  /*14cc0*/  ENDCOLLECTIVE ;  /* 0x000000000000791b */ /* 0x007fe20003800000 */
.L_x_1296:
[----:B------:R-:W-:Y:S05]  /*14cd0*/  BSYNC B0 ;  /* 0x0000000000007941 */ /* 0x000fea0003800000 */
.L_x_1295:
[----:B------:R-:W-:Y:S05]  /*14ce0*/  BRA `(.L_x_1297) ;  /* 0xffffffe800cc7947 */ /* 0x000fea000383ffff */
.L_x_1245:
[----:B------:R-:W-:Y:S01]  /*14cf0*/  BSSY B1, `(.L_x_1298) ;  /* 0x0000006000017945 */ /* 0x000fe20003800000 */
[----:B------:R-:W-:-:S07]  /*14d00*/  IMAD.MOV.U32 R15, RZ, RZ, -0x1 ;  /* 0xffffffffff0f7424 */ /* 0x000fce00078e00ff */
[----:B012---:R-:W-:Y:S05]  /*14d10*/  WARPSYNC.COLLECTIVE R15, `(.L_x_1299) ;  /* 0x000000000f0c7348 */ /* 0x007fea0003c00000 */
[----:B------:R-:W-:Y:S02]  /*14d20*/  ELECT P6, UR62, PT ;  /* 0x00000000003e782f */ /* 0x000fe400038c0000 */
[----:B------:R-:W-:Y:S01]  /*14d30*/  MOV R14, UR62 ;  /* 0x0000003e000e7c02 */ /* 0x000fe20008000f00 */
[----:B012---:R-:W-:Y:S10]  /*14d40*/  ENDCOLLECTIVE ;  /* 0x000000000000791b */ /* 0x007ff40003800000 */
.L_x_1299:
[----:B------:R-:W-:Y:S05]  /*14d50*/  BSYNC B1 ;  /* 0x0000000000017941 */ /* 0x000fea0003800000 */
.L_x_1298:
[----:B------:R-:W-:Y:S05]  /*14d60*/  BRA `(.L_x_1300) ;  /* 0xffffffe800c47947 */ /* 0x000fea000383ffff */
.L_x_1247:
[----:B-1----:R1:W2:Y:S02]  /*14d70*/  SYNCS.PHASECHK.TRANS64.TRYWAIT P0, [R6+URZ], R5 ;  /* 0x00000005060075a7 */ /* 0x0022a4000800017f */
[----:B--2---:R-:W-:Y:S05]  /*14d80*/  @!P0 NANOSLEEP.SYNCS 0x989680 ;  /* 0x009896800000895d */ /* 0x004fea0003900000 */
[----:B------:R-:W2:Y:S02]  /*14d90*/  @!P0 SYNCS.PHASECHK.TRANS64 P0, [R6+URZ], R5 ;  /* 0x00000005060085a7 */ /* 0x000ea4000800007f */
[----:B--2---:R-:W-:Y:S05]  /*14da0*/  @!P0 BRA `(.L_x_1247) ;  /* 0xfffffffc00f08947 */ /* 0x004fea000383ffff */
[----:B------:R-:W-:Y:S05]  /*14db0*/  BRA `(.L_x_1301) ;  /* 0xffffffec00007947 */ /* 0x000fea000383ffff */
.L_x_1248:
[----:B--2---:R2:W3:Y:S02]  /*14dc0*/  SYNCS.PHASECHK.TRANS64.TRYWAIT P0, [R7+URZ], R2 ;  /* 0x00000002070075a7 */ /* 0x0044e4000800017f */
[----:B---3--:R-:W-:Y:S05]  /*14dd0*/  @!P0 NANOSLEEP.SYNCS 0x989680 ;  /* 0x009896800000895d */ /* 0x008fea0003900000 */
[----:B------:R-:W3:Y:S02]  /*14de0*/  @!P0 SYNCS.PHASECHK.TRANS64 P0, [R7+URZ], R2 ;  /* 0x00000002070085a7 */ /* 0x000ee4000800007f */
[----:B---3--:R-:W-:Y:S05]  /*14df0*/  @!P0 BRA `(.L_x_1248) ;  /* 0xfffffffc00f08947 */ /* 0x008fea000383ffff */
[----:B------:R-:W-:Y:S05]  /*14e00*/  BRA `(.L_x_1302) ;  /* 0xffffffe800f47947 */ /* 0x000fea000383ffff */
.L_x_1250:
[----:B---3--:R3:W4:Y:S02]  /*14e10*/  SYNCS.PHASECHK.TRANS64.TRYWAIT P0, [R4+URZ], R5 ;  /* 0x00000005040075a7 */ /* 0x008724000800017f */
[----:B----4-:R-:W-:Y:S05]  /*14e20*/  @!P0 NANOSLEEP.SYNCS 0x989680 ;  /* 0x009896800000895d */ /* 0x010fea0003900000 */
[----:B------:R-:W4:Y:S02]  /*14e30*/  @!P0 SYNCS.PHASECHK.TRANS64 P0, [R4+URZ], R5 ;  /* 0x00000005040085a7 */ /* 0x000f24000800007f */
[----:B----4-:R-:W-:Y:S05]  /*14e40*/  @!P0 BRA `(.L_x_1250) ;  /* 0xfffffffc00f08947 */ /* 0x010fea000383ffff */
[----:B------:R-:W-:Y:S05]  /*14e50*/  BRA `(.L_x_1303) ;  /* 0xffffffe800fc7947 */ /* 0x000fea000383ffff */
.L_x_1304:
        /* <DEDUP_REMOVED lines=10> */
.L_x_11935:


//--------------------- .text._ZN7cutlass13device_kernelIN5flash11enable_sm90INS1_16FlashAttnFwdSm90INS1_25CollectiveMainloopFwdSm90ILi2EN4cute5tupleIJNS5_1CILi1EEES8_S8_EEENS6_IJNS7_ILi128EEENS7_ILi96EEENS7_ILi192EEEEEELi128ENS_10bfloat16_tEfNS_4arch4Sm90ELb0ELb1ELb0ELb1ELb0ELb1ELb0ELb1ELb1ELb0ELb0ELb0EEENS1_21CollectiveEpilogueFwdINS6_IJSA_SA_SB_EEES9_SE_SG_Li256ELb1ELb0ELb0ELb0EEENS1_36VarlenDynamicPersistentTileSchedulerILi128ELi96ELi256ELi32ELb0ELb0ELb1ELb1ELb0ELb1EEEEEEEEEvNT_6ParamsE --------------------------
	.section	.text._ZN7cutlass13device_kernelIN5flash11enable_sm90INS1_16FlashAttnFwdSm90INS1_25CollectiveMainloopFwdSm90ILi2EN4cute5tupleIJNS5_1CILi1EEES8_S8_EEENS6_IJNS7_ILi128EEENS7_ILi96EEENS7_ILi192EEEEEELi128ENS_10bfloat16_tEfNS_4arch4Sm90ELb0ELb1ELb0ELb1ELb0ELb1ELb0ELb1ELb1ELb0ELb0ELb0EEENS1_21CollectiveEpilogueFwdINS6_IJSA_SA_SB_EEES9_SE_SG_Li256ELb1ELb0ELb0ELb0EEENS1_36VarlenDynamicPersistentTileSchedulerILi128ELi96ELi256ELi32ELb0ELb0ELb1ELb1ELb0ELb1EEEEEEEEEvNT_6ParamsE,"ax",@progbits
	.align	128
.text._ZN7cutlass13device_kernelIN5flash11enable_sm90INS1_16FlashAttnFwdSm90INS1_25CollectiveMainloopFwdSm90ILi2EN4cute5tupleIJNS5_1CILi1EEES8_S8_EEENS6_IJNS7_ILi128EEENS7_ILi96EEENS7_ILi192EEEEEELi128ENS_10bfloat16_tEfNS_4arch4Sm90ELb0ELb1ELb0ELb1ELb0ELb1ELb0ELb1ELb1ELb0ELb0ELb0EEENS1_21CollectiveEpilogueFwdINS6_IJSA_SA_SB_EEES9_SE_SG_Li256ELb1ELb0ELb0ELb0EEENS1_36VarlenDynamicPersistentTileSchedulerILi128ELi96ELi256ELi32ELb0ELb0ELb1ELb1ELb0ELb1EEEEEEEEEvNT_6ParamsE:
        .type           _ZN7cutlass13device_kernelIN5flash11enable_sm90INS1_16FlashAttnFwdSm90INS1_25CollectiveMainloopFwdSm90ILi2EN4cute5tupleIJNS5_1CILi1EEES8_S8_EEENS6_IJNS7_ILi128EEENS7_ILi96EEENS7_ILi192EEEEEELi128ENS_10bfloat16_tEfNS_4arch4Sm90ELb0ELb1ELb0ELb1ELb0ELb1ELb0ELb1ELb1ELb0ELb0ELb0EEENS1_21CollectiveEpilogueFwdINS6_IJSA_SA_SB_EEES9_SE_SG_Li256ELb1ELb0ELb0ELb0EEENS1_36VarlenDynamicPersistentTileSchedulerILi128ELi96ELi256ELi32ELb0ELb0ELb1ELb1ELb0ELb1EEEEEEEEEvNT_6ParamsE,@function
        .size           _ZN7cutlass13device_kernelIN5flash11enable_sm90INS1_16FlashAttnFwdSm90INS1_25CollectiveMainloopFwdSm90ILi2EN4cute5tupleIJNS5_1CILi1EEES8_S8_EEENS6_IJNS7_ILi128EEENS7_ILi96EEENS7_ILi192EEEEEELi128ENS_10bfloat16_tEfNS_4arch4Sm90ELb0ELb1ELb0ELb1ELb0ELb1ELb0ELb1ELb1ELb0ELb0ELb0EEENS1_21CollectiveEpilogueFwdINS6_IJSA_SA_SB_EEES9_SE_SG_Li256ELb1ELb0ELb0ELb0EEENS1_36VarlenDynamicPersistentTileSchedulerILi128ELi96ELi256ELi32ELb0ELb0ELb1ELb1ELb0ELb1EEEEEEEEEvNT_6ParamsE,(.L_x_11936 - _ZN7cutlass13device_kernelIN5flash11enable_sm90INS1_16FlashAttnFwdSm90INS1_25CollectiveMainloopFwdSm90ILi2EN4cute5tupleIJNS5_1CILi1EEES8_S8_EEENS6_IJNS7_ILi128EEENS7_ILi96EEENS7_ILi192EEEEEELi128ENS_10bfloat16_tEfNS_4arch4Sm90ELb0ELb1ELb0ELb1ELb0ELb1ELb0ELb1ELb1ELb0ELb0ELb0EEENS1_21CollectiveEpilogueFwdINS6_IJSA_SA_SB_EEES9_SE_SG_Li256ELb1ELb0ELb0ELb0EEENS1_36VarlenDynamicPersistentTileSchedulerILi128ELi96ELi256ELi32ELb0ELb0ELb1ELb1ELb0ELb1EEEEEEEEEvNT_6ParamsE)
        .other          _ZN7cutlass13device_kernelIN5flash11enable_sm90INS1_16FlashAttnFwdSm90INS1_25CollectiveMainloopFwdSm90ILi2EN4cute5tupleIJNS5_1CILi1EEES8_S8_EEENS6_IJNS7_ILi128EEENS7_ILi96EEENS7_ILi192EEEEEELi128ENS_10bfloat16_tEfNS_4arch4Sm90ELb0ELb1ELb0ELb1ELb0ELb1ELb0ELb1ELb1ELb0ELb0ELb0EEENS1_21CollectiveEpilogueFwdINS6_IJSA_SA_SB_EEES9_SE_SG_Li256ELb1ELb0ELb0ELb0EEENS1_36VarlenDynamicPersistentTileSchedulerILi128ELi96ELi256ELi32ELb0ELb0ELb1ELb1ELb0ELb1EEEEEEEEEvNT_6ParamsE,@"STO_CUDA_ENTRY STV_DEFAULT"
_ZN7cutlass13device_kernelIN5flash11enable_sm90INS1_16FlashAttnFwdSm90INS1_25CollectiveMainloopFwdSm90ILi2EN4cute5tupleIJNS5_1CILi1EEES8_S8_EEENS6_IJNS7_ILi128EEENS7_ILi96EEENS7_ILi192EEEEEELi128ENS_10bfloat16_tEfNS_4arch4Sm90ELb0ELb1ELb0ELb1ELb0ELb1ELb0ELb1ELb1ELb0ELb0ELb0EEENS1_21CollectiveEpilogueFwdINS6_IJSA_SA_SB_EEES9_SE_SG_Li256ELb1ELb0ELb0ELb0EEENS1_36VarlenDynamicPersistentTileSchedulerILi128ELi96ELi256ELi32ELb0ELb0ELb1ELb1ELb0ELb1EEEEEEEEEvNT_6ParamsE:
        /* <DEDUP_REMOVED lines=27> */
.L_x_1306:
[----:B------:R-:W-:Y:S05]  /*01b0*/  BSYNC B0 ;  /* 0x0000000000007941 */ /* 0x000fea0003800000 */
.L_x_1305:
        /* <DEDUP_REMOVED lines=41> */
.L_x_1307:
        /* <DEDUP_REMOVED lines=22> */
.L_x_1308:
        /* <DEDUP_REMOVED lines=18> */
.L_x_1309:
        /* <DEDUP_REMOVED lines=22> */
.L_x_1310:
        /* <DEDUP_REMOVED lines=22> */
.L_x_1311:
[----:B------:R-:W-:Y:S01]  /*0990*/  PLOP3.LUT P0, PT, PT, PT, UP0, 0x80, 0x0 ;  /* 0x000000000000781c */ /* 0x000fe20003f0f008 */
[----:B------:R-:W-:Y:S01]  /*09a0*/  UMOV UR60, 0x1 ;  /* 0x00000001003c7882 */ /* 0x000fe20000000000 */
[----:B------:R-:W-:Y:S01]  /*09b0*/  NOP ;  /* 0x0000000000007918 */ /* 0x000fe20000000000 */
[----:B------:R-:W-:Y:S01]  /*09c0*/  USEL UR60, UR60, 0x2, !UP0 ;  /* 0x000000023c3c7887 */ /* 0x000fe2000c000000 */
[----:B------:R-:W-:Y:S01]  /*09d0*/  BSSY B7, `(.L_x_1312) ;  /* 0x00026ae000077945 */ /* 0x000fe20003800000 */
[----:B012-4-:R-:W-:Y:S08]  /*09e0*/  BAR.SYNC.DEFER_BLOCKING 0x0 ;  /* 0x0000000000007b1d */ /* 0x017ff00000010000 */
[----:B------:R-:W-:Y:S05]  /*09f0*/  @!P0 BRA `(.L_x_1313) ;  /* 0x00000200005c8947 */ /* 0x000fea0003800000 */
.L_x_1314:
[----:B------:R-:W-:-:S08]  /*0a00*/  NOP ;  /* 0x0000000000007918 */ /* 0x000fd00000000000 */
[----:B------:R-:W0:Y:S02]  /*0a10*/  USETMAXREG.TRY_ALLOC.CTAPOOL UP0, 0xf0 ;  /* 0x000000f0000079c8 */ /* 0x000e240008000600 */
[----:B0-----:R-:W-:-:S13]  /*0a20*/  PLOP3.LUT P0, PT, PT, PT, UP0, 0x80, 0x0 ;  /* 0x000000000000781c */ /* 0x001fda0003f0f008 */
[----:B------:R-:W-:Y:S05]  /*0a30*/  @!P0 BRA `(.L_x_1314) ;  /* 0xfffffffc00f08947 */ /* 0x000fea000383ffff */
[----:B------:R-:W0:Y:S08]  /*0a40*/  S2UR UR5, SR_CgaCtaId ;  /* 0x00000000000579c3 */ /* 0x000e300000008800 */
[----:B------:R-:W-:Y:S06]  /*0a50*/  BAR.ARV 0x8, 0x120 ;  /* 0x0204800000007b1d */ /* 0x000fec0000002000 */
[----:B------:R-:W-:-:S02]  /*0a60*/  UMOV UR4, 0x400 ;  /* 0x0000040000047882 */ /* 0x000fc40000000000 */
[----:B------:R-:W-:Y:S01]  /*0a70*/  BAR.SYNC.DEFER_BLOCKING 0x5, 0x120 ;  /* 0x0144800000007b1d */ /* 0x000fe20000010000 */
[----:B0-----:R-:W-:-:S06]  /*0a80*/  ULEA UR4, UR5, UR4, 0x18 ;  /* 0x0000000405047291 */ /* 0x001fcc000f8ec03f */
[----:B------:R-:W-:Y:S01]  /*0a90*/  IMAD.U32 R18, RZ, RZ, UR4 ;  /* 0x00000004ff127e24 */ /* 0x000fe2000f8e00ff */
[----:B------:R-:W-:-:S04]  /*0aa0*/  ULDC UR4, c[0x0][0xc14] ;  /* 0x0003050000047ab9 */ /* 0x000fc80000000800 */
[----:B------:R-:W0:Y:S01]  /*0ab0*/  LDS.128 R168, [R18+0x2a8d0] ;  /* 0x02a8d00012a87984 */ /* 0x000e220000000c00 */
[----:B------:R-:W-:Y:S06]  /*0ac0*/  BAR.ARV 0x4, 0x120 ;  /* 0x0104800000007b1d */ /* 0x000fec0000002000 */
[----:B0-----:R-:W-:-:S13]  /*0ad0*/  ISETP.GE.AND P0, PT, R171, UR4, PT ;  /* 0x00000004ab007c0c */ /* 0x001fda000bf06270 */
[----:B------:R-:W-:Y:S05]  /*0ae0*/  @P0 BRA `(.L_x_1315) ;  /* 0x0000026800700947 */ /* 0x000fea0003800000 */
[----:B------:R-:W-:Y:S01]  /*0af0*/  VIADD R188, R4, 0xffffff80 ;  /* 0xffffff8004bc7836 */ /* 0x000fe20000000000 */
[----:B------:R-:W-:Y:S01]  /*0b00*/  R2UR UR4, R18 ;  /* 0x00000000120472ca */ /* 0x000fe200000e0000 */
[----:B------:R-:W-:Y:S01]  /*0b10*/  ULOP3.LUT UR5, UR60, 0x1, URZ, 0xfc, !UPT ;  /* 0x000000013c057892 */ /* 0x000fe2000f8efc3f */
[----:B------:R-:W-:Y:S01]  /*0b20*/  IMAD.MOV.U32 R184, RZ, RZ, RZ ;  /* 0x000000ffffb87224 */ /* 0x000fe200078e00ff */
[----:B------:R-:W-:Y:S02]  /*0b30*/  CS2R R160, SRZ ;  /* 0x0000000000a07805 */ /* 0x000fe4000001ff00 */
[----:B------:R-:W-:Y:S01]  /*0b40*/  SHF.R.S32.HI R3, RZ, 0x1f, R188 ;  /* 0x0000001fff037819 */ /* 0x000fe200000114bc */
[----:B------:R-:W-:Y:S02]  /*0b50*/  IMAD.MOV.U32 R19, RZ, RZ, RZ ;  /* 0x000000ffff137224 */ /* 0x000fe400078e00ff */
[----:B------:R-:W-:Y:S01]  /*0b60*/  IMAD.MOV.U32 R167, RZ, RZ, RZ ;  /* 0x000000ffffa77224 */ /* 0x000fe200078e00ff */
[----:B------:R-:W-:-:S02]  /*0b70*/  LEA.HI R0, R3, R188, RZ, 0x7 ;  /* 0x000000bc03007211 */ /* 0x000fc400078f38ff */
[CC--:B------:R-:W-:Y:S02]  /*0b80*/  LEA.HI R2, R3.reuse, R188.reuse, RZ, 0x4 ;  /* 0x000000bc03027211 */ /* 0x0c0fe400078f20ff */
[----:B------:R-:W-:Y:S01]  /*0b90*/  LOP3.LUT R191, R0, 0xffffff80, RZ, 0xc0, !PT ;  /* 0xffffff8000bf7812 */ /* 0x000fe200078ec0ff */
[----:B------:R-:W-:Y:S01]  /*0ba0*/  UIADD3 UR4, UR4, 0xc400, URZ ;  /* 0x0000c40004047890 */ /* 0x000fe2000fffe03f */
[----:B------:R-:W-:Y:S02]  /*0bb0*/  SHF.R.S32.HI R5, RZ, 0x4, R2 ;  /* 0x00000004ff057819 */ /* 0x000fe40000011402 */
[----:B------:R-:W-:Y:S01]  /*0bc0*/  LEA.HI R180, R3, R188, RZ, 0x3 ;  /* 0x000000bc03b47211 */ /* 0x000fe200078f18ff */
[----:B------:R-:W-:Y:S01]  /*0bd0*/  IMAD.IADD R191, R188, 0x1, -R191 ;  /* 0x00000001bcbf7824 */ /* 0x000fe200078e0abf */
[----:B------:R-:W-:Y:S02]  /*0be0*/  LEA.HI R4, R2, R5, RZ, 0x1 ;  /* 0x0000000502047211 */ /* 0x000fe400078f08ff */
[----:B------:R-:W-:-:S02]  /*0bf0*/  SHF.R.S32.HI R201, RZ, 0x7, R0 ;  /* 0x00000007ffc97819 */ /* 0x000fc40000011400 */
[----:B------:R-:W-:Y:S02]  /*0c00*/  SHF.R.S32.HI R8, RZ, 0x1f, R191 ;  /* 0x0000001fff087819 */ /* 0x000fe400000114bf */
[----:B------:R-:W-:Y:S02]  /*0c10*/  LEA.HI R0, R0, R201, RZ, 0x1 ;  /* 0x000000c900007211 */ /* 0x000fe400078f08ff */
[CC--:B------:R-:W-:Y:S02]  /*0c20*/  LEA.HI R7, R8.reuse, R191.reuse, RZ, 0x2 ;  /* 0x000000bf08077211 */ /* 0x0c0fe400078f10ff */
[----:B------:R-:W-:Y:S02]  /*0c30*/  LEA.HI R8, R8, R191, RZ, 0x5 ;  /* 0x000000bf08087211 */ /* 0x000fe400078f28ff */
[--C-:B------:R-:W-:Y:S02]  /*0c40*/  SHF.R.S32.HI R9, RZ, 0x2, R7.reuse ;  /* 0x00000002ff097819 */ /* 0x100fe40000011407 */
[----:B------:R-:W-:-:S02]  /*0c50*/  SHF.R.S32.HI R6, RZ, 0x1f, R7 ;  /* 0x0000001fff067819 */ /* 0x000fc40000011407 */
[----:B------:R-:W-:Y:S02]  /*0c60*/  SHF.R.S32.HI R8, RZ, 0x5, R8 ;  /* 0x00000005ff087819 */ /* 0x000fe40000011408 */
[----:B------:R-:W-:Y:S02]  /*0c70*/  LEA.HI R10, R6, R9, RZ, 0x3 ;  /* 0x00000009060a7211 */ /* 0x000fe400078f18ff */
[----:B------:R-:W-:Y:S02]  /*0c80*/  LOP3.LUT R6, R4, 0x1ffffffe, RZ, 0xc0, !PT ;  /* 0x1ffffffe04067812 */ /* 0x000fe400078ec0ff */
[----:B------:R-:W-:Y:S02]  /*0c90*/  LOP3.LUT R10, R10, 0xfffffff8, RZ, 0xc0, !PT ;  /* 0xfffffff80a0a7812 */ /* 0x000fe400078ec0ff */
[-C--:B------:R-:W-:Y:S01]  /*0ca0*/  LEA.HI R4, R3, R188.reuse, RZ, 0x5 ;  /* 0x000000bc03047211 */ /* 0x080fe200078f28ff */
[----:B------:R-:W-:Y:S01]  /*0cb0*/  IMAD.IADD R6, R5, 0x1, -R6 ;  /* 0x0000000105067824 */ /* 0x000fe200078e0a06 */
[----:B------:R-:W-:Y:S01]  /*0cc0*/  LOP3.LUT R5, R180, 0x1ffffff8, RZ, 0xc0, !PT ;  /* 0x1ffffff8b4057812 */ /* 0x000fe200078ec0ff */
[----:B------:R-:W-:Y:S01]  /*0cd0*/  IMAD.IADD R9, R9, 0x1, -R10 ;  /* 0x0000000109097824 */ /* 0x000fe200078e0a0a */
[----:B------:R-:W-:-:S02]  /*0ce0*/  LEA.HI R10, R3, R188, RZ, 0x2 ;  /* 0x000000bc030a7211 */ /* 0x000fc400078f10ff */
[----:B------:R-:W-:Y:S01]  /*0cf0*/  LOP3.LUT R3, R2, 0x3fffff0, RZ, 0xc0, !PT ;  /* 0x03fffff002037812 */ /* 0x000fe200078ec0ff */
[----:B------:R-:W-:Y:S01]  /*0d00*/  IMAD.IADD R5, R188, 0x1, -R5 ;  /* 0x00000001bc057824 */ /* 0x000fe200078e0a05 */
[----:B------:R-:W-:Y:S01]  /*0d10*/  LOP3.LUT R11, R10, 0xfffffffc, RZ, 0xc0, !PT ;  /* 0xfffffffc0a0b7812 */ /* 0x000fe200078ec0ff */
[----:B------:R-:W-:Y:S01]  /*0d20*/  IMAD R9, R8, 0x10, R9 ;  /* 0x0000001008097824 */ /* 0x000fe200078e0209 */
[--C-:B------:R-:W-:Y:S01]  /*0d30*/  SHF.R.S32.HI R162, RZ, 0x2, R10.reuse ;  /* 0x00000002ffa27819 */ /* 0x100fe2000001140a */
[C---:B------:R-:W-:Y:S01]  /*0d40*/  IMAD.IADD R3, R188.reuse, 0x1, -R3 ;  /* 0x00000001bc037824 */ /* 0x040fe200078e0a03 */
[----:B------:R-:W-:Y:S01]  /*0d50*/  SHF.R.S32.HI R13, RZ, 0x1f, R10 ;  /* 0x0000001fff0d7819 */ /* 0x000fe2000001140a */
[----:B------:R-:W-:Y:S01]  /*0d60*/  IMAD.IADD R188, R188, 0x1, -R11 ;  /* 0x00000001bcbc7824 */ /* 0x000fe200078e0a0b */
[----:B------:R-:W-:Y:S01]  /*0d70*/  SHF.R.S32.HI R4, RZ, 0x5, R4 ;  /* 0x00000005ff047819 */ /* 0x000fe20000011404 */
[----:B------:R-:W-:Y:S01]  /*0d80*/  VIADD R185, R162, 0x40 ;  /* 0x00000040a2b97836 */ /* 0x000fe20000000000 */
[----:B------:R-:W-:Y:S01]  /*0d90*/  LEA.HI R13, R13, R162, RZ, 0x3 ;  /* 0x000000a20d0d7211 */ /* 0x000fe200078f18ff */
[----:B------:R-:W-:Y:S01]  /*0da0*/  IMAD.SHL.U32 R22, R188, 0x8, RZ ;  /* 0x00000008bc167824 */ /* 0x000fe200078e00ff */
[----:B------:R-:W-:Y:S01]  /*0db0*/  LOP3.LUT R0, R0, 0x3fffffe, RZ, 0xc0, !PT ;  /* 0x03fffffe00007812 */ /* 0x000fe200078ec0ff */
[----:B------:R-:W-:Y:S01]  /*0dc0*/  IMAD R3, R4, 0x10, R3 ;  /* 0x0000001004037824 */ /* 0x000fe200078e0203 */
[----:B------:R-:W-:Y:S01]  /*0dd0*/  LOP3.LUT R13, R13, 0xfffffff8, RZ, 0xc0, !PT ;  /* 0xfffffff80d0d7812 */ /* 0x000fe200078ec0ff */
[----:B------:R-:W-:Y:S01]  /*0de0*/  VIADD R165, R22, 0x20 ;  /* 0x0000002016a57836 */ /* 0x000fe20000000000 */
[----:B------:R-:W-:Y:S01]  /*0df0*/  SHF.R.S32.HI R2, RZ, 0x1f, R185 ;  /* 0x0000001fff027819 */ /* 0x000fe200000114b9 */
[----:B------:R-:W-:Y:S01]  /*0e00*/  IMAD.SHL.U32 R176, R4, 0x200, RZ ;  /* 0x0000020004b07824 */ /* 0x000fe200078e00ff */
[----:B------:R-:W-:Y:S01]  /*0e10*/  SHF.R.S32.HI R180, RZ, 0x3, R180 ;  /* 0x00000003ffb47819 */ /* 0x000fe200000114b4 */
[----:B------:R-:W-:Y:S01]  /*0e20*/  IMAD.IADD R190, R162, 0x1, -R13 ;  /* 0x00000001a2be7824 */ /* 0x000fe200078e0a0d */
[----:B------:R-:W-:Y:S01]  /*0e30*/  SHF.R.S32.HI R4, RZ, 0x1f, R165 ;  /* 0x0000001fff047819 */ /* 0x000fe200000114a5 */
[----:B------:R-:W-:Y:S01]  /*0e40*/  IMAD.SHL.U32 R172, R185, 0x40, RZ ;  /* 0x00000040b9ac7824 */ /* 0x000fe200078e00ff */
[----:B------:R-:W-:Y:S01]  /*0e50*/  LEA.HI R2, R2, R185, RZ, 0x3 ;  /* 0x000000b902027211 */ /* 0x000fe200078f18ff */
[----:B------:R-:W-:Y:S01]  /*0e60*/  IMAD.SHL.U32 R174, R190, 0x40, RZ ;  /* 0x00000040beae7824 */ /* 0x000fe200078e00ff */
[CC--:B------:R-:W-:Y:S01]  /*0e70*/  LEA.HI R189, R4.reuse, R165.reuse, RZ, 0x3 ;  /* 0x000000a504bd7211 */ /* 0x0c0fe200078f18ff */
[----:B------:R-:W-:Y:S01]  /*0e80*/  IMAD R202, R3, 0x8, R6 ;  /* 0x0000000803ca7824 */ /* 0x000fe200078e0206 */
[----:B------:R-:W-:Y:S01]  /*0e90*/  LEA.HI R3, R4, R165, RZ, 0x6 ;  /* 0x000000a504037211 */ /* 0x000fe200078f30ff */
[----:B------:R-:W-:Y:S01]  /*0ea0*/  VIADD R166, R22, 0x40 ;  /* 0x0000004016a67836 */ /* 0x000fe20000000000 */
[----:B------:R-:W-:Y:S01]  /*0eb0*/  LOP3.LUT R172, R172, 0x1c0, RZ, 0xc0, !PT ;  /* 0x000001c0acac7812 */ /* 0x000fe200078ec0ff */
[----:B------:R-:W-:Y:S01]  /*0ec0*/  IMAD.SHL.U32 R2, R2, 0x40, RZ ;  /* 0x0000004002027824 */ /* 0x000fe200078e00ff */
[----:B------:R-:W-:Y:S01]  /*0ed0*/  LOP3.LUT R174, R174, 0x1c0, RZ, 0xc0, !PT ;  /* 0x000001c0aeae7812 */ /* 0x000fe200078ec0ff */
[----:B------:R-:W-:Y:S01]  /*0ee0*/  IMAD.SHL.U32 R3, R3, 0x80, RZ ;  /* 0x0000008003037824 */ /* 0x000fe200078e00ff */
[----:B------:R-:W-:Y:S01]  /*0ef0*/  SHF.R.U32.HI R200, RZ, 0x3, R172 ;  /* 0x00000003ffc87819 */ /* 0x000fe200000116ac */
[----:B------:R-:W-:Y:S01]  /*0f00*/  IMAD.IADD R0, R201, 0x1, -R0 ;  /* 0x00000001c9007824 */ /* 0x000fe200078e0a00 */
[----:B------:R-:W-:Y:S01]  /*0f10*/  SHF.R.U32.HI R175, RZ, 0x3, R174 ;  /* 0x00000003ffaf7819 */ /* 0x000fe200000116ae */
[----:B------:R-:W-:Y:S01]  /*0f20*/  IMAD.SHL.U32 R178, R5, 0x8, RZ ;  /* 0x0000000805b27824 */ /* 0x000fe200078e00ff */
[----:B------:R-:W-:Y:S01]  /*0f30*/  LOP3.LUT R4, R174, 0x38, R189, 0xf8, !PT ;  /* 0x00000038ae047812 */ /* 0x000fe200078ef8bd */
[----:B------:R-:W-:Y:S01]  /*0f40*/  IMAD R179, R0, 0x40, R9 ;  /* 0x0000004000b37824 */ /* 0x000fe200078e0209 */
[----:B------:R-:W-:Y:S01]  /*0f50*/  LOP3.LUT R13, R172, 0x38, R189, 0xf8, !PT ;  /* 0x00000038ac0d7812 */ /* 0x000fe200078ef8bd */
[----:B------:R-:W-:Y:S01]  /*0f60*/  IMAD.U32 R0, RZ, RZ, UR5 ;  /* 0x00000005ff007e24 */ /* 0x000fe2000f8e00ff */
[----:B------:R-:W-:Y:S01]  /*0f70*/  SHF.R.S32.HI R11, RZ, 0x1f, R166 ;  /* 0x0000001fff0b7819 */ /* 0x000fe200000114a6 */
[----:B------:R-:W-:Y:S01]  /*0f80*/  IMAD.SHL.U32 R16, R188, 0x4, RZ ;  /* 0x00000004bc107824 */ /* 0x000fe200078e00ff */
[----:B------:R-:W-:Y:S01]  /*0f90*/  LOP3.LUT R177, R2, 0xfffffe00, RZ, 0xc0, !PT ;  /* 0xfffffe0002b17812 */ /* 0x000fe200078ec0ff */
[----:B------:R-:W-:Y:S01]  /*0fa0*/  IMAD.SHL.U32 R202, R202, 0x8, RZ ;  /* 0x00000008caca7824 */ /* 0x000fe200078e00ff */
[----:B------:R-:W-:-:S02]  /*0fb0*/  LOP3.LUT R3, R3, 0xffffe000, RZ, 0xc0, !PT ;  /* 0xffffe00003037812 */ /* 0x000fc400078ec0ff */
[----:B------:R-:W-:Y:S02]  /*0fc0*/  LOP3.LUT R4, R4, R175, RZ, 0x3c, !PT ;  /* 0x000000af04047212 */ /* 0x000fe400078e3cff */
[----:B------:R-:W-:Y:S02]  /*0fd0*/  LOP3.LUT R2, R13, R200, RZ, 0x3c, !PT ;  /* 0x000000c80d027212 */ /* 0x000fe400078e3cff */
[----:B------:R-:W-:Y:S02]  /*0fe0*/  LEA.HI R197, R11, R166, RZ, 0x3 ;  /* 0x000000a60bc57211 */ /* 0x000fe400078f18ff */
[-C--:B------:R-:W-:Y:S02]  /*0ff0*/  IADD3 R4, R4, R3.reuse, R176 ;  /* 0x0000000304047210 */ /* 0x080fe40007ffe0b0 */
[----:B------:R-:W-:Y:S02]  /*1000*/  IADD3 R195, R2, R3, R177 ;  /* 0x0000000302c37210 */ /* 0x000fe40007ffe0b1 */
[----:B------:R-:W-:-:S02]  /*1010*/  LOP3.LUT R3, R172, 0x38, R197, 0xf8, !PT ;  /* 0x00000038ac037812 */ /* 0x000fc400078ef8c5 */
[----:B------:R-:W-:Y:S02]  /*1020*/  LEA.HI R11, R11, R166, RZ, 0x6 ;  /* 0x000000a60b0b7211 */ /* 0x000fe400078f30ff */
[----:B------:R-:W-:Y:S01]  /*1030*/  LOP3.LUT R6, R3, R200, RZ, 0x3c, !PT ;  /* 0x000000c803067212 */ /* 0x000fe200078e3cff */
[----:B------:R-:W-:Y:S01]  /*1040*/  IMAD.U32 R3, RZ, RZ, UR4 ;  /* 0x00000004ff037e24 */ /* 0x000fe2000f8e00ff */
[----:B------:R-:W-:Y:S01]  /*1050*/  LOP3.LUT R2, R174, 0x38, R197, 0xf8, !PT ;  /* 0x00000038ae027812 */ /* 0x000fe200078ef8c5 */
[----:B------:R-:W-:Y:S01]  /*1060*/  IMAD.SHL.U32 R11, R11, 0x80, RZ ;  /* 0x000000800b0b7824 */ /* 0x000fe200078e00ff */
[----:B------:R-:W-:Y:S02]  /*1070*/  LOP3.LUT R0, R7, 0x7ffffffc, RZ, 0xc0, !PT ;  /* 0x7ffffffc07007812 */ /* 0x000fe400078ec0ff */
[----:B------:R0:W-:Y:S01]  /*1080*/  STL [R1+0xc], R3 ;  /* 0x00000c0301007387 */ /* 0x0001e20000100800 */
[----:B------:R-:W-:Y:S02]  /*1090*/  LOP3.LUT R2, R2, R175, RZ, 0x3c, !PT ;  /* 0x000000af02027212 */ /* 0x000fe400078e3cff */
[----:B------:R-:W-:Y:S01]  /*10a0*/  LOP3.LUT R11, R11, 0xffffe000, RZ, 0xc0, !PT ;  /* 0xffffe0000b0b7812 */ /* 0x000fe200078ec0ff */
[----:B------:R-:W-:Y:S01]  /*10b0*/  IMAD.IADD R173, R191, 0x1, -R0 ;  /* 0x00000001bfad7824 */ /* 0x000fe200078e0a00 */
[----:B------:R-:W-:-:S02]  /*10c0*/  SHF.R.S32.HI R186, RZ, 0x1f, R162 ;  /* 0x0000001fffba7819 */ /* 0x000fc400000114a2 */
[-C--:B------:R-:W-:Y:S02]  /*10d0*/  IADD3 R196, R2, R11.reuse, R176 ;  /* 0x0000000b02c47210 */ /* 0x080fe40007ffe0b0 */
[----:B------:R-:W-:Y:S02]  /*10e0*/  LOP3.LUT R2, R172, 0x38, R22, 0xf8, !PT ;  /* 0x00000038ac027812 */ /* 0x000fe400078ef816 */
[----:B------:R-:W-:Y:S02]  /*10f0*/  IADD3 R6, R6, R11, R177 ;  /* 0x0000000b06067210 */ /* 0x000fe40007ffe0b1 */
[----:B------:R-:W-:Y:S02]  /*1100*/  LOP3.LUT R2, R177, R2, R200, 0xf6, !PT ;  /* 0x00000002b1027212 */ /* 0x000fe400078ef6c8 */
[----:B------:R-:W-:Y:S02]  /*1110*/  SHF.R.S32.HI R189, RZ, 0x3, R189 ;  /* 0x00000003ffbd7819 */ /* 0x000fe400000114bd */
[----:B------:R-:W-:-:S02]  /*1120*/  SHF.R.S32.HI R197, RZ, 0x3, R197 ;  /* 0x00000003ffc57819 */ /* 0x000fc400000114c5 */
[----:B------:R-:W-:Y:S02]  /*1130*/  LEA R198, R2, UR4, 0x1 ;  /* 0x0000000402c67c11 */ /* 0x000fe4000f8e08ff */
[----:B------:R-:W-:Y:S02]  /*1140*/  LEA R199, R4, UR4, 0x1 ;  /* 0x0000000404c77c11 */ /* 0x000fe4000f8e08ff */
[----:B------:R-:W-:Y:S02]  /*1150*/  LEA R195, R195, UR4, 0x1 ;  /* 0x00000004c3c37c11 */ /* 0x000fe4000f8e08ff */
[----:B------:R-:W-:Y:S02]  /*1160*/  LEA R196, R196, UR4, 0x1 ;  /* 0x00000004c4c47c11 */ /* 0x000fe4000f8e08ff */
[----:B0-----:R-:W-:-:S07]  /*1170*/  LEA R192, R6, UR4, 0x1 ;  /* 0x0000000406c07c11 */ /* 0x001fce000f8e08ff */
.L_x_1613:
[----:B------:R-:W-:Y:S01]  /*1180*/  ULDC.64 UR4, c[0x0][0xa28] ;  /* 0x00028a0000047ab9 */ /* 0x000fe20000000a00 */
[----:B0-2345:R-:W0:Y:S01]  /*1190*/  LDC.64 R4, c[0x0][0xa08] ;  /* 0x00028200ff047b82 */ /* 0x03de220000000a00 */
[----:B------:R-:W-:Y:S01]  /*11a0*/  ISETP.NE.U32.AND P0, PT, RZ, UR4, PT ;  /* 0x00000004ff007c0c */ /* 0x000fe2000bf05070 */
[----:B------:R-:W-:Y:S01]  /*11b0*/  IMAD.MOV.U32 R0, RZ, RZ, RZ ;  /* 0x000000ffff007224 */ /* 0x000fe200078e00ff */
[----:B------:R-:W-:Y:S01]  /*11c0*/  ULDC.64 UR6, c[0x0][0x208] ;  /* 0x0000820000067ab9 */ /* 0x000fe20000000a00 */
[----:B------:R-:W-:Y:S01]  /*11d0*/  IMAD.MOV.U32 R26, RZ, RZ, RZ ;  /* 0x000000ffff1a7224 */ /* 0x000fe200078e00ff */
[----:B------:R-:W-:Y:S01]  /*11e0*/  ISETP.NE.AND.EX P0, PT, RZ, UR5, PT, P0 ;  /* 0x00000005ff007c0c */ /* 0x000fe2000bf05300 */
[----:B------:R-:W-:Y:S02]  /*11f0*/  ULDC.64 UR4, c[0x0][0xa18] ;  /* 0x0002860000047ab9 */ /* 0x000fe40000000a00 */
[----:B------:R-:W-:-:S04]  /*1200*/  ISETP.NE.U32.AND P1, PT, RZ, UR4, PT ;  /* 0x00000004ff007c0c */ /* 0x000fc8000bf25070 */
[----:B------:R-:W-:Y:S01]  /*1210*/  ISETP.NE.AND.EX P1, PT, RZ, UR5, PT, P1 ;  /* 0x00000005ff007c0c */ /* 0x000fe2000bf25310 */
[----:B------:R-:W-:Y:S02]  /*1220*/  ULDC.64 UR4, c[0x0][0xa08] ;  /* 0x0002820000047ab9 */ /* 0x000fe40000000a00 */
[----:B------:R-:W-:-:S03]  /*1230*/  ISETP.NE.U32.AND P3, PT, RZ, UR4, PT ;  /* 0x00000004ff007c0c */ /* 0x000fc6000bf65070 */
[----:B------:R-:W1:Y:S01]  /*1240*/  @P0 LDC.64 R2, c[0x0][0xa28] ;  /* 0x00028a00ff020b82 */ /* 0x000e620000000a00 */
[----:B------:R-:W-:Y:S01]  /*1250*/  ISETP.NE.AND.EX P3, PT, RZ, UR5, PT, P3 ;  /* 0x00000005ff007c0c */ /* 0x000fe2000bf65330 */
[----:B0-----:R-:W-:-:S06]  /*1260*/  IMAD.WIDE R8, R171, 0x4, R4 ;  /* 0x00000004ab087825 */ /* 0x001fcc00078e0204 */
[----:B------:R-:W0:Y:S01]  /*1270*/  @P1 LDC.64 R6, c[0x0][0xa18] ;  /* 0x00028600ff061b82 */ /* 0x000e220000000a00 */
[----:B------:R-:W-:Y:S02]  /*1280*/  ULDC UR4, c[0x0][0x288] ;  /* 0x0000a20000047ab9 */ /* 0x000fe40000000800 */
[----:B------:R-:W-:Y:S01]  /*1290*/  IMAD.U32 R164, RZ, RZ, UR4 ;  /* 0x00000004ffa47e24 */ /* 0x000fe2000f8e00ff */
[----:B------:R-:W-:Y:S02]  /*12a0*/  ULDC.64 UR4, c[0x0][0x3f8] ;  /* 0x0000fe0000047ab9 */ /* 0x000fe40000000a00 */
[----:B------:R-:W-:Y:S01]  /*12b0*/  UISETP.NE.U32.AND UP0, UPT, UR4, URZ, UPT ;  /* 0x0000003f0400728c */ /* 0x000fe2000bf05070 */
[----:B------:R2:W5:Y:S03]  /*12c0*/  @P3 LDG.E R26, desc[UR6][R8.64] ;  /* 0x00000006081a3981 */ /* 0x000566000c1e1900 */
[----:B------:R-:W-:-:S03]  /*12d0*/  UISETP.NE.AND.EX UP0, UPT, UR5, URZ, UPT, UP0 ;  /* 0x0000003f0500728c */ /* 0x000fc6000bf05300 */
[----:B------:R-:W-:Y:S01]  /*12e0*/  ULDC.64 UR4, c[0x0][0xa20] ;  /* 0x0002880000047ab9 */ /* 0x000fe20000000a00 */
[----:B-1----:R-:W-:Y:S01]  /*12f0*/  @P0 IMAD.WIDE R2, R171, 0x4, R2 ;  /* 0x00000004ab020825 */ /* 0x002fe200078e0202 */
[----:B------:R-:W-:-:S04]  /*1300*/  ISETP.NE.U32.AND P2, PT, RZ, UR4, PT ;  /* 0x00000004ff007c0c */ /* 0x000fc8000bf45070 */
[----:B------:R2:W5:Y:S01]  /*1310*/  @P0 LDG.E R0, desc[UR6][R2.64] ;  /* 0x0000000602000981 */ /* 0x000562000c1e1900 */
[----:B0-----:R-:W-:-:S05]  /*1320*/  @P1 IMAD.WIDE R4, R171, 0x4, R6 ;  /* 0x00000004ab041825 */ /* 0x001fca00078e0206 */
[----:B------:R2:W5:Y:S01]  /*1330*/  @P1 LDG.E R164, desc[UR6][R4.64] ;  /* 0x0000000604a41981 */ /* 0x000562000c1e1900 */
[----:B------:R-:W-:Y:S02]  /*1340*/  ULDC UR6, c[0x0][0x404] ;  /* 0x0001010000067ab9 */ /* 0x000fe40000000800 */
[----:B------:R-:W-:Y:S01]  /*1350*/  USEL UR4, UR6, 0x1, UP0 ;  /* 0x0000000106047887 */ /* 0x000fe20008000000 */
[----:B------:R-:W-:Y:S02]  /*1360*/  ISETP.NE.AND.EX P2, PT, RZ, UR5, PT, P2 ;  /* 0x00000005ff007c0c */ /* 0x000fe4000bf45320 */
[----:B------:R-:W-:Y:S01]  /*1370*/  ULDC UR6, c[0x0][0x2e0] ;  /* 0x0000b80000067ab9 */ /* 0x000fe20000000800 */
[----:B------:R-:W-:Y:S01]  /*1380*/  ULDC UR7, c[0x0][0x338] ;  /* 0x0000ce0000077ab9 */ /* 0x000fe20000000800 */
[----:B------:R-:W-:Y:S01]  /*1390*/  UIMAD UR6, UR4, UR6, URZ ;  /* 0x00000006040672a4 */ /* 0x000fe2000f8e023f */
[----:B------:R-:W-:Y:S02]  /*13a0*/  IMAD.MOV.U32 R187, RZ, RZ, R169 ;  /* 0x000000ffffbb7224 */ /* 0x000fe400078e00a9 */
[----:B------:R-:W-:-:S02]  /*13b0*/  IMAD.MOV.U32 R182, RZ, RZ, R170 ;  /* 0x000000ffffb67224 */ /* 0x000fc400078e00aa */
[----:B------:R-:W-:Y:S01]  /*13c0*/  IMAD.MOV.U32 R183, RZ, RZ, R171 ;  /* 0x000000ffffb77224 */ /* 0x000fe200078e00ab */
[----:B--2---:R-:W-:Y:S06]  /*13d0*/  @P1 BRA `(.L_x_1316) ;  /* 0x0000000000281947 */ /* 0x004fec0003800000 */
[----:B------:R-:W-:Y:S02]  /*13e0*/  ULDC.64 UR4, c[0x0][0xa00] ;  /* 0x0002800000047ab9 */ /* 0x000fe40000000a00 */
[----:B------:R-:W-:-:S04]  /*13f0*/  ISETP.NE.U32.AND P0, PT, RZ, UR4, PT ;  /* 0x00000004ff007c0c */ /* 0x000fc8000bf05070 */
[----:B------:R-:W-:-:S13]  /*1400*/  ISETP.NE.AND.EX P0, PT, RZ, UR5, PT, P0 ;  /* 0x00000005ff007c0c */ /* 0x000fda000bf05300 */
[----:B------:R-:W-:Y:S05]  /*1410*/  @!P0 BRA `(.L_x_1316) ;  /* 0x0000000000188947 */ /* 0x000fea0003800000 */
[----:B------:R-:W0:Y:S01]  /*1420*/  LDC.64 R2, c[0x0][0xa00] ;  /* 0x00028000ff027b82 */ /* 0x000e220000000a00 */
[----:B------:R-:W-:Y:S01]  /*1430*/  ULDC.64 UR4, c[0x0][0x208] ;  /* 0x0000820000047ab9 */ /* 0x000fe20000000a00 */
[----:B0-----:R-:W-:-:S05]  /*1440*/  IMAD.WIDE R2, R171, 0x4, R2 ;  /* 0x00000004ab027825 */ /* 0x001fca00078e0202 */
[----:B-----5:R-:W2:Y:S04]  /*1450*/  LDG.E R164, desc[UR4][R2.64] ;  /* 0x0000000402a47981 */ /* 0x020ea8000c1e1900 */
[----:B------:R-:W2:Y:S02]  /*1460*/  LDG.E R5, desc[UR4][R2.64+0x4] ;  /* 0x0000040402057981 */ /* 0x000ea4000c1e1900 */
[----:B--2---:R-:W-:-:S07]  /*1470*/  IMAD.IADD R164, R5, 0x1, -R164 ;  /* 0x0000000105a47824 */ /* 0x004fce00078e0aa4 */
.L_x_1316:
[----:B------:R-:W-:Y:S02]  /*1480*/  IMAD.U32 R2, RZ, RZ, UR7 ;  /* 0x00000007ff027e24 */ /* 0x000fe4000f8e00ff */
[----:B------:R-:W-:Y:S01]  /*1490*/  IMAD.U32 R25, RZ, RZ, UR6 ;  /* 0x00000006ff197e24 */ /* 0x000fe2000f8e00ff */
[----:B------:R-:W-:Y:S06]  /*14a0*/  @!P2 BRA `(.L_x_1317) ;  /* 0x000000000014a947 */ /* 0x000fec0003800000 */
[----:B------:R-:W0:Y:S01]  /*14b0*/  LDC.64 R4, c[0x0][0xa20] ;  /* 0x00028800ff047b82 */ /* 0x000e220000000a00 */
[----:B------:R-:W-:Y:S01]  /*14c0*/  ULDC.64 UR4, c[0x0][0x208] ;  /* 0x0000820000047ab9 */ /* 0x000fe20000000a00 */
[----:B0-----:R-:W-:-:S05]  /*14d0*/  IMAD.WIDE R4, R171, 0x4, R4 ;  /* 0x00000004ab047825 */ /* 0x001fca00078e0204 */
[----:B------:R0:W5:Y:S01]  /*14e0*/  LDG.E R25, desc[UR4][R4.64] ;  /* 0x0000000404197981 */ /* 0x000162000c1e1900 */
[----:B------:R-:W-:Y:S05]  /*14f0*/  BRA `(.L_x_1318) ;  /* 0x0000000000147947 */ /* 0x000fea0003800000 */
.L_x_1317:
[----:B------:R-:W-:Y:S05]  /*1500*/  @!P3 BRA `(.L_x_1318) ;  /* 0x000000000010b947 */ /* 0x000fea0003800000 */
[----:B------:R-:W-:Y:S02]  /*1510*/  ULDC.64 UR4, c[0x0][0x208] ;  /* 0x0000820000047ab9 */ /* 0x000fe40000000a00 */
[----:B------:R-:W2:Y:S04]  /*1520*/  LDG.E R4, desc[UR4][R8.64] ;  /* 0x0000000408047981 */ /* 0x000ea8000c1e1900 */
[----:B------:R-:W2:Y:S02]  /*1530*/  LDG.E R25, desc[UR4][R8.64+0x4] ;  /* 0x0000040408197981 */ /* 0x000ea4000c1e1900 */
[----:B--2---:R-:W-:-:S07]  /*1540*/  IMAD.IADD R25, R25, 0x1, -R4 ;  /* 0x0000000119197824 */ /* 0x004fce00078e0a04 */
.L_x_1318:
[----:B------:R-:W-:Y:S01]  /*1550*/  ULDC.64 UR4, c[0x0][0xa10] ;  /* 0x0002840000047ab9 */ /* 0x000fe20000000a00 */
[----:B------:R-:W-:Y:S01]  /*1560*/  ULDC.64 UR6, c[0x0][0x208] ;  /* 0x0000820000067ab9 */ /* 0x000fe20000000a00 */
[----:B------:R-:W-:Y:S01]  /*1570*/  ISETP.NE.U32.AND P0, PT, RZ, UR4, PT ;  /* 0x00000004ff007c0c */ /* 0x000fe2000bf05070 */
[----:B------:R-:W1:Y:S03]  /*1580*/  LDC.64 R10, c[0x0][0x9e0] ;  /* 0x00027800ff0a7b82 */ /* 0x000e660000000a00 */
[----:B------:R-:W-:Y:S01]  /*1590*/  ISETP.NE.AND.EX P0, PT, RZ, UR5, PT, P0 ;  /* 0x00000005ff007c0c */ /* 0x000fe2000bf05300 */
[----:B------:R-:W-:Y:S02]  /*15a0*/  ULDC.64 UR4, c[0x0][0xa30] ;  /* 0x00028c0000047ab9 */ /* 0x000fe40000000a00 */
[----:B------:R-:W-:-:S04]  /*15b0*/  ISETP.NE.U32.AND P1, PT, RZ, UR4, PT ;  /* 0x00000004ff007c0c */ /* 0x000fc8000bf25070 */
[----:B------:R-:W-:-:S06]  /*15c0*/  ISETP.NE.AND.EX P1, PT, RZ, UR5, PT, P1 ;  /* 0x00000005ff007c0c */ /* 0x000fcc000bf25310 */
[----:B0-----:R-:W0:Y:S08]  /*15d0*/  @P0 LDC.64 R4, c[0x0][0xa10] ;  /* 0x00028400ff040b82 */ /* 0x001e300000000a00 */
[----:B------:R-:W2:Y:S01]  /*15e0*/  @P1 LDC.64 R6, c[0x0][0xa30] ;  /* 0x00028c00ff061b82 */ /* 0x000ea20000000a00 */
[----:B0-----:R-:W-:-:S05]  /*15f0*/  @P0 IMAD.WIDE R4, R171, 0x4, R4 ;  /* 0x00000004ab040825 */ /* 0x001fca00078e0204 */
[----:B------:R-:W3:Y:S04]  /*1600*/  @P0 LDG.E R3, desc[UR6][R4.64] ;  /* 0x0000000604030981 */ /* 0x000ee8000c1e1900 */
[----:B------:R-:W3:Y:S01]  /*1610*/  @P0 LDG.E R8, desc[UR6][R4.64+0x4] ;  /* 0x0000040604080981 */ /* 0x000ee2000c1e1900 */
[----:B-----5:R-:W-:Y:S02]  /*1620*/  IMAD.MOV.U32 R147, RZ, RZ, R25 ;  /* 0x000000ffff937224 */ /* 0x020fe400078e0019 */
[----:B------:R-:W-:Y:S02]  /*1630*/  IMAD.IADD R9, R25, 0x1, -R0 ;  /* 0x0000000119097824 */ /* 0x000fe400078e0a00 */
[----:B--2---:R-:W-:-:S05]  /*1640*/  @P1 IMAD.WIDE R6, R171, 0x4, R6 ;  /* 0x00000004ab061825 */ /* 0x004fca00078e0206 */
[----:B------:R0:W5:Y:S01]  /*1650*/  @P1 LDG.E R147, desc[UR6][R6.64] ;  /* 0x0000000606931981 */ /* 0x000162000c1e1900 */
[----:B-1----:R-:W-:Y:S02]  /*1660*/  ISETP.GE.AND P1, PT, R11, 0x1, PT ;  /* 0x000000010b00780c */ /* 0x002fe40003f26270 */
[----:B------:R-:W-:Y:S01]  /*1670*/  LEA R149, R169, 0x80, 0x7 ;  /* 0x00000080a9957811 */ /* 0x000fe200078e38ff */
[----:B---3--:R-:W-:-:S04]  /*1680*/  @P0 IMAD.IADD R2, R8, 0x1, -R3 ;  /* 0x0000000108020824 */ /* 0x008fc800078e0a03 */
[----:B------:R-:W-:-:S04]  /*1690*/  IMAD.IADD R163, R9, 0x1, R2 ;  /* 0x0000000109a37824 */ /* 0x000fc800078e0202 */
[C---:B------:R-:W-:Y:S01]  /*16a0*/  VIADD R0, R163.reuse, 0x5f ;  /* 0x0000005fa3007836 */ /* 0x040fe20000000000 */
[----:B------:R-:W-:-:S03]  /*16b0*/  IADD3 R149, R163, R149, -R164 ;  /* 0x00000095a3957210 */ /* 0x000fc60007ffe8a4 */
[----:B------:R-:W-:-:S05]  /*16c0*/  IMAD.HI R0, R0, 0x2aaaaaab, RZ ;  /* 0x2aaaaaab00007827 */ /* 0x000fca00078e02ff */
[----:B------:R-:W-:-:S04]  /*16d0*/  SHF.R.U32.HI R153, RZ, 0x1f, R0 ;  /* 0x0000001fff997819 */ /* 0x000fc80000011600 */
[----:B------:R-:W-:Y:S01]  /*16e0*/  LEA.HI.SX32 R153, R0, R153, 0x1c ;  /* 0x0000009900997211 */ /* 0x000fe200078fe2ff */
[----:B------:R-:W-:Y:S01]  /*16f0*/  IMAD.IADD R0, R149, 0x1, R10 ;  /* 0x0000000195007824 */ /* 0x000fe200078e020a */
[----:B0-----:R-:W-:Y:S06]  /*1700*/  @!P1 BRA `(.L_x_1319) ;  /* 0x0000000000489947 */ /* 0x001fec0003800000 */
[C---:B------:R-:W-:Y:S01]  /*1710*/  ISETP.GT.AND P0, PT, R149.reuse, RZ, PT ;  /* 0x000000ff9500720c */ /* 0x040fe20003f04270 */
[----:B------:R-:W-:Y:S01]  /*1720*/  BSSY B0, `(.L_x_1320) ;  /* 0x000000e000007945 */ /* 0x000fe20003800000 */
[----:B------:R-:W-:-:S11]  /*1730*/  VIADD R3, R149, 0xffffffff ;  /* 0xffffffff95037836 */ /* 0x000fd60000000000 */
        /* <DEDUP_REMOVED lines=8> */
.L_x_1321:
[----:B------:R-:W-:-:S13]  /*17c0*/  ISETP.NE.AND P0, PT, R11, 0x1, PT ;  /* 0x000000010b00780c */ /* 0x000fda0003f05270 */
[----:B------:R-:W0:Y:S02]  /*17d0*/  @P0 LDC.64 R4, c[0x0][0x9e8] ;  /* 0x00027a00ff040b82 */ /* 0x000e240000000a00 */
[----:B0-----:R-:W-:-:S05]  /*17e0*/  @P0 IMAD.HI.U32 R4, R3, R4, RZ ;  /* 0x0000000403040227 */ /* 0x001fca00078e00ff */
[----:B------:R-:W-:-:S07]  /*17f0*/  @P0 SHF.R.U32.HI R3, RZ, R5, R4 ;  /* 0x00000005ff030219 */ /* 0x000fce0000011604 */
.L_x_1322:
[----:B------:R-:W-:Y:S05]  /*1800*/  BSYNC B0 ;  /* 0x0000000000007941 */ /* 0x000fea0003800000 */
.L_x_1320:
[----:B------:R-:W-:-:S05]  /*1810*/  IMAD R3, R3, R11, R11 ;  /* 0x0000000b03037224 */ /* 0x000fca00078e020b */
[----:B------:R-:W-:-:S07]  /*1820*/  VIMNMX R0, R0, R3, PT ;  /* 0x0000000300007248 */ /* 0x000fce0003fe0100 */
.L_x_1319:
[----:B------:R-:W-:Y:S01]  /*1830*/  IMAD R148, R169, 0x80, -R164 ;  /* 0x00000080a9947824 */ /* 0x000fe200078e0aa4 */
[----:B------:R-:W-:-:S03]  /*1840*/  ULDC UR4, c[0x0][0x9dc] ;  /* 0x0002770000047ab9 */ /* 0x000fc60000000800 */
[----:B------:R-:W-:-:S04]  /*1850*/  IMAD.IADD R148, R163, 0x1, R148 ;  /* 0x00000001a3947824 */ /* 0x000fc800078e0294 */
[----:B------:R-:W-:Y:S01]  /*1860*/  VIADD R3, R148, -UR4 ;  /* 0x8000000494037c36 */ /* 0x000fe20008000000 */
[----:B------:R-:W-:Y:S06]  /*1870*/  @!P1 BRA `(.L_x_1323) ;  /* 0x0000000000489947 */ /* 0x000fec0003800000 */
[----:B------:R-:W-:Y:S01]  /*1880*/  ISETP.GT.AND P0, PT, R148, -0x1, PT ;  /* 0xffffffff9400780c */ /* 0x000fe20003f04270 */
[----:B------:R-:W-:-:S12]  /*1890*/  BSSY B0, `(.L_x_1324) ;  /* 0x000000e000007945 */ /* 0x000fd80003800000 */
        /* <DEDUP_REMOVED lines=8> */
.L_x_1325:
[----:B------:R-:W-:Y:S01]  /*1920*/  ISETP.NE.AND P0, PT, R11, 0x1, PT ;  /* 0x000000010b00780c */ /* 0x000fe20003f05270 */
[----:B------:R-:W-:-:S12]  /*1930*/  IMAD.MOV.U32 R4, RZ, RZ, R148 ;  /* 0x000000ffff047224 */ /* 0x000fd800078e0094 */
[----:B------:R-:W0:Y:S02]  /*1940*/  @P0 LDC.64 R6, c[0x0][0x9e8] ;  /* 0x00027a00ff060b82 */ /* 0x000e240000000a00 */
[----:B0-----:R-:W-:-:S05]  /*1950*/  @P0 IMAD.HI.U32 R6, R148, R6, RZ ;  /* 0x0000000694060227 */ /* 0x001fca00078e00ff */
[----:B------:R-:W-:-:S07]  /*1960*/  @P0 SHF.R.U32.HI R4, RZ, R7, R6 ;  /* 0x00000007ff040219 */ /* 0x000fce0000011606 */
.L_x_1326:
[----:B------:R-:W-:Y:S05]  /*1970*/  BSYNC B0 ;  /* 0x0000000000007941 */ /* 0x000fea0003800000 */
.L_x_1324:
[----:B------:R-:W-:-:S05]  /*1980*/  IMAD R4, R4, R11, RZ ;  /* 0x0000000b04047224 */ /* 0x000fca00078e02ff */
[----:B------:R-:W-:-:S07]  /*1990*/  VIMNMX R3, R3, R4, !PT ;  /* 0x0000000403037248 */ /* 0x000fce0007fe0100 */
.L_x_1323:
[----:B------:R-:W-:Y:S02]  /*19a0*/  VIADD R0, R0, 0x5f ;  /* 0x0000005f00007836 */ /* 0x000fe40000000000 */
[----:B------:R-:W-:-:S04]  /*19b0*/  IMAD.HI R4, R3, 0x2aaaaaab, RZ ;  /* 0x2aaaaaab03047827 */ /* 0x000fc800078e02ff */
[----:B------:R-:W-:Y:S01]  /*19c0*/  IMAD.HI R0, R0, 0x2aaaaaab, RZ ;  /* 0x2aaaaaab00007827 */ /* 0x000fe200078e02ff */
[----:B------:R-:W-:-:S04]  /*19d0*/  SHF.R.U32.HI R5, RZ, 0x1f, R4 ;  /* 0x0000001fff057819 */ /* 0x000fc80000011604 */
[----:B------:R-:W-:Y:S02]  /*19e0*/  SHF.R.U32.HI R3, RZ, 0x1f, R0 ;  /* 0x0000001fff037819 */ /* 0x000fe40000011600 */
[----:B------:R-:W-:Y:S02]  /*19f0*/  LEA.HI.SX32 R5, R4, R5, 0x1c ;  /* 0x0000000504057211 */ /* 0x000fe400078fe2ff */
[----:B------:R-:W-:Y:S02]  /*1a00*/  LEA.HI.SX32 R0, R0, R3, 0x1c ;  /* 0x0000000300007211 */ /* 0x000fe400078fe2ff */
[----:B------:R-:W-:Y:S02]  /*1a10*/  VIMNMX R5, RZ, R5, !PT ;  /* 0x00000005ff057248 */ /* 0x000fe40007fe0100 */
[----:B------:R-:W-:-:S03]  /*1a20*/  VIMNMX R0, R153, R0, PT ;  /* 0x0000000099007248 */ /* 0x000fc60003fe0100 */
[--C-:B------:R-:W-:Y:S02]  /*1a30*/  IMAD R5, R5, 0x60, -R9.reuse ;  /* 0x0000006005057824 */ /* 0x100fe400078e0a09 */
[----:B------:R-:W-:-:S03]  /*1a40*/  IMAD R3, R0, 0x60, -R9 ;  /* 0x0000006000037824 */ /* 0x000fc600078e0a09 */
[----:B------:R-:W-:Y:S02]  /*1a50*/  VIMNMX R5, RZ, R5, !PT ;  /* 0x00000005ff057248 */ /* 0x000fe40007fe0100 */
[----:B------:R-:W-:-:S03]  /*1a60*/  VIMNMX R0, R3, R2, PT ;  /* 0x0000000203007248 */ /* 0x000fc60003fe0100 */
[----:B------:R-:W-:Y:S01]  /*1a70*/  IMAD.WIDE.U32 R124, R5, -0x55555555, RZ ;  /* 0xaaaaaaab057c7825 */ /* 0x000fe200078e00ff */
[----:B------:R-:W-:-:S04]  /*1a80*/  ISETP.GT.AND P0, PT, R0, R5, PT ;  /* 0x000000050000720c */ /* 0x000fc80003f04270 */
[----:B------:R-:W-:-:S05]  /*1a90*/  SHF.R.U32.HI R124, RZ, 0x6, R125 ;  /* 0x00000006ff7c7819 */ /* 0x000fca000001167d */
[----:B------:R-:W-:-:S04]  /*1aa0*/  IMAD.MOV.U32 R24, RZ, RZ, R124 ;  /* 0x000000ffff187224 */ /* 0x000fc800078e007c */
[----:B------:R-:W-:-:S04]  /*1ab0*/  @P0 VIADD R0, R0, 0x5f ;  /* 0x0000005f00000836 */ /* 0x000fc80000000000 */
[----:B------:R-:W-:-:S05]  /*1ac0*/  @P0 IMAD.HI R0, R0, 0x2aaaaaab, RZ ;  /* 0x2aaaaaab00000827 */ /* 0x000fca00078e02ff */
[----:B------:R-:W-:-:S04]  /*1ad0*/  @P0 SHF.R.U32.HI R3, RZ, 0x1f, R0 ;  /* 0x0000001fff030819 */ /* 0x000fc80000011600 */
[----:B------:R-:W-:Y:S02]  /*1ae0*/  @P0 LEA.HI.SX32 R24, R0, R3, 0x1c ;  /* 0x0000000300180211 */ /* 0x000fe400078fe2ff */
[----:B------:R-:W-:Y:S02]  /*1af0*/  PLOP3.LUT P0, PT, PT, PT, PT, 0x80, 0x0 ;  /* 0x000000000000781c */ /* 0x000fe40003f0f070 */
[----:B------:R-:W-:-:S13]  /*1b00*/  ISETP.GT.AND P1, PT, R24, R124, PT ;  /* 0x0000007c1800720c */ /* 0x000fda0003f24270 */
[----:B------:R-:W-:Y:S05]  /*1b10*/  @!P1 BRA `(.L_x_1327) ;  /* 0x0000009000f89947 */ /* 0x000fea0003800000 */
        /* <DEDUP_REMOVED lines=20> */
.L_x_1329:
[----:B------:R-:W-:Y:S05]  /*1c60*/  BSYNC B6 ;  /* 0x0000000000067941 */ /* 0x000fea0003800000 */
.L_x_1328:
        /* <DEDUP_REMOVED lines=20> */
.L_x_1331:
[----:B------:R-:W-:Y:S05]  /*1db0*/  BSYNC B6 ;  /* 0x0000000000067941 */ /* 0x000fea0003800000 */
.L_x_1330:
[----:B------:R-:W-:Y:S01]  /*1dc0*/  ULDC.64 UR4, c[0x0][0x9f8] ;  /* 0x00027e0000047ab9 */ /* 0x000fe20000000a00 */
[----:B------:R-:W-:Y:S01]  /*1dd0*/  ULDC.64 UR6, c[0x0][0x208] ;  /* 0x0000820000067ab9 */ /* 0x000fe20000000a00 */
[----:B------:R-:W-:Y:S01]  /*1de0*/  ISETP.NE.U32.AND P0, PT, RZ, UR4, PT ;  /* 0x00000004ff007c0c */ /* 0x000fe2000bf05070 */
[----:B------:R-:W2:Y:S01]  /*1df0*/  LDL.LU R20, [R1+0x8] ;  /* 0x0000080001147983 */ /* 0x000ea20000300800 */
[----:B------:R-:W0:Y:S01]  /*1e00*/  LDC R0, c[0x0][0x428] ;  /* 0x00010a00ff007b82 */ /* 0x000e220000000800 */
[----:B------:R-:W-:Y:S01]  /*1e10*/  ULDC UR4, c[0x0][0x2e4] ;  /* 0x0000b90000047ab9 */ /* 0x000fe20000000800 */
[----:B------:R-:W-:-:S06]  /*1e20*/  ISETP.NE.AND.EX P0, PT, RZ, UR5, PT, P0 ;  /* 0x00000005ff007c0c */ /* 0x000fcc000bf05300 */
[----:B------:R-:W1:Y:S08]  /*1e30*/  LDC.64 R94, c[0x0][0x2f0] ;  /* 0x0000bc00ff5e7b82 */ /* 0x000e700000000a00 */
[----:B------:R-:W3:Y:S01]  /*1e40*/  @P0 LDC.64 R4, c[0x0][0x9f8] ;  /* 0x00027e00ff040b82 */ /* 0x000ee20000000a00 */
[----:B------:R-:W-:Y:S01]  /*1e50*/  IMAD.IADD R119, R26, 0x1, R25 ;  /* 0x000000011a777824 */ /* 0x000fe200078e0219 */
[----:B------:R-:W-:-:S06]  /*1e60*/  SHF.R.S32.HI R23, RZ, 0x1f, R22 ;  /* 0x0000001fff177819 */ /* 0x000fcc0000011416 */
[----:B------:R-:W4:Y:S08]  /*1e70*/  LDC.64 R100, c[0x0][0x3e8] ;  /* 0x0000fa00ff647b82 */ /* 0x000f300000000a00 */
[----:B------:R-:W1:Y:S01]  /*1e80*/  LDC.64 R106, c[0x0][0x3d8] ;  /* 0x0000f600ff6a7b82 */ /* 0x000e620000000a00 */
[----:B---3--:R-:W-:-:S07]  /*1e90*/  @P0 IMAD.WIDE R4, R171, 0x4, R4 ;  /* 0x00000004ab040825 */ /* 0x008fce00078e0204 */
[----:B------:R-:W3:Y:S01]  /*1ea0*/  LDC R35, c[0x0][0x3d4] ;  /* 0x0000f500ff237b82 */ /* 0x000ee20000000800 */
[----:B------:R1:W2:Y:S01]  /*1eb0*/  @P0 LDG.E R171, desc[UR6][R4.64] ;  /* 0x0000000604ab0981 */ /* 0x0002a2000c1e1900 */
[----:B0-----:R-:W-:Y:S01]  /*1ec0*/  ISETP.NE.AND P0, PT, R0, 0x1, PT ;  /* 0x000000010000780c */ /* 0x001fe20003f05270 */
[C---:B------:R-:W-:Y:S01]  /*1ed0*/  VIADD R0, R22.reuse, 0x60 ;  /* 0x0000006016007836 */ /* 0x040fe20000000000 */
[----:B------:R-:W-:Y:S01]  /*1ee0*/  ISETP.GE.AND P2, PT, R165, UR4, PT ;  /* 0x00000004a5007c0c */ /* 0x000fe2000bf46270 */
[----:B------:R-:W-:Y:S01]  /*1ef0*/  ULDC.64 UR6, c[0x0][0x2f8] ;  /* 0x0000be0000067ab9 */ /* 0x000fe20000000a00 */
[----:B------:R-:W-:Y:S01]  /*1f00*/  ISETP.GE.AND P1, PT, R22, UR4, PT ;  /* 0x0000000416007c0c */ /* 0x000fe2000bf26270 */
[--C-:B----4-:R-:W-:Y:S01]  /*1f10*/  IMAD.WIDE.U32 R98, R162, R100, R22.reuse ;  /* 0x00000064a2627225 */ /* 0x110fe200078e0016 */
[----:B------:R-:W-:Y:S01]  /*1f20*/  SEL R6, RZ, 0xffffffff, P2 ;  /* 0xffffffffff067807 */ /* 0x000fe20001000000 */
[----:B------:R-:W0:Y:S01]  /*1f30*/  S2R R154, SR_TID.X ;  /* 0x00000000009a7919 */ /* 0x000e220000002100 */
[----:B------:R-:W-:Y:S01]  /*1f40*/  SEL R3, RZ, 0x1, P1 ;  /* 0x00000001ff037807 */ /* 0x000fe20000800000 */
[----:B------:R-:W-:Y:S01]  /*1f50*/  IMAD.MOV.U32 R123, RZ, RZ, 0x20 ;  /* 0x00000020ff7b7424 */ /* 0x000fe200078e00ff */
[----:B------:R-:W-:Y:S01]  /*1f60*/  ISETP.GE.AND P1, PT, R166, UR4, PT ;  /* 0x00000004a6007c0c */ /* 0x000fe2000bf26270 */
[----:B------:R-:W-:Y:S01]  /*1f70*/  IMAD.SHL.U32 R6, R6, 0x2, RZ ;  /* 0x0000000206067824 */ /* 0x000fe200078e00ff */
[----:B------:R-:W-:Y:S01]  /*1f80*/  ISETP.GE.AND P2, PT, R0, UR4, PT ;  /* 0x0000000400007c0c */ /* 0x000fe2000bf46270 */
[----:B------:R-:W4:Y:S01]  /*1f90*/  @P0 LDC R7, c[0x0][0x42c] ;  /* 0x00010b00ff070b82 */ /* 0x000f220000000800 */
[----:B-1----:R-:W-:Y:S01]  /*1fa0*/  SEL R4, RZ, 0x4, P1 ;  /* 0x00000004ff047807 */ /* 0x002fe20000800000 */
[----:B------:R-:W-:Y:S01]  /*1fb0*/  IMAD.WIDE.U32 R104, R162, R106, R22 ;  /* 0x0000006aa2687225 */ /* 0x000fe200078e0016 */
[----:B------:R-:W-:-:S02]  /*1fc0*/  LOP3.LUT R3, R6, 0x2, R3, 0xe2, !PT ;  /* 0x0000000206037812 */ /* 0x000fc400078ee203 */
[----:B------:R-:W-:Y:S01]  /*1fd0*/  SEL R5, RZ, 0x8, P2 ;  /* 0x00000008ff057807 */ /* 0x000fe20001000000 */
[----:B------:R-:W-:Y:S01]  /*1fe0*/  VIADD R6, R22, 0x80 ;  /* 0x0000008016067836 */ /* 0x000fe20000000000 */
[----:B------:R-:W-:Y:S01]  /*1ff0*/  SHF.R.S32.HI R21, RZ, 0x1f, R119 ;  /* 0x0000001fff157819 */ /* 0x000fe20000011477 */
[----:B------:R-:W1:Y:S01]  /*2000*/  @P0 LDC R8, c[0x0][0x430] ;  /* 0x00010c00ff080b82 */ /* 0x000e620000000800 */
[----:B------:R-:W-:Y:S01]  /*2010*/  LOP3.LUT R4, R5, R3, R4, 0xfe, !PT ;  /* 0x0000000305047212 */ /* 0x000fe200078efe04 */
[----:B------:R-:W-:Y:S01]  /*2020*/  IMAD.SHL.U32 R108, R106, 0x40, RZ ;  /* 0x000000406a6c7824 */ /* 0x000fe200078e00ff */
[----:B------:R-:W-:Y:S01]  /*2030*/  ISETP.GE.AND P1, PT, R6, UR4, PT ;  /* 0x0000000406007c0c */ /* 0x000fe2000bf26270 */
[C---:B------:R-:W-:Y:S01]  /*2040*/  VIADD R6, R22.reuse, 0xa0 ;  /* 0x000000a016067836 */ /* 0x040fe20000000000 */
[----:B---3--:R-:W-:Y:S01]  /*2050*/  ISETP.GE.AND P3, PT, R22, R35, PT ;  /* 0x000000231600720c */ /* 0x008fe20003f66270 */
[----:B------:R-:W-:Y:S01]  /*2060*/  IMAD R125, R95, 0x60, RZ ;  /* 0x000000605f7d7824 */ /* 0x000fe200078e02ff */
[----:B------:R-:W-:Y:S01]  /*2070*/  SEL R5, RZ, 0x10, P1 ;  /* 0x00000010ff057807 */ /* 0x000fe20000800000 */
[----:B------:R-:W-:Y:S01]  /*2080*/  IMAD.SHL.U32 R133, R94, 0x40, RZ ;  /* 0x000000405e857824 */ /* 0x000fe200078e00ff */
[----:B------:R-:W-:Y:S01]  /*2090*/  ISETP.GE.AND P1, PT, R6, UR4, PT ;  /* 0x0000000406007c0c */ /* 0x000fe2000bf26270 */
[-C--:B------:R-:W-:Y:S01]  /*20a0*/  IMAD R6, R21, R94.reuse, RZ ;  /* 0x0000005e15067224 */ /* 0x080fe200078e02ff */
[----:B------:R-:W-:Y:S01]  /*20b0*/  LOP3.LUT R12, R4, R5, RZ, 0xfc, !PT ;  /* 0x00000005040c7212 */ /* 0x000fe200078efcff */
[----:B------:R-:W-:Y:S01]  /*20c0*/  ULDC.64 UR4, c[0x0][0x320] ;  /* 0x0000c80000047ab9 */ /* 0x000fe20000000a00 */
[----:B------:R-:W-:Y:S01]  /*20d0*/  IMAD.WIDE.U32 R4, R119, R94, RZ ;  /* 0x0000005e77047225 */ /* 0x000fe200078e00ff */
[----:B------:R-:W-:-:S02]  /*20e0*/  SHF.R.S32.HI R17, RZ, 0x1f, R16 ;  /* 0x0000001fff117819 */ /* 0x000fc40000011410 */
[----:B------:R-:W-:Y:S01]  /*20f0*/  ISETP.GE.AND P2, PT, R165, R35, PT ;  /* 0x00000023a500720c */ /* 0x000fe20003f46270 */
[----:B----4-:R-:W-:Y:S01]  /*2100*/  @P0 IMAD.HI.U32 R3, R170, R7, RZ ;  /* 0x00000007aa030227 */ /* 0x010fe200078e00ff */
[----:B------:R-:W-:Y:S02]  /*2110*/  ISETP.GE.AND P4, PT, R166, R35, PT ;  /* 0x00000023a600720c */ /* 0x000fe40003f86270 */
[----:B------:R-:W-:Y:S01]  /*2120*/  SHF.L.U64.HI R28, R106, 0x6, R107 ;  /* 0x000000066a1c7819 */ /* 0x000fe2000001026b */
[----:B------:R-:W-:Y:S01]  /*2130*/  IMAD R7, R119, R95, R6 ;  /* 0x0000005f77077224 */ /* 0x000fe200078e0206 */
[----:B------:R-:W-:Y:S01]  /*2140*/  SHF.L.U64.HI R132, R94, 0x6, R95 ;  /* 0x000000065e847819 */ /* 0x000fe2000001025f */
[----:B------:R-:W-:Y:S01]  /*2150*/  IMAD.WIDE.U32 R102, R162, R106, R16 ;  /* 0x0000006aa2667225 */ /* 0x000fe200078e0010 */
[----:B-1----:R-:W-:Y:S02]  /*2160*/  @P0 SHF.R.U32.HI R170, RZ, R8, R3 ;  /* 0x00000008ffaa0219 */ /* 0x002fe40000011603 */
[----:B------:R-:W-:Y:S01]  /*2170*/  SHF.L.U64.HI R30, R100, 0x6, R101 ;  /* 0x00000006641e7819 */ /* 0x000fe20000010265 */
[----:B------:R-:W-:Y:S01]  /*2180*/  IMAD.IADD R5, R5, 0x1, R7 ;  /* 0x0000000105057824 */ /* 0x000fe200078e0207 */
[----:B------:R-:W-:Y:S01]  /*2190*/  SHF.R.S32.HI R3, RZ, 0x1f, R170 ;  /* 0x0000001fff037819 */ /* 0x000fe200000114aa */
[----:B------:R-:W-:Y:S01]  /*21a0*/  IMAD.WIDE.U32 R6, R170, UR4, R22 ;  /* 0x00000004aa067c25 */ /* 0x000fe2000f8e0016 */
[----:B------:R-:W-:-:S02]  /*21b0*/  SHF.R.S32.HI R150, RZ, 0x1f, R185 ;  /* 0x0000001fff967819 */ /* 0x000fc400000114b9 */
[----:B0-----:R-:W-:Y:S01]  /*21c0*/  LEA.HI R154, R154, 0x8, RZ, 0x19 ;  /* 0x000000089a9a7811 */ /* 0x001fe200078fc8ff */
[----:B------:R-:W-:Y:S02]  /*21d0*/  IMAD R9, R3, UR4, RZ ;  /* 0x0000000403097c24 */ /* 0x000fe4000f8e02ff */
[----:B------:R-:W-:-:S04]  /*21e0*/  IMAD.WIDE.U32 R4, R170, UR6, R4 ;  /* 0x00000006aa047c25 */ /* 0x000fc8000f8e0004 */
[----:B------:R-:W-:Y:S01]  /*21f0*/  IMAD R11, R170, UR5, R9 ;  /* 0x00000005aa0b7c24 */ /* 0x000fe2000f8e0209 */
[----:B------:R-:W-:Y:S01]  /*2200*/  ULDC.64 UR4, c[0x0][0xa08] ;  /* 0x0002820000047ab9 */ /* 0x000fe20000000a00 */
[----:B------:R-:W-:Y:S01]  /*2210*/  IMAD R9, R3, UR6, RZ ;  /* 0x0000000603097c24 */ /* 0x000fe2000f8e02ff */
[----:B------:R-:W-:Y:S01]  /*2220*/  ISETP.NE.U32.AND P0, PT, RZ, UR4, PT ;  /* 0x00000004ff007c0c */ /* 0x000fe2000bf05070 */
[----:B------:R-:W-:Y:S02]  /*2230*/  IMAD R8, R186, R100, RZ ;  /* 0x00000064ba087224 */ /* 0x000fe400078e02ff */
[----:B------:R-:W-:Y:S01]  /*2240*/  IMAD R9, R170, UR7, R9 ;  /* 0x00000007aa097c24 */ /* 0x000fe2000f8e0209 */
[----:B------:R-:W-:Y:S01]  /*2250*/  ISETP.NE.AND.EX P0, PT, RZ, UR5, PT, P0 ;  /* 0x00000005ff007c0c */ /* 0x000fe2000bf05300 */
[----:B------:R-:W-:Y:S01]  /*2260*/  ULDC.64 UR4, c[0x0][0x300] ;  /* 0x0000c00000047ab9 */ /* 0x000fe20000000a00 */
[----:B------:R-:W-:Y:S02]  /*2270*/  IMAD.IADD R7, R7, 0x1, R11 ;  /* 0x0000000107077824 */ /* 0x000fe400078e020b */
[----:B------:R-:W-:-:S02]  /*2280*/  IMAD.IADD R5, R5, 0x1, R9 ;  /* 0x0000000105057824 */ /* 0x000fc400078e0209 */
[C---:B------:R-:W-:Y:S02]  /*2290*/  IMAD R9, R162.reuse, R101, R8 ;  /* 0x00000065a2097224 */ /* 0x040fe400078e0208 */
[----:B------:R-:W-:-:S04]  /*22a0*/  IMAD.WIDE.U32 R96, R162, R100, R16 ;  /* 0x00000064a2607225 */ /* 0x000fc800078e0010 */
[----:B------:R-:W-:Y:S02]  /*22b0*/  IMAD.IADD R97, R97, 0x1, R9 ;  /* 0x0000000161617824 */ /* 0x000fe400078e0209 */
[----:B------:R-:W-:Y:S02]  /*22c0*/  IMAD.IADD R99, R9, 0x1, R99 ;  /* 0x0000000109637824 */ /* 0x000fe400078e0263 */
[----:B------:R-:W-:Y:S02]  /*22d0*/  IMAD R127, R101, 0x60, RZ ;  /* 0x00000060657f7824 */ /* 0x000fe400078e02ff */
[----:B------:R-:W-:Y:S02]  /*22e0*/  IMAD.SHL.U32 R29, R100, 0x40, RZ ;  /* 0x00000040641d7824 */ /* 0x000fe400078e00ff */
[----:B-----5:R-:W-:-:S04]  /*22f0*/  IMAD.WIDE.U32 R96, R147, R100, R96 ;  /* 0x0000006493607225 */ /* 0x020fc800078e0060 */
[----:B------:R-:W-:-:S04]  /*2300*/  IMAD.WIDE.U32 R98, R147, R100, R98 ;  /* 0x0000006493627225 */ /* 0x000fc800078e0062 */
[----:B------:R-:W-:Y:S01]  /*2310*/  IMAD.SHL.U32 R122, R35, 0x2, RZ ;  /* 0x00000002237a7824 */ /* 0x000fe200078e00ff */
[----:B--2---:R-:W-:-:S04]  /*2320*/  LOP3.LUT R20, R20, 0xfffffffe, RZ, 0xc0, !PT ;  /* 0xfffffffe14147812 */ /* 0x004fc800078ec0ff */
[----:B------:R-:W-:-:S05]  /*2330*/  @P4 LOP3.LUT R20, R20, 0x1, RZ, 0xfc, !PT ;  /* 0x0000000114144812 */ /* 0x000fca00078efcff */
[----:B------:R0:W-:Y:S01]  /*2340*/  STL [R1+0x8], R20 ;  /* 0x0000081401007387 */ /* 0x0001e20000100800 */
[----:B------:R-:W-:Y:S02]  /*2350*/  SHF.R.S32.HI R3, RZ, 0x1f, R171 ;  /* 0x0000001fff037819 */ /* 0x000fe400000114ab */
[----:B------:R-:W-:Y:S02]  /*2360*/  SEL R93, R171, RZ, !P0 ;  /* 0x000000ffab5d7207 */ /* 0x000fe40004000000 */
[----:B------:R-:W-:-:S03]  /*2370*/  SEL R3, R3, RZ, !P0 ;  /* 0x000000ff03037207 */ /* 0x000fc60004000000 */
[----:B------:R-:W-:-:S04]  /*2380*/  IMAD.WIDE.U32 R90, R93, UR4, R4 ;  /* 0x000000045d5a7c25 */ /* 0x000fc8000f8e0004 */
[-C--:B------:R-:W-:Y:S02]  /*2390*/  IMAD R4, R186, R94.reuse, RZ ;  /* 0x0000005eba047224 */ /* 0x080fe400078e02ff */
[----:B------:R-:W-:Y:S02]  /*23a0*/  IMAD R10, R3, UR4, RZ ;  /* 0x00000004030a7c24 */ /* 0x000fe4000f8e02ff */
[C---:B------:R-:W-:Y:S02]  /*23b0*/  IMAD R31, R162.reuse, R95, R4 ;  /* 0x0000005fa21f7224 */ /* 0x040fe400078e0204 */
[----:B------:R-:W-:Y:S01]  /*23c0*/  IMAD R89, R93, UR5, R10 ;  /* 0x000000055d597c24 */ /* 0x000fe2000f8e020a */
[----:B------:R-:W-:Y:S01]  /*23d0*/  ULDC.64 UR4, c[0x0][0x328] ;  /* 0x0000ca0000047ab9 */ /* 0x000fe20000000a00 */
[----:B------:R-:W-:-:S04]  /*23e0*/  IMAD.WIDE.U32 R4, R162, R94, R22 ;  /* 0x0000005ea2047225 */ /* 0x000fc800078e0016 */
[----:B------:R-:W-:Y:S01]  /*23f0*/  IMAD.IADD R89, R91, 0x1, R89 ;  /* 0x000000015b597824 */ /* 0x000fe200078e0259 */
[----:B------:R-:W-:Y:S01]  /*2400*/  IADD3 R88, P0, R90, R4, RZ ;  /* 0x000000045a587210 */ /* 0x000fe20007f1e0ff */
[----:B------:R-:W-:Y:S01]  /*2410*/  IMAD R8, R3, UR4, RZ ;  /* 0x0000000403087c24 */ /* 0x000fe2000f8e02ff */
[----:B------:R-:W-:Y:S01]  /*2420*/  SEL R4, R35, RZ, P2 ;  /* 0x000000ff23047207 */ /* 0x000fe20001000000 */
[----:B------:R-:W-:Y:S01]  /*2430*/  IMAD R3, R186, R106, RZ ;  /* 0x0000006aba037224 */ /* 0x000fe200078e02ff */
[----:B------:R-:W-:Y:S01]  /*2440*/  IADD3.X R31, R89, R5, R31, P0, !PT ;  /* 0x00000005591f7210 */ /* 0x000fe200007fe41f */
[----:B------:R-:W-:Y:S01]  /*2450*/  IMAD R33, R93, UR5, R8 ;  /* 0x000000055d217c24 */ /* 0x000fe2000f8e0208 */
[----:B------:R-:W-:Y:S01]  /*2460*/  LOP3.LUT P0, RZ, R190, 0x4, RZ, 0xc0, !PT ;  /* 0x00000004beff7812 */ /* 0x000fe2000780c0ff */
[----:B------:R-:W-:Y:S01]  /*2470*/  IMAD R5, R162, R107, R3 ;  /* 0x0000006ba2057224 */ /* 0x000fe200078e0203 */
[----:B------:R-:W-:Y:S01]  /*2480*/  SEL R3, R35, RZ, P3 ;  /* 0x000000ff23037207 */ /* 0x000fe20001800000 */
[----:B------:R-:W-:Y:S01]  /*2490*/  IMAD.WIDE.U32 R92, R93, UR4, R6 ;  /* 0x000000045d5c7c25 */ /* 0x000fe2000f8e0006 */
[----:B------:R-:W-:-:S02]  /*24a0*/  SEL R7, R35, RZ, P4 ;  /* 0x000000ff23077207 */ /* 0x000fc40002000000 */
[----:B------:R-:W-:Y:S01]  /*24b0*/  IADD3 R118, P4, R162, R119, RZ ;  /* 0x00000077a2767210 */ /* 0x000fe20007f9e0ff */
[----:B------:R-:W-:Y:S01]  /*24c0*/  IMAD.IADD R3, R22, 0x1, R3 ;  /* 0x0000000116037824 */ /* 0x000fe200078e0203 */
[----:B------:R-:W-:Y:S01]  /*24d0*/  SEL R123, R123, 0xffffffe0, !P0 ;  /* 0xffffffe07b7b7807 */ /* 0x000fe20004000000 */
[----:B------:R-:W-:Y:S02]  /*24e0*/  IMAD.IADD R103, R103, 0x1, R5 ;  /* 0x0000000167677824 */ /* 0x000fe400078e0205 */
[----:B------:R-:W-:Y:S02]  /*24f0*/  IMAD.IADD R105, R5, 0x1, R105 ;  /* 0x0000000105697824 */ /* 0x000fe400078e0269 */
[----:B------:R-:W-:Y:S01]  /*2500*/  IMAD.IADD R5, R165, 0x1, R4 ;  /* 0x00000001a5057824 */ /* 0x000fe200078e0204 */
[----:B------:R-:W-:Y:S01]  /*2510*/  SHF.R.S32.HI R4, RZ, 0x1f, R3 ;  /* 0x0000001fff047819 */ /* 0x000fe20000011403 */
[----:B------:R-:W-:Y:S02]  /*2520*/  IMAD.IADD R8, R166, 0x1, R7 ;  /* 0x00000001a6087824 */ /* 0x000fe400078e0207 */
[----:B------:R-:W-:Y:S01]  /*2530*/  IMAD.WIDE.U32 R102, R147, R106, R102 ;  /* 0x0000006a93667225 */ /* 0x000fe200078e0066 */
[----:B------:R-:W-:-:S02]  /*2540*/  SHF.R.S32.HI R6, RZ, 0x1f, R5 ;  /* 0x0000001fff067819 */ /* 0x000fc40000011405 */
[CC--:B------:R-:W-:Y:S01]  /*2550*/  LEA.HI R15, R4.reuse, R3.reuse, RZ, 0x3 ;  /* 0x00000003040f7211 */ /* 0x0c0fe200078f18ff */
[----:B------:R-:W-:Y:S01]  /*2560*/  IMAD.WIDE.U32 R104, R147, R106, R104 ;  /* 0x0000006a93687225 */ /* 0x000fe200078e0068 */
[----:B------:R-:W-:Y:S02]  /*2570*/  LEA.HI R3, R4, R3, RZ, 0x6 ;  /* 0x0000000304037211 */ /* 0x000fe400078f30ff */
[----:B------:R-:W-:Y:S01]  /*2580*/  LEA.HI R4, R6, R5, RZ, 0x6 ;  /* 0x0000000506047211 */ /* 0x000fe200078f30ff */
[----:B------:R-:W-:Y:S01]  /*2590*/  IMAD.WIDE.U32 R94, R94, 0x60, RZ ;  /* 0x000000605e5e7825 */ /* 0x000fe200078e00ff */
[----:B------:R-:W-:Y:S02]  /*25a0*/  SHF.R.S32.HI R3, RZ, 0x6, R3 ;  /* 0x00000006ff037819 */ /* 0x000fe40000011403 */
[----:B------:R-:W-:Y:S01]  /*25b0*/  SHF.R.S32.HI R7, RZ, 0x6, R4 ;  /* 0x00000006ff077819 */ /* 0x000fe20000011404 */
[----:B------:R-:W-:Y:S01]  /*25c0*/  IMAD.X R119, R186, 0x1, R21, P4 ;  /* 0x00000001ba777824 */ /* 0x000fe200020e0615 */
[----:B------:R-:W-:Y:S01]  /*25d0*/  LOP3.LUT R4, R174, 0x38, R15, 0xf8, !PT ;  /* 0x00000038ae047812 */ /* 0x000fe200078ef80f */
[C---:B------:R-:W-:Y:S01]  /*25e0*/  IMAD R146, R3.reuse, 0x1800, R176 ;  /* 0x0000180003927824 */ /* 0x040fe200078e02b0 */
[----:B------:R-:W-:Y:S01]  /*25f0*/  SHF.R.S32.HI R11, RZ, 0x1f, R8 ;  /* 0x0000001fff0b7819 */ /* 0x000fe20000011408 */
[--C-:B------:R-:W-:Y:S01]  /*2600*/  IMAD R144, R3, 0x1800, R177.reuse ;  /* 0x0000180003907824 */ /* 0x100fe200078e02b1 */
[----:B------:R-:W-:Y:S01]  /*2610*/  LOP3.LUT R3, R4, R175, RZ, 0x3c, !PT ;  /* 0x000000af04037212 */ /* 0x000fe200078e3cff */
[C---:B------:R-:W-:Y:S01]  /*2620*/  IMAD R142, R7.reuse, 0x1800, R177 ;  /* 0x00001800078e7824 */ /* 0x040fe200078e02b1 */
[----:B------:R-:W-:Y:S01]  /*2630*/  LEA.HI R5, R6, R5, RZ, 0x3 ;  /* 0x0000000506057211 */ /* 0x000fe200078f18ff */
[----:B------:R-:W-:Y:S01]  /*2640*/  IMAD R145, R7, 0x1800, R176 ;  /* 0x0000180007917824 */ /* 0x000fe200078e02b0 */
[-C--:B------:R-:W-:Y:S01]  /*2650*/  LEA.HI R13, R11, R8.reuse, RZ, 0x3 ;  /* 0x000000080b0d7211 */ /* 0x080fe200078f18ff */
[----:B------:R-:W-:Y:S01]  /*2660*/  IMAD.IADD R146, R146, 0x1, R3 ;  /* 0x0000000192927824 */ /* 0x000fe200078e0203 */
[----:B------:R-:W-:Y:S01]  /*2670*/  LOP3.LUT R3, R172, 0x38, R5, 0xf8, !PT ;  /* 0x00000038ac037812 */ /* 0x000fe200078ef805 */
[----:B------:R-:W-:Y:S01]  /*2680*/  IMAD R7, R107, 0x60, RZ ;  /* 0x000000606b077824 */ /* 0x000fe200078e02ff */
[----:B------:R-:W-:Y:S01]  /*2690*/  LEA.HI R8, R11, R8, RZ, 0x6 ;  /* 0x000000080b087211 */ /* 0x000fe200078f30ff */
[----:B------:R-:W-:Y:S01]  /*26a0*/  IMAD.IADD R125, R95, 0x1, R125 ;  /* 0x000000015f7d7824 */ /* 0x000fe200078e027d */
[----:B------:R-:W-:-:S02]  /*26b0*/  LOP3.LUT R3, R3, R200, RZ, 0x3c, !PT ;  /* 0x000000c803037212 */ /* 0x000fc400078e3cff */
[----:B------:R-:W-:Y:S02]  /*26c0*/  SHF.R.S32.HI R8, RZ, 0x6, R8 ;  /* 0x00000006ff087819 */ /* 0x000fe40000011408 */
[----:B------:R-:W-:Y:S01]  /*26d0*/  LOP3.LUT R4, R174, 0x38, R13, 0xf8, !PT ;  /* 0x00000038ae047812 */ /* 0x000fe200078ef80d */
[----:B------:R-:W-:Y:S01]  /*26e0*/  IMAD.IADD R142, R142, 0x1, R3 ;  /* 0x000000018e8e7824 */ /* 0x000fe200078e0203 */
[----:B------:R-:W-:Y:S01]  /*26f0*/  LOP3.LUT R9, R172, 0x38, R15, 0xf8, !PT ;  /* 0x00000038ac097812 */ /* 0x000fe200078ef80f */
[----:B------:R-:W-:Y:S01]  /*2700*/  IMAD R143, R8, 0x1800, R176 ;  /* 0x00001800088f7824 */ /* 0x000fe200078e02b0 */
[-C--:B------:R-:W-:Y:S01]  /*2710*/  LOP3.LUT R4, R4, R175.reuse, RZ, 0x3c, !PT ;  /* 0x000000af04047212 */ /* 0x080fe200078e3cff */
[----:B------:R-:W-:Y:S01]  /*2720*/  IMAD R137, R8, 0x1800, R177 ;  /* 0x0000180008897824 */ /* 0x000fe200078e02b1 */
[----:B------:R-:W-:Y:S02]  /*2730*/  SHF.R.S32.HI R3, RZ, 0x1f, R147 ;  /* 0x0000001fff037819 */ /* 0x000fe40000011493 */
[----:B------:R-:W-:Y:S01]  /*2740*/  LOP3.LUT R6, R174, 0x38, R5, 0xf8, !PT ;  /* 0x00000038ae067812 */ /* 0x000fe200078ef805 */
[----:B------:R-:W-:Y:S01]  /*2750*/  IMAD.IADD R143, R143, 0x1, R4 ;  /* 0x000000018f8f7824 */ /* 0x000fe200078e0204 */
[----:B------:R-:W-:Y:S01]  /*2760*/  LOP3.LUT R9, R9, R200, RZ, 0x3c, !PT ;  /* 0x000000c809097212 */ /* 0x000fe200078e3cff */
[----:B------:R-:W-:Y:S01]  /*2770*/  IMAD R4, R3, R100, RZ ;  /* 0x0000006403047224 */ /* 0x000fe200078e02ff */
[----:B------:R-:W-:-:S02]  /*2780*/  LOP3.LUT R6, R6, R175, RZ, 0x3c, !PT ;  /* 0x000000af06067212 */ /* 0x000fc400078e3cff */
[----:B------:R-:W-:Y:S01]  /*2790*/  SHF.R.S32.HI R114, RZ, 0x3, R15 ;  /* 0x00000003ff727819 */ /* 0x000fe2000001140f */
[----:B------:R-:W-:Y:S01]  /*27a0*/  IMAD.IADD R144, R144, 0x1, R9 ;  /* 0x0000000190907824 */ /* 0x000fe200078e0209 */
[--C-:B------:R-:W-:Y:S01]  /*27b0*/  LOP3.LUT R9, R172, 0x38, R13.reuse, 0xf8, !PT ;  /* 0x00000038ac097812 */ /* 0x100fe200078ef80d */
[----:B------:R-:W-:Y:S01]  /*27c0*/  IMAD R25, R147, R101, R4 ;  /* 0x0000006593197224 */ /* 0x000fe200078e0204 */
[----:B------:R-:W-:Y:S01]  /*27d0*/  SHF.R.S32.HI R112, RZ, 0x3, R13 ;  /* 0x00000003ff707819 */ /* 0x000fe2000001140d */
[----:B------:R-:W-:Y:S01]  /*27e0*/  IMAD R4, R3, R106, RZ ;  /* 0x0000006a03047224 */ /* 0x000fe200078e02ff */
[----:B------:R-:W-:Y:S01]  /*27f0*/  SEL R3, RZ, 0x20, P1 ;  /* 0x00000020ff037807 */ /* 0x000fe20000800000 */
[----:B------:R-:W-:Y:S01]  /*2800*/  IMAD.IADD R145, R145, 0x1, R6 ;  /* 0x0000000191917824 */ /* 0x000fe200078e0206 */
[----:B------:R-:W-:Y:S01]  /*2810*/  LOP3.LUT R6, R9, R200, RZ, 0x3c, !PT ;  /* 0x000000c809067212 */ /* 0x000fe200078e3cff */
[----:B------:R-:W-:Y:S01]  /*2820*/  IMAD R9, R147, R107, R4 ;  /* 0x0000006b93097224 */ /* 0x000fe200078e0204 */
[----:B------:R-:W-:Y:S01]  /*2830*/  LOP3.LUT R4, R174, 0x18, R22, 0xf8, !PT ;  /* 0x00000018ae047812 */ /* 0x000fe200078ef816 */
[----:B------:R-:W-:Y:S01]  /*2840*/  IMAD.WIDE.U32 R106, R106, 0x60, RZ ;  /* 0x000000606a6a7825 */ /* 0x000fe200078e00ff */
[----:B------:R-:W-:-:S02]  /*2850*/  LOP3.LUT R15, R15, 0xfffffff8, RZ, 0xc0, !PT ;  /* 0xfffffff80f0f7812 */ /* 0x000fc400078ec0ff */
[----:B------:R-:W-:Y:S01]  /*2860*/  LOP3.LUT R27, R4, R175, RZ, 0x3c, !PT ;  /* 0x000000af041b7212 */ /* 0x000fe200078e3cff */
[----:B------:R-:W-:Y:S01]  /*2870*/  IMAD.WIDE.U32 R100, R100, 0x60, RZ ;  /* 0x0000006064647825 */ /* 0x000fe200078e00ff */
[----:B------:R-:W-:Y:S02]  /*2880*/  LOP3.LUT R14, R5, 0xfffffff8, RZ, 0xc0, !PT ;  /* 0xfffffff8050e7812 */ /* 0x000fe400078ec0ff */
[----:B------:R-:W-:Y:S01]  /*2890*/  LOP3.LUT R13, R13, 0xfffffff8, RZ, 0xc0, !PT ;  /* 0xfffffff80d0d7812 */ /* 0x000fe200078ec0ff */
[----:B------:R-:W-:Y:S01]  /*28a0*/  IMAD.IADD R27, R176, 0x1, R27 ;  /* 0x00000001b01b7824 */ /* 0x000fe200078e021b */
[C---:B------:R-:W-:Y:S01]  /*28b0*/  LOP3.LUT R3, R12.reuse, R3, RZ, 0xfc, !PT ;  /* 0x000000030c037212 */ /* 0x040fe200078efcff */
[----:B------:R-:W-:Y:S01]  /*28c0*/  IMAD.IADD R137, R137, 0x1, R6 ;  /* 0x0000000189897824 */ /* 0x000fe200078e0206 */
[----:B------:R-:W-:Y:S01]  /*28d0*/  SHF.R.S32.HI R113, RZ, 0x3, R5 ;  /* 0x00000003ff717819 */ /* 0x000fe20000011405 */
[----:B------:R-:W-:Y:S01]  /*28e0*/  IMAD.IADD R126, R107, 0x1, R7 ;  /* 0x000000016b7e7824 */ /* 0x000fe200078e0207 */
[----:B------:R-:W-:Y:S01]  /*28f0*/  LOP3.LUT R12, R12, 0x1, RZ, 0xc0, !PT ;  /* 0x000000010c0c7812 */ /* 0x000fe200078ec0ff */
[----:B------:R-:W-:Y:S01]  /*2900*/  IMAD.IADD R26, R97, 0x1, R25 ;  /* 0x00000001611a7824 */ /* 0x000fe200078e0219 */
[----:B------:R-:W-:Y:S01]  /*2910*/  SHF.R.S32.HI R111, RZ, 0x1f, R15 ;  /* 0x0000001fff6f7819 */ /* 0x000fe2000001140f */
[----:B------:R-:W-:Y:S01]  /*2920*/  IMAD.IADD R21, R103, 0x1, R9 ;  /* 0x0000000167157824 */ /* 0x000fe200078e0209 */
[----:B------:R-:W-:Y:S01]  /*2930*/  SHF.R.S32.HI R110, RZ, 0x1f, R14 ;  /* 0x0000001fff6e7819 */ /* 0x000fe2000001140e */
[----:B0-----:R-:W-:Y:S01]  /*2940*/  IMAD.IADD R20, R9, 0x1, R105 ;  /* 0x0000000109147824 */ /* 0x001fe200078e0269 */
[----:B------:R-:W-:Y:S01]  /*2950*/  SHF.R.S32.HI R109, RZ, 0x1f, R13 ;  /* 0x0000001fff6d7819 */ /* 0x000fe2000001140d */
[----:B------:R-:W-:Y:S01]  /*2960*/  IMAD.IADD R127, R101, 0x1, R127 ;  /* 0x00000001657f7824 */ /* 0x000fe200078e027f */
[----:B------:R-:W-:Y:S01]  /*2970*/  LOP3.LUT R11, R3, 0x2, RZ, 0xc0, !PT ;  /* 0x00000002030b7812 */ /* 0x000fe200078ec0ff */
[----:B------:R-:W-:Y:S01]  /*2980*/  IMAD.IADD R136, R123, 0x1, R27 ;  /* 0x000000017b887824 */ /* 0x000fe200078e021b */
[----:B------:R-:W-:Y:S01]  /*2990*/  LOP3.LUT R10, R3, 0x4, RZ, 0xc0, !PT ;  /* 0x00000004030a7812 */ /* 0x000fe200078ec0ff */
[----:B------:R-:W-:Y:S01]  /*29a0*/  IMAD.IADD R25, R25, 0x1, R99 ;  /* 0x0000000119197824 */ /* 0x000fe200078e0263 */
[----:B------:R-:W-:Y:S01]  /*29b0*/  LOP3.LUT R9, R3, 0x8, RZ, 0xc0, !PT ;  /* 0x0000000803097812 */ /* 0x000fe200078ec0ff */
[----:B------:R-:W-:Y:S01]  /*29c0*/  IMAD.IADD R6, R93, 0x1, R33 ;  /* 0x000000015d067824 */ /* 0x000fe200078e0221 */
[----:B------:R-:W-:-:S02]  /*29d0*/  LOP3.LUT R8, R3, 0x10, RZ, 0xc0, !PT ;  /* 0x0000001003087812 */ /* 0x000fc400078ec0ff */
[----:B------:R-:W-:-:S07]  /*29e0*/  LOP3.LUT R7, R3, 0x20, RZ, 0xc0, !PT ;  /* 0x0000002003077812 */ /* 0x000fce00078ec0ff */
.L_x_1431:
[----:B--23--:R-:W2:Y:S01]  /*29f0*/  LDL.LU R32, [R1+0x8] ;  /* 0x0000080001207983 */ /* 0x00cea20000300800 */
[----:B------:R-:W-:Y:S01]  /*2a00*/  VIADD R35, R24, 0xffffffff ;  /* 0xffffffff18237836 */ /* 0x000fe20000000000 */
[----:B------:R-:W0:Y:S01]  /*2a10*/  LDC.64 R120, c[0x0][0x2d8] ;  /* 0x0000b600ff787b82 */ /* 0x000e220000000a00 */
[----:B------:R-:W-:Y:S01]  /*2a20*/  IMAD R43, R19, 0x4800, R27 ;  /* 0x00004800132b7824 */ /* 0x000fe200078e021b */
[----:B------:R-:W-:Y:S05]  /*2a30*/  YIELD ;  /* 0x0000000000007946 */ /* 0x000fea0003800000 */
[----:B------:R-:W-:Y:S01]  /*2a40*/  SHF.R.S32.HI R33, RZ, 0x1f, R35 ;  /* 0x0000001fff217819 */ /* 0x000fe20000011423 */
[-C--:B------:R-:W-:Y:S01]  /*2a50*/  IMAD R3, R125, R35.reuse, RZ ;  /* 0x000000237d037224 */ /* 0x080fe200078e02ff */
[----:B------:R-:W1:Y:S01]  /*2a60*/  LDC R117, c[0x0][0x3d4] ;  /* 0x0000f500ff757b82 */ /* 0x000e620000000800 */
[----:B------:R-:W-:Y:S01]  /*2a70*/  IMAD.WIDE.U32 R130, R94, R35, RZ ;  /* 0x000000235e827225 */ /* 0x000fe200078e00ff */
[----:B------:R-:W-:Y:S03]  /*2a80*/  BSSY B0, `(.L_x_1332) ;  /* 0x00007e2000007945 */ /* 0x000fe60003800000 */
[----:B------:R-:W-:Y:S01]  /*2a90*/  IMAD R3, R33, R94, R3 ;  /* 0x0000005e21037224 */ /* 0x000fe200078e0203 */
[----:B------:R-:W-:Y:S01]  /*2aa0*/  IADD3 R5, P5, R88, R130, RZ ;  /* 0x0000008258057210 */ /* 0x000fe20007fbe0ff */
[----:B------:R-:W-:-:S02]  /*2ab0*/  IMAD R43, R43, 0x2, R116 ;  /* 0x000000022b2b7824 */ /* 0x000fc400078e0274 */
[----:B------:R-:W-:Y:S01]  /*2ac0*/  IMAD.IADD R84, R131, 0x1, R3 ;  /* 0x0000000183547824 */ /* 0x000fe200078e0203 */
[----:B------:R-:W-:-:S03]  /*2ad0*/  IADD3 R3, P1, P4, R88, R130, R133 ;  /* 0x0000008258037210 */ /* 0x000fc60007c3e085 */
[----:B------:R-:W-:Y:S01]  /*2ae0*/  IMAD.X R24, R84, 0x1, R31, P5 ;  /* 0x0000000154187824 */ /* 0x000fe200028e061f */
[----:B------:R-:W-:Y:S02]  /*2af0*/  IADD3.X R4, R31, R84, R132, P1, P4 ;  /* 0x000000541f047210 */ /* 0x000fe40000fe8484 */
[----:B------:R-:W-:Y:S02]  /*2b00*/  ISETP.GT.AND P1, PT, R35, R124, PT ;  /* 0x0000007c2300720c */ /* 0x000fe40003f24270 */
[-C--:B0-----:R-:W-:Y:S02]  /*2b10*/  LEA R44, P0, R5, R120.reuse, 0x1 ;  /* 0x00000078052c7211 */ /* 0x081fe400078008ff */
[----:B------:R-:W-:Y:S02]  /*2b20*/  LEA R40, P5, R3, R120, 0x1 ;  /* 0x0000007803287211 */ /* 0x000fe400078a08ff */
[----:B------:R-:W-:Y:S01]  /*2b30*/  LEA.HI.X R45, R5, R121, R24, 0x1, P0 ;  /* 0x00000079052d7211 */ /* 0x000fe200000f0c18 */
[----:B------:R-:W-:Y:S01]  /*2b40*/  IMAD.MOV.U32 R24, RZ, RZ, R35 ;  /* 0x000000ffff187224 */ /* 0x000fe200078e0023 */
[----:B-1----:R-:W-:-:S02]  /*2b50*/  ISETP.GE.AND P0, PT, R117, 0x1, PT ;  /* 0x000000017500780c */ /* 0x002fc40003f06270 */
[----:B------:R-:W-:Y:S01]  /*2b60*/  LEA.HI.X R41, R3, R121, R4, 0x1, P5 ;  /* 0x0000007903297211 */ /* 0x000fe200028f0c04 */
[----:B------:R-:W-:-:S04]  /*2b70*/  IMAD R3, R19, 0x4800, R136 ;  /* 0x0000480013037824 */ /* 0x000fc800078e0288 */
[----:B------:R-:W-:Y:S01]  /*2b80*/  IMAD R42, R3, 0x2, R116 ;  /* 0x00000002032a7824 */ /* 0x000fe200078e0274 */
[----:B--2---:R-:W-:-:S04]  /*2b90*/  LOP3.LUT R32, R32, 0xfffffffd, RZ, 0xc0, !PT ;  /* 0xfffffffd20207812 */ /* 0x004fc800078ec0ff */
[----:B------:R-:W-:-:S05]  /*2ba0*/  @P1 LOP3.LUT R32, R32, 0x2, RZ, 0xfc, !PT ;  /* 0x0000000220201812 */ /* 0x000fca00078efcff */
[----:B------:R0:W-:Y:S01]  /*2bb0*/  STL [R1+0x8], R32 ;  /* 0x0000082001007387 */ /* 0x0001e20000100800 */
[----:B------:R-:W-:Y:S05]  /*2bc0*/  @!P0 BRA `(.L_x_1333) ;  /* 0x0000007800508947 */ /* 0x000fea0003800000 */
[----:B------:R-:W-:Y:S01]  /*2bd0*/  ULDC.U8 UR4, c[0x0][0x3f0] ;  /* 0x0000fc0000047ab9 */ /* 0x000fe20000000000 */
[-C--:B------:R-:W-:Y:S01]  /*2be0*/  IMAD R3, R126, R35.reuse, RZ ;  /* 0x000000237e037224 */ /* 0x080fe200078e02ff */
[----:B------:R-:W-:Y:S01]  /*2bf0*/  ISETP.NE.AND P0, PT, RZ, UR4, PT ;  /* 0x00000004ff007c0c */ /* 0x000fe2000bf05270 */
[-C--:B------:R-:W-:Y:S02]  /*2c00*/  IMAD R5, R127, R35.reuse, RZ ;  /* 0x000000237f057224 */ /* 0x080fe400078e02ff */
[C---:B------:R-:W-:Y:S02]  /*2c10*/  IMAD R3, R33.reuse, R106, R3 ;  /* 0x0000006a21037224 */ /* 0x040fe400078e0203 */
[----:B------:R-:W-:Y:S02]  /*2c20*/  IMAD R33, R33, R100, R5 ;  /* 0x0000006421217224 */ /* 0x000fe400078e0205 */
[----:B------:R-:W-:Y:S02]  /*2c30*/  IMAD R5, R24, -0x60, R2 ;  /* 0xffffffa018057824 */ /* 0x000fe400078e0202 */
[----:B------:R-:W-:-:S03]  /*2c40*/  IMAD.WIDE.U32 R82, R106, R35, RZ ;  /* 0x000000236a527225 */ /* 0x000fc600078e00ff */
[----:B------:R-:W-:Y:S01]  /*2c50*/  VIMNMX R5, R5, 0x60, PT ;  /* 0x0000006005057848 */ /* 0x000fe20003fe0100 */
        /* <DEDUP_REMOVED lines=27> */
[----:B0-----:R-:W-:Y:S01]  /*2e10*/  LEA R32, P4, R33, UR4, 0x1 ;  /* 0x0000000421207c11 */ /* 0x001fe2000f8808ff */
[----:B------:R-:W-:Y:S01]  /*2e20*/  IMAD.X R46, R4, 0x1, R26, P1 ;  /* 0x00000001042e7824 */ /* 0x000fe200008e061a */
[----:B------:R-:W-:Y:S02]  /*2e30*/  ISETP.GE.AND P1, PT, R16, R117, PT ;  /* 0x000000751000720c */ /* 0x000fe40003f26270 */
[----:B------:R-:W-:-:S02]  /*2e40*/  CS2R R86, SRZ ;  /* 0x0000000000567805 */ /* 0x000fc4000001ff00 */
[----:B------:R-:W-:Y:S02]  /*2e50*/  LEA.HI.X R33, R33, UR5, R34, 0x1, P4 ;  /* 0x0000000521217c11 */ /* 0x000fe4000a0f0c22 */
[----:B------:R-:W-:Y:S02]  /*2e60*/  CS2R R130, SRZ ;  /* 0x0000000000827805 */ /* 0x000fe4000001ff00 */
[C---:B------:R-:W-:Y:S02]  /*2e70*/  LEA R34, P4, R35.reuse, UR6, 0x1 ;  /* 0x0000000623227c11 */ /* 0x040fe4000f8808ff */
[----:B------:R-:W-:Y:S01]  /*2e80*/  CS2R R120, SRZ ;  /* 0x0000000000787805 */ /* 0x000fe2000001ff00 */
[----:B------:R-:W-:Y:S01]  /*2e90*/  ULDC.64 UR8, c[0x0][0x208] ;  /* 0x0000820000087ab9 */ /* 0x000fe20000000a00 */
[----:B------:R-:W-:Y:S01]  /*2ea0*/  LEA.HI.X R35, R35, UR7, R46, 0x1, P4 ;  /* 0x0000000723237c11 */ /* 0x000fe2000a0f0c2e */
[----:B------:R-:W-:Y:S01]  /*2eb0*/  VIADD R46, R16, 0x30 ;  /* 0x00000030102e7836 */ /* 0x000fe20000000000 */
        /* <DEDUP_REMOVED lines=28> */
.L_x_1336:
[----:B------:R-:W-:Y:S05]  /*3080*/  BSYNC B1 ;  /* 0x0000000000017941 */ /* 0x000fea0003800000 */
.L_x_1335:
        /* <DEDUP_REMOVED lines=20> */
[----:B-1----:R-:W-:Y:S02]  /*31d0*/  IADD3.X R33, R21, R3, R28, P1, P5 ;  /* 0x0000000315217210 */ /* 0x002fe40000fea41c */
[----:B------:R-:W-:Y:S02]  /*31e0*/  CS2R R64, SRZ ;  /* 0x0000000000407805 */ /* 0x000fe4000001ff00 */
[----:B------:R-:W-:Y:S01]  /*31f0*/  IADD3 R80, P1, P5, R96, R80, R29 ;  /* 0x0000005060507210 */ /* 0x000fe20007d3e01d */
[----:B------:R-:W-:-:S03]  /*3200*/  ULDC.64 UR8, c[0x0][0x208] ;  /* 0x0000820000087ab9 */ /* 0x000fc60000000a00 */
[----:B------:R-:W-:Y:S01]  /*3210*/  IADD3.X R3, R26, R4, R30, P1, P5 ;  /* 0x000000041a037210 */ /* 0x000fe20000fea41e */
[----:B------:R-:W-:Y:S01]  /*3220*/  VIADD R4, R16, 0x10 ;  /* 0x0000001010047836 */ /* 0x000fe20000000000 */
[----:B0-----:R-:W-:-:S04]  /*3230*/  LEA R32, P1, R82, UR4, 0x1 ;  /* 0x0000000452207c11 */ /* 0x001fc8000f8208ff */
[----:B------:R-:W-:Y:S02]  /*3240*/  LEA.HI.X R33, R82, UR5, R33, 0x1, P1 ;  /* 0x0000000552217c11 */ /* 0x000fe400088f0c21 */
[----:B------:R-:W-:-:S04]  /*3250*/  LEA R34, P1, R80, UR6, 0x1 ;  /* 0x0000000650227c11 */ /* 0x000fc8000f8208ff */
[----:B------:R-:W-:Y:S02]  /*3260*/  LEA.HI.X R35, R80, UR7, R3, 0x1, P1 ;  /* 0x0000000750237c11 */ /* 0x000fe400088f0c03 */
        /* <DEDUP_REMOVED lines=32> */
.L_x_1338:
[----:B------:R-:W-:Y:S05]  /*3470*/  BSYNC B1 ;  /* 0x0000000000017941 */ /* 0x000fea0003800000 */
.L_x_1337:
[----:B------:R-:W-:Y:S01]  /*3480*/  IMAD.MOV.U32 R3, RZ, RZ, R70 ;  /* 0x000000ffff037224 */ /* 0x000fe200078e0046 */
[----:B------:R-:W-:Y:S01]  /*3490*/  PRMT R205, R134, 0x7610, R205 ;  /* 0x0000761086cd7816 */ /* 0x000fe200000000cd */
[----:B------:R-:W-:Y:S01]  /*34a0*/  IMAD.MOV.U32 R4, RZ, RZ, R71 ;  /* 0x000000ffff047224 */ /* 0x000fe200078e0047 */
[----:B------:R-:W-:Y:S01]  /*34b0*/  PRMT R206, R135, 0x7610, R206 ;  /* 0x0000761087ce7816 */ /* 0x000fe200000000ce */
[----:B012---:R-:W-:Y:S01]  /*34c0*/  IMAD.MOV.U32 R32, RZ, RZ, R74 ;  /* 0x000000ffff207224 */ /* 0x007fe200078e004a */
        /* <DEDUP_REMOVED lines=52> */
[----:B------:R-:W-:Y:S01]  /*3810*/  ULOP3.LUT UR4, UR60, 0x1, URZ, 0xfc, !UPT ;  /* 0x000000013c047892 */ /* 0x000fe2000f8efc3f */
        /* <DEDUP_REMOVED lines=9> */
[----:B------:R-:W-:Y:S01]  /*38b0*/  UISETP.NE.AND UP0, UPT, UR4, 0x3, UPT ;  /* 0x000000030400788c */ /* 0x000fe2000bf05270 */
        /* <DEDUP_REMOVED lines=8> */
[----:B------:R-:W-:-:S02]  /*3940*/  PLOP3.LUT P1, PT, PT, PT, UP0, 0x80, 0x0 ;  /* 0x000000000000781c */ /* 0x000fc40003f2f008 */
        /* <DEDUP_REMOVED lines=22> */
.L_x_1339:
[----:B------:R-:W-:Y:S01]  /*3ab0*/  IMAD R4, R19, 0x8, R18 ;  /* 0x0000000813047824 */ /* 0x000fe200078e0212 */
[----:B------:R-:W-:Y:S01]  /*3ac0*/  SHF.L.U32 R3, R167, 0x1f, RZ ;  /* 0x0000001fa7037819 */ /* 0x000fe200000006ff */
[----:B------:R-:W-:Y:S03]  /*3ad0*/  BSSY B1, `(.L_x_1340) ;  /* 0x0000003000017945 */ /* 0x000fe60003800000 */
[----:B------:R-:W0:Y:S02]  /*3ae0*/  SYNCS.PHASECHK.TRANS64.TRYWAIT P5, [R4+URZ+0x2a890], R3 ;  /* 0x02a89003040075a7 */ /* 0x000e2400080a017f */
[----:B0-----:R-:W-:Y:S05]  /*3af0*/  @!P5 BRA `(.L_x_1341) ;  /* 0x000002380074d947 */ /* 0x001fea0003800000 */
.L_x_1738:
[----:B------:R-:W-:Y:S05]  /*3b00*/  BSYNC B1 ;  /* 0x0000000000017941 */ /* 0x000fea0003800000 */
.L_x_1340:
        /* <DEDUP_REMOVED lines=9> */
[----:B------:R-:W-:Y:S01]  /*3ba0*/  SHF.R.U64 R210, R130, 0x10, R131 ;  /* 0x0000001082d27819 */ /* 0x000fe20000001283 */
[----:B--2---:R-:W-:Y:S01]  /*3bb0*/  IMAD.U32 R212, R35, 0x10000, RZ ;  /* 0x0001000023d47824 */ /* 0x004fe200078e00ff */
[--C-:B------:R-:W-:Y:S02]  /*3bc0*/  SHF.R.U64 R211, R128, 0x10, R129.reuse ;  /* 0x0000001080d37819 */ /* 0x100fe40000001281 */
[----:B------:R-:W-:Y:S01]  /*3bd0*/  SHF.R.U32.HI R213, RZ, 0x10, R129 ;  /* 0x00000010ffd57819 */ /* 0x000fe20000011681 */
[----:B------:R-:W-:Y:S01]  /*3be0*/  IMAD.U32 R129, R34, 0x10000, RZ ;  /* 0x0001000022817824 */ /* 0x000fe200078e00ff */
[----:B------:R-:W-:Y:S02]  /*3bf0*/  SHF.R.U32.HI R131, RZ, 0x10, R131 ;  /* 0x00000010ff837819 */ /* 0x000fe40000011683 */
[----:B------:R-:W-:Y:S02]  /*3c00*/  PRMT R210, R81, 0x5432, R210 ;  /* 0x0000543251d27816 */ /* 0x000fe400000000d2 */
[----:B------:R-:W-:-:S02]  /*3c10*/  PRMT R211, R215, 0x5410, R211 ;  /* 0x00005410d7d37816 */ /* 0x000fc400000000d3 */
[----:B------:R-:W-:Y:S02]  /*3c20*/  PRMT R130, R214, 0x5410, R213 ;  /* 0x00005410d6827816 */ /* 0x000fe400000000d5 */
[----:B------:R-:W-:Y:S02]  /*3c30*/  PRMT R131, R216, 0x5410, R131 ;  /* 0x00005410d8837816 */ /* 0x000fe40000000083 */
[----:B------:R-:W-:Y:S01]  /*3c40*/  LOP3.LUT R217, R33, 0xffff0000, RZ, 0xc0, !PT ;  /* 0xffff000021d97812 */ /* 0x000fe200078ec0ff */
[----:B------:R-:W-:Y:S01]  /*3c50*/  IMAD.U32 R215, R130, 0x10000, RZ ;  /* 0x0001000082d77824 */ /* 0x000fe200078e00ff */
[C---:B------:R-:W-:Y:S01]  /*3c60*/  LOP3.LUT R214, R210.reuse, 0xffff0000, RZ, 0xc0, !PT ;  /* 0xffff0000d2d67812 */ /* 0x040fe200078ec0ff */
[----:B------:R-:W-:Y:S01]  /*3c70*/  IMAD.U32 R213, R131, 0x10000, RZ ;  /* 0x0001000083d57824 */ /* 0x000fe200078e00ff */
[----:B------:R-:W-:Y:S01]  /*3c80*/  LOP3.LUT R216, R211, 0xffff0000, RZ, 0xc0, !PT ;  /* 0xffff0000d3d87812 */ /* 0x000fe200078ec0ff */
[----:B------:R-:W-:Y:S01]  /*3c90*/  IMAD.U32 R210, R210, 0x10000, RZ ;  /* 0x00010000d2d27824 */ /* 0x000fe200078e00ff */
[----:B------:R-:W-:Y:S01]  /*3ca0*/  LOP3.LUT R34, R34, 0xffff0000, RZ, 0xc0, !PT ;  /* 0xffff000022227812 */ /* 0x000fe200078ec0ff */
[----:B------:R-:W-:Y:S01]  /*3cb0*/  FMUL.FTZ R218, R217, R214 ;  /* 0x000000d6d9da7220 */ /* 0x000fe20000410000 */
        /* <DEDUP_REMOVED lines=27> */
.L_x_1347:
[----:B------:R-:W-:Y:S05]  /*3e70*/  BSYNC B3 ;  /* 0x0000000000037941 */ /* 0x000fea0003800000 */
.L_x_1346:
[----:B------:R-:W-:Y:S02]  /*3e80*/  ULDC.64 UR4, c[0x0][0x208] ;  /* 0x0000820000047ab9 */ /* 0x000fe40000000a00 */
[----:B--2---:R1:W-:Y:S03]  /*3e90*/  STG.E.128 desc[UR4][R44.64], R32 ;  /* 0x000000202c007986 */ /* 0x0043e6000c101d04 */
.L_x_1345:
[----:B------:R-:W-:Y:S05]  /*3ea0*/  BSYNC B2 ;  /* 0x0000000000027941 */ /* 0x000fea0003800000 */
.L_x_1344:
        /* <DEDUP_REMOVED lines=53> */
.L_x_1351:
[----:B------:R-:W-:Y:S05]  /*4200*/  BSYNC B3 ;  /* 0x0000000000037941 */ /* 0x000fea0003800000 */
.L_x_1350:
[----:B------:R-:W-:Y:S02]  /*4210*/  ULDC.64 UR4, c[0x0][0x208] ;  /* 0x0000820000047ab9 */ /* 0x000fe40000000a00 */
[----:B--2---:R2:W-:Y:S03]  /*4220*/  STG.E.128 desc[UR4][R44.64+0x40], R32 ;  /* 0x000040202c007986 */ /* 0x0045e6000c101d04 */
.L_x_1349:
[----:B------:R-:W-:Y:S05]  /*4230*/  BSYNC B2 ;  /* 0x0000000000027941 */ /* 0x000fea0003800000 */
.L_x_1348:
        /* <DEDUP_REMOVED lines=14> */
[----:B------:R-:W-:Y:S01]  /*4320*/  PRMT R231, R231, 0x5410, R84 ;  /* 0x00005410e7e77816 */ /* 0x000fe20000000054 */
[----:B------:R-:W-:Y:S01]  /*4330*/  IMAD.U32 R84, R32, 0x10000, RZ ;  /* 0x0001000020547824 */ /* 0x000fe200078e00ff */
        /* <DEDUP_REMOVED lines=12> */
[C---:B------:R-:W-:Y:S01]  /*4400*/  FMUL.FTZ R130, R34.reuse, R85 ;  /* 0x0000005522827220 */ /* 0x040fe20000410000 */
[----:B------:R-:W-:Y:S01]  /*4410*/  LOP3.LUT R78, R35, 0xffff0000, RZ, 0xc0, !PT ;  /* 0xffff0000234e7812 */ /* 0x000fe200078ec0ff */
[-C--:B------:R-:W-:Y:S01]  /*4420*/  FMUL.FTZ R33, R33, R87.reuse ;  /* 0x0000005721217220 */ /* 0x080fe20000410000 */
[----:B------:R-:W-:Y:S01]  /*4430*/  FMUL.FTZ R34, R34, R86 ;  /* 0x0000005622227220 */ /* 0x000fe20000410000 */
[----:B------:R-:W-:Y:S01]  /*4440*/  LOP3.LUT R232, R232, 0xffff0000, RZ, 0xc0, !PT ;  /* 0xffff0000e8e87812 */ /* 0x000fe200078ec0ff */
[----:B------:R-:W-:Y:S01]  /*4450*/  IMAD.U32 R225, R225, 0x10000, RZ ;  /* 0x00010000e1e17824 */ /* 0x000fe200078e00ff */
[----:B------:R-:W-:Y:S01]  /*4460*/  LOP3.LUT R226, R226, 0xffff0000, RZ, 0xc0, !PT ;  /* 0xffff0000e2e27812 */ /* 0x000fe200078ec0ff */
[C---:B------:R-:W-:Y:S01]  /*4470*/  FFMA.FTZ R121, R120.reuse, R87, -R121 ;  /* 0x0000005778797223 */ /* 0x040fe20000010879 */
[----:B------:R-:W-:Y:S01]  /*4480*/  FFMA.FTZ R120, R120, R128, R33 ;  /* 0x0000008078787223 */ /* 0x000fe20000010021 */
[C---:B------:R-:W-:Y:S01]  /*4490*/  FFMA.FTZ R130, R79.reuse, R86, -R130 ;  /* 0x000000564f827223 */ /* 0x040fe20000010882 */
[----:B------:R-:W-:Y:S01]  /*44a0*/  FFMA.FTZ R79, R79, R85, R34 ;  /* 0x000000554f4f7223 */ /* 0x000fe20000010022 */
[----:B------:R-:W-:Y:S01]  /*44b0*/  FMUL.FTZ R33, R32, R231 ;  /* 0x000000e720217220 */ /* 0x000fe20000410000 */
[----:B------:R-:W-:-:S02]  /*44c0*/  IMAD.U32 R35, R35, 0x10000, RZ ;  /* 0x0001000023237824 */ /* 0x000fc400078e00ff */
[C---:B------:R-:W-:Y:S01]  /*44d0*/  FMUL.FTZ R34, R78.reuse, R232 ;  /* 0x000000e84e227220 */ /* 0x040fe20000410000 */
[-C--:B------:R-:W-:Y:S01]  /*44e0*/  FMUL.FTZ R85, R78, R226.reuse ;  /* 0x000000e24e557220 */ /* 0x080fe20000410000 */
[-C--:B------:R-:W-:Y:S01]  /*44f0*/  FMUL.FTZ R32, R32, R225.reuse ;  /* 0x000000e120207220 */ /* 0x080fe20000410000 */
[C---:B------:R-:W-:Y:S01]  /*4500*/  FFMA.FTZ R33, R84.reuse, R225, -R33 ;  /* 0x000000e154217223 */ /* 0x040fe20000010821 */
[C---:B------:R-:W-:Y:S01]  /*4510*/  FFMA.FTZ R34, R35.reuse, R226, -R34 ;  /* 0x000000e223227223 */ /* 0x040fe20000010822 */
[----:B------:R-:W-:Y:S01]  /*4520*/  FFMA.FTZ R85, R35, R232, R85 ;  /* 0x000000e823557223 */ /* 0x000fe20000010055 */
[----:B------:R-:W-:Y:S01]  /*4530*/  FFMA.FTZ R32, R84, R231, R32 ;  /* 0x000000e754207223 */ /* 0x000fe20000010020 */
[----:B------:R-:W-:-:S03]  /*4540*/  F2FP.BF16.F32.PACK_AB R120, R120, R121 ;  /* 0x000000797878723e */ /* 0x000fc600000010ff */
[----:B------:R-:W-:Y:S02]  /*4550*/  F2FP.BF16.F32.PACK_AB R35, R85, R34 ;  /* 0x000000225523723e */ /* 0x000fe400000010ff */
[----:B------:R-:W-:Y:S01]  /*4560*/  F2FP.BF16.F32.PACK_AB R32, R32, R33 ;  /* 0x000000212020723e */ /* 0x000fe200000010ff */
[----:B------:R-:W-:Y:S01]  /*4570*/  IMAD.MOV.U32 R33, RZ, RZ, R120 ;  /* 0x000000ffff217224 */ /* 0x000fe200078e0078 */
[----:B------:R-:W-:-:S07]  /*4580*/  F2FP.BF16.F32.PACK_AB R34, R79, R130 ;  /* 0x000000824f22723e */ /* 0x000fce00000010ff */
.L_x_1355:
[----:B------:R-:W-:Y:S05]  /*4590*/  BSYNC B3 ;  /* 0x0000000000037941 */ /* 0x000fea0003800000 */
.L_x_1354:
[----:B------:R-:W-:Y:S02]  /*45a0*/  ULDC.64 UR4, c[0x0][0x208] ;  /* 0x0000820000047ab9 */ /* 0x000fe40000000a00 */
[----:B--2---:R3:W-:Y:S03]  /*45b0*/  STG.E.128 desc[UR4][R44.64+0x80], R32 ;  /* 0x000080202c007986 */ /* 0x0047e6000c101d04 */
.L_x_1353:
[----:B------:R-:W-:Y:S05]  /*45c0*/  BSYNC B2 ;  /* 0x0000000000027941 */ /* 0x000fea0003800000 */
.L_x_1352:
        /* <DEDUP_REMOVED lines=9> */
[----:B------:R-:W-:Y:S01]  /*4660*/  SHF.R.U64 R78, R74, 0x10, R75 ;  /* 0x000000104a4e7819 */ /* 0x000fe2000000124b */
[----:B--2---:R-:W-:Y:S01]  /*4670*/  IMAD.U32 R74, R34, 0x10000, RZ ;  /* 0x00010000224a7824 */ /* 0x004fe200078e00ff */
[----:B------:R-:W-:Y:S02]  /*4680*/  SHF.R.U32.HI R77, RZ, 0x10, R77 ;  /* 0x00000010ff4d7819 */ /* 0x000fe4000001164d */
[----:B------:R-:W-:Y:S02]  /*4690*/  PRMT R229, R229, 0x5410, R76 ;  /* 0x00005410e5e57816 */ /* 0x000fe4000000004c */
[----:B------:R-:W-:Y:S02]  /*46a0*/  PRMT R223, R223, 0x5410, R78 ;  /* 0x00005410dfdf7816 */ /* 0x000fe4000000004e */
[----:B------:R-:W-:-:S02]  /*46b0*/  SHF.R.U32.HI R79, RZ, 0x10, R75 ;  /* 0x00000010ff4f7819 */ /* 0x000fc4000001164b */
[----:B------:R-:W-:Y:S02]  /*46c0*/  PRMT R230, R230, 0x5410, R77 ;  /* 0x00005410e6e67816 */ /* 0x000fe4000000004d */
[----:B------:R-:W-:Y:S02]  /*46d0*/  LOP3.LUT R77, R33, 0xffff0000, RZ, 0xc0, !PT ;  /* 0xffff0000214d7812 */ /* 0x000fe400078ec0ff */
[----:B------:R-:W-:Y:S01]  /*46e0*/  LOP3.LUT R86, R229, 0xffff0000, RZ, 0xc0, !PT ;  /* 0xffff0000e5567812 */ /* 0x000fe200078ec0ff */
[----:B------:R-:W-:Y:S01]  /*46f0*/  IMAD.U32 R76, R230, 0x10000, RZ ;  /* 0x00010000e64c7824 */ /* 0x000fe200078e00ff */
[----:B------:R-:W-:Y:S02]  /*4700*/  LOP3.LUT R78, R223, 0xffff0000, RZ, 0xc0, !PT ;  /* 0xffff0000df4e7812 */ /* 0x000fe400078ec0ff */
[----:B------:R-:W-:Y:S01]  /*4710*/  PRMT R224, R224, 0x5410, R79 ;  /* 0x00005410e0e07816 */ /* 0x000fe2000000004f */
[----:B------:R-:W-:Y:S01]  /*4720*/  IMAD.U32 R79, R33, 0x10000, RZ ;  /* 0x00010000214f7824 */ /* 0x000fe200078e00ff */
[----:B------:R-:W-:Y:S01]  /*4730*/  LOP3.LUT R75, R34, 0xffff0000, RZ, 0xc0, !PT ;  /* 0xffff0000224b7812 */ /* 0x000fe200078ec0ff */
[C---:B------:R-:W-:Y:S01]  /*4740*/  FMUL.FTZ R120, R77.reuse, R86 ;  /* 0x000000564d787220 */ /* 0x040fe20000410000 */
[----:B------:R-:W-:Y:S01]  /*4750*/  FMUL.FTZ R85, R77, R78 ;  /* 0x0000004e4d557220 */ /* 0x000fe20000410000 */
[----:B------:R-:W-:Y:S01]  /*4760*/  IMAD.U32 R84, R224, 0x10000, RZ ;  /* 0x00010000e0547824 */ /* 0x000fe200078e00ff */
[C---:B------:R-:W-:Y:S01]  /*4770*/  LOP3.LUT R77, R32.reuse, 0xffff0000, RZ, 0xc0, !PT ;  /* 0xffff0000204d7812 */ /* 0x040fe200078ec0ff */
[----:B------:R-:W-:-:S02]  /*4780*/  IMAD.U32 R33, R32, 0x10000, RZ ;  /* 0x0001000020217824 */ /* 0x000fc400078e00ff */
[----:B------:R-:W-:Y:S01]  /*4790*/  FMUL.FTZ R87, R75, R76 ;  /* 0x0000004c4b577220 */ /* 0x000fe20000410000 */
[C---:B------:R-:W-:Y:S01]  /*47a0*/  FFMA.FTZ R32, R79.reuse, R78, -R120 ;  /* 0x0000004e4f207223 */ /* 0x040fe20000010878 */
[----:B------:R-:W-:Y:S01]  /*47b0*/  FFMA.FTZ R79, R79, R86, R85 ;  /* 0x000000564f4f7223 */ /* 0x000fe20000010055 */
[----:B------:R-:W-:Y:S01]  /*47c0*/  LOP3.LUT R34, R35, 0xffff0000, RZ, 0xc0, !PT ;  /* 0xffff000023227812 */ /* 0x000fe200078ec0ff */
[-C--:B------:R-:W-:Y:S01]  /*47d0*/  FMUL.FTZ R85, R75, R84.reuse ;  /* 0x000000544b557220 */ /* 0x080fe20000410000 */
[----:B------:R-:W-:Y:S01]  /*47e0*/  LOP3.LUT R230, R230, 0xffff0000, RZ, 0xc0, !PT ;  /* 0xffff0000e6e67812 */ /* 0x000fe200078ec0ff */
[----:B------:R-:W-:Y:S01]  /*47f0*/  FFMA.FTZ R75, R74, R84, -R87 ;  /* 0x000000544a4b7223 */ /* 0x000fe20000010857 */
[----:B------:R-:W-:Y:S01]  /*4800*/  LOP3.LUT R224, R224, 0xffff0000, RZ, 0xc0, !PT ;  /* 0xffff0000e0e07812 */ /* 0x000fe200078ec0ff */
[----:B------:R-:W-:Y:S02]  /*4810*/  IMAD.U32 R84, R229, 0x10000, RZ ;  /* 0x00010000e5547824 */ /* 0x000fe400078e00ff */
[----:B------:R-:W-:Y:S01]  /*4820*/  FFMA.FTZ R74, R74, R76, R85 ;  /* 0x0000004c4a4a7223 */ /* 0x000fe20000010055 */
[----:B------:R-:W-:-:S02]  /*4830*/  IMAD.U32 R78, R223, 0x10000, RZ ;  /* 0x00010000df4e7824 */ /* 0x000fc400078e00ff */
[C---:B------:R-:W-:Y:S01]  /*4840*/  FMUL.FTZ R76, R34.reuse, R230 ;  /* 0x000000e6224c7220 */ /* 0x040fe20000410000 */
[----:B------:R-:W-:Y:S01]  /*4850*/  FMUL.FTZ R85, R34, R224 ;  /* 0x000000e022557220 */ /* 0x000fe20000410000 */
[C---:B------:R-:W-:Y:S01]  /*4860*/  FMUL.FTZ R34, R77.reuse, R84 ;  /* 0x000000544d227220 */ /* 0x040fe20000410000 */
[-C--:B------:R-:W-:Y:S01]  /*4870*/  FMUL.FTZ R77, R77, R78.reuse ;  /* 0x0000004e4d4d7220 */ /* 0x080fe20000410000 */
[----:B------:R-:W-:Y:S01]  /*4880*/  IMAD.U32 R35, R35, 0x10000, RZ ;  /* 0x0001000023237824 */ /* 0x000fe200078e00ff */
[----:B------:R-:W-:Y:S01]  /*4890*/  F2FP.BF16.F32.PACK_AB R74, R74, R75 ;  /* 0x0000004b4a4a723e */ /* 0x000fe200000010ff */
[C---:B------:R-:W-:Y:S01]  /*48a0*/  FFMA.FTZ R34, R33.reuse, R78, -R34 ;  /* 0x0000004e21227223 */ /* 0x040fe20000010822 */
[----:B------:R-:W-:Y:S01]  /*48b0*/  FFMA.FTZ R77, R33, R84, R77 ;  /* 0x00000054214d7223 */ /* 0x000fe2000001004d */
[C---:B------:R-:W-:Y:S01]  /*48c0*/  FFMA.FTZ R76, R35.reuse, R224, -R76 ;  /* 0x000000e0234c7223 */ /* 0x040fe2000001084c */
[----:B------:R-:W-:Y:S01]  /*48d0*/  FFMA.FTZ R85, R35, R230, R85 ;  /* 0x000000e623557223 */ /* 0x000fe20000010055 */
[----:B------:R-:W-:-:S02]  /*48e0*/  F2FP.BF16.F32.PACK_AB R33, R79, R32 ;  /* 0x000000204f21723e */ /* 0x000fc400000010ff */
[----:B------:R-:W-:Y:S01]  /*48f0*/  F2FP.BF16.F32.PACK_AB R32, R77, R34 ;  /* 0x000000224d20723e */ /* 0x000fe200000010ff */
[----:B------:R-:W-:Y:S01]  /*4900*/  IMAD.MOV.U32 R34, RZ, RZ, R74 ;  /* 0x000000ffff227224 */ /* 0x000fe200078e004a */
[----:B------:R-:W-:-:S07]  /*4910*/  F2FP.BF16.F32.PACK_AB R35, R85, R76 ;  /* 0x0000004c5523723e */ /* 0x000fce00000010ff */
.L_x_1359:
[----:B------:R-:W-:Y:S05]  /*4920*/  BSYNC B3 ;  /* 0x0000000000037941 */ /* 0x000fea0003800000 */
.L_x_1358:
[----:B------:R-:W-:Y:S02]  /*4930*/  ULDC.64 UR4, c[0x0][0x208] ;  /* 0x0000820000047ab9 */ /* 0x000fe40000000a00 */
[----:B--2---:R4:W-:Y:S03]  /*4940*/  STG.E.128 desc[UR4][R44.64+0xc0], R32 ;  /* 0x0000c0202c007986 */ /* 0x0049e6000c101d04 */
.L_x_1357:
[----:B------:R-:W-:Y:S05]  /*4950*/  BSYNC B2 ;  /* 0x0000000000027941 */ /* 0x000fea0003800000 */
.L_x_1356:
        /* <DEDUP_REMOVED lines=12> */
[----:B------:R-:W-:Y:S02]  /*4a20*/  SHF.R.U32.HI R71, RZ, 0x10, R73 ;  /* 0x00000010ff477819 */ /* 0x000fe40000011649 */
        /* <DEDUP_REMOVED lines=18> */
[----:B------:R-:W-:Y:S01]  /*4b50*/  IMAD.U32 R221, R221, 0x10000, RZ ;  /* 0x00010000dddd7824 */ /* 0x000fe200078e00ff */
[----:B------:R-:W-:Y:S01]  /*4b60*/  LOP3.LUT R32, R32, 0xffff0000, RZ, 0xc0, !PT ;  /* 0xffff000020207812 */ /* 0x000fe200078ec0ff */
[----:B------:R-:W-:Y:S01]  /*4b70*/  FMUL.FTZ R73, R73, R75 ;  /* 0x0000004b49497220 */ /* 0x000fe20000410000 */
[----:B------:R-:W-:-:S02]  /*4b80*/  IMAD.U32 R209, R209, 0x10000, RZ ;  /* 0x00010000d1d17824 */ /* 0x000fc400078e00ff */
[C---:B------:R-:W-:Y:S01]  /*4b90*/  FFMA.FTZ R78, R71.reuse, R74, -R78 ;  /* 0x0000004a474e7223 */ /* 0x040fe2000001084e */
[----:B------:R-:W-:Y:S01]  /*4ba0*/  FFMA.FTZ R79, R71, R76, R79 ;  /* 0x0000004c474f7223 */ /* 0x000fe2000001004f */
[C---:B------:R-:W-:Y:S01]  /*4bb0*/  FMUL.FTZ R72, R34.reuse, R222 ;  /* 0x000000de22487220 */ /* 0x040fe20000410000 */
[----:B------:R-:W-:Y:S01]  /*4bc0*/  FMUL.FTZ R71, R34, R219 ;  /* 0x000000db22477220 */ /* 0x000fe20000410000 */
[----:B------:R-:W-:Y:S01]  /*4bd0*/  FFMA.FTZ R85, R70, R75, -R85 ;  /* 0x0000004b46557223 */ /* 0x000fe20000010855 */
[----:B------:R-:W-:Y:S01]  /*4be0*/  FMUL.FTZ R34, R32, R221 ;  /* 0x000000dd20227220 */ /* 0x000fe20000410000 */
[----:B------:R-:W-:Y:S01]  /*4bf0*/  FFMA.FTZ R70, R70, R77, R73 ;  /* 0x0000004d46467223 */ /* 0x000fe20000010049 */
[-C--:B------:R-:W-:Y:S01]  /*4c00*/  FMUL.FTZ R32, R32, R209.reuse ;  /* 0x000000d120207220 */ /* 0x080fe20000410000 */
[----:B------:R-:W-:Y:S02]  /*4c10*/  IMAD.U32 R35, R35, 0x10000, RZ ;  /* 0x0001000023237824 */ /* 0x000fe400078e00ff */
[----:B------:R-:W-:Y:S01]  /*4c20*/  FFMA.FTZ R34, R33, R209, -R34 ;  /* 0x000000d121227223 */ /* 0x000fe20000010822 */
[----:B------:R-:W-:Y:S01]  /*4c30*/  F2FP.BF16.F32.PACK_AB R78, R79, R78 ;  /* 0x0000004e4f4e723e */ /* 0x000fe200000010ff */
[----:B------:R-:W-:Y:S01]  /*4c40*/  FFMA.FTZ R33, R33, R221, R32 ;  /* 0x000000dd21217223 */ /* 0x000fe20000010020 */
[C---:B------:R-:W-:Y:S01]  /*4c50*/  FFMA.FTZ R72, R35.reuse, R219, -R72 ;  /* 0x000000db23487223 */ /* 0x040fe20000010848 */
[----:B------:R-:W-:Y:S01]  /*4c60*/  FFMA.FTZ R71, R35, R222, R71 ;  /* 0x000000de23477223 */ /* 0x000fe20000010047 */
[----:B------:R-:W-:-:S02]  /*4c70*/  F2FP.BF16.F32.PACK_AB R70, R70, R85 ;  /* 0x000000554646723e */ /* 0x000fc400000010ff */
[----:B------:R-:W-:Y:S01]  /*4c80*/  F2FP.BF16.F32.PACK_AB R32, R33, R34 ;  /* 0x000000222120723e */ /* 0x000fe200000010ff */
[----:B------:R-:W-:Y:S01]  /*4c90*/  IMAD.MOV.U32 R33, RZ, RZ, R78 ;  /* 0x000000ffff217224 */ /* 0x000fe200078e004e */
[----:B------:R-:W-:Y:S01]  /*4ca0*/  F2FP.BF16.F32.PACK_AB R35, R71, R72 ;  /* 0x000000484723723e */ /* 0x000fe200000010ff */
[----:B------:R-:W-:-:S07]  /*4cb0*/  IMAD.MOV.U32 R34, RZ, RZ, R70 ;  /* 0x000000ffff227224 */ /* 0x000fce00078e0046 */
.L_x_1363:
[----:B------:R-:W-:Y:S05]  /*4cc0*/  BSYNC B3 ;  /* 0x0000000000037941 */ /* 0x000fea0003800000 */
.L_x_1362:
[----:B------:R-:W-:Y:S02]  /*4cd0*/  ULDC.64 UR4, c[0x0][0x208] ;  /* 0x0000820000047ab9 */ /* 0x000fe40000000a00 */
[----:B--2---:R1:W-:Y:S03]  /*4ce0*/  STG.E.128 desc[UR4][R44.64+0x100], R32 ;  /* 0x000100202c007986 */ /* 0x0043e6000c101d04 */
.L_x_1361:
[----:B------:R-:W-:Y:S05]  /*4cf0*/  BSYNC B2 ;  /* 0x0000000000027941 */ /* 0x000fea0003800000 */
.L_x_1360:
[----:B------:R-:W-:-:S13]  /*4d00*/  ISETP.NE.AND P0, PT, R7, RZ, PT ;  /* 0x000000ff0700720c */ /* 0x000fda0003f05270 */
        /* <DEDUP_REMOVED lines=30> */
[----:B------:R-:W-:Y:S01]  /*4ef0*/  LOP3.LUT R208, R208, 0xffff0000, RZ, 0xc0, !PT ;  /* 0xffff0000d0d07812 */ /* 0x000fe200078ec0ff */
[-C--:B------:R-:W-:Y:S01]  /*4f00*/  FMUL.FTZ R67, R67, R71.reuse ;  /* 0x0000004743437220 */ /* 0x080fe20000410000 */
[----:B------:R-:W-:Y:S01]  /*4f10*/  LOP3.LUT R206, R206, 0xffff0000, RZ, 0xc0, !PT ;  /* 0xffff0000cece7812 */ /* 0x000fe200078ec0ff */
[----:B------:R-:W-:Y:S02]  /*4f20*/  IMAD.U32 R205, R205, 0x10000, RZ ;  /* 0x00010000cdcd7824 */ /* 0x000fe400078e00ff */
[C---:B------:R-:W-:Y:S01]  /*4f30*/  FFMA.FTZ R75, R34.reuse, R70, -R75 ;  /* 0x00000046224b7223 */ /* 0x040fe2000001084b */
[----:B------:R-:W-:Y:S01]  /*4f40*/  FFMA.FTZ R72, R34, R72, R35 ;  /* 0x0000004822487223 */ /* 0x000fe20000010023 */
[----:B------:R-:W-:Y:S01]  /*4f50*/  FFMA.FTZ R77, R66, R71, -R77 ;  /* 0x00000047424d7223 */ /* 0x000fe2000001084d */
[----:B------:R-:W-:Y:S01]  /*4f60*/  FMUL.FTZ R34, R32, R207 ;  /* 0x000000cf20227220 */ /* 0x000fe20000410000 */
[----:B------:R-:W-:Y:S01]  /*4f70*/  FFMA.FTZ R66, R66, R73, R67 ;  /* 0x0000004942427223 */ /* 0x000fe20000010043 */
        /* <DEDUP_REMOVED lines=13> */
.L_x_1365:
[----:B------:R-:W-:Y:S05]  /*5050*/  BSYNC B2 ;  /* 0x0000000000027941 */ /* 0x000fea0003800000 */
.L_x_1364:
[----:B------:R-:W-:Y:S02]  /*5060*/  ULDC.64 UR4, c[0x0][0x208] ;  /* 0x0000820000047ab9 */ /* 0x000fe40000000a00 */
[----:B--2---:R1:W-:Y:S03]  /*5070*/  STG.E.128 desc[UR4][R44.64+0x140], R32 ;  /* 0x000140202c007986 */ /* 0x0043e6000c101d04 */
.L_x_1343:
[----:B------:R-:W-:Y:S05]  /*5080*/  BSYNC B1 ;  /* 0x0000000000017941 */ /* 0x000fea0003800000 */
.L_x_1342:
        /* <DEDUP_REMOVED lines=54> */
.L_x_1370:
[----:B------:R-:W-:Y:S05]  /*53f0*/  BSYNC B2 ;  /* 0x0000000000027941 */ /* 0x000fea0003800000 */
.L_x_1369:
[----:B------:R-:W-:Y:S02]  /*5400*/  ULDC.64 UR4, c[0x0][0x208] ;  /* 0x0000820000047ab9 */ /* 0x000fe40000000a00 */
[----:B--2---:R1:W-:Y:S03]  /*5410*/  STG.E.128 desc[UR4][R40.64], R32 ;  /* 0x0000002028007986 */ /* 0x0043e6000c101d04 */
.L_x_1368:
[----:B------:R-:W-:Y:S05]  /*5420*/  BSYNC B1 ;  /* 0x0000000000017941 */ /* 0x000fea0003800000 */
.L_x_1367:
        /* <DEDUP_REMOVED lines=54> */
.L_x_1374:
[----:B------:R-:W-:Y:S05]  /*5790*/  BSYNC B2 ;  /* 0x0000000000027941 */ /* 0x000fea0003800000 */
.L_x_1373:
[----:B------:R-:W-:Y:S02]  /*57a0*/  ULDC.64 UR4, c[0x0][0x208] ;  /* 0x0000820000047ab9 */ /* 0x000fe40000000a00 */
[----:B--2---:R1:W-:Y:S03]  /*57b0*/  STG.E.128 desc[UR4][R40.64+0x40], R32 ;  /* 0x0000402028007986 */ /* 0x0043e6000c101d04 */
.L_x_1372:
[----:B------:R-:W-:Y:S05]  /*57c0*/  BSYNC B1 ;  /* 0x0000000000017941 */ /* 0x000fea0003800000 */
.L_x_1371:
        /* <DEDUP_REMOVED lines=54> */
.L_x_1378:
[----:B------:R-:W-:Y:S05]  /*5b30*/  BSYNC B2 ;  /* 0x0000000000027941 */ /* 0x000fea0003800000 */
.L_x_1377:
[----:B------:R-:W-:Y:S02]  /*5b40*/  ULDC.64 UR4, c[0x0][0x208] ;  /* 0x0000820000047ab9 */ /* 0x000fe40000000a00 */
[----:B--2---:R1:W-:Y:S03]  /*5b50*/  STG.E.128 desc[UR4][R40.64+0x80], R32 ;  /* 0x0000802028007986 */ /* 0x0043e6000c101d04 */
.L_x_1376:
[----:B------:R-:W-:Y:S05]  /*5b60*/  BSYNC B1 ;  /* 0x0000000000017941 */ /* 0x000fea0003800000 */
.L_x_1375:
        /* <DEDUP_REMOVED lines=54> */
.L_x_1382:
[----:B------:R-:W-:Y:S05]  /*5ed0*/  BSYNC B2 ;  /* 0x0000000000027941 */ /* 0x000fea0003800000 */
.L_x_1381:
[----:B------:R-:W-:Y:S02]  /*5ee0*/  ULDC.64 UR4, c[0x0][0x208] ;  /* 0x0000820000047ab9 */ /* 0x000fe40000000a00 */
[----:B--2---:R1:W-:Y:S03]  /*5ef0*/  STG.E.128 desc[UR4][R40.64+0xc0], R32 ;  /* 0x0000c02028007986 */ /* 0x0043e6000c101d04 */
.L_x_1380:
[----:B------:R-:W-:Y:S05]  /*5f00*/  BSYNC B1 ;  /* 0x0000000000017941 */ /* 0x000fea0003800000 */
.L_x_1379:
        /* <DEDUP_REMOVED lines=54> */
.L_x_1386:
[----:B------:R-:W-:Y:S05]  /*6270*/  BSYNC B2 ;  /* 0x0000000000027941 */ /* 0x000fea0003800000 */
.L_x_1385:
[----:B------:R-:W-:Y:S02]  /*6280*/  ULDC.64 UR4, c[0x0][0x208] ;  /* 0x0000820000047ab9 */ /* 0x000fe40000000a00 */
[----:B--2---:R1:W-:Y:S03]  /*6290*/  STG.E.128 desc[UR4][R40.64+0x100], R32 ;  /* 0x0001002028007986 */ /* 0x0043e6000c101d04 */
.L_x_1384:
[----:B------:R-:W-:Y:S05]  /*62a0*/  BSYNC B1 ;  /* 0x0000000000017941 */ /* 0x000fea0003800000 */
.L_x_1383:
        /* <DEDUP_REMOVED lines=53> */
.L_x_1388:
[----:B------:R-:W-:Y:S05]  /*6600*/  BSYNC B1 ;  /* 0x0000000000017941 */ /* 0x000fea0003800000 */
.L_x_1387:
[----:B------:R-:W-:Y:S02]  /*6610*/  ULDC.64 UR4, c[0x0][0x208] ;  /* 0x0000820000047ab9 */ /* 0x000fe40000000a00 */
[----:B--2---:R1:W-:Y:S01]  /*6620*/  STG.E.128 desc[UR4][R40.64+0x140], R32 ;  /* 0x0001402028007986 */ /* 0x0043e2000c101d04 */
[----:B------:R-:W-:Y:S05]  /*6630*/  BRA `(.L_x_1366) ;  /* 0x0000004000987947 */ /* 0x000fea0003800000 */
.L_x_1334:
[----:B------:R-:W-:Y:S01]  /*6640*/  ISETP.GE.AND P4, PT, R162, R5, PT ;  /* 0x00000005a200720c */ /* 0x000fe20003f86270 */
[----:B------:R-:W-:Y:S01]  /*6650*/  BSSY B1, `(.L_x_1389) ;  /* 0x000002f000017945 */ /* 0x000fe20003800000 */
[----:B------:R-:W-:Y:S02]  /*6660*/  CS2R R58, SRZ ;  /* 0x00000000003a7805 */ /* 0x000fe4000001ff00 */
[----:B------:R-:W-:Y:S02]  /*6670*/  CS2R R34, SRZ ;  /* 0x0000000000227805 */ /* 0x000fe4000001ff00 */
[----:B0-----:R-:W-:Y:S02]  /*6680*/  CS2R R32, SRZ ;  /* 0x0000000000207805 */ /* 0x001fe4000001ff00 */
        /* <DEDUP_REMOVED lines=19> */
[----:B------:R-:W-:Y:S01]  /*67c0*/  CS2R R52, SRZ ;  /* 0x0000000000347805 */ /* 0x000fe2000001ff00 */
[----:B------:R-:W-:Y:S01]  /*67d0*/  ULDC.64 UR6, c[0x0][0x208] ;  /* 0x0000820000067ab9 */ /* 0x000fe20000000a00 */
        /* <DEDUP_REMOVED lines=22> */
.L_x_1390:
[----:B------:R-:W-:Y:S05]  /*6940*/  BSYNC B1 ;  /* 0x0000000000017941 */ /* 0x000fea0003800000 */
.L_x_1389:
        /* <DEDUP_REMOVED lines=24> */
[----:B------:R-:W-:Y:S01]  /*6ad0*/  CS2R R76, SRZ ;  /* 0x00000000004c7805 */ /* 0x000fe2000001ff00 */
[----:B------:R-:W-:Y:S01]  /*6ae0*/  ULDC.64 UR8, c[0x0][0x208] ;  /* 0x0000820000087ab9 */ /* 0x000fe20000000a00 */
        /* <DEDUP_REMOVED lines=22> */
.L_x_1392:
[----:B------:R-:W-:Y:S05]  /*6c50*/  BSYNC B1 ;  /* 0x0000000000017941 */ /* 0x000fea0003800000 */
.L_x_1391:
[----:B------:R-:W-:Y:S01]  /*6c60*/  IMAD.MOV.U32 R3, RZ, RZ, R32 ;  /* 0x000000ffff037224 */ /* 0x000fe200078e0020 */
[----:B------:R-:W-:Y:S01]  /*6c70*/  ULOP3.LUT UR4, UR60, 0x1, URZ, 0xfc, !UPT ;  /* 0x000000013c047892 */ /* 0x000fe2000f8efc3f */
        /* <DEDUP_REMOVED lines=93> */
[----:B------:R-:W-:Y:S02]  /*7250*/  PRMT R226, R4, 0x7610, R226 ;  /* 0x0000761004e27816 */ /* 0x000fe400000000e2 */
[----:B------:R-:W-:Y:S01]  /*7260*/  PRMT R227, R3, 0x7610, R227 ;  /* 0x0000761003e37816 */ /* 0x000fe200000000e3 */
[----:B------:R-:W-:Y:S06]  /*7270*/  @!P1 BRA `(.L_x_1393) ;  /* 0x0000000000049947 */ /* 0x000fec0003800000 */
[----:B------:R-:W-:Y:S01]  /*7280*/  BPT.TRAP 0x1 ;  /* 0x000000040000795c */ /* 0x000fe20000300000 */
.L_x_1393:
[----:B------:R-:W-:Y:S01]  /*7290*/  IMAD R4, R19, 0x8, R18 ;  /* 0x0000000813047824 */ /* 0x000fe200078e0212 */
[----:B------:R-:W-:Y:S01]  /*72a0*/  SHF.L.U32 R3, R167, 0x1f, RZ ;  /* 0x0000001fa7037819 */ /* 0x000fe200000006ff */
[----:B------:R-:W0:Y:S01]  /*72b0*/  LDC R151, c[0x0][0x2e4] ;  /* 0x0000b900ff977b82 */ /* 0x000e220000000800 */
[----:B------:R-:W-:Y:S02]  /*72c0*/  BSSY B1, `(.L_x_1394) ;  /* 0x0000004000017945 */ /* 0x000fe40003800000 */
[----:B------:R-:W1:Y:S05]  /*72d0*/  SYNCS.PHASECHK.TRANS64.TRYWAIT P5, [R4+URZ+0x2a890], R3 ;  /* 0x02a89003040075a7 */ /* 0x000e6a00080a017f */
[----:B------:R-:W2:Y:S01]  /*72e0*/  LDC.64 R128, c[0x0][0x2f0] ;  /* 0x0000bc00ff807b82 */ /* 0x000ea20000000a00 */
[----:B-1----:R-:W-:Y:S05]  /*72f0*/  @!P5 BRA `(.L_x_1395) ;  /* 0x000002000088d947 */ /* 0x002fea0003800000 */
.L_x_1739:
[----:B------:R-:W-:Y:S05]  /*7300*/  BSYNC B1 ;  /* 0x0000000000017941 */ /* 0x000fea0003800000 */
.L_x_1394:
        /* <DEDUP_REMOVED lines=28> */
[----:B------:R-:W-:Y:S02]  /*74d0*/  ISETP.GE.AND P5, PT, R22, R117, PT ;  /* 0x000000751600720c */ /* 0x000fe40003fa6270 */
[----:B------:R-:W-:Y:S02]  /*74e0*/  LEA.HI R83, R83, R80, RZ, 0x3 ;  /* 0x0000005053537211 */ /* 0x000fe400078f18ff */
[----:B------:R-:W-:Y:S02]  /*74f0*/  LOP3.LUT R80, R174, 0x38, R81, 0xf8, !PT ;  /* 0x00000038ae507812 */ /* 0x000fe400078ef851 */
[----:B------:R-:W-:-:S02]  /*7500*/  SHF.R.S32.HI R83, RZ, 0x3, R83 ;  /* 0x00000003ff537819 */ /* 0x000fc40000011453 */
[----:B------:R-:W-:-:S03]  /*7510*/  LOP3.LUT R80, R80, R175, RZ, 0x3c, !PT ;  /* 0x000000af50507212 */ /* 0x000fc600078e3cff */
[----:B------:R-:W-:-:S04]  /*7520*/  IMAD R83, R83, 0x1800, R176 ;  /* 0x0000180053537824 */ /* 0x000fc800078e02b0 */
[----:B------:R-:W-:Y:S02]  /*7530*/  IMAD.IADD R80, R83, 0x1, R80 ;  /* 0x0000000153507824 */ /* 0x000fe400078e0250 */
[C---:B------:R-:W-:Y:S02]  /*7540*/  IMAD R83, R19.reuse, 0x4800, R146 ;  /* 0x0000480013537824 */ /* 0x040fe400078e0292 */
[----:B------:R-:W-:Y:S02]  /*7550*/  IMAD R81, R19, 0x4800, R80 ;  /* 0x0000480013517824 */ /* 0x000fe400078e0250 */
[--C-:B------:R-:W-:Y:S02]  /*7560*/  IMAD R80, R83, 0x2, R18.reuse ;  /* 0x0000000253507824 */ /* 0x100fe400078e0212 */
[----:B------:R-:W-:-:S04]  /*7570*/  IMAD R84, R81, 0x2, R18 ;  /* 0x0000000251547824 */ /* 0x000fc800078e0212 */
[----:B------:R-:W0:Y:S04]  /*7580*/  LDS.128 R80, [R80+0x18400] ;  /* 0x0184000050507984 */ /* 0x000e280000000c00 */
[----:B------:R-:W2:Y:S01]  /*7590*/  LDS.128 R84, [R84+0x18400] ;  /* 0x0184000054547984 */ /* 0x000ea20000000c00 */
[----:B------:R-:W-:Y:S05]  /*75a0*/  @P5 BRA `(.L_x_1401) ;  /* 0x0000000400685947 */ /* 0x000fea0003800000 */
[----:B------:R-:W-:Y:S02]  /*75b0*/  SHF.R.U32.HI R214, RZ, 0x10, R53 ;  /* 0x00000010ffd67819 */ /* 0x000fe40000011635 */
[----:B------:R-:W-:Y:S02]  /*75c0*/  SHF.R.U32.HI R213, RZ, 0x10, R41 ;  /* 0x00000010ffd57819 */ /* 0x000fe40000011629 */
[----:B------:R-:W-:Y:S02]  /*75d0*/  PRMT R214, R203, 0x5432, R214 ;  /* 0x00005432cbd67816 */ /* 0x000fe400000000d6 */
[----:B------:R-:W-:Y:S02]  /*75e0*/  PRMT R213, R212, 0x5410, R213 ;  /* 0x00005410d4d57816 */ /* 0x000fe400000000d5 */
[----:B------:R-:W-:Y:S01]  /*75f0*/  SHF.R.U64 R40, R40, 0x10, R41 ;  /* 0x0000001028287819 */ /* 0x000fe20000001229 */
[----:B------:R-:W-:Y:S01]  /*7600*/  IMAD.U32 R215, R214, 0x10000, RZ ;  /* 0x00010000d6d77824 */ /* 0x000fe200078e00ff */
[--C-:B------:R-:W-:Y:S01]  /*7610*/  SHF.R.U64 R41, R42, 0x10, R43.reuse ;  /* 0x000000102a297819 */ /* 0x100fe2000000122b */
[----:B--2---:R-:W-:Y:S01]  /*7620*/  IMAD.U32 R42, R85, 0x10000, RZ ;  /* 0x00010000552a7824 */ /* 0x004fe200078e00ff */
[----:B------:R-:W-:Y:S01]  /*7630*/  SHF.R.U32.HI R212, RZ, 0x10, R43 ;  /* 0x00000010ffd47819 */ /* 0x000fe2000001162b */
[----:B------:R-:W-:Y:S01]  /*7640*/  IMAD.U32 R216, R213, 0x10000, RZ ;  /* 0x00010000d5d87824 */ /* 0x000fe200078e00ff */
[----:B------:R-:W-:Y:S01]  /*7650*/  SHF.R.U64 R52, R52, 0x10, R53 ;  /* 0x0000001034347819 */ /* 0x000fe20000001235 */
[----:B0-----:R-:W-:-:S02]  /*7660*/  IMAD.U32 R43, R81, 0x10000, RZ ;  /* 0x00010000512b7824 */ /* 0x001fc400078e00ff */
[CC--:B------:R-:W-:Y:S01]  /*7670*/  FMUL.FTZ R218, R42.reuse, R215.reuse ;  /* 0x000000d72ada7220 */ /* 0x0c0fe20000410000 */
[-C--:B------:R-:W-:Y:S01]  /*7680*/  FMUL.FTZ R220, R42, R216.reuse ;  /* 0x000000d82adc7220 */ /* 0x080fe20000410000 */
[----:B------:R-:W-:Y:S01]  /*7690*/  SHF.R.U64 R42, R54, 0x10, R55 ;  /* 0x00000010362a7819 */ /* 0x000fe20000001237 */
[----:B------:R-:W-:Y:S02]  /*76a0*/  IMAD.U32 R54, R80, 0x10000, RZ ;  /* 0x0001000050367824 */ /* 0x000fe400078e00ff */
[C---:B------:R-:W-:Y:S01]  /*76b0*/  FFMA.FTZ R53, R43.reuse, R216, -R218 ;  /* 0x000000d82b357223 */ /* 0x040fe200000108da */
[----:B------:R-:W-:Y:S01]  /*76c0*/  FFMA.FTZ R43, R43, R215, R220 ;  /* 0x000000d72b2b7223 */ /* 0x000fe200000100dc */
[----:B------:R-:W-:Y:S02]  /*76d0*/  LOP3.LUT R218, R85, 0xffff0000, RZ, 0xc0, !PT ;  /* 0xffff000055da7812 */ /* 0x000fe400078ec0ff */
[----:B------:R-:W-:Y:S02]  /*76e0*/  LOP3.LUT R215, R214, 0xffff0000, RZ, 0xc0, !PT ;  /* 0xffff0000d6d77812 */ /* 0x000fe400078ec0ff */
[----:B------:R-:W-:-:S02]  /*76f0*/  LOP3.LUT R213, R213, 0xffff0000, RZ, 0xc0, !PT ;  /* 0xffff0000d5d57812 */ /* 0x000fc400078ec0ff */
[----:B------:R-:W-:Y:S02]  /*7700*/  SHF.R.U32.HI R55, RZ, 0x10, R55 ;  /* 0x00000010ff377819 */ /* 0x000fe40000011637 */
[----:B------:R-:W-:Y:S01]  /*7710*/  LOP3.LUT R216, R81, 0xffff0000, RZ, 0xc0, !PT ;  /* 0xffff000051d87812 */ /* 0x000fe200078ec0ff */
[C---:B------:R-:W-:Y:S01]  /*7720*/  FMUL.FTZ R81, R218.reuse, R215 ;  /* 0x000000d7da517220 */ /* 0x040fe20000410000 */
[-C--:B------:R-:W-:Y:S01]  /*7730*/  FMUL.FTZ R218, R218, R213.reuse ;  /* 0x000000d5dada7220 */ /* 0x080fe20000410000 */
[----:B------:R-:W-:Y:S02]  /*7740*/  PRMT R55, R217, 0x5410, R55 ;  /* 0x00005410d9377816 */ /* 0x000fe40000000037 */
[----:B------:R-:W-:Y:S01]  /*7750*/  PRMT R85, R158, 0x5432, R212 ;  /* 0x000054329e557816 */ /* 0x000fe200000000d4 */
[C---:B------:R-:W-:Y:S01]  /*7760*/  FFMA.FTZ R214, R216.reuse, R213, -R81 ;  /* 0x000000d5d8d67223 */ /* 0x040fe20000010851 */
[----:B------:R-:W-:Y:S01]  /*7770*/  FFMA.FTZ R212, R216, R215, R218 ;  /* 0x000000d7d8d47223 */ /* 0x000fe200000100da */
[C---:B------:R-:W-:Y:S01]  /*7780*/  IMAD.U32 R216, R87.reuse, 0x10000, RZ ;  /* 0x0001000057d87824 */ /* 0x040fe200078e00ff */
[----:B------:R-:W-:Y:S01]  /*7790*/  LOP3.LUT R87, R87, 0xffff0000, RZ, 0xc0, !PT ;  /* 0xffff000057577812 */ /* 0x000fe200078ec0ff */
[C---:B------:R-:W-:Y:S01]  /*77a0*/  IMAD.U32 R213, R55.reuse, 0x10000, RZ ;  /* 0x0001000037d57824 */ /* 0x040fe200078e00ff */
[----:B------:R-:W-:Y:S01]  /*77b0*/  LOP3.LUT R55, R55, 0xffff0000, RZ, 0xc0, !PT ;  /* 0xffff000037377812 */ /* 0x000fe200078ec0ff */
[----:B------:R-:W-:Y:S01]  /*77c0*/  IMAD.U32 R215, R85, 0x10000, RZ ;  /* 0x0001000055d77824 */ /* 0x000fe200078e00ff */
[----:B------:R-:W-:Y:S01]  /*77d0*/  PRMT R40, R159, 0x5432, R40 ;  /* 0x000054329f287816 */ /* 0x000fe20000000028 */
[----:B------:R-:W-:-:S02]  /*77e0*/  IMAD.U32 R218, R83, 0x10000, RZ ;  /* 0x0001000053da7824 */ /* 0x000fc400078e00ff */
[C---:B------:R-:W-:Y:S01]  /*77f0*/  FMUL.FTZ R217, R216.reuse, R213 ;  /* 0x000000d5d8d97220 */ /* 0x040fe20000410000 */
[----:B------:R-:W-:Y:S01]  /*7800*/  FMUL.FTZ R216, R216, R215 ;  /* 0x000000d7d8d87220 */ /* 0x000fe20000410000 */
[----:B------:R-:W-:Y:S01]  /*7810*/  FMUL.FTZ R219, R87, R55 ;  /* 0x0000003757db7220 */ /* 0x000fe20000410000 */
[----:B------:R-:W-:Y:S01]  /*7820*/  PRMT R52, R194, 0x5432, R52 ;  /* 0x00005432c2347816 */ /* 0x000fe20000000034 */
[C---:B------:R-:W-:Y:S01]  /*7830*/  FFMA.FTZ R215, R218.reuse, R215, -R217 ;  /* 0x000000d7dad77223 */ /* 0x040fe200000108d9 */
[----:B------:R-:W-:Y:S01]  /*7840*/  LOP3.LUT R217, R85, 0xffff0000, RZ, 0xc0, !PT ;  /* 0xffff000055d97812 */ /* 0x000fe200078ec0ff */
[----:B------:R-:W-:Y:S01]  /*7850*/  FFMA.FTZ R213, R218, R213, R216 ;  /* 0x000000d5dad57223 */ /* 0x000fe200000100d8 */
[----:B------:R-:W-:Y:S01]  /*7860*/  LOP3.LUT R216, R83, 0xffff0000, RZ, 0xc0, !PT ;  /* 0xffff000053d87812 */ /* 0x000fe200078ec0ff */
[C---:B------:R-:W-:Y:S01]  /*7870*/  IMAD.U32 R81, R84.reuse, 0x10000, RZ ;  /* 0x0001000054517824 */ /* 0x040fe200078e00ff */
[----:B------:R-:W-:Y:S01]  /*7880*/  LOP3.LUT R84, R84, 0xffff0000, RZ, 0xc0, !PT ;  /* 0xffff000054547812 */ /* 0x000fe200078ec0ff */
[----:B------:R-:W-:Y:S01]  /*7890*/  FMUL.FTZ R218, R87, R217 ;  /* 0x000000d957da7220 */ /* 0x000fe20000410000 */
[----:B------:R-:W-:-:S02]  /*78a0*/  IMAD.U32 R87, R52, 0x10000, RZ ;  /* 0x0001000034577824 */ /* 0x000fc400078e00ff */
[----:B------:R-:W-:Y:S01]  /*78b0*/  FFMA.FTZ R220, R216, R217, -R219 ;  /* 0x000000d9d8dc7223 */ /* 0x000fe200000108db */
[----:B------:R-:W-:Y:S01]  /*78c0*/  LOP3.LUT R217, R52, 0xffff0000, RZ, 0xc0, !PT ;  /* 0xffff000034d97812 */ /* 0x000fe200078ec0ff */
[----:B------:R-:W-:Y:S01]  /*78d0*/  FFMA.FTZ R218, R216, R55, R218 ;  /* 0x00000037d8da7223 */ /* 0x000fe200000100da */
[C---:B------:R-:W-:Y:S01]  /*78e0*/  IMAD.U32 R55, R40.reuse, 0x10000, RZ ;  /* 0x0001000028377824 */ /* 0x040fe200078e00ff */
[----:B------:R-:W-:Y:S01]  /*78f0*/  PRMT R41, R221, 0x5410, R41 ;  /* 0x00005410dd297816 */ /* 0x000fe20000000029 */
[C---:B------:R-:W-:Y:S01]  /*7900*/  FMUL.FTZ R219, R81.reuse, R87 ;  /* 0x0000005751db7220 */ /* 0x040fe20000410000 */
[----:B------:R-:W-:Y:S01]  /*7910*/  LOP3.LUT R221, R40, 0xffff0000, RZ, 0xc0, !PT ;  /* 0xffff000028dd7812 */ /* 0x000fe200078ec0ff */
[----:B------:R-:W-:Y:S01]  /*7920*/  FMUL.FTZ R40, R81, R55 ;  /* 0x0000003751287220 */ /* 0x000fe20000410000 */
[----:B------:R-:W-:Y:S01]  /*7930*/  LOP3.LUT R80, R80, 0xffff0000, RZ, 0xc0, !PT ;  /* 0xffff000050507812 */ /* 0x000fe200078ec0ff */
[----:B------:R-:W-:Y:S01]  /*7940*/  FMUL.FTZ R81, R84, R217 ;  /* 0x000000d954517220 */ /* 0x000fe20000410000 */
[----:B------:R-:W-:Y:S01]  /*7950*/  PRMT R42, R193, 0x5432, R42 ;  /* 0x00005432c12a7816 */ /* 0x000fe2000000002a */
[----:B------:R-:W-:Y:S01]  /*7960*/  FFMA.FTZ R219, R54, R55, -R219 ;  /* 0x0000003736db7223 */ /* 0x000fe200000108db */
[----:B------:R-:W-:-:S02]  /*7970*/  IMAD.U32 R85, R86, 0x10000, RZ ;  /* 0x0001000056557824 */ /* 0x000fc400078e00ff */
[----:B------:R-:W-:Y:S01]  /*7980*/  FFMA.FTZ R40, R54, R87, R40 ;  /* 0x0000005736287223 */ /* 0x000fe20000010028 */
[-C--:B------:R-:W-:Y:S01]  /*7990*/  FMUL.FTZ R55, R84, R221.reuse ;  /* 0x000000dd54377220 */ /* 0x080fe20000410000 */
[----:B------:R-:W-:Y:S01]  /*79a0*/  FFMA.FTZ R52, R80, R221, -R81 ;  /* 0x000000dd50347223 */ /* 0x000fe20000010851 */
[----:B------:R-:W-:Y:S01]  /*79b0*/  LOP3.LUT R86, R86, 0xffff0000, RZ, 0xc0, !PT ;  /* 0xffff000056567812 */ /* 0x000fe200078ec0ff */
[C---:B------:R-:W-:Y:S01]  /*79c0*/  IMAD.U32 R54, R42.reuse, 0x10000, RZ ;  /* 0x000100002a367824 */ /* 0x040fe200078e00ff */
[----:B------:R-:W-:Y:S01]  /*79d0*/  LOP3.LUT R81, R42, 0xffff0000, RZ, 0xc0, !PT ;  /* 0xffff00002a517812 */ /* 0x000fe200078ec0ff */
[C---:B------:R-:W-:Y:S01]  /*79e0*/  IMAD.U32 R84, R41.reuse, 0x10000, RZ ;  /* 0x0001000029547824 */ /* 0x040fe200078e00ff */
[----:B------:R-:W-:Y:S01]  /*79f0*/  LOP3.LUT R41, R41, 0xffff0000, RZ, 0xc0, !PT ;  /* 0xffff000029297812 */ /* 0x000fe200078ec0ff */
[C---:B------:R-:W-:Y:S02]  /*7a00*/  IMAD.U32 R83, R82.reuse, 0x10000, RZ ;  /* 0x0001000052537824 */ /* 0x040fe400078e00ff */
[C---:B------:R-:W-:Y:S01]  /*7a10*/  FMUL.FTZ R42, R85.reuse, R54 ;  /* 0x00000036552a7220 */ /* 0x040fe20000410000 */
[-C--:B------:R-:W-:Y:S01]  /*7a20*/  FMUL.FTZ R87, R85, R84.reuse ;  /* 0x0000005455577220 */ /* 0x080fe20000410000 */
[----:B------:R-:W-:Y:S01]  /*7a30*/  LOP3.LUT R82, R82, 0xffff0000, RZ, 0xc0, !PT ;  /* 0xffff000052527812 */ /* 0x000fe200078ec0ff */
[C---:B------:R-:W-:Y:S01]  /*7a40*/  FMUL.FTZ R85, R86.reuse, R81 ;  /* 0x0000005156557220 */ /* 0x040fe20000410000 */
[-C--:B------:R-:W-:Y:S01]  /*7a50*/  FMUL.FTZ R86, R86, R41.reuse ;  /* 0x0000002956567220 */ /* 0x080fe20000410000 */
[C---:B------:R-:W-:Y:S01]  /*7a60*/  FFMA.FTZ R42, R83.reuse, R84, -R42 ;  /* 0x00000054532a7223 */ /* 0x040fe2000001082a */
[----:B------:R-:W-:Y:S01]  /*7a70*/  FFMA.FTZ R87, R83, R54, R87 ;  /* 0x0000003653577223 */ /* 0x000fe20000010057 */
        /* <DEDUP_REMOVED lines=13> */
.L_x_1401:
[----:B------:R-:W-:Y:S05]  /*7b50*/  BSYNC B3 ;  /* 0x0000000000037941 */ /* 0x000fea0003800000 */
.L_x_1400:
[----:B------:R-:W-:Y:S02]  /*7b60*/  ULDC.64 UR4, c[0x0][0x208] ;  /* 0x0000820000047ab9 */ /* 0x000fe40000000a00 */
[----:B0-----:R0:W-:Y:S04]  /*7b70*/  STG.E.128 desc[UR4][R138.64], R80 ;  /* 0x000000508a007986 */ /* 0x0011e8000c101d04 */
[----:B--2---:R0:W-:Y:S02]  /*7b80*/  @!P4 STG.E.128 desc[UR4][R140.64], R84 ;  /* 0x000000548c00c986 */ /* 0x0041e4000c101d04 */
.L_x_1399:
[----:B------:R-:W-:Y:S05]  /*7b90*/  BSYNC B2 ;  /* 0x0000000000027941 */ /* 0x000fea0003800000 */
.L_x_1398:
        /* <DEDUP_REMOVED lines=100> */
[C---:B------:R-:W-:Y:S01]  /*81e0*/  IMAD.U32 R55, R49.reuse, 0x10000, RZ ;  /* 0x0001000031377824 */ /* 0x040fe200078e00ff */
        /* <DEDUP_REMOVED lines=25> */
.L_x_1405:
[----:B------:R-:W-:Y:S05]  /*8380*/  BSYNC B3 ;  /* 0x0000000000037941 */ /* 0x000fea0003800000 */
.L_x_1404:
[----:B------:R-:W-:Y:S02]  /*8390*/  ULDC.64 UR4, c[0x0][0x208] ;  /* 0x0000820000047ab9 */ /* 0x000fe40000000a00 */
[----:B0-----:R3:W-:Y:S04]  /*83a0*/  STG.E.128 desc[UR4][R80.64], R40 ;  /* 0x0000002850007986 */ /* 0x0017e8000c101d04 */
[----:B--2---:R3:W-:Y:S02]  /*83b0*/  @!P4 STG.E.128 desc[UR4][R82.64], R52 ;  /* 0x000000345200c986 */ /* 0x0047e4000c101d04 */
.L_x_1403:
[----:B------:R-:W-:Y:S05]  /*83c0*/  BSYNC B2 ;  /* 0x0000000000027941 */ /* 0x000fea0003800000 */
.L_x_1402:
[----:B------:R-:W-:-:S13]  /*83d0*/  ISETP.NE.AND P4, PT, R10, RZ, PT ;  /* 0x000000ff0a00720c */ /* 0x000fda0003f85270 */
[----:B------:R-:W-:Y:S05]  /*83e0*/  @!P4 BRA `(.L_x_1397) ;  /* 0x000000080004c947 */ /* 0x000fea0003800000 */
[----:B------:R-:W2:Y:S01]  /*83f0*/  LDL R36, [R1+0x8] ;  /* 0x0000080001247983 */ /* 0x000ea20000100800 */
[----:B------:R-:W-:Y:S01]  /*8400*/  IADD3 R38, P4, P5, R90, R134, R13 ;  /* 0x000000865a267210 */ /* 0x000fe20007d9e00d */
[----:B------:R-:W-:Y:S03]  /*8410*/  BSSY B2, `(.L_x_1406) ;  /* 0x000007b000027945 */ /* 0x000fe60003800000 */
[----:B---3--:R-:W-:Y:S02]  /*8420*/  IADD3.X R40, R89, R208, R109, P4, P5 ;  /* 0x000000d059287210 */ /* 0x008fe400027ea46d */
[----:B--2---:R-:W-:-:S04]  /*8430*/  LOP3.LUT P6, RZ, R36, 0x1, RZ, 0xc0, !PT ;  /* 0x0000000124ff7812 */ /* 0x004fc800078cc0ff */
[----:B------:R-:W-:-:S04]  /*8440*/  SEL R36, R122, R152, !P6 ;  /* 0x000000987a247207 */ /* 0x000fc80007000000 */
[----:B------:R-:W-:-:S04]  /*8450*/  SHF.R.S32.HI R37, RZ, 0x1f, R36 ;  /* 0x0000001fff257819 */ /* 0x000fc80000011424 */
        /* <DEDUP_REMOVED lines=13> */
[----:B------:R-:W-:-:S04]  /*8530*/  LEA.HI R36, R36, R37, RZ, 0x3 ;  /* 0x0000002524247211 */ /* 0x000fc800078f18ff */
[----:B------:R-:W-:Y:S02]  /*8540*/  SHF.R.S32.HI R37, RZ, 0x3, R36 ;  /* 0x00000003ff257819 */ /* 0x000fe40000011424 */
[----:B------:R-:W-:-:S03]  /*8550*/  LOP3.LUT R36, R174, 0x38, R39, 0xf8, !PT ;  /* 0x00000038ae247812 */ /* 0x000fc600078ef827 */
[----:B------:R-:W-:Y:S01]  /*8560*/  IMAD R37, R37, 0x1800, R176 ;  /* 0x0000180025257824 */ /* 0x000fe200078e02b0 */
[----:B------:R-:W-:-:S05]  /*8570*/  LOP3.LUT R36, R36, R175, RZ, 0x3c, !PT ;  /* 0x000000af24247212 */ /* 0x000fca00078e3cff */
        /* <DEDUP_REMOVED lines=8> */
[----:B------:R-:W-:Y:S01]  /*8600*/  SHF.R.U64 R44, R44, 0x10, R45 ;  /* 0x000000102c2c7819 */ /* 0x000fe2000000122d */
[----:B---3--:R-:W-:Y:S01]  /*8610*/  IMAD.U32 R54, R41, 0x10000, RZ ;  /* 0x0001000029367824 */ /* 0x008fe200078e00ff */
[----:B------:R-:W-:Y:S01]  /*8620*/  SHF.R.U64 R32, R32, 0x10, R33 ;  /* 0x0000001020207819 */ /* 0x000fe20000001221 */
[----:B--2---:R-:W-:Y:S01]  /*8630*/  IMAD.U32 R52, R37, 0x10000, RZ ;  /* 0x0001000025347824 */ /* 0x004fe200078e00ff */
[----:B------:R-:W-:Y:S01]  /*8640*/  SHF.R.U32.HI R45, RZ, 0x10, R45 ;  /* 0x00000010ff2d7819 */ /* 0x000fe2000001162d */
[----:B0-----:R-:W-:Y:S01]  /*8650*/  IMAD.U32 R83, R43, 0x10000, RZ ;  /* 0x000100002b537824 */ /* 0x001fe200078e00ff */
[----:B------:R-:W-:Y:S01]  /*8660*/  SHF.R.U32.HI R33, RZ, 0x10, R33 ;  /* 0x00000010ff217819 */ /* 0x000fe20000011621 */
[----:B------:R-:W-:Y:S01]  /*8670*/  IMAD.U32 R81, R39, 0x10000, RZ ;  /* 0x0001000027517824 */ /* 0x000fe200078e00ff */
[----:B------:R-:W-:Y:S01]  /*8680*/  SHF.R.U64 R46, R46, 0x10, R47 ;  /* 0x000000102e2e7819 */ /* 0x000fe2000000122f */
[----:B------:R-:W-:Y:S01]  /*8690*/  IMAD.U32 R80, R38, 0x10000, RZ ;  /* 0x0001000026507824 */ /* 0x000fe200078e00ff */
[----:B------:R-:W-:-:S02]  /*86a0*/  SHF.R.U64 R34, R34, 0x10, R35 ;  /* 0x0000001022227819 */ /* 0x000fc40000001223 */
[----:B------:R-:W-:Y:S02]  /*86b0*/  SHF.R.U32.HI R47, RZ, 0x10, R47 ;  /* 0x00000010ff2f7819 */ /* 0x000fe4000001162f */
[----:B------:R-:W-:Y:S02]  /*86c0*/  PRMT R236, R236, 0x5410, R45 ;  /* 0x00005410ecec7816 */ /* 0x000fe4000000002d */
[----:B------:R-:W-:Y:S02]  /*86d0*/  SHF.R.U32.HI R35, RZ, 0x10, R35 ;  /* 0x00000010ff237819 */ /* 0x000fe40000011623 */
[----:B------:R-:W-:Y:S01]  /*86e0*/  PRMT R232, R232, 0x5410, R33 ;  /* 0x00005410e8e87816 */ /* 0x000fe20000000021 */
[----:B------:R-:W-:Y:S01]  /*86f0*/  IMAD.U32 R33, R236, 0x10000, RZ ;  /* 0x00010000ec217824 */ /* 0x000fe200078e00ff */
[----:B------:R-:W-:Y:S02]  /*8700*/  PRMT R234, R234, 0x5410, R47 ;  /* 0x00005410eaea7816 */ /* 0x000fe4000000002f */
[----:B------:R-:W-:Y:S01]  /*8710*/  PRMT R229, R229, 0x5410, R34 ;  /* 0x00005410e5e57816 */ /* 0x000fe20000000022 */
[----:B------:R-:W-:Y:S01]  /*8720*/  FMUL.FTZ R45, R54, R33 ;  /* 0x00000021362d7220 */ /* 0x000fe20000410000 */
[----:B------:R-:W-:Y:S01]  /*8730*/  PRMT R230, R230, 0x5410, R35 ;  /* 0x00005410e6e67816 */ /* 0x000fe20000000023 */
[----:B------:R-:W-:Y:S01]  /*8740*/  IMAD.U32 R35, R232, 0x10000, RZ ;  /* 0x00010000e8237824 */ /* 0x000fe200078e00ff */
[----:B------:R-:W-:Y:S01]  /*8750*/  LOP3.LUT R55, R41, 0xffff0000, RZ, 0xc0, !PT ;  /* 0xffff000029377812 */ /* 0x000fe200078ec0ff */
[----:B------:R-:W-:Y:S01]  /*8760*/  IMAD.U32 R41, R40, 0x10000, RZ ;  /* 0x0001000028297824 */ /* 0x000fe200078e00ff */
[----:B------:R-:W-:Y:S01]  /*8770*/  LOP3.LUT R34, R236, 0xffff0000, RZ, 0xc0, !PT ;  /* 0xffff0000ec227812 */ /* 0x000fe200078ec0ff */
[-C--:B------:R-:W-:Y:S01]  /*8780*/  FMUL.FTZ R47, R54, R35.reuse ;  /* 0x00000023362f7220 */ /* 0x080fe20000410000 */
[----:B------:R-:W-:Y:S01]  /*8790*/  LOP3.LUT R232, R232, 0xffff0000, RZ, 0xc0, !PT ;  /* 0xffff0000e8e87812 */ /* 0x000fe200078ec0ff */
[----:B------:R-:W-:Y:S01]  /*87a0*/  IMAD.U32 R54, R230, 0x10000, RZ ;  /* 0x00010000e6367824 */ /* 0x000fe200078e00ff */
[----:B------:R-:W-:Y:S01]  /*87b0*/  PRMT R233, R233, 0x5410, R46 ;  /* 0x00005410e9e97816 */ /* 0x000fe2000000002e */
[----:B------:R-:W-:Y:S01]  /*87c0*/  IMAD.U32 R46, R234, 0x10000, RZ ;  /* 0x00010000ea2e7824 */ /* 0x000fe200078e00ff */
[----:B------:R-:W-:Y:S01]  /*87d0*/  LOP3.LUT R53, R37, 0xffff0000, RZ, 0xc0, !PT ;  /* 0xffff000025357812 */ /* 0x000fe200078ec0ff */
[----:B------:R-:W-:Y:S01]  /*87e0*/  FMUL.FTZ R84, R55, R232 ;  /* 0x000000e837547220 */ /* 0x000fe20000410000 */
[----:B------:R-:W-:Y:S01]  /*87f0*/  PRMT R235, R235, 0x5410, R44 ;  /* 0x00005410ebeb7816 */ /* 0x000fe2000000002c */
[----:B------:R-:W-:Y:S01]  /*8800*/  FMUL.FTZ R44, R55, R34 ;  /* 0x00000022372c7220 */ /* 0x000fe20000410000 */
[----:B------:R-:W-:Y:S01]  /*8810*/  PRMT R231, R231, 0x5410, R32 ;  /* 0x00005410e7e77816 */ /* 0x000fe20000000020 */
[C---:B------:R-:W-:Y:S01]  /*8820*/  FFMA.FTZ R32, R52.reuse, R35, -R45 ;  /* 0x0000002334207223 */ /* 0x040fe2000001082d */
[----:B------:R-:W-:Y:S01]  /*8830*/  FMUL.FTZ R86, R83, R46 ;  /* 0x0000002e53567220 */ /* 0x000fe20000410000 */
[----:B------:R-:W-:Y:S01]  /*8840*/  FFMA.FTZ R52, R52, R33, R47 ;  /* 0x0000002134347223 */ /* 0x000fe2000001002f */
[----:B------:R-:W-:Y:S01]  /*8850*/  FFMA.FTZ R33, R53, R232, -R44 ;  /* 0x000000e835217223 */ /* 0x000fe2000001082c */
[----:B------:R-:W-:Y:S01]  /*8860*/  LOP3.LUT R43, R43, 0xffff0000, RZ, 0xc0, !PT ;  /* 0xffff00002b2b7812 */ /* 0x000fe200078ec0ff */
[----:B------:R-:W-:Y:S01]  /*8870*/  FMUL.FTZ R83, R83, R54 ;  /* 0x0000003653537220 */ /* 0x000fe20000410000 */
[----:B------:R-:W-:Y:S01]  /*8880*/  LOP3.LUT R44, R234, 0xffff0000, RZ, 0xc0, !PT ;  /* 0xffff0000ea2c7812 */ /* 0x000fe200078ec0ff */
[----:B------:R-:W-:Y:S01]  /*8890*/  FFMA.FTZ R53, R53, R34, R84 ;  /* 0x0000002235357223 */ /* 0x000fe20000010054 */
[----:B------:R-:W-:Y:S01]  /*88a0*/  FFMA.FTZ R34, R81, R54, -R86 ;  /* 0x0000003651227223 */ /* 0x000fe20000010856 */
[----:B------:R-:W-:Y:S01]  /*88b0*/  LOP3.LUT R230, R230, 0xffff0000, RZ, 0xc0, !PT ;  /* 0xffff0000e6e67812 */ /* 0x000fe200078ec0ff */
[----:B------:R-:W-:Y:S01]  /*88c0*/  IMAD.U32 R54, R235, 0x10000, RZ ;  /* 0x00010000eb367824 */ /* 0x000fe200078e00ff */
[----:B------:R-:W-:Y:S01]  /*88d0*/  LOP3.LUT R40, R40, 0xffff0000, RZ, 0xc0, !PT ;  /* 0xffff000028287812 */ /* 0x000fe200078ec0ff */
[----:B------:R-:W-:Y:S01]  /*88e0*/  FFMA.FTZ R81, R81, R46, R83 ;  /* 0x0000002e51517223 */ /* 0x000fe20000010053 */
[----:B------:R-:W-:Y:S01]  /*88f0*/  LOP3.LUT R235, R235, 0xffff0000, RZ, 0xc0, !PT ;  /* 0xffff0000ebeb7812 */ /* 0x000fe200078ec0ff */
[----:B------:R-:W-:Y:S01]  /*8900*/  FMUL.FTZ R84, R43, R44 ;  /* 0x0000002c2b547220 */ /* 0x000fe20000410000 */
[----:B------:R-:W-:Y:S01]  /*8910*/  LOP3.LUT R39, R39, 0xffff0000, RZ, 0xc0, !PT ;  /* 0xffff000027277812 */ /* 0x000fe200078ec0ff */
[C---:B------:R-:W-:Y:S01]  /*8920*/  IMAD.U32 R46, R231.reuse, 0x10000, RZ ;  /* 0x00010000e72e7824 */ /* 0x040fe200078e00ff */
[----:B------:R-:W-:Y:S01]  /*8930*/  LOP3.LUT R231, R231, 0xffff0000, RZ, 0xc0, !PT ;  /* 0xffff0000e7e77812 */ /* 0x000fe200078ec0ff */
[C---:B------:R-:W-:Y:S01]  /*8940*/  IMAD.U32 R37, R36.reuse, 0x10000, RZ ;  /* 0x0001000024257824 */ /* 0x040fe200078e00ff */
[----:B------:R-:W-:Y:S01]  /*8950*/  LOP3.LUT R36, R36, 0xffff0000, RZ, 0xc0, !PT ;  /* 0xffff000024247812 */ /* 0x000fe200078ec0ff */
[-C--:B------:R-:W-:Y:S01]  /*8960*/  FMUL.FTZ R86, R43, R230.reuse ;  /* 0x000000e62b567220 */ /* 0x080fe20000410000 */
[C---:B------:R-:W-:Y:S01]  /*8970*/  FMUL.FTZ R43, R40.reuse, R235 ;  /* 0x000000eb282b7220 */ /* 0x040fe20000410000 */
[----:B------:R-:W-:Y:S01]  /*8980*/  FFMA.FTZ R35, R39, R230, -R84 ;  /* 0x000000e627237223 */ /* 0x000fe20000010854 */
[C---:B------:R-:W-:Y:S01]  /*8990*/  FMUL.FTZ R84, R41.reuse, R54 ;  /* 0x0000003629547220 */ /* 0x040fe20000410000 */
[----:B------:R-:W-:Y:S01]  /*89a0*/  FMUL.FTZ R41, R41, R46 ;  /* 0x0000002e29297220 */ /* 0x000fe20000410000 */
[-C--:B------:R-:W-:Y:S01]  /*89b0*/  FMUL.FTZ R45, R40, R231.reuse ;  /* 0x000000e7282d7220 */ /* 0x080fe20000410000 */
[----:B------:R-:W-:Y:S01]  /*89c0*/  LOP3.LUT R82, R38, 0xffff0000, RZ, 0xc0, !PT ;  /* 0xffff000026527812 */ /* 0x000fe200078ec0ff */
[----:B------:R-:W-:Y:S01]  /*89d0*/  FFMA.FTZ R40, R36, R231, -R43 ;  /* 0x000000e724287223 */ /* 0x000fe2000001082b */
[----:B------:R-:W-:-:S02]  /*89e0*/  IMAD.U32 R38, R42, 0x10000, RZ ;  /* 0x000100002a267824 */ /* 0x000fc400078e00ff */
[----:B------:R-:W-:Y:S01]  /*89f0*/  FFMA.FTZ R44, R39, R44, R86 ;  /* 0x0000002c272c7223 */ /* 0x000fe20000010056 */
[----:B------:R-:W-:Y:S01]  /*8a00*/  IMAD.U32 R43, R233, 0x10000, RZ ;  /* 0x00010000e92b7824 */ /* 0x000fe200078e00ff */
[----:B------:R-:W-:Y:S01]  /*8a10*/  LOP3.LUT R42, R42, 0xffff0000, RZ, 0xc0, !PT ;  /* 0xffff00002a2a7812 */ /* 0x000fe200078ec0ff */
[----:B------:R-:W-:Y:S01]  /*8a20*/  FFMA.FTZ R39, R37, R46, -R84 ;  /* 0x0000002e25277223 */ /* 0x000fe20000010854 */
[----:B------:R-:W-:Y:S01]  /*8a30*/  LOP3.LUT R233, R233, 0xffff0000, RZ, 0xc0, !PT ;  /* 0xffff0000e9e97812 */ /* 0x000fe200078ec0ff */
[----:B------:R-:W-:Y:S01]  /*8a40*/  FFMA.FTZ R37, R37, R54, R41 ;  /* 0x0000003625257223 */ /* 0x000fe20000010029 */
[C---:B------:R-:W-:Y:S01]  /*8a50*/  IMAD.U32 R41, R229.reuse, 0x10000, RZ ;  /* 0x00010000e5297824 */ /* 0x040fe200078e00ff */
[----:B------:R-:W-:Y:S01]  /*8a60*/  LOP3.LUT R229, R229, 0xffff0000, RZ, 0xc0, !PT ;  /* 0xffff0000e5e57812 */ /* 0x000fe200078ec0ff */
        /* <DEDUP_REMOVED lines=21> */
.L_x_1407:
[----:B------:R-:W-:Y:S05]  /*8bc0*/  BSYNC B2 ;  /* 0x0000000000027941 */ /* 0x000fea0003800000 */
.L_x_1406:
[----:B------:R-:W-:Y:S02]  /*8bd0*/  ULDC.64 UR4, c[0x0][0x208] ;  /* 0x0000820000047ab9 */ /* 0x000fe40000000a00 */
[----:B--2---:R4:W-:Y:S04]  /*8be0*/  STG.E.128 desc[UR4][R48.64], R36 ;  /* 0x0000002430007986 */ /* 0x0049e8000c101d04 */
[----:B---3--:R4:W-:Y:S02]  /*8bf0*/  @!P4 STG.E.128 desc[UR4][R50.64], R40 ;  /* 0x000000283200c986 */ /* 0x0089e4000c101d04 */
.L_x_1397:
[----:B------:R-:W-:Y:S05]  /*8c00*/  BSYNC B1 ;  /* 0x0000000000017941 */ /* 0x000fea0003800000 */
.L_x_1396:
        /* <DEDUP_REMOVED lines=15> */
[----:B------:R-:W-:Y:S01]  /*8d00*/  SHF.R.S32.HI R32, RZ, 0x1f, R33 ;  /* 0x0000001fff207819 */ /* 0x000fe20000011421 */
[----:B------:R-:W-:-:S03]  /*8d10*/  IMAD.SHL.U32 R35, R33, 0x8, RZ ;  /* 0x0000000821237824 */ /* 0x000fc600078e00ff */
[----:B------:R-:W-:Y:S02]  /*8d20*/  LEA.HI R32, R32, R33, RZ, 0x3 ;  /* 0x0000002120207211 */ /* 0x000fe400078f18ff */
[----:B------:R-:W-:Y:S02]  /*8d30*/  ISETP.GE.AND P0, PT, R35, R151, PT ;  /* 0x000000972300720c */ /* 0x000fe40003f06270 */
[----:B------:R-:W-:Y:S02]  /*8d40*/  SHF.R.S32.HI R32, RZ, 0x3, R32 ;  /* 0x00000003ff207819 */ /* 0x000fe40000011420 */
[----:B------:R-:W-:-:S03]  /*8d50*/  LOP3.LUT R33, R172, 0x38, R35, 0xf8, !PT ;  /* 0x00000038ac217812 */ /* 0x000fc600078ef823 */
[----:B------:R-:W-:Y:S01]  /*8d60*/  IMAD R32, R32, 0x1800, R177 ;  /* 0x0000180020207824 */ /* 0x000fe200078e02b1 */
[----:B------:R-:W-:-:S05]  /*8d70*/  LOP3.LUT R33, R33, R200, RZ, 0x3c, !PT ;  /* 0x000000c821217212 */ /* 0x000fca00078e3cff */
[----:B------:R-:W-:Y:S01]  /*8d80*/  @!P0 SHF.R.S32.HI R37, RZ, 0x1f, R35 ;  /* 0x0000001fff258819 */ /* 0x000fe20000011423 */
[----:B------:R-:W-:Y:S01]  /*8d90*/  IMAD.IADD R32, R32, 0x1, R33 ;  /* 0x0000000120207824 */ /* 0x000fe200078e0221 */
[----:B------:R-:W-:Y:S01]  /*8da0*/  @!P0 IADD3 R34, P4, P5, R90, R130, R35 ;  /* 0x000000825a228210 */ /* 0x000fe20007d9e023 */
[C---:B------:R-:W-:Y:S02]  /*8db0*/  IMAD R33, R19.reuse, 0x4800, R144 ;  /* 0x0000480013217824 */ /* 0x040fe400078e0290 */
[----:B------:R-:W-:Y:S01]  /*8dc0*/  IMAD R35, R19, 0x4800, R32 ;  /* 0x0000480013237824 */ /* 0x000fe200078e0220 */
[----:B------:R-:W-:Y:S01]  /*8dd0*/  @!P0 IADD3.X R37, R89, R44, R37, P4, P5 ;  /* 0x0000002c59258210 */ /* 0x000fe200027ea425 */
[----:B------:R-:W-:Y:S01]  /*8de0*/  IMAD R33, R33, 0x2, R18 ;  /* 0x0000000221217824 */ /* 0x000fe200078e0212 */
[----:B---3--:R-:W-:-:S04]  /*8df0*/  LEA R40, P4, R36, R120, 0x1 ;  /* 0x0000007824287211 */ /* 0x008fc800078808ff */
[----:B------:R-:W-:Y:S01]  /*8e00*/  LEA.HI.X R41, R36, R121, R38, 0x1, P4 ;  /* 0x0000007924297211 */ /* 0x000fe200020f0c26 */
[----:B------:R-:W-:Y:S01]  /*8e10*/  IMAD R36, R35, 0x2, R18 ;  /* 0x0000000223247824 */ /* 0x000fe200078e0212 */
[----:B------:R-:W-:-:S04]  /*8e20*/  @!P0 LEA R42, P4, R34, R120, 0x1 ;  /* 0x00000078222a8211 */ /* 0x000fc800078808ff */
[----:B------:R-:W-:Y:S02]  /*8e30*/  @!P0 LEA.HI.X R43, R34, R121, R37, 0x1, P4 ;  /* 0x00000079222b8211 */ /* 0x000fe400020f0c25 */
[----:B------:R-:W2:Y:S01]  /*8e40*/  LDS.128 R32, [R33+0x18400] ;  /* 0x0184000021207984 */ /* 0x000ea20000000c00 */
[----:B------:R-:W-:-:S03]  /*8e50*/  ISETP.GE.AND P4, PT, R22, R117, PT ;  /* 0x000000751600720c */ /* 0x000fc60003f86270 */
[----:B------:R-:W3:Y:S10]  /*8e60*/  LDS.128 R36, [R36+0x18400] ;  /* 0x0184000024247984 */ /* 0x000ef40000000c00 */
        /* <DEDUP_REMOVED lines=15> */
[--C-:B------:R-:W-:Y:S01]  /*8f60*/  SHF.R.U64 R55, R78, 0x10, R79.reuse ;  /* 0x000000104e377819 */ /* 0x100fe2000000124f */
[----:B------:R-:W-:Y:S01]  /*8f70*/  IMAD.U32 R54, R223, 0x10000, RZ ;  /* 0x00010000df367824 */ /* 0x000fe200078e00ff */
[----:B------:R-:W-:Y:S02]  /*8f80*/  SHF.R.U32.HI R78, RZ, 0x10, R79 ;  /* 0x00000010ff4e7819 */ /* 0x000fe4000001164f */
        /* <DEDUP_REMOVED lines=15> */
[-C--:B------:R-:W-:Y:S01]  /*9080*/  FMUL.FTZ R64, R48, R223.reuse ;  /* 0x000000df30407220 */ /* 0x080fe20000410000 */
[----:B------:R-:W-:Y:S01]  /*9090*/  PRMT R224, R224, 0x5410, R55 ;  /* 0x00005410e0e07816 */ /* 0x000fe20000000037 */
[----:B------:R-:W-:Y:S01]  /*90a0*/  FFMA.FTZ R48, R49, R223, -R66 ;  /* 0x000000df31307223 */ /* 0x000fe20000010842 */
[CC--:B------:R-:W-:Y:S01]  /*90b0*/  FMUL.FTZ R66, R52.reuse, R54.reuse ;  /* 0x0000003634427220 */ /* 0x0c0fe20000410000 */
[----:B------:R-:W-:Y:S01]  /*90c0*/  LOP3.LUT R225, R225, 0xffff0000, RZ, 0xc0, !PT ;  /* 0xffff0000e1e17812 */ /* 0x000fe200078ec0ff */
[----:B------:R-:W-:Y:S01]  /*90d0*/  FMUL.FTZ R55, R52, R53 ;  /* 0x0000003534377220 */ /* 0x000fe20000410000 */
[----:B------:R-:W-:Y:S01]  /*90e0*/  PRMT R226, R226, 0x5410, R65 ;  /* 0x00005410e2e27816 */ /* 0x000fe20000000041 */
[----:B------:R-:W-:Y:S01]  /*90f0*/  FFMA.FTZ R52, R49, R227, R64 ;  /* 0x000000e331347223 */ /* 0x000fe20000010040 */
[----:B------:R-:W-:Y:S01]  /*9100*/  PRMT R222, R222, 0x5410, R83 ;  /* 0x00005410dede7816 */ /* 0x000fe20000000053 */
[----:B------:R-:W-:Y:S01]  /*9110*/  FFMA.FTZ R49, R51, R53, -R66 ;  /* 0x0000003533317223 */ /* 0x000fe20000010842 */
[----:B------:R-:W-:Y:S01]  /*9120*/  LOP3.LUT R46, R35, 0xffff0000, RZ, 0xc0, !PT ;  /* 0xffff0000232e7812 */ /* 0x000fe200078ec0ff */
[----:B------:R-:W-:Y:S01]  /*9130*/  FFMA.FTZ R66, R51, R54, R55 ;  /* 0x0000003633427223 */ /* 0x000fe20000010037 */
[----:B------:R-:W-:Y:S01]  /*9140*/  LOP3.LUT R211, R211, 0xffff0000, RZ, 0xc0, !PT ;  /* 0xffff0000d3d37812 */ /* 0x000fe200078ec0ff */
[----:B------:R-:W-:Y:S01]  /*9150*/  FMUL.FTZ R51, R50, R225 ;  /* 0x000000e132337220 */ /* 0x000fe20000410000 */
[----:B------:R-:W-:Y:S01]  /*9160*/  IMAD.U32 R64, R226, 0x10000, RZ ;  /* 0x00010000e2407824 */ /* 0x000fe200078e00ff */
[----:B------:R-:W-:Y:S01]  /*9170*/  LOP3.LUT R36, R36, 0xffff0000, RZ, 0xc0, !PT ;  /* 0xffff000024247812 */ /* 0x000fe200078ec0ff */
[----:B------:R-:W-:-:S02]  /*9180*/  IMAD.U32 R54, R222, 0x10000, RZ ;  /* 0x00010000de367824 */ /* 0x000fc400078e00ff */
[-C--:B------:R-:W-:Y:S01]  /*9190*/  FMUL.FTZ R55, R50, R211.reuse ;  /* 0x000000d332377220 */ /* 0x080fe20000410000 */
[----:B------:R-:W-:Y:S01]  /*91a0*/  FFMA.FTZ R76, R46, R211, -R51 ;  /* 0x000000d32e4c7223 */ /* 0x000fe20000010833 */
[----:B------:R-:W-:Y:S01]  /*91b0*/  LOP3.LUT R53, R226, 0xffff0000, RZ, 0xc0, !PT ;  /* 0xffff0000e2357812 */ /* 0x000fe200078ec0ff */
[C---:B------:R-:W-:Y:S01]  /*91c0*/  FMUL.FTZ R50, R37.reuse, R64 ;  /* 0x0000004025327220 */ /* 0x040fe20000410000 */
[----:B------:R-:W-:Y:S01]  /*91d0*/  LOP3.LUT R51, R222, 0xffff0000, RZ, 0xc0, !PT ;  /* 0xffff0000de337812 */ /* 0x000fe200078ec0ff */
[-C--:B------:R-:W-:Y:S01]  /*91e0*/  FMUL.FTZ R37, R37, R54.reuse ;  /* 0x0000003625257220 */ /* 0x080fe20000410000 */
[----:B------:R-:W-:Y:S01]  /*91f0*/  PRMT R210, R210, 0x5410, R81 ;  /* 0x00005410d2d27816 */ /* 0x000fe20000000051 */
[----:B------:R-:W-:Y:S01]  /*9200*/  FFMA.FTZ R225, R46, R225, R55 ;  /* 0x000000e12ee17223 */ /* 0x000fe20000010037 */
[C---:B------:R-:W-:Y:S01]  /*9210*/  FFMA.FTZ R50, R45.reuse, R54, -R50 ;  /* 0x000000362d327223 */ /* 0x040fe20000010832 */
[C---:B------:R-:W-:Y:S01]  /*9220*/  IMAD.U32 R33, R34.reuse, 0x10000, RZ ;  /* 0x0001000022217824 */ /* 0x040fe200078e00ff */
[----:B------:R-:W-:Y:S01]  /*9230*/  LOP3.LUT R35, R34, 0xffff0000, RZ, 0xc0, !PT ;  /* 0xffff000022237812 */ /* 0x000fe200078ec0ff */
[C---:B------:R-:W-:Y:S01]  /*9240*/  FMUL.FTZ R55, R36.reuse, R53 ;  /* 0x0000003524377220 */ /* 0x040fe20000410000 */
[----:B------:R-:W-:Y:S01]  /*9250*/  FFMA.FTZ R45, R45, R64, R37 ;  /* 0x000000402d2d7223 */ /* 0x000fe20000010025 */
[----:B------:R-:W-:Y:S01]  /*9260*/  FMUL.FTZ R65, R36, R51 ;  /* 0x0000003324417220 */ /* 0x000fe20000410000 */
[----:B------:R-:W-:Y:S01]  /*9270*/  LOP3.LUT R32, R32, 0xffff0000, RZ, 0xc0, !PT ;  /* 0xffff000020207812 */ /* 0x000fe200078ec0ff */
[C---:B------:R-:W-:Y:S01]  /*9280*/  IMAD.U32 R34, R38.reuse, 0x10000, RZ ;  /* 0x0001000026227824 */ /* 0x040fe200078e00ff */
[----:B------:R-:W-:Y:S01]  /*9290*/  LOP3.LUT R38, R38, 0xffff0000, RZ, 0xc0, !PT ;  /* 0xffff000026267812 */ /* 0x000fe200078ec0ff */
[C---:B------:R-:W-:Y:S01]  /*92a0*/  IMAD.U32 R37, R224.reuse, 0x10000, RZ ;  /* 0x00010000e0257824 */ /* 0x040fe200078e00ff */
[----:B------:R-:W-:Y:S01]  /*92b0*/  LOP3.LUT R224, R224, 0xffff0000, RZ, 0xc0, !PT ;  /* 0xffff0000e0e07812 */ /* 0x000fe200078ec0ff */
[C---:B------:R-:W-:Y:S01]  /*92c0*/  IMAD.U32 R36, R210.reuse, 0x10000, RZ ;  /* 0x00010000d2247824 */ /* 0x040fe200078e00ff */
[----:B------:R-:W-:Y:S01]  /*92d0*/  LOP3.LUT R210, R210, 0xffff0000, RZ, 0xc0, !PT ;  /* 0xffff0000d2d27812 */ /* 0x000fe200078ec0ff */
[----:B------:R-:W-:Y:S01]  /*92e0*/  FMUL.FTZ R46, R34, R37 ;  /* 0x00000025222e7220 */ /* 0x000fe20000410000 */
[----:B------:R-:W-:Y:S01]  /*92f0*/  FFMA.FTZ R55, R32, R51, -R55 ;  /* 0x0000003320377223 */ /* 0x000fe20000010837 */
[----:B------:R-:W-:Y:S01]  /*9300*/  FMUL.FTZ R34, R34, R36 ;  /* 0x0000002422227220 */ /* 0x000fe20000410000 */
[C---:B------:R-:W-:Y:S01]  /*9310*/  FMUL.FTZ R54, R38.reuse, R224 ;  /* 0x000000e026367220 */ /* 0x040fe20000410000 */
[----:B------:R-:W-:Y:S01]  /*9320*/  FMUL.FTZ R51, R38, R210 ;  /* 0x000000d226337220 */ /* 0x000fe20000410000 */
[C---:B------:R-:W-:Y:S01]  /*9330*/  FFMA.FTZ R46, R33.reuse, R36, -R46 ;  /* 0x00000024212e7223 */ /* 0x040fe2000001082e */
[----:B------:R-:W-:Y:S01]  /*9340*/  FFMA.FTZ R34, R33, R37, R34 ;  /* 0x0000002521227223 */ /* 0x000fe20000010022 */
        /* <DEDUP_REMOVED lines=16> */
.L_x_1411:
[----:B------:R-:W-:Y:S05]  /*9450*/  BSYNC B2 ;  /* 0x0000000000027941 */ /* 0x000fea0003800000 */
.L_x_1410:
[----:B------:R-:W-:Y:S02]  /*9460*/  ULDC.64 UR4, c[0x0][0x208] ;  /* 0x0000820000047ab9 */ /* 0x000fe40000000a00 */
[----:B--2---:R2:W-:Y:S04]  /*9470*/  STG.E.128 desc[UR4][R40.64], R32 ;  /* 0x0000002028007986 */ /* 0x0045e8000c101d04 */
[----:B---3--:R2:W-:Y:S02]  /*9480*/  @!P0 STG.E.128 desc[UR4][R42.64], R36 ;  /* 0x000000242a008986 */ /* 0x0085e4000c101d04 */
.L_x_1409:
[----:B------:R-:W-:Y:S05]  /*9490*/  BSYNC B1 ;  /* 0x0000000000017941 */ /* 0x000fea0003800000 */
.L_x_1408:
        /* <DEDUP_REMOVED lines=14> */
[----:B------:R-:W-:-:S05]  /*9580*/  SHF.R.S32.HI R32, RZ, 0x3, R35 ;  /* 0x00000003ff207819 */ /* 0x000fca0000011423 */
[----:B------:R-:W-:-:S06]  /*9590*/  IMAD R32, R32, 0x1800, R177 ;  /* 0x0000180020207824 */ /* 0x000fcc00078e02b1 */
[--C-:B------:R-:W-:Y:S02]  /*95a0*/  @!P0 SHF.R.S32.HI R37, RZ, 0x1f, R33.reuse ;  /* 0x0000001fff258819 */ /* 0x100fe40000011421 */
[--C-:B------:R-:W-:Y:S02]  /*95b0*/  @!P0 IADD3 R34, P4, P5, R90, R130, R33.reuse ;  /* 0x000000825a228210 */ /* 0x100fe40007d9e021 */
[----:B------:R-:W-:Y:S02]  /*95c0*/  LOP3.LUT R33, R172, 0x38, R33, 0xf8, !PT ;  /* 0x00000038ac217812 */ /* 0x000fe400078ef821 */
[----:B------:R-:W-:Y:S02]  /*95d0*/  @!P0 IADD3.X R37, R89, R44, R37, P4, P5 ;  /* 0x0000002c59258210 */ /* 0x000fe400027ea425 */
[----:B------:R-:W-:Y:S02]  /*95e0*/  LOP3.LUT R33, R33, R200, RZ, 0x3c, !PT ;  /* 0x000000c821217212 */ /* 0x000fe400078e3cff */
[----:B---3--:R-:W-:-:S03]  /*95f0*/  LEA R40, P4, R36, R120, 0x1 ;  /* 0x0000007824287211 */ /* 0x008fc600078808ff */
[----:B------:R-:W-:Y:S01]  /*9600*/  IMAD.IADD R32, R32, 0x1, R33 ;  /* 0x0000000120207824 */ /* 0x000fe200078e0221 */
[-C--:B------:R-:W-:Y:S01]  /*9610*/  LEA.HI.X R41, R36, R121.reuse, R38, 0x1, P4 ;  /* 0x0000007924297211 */ /* 0x080fe200020f0c26 */
[C---:B------:R-:W-:Y:S01]  /*9620*/  IMAD R33, R19.reuse, 0x4800, R142 ;  /* 0x0000480013217824 */ /* 0x040fe200078e028e */
[C---:B------:R-:W-:Y:S01]  /*9630*/  @!P0 LEA R42, P4, R34.reuse, R120, 0x1 ;  /* 0x00000078222a8211 */ /* 0x040fe200078808ff */
[----:B------:R-:W-:Y:S02]  /*9640*/  IMAD R35, R19, 0x4800, R32 ;  /* 0x0000480013237824 */ /* 0x000fe400078e0220 */
[--C-:B------:R-:W-:Y:S01]  /*9650*/  IMAD R33, R33, 0x2, R18.reuse ;  /* 0x0000000221217824 */ /* 0x100fe200078e0212 */
[----:B------:R-:W-:Y:S01]  /*9660*/  @!P0 LEA.HI.X R43, R34, R121, R37, 0x1, P4 ;  /* 0x00000079222b8211 */ /* 0x000fe200020f0c25 */
[----:B------:R-:W-:Y:S01]  /*9670*/  IMAD R36, R35, 0x2, R18 ;  /* 0x0000000223247824 */ /* 0x000fe200078e0212 */
[----:B------:R-:W-:-:S03]  /*9680*/  ISETP.GE.AND P4, PT, R165, R117, PT ;  /* 0x00000075a500720c */ /* 0x000fc60003f86270 */
[----:B------:R-:W2:Y:S04]  /*9690*/  LDS.128 R32, [R33+0x18400] ;  /* 0x0184000021207984 */ /* 0x000ea80000000c00 */
[----:B------:R-:W3:Y:S06]  /*96a0*/  LDS.128 R36, [R36+0x18400] ;  /* 0x0184000024247984 */ /* 0x000eec0000000c00 */
[----:B------:R-:W-:Y:S05]  /*96b0*/  @P4 BRA `(.L_x_1415) ;  /* 0x0000000400684947 */ /* 0x000fea0003800000 */
[----:B------:R-:W-:Y:S01]  /*96c0*/  SHF.R.U64 R54, R62, 0x10, R63 ;  /* 0x000000103e367819 */ /* 0x000fe2000000123f */
[----:B---3--:R-:W-:Y:S01]  /*96d0*/  IMAD.U32 R50, R37, 0x10000, RZ ;  /* 0x0001000025327824 */ /* 0x008fe200078e00ff */
[----:B------:R-:W-:Y:S01]  /*96e0*/  SHF.R.U64 R64, R60, 0x10, R61 ;  /* 0x000000103c407819 */ /* 0x000fe2000000123d */
[----:B--2---:R-:W-:Y:S01]  /*96f0*/  IMAD.U32 R47, R33, 0x10000, RZ ;  /* 0x00010000212f7824 */ /* 0x004fe200078e00ff */
[----:B------:R-:W-:Y:S01]  /*9700*/  SHF.R.U64 R62, R72, 0x10, R73 ;  /* 0x00000010483e7819 */ /* 0x000fe20000001249 */
[----:B------:R-:W-:Y:S01]  /*9710*/  IMAD.U32 R52, R39, 0x10000, RZ ;  /* 0x0001000027347824 */ /* 0x000fe200078e00ff */
[----:B------:R-:W-:Y:S01]  /*9720*/  SHF.R.U32.HI R61, RZ, 0x10, R61 ;  /* 0x00000010ff3d7819 */ /* 0x000fe2000001163d */
[----:B------:R-:W-:Y:S01]  /*9730*/  IMAD.U32 R49, R35, 0x10000, RZ ;  /* 0x0001000023317824 */ /* 0x000fe200078e00ff */
[----:B------:R-:W-:Y:S01]  /*9740*/  SHF.R.U32.HI R72, RZ, 0x10, R73 ;  /* 0x00000010ff487819 */ /* 0x000fe20000011649 */
[----:B------:R-:W-:Y:S01]  /*9750*/  IMAD.U32 R45, R32, 0x10000, RZ ;  /* 0x00010000202d7824 */ /* 0x000fe200078e00ff */
[----:B------:R-:W-:-:S02]  /*9760*/  PRMT R204, R204, 0x5410, R61 ;  /* 0x00005410cccc7816 */ /* 0x000fc4000000003d */
[----:B------:R-:W-:Y:S02]  /*9770*/  PRMT R209, R209, 0x5410, R72 ;  /* 0x00005410d1d17816 */ /* 0x000fe40000000048 */
[----:B------:R-:W-:Y:S01]  /*9780*/  SHF.R.U64 R60, R74, 0x10, R75 ;  /* 0x000000104a3c7819 */ /* 0x000fe2000000124b */
[----:B------:R-:W-:Y:S01]  /*9790*/  IMAD.U32 R53, R204, 0x10000, RZ ;  /* 0x00010000cc357824 */ /* 0x000fe200078e00ff */
[----:B------:R-:W-:Y:S01]  /*97a0*/  PRMT R193, R193, 0x5410, R54 ;  /* 0x00005410c1c17816 */ /* 0x000fe20000000036 */
[----:B------:R-:W-:Y:S01]  /*97b0*/  IMAD.U32 R54, R209, 0x10000, RZ ;  /* 0x00010000d1367824 */ /* 0x000fe200078e00ff */
[----:B------:R-:W-:Y:S02]  /*97c0*/  SHF.R.U32.HI R63, RZ, 0x10, R63 ;  /* 0x00000010ff3f7819 */ /* 0x000fe4000001163f */
[----:B------:R-:W-:Y:S01]  /*97d0*/  PRMT R207, R207, 0x5410, R62 ;  /* 0x00005410cfcf7816 */ /* 0x000fe2000000003e */
[CC--:B------:R-:W-:Y:S01]  /*97e0*/  FMUL.FTZ R62, R50.reuse, R53.reuse ;  /* 0x00000035323e7220 */ /* 0x0c0fe20000410000 */
[----:B------:R-:W-:Y:S01]  /*97f0*/  PRMT R205, R205, 0x5410, R60 ;  /* 0x00005410cdcd7816 */ /* 0x000fe2000000003c */
[-C--:B------:R-:W-:Y:S01]  /*9800*/  FMUL.FTZ R60, R50, R54.reuse ;  /* 0x00000036323c7220 */ /* 0x080fe20000410000 */
[----:B------:R-:W-:Y:S01]  /*9810*/  SHF.R.U32.HI R75, RZ, 0x10, R75 ;  /* 0x00000010ff4b7819 */ /* 0x000fe2000001164b */
[C---:B------:R-:W-:Y:S01]  /*9820*/  FFMA.FTZ R62, R47.reuse, R54, R62 ;  /* 0x000000362f3e7223 */ /* 0x040fe2000001003e */
[----:B------:R-:W-:Y:S01]  /*9830*/  PRMT R194, R194, 0x5410, R63 ;  /* 0x00005410c2c27816 */ /* 0x000fe2000000003f */
[----:B------:R-:W-:Y:S01]  /*9840*/  FFMA.FTZ R60, R47, R53, -R60 ;  /* 0x000000352f3c7223 */ /* 0x000fe2000001083c */
[----:B------:R-:W-:Y:S01]  /*9850*/  LOP3.LUT R51, R37, 0xffff0000, RZ, 0xc0, !PT ;  /* 0xffff000025337812 */ /* 0x000fe200078ec0ff */
[----:B------:R-:W-:Y:S01]  /*9860*/  IMAD.U32 R37, R36, 0x10000, RZ ;  /* 0x0001000024257824 */ /* 0x000fe200078e00ff */
[----:B------:R-:W-:Y:S01]  /*9870*/  PRMT R206, R206, 0x5410, R75 ;  /* 0x00005410cece7816 */ /* 0x000fe2000000004b */
[----:B------:R-:W-:Y:S01]  /*9880*/  IMAD.U32 R47, R194, 0x10000, RZ ;  /* 0x00010000c22f7824 */ /* 0x000fe200078e00ff */
[----:B------:R-:W-:-:S02]  /*9890*/  LOP3.LUT R209, R209, 0xffff0000, RZ, 0xc0, !PT ;  /* 0xffff0000d1d17812 */ /* 0x000fc400078ec0ff */
[----:B------:R-:W-:Y:S01]  /*98a0*/  LOP3.LUT R204, R204, 0xffff0000, RZ, 0xc0, !PT ;  /* 0xffff0000cccc7812 */ /* 0x000fe200078ec0ff */
[----:B------:R-:W-:Y:S01]  /*98b0*/  IMAD.U32 R50, R206, 0x10000, RZ ;  /* 0x00010000ce327824 */ /* 0x000fe200078e00ff */
[----:B------:R-:W-:Y:S01]  /*98c0*/  LOP3.LUT R48, R33, 0xffff0000, RZ, 0xc0, !PT ;  /* 0xffff000021307812 */ /* 0x000fe200078ec0ff */
[----:B------:R-:W-:Y:S01]  /*98d0*/  FMUL.FTZ R53, R51, R209 ;  /* 0x000000d133357220 */ /* 0x000fe20000410000 */
[C---:B------:R-:W-:Y:S01]  /*98e0*/  FMUL.FTZ R55, R52.reuse, R47 ;  /* 0x0000002f34377220 */ /* 0x040fe20000410000 */
[----:B------:R-:W-:Y:S01]  /*98f0*/  PRMT R203, R203, 0x5410, R64 ;  /* 0x00005410cbcb7816 */ /* 0x000fe20000000040 */
[----:B------:R-:W-:Y:S01]  /*9900*/  FMUL.FTZ R51, R51, R204 ;  /* 0x000000cc33337220 */ /* 0x000fe20000410000 */
[----:B------:R-:W-:Y:S01]  /*9910*/  LOP3.LUT R39, R39, 0xffff0000, RZ, 0xc0, !PT ;  /* 0xffff000027277812 */ /* 0x000fe200078ec0ff */
[-C--:B------:R-:W-:Y:S01]  /*9920*/  FMUL.FTZ R54, R52, R50.reuse ;  /* 0x0000003234367220 */ /* 0x080fe20000410000 */
[----:B------:R-:W-:Y:S01]  /*9930*/  LOP3.LUT R206, R206, 0xffff0000, RZ, 0xc0, !PT ;  /* 0xffff0000cece7812 */ /* 0x000fe200078ec0ff */
[----:B------:R-:W-:Y:S01]  /*9940*/  FFMA.FTZ R55, R49, R50, R55 ;  /* 0x0000003231377223 */ /* 0x000fe20000010037 */
[C---:B------:R-:W-:Y:S01]  /*9950*/  FFMA.FTZ R53, R48.reuse, R204, -R53 ;  /* 0x000000cc30357223 */ /* 0x040fe20000010835 */
[----:B------:R-:W-:Y:S01]  /*9960*/  FFMA.FTZ R51, R48, R209, R51 ;  /* 0x000000d130337223 */ /* 0x000fe20000010033 */
[----:B------:R-:W-:Y:S01]  /*9970*/  LOP3.LUT R194, R194, 0xffff0000, RZ, 0xc0, !PT ;  /* 0xffff0000c2c27812 */ /* 0x000fe200078ec0ff */
[----:B------:R-:W-:-:S02]  /*9980*/  IMAD.U32 R50, R207, 0x10000, RZ ;  /* 0x00010000cf327824 */ /* 0x000fc400078e00ff */
[----:B------:R-:W-:Y:S01]  /*9990*/  FFMA.FTZ R54, R49, R47, -R54 ;  /* 0x0000002f31367223 */ /* 0x000fe20000010836 */
[----:B------:R-:W-:Y:S01]  /*99a0*/  IMAD.U32 R48, R203, 0x10000, RZ ;  /* 0x00010000cb307824 */ /* 0x000fe200078e00ff */
[----:B------:R-:W-:Y:S01]  /*99b0*/  LOP3.LUT R46, R35, 0xffff0000, RZ, 0xc0, !PT ;  /* 0xffff0000232e7812 */ /* 0x000fe200078ec0ff */
[----:B------:R-:W-:Y:S01]  /*99c0*/  FMUL.FTZ R47, R39, R206 ;  /* 0x000000ce272f7220 */ /* 0x000fe20000410000 */
[----:B------:R-:W-:Y:S01]  /*99d0*/  FMUL.FTZ R52, R37, R50 ;  /* 0x0000003225347220 */ /* 0x000fe20000410000 */
[----:B------:R-:W-:Y:S01]  /*99e0*/  LOP3.LUT R36, R36, 0xffff0000, RZ, 0xc0, !PT ;  /* 0xffff000024247812 */ /* 0x000fe200078ec0ff */
[----:B------:R-:W-:Y:S01]  /*99f0*/  FMUL.FTZ R39, R39, R194 ;  /* 0x000000c227277220 */ /* 0x000fe20000410000 */
[----:B------:R-:W-:Y:S01]  /*9a00*/  LOP3.LUT R207, R207, 0xffff0000, RZ, 0xc0, !PT ;  /* 0xffff0000cfcf7812 */ /* 0x000fe200078ec0ff */
[-C--:B------:R-:W-:Y:S01]  /*9a10*/  FMUL.FTZ R37, R37, R48.reuse ;  /* 0x0000003025257220 */ /* 0x080fe20000410000 */
[----:B------:R-:W-:Y:S01]  /*9a20*/  LOP3.LUT R203, R203, 0xffff0000, RZ, 0xc0, !PT ;  /* 0xffff0000cbcb7812 */ /* 0x000fe200078ec0ff */
[C---:B------:R-:W-:Y:S01]  /*9a30*/  FFMA.FTZ R52, R45.reuse, R48, -R52 ;  /* 0x000000302d347223 */ /* 0x040fe20000010834 */
[----:B------:R-:W-:Y:S01]  /*9a40*/  LOP3.LUT R33, R32, 0xffff0000, RZ, 0xc0, !PT ;  /* 0xffff000020217812 */ /* 0x000fe200078ec0ff */
[C---:B------:R-:W-:Y:S01]  /*9a50*/  FFMA.FTZ R47, R46.reuse, R194, -R47 ;  /* 0x000000c22e2f7223 */ /* 0x040fe2000001082f */
[----:B------:R-:W-:Y:S01]  /*9a60*/  FFMA.FTZ R206, R46, R206, R39 ;  /* 0x000000ce2ece7223 */ /* 0x000fe20000010027 */
[----:B------:R-:W-:Y:S01]  /*9a70*/  FFMA.FTZ R45, R45, R50, R37 ;  /* 0x000000322d2d7223 */ /* 0x000fe20000010025 */
[----:B------:R-:W-:-:S02]  /*9a80*/  IMAD.U32 R35, R38, 0x10000, RZ ;  /* 0x0001000026237824 */ /* 0x000fc400078e00ff */
[C---:B------:R-:W-:Y:S01]  /*9a90*/  FMUL.FTZ R46, R36.reuse, R207 ;  /* 0x000000cf242e7220 */ /* 0x040fe20000410000 */
[-C--:B------:R-:W-:Y:S01]  /*9aa0*/  FMUL.FTZ R48, R36, R203.reuse ;  /* 0x000000cb24307220 */ /* 0x080fe20000410000 */
[----:B------:R-:W-:Y:S01]  /*9ab0*/  IMAD.U32 R37, R205, 0x10000, RZ ;  /* 0x00010000cd257824 */ /* 0x000fe200078e00ff */
[----:B------:R-:W-:Y:S01]  /*9ac0*/  LOP3.LUT R38, R38, 0xffff0000, RZ, 0xc0, !PT ;  /* 0xffff000026267812 */ /* 0x000fe200078ec0ff */
[----:B------:R-:W-:Y:S01]  /*9ad0*/  IMAD.U32 R36, R193, 0x10000, RZ ;  /* 0x00010000c1247824 */ /* 0x000fe200078e00ff */
[----:B------:R-:W-:Y:S01]  /*9ae0*/  LOP3.LUT R205, R205, 0xffff0000, RZ, 0xc0, !PT ;  /* 0xffff0000cdcd7812 */ /* 0x000fe200078ec0ff */
[C---:B------:R-:W-:Y:S01]  /*9af0*/  IMAD.U32 R32, R34.reuse, 0x10000, RZ ;  /* 0x0001000022207824 */ /* 0x040fe200078e00ff */
[----:B------:R-:W-:Y:S01]  /*9b00*/  LOP3.LUT R193, R193, 0xffff0000, RZ, 0xc0, !PT ;  /* 0xffff0000c1c17812 */ /* 0x000fe200078ec0ff */
[C---:B------:R-:W-:Y:S01]  /*9b10*/  FFMA.FTZ R203, R33.reuse, R203, -R46 ;  /* 0x000000cb21cb7223 */ /* 0x040fe2000001082e */
[----:B------:R-:W-:Y:S01]  /*9b20*/  FFMA.FTZ R48, R33, R207, R48 ;  /* 0x000000cf21307223 */ /* 0x000fe20000010030 */
[----:B------:R-:W-:Y:S01]  /*9b30*/  LOP3.LUT R34, R34, 0xffff0000, RZ, 0xc0, !PT ;  /* 0xffff000022227812 */ /* 0x000fe200078ec0ff */
[C---:B------:R-:W-:Y:S01]  /*9b40*/  FMUL.FTZ R33, R35.reuse, R37 ;  /* 0x0000002523217220 */ /* 0x040fe20000410000 */
[-C--:B------:R-:W-:Y:S01]  /*9b50*/  FMUL.FTZ R46, R35, R36.reuse ;  /* 0x00000024232e7220 */ /* 0x080fe20000410000 */
        /* <DEDUP_REMOVED lines=16> */
.L_x_1415:
[----:B------:R-:W-:Y:S05]  /*9c60*/  BSYNC B2 ;  /* 0x0000000000027941 */ /* 0x000fea0003800000 */
.L_x_1414:
[----:B------:R-:W-:Y:S02]  /*9c70*/  ULDC.64 UR4, c[0x0][0x208] ;  /* 0x0000820000047ab9 */ /* 0x000fe40000000a00 */
[----:B--2---:R2:W-:Y:S04]  /*9c80*/  STG.E.128 desc[UR4][R40.64], R32 ;  /* 0x0000002028007986 */ /* 0x0045e8000c101d04 */
[----:B---3--:R2:W-:Y:S02]  /*9c90*/  @!P0 STG.E.128 desc[UR4][R42.64], R36 ;  /* 0x000000242a008986 */ /* 0x0085e4000c101d04 */
.L_x_1413:
[----:B------:R-:W-:Y:S05]  /*9ca0*/  BSYNC B1 ;  /* 0x0000000000017941 */ /* 0x000fea0003800000 */
.L_x_1412:
[----:B------:R-:W-:-:S13]  /*9cb0*/  ISETP.NE.AND P0, PT, R10, RZ, PT ;  /* 0x000000ff0a00720c */ /* 0x000fda0003f05270 */
[----:B------:R-:W-:Y:S05]  /*9cc0*/  @!P0 BRA `(.L_x_1366) ;  /* 0x0000000800f48947 */ /* 0x000fea0003800000 */
[----:B--2---:R-:W2:Y:S01]  /*9cd0*/  LDL R32, [R1+0x8] ;  /* 0x0000080001207983 */ /* 0x004ea20000100800 */
[----:B------:R-:W-:Y:S01]  /*9ce0*/  BSSY B1, `(.L_x_1416) ;  /* 0x0000076000017945 */ /* 0x000fe20003800000 */
[----:B--2---:R-:W-:-:S04]  /*9cf0*/  LOP3.LUT P4, RZ, R32, 0x1, RZ, 0xc0, !PT ;  /* 0x0000000120ff7812 */ /* 0x004fc8000788c0ff */
[----:B------:R-:W-:Y:S02]  /*9d00*/  SEL R152, R122, R152, !P4 ;  /* 0x000000987a987207 */ /* 0x000fe40006000000 */
[----:B---34-:R-:W-:Y:S02]  /*9d10*/  IADD3 R41, P0, P4, R90, R130, R13 ;  /* 0x000000825a297210 */ /* 0x018fe40007c1e00d */
[----:B------:R-:W-:Y:S02]  /*9d20*/  SHF.R.S32.HI R33, RZ, 0x1f, R152 ;  /* 0x0000001fff217819 */ /* 0x000fe40000011498 */
[----:B------:R-:W-:Y:S02]  /*9d30*/  IADD3.X R42, R89, R44, R109, P0, P4 ;  /* 0x0000002c592a7210 */ /* 0x000fe400007e846d */
[----:B------:R-:W-:Y:S02]  /*9d40*/  LEA.HI R33, R33, R152, RZ, 0x4 ;  /* 0x0000009821217211 */ /* 0x000fe400078f20ff */
[----:B------:R-:W-:-:S02]  /*9d50*/  ISETP.GE.AND P4, PT, R166, R117, PT ;  /* 0x00000075a600720c */ /* 0x000fc40003f86270 */
[----:B------:R-:W-:Y:S02]  /*9d60*/  LEA.HI.SX32 R33, R33, R112, 0x1c ;  /* 0x0000007021217211 */ /* 0x000fe400078fe2ff */
[----:B------:R-:W-:Y:S02]  /*9d70*/  LEA R40, P0, R41, R120, 0x1 ;  /* 0x0000007829287211 */ /* 0x000fe400078008ff */
[----:B------:R-:W-:Y:S01]  /*9d80*/  SHF.R.S32.HI R32, RZ, 0x1f, R33 ;  /* 0x0000001fff207819 */ /* 0x000fe20000011421 */
[----:B------:R-:W-:Y:S01]  /*9d90*/  IMAD.SHL.U32 R43, R33, 0x8, RZ ;  /* 0x00000008212b7824 */ /* 0x000fe200078e00ff */
[----:B------:R-:W-:Y:S02]  /*9da0*/  LEA.HI.X R41, R41, R121, R42, 0x1, P0 ;  /* 0x0000007929297211 */ /* 0x000fe400000f0c2a */
[----:B------:R-:W-:Y:S02]  /*9db0*/  LEA.HI R32, R32, R33, RZ, 0x3 ;  /* 0x0000002120207211 */ /* 0x000fe400078f18ff */
[----:B------:R-:W-:-:S02]  /*9dc0*/  LOP3.LUT R33, R172, 0x38, R43, 0xf8, !PT ;  /* 0x00000038ac217812 */ /* 0x000fc400078ef82b */
[----:B------:R-:W-:Y:S02]  /*9dd0*/  SHF.R.S32.HI R32, RZ, 0x3, R32 ;  /* 0x00000003ff207819 */ /* 0x000fe40000011420 */
[----:B------:R-:W-:-:S03]  /*9de0*/  LOP3.LUT R33, R33, R200, RZ, 0x3c, !PT ;  /* 0x000000c821217212 */ /* 0x000fc600078e3cff */
        /* <DEDUP_REMOVED lines=17> */
[----:B------:R-:W-:Y:S02]  /*9f00*/  PRMT R171, R171, 0x5410, R68 ;  /* 0x00005410abab7816 */ /* 0x000fe40000000044 */
[----:B------:R-:W-:-:S02]  /*9f10*/  SHF.R.U64 R52, R70, 0x10, R71 ;  /* 0x0000001046347819 */ /* 0x000fc40000001247 */
[----:B------:R-:W-:Y:S01]  /*9f20*/  PRMT R158, R158, 0x5410, R57 ;  /* 0x000054109e9e7816 */ /* 0x000fe20000000039 */
[----:B------:R-:W-:Y:S01]  /*9f30*/  IMAD.U32 R55, R171, 0x10000, RZ ;  /* 0x00010000ab377824 */ /* 0x000fe200078e00ff */
[----:B------:R-:W-:Y:S02]  /*9f40*/  SHF.R.U64 R54, R58, 0x10, R59 ;  /* 0x000000103a367819 */ /* 0x000fe4000000123b */
[----:B------:R-:W-:Y:S01]  /*9f50*/  SHF.R.U32.HI R71, RZ, 0x10, R71 ;  /* 0x00000010ff477819 */ /* 0x000fe20000011647 */
[----:B------:R-:W-:Y:S01]  /*9f60*/  FMUL.FTZ R57, R48, R55 ;  /* 0x0000003730397220 */ /* 0x000fe20000410000 */
[----:B------:R-:W-:Y:S02]  /*9f70*/  SHF.R.U32.HI R59, RZ, 0x10, R59 ;  /* 0x00000010ff3b7819 */ /* 0x000fe4000001163b */
[----:B------:R-:W-:Y:S01]  /*9f80*/  PRMT R170, R170, 0x5410, R53 ;  /* 0x00005410aaaa7816 */ /* 0x000fe20000000035 */
[----:B------:R-:W-:Y:S01]  /*9f90*/  IMAD.U32 R53, R158, 0x10000, RZ ;  /* 0x000100009e357824 */ /* 0x000fe200078e00ff */
[----:B------:R-:W-:-:S02]  /*9fa0*/  PRMT R168, R168, 0x5410, R71 ;  /* 0x00005410a8a87816 */ /* 0x000fc40000000047 */
[----:B------:R-:W-:Y:S01]  /*9fb0*/  PRMT R156, R156, 0x5410, R59 ;  /* 0x000054109c9c7816 */ /* 0x000fe2000000003b */
[-C--:B------:R-:W-:Y:S01]  /*9fc0*/  FMUL.FTZ R59, R48, R53.reuse ;  /* 0x00000035303b7220 */ /* 0x080fe20000410000 */
[----:B------:R-:W-:Y:S01]  /*9fd0*/  PRMT R155, R155, 0x5410, R54 ;  /* 0x000054109b9b7816 */ /* 0x000fe20000000036 */
[----:B------:R-:W-:Y:S01]  /*9fe0*/  FFMA.FTZ R54, R42, R53, -R57 ;  /* 0x000000352a367223 */ /* 0x000fe20000010839 */
[----:B------:R-:W-:Y:S01]  /*9ff0*/  PRMT R159, R159, 0x5410, R52 ;  /* 0x000054109f9f7816 */ /* 0x000fe20000000034 */
[----:B------:R-:W-:Y:S01]  /*a000*/  IMAD.U32 R57, R168, 0x10000, RZ ;  /* 0x00010000a8397824 */ /* 0x000fe200078e00ff */
[----:B------:R-:W-:Y:S01]  /*a010*/  LOP3.LUT R49, R37, 0xffff0000, RZ, 0xc0, !PT ;  /* 0xffff000025317812 */ /* 0x000fe200078ec0ff */
[----:B------:R-:W-:Y:S01]  /*a020*/  IMAD.U32 R53, R156, 0x10000, RZ ;  /* 0x000100009c357824 */ /* 0x000fe200078e00ff */
[----:B------:R-:W-:Y:S01]  /*a030*/  LOP3.LUT R52, R171, 0xffff0000, RZ, 0xc0, !PT ;  /* 0xffff0000ab347812 */ /* 0x000fe200078ec0ff */
[----:B------:R-:W-:Y:S01]  /*a040*/  FFMA.FTZ R59, R42, R55, R59 ;  /* 0x000000372a3b7223 */ /* 0x000fe2000001003b */
[----:B------:R-:W-:Y:S01]  /*a050*/  LOP3.LUT R158, R158, 0xffff0000, RZ, 0xc0, !PT ;  /* 0xffff00009e9e7812 */ /* 0x000fe200078ec0ff */
[----:B------:R-:W-:Y:S01]  /*a060*/  FMUL.FTZ R55, R50, R57 ;  /* 0x0000003932377220 */ /* 0x000fe20000410000 */
[----:B------:R-:W-:Y:S01]  /*a070*/  LOP3.LUT R45, R33, 0xffff0000, RZ, 0xc0, !PT ;  /* 0xffff0000212d7812 */ /* 0x000fe200078ec0ff */
[----:B------:R-:W-:Y:S01]  /*a080*/  FMUL.FTZ R48, R49, R52 ;  /* 0x0000003431307220 */ /* 0x000fe20000410000 */
[----:B------:R-:W-:Y:S01]  /*a090*/  LOP3.LUT R47, R36, 0xffff0000, RZ, 0xc0, !PT ;  /* 0xffff0000242f7812 */ /* 0x000fe200078ec0ff */
[----:B------:R-:W-:Y:S01]  /*a0a0*/  IMAD.U32 R36, R35, 0x10000, RZ ;  /* 0x0001000023247824 */ /* 0x000fe200078e00ff */
[----:B------:R-:W-:Y:S01]  /*a0b0*/  LOP3.LUT R51, R39, 0xffff0000, RZ, 0xc0, !PT ;  /* 0xffff000027337812 */ /* 0x000fe200078ec0ff */
[-C--:B------:R-:W-:Y:S01]  /*a0c0*/  FMUL.FTZ R50, R50, R53.reuse ;  /* 0x0000003532327220 */ /* 0x080fe20000410000 */
[----:B------:R-:W-:Y:S01]  /*a0d0*/  PRMT R157, R157, 0x5410, R56 ;  /* 0x000054109d9d7816 */ /* 0x000fe20000000038 */
[-C--:B------:R-:W-:Y:S01]  /*a0e0*/  FMUL.FTZ R42, R49, R158.reuse ;  /* 0x0000009e312a7220 */ /* 0x080fe20000410000 */
[----:B------:R-:W-:Y:S01]  /*a0f0*/  LOP3.LUT R168, R168, 0xffff0000, RZ, 0xc0, !PT ;  /* 0xffff0000a8a87812 */ /* 0x000fe200078ec0ff */
[----:B------:R-:W-:Y:S01]  /*a100*/  FFMA.FTZ R49, R45, R158, -R48 ;  /* 0x0000009e2d317223 */ /* 0x000fe20000010830 */
[----:B------:R-:W-:Y:S01]  /*a110*/  LOP3.LUT R156, R156, 0xffff0000, RZ, 0xc0, !PT ;  /* 0xffff00009c9c7812 */ /* 0x000fe200078ec0ff */
[C---:B------:R-:W-:Y:S01]  /*a120*/  FFMA.FTZ R55, R36.reuse, R53, -R55 ;  /* 0x0000003524377223 */ /* 0x040fe20000010837 */
[----:B------:R-:W-:Y:S01]  /*a130*/  LOP3.LUT R37, R35, 0xffff0000, RZ, 0xc0, !PT ;  /* 0xffff000023257812 */ /* 0x000fe200078ec0ff */
[----:B------:R-:W-:Y:S01]  /*a140*/  FFMA.FTZ R50, R36, R57, R50 ;  /* 0x0000003924327223 */ /* 0x000fe20000010032 */
[----:B------:R-:W-:Y:S01]  /*a150*/  FFMA.FTZ R52, R45, R52, R42 ;  /* 0x000000342d347223 */ /* 0x000fe2000001002a */
[----:B------:R-:W-:Y:S01]  /*a160*/  FMUL.FTZ R48, R51, R168 ;  /* 0x000000a833307220 */ /* 0x000fe20000410000 */
[----:B------:R-:W-:-:S02]  /*a170*/  IMAD.U32 R36, R157, 0x10000, RZ ;  /* 0x000100009d247824 */ /* 0x000fc400078e00ff */
[-C--:B------:R-:W-:Y:S01]  /*a180*/  FMUL.FTZ R56, R51, R156.reuse ;  /* 0x0000009c33387220 */ /* 0x080fe20000410000 */
[----:B------:R-:W-:Y:S02]  /*a190*/  IMAD.U32 R42, R170, 0x10000, RZ ;  /* 0x00010000aa2a7824 */ /* 0x000fe400078e00ff */
[----:B------:R-:W-:Y:S01]  /*a1a0*/  FFMA.FTZ R156, R37, R156, -R48 ;  /* 0x0000009c259c7223 */ /* 0x000fe20000010830 */
[----:B------:R-:W-:Y:S02]  /*a1b0*/  IMAD.U32 R33, R32, 0x10000, RZ ;  /* 0x0001000020217824 */ /* 0x000fe400078e00ff */
[C---:B------:R-:W-:Y:S01]  /*a1c0*/  FMUL.FTZ R45, R46.reuse, R36 ;  /* 0x000000242e2d7220 */ /* 0x040fe20000410000 */
[-C--:B------:R-:W-:Y:S01]  /*a1d0*/  FMUL.FTZ R48, R46, R42.reuse ;  /* 0x0000002a2e307220 */ /* 0x080fe20000410000 */
[----:B------:R-:W-:Y:S01]  /*a1e0*/  LOP3.LUT R170, R170, 0xffff0000, RZ, 0xc0, !PT ;  /* 0xffff0000aaaa7812 */ /* 0x000fe200078ec0ff */
[C---:B------:R-:W-:Y:S02]  /*a1f0*/  IMAD.U32 R39, R38.reuse, 0x10000, RZ ;  /* 0x0001000026277824 */ /* 0x040fe400078e00ff */
[C---:B------:R-:W-:Y:S01]  /*a200*/  FFMA.FTZ R45, R33.reuse, R42, R45 ;  /* 0x0000002a212d7223 */ /* 0x040fe2000001002d */
[----:B------:R-:W-:Y:S01]  /*a210*/  FFMA.FTZ R48, R33, R36, -R48 ;  /* 0x0000002421307223 */ /* 0x000fe20000010830 */
        /* <DEDUP_REMOVED lines=10> */
[----:B------:R-:W-:Y:S01]  /*a2c0*/  FMUL.FTZ R46, R39, R42 ;  /* 0x0000002a272e7220 */ /* 0x000fe20000410000 */
[----:B------:R-:W-:Y:S01]  /*a2d0*/  LOP3.LUT R34, R34, 0xffff0000, RZ, 0xc0, !PT ;  /* 0xffff000022227812 */ /* 0x000fe200078ec0ff */
[----:B------:R-:W-:Y:S01]  /*a2e0*/  FMUL.FTZ R33, R38, R159 ;  /* 0x0000009f26217220 */ /* 0x000fe20000410000 */
[-C--:B------:R-:W-:Y:S01]  /*a2f0*/  FMUL.FTZ R47, R47, R157.reuse ;  /* 0x0000009d2f2f7220 */ /* 0x080fe20000410000 */
[----:B------:R-:W-:Y:S01]  /*a300*/  FFMA.FTZ R37, R32, R157, -R37 ;  /* 0x0000009d20257223 */ /* 0x000fe20000010825 */
[----:B------:R-:W-:Y:S01]  /*a310*/  FMUL.FTZ R39, R39, R36 ;  /* 0x0000002427277220 */ /* 0x000fe20000410000 */
[-C--:B------:R-:W-:Y:S01]  /*a320*/  FMUL.FTZ R38, R38, R155.reuse ;  /* 0x0000009b26267220 */ /* 0x080fe20000410000 */
[----:B------:R-:W-:Y:S01]  /*a330*/  FFMA.FTZ R32, R32, R170, R47 ;  /* 0x000000aa20207223 */ /* 0x000fe2000001002f */
[C---:B------:R-:W-:Y:S01]  /*a340*/  FFMA.FTZ R46, R35.reuse, R36, -R46 ;  /* 0x00000024232e7223 */ /* 0x040fe2000001082e */
[----:B------:R-:W-:Y:S01]  /*a350*/  FFMA.FTZ R39, R35, R42, R39 ;  /* 0x0000002a23277223 */ /* 0x000fe20000010027 */
[C---:B------:R-:W-:Y:S01]  /*a360*/  FFMA.FTZ R33, R34.reuse, R155, -R33 ;  /* 0x0000009b22217223 */ /* 0x040fe20000010821 */
[----:B------:R-:W-:Y:S01]  /*a370*/  FFMA.FTZ R38, R34, R159, R38 ;  /* 0x0000009f22267223 */ /* 0x000fe20000010026 */
[----:B------:R-:W-:-:S02]  /*a380*/  F2FP.BF16.F32.PACK_AB R49, R49, R54 ;  /* 0x000000363131723e */ /* 0x000fc400000010ff */
[----:B------:R-:W-:Y:S02]  /*a390*/  F2FP.BF16.F32.PACK_AB R52, R52, R59 ;  /* 0x0000003b3434723e */ /* 0x000fe400000010ff */
[----:B------:R-:W-:Y:S02]  /*a3a0*/  F2FP.BF16.F32.PACK_AB R50, R51, R50 ;  /* 0x000000323332723e */ /* 0x000fe400000010ff */
[----:B------:R-:W-:Y:S01]  /*a3b0*/  F2FP.BF16.F32.PACK_AB R48, R37, R48 ;  /* 0x000000302530723e */ /* 0x000fe200000010ff */
[----:B------:R-:W-:Y:S01]  /*a3c0*/  IMAD.MOV.U32 R37, RZ, RZ, R52 ;  /* 0x000000ffff257224 */ /* 0x000fe200078e0034 */
[----:B------:R-:W-:Y:S02]  /*a3d0*/  F2FP.BF16.F32.PACK_AB R36, R32, R45 ;  /* 0x0000002d2024723e */ /* 0x000fe400000010ff */
[----:B------:R-:W-:Y:S01]  /*a3e0*/  F2FP.BF16.F32.PACK_AB R34, R33, R46 ;  /* 0x0000002e2122723e */ /* 0x000fe200000010ff */
[----:B------:R-:W-:Y:S01]  /*a3f0*/  IMAD.MOV.U32 R32, RZ, RZ, R48 ;  /* 0x000000ffff207224 */ /* 0x000fe200078e0030 */
[----:B------:R-:W-:Y:S01]  /*a400*/  F2FP.BF16.F32.PACK_AB R38, R38, R39 ;  /* 0x000000272626723e */ /* 0x000fe200000010ff */
[----:B------:R-:W-:Y:S01]  /*a410*/  IMAD.MOV.U32 R33, RZ, RZ, R49 ;  /* 0x000000ffff217224 */ /* 0x000fe200078e0031 */
[----:B------:R-:W-:Y:S01]  /*a420*/  F2FP.BF16.F32.PACK_AB R35, R156, R55 ;  /* 0x000000379c23723e */ /* 0x000fe200000010ff */
[----:B------:R-:W-:-:S07]  /*a430*/  IMAD.MOV.U32 R39, RZ, RZ, R50 ;  /* 0x000000ffff277224 */ /* 0x000fce00078e0032 */
.L_x_1417:
[----:B------:R-:W-:Y:S05]  /*a440*/  BSYNC B1 ;  /* 0x0000000000017941 */ /* 0x000fea0003800000 */
.L_x_1416:
[----:B------:R-:W-:Y:S01]  /*a450*/  ISETP.GE.AND P0, PT, R43, R151, PT ;  /* 0x000000972b00720c */ /* 0x000fe20003f06270 */
[----:B------:R-:W-:Y:S02]  /*a460*/  ULDC.64 UR4, c[0x0][0x208] ;  /* 0x0000820000047ab9 */ /* 0x000fe40000000a00 */
[----:B--2---:R2:W-:Y:S10]  /*a470*/  STG.E.128 desc[UR4][R40.64], R32 ;  /* 0x0000002028007986 */ /* 0x0045f4000c101d04 */
[----:B------:R-:W-:Y:S05]  /*a480*/  @P0 BRA `(.L_x_1366) ;  /* 0x0000000400040947 */ /* 0x000fea0003800000 */
[--C-:B------:R-:W-:Y:S01]  /*a490*/  IADD3 R130, P0, P4, R90, R130, R43.reuse ;  /* 0x000000825a827210 */ /* 0x100fe20007c1e02b */
[----:B------:R-:W-:Y:S01]  /*a4a0*/  ULDC.64 UR4, c[0x0][0x208] ;  /* 0x0000820000047ab9 */ /* 0x000fe20000000a00 */
[----:B------:R-:W-:-:S04]  /*a4b0*/  SHF.R.S32.HI R43, RZ, 0x1f, R43 ;  /* 0x0000001fff2b7819 */ /* 0x000fc8000001142b */
[----:B------:R-:W-:Y:S02]  /*a4c0*/  IADD3.X R44, R89, R44, R43, P0, P4 ;  /* 0x0000002c592c7210 */ /* 0x000fe400007e842b */
[----:B------:R-:W-:-:S04]  /*a4d0*/  LEA R120, P0, R130, R120, 0x1 ;  /* 0x0000007882787211 */ /* 0x000fc800078008ff */
[----:B------:R-:W-:-:S05]  /*a4e0*/  LEA.HI.X R121, R130, R121, R44, 0x1, P0 ;  /* 0x0000007982797211 */ /* 0x000fca00000f0c2c */
[----:B---3--:R3:W-:Y:S01]  /*a4f0*/  STG.E.128 desc[UR4][R120.64], R36 ;  /* 0x0000002478007986 */ /* 0x0087e2000c101d04 */
[----:B------:R-:W-:Y:S05]  /*a500*/  BRA `(.L_x_1366) ;  /* 0x0000000000e47947 */ /* 0x000fea0003800000 */
.L_x_1333:
[----:B------:R-:W-:-:S04]  /*a510*/  ULOP3.LUT UR4, UR60, 0x1, URZ, 0xfc, !UPT ;  /* 0x000000013c047892 */ /* 0x000fc8000f8efc3f */
[----:B------:R-:W-:-:S06]  /*a520*/  UISETP.NE.AND UP0, UPT, UR4, 0x3, UPT ;  /* 0x000000030400788c */ /* 0x000fcc000bf05270 */
[----:B------:R-:W-:-:S13]  /*a530*/  PLOP3.LUT P1, PT, PT, PT, UP0, 0x80, 0x0 ;  /* 0x000000000000781c */ /* 0x000fda0003f2f008 */
[----:B------:R-:W-:Y:S05]  /*a540*/  @!P1 BRA `(.L_x_1418) ;  /* 0x0000000000049947 */ /* 0x000fea0003800000 */
[----:B------:R-:W-:Y:S01]  /*a550*/  BPT.TRAP 0x1 ;  /* 0x000000040000795c */ /* 0x000fe20000300000 */
.L_x_1418:
[----:B------:R-:W-:Y:S01]  /*a560*/  IMAD R4, R19, 0x8, R18 ;  /* 0x0000000813047824 */ /* 0x000fe200078e0212 */
[----:B------:R-:W-:Y:S01]  /*a570*/  SHF.L.U32 R3, R167, 0x1f, RZ ;  /* 0x0000001fa7037819 */ /* 0x000fe200000006ff */
[----:B------:R-:W-:Y:S01]  /*a580*/  IMAD R5, R24, -0x60, R2 ;  /* 0xffffffa018057824 */ /* 0x000fe200078e0202 */
[----:B------:R-:W-:Y:S02]  /*a590*/  BSSY B1, `(.L_x_1419) ;  /* 0x0000005000017945 */ /* 0x000fe40003800000 */
[----:B------:R-:W1:Y:S02]  /*a5a0*/  SYNCS.PHASECHK.TRANS64.TRYWAIT P4, [R4+URZ+0x2a890], R3 ;  /* 0x02a89003040075a7 */ /* 0x000e64000808017f */
[----:B------:R-:W-:-:S04]  /*a5b0*/  VIMNMX R5, R5, 0x60, PT ;  /* 0x0000006005057848 */ /* 0x000fc80003fe0100 */
[----:B------:R-:W-:Y:S01]  /*a5c0*/  ISETP.GE.AND P0, PT, R162, R5, PT ;  /* 0x00000005a200720c */ /* 0x000fe20003f06270 */
[----:B-1----:R-:W-:-:S12]  /*a5d0*/  @!P4 BRA `(.L_x_1420) ;  /* 0x000001cc00e4c947 */ /* 0x002fd80003800000 */
.L_x_1740:
[----:B------:R-:W-:Y:S05]  /*a5e0*/  BSYNC B1 ;  /* 0x0000000000017941 */ /* 0x000fea0003800000 */
.L_x_1419:
[----:B------:R-:W-:Y:S04]  /*a5f0*/  BSSY B1, `(.L_x_1421) ;  /* 0x0000015000017945 */ /* 0x000fe80003800000 */
[----:B------:R-:W-:Y:S05]  /*a600*/  @P0 BRA `(.L_x_1422) ;  /* 0x00000000004c0947 */ /* 0x000fea0003800000 */
[----:B------:R-:W-:Y:S01]  /*a610*/  ISETP.NE.AND P4, PT, R12, RZ, PT ;  /* 0x000000ff0c00720c */ /* 0x000fe20003f85270 */
[----:B------:R-:W-:Y:S01]  /*a620*/  ULDC.64 UR4, c[0x0][0x208] ;  /* 0x0000820000047ab9 */ /* 0x000fe20000000a00 */
[----:B------:R-:W-:-:S11]  /*a630*/  ISETP.NE.AND P0, PT, R11, RZ, PT ;  /* 0x000000ff0b00720c */ /* 0x000fd60003f05270 */
[----:B0-----:R-:W0:Y:S04]  /*a640*/  @P4 LDS.128 R32, [R43] ;  /* 0x000000002b204984 */ /* 0x001e280000000c00 */
[----:B------:R-:W2:Y:S04]  /*a650*/  @P0 LDS.128 R36, [R42] ;  /* 0x000000002a240984 */ /* 0x000ea80000000c00 */
[----:B0-----:R-:W-:Y:S01]  /*a660*/  @P4 STG.E.128 desc[UR4][R44.64], R32 ;  /* 0x000000202c004986 */ /* 0x001fe2000c101d04 */
[----:B------:R-:W-:-:S03]  /*a670*/  ISETP.NE.AND P4, PT, R10, RZ, PT ;  /* 0x000000ff0a00720c */ /* 0x000fc60003f85270 */
[----:B--2---:R-:W-:Y:S01]  /*a680*/  @P0 STG.E.128 desc[UR4][R44.64+0x40], R36 ;  /* 0x000040242c000986 */ /* 0x004fe2000c101d04 */
[----:B------:R-:W-:-:S09]  /*a690*/  ISETP.NE.AND P0, PT, R9, RZ, PT ;  /* 0x000000ff0900720c */ /* 0x000fd20003f05270 */
[----:B------:R-:W0:Y:S04]  /*a6a0*/  @P4 LDS.128 R32, [R43+0x3000] ;  /* 0x003000002b204984 */ /* 0x000e280000000c00 */
[----:B------:R-:W2:Y:S04]  /*a6b0*/  @P0 LDS.128 R36, [R42+0x3000] ;  /* 0x003000002a240984 */ /* 0x000ea80000000c00 */
[----:B0-----:R-:W-:Y:S01]  /*a6c0*/  @P4 STG.E.128 desc[UR4][R44.64+0x80], R32 ;  /* 0x000080202c004986 */ /* 0x001fe2000c101d04 */
[----:B------:R-:W-:-:S03]  /*a6d0*/  ISETP.NE.AND P4, PT, R7, RZ, PT ;  /* 0x000000ff0700720c */ /* 0x000fc60003f85270 */
[----:B--2---:R-:W-:Y:S01]  /*a6e0*/  @P0 STG.E.128 desc[UR4][R44.64+0xc0], R36 ;  /* 0x0000c0242c000986 */ /* 0x004fe2000c101d04 */
[----:B------:R-:W-:-:S09]  /*a6f0*/  ISETP.NE.AND P0, PT, R8, RZ, PT ;  /* 0x000000ff0800720c */ /* 0x000fd20003f05270 */
[----:B------:R-:W0:Y:S04]  /*a700*/  @P4 LDS.128 R36, [R42+0x6000] ;  /* 0x006000002a244984 */ /* 0x000e280000000c00 */
[----:B------:R-:W2:Y:S04]  /*a710*/  @P0 LDS.128 R32, [R43+0x6000] ;  /* 0x006000002b200984 */ /* 0x000ea80000000c00 */
[----:B0-----:R3:W-:Y:S04]  /*a720*/  @P4 STG.E.128 desc[UR4][R44.64+0x140], R36 ;  /* 0x000140242c004986 */ /* 0x0017e8000c101d04 */
[----:B--2---:R3:W-:Y:S02]  /*a730*/  @P0 STG.E.128 desc[UR4][R44.64+0x100], R32 ;  /* 0x000100202c000986 */ /* 0x0047e4000c101d04 */
.L_x_1422:
[----:B------:R-:W-:Y:S05]  /*a740*/  BSYNC B1 ;  /* 0x0000000000017941 */ /* 0x000fea0003800000 */
.L_x_1421:
[----:B------:R-:W-:-:S13]  /*a750*/  ISETP.GE.AND P0, PT, R185, R5, PT ;  /* 0x00000005b900720c */ /* 0x000fda0003f06270 */
[----:B------:R-:W-:Y:S05]  /*a760*/  @P0 BRA `(.L_x_1366) ;  /* 0x00000000004c0947 */ /* 0x000fea0003800000 */
[----:B------:R-:W-:Y:S01]  /*a770*/  ISETP.NE.AND P4, PT, R12, RZ, PT ;  /* 0x000000ff0c00720c */ /* 0x000fe20003f85270 */
[----:B------:R-:W-:Y:S01]  /*a780*/  ULDC.64 UR4, c[0x0][0x208] ;  /* 0x0000820000047ab9 */ /* 0x000fe20000000a00 */
[----:B------:R-:W-:-:S11]  /*a790*/  ISETP.NE.AND P0, PT, R10, RZ, PT ;  /* 0x000000ff0a00720c */ /* 0x000fd60003f05270 */
[----:B0--3--:R-:W0:Y:S04]  /*a7a0*/  @P4 LDS.128 R32, [R43+0x2000] ;  /* 0x002000002b204984 */ /* 0x009e280000000c00 */
[----:B------:R-:W2:Y:S04]  /*a7b0*/  @P0 LDS.128 R36, [R43+0x5000] ;  /* 0x005000002b240984 */ /* 0x000ea80000000c00 */
        /* <DEDUP_REMOVED lines=14> */
.L_x_1366:
[----:B------:R-:W-:Y:S05]  /*a8a0*/  BSYNC B0 ;  /* 0x0000000000007941 */ /* 0x000fea0003800000 */
.L_x_1332:
[----:B01234-:R-:W0:Y:S01]  /*a8b0*/  S2R R32, SR_TID.X ;  /* 0x0000000000207919 */ /* 0x01fe220000002100 */
[----:B------:R-:W-:Y:S01]  /*a8c0*/  @!PT LDS RZ, [RZ] ;  /* 0x00000000fffff984 */ /* 0x000fe20000000800 */
[----:B------:R-:W-:Y:S01]  /*a8d0*/  @!PT LDS RZ, [RZ] ;  /* 0x00000000fffff984 */ /* 0x000fe20000000800 */
[----:B------:R-:W-:Y:S01]  /*a8e0*/  @!PT LDS RZ, [RZ] ;  /* 0x00000000fffff984 */ /* 0x000fe20000000800 */
[----:B------:R-:W-:Y:S01]  /*a8f0*/  @!PT LDS RZ, [RZ] ;  /* 0x00000000fffff984 */ /* 0x000fe20000000800 */
[----:B------:R1:W-:Y:S06]  /*a900*/  MEMBAR.ALL.CTA ;  /* 0x0000000000007992 */ /* 0x0003ec0000008000 */
[----:B-1----:R-:W1:Y:S01]  /*a910*/  FENCE.VIEW.ASYNC.S ;  /* 0x00000000000073c6 */ /* 0x002e620000000000 */
[----:B------:R-:W-:Y:S05]  /*a920*/  WARPSYNC.ALL ;  /* 0x0000000000007948 */ /* 0x000fea0003800000 */
[----:B------:R-:W-:Y:S01]  /*a930*/  BSSY B0, `(.L_x_1423) ;  /* 0x0000009000007945 */ /* 0x000fe20003800000 */
[----:B0-----:R-:W-:Y:S01]  /*a940*/  LOP3.LUT R32, R32, 0x7f, RZ, 0xc0, !PT ;  /* 0x0000007f20207812 */ /* 0x001fe200078ec0ff */
[----:B-1----:R0:W-:Y:S03]  /*a950*/  BAR.SYNC.DEFER_BLOCKING R154, 0x80 ;  /* 0x0002009a0000751d */ /* 0x0021e60000010000 */
[----:B------:R-:W-:-:S13]  /*a960*/  ISETP.NE.AND P0, PT, R32, RZ, PT ;  /* 0x000000ff2000720c */ /* 0x000fda0003f05270 */
[----:B------:R-:W-:-:S05]  /*a970*/  @!P0 VIADD R32, R4, 0x2a8a0 ;  /* 0x0002a8a004208836 */ /* 0x000fca0000000000 */
[----:B------:R-:W-:-:S04]  /*a980*/  @!P0 PRMT R32, RZ, 0x654, R32 ;  /* 0x00000654ff208816 */ /* 0x000fc80000000020 */
[----:B------:R0:W-:Y:S01]  /*a990*/  @!P0 SYNCS.ARRIVE.TRANS64.RED.A1T0 RZ, [R32+URZ], RZ ;  /* 0x000000ff20ff89a7 */ /* 0x0001e2000810043f */
[----:B------:R-:W-:Y:S05]  /*a9a0*/  @!P1 BRA `(.L_x_1424) ;  /* 0x0000000000049947 */ /* 0x000fea0003800000 */
[----:B------:R-:W-:Y:S01]  /*a9b0*/  BPT.TRAP 0x1 ;  /* 0x000000040000795c */ /* 0x000fe20000300000 */
.L_x_1424:
[----:B------:R-:W-:Y:S05]  /*a9c0*/  BSYNC B0 ;  /* 0x0000000000007941 */ /* 0x000fea0003800000 */
.L_x_1423:
[----:B------:R-:W1:Y:S01]  /*a9d0*/  SYNCS.PHASECHK.TRANS64.TRYWAIT P4, [R4+URZ+0x2a8b0], R3 ;  /* 0x02a8b003040075a7 */ /* 0x000e62000808017f */
[----:B0-----:R-:W-:Y:S01]  /*a9e0*/  IMAD R32, R19, 0x3000, R27 ;  /* 0x0000300013207824 */ /* 0x001fe200078e021b */
[----:B------:R-:W-:Y:S01]  /*a9f0*/  ULDC UR61, c[0x0][0x310] ;  /* 0x0000c400003d7ab9 */ /* 0x000fe20000000800 */
[----:B------:R-:W-:Y:S01]  /*aa00*/  ULDC.64 UR56, c[0x0][0x318] ;  /* 0x0000c60000387ab9 */ /* 0x000fe20000000a00 */
[----:B------:R-:W-:Y:S01]  /*aa10*/  ULDC.64 UR58, c[0x0][0x308] ;  /* 0x0000c200003a7ab9 */ /* 0x000fe20000000a00 */
[----:B------:R-:W-:Y:S01]  /*aa20*/  BSSY B0, `(.L_x_1425) ;  /* 0x0000004000007945 */ /* 0x000fe20003800000 */
[----:B------:R-:W-:Y:S01]  /*aa30*/  ISETP.GE.AND P1, PT, R162, R5, PT ;  /* 0x00000005a200720c */ /* 0x000fe20003f26270 */
[----:B------:R-:W-:Y:S02]  /*aa40*/  IMAD.IADD R34, R123, 0x1, R32 ;  /* 0x000000017b227824 */ /* 0x000fe400078e0220 */
[----:B-1----:R-:W-:Y:S10]  /*aa50*/  @!P4 BRA `(.L_x_1426) ;  /* 0x000001c800d8c947 */ /* 0x002ff40003800000 */
.L_x_1741:
[----:B------:R-:W-:Y:S05]  /*aa60*/  BSYNC B0 ;  /* 0x0000000000007941 */ /* 0x000fea0003800000 */
.L_x_1425:
[----:B------:R-:W-:Y:S01]  /*aa70*/  BSSY B0, `(.L_x_1427) ;  /* 0x000001a000007945 */ /* 0x000fe20003800000 */
[----:B------:R-:W-:Y:S02]  /*aa80*/  IMAD R44, R32, 0x2, R115 ;  /* 0x00000002202c7824 */ /* 0x000fe400078e0273 */
[----:B------:R-:W-:-:S04]  /*aa90*/  IMAD.WIDE R40, R24, 0x60, R118 ;  /* 0x0000006018287825 */ /* 0x000fc800078e0276 */
[----:B------:R-:W-:Y:S01]  /*aaa0*/  IMAD R45, R34, 0x2, R115 ;  /* 0x00000002222d7824 */ /* 0x000fe200078e0273 */
[----:B------:R-:W-:Y:S06]  /*aab0*/  @P1 BRA `(.L_x_1428) ;  /* 0x0000000000541947 */ /* 0x000fec0003800000 */
[----:B0-----:R-:W-:Y:S01]  /*aac0*/  IMAD R3, R41, UR56, RZ ;  /* 0x0000003829037c24 */ /* 0x001fe2000f8e02ff */
[----:B------:R-:W-:Y:S01]  /*aad0*/  ISETP.GE.AND P4, PT, R22, UR61, PT ;  /* 0x0000003d16007c0c */ /* 0x000fe2000bf86270 */
[----:B------:R-:W-:Y:S01]  /*aae0*/  IMAD.MOV.U32 R32, RZ, RZ, R92 ;  /* 0x000000ffff207224 */ /* 0x000fe200078e005c */
[----:B------:R-:W-:Y:S01]  /*aaf0*/  ULDC.64 UR4, c[0x0][0x208] ;  /* 0x0000820000047ab9 */ /* 0x000fe20000000a00 */
        /* <DEDUP_REMOVED lines=17> */
.L_x_1428:
[----:B------:R-:W-:Y:S05]  /*ac10*/  BSYNC B0 ;  /* 0x0000000000007941 */ /* 0x000fea0003800000 */
.L_x_1427:
[----:B------:R-:W-:Y:S01]  /*ac20*/  ISETP.GE.AND P1, PT, R185, R5, PT ;  /* 0x00000005b900720c */ /* 0x000fe20003f26270 */
[----:B------:R-:W-:-:S12]  /*ac30*/  BSSY B0, `(.L_x_1429) ;  /* 0x0000019000007945 */ /* 0x000fd80003800000 */
[----:B------:R-:W-:Y:S05]  /*ac40*/  @P1 BRA `(.L_x_1430) ;  /* 0x00000000005c1947 */ /* 0x000fea0003800000 */
[----:B0-----:R-:W-:Y:S01]  /*ac50*/  IADD3 R3, P1, R40, 0x40, RZ ;  /* 0x0000004028037810 */ /* 0x001fe20007f3e0ff */
[----:B--2---:R-:W-:Y:S01]  /*ac60*/  IMAD.MOV.U32 R32, RZ, RZ, R92 ;  /* 0x000000ffff207224 */ /* 0x004fe200078e005c */
[----:B------:R-:W-:Y:S01]  /*ac70*/  ISETP.GE.AND P4, PT, R22, UR61, PT ;  /* 0x0000003d16007c0c */ /* 0x000fe2000bf86270 */
[----:B------:R-:W-:Y:S01]  /*ac80*/  IMAD.MOV.U32 R33, RZ, RZ, R6 ;  /* 0x000000ffff217224 */ /* 0x000fe200078e0006 */
[----:B------:R-:W-:Y:S01]  /*ac90*/  ULDC.64 UR4, c[0x0][0x208] ;  /* 0x0000820000047ab9 */ /* 0x000fe20000000a00 */
[----:B------:R-:W-:Y:S02]  /*aca0*/  IMAD.X R40, RZ, RZ, R41, P1 ;  /* 0x000000ffff287224 */ /* 0x000fe400008e0629 */
[----:B------:R-:W-:-:S04]  /*acb0*/  IMAD.WIDE.U32 R32, R3, UR56, R32 ;  /* 0x0000003803207c25 */ /* 0x000fc8000f8e0020 */
        /* <DEDUP_REMOVED lines=16> */
.L_x_1430:
[----:B------:R-:W-:Y:S05]  /*adc0*/  BSYNC B0 ;  /* 0x0000000000007941 */ /* 0x000fea0003800000 */
.L_x_1429:
[----:B0-----:R-:W4:Y:S01]  /*add0*/  LDL R3, [R1+0x8] ;  /* 0x0000080001037983 */ /* 0x001f220000100800 */
[----:B------:R-:W-:Y:S02]  /*ade0*/  @!P0 VIADD R4, R4, 0x2a8c0 ;  /* 0x0002a8c004048836 */ /* 0x000fe40000000000 */
[----:B------:R-:W-:Y:S01]  /*adf0*/  VIADD R19, R19, 0x1 ;  /* 0x0000000113137836 */ /* 0x000fe20000000000 */
[----:B------:R-:W-:Y:S01]  /*ae00*/  @!PT LDS RZ, [RZ] ;  /* 0x00000000fffff984 */ /* 0x000fe20000000800 */
[----:B------:R-:W-:Y:S01]  /*ae10*/  @!PT LDS RZ, [RZ] ;  /* 0x00000000fffff984 */ /* 0x000fe20000000800 */
[----:B------:R-:W-:Y:S01]  /*ae20*/  @!PT LDS RZ, [RZ] ;  /* 0x00000000fffff984 */ /* 0x000fe20000000800 */
[----:B------:R-:W-:Y:S01]  /*ae30*/  @!PT LDS RZ, [RZ] ;  /* 0x00000000fffff984 */ /* 0x000fe20000000800 */
[----:B------:R0:W-:Y:S06]  /*ae40*/  MEMBAR.ALL.CTA ;  /* 0x0000000000007992 */ /* 0x0001ec0000008000 */
[----:B0-----:R-:W0:Y:S01]  /*ae50*/  FENCE.VIEW.ASYNC.S ;  /* 0x00000000000073c6 */ /* 0x001e220000000000 */
[----:B------:R-:W-:Y:S01]  /*ae60*/  @!P0 PRMT R4, RZ, 0x654, R4 ;  /* 0x00000654ff048816 */ /* 0x000fe20000000004 */
[----:B0-----:R0:W-:Y:S01]  /*ae70*/  BAR.SYNC.DEFER_BLOCKING R154, 0x80 ;  /* 0x0002009a0000751d */ /* 0x0011e20000010000 */
[----:B------:R-:W-:-:S04]  /*ae80*/  ISETP.NE.AND P1, PT, R19, 0x2, PT ;  /* 0x000000021300780c */ /* 0x000fc80003f25270 */
[----:B------:R-:W-:Y:S01]  /*ae90*/  SEL R19, R19, RZ, P1 ;  /* 0x000000ff13137207 */ /* 0x000fe20000800000 */
[----:B------:R1:W-:Y:S01]  /*aea0*/  @!P0 SYNCS.ARRIVE.TRANS64.RED.A1T0 RZ, [R4+URZ], RZ ;  /* 0x000000ff04ff89a7 */ /* 0x0003e2000810043f */
[----:B------:R-:W-:Y:S02]  /*aeb0*/  PLOP3.LUT P0, PT, PT, PT, PT, 0x8, 0x0 ;  /* 0x000000000000781c */ /* 0x000fe40003f0e170 */
[----:B-1----:R-:W-:-:S04]  /*aec0*/  SEL R4, RZ, 0x1, P1 ;  /* 0x00000001ff047807 */ /* 0x002fc80000800000 */
[----:B------:R-:W-:Y:S02]  /*aed0*/  LOP3.LUT R167, R167, R4, RZ, 0x3c, !PT ;  /* 0x00000004a7a77212 */ /* 0x000fe400078e3cff */
[----:B----4-:R-:W-:-:S13]  /*aee0*/  LOP3.LUT P4, RZ, R3, 0x2, RZ, 0xc0, !PT ;  /* 0x0000000203ff7812 */ /* 0x010fda000788c0ff */
[----:B0-----:R-:W-:Y:S05]  /*aef0*/  @P4 BRA `(.L_x_1431) ;  /* 0xffffff7800bc4947 */ /* 0x001fea000383ffff */
.L_x_1327:
[----:B------:R-:W0:Y:S01]  /*af00*/  LDC.64 R4, c[0x0][0x9e0] ;  /* 0x00027800ff047b82 */ /* 0x000e220000000a00 */
[----:B------:R-:W-:Y:S01]  /*af10*/  BSSY B0, `(.L_x_1432) ;  /* 0x0000005000007945 */ /* 0x000fe20003800000 */
[----:B0-----:R-:W-:-:S03]  /*af20*/  ISETP.GE.AND P1, PT, R5, 0x1, PT ;  /* 0x000000010500780c */ /* 0x001fc60003f26270 */
[----:B------:R-:W-:Y:S10]  /*af30*/  @P0 BRA `(.L_x_1433) ;  /* 0x0000000000080947 */ /* 0x000ff40003800000 */
[----:B------:R-:W0:Y:S02]  /*af40*/  FENCE.VIEW.ASYNC.G ;  /* 0x00000000000073c6 */ /* 0x000e240000000100 */
[----:B0-----:R-:W-:Y:S06]  /*af50*/  BAR.ARV 0xc, 0x120 ;  /* 0x0304800000007b1d */ /* 0x001fec0000002000 */
.L_x_1433:
[----:B------:R-:W-:Y:S05]  /*af60*/  BSYNC B0 ;  /* 0x0000000000007941 */ /* 0x000fea0003800000 */
.L_x_1432:
[----:B------:R-:W-:Y:S01]  /*af70*/  IMAD.IADD R0, R149, 0x1, R4 ;  /* 0x0000000195007824 */ /* 0x000fe200078e0204 */
[----:B------:R-:W-:Y:S06]  /*af80*/  @!P1 BRA `(.L_x_1434) ;  /* 0x0000000000489947 */ /* 0x000fec0003800000 */
        /* <DEDUP_REMOVED lines=11> */
.L_x_1436:
[----:B------:R-:W-:-:S13]  /*b040*/  ISETP.NE.AND P0, PT, R5, 0x1, PT ;  /* 0x000000010500780c */ /* 0x000fda0003f05270 */
[----:B------:R-:W0:Y:S02]  /*b050*/  @P0 LDC.64 R6, c[0x0][0x9e8] ;  /* 0x00027a00ff060b82 */ /* 0x000e240000000a00 */
[----:B0-----:R-:W-:-:S05]  /*b060*/  @P0 IMAD.HI.U32 R4, R2, R6, RZ ;  /* 0x0000000602040227 */ /* 0x001fca00078e00ff */
[----:B------:R-:W-:-:S07]  /*b070*/  @P0 SHF.R.U32.HI R2, RZ, R7, R4 ;  /* 0x00000007ff020219 */ /* 0x000fce0000011604 */
.L_x_1437:
[----:B------:R-:W-:Y:S05]  /*b080*/  BSYNC B0 ;  /* 0x0000000000007941 */ /* 0x000fea0003800000 */
.L_x_1435:
[----:B------:R-:W-:-:S05]  /*b090*/  IMAD R3, R2, R5, R5 ;  /* 0x0000000502037224 */ /* 0x000fca00078e0205 */
[----:B------:R-:W-:-:S07]  /*b0a0*/  VIMNMX R0, R0, R3, PT ;  /* 0x0000000300007248 */ /* 0x000fce0003fe0100 */
.L_x_1434:
[----:B------:R-:W-:Y:S01]  /*b0b0*/  VIADD R0, R0, 0x5f ;  /* 0x0000005f00007836 */ /* 0x000fe20000000000 */
[----:B------:R-:W-:-:S03]  /*b0c0*/  ULDC UR4, c[0x0][0x9dc] ;  /* 0x0002770000047ab9 */ /* 0x000fc60000000800 */
[----:B------:R-:W-:-:S05]  /*b0d0*/  IMAD.HI R0, R0, 0x2aaaaaab, RZ ;  /* 0x2aaaaaab00007827 */ /* 0x000fca00078e02ff */
[----:B------:R-:W-:-:S04]  /*b0e0*/  SHF.R.U32.HI R3, RZ, 0x1f, R0 ;  /* 0x0000001fff037819 */ /* 0x000fc80000011600 */
[----:B------:R-:W-:Y:S01]  /*b0f0*/  LEA.HI.SX32 R2, R0, R3, 0x1c ;  /* 0x0000000300027211 */ /* 0x000fe200078fe2ff */
[----:B------:R-:W-:-:S03]  /*b100*/  VIADD R0, R148, -UR4 ;  /* 0x8000000494007c36 */ /* 0x000fc60008000000 */
[----:B------:R-:W-:Y:S01]  /*b110*/  VIMNMX R2, R153, R2, PT ;  /* 0x0000000299027248 */ /* 0x000fe20003fe0100 */
        /* <DEDUP_REMOVED lines=11> */
.L_x_1440:
[----:B------:R-:W-:-:S13]  /*b1d0*/  ISETP.NE.AND P0, PT, R5, 0x1, PT ;  /* 0x000000010500780c */ /* 0x000fda0003f05270 */
[----:B------:R-:W0:Y:S02]  /*b1e0*/  @P0 LDC.64 R6, c[0x0][0x9e8] ;  /* 0x00027a00ff060b82 */ /* 0x000e240000000a00 */
[----:B0-----:R-:W-:-:S05]  /*b1f0*/  @P0 IMAD.HI.U32 R6, R148, R6, RZ ;  /* 0x0000000694060227 */ /* 0x001fca00078e00ff */
[----:B------:R-:W-:-:S07]  /*b200*/  @P0 SHF.R.U32.HI R148, RZ, R7, R6 ;  /* 0x00000007ff940219 */ /* 0x000fce0000011606 */
.L_x_1441:
[----:B------:R-:W-:Y:S05]  /*b210*/  BSYNC B0 ;  /* 0x0000000000007941 */ /* 0x000fea0003800000 */
.L_x_1439:
[----:B------:R-:W-:-:S05]  /*b220*/  IMAD R3, R148, R5, RZ ;  /* 0x0000000594037224 */ /* 0x000fca00078e02ff */
[----:B------:R-:W-:-:S07]  /*b230*/  VIMNMX R0, R0, R3, !PT ;  /* 0x0000000300007248 */ /* 0x000fce0007fe0100 */
.L_x_1438:
        /* <DEDUP_REMOVED lines=10> */
[----:B--23--:R-:W-:Y:S01]  /*b2e0*/  IMAD.MOV.U32 R35, RZ, RZ, RZ ;  /* 0x000000ffff237224 */ /* 0x00cfe200078e00ff */
[----:B------:R-:W-:Y:S01]  /*b2f0*/  CS2R R76, SRZ ;  /* 0x00000000004c7805 */ /* 0x000fe2000001ff00 */
[----:B------:R-:W-:Y:S01]  /*b300*/  IMAD.MOV.U32 R78, RZ, RZ, RZ ;  /* 0x000000ffff4e7224 */ /* 0x000fe200078e00ff */
[----:B------:R-:W-:Y:S02]  /*b310*/  VIMNMX R168, RZ, R4, !PT ;  /* 0x00000004ffa87248 */ /* 0x000fe40007fe0100 */
[----:B------:R-:W-:Y:S01]  /*b320*/  CS2R R74, SRZ ;  /* 0x00000000004a7805 */ /* 0x000fe2000001ff00 */
[----:B------:R-:W-:Y:S01]  /*b330*/  IMAD.MOV.U32 R73, RZ, RZ, RZ ;  /* 0x000000ffff497224 */ /* 0x000fe200078e00ff */
[----:B------:R-:W-:-:S02]  /*b340*/  CS2R R32, SRZ ;  /* 0x0000000000207805 */ /* 0x000fc4000001ff00 */
[----:B------:R-:W-:Y:S02]  /*b350*/  ISETP.GT.AND P1, PT, R2, R168, PT ;  /* 0x000000a80200720c */ /* 0x000fe40003f24270 */
[----:B------:R-:W-:Y:S01]  /*b360*/  CS2R R30, SRZ ;  /* 0x00000000001e7805 */ /* 0x000fe2000001ff00 */
[----:B------:R-:W-:Y:S01]  /*b370*/  IMAD.MOV.U32 R70, RZ, RZ, RZ ;  /* 0x000000ffff467224 */ /* 0x000fe200078e00ff */
        /* <DEDUP_REMOVED lines=18> */
[----:B------:R-:W-:Y:S01]  /*b4a0*/  IMAD.MOV.U32 R26, RZ, RZ, RZ ;  /* 0x000000ffff1a7224 */ /* 0x000fe200078e00ff */
[----:B------:R-:W-:Y:S01]  /*b4b0*/  CS2R R6, SRZ ;  /* 0x0000000000067805 */ /* 0x000fe2000001ff00 */
[----:B------:R-:W-:Y:S02]  /*b4c0*/  IMAD.MOV.U32 R91, RZ, RZ, RZ ;  /* 0x000000ffff5b7224 */ /* 0x000fe400078e00ff */
[----:B------:R-:W-:Y:S02]  /*b4d0*/  IMAD.MOV.U32 R28, RZ, RZ, RZ ;  /* 0x000000ffff1c7224 */ /* 0x000fe400078e00ff */
[----:B------:R-:W-:Y:S02]  /*b4e0*/  IMAD.MOV.U32 R93, RZ, RZ, RZ ;  /* 0x000000ffff5d7224 */ /* 0x000fe400078e00ff */
[----:B------:R-:W-:Y:S01]  /*b4f0*/  IMAD.MOV.U32 R24, RZ, RZ, RZ ;  /* 0x000000ffff187224 */ /* 0x000fe200078e00ff */
[----:B------:R-:W-:Y:S06]  /*b500*/  @!P1 BRA `(.L_x_1442) ;  /* 0x0000013400d89947 */ /* 0x000fec0003800000 */
[----:B------:R-:W2:Y:S04]  /*b510*/  LDL R5, [R1+0xc] ;  /* 0x00000c0001057983 */ /* 0x000ea80000100800 */
[----:B------:R-:W0:Y:S02]  /*b520*/  SHFL.IDX PT, R0, R201, RZ, 0x1f ;  /* 0x00001fffc9007589 */ /* 0x000e2400000e0000 */
[----:B0-----:R-:W-:-:S04]  /*b530*/  LEA.HI R3, R0, R0, RZ, 0x1 ;  /* 0x0000000000037211 */ /* 0x001fc800078f08ff */
[----:B------:R-:W-:-:S05]  /*b540*/  LOP3.LUT R3, R3, 0x1e, RZ, 0xc0, !PT ;  /* 0x0000001e03037812 */ /* 0x000fca00078ec0ff */
[----:B------:R-:W-:Y:S01]  /*b550*/  IMAD.IADD R3, R0, 0x1, -R3 ;  /* 0x0000000100037824 */ /* 0x000fe200078e0a03 */
[----:B--2---:R-:W-:-:S13]  /*b560*/  R2UR UR4, R5 ;  /* 0x00000000050472ca */ /* 0x004fda00000e0000 */
[----:B------:R-:W-:Y:S02]  /*b570*/  ULOP3.LUT UP0, URZ, UR4, 0x1bf, URZ, 0xc0, !UPT ;  /* 0x000001bf043f7892 */ /* 0x000fe4000f80c03f */
[----:B------:R-:W-:-:S04]  /*b580*/  LEA R3, R3, UR4, 0xd ;  /* 0x0000000403037c11 */ /* 0x000fc8000f8e68ff */
[----:B------:R-:W-:Y:S02]  /*b590*/  SHF.R.U32.HI R3, RZ, 0x4, R3 ;  /* 0x00000004ff037819 */ /* 0x000fe40000011603 */
[----:B------:R-:W-:Y:S02]  /*b5a0*/  PLOP3.LUT P0, PT, PT, PT, UP0, 0x80, 0x0 ;  /* 0x000000000000781c */ /* 0x000fe40003f0f008 */
[----:B------:R-:W-:-:S11]  /*b5b0*/  LOP3.LUT R68, R3, 0x3fff, RZ, 0xc0, !PT ;  /* 0x00003fff03447812 */ /* 0x000fd600078ec0ff */
        /* <DEDUP_REMOVED lines=17> */
.L_x_1443:
        /* <DEDUP_REMOVED lines=12> */
.L_x_1447:
[----:B-1----:R1:W2:Y:S02]  /*b790*/  SYNCS.PHASECHK.TRANS64.TRYWAIT P0, [R18+URZ+0x2a800], R3 ;  /* 0x02a80003120075a7 */ /* 0x0022a4000800017f */
[----:B--2---:R-:W-:Y:S05]  /*b7a0*/  @!P0 NANOSLEEP.SYNCS 0x989680 ;  /* 0x009896800000895d */ /* 0x004fea0003900000 */
[----:B------:R-:W2:Y:S02]  /*b7b0*/  @!P0 SYNCS.PHASECHK.TRANS64 P0, [R18+URZ+0x2a800], R3 ;  /* 0x02a80003120085a7 */ /* 0x000ea4000800007f */
[----:B--2---:R-:W-:Y:S05]  /*b7c0*/  @!P0 BRA `(.L_x_1447) ;  /* 0xfffffffc00f08947 */ /* 0x004fea000383ffff */
.L_x_1446:
[----:B------:R-:W-:Y:S05]  /*b7d0*/  BSYNC B0 ;  /* 0x0000000000007941 */ /* 0x000fea0003800000 */
.L_x_1445:
[----:B------:R-:W-:Y:S05]  /*b7e0*/  BRA `(.L_x_1448) ;  /* 0x0000007400207947 */ /* 0x000fea0003800000 */
.L_x_1444:
[----:B------:R-:W2:Y:S01]  /*b7f0*/  LDL R0, [R1+0xc] ;  /* 0x00000c0001007983 */ /* 0x000ea20000100800 */
[----:B------:R-:W0:Y:S01]  /*b800*/  LDC.64 R10, c[0x0][0x3d8] ;  /* 0x0000f600ff0a7b82 */ /* 0x000e220000000a00 */
[----:B-----5:R-:W-:Y:S01]  /*b810*/  SHF.R.S32.HI R3, RZ, 0x1f, R147 ;  /* 0x0000001fff037819 */ /* 0x020fe20000011493 */
[--C-:B------:R-:W-:Y:S01]  /*b820*/  IMAD.MOV.U32 R4, RZ, RZ, R16.reuse ;  /* 0x000000ffff047224 */ /* 0x100fe200078e0010 */
[----:B------:R-:W-:Y:S02]  /*b830*/  SHF.R.S32.HI R5, RZ, 0x1f, R16 ;  /* 0x0000001fff057819 */ /* 0x000fe40000011410 */
[----:B------:R-:W-:-:S03]  /*b840*/  SHF.R.S32.HI R9, RZ, 0x1f, R22 ;  /* 0x0000001fff097819 */ /* 0x000fc60000011416 */
[----:B------:R-:W1:Y:S01]  /*b850*/  LDC.64 R12, c[0x0][0x3e8] ;  /* 0x0000fa00ff0c7b82 */ /* 0x000e620000000a00 */
[-C--:B0-----:R-:W-:Y:S01]  /*b860*/  IMAD R8, R186, R10.reuse, RZ ;  /* 0x0000000aba087224 */ /* 0x081fe200078e02ff */
[----:B------:R-:W-:Y:S01]  /*b870*/  SHF.L.U64.HI R76, R10, 0x6, R11 ;  /* 0x000000060a4c7819 */ /* 0x000fe2000001020b */
[----:B------:R-:W-:-:S04]  /*b880*/  IMAD.WIDE.U32 R74, R147, R10, RZ ;  /* 0x0000000a934a7225 */ /* 0x000fc800078e00ff */
[----:B------:R-:W-:Y:S01]  /*b890*/  IMAD.WIDE.U32 R6, R162, R10, R4 ;  /* 0x0000000aa2067225 */ /* 0x000fe200078e0004 */
[----:B-1----:R-:W-:-:S03]  /*b8a0*/  SHF.L.U64.HI R69, R12, 0x6, R13 ;  /* 0x000000060c457819 */ /* 0x002fc6000001020d */
[----:B------:R-:W-:Y:S01]  /*b8b0*/  IMAD R85, R162, R11, R8 ;  /* 0x0000000ba2557224 */ /* 0x000fe200078e0208 */
[----:B------:R-:W-:Y:S01]  /*b8c0*/  IADD3 R81, P0, R6, R74, RZ ;  /* 0x0000004a06517210 */ /* 0x000fe20007f1e0ff */
[----:B------:R-:W-:Y:S02]  /*b8d0*/  IMAD.MOV.U32 R8, RZ, RZ, R22 ;  /* 0x000000ffff087224 */ /* 0x000fe400078e0016 */
[----:B------:R-:W-:-:S04]  /*b8e0*/  IMAD.WIDE.U32 R72, R147, R12, RZ ;  /* 0x0000000c93487225 */ /* 0x000fc800078e00ff */
[----:B------:R-:W-:-:S04]  /*b8f0*/  IMAD.WIDE.U32 R4, R162, R12, R4 ;  /* 0x0000000ca2047225 */ /* 0x000fc800078e0004 */
[----:B------:R-:W-:Y:S02]  /*b900*/  IMAD.SHL.U32 R78, R10, 0x40, RZ ;  /* 0x000000400a4e7824 */ /* 0x000fe400078e00ff */
[----:B------:R-:W-:Y:S01]  /*b910*/  IMAD.SHL.U32 R77, R12, 0x40, RZ ;  /* 0x000000400c4d7824 */ /* 0x000fe200078e00ff */
[----:B--2---:R-:W-:Y:S01]  /*b920*/  R2UR UR4, R0 ;  /* 0x00000000000472ca */ /* 0x004fe200000e0000 */
[----:B------:R-:W-:-:S04]  /*b930*/  IMAD R0, R3, R10, RZ ;  /* 0x0000000a03007224 */ /* 0x000fc800078e02ff */
[----:B------:R-:W-:Y:S02]  /*b940*/  IMAD R61, R147, R11, R0 ;  /* 0x0000000b933d7224 */ /* 0x000fe400078e0200 */
[-C--:B------:R-:W-:Y:S02]  /*b950*/  IMAD R0, R3, R12.reuse, RZ ;  /* 0x0000000c03007224 */ /* 0x080fe400078e02ff */
[----:B------:R-:W-:Y:S02]  /*b960*/  IMAD.IADD R61, R61, 0x1, R75 ;  /* 0x000000013d3d7824 */ /* 0x000fe400078e024b */
[----:B------:R-:W-:Y:S02]  /*b970*/  IMAD R3, R186, R12, RZ ;  /* 0x0000000cba037224 */ /* 0x000fe400078e02ff */
[----:B------:R-:W-:Y:S01]  /*b980*/  ULOP3.LUT UP0, URZ, UR4, 0x3ff, URZ, 0xc0, !UPT ;  /* 0x000003ff043f7892 */ /* 0x000fe2000f80c03f */
[----:B------:R-:W-:Y:S01]  /*b990*/  IADD3.X R83, R61, R7, R85, P0, !PT ;  /* 0x000000073d537210 */ /* 0x000fe200007fe455 */
[----:B------:R-:W-:Y:S01]  /*b9a0*/  IMAD.WIDE.U32 R6, R162, R10, R8 ;  /* 0x0000000aa2067225 */ /* 0x000fe200078e0008 */
[----:B------:R-:W-:-:S03]  /*b9b0*/  IADD3 R60, P0, R4, R72, RZ ;  /* 0x00000048043c7210 */ /* 0x000fc60007f1e0ff */
[----:B------:R-:W-:Y:S01]  /*b9c0*/  IMAD R79, R147, R13, R0 ;  /* 0x0000000d934f7224 */ /* 0x000fe200078e0200 */
[----:B------:R-:W-:Y:S01]  /*b9d0*/  IADD3 R71, P1, R6, R74, RZ ;  /* 0x0000004a06477210 */ /* 0x000fe20007f3e0ff */
[----:B------:R-:W-:-:S03]  /*b9e0*/  IMAD.WIDE.U32 R8, R162, R12, R8 ;  /* 0x0000000ca2087225 */ /* 0x000fc600078e0008 */
[----:B------:R-:W-:Y:S01]  /*b9f0*/  IADD3.X R85, R61, R85, R7, P1, !PT ;  /* 0x000000553d557210 */ /* 0x000fe20000ffe407 */
[----:B------:R-:W-:Y:S01]  /*ba00*/  IMAD R3, R162, R13, R3 ;  /* 0x0000000da2037224 */ /* 0x000fe200078e0203 */
[----:B------:R-:W-:Y:S01]  /*ba10*/  PLOP3.LUT P1, PT, PT, PT, UP0, 0x80, 0x0 ;  /* 0x000000000000781c */ /* 0x000fe20003f2f008 */
[----:B------:R-:W-:Y:S01]  /*ba20*/  IMAD.IADD R79, R79, 0x1, R73 ;  /* 0x000000014f4f7824 */ /* 0x000fe200078e0249 */
[----:B------:R-:W-:-:S04]  /*ba30*/  IADD3 R70, P2, R8, R72, RZ ;  /* 0x0000004808467210 */ /* 0x000fc80007f5e0ff */
[C---:B------:R-:W-:Y:S02]  /*ba40*/  IADD3.X R80, R79.reuse, R5, R3, P0, !PT ;  /* 0x000000054f507210 */ /* 0x040fe400007fe403 */
[----:B------:R-:W-:-:S05]  /*ba50*/  IADD3.X R82, R79, R3, R9, P2, !PT ;  /* 0x000000034f527210 */ /* 0x000fca00017fe409 */
        /* <DEDUP_REMOVED lines=17> */
.L_x_1449:
[----:B------:R-:W0:Y:S01]  /*bb70*/  LDC.64 R14, c[0x0][0x3d8] ;  /* 0x0000f600ff0e7b82 */ /* 0x000e220000000a00 */
[----:B------:R-:W-:Y:S01]  /*bb80*/  SHF.R.S32.HI R3, RZ, 0x1f, R169 ;  /* 0x0000001fff037819 */ /* 0x000fe200000114a9 */
[----:B------:R-:W-:Y:S01]  /*bb90*/  ULDC.U8 UR4, c[0x0][0x3f0] ;  /* 0x0000fc0000047ab9 */ /* 0x000fe20000000000 */
[----:B------:R-:W-:Y:S01]  /*bba0*/  BSSY B0, `(.L_x_1450) ;  /* 0x0000704000007945 */ /* 0x000fe20003800000 */
[----:B------:R-:W-:-:S04]  /*bbb0*/  ISETP.NE.AND P0, PT, RZ, UR4, PT ;  /* 0x00000004ff007c0c */ /* 0x000fc8000bf05270 */
[----:B------:R-:W1:Y:S01]  /*bbc0*/  LDC.64 R12, c[0x0][0x3e8] ;  /* 0x0000fa00ff0c7b82 */ /* 0x000e620000000a00 */
[-C--:B0-----:R-:W-:Y:S02]  /*bbd0*/  IMAD R0, R3, R14.reuse, RZ ;  /* 0x0000000e03007224 */ /* 0x081fe400078e02ff */
[----:B------:R-:W-:-:S04]  /*bbe0*/  IMAD.WIDE.U32 R4, R169, R14, RZ ;  /* 0x0000000ea9047225 */ /* 0x000fc800078e00ff */
[----:B------:R-:W-:Y:S02]  /*bbf0*/  IMAD.SHL.U32 R86, R4, 0x80, RZ ;  /* 0x0000008004567824 */ /* 0x000fe400078e00ff */
[-C--:B-1----:R-:W-:Y:S02]  /*bc00*/  IMAD R8, R3, R12.reuse, RZ ;  /* 0x0000000c03087224 */ /* 0x082fe400078e02ff */
[C---:B------:R-:W-:Y:S02]  /*bc10*/  IMAD R3, R169.reuse, R15, R0 ;  /* 0x0000000fa9037224 */ /* 0x040fe400078e0200 */
[----:B------:R-:W-:-:S04]  /*bc20*/  IMAD.WIDE.U32 R6, R169, R12, RZ ;  /* 0x0000000ca9067225 */ /* 0x000fc800078e00ff */
[----:B------:R-:W-:Y:S02]  /*bc30*/  IMAD R9, R169, R13, R8 ;  /* 0x0000000da9097224 */ /* 0x000fe400078e0208 */
[----:B------:R-:W-:Y:S02]  /*bc40*/  IMAD.IADD R5, R5, 0x1, R3 ;  /* 0x0000000105057824 */ /* 0x000fe400078e0203 */
[----:B------:R-:W-:Y:S02]  /*bc50*/  IMAD R0, R169, -0x80, R164 ;  /* 0xffffff80a9007824 */ /* 0x000fe400078e02a4 */
[----:B------:R-:W-:Y:S01]  /*bc60*/  IMAD.IADD R3, R7, 0x1, R9 ;  /* 0x0000000107037824 */ /* 0x000fe200078e0209 */
[----:B------:R-:W-:Y:S01]  /*bc70*/  SHF.L.U64.HI R84, R4, 0x7, R5 ;  /* 0x0000000704547819 */ /* 0x000fe20000010205 */
[----:B------:R-:W-:Y:S01]  /*bc80*/  IMAD.SHL.U32 R89, R6, 0x80, RZ ;  /* 0x0000008006597824 */ /* 0x000fe200078e00ff */
[----:B------:R-:W-:Y:S02]  /*bc90*/  VIMNMX R8, R0, 0x80, PT ;  /* 0x0000008000087848 */ /* 0x000fe40003fe0100 */
[----:B------:R-:W-:Y:S01]  /*bca0*/  SHF.L.U64.HI R87, R6, 0x7, R3 ;  /* 0x0000000706577819 */ /* 0x000fe20000010203 */
[----:B------:R-:W-:Y:S06]  /*bcb0*/  @!P0 BRA `(.L_x_1451) ;  /* 0x0000003400ec8947 */ /* 0x000fec0003800000 */
[----:B------:R-:W0:Y:S01]  /*bcc0*/  LDC R82, c[0x0][0x428] ;  /* 0x00010a00ff527b82 */ /* 0x000e220000000800 */
        /* <DEDUP_REMOVED lines=17> */
[----:B------:R-:W-:Y:S01]  /*bde0*/  VIADD R5, R16, 0x10 ;  /* 0x0000001010057836 */ /* 0x000fe20000000000 */
[----:B------:R-:W-:Y:S01]  /*bdf0*/  ULDC.64 UR4, c[0x0][0x3c8] ;  /* 0x0000f20000047ab9 */ /* 0x000fe20000000a00 */
[----:B------:R-:W-:Y:S01]  /*be00*/  ULDC UR6, c[0x0][0x3d4] ;  /* 0x0000f50000067ab9 */ /* 0x000fe20000000800 */
[----:B------:R-:W-:Y:S01]  /*be10*/  LEA R4, P3, R0, UR4, 0x1 ;  /* 0x0000000400047c11 */ /* 0x000fe2000f8608ff */
[----:B------:R-:W-:Y:S01]  /*be20*/  IMAD.X R3, R84, 0x1, R83, P1 ;  /* 0x0000000154037824 */ /* 0x000fe200008e0653 */
[----:B------:R-:W-:Y:S01]  /*be30*/  ISETP.GE.AND P2, PT, R5, UR6, PT ;  /* 0x0000000605007c0c */ /* 0x000fe2000bf46270 */
[C---:B------:R-:W-:Y:S01]  /*be40*/  VIADD R6, R16.reuse, 0x20 ;  /* 0x0000002010067836 */ /* 0x040fe20000000000 */
[----:B------:R-:W-:Y:S01]  /*be50*/  CS2R R66, SRZ ;  /* 0x0000000000427805 */ /* 0x000fe2000001ff00 */
[----:B------:R-:W-:Y:S01]  /*be60*/  VIADD R7, R16, 0x30 ;  /* 0x0000003010077836 */ /* 0x000fe20000000000 */
[----:B------:R-:W-:Y:S01]  /*be70*/  LEA.HI.X R5, R0, UR5, R3, 0x1, P3 ;  /* 0x0000000500057c11 */ /* 0x000fe200098f0c03 */
[----:B------:R-:W-:Y:S01]  /*be80*/  ULDC.64 UR4, c[0x0][0x3e0] ;  /* 0x0000f80000047ab9 */ /* 0x000fe20000000a00 */
[----:B------:R-:W-:Y:S01]  /*be90*/  IADD3 R0, P4, R89, R60, RZ ;  /* 0x0000003c59007210 */ /* 0x000fe20007f9e0ff */
[----:B------:R-:W-:Y:S01]  /*bea0*/  VIADD R9, R16, 0x40 ;  /* 0x0000004010097836 */ /* 0x000fe20000000000 */
[----:B------:R-:W-:Y:S01]  /*beb0*/  ISETP.GE.AND P1, PT, R6, UR6, PT ;  /* 0x0000000606007c0c */ /* 0x000fe2000bf26270 */
[----:B------:R-:W-:Y:S01]  /*bec0*/  VIADD R10, R16, 0x50 ;  /* 0x00000050100a7836 */ /* 0x000fe20000000000 */
[----:B------:R-:W-:Y:S01]  /*bed0*/  LEA R6, P6, R0, UR4, 0x1 ;  /* 0x0000000400067c11 */ /* 0x000fe2000f8c08ff */
[----:B------:R-:W-:Y:S01]  /*bee0*/  IMAD.X R3, R87, 0x1, R80, P4 ;  /* 0x0000000157037824 */ /* 0x000fe200020e0650 */
[----:B------:R-:W-:-:S02]  /*bef0*/  ISETP.GE.AND P5, PT, R7, UR6, PT ;  /* 0x0000000607007c0c */ /* 0x000fc4000bfa6270 */
[----:B------:R-:W-:Y:S02]  /*bf00*/  CS2R R62, SRZ ;  /* 0x00000000003e7805 */ /* 0x000fe4000001ff00 */
[----:B------:R-:W-:Y:S02]  /*bf10*/  ISETP.GE.AND P3, PT, R16, UR6, PT ;  /* 0x0000000610007c0c */ /* 0x000fe4000bf66270 */
[----:B------:R-:W-:Y:S02]  /*bf20*/  CS2R R56, SRZ ;  /* 0x0000000000387805 */ /* 0x000fe4000001ff00 */
[----:B------:R-:W-:Y:S02]  /*bf30*/  LEA.HI.X R7, R0, UR5, R3, 0x1, P6 ;  /* 0x0000000500077c11 */ /* 0x000fe4000b0f0c03 */
[----:B------:R-:W-:Y:S02]  /*bf40*/  CS2R R52, SRZ ;  /* 0x0000000000347805 */ /* 0x000fe4000001ff00 */
[----:B------:R-:W-:-:S02]  /*bf50*/  ISETP.GE.AND P4, PT, R9, UR6, PT ;  /* 0x0000000609007c0c */ /* 0x000fc4000bf86270 */
[----:B------:R-:W-:Y:S02]  /*bf60*/  CS2R R48, SRZ ;  /* 0x0000000000307805 */ /* 0x000fe4000001ff00 */
[----:B------:R-:W-:Y:S02]  /*bf70*/  ISETP.GE.AND P6, PT, R10, UR6, PT ;  /* 0x000000060a007c0c */ /* 0x000fe4000bfc6270 */
[----:B------:R-:W-:Y:S02]  /*bf80*/  CS2R R46, SRZ ;  /* 0x00000000002e7805 */ /* 0x000fe4000001ff00 */
[----:B------:R-:W-:Y:S02]  /*bf90*/  CS2R R70, SRZ ;  /* 0x0000000000467805 */ /* 0x000fe4000001ff00 */
[----:B------:R-:W-:Y:S02]  /*bfa0*/  CS2R R64, SRZ ;  /* 0x0000000000407805 */ /* 0x000fe4000001ff00 */
[----:B------:R-:W-:-:S02]  /*bfb0*/  CS2R R58, SRZ ;  /* 0x00000000003a7805 */ /* 0x000fc4000001ff00 */
[----:B------:R-:W-:Y:S02]  /*bfc0*/  CS2R R54, SRZ ;  /* 0x0000000000367805 */ /* 0x000fe4000001ff00 */
[----:B------:R-:W-:Y:S02]  /*bfd0*/  CS2R R50, SRZ ;  /* 0x0000000000327805 */ /* 0x000fe4000001ff00 */
[----:B------:R-:W-:Y:S01]  /*bfe0*/  CS2R R44, SRZ ;  /* 0x00000000002c7805 */ /* 0x000fe2000001ff00 */
[----:B------:R-:W-:Y:S02]  /*bff0*/  ULDC.64 UR8, c[0x0][0x208] ;  /* 0x0000820000087ab9 */ /* 0x000fe40000000a00 */
        /* <DEDUP_REMOVED lines=12> */
.L_x_1453:
[----:B------:R-:W-:Y:S05]  /*c0c0*/  BSYNC B1 ;  /* 0x0000000000017941 */ /* 0x000fea0003800000 */
.L_x_1452:
[----:B------:R-:W-:Y:S01]  /*c0d0*/  ISETP.GE.AND P1, PT, R185, R8, PT ;  /* 0x00000008b900720c */ /* 0x000fe20003f26270 */
[----:B------:R-:W-:Y:S01]  /*c0e0*/  BSSY B1, `(.L_x_1454) ;  /* 0x000003e000017945 */ /* 0x000fe20003800000 */
[----:B------:R-:W-:Y:S02]  /*c0f0*/  LOP3.LUT R0, R174, 0x18, R22, 0xf8, !PT ;  /* 0x00000018ae007812 */ /* 0x000fe400078ef816 */
        /* <DEDUP_REMOVED lines=10> */
[----:B------:R-:W-:Y:S02]  /*c1a0*/  LOP3.LUT R11, R0, R175, RZ, 0x3c, !PT ;  /* 0x000000af000b7212 */ /* 0x000fe400078e3cff */
[----:B------:R-:W-:Y:S01]  /*c1b0*/  CS2R R20, SRZ ;  /* 0x0000000000147805 */ /* 0x000fe2000001ff00 */
[----:B------:R-:W-:Y:S06]  /*c1c0*/  @P1 BRA `(.L_x_1455) ;  /* 0x0000000000bc1947 */ /* 0x000fec0003800000 */
[----:B------:R-:W-:Y:S01]  /*c1d0*/  IADD3 R77, P4, P5, R60, R77, R89 ;  /* 0x0000004d3c4d7210 */ /* 0x000fe20007d9e059 */
[----:B-1----:R-:W-:Y:S01]  /*c1e0*/  VIADD R4, R16, 0x10 ;  /* 0x0000001010047836 */ /* 0x002fe20000000000 */
[----:B------:R-:W-:Y:S01]  /*c1f0*/  IADD3 R78, P2, P3, R81, R78, R86 ;  /* 0x0000004e514e7210 */ /* 0x000fe20007b5e056 */
[----:B------:R-:W-:Y:S01]  /*c200*/  ULDC UR8, c[0x0][0x3d4] ;  /* 0x0000f50000087ab9 */ /* 0x000fe20000000800 */
[----:B------:R-:W-:Y:S01]  /*c210*/  IADD3.X R0, R80, R69, R87, P4, P5 ;  /* 0x0000004550007210 */ /* 0x000fe200027ea457 */
[C---:B------:R-:W-:Y:S01]  /*c220*/  VIADD R5, R16.reuse, 0x20 ;  /* 0x0000002010057836 */ /* 0x040fe20000000000 */
[----:B------:R-:W-:Y:S01]  /*c230*/  IADD3.X R3, R83, R76, R84, P2, P3 ;  /* 0x0000004c53037210 */ /* 0x000fe200017e6454 */
[----:B------:R-:W-:Y:S01]  /*c240*/  ULDC.64 UR4, c[0x0][0x3c8] ;  /* 0x0000f20000047ab9 */ /* 0x000fe20000000a00 */
[----:B------:R-:W-:Y:S01]  /*c250*/  ISETP.GE.AND P5, PT, R16, UR8, PT ;  /* 0x0000000810007c0c */ /* 0x000fe2000bfa6270 */
[----:B------:R-:W-:Y:S01]  /*c260*/  ULDC.64 UR6, c[0x0][0x3e0] ;  /* 0x0000f80000067ab9 */ /* 0x000fe20000000a00 */
[----:B------:R-:W-:Y:S01]  /*c270*/  ISETP.GE.AND P2, PT, R4, UR8, PT ;  /* 0x0000000804007c0c */ /* 0x000fe2000bf46270 */
[----:B------:R-:W-:Y:S01]  /*c280*/  VIADD R7, R16, 0x30 ;  /* 0x0000003010077836 */ /* 0x000fe20000000000 */
[----:B------:R-:W-:-:S02]  /*c290*/  LEA R4, P3, R78, UR4, 0x1 ;  /* 0x000000044e047c11 */ /* 0x000fc4000f8608ff */
[----:B------:R-:W-:Y:S02]  /*c2a0*/  CS2R R40, SRZ ;  /* 0x0000000000287805 */ /* 0x000fe4000001ff00 */
[----:B------:R-:W-:Y:S02]  /*c2b0*/  LEA R6, P6, R77, UR6, 0x1 ;  /* 0x000000064d067c11 */ /* 0x000fe4000f8c08ff */
[----:B------:R-:W-:Y:S02]  /*c2c0*/  CS2R R42, SRZ ;  /* 0x00000000002a7805 */ /* 0x000fe4000001ff00 */
[----:B------:R-:W-:Y:S01]  /*c2d0*/  ISETP.GE.AND P4, PT, R5, UR8, PT ;  /* 0x0000000805007c0c */ /* 0x000fe2000bf86270 */
[----:B------:R-:W-:Y:S01]  /*c2e0*/  VIADD R8, R16, 0x40 ;  /* 0x0000004010087836 */ /* 0x000fe20000000000 */
[----:B------:R-:W-:Y:S01]  /*c2f0*/  LEA.HI.X R5, R78, UR5, R3, 0x1, P3 ;  /* 0x000000054e057c11 */ /* 0x000fe200098f0c03 */
[----:B------:R-:W-:Y:S01]  /*c300*/  ULDC.64 UR10, c[0x0][0x208] ;  /* 0x00008200000a7ab9 */ /* 0x000fe20000000a00 */
[----:B------:R-:W-:-:S02]  /*c310*/  ISETP.GE.AND P3, PT, R7, UR8, PT ;  /* 0x0000000807007c0c */ /* 0x000fc4000bf66270 */
[----:B------:R-:W-:Y:S01]  /*c320*/  LEA.HI.X R7, R77, UR7, R0, 0x1, P6 ;  /* 0x000000074d077c11 */ /* 0x000fe2000b0f0c00 */
[----:B------:R-:W-:Y:S01]  /*c330*/  VIADD R0, R16, 0x50 ;  /* 0x0000005010007836 */ /* 0x000fe20000000000 */
[----:B------:R2:W5:Y:S01]  /*c340*/  @!P5 LDG.E.64 R40, desc[UR10][R4.64] ;  /* 0x0000000a0428d981 */ /* 0x000562000c1e1b00 */
[----:B------:R-:W-:-:S03]  /*c350*/  ISETP.GE.AND P6, PT, R8, UR8, PT ;  /* 0x0000000808007c0c */ /* 0x000fc6000bfc6270 */
[----:B------:R2:W5:Y:S01]  /*c360*/  @!P5 LDG.E.64 R42, desc[UR10][R6.64] ;  /* 0x0000000a062ad981 */ /* 0x000562000c1e1b00 */
[----:B------:R-:W-:Y:S02]  /*c370*/  ISETP.GE.AND P5, PT, R0, UR8, PT ;  /* 0x0000000800007c0c */ /* 0x000fe4000bfa6270 */
        /* <DEDUP_REMOVED lines=20> */
.L_x_1455:
[----:B------:R-:W-:Y:S05]  /*c4c0*/  BSYNC B1 ;  /* 0x0000000000017941 */ /* 0x000fea0003800000 */
.L_x_1454:
[----:B------:R-:W-:Y:S01]  /*c4d0*/  LOP3.LUT P2, RZ, R190, 0x4, RZ, 0xc0, !PT ;  /* 0x00000004beff7812 */ /* 0x000fe2000784c0ff */
[----:B------:R-:W-:Y:S01]  /*c4e0*/  IMAD.IADD R11, R176, 0x1, R11 ;  /* 0x00000001b00b7824 */ /* 0x000fe200078e020b */
[----:B------:R-:W-:Y:S01]  /*c4f0*/  ULDC.64 UR4, c[0x0][0x3c8] ;  /* 0x0000f20000047ab9 */ /* 0x000fe20000000a00 */
[----:B-----5:R-:W-:Y:S01]  /*c500*/  IMAD.MOV.U32 R0, RZ, RZ, R70 ;  /* 0x000000ffff007224 */ /* 0x020fe200078e0046 */
[----:B------:R-:W-:Y:S01]  /*c510*/  ULDC.64 UR6, c[0x0][0x3e0] ;  /* 0x0000f80000067ab9 */ /* 0x000fe20000000a00 */
[----:B------:R-:W-:Y:S02]  /*c520*/  IMAD R60, R11, 0x2, R18 ;  /* 0x000000020b3c7824 */ /* 0x000fe400078e0212 */
[----:B------:R-:W-:Y:S01]  /*c530*/  IMAD.MOV.U32 R3, RZ, RZ, R71 ;  /* 0x000000ffff037224 */ /* 0x000fe200078e0047 */
[----:B------:R-:W-:Y:S01]  /*c540*/  PRMT R107, R0, 0x7610, R107 ;  /* 0x00007610006b7816 */ /* 0x000fe2000000006b */
[C---:B-12---:R-:W-:Y:S02]  /*c550*/  VIADD R5, R60.reuse, 0xc400 ;  /* 0x0000c4003c057836 */ /* 0x046fe40000000000 */
[----:B------:R-:W-:Y:S01]  /*c560*/  IMAD.MOV.U32 R0, RZ, RZ, R65 ;  /* 0x000000ffff007224 */ /* 0x000fe200078e0041 */
[----:B------:R-:W-:Y:S01]  /*c570*/  PRMT R108, R3, 0x7610, R108 ;  /* 0x00007610036c7816 */ /* 0x000fe2000000006c */
[----:B------:R-:W-:-:S02]  /*c580*/  VIADD R10, R60, 0xc440 ;  /* 0x0000c4403c0a7836 */ /* 0x000fc40000000000 */
[----:B------:R-:W-:Y:S01]  /*c590*/  IMAD.MOV.U32 R4, RZ, RZ, R64 ;  /* 0x000000ffff047224 */ /* 0x000fe200078e0040 */
[----:B------:R-:W-:Y:S01]  /*c5a0*/  PRMT R103, R0, 0x7610, R103 ;  /* 0x0000761000677816 */ /* 0x000fe20000000067 */
[----:B------:R-:W-:Y:S01]  /*c5b0*/  @P2 VIADD R10, R5, 0xffffffc0 ;  /* 0xffffffc0050a2836 */ /* 0x000fe20000000000 */
[----:B0-----:R-:W-:Y:S01]  /*c5c0*/  ISETP.NE.AND P2, PT, R82, 0x1, PT ;  /* 0x000000015200780c */ /* 0x001fe20003f45270 */
[----:B------:R-:W-:Y:S01]  /*c5d0*/  IMAD.MOV.U32 R3, RZ, RZ, R58 ;  /* 0x000000ffff037224 */ /* 0x000fe200078e003a */
[----:B------:R-:W-:Y:S01]  /*c5e0*/  PRMT R104, R4, 0x7610, R104 ;  /* 0x0000761004687816 */ /* 0x000fe20000000068 */
[----:B------:R-:W-:Y:S02]  /*c5f0*/  IMAD.MOV.U32 R0, RZ, RZ, R54 ;  /* 0x000000ffff007224 */ /* 0x000fe400078e0036 */
        /* <DEDUP_REMOVED lines=10> */
[----:B------:R-:W0:Y:S01]  /*c6a0*/  @P2 LDC R5, c[0x0][0x430] ;  /* 0x00010c00ff052b82 */ /* 0x000e220000000800 */
[----:B------:R-:W-:Y:S01]  /*c6b0*/  PRMT R88, R4, 0x7610, R88 ;  /* 0x0000761004587816 */ /* 0x000fe20000000058 */
[----:B------:R-:W-:Y:S01]  /*c6c0*/  IMAD.MOV.U32 R4, RZ, RZ, R66 ;  /* 0x000000ffff047224 */ /* 0x000fe200078e0042 */
[----:B------:R-:W-:Y:S01]  /*c6d0*/  PRMT R81, R3, 0x7610, R81 ;  /* 0x0000761003517816 */ /* 0x000fe20000000051 */
[----:B------:R-:W-:-:S02]  /*c6e0*/  IMAD.MOV.U32 R3, RZ, RZ, R45 ;  /* 0x000000ffff037224 */ /* 0x000fc400078e002d */
[----:B------:R-:W-:Y:S01]  /*c6f0*/  IMAD.MOV.U32 R11, RZ, RZ, R67 ;  /* 0x000000ffff0b7224 */ /* 0x000fe200078e0043 */
[----:B------:R-:W-:Y:S01]  /*c700*/  PRMT R111, R4, 0x7610, R111 ;  /* 0x00007610046f7816 */ /* 0x000fe2000000006f */
[----:B------:R-:W1:Y:S01]  /*c710*/  @P2 LDC R0, c[0x0][0x42c] ;  /* 0x00010b00ff002b82 */ /* 0x000e620000000800 */
[----:B------:R-:W-:Y:S01]  /*c720*/  PRMT R82, R3, 0x7610, R82 ;  /* 0x0000761003527816 */ /* 0x000fe20000000052 */
[----:B------:R-:W-:Y:S02]  /*c730*/  IMAD.MOV.U32 R4, RZ, RZ, R63 ;  /* 0x000000ffff047224 */ /* 0x000fe400078e003f */
[----:B------:R-:W-:Y:S02]  /*c740*/  IMAD.MOV.U32 R3, RZ, RZ, R62 ;  /* 0x000000ffff037224 */ /* 0x000fe400078e003e */
[----:B------:R-:W-:Y:S01]  /*c750*/  IMAD.MOV.U32 R77, RZ, RZ, R61 ;  /* 0x000000ffff4d7224 */ /* 0x000fe200078e003d */
[----:B------:R-:W-:Y:S01]  /*c760*/  PRMT R105, R4, 0x7610, R105 ;  /* 0x0000761004697816 */ /* 0x000fe20000000069 */
[----:B------:R-:W-:Y:S01]  /*c770*/  IMAD.MOV.U32 R4, RZ, RZ, R57 ;  /* 0x000000ffff047224 */ /* 0x000fe200078e0039 */
[----:B------:R-:W-:Y:S01]  /*c780*/  PRMT R106, R3, 0x7610, R106 ;  /* 0x00007610036a7816 */ /* 0x000fe2000000006a */
[----:B------:R-:W-:Y:S01]  /*c790*/  IMAD R3, R169, 0x80, R162 ;  /* 0x00000080a9037824 */ /* 0x000fe200078e02a2 */
[----:B------:R-:W-:Y:S01]  /*c7a0*/  PRMT R61, R61, 0x5410, R11 ;  /* 0x000054103d3d7816 */ /* 0x000fe2000000000b */
[----:B------:R-:W-:Y:S01]  /*c7b0*/  IMAD.MOV.U32 R11, RZ, RZ, R56 ;  /* 0x000000ffff0b7224 */ /* 0x000fe200078e0038 */
[----:B------:R-:W-:Y:S01]  /*c7c0*/  PRMT R102, R4, 0x7610, R102 ;  /* 0x0000761004667816 */ /* 0x000fe20000000066 */
[----:B------:R-:W-:-:S02]  /*c7d0*/  IMAD R3, R188, 0x40, R3 ;  /* 0x00000040bc037824 */ /* 0x000fc400078e0203 */
[----:B------:R-:W-:Y:S01]  /*c7e0*/  IMAD.MOV.U32 R4, RZ, RZ, R48 ;  /* 0x000000ffff047224 */ /* 0x000fe200078e0030 */
[----:B------:R-:W-:Y:S01]  /*c7f0*/  PRMT R101, R11, 0x7610, R101 ;  /* 0x000076100b657816 */ /* 0x000fe20000000065 */
[----:B------:R-:W-:Y:S02]  /*c800*/  IMAD.MOV.U32 R11, RZ, RZ, R52 ;  /* 0x000000ffff0b7224 */ /* 0x000fe400078e0034 */
[----:B------:R-:W-:Y:S01]  /*c810*/  IMAD.MOV.U32 R7, RZ, RZ, R79 ;  /* 0x000000ffff077224 */ /* 0x000fe200078e004f */
[----:B------:R-:W-:Y:S01]  /*c820*/  PRMT R91, R4, 0x7610, R91 ;  /* 0x00007610045b7816 */ /* 0x000fe2000000005b */
[----:B------:R-:W-:Y:S01]  /*c830*/  IMAD.MOV.U32 R4, RZ, RZ, R49 ;  /* 0x000000ffff047224 */ /* 0x000fe200078e0031 */
[----:B------:R-:W-:Y:S01]  /*c840*/  PRMT R97, R11, 0x7610, R97 ;  /* 0x000076100b617816 */ /* 0x000fe20000000061 */
[----:B-1----:R-:W-:-:S03]  /*c850*/  @P2 IMAD.HI.U32 R0, R3, R0, RZ ;  /* 0x0000000003002227 */ /* 0x002fc600078e00ff */
[----:B------:R-:W-:Y:S01]  /*c860*/  PRMT R92, R4, 0x7610, R92 ;  /* 0x00007610045c7816 */ /* 0x000fe2000000005c */
[----:B------:R-:W-:Y:S01]  /*c870*/  IMAD.MOV.U32 R4, RZ, RZ, R43 ;  /* 0x000000ffff047224 */ /* 0x000fe200078e002b */
[----:B0-----:R-:W-:Y:S01]  /*c880*/  @P2 SHF.R.U32.HI R3, RZ, R5, R0 ;  /* 0x00000005ff032219 */ /* 0x001fe20000011600 */
[----:B------:R-:W-:Y:S02]  /*c890*/  IMAD.MOV.U32 R0, RZ, RZ, R42 ;  /* 0x000000ffff007224 */ /* 0x000fe400078e002a */
[----:B------:R-:W-:Y:S01]  /*c8a0*/  IMAD.MOV.U32 R69, RZ, RZ, R53 ;  /* 0x000000ffff457224 */ /* 0x000fe200078e0035 */
[----:B------:R-:W-:Y:S01]  /*c8b0*/  SHF.R.S32.HI R5, RZ, 0x1f, R3 ;  /* 0x0000001fff057819 */ /* 0x000fe20000011403 */
[----:B------:R-:W-:Y:S01]  /*c8c0*/  IMAD.MOV.U32 R76, RZ, RZ, R74 ;  /* 0x000000ffff4c7224 */ /* 0x000fe200078e004a */
[----:B------:R-:W-:Y:S01]  /*c8d0*/  PRMT R79, R0, 0x7610, R79 ;  /* 0x00007610004f7816 */ /* 0x000fe2000000004f */
[----:B------:R-:W-:Y:S01]  /*c8e0*/  IMAD.MOV.U32 R6, RZ, RZ, R72 ;  /* 0x000000ffff067224 */ /* 0x000fe200078e0048 */
[----:B------:R-:W-:Y:S01]  /*c8f0*/  PRMT R80, R4, 0x7610, R80 ;  /* 0x0000761004507816 */ /* 0x000fe20000000050 */
[----:B------:R-:W-:Y:S01]  /*c900*/  IMAD.MOV.U32 R11, RZ, RZ, R46 ;  /* 0x000000ffff0b7224 */ /* 0x000fe200078e002e */
[----:B------:R-:W-:Y:S01]  /*c910*/  PRMT R98, R69, 0x7610, R98 ;  /* 0x0000761045627816 */ /* 0x000fe20000000062 */
[----:B------:R-:W-:-:S02]  /*c920*/  IMAD R0, R5, R14, RZ ;  /* 0x0000000e05007224 */ /* 0x000fc400078e02ff */
[----:B------:R-:W-:Y:S01]  /*c930*/  IMAD R4, R5, R12, RZ ;  /* 0x0000000c05047224 */ /* 0x000fe200078e02ff */
[----:B------:R-:W-:Y:S01]  /*c940*/  PRMT R85, R11, 0x7610, R85 ;  /* 0x000076100b557816 */ /* 0x000fe20000000055 */
[----:B------:R-:W-:-:S04]  /*c950*/  IMAD.WIDE.U32 R76, R3, R14, R76 ;  /* 0x0000000e034c7225 */ /* 0x000fc800078e004c */
[----:B------:R-:W-:-:S04]  /*c960*/  IMAD.WIDE.U32 R6, R3, R12, R6 ;  /* 0x0000000c03067225 */ /* 0x000fc800078e0006 */
[C---:B------:R-:W-:Y:S01]  /*c970*/  IMAD R5, R3.reuse, R15, R0 ;  /* 0x0000000f03057224 */ /* 0x040fe200078e0200 */
[----:B------:R-:W-:Y:S01]  /*c980*/  LEA R0, P3, R6, UR6, 0x1 ;  /* 0x0000000606007c11 */ /* 0x000fe2000f8608ff */
[----:B------:R-:W-:Y:S02]  /*c990*/  IMAD.MOV.U32 R69, RZ, RZ, R47 ;  /* 0x000000ffff457224 */ /* 0x000fe400078e002f */
[----:B------:R-:W-:Y:S01]  /*c9a0*/  IMAD R3, R3, R13, R4 ;  /* 0x0000000d03037224 */ /* 0x000fe200078e0204 */
[C---:B------:R-:W-:Y:S01]  /*c9b0*/  LEA R4, P2, R76.reuse, UR4, 0x1 ;  /* 0x000000044c047c11 */ /* 0x040fe2000f8408ff */
[----:B------:R-:W-:Y:S01]  /*c9c0*/  IMAD.MOV.U32 R11, RZ, RZ, R36 ;  /* 0x000000ffff0b7224 */ /* 0x000fe200078e0024 */
[----:B------:R-:W-:Y:S01]  /*c9d0*/  PRMT R86, R69, 0x7610, R86 ;  /* 0x0000761045567816 */ /* 0x000fe20000000056 */
[----:B------:R-:W-:Y:S01]  /*c9e0*/  IMAD.IADD R5, R77, 0x1, R5 ;  /* 0x000000014d057824 */ /* 0x000fe200078e0205 */
[----:B------:R-:W-:Y:S01]  /*c9f0*/  UMOV UR4, 0xffffffff ;  /* 0xffffffff00047882 */ /* 0x000fe20000000000 */
[----:B------:R-:W-:Y:S01]  /*ca00*/  IMAD.IADD R3, R7, 0x1, R3 ;  /* 0x0000000107037824 */ /* 0x000fe200078e0203 */
[----:B------:R-:W-:Y:S01]  /*ca10*/  PRMT R69, R11, 0x7610, R69 ;  /* 0x000076100b457816 */ /* 0x000fe20000000045 */
[----:B------:R-:W-:Y:S01]  /*ca20*/  IMAD.MOV.U32 R11, RZ, RZ, R34 ;  /* 0x000000ffff0b7224 */ /* 0x000fe200078e0022 */
[----:B------:R-:W-:Y:S01]  /*ca30*/  LEA.HI.X R5, R76, UR5, R5, 0x1, P2 ;  /* 0x000000054c057c11 */ /* 0x000fe200090f0c05 */
[----:B------:R-:W-:Y:S01]  /*ca40*/  IMAD.MOV.U32 R12, RZ, RZ, R35 ;  /* 0x000000ffff0c7224 */ /* 0x000fe200078e0023 */
[----:B------:R-:W-:Y:S01]  /*ca50*/  LEA.HI.X R3, R6, UR7, R3, 0x1, P3 ;  /* 0x0000000706037c11 */ /* 0x000fe200098f0c03 */
[----:B------:R-:W-:Y:S01]  /*ca60*/  IMAD.MOV.U32 R72, RZ, RZ, R37 ;  /* 0x000000ffff487224 */ /* 0x000fe200078e0025 */
[----:B------:R-:W-:-:S02]  /*ca70*/  PRMT R73, R11, 0x7610, R73 ;  /* 0x000076100b497816 */ /* 0x000fc40000000049 */
[----:B------:R-:W-:Y:S02]  /*ca80*/  PRMT R74, R12, 0x7610, R74 ;  /* 0x000076100c4a7816 */ /* 0x000fe4000000004a */
[----:B------:R-:W-:Y:S01]  /*ca90*/  LEA.HI R6, R184, R184, RZ, 0x1 ;  /* 0x000000b8b8067211 */ /* 0x000fe200078f08ff */
[----:B------:R-:W-:Y:S06]  /*caa0*/  BRA.DIV UR4, `(.L_x_1456) ;  /* 0x000001aa04d87947 */ /* 0x000fec000b800000 */
.L_x_1744:
[----:B------:R-:W-:-:S03]  /*cab0*/  UMOV UR4, 0xffffffff ;  /* 0xffffffff00047882 */ /* 0x000fc60000000000 */
[----:B------:R-:W-:Y:S05]  /*cac0*/  BRA.DIV UR4, `(.L_x_1457) ;  /* 0x000001aa04f87947 */ /* 0x000fea000b800000 */
.L_x_1747:
[----:B------:R-:W-:-:S03]  /*cad0*/  UMOV UR4, 0xffffffff ;  /* 0xffffffff00047882 */ /* 0x000fc60000000000 */
[----:B------:R-:W-:Y:S05]  /*cae0*/  BRA.DIV UR4, `(.L_x_1458) ;  /* 0x000001ae04187947 */ /* 0x000fea000b800000 */
.L_x_1750:
[----:B------:R-:W-:-:S03]  /*caf0*/  UMOV UR4, 0xffffffff ;  /* 0xffffffff00047882 */ /* 0x000fc60000000000 */
[----:B------:R-:W-:Y:S05]  /*cb00*/  BRA.DIV UR4, `(.L_x_1459) ;  /* 0x000001ae04387947 */ /* 0x000fea000b800000 */
.L_x_1753:
[----:B------:R-:W-:-:S03]  /*cb10*/  UMOV UR4, 0xffffffff ;  /* 0xffffffff00047882 */ /* 0x000fc60000000000 */
[----:B------:R-:W-:Y:S05]  /*cb20*/  BRA.DIV UR4, `(.L_x_1460) ;  /* 0x000001ae04587947 */ /* 0x000fea000b800000 */
.L_x_1756:
[----:B------:R-:W-:Y:S01]  /*cb30*/  UMOV UR4, 0xffffffff ;  /* 0xffffffff00047882 */ /* 0x000fe20000000000 */
[----:B------:R-:W-:Y:S02]  /*cb40*/  LOP3.LUT R5, R6, 0xfffffffe, RZ, 0xc0, !PT ;  /* 0xfffffffe06057812 */ /* 0x000fe400078ec0ff */
[----:B------:R-:W-:Y:S05]  /*cb50*/  BRA.DIV UR4, `(.L_x_1461) ;  /* 0x000001ae04747947 */ /* 0x000fea000b800000 */
.L_x_1759:
[----:B------:R-:W-:Y:S01]  /*cb60*/  UMOV UR4, 0xffffffff ;  /* 0xffffffff00047882 */ /* 0x000fe20000000000 */
[----:B------:R-:W-:Y:S02]  /*cb70*/  IMAD.IADD R5, R184, 0x1, -R5 ;  /* 0x00000001b8057824 */ /* 0x000fe400078e0a05 */
[----:B------:R-:W-:Y:S05]  /*cb80*/  BRA.DIV UR4, `(.L_x_1462) ;  /* 0x000001ae04907947 */ /* 0x000fea000b800000 */
.L_x_1762:
[----:B------:R-:W-:Y:S01]  /*cb90*/  UMOV UR4, 0xffffffff ;  /* 0xffffffff00047882 */ /* 0x000fe20000000000 */
[----:B------:R-:W-:Y:S02]  /*cba0*/  SHF.L.U32 R5, R5, 0x1f, RZ ;  /* 0x0000001f05057819 */ /* 0x000fe400000006ff */
[----:B------:R-:W-:Y:S05]  /*cbb0*/  BRA.DIV UR4, `(.L_x_1463) ;  /* 0x000001ae04ac7947 */ /* 0x000fea000b800000 */
.L_x_1765:
[----:B------:R-:W0:Y:S01]  /*cbc0*/  SYNCS.PHASECHK.TRANS64.TRYWAIT P2, [R18+URZ+0x2a800], R5 ;  /* 0x02a80005120075a7 */ /* 0x000e22000804017f */
[----:B------:R-:W-:Y:S01]  /*cbd0*/  IMAD.MOV.U32 R4, RZ, RZ, R24 ;  /* 0x000000ffff047224 */ /* 0x000fe200078e0018 */
[----:B------:R-:W-:Y:S01]  /*cbe0*/  BSSY B1, `(.L_x_1464) ;  /* 0x0000021000017945 */ /* 0x000fe20003800000 */
        /* <DEDUP_REMOVED lines=29> */
[----:B------:R-:W-:-:S02]  /*cdc0*/  IMAD.MOV.U32 R4, RZ, RZ, R20 ;  /* 0x000000ffff047224 */ /* 0x000fc400078e0014 */
[----:B------:R-:W-:Y:S01]  /*cdd0*/  IMAD.MOV.U32 R6, RZ, RZ, R21 ;  /* 0x000000ffff067224 */ /* 0x000fe200078e0015 */
[----:B0-----:R-:W-:Y:S06]  /*cde0*/  @!P2 BRA `(.L_x_1465) ;  /* 0x000001ac0048a947 */ /* 0x001fec0003800000 */
.L_x_1766:
[----:B------:R-:W-:Y:S05]  /*cdf0*/  BSYNC B1 ;  /* 0x0000000000017941 */ /* 0x000fea0003800000 */
.L_x_1464:
[----:B------:R-:W-:Y:S01]  /*ce00*/  BSSY B1, `(.L_x_1466) ;  /* 0x0000134000017945 */ /* 0x000fe20003800000 */
[----:B------:R-:W-:Y:S02]  /*ce10*/  PRMT R11, R4, 0x7610, R11 ;  /* 0x00007610040b7816 */ /* 0x000fe4000000000b */
[----:B------:R-:W-:Y:S01]  /*ce20*/  PRMT R12, R6, 0x7610, R12 ;  /* 0x00007610060c7816 */ /* 0x000fe2000000000c */
[----:B------:R-:W-:Y:S06]  /*ce30*/  @P0 BRA `(.L_x_1467) ;  /* 0x0000001000c00947 */ /* 0x000fec0003800000 */
        /* <DEDUP_REMOVED lines=15> */
[----:B------:R-:W-:Y:S02]  /*cf30*/  SHF.R.U64 R109, R66, 0x10, R67 ;  /* 0x00000010426d7819 */ /* 0x000fe40000001243 */
[--C-:B------:R-:W-:Y:S02]  /*cf40*/  SHF.R.U64 R66, R70, 0x10, R71.reuse ;  /* 0x0000001046427819 */ /* 0x100fe40000001247 */
[----:B------:R-:W-:Y:S02]  /*cf50*/  SHF.R.U32.HI R71, RZ, 0x10, R71 ;  /* 0x00000010ff477819 */ /* 0x000fe40000011647 */
[----:B------:R-:W-:Y:S02]  /*cf60*/  SHF.R.U32.HI R110, RZ, 0x10, R67 ;  /* 0x00000010ff6e7819 */ /* 0x000fe40000011643 */
[----:B------:R-:W-:Y:S02]  /*cf70*/  PRMT R108, R108, 0x5410, R71 ;  /* 0x000054106c6c7816 */ /* 0x000fe40000000047 */
[----:B------:R-:W-:-:S02]  /*cf80*/  PRMT R110, R61, 0x5432, R110 ;  /* 0x000054323d6e7816 */ /* 0x000fc4000000006e */
[----:B------:R-:W-:Y:S01]  /*cf90*/  PRMT R109, R111, 0x5410, R109 ;  /* 0x000054106f6d7816 */ /* 0x000fe2000000006d */
[----:B------:R-:W-:Y:S01]  /*cfa0*/  IMAD.U32 R112, R108, 0x10000, RZ ;  /* 0x000100006c707824 */ /* 0x000fe200078e00ff */
[----:B------:R-:W-:Y:S01]  /*cfb0*/  PRMT R111, R107, 0x5410, R66 ;  /* 0x000054106b6f7816 */ /* 0x000fe20000000042 */
[----:B------:R-:W-:Y:S01]  /*cfc0*/  IMAD.U32 R107, R110, 0x10000, RZ ;  /* 0x000100006e6b7824 */ /* 0x000fe200078e00ff */
[----:B------:R-:W-:Y:S02]  /*cfd0*/  LOP3.LUT R113, R108, 0xffff0000, RZ, 0xc0, !PT ;  /* 0xffff00006c717812 */ /* 0x000fe400078ec0ff */
[----:B------:R-:W-:Y:S02]  /*cfe0*/  LOP3.LUT R110, R110, 0xffff0000, RZ, 0xc0, !PT ;  /* 0xffff00006e6e7812 */ /* 0x000fe400078ec0ff */
[----:B------:R-:W-:Y:S02]  /*cff0*/  LOP3.LUT R108, R111, 0xffff0000, RZ, 0xc0, !PT ;  /* 0xffff00006f6c7812 */ /* 0x000fe400078ec0ff */
[C---:B0-----:R-:W-:Y:S01]  /*d000*/  LOP3.LUT R67, R6.reuse, 0xffff0000, RZ, 0xc0, !PT ;  /* 0xffff000006437812 */ /* 0x041fe200078ec0ff */
[----:B------:R-:W-:Y:S01]  /*d010*/  IMAD.U32 R66, R6, 0x10000, RZ ;  /* 0x0001000006427824 */ /* 0x000fe200078e00ff */
[C---:B------:R-:W-:Y:S01]  /*d020*/  LOP3.LUT R71, R7.reuse, 0xffff0000, RZ, 0xc0, !PT ;  /* 0xffff000007477812 */ /* 0x040fe200078ec0ff */
[----:B------:R-:W-:-:S02]  /*d030*/  IMAD.U32 R70, R7, 0x10000, RZ ;  /* 0x0001000007467824 */ /* 0x000fc400078e00ff */
[CC--:B------:R-:W-:Y:S01]  /*d040*/  FMUL.FTZ R115, R67.reuse, R112.reuse ;  /* 0x0000007043737220 */ /* 0x0c0fe20000410000 */
[-C--:B------:R-:W-:Y:S01]  /*d050*/  FMUL.FTZ R67, R67, R107.reuse ;  /* 0x0000006b43437220 */ /* 0x080fe20000410000 */
[C---:B------:R-:W-:Y:S01]  /*d060*/  IMAD.U32 R6, R4.reuse, 0x10000, RZ ;  /* 0x0001000004067824 */ /* 0x040fe200078e00ff */
[----:B------:R-:W-:Y:S01]  /*d070*/  LOP3.LUT R4, R4, 0xffff0000, RZ, 0xc0, !PT ;  /* 0xffff000004047812 */ /* 0x000fe200078ec0ff */
[C---:B------:R-:W-:Y:S02]  /*d080*/  IMAD.U32 R7, R5.reuse, 0x10000, RZ ;  /* 0x0001000005077824 */ /* 0x040fe400078e00ff */
[C---:B------:R-:W-:Y:S01]  /*d090*/  FFMA.FTZ R115, R66.reuse, R107, -R115 ;  /* 0x0000006b42737223 */ /* 0x040fe20000010873 */
[----:B------:R-:W-:Y:S01]  /*d0a0*/  FFMA.FTZ R112, R66, R112, R67 ;  /* 0x0000007042707223 */ /* 0x000fe20000010043 */
[----:B------:R-:W-:Y:S01]  /*d0b0*/  LOP3.LUT R5, R5, 0xffff0000, RZ, 0xc0, !PT ;  /* 0xffff000005057812 */ /* 0x000fe200078ec0ff */
[C---:B------:R-:W-:Y:S01]  /*d0c0*/  FMUL.FTZ R117, R71.reuse, R113 ;  /* 0x0000007147757220 */ /* 0x040fe20000410000 */
[----:B------:R-:W-:Y:S01]  /*d0d0*/  FMUL.FTZ R107, R71, R110 ;  /* 0x0000006e476b7220 */ /* 0x000fe20000410000 */
[----:B------:R-:W-:Y:S01]  /*d0e0*/  LOP3.LUT R66, R109, 0xffff0000, RZ, 0xc0, !PT ;  /* 0xffff00006d427812 */ /* 0x000fe200078ec0ff */
[----:B------:R-:W-:-:S02]  /*d0f0*/  IMAD.U32 R71, R111, 0x10000, RZ ;  /* 0x000100006f477824 */ /* 0x000fc400078e00ff */
[C---:B------:R-:W-:Y:S01]  /*d100*/  FFMA.FTZ R117, R70.reuse, R110, -R117 ;  /* 0x0000006e46757223 */ /* 0x040fe20000010875 */
[----:B------:R-:W-:Y:S02]  /*d110*/  IMAD.U32 R67, R109, 0x10000, RZ ;  /* 0x000100006d437824 */ /* 0x000fe400078e00ff */
[----:B------:R-:W-:Y:S01]  /*d120*/  FFMA.FTZ R114, R70, R113, R107 ;  /* 0x0000007146727223 */ /* 0x000fe2000001006b */
        /* <DEDUP_REMOVED lines=11> */
[----:B------:R-:W-:-:S05]  /*d1e0*/  F2FP.BF16.F32.PACK_AB R5, R108, R5 ;  /* 0x000000056c05723e */ /* 0x000fca00000010ff */
[----:B------:R0:W-:Y:S02]  /*d1f0*/  STS.128 [R60+0xc400], R4 ;  /* 0x00c400043c007388 */ /* 0x0001e40000000c00 */
.L_x_1469:
[----:B------:R-:W-:Y:S05]  /*d200*/  BSYNC B2 ;  /* 0x0000000000027941 */ /* 0x000fea0003800000 */
.L_x_1468:
[----:B------:R-:W-:Y:S04]  /*d210*/  BSSY B2, `(.L_x_1470) ;  /* 0x0000030000027945 */ /* 0x000fe80003800000 */
[----:B------:R-:W-:Y:S05]  /*d220*/  @P2 BRA `(.L_x_1471) ;  /* 0x0000000000b82947 */ /* 0x000fea0003800000 */
[----:B0-----:R-:W0:Y:S01]  /*d230*/  LDS.128 R4, [R10] ;  /* 0x000000000a047984 */ /* 0x001e220000000c00 */
[--C-:B------:R-:W-:Y:S02]  /*d240*/  SHF.R.U64 R67, R62, 0x10, R63.reuse ;  /* 0x000000103e437819 */ /* 0x100fe4000000123f */
[----:B------:R-:W-:Y:S02]  /*d250*/  SHF.R.U32.HI R62, RZ, 0x10, R63 ;  /* 0x00000010ff3e7819 */ /* 0x000fe4000001163f */
[--C-:B------:R-:W-:Y:S02]  /*d260*/  SHF.R.U64 R63, R64, 0x10, R65.reuse ;  /* 0x00000010403f7819 */ /* 0x100fe40000001241 */
[----:B------:R-:W-:Y:S02]  /*d270*/  SHF.R.U32.HI R64, RZ, 0x10, R65 ;  /* 0x00000010ff407819 */ /* 0x000fe40000011641 */
[----:B------:R-:W-:Y:S02]  /*d280*/  PRMT R105, R105, 0x5410, R62 ;  /* 0x0000541069697816 */ /* 0x000fe4000000003e */
[----:B------:R-:W-:-:S02]  /*d290*/  PRMT R103, R103, 0x5410, R64 ;  /* 0x0000541067677816 */ /* 0x000fc40000000040 */
[----:B------:R-:W-:Y:S01]  /*d2a0*/  PRMT R104, R104, 0x5410, R63 ;  /* 0x0000541068687816 */ /* 0x000fe2000000003f */
[----:B------:R-:W-:Y:S01]  /*d2b0*/  IMAD.U32 R66, R105, 0x10000, RZ ;  /* 0x0001000069427824 */ /* 0x000fe200078e00ff */
[----:B------:R-:W-:Y:S01]  /*d2c0*/  PRMT R106, R106, 0x5410, R67 ;  /* 0x000054106a6a7816 */ /* 0x000fe20000000043 */
[C---:B------:R-:W-:Y:S01]  /*d2d0*/  IMAD.U32 R67, R103.reuse, 0x10000, RZ ;  /* 0x0001000067437824 */ /* 0x040fe200078e00ff */
[----:B------:R-:W-:Y:S02]  /*d2e0*/  LOP3.LUT R103, R103, 0xffff0000, RZ, 0xc0, !PT ;  /* 0xffff000067677812 */ /* 0x000fe400078ec0ff */
[----:B------:R-:W-:Y:S02]  /*d2f0*/  LOP3.LUT R105, R105, 0xffff0000, RZ, 0xc0, !PT ;  /* 0xffff000069697812 */ /* 0x000fe400078ec0ff */
[C---:B0-----:R-:W-:Y:S01]  /*d300*/  LOP3.LUT R63, R6.reuse, 0xffff0000, RZ, 0xc0, !PT ;  /* 0xffff0000063f7812 */ /* 0x041fe200078ec0ff */
[----:B------:R-:W-:Y:S01]  /*d310*/  IMAD.U32 R62, R6, 0x10000, RZ ;  /* 0x00010000063e7824 */ /* 0x000fe200078e00ff */
[C---:B------:R-:W-:Y:S01]  /*d320*/  LOP3.LUT R65, R7.reuse, 0xffff0000, RZ, 0xc0, !PT ;  /* 0xffff000007417812 */ /* 0x040fe200078ec0ff */
[----:B------:R-:W-:-:S02]  /*d330*/  IMAD.U32 R64, R7, 0x10000, RZ ;  /* 0x0001000007407824 */ /* 0x000fc400078e00ff */
[CC--:B------:R-:W-:Y:S01]  /*d340*/  FMUL.FTZ R70, R63.reuse, R66.reuse ;  /* 0x000000423f467220 */ /* 0x0c0fe20000410000 */
[----:B------:R-:W-:Y:S01]  /*d350*/  FMUL.FTZ R71, R63, R67 ;  /* 0x000000433f477220 */ /* 0x000fe20000410000 */
[C---:B------:R-:W-:Y:S01]  /*d360*/  FMUL.FTZ R63, R65.reuse, R103 ;  /* 0x00000067413f7220 */ /* 0x040fe20000410000 */
[----:B------:R-:W-:Y:S02]  /*d370*/  IMAD.U32 R6, R4, 0x10000, RZ ;  /* 0x0001000004067824 */ /* 0x000fe400078e00ff */
[----:B------:R-:W-:Y:S01]  /*d380*/  FFMA.FTZ R107, R62, R67, R70 ;  /* 0x000000433e6b7223 */ /* 0x000fe20000010046 */
[-C--:B------:R-:W-:Y:S01]  /*d390*/  FMUL.FTZ R67, R65, R105.reuse ;  /* 0x0000006941437220 */ /* 0x080fe20000410000 */
[----:B------:R-:W-:Y:S01]  /*d3a0*/  FFMA.FTZ R105, R64, R105, -R63 ;  /* 0x0000006940697223 */ /* 0x000fe2000001083f */
[C---:B------:R-:W-:Y:S01]  /*d3b0*/  IMAD.U32 R7, R5.reuse, 0x10000, RZ ;  /* 0x0001000005077824 */ /* 0x040fe200078e00ff */
[----:B------:R-:W-:Y:S01]  /*d3c0*/  LOP3.LUT R4, R4, 0xffff0000, RZ, 0xc0, !PT ;  /* 0xffff000004047812 */ /* 0x000fe200078ec0ff */
[----:B------:R-:W-:Y:S01]  /*d3d0*/  IMAD.U32 R65, R104, 0x10000, RZ ;  /* 0x0001000068417824 */ /* 0x000fe200078e00ff */
[----:B------:R-:W-:Y:S01]  /*d3e0*/  LOP3.LUT R5, R5, 0xffff0000, RZ, 0xc0, !PT ;  /* 0xffff000005057812 */ /* 0x000fe200078ec0ff */
[----:B------:R-:W-:Y:S01]  /*d3f0*/  IMAD.U32 R63, R106, 0x10000, RZ ;  /* 0x000100006a3f7824 */ /* 0x000fe200078e00ff */
[----:B------:R-:W-:Y:S01]  /*d400*/  LOP3.LUT R104, R104, 0xffff0000, RZ, 0xc0, !PT ;  /* 0xffff000068687812 */ /* 0x000fe200078ec0ff */
[----:B------:R-:W-:Y:S01]  /*d410*/  FFMA.FTZ R66, R62, R66, -R71 ;  /* 0x000000423e427223 */ /* 0x000fe20000010847 */
[----:B------:R-:W-:Y:S01]  /*d420*/  LOP3.LUT R106, R106, 0xffff0000, RZ, 0xc0, !PT ;  /* 0xffff00006a6a7812 */ /* 0x000fe200078ec0ff */
        /* <DEDUP_REMOVED lines=14> */
.L_x_1471:
[----:B------:R-:W-:Y:S05]  /*d510*/  BSYNC B2 ;  /* 0x0000000000027941 */ /* 0x000fea0003800000 */
.L_x_1470:
[----:B------:R-:W-:Y:S04]  /*d520*/  BSSY B2, `(.L_x_1472) ;  /* 0x0000030000027945 */ /* 0x000fe80003800000 */
[----:B------:R-:W-:Y:S05]  /*d530*/  @P3 BRA `(.L_x_1473) ;  /* 0x0000000000b83947 */ /* 0x000fea0003800000 */
[----:B01----:R-:W0:Y:S01]  /*d540*/  LDS.128 R4, [R60+0x10400] ;  /* 0x010400003c047984 */ /* 0x003e220000000c00 */
[----:B------:R-:W-:Y:S02]  /*d550*/  SHF.R.U64 R62, R56, 0x10, R57 ;  /* 0x00000010383e7819 */ /* 0x000fe40000001239 */
[----:B------:R-:W-:Y:S02]  /*d560*/  SHF.R.U64 R56, R58, 0x10, R59 ;  /* 0x000000103a387819 */ /* 0x000fe4000000123b */
[----:B------:R-:W-:Y:S02]  /*d570*/  SHF.R.U32.HI R57, RZ, 0x10, R57 ;  /* 0x00000010ff397819 */ /* 0x000fe40000011639 */
        /* <DEDUP_REMOVED lines=13> */
[C---:B------:R-:W-:Y:S01]  /*d650*/  FMUL.FTZ R64, R57.reuse, R62 ;  /* 0x0000003e39407220 */ /* 0x040fe20000410000 */
[-C--:B------:R-:W-:Y:S01]  /*d660*/  FMUL.FTZ R65, R57, R63.reuse ;  /* 0x0000003f39417220 */ /* 0x080fe20000410000 */
[----:B------:R-:W-:Y:S01]  /*d670*/  FMUL.FTZ R57, R59, R100 ;  /* 0x000000643b397220 */ /* 0x000fe20000410000 */
[----:B------:R-:W-:Y:S02]  /*d680*/  IMAD.U32 R6, R4, 0x10000, RZ ;  /* 0x0001000004067824 */ /* 0x000fe400078e00ff */
[C---:B------:R-:W-:Y:S01]  /*d690*/  FFMA.FTZ R67, R56.reuse, R63, R64 ;  /* 0x0000003f38437223 */ /* 0x040fe20000010040 */
[----:B------:R-:W-:Y:S02]  /*d6a0*/  IMAD.U32 R7, R5, 0x10000, RZ ;  /* 0x0001000005077824 */ /* 0x000fe400078e00ff */
[----:B------:R-:W-:Y:S01]  /*d6b0*/  FFMA.FTZ R66, R56, R62, -R65 ;  /* 0x0000003e38427223 */ /* 0x000fe20000010841 */
[-C--:B------:R-:W-:Y:S01]  /*d6c0*/  FMUL.FTZ R63, R59, R102.reuse ;  /* 0x000000663b3f7220 */ /* 0x080fe20000410000 */
[----:B------:R-:W-:Y:S01]  /*d6d0*/  LOP3.LUT R4, R4, 0xffff0000, RZ, 0xc0, !PT ;  /* 0xffff000004047812 */ /* 0x000fe200078ec0ff */
[C---:B------:R-:W-:Y:S01]  /*d6e0*/  FFMA.FTZ R102, R58.reuse, R102, -R57 ;  /* 0x000000663a667223 */ /* 0x040fe20000010839 */
[----:B------:R-:W-:Y:S01]  /*d6f0*/  LOP3.LUT R5, R5, 0xffff0000, RZ, 0xc0, !PT ;  /* 0xffff000005057812 */ /* 0x000fe200078ec0ff */
[C---:B------:R-:W-:Y:S01]  /*d700*/  IMAD.U32 R59, R99.reuse, 0x10000, RZ ;  /* 0x00010000633b7824 */ /* 0x040fe200078e00ff */
[----:B------:R-:W-:Y:S01]  /*d710*/  LOP3.LUT R62, R99, 0xffff0000, RZ, 0xc0, !PT ;  /* 0xffff0000633e7812 */ /* 0x000fe200078ec0ff */
[C---:B------:R-:W-:Y:S01]  /*d720*/  IMAD.U32 R57, R101.reuse, 0x10000, RZ ;  /* 0x0001000065397824 */ /* 0x040fe200078e00ff */
        /* <DEDUP_REMOVED lines=15> */
.L_x_1473:
[----:B------:R-:W-:Y:S05]  /*d820*/  BSYNC B2 ;  /* 0x0000000000027941 */ /* 0x000fea0003800000 */
.L_x_1472:
[----:B------:R-:W-:Y:S04]  /*d830*/  BSSY B2, `(.L_x_1474) ;  /* 0x0000030000027945 */ /* 0x000fe80003800000 */
[----:B------:R-:W-:Y:S05]  /*d840*/  @P4 BRA `(.L_x_1475) ;  /* 0x0000000000b84947 */ /* 0x000fea0003800000 */
[----:B012---:R-:W0:Y:S01]  /*d850*/  LDS.128 R4, [R10+0x4000] ;  /* 0x004000000a047984 */ /* 0x007e220000000c00 */
        /* <DEDUP_REMOVED lines=45> */
.L_x_1475:
[----:B------:R-:W-:Y:S05]  /*db30*/  BSYNC B2 ;  /* 0x0000000000027941 */ /* 0x000fea0003800000 */
.L_x_1474:
[----:B------:R-:W-:Y:S04]  /*db40*/  BSSY B2, `(.L_x_1476) ;  /* 0x0000030000027945 */ /* 0x000fe80003800000 */
[----:B------:R-:W-:Y:S05]  /*db50*/  @P5 BRA `(.L_x_1477) ;  /* 0x0000000000b85947 */ /* 0x000fea0003800000 */
[----:B0123--:R-:W0:Y:S01]  /*db60*/  LDS.128 R4, [R60+0x14400] ;  /* 0x014400003c047984 */ /* 0x00fe220000000c00 */
        /* <DEDUP_REMOVED lines=45> */
.L_x_1477:
[----:B------:R-:W-:Y:S05]  /*de40*/  BSYNC B2 ;  /* 0x0000000000027941 */ /* 0x000fea0003800000 */
.L_x_1476:
[----:B------:R-:W-:Y:S05]  /*de50*/  @P6 BRA `(.L_x_1467) ;  /* 0x0000000000b86947 */ /* 0x000fea0003800000 */
[----:B01234-:R-:W0:Y:S01]  /*de60*/  LDS.128 R4, [R10+0x8000] ;  /* 0x008000000a047984 */ /* 0x01fe220000000c00 */
[----:B------:R-:W-:Y:S02]  /*de70*/  SHF.R.U64 R46, R46, 0x10, R47 ;  /* 0x000000102e2e7819 */ /* 0x000fe4000000122f */
[----:B------:R-:W-:Y:S02]  /*de80*/  SHF.R.U64 R44, R44, 0x10, R45 ;  /* 0x000000102c2c7819 */ /* 0x000fe4000000122d */
[----:B------:R-:W-:Y:S02]  /*de90*/  SHF.R.U32.HI R47, RZ, 0x10, R47 ;  /* 0x00000010ff2f7819 */ /* 0x000fe4000001162f */
[----:B------:R-:W-:Y:S02]  /*dea0*/  SHF.R.U32.HI R45, RZ, 0x10, R45 ;  /* 0x00000010ff2d7819 */ /* 0x000fe4000001162d */
[----:B------:R-:W-:Y:S02]  /*deb0*/  PRMT R86, R86, 0x5410, R47 ;  /* 0x0000541056567816 */ /* 0x000fe4000000002f */
[----:B------:R-:W-:-:S02]  /*dec0*/  PRMT R82, R82, 0x5410, R45 ;  /* 0x0000541052527816 */ /* 0x000fc4000000002d */
[----:B------:R-:W-:Y:S01]  /*ded0*/  PRMT R81, R81, 0x5410, R44 ;  /* 0x0000541051517816 */ /* 0x000fe2000000002c */
[C---:B------:R-:W-:Y:S01]  /*dee0*/  IMAD.U32 R48, R86.reuse, 0x10000, RZ ;  /* 0x0001000056307824 */ /* 0x040fe200078e00ff */
[----:B------:R-:W-:Y:S01]  /*def0*/  LOP3.LUT R86, R86, 0xffff0000, RZ, 0xc0, !PT ;  /* 0xffff000056567812 */ /* 0x000fe200078ec0ff */
[C---:B------:R-:W-:Y:S01]  /*df00*/  IMAD.U32 R49, R82.reuse, 0x10000, RZ ;  /* 0x0001000052317824 */ /* 0x040fe200078e00ff */
[----:B------:R-:W-:Y:S02]  /*df10*/  LOP3.LUT R82, R82, 0xffff0000, RZ, 0xc0, !PT ;  /* 0xffff000052527812 */ /* 0x000fe400078ec0ff */
[----:B------:R-:W-:Y:S02]  /*df20*/  PRMT R85, R85, 0x5410, R46 ;  /* 0x0000541055557816 */ /* 0x000fe4000000002e */
        /* <DEDUP_REMOVED lines=33> */
.L_x_1467:
[----:B------:R-:W-:Y:S05]  /*e140*/  BSYNC B1 ;  /* 0x0000000000017941 */ /* 0x000fea0003800000 */
.L_x_1466:
        /* <DEDUP_REMOVED lines=61> */
.L_x_1480:
[----:B------:R-:W-:Y:S05]  /*e520*/  BSYNC B1 ;  /* 0x0000000000017941 */ /* 0x000fea0003800000 */
.L_x_1479:
[----:B------:R-:W-:Y:S04]  /*e530*/  BSSY B1, `(.L_x_1481) ;  /* 0x0000030000017945 */ /* 0x000fe80003800000 */
[----:B------:R-:W-:Y:S05]  /*e540*/  @P1 BRA `(.L_x_1482) ;  /* 0x0000000000b81947 */ /* 0x000fea0003800000 */
[----:B0-----:R-:W0:Y:S01]  /*e550*/  LDS.128 R4, [R10+0x2000] ;  /* 0x002000000a047984 */ /* 0x001e220000000c00 */
        /* <DEDUP_REMOVED lines=45> */
.L_x_1482:
[----:B------:R-:W-:Y:S05]  /*e830*/  BSYNC B1 ;  /* 0x0000000000017941 */ /* 0x000fea0003800000 */
.L_x_1481:
        /* <DEDUP_REMOVED lines=48> */
.L_x_1484:
[----:B------:R-:W-:Y:S05]  /*eb40*/  BSYNC B1 ;  /* 0x0000000000017941 */ /* 0x000fea0003800000 */
.L_x_1483:
        /* <DEDUP_REMOVED lines=48> */
.L_x_1486:
[----:B------:R-:W-:Y:S05]  /*ee50*/  BSYNC B1 ;  /* 0x0000000000017941 */ /* 0x000fea0003800000 */
.L_x_1485:
[----:B------:R-:W-:Y:S04]  /*ee60*/  BSSY B1, `(.L_x_1487) ;  /* 0x0000030000017945 */ /* 0x000fe80003800000 */
[----:B------:R-:W-:Y:S05]  /*ee70*/  @P4 BRA `(.L_x_1488) ;  /* 0x0000000000b84947 */ /* 0x000fea0003800000 */
[----:B0123--:R-:W0:Y:S01]  /*ee80*/  LDS.128 R4, [R60+0x16400] ;  /* 0x016400003c047984 */ /* 0x00fe220000000c00 */
[----:B------:R-:W-:Y:S02]  /*ee90*/  SHF.R.U64 R28, R26, 0x10, R27 ;  /* 0x000000101a1c7819 */ /* 0x000fe4000000121b */
[----:B------:R-:W-:Y:S02]  /*eea0*/  SHF.R.U32.HI R29, RZ, 0x10, R25 ;  /* 0x00000010ff1d7819 */ /* 0x000fe40000011619 */
[----:B------:R-:W-:Y:S02]  /*eeb0*/  SHF.R.U32.HI R26, RZ, 0x10, R27 ;  /* 0x00000010ff1a7819 */ /* 0x000fe4000001161b */
[----:B------:R-:W-:Y:S02]  /*eec0*/  SHF.R.U64 R24, R24, 0x10, R25 ;  /* 0x0000001018187819 */ /* 0x000fe40000001219 */
[----:B------:R-:W-:Y:S02]  /*eed0*/  PRMT R25, R15, 0x5410, R28 ;  /* 0x000054100f197816 */ /* 0x000fe4000000001c */
[----:B------:R-:W-:-:S02]  /*eee0*/  PRMT R28, R14, 0x5410, R29 ;  /* 0x000054100e1c7816 */ /* 0x000fc4000000001d */
[----:B------:R-:W-:Y:S02]  /*eef0*/  PRMT R61, R61, 0x5410, R26 ;  /* 0x000054103d3d7816 */ /* 0x000fe4000000001a */
[----:B------:R-:W-:Y:S01]  /*ef00*/  PRMT R27, R13, 0x5410, R24 ;  /* 0x000054100d1b7816 */ /* 0x000fe20000000018 */
[C---:B------:R-:W-:Y:S01]  /*ef10*/  IMAD.U32 R29, R28.reuse, 0x10000, RZ ;  /* 0x000100001c1d7824 */ /* 0x040fe200078e00ff */
[----:B------:R-:W-:Y:S01]  /*ef20*/  LOP3.LUT R28, R28, 0xffff0000, RZ, 0xc0, !PT ;  /* 0xffff00001c1c7812 */ /* 0x000fe200078ec0ff */
[C---:B------:R-:W-:Y:S01]  /*ef30*/  IMAD.U32 R26, R61.reuse, 0x10000, RZ ;  /* 0x000100003d1a7824 */ /* 0x040fe200078e00ff */
[----:B------:R-:W-:Y:S02]  /*ef40*/  LOP3.LUT R61, R61, 0xffff0000, RZ, 0xc0, !PT ;  /* 0xffff00003d3d7812 */ /* 0x000fe400078ec0ff */
[C---:B0-----:R-:W-:Y:S01]  /*ef50*/  LOP3.LUT R14, R6.reuse, 0xffff0000, RZ, 0xc0, !PT ;  /* 0xffff0000060e7812 */ /* 0x041fe200078ec0ff */
[----:B------:R-:W-:Y:S01]  /*ef60*/  IMAD.U32 R13, R6, 0x10000, RZ ;  /* 0x00010000060d7824 */ /* 0x000fe200078e00ff */
[C---:B------:R-:W-:Y:S01]  /*ef70*/  LOP3.LUT R24, R7.reuse, 0xffff0000, RZ, 0xc0, !PT ;  /* 0xffff000007187812 */ /* 0x040fe200078ec0ff */
[----:B------:R-:W-:-:S02]  /*ef80*/  IMAD.U32 R15, R7, 0x10000, RZ ;  /* 0x00010000070f7824 */ /* 0x000fc400078e00ff */
[CC--:B------:R-:W-:Y:S01]  /*ef90*/  FMUL.FTZ R30, R14.reuse, R29.reuse ;  /* 0x0000001d0e1e7220 */ /* 0x0c0fe20000410000 */
[----:B------:R-:W-:Y:S01]  /*efa0*/  FMUL.FTZ R14, R14, R26 ;  /* 0x0000001a0e0e7220 */ /* 0x000fe20000410000 */
[----:B------:R-:W-:Y:S02]  /*efb0*/  IMAD.U32 R6, R4, 0x10000, RZ ;  /* 0x0001000004067824 */ /* 0x000fe400078e00ff */
[C---:B------:R-:W-:Y:S01]  /*efc0*/  FMUL.FTZ R32, R24.reuse, R28 ;  /* 0x0000001c18207220 */ /* 0x040fe20000410000 */
[----:B------:R-:W-:Y:S01]  /*efd0*/  FFMA.FTZ R30, R13, R26, -R30 ;  /* 0x0000001a0d1e7223 */ /* 0x000fe2000001081e */
[----:B------:R-:W-:Y:S02]  /*efe0*/  IMAD.U32 R7, R5, 0x10000, RZ ;  /* 0x0001000005077824 */ /* 0x000fe400078e00ff */
[----:B------:R-:W-:Y:S01]  /*eff0*/  FFMA.FTZ R31, R13, R29, R14 ;  /* 0x0000001d0d1f7223 */ /* 0x000fe2000001000e */
[-C--:B------:R-:W-:Y:S01]  /*f000*/  FMUL.FTZ R26, R24, R61.reuse ;  /* 0x0000003d181a7220 */ /* 0x080fe20000410000 */
        /* <DEDUP_REMOVED lines=21> */
.L_x_1488:
[----:B------:R-:W-:Y:S05]  /*f160*/  BSYNC B1 ;  /* 0x0000000000017941 */ /* 0x000fea0003800000 */
.L_x_1487:
        /* <DEDUP_REMOVED lines=10> */
[----:B------:R-:W-:Y:S01]  /*f210*/  PRMT R14, R0, 0x5410, R13 ;  /* 0x00005410000e7816 */ /* 0x000fe2000000000d */
        /* <DEDUP_REMOVED lines=14> */
[----:B------:R-:W-:Y:S01]  /*f300*/  FFMA.FTZ R24, R8, R21, R6 ;  /* 0x0000001508187223 */ /* 0x000fe20000010006 */
[-C--:B------:R-:W-:Y:S01]  /*f310*/  FMUL.FTZ R8, R7, R12.reuse ;  /* 0x0000000c07087220 */ /* 0x080fe20000410000 */
[C---:B------:R-:W-:Y:S01]  /*f320*/  IMAD.U32 R7, R14.reuse, 0x10000, RZ ;  /* 0x000100000e077824 */ /* 0x040fe200078e00ff */
[----:B------:R-:W-:Y:S01]  /*f330*/  LOP3.LUT R5, R5, 0xffff0000, RZ, 0xc0, !PT ;  /* 0xffff000005057812 */ /* 0x000fe200078ec0ff */
[----:B------:R-:W-:Y:S01]  /*f340*/  IMAD.U32 R6, R11, 0x10000, RZ ;  /* 0x000100000b067824 */ /* 0x000fe200078e00ff */
[----:B------:R-:W-:Y:S01]  /*f350*/  LOP3.LUT R14, R14, 0xffff0000, RZ, 0xc0, !PT ;  /* 0xffff00000e0e7812 */ /* 0x000fe200078ec0ff */
[----:B------:R-:W-:Y:S01]  /*f360*/  FFMA.FTZ R26, R9, R12, -R26 ;  /* 0x0000000c091a7223 */ /* 0x000fe2000001081a */
[----:B------:R-:W-:Y:S01]  /*f370*/  LOP3.LUT R11, R11, 0xffff0000, RZ, 0xc0, !PT ;  /* 0xffff00000b0b7812 */ /* 0x000fe200078ec0ff */
[----:B------:R-:W-:Y:S01]  /*f380*/  FFMA.FTZ R13, R9, R20, R8 ;  /* 0x00000014090d7223 */ /* 0x000fe20000010008 */
        /* <DEDUP_REMOVED lines=12> */
[----:B------:R0:W-:Y:S01]  /*f450*/  STS.128 [R10+0xa000], R4 ;  /* 0x00a000040a007388 */ /* 0x0001e20000000c00 */
[----:B------:R-:W-:Y:S05]  /*f460*/  BRA `(.L_x_1478) ;  /* 0x0000003400dc7947 */ /* 0x000fea0003800000 */
.L_x_1451:
[----:B------:R-:W0:Y:S01]  /*f470*/  LDC R75, c[0x0][0x428] ;  /* 0x00010a00ff4b7b82 */ /* 0x000e220000000800 */
[-C--:B------:R-:W-:Y:S01]  /*f480*/  ISETP.GE.AND P0, PT, R162, R8.reuse, PT ;  /* 0x00000008a200720c */ /* 0x080fe20003f06270 */
[----:B------:R-:W-:Y:S01]  /*f490*/  BSSY B1, `(.L_x_1489) ;  /* 0x000003f000017945 */ /* 0x000fe20003800000 */
[----:B------:R-:W-:Y:S01]  /*f4a0*/  ISETP.GE.AND P1, PT, R185, R8, PT ;  /* 0x00000008b900720c */ /* 0x000fe20003f26270 */
[----:B------:R-:W-:Y:S01]  /*f4b0*/  IMAD.MOV.U32 R9, RZ, RZ, R61 ;  /* 0x000000ffff097224 */ /* 0x000fe200078e003d */
[----:B------:R-:W-:Y:S01]  /*f4c0*/  CS2R R40, SRZ ;  /* 0x0000000000287805 */ /* 0x000fe2000001ff00 */
[----:B------:R-:W-:Y:S01]  /*f4d0*/  IMAD.MOV.U32 R8, RZ, RZ, R74 ;  /* 0x000000ffff087224 */ /* 0x000fe200078e004a */
[----:B------:R-:W-:Y:S01]  /*f4e0*/  CS2R R4, SRZ ;  /* 0x0000000000047805 */ /* 0x000fe2000001ff00 */
[----:B------:R-:W-:Y:S01]  /*f4f0*/  IMAD.MOV.U32 R10, RZ, RZ, R72 ;  /* 0x000000ffff0a7224 */ /* 0x000fe200078e0048 */
[----:B------:R-:W-:Y:S01]  /*f500*/  CS2R R6, SRZ ;  /* 0x0000000000067805 */ /* 0x000fe2000001ff00 */
[----:B------:R-:W-:Y:S01]  /*f510*/  IMAD.MOV.U32 R11, RZ, RZ, R79 ;  /* 0x000000ffff0b7224 */ /* 0x000fe200078e004f */
        /* <DEDUP_REMOVED lines=20> */
[----:B0-----:R-:W-:Y:S06]  /*f660*/  @P0 BRA `(.L_x_1490) ;  /* 0x0000000000840947 */ /* 0x001fec0003800000 */
[----:B------:R-:W-:Y:S01]  /*f670*/  IADD3 R4, P2, R86, R71, RZ ;  /* 0x0000004756047210 */ /* 0x000fe20007f5e0ff */
[----:B------:R-:W-:Y:S01]  /*f680*/  ULDC.64 UR4, c[0x0][0x3c8] ;  /* 0x0000f20000047ab9 */ /* 0x000fe20000000a00 */
[----:B------:R-:W-:Y:S01]  /*f690*/  IADD3 R0, P3, R89, R70, RZ ;  /* 0x0000004659007210 */ /* 0x000fe20007f7e0ff */
[----:B------:R-:W-:Y:S01]  /*f6a0*/  ULDC.64 UR6, c[0x0][0x3e0] ;  /* 0x0000f80000067ab9 */ /* 0x000fe20000000a00 */
[----:B------:R-:W-:Y:S01]  /*f6b0*/  CS2R R32, SRZ ;  /* 0x0000000000207805 */ /* 0x000fe2000001ff00 */
[----:B------:R-:W-:Y:S01]  /*f6c0*/  IMAD.X R5, R84, 0x1, R85, P2 ;  /* 0x0000000154057824 */ /* 0x000fe200010e0655 */
[----:B------:R-:W-:Y:S01]  /*f6d0*/  LEA R20, P2, R4, UR4, 0x1 ;  /* 0x0000000404147c11 */ /* 0x000fe2000f8408ff */
[----:B------:R-:W-:Y:S01]  /*f6e0*/  IMAD.X R3, R87, 0x1, R82, P3 ;  /* 0x0000000157037824 */ /* 0x000fe200018e0652 */
[----:B------:R-:W-:Y:S01]  /*f6f0*/  LEA R66, P3, R0, UR6, 0x1 ;  /* 0x0000000600427c11 */ /* 0x000fe2000f8608ff */
[----:B------:R-:W-:Y:S01]  /*f700*/  ULDC UR4, c[0x0][0x3d4] ;  /* 0x0000f50000047ab9 */ /* 0x000fe20000000800 */
[----:B------:R-:W-:-:S02]  /*f710*/  LEA.HI.X R21, R4, UR5, R5, 0x1, P2 ;  /* 0x0000000504157c11 */ /* 0x000fc400090f0c05 */
[----:B------:R-:W-:Y:S02]  /*f720*/  CS2R R34, SRZ ;  /* 0x0000000000227805 */ /* 0x000fe4000001ff00 */
[----:B------:R-:W-:Y:S02]  /*f730*/  LEA.HI.X R67, R0, UR7, R3, 0x1, P3 ;  /* 0x0000000700437c11 */ /* 0x000fe400098f0c03 */
[----:B------:R-:W-:Y:S02]  /*f740*/  CS2R R36, SRZ ;  /* 0x0000000000247805 */ /* 0x000fe4000001ff00 */
[----:B------:R-:W-:Y:S02]  /*f750*/  ISETP.GE.AND P2, PT, R22, UR4, PT ;  /* 0x0000000416007c0c */ /* 0x000fe4000bf46270 */
        /* <DEDUP_REMOVED lines=12> */
[----:B------:R0:W5:Y:S04]  /*f820*/  @!P2 LDG.E.128 R32, desc[UR8][R20.64] ;  /* 0x000000081420a981 */ /* 0x000168000c1e1d00 */
[----:B------:R0:W5:Y:S04]  /*f830*/  @!P3 LDG.E.128 R36, desc[UR8][R20.64+0x40] ;  /* 0x000040081424b981 */ /* 0x000168000c1e1d00 */
[----:B------:R0:W5:Y:S04]  /*f840*/  @!P4 LDG.E.128 R60, desc[UR8][R20.64+0x80] ;  /* 0x00008008143cc981 */ /* 0x000168000c1e1d00 */
[----:B------:R0:W5:Y:S04]  /*f850*/  @!P2 LDG.E.128 R4, desc[UR8][R66.64] ;  /* 0x000000084204a981 */ /* 0x000168000c1e1d00 */
[----:B------:R0:W5:Y:S04]  /*f860*/  @!P3 LDG.E.128 R24, desc[UR8][R66.64+0x40] ;  /* 0x000040084218b981 */ /* 0x000168000c1e1d00 */
[----:B------:R0:W5:Y:S02]  /*f870*/  @!P4 LDG.E.128 R28, desc[UR8][R66.64+0x80] ;  /* 0x00008008421cc981 */ /* 0x000164000c1e1d00 */
.L_x_1490:
[----:B------:R-:W-:Y:S05]  /*f880*/  BSYNC B1 ;  /* 0x0000000000017941 */ /* 0x000fea0003800000 */
.L_x_1489:
[----:B------:R-:W-:Y:S01]  /*f890*/  BSSY B1, `(.L_x_1491) ;  /* 0x0000027000017945 */ /* 0x000fe20003800000 */
[----:B-----5:R-:W-:Y:S01]  /*f8a0*/  IMAD.MOV.U32 R72, RZ, RZ, R4 ;  /* 0x000000ffff487224 */ /* 0x020fe200078e0004 */
[----:B0-----:R-:W-:Y:S01]  /*f8b0*/  CS2R R66, SRZ ;  /* 0x0000000000427805 */ /* 0x001fe2000001ff00 */
[----:B------:R-:W-:Y:S02]  /*f8c0*/  IMAD.MOV.U32 R73, RZ, RZ, R5 ;  /* 0x000000ffff497224 */ /* 0x000fe400078e0005 */
[----:B------:R-:W-:Y:S01]  /*f8d0*/  IMAD.MOV.U32 R74, RZ, RZ, R6 ;  /* 0x000000ffff4a7224 */ /* 0x000fe200078e0006 */
[----:B------:R-:W-:Y:S06]  /*f8e0*/  @P1 BRA `(.L_x_1492) ;  /* 0x0000000000841947 */ /* 0x000fec0003800000 */
[----:B------:R-:W-:Y:S01]  /*f8f0*/  IADD3 R78, P2, P3, R71, R78, R86 ;  /* 0x0000004e474e7210 */ /* 0x000fe20007b5e056 */
[----:B------:R-:W-:Y:S01]  /*f900*/  ULDC.64 UR4, c[0x0][0x3c8] ;  /* 0x0000f20000047ab9 */ /* 0x000fe20000000a00 */
[----:B------:R-:W-:Y:S01]  /*f910*/  IADD3 R77, P4, P5, R70, R77, R89 ;  /* 0x0000004d464d7210 */ /* 0x000fe20007d9e059 */
[----:B------:R-:W-:Y:S01]  /*f920*/  ULDC.64 UR6, c[0x0][0x3e0] ;  /* 0x0000f80000067ab9 */ /* 0x000fe20000000a00 */
[----:B------:R-:W-:Y:S02]  /*f930*/  IADD3.X R3, R85, R76, R84, P2, P3 ;  /* 0x0000004c55037210 */ /* 0x000fe400017e6454 */
[----:B------:R-:W-:Y:S02]  /*f940*/  CS2R R52, SRZ ;  /* 0x0000000000347805 */ /* 0x000fe4000001ff00 */
[----:B------:R-:W-:Y:S01]  /*f950*/  LEA R20, P2, R78, UR4, 0x1 ;  /* 0x000000044e147c11 */ /* 0x000fe2000f8408ff */
[----:B------:R-:W-:Y:S01]  /*f960*/  ULDC UR4, c[0x0][0x3d4] ;  /* 0x0000f50000047ab9 */ /* 0x000fe20000000800 */
[----:B------:R-:W-:-:S02]  /*f970*/  IADD3.X R0, R82, R69, R87, P4, P5 ;  /* 0x0000004552007210 */ /* 0x000fc400027ea457 */
[----:B------:R-:W-:Y:S02]  /*f980*/  CS2R R54, SRZ ;  /* 0x0000000000367805 */ /* 0x000fe4000001ff00 */
[C---:B------:R-:W-:Y:S02]  /*f990*/  LEA R70, P3, R77.reuse, UR6, 0x1 ;  /* 0x000000064d467c11 */ /* 0x040fe4000f8608ff */
[----:B------:R-:W-:Y:S02]  /*f9a0*/  CS2R R56, SRZ ;  /* 0x0000000000387805 */ /* 0x000fe4000001ff00 */
[----:B------:R-:W-:Y:S02]  /*f9b0*/  LEA.HI.X R21, R78, UR5, R3, 0x1, P2 ;  /* 0x000000054e157c11 */ /* 0x000fe400090f0c03 */
[----:B------:R-:W-:Y:S02]  /*f9c0*/  CS2R R58, SRZ ;  /* 0x00000000003a7805 */ /* 0x000fe4000001ff00 */
[----:B------:R-:W-:-:S02]  /*f9d0*/  LEA.HI.X R71, R77, UR7, R0, 0x1, P3 ;  /* 0x000000074d477c11 */ /* 0x000fc400098f0c00 */
        /* <DEDUP_REMOVED lines=18> */
.L_x_1492:
[----:B------:R-:W-:Y:S05]  /*fb00*/  BSYNC B1 ;  /* 0x0000000000017941 */ /* 0x000fea0003800000 */
.L_x_1491:
[----:B------:R-:W-:Y:S01]  /*fb10*/  IMAD.MOV.U32 R0, RZ, RZ, R7 ;  /* 0x000000ffff007224 */ /* 0x000fe200078e0007 */
[----:B------:R-:W-:Y:S01]  /*fb20*/  ISETP.NE.AND P2, PT, R75, 0x1, PT ;  /* 0x000000014b00780c */ /* 0x000fe20003f45270 */
[----:B------:R-:W-:Y:S01]  /*fb30*/  IMAD.MOV.U32 R3, RZ, RZ, R24 ;  /* 0x000000ffff037224 */ /* 0x000fe200078e0018 */
[----:B------:R-:W-:Y:S01]  /*fb40*/  ULDC.64 UR4, c[0x0][0x3c8] ;  /* 0x0000f20000047ab9 */ /* 0x000fe20000000a00 */
        /* <DEDUP_REMOVED lines=18> */
[----:B------:R-:W-:Y:S01]  /*fc70*/  IMAD.MOV.U32 R20, RZ, RZ, R35 ;  /* 0x000000ffff147224 */ /* 0x000fe200078e0023 */
[----:B------:R-:W-:Y:S01]  /*fc80*/  ULDC.64 UR6, c[0x0][0x3e0] ;  /* 0x0000f80000067ab9 */ /* 0x000fe20000000a00 */
[----:B------:R-:W-:Y:S01]  /*fc90*/  IMAD.MOV.U32 R70, RZ, RZ, R39 ;  /* 0x000000ffff467224 */ /* 0x000fe200078e0027 */
[----:B------:R-:W-:Y:S01]  /*fca0*/  PRMT R88, R3, 0x7610, R88 ;  /* 0x0000761003587816 */ /* 0x000fe20000000058 */
[----:B------:R-:W1:Y:S01]  /*fcb0*/  @P2 LDC R0, c[0x0][0x42c] ;  /* 0x00010b00ff002b82 */ /* 0x000e620000000800 */
[----:B------:R-:W-:Y:S01]  /*fcc0*/  IMAD.MOV.U32 R3, RZ, RZ, R34 ;  /* 0x000000ffff037224 */ /* 0x000fe200078e0022 */
[----:B------:R-:W-:Y:S01]  /*fcd0*/  PRMT R115, R20, 0x7610, R115 ;  /* 0x0000761014737816 */ /* 0x000fe20000000073 */
        /* <DEDUP_REMOVED lines=8> */
[----:B------:R-:W-:Y:S01]  /*fd60*/  IMAD R3, R188, 0x40, R3 ;  /* 0x00000040bc037824 */ /* 0x000fe200078e0203 */
        /* <DEDUP_REMOVED lines=13> */
[----:B-1----:R-:W-:Y:S01]  /*fe40*/  @P2 IMAD.HI.U32 R0, R3, R0, RZ ;  /* 0x0000000003002227 */ /* 0x002fe200078e00ff */
[----:B------:R-:W-:-:S02]  /*fe50*/  PRMT R76, R20, 0x7610, R76 ;  /* 0x00007610144c7816 */ /* 0x000fc4000000004c */
[----:B------:R-:W-:Y:S01]  /*fe60*/  PRMT R103, R69, 0x7610, R103 ;  /* 0x0000761045677816 */ /* 0x000fe20000000067 */
[----:B------:R-:W-:Y:S01]  /*fe70*/  IMAD.MOV.U32 R69, RZ, RZ, R62 ;  /* 0x000000ffff457224 */ /* 0x000fe200078e003e */
[----:B0-----:R-:W-:Y:S01]  /*fe80*/  @P2 SHF.R.U32.HI R3, RZ, R21, R0 ;  /* 0x00000015ff032219 */ /* 0x001fe20000011600 */
[----:B------:R-:W-:Y:S01]  /*fe90*/  IMAD.MOV.U32 R0, RZ, RZ, R40 ;  /* 0x000000ffff007224 */ /* 0x000fe200078e0028 */
[----:B------:R-:W-:Y:S02]  /*fea0*/  PRMT R108, R72, 0x7610, R108 ;  /* 0x00007610486c7816 */ /* 0x000fe4000000006c */
[----:B------:R-:W-:Y:S01]  /*feb0*/  SHF.R.S32.HI R21, RZ, 0x1f, R3 ;  /* 0x0000001fff157819 */ /* 0x000fe20000011403 */
[----:B------:R-:W-:Y:S01]  /*fec0*/  IMAD.WIDE.U32 R10, R3, R12, R10 ;  /* 0x0000000c030a7225 */ /* 0x000fe200078e000a */
[----:B------:R-:W-:Y:S02]  /*fed0*/  PRMT R75, R0, 0x7610, R75 ;  /* 0x00007610004b7816 */ /* 0x000fe4000000004b */
[----:B------:R-:W-:Y:S01]  /*fee0*/  PRMT R91, R69, 0x7610, R91 ;  /* 0x00007610455b7816 */ /* 0x000fe2000000005b */
[----:B------:R-:W-:-:S02]  /*fef0*/  IMAD R0, R21, R14, RZ ;  /* 0x0000000e15007224 */ /* 0x000fc400078e02ff */
[----:B------:R-:W-:Y:S02]  /*ff00*/  IMAD R70, R21, R12, RZ ;  /* 0x0000000c15467224 */ /* 0x000fe400078e02ff */
[----:B------:R-:W-:-:S04]  /*ff10*/  IMAD.WIDE.U32 R20, R3, R14, R8 ;  /* 0x0000000e03147225 */ /* 0x000fc800078e0008 */
[C---:B------:R-:W-:Y:S01]  /*ff20*/  IMAD R9, R3.reuse, R15, R0 ;  /* 0x0000000f03097224 */ /* 0x040fe200078e0200 */
[----:B------:R-:W-:Y:S01]  /*ff30*/  LEA R8, P2, R20, UR4, 0x1 ;  /* 0x0000000414087c11 */ /* 0x000fe2000f8408ff */
[----:B------:R-:W-:Y:S01]  /*ff40*/  IMAD R3, R3, R13, R70 ;  /* 0x0000000d03037224 */ /* 0x000fe200078e0246 */
[----:B------:R-:W-:Y:S01]  /*ff50*/  LEA R0, P3, R10, UR6, 0x1 ;  /* 0x000000060a007c11 */ /* 0x000fe2000f8608ff */
[----:B------:R-:W-:Y:S01]  /*ff60*/  IMAD.IADD R9, R21, 0x1, R9 ;  /* 0x0000000115097824 */ /* 0x000fe200078e0209 */
[----:B------:R-:W-:Y:S01]  /*ff70*/  UMOV UR4, 0xffffffff ;  /* 0xffffffff00047882 */ /* 0x000fe20000000000 */
[----:B------:R-:W-:Y:S02]  /*ff80*/  IMAD.IADD R3, R11, 0x1, R3 ;  /* 0x000000010b037824 */ /* 0x000fe400078e0203 */
[----:B------:R-:W-:Y:S01]  /*ff90*/  IMAD.MOV.U32 R69, RZ, RZ, R42 ;  /* 0x000000ffff457224 */ /* 0x000fe200078e002a */
[----:B------:R-:W-:Y:S01]  /*ffa0*/  LEA.HI.X R9, R20, UR5, R9, 0x1, P2 ;  /* 0x0000000514097c11 */ /* 0x000fe200090f0c09 */
[----:B------:R-:W-:Y:S01]  /*ffb0*/  IMAD.MOV.U32 R12, RZ, RZ, R44 ;  /* 0x000000ffff0c7224 */ /* 0x000fe200078e002c */
[----:B------:R-:W-:Y:S01]  /*ffc0*/  LEA.HI.X R3, R10, UR7, R3, 0x1, P3 ;  /* 0x000000070a037c11 */ /* 0x000fe200098f0c03 */
[----:B------:R-:W-:Y:S01]  /*ffd0*/  IMAD.MOV.U32 R13, RZ, RZ, R45 ;  /* 0x000000ffff0d7224 */ /* 0x000fe200078e002d */
[----:B------:R-:W-:-:S02]  /*ffe0*/  PRMT R77, R69, 0x7610, R77 ;  /* 0x00007610454d7816 */ /* 0x000fc4000000004d */
[----:B------:R-:W-:Y:S02]  /*fff0*/  PRMT R73, R12, 0x7610, R73 ;  /* 0x000076100c497816 */ /* 0x000fe40000000049 */
[----:B------:R-:W-:Y:S02]  /*10000*/  PRMT R74, R13, 0x7610, R74 ;  /* 0x000076100d4a7816 */ /* 0x000fe4000000004a */
[----:B------:R-:W-:Y:S01]  /*10010*/  LEA.HI R10, R184, R184, RZ, 0x1 ;  /* 0x000000b8b80a7211 */ /* 0x000fe200078f08ff */
[----:B------:R-:W-:Y:S06]  /*10020*/  BRA.DIV UR4, `(.L_x_1493) ;  /* 0x0000017a04cc7947 */ /* 0x000fec000b800000 */
.L_x_1769:
[----:B------:R-:W-:-:S03]  /*10030*/  UMOV UR4, 0xffffffff ;  /* 0xffffffff00047882 */ /* 0x000fc60000000000 */
[----:B------:R-:W-:Y:S05]  /*10040*/  BRA.DIV UR4, `(.L_x_1494) ;  /* 0x0000017a04ec7947 */ /* 0x000fea000b800000 */
.L_x_1772:
[----:B------:R-:W-:-:S03]  /*10050*/  UMOV UR4, 0xffffffff ;  /* 0xffffffff00047882 */ /* 0x000fc60000000000 */
[----:B------:R-:W-:Y:S05]  /*10060*/  BRA.DIV UR4, `(.L_x_1495) ;  /* 0x0000017e040c7947 */ /* 0x000fea000b800000 */
.L_x_1775:
[----:B------:R-:W-:-:S03]  /*10070*/  UMOV UR4, 0xffffffff ;  /* 0xffffffff00047882 */ /* 0x000fc60000000000 */
[----:B------:R-:W-:Y:S05]  /*10080*/  BRA.DIV UR4, `(.L_x_1496) ;  /* 0x0000017e042c7947 */ /* 0x000fea000b800000 */
.L_x_1778:
[----:B------:R-:W-:-:S03]  /*10090*/  UMOV UR4, 0xffffffff ;  /* 0xffffffff00047882 */ /* 0x000fc60000000000 */
[----:B------:R-:W-:Y:S05]  /*100a0*/  BRA.DIV UR4, `(.L_x_1497) ;  /* 0x0000017e044c7947 */ /* 0x000fea000b800000 */
.L_x_1781:
[----:B------:R-:W-:Y:S01]  /*100b0*/  UMOV UR4, 0xffffffff ;  /* 0xffffffff00047882 */ /* 0x000fe20000000000 */
[----:B------:R-:W-:Y:S02]  /*100c0*/  LOP3.LUT R9, R10, 0xfffffffe, RZ, 0xc0, !PT ;  /* 0xfffffffe0a097812 */ /* 0x000fe400078ec0ff */
[----:B------:R-:W-:Y:S05]  /*100d0*/  BRA.DIV UR4, `(.L_x_1498) ;  /* 0x0000017e04687947 */ /* 0x000fea000b800000 */
.L_x_1784:
[----:B------:R-:W-:Y:S01]  /*100e0*/  UMOV UR4, 0xffffffff ;  /* 0xffffffff00047882 */ /* 0x000fe20000000000 */
[----:B------:R-:W-:Y:S02]  /*100f0*/  IMAD.IADD R9, R184, 0x1, -R9 ;  /* 0x00000001b8097824 */ /* 0x000fe400078e0a09 */
[----:B------:R-:W-:Y:S05]  /*10100*/  BRA.DIV UR4, `(.L_x_1499) ;  /* 0x0000017e04847947 */ /* 0x000fea000b800000 */
.L_x_1787:
[----:B------:R-:W-:Y:S01]  /*10110*/  UMOV UR4, 0xffffffff ;  /* 0xffffffff00047882 */ /* 0x000fe20000000000 */
[----:B------:R-:W-:Y:S02]  /*10120*/  SHF.L.U32 R9, R9, 0x1f, RZ ;  /* 0x0000001f09097819 */ /* 0x000fe400000006ff */
[----:B------:R-:W-:Y:S05]  /*10130*/  BRA.DIV UR4, `(.L_x_1500) ;  /* 0x0000017e04a07947 */ /* 0x000fea000b800000 */
.L_x_1790:
        /* <DEDUP_REMOVED lines=36> */
[----:B0-----:R-:W-:Y:S06]  /*10380*/  @!P2 BRA `(.L_x_1502) ;  /* 0x0000017c0034a947 */ /* 0x001fec0003800000 */
.L_x_1791:
[----:B------:R-:W-:Y:S05]  /*10390*/  BSYNC B1 ;  /* 0x0000000000017941 */ /* 0x000fea0003800000 */
.L_x_1501:
[----:B------:R-:W-:Y:S01]  /*103a0*/  BSSY B1, `(.L_x_1503) ;  /* 0x0000145000017945 */ /* 0x000fe20003800000 */
[----:B------:R-:W-:Y:S02]  /*103b0*/  PRMT R71, R8, 0x7610, R71 ;  /* 0x0000761008477816 */ /* 0x000fe40000000047 */
[----:B------:R-:W-:Y:S01]  /*103c0*/  PRMT R72, R10, 0x7610, R72 ;  /* 0x000076100a487816 */ /* 0x000fe20000000048 */
[----:B------:R-:W-:Y:S06]  /*103d0*/  @P0 BRA `(.L_x_1504) ;  /* 0x0000001400040947 */ /* 0x000fec0003800000 */
[----:B------:R-:W1:Y:S01]  /*103e0*/  LDC R105, c[0x0][0x3d4] ;  /* 0x0000f500ff697b82 */ /* 0x000e620000000800 */
[----:B------:R-:W-:Y:S01]  /*103f0*/  BSSY B2, `(.L_x_1505) ;  /* 0x000006f000027945 */ /* 0x000fe20003800000 */
[-C--:B-1----:R-:W-:Y:S02]  /*10400*/  ISETP.GE.AND P0, PT, R22, R105.reuse, PT ;  /* 0x000000691600720c */ /* 0x082fe40003f06270 */
[-C--:B------:R-:W-:Y:S02]  /*10410*/  ISETP.GE.AND P2, PT, R165, R105.reuse, PT ;  /* 0x00000069a500720c */ /* 0x080fe40003f46270 */
[----:B------:R-:W-:-:S09]  /*10420*/  ISETP.GE.AND P3, PT, R166, R105, PT ;  /* 0x00000069a600720c */ /* 0x000fd20003f66270 */
[----:B------:R-:W-:Y:S05]  /*10430*/  @P0 BRA `(.L_x_1506) ;  /* 0x0000000400a80947 */ /* 0x000fea0003800000 */
[----:B------:R-:W-:Y:S02]  /*10440*/  LEA.HI R10, R105, R188, RZ, 0x1d ;  /* 0x000000bc690a7211 */ /* 0x000fe400078fe8ff */
[----:B------:R-:W-:Y:S02]  /*10450*/  LOP3.LUT R8, R174, 0x38, R22, 0xf8, !PT ;  /* 0x00000038ae087812 */ /* 0x000fe400078ef816 */
[----:B------:R-:W-:Y:S01]  /*10460*/  SHF.R.S32.HI R13, RZ, 0x1f, R10 ;  /* 0x0000001fff0d7819 */ /* 0x000fe2000001140a */
[----:B------:R-:W-:Y:S01]  /*10470*/  IMAD.SHL.U32 R11, R10, 0x8, RZ ;  /* 0x000000080a0b7824 */ /* 0x000fe200078e00ff */
[-C--:B0-----:R-:W-:Y:S02]  /*10480*/  LOP3.LUT R9, R8, R175.reuse, RZ, 0x3c, !PT ;  /* 0x000000af08097212 */ /* 0x081fe400078e3cff */
[----:B------:R-:W-:Y:S02]  /*10490*/  LEA.HI R13, R13, R10, RZ, 0x3 ;  /* 0x0000000a0d0d7211 */ /* 0x000fe400078f18ff */
[----:B------:R-:W-:Y:S01]  /*104a0*/  LOP3.LUT R8, R174, 0x38, R11, 0xf8, !PT ;  /* 0x00000038ae087812 */ /* 0x000fe200078ef80b */
[----:B------:R-:W-:Y:S01]  /*104b0*/  IMAD.IADD R9, R176, 0x1, R9 ;  /* 0x00000001b0097824 */ /* 0x000fe200078e0209 */
[--C-:B------:R-:W-:Y:S01]  /*104c0*/  SHF.R.U64 R119, R32, 0x10, R33.reuse ;  /* 0x0000001020777819 */ /* 0x100fe20000001221 */
[----:B------:R-:W-:Y:S01]  /*104d0*/  IMAD.SHL.U32 R13, R13, 0x400, RZ ;  /* 0x000004000d0d7824 */ /* 0x000fe200078e00ff */
[----:B------:R-:W-:Y:S01]  /*104e0*/  LOP3.LUT R8, R8, R175, RZ, 0x3c, !PT ;  /* 0x000000af08087212 */ /* 0x000fe200078e3cff */
[----:B------:R-:W-:Y:S01]  /*104f0*/  IMAD R106, R9, 0x2, R18 ;  /* 0x00000002096a7824 */ /* 0x000fe200078e0212 */
[----:B------:R-:W-:-:S02]  /*10500*/  SHF.R.U32.HI R32, RZ, 0x10, R33 ;  /* 0x00000010ff207819 */ /* 0x000fc40000011621 */
[----:B------:R-:W-:Y:S02]  /*10510*/  LOP3.LUT R13, R13, 0x7fffe000, RZ, 0xc0, !PT ;  /* 0x7fffe0000d0d7812 */ /* 0x000fe400078ec0ff */
[----:B------:R-:W-:Y:S02]  /*10520*/  SHF.R.U64 R33, R4, 0x10, R5 ;  /* 0x0000001004217819 */ /* 0x000fe40000001205 */
[----:B------:R-:W-:Y:S02]  /*10530*/  IADD3 R13, R8, R13, R176 ;  /* 0x0000000d080d7210 */ /* 0x000fe40007ffe0b0 */
[----:B------:R-:W0:Y:S01]  /*10540*/  LDS.128 R8, [R106+0xc400] ;  /* 0x00c400006a087984 */ /* 0x000e220000000c00 */
[----:B------:R-:W-:Y:S02]  /*10550*/  SHF.R.U64 R117, R34, 0x10, R35 ;  /* 0x0000001022757819 */ /* 0x000fe40000001223 */
[----:B------:R-:W-:Y:S01]  /*10560*/  IMAD R107, R13, 0x2, R18 ;  /* 0x000000020d6b7824 */ /* 0x000fe200078e0212 */
[----:B------:R-:W-:-:S02]  /*10570*/  SHF.R.U32.HI R4, RZ, 0x10, R5 ;  /* 0x00000010ff047819 */ /* 0x000fc40000011605 */
[--C-:B------:R-:W-:Y:S02]  /*10580*/  SHF.R.U64 R5, R6, 0x10, R7.reuse ;  /* 0x0000001006057819 */ /* 0x100fe40000001207 */
[----:B------:R-:W1:Y:S01]  /*10590*/  LDS.128 R12, [R107+0xc400] ;  /* 0x00c400006b0c7984 */ /* 0x000e620000000c00 */
[----:B------:R-:W-:Y:S02]  /*105a0*/  SHF.R.U32.HI R6, RZ, 0x10, R7 ;  /* 0x00000010ff067819 */ /* 0x000fe40000011607 */
[----:B------:R-:W-:Y:S02]  /*105b0*/  PRMT R114, R114, 0x5410, R117 ;  /* 0x0000541072727816 */ /* 0x000fe40000000075 */
[----:B------:R-:W-:Y:S02]  /*105c0*/  PRMT R116, R108, 0x5410, R33 ;  /* 0x000054106c747816 */ /* 0x000fe40000000021 */
[----:B------:R-:W-:Y:S02]  /*105d0*/  PRMT R117, R109, 0x5410, R4 ;  /* 0x000054106d757816 */ /* 0x000fe40000000004 */
[----:B------:R-:W-:Y:S01]  /*105e0*/  PRMT R118, R110, 0x5410, R5 ;  /* 0x000054106e767816 */ /* 0x000fe20000000005 */
[----:B------:R-:W-:Y:S01]  /*105f0*/  IMAD.U32 R109, R116, 0x10000, RZ ;  /* 0x00010000746d7824 */ /* 0x000fe200078e00ff */
[----:B------:R-:W-:Y:S01]  /*10600*/  PRMT R111, R111, 0x5410, R6 ;  /* 0x000054106f6f7816 */ /* 0x000fe20000000006 */
[----:B------:R-:W-:Y:S01]  /*10610*/  IMAD.U32 R110, R117, 0x10000, RZ ;  /* 0x00010000756e7824 */ /* 0x000fe200078e00ff */
[----:B------:R-:W-:-:S02]  /*10620*/  PRMT R112, R112, 0x5410, R119 ;  /* 0x0000541070707816 */ /* 0x000fc40000000077 */
[----:B------:R-:W-:Y:S02]  /*10630*/  PRMT R113, R113, 0x5410, R32 ;  /* 0x0000541071717816 */ /* 0x000fe40000000020 */
[----:B------:R-:W-:Y:S01]  /*10640*/  SHF.R.U32.HI R34, RZ, 0x10, R35 ;  /* 0x00000010ff227819 */ /* 0x000fe20000011623 */
[----:B------:R-:W-:Y:S01]  /*10650*/  IMAD.U32 R108, R112, 0x10000, RZ ;  /* 0x00010000706c7824 */ /* 0x000fe200078e00ff */
[----:B------:R-:W-:Y:S02]  /*10660*/  LOP3.LUT R116, R116, 0xffff0000, RZ, 0xc0, !PT ;  /* 0xffff000074747812 */ /* 0x000fe400078ec0ff */
[----:B------:R-:W-:Y:S02]  /*10670*/  PRMT R115, R115, 0x5410, R34 ;  /* 0x0000541073737816 */ /* 0x000fe40000000022 */
        /* <DEDUP_REMOVED lines=19> */
[----:B------:R-:W-:Y:S02]  /*107b0*/  IMAD.U32 R35, R15, 0x10000, RZ ;  /* 0x000100000f237824 */ /* 0x000fe400078e00ff */
[----:B------:R-:W-:Y:S01]  /*107c0*/  FFMA.FTZ R121, R4, R109, R121 ;  /* 0x0000006d04797223 */ /* 0x000fe20000010079 */
[----:B------:R-:W-:Y:S02]  /*107d0*/  IMAD.U32 R108, R111, 0x10000, RZ ;  /* 0x000100006f6c7824 */ /* 0x000fe400078e00ff */
[-C--:B------:R-:W-:Y:S01]  /*107e0*/  FMUL.FTZ R33, R33, R11.reuse ;  /* 0x0000000b21217220 */ /* 0x080fe20000410000 */
[----:B------:R-:W-:Y:S02]  /*107f0*/  IMAD.U32 R4, R115, 0x10000, RZ ;  /* 0x0001000073047824 */ /* 0x000fe400078e00ff */
[C---:B------:R-:W-:Y:S01]  /*10800*/  FFMA.FTZ R123, R6.reuse, R11, -R123 ;  /* 0x0000000b067b7223 */ /* 0x040fe2000001087b */
[C---:B------:R-:W-:Y:S01]  /*10810*/  FMUL.FTZ R11, R35.reuse, R108 ;  /* 0x0000006c230b7220 */ /* 0x040fe20000410000 */
[----:B------:R-:W-:Y:S01]  /*10820*/  FFMA.FTZ R33, R6, R110, R33 ;  /* 0x0000006e06217223 */ /* 0x000fe20000010021 */
[----:B------:R-:W-:Y:S01]  /*10830*/  FMUL.FTZ R109, R35, R4 ;  /* 0x00000004236d7220 */ /* 0x000fe20000410000 */
[----:B------:R-:W-:-:S02]  /*10840*/  IMAD.U32 R34, R14, 0x10000, RZ ;  /* 0x000100000e227824 */ /* 0x000fc400078e00ff */
[----:B------:R-:W-:Y:S01]  /*10850*/  FFMA.FTZ R35, R32, R4, -R11 ;  /* 0x0000000420237223 */ /* 0x000fe2000001080b */
[C---:B------:R-:W-:Y:S01]  /*10860*/  FMUL.FTZ R4, R12.reuse, R116 ;  /* 0x000000740c047220 */ /* 0x040fe20000410000 */
[-C--:B------:R-:W-:Y:S01]  /*10870*/  FMUL.FTZ R12, R12, R112.reuse ;  /* 0x000000700c0c7220 */ /* 0x080fe20000410000 */
[----:B------:R-:W-:Y:S01]  /*10880*/  IMAD.U32 R6, R118, 0x10000, RZ ;  /* 0x0001000076067824 */ /* 0x000fe200078e00ff */
[----:B------:R-:W-:Y:S01]  /*10890*/  LOP3.LUT R14, R14, 0xffff0000, RZ, 0xc0, !PT ;  /* 0xffff00000e0e7812 */ /* 0x000fe200078ec0ff */
[----:B------:R-:W-:Y:S01]  /*108a0*/  FFMA.FTZ R112, R5, R112, -R4 ;  /* 0x0000007005707223 */ /* 0x000fe20000010804 */
[----:B------:R-:W-:Y:S01]  /*108b0*/  IMAD.U32 R4, R114, 0x10000, RZ ;  /* 0x0001000072047824 */ /* 0x000fe200078e00ff */
[----:B------:R-:W-:Y:S01]  /*108c0*/  LOP3.LUT R113, R113, 0xffff0000, RZ, 0xc0, !PT ;  /* 0xffff000071717812 */ /* 0x000fe200078ec0ff */
[----:B------:R-:W-:Y:S01]  /*108d0*/  FMUL.FTZ R110, R34, R6 ;  /* 0x00000006226e7220 */ /* 0x000fe20000410000 */
[----:B------:R-:W-:Y:S01]  /*108e0*/  LOP3.LUT R118, R118, 0xffff0000, RZ, 0xc0, !PT ;  /* 0xffff000076767812 */ /* 0x000fe200078ec0ff */
[----:B------:R-:W-:Y:S01]  /*108f0*/  FMUL.FTZ R34, R34, R4 ;  /* 0x0000000422227220 */ /* 0x000fe20000410000 */
[----:B------:R-:W-:Y:S01]  /*10900*/  LOP3.LUT R15, R15, 0xffff0000, RZ, 0xc0, !PT ;  /* 0xffff00000f0f7812 */ /* 0x000fe200078ec0ff */
[----:B------:R-:W-:Y:S01]  /*10910*/  FFMA.FTZ R109, R32, R108, R109 ;  /* 0x0000006c206d7223 */ /* 0x000fe2000001006d */
[----:B------:R-:W-:Y:S01]  /*10920*/  LOP3.LUT R114, R114, 0xffff0000, RZ, 0xc0, !PT ;  /* 0xffff000072727812 */ /* 0x000fe200078ec0ff */
[----:B------:R-:W-:Y:S01]  /*10930*/  FFMA.FTZ R110, R7, R4, -R110 ;  /* 0x00000004076e7223 */ /* 0x000fe2000001086e */
[----:B------:R-:W-:Y:S01]  /*10940*/  LOP3.LUT R111, R111, 0xffff0000, RZ, 0xc0, !PT ;  /* 0xffff00006f6f7812 */ /* 0x000fe200078ec0ff */
[----:B------:R-:W-:Y:S01]  /*10950*/  FMUL.FTZ R11, R13, R117 ;  /* 0x000000750d0b7220 */ /* 0x000fe20000410000 */
[----:B------:R-:W-:Y:S01]  /*10960*/  LOP3.LUT R115, R115, 0xffff0000, RZ, 0xc0, !PT ;  /* 0xffff000073737812 */ /* 0x000fe200078ec0ff */
[----:B------:R-:W-:Y:S01]  /*10970*/  FMUL.FTZ R108, R13, R113 ;  /* 0x000000710d6c7220 */ /* 0x000fe20000410000 */
[----:B------:R-:W-:Y:S01]  /*10980*/  FFMA.FTZ R12, R5, R116, R12 ;  /* 0x00000074050c7223 */ /* 0x000fe2000001000c */
[C---:B------:R-:W-:Y:S01]  /*10990*/  FMUL.FTZ R4, R14.reuse, R118 ;  /* 0x000000760e047220 */ /* 0x040fe20000410000 */
[----:B------:R-:W-:Y:S01]  /*109a0*/  FFMA.FTZ R34, R7, R6, R34 ;  /* 0x0000000607227223 */ /* 0x000fe20000010022 */
[-C--:B------:R-:W-:Y:S01]  /*109b0*/  FMUL.FTZ R5, R14, R114.reuse ;  /* 0x000000720e057220 */ /* 0x080fe20000410000 */
[C---:B------:R-:W-:Y:S01]  /*109c0*/  FMUL.FTZ R13, R15.reuse, R111 ;  /* 0x0000006f0f0d7220 */ /* 0x040fe20000410000 */
[----:B------:R-:W-:Y:S01]  /*109d0*/  FMUL.FTZ R6, R15, R115 ;  /* 0x000000730f067220 */ /* 0x000fe20000410000 */
[----:B------:R-:W-:Y:S01]  /*109e0*/  FFMA.FTZ R32, R8, R113, -R11 ;  /* 0x0000007108207223 */ /* 0x000fe2000001080b */
[C---:B------:R-:W-:Y:S01]  /*109f0*/  FFMA.FTZ R7, R9.reuse, R114, -R4 ;  /* 0x0000007209077223 */ /* 0x040fe20000010804 */
[----:B------:R-:W-:Y:S01]  /*10a00*/  FFMA.FTZ R11, R9, R118, R5 ;  /* 0x00000076090b7223 */ /* 0x000fe20000010005 */
        /* <DEDUP_REMOVED lines=8> */
[----:B------:R-:W-:Y:S02]  /*10a90*/  F2FP.BF16.F32.PACK_AB R8, R12, R121 ;  /* 0x000000790c08723e */ /* 0x000fe400000010ff */
[----:B------:R-:W-:Y:S01]  /*10aa0*/  F2FP.BF16.F32.PACK_AB R9, R108, R33 ;  /* 0x000000216c09723e */ /* 0x000fe200000010ff */
[----:B------:R1:W-:Y:S01]  /*10ab0*/  STS.128 [R106+0xc400], R4 ;  /* 0x00c400046a007388 */ /* 0x0003e20000000c00 */
[----:B------:R-:W-:-:S05]  /*10ac0*/  F2FP.BF16.F32.PACK_AB R11, R114, R109 ;  /* 0x0000006d720b723e */ /* 0x000fca00000010ff */
[----:B------:R1:W-:Y:S02]  /*10ad0*/  STS.128 [R107+0xc400], R8 ;  /* 0x00c400086b007388 */ /* 0x0003e40000000c00 */
.L_x_1506:
[----:B------:R-:W-:Y:S05]  /*10ae0*/  BSYNC B2 ;  /* 0x0000000000027941 */ /* 0x000fea0003800000 */
.L_x_1505:
[----:B------:R-:W-:Y:S04]  /*10af0*/  BSSY B2, `(.L_x_1507) ;  /* 0x0000068000027945 */ /* 0x000fe80003800000 */
[----:B------:R-:W-:Y:S05]  /*10b00*/  @P2 BRA `(.L_x_1508) ;  /* 0x0000000400982947 */ /* 0x000fea0003800000 */
[----:B-1----:R-:W-:Y:S02]  /*10b10*/  LEA.HI R4, R105, R189, RZ, 0x1d ;  /* 0x000000bd69047211 */ /* 0x002fe400078fe8ff */
[----:B------:R-:W-:Y:S02]  /*10b20*/  SHF.R.U64 R34, R36, 0x10, R37 ;  /* 0x0000001024227819 */ /* 0x000fe40000001225 */
[----:B------:R-:W-:Y:S01]  /*10b30*/  SHF.R.S32.HI R7, RZ, 0x1f, R4 ;  /* 0x0000001fff077819 */ /* 0x000fe20000011404 */
[----:B------:R-:W-:Y:S01]  /*10b40*/  IMAD.SHL.U32 R5, R4, 0x8, RZ ;  /* 0x0000000804057824 */ /* 0x000fe200078e00ff */
[----:B------:R-:W-:Y:S02]  /*10b50*/  SHF.R.U64 R24, R24, 0x10, R25 ;  /* 0x0000001018187819 */ /* 0x000fe40000001219 */
[----:B------:R-:W-:Y:S02]  /*10b60*/  LEA.HI R7, R7, R4, RZ, 0x3 ;  /* 0x0000000407077211 */ /* 0x000fe400078f18ff */
[----:B------:R-:W-:-:S02]  /*10b70*/  LOP3.LUT R4, R174, 0x38, R5, 0xf8, !PT ;  /* 0x00000038ae047812 */ /* 0x000fc400078ef805 */
[----:B------:R-:W-:Y:S01]  /*10b80*/  SHF.R.U32.HI R25, RZ, 0x10, R25 ;  /* 0x00000010ff197819 */ /* 0x000fe20000011619 */
[----:B------:R-:W-:Y:S01]  /*10b90*/  IMAD.SHL.U32 R7, R7, 0x400, RZ ;  /* 0x0000040007077824 */ /* 0x000fe200078e00ff */
[----:B------:R-:W-:Y:S02]  /*10ba0*/  LOP3.LUT R4, R4, R175, RZ, 0x3c, !PT ;  /* 0x000000af04047212 */ /* 0x000fe400078e3cff */
[----:B------:R-:W-:Y:S02]  /*10bb0*/  PRMT R101, R101, 0x5410, R34 ;  /* 0x0000541065657816 */ /* 0x000fe40000000022 */
[----:B------:R-:W-:Y:S02]  /*10bc0*/  LOP3.LUT R7, R7, 0x7fffe000, RZ, 0xc0, !PT ;  /* 0x7fffe00007077812 */ /* 0x000fe400078ec0ff */
[----:B------:R-:W-:Y:S01]  /*10bd0*/  PRMT R97, R97, 0x5410, R24 ;  /* 0x0000541061617816 */ /* 0x000fe20000000018 */
[----:B------:R-:W-:Y:S01]  /*10be0*/  IMAD.U32 R34, R101, 0x10000, RZ ;  /* 0x0001000065227824 */ /* 0x000fe200078e00ff */
[----:B0-----:R-:W-:-:S02]  /*10bf0*/  IADD3 R9, R4, R7, R176 ;  /* 0x0000000704097210 */ /* 0x001fc40007ffe0b0 */
[----:B------:R-:W0:Y:S01]  /*10c00*/  LDS.128 R4, [R199] ;  /* 0x00000000c7047984 */ /* 0x000e220000000c00 */
[----:B------:R-:W-:Y:S01]  /*10c10*/  SHF.R.U32.HI R37, RZ, 0x10, R37 ;  /* 0x00000010ff257819 */ /* 0x000fe20000011625 */
[----:B------:R-:W-:Y:S01]  /*10c20*/  IMAD.U32 R36, R97, 0x10000, RZ ;  /* 0x0001000061247824 */ /* 0x000fe200078e00ff */
[----:B------:R-:W-:Y:S01]  /*10c30*/  SHF.R.U64 R14, R26, 0x10, R27 ;  /* 0x000000101a0e7819 */ /* 0x000fe2000000121b */
[----:B------:R-:W-:Y:S01]  /*10c40*/  IMAD R12, R9, 0x2, R18 ;  /* 0x00000002090c7824 */ /* 0x000fe200078e0212 */
[----:B------:R-:W-:Y:S02]  /*10c50*/  PRMT R98, R98, 0x5410, R25 ;  /* 0x0000541062627816 */ /* 0x000fe40000000019 */
[----:B------:R-:W-:Y:S02]  /*10c60*/  SHF.R.U32.HI R27, RZ, 0x10, R27 ;  /* 0x00000010ff1b7819 */ /* 0x000fe4000001161b */
[----:B------:R-:W1:Y:S01]  /*10c70*/  LDS.128 R8, [R12+0xc400] ;  /* 0x00c400000c087984 */ /* 0x000e620000000c00 */
[----:B------:R-:W-:Y:S01]  /*10c80*/  SHF.R.U64 R32, R38, 0x10, R39 ;  /* 0x0000001026207819 */ /* 0x000fe20000001227 */
[----:B------:R-:W-:Y:S01]  /*10c90*/  IMAD.U32 R33, R98, 0x10000, RZ ;  /* 0x0001000062217824 */ /* 0x000fe200078e00ff */
[----:B------:R-:W-:-:S02]  /*10ca0*/  PRMT R102, R102, 0x5410, R37 ;  /* 0x0000541066667816 */ /* 0x000fc40000000025 */
[----:B------:R-:W-:Y:S02]  /*10cb0*/  SHF.R.U32.HI R39, RZ, 0x10, R39 ;  /* 0x00000010ff277819 */ /* 0x000fe40000011627 */
[----:B------:R-:W-:Y:S02]  /*10cc0*/  PRMT R100, R100, 0x5410, R27 ;  /* 0x0000541064647816 */ /* 0x000fe4000000001b */
[----:B------:R-:W-:Y:S02]  /*10cd0*/  PRMT R99, R99, 0x5410, R14 ;  /* 0x0000541063637816 */ /* 0x000fe4000000000e */
[----:B------:R-:W-:Y:S01]  /*10ce0*/  PRMT R103, R103, 0x5410, R32 ;  /* 0x0000541067677816 */ /* 0x000fe20000000020 */
[----:B------:R-:W-:Y:S01]  /*10cf0*/  IMAD.U32 R35, R100, 0x10000, RZ ;  /* 0x0001000064237824 */ /* 0x000fe200078e00ff */
[----:B------:R-:W-:Y:S02]  /*10d00*/  PRMT R104, R104, 0x5410, R39 ;  /* 0x0000541068687816 */ /* 0x000fe40000000027 */
[----:B------:R-:W-:-:S02]  /*10d10*/  LOP3.LUT R97, R97, 0xffff0000, RZ, 0xc0, !PT ;  /* 0xffff000061617812 */ /* 0x000fc400078ec0ff */
[----:B------:R-:W-:Y:S02]  /*10d20*/  LOP3.LUT R101, R101, 0xffff0000, RZ, 0xc0, !PT ;  /* 0xffff000065657812 */ /* 0x000fe400078ec0ff */
        /* <DEDUP_REMOVED lines=17> */
[C---:B------:R-:W-:Y:S01]  /*10e40*/  FMUL.FTZ R37, R26.reuse, R33 ;  /* 0x000000211a257220 */ /* 0x040fe20000410000 */
[----:B------:R-:W-:Y:S02]  /*10e50*/  IMAD.U32 R32, R11, 0x10000, RZ ;  /* 0x000100000b207824 */ /* 0x000fe400078e00ff */
[C---:B------:R-:W-:Y:S01]  /*10e60*/  FFMA.FTZ R38, R13.reuse, R34, -R38 ;  /* 0x000000220d267223 */ /* 0x040fe20000010826 */
[----:B------:R-:W-:Y:S01]  /*10e70*/  FFMA.FTZ R106, R13, R36, R106 ;  /* 0x000000240d6a7223 */ /* 0x000fe2000001006a */
[-C--:B------:R-:W-:Y:S01]  /*10e80*/  FMUL.FTZ R39, R26, R25.reuse ;  /* 0x000000191a277220 */ /* 0x080fe20000410000 */
[----:B------:R-:W-:Y:S01]  /*10e90*/  FFMA.FTZ R37, R14, R25, -R37 ;  /* 0x000000190e257223 */ /* 0x000fe20000010825 */
[----:B------:R-:W-:Y:S02]  /*10ea0*/  IMAD.U32 R13, R104, 0x10000, RZ ;  /* 0x00010000680d7824 */ /* 0x000fe400078e00ff */
[----:B------:R-:W-:Y:S01]  /*10eb0*/  FMUL.FTZ R25, R32, R35 ;  /* 0x0000002320197220 */ /* 0x000fe20000410000 */
[----:B------:R-:W-:Y:S01]  /*10ec0*/  FFMA.FTZ R39, R14, R33, R39 ;  /* 0x000000210e277223 */ /* 0x000fe20000010027 */
[----:B------:R-:W-:Y:S01]  /*10ed0*/  LOP3.LUT R102, R102, 0xffff0000, RZ, 0xc0, !PT ;  /* 0xffff000066667812 */ /* 0x000fe200078ec0ff */
[-C--:B------:R-:W-:Y:S01]  /*10ee0*/  FMUL.FTZ R32, R32, R13.reuse ;  /* 0x0000000d20207220 */ /* 0x080fe20000410000 */
[----:B------:R-:W-:Y:S01]  /*10ef0*/  FFMA.FTZ R33, R24, R13, -R25 ;  /* 0x0000000d18217223 */ /* 0x000fe20000010819 */
[C---:B------:R-:W-:Y:S01]  /*10f00*/  FMUL.FTZ R13, R8.reuse, R97 ;  /* 0x00000061080d7220 */ /* 0x040fe20000410000 */
[----:B------:R-:W-:Y:S01]  /*10f10*/  FMUL.FTZ R25, R8, R101 ;  /* 0x0000006508197220 */ /* 0x000fe20000410000 */
[----:B------:R-:W-:-:S02]  /*10f20*/  IMAD.U32 R27, R10, 0x10000, RZ ;  /* 0x000100000a1b7824 */ /* 0x000fc400078e00ff */
[----:B------:R-:W-:Y:S01]  /*10f30*/  FFMA.FTZ R35, R24, R35, R32 ;  /* 0x0000002318237223 */ /* 0x000fe20000010020 */
[----:B------:R-:W-:Y:S02]  /*10f40*/  IMAD.U32 R14, R99, 0x10000, RZ ;  /* 0x00010000630e7824 */ /* 0x000fe400078e00ff */
[C---:B------:R-:W-:Y:S01]  /*10f50*/  FFMA.FTZ R13, R4.reuse, R101, -R13 ;  /* 0x00000065040d7223 */ /* 0x040fe2000001080d */
[----:B------:R-:W-:Y:S01]  /*10f60*/  FMUL.FTZ R24, R9, R98 ;  /* 0x0000006209187220 */ /* 0x000fe20000410000 */
[----:B------:R-:W-:Y:S01]  /*10f70*/  FFMA.FTZ R25, R4, R97, R25 ;  /* 0x0000006104197223 */ /* 0x000fe20000010019 */
[----:B------:R-:W-:Y:S01]  /*10f80*/  LOP3.LUT R10, R10, 0xffff0000, RZ, 0xc0, !PT ;  /* 0xffff00000a0a7812 */ /* 0x000fe200078ec0ff */
[----:B------:R-:W-:Y:S01]  /*10f90*/  IMAD.U32 R8, R103, 0x10000, RZ ;  /* 0x0001000067087824 */ /* 0x000fe200078e00ff */
[----:B------:R-:W-:Y:S01]  /*10fa0*/  LOP3.LUT R11, R11, 0xffff0000, RZ, 0xc0, !PT ;  /* 0xffff00000b0b7812 */ /* 0x000fe200078ec0ff */
[----:B------:R-:W-:Y:S01]  /*10fb0*/  FMUL.FTZ R9, R9, R102 ;  /* 0x0000006609097220 */ /* 0x000fe20000410000 */
[----:B------:R-:W-:Y:S01]  /*10fc0*/  FMUL.FTZ R4, R27, R14 ;  /* 0x0000000e1b047220 */ /* 0x000fe20000410000 */
[----:B------:R-:W-:Y:S01]  /*10fd0*/  LOP3.LUT R99, R99, 0xffff0000, RZ, 0xc0, !PT ;  /* 0xffff000063637812 */ /* 0x000fe200078ec0ff */
[----:B------:R-:W-:Y:S01]  /*10fe0*/  FFMA.FTZ R24, R5, R102, -R24 ;  /* 0x0000006605187223 */ /* 0x000fe20000010818 */
[----:B------:R-:W-:Y:S01]  /*10ff0*/  LOP3.LUT R103, R103, 0xffff0000, RZ, 0xc0, !PT ;  /* 0xffff000067677812 */ /* 0x000fe200078ec0ff */
[----:B------:R-:W-:Y:S01]  /*11000*/  FFMA.FTZ R98, R5, R98, R9 ;  /* 0x0000006205627223 */ /* 0x000fe20000010009 */
[----:B------:R-:W-:Y:S01]  /*11010*/  LOP3.LUT R104, R104, 0xffff0000, RZ, 0xc0, !PT ;  /* 0xffff000068687812 */ /* 0x000fe200078ec0ff */
[----:B------:R-:W-:Y:S01]  /*11020*/  FFMA.FTZ R26, R15, R8, -R4 ;  /* 0x000000080f1a7223 */ /* 0x000fe20000010804 */
[C---:B------:R-:W-:Y:S01]  /*11030*/  FMUL.FTZ R5, R10.reuse, R99 ;  /* 0x000000630a057220 */ /* 0x040fe20000410000 */
[----:B------:R-:W-:Y:S01]  /*11040*/  FMUL.FTZ R4, R11, R100 ;  /* 0x000000640b047220 */ /* 0x000fe20000410000 */
[----:B------:R-:W-:Y:S01]  /*11050*/  FMUL.FTZ R32, R27, R8 ;  /* 0x000000081b207220 */ /* 0x000fe20000410000 */
[-C--:B------:R-:W-:Y:S01]  /*11060*/  FMUL.FTZ R10, R10, R103.reuse ;  /* 0x000000670a0a7220 */ /* 0x080fe20000410000 */
[-C--:B------:R-:W-:Y:S01]  /*11070*/  FMUL.FTZ R11, R11, R104.reuse ;  /* 0x000000680b0b7220 */ /* 0x080fe20000410000 */
[C---:B------:R-:W-:Y:S01]  /*11080*/  FFMA.FTZ R103, R6.reuse, R103, -R5 ;  /* 0x0000006706677223 */ /* 0x040fe20000010805 */
        /* <DEDUP_REMOVED lines=14> */
.L_x_1508:
[----:B------:R-:W-:Y:S05]  /*11170*/  BSYNC B2 ;  /* 0x0000000000027941 */ /* 0x000fea0003800000 */
.L_x_1507:
[----:B------:R-:W-:Y:S05]  /*11180*/  @P3 BRA `(.L_x_1504) ;  /* 0x0000000400983947 */ /* 0x000fea0003800000 */
[----:B------:R-:W-:Y:S02]  /*11190*/  LEA.HI R105, R105, R197, RZ, 0x1d ;  /* 0x000000c569697211 */ /* 0x000fe400078fe8ff */
[----:B------:R-:W-:Y:S02]  /*111a0*/  SHF.R.U64 R26, R60, 0x10, R61 ;  /* 0x000000103c1a7819 */ /* 0x000fe4000000123d */
[----:B-12---:R-:W-:Y:S01]  /*111b0*/  SHF.R.S32.HI R4, RZ, 0x1f, R105 ;  /* 0x0000001fff047819 */ /* 0x006fe20000011469 */
[----:B------:R-:W-:Y:S01]  /*111c0*/  IMAD.SHL.U32 R5, R105, 0x8, RZ ;  /* 0x0000000869057824 */ /* 0x000fe200078e00ff */
[----:B------:R-:W-:Y:S02]  /*111d0*/  SHF.R.U64 R14, R28, 0x10, R29 ;  /* 0x000000101c0e7819 */ /* 0x000fe4000000121d */
[----:B------:R-:W-:Y:S02]  /*111e0*/  LEA.HI R105, R4, R105, RZ, 0x3 ;  /* 0x0000006904697211 */ /* 0x000fe400078f18ff */
[----:B------:R-:W-:-:S02]  /*111f0*/  LOP3.LUT R4, R174, 0x38, R5, 0xf8, !PT ;  /* 0x00000038ae047812 */ /* 0x000fc400078ef805 */
[----:B------:R-:W-:Y:S01]  /*11200*/  SHF.R.U32.HI R29, RZ, 0x10, R29 ;  /* 0x00000010ff1d7819 */ /* 0x000fe2000001161d */
[----:B------:R-:W-:Y:S01]  /*11210*/  IMAD.SHL.U32 R105, R105, 0x400, RZ ;  /* 0x0000040069697824 */ /* 0x000fe200078e00ff */
[----:B------:R-:W-:Y:S02]  /*11220*/  LOP3.LUT R4, R4, R175, RZ, 0x3c, !PT ;  /* 0x000000af04047212 */ /* 0x000fe400078e3cff */
[----:B------:R-:W-:Y:S02]  /*11230*/  SHF.R.U64 R12, R30, 0x10, R31 ;  /* 0x000000101e0c7819 */ /* 0x000fe4000000121f */
[----:B------:R-:W-:Y:S02]  /*11240*/  LOP3.LUT R105, R105, 0x7fffe000, RZ, 0xc0, !PT ;  /* 0x7fffe00069697812 */ /* 0x000fe400078ec0ff */
[----:B------:R-:W-:Y:S02]  /*11250*/  SHF.R.U64 R24, R62, 0x10, R63 ;  /* 0x000000103e187819 */ /* 0x000fe4000000123f */
[----:B------:R-:W-:-:S02]  /*11260*/  IADD3 R105, R4, R105, R176 ;  /* 0x0000006904697210 */ /* 0x000fc40007ffe0b0 */
[----:B------:R-:W1:Y:S01]  /*11270*/  LDS.128 R4, [R196] ;  /* 0x00000000c4047984 */ /* 0x000e620000000c00 */
[----:B------:R-:W-:Y:S02]  /*11280*/  SHF.R.U32.HI R31, RZ, 0x10, R31 ;  /* 0x00000010ff1f7819 */ /* 0x000fe4000001161f */
[----:B------:R-:W-:Y:S01]  /*11290*/  IMAD R105, R105, 0x2, R18 ;  /* 0x0000000269697824 */ /* 0x000fe200078e0212 */
[----:B------:R-:W-:Y:S02]  /*112a0*/  PRMT R89, R89, 0x5410, R26 ;  /* 0x0000541059597816 */ /* 0x000fe4000000001a */
[----:B------:R-:W-:Y:S02]  /*112b0*/  PRMT R85, R85, 0x5410, R14 ;  /* 0x0000541055557816 */ /* 0x000fe4000000000e */
[----:B0-----:R-:W0:Y:S01]  /*112c0*/  LDS.128 R8, [R105+0xc400] ;  /* 0x00c4000069087984 */ /* 0x001e220000000c00 */
[----:B------:R-:W-:Y:S02]  /*112d0*/  SHF.R.U32.HI R61, RZ, 0x10, R61 ;  /* 0x00000010ff3d7819 */ /* 0x000fe4000001163d */
[----:B------:R-:W-:Y:S01]  /*112e0*/  PRMT R86, R86, 0x5410, R29 ;  /* 0x0000541056567816 */ /* 0x000fe2000000001d */
[----:B------:R-:W-:Y:S01]  /*112f0*/  IMAD.U32 R29, R89, 0x10000, RZ ;  /* 0x00010000591d7824 */ /* 0x000fe200078e00ff */
[----:B------:R-:W-:-:S02]  /*11300*/  PRMT R91, R91, 0x5410, R24 ;  /* 0x000054105b5b7816 */ /* 0x000fc40000000018 */
[----:B------:R-:W-:Y:S01]  /*11310*/  PRMT R88, R88, 0x5410, R31 ;  /* 0x0000541058587816 */ /* 0x000fe2000000001f */
[----:B------:R-:W-:Y:S01]  /*11320*/  IMAD.U32 R31, R85, 0x10000, RZ ;  /* 0x00010000551f7824 */ /* 0x000fe200078e00ff */
[----:B------:R-:W-:Y:S01]  /*11330*/  SHF.R.U32.HI R63, RZ, 0x10, R63 ;  /* 0x00000010ff3f7819 */ /* 0x000fe2000001163f */
[----:B------:R-:W-:Y:S01]  /*11340*/  IMAD.U32 R28, R86, 0x10000, RZ ;  /* 0x00010000561c7824 */ /* 0x000fe200078e00ff */
[----:B------:R-:W-:Y:S01]  /*11350*/  PRMT R90, R90, 0x5410, R61 ;  /* 0x000054105a5a7816 */ /* 0x000fe2000000003d */
[----:B------:R-:W-:Y:S01]  /*11360*/  IMAD.U32 R30, R88, 0x10000, RZ ;  /* 0x00010000581e7824 */ /* 0x000fe200078e00ff */
[----:B------:R-:W-:Y:S02]  /*11370*/  PRMT R87, R87, 0x5410, R12 ;  /* 0x0000541057577816 */ /* 0x000fe4000000000c */
[----:B------:R-:W-:Y:S02]  /*11380*/  PRMT R92, R92, 0x5410, R63 ;  /* 0x000054105c5c7816 */ /* 0x000fe4000000003f */
[----:B------:R-:W-:-:S02]  /*11390*/  LOP3.LUT R85, R85, 0xffff0000, RZ, 0xc0, !PT ;  /* 0xffff000055557812 */ /* 0x000fc400078ec0ff */
[----:B------:R-:W-:Y:S02]  /*113a0*/  LOP3.LUT R89, R89, 0xffff0000, RZ, 0xc0, !PT ;  /* 0xffff000059597812 */ /* 0x000fe400078ec0ff */
[----:B------:R-:W-:Y:S02]  /*113b0*/  LOP3.LUT R86, R86, 0xffff0000, RZ, 0xc0, !PT ;  /* 0xffff000056567812 */ /* 0x000fe400078ec0ff */
[----:B------:R-:W-:Y:S01]  /*113c0*/  LOP3.LUT R88, R88, 0xffff0000, RZ, 0xc0, !PT ;  /* 0xffff000058587812 */ /* 0x000fe200078ec0ff */
[C---:B-1----:R-:W-:Y:S01]  /*113d0*/  IMAD.U32 R12, R4.reuse, 0x10000, RZ ;  /* 0x00010000040c7824 */ /* 0x042fe200078e00ff */
[----:B------:R-:W-:Y:S01]  /*113e0*/  LOP3.LUT R4, R4, 0xffff0000, RZ, 0xc0, !PT ;  /* 0xffff000004047812 */ /* 0x000fe200078ec0ff */
[C---:B------:R-:W-:Y:S01]  /*113f0*/  IMAD.U32 R13, R5.reuse, 0x10000, RZ ;  /* 0x00010000050d7824 */ /* 0x040fe200078e00ff */
[----:B------:R-:W-:Y:S01]  /*11400*/  LOP3.LUT R5, R5, 0xffff0000, RZ, 0xc0, !PT ;  /* 0xffff000005057812 */ /* 0x000fe200078ec0ff */
        /* <DEDUP_REMOVED lines=8> */
[C---:B------:R-:W-:Y:S01]  /*11490*/  FMUL.FTZ R33, R24.reuse, R31 ;  /* 0x0000001f18217220 */ /* 0x040fe20000410000 */
[----:B------:R-:W-:Y:S01]  /*114a0*/  FMUL.FTZ R35, R24, R29 ;  /* 0x0000001d18237220 */ /* 0x000fe20000410000 */
[----:B------:R-:W-:-:S02]  /*114b0*/  IMAD.U32 R24, R90, 0x10000, RZ ;  /* 0x000100005a187824 */ /* 0x000fc400078e00ff */
[----:B------:R-:W-:Y:S01]  /*114c0*/  FMUL.FTZ R32, R25, R28 ;  /* 0x0000001c19207220 */ /* 0x000fe20000410000 */
[----:B------:R-:W-:Y:S02]  /*114d0*/  IMAD.U32 R27, R11, 0x10000, RZ ;  /* 0x000100000b1b7824 */ /* 0x000fe400078e00ff */
[C---:B------:R-:W-:Y:S01]  /*114e0*/  FFMA.FTZ R33, R12.reuse, R29, -R33 ;  /* 0x0000001d0c217223 */ /* 0x040fe20000010821 */
[----:B------:R-:W-:Y:S01]  /*114f0*/  FFMA.FTZ R35, R12, R31, R35 ;  /* 0x0000001f0c237223 */ /* 0x000fe20000010023 */
[----:B------:R-:W-:Y:S02]  /*11500*/  IMAD.U32 R12, R92, 0x10000, RZ ;  /* 0x000100005c0c7824 */ /* 0x000fe400078e00ff */
[-C--:B------:R-:W-:Y:S01]  /*11510*/  FMUL.FTZ R34, R25, R24.reuse ;  /* 0x0000001819227220 */ /* 0x080fe20000410000 */
[----:B------:R-:W-:Y:S01]  /*11520*/  FFMA.FTZ R32, R13, R24, -R32 ;  /* 0x000000180d207223 */ /* 0x000fe20000010820 */
[C---:B------:R-:W-:Y:S01]  /*11530*/  FMUL.FTZ R24, R27.reuse, R30 ;  /* 0x0000001e1b187220 */ /* 0x040fe20000410000 */
[----:B------:R-:W-:Y:S01]  /*11540*/  FMUL.FTZ R27, R27, R12 ;  /* 0x0000000c1b1b7220 */ /* 0x000fe20000410000 */
[----:B------:R-:W-:Y:S01]  /*11550*/  FFMA.FTZ R34, R13, R28, R34 ;  /* 0x0000001c0d227223 */ /* 0x000fe20000010022 */
[----:B------:R-:W-:Y:S01]  /*11560*/  LOP3.LUT R90, R90, 0xffff0000, RZ, 0xc0, !PT ;  /* 0xffff00005a5a7812 */ /* 0x000fe200078ec0ff */
[C---:B------:R-:W-:Y:S01]  /*11570*/  FMUL.FTZ R13, R8.reuse, R85 ;  /* 0x00000055080d7220 */ /* 0x040fe20000410000 */
[C---:B------:R-:W-:Y:S01]  /*11580*/  FFMA.FTZ R28, R15.reuse, R12, -R24 ;  /* 0x0000000c0f1c7223 */ /* 0x040fe20000010818 */
[----:B------:R-:W-:Y:S01]  /*11590*/  FFMA.FTZ R30, R15, R30, R27 ;  /* 0x0000001e0f1e7223 */ /* 0x000fe2000001001b */
[----:B------:R-:W-:Y:S01]  /*115a0*/  FMUL.FTZ R25, R8, R89 ;  /* 0x0000005908197220 */ /* 0x000fe20000410000 */
[----:B------:R-:W-:-:S02]  /*115b0*/  IMAD.U32 R26, R10, 0x10000, RZ ;  /* 0x000100000a1a7824 */ /* 0x000fc400078e00ff */
[C---:B------:R-:W-:Y:S01]  /*115c0*/  FFMA.FTZ R8, R4.reuse, R89, -R13 ;  /* 0x0000005904087223 */ /* 0x040fe2000001080d */
[----:B------:R-:W-:Y:S02]  /*115d0*/  IMAD.U32 R15, R87, 0x10000, RZ ;  /* 0x00010000570f7824 */ /* 0x000fe400078e00ff */
[C---:B------:R-:W-:Y:S01]  /*115e0*/  FMUL.FTZ R24, R9.reuse, R86 ;  /* 0x0000005609187220 */ /* 0x040fe20000410000 */
[-C--:B------:R-:W-:Y:S01]  /*115f0*/  FMUL.FTZ R27, R9, R90.reuse ;  /* 0x0000005a091b7220 */ /* 0x080fe20000410000 */
[----:B------:R-:W-:Y:S02]  /*11600*/  IMAD.U32 R13, R91, 0x10000, RZ ;  /* 0x000100005b0d7824 */ /* 0x000fe400078e00ff */
[----:B------:R-:W-:Y:S01]  /*11610*/  FFMA.FTZ R12, R4, R85, R25 ;  /* 0x00000055040c7223 */ /* 0x000fe20000010019 */
[----:B------:R-:W-:Y:S01]  /*11620*/  FMUL.FTZ R25, R26, R15 ;  /* 0x0000000f1a197220 */ /* 0x000fe20000410000 */
[C---:B------:R-:W-:Y:S01]  /*11630*/  FFMA.FTZ R9, R5.reuse, R90, -R24 ;  /* 0x0000005a05097223 */ /* 0x040fe20000010818 */
[----:B------:R-:W-:Y:S01]  /*11640*/  FFMA.FTZ R27, R5, R86, R27 ;  /* 0x00000056051b7223 */ /* 0x000fe2000001001b */
[----:B------:R-:W-:Y:S01]  /*11650*/  LOP3.LUT R10, R10, 0xffff0000, RZ, 0xc0, !PT ;  /* 0xffff00000a0a7812 */ /* 0x000fe200078ec0ff */
[-C--:B------:R-:W-:Y:S01]  /*11660*/  FMUL.FTZ R5, R26, R13.reuse ;  /* 0x0000000d1a057220 */ /* 0x080fe20000410000 */
[----:B------:R-:W-:Y:S01]  /*11670*/  LOP3.LUT R11, R11, 0xffff0000, RZ, 0xc0, !PT ;  /* 0xffff00000b0b7812 */ /* 0x000fe200078ec0ff */
[C---:B------:R-:W-:Y:S01]  /*11680*/  FFMA.FTZ R25, R14.reuse, R13, -R25 ;  /* 0x0000000d0e197223 */ /* 0x040fe20000010819 */
[----:B------:R-:W-:Y:S01]  /*11690*/  LOP3.LUT R87, R87, 0xffff0000, RZ, 0xc0, !PT ;  /* 0xffff000057577812 */ /* 0x000fe200078ec0ff */
[----:B------:R-:W-:Y:S01]  /*116a0*/  FFMA.FTZ R14, R14, R15, R5 ;  /* 0x0000000f0e0e7223 */ /* 0x000fe20000010005 */
[----:B------:R-:W-:Y:S01]  /*116b0*/  LOP3.LUT R91, R91, 0xffff0000, RZ, 0xc0, !PT ;  /* 0xffff00005b5b7812 */ /* 0x000fe200078ec0ff */
[----:B------:R-:W-:Y:S01]  /*116c0*/  FMUL.FTZ R24, R11, R88 ;  /* 0x000000580b187220 */ /* 0x000fe20000410000 */
[----:B------:R-:W-:Y:S01]  /*116d0*/  LOP3.LUT R92, R92, 0xffff0000, RZ, 0xc0, !PT ;  /* 0xffff00005c5c7812 */ /* 0x000fe200078ec0ff */
[----:B------:R-:W-:-:S02]  /*116e0*/  FMUL.FTZ R5, R10, R87 ;  /* 0x000000570a057220 */ /* 0x000fc40000410000 */
[-C--:B------:R-:W-:Y:S02]  /*116f0*/  FMUL.FTZ R4, R10, R91.reuse ;  /* 0x0000005b0a047220 */ /* 0x080fe40000410000 */
[-C--:B------:R-:W-:Y:S01]  /*11700*/  FMUL.FTZ R13, R11, R92.reuse ;  /* 0x0000005c0b0d7220 */ /* 0x080fe20000410000 */
[C---:B------:R-:W-:Y:S01]  /*11710*/  FFMA.FTZ R10, R6.reuse, R91, -R5 ;  /* 0x0000005b060a7223 */ /* 0x040fe20000010805 */
[C---:B------:R-:W-:Y:S01]  /*11720*/  FFMA.FTZ R11, R7.reuse, R92, -R24 ;  /* 0x0000005c070b7223 */ /* 0x040fe20000010818 */
[----:B------:R-:W-:Y:S01]  /*11730*/  FFMA.FTZ R87, R6, R87, R4 ;  /* 0x0000005706577223 */ /* 0x000fe20000010004 */
[----:B------:R-:W-:Y:S01]  /*11740*/  FFMA.FTZ R13, R7, R88, R13 ;  /* 0x00000058070d7223 */ /* 0x000fe2000001000d */
[----:B------:R-:W-:Y:S02]  /*11750*/  F2FP.BF16.F32.PACK_AB R4, R8, R33 ;  /* 0x000000210804723e */ /* 0x000fe400000010ff */
[----:B------:R-:W-:Y:S02]  /*11760*/  F2FP.BF16.F32.PACK_AB R5, R9, R32 ;  /* 0x000000200905723e */ /* 0x000fe400000010ff */
[----:B------:R-:W-:-:S02]  /*11770*/  F2FP.BF16.F32.PACK_AB R6, R10, R25 ;  /* 0x000000190a06723e */ /* 0x000fc400000010ff */
[----:B------:R-:W-:Y:S02]  /*11780*/  F2FP.BF16.F32.PACK_AB R7, R11, R28 ;  /* 0x0000001c0b07723e */ /* 0x000fe400000010ff */
[----:B------:R-:W-:Y:S02]  /*11790*/  F2FP.BF16.F32.PACK_AB R8, R12, R35 ;  /* 0x000000230c08723e */ /* 0x000fe400000010ff */
[----:B------:R-:W-:Y:S01]  /*117a0*/  F2FP.BF16.F32.PACK_AB R9, R27, R34 ;  /* 0x000000221b09723e */ /* 0x000fe200000010ff */
[----:B------:R3:W-:Y:S01]  /*117b0*/  STS.128 [R196], R4 ;  /* 0x00000004c4007388 */ /* 0x0007e20000000c00 */
[----:B------:R-:W-:Y:S02]  /*117c0*/  F2FP.BF16.F32.PACK_AB R10, R87, R14 ;  /* 0x0000000e570a723e */ /* 0x000fe400000010ff */
[----:B------:R-:W-:-:S05]  /*117d0*/  F2FP.BF16.F32.PACK_AB R11, R13, R30 ;  /* 0x0000001e0d0b723e */ /* 0x000fca00000010ff */
[----:B------:R3:W-:Y:S02]  /*117e0*/  STS.128 [R105+0xc400], R8 ;  /* 0x00c4000869007388 */ /* 0x0007e40000000c00 */
.L_x_1504:
[----:B------:R-:W-:Y:S05]  /*117f0*/  BSYNC B1 ;  /* 0x0000000000017941 */ /* 0x000fea0003800000 */
.L_x_1503:
[----:B------:R-:W-:Y:S05]  /*11800*/  @P1 BRA `(.L_x_1478) ;  /* 0x0000001000f41947 */ /* 0x000fea0003800000 */
[----:B--2---:R-:W2:Y:S01]  /*11810*/  LDC R12, c[0x0][0x3d4] ;  /* 0x0000f500ff0c7b82 */ /* 0x004ea20000000800 */
[----:B------:R-:W-:Y:S01]  /*11820*/  BSSY B1, `(.L_x_1509) ;  /* 0x000006b000017945 */ /* 0x000fe20003800000 */
[-C--:B--2---:R-:W-:Y:S02]  /*11830*/  ISETP.GE.AND P0, PT, R22, R12.reuse, PT ;  /* 0x0000000c1600720c */ /* 0x084fe40003f06270 */
[-C--:B------:R-:W-:Y:S02]  /*11840*/  ISETP.GE.AND P1, PT, R165, R12.reuse, PT ;  /* 0x0000000ca500720c */ /* 0x080fe40003f26270 */
[----:B------:R-:W-:-:S09]  /*11850*/  ISETP.GE.AND P2, PT, R166, R12, PT ;  /* 0x0000000ca600720c */ /* 0x000fd20003f46270 */
[----:B------:R-:W-:Y:S05]  /*11860*/  @P0 BRA `(.L_x_1510) ;  /* 0x0000000400980947 */ /* 0x000fea0003800000 */
[----:B-1-3--:R-:W-:Y:S02]  /*11870*/  LEA.HI R4, R12, R188, RZ, 0x1d ;  /* 0x000000bc0c047211 */ /* 0x00afe400078fe8ff */
        /* <DEDUP_REMOVED lines=11> */
[----:B------:R-:W-:Y:S02]  /*11930*/  PRMT R93, R93, 0x5410, R28 ;  /* 0x000054105d5d7816 */ /* 0x000fe4000000001c */
[----:B0-----:R-:W-:-:S02]  /*11940*/  IADD3 R9, R4, R7, R177 ;  /* 0x0000000704097210 */ /* 0x001fc40007ffe0b1 */
[----:B------:R-:W0:Y:S01]  /*11950*/  LDS.128 R4, [R198] ;  /* 0x00000000c6047984 */ /* 0x000e220000000c00 */
[----:B------:R-:W-:Y:S01]  /*11960*/  PRMT R75, R75, 0x5410, R24 ;  /* 0x000054104b4b7816 */ /* 0x000fe20000000018 */
[----:B------:R-:W-:Y:S01]  /*11970*/  IMAD.U32 R31, R93, 0x10000, RZ ;  /* 0x000100005d1f7824 */ /* 0x000fe200078e00ff */
[----:B------:R-:W-:Y:S01]  /*11980*/  SHF.R.U32.HI R53, RZ, 0x10, R53 ;  /* 0x00000010ff357819 */ /* 0x000fe20000011635 */
[----:B------:R-:W-:Y:S01]  /*11990*/  IMAD R13, R9, 0x2, R18 ;  /* 0x00000002090d7824 */ /* 0x000fe200078e0212 */
[----:B------:R-:W-:Y:S01]  /*119a0*/  SHF.R.U64 R14, R42, 0x10, R43 ;  /* 0x000000102a0e7819 */ /* 0x000fe2000000122b */
[----:B------:R-:W-:Y:S01]  /*119b0*/  IMAD.U32 R33, R75, 0x10000, RZ ;  /* 0x000100004b217824 */ /* 0x000fe200078e00ff */
[----:B------:R-:W-:Y:S02]  /*119c0*/  PRMT R76, R76, 0x5410, R41 ;  /* 0x000054104c4c7816 */ /* 0x000fe40000000029 */
[----:B------:R-:W1:Y:S01]  /*119d0*/  LDS.128 R8, [R13+0xc400] ;  /* 0x00c400000d087984 */ /* 0x000e620000000c00 */
[----:B------:R-:W-:-:S02]  /*119e0*/  SHF.R.U32.HI R43, RZ, 0x10, R43 ;  /* 0x00000010ff2b7819 */ /* 0x000fc4000001162b */
[----:B------:R-:W-:Y:S01]  /*119f0*/  PRMT R95, R95, 0x5410, R26 ;  /* 0x000054105f5f7816 */ /* 0x000fe2000000001a */
[----:B------:R-:W-:Y:S01]  /*11a00*/  IMAD.U32 R30, R76, 0x10000, RZ ;  /* 0x000100004c1e7824 */ /* 0x000fe200078e00ff */
[----:B------:R-:W-:Y:S02]  /*11a10*/  SHF.R.U32.HI R55, RZ, 0x10, R55 ;  /* 0x00000010ff377819 */ /* 0x000fe40000011637 */
[----:B------:R-:W-:Y:S02]  /*11a20*/  PRMT R94, R94, 0x5410, R53 ;  /* 0x000054105e5e7816 */ /* 0x000fe40000000035 */
[----:B------:R-:W-:Y:S02]  /*11a30*/  PRMT R77, R77, 0x5410, R14 ;  /* 0x000054104d4d7816 */ /* 0x000fe4000000000e */
[----:B------:R-:W-:Y:S02]  /*11a40*/  PRMT R78, R78, 0x5410, R43 ;  /* 0x000054104e4e7816 */ /* 0x000fe4000000002b */
[----:B------:R-:W-:-:S02]  /*11a50*/  PRMT R96, R96, 0x5410, R55 ;  /* 0x0000541060607816 */ /* 0x000fc40000000037 */
[----:B------:R-:W-:Y:S01]  /*11a60*/  LOP3.LUT R75, R75, 0xffff0000, RZ, 0xc0, !PT ;  /* 0xffff00004b4b7812 */ /* 0x000fe200078ec0ff */
[----:B------:R-:W-:Y:S01]  /*11a70*/  IMAD.U32 R32, R78, 0x10000, RZ ;  /* 0x000100004e207824 */ /* 0x000fe200078e00ff */
        /* <DEDUP_REMOVED lines=69> */
.L_x_1510:
[----:B------:R-:W-:Y:S05]  /*11ed0*/  BSYNC B1 ;  /* 0x0000000000017941 */ /* 0x000fea0003800000 */
.L_x_1509:
[----:B------:R-:W-:Y:S04]  /*11ee0*/  BSSY B1, `(.L_x_1511) ;  /* 0x0000068000017945 */ /* 0x000fe80003800000 */
[----:B------:R-:W-:Y:S05]  /*11ef0*/  @P1 BRA `(.L_x_1512) ;  /* 0x0000000400981947 */ /* 0x000fea0003800000 */
[----:B-123--:R-:W-:Y:S02]  /*11f00*/  LEA.HI R4, R12, R189, RZ, 0x1d ;  /* 0x000000bd0c047211 */ /* 0x00efe400078fe8ff */
        /* <DEDUP_REMOVED lines=101> */
.L_x_1512:
[----:B------:R-:W-:Y:S05]  /*12560*/  BSYNC B1 ;  /* 0x0000000000017941 */ /* 0x000fea0003800000 */
.L_x_1511:
[----:B------:R-:W-:Y:S05]  /*12570*/  @P2 BRA `(.L_x_1478) ;  /* 0x0000000400982947 */ /* 0x000fea0003800000 */
[----:B------:R-:W-:Y:S02]  /*12580*/  LEA.HI R12, R12, R197, RZ, 0x1d ;  /* 0x000000c50c0c7211 */ /* 0x000fe400078fe8ff */
[----:B------:R-:W-:Y:S02]  /*12590*/  SHF.R.U64 R15, R48, 0x10, R49 ;  /* 0x00000010300f7819 */ /* 0x000fe40000001231 */
[----:B-1234-:R-:W-:Y:S01]  /*125a0*/  SHF.R.S32.HI R7, RZ, 0x1f, R12 ;  /* 0x0000001fff077819 */ /* 0x01efe2000001140c */
        /* <DEDUP_REMOVED lines=18> */
[----:B------:R-:W-:Y:S02]  /*126d0*/  SHF.R.U64 R14, R66, 0x10, R67 ;  /* 0x00000010420e7819 */ /* 0x000fe40000001243 */
[----:B------:R-:W1:Y:S01]  /*126e0*/  LDS.128 R8, [R12+0xc400] ;  /* 0x00c400000c087984 */ /* 0x000e620000000c00 */
[----:B------:R-:W-:Y:S01]  /*126f0*/  SHF.R.U32.HI R50, RZ, 0x10, R51 ;  /* 0x00000010ff327819 */ /* 0x000fe20000011633 */
[----:B------:R-:W-:Y:S01]  /*12700*/  IMAD.U32 R29, R28, 0x10000, RZ ;  /* 0x000100001c1d7824 */ /* 0x000fe200078e00ff */
[----:B------:R-:W-:-:S02]  /*12710*/  SHF.R.U32.HI R67, RZ, 0x10, R67 ;  /* 0x00000010ff437819 */ /* 0x000fc40000011643 */
[----:B------:R-:W-:Y:S02]  /*12720*/  PRMT R70, R70, 0x5410, R65 ;  /* 0x0000541046467816 */ /* 0x000fe40000000041 */
[----:B------:R-:W-:Y:S02]  /*12730*/  PRMT R30, R20, 0x5410, R13 ;  /* 0x00005410141e7816 */ /* 0x000fe4000000000d */
[----:B------:R-:W-:Y:S02]  /*12740*/  PRMT R31, R21, 0x5410, R50 ;  /* 0x00005410151f7816 */ /* 0x000fe40000000032 */
[----:B------:R-:W-:Y:S02]  /*12750*/  PRMT R72, R72, 0x5410, R67 ;  /* 0x0000541048487816 */ /* 0x000fe40000000043 */
[----:B------:R-:W-:Y:S02]  /*12760*/  PRMT R71, R71, 0x5410, R14 ;  /* 0x0000541047477816 */ /* 0x000fe4000000000e */
[----:B------:R-:W-:-:S02]  /*12770*/  LOP3.LUT R26, R26, 0xffff0000, RZ, 0xc0, !PT ;  /* 0xffff00001a1a7812 */ /* 0x000fc400078ec0ff */
        /* <DEDUP_REMOVED lines=18> */
[----:B------:R-:W-:Y:S01]  /*128a0*/  FFMA.FTZ R32, R0, R25, -R33 ;  /* 0x0000001900207223 */ /* 0x000fe20000010821 */
[----:B------:R-:W-:Y:S02]  /*128b0*/  IMAD.U32 R24, R11, 0x10000, RZ ;  /* 0x000100000b187824 */ /* 0x000fe400078e00ff */
[-C--:B------:R-:W-:Y:S01]  /*128c0*/  FMUL.FTZ R20, R20, R15.reuse ;  /* 0x0000000f14147220 */ /* 0x080fe20000410000 */
[----:B------:R-:W-:Y:S02]  /*128d0*/  IMAD.U32 R33, R31, 0x10000, RZ ;  /* 0x000100001f217824 */ /* 0x000fe400078e00ff */
[----:B------:R-:W-:Y:S01]  /*128e0*/  FFMA.FTZ R34, R13, R15, -R34 ;  /* 0x0000000f0d227223 */ /* 0x000fe20000010822 */
[----:B------:R-:W-:Y:S02]  /*128f0*/  IMAD.U32 R25, R72, 0x10000, RZ ;  /* 0x0001000048197824 */ /* 0x000fe400078e00ff */
[----:B------:R-:W-:Y:S01]  /*12900*/  FFMA.FTZ R35, R0, R27, R35 ;  /* 0x0000001b00237223 */ /* 0x000fe20000010023 */
[----:B------:R-:W-:Y:S01]  /*12910*/  FMUL.FTZ R15, R24, R33 ;  /* 0x00000021180f7220 */ /* 0x000fe20000410000 */
[----:B------:R-:W-:Y:S01]  /*12920*/  LOP3.LUT R70, R70, 0xffff0000, RZ, 0xc0, !PT ;  /* 0xffff000046467812 */ /* 0x000fe200078ec0ff */
[-C--:B------:R-:W-:Y:S01]  /*12930*/  FMUL.FTZ R24, R24, R25.reuse ;  /* 0x0000001918187220 */ /* 0x080fe20000410000 */
[----:B------:R-:W-:Y:S01]  /*12940*/  FMUL.FTZ R0, R8, R26 ;  /* 0x0000001a08007220 */ /* 0x000fe20000410000 */
[----:B------:R-:W-:Y:S01]  /*12950*/  FFMA.FTZ R25, R14, R25, -R15 ;  /* 0x000000190e197223 */ /* 0x000fe2000001080f */
[----:B------:R-:W-:-:S02]  /*12960*/  IMAD.U32 R21, R10, 0x10000, RZ ;  /* 0x000100000a157824 */ /* 0x000fc400078e00ff */
[----:B------:R-:W-:Y:S01]  /*12970*/  FFMA.FTZ R33, R14, R33, R24 ;  /* 0x000000210e217223 */ /* 0x000fe20000010018 */
[----:B------:R-:W-:Y:S01]  /*12980*/  FMUL.FTZ R14, R8, R69 ;  /* 0x00000045080e7220 */ /* 0x000fe20000410000 */
[----:B------:R-:W-:Y:S02]  /*12990*/  IMAD.U32 R8, R30, 0x10000, RZ ;  /* 0x000100001e087824 */ /* 0x000fe400078e00ff */
[----:B------:R-:W-:Y:S01]  /*129a0*/  FFMA.FTZ R20, R13, R29, R20 ;  /* 0x0000001d0d147223 */ /* 0x000fe20000010014 */
[----:B------:R-:W-:Y:S01]  /*129b0*/  FMUL.FTZ R13, R9, R28 ;  /* 0x0000001c090d7220 */ /* 0x000fe20000410000 */
[----:B------:R-:W-:Y:S01]  /*129c0*/  FFMA.FTZ R69, R3, R69, -R0 ;  /* 0x0000004503457223 */ /* 0x000fe20000010800 */
[----:B------:R-:W-:Y:S01]  /*129d0*/  FMUL.FTZ R9, R9, R70 ;  /* 0x0000004609097220 */ /* 0x000fe20000410000 */
[----:B------:R-:W-:Y:S02]  /*129e0*/  IMAD.U32 R0, R71, 0x10000, RZ ;  /* 0x0001000047007824 */ /* 0x000fe400078e00ff */
[----:B------:R-:W-:Y:S01]  /*129f0*/  FMUL.FTZ R24, R21, R8 ;  /* 0x0000000815187220 */ /* 0x000fe20000410000 */
[C---:B------:R-:W-:Y:S01]  /*12a00*/  FFMA.FTZ R13, R4.reuse, R70, -R13 ;  /* 0x00000046040d7223 */ /* 0x040fe2000001080d */
[----:B------:R-:W-:Y:S01]  /*12a10*/  FFMA.FTZ R9, R4, R28, R9 ;  /* 0x0000001c04097223 */ /* 0x000fe20000010009 */
[----:B------:R-:W-:Y:S01]  /*12a20*/  FFMA.FTZ R14, R3, R26, R14 ;  /* 0x0000001a030e7223 */ /* 0x000fe2000001000e */
[-C--:B------:R-:W-:Y:S01]  /*12a30*/  FMUL.FTZ R4, R21, R0.reuse ;  /* 0x0000000015047220 */ /* 0x080fe20000410000 */
[----:B------:R-:W-:Y:S01]  /*12a40*/  FFMA.FTZ R24, R5, R0, -R24 ;  /* 0x0000000005187223 */ /* 0x000fe20000010818 */
[----:B------:R-:W-:-:S02]  /*12a50*/  LOP3.LUT R10, R10, 0xffff0000, RZ, 0xc0, !PT ;  /* 0xffff00000a0a7812 */ /* 0x000fc400078ec0ff */
[----:B------:R-:W-:Y:S01]  /*12a60*/  LOP3.LUT R11, R11, 0xffff0000, RZ, 0xc0, !PT ;  /* 0xffff00000b0b7812 */ /* 0x000fe200078ec0ff */
[----:B------:R-:W-:Y:S01]  /*12a70*/  FFMA.FTZ R15, R5, R8, R4 ;  /* 0x00000008050f7223 */ /* 0x000fe20000010004 */
[----:B------:R-:W-:Y:S02]  /*12a80*/  LOP3.LUT R3, R30, 0xffff0000, RZ, 0xc0, !PT ;  /* 0xffff00001e037812 */ /* 0x000fe400078ec0ff */
[----:B------:R-:W-:Y:S02]  /*12a90*/  LOP3.LUT R0, R31, 0xffff0000, RZ, 0xc0, !PT ;  /* 0xffff00001f007812 */ /* 0x000fe400078ec0ff */
[----:B------:R-:W-:Y:S01]  /*12aa0*/  LOP3.LUT R71, R71, 0xffff0000, RZ, 0xc0, !PT ;  /* 0xffff000047477812 */ /* 0x000fe200078ec0ff */
[----:B------:R-:W-:Y:S01]  /*12ab0*/  FMUL.FTZ R5, R10, R3 ;  /* 0x000000030a057220 */ /* 0x000fe20000410000 */
[----:B------:R-:W-:Y:S01]  /*12ac0*/  LOP3.LUT R72, R72, 0xffff0000, RZ, 0xc0, !PT ;  /* 0xffff000048487812 */ /* 0x000fe200078ec0ff */
[C---:B------:R-:W-:Y:S01]  /*12ad0*/  FMUL.FTZ R4, R11.reuse, R0 ;  /* 0x000000000b047220 */ /* 0x040fe20000410000 */
[----:B------:R-:W-:Y:S01]  /*12ae0*/  F2FP.BF16.F32.PACK_AB R8, R14, R35 ;  /* 0x000000230e08723e */ /* 0x000fe200000010ff */
[-C--:B------:R-:W-:Y:S01]  /*12af0*/  FMUL.FTZ R10, R10, R71.reuse ;  /* 0x000000470a0a7220 */ /* 0x080fe20000410000 */
[C---:B------:R-:W-:Y:S01]  /*12b00*/  FFMA.FTZ R71, R6.reuse, R71, -R5 ;  /* 0x0000004706477223 */ /* 0x040fe20000010805 */
        /* <DEDUP_REMOVED lines=11> */
[----:B------:R-:W-:-:S05]  /*12bc0*/  F2FP.BF16.F32.PACK_AB R11, R0, R33 ;  /* 0x00000021000b723e */ /* 0x000fca00000010ff */
[----:B------:R0:W-:Y:S02]  /*12bd0*/  STS.128 [R12+0xc400], R8 ;  /* 0x00c400080c007388 */ /* 0x0001e40000000c00 */
.L_x_1478:
[----:B------:R-:W-:Y:S05]  /*12be0*/  BSYNC B0 ;  /* 0x0000000000007941 */ /* 0x000fea0003800000 */
.L_x_1450:
        /* <DEDUP_REMOVED lines=8> */
.L_x_1448:
[----:B------:R-:W-:-:S06]  /*12c70*/  ULOP3.LUT UR4, UR60, 0x1, URZ, 0xfc, !UPT ;  /* 0x000000013c047892 */ /* 0x000fcc000f8efc3f */
[----:B------:R-:W-:-:S05]  /*12c80*/  IMAD.U32 R0, RZ, RZ, UR4 ;  /* 0x00000004ff007e24 */ /* 0x000fca000f8e00ff */
[----:B------:R-:W-:-:S13]  /*12c90*/  ISETP.NE.AND P0, PT, R0, 0x3, PT ;  /* 0x000000030000780c */ /* 0x000fda0003f05270 */
[----:B------:R-:W-:Y:S05]  /*12ca0*/  @!P0 BRA `(.L_x_1513) ;  /* 0x0000000000048947 */ /* 0x000fea0003800000 */
[----:B------:R-:W-:Y:S01]  /*12cb0*/  BPT.TRAP 0x1 ;  /* 0x000000040000795c */ /* 0x000fe20000300000 */
.L_x_1513:
[----:B01----:R-:W-:Y:S01]  /*12cc0*/  IMAD R3, R160, 0x8, R18 ;  /* 0x00000008a0037824 */ /* 0x003fe200078e0212 */
[----:B------:R-:W-:-:S04]  /*12cd0*/  SHF.L.U32 R0, R161, 0x1f, RZ ;  /* 0x0000001fa1007819 */ /* 0x000fc800000006ff */
[----:B------:R0:W1:Y:S01]  /*12ce0*/  SYNCS.PHASECHK.TRANS64.TRYWAIT P2, [R3+URZ+0x2a830], R0 ;  /* 0x02a83000030075a7 */ /* 0x000062000804017f */
[----:B------:R-:W-:Y:S05]  /*12cf0*/  @!P0 BRA `(.L_x_1514) ;  /* 0x0000000000048947 */ /* 0x000fea0003800000 */
[----:B------:R-:W-:Y:S01]  /*12d00*/  BPT.TRAP 0x1 ;  /* 0x000000040000795c */ /* 0x000fe20000300000 */
.L_x_1514:
[----:B--234-:R-:W2:Y:S02]  /*12d10*/  S2R R4, SR_TID.X ;  /* 0x0000000000047919 */ /* 0x01cea40000002100 */
[----:B--2---:R-:W-:-:S04]  /*12d20*/  LOP3.LUT R4, R4, 0x7f, RZ, 0xc0, !PT ;  /* 0x0000007f04047812 */ /* 0x004fc800078ec0ff */
[----:B------:R-:W-:Y:S01]  /*12d30*/  ISETP.NE.AND P1, PT, R4, RZ, PT ;  /* 0x000000ff0400720c */ /* 0x000fe20003f25270 */
[----:B-1----:R-:W-:-:S12]  /*12d40*/  @P2 BRA `(.L_x_1515) ;  /* 0x0000000000082947 */ /* 0x002fd80003800000 */
[----:B------:R-:W1:Y:S02]  /*12d50*/  SYNCS.PHASECHK.TRANS64.TRYWAIT P2, [R3+URZ+0x2a830], R0 ;  /* 0x02a83000030075a7 */ /* 0x000e64000804017f */
[----:B-1----:R-:W-:Y:S05]  /*12d60*/  @!P2 BRA `(.L_x_1516) ;  /* 0x0000015000d0a947 */ /* 0x002fea0003800000 */
.L_x_1515:
[----:B------:R-:W-:Y:S05]  /*12d70*/  WARPSYNC.ALL ;  /* 0x0000000000007948 */ /* 0x000fea0003800000 */
[----:B01----:R-:W-:Y:S01]  /*12d80*/  VIADD R0, R18, 0x18400 ;  /* 0x0001840012007836 */ /* 0x003fe20000000000 */
        /* <DEDUP_REMOVED lines=14> */
[----:B------:R-:W0:Y:S03]  /*12e70*/  LDC.64 R12, c[0x0][0x9e0] ;  /* 0x00027800ff0c7b82 */ /* 0x000e260000000a00 */
[----:B------:R-:W-:Y:S01]  /*12e80*/  IMAD R4, R160, 0x900, R8 ;  /* 0x00000900a0047824 */ /* 0x000fe200078e0208 */
[----:B------:R-:W-:-:S02]  /*12e90*/  UIADD3 UR5, UR4, 0x2, URZ ;  /* 0x0000000204057890 */ /* 0x000fc4000fffe03f */
[----:B------:R-:W-:Y:S01]  /*12ea0*/  UMOV UR8, UR4 ;  /* 0x0000000400087c82 */ /* 0x000fe20008000000 */
[C---:B------:R-:W-:Y:S01]  /*12eb0*/  VIADD R6, R4.reuse, 0x2 ;  /* 0x0000000204067836 */ /* 0x040fe20000000000 */
[----:B------:R-:W-:Y:S01]  /*12ec0*/  R2UR UR10, R4 ;  /* 0x00000000040a72ca */ /* 0x000fe200000e0000 */
[----:B------:R-:W-:-:S05]  /*12ed0*/  IMAD.U32 R10, RZ, RZ, UR8 ;  /* 0x00000008ff0a7e24 */ /* 0x000fca000f8e00ff */
[----:B------:R1:W-:Y:S07]  /*12ee0*/  STL.64 [R1+0x38], R10 ;  /* 0x0000380a01007387 */ /* 0x0003ee0000100a00 */
[----:B------:R-:W-:Y:S01]  /*12ef0*/  HGMMA.64x96x16.F32.BF16 R24, gdesc[UR8], RZ, !UPT, gsb0 ;  /* 0x01600000081879f0 */ /* 0x000fe2000c0018ff */
[----:B------:R-:W-:Y:S01]  /*12f00*/  R2UR UR10, R6 ;  /* 0x00000000060a72ca */ /* 0x000fe200000e0000 */
[----:B------:R-:W-:Y:S01]  /*12f10*/  UMOV UR8, UR5 ;  /* 0x0000000500087c82 */ /* 0x000fe20008000000 */
[----:B------:R-:W-:Y:S01]  /*12f20*/  R2UR UR11, R7 ;  /* 0x00000000070b72ca */ /* 0x000fe200000e0000 */
[----:B------:R-:W-:Y:S01]  /*12f30*/  UMOV UR9, 0x40000040 ;  /* 0x4000004000097882 */ /* 0x000fe20000000000 */
[----:B------:R-:W-:Y:S01]  /*12f40*/  VIADD R6, R4, 0x4 ;  /* 0x0000000404067836 */ /* 0x000fe20000000000 */
[----:B------:R-:W-:Y:S01]  /*12f50*/  UIADD3 UR5, UR4, 0x4, URZ ;  /* 0x0000000404057890 */ /* 0x000fe2000fffe03f */
[----:B------:R-:W-:-:S02]  /*12f60*/  IMAD.MOV.U32 R7, RZ, RZ, 0x40000040 ;  /* 0x40000040ff077424 */ /* 0x000fc400078e00ff */
[----:B-1----:R-:W-:Y:S02]  /*12f70*/  IMAD.U32 R10, RZ, RZ, UR8 ;  /* 0x00000008ff0a7e24 */ /* 0x002fe4000f8e00ff */
[----:B------:R-:W-:-:S05]  /*12f80*/  IMAD.U32 R11, RZ, RZ, UR9 ;  /* 0x00000009ff0b7e24 */ /* 0x000fca000f8e00ff */
[----:B------:R1:W-:Y:S01]  /*12f90*/  STL.64 [R1+0x30], R10 ;  /* 0x0000300a01007387 */ /* 0x0003e20000100a00 */
[----:B------:R-:W-:Y:S02]  /*12fa0*/  WARPGROUP.DEPBAR.LE gsb0, 0x0 ;  /* 0x00008000000079c5 */ /* 0x000fe40000010000 */
[----:B------:R-:W-:-:S06]  /*12fb0*/  WARPGROUP.ARRIVE ;  /* 0x00000000000079c5 */ /* 0x000fcc0000000000 */
[----:B------:R-:W-:Y:S01]  /*12fc0*/  HGMMA.64x96x16.F32.BF16 R24, gdesc[UR8], R24, gsb0 ;  /* 0x01600000081879f0 */ /* 0x000fe20008001818 */
[----:B------:R-:W-:Y:S01]  /*12fd0*/  R2UR UR10, R6 ;  /* 0x00000000060a72ca */ /* 0x000fe200000e0000 */
[----:B------:R-:W-:Y:S01]  /*12fe0*/  UMOV UR8, UR5 ;  /* 0x0000000500087c82 */ /* 0x000fe20008000000 */
[----:B------:R-:W-:Y:S01]  /*12ff0*/  R2UR UR11, R7 ;  /* 0x00000000070b72ca */ /* 0x000fe200000e0000 */
[----:B------:R-:W-:Y:S01]  /*13000*/  UMOV UR9, 0x40000040 ;  /* 0x4000004000097882 */ /* 0x000fe20000000000 */
[----:B------:R-:W-:Y:S01]  /*13010*/  VIADD R6, R4, 0x6 ;  /* 0x0000000604067836 */ /* 0x000fe20000000000 */
[----:B------:R-:W-:Y:S01]  /*13020*/  UIADD3 UR5, UR4, 0x6, URZ ;  /* 0x0000000604057890 */ /* 0x000fe2000fffe03f */
[----:B------:R-:W-:Y:S02]  /*13030*/  IMAD.MOV.U32 R7, RZ, RZ, 0x40000040 ;  /* 0x40000040ff077424 */ /* 0x000fe400078e00ff */
        /* <DEDUP_REMOVED lines=40> */
[----:B------:R-:W-:Y:S01]  /*132c0*/  IMAD.U32 R11, RZ, RZ, UR9 ;  /* 0x00000009ff0b7e24 */ /* 0x000fe2000f8e00ff */
[----:B------:R-:W-:-:S02]  /*132d0*/  UIADD3 UR52, UR4, 0x406, URZ ;  /* 0x0000040604347890 */ /* 0x000fc4000fffe03f */
[----:B------:R-:W-:Y:S02]  /*132e0*/  UIADD3 UR48, UR4, 0x800, URZ ;  /* 0x0000080004307890 */ /* 0x000fe4000fffe03f */
[----:B------:R1:W-:Y:S04]  /*132f0*/  STL.64 [R1+0x10], R10 ;  /* 0x0000100a01007387 */ /* 0x0003e80000100a00 */
[----:B------:R-:W2:Y:S01]  /*13300*/  LDL.LU R14, [R1+0x8] ;  /* 0x00000800010e7983 */ /* 0x000ea20000300800 */
[----:B------:R-:W-:Y:S02]  /*13310*/  WARPGROUP.DEPBAR.LE gsb0, 0x0 ;  /* 0x00008000000079c5 */ /* 0x000fe40000010000 */
[----:B------:R-:W-:-:S06]  /*13320*/  WARPGROUP.ARRIVE ;  /* 0x00000000000079c5 */ /* 0x000fcc0000000000 */
[----:B------:R-:W-:Y:S01]  /*13330*/  HGMMA.64x96x16.F32.BF16 R24, gdesc[UR8], R24, gsb0 ;  /* 0x01600000081879f0 */ /* 0x000fe20008001818 */
[----:B------:R-:W-:Y:S01]  /*13340*/  R2UR UR10, R6 ;  /* 0x00000000060a72ca */ /* 0x000fe200000e0000 */
[----:B------:R-:W-:Y:S01]  /*13350*/  UMOV UR8, UR5 ;  /* 0x0000000500087c82 */ /* 0x000fe20008000000 */
[----:B------:R-:W-:Y:S01]  /*13360*/  R2UR UR11, R7 ;  /* 0x00000000070b72ca */ /* 0x000fe200000e0000 */
[----:B------:R-:W-:Y:S01]  /*13370*/  UMOV UR9, 0x40000040 ;  /* 0x4000004000097882 */ /* 0x000fe20000000000 */
[----:B------:R-:W-:Y:S02]  /*13380*/  VIADD R6, R4, 0x306 ;  /* 0x0000030604067836 */ /* 0x000fe40000000000 */
[----:B------:R-:W-:Y:S01]  /*13390*/  IMAD.MOV.U32 R7, RZ, RZ, 0x40000040 ;  /* 0x40000040ff077424 */ /* 0x000fe200078e00ff */
[----:B------:R-:W-:Y:S02]  /*133a0*/  UIADD3 UR44, UR4, 0x802, URZ ;  /* 0x00000802042c7890 */ /* 0x000fe4000fffe03f */
[----:B------:R-:W-:Y:S01]  /*133b0*/  UIADD3 UR40, UR4, 0x804, URZ ;  /* 0x0000080404287890 */ /* 0x000fe2000fffe03f */
[----:B------:R-:W-:-:S02]  /*133c0*/  WARPGROUP.DEPBAR.LE gsb0, 0x0 ;  /* 0x00008000000079c5 */ /* 0x000fc40000010000 */
[----:B------:R-:W-:Y:S01]  /*133d0*/  WARPGROUP.ARRIVE ;  /* 0x00000000000079c5 */ /* 0x000fe20000000000 */
[----:B------:R-:W-:Y:S01]  /*133e0*/  UMOV UR41, 0x40000040 ;  /* 0x4000004000297882 */ /* 0x000fe20000000000 */
[----:B------:R-:W-:Y:S01]  /*133f0*/  IMAD.MOV.U32 R5, RZ, RZ, 0x40000040 ;  /* 0x40000040ff057424 */ /* 0x000fe200078e00ff */
[----:B------:R-:W-:Y:S01]  /*13400*/  UIADD3 UR36, UR4, 0x806, URZ ;  /* 0x0000080604247890 */ /* 0x000fe2000fffe03f */
[----:B------:R-:W-:Y:S02]  /*13410*/  UMOV UR37, 0x40000040 ;  /* 0x4000004000257882 */ /* 0x000fe40000000000 */
[----:B------:R-:W-:Y:S01]  /*13420*/  HGMMA.64x96x16.F32.BF16 R24, gdesc[UR8], R24, gsb0 ;  /* 0x01600000081879f0 */ /* 0x000fe20008001818 */
[----:B------:R-:W-:Y:S01]  /*13430*/  R2UR UR54, R6 ;  /* 0x00000000063672ca */ /* 0x000fe200000e0000 */
[----:B-1----:R-:W-:Y:S01]  /*13440*/  IMAD.U32 R10, RZ, RZ, UR8 ;  /* 0x00000008ff0a7e24 */ /* 0x002fe2000f8e00ff */
[----:B------:R-:W-:Y:S01]  /*13450*/  R2UR UR55, R7 ;  /* 0x00000000073772ca */ /* 0x000fe200000e0000 */
[----:B------:R-:W-:Y:S01]  /*13460*/  VIADD R6, R4, 0x600 ;  /* 0x0000060004067836 */ /* 0x000fe20000000000 */
[----:B------:R-:W-:Y:S01]  /*13470*/  R2UR UR39, R5 ;  /* 0x00000000052772ca */ /* 0x000fe200000e0000 */
[----:B------:R-:W-:Y:S01]  /*13480*/  IMAD.MOV.U32 R7, RZ, RZ, 0x40000040 ;  /* 0x40000040ff077424 */ /* 0x000fe200078e00ff */
[----:B0-----:R-:W-:Y:S01]  /*13490*/  ISETP.GE.AND P2, PT, R13, 0x1, PT ;  /* 0x000000010d00780c */ /* 0x001fe20003f46270 */
[----:B------:R-:W-:Y:S01]  /*134a0*/  IMAD.U32 R11, RZ, RZ, UR9 ;  /* 0x00000009ff0b7e24 */ /* 0x000fe2000f8e00ff */
[----:B------:R-:W-:Y:S01]  /*134b0*/  R2UR UR50, R6 ;  /* 0x00000000063272ca */ /* 0x000fe200000e0000 */
[----:B------:R-:W-:Y:S01]  /*134c0*/  @!P1 VIADD R0, R3, 0x2a840 ;  /* 0x0002a84003009836 */ /* 0x000fe20000000000 */
[----:B------:R-:W-:Y:S01]  /*134d0*/  ULDC UR4, c[0x0][0x9dc] ;  /* 0x0002770000047ab9 */ /* 0x000fe20000000800 */
[----:B------:R-:W-:-:S02]  /*134e0*/  WARPGROUP.DEPBAR.LE gsb0, 0x0 ;  /* 0x00008000000079c5 */ /* 0x000fc40000010000 */
[----:B------:R-:W-:-:S06]  /*134f0*/  WARPGROUP.ARRIVE ;  /* 0x00000000000079c5 */ /* 0x000fcc0000000000 */
[----:B------:R-:W-:Y:S01]  /*13500*/  HGMMA.64x96x16.F32.BF16 R24, gdesc[UR52], R24, gsb0 ;  /* 0x01600000341879f0 */ /* 0x000fe20008001818 */
[----:B------:R-:W-:Y:S01]  /*13510*/  R2UR UR51, R7 ;  /* 0x00000000073372ca */ /* 0x000fe200000e0000 */
[----:B------:R-:W-:Y:S02]  /*13520*/  VIADD R6, R4, 0x602 ;  /* 0x0000060204067836 */ /* 0x000fe40000000000 */
[----:B------:R-:W-:-:S03]  /*13530*/  IMAD.MOV.U32 R7, RZ, RZ, 0x40000040 ;  /* 0x40000040ff077424 */ /* 0x000fc600078e00ff */
[----:B------:R-:W-:Y:S02]  /*13540*/  R2UR UR46, R6 ;  /* 0x00000000062e72ca */ /* 0x000fe400000e0000 */
[----:B------:R-:W-:Y:S01]  /*13550*/  R2UR UR47, R7 ;  /* 0x00000000072f72ca */ /* 0x000fe200000e0000 */
[----:B------:R-:W-:Y:S02]  /*13560*/  WARPGROUP.DEPBAR.LE gsb0, 0x0 ;  /* 0x00008000000079c5 */ /* 0x000fe40000010000 */
[----:B------:R-:W-:-:S06]  /*13570*/  WARPGROUP.ARRIVE ;  /* 0x00000000000079c5 */ /* 0x000fcc0000000000 */
[----:B------:R-:W-:Y:S01]  /*13580*/  HGMMA.64x96x16.F32.BF16 R24, gdesc[UR48], R24, gsb0 ;  /* 0x01600000301879f0 */ /* 0x000fe20008001818 */
[----:B------:R-:W-:Y:S02]  /*13590*/  VIADD R6, R4, 0x604 ;  /* 0x0000060404067836 */ /* 0x000fe40000000000 */
[----:B------:R-:W-:-:S03]  /*135a0*/  IMAD.MOV.U32 R7, RZ, RZ, 0x40000040 ;  /* 0x40000040ff077424 */ /* 0x000fc600078e00ff */
[----:B------:R-:W-:Y:S02]  /*135b0*/  R2UR UR42, R6 ;  /* 0x00000000062a72ca */ /* 0x000fe400000e0000 */
[----:B------:R-:W-:Y:S01]  /*135c0*/  R2UR UR43, R7 ;  /* 0x00000000072b72ca */ /* 0x000fe200000e0000 */
[----:B------:R-:W-:Y:S02]  /*135d0*/  WARPGROUP.DEPBAR.LE gsb0, 0x0 ;  /* 0x00008000000079c5 */ /* 0x000fe40000010000 */
[----:B------:R-:W-:-:S06]  /*135e0*/  WARPGROUP.ARRIVE ;  /* 0x00000000000079c5 */ /* 0x000fcc0000000000 */
[----:B------:R-:W-:Y:S01]  /*135f0*/  HGMMA.64x96x16.F32.BF16 R24, gdesc[UR44], R24, gsb0 ;  /* 0x016000002c1879f0 */ /* 0x000fe20008001818 */
[----:B------:R-:W-:-:S05]  /*13600*/  VIADD R4, R4, 0x606 ;  /* 0x0000060604047836 */ /* 0x000fca0000000000 */
[----:B------:R-:W-:Y:S01]  /*13610*/  R2UR UR38, R4 ;  /* 0x00000000042672ca */ /* 0x000fe200000e0000 */
[----:B------:R-:W-:Y:S02]  /*13620*/  WARPGROUP.DEPBAR.LE gsb0, 0x0 ;  /* 0x00008000000079c5 */ /* 0x000fe40000010000 */
[----:B------:R-:W-:-:S06]  /*13630*/  WARPGROUP.ARRIVE ;  /* 0x00000000000079c5 */ /* 0x000fcc0000000000 */
[----:B------:R-:W-:Y:S01]  /*13640*/  HGMMA.64x96x16.F32.BF16 R24, gdesc[UR40], R24, gsb0 ;  /* 0x01600000281879f0 */ /* 0x000fe20008001818 */
[----:B--2---:R-:W-:Y:S01]  /*13650*/  LOP3.LUT R14, R14, 0xffefffff, RZ, 0xc0, !PT ;  /* 0xffefffff0e0e7812 */ /* 0x004fe200078ec0ff */
[----:B------:R-:W-:-:S03]  /*13660*/  IMAD.MOV.U32 R5, RZ, RZ, -0x60 ;  /* 0xffffffa0ff057424 */ /* 0x000fc600078e00ff */
[----:B------:R-:W-:Y:S01]  /*13670*/  @P2 LOP3.LUT R14, R14, 0x100000, RZ, 0xfc, !PT ;  /* 0x001000000e0e2812 */ /* 0x000fe200078efcff */
[----:B------:R-:W-:Y:S01]  /*13680*/  IMAD R74, R2, R5, 0x60 ;  /* 0x00000060024a7424 */ /* 0x000fe200078e0205 */
[----:B------:R0:W-:Y:S01]  /*13690*/  STL.64 [R1], R10 ;  /* 0x0000000a01007387 */ /* 0x0001e20000100a00 */
[----:B------:R-:W-:Y:S02]  /*136a0*/  WARPGROUP.DEPBAR.LE gsb0, 0x0 ;  /* 0x00008000000079c5 */ /* 0x000fe40000010000 */
[----:B------:R-:W-:-:S06]  /*136b0*/  WARPGROUP.ARRIVE ;  /* 0x00000000000079c5 */ /* 0x000fcc0000000000 */
[----:B------:R-:W-:Y:S01]  /*136c0*/  HGMMA.64x96x16.F32.BF16 R24, gdesc[UR36], R24, gsb0 ;  /* 0x01600000241879f0 */ /* 0x000fe20008001818 */
[----:B------:R-:W-:Y:S01]  /*136d0*/  @!P1 PRMT R0, RZ, 0x654, R0 ;  /* 0x00000654ff009816 */ /* 0x000fe20000000000 */
[--C-:B------:R-:W-:Y:S01]  /*136e0*/  IMAD.IADD R3, R163, 0x1, R74.reuse ;  /* 0x00000001a3037824 */ /* 0x100fe200078e024a */
[----:B------:R1:W-:Y:S01]  /*136f0*/  STL [R1+0x8], R14 ;  /* 0x0000080e01007387 */ /* 0x0003e20000100800 */
[----:B------:R-:W-:Y:S02]  /*13700*/  IMAD.U32 R9, RZ, RZ, UR4 ;  /* 0x00000004ff097e24 */ /* 0x000fe4000f8e00ff */
[----:B0-----:R-:W-:Y:S02]  /*13710*/  IMAD R10, R169, 0x80, R179 ;  /* 0x00000080a90a7824 */ /* 0x001fe400078e02b3 */
[C---:B------:R-:W-:Y:S02]  /*13720*/  IMAD R7, R173.reuse, -0x2, R3 ;  /* 0xfffffffead077824 */ /* 0x040fe400078e0203 */
[----:B------:R-:W-:Y:S01]  /*13730*/  IMAD R76, R173, -0x2, R74 ;  /* 0xfffffffead4c7824 */ /* 0x000fe200078e024a */
[----:B------:R-:W-:-:S02]  /*13740*/  WARPGROUP.DEPBAR.LE gsb0, 0x0 ;  /* 0x00008000000079c5 */ /* 0x000fc40000010000 */
[----:B------:R0:W-:Y:S02]  /*13750*/  @!P1 SYNCS.ARRIVE.TRANS64.RED.A1T0 RZ, [R0+URZ], RZ ;  /* 0x000000ff00ff99a7 */ /* 0x0001e4000810043f */
[----:B0-----:R-:W-:-:S05]  /*13760*/  IADD3 R0, -R164, 0x1, R3 ;  /* 0x00000001a4007810 */ /* 0x001fca0007ffe103 */
[----:B------:R-:W-:Y:S01]  /*13770*/  IMAD R5, R173, -0x2, R0 ;  /* 0xfffffffead057824 */ /* 0x000fe200078e0200 */
[----:B------:R-:W-:-:S03]  /*13780*/  LOP3.LUT R0, RZ, R9, RZ, 0x33, !PT ;  /* 0x00000009ff007212 */ /* 0x000fc600078e33ff */
[C---:B------:R-:W-:Y:S02]  /*13790*/  IMAD.IADD R11, R5.reuse, 0x1, R12 ;  /* 0x00000001050b7824 */ /* 0x040fe400078e020c */
[----:B------:R-:W-:-:S03]  /*137a0*/  IMAD.IADD R15, R5, 0x1, R0 ;  /* 0x00000001050f7824 */ /* 0x000fc600078e0200 */
[----:B------:R-:W-:Y:S01]  /*137b0*/  VIADDMNMX R72, R10, R11, R7, PT ;  /* 0x0000000b0a487246 */ /* 0x000fe20003800107 */
[----:B------:R-:W-:Y:S01]  /*137c0*/  IMAD.IADD R3, R15, 0x1, R10 ;  /* 0x000000010f037824 */ /* 0x000fe200078e020a */
[----:B-1----:R-:W-:Y:S06]  /*137d0*/  @!P2 BRA `(.L_x_1517) ;  /* 0x00000000004ca947 */ /* 0x002fec0003800000 */
        /* <DEDUP_REMOVED lines=11> */
.L_x_1519:
[----:B------:R-:W-:-:S13]  /*13890*/  ISETP.NE.AND P2, PT, R13, 0x1, PT ;  /* 0x000000010d00780c */ /* 0x000fda0003f45270 */
[----:B------:R-:W0:Y:S02]  /*138a0*/  @P2 LDC.64 R4, c[0x0][0x9e8] ;  /* 0x00027a00ff042b82 */ /* 0x000e240000000a00 */
[----:B0-----:R-:W-:-:S05]  /*138b0*/  @P2 IMAD.HI.U32 R4, R0, R4, RZ ;  /* 0x0000000400042227 */ /* 0x001fca00078e00ff */
[----:B------:R-:W-:-:S07]  /*138c0*/  @P2 SHF.R.U32.HI R0, RZ, R5, R4 ;  /* 0x00000005ff002219 */ /* 0x000fce0000011604 */
.L_x_1520:
[----:B------:R-:W-:Y:S05]  /*138d0*/  BSYNC B0 ;  /* 0x0000000000007941 */ /* 0x000fea0003800000 */
.L_x_1518:
[----:B------:R-:W-:-:S05]  /*138e0*/  IMAD R0, R0, R13, R76 ;  /* 0x0000000d00007224 */ /* 0x000fca00078e024c */
[----:B------:R-:W-:Y:S02]  /*138f0*/  VIMNMX R3, R3, R0, !PT ;  /* 0x0000000003037248 */ /* 0x000fe40007fe0100 */
[----:B------:R-:W-:-:S07]  /*13900*/  VIADDMNMX R72, R0, R13, R72, PT ;  /* 0x0000000d00487246 */ /* 0x000fce0003800148 */
.L_x_1517:
[----:B------:R-:W-:Y:S01]  /*13910*/  ISETP.GE.AND P3, PT, R74, 0x9, PT ;  /* 0x000000094a00780c */ /* 0x000fe20003f66270 */
[----:B------:R-:W-:Y:S01]  /*13920*/  VIADD R96, R10, 0x8 ;  /* 0x000000080a607836 */ /* 0x000fe20000000000 */
[----:B------:R-:W-:Y:S02]  /*13930*/  ISETP.GE.AND P2, PT, R74, 0x2, PT ;  /* 0x000000024a00780c */ /* 0x000fe40003f46270 */
[----:B------:R-:W-:Y:S02]  /*13940*/  P2R R5, PR, RZ, 0x8 ;  /* 0x00000008ff057803 */ /* 0x000fe40000000000 */
[C---:B------:R-:W-:Y:S02]  /*13950*/  ISETP.GT.AND P3, PT, R3.reuse, 0x8, !P3 ;  /* 0x000000080300780c */ /* 0x040fe40005f64270 */
[----:B------:R-:W-:Y:S02]  /*13960*/  ISETP.GT.AND P4, PT, R3, 0x1, !P2 ;  /* 0x000000010300780c */ /* 0x000fe40005784270 */
[----:B------:R-:W-:-:S02]  /*13970*/  ISETP.LT.OR P3, PT, R72, 0x9, P3 ;  /* 0x000000094800780c */ /* 0x000fc40001f61670 */
[----:B------:R-:W-:Y:S02]  /*13980*/  ISETP.GE.AND P5, PT, R74, 0xa, PT ;  /* 0x0000000a4a00780c */ /* 0x000fe40003fa6270 */
[----:B------:R-:W-:Y:S02]  /*13990*/  FSEL R100, R28, -INF , !P3 ;  /* 0xff8000001c647808 */ /* 0x000fe40005800000 */
[C---:B------:R-:W-:Y:S02]  /*139a0*/  ISETP.LT.OR P4, PT, R72.reuse, 0x2, P4 ;  /* 0x000000024800780c */ /* 0x040fe40002781670 */
[----:B------:R-:W-:Y:S02]  /*139b0*/  ISETP.GT.AND P3, PT, R3, 0x9, !P5 ;  /* 0x000000090300780c */ /* 0x000fe40006f64270 */
[----:B------:R-:W-:Y:S02]  /*139c0*/  FSEL R102, R25, -INF , !P4 ;  /* 0xff80000019667808 */ /* 0x000fe40006000000 */
        /* <DEDUP_REMOVED lines=13> */
[C---:B------:R-:W-:Y:S02]  /*13aa0*/  ISETP.GT.AND P3, PT, R3.reuse, 0x18, !P4 ;  /* 0x000000180300780c */ /* 0x040fe40006764270 */
        /* <DEDUP_REMOVED lines=74> */
[C---:B------:R-:W-:Y:S02]  /*13f50*/  ISETP.GE.AND P3, PT, R74.reuse, 0x52, PT ;  /* 0x000000524a00780c */ /* 0x040fe40003f66270 */
[----:B------:R-:W-:Y:S02]  /*13f60*/  ISETP.GE.AND P6, PT, R74, 0x1, PT ;  /* 0x000000014a00780c */ /* 0x000fe40003fc6270 */
[----:B------:R-:W-:-:S02]  /*13f70*/  ISETP.GT.AND P4, PT, R3, 0x51, !P3 ;  /* 0x000000510300780c */ /* 0x000fc40005f84270 */
[----:B------:R-:W-:Y:S02]  /*13f80*/  VIADDMNMX R96, R96, R11, R7, PT ;  /* 0x0000000b60607246 */ /* 0x000fe40003800107 */
[----:B------:R-:W-:Y:S02]  /*13f90*/  ISETP.LT.OR P4, PT, R72, 0x52, P4 ;  /* 0x000000524800780c */ /* 0x000fe40002781670 */
[----:B------:R-:W-:Y:S02]  /*13fa0*/  IADD3 R25, R15, 0x8, R10 ;  /* 0x000000080f197810 */ /* 0x000fe40007ffe00a */
[----:B------:R-:W-:Y:S02]  /*13fb0*/  FSEL R28, R65, -INF , !P4 ;  /* 0xff800000411c7808 */ /* 0x000fe40006000000 */
[----:B------:R-:W-:-:S04]  /*13fc0*/  ISETP.GE.AND P4, PT, R74, 0x59, PT ;  /* 0x000000594a00780c */ /* 0x000fc80003f86270 */
[----:B------:R-:W-:-:S04]  /*13fd0*/  ISETP.GT.AND P5, PT, R3, 0x58, !P4 ;  /* 0x000000580300780c */ /* 0x000fc800067a4270 */
[----:B------:R-:W-:-:S04]  /*13fe0*/  ISETP.LT.OR P5, PT, R72, 0x59, P5 ;  /* 0x000000594800780c */ /* 0x000fc80002fa1670 */
[----:B------:R-:W-:Y:S02]  /*13ff0*/  FSEL R68, R68, -INF , !P5 ;  /* 0xff80000044447808 */ /* 0x000fe40006800000 */
[----:B------:R-:W-:-:S04]  /*14000*/  ISETP.GT.AND P5, PT, R3, RZ, !P6 ;  /* 0x000000ff0300720c */ /* 0x000fc800077a4270 */
[----:B------:R-:W-:-:S04]  /*14010*/  ISETP.LT.OR P5, PT, R72, 0x1, P5 ;  /* 0x000000014800780c */ /* 0x000fc80002fa1670 */
[----:B------:R-:W-:Y:S02]  /*14020*/  FSEL R156, R24, -INF , !P5 ;  /* 0xff800000189c7808 */ /* 0x000fe40006800000 */
[----:B------:R-:W-:-:S04]  /*14030*/  ISETP.GE.AND P5, PT, R74, 0x5a, PT ;  /* 0x0000005a4a00780c */ /* 0x000fc80003fa6270 */
[----:B------:R-:W-:Y:S02]  /*14040*/  P2R R65, PR, RZ, 0x20 ;  /* 0x00000020ff417803 */ /* 0x000fe40000000000 */
[----:B------:R-:W-:-:S04]  /*14050*/  ISETP.GT.AND P5, PT, R3, 0x59, !P5 ;  /* 0x000000590300780c */ /* 0x000fc80006fa4270 */
[----:B------:R-:W-:-:S04]  /*14060*/  ISETP.LT.OR P5, PT, R72, 0x5a, P5 ;  /* 0x0000005a4800780c */ /* 0x000fc80002fa1670 */
[----:B------:R-:W-:Y:S02]  /*14070*/  FSEL R24, R69, -INF , !P5 ;  /* 0xff80000045187808 */ /* 0x000fe40006800000 */
[----:B------:R-:W-:-:S13]  /*14080*/  ISETP.GE.AND P5, PT, R13, 0x1, PT ;  /* 0x000000010d00780c */ /* 0x000fda0003fa6270 */
        /* <DEDUP_REMOVED lines=13> */
.L_x_1523:
[----:B------:R-:W-:-:S13]  /*14160*/  ISETP.NE.AND P5, PT, R13, 0x1, PT ;  /* 0x000000010d00780c */ /* 0x000fda0003fa5270 */
[----:B------:R-:W0:Y:S02]  /*14170*/  @P5 LDC.64 R32, c[0x0][0x9e8] ;  /* 0x00027a00ff205b82 */ /* 0x000e240000000a00 */
[----:B0-----:R-:W-:-:S05]  /*14180*/  @P5 IMAD.HI.U32 R32, R3, R32, RZ ;  /* 0x0000002003205227 */ /* 0x001fca00078e00ff */
[----:B------:R-:W-:-:S07]  /*14190*/  @P5 SHF.R.U32.HI R3, RZ, R33, R32 ;  /* 0x00000021ff035219 */ /* 0x000fce0000011620 */
.L_x_1524:
[----:B------:R-:W-:Y:S05]  /*141a0*/  BSYNC B0 ;  /* 0x0000000000007941 */ /* 0x000fea0003800000 */
.L_x_1522:
[----:B------:R-:W-:-:S05]  /*141b0*/  IMAD R32, R3, R13, R76 ;  /* 0x0000000d03207224 */ /* 0x000fca00078e024c */
[----:B------:R-:W-:Y:S02]  /*141c0*/  VIMNMX R25, R25, R32, !PT ;  /* 0x0000002019197248 */ /* 0x000fe40007fe0100 */
[----:B------:R-:W-:-:S07]  /*141d0*/  VIADDMNMX R96, R32, R13, R96, PT ;  /* 0x0000000d20607246 */ /* 0x000fce0003800160 */
.L_x_1521:
[----:B------:R-:W-:Y:S01]  /*141e0*/  ISETP.GT.AND P2, PT, R25, 0x1, !P2 ;  /* 0x000000011900780c */ /* 0x000fe20005744270 */
[----:B------:R-:W-:Y:S01]  /*141f0*/  ULDC UR4, c[0x0][0x988] ;  /* 0x0002620000047ab9 */ /* 0x000fe20000000800 */
[----:B------:R-:W-:Y:S01]  /*14200*/  ISETP.NE.AND P5, PT, R36, RZ, PT ;  /* 0x000000ff2400720c */ /* 0x000fe20003fa5270 */
[----:B------:R-:W-:Y:S01]  /*14210*/  IMAD.U32 R7, RZ, RZ, UR4 ;  /* 0x00000004ff077e24 */ /* 0x000fe2000f8e00ff */
        /* <DEDUP_REMOVED lines=51> */
[----:B------:R-:W-:-:S02]  /*14550*/  ISETP.GT.AND P6, PT, R25, RZ, !P6 ;  /* 0x000000ff1900720c */ /* 0x000fc400077c4270 */
[----:B------:R-:W-:Y:S02]  /*14560*/  ISETP.GT.AND P2, PT, R25, 0x21, !P2 ;  /* 0x000000211900780c */ /* 0x000fe40005744270 */
[----:B------:R-:W-:Y:S02]  /*14570*/  FMNMX.FTZ R3, R68, R3, !PT ;  /* 0x0000000344037209 */ /* 0x000fe40007810000 */
[C---:B------:R-:W-:Y:S02]  /*14580*/  ISETP.LT.OR P2, PT, R96.reuse, 0x22, P2 ;  /* 0x000000226000780c */ /* 0x040fe40001741670 */
[----:B------:R-:W-:Y:S02]  /*14590*/  ISETP.LT.OR P6, PT, R96, 0x1, P6 ;  /* 0x000000016000780c */ /* 0x000fe400037c1670 */
[----:B------:R-:W-:Y:S02]  /*145a0*/  FSEL R74, R43, -INF , !P2 ;  /* 0xff8000002b4a7808 */ /* 0x000fe40005000000 */
[----:B------:R-:W-:-:S02]  /*145b0*/  ISETP.NE.AND P2, PT, R41, RZ, PT ;  /* 0x000000ff2900720c */ /* 0x000fc40003f45270 */
[----:B------:R-:W-:Y:S02]  /*145c0*/  FMNMX.FTZ R5, R24, R3, !PT ;  /* 0x0000000318057209 */ /* 0x000fe40007810000 */
[----:B------:R-:W-:Y:S02]  /*145d0*/  ISETP.GT.AND P2, PT, R25, 0x28, !P2 ;  /* 0x000000281900780c */ /* 0x000fe40005744270 */
[----:B------:R-:W-:Y:S02]  /*145e0*/  FSEL R27, R26, -INF , !P6 ;  /* 0xff8000001a1b7808 */ /* 0x000fe40007000000 */
[----:B------:R-:W-:Y:S01]  /*145f0*/  ISETP.LT.OR P2, PT, R96, 0x29, P2 ;  /* 0x000000296000780c */ /* 0x000fe20001741670 */
[----:B------:R-:W0:Y:S01]  /*14600*/  SHFL.BFLY PT, R26, R5, 0x2, 0x1f ;  /* 0x0c401f00051a7f89 */ /* 0x000e2200000e0000 */
[----:B------:R-:W-:Y:S02]  /*14610*/  ISETP.NE.AND P5, PT, R57, RZ, PT ;  /* 0x000000ff3900720c */ /* 0x000fe40003fa5270 */
[----:B------:R-:W-:-:S02]  /*14620*/  FSEL R46, R46, -INF , !P2 ;  /* 0xff8000002e2e7808 */ /* 0x000fc40005000000 */
[----:B------:R-:W-:Y:S02]  /*14630*/  ISETP.NE.AND P2, PT, R78, RZ, PT ;  /* 0x000000ff4e00720c */ /* 0x000fe40003f45270 */
[----:B------:R-:W-:Y:S02]  /*14640*/  ISETP.NE.AND P6, PT, R61, RZ, PT ;  /* 0x000000ff3d00720c */ /* 0x000fe40003fc5270 */
[C---:B------:R-:W-:Y:S02]  /*14650*/  ISETP.GT.AND P2, PT, R25.reuse, 0x29, !P2 ;  /* 0x000000291900780c */ /* 0x040fe40005744270 */
[C---:B------:R-:W-:Y:S02]  /*14660*/  ISETP.GT.AND P3, PT, R25.reuse, 0x51, !P3 ;  /* 0x000000511900780c */ /* 0x040fe40005f64270 */
[----:B------:R-:W-:Y:S02]  /*14670*/  ISETP.LT.OR P2, PT, R96, 0x2a, P2 ;  /* 0x0000002a6000780c */ /* 0x000fe40001741670 */
[----:B------:R-:W-:-:S02]  /*14680*/  ISETP.GT.AND P4, PT, R25, 0x58, !P4 ;  /* 0x000000581900780c */ /* 0x000fc40006784270 */
[----:B------:R-:W-:Y:S02]  /*14690*/  FSEL R76, R47, -INF , !P2 ;  /* 0xff8000002f4c7808 */ /* 0x000fe40005000000 */
[----:B------:R-:W-:Y:S02]  /*146a0*/  ISETP.NE.AND P2, PT, R45, RZ, PT ;  /* 0x000000ff2d00720c */ /* 0x000fe40003f45270 */
[C---:B------:R-:W-:Y:S02]  /*146b0*/  ISETP.LT.OR P3, PT, R96.reuse, 0x52, P3 ;  /* 0x000000526000780c */ /* 0x040fe40001f61670 */
[----:B------:R-:W-:Y:S02]  /*146c0*/  ISETP.GT.AND P2, PT, R25, 0x30, !P2 ;  /* 0x000000301900780c */ /* 0x000fe40005744270 */
[----:B0-----:R-:W-:Y:S02]  /*146d0*/  FMNMX.FTZ R11, R5, R26, !PT ;  /* 0x0000001a050b7209 */ /* 0x001fe40007810000 */
[----:B------:R-:W-:-:S02]  /*146e0*/  ISETP.LT.OR P2, PT, R96, 0x31, P2 ;  /* 0x000000316000780c */ /* 0x000fc40001741670 */
[----:B------:R-:W-:Y:S01]  /*146f0*/  FMNMX.FTZ R5, R27, R32, !PT ;  /* 0x000000201b057209 */ /* 0x000fe20007810000 */
[----:B------:R-:W0:Y:S01]  /*14700*/  SHFL.BFLY PT, R26, R11, 0x1, 0x1f ;  /* 0x0c201f000b1a7f89 */ /* 0x000e2200000e0000 */
[----:B------:R-:W-:Y:S02]  /*14710*/  FSEL R50, R50, -INF , !P2 ;  /* 0xff80000032327808 */ /* 0x000fe40005000000 */
[----:B------:R-:W-:Y:S02]  /*14720*/  ISETP.NE.AND P2, PT, R79, RZ, PT ;  /* 0x000000ff4f00720c */ /* 0x000fe40003f45270 */
[----:B------:R-:W-:Y:S02]  /*14730*/  FMNMX.FTZ R5, R30, R5, !PT ;  /* 0x000000051e057209 */ /* 0x000fe40007810000 */
[----:B------:R-:W-:Y:S02]  /*14740*/  ISETP.GT.AND P2, PT, R25, 0x31, !P2 ;  /* 0x000000311900780c */ /* 0x000fe40005744270 */
[----:B------:R-:W-:-:S02]  /*14750*/  FMNMX.FTZ R5, R36, R5, !PT ;  /* 0x0000000524057209 */ /* 0x000fc40007810000 */
[C---:B------:R-:W-:Y:S02]  /*14760*/  ISETP.LT.OR P2, PT, R96.reuse, 0x32, P2 ;  /* 0x000000326000780c */ /* 0x040fe40001741670 */
[----:B------:R-:W-:Y:S02]  /*14770*/  ISETP.LT.OR P4, PT, R96, 0x59, P4 ;  /* 0x000000596000780c */ /* 0x000fe40002781670 */
[----:B------:R-:W-:Y:S02]  /*14780*/  FSEL R78, R51, -INF , !P2 ;  /* 0xff800000334e7808 */ /* 0x000fe40005000000 */
[----:B------:R-:W-:Y:S02]  /*14790*/  ISETP.NE.AND P2, PT, R49, RZ, PT ;  /* 0x000000ff3100720c */ /* 0x000fe40003f45270 */
[----:B------:R-:W-:Y:S02]  /*147a0*/  FSEL R70, R70, -INF , !P4 ;  /* 0xff80000046467808 */ /* 0x000fe40006000000 */
[----:B------:R-:W-:-:S02]  /*147b0*/  ISETP.GT.AND P2, PT, R25, 0x38, !P2 ;  /* 0x000000381900780c */ /* 0x000fc40005744270 */
[----:B0-----:R-:W-:Y:S02]  /*147c0*/  FMNMX.FTZ R3, R11, R26, !PT ;  /* 0x0000001a0b037209 */ /* 0x001fe40007810000 */
[----:B------:R-:W-:Y:S02]  /*147d0*/  ISETP.LT.OR P2, PT, R96, 0x39, P2 ;  /* 0x000000396000780c */ /* 0x000fe40001741670 */
[----:B------:R-:W-:Y:S01]  /*147e0*/  FMNMX.FTZ R11, R34, R5, !PT ;  /* 0x00000005220b7209 */ /* 0x000fe20007810000 */
[----:B------:R-:W-:Y:S01]  /*147f0*/  FMUL.FTZ R15, R3, R7 ;  /* 0x00000007030f7220 */ /* 0x000fe20000410000 */
        /* <DEDUP_REMOVED lines=16> */
[----:B------:R-:W-:Y:S02]  /*14900*/  ISETP.GT.AND P2, PT, R25, 0x48, !P5 ;  /* 0x000000481900780c */ /* 0x000fe40006f44270 */
[----:B------:R-:W-:Y:S02]  /*14910*/  ISETP.NE.AND P5, PT, R83, RZ, PT ;  /* 0x000000ff5300720c */ /* 0x000fe40003fa5270 */
[----:B------:R-:W-:-:S04]  /*14920*/  ISETP.LT.OR P2, PT, R96, 0x49, P2 ;  /* 0x000000496000780c */ /* 0x000fc80001741670 */
[----:B------:R-:W-:Y:S02]  /*14930*/  FSEL R62, R62, -INF , !P2 ;  /* 0xff8000003e3e7808 */ /* 0x000fe40005000000 */
[----:B------:R-:W-:-:S04]  /*14940*/  FSETP.NEU.FTZ.AND P2, PT, R3, -INF , PT ;  /* 0xff8000000300780b */ /* 0x000fc80003f5d000 */
[----:B------:R-:W-:Y:S02]  /*14950*/  FSEL R31, R15, RZ, P2 ;  /* 0x000000ff0f1f7208 */ /* 0x000fe40001000000 */
[----:B------:R-:W-:Y:S02]  /*14960*/  FMNMX.FTZ R15, R42, R11, !PT ;  /* 0x0000000b2a0f7209 */ /* 0x000fe40007810000 */
[----:B------:R-:W-:Y:S01]  /*14970*/  ISETP.GT.AND P2, PT, R25, 0x49, !P5 ;  /* 0x000000491900780c */ /* 0x000fe20006f44270 */
[--C-:B------:R-:W-:Y:S01]  /*14980*/  FFMA.FTZ R21, R102, R7, -R31.reuse ;  /* 0x0000000766157223 */ /* 0x100fe2000001081f */
[----:B------:R-:W-:Y:S01]  /*14990*/  FMNMX.FTZ R15, R74, R15, !PT ;  /* 0x0000000f4a0f7209 */ /* 0x000fe20007810000 */
[--C-:B------:R-:W-:Y:S01]  /*149a0*/  FFMA.FTZ R148, R86, R7, -R31.reuse ;  /* 0x0000000756947223 */ /* 0x100fe2000001081f */
[----:B------:R-:W-:Y:S01]  /*149b0*/  ISETP.LT.OR P2, PT, R96, 0x4a, P2 ;  /* 0x0000004a6000780c */ /* 0x000fe20001741670 */
[----:B------:R0:W-:Y:S01]  /*149c0*/  MUFU.EX2 R5, R21 ;  /* 0x0000001500057308 */ /* 0x0001e20000000800 */
[----:B------:R-:W-:Y:S01]  /*149d0*/  FMNMX.FTZ R15, R46, R15, !PT ;  /* 0x0000000f2e0f7209 */ /* 0x000fe20007810000 */
[-CC-:B------:R-:W-:Y:S01]  /*149e0*/  FFMA.FTZ R33, R0, R7.reuse, -R31.reuse ;  /* 0x0000000700217223 */ /* 0x180fe2000001081f */
[----:B------:R-:W-:Y:S01]  /*149f0*/  FSEL R26, R63, -INF , !P2 ;  /* 0xff8000003f1a7808 */ /* 0x000fe20005000000 */
[--C-:B------:R-:W-:Y:S01]  /*14a00*/  FFMA.FTZ R4, R4, R7, -R31.reuse ;  /* 0x0000000704047223 */ /* 0x100fe2000001081f */
[----:B------:R-:W-:Y:S01]  /*14a10*/  FMNMX.FTZ R15, R76, R15, !PT ;  /* 0x0000000f4c0f7209 */ /* 0x000fe20007810000 */
[--C-:B------:R-:W-:Y:S01]  /*14a20*/  FFMA.FTZ R156, R156, R7, -R31.reuse ;  /* 0x000000079c9c7223 */ /* 0x100fe2000001081f */
[----:B------:R-:W-:Y:S01]  /*14a30*/  ISETP.GT.AND P2, PT, R25, 0x50, !P6 ;  /* 0x000000501900780c */ /* 0x000fe20007744270 */
[----:B------:R-:W-:Y:S01]  /*14a40*/  MUFU.EX2 R35, R4 ;  /* 0x0000000400237308 */ /* 0x000fe20000000800 */
[----:B0-----:R-:W-:Y:S01]  /*14a50*/  FMNMX.FTZ R21, R50, R15, !PT ;  /* 0x0000000f32157209 */ /* 0x001fe20007810000 */
[-CC-:B------:R-:W-:Y:S01]  /*14a60*/  FFMA.FTZ R158, R100, R7.reuse, -R31.reuse ;  /* 0x00000007649e7223 */ /* 0x180fe2000001081f */
[----:B------:R-:W-:Y:S01]  /*14a70*/  ISETP.LT.OR P2, PT, R96, 0x51, P2 ;  /* 0x000000516000780c */ /* 0x000fe20001741670 */
[--C-:B------:R-:W-:Y:S01]  /*14a80*/  FFMA.FTZ R98, R98, R7, -R31.reuse ;  /* 0x0000000762627223 */ /* 0x100fe2000001081f */
[----:B------:R-:W-:Y:S01]  /*14a90*/  FMNMX.FTZ R21, R78, R21, !PT ;  /* 0x000000154e157209 */ /* 0x000fe20007810000 */
[--C-:B------:R-:W-:Y:S01]  /*14aa0*/  FFMA.FTZ R152, R94, R7, -R31.reuse ;  /* 0x000000075e987223 */ /* 0x100fe2000001081f */
[----:B------:R-:W-:Y:S01]  /*14ab0*/  ISETP.NE.AND P5, PT, R65, RZ, PT ;  /* 0x000000ff4100720c */ /* 0x000fe20003fa5270 */
[----:B------:R-:W0:Y:S01]  /*14ac0*/  MUFU.EX2 R156, R156 ;  /* 0x0000009c009c7308 */ /* 0x000e220000000800 */
[----:B------:R-:W-:Y:S01]  /*14ad0*/  FMNMX.FTZ R21, R54, R21, !PT ;  /* 0x0000001536157209 */ /* 0x000fe20007810000 */
[-CC-:B------:R-:W-:Y:S01]  /*14ae0*/  FFMA.FTZ R92, R92, R7.reuse, -R31.reuse ;  /* 0x000000075c5c7223 */ /* 0x180fe2000001081f */
[----:B------:R-:W-:Y:S01]  /*14af0*/  FSEL R66, R66, -INF , !P2 ;  /* 0xff80000042427808 */ /* 0x000fe20005000000 */
[--C-:B------:R-:W-:Y:S01]  /*14b00*/  FFMA.FTZ R154, R90, R7, -R31.reuse ;  /* 0x000000075a9a7223 */ /* 0x100fe2000001081f */
[----:B------:R-:W-:Y:S01]  /*14b10*/  FMNMX.FTZ R21, R80, R21, !PT ;  /* 0x0000001550157209 */ /* 0x000fe20007810000 */
[-CC-:B------:R-:W-:Y:S01]  /*14b20*/  FFMA.FTZ R88, R88, R7.reuse, -R31.reuse ;  /* 0x0000000758587223 */ /* 0x180fe2000001081f */
[----:B------:R-:W-:Y:S01]  /*14b30*/  ISETP.GT.AND P5, PT, R25, 0x59, !P5 ;  /* 0x000000591900780c */ /* 0x000fe20006fa4270 */
[--C-:B------:R-:W-:Y:S01]  /*14b40*/  FFMA.FTZ R25, R84, R7, -R31.reuse ;  /* 0x0000000754197223 */ /* 0x100fe2000001081f */
[----:B------:R-:W-:Y:S01]  /*14b50*/  FMNMX.FTZ R29, R58, R21, !PT ;  /* 0x000000153a1d7209 */ /* 0x000fe20007810000 */
[-CC-:B------:R-:W-:Y:S01]  /*14b60*/  FFMA.FTZ R44, R44, R7.reuse, -R31.reuse ;  /* 0x000000072c2c7223 */ /* 0x180fe2000001081f */
[----:B------:R-:W-:Y:S01]  /*14b70*/  FSEL R86, R67, -INF , !P3 ;  /* 0xff80000043567808 */ /* 0x000fe20005800000 */
[--C-:B------:R-:W-:Y:S01]  /*14b80*/  FFMA.FTZ R48, R48, R7, -R31.reuse ;  /* 0x0000000730307223 */ /* 0x100fe2000001081f */
[----:B------:R-:W-:Y:S01]  /*14b90*/  FMNMX.FTZ R29, R82, R29, !PT ;  /* 0x0000001d521d7209 */ /* 0x000fe20007810000 */
[-CC-:B------:R-:W-:Y:S01]  /*14ba0*/  FFMA.FTZ R52, R52, R7.reuse, -R31.reuse ;  /* 0x0000000734347223 */ /* 0x180fe2000001081f */
        /* <DEDUP_REMOVED lines=14> */
[----:B------:R-:W-:Y:S01]  /*14c90*/  FMNMX.FTZ R29, R86, R29, !PT ;  /* 0x0000001d561d7209 */ /* 0x000fe20007810000 */
[----:B------:R-:W1:Y:S01]  /*14ca0*/  MUFU.EX2 R158, R158 ;  /* 0x0000009e009e7308 */ /* 0x000e620000000800 */
[----:B0-----:R-:W-:Y:S01]  /*14cb0*/  FADD.FTZ R45, R156, R5 ;  /* 0x000000059c2d7221 */ /* 0x001fe20000010000 */
[----:B------:R-:W-:-:S02]  /*14cc0*/  F2FP.BF16.F32.PACK_AB R156, R5, R156 ;  /* 0x0000009c059c723e */ /* 0x000fc400000010ff */
[----:B------:R-:W-:Y:S02]  /*14cd0*/  FMNMX.FTZ R29, R70, R29, !PT ;  /* 0x0000001d461d7209 */ /* 0x000fe40007810000 */
[----:B------:R-:W-:Y:S02]  /*14ce0*/  ISETP.GE.AND P6, PT, R13, 0x1, PT ;  /* 0x000000010d00780c */ /* 0x000fe40003fc6270 */
[----:B------:R-:W-:Y:S01]  /*14cf0*/  FMNMX.FTZ R29, R84, R29, !PT ;  /* 0x0000001d541d7209 */ /* 0x000fe20007810000 */
[----:B------:R-:W0:Y:S04]  /*14d00*/  MUFU.EX2 R11, R98 ;  /* 0x00000062000b7308 */ /* 0x000e280000000800 */
[----:B------:R-:W2:Y:S04]  /*14d10*/  SHFL.BFLY PT, R0, R29, 0x2, 0x1f ;  /* 0x0c401f001d007f89 */ /* 0x000ea800000e0000 */
[----:B------:R-:W3:Y:S08]  /*14d20*/  MUFU.EX2 R152, R152 ;  /* 0x0000009800987308 */ /* 0x000ef00000000800 */
[----:B------:R-:W4:Y:S08]  /*14d30*/  MUFU.EX2 R15, R92 ;  /* 0x0000005c000f7308 */ /* 0x000f300000000800 */
[----:B------:R-:W4:Y:S01]  /*14d40*/  MUFU.EX2 R154, R154 ;  /* 0x0000009a009a7308 */ /* 0x000f220000000800 */
[----:B--2---:R-:W-:-:S07]  /*14d50*/  FMNMX.FTZ R0, R29, R0, !PT ;  /* 0x000000001d007209 */ /* 0x004fce0007810000 */
[----:B------:R-:W2:Y:S01]  /*14d60*/  MUFU.EX2 R21, R88 ;  /* 0x0000005800157308 */ /* 0x000ea20000000800 */
[----:B------:R-:W1:Y:S07]  /*14d70*/  SHFL.BFLY PT, R29, R0, 0x1, 0x1f ;  /* 0x0c201f00001d7f89 */ /* 0x000e6e00000e0000 */
[----:B------:R-:W2:Y:S08]  /*14d80*/  MUFU.EX2 R148, R148 ;  /* 0x0000009400947308 */ /* 0x000eb00000000800 */
[----:B------:R-:W-:Y:S08]  /*14d90*/  MUFU.EX2 R25, R25 ;  /* 0x0000001900197308 */ /* 0x000ff00000000800 */
[----:B------:R-:W-:Y:S01]  /*14da0*/  MUFU.EX2 R44, R44 ;  /* 0x0000002c002c7308 */ /* 0x000fe20000000800 */
[----:B-1----:R-:W-:-:S04]  /*14db0*/  FMNMX.FTZ R4, R0, R29, !PT ;  /* 0x0000001d00047209 */ /* 0x002fc80007810000 */
[C---:B------:R-:W-:Y:S01]  /*14dc0*/  FSETP.NEU.FTZ.AND P2, PT, R4.reuse, -INF , PT ;  /* 0xff8000000400780b */ /* 0x040fe20003f5d000 */
[----:B------:R-:W-:Y:S02]  /*14dd0*/  FMUL.FTZ R0, R4, R7 ;  /* 0x0000000704007220 */ /* 0x000fe40000410000 */
[----:B------:R1:W-:Y:S03]  /*14de0*/  MUFU.EX2 R37, R6 ;  /* 0x0000000600257308 */ /* 0x0003e60000000800 */
[----:B------:R-:W-:Y:S01]  /*14df0*/  FSEL R31, R0, RZ, P2 ;  /* 0x000000ff001f7208 */ /* 0x000fe20001000000 */
[----:B------:R-:W-:Y:S01]  /*14e00*/  FADD.FTZ R0, R158, R45 ;  /* 0x0000002d9e007221 */ /* 0x000fe20000010000 */
[----:B0-----:R-:W-:-:S03]  /*14e10*/  F2FP.BF16.F32.PACK_AB R158, R11, R158 ;  /* 0x0000009e0b9e723e */ /* 0x001fc600000010ff */
[-CC-:B------:R-:W-:Y:S01]  /*14e20*/  FFMA.FTZ R27, R27, R7.reuse, -R31.reuse ;  /* 0x000000071b1b7223 */ /* 0x180fe2000001081f */
[-CC-:B------:R-:W-:Y:S01]  /*14e30*/  FFMA.FTZ R32, R32, R7.reuse, -R31.reuse ;  /* 0x0000000720207223 */ /* 0x180fe2000001081f */
[-CC-:B------:R-:W-:Y:S01]  /*14e40*/  FFMA.FTZ R30, R30, R7.reuse, -R31.reuse ;  /* 0x000000071e1e7223 */ /* 0x180fe2000001081f */
[-CC-:B------:R-:W-:Y:S01]  /*14e50*/  FFMA.FTZ R36, R36, R7.reuse, -R31.reuse ;  /* 0x0000000724247223 */ /* 0x180fe2000001081f */
[-CC-:B------:R-:W-:Y:S01]  /*14e60*/  FFMA.FTZ R34, R34, R7.reuse, -R31.reuse ;  /* 0x0000000722227223 */ /* 0x180fe2000001081f */
[-CC-:B------:R-:W-:Y:S01]  /*14e70*/  FFMA.FTZ R40, R40, R7.reuse, -R31.reuse ;  /* 0x0000000728287223 */ /* 0x180fe2000001081f */
[----:B------:R-:W-:Y:S01]  /*14e80*/  MUFU.EX2 R27, R27 ;  /* 0x0000001b001b7308 */ /* 0x000fe20000000800 */
[----:B------:R-:W-:Y:S01]  /*14e90*/  FADD.FTZ R45, R11, R0 ;  /* 0x000000000b2d7221 */ /* 0x000fe20000010000 */
[-CC-:B------:R-:W-:Y:S01]  /*14ea0*/  FFMA.FTZ R38, R38, R7.reuse, -R31.reuse ;  /* 0x0000000726267223 */ /* 0x180fe2000001081f */
[-CC-:B------:R-:W-:Y:S01]  /*14eb0*/  FFMA.FTZ R72, R72, R7.reuse, -R31.reuse ;  /* 0x0000000748487223 */ /* 0x180fe2000001081f */
[-C--:B------:R-:W-:Y:S01]  /*14ec0*/  FFMA.FTZ R42, R42, R7.reuse, -R31 ;  /* 0x000000072a2a7223 */ /* 0x080fe2000001081f */
[----:B---3--:R-:W-:Y:S01]  /*14ed0*/  FADD.FTZ R0, R152, R45 ;  /* 0x0000002d98007221 */ /* 0x008fe20000010000 */
        /* <DEDUP_REMOVED lines=11> */
[----:B--2---:R-:W-:Y:S01]  /*14f90*/  FADD.FTZ R47, R21, R6 ;  /* 0x00000006152f7221 */ /* 0x004fe20000010000 */
[-CC-:B------:R-:W-:Y:S01]  /*14fa0*/  FFMA.FTZ R58, R58, R7.reuse, -R31.reuse ;  /* 0x000000073a3a7223 */ /* 0x180fe2000001081f */
[-CC-:B------:R-:W-:Y:S01]  /*14fb0*/  FFMA.FTZ R82, R82, R7.reuse, -R31.reuse ;  /* 0x0000000752527223 */ /* 0x180fe2000001081f */
[-C--:B------:R-:W-:Y:S01]  /*14fc0*/  FFMA.FTZ R62, R62, R7.reuse, -R31 ;  /* 0x000000073e3e7223 */ /* 0x080fe2000001081f */
[----:B------:R-:W-:Y:S01]  /*14fd0*/  FADD.FTZ R6, R148, R47 ;  /* 0x0000002f94067221 */ /* 0x000fe20000010000 */
[-CC-:B------:R-:W-:Y:S01]  /*14fe0*/  FFMA.FTZ R26, R26, R7.reuse, -R31.reuse ;  /* 0x000000071a1a7223 */ /* 0x180fe2000001081f */
[-CC-:B------:R-:W-:Y:S01]  /*14ff0*/  FFMA.FTZ R66, R66, R7.reuse, -R31.reuse ;  /* 0x0000000742427223 */ /* 0x180fe2000001081f */
[----:B------:R-:W2:Y:S01]  /*15000*/  MUFU.EX2 R159, R36 ;  /* 0x00000024009f7308 */ /* 0x000ea20000000800 */
[----:B0-----:R-:W-:Y:S01]  /*15010*/  FADD.FTZ R45, R27, R32 ;  /* 0x000000201b2d7221 */ /* 0x001fe20000010000 */
[----:B------:R-:W-:Y:S01]  /*15020*/  FADD.FTZ R47, R25, R6 ;  /* 0x00000006192f7221 */ /* 0x000fe20000010000 */
[-CC-:B------:R-:W-:Y:S01]  /*15030*/  FFMA.FTZ R86, R86, R7.reuse, -R31.reuse ;  /* 0x0000000756567223 */ /* 0x180fe2000001081f */
[-CC-:B------:R-:W-:Y:S01]  /*15040*/  FFMA.FTZ R70, R70, R7.reuse, -R31.reuse ;  /* 0x0000000746467223 */ /* 0x180fe2000001081f */
[----:B------:R-:W-:Y:S01]  /*15050*/  FFMA.FTZ R31, R84, R7, -R31 ;  /* 0x00000007541f7223 */ /* 0x000fe2000001081f */
[----:B------:R-:W-:Y:S01]  /*15060*/  FADD.FTZ R6, R44, R47 ;  /* 0x0000002f2c067221 */ /* 0x000fe20000010000 */
[----:B------:R-:W-:Y:S01]  /*15070*/  F2FP.BF16.F32.PACK_AB R152, R15, R152 ;  /* 0x000000980f98723e */ /* 0x000fe200000010ff */
[----:B------:R-:W0:Y:S01]  /*15080*/  MUFU.EX2 R34, R34 ;  /* 0x0000002200227308 */ /* 0x000e220000000800 */
[----:B-1----:R-:W-:Y:S01]  /*15090*/  FADD.FTZ R0, R30, R45 ;  /* 0x0000002d1e007221 */ /* 0x002fe20000010000 */
[----:B------:R-:W-:-:S02]  /*150a0*/  F2FP.BF16.F32.PACK_AB R154, R21, R154 ;  /* 0x0000009a159a723e */ /* 0x000fc400000010ff */
[----:B------:R-:W-:Y:S02]  /*150b0*/  F2FP.BF16.F32.PACK_AB R148, R25, R148 ;  /* 0x000000941994723e */ /* 0x000fe400000010ff */
[----:B------:R-:W-:Y:S02]  /*150c0*/  F2FP.BF16.F32.PACK_AB R157, R32, R27 ;  /* 0x0000001b209d723e */ /* 0x000fe400000010ff */
        /* <DEDUP_REMOVED lines=27> */
[----:B0-----:R-:W-:Y:S01]  /*15280*/  FADD.FTZ R6, R48, R47 ;  /* 0x0000002f30067221 */ /* 0x001fe20000010000 */
[----:B------:R-:W-:-:S03]  /*15290*/  F2FP.BF16.F32.PACK_AB R144, R35, R48 ;  /* 0x000000302390723e */ /* 0x000fc600000010ff */
[----:B------:R-:W-:-:S03]  /*152a0*/  FADD.FTZ R47, R35, R6 ;  /* 0x00000006232f7221 */ /* 0x000fc60000010000 */
[----:B------:R-:W0:Y:S01]  /*152b0*/  MUFU.EX2 R52, R52 ;  /* 0x0000003400347308 */ /* 0x000e220000000800 */
[----:B-1----:R-:W-:-:S07]  /*152c0*/  FADD.FTZ R0, R50, R45 ;  /* 0x0000002d32007221 */ /* 0x002fce0000010000 */
[----:B------:R-:W1:Y:S01]  /*152d0*/  MUFU.EX2 R54, R54 ;  /* 0x0000003600367308 */ /* 0x000e620000000800 */
[C---:B--2---:R-:W-:Y:S01]  /*152e0*/  FADD.FTZ R5, R145.reuse, R0 ;  /* 0x0000000091057221 */ /* 0x044fe20000010000 */
[----:B------:R-:W-:-:S06]  /*152f0*/  F2FP.BF16.F32.PACK_AB R145, R145, R50 ;  /* 0x000000329191723e */ /* 0x000fcc00000010ff */
[----:B-----5:R-:W2:Y:S01]  /*15300*/  MUFU.EX2 R147, R80 ;  /* 0x0000005000937308 */ /* 0x020ea20000000800 */
        /* <DEDUP_REMOVED lines=18> */
[----:B------:R0:W3:Y:S01]  /*15430*/  MUFU.EX2 R41, R20 ;  /* 0x0000001400297308 */ /* 0x0000e20000000800 */
[----:B-1----:R-:W-:-:S07]  /*15440*/  FADD.FTZ R6, R60, R11 ;  /* 0x0000000b3c067221 */ /* 0x002fce0000010000 */
[----:B------:R-:W1:Y:S01]  /*15450*/  MUFU.EX2 R143, R26 ;  /* 0x0000001a008f7308 */ /* 0x000e620000000800 */
[----:B--2---:R-:W-:Y:S01]  /*15460*/  FADD.FTZ R0, R62, R5 ;  /* 0x000000053e007221 */ /* 0x004fe20000010000 */
[----:B0-----:R-:W-:-:S04]  /*15470*/  IMAD.IADD R20, R163, 0x1, -R164 ;  /* 0x00000001a3147824 */ /* 0x001fc800078e0aa4 */
[----:B------:R-:W-:Y:S02]  /*15480*/  IMAD R15, R169, 0x80, R20 ;  /* 0x00000080a90f7824 */ /* 0x000fe400078e0214 */
[----:B------:R-:W0:Y:S01]  /*15490*/  MUFU.EX2 R64, R64 ;  /* 0x0000004000407308 */ /* 0x000e220000000800 */
[C---:B---3--:R-:W-:Y:S01]  /*154a0*/  FADD.FTZ R11, R41.reuse, R6 ;  /* 0x00000006290b7221 */ /* 0x048fe20000010000 */
[----:B------:R-:W-:Y:S01]  /*154b0*/  F2FP.BF16.F32.PACK_AB R142, R41, R60 ;  /* 0x0000003c298e723e */ /* 0x000fe200000010ff */
[----:B------:R-:W-:-:S05]  /*154c0*/  IMAD.IADD R12, R15, 0x1, R12 ;  /* 0x000000010f0c7824 */ /* 0x000fca00078e020c */
        /* <DEDUP_REMOVED lines=14> */
[----:B--2---:R-:W-:Y:S01]  /*155b0*/  FADD.FTZ R6, R68, R11 ;  /* 0x0000000b44067221 */ /* 0x004fe20000010000 */
[----:B------:R-:W-:-:S06]  /*155c0*/  VIADD R11, R2, 0xfffffffe ;  /* 0xfffffffe020b7836 */ /* 0x000fcc0000000000 */
[----:B------:R-:W2:Y:S01]  /*155d0*/  MUFU.EX2 R31, R31 ;  /* 0x0000001f001f7308 */ /* 0x000ea20000000800 */
[----:B-1----:R-:W-:Y:S01]  /*155e0*/  FADD.FTZ R0, R70, R5 ;  /* 0x0000000546007221 */ /* 0x002fe20000010000 */
[C---:B0-----:R-:W-:Y:S01]  /*155f0*/  FADD.FTZ R6, R29.reuse, R6 ;  /* 0x000000061d067221 */ /* 0x041fe20000010000 */
[----:B------:R-:W-:Y:S02]  /*15600*/  F2FP.BF16.F32.PACK_AB R138, R29, R68 ;  /* 0x000000441d8a723e */ /* 0x000fe400000010ff */
[C---:B--2---:R-:W-:Y:S01]  /*15610*/  FADD.FTZ R5, R31.reuse, R0 ;  /* 0x000000001f057221 */ /* 0x044fe20000010000 */
[----:B------:R-:W-:Y:S01]  /*15620*/  F2FP.BF16.F32.PACK_AB R139, R31, R70 ;  /* 0x000000461f8b723e */ /* 0x000fe200000010ff */
        /* <DEDUP_REMOVED lines=12> */
.L_x_1527:
[----:B------:R-:W-:-:S13]  /*156f0*/  ISETP.NE.AND P2, PT, R13, 0x1, PT ;  /* 0x000000010d00780c */ /* 0x000fda0003f45270 */
[----:B------:R-:W0:Y:S02]  /*15700*/  @P2 LDC.64 R14, c[0x0][0x9e8] ;  /* 0x00027a00ff0e2b82 */ /* 0x000e240000000a00 */
[----:B0-----:R-:W-:-:S05]  /*15710*/  @P2 IMAD.HI.U32 R2, R0, R14, RZ ;  /* 0x0000000e00022227 */ /* 0x001fca00078e00ff */
[----:B------:R-:W-:-:S07]  /*15720*/  @P2 SHF.R.U32.HI R0, RZ, R15, R2 ;  /* 0x0000000fff002219 */ /* 0x000fce0000011602 */
.L_x_1528:
[----:B------:R-:W-:Y:S05]  /*15730*/  BSYNC B0 ;  /* 0x0000000000007941 */ /* 0x000fea0003800000 */
.L_x_1526:
[----:B------:R-:W-:-:S05]  /*15740*/  IMAD R13, R0, R13, R13 ;  /* 0x0000000d000d7224 */ /* 0x000fca00078e020d */
[----:B------:R-:W-:-:S07]  /*15750*/  VIMNMX R12, R12, R13, PT ;  /* 0x0000000d0c0c7248 */ /* 0x000fce0003fe0100 */
.L_x_1525:
[----:B------:R-:W-:Y:S01]  /*15760*/  IMAD.HI R12, R12, 0x2aaaaaab, RZ ;  /* 0x2aaaaaab0c0c7827 */ /* 0x000fe200078e02ff */
[----:B------:R-:W-:Y:S01]  /*15770*/  ULDC UR46, c[0x0][0x9e4] ;  /* 0x00027900002e7ab9 */ /* 0x000fe20000000800 */
[----:B------:R-:W-:Y:S01]  /*15780*/  ULDC UR39, c[0x0][0x9e4] ;  /* 0x0002790000277ab9 */ /* 0x000fe20000000800 */
[----:B------:R-:W-:Y:S01]  /*15790*/  ULDC UR47, c[0x0][0x9dc] ;  /* 0x00027700002f7ab9 */ /* 0x000fe20000000800 */
[----:B------:R-:W-:Y:S01]  /*157a0*/  ULDC UR51, c[0x0][0x9dc] ;  /* 0x0002770000337ab9 */ /* 0x000fe20000000800 */
[----:B------:R-:W-:Y:S01]  /*157b0*/  SHF.R.U32.HI R13, RZ, 0x1f, R12 ;  /* 0x0000001fff0d7819 */ /* 0x000fe2000001160c */
[----:B------:R-:W-:Y:S01]  /*157c0*/  ULDC UR38, c[0x0][0x988] ;  /* 0x0002620000267ab9 */ /* 0x000fe20000000800 */
[----:B------:R-:W-:Y:S01]  /*157d0*/  ULDC UR43, c[0x0][0x988] ;  /* 0x00026200002b7ab9 */ /* 0x000fe20000000800 */
[----:B------:R-:W-:Y:S01]  /*157e0*/  ULDC UR42, c[0x0][0x988] ;  /* 0x00026200002a7ab9 */ /* 0x000fe20000000800 */
[----:B------:R-:W-:Y:S01]  /*157f0*/  LEA.HI.SX32 R13, R12, R13, 0x1c ;  /* 0x0000000d0c0d7211 */ /* 0x000fe200078fe2ff */
[----:B------:R-:W-:Y:S01]  /*15800*/  ULDC UR54, c[0x0][0x9e0] ;  /* 0x0002780000367ab9 */ /* 0x000fe20000000800 */
[----:B------:R-:W-:Y:S01]  /*15810*/  ULDC UR50, c[0x0][0x9e0] ;  /* 0x0002780000327ab9 */ /* 0x000fe20000000800 */
[----:B------:R-:W-:Y:S01]  /*15820*/  BSSY B1, `(.L_x_1529) ;  /* 0x0000338000017945 */ /* 0x000fe20003800000 */
[----:B------:R-:W-:Y:S01]  /*15830*/  VIMNMX R21, R168, R13, !PT ;  /* 0x0000000da8157248 */ /* 0x000fe20007fe0100 */
[----:B------:R-:W-:Y:S01]  /*15840*/  IMAD.MOV.U32 R2, RZ, RZ, 0x3f800000 ;  /* 0x3f800000ff027424 */ /* 0x000fe200078e00ff */
[----:B------:R-:W-:Y:S01]  /*15850*/  CS2R R86, SRZ ;  /* 0x0000000000567805 */ /* 0x000fe2000001ff00 */
[----:B------:R-:W-:Y:S01]  /*15860*/  IMAD.MOV.U32 R0, RZ, RZ, 0x3f800000 ;  /* 0x3f800000ff007424 */ /* 0x000fe200078e00ff */
[----:B------:R-:W-:-:S02]  /*15870*/  ISETP.GE.AND P2, PT, R11, R21, PT ;  /* 0x000000150b00720c */ /* 0x000fc40003f46270 */
        /* <DEDUP_REMOVED lines=31> */
[----:B------:R-:W-:Y:S06]  /*15a70*/  @!P2 BRA `(.L_x_1530) ;  /* 0x000000300048a947 */ /* 0x000fec0003800000 */
[----:B------:R-:W-:Y:S01]  /*15a80*/  IMAD.IADD R170, R10, 0x1, R20 ;  /* 0x000000010aaa7824 */ /* 0x000fe200078e0214 */
[----:B------:R-:W-:Y:S01]  /*15a90*/  BSSY B0, `(.L_x_1531) ;  /* 0x000030c000007945 */ /* 0x000fe20003800000 */
[----:B------:R-:W-:Y:S02]  /*15aa0*/  IMAD.MOV.U32 R2, RZ, RZ, 0x3f800000 ;  /* 0x3f800000ff027424 */ /* 0x000fe400078e00ff */
[----:B------:R-:W-:Y:S02]  /*15ab0*/  IMAD.MOV.U32 R87, RZ, RZ, RZ ;  /* 0x000000ffff577224 */ /* 0x000fe400078e00ff */
[----:B------:R-:W-:-:S07]  /*15ac0*/  VIADD R171, R170, 0x8 ;  /* 0x00000008aaab7836 */ /* 0x000fce0000000000 */
.L_x_1550:
[----:B------:R-:W-:-:S05]  /*15ad0*/  VIADD R193, R160, 0x1 ;  /* 0x00000001a0c17836 */ /* 0x000fca0000000000 */
[----:B------:R-:W-:-:S04]  /*15ae0*/  ISETP.NE.AND P2, PT, R193, 0x2, PT ;  /* 0x00000002c100780c */ /* 0x000fc80003f45270 */
[----:B------:R-:W-:Y:S02]  /*15af0*/  SEL R194, RZ, 0x1, P2 ;  /* 0x00000001ffc27807 */ /* 0x000fe40001000000 */
[----:B------:R-:W-:Y:S02]  /*15b00*/  SEL R193, R193, RZ, P2 ;  /* 0x000000ffc1c17207 */ /* 0x000fe40001000000 */
[----:B------:R-:W-:Y:S01]  /*15b10*/  LOP3.LUT R194, R161, R194, RZ, 0x3c, !PT ;  /* 0x000000c2a1c27212 */ /* 0x000fe200078e3cff */
[----:B------:R-:W-:Y:S06]  /*15b20*/  @!P0 BRA `(.L_x_1532) ;  /* 0x0000000000048947 */ /* 0x000fec0003800000 */
[----:B------:R-:W-:Y:S01]  /*15b30*/  BPT.TRAP 0x1 ;  /* 0x000000040000795c */ /* 0x000fe20000300000 */
.L_x_1532:
[----:B------:R-:W-:Y:S01]  /*15b40*/  IMAD R7, R193, 0x8, R18 ;  /* 0x00000008c1077824 */ /* 0x000fe200078e0212 */
[----:B------:R-:W-:-:S04]  /*15b50*/  SHF.L.U32 R14, R194, 0x1f, RZ ;  /* 0x0000001fc20e7819 */ /* 0x000fc800000006ff */
[----:B------:R0:W1:Y:S01]  /*15b60*/  SYNCS.PHASECHK.TRANS64.TRYWAIT P2, [R7+URZ+0x2a830], R14 ;  /* 0x02a8300e070075a7 */ /* 0x000062000804017f */
[----:B------:R-:W-:Y:S05]  /*15b70*/  @!P0 BRA `(.L_x_1533) ;  /* 0x0000000000048947 */ /* 0x000fea0003800000 */
[----:B------:R-:W-:Y:S01]  /*15b80*/  BPT.TRAP 0x1 ;  /* 0x000000040000795c */ /* 0x000fe20000300000 */
.L_x_1533:
[----:B------:R-:W-:Y:S01]  /*15b90*/  BSSY B2, `(.L_x_1534) ;  /* 0x0000006000027945 */ /* 0x000fe20003800000 */
[----:B------:R-:W-:Y:S02]  /*15ba0*/  IMAD R12, R193, 0x900, R8 ;  /* 0x00000900c10c7824 */ /* 0x000fe400078e0208 */
[----:B------:R-:W-:Y:S01]  /*15bb0*/  IMAD.MOV.U32 R13, RZ, RZ, 0x40000040 ;  /* 0x40000040ff0d7424 */ /* 0x000fe200078e00ff */
[----:B-1----:R-:W-:Y:S06]  /*15bc0*/  @P2 BRA `(.L_x_1535) ;  /* 0x0000000000082947 */ /* 0x002fec0003800000 */
[----:B------:R-:W1:Y:S02]  /*15bd0*/  SYNCS.PHASECHK.TRANS64.TRYWAIT P2, [R7+URZ+0x2a830], R14 ;  /* 0x02a8300e070075a7 */ /* 0x000e64000804017f */
[----:B-1----:R-:W-:Y:S05]  /*15be0*/  @!P2 BRA `(.L_x_1536) ;  /* 0x000001240044a947 */ /* 0x002fea0003800000 */
.L_x_1535:
[----:B------:R-:W-:Y:S05]  /*15bf0*/  BSYNC B2 ;  /* 0x0000000000027941 */ /* 0x000fea0003800000 */
.L_x_1534:
[----:B------:R-:W2:Y:S04]  /*15c00*/  LDL.64 R88, [R1+0x38] ;  /* 0x0000380001587983 */ /* 0x000ea80000100a00 */
[----:B------:R-:W3:Y:S04]  /*15c10*/  LDL.64 R214, [R1+0x30] ;  /* 0x0000300001d67983 */ /* 0x000ee80000100a00 */
[----:B------:R-:W4:Y:S01]  /*15c20*/  LDL.64 R212, [R1+0x28] ;  /* 0x0000280001d47983 */ /* 0x000f220000100a00 */
[----:B------:R-:W-:-:S03]  /*15c30*/  R2UR UR6, R12 ;  /* 0x000000000c0672ca */ /* 0x000fc600000e0000 */
[----:B------:R-:W5:Y:S01]  /*15c40*/  LDL.64 R210, [R1+0x20] ;  /* 0x0000200001d27983 */ /* 0x000f620000100a00 */
[----:B------:R-:W-:Y:S01]  /*15c50*/  R2UR UR7, R13 ;  /* 0x000000000d0772ca */ /* 0x000fe200000e0000 */
[----:B01----:R-:W-:Y:S02]  /*15c60*/  VIADD R14, R12, 0x2 ;  /* 0x000000020c0e7836 */ /* 0x003fe40000000000 */
[----:B------:R-:W-:Y:S01]  /*15c70*/  IMAD.MOV.U32 R15, RZ, RZ, 0x40000040 ;  /* 0x40000040ff0f7424 */ /* 0x000fe200078e00ff */
[----:B------:R-:W5:Y:S04]  /*15c80*/  LDL.64 R208, [R1+0x18] ;  /* 0x0000180001d07983 */ /* 0x000f680000100a00 */
[----:B------:R-:W5:Y:S04]  /*15c90*/  LDL.64 R206, [R1+0x10] ;  /* 0x0000100001ce7983 */ /* 0x000f680000100a00 */
[----:B------:R-:W5:Y:S01]  /*15ca0*/  LDL.64 R204, [R1] ;  /* 0x0000000001cc7983 */ /* 0x000f620000100a00 */
[----:B--2---:R-:W-:-:S02]  /*15cb0*/  R2UR UR4, R88 ;  /* 0x00000000580472ca */ /* 0x004fc400000e0000 */
[----:B------:R-:W-:Y:S02]  /*15cc0*/  R2UR UR5, R89 ;  /* 0x00000000590572ca */ /* 0x000fe400000e0000 */
[----:B------:R-:W-:-:S11]  /*15cd0*/  WARPGROUP.ARRIVE ;  /* 0x00000000000079c5 */ /* 0x000fd60000000000 */
[----:B------:R-:W-:Y:S01]  /*15ce0*/  HGMMA.64x96x16.F32.BF16 R88, gdesc[UR4], RZ, !UPT, gsb0 ;  /* 0x01600000045879f0 */ /* 0x000fe2000c0018ff */
[----:B------:R-:W-:Y:S02]  /*15cf0*/  R2UR UR6, R14 ;  /* 0x000000000e0672ca */ /* 0x000fe400000e0000 */
[----:B------:R-:W-:Y:S02]  /*15d00*/  R2UR UR7, R15 ;  /* 0x000000000f0772ca */ /* 0x000fe400000e0000 */
[----:B---3--:R-:W-:Y:S02]  /*15d10*/  R2UR UR4, R214 ;  /* 0x00000000d60472ca */ /* 0x008fe400000e0000 */
[----:B------:R-:W-:Y:S01]  /*15d20*/  R2UR UR5, R215 ;  /* 0x00000000d70572ca */ /* 0x000fe200000e0000 */
[----:B------:R-:W-:Y:S02]  /*15d30*/  VIADD R14, R12, 0x4 ;  /* 0x000000040c0e7836 */ /* 0x000fe40000000000 */
[----:B------:R-:W-:Y:S01]  /*15d40*/  IMAD.MOV.U32 R15, RZ, RZ, 0x40000040 ;  /* 0x40000040ff0f7424 */ /* 0x000fe200078e00ff */
[----:B------:R-:W-:-:S02]  /*15d50*/  WARPGROUP.DEPBAR.LE gsb0, 0x0 ;  /* 0x00008000000079c5 */ /* 0x000fc40000010000 */
[----:B------:R-:W-:-:S07]  /*15d60*/  WARPGROUP.ARRIVE ;  /* 0x00000000000079c5 */ /* 0x000fce0000000000 */
[----:B------:R-:W-:Y:S01]  /*15d70*/  HGMMA.64x96x16.F32.BF16 R88, gdesc[UR4], R88, gsb0 ;  /* 0x01600000045879f0 */ /* 0x000fe20008001858 */
        /* <DEDUP_REMOVED lines=85> */
[----:B------:R-:W-:Y:S02]  /*162d0*/  WARPGROUP.DEPBAR.LE gsb0, 0x0 ;  /* 0x00008000000079c5 */ /* 0x000fe40000010000 */
[----:B------:R-:W-:-:S08]  /*162e0*/  WARPGROUP.ARRIVE ;  /* 0x00000000000079c5 */ /* 0x000fd00000000000 */
[----:B------:R-:W-:Y:S01]  /*162f0*/  HGMMA.64x96x16.F32.BF16 R88, gdesc[UR4], R88, gsb0 ;  /* 0x01600000045879f0 */ /* 0x000fe20008001858 */
        /* <DEDUP_REMOVED lines=67> */
.L_x_1537:
[----:B------:R-:W-:Y:S01]  /*16730*/  SHF.L.U32 R9, R161, 0x1f, RZ ;  /* 0x0000001fa1097819 */ /* 0x000fe200000006ff */
[----:B------:R-:W-:-:S04]  /*16740*/  IMAD R14, R160, 0x8, R18 ;  /* 0x00000008a00e7824 */ /* 0x000fc800078e0212 */
[----:B------:R0:W1:Y:S01]  /*16750*/  SYNCS.PHASECHK.TRANS64.TRYWAIT P2, [R14+URZ+0x2a850], R9 ;  /* 0x02a850090e0075a7 */ /* 0x000062000804017f */
[----:B------:R-:W-:Y:S05]  /*16760*/  @!P0 BRA `(.L_x_1538) ;  /* 0x0000000000048947 */ /* 0x000fea0003800000 */
[----:B------:R-:W-:Y:S01]  /*16770*/  BPT.TRAP 0x1 ;  /* 0x000000040000795c */ /* 0x000fe20000300000 */
.L_x_1538:
        /* <DEDUP_REMOVED lines=9> */
.L_x_1540:
[----:B------:R-:W-:Y:S05]  /*16810*/  BSYNC B2 ;  /* 0x0000000000027941 */ /* 0x000fea0003800000 */
.L_x_1539:
[----:B------:R-:W-:Y:S01]  /*16820*/  IMAD.MOV.U32 R12, RZ, RZ, R0 ;  /* 0x000000ffff0c7224 */ /* 0x000fe200078e0000 */
[----:B------:R-:W2:Y:S01]  /*16830*/  LDL R160, [R1+0x8] ;  /* 0x0000080001a07983 */ /* 0x000ea20000100800 */
[----:B------:R-:W-:Y:S01]  /*16840*/  IMAD.MOV.U32 R13, RZ, RZ, 0x40000040 ;  /* 0x40000040ff0d7424 */ /* 0x000fe200078e00ff */
[----:B------:R-:W-:Y:S01]  /*16850*/  WARPGROUP.ARRIVE ;  /* 0x00000000000079c5 */ /* 0x000fe20000000000 */
[----:B------:R-:W-:Y:S01]  /*16860*/  @!P1 VIADD R7, R7, 0x2a840 ;  /* 0x0002a84007079836 */ /* 0x000fe20000000000 */
[----:B------:R-:W-:Y:S01]  /*16870*/  R2UR UR6, R12 ;  /* 0x000000000c0672ca */ /* 0x000fe200000e0000 */
[----:B------:R-:W-:Y:S01]  /*16880*/  VIADD R12, R0, 0x80 ;  /* 0x00000080000c7836 */ /* 0x000fe20000000000 */
[----:B------:R-:W-:Y:S01]  /*16890*/  R2UR UR7, R13 ;  /* 0x000000000d0772ca */ /* 0x000fe200000e0000 */
[----:B------:R-:W-:Y:S01]  /*168a0*/  IMAD.MOV.U32 R13, RZ, RZ, 0x40000040 ;  /* 0x40000040ff0d7424 */ /* 0x000fe200078e00ff */
[----:B------:R-:W-:-:S11]  /*168b0*/  @!P1 PRMT R7, RZ, 0x654, R7 ;  /* 0x00000654ff079816 */ /* 0x000fd60000000007 */
        /* <DEDUP_REMOVED lines=12> */
[----:B--2---:R-:W-:Y:S01]  /*16980*/  LOP3.LUT P2, RZ, R160, 0x100000, RZ, 0xc0, !PT ;  /* 0x00100000a0ff7812 */ /* 0x004fe2000784c0ff */
[----:B------:R-:W-:Y:S02]  /*16990*/  WARPGROUP.DEPBAR.LE gsb0, 0x0 ;  /* 0x00008000000079c5 */ /* 0x000fe40000010000 */
[----:B------:R-:W-:Y:S01]  /*169a0*/  WARPGROUP.ARRIVE ;  /* 0x00000000000079c5 */ /* 0x000fe20000000000 */
[----:B------:R-:W-:-:S07]  /*169b0*/  IMAD R154, R11, -0x60, RZ ;  /* 0xffffffa00b9a7824 */ /* 0x000fce00078e02ff */
[----:B------:R-:W-:Y:S01]  /*169c0*/  HGMMA.64x128x16.F32.BF16 R24, R148, gdesc[UR4].tnspB, R24, gsb0 ;  /* 0x41e0000494187df0 */ /* 0x000fe20008001818 */
[----:B------:R-:W-:Y:S01]  /*169d0*/  R2UR UR6, R12 ;  /* 0x000000000c0672ca */ /* 0x000fe200000e0000 */
[----:B------:R-:W-:Y:S01]  /*169e0*/  VIADD R12, R0, 0x200 ;  /* 0x00000200000c7836 */ /* 0x000fe20000000000 */
[----:B------:R-:W-:Y:S01]  /*169f0*/  R2UR UR7, R13 ;  /* 0x000000000d0772ca */ /* 0x000fe200000e0000 */
[----:B------:R-:W-:Y:S01]  /*16a00*/  IMAD.MOV.U32 R13, RZ, RZ, 0x40000040 ;  /* 0x40000040ff0d7424 */ /* 0x000fe200078e00ff */
[----:B01----:R-:W-:Y:S01]  /*16a10*/  IADD3 R9, R154, 0x1, R163 ;  /* 0x000000019a097810 */ /* 0x003fe20007ffe0a3 */
[----:B------:R-:W-:Y:S02]  /*16a20*/  WARPGROUP.DEPBAR.LE gsb0, 0x0 ;  /* 0x00008000000079c5 */ /* 0x000fe40000010000 */
[----:B------:R-:W-:-:S08]  /*16a30*/  WARPGROUP.ARRIVE ;  /* 0x00000000000079c5 */ /* 0x000fd00000000000 */
[----:B------:R-:W-:Y:S01]  /*16a40*/  HGMMA.64x128x16.F32.BF16 R24, R144, gdesc[UR4].tnspB, R24, gsb0 ;  /* 0x41e0000490187df0 */ /* 0x000fe20008001818 */
[----:B------:R-:W-:Y:S01]  /*16a50*/  R2UR UR6, R12 ;  /* 0x000000000c0672ca */ /* 0x000fe200000e0000 */
[----:B------:R-:W-:Y:S01]  /*16a60*/  VIADD R12, R0, 0x280 ;  /* 0x00000280000c7836 */ /* 0x000fe20000000000 */
[----:B------:R-:W-:Y:S01]  /*16a70*/  R2UR UR7, R13 ;  /* 0x000000000d0772ca */ /* 0x000fe200000e0000 */
[----:B------:R-:W-:Y:S02]  /*16a80*/  IMAD.MOV.U32 R13, RZ, RZ, 0x40000040 ;  /* 0x40000040ff0d7424 */ /* 0x000fe400078e00ff */
[----:B------:R-:W-:Y:S02]  /*16a90*/  IMAD.IADD R0, R9, 0x1, -R164 ;  /* 0x0000000109007824 */ /* 0x000fe400078e0aa4 */
[----:B------:R-:W-:Y:S02]  /*16aa0*/  IMAD.U32 R9, RZ, RZ, UR47 ;  /* 0x0000002fff097e24 */ /* 0x000fe4000f8e00ff */
[----:B------:R-:W-:-:S03]  /*16ab0*/  IMAD R0, R173, -0x2, R0 ;  /* 0xfffffffead007824 */ /* 0x000fc600078e0200 */
[----:B------:R-:W-:-:S05]  /*16ac0*/  LOP3.LUT R15, RZ, R9, RZ, 0x33, !PT ;  /* 0x00000009ff0f7212 */ /* 0x000fca00078e33ff */
[----:B------:R-:W-:Y:S01]  /*16ad0*/  IMAD.IADD R15, R15, 0x1, R0 ;  /* 0x000000010f0f7824 */ /* 0x000fe200078e0200 */
[----:B------:R-:W-:Y:S02]  /*16ae0*/  WARPGROUP.DEPBAR.LE gsb0, 0x0 ;  /* 0x00008000000079c5 */ /* 0x000fe40000010000 */
[----:B------:R-:W-:-:S06]  /*16af0*/  WARPGROUP.ARRIVE ;  /* 0x00000000000079c5 */ /* 0x000fcc0000000000 */
[----:B------:R-:W-:Y:S01]  /*16b00*/  HGMMA.64x128x16.F32.BF16 R24, R140, gdesc[UR4].tnspB, R24, gsb0 ;  /* 0x41e000048c187df0 */ /* 0x000fe20008001818 */
[----:B------:R-:W-:Y:S02]  /*16b10*/  R2UR UR6, R12 ;  /* 0x000000000c0672ca */ /* 0x000fe400000e0000 */
[----:B------:R-:W-:Y:S01]  /*16b20*/  R2UR UR7, R13 ;  /* 0x000000000d0772ca */ /* 0x000fe200000e0000 */
[----:B------:R-:W-:Y:S02]  /*16b30*/  WARPGROUP.DEPBAR.LE gsb0, 0x0 ;  /* 0x00008000000079c5 */ /* 0x000fe40000010000 */
[----:B------:R-:W-:-:S10]  /*16b40*/  WARPGROUP.ARRIVE ;  /* 0x00000000000079c5 */ /* 0x000fd40000000000 */
[----:B------:R-:W-:Y:S03]  /*16b50*/  HGMMA.64x128x16.F32.BF16 R24, R136, gdesc[UR4].tnspB, R24, gsb0 ;  /* 0x41e0000488187df0 */ /* 0x000fe60008001818 */
[----:B------:R-:W-:Y:S02]  /*16b60*/  WARPGROUP.DEPBAR.LE gsb0, 0x0 ;  /* 0x00008000000079c5 */ /* 0x000fe40000010000 */
[----:B------:R-:W-:Y:S01]  /*16b70*/  VIADD R137, R0, UR54 ;  /* 0x0000003600897c36 */ /* 0x000fe20008000000 */
[----:B------:R0:W-:Y:S01]  /*16b80*/  @!P1 SYNCS.ARRIVE.TRANS64.RED.A1T0 RZ, [R7+URZ], RZ ;  /* 0x000000ff07ff99a7 */ /* 0x0001e2000810043f */
[C---:B------:R-:W-:Y:S02]  /*16b90*/  IMAD.IADD R139, R10.reuse, 0x1, R15 ;  /* 0x000000010a8b7824 */ /* 0x040fe400078e020f */
[----:B------:R-:W-:Y:S02]  /*16ba0*/  IMAD.IADD R141, R10, 0x1, R137 ;  /* 0x000000010a8d7824 */ /* 0x000fe400078e0289 */
[----:B0-----:R-:W-:Y:S01]  /*16bb0*/  IMAD R7, R173, -0x2, R154 ;  /* 0xfffffffead077824 */ /* 0x001fe200078e029a */
[----:B------:R-:W-:Y:S06]  /*16bc0*/  @!P2 BRA `(.L_x_1542) ;  /* 0x000000000054a947 */ /* 0x000fec0003800000 */
[----:B------:R-:W-:Y:S01]  /*16bd0*/  IMAD.IADD R0, R10, 0x1, R20 ;  /* 0x000000010a007824 */ /* 0x000fe200078e0214 */
[----:B------:R-:W-:Y:S04]  /*16be0*/  BSSY B2, `(.L_x_1543) ;  /* 0x0000010000027945 */ /* 0x000fe80003800000 */
[----:B------:R-:W-:-:S13]  /*16bf0*/  ISETP.GT.AND P2, PT, R0, -0x1, PT ;  /* 0xffffffff0000780c */ /* 0x000fda0003f44270 */
[----:B------:R-:W-:Y:S05]  /*16c00*/  @P2 BRA `(.L_x_1544) ;  /* 0x0000000000202947 */ /* 0x000fea0003800000 */
[----:B------:R-:W-:Y:S01]  /*16c10*/  IMAD.U32 R2, RZ, RZ, UR46 ;  /* 0x0000002eff027e24 */ /* 0x000fe2000f8e00ff */
[----:B------:R-:W-:-:S04]  /*16c20*/  LOP3.LUT R143, RZ, R0, RZ, 0x33, !PT ;  /* 0x00000000ff8f7212 */ /* 0x000fc800078e33ff */
[----:B------:R-:W-:-:S13]  /*16c30*/  ISETP.NE.AND P2, PT, R2, 0x1, PT ;  /* 0x000000010200780c */ /* 0x000fda0003f45270 */
[----:B------:R-:W0:Y:S02]  /*16c40*/  @P2 LDC.64 R12, c[0x0][0x9e8] ;  /* 0x00027a00ff0c2b82 */ /* 0x000e240000000a00 */
[----:B0-----:R-:W-:-:S05]  /*16c50*/  @P2 IMAD.HI.U32 R12, R143, R12, RZ ;  /* 0x0000000c8f0c2227 */ /* 0x001fca00078e00ff */
[----:B------:R-:W-:-:S04]  /*16c60*/  @P2 SHF.R.U32.HI R143, RZ, R13, R12 ;  /* 0x0000000dff8f2219 */ /* 0x000fc8000001160c */
[----:B------:R-:W-:Y:S01]  /*16c70*/  LOP3.LUT R0, RZ, R143, RZ, 0x33, !PT ;  /* 0x0000008fff007212 */ /* 0x000fe200078e33ff */
[----:B------:R-:W-:Y:S06]  /*16c80*/  BRA `(.L_x_1545) ;  /* 0x0000000000147947 */ /* 0x000fec0003800000 */
.L_x_1544:
[----:B------:R-:W-:-:S05]  /*16c90*/  IMAD.U32 R2, RZ, RZ, UR46 ;  /* 0x0000002eff027e24 */ /* 0x000fca000f8e00ff */
[----:B------:R-:W-:-:S13]  /*16ca0*/  ISETP.NE.AND P2, PT, R2, 0x1, PT ;  /* 0x000000010200780c */ /* 0x000fda0003f45270 */
[----:B------:R-:W0:Y:S02]  /*16cb0*/  @P2 LDC.64 R12, c[0x0][0x9e8] ;  /* 0x00027a00ff0c2b82 */ /* 0x000e240000000a00 */
[----:B0-----:R-:W-:-:S05]  /*16cc0*/  @P2 IMAD.HI.U32 R12, R0, R12, RZ ;  /* 0x0000000c000c2227 */ /* 0x001fca00078e00ff */
[----:B------:R-:W-:-:S07]  /*16cd0*/  @P2 SHF.R.U32.HI R0, RZ, R13, R12 ;  /* 0x0000000dff002219 */ /* 0x000fce000001160c */
.L_x_1545:
[----:B------:R-:W-:Y:S05]  /*16ce0*/  BSYNC B2 ;  /* 0x0000000000027941 */ /* 0x000fea0003800000 */
.L_x_1543:
[----:B------:R-:W-:-:S05]  /*16cf0*/  IMAD R0, R0, R2, R7 ;  /* 0x0000000200007224 */ /* 0x000fca00078e0207 */
[----:B------:R-:W-:Y:S02]  /*16d00*/  VIADDMNMX R141, R0, R2, R141, PT ;  /* 0x00000002008d7246 */ /* 0x000fe4000380018d */
[----:B------:R-:W-:-:S07]  /*16d10*/  VIMNMX R139, R139, R0, !PT ;  /* 0x000000008b8b7248 */ /* 0x000fce0007fe0100 */
.L_x_1542:
        /* <DEDUP_REMOVED lines=98> */
[----:B------:R-:W-:Y:S02]  /*17340*/  ISETP.GE.AND P4, PT, R154, 0x52, PT ;  /* 0x000000529a00780c */ /* 0x000fe40003f86270 */
[--C-:B------:R-:W-:Y:S02]  /*17350*/  IADD3 R97, R137, 0x8, R10.reuse ;  /* 0x0000000889617810 */ /* 0x100fe40007ffe00a */
[----:B------:R-:W-:Y:S02]  /*17360*/  ISETP.GT.AND P5, PT, R139, 0x51, !P4 ;  /* 0x000000518b00780c */ /* 0x000fe400067a4270 */
[----:B------:R-:W-:-:S02]  /*17370*/  IADD3 R101, R15, 0x8, R10 ;  /* 0x000000080f657810 */ /* 0x000fc40007ffe00a */
        /* <DEDUP_REMOVED lines=16> */
[----:B------:R-:W-:-:S13]  /*17480*/  LOP3.LUT P6, RZ, R160, 0x100000, RZ, 0xc0, !PT ;  /* 0x00100000a0ff7812 */ /* 0x000fda00078cc0ff */
[----:B------:R-:W-:Y:S05]  /*17490*/  @!P6 BRA `(.L_x_1546) ;  /* 0x000000000058e947 */ /* 0x000fea0003800000 */
[----:B------:R-:W-:Y:S01]  /*174a0*/  ISETP.GT.AND P6, PT, R171, -0x1, PT ;  /* 0xffffffffab00780c */ /* 0x000fe20003fc4270 */
[----:B------:R-:W-:-:S12]  /*174b0*/  BSSY B2, `(.L_x_1547) ;  /* 0x0000011000027945 */ /* 0x000fd80003800000 */
[----:B------:R-:W-:Y:S05]  /*174c0*/  @P6 BRA `(.L_x_1548) ;  /* 0x0000000000246947 */ /* 0x000fea0003800000 */
[----:B------:R-:W-:Y:S02]  /*174d0*/  IMAD.U32 R133, RZ, RZ, UR46 ;  /* 0x0000002eff857e24 */ /* 0x000fe4000f8e00ff */
[----:B------:R-:W-:-:S03]  /*174e0*/  VIADD R15, R170, 0x8 ;  /* 0x00000008aa0f7836 */ /* 0x000fc60000000000 */
[----:B------:R-:W-:Y:S02]  /*174f0*/  ISETP.NE.AND P6, PT, R133, 0x1, PT ;  /* 0x000000018500780c */ /* 0x000fe40003fc5270 */
[----:B------:R-:W-:-:S11]  /*17500*/  LOP3.LUT R15, RZ, R15, RZ, 0x33, !PT ;  /* 0x0000000fff0f7212 */ /* 0x000fd600078e33ff */
[----:B------:R-:W0:Y:S02]  /*17510*/  @P6 LDC.64 R12, c[0x0][0x9e8] ;  /* 0x00027a00ff0c6b82 */ /* 0x000e240000000a00 */
[----:B0-----:R-:W-:-:S05]  /*17520*/  @P6 IMAD.HI.U32 R12, R15, R12, RZ ;  /* 0x0000000c0f0c6227 */ /* 0x001fca00078e00ff */
[----:B------:R-:W-:-:S04]  /*17530*/  @P6 SHF.R.U32.HI R15, RZ, R13, R12 ;  /* 0x0000000dff0f6219 */ /* 0x000fc8000001160c */
[----:B------:R-:W-:Y:S01]  /*17540*/  LOP3.LUT R12, RZ, R15, RZ, 0x33, !PT ;  /* 0x0000000fff0c7212 */ /* 0x000fe200078e33ff */
[----:B------:R-:W-:Y:S06]  /*17550*/  BRA `(.L_x_1549) ;  /* 0x0000000000187947 */ /* 0x000fec0003800000 */
.L_x_1548:
[----:B------:R-:W-:-:S05]  /*17560*/  IMAD.U32 R133, RZ, RZ, UR46 ;  /* 0x0000002eff857e24 */ /* 0x000fca000f8e00ff */
[----:B------:R-:W-:-:S13]  /*17570*/  ISETP.NE.AND P6, PT, R133, 0x1, PT ;  /* 0x000000018500780c */ /* 0x000fda0003fc5270 */
[----:B------:R-:W0:Y:S02]  /*17580*/  @P6 LDC.64 R12, c[0x0][0x9e8] ;  /* 0x00027a00ff0c6b82 */ /* 0x000e240000000a00 */
[----:B0-----:R-:W-:-:S04]  /*17590*/  @P6 IMAD.HI.U32 R154, R171, R12, RZ ;  /* 0x0000000cab9a6227 */ /* 0x001fc800078e00ff */
[----:B------:R-:W-:Y:S01]  /*175a0*/  IMAD.MOV.U32 R12, RZ, RZ, R171 ;  /* 0x000000ffff0c7224 */ /* 0x000fe200078e00ab */
[----:B------:R-:W-:-:S07]  /*175b0*/  @P6 SHF.R.U32.HI R12, RZ, R13, R154 ;  /* 0x0000000dff0c6219 */ /* 0x000fce000001169a */
.L_x_1549:
[----:B------:R-:W-:Y:S05]  /*175c0*/  BSYNC B2 ;  /* 0x0000000000027941 */ /* 0x000fea0003800000 */
.L_x_1547:
[----:B------:R-:W-:-:S05]  /*175d0*/  IMAD R12, R12, R133, R7 ;  /* 0x000000850c0c7224 */ /* 0x000fca00078e0207 */
[----:B------:R-:W-:Y:S02]  /*175e0*/  VIADDMNMX R97, R12, R133, R97, PT ;  /* 0x000000850c617246 */ /* 0x000fe40003800161 */
[----:B------:R-:W-:-:S07]  /*175f0*/  VIMNMX R101, R101, R12, !PT ;  /* 0x0000000c65657248 */ /* 0x000fce0007fe0100 */
.L_x_1546:
[C---:B------:R-:W-:Y:S01]  /*17600*/  ISETP.GT.AND P2, PT, R101.reuse, 0x1, !P2 ;  /* 0x000000016500780c */ /* 0x040fe20005744270 */
[----:B------:R-:W-:Y:S01]  /*17610*/  @!P1 VIADD R14, R14, 0x2a860 ;  /* 0x0002a8600e0e9836 */ /* 0x000fe20000000000 */
[----:B------:R-:W-:Y:S02]  /*17620*/  ISETP.GT.AND P3, PT, R101, 0x8, !P3 ;  /* 0x000000086500780c */ /* 0x000fe40005f64270 */
        /* <DEDUP_REMOVED lines=65> */
[----:B------:R-:W-:Y:S01]  /*17a40*/  FMNMX.FTZ R13, R88, R7, !PT ;  /* 0x00000007580d7209 */ /* 0x000fe20007810000 */
[----:B------:R-:W-:Y:S01]  /*17a50*/  IMAD.U32 R7, RZ, RZ, UR43 ;  /* 0x0000002bff077e24 */ /* 0x000fe2000f8e00ff */
[----:B------:R-:W-:Y:S02]  /*17a60*/  ISETP.LT.OR P2, PT, R97, 0x31, P2 ;  /* 0x000000316100780c */ /* 0x000fe40001741670 */
[----:B------:R-:W-:Y:S01]  /*17a70*/  ISETP.NE.AND P6, PT, R159, RZ, PT ;  /* 0x000000ff9f00720c */ /* 0x000fe20003fc5270 */
[----:B------:R-:W0:Y:S01]  /*17a80*/  SHFL.BFLY PT, R12, R13, 0x2, 0x1f ;  /* 0x0c401f000d0c7f89 */ /* 0x000e2200000e0000 */
[----:B------:R-:W-:Y:S02]  /*17a90*/  FSEL R114, R114, -INF , !P2 ;  /* 0xff80000072727808 */ /* 0x000fe40005000000 */
[----:B------:R-:W-:-:S02]  /*17aa0*/  ISETP.NE.AND P2, PT, R149, RZ, PT ;  /* 0x000000ff9500720c */ /* 0x000fc40003f45270 */
[----:B------:R-:W-:Y:S01]  /*17ab0*/  ISETP.NE.AND P3, PT, R161, RZ, PT ;  /* 0x000000ffa100720c */ /* 0x000fe20003f65270 */
[----:B------:R-:W-:Y:S01]  /*17ac0*/  IMAD.MOV.U32 R161, RZ, RZ, R194 ;  /* 0x000000ffffa17224 */ /* 0x000fe200078e00c2 */
[C---:B------:R-:W-:Y:S02]  /*17ad0*/  ISETP.GT.AND P2, PT, R101.reuse, 0x31, !P2 ;  /* 0x000000316500780c */ /* 0x040fe40005744270 */
[----:B------:R-:W-:Y:S02]  /*17ae0*/  ISETP.GT.AND P4, PT, R101, 0x51, !P4 ;  /* 0x000000516500780c */ /* 0x000fe40006784270 */
[----:B------:R-:W-:Y:S02]  /*17af0*/  ISETP.LT.OR P2, PT, R97, 0x32, P2 ;  /* 0x000000326100780c */ /* 0x000fe40001741670 */
[----:B------:R-:W-:Y:S02]  /*17b00*/  ISETP.GT.AND P5, PT, R101, 0x58, !P5 ;  /* 0x000000586500780c */ /* 0x000fe40006fa4270 */
[----:B------:R-:W-:-:S02]  /*17b10*/  FSEL R208, R115, -INF , !P2 ;  /* 0xff80000073d07808 */ /* 0x000fc40005000000 */
[----:B------:R-:W-:Y:S02]  /*17b20*/  ISETP.NE.AND P2, PT, R113, RZ, PT ;  /* 0x000000ff7100720c */ /* 0x000fe40003f45270 */
[----:B------:R-:W-:Y:S02]  /*17b30*/  ISETP.LT.OR P4, PT, R97, 0x52, P4 ;  /* 0x000000526100780c */ /* 0x000fe40002781670 */
[----:B------:R-:W-:Y:S02]  /*17b40*/  ISETP.GT.AND P2, PT, R101, 0x38, !P2 ;  /* 0x000000386500780c */ /* 0x000fe40005744270 */
[C---:B------:R-:W-:Y:S02]  /*17b50*/  ISETP.LT.OR P5, PT, R97.reuse, 0x59, P5 ;  /* 0x000000596100780c */ /* 0x040fe40002fa1670 */
[----:B------:R-:W-:Y:S02]  /*17b60*/  ISETP.LT.OR P2, PT, R97, 0x39, P2 ;  /* 0x000000396100780c */ /* 0x000fe40001741670 */
[----:B0-----:R-:W-:-:S02]  /*17b70*/  FMNMX.FTZ R15, R13, R12, !PT ;  /* 0x0000000c0d0f7209 */ /* 0x001fc40007810000 */
[----:B------:R-:W-:Y:S02]  /*17b80*/  FSEL R118, R118, -INF , !P2 ;  /* 0xff80000076767808 */ /* 0x000fe40005000000 */
[----:B------:R-:W-:Y:S01]  /*17b90*/  ISETP.NE.AND P2, PT, R151, RZ, PT ;  /* 0x000000ff9700720c */ /* 0x000fe20003f45270 */
[----:B------:R-:W0:Y:S03]  /*17ba0*/  SHFL.BFLY PT, R12, R15, 0x1, 0x1f ;  /* 0x0c201f000f0c7f89 */ /* 0x000e2600000e0000 */
[----:B------:R-:W-:-:S04]  /*17bb0*/  ISETP.GT.AND P2, PT, R101, 0x39, !P2 ;  /* 0x000000396500780c */ /* 0x000fc80005744270 */
[----:B------:R-:W-:-:S04]  /*17bc0*/  ISETP.LT.OR P2, PT, R97, 0x3a, P2 ;  /* 0x0000003a6100780c */ /* 0x000fc80001741670 */
[----:B------:R-:W-:Y:S02]  /*17bd0*/  FSEL R210, R119, -INF , !P2 ;  /* 0xff80000077d27808 */ /* 0x000fe40005000000 */
[----:B------:R-:W-:-:S04]  /*17be0*/  ISETP.NE.AND P2, PT, R117, RZ, PT ;  /* 0x000000ff7500720c */ /* 0x000fc80003f45270 */
[----:B------:R-:W-:-:S04]  /*17bf0*/  ISETP.GT.AND P2, PT, R101, 0x40, !P2 ;  /* 0x000000406500780c */ /* 0x000fc80005744270 */
[----:B------:R-:W-:Y:S02]  /*17c00*/  ISETP.LT.OR P2, PT, R97, 0x41, P2 ;  /* 0x000000416100780c */ /* 0x000fe40001741670 */
[----:B0-----:R-:W-:Y:S02]  /*17c10*/  FMNMX.FTZ R12, R15, R12, !PT ;  /* 0x0000000c0f0c7209 */ /* 0x001fe40007810000 */
[----:B------:R-:W-:Y:S02]  /*17c20*/  FSEL R122, R122, -INF , !P2 ;  /* 0xff8000007a7a7808 */ /* 0x000fe40005000000 */
[----:B------:R-:W-:Y:S01]  /*17c30*/  ISETP.NE.AND P2, PT, R153, RZ, PT ;  /* 0x000000ff9900720c */ /* 0x000fe20003f45270 */
[----:B------:R-:W-:-:S03]  /*17c40*/  FMUL.FTZ R99, R12, R7 ;  /* 0x000000070c637220 */ /* 0x000fc60000410000 */
        /* <DEDUP_REMOVED lines=11> */
[----:B------:R-:W-:-:S04]  /*17d00*/  ISETP.GT.AND P2, PT, R101, 0x50, !P3 ;  /* 0x000000506500780c */ /* 0x000fc80005f44270 */
        /* <DEDUP_REMOVED lines=15> */
[-CC-:B------:R-:W-:Y:S01]  /*17e00*/  FFMA.FTZ R0, R92, R7.reuse, -R99.reuse ;  /* 0x000000075c007223 */ /* 0x180fe20000010863 */
[----:B------:R-:W-:Y:S01]  /*17e10*/  FSEL R108, R131, -INF , !P4 ;  /* 0xff800000836c7808 */ /* 0x000fe20006000000 */
[--C-:B------:R-:W-:Y:S01]  /*17e20*/  FFMA.FTZ R92, R2, R7, -R99.reuse ;  /* 0x00000007025c7223 */ /* 0x100fe20000010863 */
[----:B------:R-:W-:Y:S01]  /*17e30*/  FMNMX.FTZ R89, R156, R15, !PT ;  /* 0x0000000f9c597209 */ /* 0x000fe20007810000 */
[-CC-:B------:R-:W-:Y:S01]  /*17e40*/  FFMA.FTZ R2, R96, R7.reuse, -R99.reuse ;  /* 0x0000000760027223 */ /* 0x180fe20000010863 */
[--C-:B------:R-:W-:Y:S01]  /*17e50*/  FFMA.FTZ R96, R136, R7, -R99.reuse ;  /* 0x0000000788607223 */ /* 0x100fe20000010863 */
[----:B------:R-:W-:Y:S01]  /*17e60*/  FSEL R136, R134, -INF , !P5 ;  /* 0xff80000086887808 */ /* 0x000fe20006800000 */
[----:B------:R0:W-:Y:S01]  /*17e70*/  MUFU.EX2 R15, R0 ;  /* 0x00000000000f7308 */ /* 0x0001e20000000800 */
        /* <DEDUP_REMOVED lines=9> */
[-CC-:B0-----:R-:W-:Y:S01]  /*17f10*/  FFMA.FTZ R0, R100, R7.reuse, -R99.reuse ;  /* 0x0000000764007223 */ /* 0x181fe20000010863 */
[-CC-:B------:R-:W-:Y:S01]  /*17f20*/  FFMA.FTZ R100, R138, R7.reuse, -R99.reuse ;  /* 0x000000078a647223 */ /* 0x180fe20000010863 */
[----:B------:R-:W-:Y:S01]  /*17f30*/  FSEL R138, R135, -INF , !P3 ;  /* 0xff800000878a7808 */ /* 0x000fe20005800000 */
[--C-:B------:R-:W-:Y:S01]  /*17f40*/  FFMA.FTZ R105, R148, R7, -R99.reuse ;  /* 0x0000000794697223 */ /* 0x100fe20000010863 */
[----:B------:R-:W-:Y:S01]  /*17f50*/  FMNMX.FTZ R91, R160, R89, !PT ;  /* 0x00000059a05b7209 */ /* 0x000fe20007810000 */
[-CC-:B------:R-:W-:Y:S01]  /*17f60*/  FFMA.FTZ R142, R124, R7.reuse, -R99.reuse ;  /* 0x000000077c8e7223 */ /* 0x180fe20000010863 */
[----:B------:R0:W-:Y:S01]  /*17f70*/  MUFU.EX2 R89, R2 ;  /* 0x0000000200597308 */ /* 0x0001e20000000800 */
[--C-:B------:R-:W-:Y:S01]  /*17f80*/  FFMA.FTZ R109, R128, R7, -R99.reuse ;  /* 0x00000007806d7223 */ /* 0x100fe20000010863 */
[----:B------:R-:W-:Y:S01]  /*17f90*/  FMNMX.FTZ R91, R106, R91, !PT ;  /* 0x0000005b6a5b7209 */ /* 0x000fe20007810000 */
[-CC-:B------:R-:W-:Y:S01]  /*17fa0*/  FFMA.FTZ R112, R152, R7.reuse, -R99.reuse ;  /* 0x0000000798707223 */ /* 0x180fe20000010863 */
[----:B------:R-:W-:-:S02]  /*17fb0*/  FFMA.FTZ R111, R132, R7, -R99 ;  /* 0x00000007846f7223 */ /* 0x000fc40000010863 */
[----:B------:R-:W-:Y:S02]  /*17fc0*/  FMNMX.FTZ R91, R204, R91, !PT ;  /* 0x0000005bcc5b7209 */ /* 0x000fe40007810000 */
[----:B------:R-:W-:Y:S01]  /*17fd0*/  MUFU.EX2 R90, R90 ;  /* 0x0000005a005a7308 */ /* 0x000fe20000000800 */
[--C-:B0-----:R-:W-:Y:S01]  /*17fe0*/  FFMA.FTZ R2, R104, R7, -R99.reuse ;  /* 0x0000000768027223 */ /* 0x101fe20000010863 */
[----:B------:R-:W-:Y:S01]  /*17ff0*/  FMNMX.FTZ R91, R110, R91, !PT ;  /* 0x0000005b6e5b7209 */ /* 0x000fe20007810000 */
[-CC-:B------:R-:W-:Y:S01]  /*18000*/  FFMA.FTZ R104, R140, R7.reuse, -R99.reuse ;  /* 0x000000078c687223 */ /* 0x180fe20000010863 */
[----:B------:R-:W-:Y:S02]  /*18010*/  FFMA.FTZ R140, R120, R7, -R99 ;  /* 0x00000007788c7223 */ /* 0x000fe40000010863 */
        /* <DEDUP_REMOVED lines=10> */
[----:B------:R-:W0:Y:S02]  /*180c0*/  MUFU.EX2 R96, R96 ;  /* 0x0000006000607308 */ /* 0x000e240000000800 */
[----:B------:R-:W-:-:S04]  /*180d0*/  FMNMX.FTZ R103, R126, R103, !PT ;  /* 0x000000677e677209 */ /* 0x000fc80007810000 */
[----:B------:R-:W-:Y:S02]  /*180e0*/  FMNMX.FTZ R103, R214, R103, !PT ;  /* 0x00000067d6677209 */ /* 0x000fe40007810000 */
[----:B------:R-:W-:Y:S02]  /*180f0*/  MUFU.EX2 R100, R100 ;  /* 0x0000006400647308 */ /* 0x000fe40000000800 */
[----:B------:R-:W-:-:S04]  /*18100*/  FMNMX.FTZ R103, R130, R103, !PT ;  /* 0x0000006782677209 */ /* 0x000fc80007810000 */
[----:B------:R-:W-:Y:S02]  /*18110*/  FMNMX.FTZ R103, R108, R103, !PT ;  /* 0x000000676c677209 */ /* 0x000fe40007810000 */
[----:B------:R-:W1:Y:S01]  /*18120*/  MUFU.EX2 R104, R104 ;  /* 0x0000006800687308 */ /* 0x000e620000000800 */
[----:B0-----:R-:W-:Y:S02]  /*18130*/  F2FP.BF16.F32.PACK_AB R152, R96, R89 ;  /* 0x000000596098723e */ /* 0x001fe400000010ff */
[----:B------:R-:W-:-:S04]  /*18140*/  FMNMX.FTZ R103, R136, R103, !PT ;  /* 0x0000006788677209 */ /* 0x000fc80007810000 */
[----:B------:R-:W-:Y:S01]  /*18150*/  FMNMX.FTZ R0, R138, R103, !PT ;  /* 0x000000678a007209 */ /* 0x000fe20007810000 */
[-CC-:B------:R-:W-:Y:S01]  /*18160*/  FFMA.FTZ R103, R116, R7.reuse, -R99.reuse ;  /* 0x0000000774677223 */ /* 0x180fe20000010863 */
[----:B------:R-:W-:Y:S01]  /*18170*/  FFMA.FTZ R116, R88, R7, -R99 ;  /* 0x0000000758747223 */ /* 0x000fe20000010863 */
[----:B------:R-:W-:Y:S02]  /*18180*/  MUFU.EX2 R101, R101 ;  /* 0x0000006500657308 */ /* 0x000fe40000000800 */
[----:B------:R-:W0:Y:S01]  /*18190*/  SHFL.BFLY PT, R107, R0, 0x2, 0x1f ;  /* 0x0c401f00006b7f89 */ /* 0x000e2200000e0000 */
[----:B-1----:R-:W-:-:S05]  /*181a0*/  F2FP.BF16.F32.PACK_AB R148, R104, R93 ;  /* 0x0000005d6894723e */ /* 0x002fca00000010ff */
[----:B------:R-:W1:Y:S08]  /*181b0*/  MUFU.EX2 R134, R134 ;  /* 0x0000008600867308 */ /* 0x000e700000000800 */
[----:B------:R-:W-:Y:S08]  /*181c0*/  MUFU.EX2 R97, R97 ;  /* 0x0000006100617308 */ /* 0x000ff00000000800 */
[----:B------:R-:W-:Y:S01]  /*181d0*/  MUFU.EX2 R144, R144 ;  /* 0x0000009000907308 */ /* 0x000fe20000000800 */
[----:B0-----:R-:W-:Y:S01]  /*181e0*/  FMNMX.FTZ R2, R0, R107, !PT ;  /* 0x0000006b00027209 */ /* 0x001fe20007810000 */
[----:B------:R-:W-:Y:S01]  /*181f0*/  FFMA.FTZ R107, R150, R7, -R99 ;  /* 0x00000007966b7223 */ /* 0x000fe20000010863 */
[----:B------:R-:W-:-:S02]  /*18200*/  FSEL R0, R12, RZ, P2 ;  /* 0x000000ff0c007208 */ /* 0x000fc40001000000 */
[----:B------:R-:W-:Y:S01]  /*18210*/  @!P1 PRMT R99, RZ, 0x654, R14 ;  /* 0x00000654ff639816 */ /* 0x000fe2000000000e */
[----:B------:R-:W0:Y:S02]  /*18220*/  SHFL.BFLY PT, R113, R2, 0x1, 0x1f ;  /* 0x0c201f0002717f89 */ /* 0x000e2400000e0000 */
[----:B------:R-:W-:Y:S01]  /*18230*/  MUFU.EX2 R103, R103 ;  /* 0x0000006700677308 */ /* 0x000fe20000000800 */
[----:B------:R-:W-:Y:S01]  /*18240*/  FADD.FTZ R0, -R0, R3 ;  /* 0x0000000300007221 */ /* 0x000fe20000010100 */
[----:B------:R2:W-:Y:S01]  /*18250*/  @!P1 SYNCS.ARRIVE.TRANS64.RED.A1T0 RZ, [R99+URZ], RZ ;  /* 0x000000ff63ff99a7 */ /* 0x0005e2000810043f */
[----:B-1----:R-:W-:Y:S02]  /*18260*/  F2FP.BF16.F32.PACK_AB R150, R134, R101 ;  /* 0x000000658696723e */ /* 0x002fe400000010ff */
[----:B------:R-:W-:-:S03]  /*18270*/  FMUL.FTZ R0, R0, R7 ;  /* 0x0000000700007220 */ /* 0x000fc60000410000 */
[----:B------:R-:W-:Y:S08]  /*18280*/  MUFU.EX2 R146, R146 ;  /* 0x0000009200927308 */ /* 0x000ff00000000800 */
[----:B------:R-:W1:Y:S01]  /*18290*/  MUFU.EX2 R0, R0 ;  /* 0x0000000000007308 */ /* 0x000e620000000800 */
[----:B0-----:R-:W-:-:S07]  /*182a0*/  FMNMX.FTZ R88, R2, R113, !PT ;  /* 0x0000007102587209 */ /* 0x001fce0007810000 */
[----:B------:R-:W-:Y:S01]  /*182b0*/  MUFU.EX2 R140, R140 ;  /* 0x0000008c008c7308 */ /* 0x000fe20000000800 */
[C---:B------:R-:W-:Y:S01]  /*182c0*/  FSETP.NEU.FTZ.AND P2, PT, R88.reuse, -INF , PT ;  /* 0xff8000005800780b */ /* 0x040fe20003f5d000 */
[----:B------:R-:W-:-:S06]  /*182d0*/  FMUL.FTZ R3, R88, R7 ;  /* 0x0000000758037220 */ /* 0x000fcc0000410000 */
[----:B------:R-:W-:Y:S01]  /*182e0*/  MUFU.EX2 R105, R105 ;  /* 0x0000006900697308 */ /* 0x000fe20000000800 */
[----:B------:R-:W-:-:S05]  /*182f0*/  FSEL R3, R3, RZ, P2 ;  /* 0x000000ff03037208 */ /* 0x000fca0001000000 */
[-CC-:B------:R-:W-:Y:S01]  /*18300*/  FFMA.FTZ R157, R95, R7.reuse, -R3.reuse ;  /* 0x000000075f9d7223 */ /* 0x180fe20000010803 */
[----:B------:R-:W-:Y:S01]  /*18310*/  FSEL R95, R88, RZ, P2 ;  /* 0x000000ff585f7208 */ /* 0x000fe20001000000 */
[-CC-:B------:R-:W-:Y:S01]  /*18320*/  FFMA.FTZ R120, R154, R7.reuse, -R3.reuse ;  /* 0x000000079a787223 */ /* 0x180fe20000010803 */
[-CC-:B------:R-:W-:Y:S01]  /*18330*/  FFMA.FTZ R159, R94, R7.reuse, -R3.reuse ;  /* 0x000000075e9f7223 */ /* 0x180fe20000010803 */
[-CC-:B------:R-:W-:Y:S01]  /*18340*/  FFMA.FTZ R94, R156, R7.reuse, -R3.reuse ;  /* 0x000000079c5e7223 */ /* 0x180fe20000010803 */
[-C--:B------:R-:W-:Y:S01]  /*18350*/  FFMA.FTZ R153, R98, R7.reuse, -R3 ;  /* 0x0000000762997223 */ /* 0x080fe20000010803 */
[----:B------:R-:W-:Y:S01]  /*18360*/  FADD.FTZ R2, -R95, R4 ;  /* 0x000000045f027221 */ /* 0x000fe20000010100 */
[----:B------:R-:W-:Y:S01]  /*18370*/  MUFU.EX2 R157, R157 ;  /* 0x0000009d009d7308 */ /* 0x000fe20000000800 */
[----:B-1----:R-:W-:Y:S01]  /*18380*/  FFMA.FTZ R95, R0, R6, R13 ;  /* 0x00000006005f7223 */ /* 0x002fe2000001000d */
[-CC-:B------:R-:W-:Y:S01]  /*18390*/  FFMA.FTZ R98, R158, R7.reuse, -R3.reuse ;  /* 0x000000079e627223 */ /* 0x180fe20000010803 */
[-C--:B------:R-:W-:Y:S01]  /*183a0*/  FMUL.FTZ R2, R2, R7.reuse ;  /* 0x0000000702027220 */ /* 0x080fe20000410000 */
[-C--:B------:R-:W-:Y:S01]  /*183b0*/  FFMA.FTZ R155, R102, R7.reuse, -R3 ;  /* 0x00000007669b7223 */ /* 0x080fe20000010803 */
[----:B------:R-:W-:Y:S01]  /*183c0*/  FADD.FTZ R6, R90, R95 ;  /* 0x0000005f5a067221 */ /* 0x000fe20000010000 */
[-CC-:B------:R-:W-:Y:S01]  /*183d0*/  FFMA.FTZ R102, R160, R7.reuse, -R3.reuse ;  /* 0x00000007a0667223 */ /* 0x180fe20000010803 */
[-CC-:B------:R-:W-:Y:S01]  /*183e0*/  FFMA.FTZ R145, R114, R7.reuse, -R3.reuse ;  /* 0x0000000772917223 */ /* 0x180fe20000010803 */
[----:B------:R-:W-:Y:S01]  /*183f0*/  MUFU.EX2 R120, R120 ;  /* 0x0000007800787308 */ /* 0x000fe20000000800 */
[----:B------:R-:W-:Y:S01]  /*18400*/  FADD.FTZ R95, R15, R6 ;  /* 0x000000060f5f7221 */ /* 0x000fe20000010000 */
[-CC-:B------:R-:W-:Y:S01]  /*18410*/  FFMA.FTZ R149, R106, R7.reuse, -R3.reuse ;  /* 0x000000076a957223 */ /* 0x180fe20000010803 */
[-CC-:B------:R-:W-:Y:S01]  /*18420*/  FFMA.FTZ R106, R204, R7.reuse, -R3.reuse ;  /* 0x00000007cc6a7223 */ /* 0x180fe20000010803 */
[-C--:B------:R-:W-:Y:S01]  /*18430*/  FFMA.FTZ R147, R118, R7.reuse, -R3 ;  /* 0x0000000776937223 */ /* 0x080fe20000010803 */
[----:B------:R-:W-:Y:S01]  /*18440*/  FADD.FTZ R6, R92, R95 ;  /* 0x0000005f5c067221 */ /* 0x000fe20000010000 */
[-CC-:B------:R-:W-:Y:S01]  /*18450*/  FFMA.FTZ R151, R110, R7.reuse, -R3.reuse ;  /* 0x000000076e977223 */ /* 0x180fe20000010803 */
[-CC-:B------:R-:W-:Y:S01]  /*18460*/  FFMA.FTZ R206, R206, R7.reuse, -R3.reuse ;  /* 0x00000007cece7223 */ /* 0x180fe20000010803 */
[----:B------:R-:W0:Y:S01]  /*18470*/  MUFU.EX2 R2, R2 ;  /* 0x0000000200027308 */ /* 0x000e220000000800 */
[----:B------:R-:W-:Y:S01]  /*18480*/  FADD.FTZ R95, R89, R6 ;  /* 0x00000006595f7221 */ /* 0x000fe20000010000 */
[-CC-:B------:R-:W-:Y:S01]  /*18490*/  FFMA.FTZ R110, R208, R7.reuse, -R3.reuse ;  /* 0x00000007d06e7223 */ /* 0x180fe20000010803 */
[-CC-:B------:R-:W-:Y:S01]  /*184a0*/  FFMA.FTZ R141, R122, R7.reuse, -R3.reuse ;  /* 0x000000077a8d7223 */ /* 0x180fe20000010803 */
[----:B------:R-:W-:Y:S01]  /*184b0*/  FFMA.FTZ R14, R212, R7, -R3 ;  /* 0x00000007d40e7223 */ /* 0x000fe20000010803 */
[----:B------:R-:W-:Y:S01]  /*184c0*/  FADD.FTZ R114, R96, R95 ;  /* 0x0000005f60727221 */ /* 0x000fe20000010000 */
[----:B------:R-:W-:Y:S01]  /*184d0*/  F2FP.BF16.F32.PACK_AB R156, R90, R13 ;  /* 0x0000000d5a9c723e */ /* 0x000fe200000010ff */
[-CC-:B------:R-:W-:Y:S01]  /*184e0*/  FFMA.FTZ R143, R126, R7.reuse, -R3.reuse ;  /* 0x000000077e8f7223 */ /* 0x180fe20000010803 */
[----:B------:R-:W1:Y:S01]  /*184f0*/  MUFU.EX2 R159, R159 ;  /* 0x0000009f009f7308 */ /* 0x000e620000000800 */
[----:B------:R-:W-:Y:S01]  /*18500*/  FADD.FTZ R95, R91, R114 ;  /* 0x000000725b5f7221 */ /* 0x000fe20000010000 */
[-CC-:B------:R-:W-:Y:S01]  /*18510*/  FFMA.FTZ R114, R210, R7.reuse, -R3.reuse ;  /* 0x00000007d2727223 */ /* 0x180fe20000010803 */
[-CC-:B------:R-:W-:Y:S01]  /*18520*/  FFMA.FTZ R214, R214, R7.reuse, -R3.reuse ;  /* 0x00000007d6d67223 */ /* 0x180fe20000010803 */
[-C--:B------:R-:W-:Y:S01]  /*18530*/  FFMA.FTZ R130, R130, R7.reuse, -R3 ;  /* 0x0000000782827223 */ /* 0x080fe20000010803 */
[----:B------:R-:W-:Y:S01]  /*18540*/  FADD.FTZ R118, R100, R95 ;  /* 0x0000005f64767221 */ /* 0x000fe20000010000 */
[----:B------:R-:W-:Y:S01]  /*18550*/  FFMA.FTZ R108, R108, R7, -R3 ;  /* 0x000000076c6c7223 */ /* 0x000fe20000010803 */
[----:B------:R-:W-:Y:S01]  /*18560*/  F2FP.BF16.F32.PACK_AB R158, R92, R15 ;  /* 0x0000000f5c9e723e */ /* 0x000fe200000010ff */
[----:B------:R-:W3:Y:S01]  /*18570*/  MUFU.EX2 R94, R94 ;  /* 0x0000005e005e7308 */ /* 0x000ee20000000800 */
[----:B0-----:R-:W-:Y:S01]  /*18580*/  FFMA.FTZ R5, R2, R5, R157 ;  /* 0x0000000502057223 */ /* 0x001fe2000001009d */
[----:B------:R-:W-:Y:S01]  /*18590*/  FADD.FTZ R95, R93, R118 ;  /* 0x000000765d5f7221 */ /* 0x000fe20000010000 */
[C---:B------:R-:W-:Y:S01]  /*185a0*/  ISETP.GT.AND P2, PT, R11.reuse, R21, PT ;  /* 0x000000150b00720c */ /* 0x040fe20003f44270 */
[----:B------:R-:W-:-:S02]  /*185b0*/  VIADD R11, R11, 0xffffffff ;  /* 0xffffffff0b0b7836 */ /* 0x000fc40000000000 */
[----:B------:R-:W-:Y:S01]  /*185c0*/  FADD.FTZ R6, R120, R5 ;  /* 0x0000000578067221 */ /* 0x000fe20000010000 */
[----:B------:R-:W-:Y:S01]  /*185d0*/  FADD.FTZ R118, R104, R95 ;  /* 0x0000005f68767221 */ /* 0x000fe20000010000 */
[----:B------:R-:W-:Y:S01]  /*185e0*/  F2FP.BF16.F32.PACK_AB R154, R100, R91 ;  /* 0x0000005b649a723e */ /* 0x000fe200000010ff */
[----:B------:R-:W0:Y:S01]  /*185f0*/  MUFU.EX2 R153, R153 ;  /* 0x0000009900997308 */ /* 0x000e220000000800 */
[----:B-1----:R-:W-:Y:S01]  /*18600*/  FADD.FTZ R5, R159, R6 ;  /* 0x000000069f057221 */ /* 0x002fe20000010000 */
[----:B------:R-:W-:Y:S01]  /*18610*/  FADD.FTZ R95, R101, R118 ;  /* 0x00000076655f7221 */ /* 0x000fe20000010000 */
[----:B------:R-:W-:Y:S01]  /*18620*/  F2FP.BF16.F32.PACK_AB R157, R120, R157 ;  /* 0x0000009d789d723e */ /* 0x000fe200000010ff */
[----:B------:R-:W-:Y:S02]  /*18630*/  IMAD.MOV.U32 R160, RZ, RZ, R193 ;  /* 0x000000ffffa07224 */ /* 0x000fe400078e00c1 */
[----:B------:R-:W-:Y:S02]  /*18640*/  FADD.FTZ R118, R134, R95 ;  /* 0x0000005f86767221 */ /* 0x000fe40000010000 */
[----:B------:R-:W1:Y:S01]  /*18650*/  MUFU.EX2 R98, R98 ;  /* 0x0000006200627308 */ /* 0x000e620000000800 */
[C---:B---3--:R-:W-:Y:S01]  /*18660*/  FADD.FTZ R6, R94.reuse, R5 ;  /* 0x000000055e067221 */ /* 0x048fe20000010000 */
[----:B------:R-:W-:Y:S01]  /*18670*/  FADD.FTZ R95, R97, R118 ;  /* 0x00000076615f7221 */ /* 0x000fe20000010000 */
[----:B------:R-:W-:-:S03]  /*18680*/  F2FP.BF16.F32.PACK_AB R159, R94, R159 ;  /* 0x0000009f5e9f723e */ /* 0x000fc600000010ff */
[C---:B------:R-:W-:Y:S01]  /*18690*/  FADD.FTZ R118, R144.reuse, R95 ;  /* 0x0000005f90767221 */ /* 0x040fe20000010000 */
[----:B------:R-:W-:Y:S01]  /*186a0*/  F2FP.BF16.F32.PACK_AB R144, R144, R97 ;  /* 0x000000619090723e */ /* 0x000fe200000010ff */
[----:B------:R-:W3:Y:S01]  /*186b0*/  MUFU.EX2 R155, R155 ;  /* 0x0000009b009b7308 */ /* 0x000ee20000000800 */
[----:B0-----:R-:W-:Y:S01]  /*186c0*/  FADD.FTZ R5, R153, R6 ;  /* 0x0000000699057221 */ /* 0x001fe20000010000 */
[----:B--2---:R-:W-:-:S04]  /*186d0*/  FADD.FTZ R99, R103, R118 ;  /* 0x0000007667637221 */ /* 0x004fc80000010000 */
[C---:B------:R-:W-:Y:S01]  /*186e0*/  FADD.FTZ R99, R146.reuse, R99 ;  /* 0x0000006392637221 */ /* 0x040fe20000010000 */
[----:B------:R-:W-:Y:S01]  /*186f0*/  F2FP.BF16.F32.PACK_AB R146, R146, R103 ;  /* 0x000000679292723e */ /* 0x000fe200000010ff */
[----:B------:R-:W0:Y:S01]  /*18700*/  MUFU.EX2 R102, R102 ;  /* 0x0000006600667308 */ /* 0x000e220000000800 */
[----:B-1----:R-:W-:Y:S01]  /*18710*/  FADD.FTZ R6, R98, R5 ;  /* 0x0000000562067221 */ /* 0x002fe20000010000 */
[----:B------:R-:W-:Y:S01]  /*18720*/  FADD.FTZ R118, R140, R99 ;  /* 0x000000638c767221 */ /* 0x000fe20000010000 */
[C---:B------:R-:W-:Y:S02]  /*18730*/  F2FP.BF16.F32.PACK_AB R140, R105.reuse, R140 ;  /* 0x0000008c698c723e */ /* 0x040fe400000010ff */
[----:B------:R-:W-:Y:S01]  /*18740*/  F2FP.BF16.F32.PACK_AB R153, R98, R153 ;  /* 0x000000996299723e */ /* 0x000fe200000010ff */
[----:B------:R-:W-:Y:S02]  /*18750*/  FADD.FTZ R15, R105, R118 ;  /* 0x00000076690f7221 */ /* 0x000fe40000010000 */
[----:B------:R-:W1:Y:S01]  /*18760*/  MUFU.EX2 R149, R149 ;  /* 0x0000009500957308 */ /* 0x000e620000000800 */
[----:B---3--:R-:W-:-:S07]  /*18770*/  FADD.FTZ R5, R155, R6 ;  /* 0x000000069b057221 */ /* 0x008fce0000010000 */
[----:B------:R-:W2:Y:S01]  /*18780*/  MUFU.EX2 R106, R106 ;  /* 0x0000006a006a7308 */ /* 0x000ea20000000800 */
[C---:B0-----:R-:W-:Y:S01]  /*18790*/  FADD.FTZ R6, R102.reuse, R5 ;  /* 0x0000000566067221 */ /* 0x041fe20000010000 */
[----:B------:R-:W-:-:S06]  /*187a0*/  F2FP.BF16.F32.PACK_AB R155, R102, R155 ;  /* 0x0000009b669b723e */ /* 0x000fcc00000010ff */
[----:B------:R-:W0:Y:S01]  /*187b0*/  MUFU.EX2 R151, R151 ;  /* 0x0000009700977308 */ /* 0x000e220000000800 */
[----:B-1----:R-:W-:-:S07]  /*187c0*/  FADD.FTZ R5, R149, R6 ;  /* 0x0000000695057221 */ /* 0x002fce0000010000 */
[----:B------:R-:W1:Y:S01]  /*187d0*/  MUFU.EX2 R4, R206 ;  /* 0x000000ce00047308 */ /* 0x000e620000000800 */
[----:B--2---:R-:W-:Y:S01]  /*187e0*/  FADD.FTZ R6, R106, R5 ;  /* 0x000000056a067221 */ /* 0x004fe20000010000 */
[-CC-:B------:R-:W-:Y:S01]  /*187f0*/  FFMA.FTZ R5, R136, R7.reuse, -R3.reuse ;  /* 0x0000000788057223 */ /* 0x180fe20000010803 */
[----:B------:R-:W-:Y:S01]  /*18800*/  FFMA.FTZ R3, R138, R7, -R3 ;  /* 0x000000078a037223 */ /* 0x000fe20000010803 */
[----:B------:R-:W-:-:S04]  /*18810*/  F2FP.BF16.F32.PACK_AB R149, R106, R149 ;  /* 0x000000956a95723e */ /* 0x000fc800000010ff */
[----:B------:R-:W2:Y:S01]  /*18820*/  MUFU.EX2 R145, R145 ;  /* 0x0000009100917308 */ /* 0x000ea20000000800 */
[----:B0-----:R-:W-:-:S07]  /*18830*/  FADD.FTZ R95, R151, R6 ;  /* 0x00000006975f7221 */ /* 0x001fce0000010000 */
[----:B------:R-:W0:Y:S01]  /*18840*/  MUFU.EX2 R110, R110 ;  /* 0x0000006e006e7308 */ /* 0x000e220000000800 */
[C---:B-1----:R-:W-:Y:S01]  /*18850*/  FADD.FTZ R6, R4.reuse, R95 ;  /* 0x0000005f04067221 */ /* 0x042fe20000010000 */
[----:B------:R-:W-:Y:S01]  /*18860*/  F2FP.BF16.F32.PACK_AB R151, R4, R151 ;  /* 0x000000970497723e */ /* 0x000fe200000010ff */
[----:B------:R-:W-:-:S05]  /*18870*/  IMAD.MOV.U32 R4, RZ, RZ, R88 ;  /* 0x000000ffff047224 */ /* 0x000fca00078e0058 */
        /* <DEDUP_REMOVED lines=39> */
[C---:B0-----:R-:W-:Y:S01]  /*18af0*/  FADD.FTZ R5, R3.reuse, R13 ;  /* 0x0000000d03057221 */ /* 0x041fe20000010000 */
[----:B------:R-:W-:Y:S01]  /*18b00*/  F2FP.BF16.F32.PACK_AB R139, R3, R92 ;  /* 0x0000005c038b723e */ /* 0x000fe200000010ff */
[----:B------:R-:W-:Y:S02]  /*18b10*/  IMAD.MOV.U32 R3, RZ, RZ, R12 ;  /* 0x000000ffff037224 */ /* 0x000fe400078e000c */
[C---:B-1----:R-:W-:Y:S01]  /*18b20*/  FADD.FTZ R6, R116.reuse, R15 ;  /* 0x0000000f74067221 */ /* 0x042fe20000010000 */
[----:B------:R-:W-:Y:S01]  /*18b30*/  F2FP.BF16.F32.PACK_AB R138, R116, R111 ;  /* 0x0000006f748a723e */ /* 0x000fe200000010ff */
[----:B------:R-:W-:Y:S06]  /*18b40*/  @P2 BRA `(.L_x_1550) ;  /* 0xffffffcc00e02947 */ /* 0x000fec000383ffff */
[----:B------:R-:W-:Y:S05]  /*18b50*/  BSYNC B0 ;  /* 0x0000000000007941 */ /* 0x000fea0003800000 */
.L_x_1531:
[----:B------:R-:W-:Y:S02]  /*18b60*/  IMAD.MOV.U32 R4, RZ, RZ, R88 ;  /* 0x000000ffff047224 */ /* 0x000fe400078e0058 */
[----:B------:R-:W-:Y:S02]  /*18b70*/  IMAD.MOV.U32 R3, RZ, RZ, R12 ;  /* 0x000000ffff037224 */ /* 0x000fe400078e000c */
[----:B------:R-:W-:Y:S02]  /*18b80*/  IMAD.MOV.U32 R160, RZ, RZ, R193 ;  /* 0x000000ffffa07224 */ /* 0x000fe400078e00c1 */
[----:B------:R-:W-:-:S07]  /*18b90*/  IMAD.MOV.U32 R161, RZ, RZ, R194 ;  /* 0x000000ffffa17224 */ /* 0x000fce00078e00c2 */
.L_x_1530:
[----:B------:R-:W-:Y:S05]  /*18ba0*/  BSYNC B1 ;  /* 0x0000000000017941 */ /* 0x000fea0003800000 */
.L_x_1529:
[----:B------:R-:W0:Y:S01]  /*18bb0*/  LDC R10, c[0x0][0x9e4] ;  /* 0x00027900ff0a7b82 */ /* 0x000e220000000800 */
[----:B------:R-:W-:-:S05]  /*18bc0*/  IADD3 R12, R163, 0x80, -R164 ;  /* 0x00000080a30c7810 */ /* 0x000fca0007ffe8a4 */
[----:B------:R-:W-:-:S04]  /*18bd0*/  IMAD R12, R169, 0x80, R12 ;  /* 0x00000080a90c7824 */ /* 0x000fc800078e020c */
[----:B------:R-:W-:Y:S01]  /*18be0*/  IMAD.IADD R9, R12, 0x1, -R9 ;  /* 0x000000010c097824 */ /* 0x000fe200078e0a09 */
[----:B0-----:R-:W-:-:S13]  /*18bf0*/  ISETP.GE.AND P2, PT, R10, 0x1, PT ;  /* 0x000000010a00780c */ /* 0x001fda0003f46270 */
[----:B------:R-:W-:Y:S05]  /*18c00*/  @!P2 BRA `(.L_x_1551) ;  /* 0x000000000044a947 */ /* 0x000fea0003800000 */
        /* <DEDUP_REMOVED lines=10> */
.L_x_1553:
[----:B------:R-:W-:-:S13]  /*18cb0*/  ISETP.NE.AND P2, PT, R10, 0x1, PT ;  /* 0x000000010a00780c */ /* 0x000fda0003f45270 */
[----:B------:R-:W0:Y:S02]  /*18cc0*/  @P2 LDC.64 R14, c[0x0][0x9e8] ;  /* 0x00027a00ff0e2b82 */ /* 0x000e240000000a00 */
[----:B0-----:R-:W-:-:S05]  /*18cd0*/  @P2 IMAD.HI.U32 R14, R12, R14, RZ ;  /* 0x0000000e0c0e2227 */ /* 0x001fca00078e00ff */
[----:B------:R-:W-:-:S07]  /*18ce0*/  @P2 SHF.R.U32.HI R12, RZ, R15, R14 ;  /* 0x0000000fff0c2219 */ /* 0x000fce000001160e */
.L_x_1554:
[----:B------:R-:W-:Y:S05]  /*18cf0*/  BSYNC B0 ;  /* 0x0000000000007941 */ /* 0x000fea0003800000 */
.L_x_1552:
[----:B------:R-:W-:-:S05]  /*18d00*/  IMAD R12, R12, R10, RZ ;  /* 0x0000000a0c0c7224 */ /* 0x000fca00078e02ff */
[----:B------:R-:W-:-:S07]  /*18d10*/  VIMNMX R9, R9, R12, !PT ;  /* 0x0000000c09097248 */ /* 0x000fce0007fe0100 */
.L_x_1551:
[----:B------:R-:W-:Y:S01]  /*18d20*/  VIADD R9, R9, 0x5f ;  /* 0x0000005f09097836 */ /* 0x000fe20000000000 */
[----:B------:R-:W-:Y:S03]  /*18d30*/  BSSY B0, `(.L_x_1555) ;  /* 0x0000202000007945 */ /* 0x000fe60003800000 */
[----:B------:R-:W-:-:S05]  /*18d40*/  IMAD.HI R9, R9, 0x2aaaaaab, RZ ;  /* 0x2aaaaaab09097827 */ /* 0x000fca00078e02ff */
[----:B------:R-:W-:-:S04]  /*18d50*/  SHF.R.U32.HI R12, RZ, 0x1f, R9 ;  /* 0x0000001fff0c7819 */ /* 0x000fc80000011609 */
[----:B------:R-:W-:-:S04]  /*18d60*/  LEA.HI.SX32 R9, R9, R12, 0x1c ;  /* 0x0000000c09097211 */ /* 0x000fc800078fe2ff */
[----:B------:R-:W-:-:S04]  /*18d70*/  VIMNMX R20, R168, R9, !PT ;  /* 0x00000009a8147248 */ /* 0x000fc80007fe0100 */
[----:B------:R-:W-:-:S13]  /*18d80*/  ISETP.GE.AND P2, PT, R11, R20, PT ;  /* 0x000000140b00720c */ /* 0x000fda0003f46270 */
[----:B------:R-:W-:Y:S05]  /*18d90*/  @!P2 BRA `(.L_x_1556) ;  /* 0x0000001c00eca947 */ /* 0x000fea0003800000 */
[----:B------:R-:W-:Y:S01]  /*18da0*/  BSSY B1, `(.L_x_1556) ;  /* 0x00001fa000017945 */ /* 0x000fe20003800000 */
[----:B------:R-:W-:Y:S02]  /*18db0*/  IMAD.MOV.U32 R9, RZ, RZ, R4 ;  /* 0x000000ffff097224 */ /* 0x000fe400078e0004 */
[----:B------:R-:W-:Y:S02]  /*18dc0*/  IMAD.MOV.U32 R21, RZ, RZ, R3 ;  /* 0x000000ffff157224 */ /* 0x000fe400078e0003 */
[----:B------:R-:W-:Y:S02]  /*18dd0*/  IMAD.MOV.U32 R170, RZ, RZ, R161 ;  /* 0x000000ffffaa7224 */ /* 0x000fe400078e00a1 */
[----:B------:R-:W-:-:S07]  /*18de0*/  IMAD.MOV.U32 R171, RZ, RZ, R160 ;  /* 0x000000ffffab7224 */ /* 0x000fce00078e00a0 */
.L_x_1567:
[----:B------:R-:W-:-:S05]  /*18df0*/  VIADD R160, R171, 0x1 ;  /* 0x00000001aba07836 */ /* 0x000fca0000000000 */
[----:B------:R-:W-:-:S04]  /*18e00*/  ISETP.NE.AND P2, PT, R160, 0x2, PT ;  /* 0x00000002a000780c */ /* 0x000fc80003f45270 */
[----:B------:R-:W-:Y:S02]  /*18e10*/  SEL R161, RZ, 0x1, P2 ;  /* 0x00000001ffa17807 */ /* 0x000fe40001000000 */
[----:B------:R-:W-:Y:S02]  /*18e20*/  SEL R160, R160, RZ, P2 ;  /* 0x000000ffa0a07207 */ /* 0x000fe40001000000 */
[----:B------:R-:W-:Y:S01]  /*18e30*/  LOP3.LUT R161, R170, R161, RZ, 0x3c, !PT ;  /* 0x000000a1aaa17212 */ /* 0x000fe200078e3cff */
[----:B------:R-:W-:Y:S06]  /*18e40*/  @!P0 BRA `(.L_x_1557) ;  /* 0x0000000000048947 */ /* 0x000fec0003800000 */
[----:B------:R-:W-:Y:S01]  /*18e50*/  BPT.TRAP 0x1 ;  /* 0x000000040000795c */ /* 0x000fe20000300000 */
.L_x_1557:
[----:B------:R-:W-:Y:S01]  /*18e60*/  IMAD R3, R160, 0x8, R18 ;  /* 0x00000008a0037824 */ /* 0x000fe200078e0212 */
[----:B------:R-:W-:-:S04]  /*18e70*/  SHF.L.U32 R4, R161, 0x1f, RZ ;  /* 0x0000001fa1047819 */ /* 0x000fc800000006ff */
[----:B------:R0:W1:Y:S01]  /*18e80*/  SYNCS.PHASECHK.TRANS64.TRYWAIT P2, [R3+URZ+0x2a830], R4 ;  /* 0x02a83004030075a7 */ /* 0x000062000804017f */
[----:B------:R-:W-:Y:S05]  /*18e90*/  @!P0 BRA `(.L_x_1558) ;  /* 0x0000000000048947 */ /* 0x000fea0003800000 */
[----:B------:R-:W-:Y:S01]  /*18ea0*/  BPT.TRAP 0x1 ;  /* 0x000000040000795c */ /* 0x000fe20000300000 */
.L_x_1558:
[----:B------:R-:W-:Y:S01]  /*18eb0*/  BSSY B2, `(.L_x_1559) ;  /* 0x0000006000027945 */ /* 0x000fe20003800000 */
[----:B------:R-:W-:Y:S02]  /*18ec0*/  IMAD R12, R160, 0x900, R8 ;  /* 0x00000900a00c7824 */ /* 0x000fe400078e0208 */
[----:B------:R-:W-:Y:S01]  /*18ed0*/  IMAD.MOV.U32 R13, RZ, RZ, 0x40000040 ;  /* 0x40000040ff0d7424 */ /* 0x000fe200078e00ff */
[----:B-1----:R-:W-:Y:S06]  /*18ee0*/  @P2 BRA `(.L_x_1560) ;  /* 0x0000000000082947 */ /* 0x002fec0003800000 */
[----:B------:R-:W1:Y:S02]  /*18ef0*/  SYNCS.PHASECHK.TRANS64.TRYWAIT P2, [R3+URZ+0x2a830], R4 ;  /* 0x02a83004030075a7 */ /* 0x000e64000804017f */
[----:B-1----:R-:W-:Y:S05]  /*18f00*/  @!P2 BRA `(.L_x_1561) ;  /* 0x000000f000a4a947 */ /* 0x002fea0003800000 */
.L_x_1560:
[----:B------:R-:W-:Y:S05]  /*18f10*/  BSYNC B2 ;  /* 0x0000000000027941 */ /* 0x000fea0003800000 */
.L_x_1559:
[----:B------:R-:W2:Y:S04]  /*18f20*/  LDL.64 R88, [R1+0x38] ;  /* 0x0000380001587983 */ /* 0x000ea80000100a00 */
[----:B------:R-:W3:Y:S04]  /*18f30*/  LDL.64 R214, [R1+0x30] ;  /* 0x0000300001d67983 */ /* 0x000ee80000100a00 */
[----:B------:R-:W4:Y:S01]  /*18f40*/  LDL.64 R212, [R1+0x28] ;  /* 0x0000280001d47983 */ /* 0x000f220000100a00 */
[----:B------:R-:W-:-:S03]  /*18f50*/  R2UR UR6, R12 ;  /* 0x000000000c0672ca */ /* 0x000fc600000e0000 */
[----:B------:R-:W5:Y:S01]  /*18f60*/  LDL.64 R210, [R1+0x20] ;  /* 0x0000200001d27983 */ /* 0x000f620000100a00 */
[----:B------:R-:W-:Y:S01]  /*18f70*/  R2UR UR7, R13 ;  /* 0x000000000d0772ca */ /* 0x000fe200000e0000 */
[----:B------:R-:W-:Y:S02]  /*18f80*/  VIADD R14, R12, 0x2 ;  /* 0x000000020c0e7836 */ /* 0x000fe40000000000 */
        /* <DEDUP_REMOVED lines=172> */
.L_x_1562:
[----:B01----:R-:W-:Y:S01]  /*19a50*/  SHF.L.U32 R3, R170, 0x1f, RZ ;  /* 0x0000001faa037819 */ /* 0x003fe200000006ff */
[----:B------:R-:W-:-:S04]  /*19a60*/  IMAD R170, R171, 0x8, R18 ;  /* 0x00000008abaa7824 */ /* 0x000fc800078e0212 */
[----:B------:R0:W1:Y:S01]  /*19a70*/  SYNCS.PHASECHK.TRANS64.TRYWAIT P2, [R170+URZ+0x2a850], R3 ;  /* 0x02a85003aa0075a7 */ /* 0x000062000804017f */
[----:B------:R-:W-:Y:S05]  /*19a80*/  @!P0 BRA `(.L_x_1563) ;  /* 0x0000000000048947 */ /* 0x000fea0003800000 */
[----:B------:R-:W-:Y:S01]  /*19a90*/  BPT.TRAP 0x1 ;  /* 0x000000040000795c */ /* 0x000fe20000300000 */
.L_x_1563:
[----:B------:R-:W-:Y:S04]  /*19aa0*/  BSSY B2, `(.L_x_1564) ;  /* 0x0000004000027945 */ /* 0x000fe80003800000 */
[----:B-1----:R-:W-:Y:S05]  /*19ab0*/  @P2 BRA `(.L_x_1565) ;  /* 0x0000000000082947 */ /* 0x002fea0003800000 */
[----:B------:R-:W1:Y:S02]  /*19ac0*/  SYNCS.PHASECHK.TRANS64.TRYWAIT P2, [R170+URZ+0x2a850], R3 ;  /* 0x02a85003aa0075a7 */ /* 0x000e64000804017f */
[----:B-1----:R-:W-:Y:S05]  /*19ad0*/  @!P2 BRA `(.L_x_1566) ;  /* 0x000000e400c4a947 */ /* 0x002fea0003800000 */
.L_x_1565:
[----:B------:R-:W-:Y:S05]  /*19ae0*/  BSYNC B2 ;  /* 0x0000000000027941 */ /* 0x000fea0003800000 */
.L_x_1564:
[----:B------:R-:W-:Y:S01]  /*19af0*/  VIADD R0, R18, 0x400 ;  /* 0x0000040012007836 */ /* 0x000fe20000000000 */
[----:B------:R-:W-:Y:S01]  /*19b00*/  WARPGROUP.ARRIVE ;  /* 0x00000000000079c5 */ /* 0x000fe20000000000 */
[----:B------:R-:W-:Y:S01]  /*19b10*/  IMAD.MOV.U32 R13, RZ, RZ, 0x40000040 ;  /* 0x40000040ff0d7424 */ /* 0x000fe200078e00ff */
[----:B------:R-:W-:Y:S01]  /*19b20*/  FMNMX.FTZ R4, R90, R9, !PT ;  /* 0x000000095a047209 */ /* 0x000fe20007810000 */
[----:B01----:R-:W-:Y:S01]  /*19b30*/  IMAD.MOV.U32 R3, RZ, RZ, 0x40000040 ;  /* 0x40000040ff037424 */ /* 0x003fe200078e00ff */
[----:B------:R-:W-:Y:S01]  /*19b40*/  SHF.R.U32.HI R0, RZ, 0x4, R0 ;  /* 0x00000004ff007819 */ /* 0x000fe20000011600 */
[----:B------:R-:W-:Y:S01]  /*19b50*/  IMAD.MOV.U32 R15, RZ, RZ, 0x40000040 ;  /* 0x40000040ff0f7424 */ /* 0x000fe200078e00ff */
[----:B------:R-:W-:Y:S01]  /*19b60*/  R2UR UR7, R13 ;  /* 0x000000000d0772ca */ /* 0x000fe200000e0000 */
[----:B------:R-:W-:Y:S01]  /*19b70*/  @!P1 VIADD R170, R170, 0x2a860 ;  /* 0x0002a860aaaa9836 */ /* 0x000fe20000000000 */
[----:B------:R-:W-:Y:S02]  /*19b80*/  LOP3.LUT R0, R0, 0x3fff, RZ, 0xc0, !PT ;  /* 0x00003fff00007812 */ /* 0x000fe400078ec0ff */
[C---:B------:R-:W-:Y:S01]  /*19b90*/  ISETP.GT.AND P2, PT, R11.reuse, R20, PT ;  /* 0x000000140b00720c */ /* 0x040fe20003f44270 */
[----:B------:R-:W-:Y:S01]  /*19ba0*/  VIADD R11, R11, 0xffffffff ;  /* 0xffffffff0b0b7836 */ /* 0x000fe20000000000 */
[----:B------:R-:W-:-:S02]  /*19bb0*/  LOP3.LUT R0, R0, 0x3000000, RZ, 0xfc, !PT ;  /* 0x0300000000007812 */ /* 0x000fc400078efcff */
[----:B------:R-:W-:-:S03]  /*19bc0*/  @!P1 PRMT R170, RZ, 0x654, R170 ;  /* 0x00000654ffaa9816 */ /* 0x000fc600000000aa */
[----:B------:R-:W-:Y:S01]  /*19bd0*/  IMAD R12, R171, 0x600, R0 ;  /* 0x00000600ab0c7824 */ /* 0x000fe200078e0200 */
[----:B------:R-:W-:Y:S01]  /*19be0*/  FMNMX.FTZ R0, R88, R21, !PT ;  /* 0x0000001558007209 */ /* 0x000fe20007810000 */
[----:B------:R-:W-:Y:S02]  /*19bf0*/  IMAD.MOV.U32 R171, RZ, RZ, R160 ;  /* 0x000000ffffab7224 */ /* 0x000fe400078e00a0 */
[C---:B------:R-:W-:Y:S01]  /*19c00*/  VIADD R2, R12.reuse, 0x80 ;  /* 0x000000800c027836 */ /* 0x040fe20000000000 */
[----:B------:R-:W-:Y:S02]  /*19c10*/  R2UR UR6, R12 ;  /* 0x000000000c0672ca */ /* 0x000fe400000e0000 */
[----:B------:R-:W-:-:S04]  /*19c20*/  FMNMX.FTZ R7, R89, R0, !PT ;  /* 0x0000000059077209 */ /* 0x000fc80007810000 */
[----:B------:R-:W-:-:S07]  /*19c30*/  FMNMX.FTZ R0, R92, R7, !PT ;  /* 0x000000075c007209 */ /* 0x000fce0007810000 */
[----:B------:R-:W-:Y:S01]  /*19c40*/  HGMMA.64x128x16.F32.BF16 R24, R156, gdesc[UR4].tnspB, R24, gsb0 ;  /* 0x41e000049c187df0 */ /* 0x000fe20008001818 */
[----:B------:R-:W-:Y:S01]  /*19c50*/  R2UR UR6, R2 ;  /* 0x00000000020672ca */ /* 0x000fe200000e0000 */
[----:B------:R-:W-:Y:S01]  /*19c60*/  VIADD R2, R12, 0x100 ;  /* 0x000001000c027836 */ /* 0x000fe20000000000 */
[----:B------:R-:W-:Y:S02]  /*19c70*/  R2UR UR7, R3 ;  /* 0x00000000030772ca */ /* 0x000fe400000e0000 */
        /* <DEDUP_REMOVED lines=20> */
[----:B------:R-:W-:-:S03]  /*19dc0*/  IMAD.MOV.U32 R3, RZ, RZ, 0x40000040 ;  /* 0x40000040ff037424 */ /* 0x000fc600078e00ff */
[----:B------:R-:W-:-:S05]  /*19dd0*/  FMNMX.FTZ R0, R133, R0, !PT ;  /* 0x0000000085007209 */ /* 0x000fca0007810000 */
[----:B------:R-:W0:Y:S02]  /*19de0*/  SHFL.BFLY PT, R7, R0, 0x2, 0x1f ;  /* 0x0c401f0000077f89 */ /* 0x000e2400000e0000 */
[----:B0-----:R-:W-:Y:S01]  /*19df0*/  FMNMX.FTZ R13, R0, R7, !PT ;  /* 0x00000007000d7209 */ /* 0x001fe20007810000 */
[----:B------:R-:W-:Y:S01]  /*19e00*/  IMAD.U32 R7, RZ, RZ, UR42 ;  /* 0x0000002aff077e24 */ /* 0x000fe2000f8e00ff */
[----:B------:R-:W-:Y:S02]  /*19e10*/  WARPGROUP.DEPBAR.LE gsb0, 0x0 ;  /* 0x00008000000079c5 */ /* 0x000fe40000010000 */
[----:B------:R-:W-:-:S06]  /*19e20*/  WARPGROUP.ARRIVE ;  /* 0x00000000000079c5 */ /* 0x000fcc0000000000 */
[----:B------:R-:W-:Y:S01]  /*19e30*/  HGMMA.64x128x16.F32.BF16 R24, R152, gdesc[UR4].tnspB, R24, gsb0 ;  /* 0x41e0000498187df0 */ /* 0x000fe20008001818 */
[----:B------:R-:W-:Y:S02]  /*19e40*/  R2UR UR6, R2 ;  /* 0x00000000020672ca */ /* 0x000fe400000e0000 */
[----:B------:R-:W-:Y:S01]  /*19e50*/  R2UR UR7, R3 ;  /* 0x00000000030772ca */ /* 0x000fe200000e0000 */
[----:B------:R-:W0:Y:S02]  /*19e60*/  SHFL.BFLY PT, R2, R13, 0x1, 0x1f ;  /* 0x0c201f000d027f89 */ /* 0x000e2400000e0000 */
[----:B0-----:R-:W-:Y:S02]  /*19e70*/  FMNMX.FTZ R3, R13, R2, !PT ;  /* 0x000000020d037209 */ /* 0x001fe40007810000 */
[----:B------:R-:W-:-:S03]  /*19e80*/  FMNMX.FTZ R13, R91, R4, !PT ;  /* 0x000000045b0d7209 */ /* 0x000fc60007810000 */
[----:B------:R-:W-:Y:S01]  /*19e90*/  FADD.FTZ R2, -R3, R21 ;  /* 0x0000001503027221 */ /* 0x000fe20000010100 */
[----:B------:R-:W-:-:S03]  /*19ea0*/  FMNMX.FTZ R4, R94, R13, !PT ;  /* 0x0000000d5e047209 */ /* 0x000fc60007810000 */
[-C--:B------:R-:W-:Y:S01]  /*19eb0*/  FMUL.FTZ R14, R2, R7.reuse ;  /* 0x00000007020e7220 */ /* 0x080fe20000410000 */
[----:B------:R-:W-:Y:S01]  /*19ec0*/  FMNMX.FTZ R13, R95, R4, !PT ;  /* 0x000000045f0d7209 */ /* 0x000fe20007810000 */
[----:B------:R-:W-:Y:S02]  /*19ed0*/  FMUL.FTZ R2, R3, R7 ;  /* 0x0000000703027220 */ /* 0x000fe40000410000 */
[----:B------:R0:W-:Y:S01]  /*19ee0*/  MUFU.EX2 R0, R14 ;  /* 0x0000000e00007308 */ /* 0x0001e20000000800 */
        /* <DEDUP_REMOVED lines=8> */
[----:B0-----:R-:W-:Y:S01]  /*19f70*/  VIADD R14, R12, 0x180 ;  /* 0x000001800c0e7836 */ /* 0x001fe20000000000 */
[----:B------:R-:W-:Y:S01]  /*19f80*/  FMNMX.FTZ R4, R102, R13, !PT ;  /* 0x0000000d66047209 */ /* 0x000fe20007810000 */
[-CC-:B------:R-:W-:Y:S01]  /*19f90*/  FFMA.FTZ R101, R113, R7.reuse, -R2.reuse ;  /* 0x0000000771657223 */ /* 0x180fe20000010802 */
[-CC-:B------:R-:W-:Y:S01]  /*19fa0*/  FFMA.FTZ R105, R105, R7.reuse, -R2.reuse ;  /* 0x0000000769697223 */ /* 0x180fe20000010802 */
[-CC-:B------:R-:W-:Y:S01]  /*19fb0*/  FFMA.FTZ R88, R120, R7.reuse, -R2.reuse ;  /* 0x0000000778587223 */ /* 0x180fe20000010802 */
[----:B------:R-:W-:Y:S01]  /*19fc0*/  FMNMX.FTZ R13, R103, R4, !PT ;  /* 0x00000004670d7209 */ /* 0x000fe20007810000 */
[-CC-:B------:R-:W-:Y:S01]  /*19fd0*/  FFMA.FTZ R113, R121, R7.reuse, -R2.reuse ;  /* 0x0000000779717223 */ /* 0x180fe20000010802 */
[-CC-:B------:R-:W-:Y:S01]  /*19fe0*/  FFMA.FTZ R92, R124, R7.reuse, -R2.reuse ;  /* 0x000000077c5c7223 */ /* 0x180fe20000010802 */
[----:B------:R-:W-:Y:S01]  /*19ff0*/  FFMA.FTZ R133, R133, R7, -R2 ;  /* 0x0000000785857223 */ /* 0x000fe20000010802 */
[----:B------:R-:W-:Y:S01]  /*1a000*/  FMNMX.FTZ R4, R106, R13, !PT ;  /* 0x0000000d6a047209 */ /* 0x000fe20007810000 */
[----:B------:R-:W0:Y:S03]  /*1a010*/  MUFU.EX2 R21, R21 ;  /* 0x0000001500157308 */ /* 0x000e260000000800 */
[----:B------:R-:W-:-:S04]  /*1a020*/  FMNMX.FTZ R13, R107, R4, !PT ;  /* 0x000000046b0d7209 */ /* 0x000fc80007810000 */
[----:B------:R-:W-:Y:S01]  /*1a030*/  FMNMX.FTZ R4, R110, R13, !PT ;  /* 0x0000000d6e047209 */ /* 0x000fe20007810000 */
[----:B------:R-:W1:Y:S03]  /*1a040*/  MUFU.EX2 R156, R156 ;  /* 0x0000009c009c7308 */ /* 0x000e660000000800 */
[----:B------:R-:W-:-:S04]  /*1a050*/  FMNMX.FTZ R13, R111, R4, !PT ;  /* 0x000000046f0d7209 */ /* 0x000fc80007810000 */
[----:B------:R-:W-:Y:S01]  /*1a060*/  FMNMX.FTZ R4, R114, R13, !PT ;  /* 0x0000000d72047209 */ /* 0x000fe20007810000 */
[----:B------:R-:W2:Y:S03]  /*1a070*/  MUFU.EX2 R158, R158 ;  /* 0x0000009e009e7308 */ /* 0x000ea60000000800 */
[----:B------:R-:W-:-:S04]  /*1a080*/  FMNMX.FTZ R13, R115, R4, !PT ;  /* 0x00000004730d7209 */ /* 0x000fc80007810000 */
[----:B------:R-:W-:Y:S01]  /*1a090*/  FMNMX.FTZ R4, R118, R13, !PT ;  /* 0x0000000d76047209 */ /* 0x000fe20007810000 */
[----:B------:R-:W3:Y:S03]  /*1a0a0*/  MUFU.EX2 R89, R89 ;  /* 0x0000005900597308 */ /* 0x000ee60000000800 */
        /* <DEDUP_REMOVED lines=13> */
[----:B------:R-:W4:Y:S01]  /*1a180*/  SHFL.BFLY PT, R13, R4, 0x2, 0x1f ;  /* 0x0c401f00040d7f89 */ /* 0x000f2200000e0000 */
[----:B------:R-:W-:Y:S08]  /*1a190*/  MUFU.EX2 R88, R88 ;  /* 0x0000005800587308 */ /* 0x000ff00000000800 */
[----:B------:R-:W-:Y:S08]  /*1a1a0*/  MUFU.EX2 R113, R113 ;  /* 0x0000007100717308 */ /* 0x000ff00000000800 */
[----:B------:R-:W-:Y:S01]  /*1a1b0*/  MUFU.EX2 R92, R92 ;  /* 0x0000005c005c7308 */ /* 0x000fe20000000800 */
[----:B------:R-:W-:-:S02]  /*1a1c0*/  WARPGROUP.DEPBAR.LE gsb0, 0x0 ;  /* 0x00008000000079c5 */ /* 0x000fc40000010000 */
[----:B------:R-:W-:Y:S01]  /*1a1d0*/  WARPGROUP.ARRIVE ;  /* 0x00000000000079c5 */ /* 0x000fe20000000000 */
[-CC-:B------:R-:W-:Y:S01]  /*1a1e0*/  FFMA.FTZ R152, R96, R7.reuse, -R2.reuse ;  /* 0x0000000760987223 */ /* 0x180fe20000010802 */
[-CC-:B------:R-:W-:Y:S01]  /*1a1f0*/  FFMA.FTZ R154, R100, R7.reuse, -R2.reuse ;  /* 0x00000007649a7223 */ /* 0x180fe20000010802 */
[----:B------:R-:W-:Y:S01]  /*1a200*/  FFMA.FTZ R96, R132, R7, -R2 ;  /* 0x0000000784607223 */ /* 0x000fe20000010802 */
[----:B----4-:R-:W-:Y:S02]  /*1a210*/  FMNMX.FTZ R13, R4, R13, !PT ;  /* 0x0000000d040d7209 */ /* 0x010fe40007810000 */
[----:B------:R-:W-:Y:S01]  /*1a220*/  HGMMA.64x128x16.F32.BF16 R24, R148, gdesc[UR4].tnspB, R24, gsb0 ;  /* 0x41e0000494187df0 */ /* 0x000fe20008001818 */
[----:B------:R-:W-:Y:S01]  /*1a230*/  R2UR UR6, R14 ;  /* 0x000000000e0672ca */ /* 0x000fe200000e0000 */
[C---:B------:R-:W-:Y:S01]  /*1a240*/  VIADD R14, R12.reuse, 0x200 ;  /* 0x000002000c0e7836 */ /* 0x040fe20000000000 */
[----:B------:R-:W-:Y:S01]  /*1a250*/  R2UR UR7, R15 ;  /* 0x000000000f0772ca */ /* 0x000fe200000e0000 */
[----:B------:R-:W-:Y:S01]  /*1a260*/  IMAD.MOV.U32 R15, RZ, RZ, 0x40000040 ;  /* 0x40000040ff0f7424 */ /* 0x000fe200078e00ff */
[----:B------:R-:W4:Y:S01]  /*1a270*/  SHFL.BFLY PT, R4, R13, 0x1, 0x1f ;  /* 0x0c201f000d047f89 */ /* 0x000f2200000e0000 */
[----:B------:R-:W-:Y:S01]  /*1a280*/  VIADD R12, R12, 0x280 ;  /* 0x000002800c0c7836 */ /* 0x000fe20000000000 */
[----:B------:R-:W-:Y:S08]  /*1a290*/  MUFU.EX2 R152, R152 ;  /* 0x0000009800987308 */ /* 0x000ff00000000800 */
[----:B------:R-:W-:Y:S08]  /*1a2a0*/  MUFU.EX2 R154, R154 ;  /* 0x0000009a009a7308 */ /* 0x000ff00000000800 */
[----:B------:R-:W-:Y:S01]  /*1a2b0*/  MUFU.EX2 R96, R96 ;  /* 0x0000006000607308 */ /* 0x000fe20000000800 */
[----:B----4-:R-:W-:Y:S01]  /*1a2c0*/  FMNMX.FTZ R4, R13, R4, !PT ;  /* 0x000000040d047209 */ /* 0x010fe20007810000 */
[----:B------:R-:W-:-:S04]  /*1a2d0*/  IMAD.MOV.U32 R13, RZ, RZ, 0x40000040 ;  /* 0x40000040ff0d7424 */ /* 0x000fc800078e00ff */
[----:B------:R-:W-:-:S04]  /*1a2e0*/  FMUL.FTZ R100, R4, R7 ;  /* 0x0000000704647220 */ /* 0x000fc80000410000 */
[-CC-:B------:R-:W-:Y:S01]  /*1a2f0*/  FFMA.FTZ R157, R90, R7.reuse, -R100.reuse ;  /* 0x000000075a9d7223 */ /* 0x180fe20000010864 */
[-CC-:B------:R-:W-:Y:S01]  /*1a300*/  FFMA.FTZ R90, R91, R7.reuse, -R100.reuse ;  /* 0x000000075b5a7223 */ /* 0x180fe20000010864 */
[-CC-:B------:R-:W-:Y:S01]  /*1a310*/  FFMA.FTZ R159, R94, R7.reuse, -R100.reuse ;  /* 0x000000075e9f7223 */ /* 0x180fe20000010864 */
[-CC-:B------:R-:W-:Y:S01]  /*1a320*/  FFMA.FTZ R94, R95, R7.reuse, -R100.reuse ;  /* 0x000000075f5e7223 */ /* 0x180fe20000010864 */
[-CC-:B------:R-:W-:Y:S01]  /*1a330*/  FFMA.FTZ R153, R98, R7.reuse, -R100.reuse ;  /* 0x0000000762997223 */ /* 0x180fe20000010864 */
[-CC-:B------:R-:W-:Y:S01]  /*1a340*/  FFMA.FTZ R98, R99, R7.reuse, -R100.reuse ;  /* 0x0000000763627223 */ /* 0x180fe20000010864 */
[----:B------:R-:W-:Y:S01]  /*1a350*/  MUFU.EX2 R157, R157 ;  /* 0x0000009d009d7308 */ /* 0x000fe20000000800 */
[----:B0-----:R-:W-:Y:S01]  /*1a360*/  FFMA.FTZ R95, R0, R6, R21 ;  /* 0x00000006005f7223 */ /* 0x001fe20000010015 */
[-CC-:B------:R-:W-:Y:S01]  /*1a370*/  FFMA.FTZ R155, R102, R7.reuse, -R100.reuse ;  /* 0x00000007669b7223 */ /* 0x180fe20000010864 */
[-CC-:B------:R-:W-:Y:S01]  /*1a380*/  FFMA.FTZ R102, R103, R7.reuse, -R100.reuse ;  /* 0x0000000767667223 */ /* 0x180fe20000010864 */
[-CC-:B------:R-:W-:Y:S01]  /*1a390*/  FFMA.FTZ R115, R115, R7.reuse, -R100.reuse ;  /* 0x0000000773737223 */ /* 0x180fe20000010864 */
[C---:B-1----:R-:W-:Y:S01]  /*1a3a0*/  FADD.FTZ R95, R156.reuse, R95 ;  /* 0x0000005f9c5f7221 */ /* 0x042fe20000010000 */
[--C-:B------:R-:W-:Y:S01]  /*1a3b0*/  FFMA.FTZ R6, R119, R7, -R100.reuse ;  /* 0x0000000777067223 */ /* 0x100fe20000010864 */
[----:B------:R-:W-:Y:S01]  /*1a3c0*/  F2FP.BF16.F32.PACK_AB R156, R156, R21 ;  /* 0x000000159c9c723e */ /* 0x000fe200000010ff */
        /* <DEDUP_REMOVED lines=22> */
[----:B--2---:R-:W-:Y:S01]  /*1a530*/  FADD.FTZ R110, R158, R95 ;  /* 0x0000005f9e6e7221 */ /* 0x004fe20000010000 */
[-C--:B------:R-:W-:Y:S01]  /*1a540*/  FFMA.FTZ R149, R106, R7.reuse, -R100 ;  /* 0x000000076a957223 */ /* 0x080fe20000010864 */
[----:B------:R-:W-:Y:S01]  /*1a550*/  HGMMA.64x128x16.F32.BF16 R24, R144, gdesc[UR4].tnspB, R24, gsb0 ;  /* 0x41e0000490187df0 */ /* 0x000fe20008001818 */
[----:B------:R-:W-:Y:S01]  /*1a560*/  R2UR UR6, R14 ;  /* 0x000000000e0672ca */ /* 0x000fe200000e0000 */
[-CC-:B------:R-:W-:Y:S01]  /*1a570*/  FFMA.FTZ R14, R128, R7.reuse, -R2.reuse ;  /* 0x00000007800e7223 */ /* 0x180fe20000010802 */
[----:B------:R-:W-:Y:S01]  /*1a580*/  R2UR UR7, R15 ;  /* 0x000000000f0772ca */ /* 0x000fe200000e0000 */
[-C--:B------:R-:W-:Y:S01]  /*1a590*/  FFMA.FTZ R15, R125, R7.reuse, -R2 ;  /* 0x000000077d0f7223 */ /* 0x080fe20000010802 */
[-CC-:B------:R-:W-:Y:S01]  /*1a5a0*/  FFMA.FTZ R104, R107, R7.reuse, -R100.reuse ;  /* 0x000000076b687223 */ /* 0x180fe20000010864 */
[----:B------:R-:W-:Y:S01]  /*1a5b0*/  MUFU.EX2 R148, R148 ;  /* 0x0000009400947308 */ /* 0x000fe20000000800 */
[----:B------:R-:W-:Y:S01]  /*1a5c0*/  FFMA.FTZ R106, R111, R7, -R100 ;  /* 0x000000076f6a7223 */ /* 0x000fe20000010864 */
[----:B---3--:R-:W-:-:S06]  /*1a5d0*/  F2FP.BF16.F32.PACK_AB R158, R89, R158 ;  /* 0x0000009e599e723e */ /* 0x008fcc00000010ff */
        /* <DEDUP_REMOVED lines=13> */
[-CC-:B------:R-:W-:Y:S01]  /*1a6b0*/  FFMA.FTZ R146, R116, R7.reuse, -R2.reuse ;  /* 0x0000000774927223 */ /* 0x180fe20000010802 */
[----:B------:R-:W-:Y:S01]  /*1a6c0*/  FFMA.FTZ R117, R129, R7, -R2 ;  /* 0x0000000781757223 */ /* 0x000fe20000010802 */
[----:B------:R-:W-:Y:S01]  /*1a6d0*/  HGMMA.64x128x16.F32.BF16 R24, R140, gdesc[UR4].tnspB, R24, gsb0 ;  /* 0x41e000048c187df0 */ /* 0x000fe20008001818 */
[----:B------:R-:W-:Y:S01]  /*1a6e0*/  R2UR UR6, R12 ;  /* 0x000000000c0672ca */ /* 0x000fe200000e0000 */
[----:B------:R-:W-:Y:S01]  /*1a6f0*/  FADD.FTZ R2, -R4, R9 ;  /* 0x0000000904027221 */ /* 0x000fe20000010100 */
[----:B------:R-:W-:Y:S01]  /*1a700*/  R2UR UR7, R13 ;  /* 0x000000000d0772ca */ /* 0x000fe200000e0000 */
[----:B------:R-:W-:-:S02]  /*1a710*/  @!P1 IMAD R13, R160, 0x8, R18 ;  /* 0x00000008a00d9824 */ /* 0x000fc400078e0212 */
[-CC-:B------:R-:W-:Y:S01]  /*1a720*/  FFMA.FTZ R12, R114, R7.reuse, -R100.reuse ;  /* 0x00000007720c7223 */ /* 0x180fe20000010864 */
[-C--:B------:R-:W-:Y:S01]  /*1a730*/  FMUL.FTZ R2, R2, R7.reuse ;  /* 0x0000000702027220 */ /* 0x080fe20000410000 */
[----:B------:R-:W-:Y:S01]  /*1a740*/  MUFU.EX2 R145, R145 ;  /* 0x0000009100917308 */ /* 0x000fe20000000800 */
[----:B------:R-:W-:Y:S02]  /*1a750*/  @!P1 VIADD R13, R13, 0x2a840 ;  /* 0x0002a8400d0d9836 */ /* 0x000fe40000000000 */
[----:B------:R-:W-:-:S03]  /*1a760*/  FFMA.FTZ R147, R118, R7, -R100 ;  /* 0x0000000776937223 */ /* 0x000fc60000010864 */
[----:B------:R-:W-:Y:S02]  /*1a770*/  @!P1 PRMT R91, RZ, 0x654, R13 ;  /* 0x00000654ff5b9816 */ /* 0x000fe4000000000d */
[----:B------:R-:W0:Y:S08]  /*1a780*/  MUFU.EX2 R2, R2 ;  /* 0x0000000200027308 */ /* 0x000e300000000800 */
[----:B------:R-:W-:Y:S08]  /*1a790*/  MUFU.EX2 R144, R144 ;  /* 0x0000009000907308 */ /* 0x000ff00000000800 */
[----:B------:R-:W-:Y:S01]  /*1a7a0*/  MUFU.EX2 R12, R12 ;  /* 0x0000000c000c7308 */ /* 0x000fe20000000800 */
[----:B0-----:R-:W-:Y:S01]  /*1a7b0*/  FFMA.FTZ R5, R2, R5, R157 ;  /* 0x0000000502057223 */ /* 0x001fe2000001009d */
[----:B------:R-:W-:-:S03]  /*1a7c0*/  F2FP.BF16.F32.PACK_AB R157, R90, R157 ;  /* 0x0000009d5a9d723e */ /* 0x000fc600000010ff */
[----:B------:R-:W-:-:S03]  /*1a7d0*/  FADD.FTZ R108, R90, R5 ;  /* 0x000000055a6c7221 */ /* 0x000fc60000010000 */
[----:B------:R-:W-:Y:S01]  /*1a7e0*/  MUFU.EX2 R13, R115 ;  /* 0x00000073000d7308 */ /* 0x000fe20000000800 */
[----:B------:R-:W-:Y:S01]  /*1a7f0*/  FADD.FTZ R5, R159, R108 ;  /* 0x0000006c9f057221 */ /* 0x000fe20000010000 */
[----:B------:R-:W-:Y:S01]  /*1a800*/  FFMA.FTZ R108, R123, R7, -R100 ;  /* 0x000000077b6c7223 */ /* 0x000fe20000010864 */
[----:B------:R-:W-:-:S05]  /*1a810*/  F2FP.BF16.F32.PACK_AB R159, R94, R159 ;  /* 0x0000009f5e9f723e */ /* 0x000fca00000010ff */
[----:B------:R-:W-:Y:S08]  /*1a820*/  MUFU.EX2 R146, R146 ;  /* 0x0000009200927308 */ /* 0x000ff00000000800 */
[----:B------:R-:W-:Y:S08]  /*1a830*/  MUFU.EX2 R147, R147 ;  /* 0x0000009300937308 */ /* 0x000ff00000000800 */
[----:B------:R-:W-:Y:S08]  /*1a840*/  MUFU.EX2 R109, R109 ;  /* 0x0000006d006d7308 */ /* 0x000ff00000000800 */
[----:B------:R-:W-:Y:S08]  /*1a850*/  MUFU.EX2 R108, R108 ;  /* 0x0000006c006c7308 */ /* 0x000ff00000000800 */
[----:B------:R-:W-:Y:S08]  /*1a860*/  MUFU.EX2 R117, R117 ;  /* 0x0000007500757308 */ /* 0x000ff00000000800 */
[----:B------:R-:W0:Y:S01]  /*1a870*/  MUFU.EX2 R9, R133 ;  /* 0x0000008500097308 */ /* 0x000e220000000800 */
[----:B------:R-:W-:-:S02]  /*1a880*/  WARPGROUP.DEPBAR.LE gsb0, 0x0 ;  /* 0x00008000000079c5 */ /* 0x000fc40000010000 */
[----:B------:R-:W-:Y:S01]  /*1a890*/  WARPGROUP.ARRIVE ;  /* 0x00000000000079c5 */ /* 0x000fe20000000000 */
[-CC-:B------:R-:W-:Y:S01]  /*1a8a0*/  FFMA.FTZ R141, R122, R7.reuse, -R100.reuse ;  /* 0x000000077a8d7223 */ /* 0x180fe20000010864 */
[----:B------:R-:W-:Y:S01]  /*1a8b0*/  FFMA.FTZ R100, R135, R7, -R100 ;  /* 0x0000000787647223 */ /* 0x000fe20000010864 */
[----:B------:R-:W-:Y:S02]  /*1a8c0*/  F2FP.BF16.F32.PACK_AB R140, R113, R88 ;  /* 0x00000058718c723e */ /* 0x000fe400000010ff */
[----:B------:R-:W-:Y:S01]  /*1a8d0*/  F2FP.BF16.F32.PACK_AB R142, R15, R92 ;  /* 0x0000005c0f8e723e */ /* 0x000fe200000010ff */
[----:B------:R-:W-:Y:S01]  /*1a8e0*/  HGMMA.64x128x16.F32.BF16 R24, R136, gdesc[UR4].tnspB, R24, gsb0 ;  /* 0x41e0000488187df0 */ /* 0x000fe20008001818 */
[----:B------:R-:W-:Y:S01]  /*1a8f0*/  MUFU.EX2 R141, R141 ;  /* 0x0000008d008d7308 */ /* 0x000fe20000000800 */
[----:B------:R-:W-:-:S07]  /*1a900*/  F2FP.BF16.F32.PACK_AB R143, R127, R126 ;  /* 0x0000007e7f8f723e */ /* 0x000fce00000010ff */
[----:B------:R-:W1:Y:S01]  /*1a910*/  MUFU.EX2 R100, R100 ;  /* 0x0000006400647308 */ /* 0x000e620000000800 */
[----:B------:R-:W-:Y:S02]  /*1a920*/  WARPGROUP.DEPBAR.LE gsb0, 0x0 ;  /* 0x00008000000079c5 */ /* 0x000fe40000010000 */
[----:B------:R2:W-:Y:S01]  /*1a930*/  @!P1 SYNCS.ARRIVE.TRANS64.RED.A1T0 RZ, [R91+URZ], RZ ;  /* 0x000000ff5bff99a7 */ /* 0x0005e2000810043f */
[----:B0-----:R-:W-:Y:S02]  /*1a940*/  F2FP.BF16.F32.PACK_AB R138, R9, R96 ;  /* 0x00000060098a723e */ /* 0x001fe400000010ff */
[----:B------:R-:W-:Y:S02]  /*1a950*/  F2FP.BF16.F32.PACK_AB R136, R117, R14 ;  /* 0x0000000e7588723e */ /* 0x000fe400000010ff */
[----:B------:R-:W-:Y:S02]  /*1a960*/  F2FP.BF16.F32.PACK_AB R137, R131, R130 ;  /* 0x000000828389723e */ /* 0x000fe400000010ff */
[----:B-1----:R-:W-:Y:S01]  /*1a970*/  F2FP.BF16.F32.PACK_AB R139, R100, R134 ;  /* 0x00000086648b723e */ /* 0x002fe200000010ff */
[----:B--2---:R-:W-:Y:S01]  /*1a980*/  FADD.FTZ R91, R89, R110 ;  /* 0x0000006e595b7221 */ /* 0x004fe20000010000 */
[----:B------:R-:W-:Y:S01]  /*1a990*/  FADD.FTZ R110, R94, R5 ;  /* 0x000000055e6e7221 */ /* 0x000fe20000010000 */
[----:B------:R0:W-:Y:S02]  /*1a9a0*/  @!P1 SYNCS.ARRIVE.TRANS64.RED.A1T0 RZ, [R170+URZ], RZ ;  /* 0x000000ffaaff99a7 */ /* 0x0001e4000810043f */
[----:B------:R-:W-:Y:S01]  /*1a9b0*/  FADD.FTZ R112, R152, R91 ;  /* 0x0000005b98707221 */ /* 0x000fe20000010000 */
[----:B------:R-:W-:Y:S01]  /*1a9c0*/  FADD.FTZ R5, R153, R110 ;  /* 0x0000006e99057221 */ /* 0x000fe20000010000 */
[----:B------:R-:W-:-:S02]  /*1a9d0*/  F2FP.BF16.F32.PACK_AB R152, R93, R152 ;  /* 0x000000985d98723e */ /* 0x000fc400000010ff */
[----:B------:R-:W-:Y:S01]  /*1a9e0*/  FADD.FTZ R91, R93, R112 ;  /* 0x000000705d5b7221 */ /* 0x000fe20000010000 */
[C---:B------:R-:W-:Y:S01]  /*1a9f0*/  FADD.FTZ R110, R98.reuse, R5 ;  /* 0x00000005626e7221 */ /* 0x040fe20000010000 */
[----:B------:R-:W-:Y:S01]  /*1aa00*/  F2FP.BF16.F32.PACK_AB R153, R98, R153 ;  /* 0x000000996299723e */ /* 0x000fe200000010ff */
[----:B0-----:R-:W-:Y:S02]  /*1aa10*/  IMAD.MOV.U32 R170, RZ, RZ, R161 ;  /* 0x000000ffffaa7224 */ /* 0x001fe400078e00a1 */
        /* <DEDUP_REMOVED lines=16> */
[----:B------:R-:W-:Y:S01]  /*1ab20*/  FADD.FTZ R5, R106, R5 ;  /* 0x000000056a057221 */ /* 0x000fe20000010000 */
[----:B------:R-:W-:Y:S02]  /*1ab30*/  F2FP.BF16.F32.PACK_AB R145, R13, R12 ;  /* 0x0000000c0d91723e */ /* 0x000fe400000010ff */
[----:B------:R-:W-:Y:S01]  /*1ab40*/  FADD.FTZ R90, R144, R21 ;  /* 0x00000015905a7221 */ /* 0x000fe20000010000 */
[----:B------:R-:W-:Y:S01]  /*1ab50*/  FADD.FTZ R94, R12, R5 ;  /* 0x000000050c5e7221 */ /* 0x000fe20000010000 */
[----:B------:R-:W-:Y:S02]  /*1ab60*/  F2FP.BF16.F32.PACK_AB R151, R106, R151 ;  /* 0x000000976a97723e */ /* 0x000fe400000010ff */
[----:B------:R-:W-:Y:S01]  /*1ab70*/  FADD.FTZ R5, R101, R90 ;  /* 0x0000005a65057221 */ /* 0x000fe20000010000 */
[----:B------:R-:W-:Y:S01]  /*1ab80*/  FADD.FTZ R94, R13, R94 ;  /* 0x0000005e0d5e7221 */ /* 0x000fe20000010000 */
[----:B------:R-:W-:-:S02]  /*1ab90*/  F2FP.BF16.F32.PACK_AB R144, R101, R144 ;  /* 0x000000906590723e */ /* 0x000fc400000010ff */
[----:B------:R-:W-:Y:S01]  /*1aba0*/  FADD.FTZ R90, R146, R5 ;  /* 0x00000005925a7221 */ /* 0x000fe20000010000 */
[----:B------:R-:W-:Y:S01]  /*1abb0*/  FADD.FTZ R5, R147, R94 ;  /* 0x0000005e93057221 */ /* 0x000fe20000010000 */
[C---:B------:R-:W-:Y:S02]  /*1abc0*/  F2FP.BF16.F32.PACK_AB R147, R6.reuse, R147 ;  /* 0x000000930693723e */ /* 0x040fe400000010ff */
[C---:B------:R-:W-:Y:S01]  /*1abd0*/  FADD.FTZ R21, R109.reuse, R90 ;  /* 0x0000005a6d157221 */ /* 0x040fe20000010000 */
[----:B------:R-:W-:Y:S01]  /*1abe0*/  FADD.FTZ R90, R6, R5 ;  /* 0x00000005065a7221 */ /* 0x000fe20000010000 */
[----:B------:R-:W-:Y:S02]  /*1abf0*/  F2FP.BF16.F32.PACK_AB R146, R109, R146 ;  /* 0x000000926d92723e */ /* 0x000fe400000010ff */
[----:B------:R-:W-:Y:S01]  /*1ac00*/  FADD.FTZ R94, R88, R21 ;  /* 0x00000015585e7221 */ /* 0x000fe20000010000 */
[----:B------:R-:W-:Y:S01]  /*1ac10*/  FADD.FTZ R5, R141, R90 ;  /* 0x0000005a8d057221 */ /* 0x000fe20000010000 */
[----:B------:R-:W-:-:S02]  /*1ac20*/  F2FP.BF16.F32.PACK_AB R141, R108, R141 ;  /* 0x0000008d6c8d723e */ /* 0x000fc400000010ff */
[----:B------:R-:W-:Y:S01]  /*1ac30*/  FADD.FTZ R21, R113, R94 ;  /* 0x0000005e71157221 */ /* 0x000fe20000010000 */
[----:B------:R-:W-:-:S03]  /*1ac40*/  FADD.FTZ R5, R108, R5 ;  /* 0x000000056c057221 */ /* 0x000fc60000010000 */
[----:B------:R-:W-:Y:S01]  /*1ac50*/  FADD.FTZ R90, R92, R21 ;  /* 0x000000155c5a7221 */ /* 0x000fe20000010000 */
[----:B------:R-:W-:Y:S01]  /*1ac60*/  FADD.FTZ R5, R126, R5 ;  /* 0x000000057e057221 */ /* 0x000fe20000010000 */
[----:B------:R-:W-:Y:S02]  /*1ac70*/  IMAD.MOV.U32 R21, RZ, RZ, R3 ;  /* 0x000000ffff157224 */ /* 0x000fe400078e0003 */
[----:B------:R-:W-:Y:S01]  /*1ac80*/  FADD.FTZ R13, R15, R90 ;  /* 0x0000005a0f0d7221 */ /* 0x000fe20000010000 */
[----:B------:R-:W-:-:S03]  /*1ac90*/  FADD.FTZ R5, R127, R5 ;  /* 0x000000057f057221 */ /* 0x000fc60000010000 */
[----:B------:R-:W-:Y:S01]  /*1aca0*/  FADD.FTZ R6, R14, R13 ;  /* 0x0000000d0e067221 */ /* 0x000fe20000010000 */
[----:B------:R-:W-:-:S03]  /*1acb0*/  FADD.FTZ R5, R130, R5 ;  /* 0x0000000582057221 */ /* 0x000fc60000010000 */
[----:B------:R-:W-:Y:S01]  /*1acc0*/  FADD.FTZ R13, R117, R6 ;  /* 0x00000006750d7221 */ /* 0x000fe20000010000 */
[----:B------:R-:W-:-:S03]  /*1acd0*/  FADD.FTZ R5, R131, R5 ;  /* 0x0000000583057221 */ /* 0x000fc60000010000 */
[----:B------:R-:W-:Y:S01]  /*1ace0*/  FADD.FTZ R6, R96, R13 ;  /* 0x0000000d60067221 */ /* 0x000fe20000010000 */
[----:B------:R-:W-:-:S03]  /*1acf0*/  FADD.FTZ R5, R134, R5 ;  /* 0x0000000586057221 */ /* 0x000fc60000010000 */
[----:B------:R-:W-:Y:S01]  /*1ad00*/  FADD.FTZ R6, R9, R6 ;  /* 0x0000000609067221 */ /* 0x000fe20000010000 */
[----:B------:R-:W-:Y:S01]  /*1ad10*/  FADD.FTZ R5, R100, R5 ;  /* 0x0000000564057221 */ /* 0x000fe20000010000 */
[----:B------:R-:W-:Y:S01]  /*1ad20*/  IMAD.MOV.U32 R9, RZ, RZ, R4 ;  /* 0x000000ffff097224 */ /* 0x000fe200078e0004 */
[----:B------:R-:W-:Y:S06]  /*1ad30*/  @P2 BRA `(.L_x_1567) ;  /* 0xffffffe0002c2947 */ /* 0x000fec000383ffff */
[----:B------:R-:W-:Y:S05]  /*1ad40*/  BSYNC B1 ;  /* 0x0000000000017941 */ /* 0x000fea0003800000 */
.L_x_1556:
[----:B------:R-:W-:Y:S05]  /*1ad50*/  BSYNC B0 ;  /* 0x0000000000007941 */ /* 0x000fea0003800000 */
.L_x_1555:
[----:B------:R-:W-:Y:S01]  /*1ad60*/  ISETP.GE.AND P2, PT, R11, R168, PT ;  /* 0x000000a80b00720c */ /* 0x000fe20003f46270 */
[----:B------:R-:W-:-:S12]  /*1ad70*/  BSSY B0, `(.L_x_1568) ;  /* 0x0000312000007945 */ /* 0x000fd80003800000 */
[----:B------:R-:W-:Y:S05]  /*1ad80*/  @!P2 BRA `(.L_x_1569) ;  /* 0x000000300040a947 */ /* 0x000fea0003800000 */
[----:B------:R-:W-:Y:S02]  /*1ad90*/  IMAD R21, R169, 0x80, R179 ;  /* 0x00000080a9157824 */ /* 0x000fe400078e02b3 */
[----:B------:R-:W-:Y:S02]  /*1ada0*/  IMAD.MOV.U32 R9, RZ, RZ, R4 ;  /* 0x000000ffff097224 */ /* 0x000fe400078e0004 */
[----:B------:R-:W-:Y:S02]  /*1adb0*/  VIADD R21, R21, 0x8 ;  /* 0x0000000815157836 */ /* 0x000fe40000000000 */
[----:B------:R-:W-:Y:S02]  /*1adc0*/  IMAD.MOV.U32 R20, RZ, RZ, R3 ;  /* 0x000000ffff147224 */ /* 0x000fe400078e0003 */
[----:B------:R-:W-:Y:S01]  /*1add0*/  IMAD.MOV.U32 R170, RZ, RZ, R161 ;  /* 0x000000ffffaa7224 */ /* 0x000fe200078e00a1 */
[----:B------:R-:W-:Y:S01]  /*1ade0*/  IADD3 R21, R21, R163, -R164 ;  /* 0x000000a315157210 */ /* 0x000fe20007ffe8a4 */
[----:B------:R-:W-:-:S07]  /*1adf0*/  IMAD.MOV.U32 R171, RZ, RZ, R160 ;  /* 0x000000ffffab7224 */ /* 0x000fce00078e00a0 */
.L_x_1588:
[----:B------:R-:W-:-:S05]  /*1ae00*/  VIADD R3, R171, 0x1 ;  /* 0x00000001ab037836 */ /* 0x000fca0000000000 */
[----:B------:R-:W-:-:S04]  /*1ae10*/  ISETP.NE.AND P2, PT, R3, 0x2, PT ;  /* 0x000000020300780c */ /* 0x000fc80003f45270 */
[----:B------:R-:W-:Y:S02]  /*1ae20*/  SEL R161, RZ, 0x1, P2 ;  /* 0x00000001ffa17807 */ /* 0x000fe40001000000 */
[----:B------:R-:W-:Y:S02]  /*1ae30*/  SEL R160, R3, RZ, P2 ;  /* 0x000000ff03a07207 */ /* 0x000fe40001000000 */
[----:B------:R-:W-:Y:S01]  /*1ae40*/  LOP3.LUT R161, R170, R161, RZ, 0x3c, !PT ;  /* 0x000000a1aaa17212 */ /* 0x000fe200078e3cff */
[----:B------:R-:W-:Y:S06]  /*1ae50*/  @!P0 BRA `(.L_x_1570) ;  /* 0x0000000000048947 */ /* 0x000fec0003800000 */
[----:B------:R-:W-:Y:S01]  /*1ae60*/  BPT.TRAP 0x1 ;  /* 0x000000040000795c */ /* 0x000fe20000300000 */
.L_x_1570:
[----:B------:R-:W-:Y:S01]  /*1ae70*/  IMAD R4, R160, 0x8, R18 ;  /* 0x00000008a0047824 */ /* 0x000fe200078e0212 */
[----:B------:R-:W-:-:S04]  /*1ae80*/  SHF.L.U32 R3, R161, 0x1f, RZ ;  /* 0x0000001fa1037819 */ /* 0x000fc800000006ff */
[----:B------:R0:W1:Y:S01]  /*1ae90*/  SYNCS.PHASECHK.TRANS64.TRYWAIT P2, [R4+URZ+0x2a830], R3 ;  /* 0x02a83003040075a7 */ /* 0x000062000804017f */
[----:B------:R-:W-:Y:S05]  /*1aea0*/  @!P0 BRA `(.L_x_1571) ;  /* 0x0000000000048947 */ /* 0x000fea0003800000 */
[----:B------:R-:W-:Y:S01]  /*1aeb0*/  BPT.TRAP 0x1 ;  /* 0x000000040000795c */ /* 0x000fe20000300000 */
.L_x_1571:
[----:B------:R-:W-:Y:S01]  /*1aec0*/  BSSY B1, `(.L_x_1572) ;  /* 0x0000006000017945 */ /* 0x000fe20003800000 */
[----:B------:R-:W-:Y:S02]  /*1aed0*/  IMAD R12, R160, 0x900, R8 ;  /* 0x00000900a00c7824 */ /* 0x000fe400078e0208 */
[----:B------:R-:W-:Y:S01]  /*1aee0*/  IMAD.MOV.U32 R13, RZ, RZ, 0x40000040 ;  /* 0x40000040ff0d7424 */ /* 0x000fe200078e00ff */
[----:B-1----:R-:W-:Y:S06]  /*1aef0*/  @P2 BRA `(.L_x_1573) ;  /* 0x0000000000082947 */ /* 0x002fec0003800000 */
[----:B------:R-:W1:Y:S02]  /*1af00*/  SYNCS.PHASECHK.TRANS64.TRYWAIT P2, [R4+URZ+0x2a830], R3 ;  /* 0x02a83003040075a7 */ /* 0x000e64000804017f */
[----:B-1----:R-:W-:Y:S05]  /*1af10*/  @!P2 BRA `(.L_x_1574) ;  /* 0x000000d000c8a947 */ /* 0x002fea0003800000 */
.L_x_1573:
[----:B------:R-:W-:Y:S05]  /*1af20*/  BSYNC B1 ;  /* 0x0000000000017941 */ /* 0x000fea0003800000 */
.L_x_1572:
        /* <DEDUP_REMOVED lines=179> */
.L_x_1575:
[----:B01----:R-:W-:Y:S01]  /*1ba60*/  SHF.L.U32 R3, R170, 0x1f, RZ ;  /* 0x0000001faa037819 */ /* 0x003fe200000006ff */
[----:B------:R-:W-:-:S04]  /*1ba70*/  IMAD R12, R171, 0x8, R18 ;  /* 0x00000008ab0c7824 */ /* 0x000fc800078e0212 */
[----:B------:R0:W1:Y:S01]  /*1ba80*/  SYNCS.PHASECHK.TRANS64.TRYWAIT P2, [R12+URZ+0x2a850], R3 ;  /* 0x02a850030c0075a7 */ /* 0x000062000804017f */
[----:B------:R-:W-:Y:S05]  /*1ba90*/  @!P0 BRA `(.L_x_1576) ;  /* 0x0000000000048947 */ /* 0x000fea0003800000 */
[----:B------:R-:W-:Y:S01]  /*1baa0*/  BPT.TRAP 0x1 ;  /* 0x000000040000795c */ /* 0x000fe20000300000 */
.L_x_1576:
        /* <DEDUP_REMOVED lines=9> */
.L_x_1578:
[----:B------:R-:W-:Y:S05]  /*1bb40*/  BSYNC B1 ;  /* 0x0000000000017941 */ /* 0x000fea0003800000 */
.L_x_1577:
[----:B------:R-:W-:Y:S01]  /*1bb50*/  IMAD.MOV.U32 R2, RZ, RZ, R0 ;  /* 0x000000ffff027224 */ /* 0x000fe200078e0000 */
[----:B------:R-:W-:Y:S01]  /*1bb60*/  WARPGROUP.ARRIVE ;  /* 0x00000000000079c5 */ /* 0x000fe20000000000 */
[----:B01----:R-:W-:Y:S01]  /*1bb70*/  IMAD.MOV.U32 R3, RZ, RZ, 0x40000040 ;  /* 0x40000040ff037424 */ /* 0x003fe200078e00ff */
[----:B------:R-:W-:Y:S01]  /*1bb80*/  ISETP.GE.AND P2, PT, R10, 0x1, PT ;  /* 0x000000010a00780c */ /* 0x000fe20003f46270 */
[----:B------:R-:W-:Y:S01]  /*1bb90*/  @!P1 VIADD R4, R4, 0x2a840 ;  /* 0x0002a84004049836 */ /* 0x000fe20000000000 */
[----:B------:R-:W-:Y:S01]  /*1bba0*/  R2UR UR6, R2 ;  /* 0x00000000020672ca */ /* 0x000fe200000e0000 */
[----:B------:R-:W-:Y:S01]  /*1bbb0*/  VIADD R2, R0, 0x80 ;  /* 0x0000008000027836 */ /* 0x000fe20000000000 */
[----:B------:R-:W-:Y:S01]  /*1bbc0*/  R2UR UR7, R3 ;  /* 0x00000000030772ca */ /* 0x000fe200000e0000 */
[----:B------:R-:W-:Y:S01]  /*1bbd0*/  IMAD.MOV.U32 R3, RZ, RZ, 0x40000040 ;  /* 0x40000040ff037424 */ /* 0x000fe200078e00ff */
[----:B------:R-:W-:Y:S01]  /*1bbe0*/  ULOP3.LUT UR4, URZ, UR51, URZ, 0x33, !UPT ;  /* 0x000000333f047292 */ /* 0x000fe2000f8e333f */
[----:B------:R-:W-:Y:S01]  /*1bbf0*/  @!P1 PRMT R4, RZ, 0x654, R4 ;  /* 0x00000654ff049816 */ /* 0x000fe20000000004 */
[----:B------:R-:W-:-:S09]  /*1bc00*/  IMAD R13, R169, 0x80, R179 ;  /* 0x00000080a90d7824 */ /* 0x000fd200078e02b3 */
        /* <DEDUP_REMOVED lines=13> */
[----:B------:R-:W-:Y:S01]  /*1bce0*/  WARPGROUP.ARRIVE ;  /* 0x00000000000079c5 */ /* 0x000fe20000000000 */
[----:B------:R-:W-:-:S04]  /*1bcf0*/  IMAD R152, R11, -0x60, RZ ;  /* 0xffffffa00b987824 */ /* 0x000fc800078e02ff */
[----:B------:R-:W-:-:S04]  /*1bd00*/  IMAD R7, R173, -0x2, R152 ;  /* 0xfffffffead077824 */ /* 0x000fc800078e0298 */
        /* <DEDUP_REMOVED lines=17> */
[----:B------:R-:W-:-:S05]  /*1be20*/  IADD3 R3, R152, 0x1, R163 ;  /* 0x0000000198037810 */ /* 0x000fca0007ffe0a3 */
[----:B------:R-:W-:-:S04]  /*1be30*/  IMAD.IADD R0, R3, 0x1, -R164 ;  /* 0x0000000103007824 */ /* 0x000fc800078e0aa4 */
        /* <DEDUP_REMOVED lines=9> */
[----:B------:R-:W-:Y:S01]  /*1bed0*/  IMAD.IADD R137, R13, 0x1, R156 ;  /* 0x000000010d897824 */ /* 0x000fe200078e029c */
[----:B------:R-:W-:Y:S06]  /*1bee0*/  @!P2 BRA `(.L_x_1580) ;  /* 0x000000000058a947 */ /* 0x000fec0003800000 */
[----:B------:R-:W-:Y:S01]  /*1bef0*/  IADD3 R0, R13, R163, -R164 ;  /* 0x000000a30d007210 */ /* 0x000fe20007ffe8a4 */
[----:B------:R-:W-:Y:S03]  /*1bf00*/  BSSY B1, `(.L_x_1581) ;  /* 0x0000011000017945 */ /* 0x000fe60003800000 */
[----:B------:R-:W-:-:S13]  /*1bf10*/  ISETP.GT.AND P2, PT, R0, -0x1, PT ;  /* 0xffffffff0000780c */ /* 0x000fda0003f44270 */
[----:B------:R-:W-:Y:S05]  /*1bf20*/  @P2 BRA `(.L_x_1582) ;  /* 0x0000000000202947 */ /* 0x000fea0003800000 */
[----:B0-----:R-:W-:Y:S01]  /*1bf30*/  IMAD.U32 R4, RZ, RZ, UR39 ;  /* 0x00000027ff047e24 */ /* 0x001fe2000f8e00ff */
[----:B------:R-:W-:-:S04]  /*1bf40*/  LOP3.LUT R139, RZ, R0, RZ, 0x33, !PT ;  /* 0x00000000ff8b7212 */ /* 0x000fc800078e33ff */
[----:B------:R-:W-:-:S13]  /*1bf50*/  ISETP.NE.AND P2, PT, R4, 0x1, PT ;  /* 0x000000010400780c */ /* 0x000fda0003f45270 */
[----:B------:R-:W0:Y:S02]  /*1bf60*/  @P2 LDC.64 R2, c[0x0][0x9e8] ;  /* 0x00027a00ff022b82 */ /* 0x000e240000000a00 */
[----:B0-----:R-:W-:-:S05]  /*1bf70*/  @P2 IMAD.HI.U32 R2, R139, R2, RZ ;  /* 0x000000028b022227 */ /* 0x001fca00078e00ff */
[----:B------:R-:W-:-:S04]  /*1bf80*/  @P2 SHF.R.U32.HI R139, RZ, R3, R2 ;  /* 0x00000003ff8b2219 */ /* 0x000fc80000011602 */
[----:B------:R-:W-:Y:S01]  /*1bf90*/  LOP3.LUT R139, RZ, R139, RZ, 0x33, !PT ;  /* 0x0000008bff8b7212 */ /* 0x000fe200078e33ff */
[----:B------:R-:W-:Y:S06]  /*1bfa0*/  BRA `(.L_x_1583) ;  /* 0x0000000000187947 */ /* 0x000fec0003800000 */
.L_x_1582:
[----:B0-----:R-:W-:Y:S01]  /*1bfb0*/  IMAD.U32 R4, RZ, RZ, UR39 ;  /* 0x00000027ff047e24 */ /* 0x001fe2000f8e00ff */
[----:B------:R-:W-:-:S04]  /*1bfc0*/  IADD3 R139, R13, R163, -R164 ;  /* 0x000000a30d8b7210 */ /* 0x000fc80007ffe8a4 */
[----:B------:R-:W-:-:S13]  /*1bfd0*/  ISETP.NE.AND P2, PT, R4, 0x1, PT ;  /* 0x000000010400780c */ /* 0x000fda0003f45270 */
[----:B------:R-:W0:Y:S02]  /*1bfe0*/  @P2 LDC.64 R2, c[0x0][0x9e8] ;  /* 0x00027a00ff022b82 */ /* 0x000e240000000a00 */
[----:B0-----:R-:W-:-:S05]  /*1bff0*/  @P2 IMAD.HI.U32 R2, R139, R2, RZ ;  /* 0x000000028b022227 */ /* 0x001fca00078e00ff */
[----:B------:R-:W-:-:S07]  /*1c000*/  @P2 SHF.R.U32.HI R139, RZ, R3, R2 ;  /* 0x00000003ff8b2219 */ /* 0x000fce0000011602 */
.L_x_1583:
[----:B------:R-:W-:Y:S05]  /*1c010*/  BSYNC B1 ;  /* 0x0000000000017941 */ /* 0x000fea0003800000 */
.L_x_1581:
[----:B------:R-:W-:-:S05]  /*1c020*/  IMAD R0, R139, R4, R7 ;  /* 0x000000048b007224 */ /* 0x000fca00078e0207 */
[----:B------:R-:W-:Y:S02]  /*1c030*/  VIADDMNMX R137, R0, R4, R137, PT ;  /* 0x0000000400897246 */ /* 0x000fe40003800189 */
[----:B------:R-:W-:-:S07]  /*1c040*/  VIMNMX R15, R15, R0, !PT ;  /* 0x000000000f0f7248 */ /* 0x000fce0007fe0100 */
.L_x_1580:
        /* <DEDUP_REMOVED lines=12> */
[----:B0-----:R-:W-:Y:S02]  /*1c110*/  FSEL R4, R93, -INF , !P4 ;  /* 0xff8000005d047808 */ /* 0x001fe40006000000 */
        /* <DEDUP_REMOVED lines=86> */
[----:B------:R-:W-:Y:S02]  /*1c680*/  IADD3 R89, R154, 0x8, R13 ;  /* 0x000000089a597810 */ /* 0x000fe40007ffe00d */
        /* <DEDUP_REMOVED lines=15> */
[----:B------:R-:W-:Y:S02]  /*1c780*/  IADD3 R15, R156, 0x8, R13 ;  /* 0x000000089c0f7810 */ /* 0x000fe40007ffe00d */
[----:B------:R-:W-:-:S04]  /*1c790*/  ISETP.LT.OR P6, PT, R137, 0x5a, P6 ;  /* 0x0000005a8900780c */ /* 0x000fc800037c1670 */
[----:B------:R-:W-:Y:S02]  /*1c7a0*/  FSEL R88, R133, -INF , !P6 ;  /* 0xff80000085587808 */ /* 0x000fe40007000000 */
[----:B------:R-:W-:-:S13]  /*1c7b0*/  ISETP.GE.AND P6, PT, R10, 0x1, PT ;  /* 0x000000010a00780c */ /* 0x000fda0003fc6270 */
[----:B------:R-:W-:Y:S05]  /*1c7c0*/  @!P6 BRA `(.L_x_1584) ;  /* 0x00000000005ce947 */ /* 0x000fea0003800000 */
[----:B------:R-:W-:Y:S01]  /*1c7d0*/  ISETP.GT.AND P6, PT, R21, -0x1, PT ;  /* 0xffffffff1500780c */ /* 0x000fe20003fc4270 */
[----:B------:R-:W-:-:S12]  /*1c7e0*/  BSSY B1, `(.L_x_1585) ;  /* 0x0000012000017945 */ /* 0x000fd80003800000 */
[----:B------:R-:W-:Y:S05]  /*1c7f0*/  @P6 BRA `(.L_x_1586) ;  /* 0x0000000000286947 */ /* 0x000fea0003800000 */
[----:B------:R-:W-:Y:S02]  /*1c800*/  IMAD.U32 R133, RZ, RZ, UR39 ;  /* 0x00000027ff857e24 */ /* 0x000fe4000f8e00ff */
[----:B------:R-:W-:-:S03]  /*1c810*/  VIADD R13, R13, 0x8 ;  /* 0x000000080d0d7836 */ /* 0x000fc60000000000 */
[----:B------:R-:W-:Y:S02]  /*1c820*/  ISETP.NE.AND P6, PT, R133, 0x1, PT ;  /* 0x000000018500780c */ /* 0x000fe40003fc5270 */
[----:B------:R-:W-:-:S04]  /*1c830*/  IADD3 R13, R13, R163, -R164 ;  /* 0x000000a30d0d7210 */ /* 0x000fc80007ffe8a4 */
[----:B------:R-:W-:-:S07]  /*1c840*/  LOP3.LUT R13, RZ, R13, RZ, 0x33, !PT ;  /* 0x0000000dff0d7212 */ /* 0x000fce00078e33ff */
[----:B------:R-:W0:Y:S02]  /*1c850*/  @P6 LDC.64 R2, c[0x0][0x9e8] ;  /* 0x00027a00ff026b82 */ /* 0x000e240000000a00 */
[----:B0-----:R-:W-:-:S05]  /*1c860*/  @P6 IMAD.HI.U32 R2, R13, R2, RZ ;  /* 0x000000020d026227 */ /* 0x001fca00078e00ff */
[----:B------:R-:W-:-:S04]  /*1c870*/  @P6 SHF.R.U32.HI R13, RZ, R3, R2 ;  /* 0x00000003ff0d6219 */ /* 0x000fc80000011602 */
[----:B------:R-:W-:Y:S01]  /*1c880*/  LOP3.LUT R2, RZ, R13, RZ, 0x33, !PT ;  /* 0x0000000dff027212 */ /* 0x000fe200078e33ff */
[----:B------:R-:W-:Y:S06]  /*1c890*/  BRA `(.L_x_1587) ;  /* 0x0000000000187947 */ /* 0x000fec0003800000 */
.L_x_1586:
[----:B------:R-:W-:-:S05]  /*1c8a0*/  IMAD.U32 R133, RZ, RZ, UR39 ;  /* 0x00000027ff857e24 */ /* 0x000fca000f8e00ff */
[----:B------:R-:W-:-:S13]  /*1c8b0*/  ISETP.NE.AND P6, PT, R133, 0x1, PT ;  /* 0x000000018500780c */ /* 0x000fda0003fc5270 */
[----:B------:R-:W0:Y:S02]  /*1c8c0*/  @P6 LDC.64 R2, c[0x0][0x9e8] ;  /* 0x00027a00ff026b82 */ /* 0x000e240000000a00 */
[----:B0-----:R-:W-:-:S04]  /*1c8d0*/  @P6 IMAD.HI.U32 R152, R21, R2, RZ ;  /* 0x0000000215986227 */ /* 0x001fc800078e00ff */
[----:B------:R-:W-:Y:S01]  /*1c8e0*/  IMAD.MOV.U32 R2, RZ, RZ, R21 ;  /* 0x000000ffff027224 */ /* 0x000fe200078e0015 */
[----:B------:R-:W-:-:S07]  /*1c8f0*/  @P6 SHF.R.U32.HI R2, RZ, R3, R152 ;  /* 0x00000003ff026219 */ /* 0x000fce0000011698 */
.L_x_1587:
[----:B------:R-:W-:Y:S05]  /*1c900*/  BSYNC B1 ;  /* 0x0000000000017941 */ /* 0x000fea0003800000 */
.L_x_1585:
[----:B------:R-:W-:-:S05]  /*1c910*/  IMAD R2, R2, R133, R7 ;  /* 0x0000008502027224 */ /* 0x000fca00078e0207 */
[----:B------:R-:W-:Y:S02]  /*1c920*/  VIADDMNMX R15, R2, R133, R15, PT ;  /* 0x00000085020f7246 */ /* 0x000fe4000380010f */
[----:B------:R-:W-:-:S07]  /*1c930*/  VIMNMX R89, R89, R2, !PT ;  /* 0x0000000259597248 */ /* 0x000fce0007fe0100 */
.L_x_1584:
[----:B------:R-:W-:Y:S01]  /*1c940*/  ISETP.GT.AND P2, PT, R89, 0x1, !P2 ;  /* 0x000000015900780c */ /* 0x000fe20005744270 */
[----:B------:R-:W-:Y:S01]  /*1c950*/  IMAD.U32 R7, RZ, RZ, UR38 ;  /* 0x00000026ff077e24 */ /* 0x000fe2000f8e00ff */
[----:B------:R-:W-:Y:S01]  /*1c960*/  ISETP.NE.AND P6, PT, R155, RZ, PT ;  /* 0x000000ff9b00720c */ /* 0x000fe20003fc5270 */
[----:B------:R-:W-:Y:S01]  /*1c970*/  @!P1 VIADD R12, R12, 0x2a860 ;  /* 0x0002a8600c0c9836 */ /* 0x000fe20000000000 */
[----:B------:R-:W-:Y:S01]  /*1c980*/  ISETP.LT.OR P2, PT, R15, 0x2, P2 ;  /* 0x000000020f00780c */ /* 0x000fe20001741670 */
[----:B------:R-:W-:Y:S01]  /*1c990*/  IMAD.MOV.U32 R171, RZ, RZ, R160 ;  /* 0x000000ffffab7224 */ /* 0x000fe200078e00a0 */
        /* <DEDUP_REMOVED lines=66> */
[----:B------:R-:W-:Y:S01]  /*1cdc0*/  ISETP.NE.AND P6, PT, R157, RZ, PT ;  /* 0x000000ff9d00720c */ /* 0x000fe20003fc5270 */
[----:B------:R-:W0:Y:S01]  /*1cdd0*/  SHFL.BFLY PT, R210, R13, 0x2, 0x1f ;  /* 0x0c401f000dd27f89 */ /* 0x000e2200000e0000 */
[----:B------:R-:W-:Y:S02]  /*1cde0*/  FSEL R114, R114, -INF , !P2 ;  /* 0xff80000072727808 */ /* 0x000fe40005000000 */
[----:B------:R-:W-:-:S02]  /*1cdf0*/  ISETP.NE.AND P2, PT, R145, RZ, PT ;  /* 0x000000ff9100720c */ /* 0x000fc40003f45270 */
[----:B------:R-:W-:Y:S02]  /*1ce00*/  ISETP.NE.AND P3, PT, R159, RZ, PT ;  /* 0x000000ff9f00720c */ /* 0x000fe40003f65270 */
        /* <DEDUP_REMOVED lines=13> */
[----:B------:R-:W0:Y:S01]  /*1cee0*/  SHFL.BFLY PT, R210, R91, 0x1, 0x1f ;  /* 0x0c201f005bd27f89 */ /* 0x000e2200000e0000 */
[----:B------:R-:W-:Y:S02]  /*1cef0*/  FSEL R134, R134, -INF , !P5 ;  /* 0xff80000086867808 */ /* 0x000fe40006800000 */
        /* <DEDUP_REMOVED lines=45> */
[----:B------:R-:W-:Y:S01]  /*1d1d0*/  FSEL R111, R3, RZ, P2 ;  /* 0x000000ff036f7208 */ /* 0x000fe20001000000 */
        /* <DEDUP_REMOVED lines=18> */
[----:B------:R-:W-:-:S03]  /*1d300*/  FFMA.FTZ R120, R150, R7, -R99 ;  /* 0x0000000796787223 */ /* 0x000fc60000010863 */
[----:B------:R-:W-:Y:S01]  /*1d310*/  FMNMX.FTZ R95, R110, R95, !PT ;  /* 0x0000005f6e5f7209 */ /* 0x000fe20007810000 */
[----:B------:R0:W-:Y:S03]  /*1d320*/  MUFU.EX2 R96, R136 ;  /* 0x0000008800607308 */ /* 0x0001e60000000800 */
[----:B------:R-:W-:-:S04]  /*1d330*/  FMNMX.FTZ R97, R170, R95, !PT ;  /* 0x0000005faa617209 */ /* 0x000fc80007810000 */
[----:B------:R-:W-:Y:S01]  /*1d340*/  FMNMX.FTZ R97, R114, R97, !PT ;  /* 0x0000006172617209 */ /* 0x000fe20007810000 */
[----:B------:R-:W-:Y:S01]  /*1d350*/  MUFU.EX2 R90, R90 ;  /* 0x0000005a005a7308 */ /* 0x000fe20000000800 */
[----:B0-----:R-:W-:Y:S02]  /*1d360*/  FSEL R136, R135, -INF , !P3 ;  /* 0xff80000087887808 */ /* 0x001fe40005800000 */
[----:B------:R-:W-:-:S04]  /*1d370*/  FMNMX.FTZ R97, R194, R97, !PT ;  /* 0x00000061c2617209 */ /* 0x000fc80007810000 */
[----:B------:R-:W-:Y:S01]  /*1d380*/  FMNMX.FTZ R97, R118, R97, !PT ;  /* 0x0000006176617209 */ /* 0x000fe20007810000 */
[----:B------:R-:W-:Y:S03]  /*1d390*/  MUFU.EX2 R92, R92 ;  /* 0x0000005c005c7308 */ /* 0x000fe60000000800 */
[----:B------:R-:W-:-:S04]  /*1d3a0*/  FMNMX.FTZ R101, R204, R97, !PT ;  /* 0x00000061cc657209 */ /* 0x000fc80007810000 */
        /* <DEDUP_REMOVED lines=8> */
[----:B------:R0:W1:Y:S03]  /*1d430*/  MUFU.EX2 R100, R138 ;  /* 0x0000008a00647308 */ /* 0x0000660000000800 */
[----:B------:R-:W-:-:S04]  /*1d440*/  FMNMX.FTZ R101, R104, R101, !PT ;  /* 0x0000006568657209 */ /* 0x000fc80007810000 */
[----:B------:R-:W-:Y:S01]  /*1d450*/  FMNMX.FTZ R101, R134, R101, !PT ;  /* 0x0000006586657209 */ /* 0x000fe20007810000 */
[----:B------:R-:W-:Y:S01]  /*1d460*/  MUFU.EX2 R14, R14 ;  /* 0x0000000e000e7308 */ /* 0x000fe20000000800 */
[--C-:B0-----:R-:W-:Y:S02]  /*1d470*/  FFMA.FTZ R138, R132, R7, -R99.reuse ;  /* 0x00000007848a7223 */ /* 0x101fe40000010863 */
[----:B------:R-:W-:Y:S01]  /*1d480*/  FMNMX.FTZ R0, R136, R101, !PT ;  /* 0x0000006588007209 */ /* 0x000fe20007810000 */
[-CC-:B------:R-:W-:Y:S01]  /*1d490*/  FFMA.FTZ R101, R116, R7.reuse, -R99.reuse ;  /* 0x0000000774657223 */ /* 0x180fe20000010863 */
[----:B------:R-:W-:-:S03]  /*1d4a0*/  FFMA.FTZ R116, R144, R7, -R99 ;  /* 0x0000000790747223 */ /* 0x000fc60000010863 */
[----:B------:R-:W0:Y:S01]  /*1d4b0*/  SHFL.BFLY PT, R105, R0, 0x2, 0x1f ;  /* 0x0c401f0000697f89 */ /* 0x000e2200000e0000 */
[----:B------:R-:W-:Y:S08]  /*1d4c0*/  MUFU.EX2 R89, R89 ;  /* 0x0000005900597308 */ /* 0x000ff00000000800 */
[----:B------:R-:W2:Y:S08]  /*1d4d0*/  MUFU.EX2 R108, R108 ;  /* 0x0000006c006c7308 */ /* 0x000eb00000000800 */
[----:B------:R-:W-:Y:S01]  /*1d4e0*/  MUFU.EX2 R15, R15 ;  /* 0x0000000f000f7308 */ /* 0x000fe20000000800 */
[----:B0-----:R-:W-:Y:S01]  /*1d4f0*/  FMNMX.FTZ R4, R0, R105, !PT ;  /* 0x0000006900047209 */ /* 0x001fe20007810000 */
[----:B------:R-:W-:Y:S01]  /*1d500*/  FADD.FTZ R0, -R111, R20 ;  /* 0x000000146f007221 */ /* 0x000fe20000010100 */
[-CC-:B------:R-:W-:Y:S01]  /*1d510*/  FFMA.FTZ R105, R148, R7.reuse, -R99.reuse ;  /* 0x0000000794697223 */ /* 0x180fe20000010863 */
[----:B------:R-:W-:-:S04]  /*1d520*/  FFMA.FTZ R99, R88, R7, -R99 ;  /* 0x0000000758637223 */ /* 0x000fc80000010863 */
[----:B------:R-:W0:Y:S01]  /*1d530*/  MUFU.EX2 R112, R112 ;  /* 0x0000007000707308 */ /* 0x000e220000000800 */
[----:B------:R-:W3:Y:S01]  /*1d540*/  SHFL.BFLY PT, R109, R4, 0x1, 0x1f ;  /* 0x0c201f00046d7f89 */ /* 0x000ee200000e0000 */
[----:B------:R-:W-:Y:S01]  /*1d550*/  FMUL.FTZ R0, R0, R7 ;  /* 0x0000000700007220 */ /* 0x000fe20000410000 */
[----:B------:R-:W-:Y:S02]  /*1d560*/  @!P1 PRMT R111, RZ, 0x654, R12 ;  /* 0x00000654ff6f9816 */ /* 0x000fe4000000000c */
[----:B-1----:R-:W-:Y:S02]  /*1d570*/  F2FP.BF16.F32.PACK_AB R148, R100, R97 ;  /* 0x000000616494723e */ /* 0x002fe400000010ff */
[----:B------:R1:W-:Y:S01]  /*1d580*/  @!P1 SYNCS.ARRIVE.TRANS64.RED.A1T0 RZ, [R111+URZ], RZ ;  /* 0x000000ff6fff99a7 */ /* 0x0003e2000810043f */
[----:B------:R-:W4:Y:S01]  /*1d590*/  MUFU.EX2 R0, R0 ;  /* 0x0000000000007308 */ /* 0x000f220000000800 */
[----:B--2---:R-:W-:-:S07]  /*1d5a0*/  F2FP.BF16.F32.PACK_AB R150, R108, R89 ;  /* 0x000000596c96723e */ /* 0x004fce00000010ff */
[----:B------:R-:W-:Y:S01]  /*1d5b0*/  MUFU.EX2 R101, R101 ;  /* 0x0000006500657308 */ /* 0x000fe20000000800 */
[----:B0-----:R-:W-:-:S07]  /*1d5c0*/  F2FP.BF16.F32.PACK_AB R144, R112, R15 ;  /* 0x0000000f7090723e */ /* 0x001fce00000010ff */
[----:B------:R-:W-:Y:S01]  /*1d5d0*/  MUFU.EX2 R116, R116 ;  /* 0x0000007400747308 */ /* 0x000fe20000000800 */
[----:B---3--:R-:W-:-:S04]  /*1d5e0*/  FMNMX.FTZ R4, R4, R109, !PT ;  /* 0x0000006d04047209 */ /* 0x008fc80007810000 */
[C---:B------:R-:W-:Y:S01]  /*1d5f0*/  FSETP.NEU.FTZ.AND P2, PT, R4.reuse, -INF , PT ;  /* 0xff8000000400780b */ /* 0x040fe20003f5d000 */
[----:B------:R-:W-:Y:S02]  /*1d600*/  FMUL.FTZ R109, R4, R7 ;  /* 0x00000007046d7220 */ /* 0x000fe40000410000 */
[----:B------:R-:W-:Y:S03]  /*1d610*/  MUFU.EX2 R140, R140 ;  /* 0x0000008c008c7308 */ /* 0x000fe60000000800 */
        /* <DEDUP_REMOVED lines=9> */
[----:B----4-:R-:W-:Y:S01]  /*1d6b0*/  FFMA.FTZ R9, R0, R6, R13 ;  /* 0x0000000600097223 */ /* 0x010fe2000001000d */
        /* <DEDUP_REMOVED lines=24> */
[-CC-:B------:R-:W-:Y:S01]  /*1d840*/  FFMA.FTZ R114, R204, R7.reuse, -R109.reuse ;  /* 0x00000007cc727223 */ /* 0x180fe2000001086d */
[-CC-:B------:R-:W-:Y:S01]  /*1d850*/  FFMA.FTZ R130, R130, R7.reuse, -R109.reuse ;  /* 0x0000000782827223 */ /* 0x180fe2000001086d */
[-C--:B------:R-:W-:Y:S01]  /*1d860*/  FFMA.FTZ R104, R104, R7.reuse, -R109 ;  /* 0x0000000768687223 */ /* 0x080fe2000001086d */
[----:B------:R-:W-:Y:S01]  /*1d870*/  FADD.FTZ R118, R96, R9 ;  /* 0x0000000960767221 */ /* 0x000fe20000010000 */
[-CC-:B------:R-:W-:Y:S01]  /*1d880*/  FFMA.FTZ R134, R134, R7.reuse, -R109.reuse ;  /* 0x0000000786867223 */ /* 0x180fe2000001086d */
[----:B------:R-:W-:Y:S01]  /*1d890*/  FFMA.FTZ R109, R136, R7, -R109 ;  /* 0x00000007886d7223 */ /* 0x000fe2000001086d */
[----:B------:R-:W3:Y:S01]  /*1d8a0*/  MUFU.EX2 R88, R88 ;  /* 0x0000005800587308 */ /* 0x000ee20000000800 */
[----:B0-----:R-:W-:Y:S01]  /*1d8b0*/  FFMA.FTZ R5, R2, R5, R157 ;  /* 0x0000000502057223 */ /* 0x001fe2000001009d */
[----:B------:R-:W-:Y:S01]  /*1d8c0*/  FADD.FTZ R9, R97, R118 ;  /* 0x0000007661097221 */ /* 0x000fe20000010000 */
[----:B------:R-:W-:Y:S01]  /*1d8d0*/  F2FP.BF16.F32.PACK_AB R152, R14, R93 ;  /* 0x0000005d0e98723e */ /* 0x000fe200000010ff */
[----:B------:R-:W-:-:S02]  /*1d8e0*/  IMAD.MOV.U32 R170, RZ, RZ, R161 ;  /* 0x000000ffffaa7224 */ /* 0x000fc400078e00a1 */
[----:B------:R-:W-:Y:S01]  /*1d8f0*/  FADD.FTZ R6, R20, R5 ;  /* 0x0000000514067221 */ /* 0x000fe20000010000 */
[----:B------:R-:W-:Y:S01]  /*1d900*/  FADD.FTZ R118, R100, R9 ;  /* 0x0000000964767221 */ /* 0x000fe20000010000 */
[----:B------:R-:W-:Y:S01]  /*1d910*/  ISETP.GT.AND P2, PT, R11, R168, PT ;  /* 0x000000a80b00720c */ /* 0x000fe20003f44270 */
[----:B------:R-:W0:Y:S01]  /*1d920*/  MUFU.EX2 R153, R153 ;  /* 0x0000009900997308 */ /* 0x000e220000000800 */
[----:B--2---:R-:W-:Y:S01]  /*1d930*/  FADD.FTZ R5, R159, R6 ;  /* 0x000000069f057221 */ /* 0x004fe20000010000 */
[----:B------:R-:W-:Y:S01]  /*1d940*/  FADD.FTZ R9, R89, R118 ;  /* 0x0000007659097221 */ /* 0x000fe20000010000 */
[----:B------:R-:W-:Y:S01]  /*1d950*/  F2FP.BF16.F32.PACK_AB R157, R20, R157 ;  /* 0x0000009d149d723e */ /* 0x000fe200000010ff */
[----:B------:R-:W-:Y:S01]  /*1d960*/  VIADD R11, R11, 0xffffffff ;  /* 0xffffffff0b0b7836 */ /* 0x000fe20000000000 */
[----:B------:R-:W-:Y:S01]  /*1d970*/  F2FP.BF16.F32.PACK_AB R156, R90, R13 ;  /* 0x0000000d5a9c723e */ /* 0x000fe200000010ff */
[----:B------:R-:W-:Y:S01]  /*1d980*/  FADD.FTZ R118, R108, R9 ;  /* 0x000000096c767221 */ /* 0x000fe20000010000 */
[----:B------:R-:W-:Y:S01]  /*1d990*/  F2FP.BF16.F32.PACK_AB R158, R92, R91 ;  /* 0x0000005b5c9e723e */ /* 0x000fe200000010ff */
[----:B------:R-:W2:Y:S01]  /*1d9a0*/  MUFU.EX2 R94, R94 ;  /* 0x0000005e005e7308 */ /* 0x000ea20000000800 */
[----:B---3--:R-:W-:Y:S01]  /*1d9b0*/  FADD.FTZ R6, R88, R5 ;  /* 0x0000000558067221 */ /* 0x008fe20000010000 */
[----:B------:R-:W-:Y:S01]  /*1d9c0*/  FADD.FTZ R9, R15, R118 ;  /* 0x000000760f097221 */ /* 0x000fe20000010000 */
[----:B------:R-:W-:Y:S01]  /*1d9d0*/  F2FP.BF16.F32.PACK_AB R154, R96, R95 ;  /* 0x0000005f609a723e */ /* 0x000fe200000010ff */
[----:B------:R-:W-:Y:S01]  /*1d9e0*/  IMAD.MOV.U32 R20, RZ, RZ, R3 ;  /* 0x000000ffff147224 */ /* 0x000fe200078e0003 */
[----:B------:R-:W-:Y:S01]  /*1d9f0*/  F2FP.BF16.F32.PACK_AB R146, R116, R101 ;  /* 0x000000657492723e */ /* 0x000fe200000010ff */
[----:B------:R-:W-:Y:S01]  /*1da00*/  FADD.FTZ R118, R112, R9 ;  /* 0x0000000970767221 */ /* 0x000fe20000010000 */
[----:B------:R-:W-:Y:S01]  /*1da10*/  F2FP.BF16.F32.PACK_AB R159, R88, R159 ;  /* 0x0000009f589f723e */ /* 0x000fe200000010ff */
[----:B------:R-:W3:Y:S01]  /*1da20*/  MUFU.EX2 R155, R155 ;  /* 0x0000009b009b7308 */ /* 0x000ee20000000800 */
[----:B0-----:R-:W-:Y:S01]  /*1da30*/  FADD.FTZ R5, R153, R6 ;  /* 0x0000000699057221 */ /* 0x001fe20000010000 */
[----:B------:R-:W-:-:S04]  /*1da40*/  FADD.FTZ R9, R101, R118 ;  /* 0x0000007665097221 */ /* 0x000fc80000010000 */
[----:B------:R-:W-:Y:S02]  /*1da50*/  FADD.FTZ R9, R116, R9 ;  /* 0x0000000974097221 */ /* 0x000fe40000010000 */
[----:B------:R-:W0:Y:S01]  /*1da60*/  MUFU.EX2 R98, R98 ;  /* 0x0000006200627308 */ /* 0x000e220000000800 */
[----:B--2---:R-:W-:Y:S01]  /*1da70*/  FADD.FTZ R6, R94, R5 ;  /* 0x000000055e067221 */ /* 0x004fe20000010000 */
[----:B------:R-:W-:Y:S01]  /*1da80*/  FADD.FTZ R118, R140, R9 ;  /* 0x000000098c767221 */ /* 0x000fe20000010000 */
[----:B------:R-:W-:-:S05]  /*1da90*/  F2FP.BF16.F32.PACK_AB R153, R94, R153 ;  /* 0x000000995e99723e */ /* 0x000fca00000010ff */
        /* <DEDUP_REMOVED lines=54> */
[----:B---3--:R-:W-:Y:S01]  /*1de00*/  FADD.FTZ R14, R138, R9 ;  /* 0x000000098a0e7221 */ /* 0x008fe20000010000 */
[----:B------:R-:W-:-:S06]  /*1de10*/  IMAD.MOV.U32 R9, RZ, RZ, R4 ;  /* 0x000000ffff097224 */ /* 0x000fcc00078e0004 */
[----:B------:R-:W3:Y:S01]  /*1de20*/  MUFU.EX2 R109, R109 ;  /* 0x0000006d006d7308 */ /* 0x000ee20000000800 */
[----:B0-----:R-:W-:Y:S01]  /*1de30*/  FADD.FTZ R5, R134, R5 ;  /* 0x0000000586057221 */ /* 0x001fe20000010000 */
[C---:B--2---:R-:W-:Y:S01]  /*1de40*/  FADD.FTZ R6, R99.reuse, R14 ;  /* 0x0000000e63067221 */ /* 0x044fe20000010000 */
[----:B------:R-:W-:Y:S02]  /*1de50*/  F2FP.BF16.F32.PACK_AB R138, R99, R138 ;  /* 0x0000008a638a723e */ /* 0x000fe400000010ff */
[C---:B---3--:R-:W-:Y:S01]  /*1de60*/  FADD.FTZ R5, R109.reuse, R5 ;  /* 0x000000056d057221 */ /* 0x048fe20000010000 */
[----:B------:R-:W-:Y:S01]  /*1de70*/  F2FP.BF16.F32.PACK_AB R139, R109, R134 ;  /* 0x000000866d8b723e */ /* 0x000fe200000010ff */
[----:B-1----:R-:W-:Y:S06]  /*1de80*/  @P2 BRA `(.L_x_1588) ;  /* 0xffffffcc00dc2947 */ /* 0x002fec000383ffff */
.L_x_1569:
[----:B------:R-:W-:Y:S05]  /*1de90*/  BSYNC B0 ;  /* 0x0000000000007941 */ /* 0x000fea0003800000 */
.L_x_1568:
        /* <DEDUP_REMOVED lines=67> */
.L_x_1589:
[----:B------:R-:W-:Y:S01]  /*1e2d0*/  IMAD R13, R160, 0x8, R18 ;  /* 0x00000008a00d7824 */ /* 0x000fe200078e0212 */
[----:B------:R-:W-:-:S04]  /*1e2e0*/  SHF.L.U32 R0, R161, 0x1f, RZ ;  /* 0x0000001fa1007819 */ /* 0x000fc800000006ff */
[----:B------:R0:W1:Y:S01]  /*1e2f0*/  SYNCS.PHASECHK.TRANS64.TRYWAIT P2, [R13+URZ+0x2a850], R0 ;  /* 0x02a850000d0075a7 */ /* 0x000062000804017f */
[----:B------:R-:W-:Y:S05]  /*1e300*/  @!P0 BRA `(.L_x_1590) ;  /* 0x0000000000048947 */ /* 0x000fea0003800000 */
[----:B------:R-:W-:Y:S01]  /*1e310*/  BPT.TRAP 0x1 ;  /* 0x000000040000795c */ /* 0x000fe20000300000 */
.L_x_1590:
        /* <DEDUP_REMOVED lines=9> */
.L_x_1592:
[----:B------:R-:W-:Y:S05]  /*1e3b0*/  BSYNC B0 ;  /* 0x0000000000007941 */ /* 0x000fea0003800000 */
.L_x_1591:
[----:B------:R-:W-:Y:S01]  /*1e3c0*/  IMAD.MOV.U32 R9, RZ, RZ, 0x40000040 ;  /* 0x40000040ff097424 */ /* 0x000fe200078e00ff */
[C---:B------:R-:W-:Y:S01]  /*1e3d0*/  R2UR UR6, R8.reuse ;  /* 0x00000000080672ca */ /* 0x040fe200000e0000 */
[----:B------:R-:W-:Y:S01]  /*1e3e0*/  WARPGROUP.ARRIVE ;  /* 0x00000000000079c5 */ /* 0x000fe20000000000 */
[----:B------:R-:W-:Y:S01]  /*1e3f0*/  VIADD R10, R8, 0x80 ;  /* 0x00000080080a7836 */ /* 0x000fe20000000000 */
[----:B01----:R-:W0:Y:S01]  /*1e400*/  SHFL.BFLY PT, R0, R5, 0x2, 0x1f ;  /* 0x0c401f0005007f89 */ /* 0x003e2200000e0000 */
[----:B------:R-:W-:Y:S01]  /*1e410*/  R2UR UR7, R9 ;  /* 0x00000000090772ca */ /* 0x000fe200000e0000 */
[----:B------:R-:W-:Y:S02]  /*1e420*/  IMAD.MOV.U32 R11, RZ, RZ, 0x40000040 ;  /* 0x40000040ff0b7424 */ /* 0x000fe400078e00ff */
[----:B------:R-:W-:Y:S02]  /*1e430*/  IMAD.MOV.U32 R9, RZ, RZ, 0x40000040 ;  /* 0x40000040ff097424 */ /* 0x000fe400078e00ff */
[----:B------:R-:W-:-:S02]  /*1e440*/  VIADD R160, R160, 0x1 ;  /* 0x00000001a0a07836 */ /* 0x000fc40000000000 */
[----:B------:R-:W-:Y:S02]  /*1e450*/  IMAD.MOV.U32 R20, RZ, RZ, -0x800000 ;  /* 0xff800000ff147424 */ /* 0x000fe400078e00ff */
[----:B------:R-:W-:Y:S01]  /*1e460*/  VIADD R184, R184, 0x1 ;  /* 0x00000001b8b87836 */ /* 0x000fe20000000000 */
[----:B------:R-:W-:-:S03]  /*1e470*/  ISETP.NE.AND P2, PT, R160, 0x2, PT ;  /* 0x00000002a000780c */ /* 0x000fc60003f45270 */
[----:B------:R-:W-:Y:S01]  /*1e480*/  HGMMA.64x128x16.F32.BF16 R24, R156, gdesc[UR4].tnspB, R24, gsb0 ;  /* 0x41e000049c187df0 */ /* 0x000fe20008001818 */
[----:B------:R-:W-:Y:S01]  /*1e490*/  R2UR UR6, R10 ;  /* 0x000000000a0672ca */ /* 0x000fe200000e0000 */
[----:B------:R-:W-:Y:S01]  /*1e4a0*/  VIADD R10, R8, 0x100 ;  /* 0x00000100080a7836 */ /* 0x000fe20000000000 */
[----:B------:R-:W-:Y:S01]  /*1e4b0*/  R2UR UR7, R11 ;  /* 0x000000000b0772ca */ /* 0x000fe200000e0000 */
[----:B------:R-:W-:Y:S01]  /*1e4c0*/  IMAD.MOV.U32 R11, RZ, RZ, 0x40000040 ;  /* 0x40000040ff0b7424 */ /* 0x000fe200078e00ff */
[----:B------:R-:W-:Y:S01]  /*1e4d0*/  SEL R160, R160, RZ, P2 ;  /* 0x000000ffa0a07207 */ /* 0x000fe20001000000 */
[----:B0-----:R-:W-:Y:S01]  /*1e4e0*/  FADD.FTZ R2, R0, R5 ;  /* 0x0000000500027221 */ /* 0x001fe20000010000 */
[----:B------:R-:W-:Y:S01]  /*1e4f0*/  IMAD.MOV.U32 R5, RZ, RZ, RZ ;  /* 0x000000ffff057224 */ /* 0x000fe200078e00ff */
        /* <DEDUP_REMOVED lines=19> */
[----:B------:R-:W-:Y:S02]  /*1e630*/  R2UR UR7, R11 ;  /* 0x000000000b0772ca */ /* 0x000fe400000e0000 */
[----:B------:R-:W0:Y:S02]  /*1e640*/  SHFL.BFLY PT, R11, R2, 0x1, 0x1f ;  /* 0x0c201f00020b7f89 */ /* 0x000e2400000e0000 */
[----:B0-----:R-:W-:Y:S01]  /*1e650*/  FADD.FTZ R14, R2, R11 ;  /* 0x0000000b020e7221 */ /* 0x001fe20000010000 */
[----:B------:R-:W-:-:S04]  /*1e660*/  @!P1 VIADD R11, R13, 0x2a860 ;  /* 0x0002a8600d0b9836 */ /* 0x000fc80000000000 */
[----:B------:R-:W-:Y:S02]  /*1e670*/  FSETP.NE.FTZ.AND P3, PT, R14, RZ, PT ;  /* 0x000000ff0e00720b */ /* 0x000fe40003f75000 */
[----:B------:R-:W-:-:S11]  /*1e680*/  @!P1 PRMT R11, RZ, 0x654, R11 ;  /* 0x00000654ff0b9816 */ /* 0x000fd6000000000b */
[----:B------:R-:W0:Y:S01]  /*1e690*/  @P3 MUFU.LG2 R10, R14 ;  /* 0x0000000e000a3308 */ /* 0x000e220000000c00 */
[----:B------:R-:W-:Y:S01]  /*1e6a0*/  @P3 FMUL.FTZ R18, R7, 0.69314718246459960938 ;  /* 0x3f31721807123820 */ /* 0x000fe20000410000 */
[----:B------:R-:W-:Y:S02]  /*1e6b0*/  WARPGROUP.DEPBAR.LE gsb0, 0x0 ;  /* 0x00008000000079c5 */ /* 0x000fe40000010000 */
[----:B------:R-:W-:-:S06]  /*1e6c0*/  WARPGROUP.ARRIVE ;  /* 0x00000000000079c5 */ /* 0x000fcc0000000000 */
[----:B------:R-:W-:Y:S01]  /*1e6d0*/  HGMMA.64x128x16.F32.BF16 R24, R140, gdesc[UR4].tnspB, R24, gsb0 ;  /* 0x41e000048c187df0 */ /* 0x000fe20008001818 */
[----:B------:R-:W-:Y:S01]  /*1e6e0*/  R2UR UR6, R8 ;  /* 0x00000000080672ca */ /* 0x000fe200000e0000 */
[----:B------:R-:W-:Y:S01]  /*1e6f0*/  IMAD.MOV.U32 R8, RZ, RZ, RZ ;  /* 0x000000ffff087224 */ /* 0x000fe200078e00ff */
[----:B------:R-:W-:Y:S02]  /*1e700*/  R2UR UR7, R9 ;  /* 0x00000000090772ca */ /* 0x000fe400000e0000 */
[----:B------:R-:W1:Y:S03]  /*1e710*/  SHFL.BFLY PT, R9, R6, 0x2, 0x1f ;  /* 0x0c401f0006097f89 */ /* 0x000e6600000e0000 */
[----:B------:R-:W-:Y:S01]  /*1e720*/  @P3 MUFU.RCP R8, R14 ;  /* 0x0000000e00083308 */ /* 0x000fe20000001000 */
[----:B-1----:R-:W-:-:S05]  /*1e730*/  FADD.FTZ R9, R9, R6 ;  /* 0x0000000609097221 */ /* 0x002fca0000010000 */
[----:B------:R-:W1:Y:S02]  /*1e740*/  SHFL.BFLY PT, R0, R9, 0x1, 0x1f ;  /* 0x0c201f0009007f89 */ /* 0x000e6400000e0000 */
[----:B-1----:R-:W-:Y:S01]  /*1e750*/  FADD.FTZ R12, R9, R0 ;  /* 0x00000000090c7221 */ /* 0x002fe20000010000 */
[----:B------:R-:W-:Y:S01]  /*1e760*/  SEL R0, RZ, 0x1, P2 ;  /* 0x00000001ff007807 */ /* 0x000fe20001000000 */
[----:B0-----:R-:W-:-:S03]  /*1e770*/  @P3 FMUL.FTZ R9, R10, 0.69314718246459960938 ;  /* 0x3f3172180a093820 */ /* 0x001fc60000410000 */
[----:B------:R-:W-:Y:S02]  /*1e780*/  FSETP.NE.FTZ.AND P0, PT, R12, RZ, PT ;  /* 0x000000ff0c00720b */ /* 0x000fe40003f15000 */
[----:B------:R-:W-:Y:S01]  /*1e790*/  LOP3.LUT R161, R161, R0, RZ, 0x3c, !PT ;  /* 0x00000000a1a17212 */ /* 0x000fe200078e3cff */
[----:B------:R-:W-:Y:S02]  /*1e7a0*/  IMAD.MOV.U32 R0, RZ, RZ, -0x800000 ;  /* 0xff800000ff007424 */ /* 0x000fe400078e00ff */
[----:B------:R-:W-:-:S08]  /*1e7b0*/  @P3 FFMA.FTZ R0, R18, R4, R9 ;  /* 0x0000000412003223 */ /* 0x000fd00000010009 */
[----:B------:R-:W0:Y:S01]  /*1e7c0*/  @P0 MUFU.LG2 R6, R12 ;  /* 0x0000000c00060308 */ /* 0x000e220000000c00 */
[----:B------:R-:W-:-:S07]  /*1e7d0*/  @P0 FMUL.FTZ R2, R7, 0.69314718246459960938 ;  /* 0x3f31721807020820 */ /* 0x000fce0000410000 */
[----:B------:R-:W1:Y:S01]  /*1e7e0*/  @P0 MUFU.RCP R5, R12 ;  /* 0x0000000c00050308 */ /* 0x000e620000001000 */
[----:B0-----:R-:W-:-:S04]  /*1e7f0*/  @P0 FMUL.FTZ R7, R6, 0.69314718246459960938 ;  /* 0x3f31721806070820 */ /* 0x001fc80000410000 */
[----:B------:R-:W-:Y:S01]  /*1e800*/  @P0 FFMA.FTZ R20, R2, R3, R7 ;  /* 0x0000000302140223 */ /* 0x000fe20000010007 */
[----:B------:R-:W-:Y:S01]  /*1e810*/  PLOP3.LUT P0, PT, PT, PT, PT, 0x8, 0x0 ;  /* 0x000000000000781c */ /* 0x000fe20003f0e170 */
        /* <DEDUP_REMOVED lines=68> */
[----:B0-----:R-:W-:-:S07]  /*1ec60*/  FMUL.FTZ R87, R87, R8 ;  /* 0x0000000857577220 */ /* 0x001fce0000410000 */
.L_x_1442:
        /* <DEDUP_REMOVED lines=10> */
[----:B------:R-:W-:Y:S01]  /*1ed10*/  ULDC.64 UR4, c[0x0][0xbd8] ;  /* 0x0002f60000047ab9 */ /* 0x000fe20000000a00 */
[----:B------:R-:W-:Y:S01]  /*1ed20*/  F2FP.BF16.F32.PACK_AB R6, R7, R6 ;  /* 0x000000060706723e */ /* 0x000fe200000010ff */
[----:B------:R-:W-:Y:S01]  /*1ed30*/  ULDC.64 UR6, c[0x0][0x208] ;  /* 0x0000820000067ab9 */ /* 0x000fe20000000a00 */
        /* <DEDUP_REMOVED lines=9> */
[C---:B------:R-:W-:Y:S02]  /*1edd0*/  IADD3 R71, P6, R4.reuse, 0x20, RZ ;  /* 0x0000002004477810 */ /* 0x040fe40007fde0ff */
[----:B------:R-:W-:Y:S01]  /*1ede0*/  SHF.R.U64 R15, R15, 0x3, RZ ;  /* 0x000000030f0f7819 */ /* 0x000fe200000012ff */
[--C-:B------:R-:W-:Y:S01]  /*1edf0*/  IMAD.X R29, RZ, RZ, R5.reuse, P0 ;  /* 0x000000ffff1d7224 */ /* 0x100fe200000e0605 */
[C---:B------:R-:W-:Y:S01]  /*1ee00*/  IADD3 R79, P5, R4.reuse, 0x40, RZ ;  /* 0x00000040044f7810 */ /* 0x040fe20007fbe0ff */
[----:B------:R-:W-:Y:S01]  /*1ee10*/  IMAD.X R9, RZ, RZ, R5, P6 ;  /* 0x000000ffff097224 */ /* 0x000fe200030e0605 */
[----:B------:R-:W-:-:S02]  /*1ee20*/  IADD3 R95, P4, R4, 0x60, RZ ;  /* 0x00000060045f7810 */ /* 0x000fc40007f9e0ff */
[C---:B------:R-:W-:Y:S01]  /*1ee30*/  IADD3 R97, P3, R4.reuse, 0x4000, RZ ;  /* 0x0000400004617810 */ /* 0x040fe20007f7e0ff */
[--C-:B------:R-:W-:Y:S01]  /*1ee40*/  IMAD.X R11, RZ, RZ, R5.reuse, P5 ;  /* 0x000000ffff0b7224 */ /* 0x100fe200028e0605 */
[C---:B------:R-:W-:Y:S01]  /*1ee50*/  IADD3 R34, P2, R4.reuse, 0x4020, RZ ;  /* 0x0000402004227810 */ /* 0x040fe20007f5e0ff */
[--C-:B------:R-:W-:Y:S01]  /*1ee60*/  IMAD.X R13, RZ, RZ, R5.reuse, P4 ;  /* 0x000000ffff0d7224 */ /* 0x100fe200020e0605 */
[----:B------:R-:W-:Y:S01]  /*1ee70*/  BAR.SYNC.DEFER_BLOCKING 0x1, 0x100 ;  /* 0x0044000000007b1d */ /* 0x000fe20000010000 */
[----:B------:R-:W-:Y:S02]  /*1ee80*/  IADD3 R99, P1, R4, 0x4040, RZ ;  /* 0x0000404004637810 */ /* 0x000fe40007f3e0ff */
[----:B------:R-:W-:Y:S01]  /*1ee90*/  LOP3.LUT R8, R71, 0x380, RZ, 0xc0, !PT ;  /* 0x0000038047087812 */ /* 0x000fe200078ec0ff */
[--C-:B------:R-:W-:Y:S01]  /*1eea0*/  IMAD.X R25, RZ, RZ, R5.reuse, P2 ;  /* 0x000000ffff197224 */ /* 0x100fe200010e0605 */
[----:B------:R-:W-:Y:S01]  /*1eeb0*/  LOP3.LUT R4, R15, R4, RZ, 0x3c, !PT ;  /* 0x000000040f047212 */ /* 0x000fe200078e3cff */
[--C-:B------:R-:W-:Y:S01]  /*1eec0*/  IMAD.X R15, RZ, RZ, R5.reuse, P3 ;  /* 0x000000ffff0f7224 */ /* 0x100fe200018e0605 */
[----:B------:R-:W-:Y:S01]  /*1eed0*/  ISETP.NE.U32.AND P0, PT, RZ, UR4, PT ;  /* 0x00000004ff007c0c */ /* 0x000fe2000bf05070 */
[----:B------:R-:W-:Y:S01]  /*1eee0*/  IMAD.X R27, RZ, RZ, R5, P1 ;  /* 0x000000ffff1b7224 */ /* 0x000fe200008e0605 */
[----:B------:R-:W-:-:S02]  /*1eef0*/  LOP3.LUT R10, R79, 0x380, RZ, 0xc0, !PT ;  /* 0x000003804f0a7812 */ /* 0x000fc400078ec0ff */
[----:B------:R-:W-:Y:S02]  /*1ef00*/  SHF.R.U64 R8, R8, 0x3, RZ ;  /* 0x0000000308087819 */ /* 0x000fe400000012ff */
[----:B------:R-:W-:Y:S02]  /*1ef10*/  MOV R92, R4 ;  /* 0x00000004005c7202 */ /* 0x000fe40000000f00 */
[----:B------:R-:W-:Y:S01]  /*1ef20*/  ISETP.NE.AND.EX P0, PT, RZ, UR5, PT, P0 ;  /* 0x00000005ff007c0c */ /* 0x000fe2000bf05300 */
[----:B------:R-:W-:Y:S01]  /*1ef30*/  ULDC.64 UR4, c[0x0][0xbe0] ;  /* 0x0002f80000047ab9 */ /* 0x000fe20000000a00 */
[----:B------:R-:W-:Y:S02]  /*1ef40*/  F2FP.BF16.F32.PACK_AB R4, R21, R24 ;  /* 0x000000181504723e */ /* 0x000fe400000010ff */
[----:B------:R-:W-:Y:S02]  /*1ef50*/  LOP3.LUT R12, R95, 0x380, RZ, 0xc0, !PT ;  /* 0x000003805f0c7812 */ /* 0x000fe400078ec0ff */
[----:B------:R-:W-:-:S02]  /*1ef60*/  LOP3.LUT R14, R97, 0x380, RZ, 0xc0, !PT ;  /* 0x00000380610e7812 */ /* 0x000fc400078ec0ff */
[----:B------:R-:W-:Y:S02]  /*1ef70*/  F2FP.BF16.F32.PACK_AB R5, R28, R93 ;  /* 0x0000005d1c05723e */ /* 0x000fe400000010ff */
[----:B------:R-:W-:Y:S02]  /*1ef80*/  LOP3.LUT R21, R34, 0x380, RZ, 0xc0, !PT ;  /* 0x0000038022157812 */ /* 0x000fe400078ec0ff */
[----:B------:R-:W-:Y:S01]  /*1ef90*/  SHF.R.U64 R10, R10, 0x3, RZ ;  /* 0x000000030a0a7819 */ /* 0x000fe200000012ff */
[----:B------:R2:W-:Y:S01]  /*1efa0*/  STSM.16.M88.4 [R92], R4 ;  /* 0x000000045c007844 */ /* 0x0005e20000000200 */
[----:B------:R-:W-:Y:S02]  /*1efb0*/  LOP3.LUT R8, R8, R71, RZ, 0x3c, !PT ;  /* 0x0000004708087212 */ /* 0x000fe400078e3cff */
[----:B------:R-:W-:Y:S02]  /*1efc0*/  LOP3.LUT R28, R99, 0x380, RZ, 0xc0, !PT ;  /* 0x00000380631c7812 */ /* 0x000fe400078ec0ff */
[----:B------:R-:W-:-:S02]  /*1efd0*/  ISETP.NE.U32.AND P1, PT, RZ, UR4, PT ;  /* 0x00000004ff007c0c */ /* 0x000fc4000bf25070 */
[----:B------:R-:W-:Y:S02]  /*1efe0*/  LOP3.LUT R71, R72, 0x380, RZ, 0xc0, !PT ;  /* 0x0000038048477812 */ /* 0x000fe400078ec0ff */
[----:B------:R-:W-:Y:S02]  /*1eff0*/  SHF.R.U64 R12, R12, 0x3, RZ ;  /* 0x000000030c0c7819 */ /* 0x000fe400000012ff */
[----:B------:R-:W-:Y:S02]  /*1f000*/  SHF.R.U64 R14, R14, 0x3, RZ ;  /* 0x000000030e0e7819 */ /* 0x000fe400000012ff */
[----:B------:R-:W-:Y:S02]  /*1f010*/  SHF.R.U64 R21, R21, 0x3, RZ ;  /* 0x0000000315157819 */ /* 0x000fe400000012ff */
[----:B------:R-:W-:Y:S02]  /*1f020*/  LOP3.LUT R10, R10, R79, RZ, 0x3c, !PT ;  /* 0x0000004f0a0a7212 */ /* 0x000fe400078e3cff */
[----:B------:R-:W-:-:S02]  /*1f030*/  SHF.R.U64 R28, R28, 0x3, RZ ;  /* 0x000000031c1c7819 */ /* 0x000fc400000012ff */
[----:B------:R-:W-:Y:S02]  /*1f040*/  ISETP.NE.AND.EX P1, PT, RZ, UR5, PT, P1 ;  /* 0x00000005ff007c0c */ /* 0x000fe4000bf25310 */
[----:B------:R-:W-:Y:S02]  /*1f050*/  SHF.R.U64 R71, R71, 0x3, RZ ;  /* 0x0000000347477819 */ /* 0x000fe400000012ff */
[----:B------:R-:W-:Y:S02]  /*1f060*/  LOP3.LUT R12, R12, R95, RZ, 0x3c, !PT ;  /* 0x0000005f0c0c7212 */ /* 0x000fe400078e3cff */
[----:B------:R-:W-:Y:S02]  /*1f070*/  LOP3.LUT R14, R14, R97, RZ, 0x3c, !PT ;  /* 0x000000610e0e7212 */ /* 0x000fe400078e3cff */
[----:B------:R-:W-:Y:S02]  /*1f080*/  LOP3.LUT R24, R21, R34, RZ, 0x3c, !PT ;  /* 0x0000002215187212 */ /* 0x000fe400078e3cff */
[----:B------:R-:W-:-:S02]  /*1f090*/  LOP3.LUT R26, R28, R99, RZ, 0x3c, !PT ;  /* 0x000000631c1a7212 */ /* 0x000fc400078e3cff */
[----:B------:R-:W-:Y:S02]  /*1f0a0*/  MOV R34, R8 ;  /* 0x0000000800227202 */ /* 0x000fe40000000f00 */
[----:B------:R-:W-:Y:S02]  /*1f0b0*/  MOV R91, R10 ;  /* 0x0000000a005b7202 */ /* 0x000fe40000000f00 */
[----:B------:R-:W-:Y:S02]  /*1f0c0*/  LOP3.LUT R28, R71, R72, RZ, 0x3c, !PT ;  /* 0x00000048471c7212 */ /* 0x000fe400078e3cff */
[----:B------:R-:W-:Y:S02]  /*1f0d0*/  F2FP.BF16.F32.PACK_AB R8, R33, R88 ;  /* 0x000000582108723e */ /* 0x000fe400000010ff */
[----:B------:R-:W-:Y:S02]  /*1f0e0*/  F2FP.BF16.F32.PACK_AB R9, R30, R89 ;  /* 0x000000591e09723e */ /* 0x000fe400000010ff */
[----:B------:R-:W-:-:S02]  /*1f0f0*/  F2FP.BF16.F32.PACK_AB R10, R37, R36 ;  /* 0x00000024250a723e */ /* 0x000fc400000010ff */
[----:B------:R-:W-:Y:S01]  /*1f100*/  F2FP.BF16.F32.PACK_AB R11, R39, R38 ;  /* 0x00000026270b723e */ /* 0x000fe200000010ff */
[----:B------:R-:W3:Y:S01]  /*1f110*/  LDC.64 R36, c[0x0][0xbd8] ;  /* 0x0002f600ff247b82 */ /* 0x000ee20000000a00 */
[----:B--2---:R-:W-:Y:S02]  /*1f120*/  F2FP.BF16.F32.PACK_AB R4, R41, R40 ;  /* 0x000000282904723e */ /* 0x004fe400000010ff */
[----:B------:R-:W-:Y:S01]  /*1f130*/  F2FP.BF16.F32.PACK_AB R5, R43, R42 ;  /* 0x0000002a2b05723e */ /* 0x000fe200000010ff */
[----:B------:R2:W-:Y:S01]  /*1f140*/  STSM.16.M88.4 [R34], R8 ;  /* 0x0000000822007844 */ /* 0x0005e20000000200 */
[----:B------:R-:W-:Y:S02]  /*1f150*/  F2FP.BF16.F32.PACK_AB R6, R45, R44 ;  /* 0x0000002c2d06723e */ /* 0x000fe400000010ff */
[----:B------:R-:W-:Y:S02]  /*1f160*/  F2FP.BF16.F32.PACK_AB R7, R47, R46 ;  /* 0x0000002e2f07723e */ /* 0x000fe400000010ff */
[----:B------:R-:W-:-:S02]  /*1f170*/  MOV R90, R12 ;  /* 0x0000000c005a7202 */ /* 0x000fc40000000f00 */
[----:B------:R-:W-:Y:S01]  /*1f180*/  MOV R21, R14 ;  /* 0x0000000e00157202 */ /* 0x000fe20000000f00 */
[----:B------:R4:W-:Y:S01]  /*1f190*/  STSM.16.M88.4 [R91], R4 ;  /* 0x000000045b007844 */ /* 0x0009e20000000200 */
[----:B------:R-:W-:Y:S02]  /*1f1a0*/  MOV R79, R24 ;  /* 0x00000018004f7202 */ /* 0x000fe40000000f00 */
[----:B------:R-:W-:Y:S02]  /*1f1b0*/  MOV R72, R26 ;  /* 0x0000001a00487202 */ /* 0x000fe40000000f00 */
[----:B------:R-:W-:Y:S02]  /*1f1c0*/  F2FP.BF16.F32.PACK_AB R12, R49, R48 ;  /* 0x00000030310c723e */ /* 0x000fe400000010ff */
[----:B------:R-:W-:Y:S01]  /*1f1d0*/  F2FP.BF16.F32.PACK_AB R13, R51, R50 ;  /* 0x00000032330d723e */ /* 0x000fe200000010ff */
[----:B--2---:R-:W2:Y:S01]  /*1f1e0*/  @P1 LDC.64 R8, c[0x0][0xbe0] ;  /* 0x0002f800ff081b82 */ /* 0x004ea20000000a00 */
[----:B------:R-:W-:-:S02]  /*1f1f0*/  F2FP.BF16.F32.PACK_AB R14, R53, R52 ;  /* 0x00000034350e723e */ /* 0x000fc400000010ff */
[----:B------:R-:W-:Y:S01]  /*1f200*/  F2FP.BF16.F32.PACK_AB R15, R55, R54 ;  /* 0x00000036370f723e */ /* 0x000fe200000010ff */
[----:B------:R-:W-:Y:S01]  /*1f210*/  ULDC UR4, c[0x0][0xa88] ;  /* 0x0002a20000047ab9 */ /* 0x000fe20000000800 */
[----:B------:R-:W-:Y:S01]  /*1f220*/  MOV R71, R28 ;  /* 0x0000001c00477202 */ /* 0x000fe20000000f00 */
[----:B---3--:R-:W-:Y:S01]  /*1f230*/  IMAD.WIDE R36, R183, 0x4, R36 ;  /* 0x00000004b7247825 */ /* 0x008fe200078e0224 */
[----:B------:R-:W-:Y:S01]  /*1f240*/  F2FP.BF16.F32.PACK_AB R24, R57, R56 ;  /* 0x000000383918723e */ /* 0x000fe200000010ff */
[----:B------:R-:W-:Y:S01]  /*1f250*/  STSM.16.M88.4 [R90], R12 ;  /* 0x0000000c5a007844 */ /* 0x000fe20000000200 */
[----:B------:R-:W-:Y:S02]  /*1f260*/  F2FP.BF16.F32.PACK_AB R25, R59, R58 ;  /* 0x0000003a3b19723e */ /* 0x000fe400000010ff */
[----:B------:R-:W-:Y:S02]  /*1f270*/  F2FP.BF16.F32.PACK_AB R26, R61, R60 ;  /* 0x0000003c3d1a723e */ /* 0x000fe400000010ff */
[----:B------:R-:W-:-:S02]  /*1f280*/  F2FP.BF16.F32.PACK_AB R27, R63, R62 ;  /* 0x0000003e3f1b723e */ /* 0x000fc400000010ff */
[----:B------:R-:W-:Y:S02]  /*1f290*/  F2FP.BF16.F32.PACK_AB R28, R65, R64 ;  /* 0x00000040411c723e */ /* 0x000fe400000010ff */
[----:B------:R-:W-:Y:S01]  /*1f2a0*/  F2FP.BF16.F32.PACK_AB R29, R67, R66 ;  /* 0x00000042431d723e */ /* 0x000fe200000010ff */
[----:B------:R3:W-:Y:S01]  /*1f2b0*/  STSM.16.M88.4 [R21], R24 ;  /* 0x0000001815007844 */ /* 0x0007e20000000200 */
[----:B------:R-:W-:Y:S02]  /*1f2c0*/  F2FP.BF16.F32.PACK_AB R30, R69, R68 ;  /* 0x00000044451e723e */ /* 0x000fe400000010ff */
[----:B------:R-:W-:Y:S02]  /*1f2d0*/  F2FP.BF16.F32.PACK_AB R33, R75, R74 ;  /* 0x0000004a4b21723e */ /* 0x000fe400000010ff */
[----:B------:R-:W-:Y:S01]  /*1f2e0*/  F2FP.BF16.F32.PACK_AB R34, R77, R76 ;  /* 0x0000004c4d22723e */ /* 0x000fe200000010ff */
[----:B------:R-:W-:Y:S01]  /*1f2f0*/  STSM.16.M88.4 [R79], R28 ;  /* 0x0000001c4f007844 */ /* 0x000fe20000000200 */
[----:B----4-:R-:W-:-:S02]  /*1f300*/  F2FP.BF16.F32.PACK_AB R4, R81, R80 ;  /* 0x000000505104723e */ /* 0x010fc400000010ff */
[----:B------:R-:W-:Y:S01]  /*1f310*/  F2FP.BF16.F32.PACK_AB R5, R83, R82 ;  /* 0x000000525305723e */ /* 0x000fe200000010ff */
[----:B------:R-:W-:Y:S01]  /*1f320*/  STSM.16.M88.4 [R72], R32 ;  /* 0x0000002048007844 */ /* 0x000fe20000000200 */
[----:B------:R-:W-:Y:S02]  /*1f330*/  F2FP.BF16.F32.PACK_AB R6, R85, R84 ;  /* 0x000000545506723e */ /* 0x000fe400000010ff */
[----:B------:R-:W-:Y:S01]  /*1f340*/  F2FP.BF16.F32.PACK_AB R7, R87, R86 ;  /* 0x000000565707723e */ /* 0x000fe200000010ff */
[----:B------:R-:W-:Y:S02]  /*1f350*/  IMAD.U32 R48, RZ, RZ, UR4 ;  /* 0x00000004ff307e24 */ /* 0x000fe4000f8e00ff */
[----:B---3--:R-:W-:Y:S02]  /*1f360*/  IMAD.MOV.U32 R21, RZ, RZ, RZ ;  /* 0x000000ffff157224 */ /* 0x008fe400078e00ff */
[----:B------:R3:W-:Y:S01]  /*1f370*/  STSM.16.M88.4 [R71], R4 ;  /* 0x0000000447007844 */ /* 0x0007e20000000200 */
[----:B------:R-:W-:Y:S01]  /*1f380*/  BAR.SYNC.DEFER_BLOCKING 0x1, 0x100 ;  /* 0x0044000000007b1d */ /* 0x000fe20000010000 */
[----:B--2---:R-:W-:-:S04]  /*1f390*/  @P1 IMAD.WIDE R8, R183, 0x4, R8 ;  /* 0x00000004b7081825 */ /* 0x004fc800078e0208 */
[----:B------:R-:W-:-:S04]  /*1f3a0*/  IMAD R11, R180, 0x40, R178 ;  /* 0x00000040b40b7824 */ /* 0x000fc800078e02b2 */
[----:B---3--:R-:W-:Y:S01]  /*1f3b0*/  IMAD.WIDE R4, R11, 0x2, R2 ;  /* 0x000000020b047825 */ /* 0x008fe200078e0202 */
[----:B------:R2:W5:Y:S04]  /*1f3c0*/  @P0 LDG.E R21, desc[UR6][R36.64] ;  /* 0x0000000624150981 */ /* 0x000568000c1e1900 */
[----:B------:R2:W5:Y:S01]  /*1f3d0*/  @P1 LDG.E R48, desc[UR6][R8.64] ;  /* 0x0000000608301981 */ /* 0x000562000c1e1900 */
[----:B------:R-:W-:Y:S05]  /*1f3e0*/  @P1 BRA `(.L_x_1596) ;  /* 0x0000000000141947 */ /* 0x000fea0003800000 */
[----:B------:R-:W-:Y:S05]  /*1f3f0*/  @!P0 BRA `(.L_x_1596) ;  /* 0x0000000000108947 */ /* 0x000fea0003800000 */
[----:B------:R-:W-:Y:S02]  /*1f400*/  ULDC.64 UR4, c[0x0][0x208] ;  /* 0x0000820000047ab9 */ /* 0x000fe40000000a00 */
[----:B------:R-:W3:Y:S04]  /*1f410*/  LDG.E R3, desc[UR4][R36.64] ;  /* 0x0000000424037981 */ /* 0x000ee8000c1e1900 */
[----:B-----5:R-:W3:Y:S02]  /*1f420*/  LDG.E R48, desc[UR4][R36.64+0x4] ;  /* 0x0000040424307981 */ /* 0x020ee4000c1e1900 */
[----:B---3--:R-:W-:-:S07]  /*1f430*/  IMAD.IADD R48, R48, 0x1, -R3 ;  /* 0x0000000130307824 */ /* 0x008fce00078e0a03 */
.L_x_1596:
[----:B------:R-:W-:Y:S01]  /*1f440*/  SHF.R.S32.HI R49, RZ, 0x1f, R182 ;  /* 0x0000001fff317819 */ /* 0x000fe200000114b6 */
[----:B------:R-:W-:Y:S01]  /*1f450*/  ULDC.64 UR4, c[0x0][0xb70] ;  /* 0x0002dc0000047ab9 */ /* 0x000fe20000000a00 */
[--C-:B-----5:R-:W-:Y:S01]  /*1f460*/  SHF.R.S32.HI R3, RZ, 0x1f, R21.reuse ;  /* 0x0000001fff037819 */ /* 0x120fe20000011415 */
[----:B------:R-:W-:Y:S01]  /*1f470*/  IMAD.MOV.U32 R2, RZ, RZ, R21 ;  /* 0x000000ffff027224 */ /* 0x000fe200078e0015 */
[----:B--2---:R-:W-:Y:S01]  /*1f480*/  IADD3 R9, P1, R4, 0x1000, RZ ;  /* 0x0000100004097810 */ /* 0x004fe20007f3e0ff */
[----:B------:R-:W-:Y:S01]  /*1f490*/  IMAD R7, R49, UR4, RZ ;  /* 0x0000000431077c24 */ /* 0x000fe2000f8e02ff */
[----:B------:R-:W-:Y:S01]  /*1f4a0*/  SEL R51, R183, RZ, !P0 ;  /* 0x000000ffb7337207 */ /* 0x000fe20004000000 */
[----:B------:R-:W-:Y:S01]  /*1f4b0*/  ULDC.64 UR6, c[0x0][0x208] ;  /* 0x0000820000067ab9 */ /* 0x000fe20000000a00 */
[----:B------:R-:W-:Y:S01]  /*1f4c0*/  LOP3.LUT R8, R9, 0x380, RZ, 0xc0, !PT ;  /* 0x0000038009087812 */ /* 0x000fe200078ec0ff */
[----:B------:R-:W-:Y:S01]  /*1f4d0*/  IMAD R11, R182, UR5, R7 ;  /* 0x00000005b60b7c24 */ /* 0x000fe2000f8e0207 */
[----:B------:R-:W-:Y:S01]  /*1f4e0*/  IADD3 R13, P2, R4, 0x2000, RZ ;  /* 0x00002000040d7810 */ /* 0x000fe20007f5e0ff */
[----:B------:R-:W-:Y:S01]  /*1f4f0*/  IMAD.WIDE.U32 R6, R182, UR4, R2 ;  /* 0x00000004b6067c25 */ /* 0x000fe2000f8e0002 */
[----:B------:R-:W-:Y:S01]  /*1f500*/  SHF.R.S32.HI R2, RZ, 0x1f, R183 ;  /* 0x0000001fff027819 */ /* 0x000fe200000114b7 */
[----:B------:R-:W-:Y:S01]  /*1f510*/  ULDC.64 UR4, c[0x0][0xb78] ;  /* 0x0002de0000047ab9 */ /* 0x000fe20000000a00 */
[----:B------:R-:W-:Y:S01]  /*1f520*/  SHF.R.U64 R8, R8, 0x3, RZ ;  /* 0x0000000308087819 */ /* 0x000fe200000012ff */
[----:B------:R-:W-:Y:S01]  /*1f530*/  IMAD.IADD R7, R7, 0x1, R11 ;  /* 0x0000000107077824 */ /* 0x000fe200078e020b */
[----:B------:R-:W-:Y:S01]  /*1f540*/  SEL R50, R2, RZ, !P0 ;  /* 0x000000ff02327207 */ /* 0x000fe20004000000 */
[----:B------:R-:W-:Y:S01]  /*1f550*/  IMAD R11, R187, 0x80, R179 ;  /* 0x00000080bb0b7824 */ /* 0x000fe200078e02b3 */
[----:B------:R-:W-:Y:S01]  /*1f560*/  LOP3.LUT R8, R8, R9, RZ, 0x3c, !PT ;  /* 0x0000000908087212 */ /* 0x000fe200078e3cff */
[----:B------:R-:W-:Y:S01]  /*1f570*/  IMAD.WIDE.U32 R6, R51, UR4, R6 ;  /* 0x0000000433067c25 */ /* 0x000fe2000f8e0006 */
[----:B------:R-:W-:-:S02]  /*1f580*/  LOP3.LUT R12, R13, 0x380, RZ, 0xc0, !PT ;  /* 0x000003800d0c7812 */ /* 0x000fc400078ec0ff */
[----:B------:R-:W-:Y:S01]  /*1f590*/  SHF.R.S32.HI R9, RZ, 0x1f, R11 ;  /* 0x0000001fff097819 */ /* 0x000fe2000001140b */
[----:B------:R-:W-:Y:S01]  /*1f5a0*/  IMAD R2, R50, UR4, RZ ;  /* 0x0000000432027c24 */ /* 0x000fe2000f8e02ff */
[----:B------:R-:W-:Y:S02]  /*1f5b0*/  SHF.R.U64 R12, R12, 0x3, RZ ;  /* 0x000000030c0c7819 */ /* 0x000fe400000012ff */
[----:B------:R-:W-:Y:S01]  /*1f5c0*/  IADD3 R25, P6, R4, 0x3000, RZ ;  /* 0x0000300004197810 */ /* 0x000fe20007fde0ff */
[----:B------:R-:W-:Y:S01]  /*1f5d0*/  IMAD R10, R51, UR5, R2 ;  /* 0x00000005330a7c24 */ /* 0x000fe2000f8e0202 */
[----:B------:R-:W-:Y:S01]  /*1f5e0*/  IADD3 R2, P0, R11, R6, RZ ;  /* 0x000000060b027210 */ /* 0x000fe20007f1e0ff */
[----:B------:R-:W-:Y:S01]  /*1f5f0*/  ULDC.64 UR4, c[0x0][0xb40] ;  /* 0x0002d00000047ab9 */ /* 0x000fe20000000a00 */
[----:B------:R-:W-:Y:S01]  /*1f600*/  LOP3.LUT R12, R12, R13, RZ, 0x3c, !PT ;  /* 0x0000000d0c0c7212 */ /* 0x000fe200078e3cff */
[----:B------:R-:W-:Y:S01]  /*1f610*/  IMAD.X R13, RZ, RZ, R5, P2 ;  /* 0x000000ffff0d7224 */ /* 0x000fe200010e0605 */
[----:B------:R-:W-:Y:S01]  /*1f620*/  IADD3.X R9, R9, R7, R10, P0, !PT ;  /* 0x0000000709097210 */ /* 0x000fe200007fe40a */
[----:B------:R-:W-:Y:S01]  /*1f630*/  VIADD R7, R11, 0x8 ;  /* 0x000000080b077836 */ /* 0x000fe20000000000 */
[----:B------:R-:W-:-:S02]  /*1f640*/  LEA R46, P0, R2, UR4, 0x2 ;  /* 0x00000004022e7c11 */ /* 0x000fc4000f8010ff */
[----:B------:R-:W-:Y:S02]  /*1f650*/  IADD3 R29, P5, R4, 0x4000, RZ ;  /* 0x00004000041d7810 */ /* 0x000fe40007fbe0ff */
[----:B------:R-:W-:Y:S01]  /*1f660*/  LEA.HI.X R47, R2, UR5, R9, 0x2, P0 ;  /* 0x00000005022f7c11 */ /* 0x000fe200080f1409 */
[----:B------:R-:W-:Y:S01]  /*1f670*/  IMAD.X R9, RZ, RZ, R5, P1 ;  /* 0x000000ffff097224 */ /* 0x000fe200008e0605 */
[----:B------:R-:W-:Y:S01]  /*1f680*/  LOP3.LUT P0, RZ, R191, 0x3, RZ, 0xc0, !PT ;  /* 0x00000003bfff7812 */ /* 0x000fe2000780c0ff */
[----:B------:R-:W-:Y:S01]  /*1f690*/  ULDC.64 UR4, c[0x0][0xaa0] ;  /* 0x0002a80000047ab9 */ /* 0x000fe20000000a00 */
[C---:B------:R-:W-:Y:S02]  /*1f6a0*/  IADD3 R33, P4, R4.reuse, 0x5000, RZ ;  /* 0x0000500004217810 */ /* 0x040fe40007f9e0ff */
[----:B------:R-:W-:Y:S02]  /*1f6b0*/  IADD3 R37, P3, R4, 0x6000, RZ ;  /* 0x0000600004257810 */ /* 0x000fe40007f7e0ff */
[----:B------:R-:W-:-:S02]  /*1f6c0*/  ISETP.GE.OR P1, PT, R11, R48, P0 ;  /* 0x000000300b00720c */ /* 0x000fc40000726670 */
[C---:B------:R-:W-:Y:S02]  /*1f6d0*/  LOP3.LUT R2, R4.reuse, 0x380, RZ, 0xc0, !PT ;  /* 0x0000038004027812 */ /* 0x040fe400078ec0ff */
[----:B------:R-:W-:Y:S02]  /*1f6e0*/  IADD3 R11, P2, R4, 0x7000, RZ ;  /* 0x00007000040b7810 */ /* 0x000fe40007f5e0ff */
[----:B------:R-:W-:Y:S02]  /*1f6f0*/  ISETP.GE.OR P0, PT, R7, R48, P0 ;  /* 0x000000300700720c */ /* 0x000fe40000706670 */
[----:B------:R-:W-:Y:S01]  /*1f700*/  LOP3.LUT R24, R25, 0x380, RZ, 0xc0, !PT ;  /* 0x0000038019187812 */ /* 0x000fe200078ec0ff */
[----:B------:R-:W-:Y:S01]  /*1f710*/  IMAD.X R41, RZ, RZ, R5, P2 ;  /* 0x000000ffff297224 */ /* 0x000fe200010e0605 */
[----:B------:R-:W-:Y:S02]  /*1f720*/  LOP3.LUT R28, R29, 0x380, RZ, 0xc0, !PT ;  /* 0x000003801d1c7812 */ /* 0x000fe400078ec0ff */
[----:B------:R-:W-:Y:S01]  /*1f730*/  LOP3.LUT R32, R33, 0x380, RZ, 0xc0, !PT ;  /* 0x0000038021207812 */ /* 0x000fe200078ec0ff */
[----:B------:R-:W-:Y:S01]  /*1f740*/  @!P1 STG.E desc[UR6][R46.64], R20 ;  /* 0x000000142e009986 */ /* 0x000fe2000c101906 */
[----:B------:R-:W-:-:S02]  /*1f750*/  LOP3.LUT R36, R37, 0x380, RZ, 0xc0, !PT ;  /* 0x0000038025247812 */ /* 0x000fc400078ec0ff */
[----:B------:R-:W-:Y:S02]  /*1f760*/  SHF.R.U64 R7, R2, 0x3, RZ ;  /* 0x0000000302077819 */ /* 0x000fe400000012ff */
[----:B------:R-:W-:Y:S01]  /*1f770*/  LOP3.LUT R2, R11, 0x380, RZ, 0xc0, !PT ;  /* 0x000003800b027812 */ /* 0x000fe200078ec0ff */
[----:B------:R2:W-:Y:S01]  /*1f780*/  @!P0 STG.E desc[UR6][R46.64+0x20], R0 ;  /* 0x000020002e008986 */ /* 0x0005e2000c101906 */
[----:B------:R-:W-:Y:S02]  /*1f790*/  SHF.R.U64 R24, R24, 0x3, RZ ;  /* 0x0000000318187819 */ /* 0x000fe400000012ff */
[----:B------:R-:W-:Y:S01]  /*1f7a0*/  SHF.R.U64 R28, R28, 0x3, RZ ;  /* 0x000000031c1c7819 */ /* 0x000fe200000012ff */
[----:B------:R-:W5:Y:S01]  /*1f7b0*/  LD.E.128 R12, desc[UR6][R12.64] ;  /* 0x000000060c0c7980 */ /* 0x000f62000c101d00 */
[----:B------:R-:W-:Y:S02]  /*1f7c0*/  SHF.R.U64 R32, R32, 0x3, RZ ;  /* 0x0000000320207819 */ /* 0x000fe400000012ff */
[----:B------:R-:W-:-:S02]  /*1f7d0*/  SHF.R.U64 R36, R36, 0x3, RZ ;  /* 0x0000000324247819 */ /* 0x000fc400000012ff */
        /* <DEDUP_REMOVED lines=11> */
[----:B------:R-:W-:-:S03]  /*1f890*/  LOP3.LUT R40, R2, R11, RZ, 0x3c, !PT ;  /* 0x0000000b02287212 */ /* 0x000fc600078e3cff */
[----:B------:R-:W5:Y:S01]  /*1f8a0*/  LD.E.128 R8, desc[UR6][R8.64] ;  /* 0x0000000608087980 */ /* 0x000f62000c101d00 */
[----:B------:R-:W-:-:S03]  /*1f8b0*/  SHF.R.S32.HI R45, RZ, 0x1f, R178 ;  /* 0x0000001fff2d7819 */ /* 0x000fc600000114b2 */
[----:B------:R-:W5:Y:S01]  /*1f8c0*/  LD.E.128 R4, desc[UR6][R4.64] ;  /* 0x0000000604047980 */ /* 0x000f62000c101d00 */
[----:B------:R-:W-:-:S03]  /*1f8d0*/  IMAD.MOV.U32 R44, RZ, RZ, R178 ;  /* 0x000000ffff2c7224 */ /* 0x000fc600078e00b2 */
[----:B------:R-:W5:Y:S04]  /*1f8e0*/  LD.E.128 R28, desc[UR6][R28.64] ;  /* 0x000000061c1c7980 */ /* 0x000f68000c101d00 */
[----:B------:R-:W5:Y:S04]  /*1f8f0*/  LD.E.128 R32, desc[UR6][R32.64] ;  /* 0x0000000620207980 */ /* 0x000f68000c101d00 */
[----:B------:R-:W5:Y:S04]  /*1f900*/  LD.E.128 R36, desc[UR6][R36.64] ;  /* 0x0000000624247980 */ /* 0x000f68000c101d00 */
[----:B------:R-:W5:Y:S01]  /*1f910*/  LD.E.128 R40, desc[UR6][R40.64] ;  /* 0x0000000628287980 */ /* 0x000f62000c101d00 */
[----:B--2---:R-:W-:Y:S01]  /*1f920*/  IMAD R0, R3, UR4, RZ ;  /* 0x0000000403007c24 */ /* 0x004fe2000f8e02ff */
[----:B------:R-:W-:Y:S01]  /*1f930*/  @!PT LDS RZ, [RZ] ;  /* 0x00000000fffff984 */ /* 0x000fe20000000800 */
[----:B------:R-:W-:Y:S01]  /*1f940*/  @!PT LDS RZ, [RZ] ;  /* 0x00000000fffff984 */ /* 0x000fe20000000800 */
[----:B------:R-:W-:Y:S01]  /*1f950*/  @!PT LDS RZ, [RZ] ;  /* 0x00000000fffff984 */ /* 0x000fe20000000800 */
[----:B------:R-:W-:Y:S01]  /*1f960*/  @!PT LDS RZ, [RZ] ;  /* 0x00000000fffff984 */ /* 0x000fe20000000800 */
[----:B------:R2:W-:Y:S06]  /*1f970*/  MEMBAR.ALL.CTA ;  /* 0x0000000000007992 */ /* 0x0005ec0000008000 */
[----:B--2---:R-:W2:Y:S01]  /*1f980*/  FENCE.VIEW.ASYNC.S ;  /* 0x00000000000073c6 */ /* 0x004ea20000000000 */
[----:B------:R-:W-:-:S04]  /*1f990*/  IMAD.WIDE.U32 R2, R21, UR4, R44 ;  /* 0x0000000415027c25 */ /* 0x000fc8000f8e002c */
        /* <DEDUP_REMOVED lines=21> */
[----:B--2---:R2:W-:Y:S01]  /*1faf0*/  SYNCS.ARRIVE.TRANS64.RED.A1T0 RZ, [R0+URZ], RZ ;  /* 0x000000ff00ff79a7 */ /* 0x0045e2000810043f */
[----:B------:R-:W-:Y:S01]  /*1fb00*/  BSSY B1, `(.L_x_1597) ;  /* 0x0000016000017945 */ /* 0x000fe20003800000 */
[----:B------:R-:W-:-:S02]  /*1fb10*/  IMAD R47, R51, UR5, R20 ;  /* 0x00000005332f7c24 */ /* 0x000fc4000f8e0214 */
[----:B------:R-:W-:-:S04]  /*1fb20*/  IMAD.WIDE R20, R187, 0x80, R180 ;  /* 0x00000080bb147825 */ /* 0x000fc800078e02b4 */
[----:B------:R-:W-:Y:S01]  /*1fb30*/  IMAD.IADD R49, R45, 0x1, R47 ;  /* 0x000000012d317824 */ /* 0x000fe200078e022f */
[----:B--2---:R-:W-:Y:S06]  /*1fb40*/  @P2 BRA `(.L_x_1598) ;  /* 0x0000000000442947 */ /* 0x004fec0003800000 */
[----:B------:R-:W-:Y:S01]  /*1fb50*/  ULDC.64 UR4, c[0x0][0xad8] ;  /* 0x0002b60000047ab9 */ /* 0x000fe20000000a00 */
[C---:B------:R-:W-:Y:S01]  /*1fb60*/  VIADD R0, R178.reuse, 0x40 ;  /* 0x00000040b2007836 */ /* 0x040fe20000000000 */
        /* <DEDUP_REMOVED lines=15> */
.L_x_1598:
[----:B------:R-:W-:Y:S05]  /*1fc60*/  BSYNC B1 ;  /* 0x0000000000017941 */ /* 0x000fea0003800000 */
.L_x_1597:
[----:B------:R-:W-:Y:S04]  /*1fc70*/  BSSY B1, `(.L_x_1599) ;  /* 0x0000015000017945 */ /* 0x000fe80003800000 */
[----:B------:R-:W-:Y:S05]  /*1fc80*/  @P4 BRA `(.L_x_1600) ;  /* 0x00000000004c4947 */ /* 0x000fea0003800000 */
[----:B--2--5:R-:W-:Y:S01]  /*1fc90*/  IADD3 R5, P2, R20, 0x20, RZ ;  /* 0x0000002014057810 */ /* 0x024fe20007f5e0ff */
        /* <DEDUP_REMOVED lines=18> */
.L_x_1600:
[----:B------:R-:W-:Y:S05]  /*1fdc0*/  BSYNC B1 ;  /* 0x0000000000017941 */ /* 0x000fea0003800000 */
.L_x_1599:
[----:B------:R-:W-:Y:S04]  /*1fdd0*/  BSSY B1, `(.L_x_1601) ;  /* 0x0000015000017945 */ /* 0x000fe80003800000 */
[----:B------:R-:W-:Y:S05]  /*1fde0*/  @P0 BRA `(.L_x_1602) ;  /* 0x00000000004c0947 */ /* 0x000fea0003800000 */
[----:B--23-5:R-:W-:Y:S01]  /*1fdf0*/  IADD3 R5, P0, R20, 0x40, RZ ;  /* 0x0000004014057810 */ /* 0x02cfe20007f1e0ff */
        /* <DEDUP_REMOVED lines=18> */
.L_x_1602:
[----:B------:R-:W-:Y:S05]  /*1ff20*/  BSYNC B1 ;  /* 0x0000000000017941 */ /* 0x000fea0003800000 */
.L_x_1601:
[----:B------:R-:W-:Y:S05]  /*1ff30*/  @P1 BRA `(.L_x_1603) ;  /* 0x0000000800f81947 */ /* 0x000fea0003800000 */
[----:B--2345:R-:W-:Y:S01]  /*1ff40*/  IADD3 R5, P0, R20, 0x60, RZ ;  /* 0x0000006014057810 */ /* 0x03cfe20007f1e0ff */
[----:B------:R-:W-:Y:S01]  /*1ff50*/  ULDC.64 UR4, c[0x0][0xad8] ;  /* 0x0002b60000047ab9 */ /* 0x000fe20000000a00 */
[----:B------:R-:W-:Y:S01]  /*1ff60*/  IMAD.MOV.U32 R2, RZ, RZ, R44 ;  /* 0x000000ffff027224 */ /* 0x000fe200078e002c */
        /* <DEDUP_REMOVED lines=19> */
.L_x_1595:
[----:B------:R-:W-:Y:S01]  /*200a0*/  ULDC.64 UR4, c[0x0][0xbd8] ;  /* 0x0002f60000047ab9 */ /* 0x000fe20000000a00 */
[----:B------:R-:W2:Y:S01]  /*200b0*/  LDC.64 R2, c[0x0][0xbd8] ;  /* 0x0002f600ff027b82 */ /* 0x000ea20000000a00 */
[----:B------:R-:W-:Y:S01]  /*200c0*/  ISETP.NE.U32.AND P0, PT, RZ, UR4, PT ;  /* 0x00000004ff007c0c */ /* 0x000fe2000bf05070 */
[----:B------:R-:W-:Y:S01]  /*200d0*/  IMAD.MOV.U32 R7, RZ, RZ, RZ ;  /* 0x000000ffff077224 */ /* 0x000fe200078e00ff */
[----:B------:R-:W-:Y:S02]  /*200e0*/  ULDC.64 UR6, c[0x0][0x208] ;  /* 0x0000820000067ab9 */ /* 0x000fe40000000a00 */
[----:B------:R-:W-:Y:S01]  /*200f0*/  ISETP.NE.AND.EX P0, PT, RZ, UR5, PT, P0 ;  /* 0x00000005ff007c0c */ /* 0x000fe2000bf05300 */
[----:B------:R-:W-:Y:S02]  /*20100*/  ULDC.64 UR4, c[0x0][0xbe0] ;  /* 0x0002f80000047ab9 */ /* 0x000fe40000000a00 */
[----:B------:R-:W-:-:S04]  /*20110*/  ISETP.NE.U32.AND P1, PT, RZ, UR4, PT ;  /* 0x00000004ff007c0c */ /* 0x000fc8000bf25070 */
[----:B------:R-:W-:Y:S01]  /*20120*/  ISETP.NE.AND.EX P1, PT, RZ, UR5, PT, P1 ;  /* 0x00000005ff007c0c */ /* 0x000fe2000bf25310 */
[----:B------:R-:W3:Y:S01]  /*20130*/  S2R R8, SR_TID.X ;  /* 0x0000000000087919 */ /* 0x000ee20000002100 */
[----:B--2---:R-:W-:-:S11]  /*20140*/  IMAD.WIDE R2, R183, 0x4, R2 ;  /* 0x00000004b7027825 */ /* 0x004fd600078e0202 */
[----:B------:R-:W2:Y:S01]  /*20150*/  @P1 LDC.64 R4, c[0x0][0xbe0] ;  /* 0x0002f800ff041b82 */ /* 0x000ea20000000a00 */
[----:B------:R-:W-:Y:S02]  /*20160*/  ULDC UR4, c[0x0][0xa88] ;  /* 0x0002a20000047ab9 */ /* 0x000fe40000000800 */
[----:B------:R-:W-:Y:S01]  /*20170*/  IMAD.U32 R0, RZ, RZ, UR4 ;  /* 0x00000004ff007e24 */ /* 0x000fe2000f8e00ff */
[----:B------:R4:W5:Y:S01]  /*20180*/  @P0 LDG.E R7, desc[UR6][R2.64] ;  /* 0x0000000602070981 */ /* 0x000962000c1e1900 */
[----:B---3--:R-:W-:Y:S02]  /*20190*/  VIADD R6, R8, 0xffffff80 ;  /* 0xffffff8008067836 */ /* 0x008fe40000000000 */
[----:B--2---:R-:W-:-:S03]  /*201a0*/  @P1 IMAD.WIDE R4, R183, 0x4, R4 ;  /* 0x00000004b7041825 */ /* 0x004fc600078e0204 */
[----:B------:R-:W-:Y:S02]  /*201b0*/  ISETP.GT.AND P2, PT, R6, 0x7f, PT ;  /* 0x0000007f0600780c */ /* 0x000fe40003f44270 */
[----:B------:R4:W5:Y:S01]  /*201c0*/  @P1 LDG.E R0, desc[UR6][R4.64] ;  /* 0x0000000604001981 */ /* 0x000962000c1e1900 */
[----:B------:R-:W-:Y:S10]  /*201d0*/  @P1 BRA `(.L_x_1604) ;  /* 0x0000000000141947 */ /* 0x000ff40003800000 */
[----:B------:R-:W-:Y:S05]  /*201e0*/  @!P0 BRA `(.L_x_1604) ;  /* 0x0000000000108947 */ /* 0x000fea0003800000 */
[----:B------:R-:W-:Y:S02]  /*201f0*/  ULDC.64 UR4, c[0x0][0x208] ;  /* 0x0000820000047ab9 */ /* 0x000fe40000000a00 */
[----:B----4-:R-:W2:Y:S04]  /*20200*/  LDG.E R5, desc[UR4][R2.64] ;  /* 0x0000000402057981 */ /* 0x010ea8000c1e1900 */
[----:B-----5:R-:W2:Y:S02]  /*20210*/  LDG.E R0, desc[UR4][R2.64+0x4] ;  /* 0x0000040402007981 */ /* 0x020ea4000c1e1900 */
[----:B--2---:R-:W-:-:S07]  /*20220*/  IMAD.IADD R0, R0, 0x1, -R5 ;  /* 0x0000000100007824 */ /* 0x004fce00078e0a05 */
.L_x_1604:
[----:B----4-:R-:W-:Y:S01]  /*20230*/  SHF.R.S32.HI R2, RZ, 0x1f, R183 ;  /* 0x0000001fff027819 */ /* 0x010fe200000114b7 */
[----:B------:R-:W-:Y:S01]  /*20240*/  BSSY B1, `(.L_x_1605) ;  /* 0x000001d000017945 */ /* 0x000fe20003800000 */
[----:B------:R-:W-:Y:S02]  /*20250*/  SHF.R.S32.HI R9, RZ, 0x1f, R182 ;  /* 0x0000001fff097819 */ /* 0x000fe400000114b6 */
[----:B------:R-:W-:Y:S02]  /*20260*/  SHF.R.S32.HI R13, RZ, 0x1f, R178 ;  /* 0x0000001fff0d7819 */ /* 0x000fe400000114b2 */
[----:B------:R-:W-:Y:S02]  /*20270*/  SEL R11, R183, RZ, !P0 ;  /* 0x000000ffb70b7207 */ /* 0x000fe40004000000 */
[----:B------:R-:W-:Y:S02]  /*20280*/  SEL R10, R2, RZ, !P0 ;  /* 0x000000ff020a7207 */ /* 0x000fe40004000000 */
[----:B-----5:R-:W-:Y:S01]  /*20290*/  SHF.R.S32.HI R6, RZ, 0x1f, R7 ;  /* 0x0000001fff067819 */ /* 0x020fe20000011407 */
[----:B------:R-:W-:Y:S06]  /*202a0*/  @P2 BRA `(.L_x_1606) ;  /* 0x0000000000582947 */ /* 0x000fec0003800000 */
[----:B------:R-:W-:-:S04]  /*202b0*/  IMAD R2, R187, 0x80, R8 ;  /* 0x00000080bb027824 */ /* 0x000fc800078e0208 */
[----:B------:R-:W-:-:S05]  /*202c0*/  VIADD R3, R2, 0xffffff80 ;  /* 0xffffff8002037836 */ /* 0x000fca0000000000 */
[----:B------:R-:W-:-:S13]  /*202d0*/  ISETP.GE.AND P0, PT, R3, R0, PT ;  /* 0x000000000300720c */ /* 0x000fda0003f06270 */
[----:B------:R-:W-:Y:S05]  /*202e0*/  @P0 BRA `(.L_x_1606) ;  /* 0x0000000000480947 */ /* 0x000fea0003800000 */
[----:B------:R-:W-:Y:S01]  /*202f0*/  IADD3 R2, P0, R3, R7, RZ ;  /* 0x0000000703027210 */ /* 0x000fe20007f1e0ff */
[----:B------:R-:W-:Y:S01]  /*20300*/  ULDC.64 UR4, c[0x0][0xb70] ;  /* 0x0002dc0000047ab9 */ /* 0x000fe20000000a00 */
[----:B------:R-:W-:Y:S01]  /*20310*/  ULDC.64 UR6, c[0x0][0x208] ;  /* 0x0000820000067ab9 */ /* 0x000fe20000000a00 */
        /* <DEDUP_REMOVED lines=15> */
.L_x_1606:
[----:B------:R-:W-:Y:S05]  /*20410*/  BSYNC B1 ;  /* 0x0000000000017941 */ /* 0x000fea0003800000 */
.L_x_1605:
[----:B------:R-:W-:Y:S01]  /*20420*/  ULDC.64 UR4, c[0x0][0xaa0] ;  /* 0x0002a80000047ab9 */ /* 0x000fe20000000a00 */
[----:B------:R-:W-:Y:S01]  /*20430*/  IMAD.MOV.U32 R2, RZ, RZ, R178 ;  /* 0x000000ffff027224 */ /* 0x000fe200078e00b2 */
[----:B------:R-:W-:Y:S01]  /*20440*/  BSSY B1, `(.L_x_1607) ;  /* 0x000002d000017945 */ /* 0x000fe20003800000 */
[----:B--2---:R-:W-:Y:S02]  /*20450*/  IMAD.MOV.U32 R3, RZ, RZ, R13 ;  /* 0x000000ffff037224 */ /* 0x004fe400078e000d */
[----:B------:R-:W-:Y:S02]  /*20460*/  IMAD R4, R6, UR4, RZ ;  /* 0x0000000406047c24 */ /* 0x000fe4000f8e02ff */
[----:B------:R-:W-:-:S04]  /*20470*/  IMAD.WIDE.U32 R2, R7, UR4, R2 ;  /* 0x0000000407027c25 */ /* 0x000fc8000f8e0002 */
[----:B------:R-:W-:Y:S01]  /*20480*/  IMAD R7, R7, UR5, R4 ;  /* 0x0000000507077c24 */ /* 0x000fe2000f8e0204 */
[----:B------:R-:W-:Y:S01]  /*20490*/  ULDC.64 UR4, c[0x0][0xae0] ;  /* 0x0002b80000047ab9 */ /* 0x000fe20000000a00 */
[C---:B------:R-:W-:Y:S02]  /*204a0*/  VIADD R4, R180.reuse, 0x20 ;  /* 0x00000020b4047836 */ /* 0x040fe40000000000 */
[----:B------:R-:W-:Y:S02]  /*204b0*/  IMAD.IADD R3, R3, 0x1, R7 ;  /* 0x0000000103037824 */ /* 0x000fe400078e0207 */
[----:B------:R-:W-:Y:S02]  /*204c0*/  IMAD R7, R187, -0x80, R0 ;  /* 0xffffff80bb077824 */ /* 0x000fe400078e0200 */
[----:B------:R-:W-:Y:S02]  /*204d0*/  IMAD R5, R9, UR4, RZ ;  /* 0x0000000409057c24 */ /* 0x000fe4000f8e02ff */
[C---:B------:R-:W-:Y:S01]  /*204e0*/  VIADD R0, R180.reuse, 0x40 ;  /* 0x00000040b4007836 */ /* 0x040fe20000000000 */
[-C--:B------:R-:W-:Y:S01]  /*204f0*/  ISETP.GE.AND P2, PT, R180, R7.reuse, PT ;  /* 0x00000007b400720c */ /* 0x080fe20003f46270 */
[----:B------:R-:W-:Y:S01]  /*20500*/  IMAD R5, R182, UR5, R5 ;  /* 0x00000005b6057c24 */ /* 0x000fe2000f8e0205 */
[-C--:B------:R-:W-:Y:S01]  /*20510*/  ISETP.GE.AND P3, PT, R4, R7.reuse, PT ;  /* 0x000000070400720c */ /* 0x080fe20003f66270 */
[----:B------:R-:W-:Y:S01]  /*20520*/  IMAD.WIDE.U32 R2, R182, UR4, R2 ;  /* 0x00000004b6027c25 */ /* 0x000fe2000f8e0002 */
[----:B------:R-:W-:Y:S01]  /*20530*/  ULDC.64 UR4, c[0x0][0xae8] ;  /* 0x0002ba0000047ab9 */ /* 0x000fe20000000a00 */
[----:B------:R-:W-:-:S02]  /*20540*/  ISETP.GE.AND P1, PT, R0, R7, PT ;  /* 0x000000070000720c */ /* 0x000fc40003f26270 */
        /* <DEDUP_REMOVED lines=28> */
.L_x_1608:
[----:B------:R-:W-:Y:S05]  /*20710*/  BSYNC B1 ;  /* 0x0000000000017941 */ /* 0x000fea0003800000 */
.L_x_1607:
[----:B------:R-:W-:Y:S04]  /*20720*/  BSSY B1, `(.L_x_1609) ;  /* 0x0000015000017945 */ /* 0x000fe80003800000 */
[----:B------:R-:W-:Y:S05]  /*20730*/  @P3 BRA `(.L_x_1610) ;  /* 0x00000000004c3947 */ /* 0x000fea0003800000 */
[----:B--2---:R-:W-:Y:S01]  /*20740*/  IADD3 R9, P2, R6, 0x20, RZ ;  /* 0x0000002006097810 */ /* 0x004fe20007f5e0ff */
        /* <DEDUP_REMOVED lines=18> */
.L_x_1610:
[----:B------:R-:W-:Y:S05]  /*20870*/  BSYNC B1 ;  /* 0x0000000000017941 */ /* 0x000fea0003800000 */
.L_x_1609:
[----:B------:R-:W-:Y:S04]  /*20880*/  BSSY B1, `(.L_x_1611) ;  /* 0x0000015000017945 */ /* 0x000fe80003800000 */
[----:B------:R-:W-:Y:S05]  /*20890*/  @P1 BRA `(.L_x_1612) ;  /* 0x00000000004c1947 */ /* 0x000fea0003800000 */
[----:B--23--:R-:W-:Y:S01]  /*208a0*/  IADD3 R9, P1, R6, 0x40, RZ ;  /* 0x0000004006097810 */ /* 0x00cfe20007f3e0ff */
        /* <DEDUP_REMOVED lines=18> */
.L_x_1612:
[----:B------:R-:W-:Y:S05]  /*209d0*/  BSYNC B1 ;  /* 0x0000000000017941 */ /* 0x000fea0003800000 */
.L_x_1611:
        /* <DEDUP_REMOVED lines=20> */
.L_x_1603:
[----:B------:R-:W-:Y:S05]  /*20b20*/  BSYNC B0 ;  /* 0x0000000000007941 */ /* 0x000fea0003800000 */
.L_x_1594:
[----:B------:R-:W-:Y:S02]  /*20b30*/  ULDC UR4, c[0x0][0xc14] ;  /* 0x0003050000047ab9 */ /* 0x000fe40000000800 */
[----:B-1----:R-:W-:-:S13]  /*20b40*/  ISETP.GE.AND P0, PT, R171, UR4, PT ;  /* 0x00000004ab007c0c */ /* 0x002fda000bf06270 */
[----:B------:R-:W-:Y:S05]  /*20b50*/  @!P0 BRA `(.L_x_1613) ;  /* 0xfffffe0400888947 */ /* 0x000fea000383ffff */
[----:B------:R-:W-:Y:S05]  /*20b60*/  BRA `(.L_x_1315) ;  /* 0x0000006800507947 */ /* 0x000fea0003800000 */
.L_x_1313:
[----:B------:R-:W-:-:S08]  /*20b70*/  NOP ;  /* 0x0000000000007918 */ /* 0x000fd00000000000 */
[----:B------:R-:W0:-:S00]  /*20b80*/  USETMAXREG.DEALLOC.CTAPOOL 0x18 ;  /* 0x00000018000079c8 */ /* 0x000e0000080e0500 */
[----:B0-----:R-:W-:-:S06]  /*20b90*/  LOP3.LUT R0, R0, 0x3, RZ, 0xc0, !PT ;  /* 0x0000000300007812 */ /* 0x001fcc00078ec0ff */
[----:B------:R-:W0:Y:S02]  /*20ba0*/  SHFL.IDX PT, R0, R0, RZ, 0x1f ;  /* 0x00001fff00007589 */ /* 0x000e2400000e0000 */
[----:B0-----:R-:W-:-:S13]  /*20bb0*/  ISETP.NE.AND P0, PT, R0, RZ, PT ;  /* 0x000000ff0000720c */ /* 0x001fda0003f05270 */
[----:B------:R-:W-:Y:S05]  /*20bc0*/  @P0 BRA `(.L_x_1315) ;  /* 0x0000006800380947 */ /* 0x000fea0003800000 */
[----:B------:R-:W2:Y:S01]  /*20bd0*/  LDL.LU R6, [R1+0x8] ;  /* 0x0000080001067983 */ /* 0x000ea20000300800 */
[----:B------:R-:W-:Y:S01]  /*20be0*/  LOP3.LUT R7, R4, 0x1f, RZ, 0xc0, !PT ;  /* 0x0000001f04077812 */ /* 0x000fe200078ec0ff */
[----:B------:R-:W-:Y:S01]  /*20bf0*/  ULDC UR5, c[0x0][0xc14] ;  /* 0x0003050000057ab9 */ /* 0x000fe20000000800 */
[----:B------:R-:W-:Y:S01]  /*20c00*/  CS2R R16, SRZ ;  /* 0x0000000000107805 */ /* 0x000fe2000001ff00 */
[----:B------:R-:W-:Y:S01]  /*20c10*/  ULDC.64 UR6, c[0x0][0x208] ;  /* 0x0000820000067ab9 */ /* 0x000fe20000000a00 */
[----:B------:R-:W-:Y:S01]  /*20c20*/  ISETP.NE.AND P0, PT, R7, 0x1f, PT ;  /* 0x0000001f0700780c */ /* 0x000fe20003f05270 */
[----:B------:R-:W-:Y:S01]  /*20c30*/  ULDC UR4, c[0x0][0xc10] ;  /* 0x0003040000047ab9 */ /* 0x000fe20000000800 */
[----:B--2---:R-:W-:-:S11]  /*20c40*/  LOP3.LUT R6, R6, 0xffffff7f, RZ, 0xc0, !PT ;  /* 0xffffff7f06067812 */ /* 0x004fd600078ec0ff */
        /* <DEDUP_REMOVED lines=48> */
.L_x_1618:
        /* <DEDUP_REMOVED lines=17> */
.L_x_1617:
[----:B------:R-:W-:Y:S05]  /*21060*/  BSYNC B0 ;  /* 0x0000000000007941 */ /* 0x000fea0003800000 */
.L_x_1616:
        /* <DEDUP_REMOVED lines=25> */
.L_x_1614:
[----:B------:R-:W-:Y:S01]  /*21200*/  IMAD.IADD R5, R4, 0x1, -R5 ;  /* 0x0000000104057824 */ /* 0x000fe200078e0a05 */
[----:B------:R-:W-:-:S03]  /*21210*/  ULDC.64 UR8, c[0x0][0x208] ;  /* 0x0000820000087ab9 */ /* 0x000fc60000000a00 */
        /* <DEDUP_REMOVED lines=19> */
.L_x_1619:
[----:B-12---:R-:W-:Y:S02]  /*21350*/  IMAD.MOV R0, RZ, RZ, -R3 ;  /* 0x000000ffff007224 */ /* 0x006fe400078e0a03 */
[----:B---3--:R-:W-:Y:S02]  /*21360*/  IMAD R16, R16, UR4, R5 ;  /* 0x0000000410107c24 */ /* 0x008fe4000f8e0205 */
[----:B------:R-:W-:Y:S01]  /*21370*/  IMAD R5, R0, R9, RZ ;  /* 0x0000000900057224 */ /* 0x000fe200078e02ff */
[----:B------:R-:W-:Y:S01]  /*21380*/  IABS R0, R6 ;  /* 0x0000000600007213 */ /* 0x000fe20000000000 */
[----:B------:R-:W-:-:S04]  /*21390*/  IMAD.MOV.U32 R2, RZ, RZ, RZ ;  /* 0x000000ffff027224 */ /* 0x000fc800078e00ff */
[----:B------:R-:W-:Y:S01]  /*213a0*/  IMAD.HI.U32 R2, R3, R5, R2 ;  /* 0x0000000503027227 */ /* 0x000fe200078e0002 */
[----:B------:R-:W-:-:S03]  /*213b0*/  IADD3 R5, -R16, UR6, RZ ;  /* 0x0000000610057c10 */ /* 0x000fc6000fffe1ff */
[----:B------:R-:W-:Y:S01]  /*213c0*/  IMAD.MOV R0, RZ, RZ, -R0 ;  /* 0x000000ffff007224 */ /* 0x000fe200078e0a00 */
        /* <DEDUP_REMOVED lines=16> */
[----:B------:R-:W-:Y:S02]  /*214d0*/  IMAD R5, R6, R2, R5 ;  /* 0x0000000206057224 */ /* 0x000fe400078e0205 */
[----:B------:R-:W-:Y:S01]  /*214e0*/  IMAD.MOV.U32 R2, RZ, RZ, RZ ;  /* 0x000000ffff027224 */ /* 0x000fe200078e00ff */
[----:B------:R-:W-:-:S04]  /*214f0*/  VIADDMNMX R8, R3, UR4, R8, PT ;  /* 0x0000000403087c46 */ /* 0x000fc8000b800108 */
[-C--:B------:R-:W-:Y:S02]  /*21500*/  IABS R4, R8.reuse ;  /* 0x0000000800047213 */ /* 0x080fe40000000000 */
[----:B------:R-:W-:Y:S02]  /*21510*/  IABS R6, R8 ;  /* 0x0000000800067213 */ /* 0x000fe40000000000 */
[----:B------:R-:W1:Y:S08]  /*21520*/  I2F.RP R7, R4 ;  /* 0x0000000400077306 */ /* 0x000e700000209400 */
[----:B-1----:R-:W1:Y:S02]  /*21530*/  MUFU.RCP R7, R7 ;  /* 0x0000000700077308 */ /* 0x002e640000001000 */
[----:B-1----:R-:W-:Y:S01]  /*21540*/  VIADD R3, R7, 0xffffffe ;  /* 0x0ffffffe07037836 */ /* 0x002fe20000000000 */
[----:B------:R-:W-:-:S05]  /*21550*/  IABS R7, R5 ;  /* 0x0000000500077213 */ /* 0x000fca0000000000 */
[----:B------:R-:W1:Y:S02]  /*21560*/  F2I.FTZ.U32.TRUNC.NTZ R3, R3 ;  /* 0x0000000300037305 */ /* 0x000e64000021f000 */
[----:B-1----:R-:W-:-:S04]  /*21570*/  IMAD.MOV R9, RZ, RZ, -R3 ;  /* 0x000000ffff097224 */ /* 0x002fc800078e0a03 */
[----:B------:R-:W-:-:S04]  /*21580*/  IMAD R9, R9, R4, RZ ;  /* 0x0000000409097224 */ /* 0x000fc800078e02ff */
[----:B------:R-:W-:-:S04]  /*21590*/  IMAD.HI.U32 R2, R3, R9, R2 ;  /* 0x0000000903027227 */ /* 0x000fc800078e0002 */
[----:B------:R-:W-:Y:S02]  /*215a0*/  IMAD.MOV R3, RZ, RZ, -R6 ;  /* 0x000000ffff037224 */ /* 0x000fe400078e0a06 */
[----:B------:R-:W-:-:S04]  /*215b0*/  IMAD.HI.U32 R2, R2, R7, RZ ;  /* 0x0000000702027227 */ /* 0x000fc800078e00ff */
[----:B------:R-:W-:-:S05]  /*215c0*/  IMAD R3, R2, R3, R7 ;  /* 0x0000000302037224 */ /* 0x000fca00078e0207 */
[----:B------:R-:W-:-:S13]  /*215d0*/  ISETP.GT.U32.AND P0, PT, R4, R3, PT ;  /* 0x000000030400720c */ /* 0x000fda0003f04070 */
[----:B------:R-:W-:Y:S02]  /*215e0*/  @!P0 IMAD.IADD R3, R3, 0x1, -R4 ;  /* 0x0000000103038824 */ /* 0x000fe400078e0a04 */
[----:B------:R-:W-:-:S03]  /*215f0*/  @!P0 VIADD R2, R2, 0x1 ;  /* 0x0000000102028836 */ /* 0x000fc60000000000 */
[----:B------:R-:W-:Y:S02]  /*21600*/  ISETP.GE.U32.AND P0, PT, R3, R4, PT ;  /* 0x000000040300720c */ /* 0x000fe40003f06070 */
[C---:B------:R-:W-:Y:S01]  /*21610*/  LOP3.LUT R3, R5.reuse, R8, RZ, 0x3c, !PT ;  /* 0x0000000805037212 */ /* 0x040fe200078e3cff */
[----:B------:R-:W-:-:S10]  /*21620*/  IMAD.IADD R5, R5, 0x1, R0 ;  /* 0x0000000105057824 */ /* 0x000fd400078e0200 */
        /* <DEDUP_REMOVED lines=10> */
.L_x_1615:
[----:B------:R-:W-:Y:S02]  /*216d0*/  IMAD.MOV.U32 R17, RZ, RZ, RZ ;  /* 0x000000ffff117224 */ /* 0x000fe400078e00ff */
[----:B------:R-:W-:Y:S02]  /*216e0*/  IMAD.U32 R16, RZ, RZ, UR6 ;  /* 0x00000006ff107e24 */ /* 0x000fe4000f8e00ff */
[----:B------:R-:W-:-:S07]  /*216f0*/  IMAD.MOV.U32 R18, RZ, RZ, RZ ;  /* 0x000000ffff127224 */ /* 0x000fce00078e00ff */
.L_x_1620:
[----:B------:R-:W2:Y:S01]  /*21700*/  LDL.LU R2, [R1+0x8] ;  /* 0x0000080001027983 */ /* 0x000ea20000300800 */
[----:B------:R-:W1:Y:S02]  /*21710*/  S2R R5, SR_TID.X ;  /* 0x0000000000057919 */ /* 0x000e640000002100 */
[----:B-1----:R-:W-:-:S04]  /*21720*/  LOP3.LUT R5, R5, 0x1f, RZ, 0xc0, !PT ;  /* 0x0000001f05057812 */ /* 0x002fc800078ec0ff */
[----:B------:R-:W-:-:S13]  /*21730*/  ISETP.NE.AND P0, PT, R5, RZ, PT ;  /* 0x000000ff0500720c */ /* 0x000fda0003f05270 */
[----:B------:R-:W1:Y:S01]  /*21740*/  @!P0 S2R R3, SR_CgaCtaId ;  /* 0x0000000000038919 */ /* 0x000e620000008800 */
[----:B------:R-:W-:-:S04]  /*21750*/  @!P0 MOV R0, 0x400 ;  /* 0x0000040000008802 */ /* 0x000fc80000000f00 */
[----:B-1----:R-:W-:-:S05]  /*21760*/  @!P0 LEA R0, R3, R0, 0x18 ;  /* 0x0000000003008211 */ /* 0x002fca00078ec0ff */
[----:B------:R1:W-:Y:S02]  /*21770*/  @!P0 STS.128 [R0+0x2a8d0], R16 ;  /* 0x02a8d01000008388 */ /* 0x0003e40000000c00 */
[----:B-1----:R-:W-:Y:S01]  /*21780*/  IMAD.MOV.U32 R0, RZ, RZ, 0x1 ;  /* 0x00000001ff007424 */ /* 0x002fe200078e00ff */
        /* <DEDUP_REMOVED lines=9> */
[----:B------:R-:W2:Y:S01]  /*21820*/  S2R R4, SR_TID.X ;  /* 0x0000000000047919 */ /* 0x000ea20000002100 */
[----:B------:R-:W-:Y:S01]  /*21830*/  ISETP.NE.AND P1, PT, R5, RZ, PT ;  /* 0x000000ff0500720c */ /* 0x000fe20003f25270 */
[----:B-1----:R-:W-:Y:S01]  /*21840*/  IMAD.MOV.U32 R0, RZ, RZ, 0x1 ;  /* 0x00000001ff007424 */ /* 0x002fe200078e00ff */
[----:B------:R-:W-:Y:S01]  /*21850*/  LOP3.LUT R2, R2, 0xffffffbf, RZ, 0xc0, !PT ;  /* 0xffffffbf02027812 */ /* 0x000fe200078ec0ff */
[----:B------:R1:W-:Y:S01]  /*21860*/  STL [R1+0x28], RZ ;  /* 0x000028ff01007387 */ /* 0x0003e20000100800 */
[----:B------:R-:W-:Y:S01]  /*21870*/  ULDC.64 UR38, c[0x0][0x198] ;  /* 0x0000660000267ab9 */ /* 0x000fe20000000a00 */
[----:B------:R-:W-:Y:S01]  /*21880*/  ULDC UR36, c[0x0][0xc] ;  /* 0x0000030000247ab9 */ /* 0x000fe20000000800 */
[----:B------:R-:W-:Y:S01]  /*21890*/  LOP3.LUT R2, R2, 0xfffffffd, RZ, 0xc0, !PT ;  /* 0xfffffffd02027812 */ /* 0x000fe200078ec0ff */
[----:B------:R1:W-:Y:S01]  /*218a0*/  STL [R1+0x14], R0 ;  /* 0x0000140001007387 */ /* 0x0003e20000100800 */
[----:B------:R-:W-:-:S03]  /*218b0*/  ULOP3.LUT UR37, UR60, 0x2, URZ, 0xfc, !UPT ;  /* 0x000000023c257892 */ /* 0x000fc6000f8efc3f */
[----:B------:R1:W-:Y:S04]  /*218c0*/  STL [R1+0x4], RZ ;  /* 0x000004ff01007387 */ /* 0x0003e80000100800 */
[----:B------:R1:W-:Y:S04]  /*218d0*/  STL [R1], RZ ;  /* 0x000000ff01007387 */ /* 0x0003e80000100800 */
[----:B------:R1:W-:Y:S01]  /*218e0*/  STL [R1+0x10], R0 ;  /* 0x0000100001007387 */ /* 0x0003e20000100800 */
[----:B--2---:R-:W-:-:S04]  /*218f0*/  LOP3.LUT R4, R4, 0x7f, RZ, 0xc0, !PT ;  /* 0x0000007f04047812 */ /* 0x004fc800078ec0ff */
[C---:B------:R-:W-:Y:S02]  /*21900*/  ISETP.NE.AND P2, PT, R4.reuse, RZ, PT ;  /* 0x000000ff0400720c */ /* 0x040fe40003f45270 */
[----:B------:R-:W-:-:S11]  /*21910*/  ISETP.NE.OR P0, PT, R4, RZ, !P1 ;  /* 0x000000ff0400720c */ /* 0x000fd60004f05670 */
[----:B------:R-:W-:-:S04]  /*21920*/  @P2 LOP3.LUT R2, R2, 0x2, RZ, 0xfc, !PT ;  /* 0x0000000202022812 */ /* 0x000fc800078efcff */
[----:B------:R-:W-:-:S05]  /*21930*/  @P0 LOP3.LUT R2, R2, 0x40, RZ, 0xfc, !PT ;  /* 0x0000004002020812 */ /* 0x000fca00078efcff */
[----:B------:R1:W-:Y:S02]  /*21940*/  STL [R1+0x8], R2 ;  /* 0x0000080201007387 */ /* 0x0003e40000100800 */
.L_x_1727:
[----:B------:R-:W-:Y:S05]  /*21950*/  YIELD ;  /* 0x0000000000007946 */ /* 0x000fea0003800000 */
[----:B------:R-:W-:Y:S01]  /*21960*/  ULDC.64 UR4, c[0x0][0xa28] ;  /* 0x00028a0000047ab9 */ /* 0x000fe20000000a00 */
[----:B------:R-:W-:Y:S01]  /*21970*/  IMAD.MOV.U32 R5, RZ, RZ, RZ ;  /* 0x000000ffff057224 */ /* 0x000fe200078e00ff */
[----:B------:R-:W-:Y:S01]  /*21980*/  ISETP.NE.U32.AND P0, PT, RZ, UR4, PT ;  /* 0x00000004ff007c0c */ /* 0x000fe2000bf05070 */
[----:B------:R-:W-:Y:S01]  /*21990*/  ULDC.64 UR6, c[0x0][0x208] ;  /* 0x0000820000067ab9 */ /* 0x000fe20000000a00 */
[----:B-1----:R-:W-:Y:S01]  /*219a0*/  IMAD.MOV.U32 R0, RZ, RZ, RZ ;  /* 0x000000ffff007224 */ /* 0x002fe200078e00ff */
[----:B------:R-:W-:Y:S01]  /*219b0*/  ULDC.64 UR8, c[0x0][0xa08] ;  /* 0x0002820000087ab9 */ /* 0x000fe20000000a00 */
[----:B------:R-:W-:Y:S01]  /*219c0*/  ISETP.NE.AND.EX P0, PT, RZ, UR5, PT, P0 ;  /* 0x00000005ff007c0c */ /* 0x000fe2000bf05300 */
[----:B------:R-:W-:Y:S01]  /*219d0*/  ULDC.64 UR4, c[0x0][0xa00] ;  /* 0x0002800000047ab9 */ /* 0x000fe20000000a00 */
[----:B------:R-:W-:-:S11]  /*219e0*/  ULDC.64 UR10, c[0x0][0xa10] ;  /* 0x00028400000a7ab9 */ /* 0x000fd60000000a00 */
        /* <DEDUP_REMOVED lines=12> */
[----:B------:R-:W1:Y:S01]  /*21ab0*/  @P0 LDC.64 R6, c[0x0][0xa18] ;  /* 0x00028600ff060b82 */ /* 0x000e620000000a00 */
[----:B------:R-:W-:-:S04]  /*21ac0*/  ISETP.NE.U32.AND P1, PT, RZ, UR8, PT ;  /* 0x00000008ff007c0c */ /* 0x000fc8000bf25070 */
[----:B------:R-:W-:Y:S02]  /*21ad0*/  ISETP.NE.AND.EX P3, PT, RZ, UR9, PT, P1 ;  /* 0x00000009ff007c0c */ /* 0x000fe4000bf65310 */
[----:B------:R-:W-:-:S04]  /*21ae0*/  ISETP.NE.U32.AND P1, PT, RZ, UR10, PT ;  /* 0x0000000aff007c0c */ /* 0x000fc8000bf25070 */
[----:B------:R-:W-:Y:S01]  /*21af0*/  ISETP.NE.AND.EX P1, PT, RZ, UR11, PT, P1 ;  /* 0x0000000bff007c0c */ /* 0x000fe2000bf25310 */
[----:B-1----:R-:W-:Y:S01]  /*21b00*/  @P0 IMAD.WIDE R6, R19, 0x4, R6 ;  /* 0x0000000413060825 */ /* 0x002fe200078e0206 */
[----:B--2---:R1:W-:Y:S03]  /*21b10*/  STL [R1+0x2c], R0 ;  /* 0x00002c0001007387 */ /* 0x0043e60000100800 */
[----:B-1----:R-:W-:Y:S01]  /*21b20*/  IMAD.U32 R0, RZ, RZ, UR4 ;  /* 0x00000004ff007e24 */ /* 0x002fe2000f8e00ff */
[----:B------:R-:W-:Y:S02]  /*21b30*/  ULDC.64 UR4, c[0x0][0x3f8] ;  /* 0x0000fe0000047ab9 */ /* 0x000fe40000000a00 */
[----:B------:R-:W-:-:S03]  /*21b40*/  UISETP.NE.U32.AND UP0, UPT, UR4, URZ, UPT ;  /* 0x0000003f0400728c */ /* 0x000fc6000bf05070 */
[----:B------:R-:W-:Y:S01]  /*21b50*/  ULDC UR4, c[0x0][0x404] ;  /* 0x0001010000047ab9 */ /* 0x000fe20000000800 */
[----:B------:R-:W-:Y:S01]  /*21b60*/  UISETP.NE.AND.EX UP0, UPT, UR5, URZ, UPT, UP0 ;  /* 0x0000003f0500728c */ /* 0x000fe2000bf05300 */
[----:B------:R1:W5:Y:S01]  /*21b70*/  @P0 LDG.E R0, desc[UR6][R6.64] ;  /* 0x0000000606000981 */ /* 0x000362000c1e1900 */
[----:B------:R-:W-:Y:S01]  /*21b80*/  ULDC UR6, c[0x0][0x338] ;  /* 0x0000ce0000067ab9 */ /* 0x000fe20000000800 */
[----:B------:R-:W-:Y:S01]  /*21b90*/  ULDC UR5, c[0x0][0x2e0] ;  /* 0x0000b80000057ab9 */ /* 0x000fe20000000800 */
[----:B------:R-:W-:Y:S01]  /*21ba0*/  USEL UR4, UR4, 0x1, UP0 ;  /* 0x0000000104047887 */ /* 0x000fe20008000000 */
[----:B0-----:R-:W-:-:S03]  /*21bb0*/  IMAD.U32 R11, RZ, RZ, UR6 ;  /* 0x00000006ff0b7e24 */ /* 0x001fc6000f8e00ff */
[----:B------:R-:W-:-:S06]  /*21bc0*/  UIMAD UR4, UR4, UR5, URZ ;  /* 0x00000005040472a4 */ /* 0x000fcc000f8e023f */
[----:B------:R-:W-:Y:S01]  /*21bd0*/  IMAD.U32 R8, RZ, RZ, UR4 ;  /* 0x00000004ff087e24 */ /* 0x000fe2000f8e00ff */
[----:B-1----:R-:W-:Y:S06]  /*21be0*/  @P0 BRA `(.L_x_1622) ;  /* 0x0000000000140947 */ /* 0x002fec0003800000 */
[----:B------:R-:W-:Y:S05]  /*21bf0*/  @!P2 BRA `(.L_x_1622) ;  /* 0x000000000010a947 */ /* 0x000fea0003800000 */
[----:B------:R-:W-:Y:S02]  /*21c00*/  ULDC.64 UR4, c[0x0][0x208] ;  /* 0x0000820000047ab9 */ /* 0x000fe40000000a00 */
[----:B------:R-:W2:Y:S04]  /*21c10*/  LDG.E R7, desc[UR4][R2.64] ;  /* 0x0000000402077981 */ /* 0x000ea8000c1e1900 */
[----:B-----5:R-:W2:Y:S02]  /*21c20*/  LDG.E R0, desc[UR4][R2.64+0x4] ;  /* 0x0000040402007981 */ /* 0x020ea4000c1e1900 */
[----:B--2---:R-:W-:-:S07]  /*21c30*/  IMAD.IADD R0, R0, 0x1, -R7 ;  /* 0x0000000100007824 */ /* 0x004fce00078e0a07 */
.L_x_1622:
[----:B------:R-:W0:Y:S01]  /*21c40*/  LDC.64 R6, c[0x0][0xa08] ;  /* 0x00028200ff067b82 */ /* 0x000e220000000a00 */
[----:B------:R-:W-:Y:S01]  /*21c50*/  IMAD.MOV.U32 R9, RZ, RZ, RZ ;  /* 0x000000ffff097224 */ /* 0x000fe200078e00ff */
[----:B------:R-:W-:-:S06]  /*21c60*/  ULDC.64 UR4, c[0x0][0x208] ;  /* 0x0000820000047ab9 */ /* 0x000fcc0000000a00 */
[----:B------:R-:W1:Y:S01]  /*21c70*/  LDC.64 R2, c[0x0][0xa10] ;  /* 0x00028400ff027b82 */ /* 0x000e620000000a00 */
[----:B0-----:R-:W-:-:S05]  /*21c80*/  IMAD.WIDE R6, R19, 0x4, R6 ;  /* 0x0000000413067825 */ /* 0x001fca00078e0206 */
[----:B------:R-:W2:Y:S01]  /*21c90*/  @P3 LDG.E R9, desc[UR4][R6.64] ;  /* 0x0000000406093981 */ /* 0x000ea2000c1e1900 */
[----:B------:R-:W-:Y:S02]  /*21ca0*/  IMAD.MOV.U32 R4, RZ, RZ, RZ ;  /* 0x000000ffff047224 */ /* 0x000fe400078e00ff */
[----:B-1----:R-:W-:-:S05]  /*21cb0*/  IMAD.WIDE R2, R19, 0x4, R2 ;  /* 0x0000000413027825 */ /* 0x002fca00078e0202 */
[----:B------:R0:W5:Y:S01]  /*21cc0*/  @P1 LDG.E R4, desc[UR4][R2.64] ;  /* 0x0000000402041981 */ /* 0x000162000c1e1900 */
[----:B------:R-:W-:Y:S02]  /*21cd0*/  ULDC.64 UR4, c[0x0][0xa20] ;  /* 0x0002880000047ab9 */ /* 0x000fe40000000a00 */
[----:B------:R-:W-:-:S04]  /*21ce0*/  ISETP.NE.U32.AND P0, PT, RZ, UR4, PT ;  /* 0x00000004ff007c0c */ /* 0x000fc8000bf05070 */
[----:B------:R-:W-:Y:S01]  /*21cf0*/  ISETP.NE.AND.EX P0, PT, RZ, UR5, PT, P0 ;  /* 0x00000005ff007c0c */ /* 0x000fe2000bf05300 */
[----:B--2--5:R-:W-:-:S05]  /*21d00*/  IMAD.IADD R9, R9, 0x1, R5 ;  /* 0x0000000109097824 */ /* 0x024fca00078e0205 */
[----:B------:R0:W-:Y:S07]  /*21d10*/  STL [R1+0xc], R9 ;  /* 0x00000c0901007387 */ /* 0x0001ee0000100800 */
[----:B------:R-:W-:Y:S05]  /*21d20*/  @!P0 BRA `(.L_x_1623) ;  /* 0x0000000000148947 */ /* 0x000fea0003800000 */
[----:B0-----:R-:W0:Y:S01]  /*21d30*/  LDC.64 R8, c[0x0][0xa20] ;  /* 0x00028800ff087b82 */ /* 0x001e220000000a00 */
[----:B------:R-:W-:Y:S01]  /*21d40*/  ULDC.64 UR4, c[0x0][0x208] ;  /* 0x0000820000047ab9 */ /* 0x000fe20000000a00 */
[----:B0-----:R-:W-:-:S06]  /*21d50*/  IMAD.WIDE R8, R19, 0x4, R8 ;  /* 0x0000000413087825 */ /* 0x001fcc00078e0208 */
[----:B------:R1:W5:Y:S01]  /*21d60*/  LDG.E R8, desc[UR4][R8.64] ;  /* 0x0000000408087981 */ /* 0x000362000c1e1900 */
[----:B------:R-:W-:Y:S05]  /*21d70*/  BRA `(.L_x_1624) ;  /* 0x0000000000147947 */ /* 0x000fea0003800000 */
.L_x_1623:
[----:B------:R-:W-:Y:S05]  /*21d80*/  @!P3 BRA `(.L_x_1624) ;  /* 0x000000000010b947 */ /* 0x000fea0003800000 */
[----:B------:R-:W-:Y:S02]  /*21d90*/  ULDC.64 UR4, c[0x0][0x208] ;  /* 0x0000820000047ab9 */ /* 0x000fe40000000a00 */
[----:B------:R-:W2:Y:S04]  /*21da0*/  LDG.E R8, desc[UR4][R6.64] ;  /* 0x0000000406087981 */ /* 0x000ea8000c1e1900 */
[----:B------:R-:W2:Y:S02]  /*21db0*/  LDG.E R6, desc[UR4][R6.64+0x4] ;  /* 0x0000040406067981 */ /* 0x000ea4000c1e1900 */
[----:B--2---:R-:W-:-:S07]  /*21dc0*/  IMAD.IADD R8, R6, 0x1, -R8 ;  /* 0x0000000106087824 */ /* 0x004fce00078e0a08 */
.L_x_1624:
[----:B------:R-:W-:Y:S02]  /*21dd0*/  ULDC.64 UR4, c[0x0][0x208] ;  /* 0x0000820000047ab9 */ /* 0x000fe40000000a00 */
[----:B------:R-:W2:Y:S04]  /*21de0*/  @P1 LDG.E R6, desc[UR4][R2.64] ;  /* 0x0000000402061981 */ /* 0x000ea8000c1e1900 */
[----:B0-----:R-:W2:Y:S01]  /*21df0*/  @P1 LDG.E R2, desc[UR4][R2.64+0x4] ;  /* 0x0000040402021981 */ /* 0x001ea2000c1e1900 */
[----:B-----5:R-:W-:Y:S02]  /*21e00*/  IMAD.IADD R7, R8, 0x1, -R5 ;  /* 0x0000000108077824 */ /* 0x020fe400078e0a05 */
[----:B--2---:R-:W-:Y:S01]  /*21e10*/  @P1 IMAD.IADD R11, R2, 0x1, -R6 ;  /* 0x00000001020b1824 */ /* 0x004fe200078e0a06 */
[----:B------:R-:W-:-:S03]  /*21e20*/  LEA R6, R17, 0x80, 0x7 ;  /* 0x0000008011067811 */ /* 0x000fc600078e38ff */
[----:B------:R-:W-:-:S04]  /*21e30*/  IMAD.IADD R5, R7, 0x1, R11 ;  /* 0x0000000107057824 */ /* 0x000fc800078e020b */
[C---:B------:R-:W-:Y:S01]  /*21e40*/  VIADD R20, R5.reuse, 0x5f ;  /* 0x0000005f05147836 */ /* 0x040fe20000000000 */
[----:B------:R-:W-:-:S03]  /*21e50*/  IADD3 R6, R5, R6, -R0 ;  /* 0x0000000605067210 */ /* 0x000fc60007ffe800 */
[----:B------:R-:W-:-:S05]  /*21e60*/  IMAD.HI R20, R20, 0x2aaaaaab, RZ ;  /* 0x2aaaaaab14147827 */ /* 0x000fca00078e02ff */
[----:B------:R-:W-:-:S04]  /*21e70*/  SHF.R.U32.HI R2, RZ, 0x1f, R20 ;  /* 0x0000001fff027819 */ /* 0x000fc80000011614 */
[----:B------:R-:W-:Y:S02]  /*21e80*/  LEA.HI.SX32 R20, R20, R2, 0x1c ;  /* 0x0000000214147211 */ /* 0x000fe400078fe2ff */
[----:B------:R-:W0:Y:S02]  /*21e90*/  LDC.64 R2, c[0x0][0x9e0] ;  /* 0x00027800ff027b82 */ /* 0x000e240000000a00 */
[----:B0-----:R-:W-:Y:S01]  /*21ea0*/  ISETP.GE.AND P2, PT, R3, 0x1, PT ;  /* 0x000000010300780c */ /* 0x001fe20003f46270 */
[----:B------:R-:W-:-:S12]  /*21eb0*/  IMAD.IADD R2, R6, 0x1, R2 ;  /* 0x0000000106027824 */ /* 0x000fd800078e0202 */
[----:B------:R-:W-:Y:S05]  /*21ec0*/  @!P2 BRA `(.L_x_1625) ;  /* 0x000000000048a947 */ /* 0x000fea0003800000 */
[C---:B------:R-:W-:Y:S01]  /*21ed0*/  ISETP.GT.AND P0, PT, R6.reuse, RZ, PT ;  /* 0x000000ff0600720c */ /* 0x040fe20003f04270 */
[----:B------:R-:W-:Y:S01]  /*21ee0*/  BSSY B0, `(.L_x_1626) ;  /* 0x000000e000007945 */ /* 0x000fe20003800000 */
[----:B------:R-:W-:-:S11]  /*21ef0*/  VIADD R10, R6, 0xffffffff ;  /* 0xffffffff060a7836 */ /* 0x000fd60000000000 */
[----:B------:R-:W-:Y:S05]  /*21f00*/  @P0 BRA `(.L_x_1627) ;  /* 0x00000000001c0947 */ /* 0x000fea0003800000 */
[----:B------:R-:W-:Y:S01]  /*21f10*/  ISETP.NE.AND P0, PT, R3, 0x1, PT ;  /* 0x000000010300780c */ /* 0x000fe20003f05270 */
[----:B------:R-:W-:-:S12]  /*21f20*/  IMAD.MOV R10, RZ, RZ, -R6 ;  /* 0x000000ffff0a7224 */ /* 0x000fd800078e0a06 */
[----:B-1----:R-:W0:Y:S02]  /*21f30*/  @P0 LDC.64 R8, c[0x0][0x9e8] ;  /* 0x00027a00ff080b82 */ /* 0x002e240000000a00 */
[----:B0-----:R-:W-:-:S05]  /*21f40*/  @P0 IMAD.HI.U32 R8, R10, R8, RZ ;  /* 0x000000080a080227 */ /* 0x001fca00078e00ff */
[----:B------:R-:W-:-:S04]  /*21f50*/  @P0 SHF.R.U32.HI R10, RZ, R9, R8 ;  /* 0x00000009ff0a0219 */ /* 0x000fc80000011608 */
[----:B------:R-:W-:Y:S01]  /*21f60*/  LOP3.LUT R10, RZ, R10, RZ, 0x33, !PT ;  /* 0x0000000aff0a7212 */ /* 0x000fe200078e33ff */
[----:B------:R-:W-:Y:S06]  /*21f70*/  BRA `(.L_x_1628) ;  /* 0x0000000000107947 */ /* 0x000fec0003800000 */
.L_x_1627:
[----:B------:R-:W-:-:S13]  /*21f80*/  ISETP.NE.AND P0, PT, R3, 0x1, PT ;  /* 0x000000010300780c */ /* 0x000fda0003f05270 */
[----:B-1----:R-:W0:Y:S02]  /*21f90*/  @P0 LDC.64 R8, c[0x0][0x9e8] ;  /* 0x00027a00ff080b82 */ /* 0x002e240000000a00 */
[----:B0-----:R-:W-:-:S05]  /*21fa0*/  @P0 IMAD.HI.U32 R8, R10, R8, RZ ;  /* 0x000000080a080227 */ /* 0x001fca00078e00ff */
[----:B------:R-:W-:-:S07]  /*21fb0*/  @P0 SHF.R.U32.HI R10, RZ, R9, R8 ;  /* 0x00000009ff0a0219 */ /* 0x000fce0000011608 */
.L_x_1628:
[----:B------:R-:W-:Y:S05]  /*21fc0*/  BSYNC B0 ;  /* 0x0000000000007941 */ /* 0x000fea0003800000 */
.L_x_1626:
[----:B------:R-:W-:-:S05]  /*21fd0*/  IMAD R10, R10, R3, R3 ;  /* 0x000000030a0a7224 */ /* 0x000fca00078e0203 */
[----:B------:R-:W-:-:S07]  /*21fe0*/  VIMNMX R2, R2, R10, PT ;  /* 0x0000000a02027248 */ /* 0x000fce0003fe0100 */
.L_x_1625:
        /* <DEDUP_REMOVED lines=10> */
[----:B-1----:R-:W0:Y:S02]  /*22090*/  @P0 LDC.64 R8, c[0x0][0x9e8] ;  /* 0x00027a00ff080b82 */ /* 0x002e240000000a00 */
[----:B0-----:R-:W-:-:S05]  /*220a0*/  @P0 IMAD.HI.U32 R8, R10, R8, RZ ;  /* 0x000000080a080227 */ /* 0x001fca00078e00ff */
[----:B------:R-:W-:-:S04]  /*220b0*/  @P0 SHF.R.U32.HI R10, RZ, R9, R8 ;  /* 0x00000009ff0a0219 */ /* 0x000fc80000011608 */
[----:B------:R-:W-:Y:S01]  /*220c0*/  LOP3.LUT R10, RZ, R10, RZ, 0x33, !PT ;  /* 0x0000000aff0a7212 */ /* 0x000fe200078e33ff */
[----:B------:R-:W-:Y:S06]  /*220d0*/  BRA `(.L_x_1632) ;  /* 0x0000000000147947 */ /* 0x000fec0003800000 */
.L_x_1631:
[----:B------:R-:W-:Y:S01]  /*220e0*/  ISETP.NE.AND P0, PT, R3, 0x1, PT ;  /* 0x000000010300780c */ /* 0x000fe20003f05270 */
[----:B------:R-:W-:-:S12]  /*220f0*/  IMAD.MOV.U32 R10, RZ, RZ, R0 ;  /* 0x000000ffff0a7224 */ /* 0x000fd800078e0000 */
[----:B-1----:R-:W0:Y:S02]  /*22100*/  @P0 LDC.64 R8, c[0x0][0x9e8] ;  /* 0x00027a00ff080b82 */ /* 0x002e240000000a00 */
[----:B0-----:R-:W-:-:S05]  /*22110*/  @P0 IMAD.HI.U32 R8, R0, R8, RZ ;  /* 0x0000000800080227 */ /* 0x001fca00078e00ff */
[----:B------:R-:W-:-:S07]  /*22120*/  @P0 SHF.R.U32.HI R10, RZ, R9, R8 ;  /* 0x00000009ff0a0219 */ /* 0x000fce0000011608 */
.L_x_1632:
[----:B------:R-:W-:Y:S05]  /*22130*/  BSYNC B0 ;  /* 0x0000000000007941 */ /* 0x000fea0003800000 */
.L_x_1630:
[----:B------:R-:W-:-:S05]  /*22140*/  IMAD R3, R10, R3, RZ ;  /* 0x000000030a037224 */ /* 0x000fca00078e02ff */
[----:B------:R-:W-:-:S07]  /*22150*/  VIMNMX R5, R5, R3, !PT ;  /* 0x0000000305057248 */ /* 0x000fce0007fe0100 */
.L_x_1629:
[----:B------:R-:W-:Y:S01]  /*22160*/  VIADD R3, R2, 0x5f ;  /* 0x0000005f02037836 */ /* 0x000fe20000000000 */
[----:B------:R-:W-:Y:S01]  /*22170*/  BSSY B0, `(.L_x_1633) ;  /* 0x00000e9000007945 */ /* 0x000fe20003800000 */
[----:B------:R-:W-:Y:S01]  /*22180*/  IMAD.HI R5, R5, 0x2aaaaaab, RZ ;  /* 0x2aaaaaab05057827 */ /* 0x000fe200078e02ff */
[----:B------:R-:W-:-:S03]  /*22190*/  PLOP3.LUT P2, PT, PT, PT, PT, 0x80, 0x0 ;  /* 0x000000000000781c */ /* 0x000fc60003f4f070 */
[----:B------:R-:W-:-:S05]  /*221a0*/  IMAD.HI R3, R3, 0x2aaaaaab, RZ ;  /* 0x2aaaaaab03037827 */ /* 0x000fca00078e02ff */
[----:B------:R-:W-:-:S04]  /*221b0*/  SHF.R.U32.HI R2, RZ, 0x1f, R3 ;  /* 0x0000001fff027819 */ /* 0x000fc80000011603 */
[----:B------:R-:W-:Y:S02]  /*221c0*/  LEA.HI.SX32 R3, R3, R2, 0x1c ;  /* 0x0000000203037211 */ /* 0x000fe400078fe2ff */
[----:B------:R-:W-:Y:S02]  /*221d0*/  SHF.R.U32.HI R2, RZ, 0x1f, R5 ;  /* 0x0000001fff027819 */ /* 0x000fe40000011605 */
[----:B------:R-:W-:Y:S02]  /*221e0*/  VIMNMX R3, R20, R3, PT ;  /* 0x0000000314037248 */ /* 0x000fe40003fe0100 */
[----:B------:R-:W-:-:S04]  /*221f0*/  LEA.HI.SX32 R2, R5, R2, 0x1c ;  /* 0x0000000205027211 */ /* 0x000fc800078fe2ff */
[----:B------:R-:W-:-:S05]  /*22200*/  VIMNMX R2, RZ, R2, !PT ;  /* 0x00000002ff027248 */ /* 0x000fca0007fe0100 */
[--C-:B------:R-:W-:Y:S02]  /*22210*/  IMAD R2, R2, 0x60, -R7.reuse ;  /* 0x0000006002027824 */ /* 0x100fe400078e0a07 */
[----:B------:R-:W-:-:S03]  /*22220*/  IMAD R7, R3, 0x60, -R7 ;  /* 0x0000006003077824 */ /* 0x000fc600078e0a07 */
[----:B------:R-:W-:Y:S02]  /*22230*/  VIMNMX R3, RZ, R2, !PT ;  /* 0x00000002ff037248 */ /* 0x000fe40007fe0100 */
[----:B------:R-:W-:-:S03]  /*22240*/  VIMNMX R11, R7, R11, PT ;  /* 0x0000000b070b7248 */ /* 0x000fc60003fe0100 */
[----:B-1----:R-:W-:Y:S01]  /*22250*/  IMAD.WIDE.U32 R8, R3, -0x55555555, RZ ;  /* 0xaaaaaaab03087825 */ /* 0x002fe200078e00ff */
[----:B------:R-:W-:-:S04]  /*22260*/  ISETP.GT.AND P0, PT, R11, R3, PT ;  /* 0x000000030b00720c */ /* 0x000fc80003f04270 */
[----:B------:R-:W-:-:S05]  /*22270*/  SHF.R.U32.HI R2, RZ, 0x6, R9 ;  /* 0x00000006ff027819 */ /* 0x000fca0000011609 */
[----:B------:R-:W-:-:S04]  /*22280*/  IMAD.MOV.U32 R7, RZ, RZ, R2 ;  /* 0x000000ffff077224 */ /* 0x000fc800078e0002 */
[----:B------:R-:W-:-:S04]  /*22290*/  @P0 VIADD R3, R11, 0x5f ;  /* 0x0000005f0b030836 */ /* 0x000fc80000000000 */
[----:B------:R-:W-:-:S05]  /*222a0*/  @P0 IMAD.HI R3, R3, 0x2aaaaaab, RZ ;  /* 0x2aaaaaab03030827 */ /* 0x000fca00078e02ff */
[----:B------:R-:W-:-:S04]  /*222b0*/  @P0 SHF.R.U32.HI R5, RZ, 0x1f, R3 ;  /* 0x0000001fff050819 */ /* 0x000fc80000011603 */
[----:B------:R-:W-:-:S04]  /*222c0*/  @P0 LEA.HI.SX32 R7, R3, R5, 0x1c ;  /* 0x0000000503070211 */ /* 0x000fc800078fe2ff */
[----:B------:R-:W-:-:S13]  /*222d0*/  ISETP.GT.AND P0, PT, R7, R2, PT ;  /* 0x000000020700720c */ /* 0x000fda0003f04270 */
[----:B------:R-:W-:Y:S05]  /*222e0*/  @!P0 BRA `(.L_x_1634) ;  /* 0x0000000c00448947 */ /* 0x000fea0003800000 */
[----:B------:R-:W0:Y:S01]  /*222f0*/  LDC R3, c[0x0][0x428] ;  /* 0x00010a00ff037b82 */ /* 0x000e220000000800 */
[----:B------:R-:W-:Y:S01]  /*22300*/  UMOV UR4, 0xffffffff ;  /* 0xffffffff00047882 */ /* 0x000fe20000000000 */
[----:B0-----:R-:W-:Y:S01]  /*22310*/  ISETP.NE.AND P0, PT, R3, 0x1, PT ;  /* 0x000000010300780c */ /* 0x001fe20003f05270 */
[----:B------:R-:W-:-:S12]  /*22320*/  IMAD.MOV.U32 R3, RZ, RZ, R18 ;  /* 0x000000ffff037224 */ /* 0x000fd800078e0012 */
[----:B------:R-:W0:Y:S08]  /*22330*/  @P0 LDC R5, c[0x0][0x42c] ;  /* 0x00010b00ff050b82 */ /* 0x000e300000000800 */
[----:B------:R-:W1:Y:S01]  /*22340*/  @P0 LDC R8, c[0x0][0x430] ;  /* 0x00010c00ff080b82 */ /* 0x000e620000000800 */
[----:B0-----:R-:W-:-:S05]  /*22350*/  @P0 IMAD.HI.U32 R5, R18, R5, RZ ;  /* 0x0000000512050227 */ /* 0x001fca00078e00ff */
[----:B-1----:R-:W-:Y:S02]  /*22360*/  @P0 SHF.R.U32.HI R3, RZ, R8, R5 ;  /* 0x00000008ff030219 */ /* 0x002fe40000011605 */
[----:B------:R-:W-:Y:S01]  /*22370*/  SEL R5, R19, RZ, !P1 ;  /* 0x000000ff13057207 */ /* 0x000fe20004800000 */
[----:B------:R-:W-:Y:S06]  /*22380*/  BRA.DIV UR4, `(.L_x_1635) ;  /* 0x0000005e04e87947 */ /* 0x000fec000b800000 */
.L_x_1794:
[----:B------:R-:W-:-:S03]  /*22390*/  UMOV UR4, 0xffffffff ;  /* 0xffffffff00047882 */ /* 0x000fc60000000000 */
[----:B------:R-:W-:Y:S05]  /*223a0*/  BRA.DIV UR4, `(.L_x_1636) ;  /* 0x0000006204147947 */ /* 0x000fea000b800000 */
[----:B------:R-:W-:-:S13]  /*223b0*/  ELECT P6, URZ, PT ;  /* 0x00000000003f782f */ /* 0x000fda00038c0000 */
.L_x_1797:
        /* <DEDUP_REMOVED lines=12> */
.L_x_1798:
[----:B------:R-:W-:Y:S05]  /*22480*/  BSYNC B1 ;  /* 0x0000000000017941 */ /* 0x000fea0003800000 */
.L_x_1637:
        /* <DEDUP_REMOVED lines=8> */
.L_x_1799:
        /* <DEDUP_REMOVED lines=11> */
.L_x_1642:
        /* <DEDUP_REMOVED lines=13> */
[----:B------:R-:W-:-:S04]  /*22690*/  IMAD R9, R7, 0x60, R4 ;  /* 0x0000006007097824 */ /* 0x000fc800078e0204 */
        /* <DEDUP_REMOVED lines=16> */
.L_x_1800:
        /* <DEDUP_REMOVED lines=8> */
.L_x_1644:
[----:B01----:R-:W2:Y:S01]  /*22820*/  LDL R10, [R1+0x4] ;  /* 0x00000400010a7983 */ /* 0x003ea20000100800 */
        /* <DEDUP_REMOVED lines=11> */
[----:B------:R-:W-:-:S13]  /*228e0*/  R2UR UR6, R8 ;  /* 0x00000000080672ca */ /* 0x000fda00000e0000 */
[----:B------:R-:W-:Y:S02]  /*228f0*/  UIADD3 UR8, UR6, 0x400, URZ ;  /* 0x0000040006087890 */ /* 0x000fe4000fffe03f */
[----:B------:R-:W-:-:S03]  /*22900*/  UIADD3 UR14, UR6, 0x3400, URZ ;  /* 0x00003400060e7890 */ /* 0x000fc6000fffe03f */
[----:B------:R-:W-:-:S04]  /*22910*/  UMOV UR6, 0x0 ;  /* 0x0000000000067882 */ /* 0x000fc80000000000 */
[----:B------:R0:W-:Y:S02]  /*22920*/  UTMALDG.4D [UR8], [UR4], desc[UR6] ;  /* 0x00000608040075b4 */ /* 0x0001e40008019000 */
[----:B0-----:R-:W-:Y:S01]  /*22930*/  UMOV UR8, UR14 ;  /* 0x0000000e00087c82 */ /* 0x001fe20008000000 */
[----:B------:R-:W-:Y:S02]  /*22940*/  UMOV UR10, UR15 ;  /* 0x0000000f000a7c82 */ /* 0x000fe40008000000 */
[----:B------:R1:W-:Y:S02]  /*22950*/  UTMALDG.4D [UR8], [UR4], desc[UR6] ;  /* 0x00000608040075b4 */ /* 0x0003e40008019000 */
[----:B-1----:R-:W-:Y:S01]  /*22960*/  NOP ;  /* 0x0000000000007918 */ /* 0x002fe20000000000 */
.L_x_1640:
[----:B------:R-:W-:Y:S05]  /*22970*/  BSYNC B1 ;  /* 0x0000000000017941 */ /* 0x000fea0003800000 */
.L_x_1639:
[----:B0-----:R-:W2:Y:S04]  /*22980*/  LDL.LU R8, [R1+0x4] ;  /* 0x0000040001087983 */ /* 0x001ea80000300800 */
[----:B------:R-:W3:Y:S01]  /*22990*/  LDL.LU R10, [R1+0x14] ;  /* 0x00001400010a7983 */ /* 0x000ee20000300800 */
[----:B------:R-:W-:Y:S01]  /*229a0*/  VIADD R7, R7, 0xfffffffe ;  /* 0xfffffffe07077836 */ /* 0x000fe20000000000 */
[----:B------:R-:W-:Y:S01]  /*229b0*/  PLOP3.LUT P2, PT, PT, PT, PT, 0x8, 0x0 ;  /* 0x000000000000781c */ /* 0x000fe20003f4e170 */
[----:B--2---:R-:W-:-:S05]  /*229c0*/  VIADD R8, R8, 0x1 ;  /* 0x0000000108087836 */ /* 0x004fca0000000000 */
[----:B------:R-:W-:-:S04]  /*229d0*/  ISETP.NE.AND P0, PT, R8, 0x2, PT ;  /* 0x000000020800780c */ /* 0x000fc80003f05270 */
[----:B------:R-:W-:Y:S02]  /*229e0*/  SEL R9, RZ, 0x1, P0 ;  /* 0x00000001ff097807 */ /* 0x000fe40000000000 */
[----:B------:R-:W-:Y:S02]  /*229f0*/  SEL R8, R8, RZ, P0 ;  /* 0x000000ff08087207 */ /* 0x000fe40000000000 */
[----:B---3--:R-:W-:Y:S02]  /*22a00*/  LOP3.LUT R10, R10, R9, RZ, 0x3c, !PT ;  /* 0x000000090a0a7212 */ /* 0x008fe400078e3cff */
[----:B------:R-:W-:-:S03]  /*22a10*/  ISETP.GE.AND P0, PT, R7, R2, PT ;  /* 0x000000020700720c */ /* 0x000fc60003f06270 */
[----:B------:R0:W-:Y:S04]  /*22a20*/  STL [R1+0x14], R10 ;  /* 0x0000140a01007387 */ /* 0x0001e80000100800 */
[----:B------:R0:W-:Y:S06]  /*22a30*/  STL [R1+0x4], R8 ;  /* 0x0000040801007387 */ /* 0x0001ec0000100800 */
[----:B------:R-:W-:Y:S05]  /*22a40*/  @!P0 BRA `(.L_x_1634) ;  /* 0x00000004006c8947 */ /* 0x000fea0003800000 */
.L_x_1651:
[----:B------:R-:W-:Y:S05]  /*22a50*/  YIELD ;  /* 0x0000000000007946 */ /* 0x000fea0003800000 */
[----:B------:R-:W-:Y:S04]  /*22a60*/  BSSY B1, `(.L_x_1645) ;  /* 0x000004d000017945 */ /* 0x000fe80003800000 */
[----:B-1----:R-:W-:Y:S05]  /*22a70*/  @!P6 BRA `(.L_x_1646) ;  /* 0x00000004002ce947 */ /* 0x002fea0003800000 */
[----:B0-----:R-:W2:Y:S04]  /*22a80*/  LDL R8, [R1+0x4] ;  /* 0x0000040001087983 */ /* 0x001ea80000100800 */
[----:B------:R-:W3:Y:S01]  /*22a90*/  LDL R9, [R1+0x14] ;  /* 0x0000140001097983 */ /* 0x000ee20000100800 */
[----:B--2---:R-:W-:Y:S01]  /*22aa0*/  IMAD R8, R8, 0x8, R11 ;  /* 0x0000000808087824 */ /* 0x004fe200078e020b */
[----:B---3--:R-:W-:-:S04]  /*22ab0*/  SHF.L.U32 R9, R9, 0x1f, RZ ;  /* 0x0000001f09097819 */ /* 0x008fc800000006ff */
[----:B------:R-:W0:Y:S02]  /*22ac0*/  SYNCS.PHASECHK.TRANS64.TRYWAIT P0, [R8+URZ+0x2a8a0], R9 ;  /* 0x02a8a009080075a7 */ /* 0x000e24000800017f */
[----:B0-----:R-:W-:Y:S05]  /*22ad0*/  @!P0 BRA `(.L_x_1647) ;  /* 0x0000005800a48947 */ /* 0x001fea0003800000 */
.L_x_1801:
        /* <DEDUP_REMOVED lines=11> */
.L_x_1648:
        /* <DEDUP_REMOVED lines=13> */
[----:B------:R-:W-:-:S05]  /*22c60*/  IMAD R10, R7, 0x60, R4 ;  /* 0x00000060070a7824 */ /* 0x000fca00078e0204 */
[----:B------:R-:W-:-:S07]  /*22c70*/  R2UR UR11, R10 ;  /* 0x000000000a0b72ca */ /* 0x000fce00000e0000 */
        /* <DEDUP_REMOVED lines=14> */
.L_x_1802:
        /* <DEDUP_REMOVED lines=8> */
.L_x_1650:
        /* <DEDUP_REMOVED lines=21> */
.L_x_1646:
[----:B------:R-:W-:Y:S05]  /*22f30*/  BSYNC B1 ;  /* 0x0000000000017941 */ /* 0x000fea0003800000 */
.L_x_1645:
[----:B0-----:R-:W2:Y:S04]  /*22f40*/  LDL.LU R8, [R1+0x4] ;  /* 0x0000040001087983 */ /* 0x001ea80000300800 */
[----:B------:R-:W3:Y:S01]  /*22f50*/  LDL.LU R10, [R1+0x14] ;  /* 0x00001400010a7983 */ /* 0x000ee20000300800 */
[----:B--2---:R-:W-:-:S05]  /*22f60*/  VIADD R8, R8, 0x1 ;  /* 0x0000000108087836 */ /* 0x004fca0000000000 */
[----:B------:R-:W-:-:S04]  /*22f70*/  ISETP.NE.AND P0, PT, R8, 0x2, PT ;  /* 0x000000020800780c */ /* 0x000fc80003f05270 */
[----:B------:R-:W-:Y:S02]  /*22f80*/  SEL R9, RZ, 0x1, P0 ;  /* 0x00000001ff097807 */ /* 0x000fe40000000000 */
[----:B------:R-:W-:Y:S02]  /*22f90*/  SEL R8, R8, RZ, P0 ;  /* 0x000000ff08087207 */ /* 0x000fe40000000000 */
[----:B---3--:R-:W-:Y:S02]  /*22fa0*/  LOP3.LUT R10, R10, R9, RZ, 0x3c, !PT ;  /* 0x000000090a0a7212 */ /* 0x008fe400078e3cff */
[C---:B------:R-:W-:Y:S01]  /*22fb0*/  ISETP.GT.AND P0, PT, R7.reuse, R2, PT ;  /* 0x000000020700720c */ /* 0x040fe20003f04270 */
[----:B------:R-:W-:Y:S02]  /*22fc0*/  VIADD R7, R7, 0xffffffff ;  /* 0xffffffff07077836 */ /* 0x000fe40000000000 */
[----:B------:R1:W-:Y:S04]  /*22fd0*/  STL [R1+0x14], R10 ;  /* 0x0000140a01007387 */ /* 0x0003e80000100800 */
[----:B------:R1:W-:Y:S06]  /*22fe0*/  STL [R1+0x4], R8 ;  /* 0x0000040801007387 */ /* 0x0003ec0000100800 */
[----:B------:R-:W-:Y:S05]  /*22ff0*/  @P0 BRA `(.L_x_1651) ;  /* 0xfffffff800940947 */ /* 0x000fea000383ffff */
.L_x_1634:
[----:B------:R-:W-:Y:S05]  /*23000*/  BSYNC B0 ;  /* 0x0000000000007941 */ /* 0x000fea0003800000 */
.L_x_1633:
[----:B------:R-:W2:Y:S01]  /*23010*/  LDC.64 R2, c[0x0][0x9e0] ;  /* 0x00027800ff027b82 */ /* 0x000ea20000000a00 */
[----:B------:R-:W-:Y:S07]  /*23020*/  @!P2 WARPSYNC.ALL ;  /* 0x000000000000a948 */ /* 0x000fee0003800000 */
[----:B------:R-:W-:Y:S01]  /*23030*/  @!P2 BAR.SYNC.DEFER_BLOCKING 0xc, 0x120 ;  /* 0x030480000000ab1d */ /* 0x000fe20000010000 */
[----:B--2---:R-:W-:Y:S01]  /*23040*/  ISETP.GE.AND P1, PT, R3, 0x1, PT ;  /* 0x000000010300780c */ /* 0x004fe20003f26270 */
        /* <DEDUP_REMOVED lines=8> */
[----:B------:R-:W2:Y:S02]  /*230d0*/  @P0 LDC.64 R4, c[0x0][0x9e8] ;  /* 0x00027a00ff040b82 */ /* 0x000ea40000000a00 */
[----:B--2---:R-:W-:-:S05]  /*230e0*/  @P0 IMAD.HI.U32 R4, R6, R4, RZ ;  /* 0x0000000406040227 */ /* 0x004fca00078e00ff */
[----:B------:R-:W-:-:S04]  /*230f0*/  @P0 SHF.R.U32.HI R6, RZ, R5, R4 ;  /* 0x00000005ff060219 */ /* 0x000fc80000011604 */
[----:B------:R-:W-:Y:S01]  /*23100*/  LOP3.LUT R7, RZ, R6, RZ, 0x33, !PT ;  /* 0x00000006ff077212 */ /* 0x000fe200078e33ff */
[----:B------:R-:W-:Y:S06]  /*23110*/  BRA `(.L_x_1655) ;  /* 0x0000000000107947 */ /* 0x000fec0003800000 */
.L_x_1654:
[----:B------:R-:W-:-:S13]  /*23120*/  ISETP.NE.AND P0, PT, R3, 0x1, PT ;  /* 0x000000010300780c */ /* 0x000fda0003f05270 */
[----:B------:R-:W2:Y:S02]  /*23130*/  @P0 LDC.64 R4, c[0x0][0x9e8] ;  /* 0x00027a00ff040b82 */ /* 0x000ea40000000a00 */
[----:B--2---:R-:W-:-:S05]  /*23140*/  @P0 IMAD.HI.U32 R4, R7, R4, RZ ;  /* 0x0000000407040227 */ /* 0x004fca00078e00ff */
[----:B------:R-:W-:-:S07]  /*23150*/  @P0 SHF.R.U32.HI R7, RZ, R5, R4 ;  /* 0x00000005ff070219 */ /* 0x000fce0000011604 */
.L_x_1655:
[----:B------:R-:W-:Y:S05]  /*23160*/  BSYNC B0 ;  /* 0x0000000000007941 */ /* 0x000fea0003800000 */
.L_x_1653:
[----:B------:R-:W-:-:S05]  /*23170*/  IMAD R7, R7, R3, R3 ;  /* 0x0000000307077224 */ /* 0x000fca00078e0203 */
[----:B------:R-:W-:-:S07]  /*23180*/  VIMNMX R2, R2, R7, PT ;  /* 0x0000000702027248 */ /* 0x000fce0003fe0100 */
.L_x_1652:
[----:B------:R-:W-:Y:S01]  /*23190*/  VIADD R2, R2, 0x5f ;  /* 0x0000005f02027836 */ /* 0x000fe20000000000 */
[----:B------:R-:W-:-:S03]  /*231a0*/  ULDC UR4, c[0x0][0x9dc] ;  /* 0x0002770000047ab9 */ /* 0x000fc60000000800 */
[----:B------:R-:W-:-:S05]  /*231b0*/  IMAD.HI R2, R2, 0x2aaaaaab, RZ ;  /* 0x2aaaaaab02027827 */ /* 0x000fca00078e02ff */
[----:B------:R-:W-:-:S04]  /*231c0*/  SHF.R.U32.HI R5, RZ, 0x1f, R2 ;  /* 0x0000001fff057819 */ /* 0x000fc80000011602 */
[----:B------:R-:W-:Y:S01]  /*231d0*/  LEA.HI.SX32 R5, R2, R5, 0x1c ;  /* 0x0000000502057211 */ /* 0x000fe200078fe2ff */
[----:B------:R-:W-:-:S03]  /*231e0*/  VIADD R2, R0, -UR4 ;  /* 0x8000000400027c36 */ /* 0x000fc60008000000 */
[----:B------:R-:W-:-:S05]  /*231f0*/  VIMNMX R6, R20, R5, PT ;  /* 0x0000000514067248 */ /* 0x000fca0003fe0100 */
[----:B------:R2:W-:Y:S01]  /*23200*/  STL [R1+0x24], R6 ;  /* 0x0000240601007387 */ /* 0x0005e20000100800 */
[----:B------:R-:W-:Y:S05]  /*23210*/  @!P1 BRA `(.L_x_1656) ;  /* 0x0000000000449947 */ /* 0x000fea0003800000 */
[----:B------:R-:W-:Y:S01]  /*23220*/  ISETP.GT.AND P0, PT, R0, -0x1, PT ;  /* 0xffffffff0000780c */ /* 0x000fe20003f04270 */
[----:B------:R-:W-:-:S12]  /*23230*/  BSSY B0, `(.L_x_1657) ;  /* 0x000000d000007945 */ /* 0x000fd80003800000 */
[----:B------:R-:W-:Y:S05]  /*23240*/  @P0 BRA `(.L_x_1658) ;  /* 0x00000000001c0947 */ /* 0x000fea0003800000 */
[----:B------:R-:W-:Y:S02]  /*23250*/  ISETP.NE.AND P0, PT, R3, 0x1, PT ;  /* 0x000000010300780c */ /* 0x000fe40003f05270 */
[----:B------:R-:W-:-:S11]  /*23260*/  LOP3.LUT R7, RZ, R0, RZ, 0x33, !PT ;  /* 0x00000000ff077212 */ /* 0x000fd600078e33ff */
[----:B------:R-:W3:Y:S02]  /*23270*/  @P0 LDC.64 R4, c[0x0][0x9e8] ;  /* 0x00027a00ff040b82 */ /* 0x000ee40000000a00 */
[----:B---3--:R-:W-:-:S05]  /*23280*/  @P0 IMAD.HI.U32 R4, R7, R4, RZ ;  /* 0x0000000407040227 */ /* 0x008fca00078e00ff */
[----:B------:R-:W-:-:S04]  /*23290*/  @P0 SHF.R.U32.HI R7, RZ, R5, R4 ;  /* 0x00000005ff070219 */ /* 0x000fc80000011604 */
[----:B------:R-:W-:Y:S01]  /*232a0*/  LOP3.LUT R0, RZ, R7, RZ, 0x33, !PT ;  /* 0x00000007ff007212 */ /* 0x000fe200078e33ff */
[----:B------:R-:W-:Y:S06]  /*232b0*/  BRA `(.L_x_1659) ;  /* 0x0000000000107947 */ /* 0x000fec0003800000 */
.L_x_1658:
[----:B------:R-:W-:-:S13]  /*232c0*/  ISETP.NE.AND P0, PT, R3, 0x1, PT ;  /* 0x000000010300780c */ /* 0x000fda0003f05270 */
[----:B------:R-:W3:Y:S02]  /*232d0*/  @P0 LDC.64 R4, c[0x0][0x9e8] ;  /* 0x00027a00ff040b82 */ /* 0x000ee40000000a00 */
[----:B---3--:R-:W-:-:S05]  /*232e0*/  @P0 IMAD.HI.U32 R4, R0, R4, RZ ;  /* 0x0000000400040227 */ /* 0x008fca00078e00ff */
[----:B------:R-:W-:-:S07]  /*232f0*/  @P0 SHF.R.U32.HI R0, RZ, R5, R4 ;  /* 0x00000005ff000219 */ /* 0x000fce0000011604 */
.L_x_1659:
[----:B------:R-:W-:Y:S05]  /*23300*/  BSYNC B0 ;  /* 0x0000000000007941 */ /* 0x000fea0003800000 */
.L_x_1657:
[----:B------:R-:W-:-:S05]  /*23310*/  IMAD R3, R0, R3, RZ ;  /* 0x0000000300037224 */ /* 0x000fca00078e02ff */
[----:B------:R-:W-:-:S07]  /*23320*/  VIMNMX R2, R2, R3, !PT ;  /* 0x0000000302027248 */ /* 0x000fce0007fe0100 */
.L_x_1656:
[----:B------:R-:W-:Y:S01]  /*23330*/  IMAD.HI R2, R2, 0x2aaaaaab, RZ ;  /* 0x2aaaaaab02027827 */ /* 0x000fe200078e02ff */
[----:B------:R-:W-:Y:S04]  /*23340*/  BSSY B6, `(.L_x_1660) ;  /* 0x0000318000067945 */ /* 0x000fe80003800000 */
[----:B------:R-:W-:-:S04]  /*23350*/  SHF.R.U32.HI R3, RZ, 0x1f, R2 ;  /* 0x0000001fff037819 */ /* 0x000fc80000011602 */
[----:B------:R-:W-:-:S04]  /*23360*/  LEA.HI.SX32 R3, R2, R3, 0x1c ;  /* 0x0000000302037211 */ /* 0x000fc800078fe2ff */
[----:B------:R-:W-:-:S04]  /*23370*/  VIMNMX R0, RZ, R3, !PT ;  /* 0x00000003ff007248 */ /* 0x000fc80007fe0100 */
[----:B------:R-:W-:Y:S01]  /*23380*/  ISETP.GT.AND P0, PT, R6, R0, PT ;  /* 0x000000000600720c */ /* 0x000fe20003f04270 */
[----:B------:R3:W-:-:S12]  /*23390*/  STL [R1+0x18], R0 ;  /* 0x0000180001007387 */ /* 0x0007d80000100800 */
[----:B---3--:R-:W-:Y:S05]  /*233a0*/  @P0 BRA `(.L_x_1661) ;  /* 0x0000000000480947 */ /* 0x008fea0003800000 */
[----:B------:R-:W3:Y:S02]  /*233b0*/  S2R R0, SR_TID.X ;  /* 0x0000000000007919 */ /* 0x000ee40000002100 */
[----:B---3--:R-:W-:-:S04]  /*233c0*/  LOP3.LUT R0, R0, 0x1f, RZ, 0xc0, !PT ;  /* 0x0000001f00007812 */ /* 0x008fc800078ec0ff */
[----:B------:R-:W-:-:S13]  /*233d0*/  ISETP.NE.AND P1, PT, R0, RZ, PT ;  /* 0x000000ff0000720c */ /* 0x000fda0003f25270 */
[----:B------:R-:W-:Y:S05]  /*233e0*/  @P1 BRA `(.L_x_1662) ;  /* 0x0000003000341947 */ /* 0x000fea0003800000 */
[----:B------:R-:W3:Y:S01]  /*233f0*/  S2R R7, SR_LANEID ;  /* 0x0000000000077919 */ /* 0x000ee20000000000 */
[----:B------:R-:W-:Y:S01]  /*23400*/  VOTEU.ANY UR4, UPT, PT ;  /* 0x0000000000047886 */ /* 0x000fe200038e0100 */
[----:B------:R-:W4:Y:S01]  /*23410*/  LDC.64 R2, c[0x0][0xc38] ;  /* 0x00030e00ff027b82 */ /* 0x000f220000000a00 */
[----:B------:R-:W3:Y:S01]  /*23420*/  FLO.U32 R0, UR4 ;  /* 0x0000000400007d00 */ /* 0x000ee200080e0000 */
[----:B------:R-:W-:-:S07]  /*23430*/  ULDC.64 UR6, c[0x0][0x208] ;  /* 0x0000820000067ab9 */ /* 0x000fce0000000a00 */
[----:B------:R-:W4:Y:S01]  /*23440*/  POPC R5, UR4 ;  /* 0x0000000400057d09 */ /* 0x000f220008000000 */
[----:B---3--:R-:W-:-:S13]  /*23450*/  ISETP.EQ.U32.AND P0, PT, R0, R7, PT ;  /* 0x000000070000720c */ /* 0x008fda0003f02070 */
[----:B----4-:R-:W3:Y:S01]  /*23460*/  @P0 ATOMG.E.ADD.STRONG.GPU PT, R3, desc[UR6][R2.64], R5 ;  /* 0x00000005020309a8 */ /* 0x010ee200081ee1c6 */
[----:B------:R-:W4:Y:S02]  /*23470*/  S2R R4, SR_LTMASK ;  /* 0x0000000000047919 */ /* 0x000f240000003900 */
[----:B----4-:R-:W-:-:S04]  /*23480*/  LOP3.LUT R4, R4, UR4, RZ, 0xc0, !PT ;  /* 0x0000000404047c12 */ /* 0x010fc8000f8ec0ff */
[----:B------:R-:W4:Y:S01]  /*23490*/  POPC R7, R4 ;  /* 0x0000000400077309 */ /* 0x000f220000000000 */
[----:B---3--:R-:W4:Y:S02]  /*234a0*/  SHFL.IDX PT, R0, R3, R0, 0x1f ;  /* 0x00001f0003007589 */ /* 0x008f2400000e0000 */
[----:B----4-:R-:W-:Y:S01]  /*234b0*/  IADD3 R16, R0, UR36, R7 ;  /* 0x0000002400107c10 */ /* 0x010fe2000fffe007 */
[----:B------:R-:W-:Y:S06]  /*234c0*/  BRA `(.L_x_1662) ;  /* 0x0000002c00fc7947 */ /* 0x000fec0003800000 */
.L_x_1661:
[----:B------:R-:W3:Y:S01]  /*234d0*/  S2R R3, SR_CgaCtaId ;  /* 0x0000000000037919 */ /* 0x000ee20000008800 */
[----:B------:R-:W-:-:S04]  /*234e0*/  MOV R0, 0x400 ;  /* 0x0000040000007802 */ /* 0x000fc80000000f00 */
[----:B---3--:R-:W-:-:S05]  /*234f0*/  LEA R2, R3, R0, 0x18 ;  /* 0x0000000003027211 */ /* 0x008fca00078ec0ff */
[----:B------:R3:W-:Y:S01]  /*23500*/  STL [R1+0x20], R2 ;  /* 0x0000200201007387 */ /* 0x0007e20000100800 */
[----:B------:R-:W-:-:S05]  /*23510*/  VIADD R0, R2, 0x18400 ;  /* 0x0001840002007836 */ /* 0x000fca0000000000 */
[----:B------:R-:W-:-:S13]  /*23520*/  LOP3.LUT P0, RZ, R0, 0x3ff, RZ, 0xc0, !PT ;  /* 0x000003ff00ff7812 */ /* 0x000fda000780c0ff */
[----:B---3--:R-:W-:Y:S05]  /*23530*/  @!P0 BRA `(.L_x_1663) ;  /* 0x0000000000408947 */ /* 0x008fea0003800000 */
[----:B------:R-:W-:Y:S01]  /*23540*/  MOV R2, 0x0 ;  /* 0x0000000000027802 */ /* 0x000fe20000000f00 */
[----:B------:R-:W-:Y:S01]  /*23550*/  ULDC.64 UR6, c[0x4][0x108] ;  /* 0x0100420000067ab9 */ /* 0x000fe20000000a00 */
[----:B------:R-:W-:Y:S01]  /*23560*/  ULDC.64 UR8, c[0x4][0x110] ;  /* 0x0100440000087ab9 */ /* 0x000fe20000000a00 */
[----:B------:R-:W-:Y:S01]  /*23570*/  ULDC.64 UR4, c[0x4][0x90] ;  /* 0x0100240000047ab9 */ /* 0x000fe20000000a00 */
[----:B------:R-:W-:Y:S02]  /*23580*/  IMAD.U32 R4, RZ, RZ, UR6 ;  /* 0x00000006ff047e24 */ /* 0x000fe4000f8e00ff */
[----:B------:R-:W3:Y:S01]  /*23590*/  LDC.64 R2, c[0x4][R2] ;  /* 0x0100000002027b82 */ /* 0x000ee20000000a00 */
[----:B------:R-:W-:Y:S02]  /*235a0*/  IMAD.U32 R5, RZ, RZ, UR7 ;  /* 0x00000007ff057e24 */ /* 0x000fe4000f8e00ff */
[----:B--2---:R-:W-:Y:S02]  /*235b0*/  IMAD.U32 R6, RZ, RZ, UR8 ;  /* 0x00000008ff067e24 */ /* 0x004fe4000f8e00ff */
[----:B------:R-:W-:-:S02]  /*235c0*/  IMAD.U32 R7, RZ, RZ, UR9 ;  /* 0x00000009ff077e24 */ /* 0x000fc4000f8e00ff */
[----:B01----:R-:W-:Y:S02]  /*235d0*/  IMAD.U32 R10, RZ, RZ, UR4 ;  /* 0x00000004ff0a7e24 */ /* 0x003fe4000f8e00ff */
[----:B------:R-:W-:Y:S02]  /*235e0*/  IMAD.U32 R11, RZ, RZ, UR5 ;  /* 0x00000005ff0b7e24 */ /* 0x000fe4000f8e00ff */
[----:B------:R-:W-:Y:S02]  /*235f0*/  IMAD.MOV.U32 R8, RZ, RZ, 0x70 ;  /* 0x00000070ff087424 */ /* 0x000fe400078e00ff */
[----:B------:R-:W-:Y:S02]  /*23600*/  IMAD.MOV.U32 R12, RZ, RZ, 0x1 ;  /* 0x00000001ff0c7424 */ /* 0x000fe400078e00ff */
[----:B------:R-:W-:-:S07]  /*23610*/  IMAD.MOV.U32 R13, RZ, RZ, RZ ;  /* 0x000000ffff0d7224 */ /* 0x000fce00078e00ff */
[----:B------:R-:W-:-:S07]  /*23620*/  LEPC R20, `(.L_x_1663) ;  /* 0x000000001014794e */ /* 0x000fce0000000000 */
[----:B---3--:R-:W-:Y:S05]  /*23630*/  CALL.ABS.NOINC R2 ;  /* 0x0000000002007343 */ /* 0x008fea0003c00000 */
.L_x_1663:
[----:B------:R-:W3:Y:S02]  /*23640*/  LDL R2, [R1+0x20] ;  /* 0x0000200001027983 */ /* 0x000ee40000100800 */
[----:B---3--:R-:W-:-:S05]  /*23650*/  VIADD R0, R2, 0x400 ;  /* 0x0000040002007836 */ /* 0x008fca0000000000 */
[----:B------:R-:W-:-:S13]  /*23660*/  LOP3.LUT P0, RZ, R0, 0x3ff, RZ, 0xc0, !PT ;  /* 0x000003ff00ff7812 */ /* 0x000fda000780c0ff */
[----:B------:R-:W-:Y:S05]  /*23670*/  @!P0 BRA `(.L_x_1664) ;  /* 0x0000000000808947 */ /* 0x000fea0003800000 */
[----:B------:R-:W-:Y:S01]  /*23680*/  MOV R0, 0x0 ;  /* 0x0000000000007802 */ /* 0x000fe20000000f00 */
[----:B------:R-:W-:Y:S01]  /*23690*/  ULDC.64 UR6, c[0x4][0x108] ;  /* 0x0100420000067ab9 */ /* 0x000fe20000000a00 */
[----:B------:R-:W-:Y:S01]  /*236a0*/  ULDC.64 UR8, c[0x4][0x110] ;  /* 0x0100440000087ab9 */ /* 0x000fe20000000a00 */
[----:B------:R-:W-:Y:S01]  /*236b0*/  ULDC.64 UR4, c[0x4][0x98] ;  /* 0x0100260000047ab9 */ /* 0x000fe20000000a00 */
[----:B------:R3:W4:Y:S01]  /*236c0*/  LDC.64 R2, c[0x4][R0] ;  /* 0x0100000000027b82 */ /* 0x0007220000000a00 */
[----:B------:R-:W-:Y:S02]  /*236d0*/  IMAD.U32 R4, RZ, RZ, UR6 ;  /* 0x00000006ff047e24 */ /* 0x000fe4000f8e00ff */
[----:B------:R-:W-:Y:S02]  /*236e0*/  IMAD.U32 R5, RZ, RZ, UR7 ;  /* 0x00000007ff057e24 */ /* 0x000fe4000f8e00ff */
[----:B--2---:R-:W-:Y:S02]  /*236f0*/  IMAD.U32 R6, RZ, RZ, UR8 ;  /* 0x00000008ff067e24 */ /* 0x004fe4000f8e00ff */
[----:B------:R-:W-:-:S02]  /*23700*/  IMAD.U32 R7, RZ, RZ, UR9 ;  /* 0x00000009ff077e24 */ /* 0x000fc4000f8e00ff */
[----:B01----:R-:W-:Y:S02]  /*23710*/  IMAD.U32 R10, RZ, RZ, UR4 ;  /* 0x00000004ff0a7e24 */ /* 0x003fe4000f8e00ff */
[----:B------:R-:W-:Y:S02]  /*23720*/  IMAD.U32 R11, RZ, RZ, UR5 ;  /* 0x00000005ff0b7e24 */ /* 0x000fe4000f8e00ff */
[----:B------:R-:W-:Y:S02]  /*23730*/  IMAD.MOV.U32 R8, RZ, RZ, 0x70 ;  /* 0x00000070ff087424 */ /* 0x000fe400078e00ff */
[----:B------:R-:W-:Y:S02]  /*23740*/  IMAD.MOV.U32 R12, RZ, RZ, 0x1 ;  /* 0x00000001ff0c7424 */ /* 0x000fe400078e00ff */
[----:B---3--:R-:W-:-:S07]  /*23750*/  IMAD.MOV.U32 R13, RZ, RZ, RZ ;  /* 0x000000ffff0d7224 */ /* 0x008fce00078e00ff */
[----:B------:R-:W-:-:S07]  /*23760*/  LEPC R20, `(.L_x_1665) ;  /* 0x000000001014794e */ /* 0x000fce0000000000 */
[----:B----4-:R-:W-:Y:S05]  /*23770*/  CALL.ABS.NOINC R2 ;  /* 0x0000000002007343 */ /* 0x010fea0003c00000 */
.L_x_1665:
        /* <DEDUP_REMOVED lines=16> */
.L_x_1664:
[----:B------:R-:W3:Y:S01]  /*23880*/  LDL.LU R4, [R1+0x2c] ;  /* 0x00002c0001047983 */ /* 0x000ee20000300800 */
[----:B------:R-:W4:Y:S01]  /*23890*/  LDC R0, c[0x0][0x428] ;  /* 0x00010a00ff007b82 */ /* 0x000f220000000800 */
[----:B------:R-:W-:Y:S01]  /*238a0*/  ULDC.64 UR4, c[0x0][0x9f8] ;  /* 0x00027e0000047ab9 */ /* 0x000fe20000000a00 */
[----:B------:R-:W-:Y:S01]  /*238b0*/  ULDC.64 UR6, c[0x0][0x208] ;  /* 0x0000820000067ab9 */ /* 0x000fe20000000a00 */
[----:B------:R-:W0:Y:S01]  /*238c0*/  S2R R5, SR_TID.X ;  /* 0x0000000000057919 */ /* 0x000e220000002100 */
[----:B----4-:R-:W-:Y:S01]  /*238d0*/  ISETP.NE.AND P0, PT, R0, 0x1, PT ;  /* 0x000000010000780c */ /* 0x010fe20003f05270 */
[----:B------:R-:W-:Y:S01]  /*238e0*/  IMAD.MOV.U32 R0, RZ, RZ, R18 ;  /* 0x000000ffff007224 */ /* 0x000fe200078e0012 */
[----:B0-----:R-:W-:-:S11]  /*238f0*/  LOP3.LUT R5, R5, 0x1f, RZ, 0xc0, !PT ;  /* 0x0000001f05057812 */ /* 0x001fd600078ec0ff */
[----:B------:R-:W0:Y:S08]  /*23900*/  @P0 LDC R3, c[0x0][0x42c] ;  /* 0x00010b00ff030b82 */ /* 0x000e300000000800 */
[----:B------:R-:W4:Y:S01]  /*23910*/  @P0 LDC R2, c[0x0][0x430] ;  /* 0x00010c00ff020b82 */ /* 0x000f220000000800 */
[----:B0-----:R-:W-:-:S05]  /*23920*/  @P0 IMAD.HI.U32 R3, R18, R3, RZ ;  /* 0x0000000312030227 */ /* 0x001fca00078e00ff */
[----:B----4-:R-:W-:Y:S02]  /*23930*/  @P0 SHF.R.U32.HI R0, RZ, R2, R3 ;  /* 0x00000002ff000219 */ /* 0x010fe40000011603 */
[----:B------:R-:W-:-:S04]  /*23940*/  ISETP.NE.U32.AND P0, PT, RZ, UR4, PT ;  /* 0x00000004ff007c0c */ /* 0x000fc8000bf05070 */
[----:B------:R-:W-:Y:S01]  /*23950*/  ISETP.NE.AND.EX P0, PT, RZ, UR5, PT, P0 ;  /* 0x00000005ff007c0c */ /* 0x000fe2000bf05300 */
[----:B------:R-:W-:-:S12]  /*23960*/  ULDC.64 UR4, c[0x0][0xa00] ;  /* 0x0002800000047ab9 */ /* 0x000fd80000000a00 */
[----:B--2---:R-:W0:Y:S01]  /*23970*/  @P0 LDC.64 R6, c[0x0][0x9f8] ;  /* 0x00027e00ff060b82 */ /* 0x004e220000000a00 */
[----:B------:R-:W-:-:S04]  /*23980*/  ISETP.NE.AND P6, PT, R5, RZ, PT ;  /* 0x000000ff0500720c */ /* 0x000fc80003fc5270 */
[----:B------:R-:W-:-:S09]  /*23990*/  PLOP3.LUT P1, PT, P6, PT, PT, 0x8, 0x0 ;  /* 0x000000000000781c */ /* 0x000fd2000372e170 */
[----:B------:R-:W-:Y:S01]  /*239a0*/  VOTEU.ALL UP1, P6 ;  /* 0x00000000003f7886 */ /* 0x000fe20003020000 */
[----:B0-----:R-:W-:-:S04]  /*239b0*/  @P0 IMAD.WIDE R6, R19, 0x4, R6 ;  /* 0x0000000413060825 */ /* 0x001fc800078e0206 */
[----:B------:R-:W-:-:S04]  /*239c0*/  @!UP1 UIADD3 UR8, UP0, UR38, 0x270, URZ ;  /* 0x0000027026089890 */ /* 0x000fc8000ff1e03f */
[----:B------:R-:W-:-:S03]  /*239d0*/  @!UP1 UIADD3.X UR9, URZ, UR39, URZ, UP0, !UPT ;  /* 0x000000273f099290 */ /* 0x000fc600087fe43f */
[----:B------:R-:W-:Y:S01]  /*239e0*/  VOTEU.ALL UP0, P6 ;  /* 0x00000000003f7886 */ /* 0x000fe20003000000 */
[----:B---3--:R-:W-:Y:S02]  /*239f0*/  IMAD R3, R17, 0x80, R4 ;  /* 0x0000008011037824 */ /* 0x008fe400078e0204 */
[----:B------:R-:W-:-:S06]  /*23a00*/  IMAD.MOV.U32 R4, RZ, RZ, R19 ;  /* 0x000000ffff047224 */ /* 0x000fcc00078e0013 */
[----:B------:R0:W5:Y:S01]  /*23a10*/  @P0 LDG.E R4, desc[UR6][R6.64] ;  /* 0x0000000606040981 */ /* 0x000162000c1e1900 */
[----:B------:R-:W-:-:S04]  /*23a20*/  ISETP.NE.U32.AND P0, PT, RZ, UR4, PT ;  /* 0x00000004ff007c0c */ /* 0x000fc8000bf05070 */
[----:B------:R-:W-:-:S04]  /*23a30*/  ISETP.NE.AND.EX P0, PT, RZ, UR5, PT, P0 ;  /* 0x00000005ff007c0c */ /* 0x000fc8000bf05300 */
[----:B------:R-:W-:-:S09]  /*23a40*/  SEL R2, R19, RZ, !P0 ;  /* 0x000000ff13027207 */ /* 0x000fd20004000000 */
.L_x_1666:
        /* <DEDUP_REMOVED lines=9> */
[----:B--2---:R-:W-:Y:S05]  /*23ae0*/  @P1 BRA.U.ANY `(.L_x_1666) ;  /* 0xfffffffd00d81947 */ /* 0x004fea000393ffff */
[----:B------:R-:W2:Y:S01]  /*23af0*/  S2R R5, SR_TID.X ;  /* 0x0000000000057919 */ /* 0x000ea20000002100 */
[----:B------:R-:W-:Y:S01]  /*23b00*/  UMOV UR4, 0x40 ;  /* 0x0000004000047882 */ /* 0x000fe20000000000 */
[----:B--2---:R-:W-:-:S04]  /*23b10*/  LOP3.LUT R5, R5, 0x1f, RZ, 0xc0, !PT ;  /* 0x0000001f05057812 */ /* 0x004fc800078ec0ff */
[----:B------:R-:W-:-:S04]  /*23b20*/  ISETP.NE.AND P2, PT, R5, RZ, PT ;  /* 0x000000ff0500720c */ /* 0x000fc80003f45270 */
[----:B------:R-:W-:-:S09]  /*23b30*/  PLOP3.LUT P1, PT, P2, PT, PT, 0x8, 0x0 ;  /* 0x000000000000781c */ /* 0x000fd2000172e170 */
[----:B------:R-:W-:-:S05]  /*23b40*/  VOTEU.ALL UP0, P2 ;  /* 0x00000000003f7886 */ /* 0x000fca0001000000 */
.L_x_1667:
        /* <DEDUP_REMOVED lines=15> */
.L_x_1668:
        /* <DEDUP_REMOVED lines=9> */
[----:B------:R-:W2:Y:S01]  /*23cd0*/  LDL R5, [R1+0x24] ;  /* 0x0000240001057983 */ /* 0x000ea20000100800 */
[----:B-1----:R-:W1:Y:S01]  /*23ce0*/  LDC.64 R8, c[0x0][0x3f8] ;  /* 0x0000fe00ff087b82 */ /* 0x002e620000000a00 */
[----:B------:R-:W-:Y:S02]  /*23cf0*/  ULDC.64 UR4, c[0x0][0xa08] ;  /* 0x0002820000047ab9 */ /* 0x000fe40000000a00 */
[----:B-1----:R-:W-:Y:S01]  /*23d00*/  LOP3.LUT P0, RZ, R8, UR4, RZ, 0xfc, !PT ;  /* 0x0000000408ff7c12 */ /* 0x002fe2000f80fcff */
[----:B------:R-:W-:-:S03]  /*23d10*/  UMOV UR4, 0xffffffff ;  /* 0xffffffff00047882 */ /* 0x000fc60000000000 */
[----:B------:R-:W-:-:S04]  /*23d20*/  LOP3.LUT P0, RZ, R9, UR5, RZ, 0xfc, P0 ;  /* 0x0000000509ff7c12 */ /* 0x000fc8000800fcff */
[----:B0----5:R-:W-:Y:S01]  /*23d30*/  SEL R6, R4, RZ, !P0 ;  /* 0x000000ff04067207 */ /* 0x021fe20004000000 */
[----:B--2---:R-:W-:Y:S01]  /*23d40*/  VIADD R5, R5, 0xffffffff ;  /* 0xffffffff05057836 */ /* 0x004fe20000000000 */
[----:B------:R-:W-:Y:S07]  /*23d50*/  BRA.DIV UR4, `(.L_x_1669) ;  /* 0x0000004a042c7947 */ /* 0x000fee000b800000 */
.L_x_1805:
[----:B------:R-:W-:Y:S01]  /*23d60*/  UMOV UR4, 0xffffffff ;  /* 0xffffffff00047882 */ /* 0x000fe20000000000 */
[----:B------:R-:W-:Y:S02]  /*23d70*/  SHF.R.S32.HI R17, RZ, 0x1f, R4 ;  /* 0x0000001fff117819 */ /* 0x000fe40000011404 */
[----:B------:R-:W-:Y:S05]  /*23d80*/  BRA.DIV UR4, `(.L_x_1670) ;  /* 0x0000004a04547947 */ /* 0x000fea000b800000 */
[----:B------:R-:W-:-:S13]  /*23d90*/  ELECT P6, URZ, PT ;  /* 0x00000000003f782f */ /* 0x000fda00038c0000 */
.L_x_1808:
[----:B------:R-:W-:Y:S05]  /*23da0*/  @!P6 BRA `(.L_x_1671) ;  /* 0x000000040028e947 */ /* 0x000fea0003800000 */
[----:B------:R-:W-:-:S04]  /*23db0*/  ISETP.NE.U32.AND P0, PT, R8, RZ, PT ;  /* 0x000000ff0800720c */ /* 0x000fc80003f05070 */
        /* <DEDUP_REMOVED lines=17> */
[----:B------:R-:W-:-:S04]  /*23ed0*/  LEA R10, P0, R6, R8, 0x2 ;  /* 0x00000008060a7211 */ /* 0x000fc800078010ff */
[----:B------:R-:W-:-:S05]  /*23ee0*/  LEA.HI.X R11, R6, R9, R7, 0x2, P0 ;  /* 0x00000009060b7211 */ /* 0x000fca00000f1407 */
[----:B------:R0:W5:Y:S04]  /*23ef0*/  LDG.E R6, desc[UR6][R10.64] ;  /* 0x000000060a067981 */ /* 0x000168000c1e1900 */
.L_x_1672:
        /* <DEDUP_REMOVED lines=9> */
.L_x_1809:
        /* <DEDUP_REMOVED lines=11> */
.L_x_1674:
        /* <DEDUP_REMOVED lines=33> */
.L_x_1671:
        /* <DEDUP_REMOVED lines=47> */
.L_x_1810:
[----:B------:R-:W-:Y:S05]  /*24540*/  BSYNC B0 ;  /* 0x0000000000007941 */ /* 0x000fea0003800000 */
.L_x_1675:
[----:B0-----:R-:W2:Y:S04]  /*24550*/  LDL R3, [R1+0x24] ;  /* 0x0000240001037983 */ /* 0x001ea80000100800 */
[----:B------:R-:W3:Y:S01]  /*24560*/  LDL R10, [R1+0x18] ;  /* 0x00001800010a7983 */ /* 0x000ee20000100800 */
[----:B------:R-:W-:Y:S01]  /*24570*/  BSSY B0, `(.L_x_1677) ;  /* 0x00001a3000007945 */ /* 0x000fe20003800000 */
[----:B--2---:R-:W-:-:S05]  /*24580*/  VIADD R7, R3, 0xfffffffe ;  /* 0xfffffffe03077836 */ /* 0x004fca0000000000 */
[----:B---3--:R-:W-:-:S13]  /*24590*/  ISETP.GE.AND P0, PT, R7, R10, PT ;  /* 0x0000000a0700720c */ /* 0x008fda0003f06270 */
[----:B------:R-:W-:Y:S05]  /*245a0*/  @!P0 BRA `(.L_x_1678) ;  /* 0x00000018007c8947 */ /* 0x000fea0003800000 */
[----:B------:R-:W-:Y:S01]  /*245b0*/  IMAD.MOV R13, RZ, RZ, -R3 ;  /* 0x000000ffff0d7224 */ /* 0x000fe200078e0a03 */
[----:B------:R-:W-:Y:S01]  /*245c0*/  LOP3.LUT R2, RZ, R10, RZ, 0x33, !PT ;  /* 0x0000000aff027212 */ /* 0x000fe200078e33ff */
[----:B------:R-:W-:Y:S03]  /*245d0*/  BSSY B1, `(.L_x_1679) ;  /* 0x000008c000017945 */ /* 0x000fe60003800000 */
        /* <DEDUP_REMOVED lines=36> */
.L_x_1683:
[----:B0-----:R-:W0:Y:S01]  /*24820*/  S2R R8, SR_CgaCtaId ;  /* 0x0000000000087919 */ /* 0x001e220000008800 */
[----:B------:R-:W-:-:S04]  /*24830*/  MOV R3, 0x400 ;  /* 0x0000040000037802 */ /* 0x000fc80000000f00 */
[----:B0-----:R-:W-:Y:S02]  /*24840*/  LEA R3, R8, R3, 0x18 ;  /* 0x0000000308037211 */ /* 0x001fe400078ec0ff */
[----:B------:R-:W-:-:S03]  /*24850*/  SHF.L.U32 R8, R14, 0x1f, RZ ;  /* 0x0000001f0e087819 */ /* 0x000fc600000006ff */
[----:B------:R-:W-:-:S04]  /*24860*/  IMAD R3, R12, 0x8, R3 ;  /* 0x000000080c037824 */ /* 0x000fc800078e0203 */
[----:B------:R-:W0:Y:S02]  /*24870*/  SYNCS.PHASECHK.TRANS64.TRYWAIT P0, [R3+URZ+0x2a840], R8 ;  /* 0x02a84008030075a7 */ /* 0x000e24000800017f */
[----:B0-----:R-:W-:Y:S05]  /*24880*/  @!P0 BRA `(.L_x_1684) ;  /* 0x0000003c00e88947 */ /* 0x001fea0003800000 */
.L_x_1811:
        /* <DEDUP_REMOVED lines=11> */
.L_x_1685:
        /* <DEDUP_REMOVED lines=37> */
.L_x_1812:
[----:B------:R-:W1:Y:S01]  /*24b90*/  S2R R9, SR_TID.X ;  /* 0x0000000000097919 */ /* 0x000e620000002100 */
[----:B------:R-:W-:-:S04]  /*24ba0*/  UPRMT UR4, UR37, 0x9910, URZ ;  /* 0x0000991025047896 */ /* 0x000fc8000800003f */
[----:B------:R-:W-:Y:S01]  /*24bb0*/  UISETP.NE.AND UP0, UPT, UR4, 0x2, UPT ;  /* 0x000000020400788c */ /* 0x000fe2000bf05270 */
[----:B-1----:R-:W-:-:S04]  /*24bc0*/  LOP3.LUT R9, R9, 0x7f, RZ, 0xc0, !PT ;  /* 0x0000007f09097812 */ /* 0x002fc800078ec0ff */
[----:B------:R-:W-:-:S13]  /*24bd0*/  ISETP.NE.AND P0, PT, R9, RZ, PT ;  /* 0x000000ff0900720c */ /* 0x000fda0003f05270 */
[----:B0-----:R-:W-:-:S04]  /*24be0*/  @!P0 IMAD.MOV.U32 R8, RZ, RZ, 0x6000 ;  /* 0x00006000ff088424 */ /* 0x001fc800078e00ff */
[----:B------:R0:W-:Y:S01]  /*24bf0*/  @!P0 SYNCS.ARRIVE.TRANS64 RZ, [R3+URZ+0x2a850], R8 ;  /* 0x02a8500803ff89a7 */ /* 0x0001e2000800003f */
[----:B------:R-:W-:-:S13]  /*24c00*/  PLOP3.LUT P0, PT, PT, PT, UP0, 0x40, 0x0 ;  /* 0x000000000000781c */ /* 0x000fda0003f0e808 */
[----:B0-----:R-:W-:Y:S05]  /*24c10*/  @!P0 BRA `(.L_x_1687) ;  /* 0x0000000000048947 */ /* 0x001fea0003800000 */
[----:B------:R-:W-:Y:S01]  /*24c20*/  BPT.TRAP 0x1 ;  /* 0x000000040000795c */ /* 0x000fe20000300000 */
.L_x_1687:
[----:B------:R-:W2:Y:S02]  /*24c30*/  LDL R8, [R1+0x8] ;  /* 0x0000080001087983 */ /* 0x000ea40000100800 */
[----:B--2---:R-:W-:-:S13]  /*24c40*/  LOP3.LUT P0, RZ, R8, 0x40, RZ, 0xc0, !PT ;  /* 0x0000004008ff7812 */ /* 0x004fda000780c0ff */
[----:B------:R-:W-:Y:S05]  /*24c50*/  @P0 BRA `(.L_x_1688) ;  /* 0x0000000000040947 */ /* 0x000fea0003800000 */
[----:B------:R-:W-:Y:S01]  /*24c60*/  BPT.TRAP 0x1 ;  /* 0x000000040000795c */ /* 0x000fe20000300000 */
.L_x_1688:
[----:B------:R-:W2:Y:S01]  /*24c70*/  LDL.LU R9, [R1] ;  /* 0x0000000001097983 */ /* 0x000ea20000300800 */
        /* <DEDUP_REMOVED lines=22> */
[----:B------:R0:W-:Y:S01]  /*24de0*/  UTMALDG.4D [UR8], [UR4], desc[UR6] ;  /* 0x00000608040075b4 */ /* 0x0001e20008019000 */
[----:B------:R-:W-:Y:S01]  /*24df0*/  IMAD.MOV.U32 R5, RZ, RZ, R7 ;  /* 0x000000ffff057224 */ /* 0x000fe200078e0007 */
[----:B0-----:R-:W-:Y:S01]  /*24e00*/  UMOV UR8, UR14 ;  /* 0x0000000e00087c82 */ /* 0x001fe20008000000 */
[----:B------:R-:W-:Y:S02]  /*24e10*/  UMOV UR10, UR15 ;  /* 0x0000000f000a7c82 */ /* 0x000fe40008000000 */
[----:B------:R0:W-:Y:S02]  /*24e20*/  UTMALDG.4D [UR8], [UR4], desc[UR6] ;  /* 0x00000608040075b4 */ /* 0x0001e40008019000 */
[----:B0-----:R-:W-:Y:S01]  /*24e30*/  NOP ;  /* 0x0000000000007918 */ /* 0x001fe20000000000 */
.L_x_1682:
[----:B------:R-:W-:Y:S05]  /*24e40*/  BSYNC B2 ;  /* 0x0000000000027941 */ /* 0x000fea0003800000 */
.L_x_1681:
[----:B------:R-:W2:Y:S04]  /*24e50*/  LDL R2, [R1+0x24] ;  /* 0x0000240001027983 */ /* 0x000ea80000100800 */
[----:B------:R0:W-:Y:S04]  /*24e60*/  STL [R1+0x10], R14 ;  /* 0x0000100e01007387 */ /* 0x0001e80000100800 */
[----:B------:R0:W-:Y:S02]  /*24e70*/  STL [R1], R12 ;  /* 0x0000000c01007387 */ /* 0x0001e40000100800 */
[----:B0-2---:R-:W-:-:S07]  /*24e80*/  VIADD R7, R2, 0xfffffffd ;  /* 0xfffffffd02077836 */ /* 0x005fce0000000000 */
.L_x_1680:
[----:B------:R-:W-:Y:S05]  /*24e90*/  BSYNC B1 ;  /* 0x0000000000017941 */ /* 0x000fea0003800000 */
.L_x_1679:
[----:B------:R-:W2:Y:S01]  /*24ea0*/  LDL.LU R2, [R1+0x24] ;  /* 0x0000240001027983 */ /* 0x000ea20000300800 */
[----:B------:R-:W-:Y:S01]  /*24eb0*/  VIADD R13, R13, 0xfffffffe ;  /* 0xfffffffe0d0d7836 */ /* 0x000fe20000000000 */
[----:B--2---:R-:W-:-:S04]  /*24ec0*/  LOP3.LUT R2, RZ, R2, RZ, 0x33, !PT ;  /* 0x00000002ff027212 */ /* 0x004fc800078e33ff */
[----:B------:R-:W-:-:S13]  /*24ed0*/  ISETP.NE.AND P0, PT, R13, R2, PT ;  /* 0x000000020d00720c */ /* 0x000fda0003f05270 */
[----:B------:R-:W-:Y:S05]  /*24ee0*/  @!P0 BRA `(.L_x_1678) ;  /* 0x00000010002c8947 */ /* 0x000fea0003800000 */
[----:B------:R-:W-:-:S07]  /*24ef0*/  IMAD.MOV.U32 R13, RZ, RZ, R6 ;  /* 0x000000ffff0d7224 */ /* 0x000fce00078e0006 */
.L_x_1705:
        /* <DEDUP_REMOVED lines=24> */
[--C-:B------:R-:W-:Y:S01]  /*25080*/  SHF.R.S32.HI R3, RZ, 0x1f, R2.reuse ;  /* 0x0000001fff037819 */ /* 0x100fe20000011402 */
[----:B------:R-:W-:Y:S02]  /*25090*/  IMAD.MOV R12, RZ, RZ, -R2 ;  /* 0x000000ffff0c7224 */ /* 0x000fe400078e0a02 */
[C---:B------:R-:W-:Y:S02]  /*250a0*/  IMAD R10, R4.reuse, UR7, R10 ;  /* 0x00000007040a7c24 */ /* 0x040fe4000f8e020a */
[----:B------:R-:W-:-:S04]  /*250b0*/  IMAD.WIDE.U32 R2, R4, UR6, R2 ;  /* 0x0000000604027c25 */ /* 0x000fc8000f8e0002 */
[----:B------:R-:W-:Y:S01]  /*250c0*/  IMAD.IADD R3, R10, 0x1, R3 ;  /* 0x000000010a037824 */ /* 0x000fe200078e0203 */
[----:B------:R-:W-:Y:S01]  /*250d0*/  LEA R10, P0, R2, UR4, 0x2 ;  /* 0x00000004020a7c11 */ /* 0x000fe2000f8010ff */
[----:B------:R-:W-:-:S03]  /*250e0*/  IMAD R12, R11, R12, R7 ;  /* 0x0000000c0b0c7224 */ /* 0x000fc600078e0207 */
[----:B------:R-:W-:-:S05]  /*250f0*/  LEA.HI.X R11, R2, UR5, R3, 0x2, P0 ;  /* 0x00000005020b7c11 */ /* 0x000fca00080f1403 */
[----:B------:R0:W5:Y:S04]  /*25100*/  LDG.E R13, desc[UR8][R10.64] ;  /* 0x000000080a0d7981 */ /* 0x000168000c1e1900 */
.L_x_1691:
[----:B------:R-:W1:Y:S01]  /*25110*/  S2R R3, SR_CgaCtaId ;  /* 0x0000000000037919 */ /* 0x000e620000008800 */
[----:B------:R-:W-:-:S04]  /*25120*/  MOV R2, 0x400 ;  /* 0x0000040000027802 */ /* 0x000fc80000000f00 */
[----:B-1----:R-:W-:Y:S02]  /*25130*/  LEA R2, R3, R2, 0x18 ;  /* 0x0000000203027211 */ /* 0x002fe400078ec0ff */
[----:B------:R-:W-:-:S03]  /*25140*/  SHF.L.U32 R3, R9, 0x1f, RZ ;  /* 0x0000001f09037819 */ /* 0x000fc600000006ff */
[----:B------:R-:W-:-:S04]  /*25150*/  IMAD R2, R8, 0x8, R2 ;  /* 0x0000000808027824 */ /* 0x000fc800078e0202 */
[----:B------:R-:W1:Y:S02]  /*25160*/  SYNCS.PHASECHK.TRANS64.TRYWAIT P0, [R2+URZ+0x2a840], R3 ;  /* 0x02a84003020075a7 */ /* 0x000e64000800017f */
[----:B-1----:R-:W-:Y:S05]  /*25170*/  @!P0 BRA `(.L_x_1692) ;  /* 0x0000003400d48947 */ /* 0x002fea0003800000 */
.L_x_1813:
        /* <DEDUP_REMOVED lines=11> */
.L_x_1693:
        /* <DEDUP_REMOVED lines=37> */
.L_x_1814:
        /* <DEDUP_REMOVED lines=10> */
.L_x_1695:
[----:B------:R-:W2:Y:S02]  /*25520*/  LDL R3, [R1+0x8] ;  /* 0x0000080001037983 */ /* 0x000ea40000100800 */
[----:B--2---:R-:W-:-:S13]  /*25530*/  LOP3.LUT P0, RZ, R3, 0x40, RZ, 0xc0, !PT ;  /* 0x0000004003ff7812 */ /* 0x004fda000780c0ff */
[----:B------:R-:W-:Y:S05]  /*25540*/  @P0 BRA `(.L_x_1696) ;  /* 0x0000000000040947 */ /* 0x000fea0003800000 */
[----:B------:R-:W-:Y:S01]  /*25550*/  BPT.TRAP 0x1 ;  /* 0x000000040000795c */ /* 0x000fe20000300000 */
.L_x_1696:
        /* <DEDUP_REMOVED lines=29> */
.L_x_1690:
[----:B------:R-:W-:Y:S05]  /*25730*/  BSYNC B1 ;  /* 0x0000000000017941 */ /* 0x000fea0003800000 */
.L_x_1689:
        /* <DEDUP_REMOVED lines=31> */
[----:B------:R-:W-:-:S06]  /*25930*/  LEA.HI.X R13, R2, UR5, R3, 0x2, P0 ;  /* 0x00000005020d7c11 */ /* 0x000fcc00080f1403 */
[----:B------:R1:W5:Y:S03]  /*25940*/  LDG.E R13, desc[UR8][R12.64] ;  /* 0x000000080c0d7981 */ /* 0x000366000c1e1900 */
.L_x_1699:
[----:B------:R-:W2:Y:S01]  /*25950*/  S2R R3, SR_CgaCtaId ;  /* 0x0000000000037919 */ /* 0x000ea20000008800 */
[----:B------:R-:W-:-:S04]  /*25960*/  MOV R2, 0x400 ;  /* 0x0000040000027802 */ /* 0x000fc80000000f00 */
[----:B--2---:R-:W-:Y:S02]  /*25970*/  LEA R2, R3, R2, 0x18 ;  /* 0x0000000203027211 */ /* 0x004fe400078ec0ff */
[----:B------:R-:W-:-:S03]  /*25980*/  SHF.L.U32 R3, R14, 0x1f, RZ ;  /* 0x0000001f0e037819 */ /* 0x000fc600000006ff */
[----:B------:R-:W-:-:S04]  /*25990*/  IMAD R2, R15, 0x8, R2 ;  /* 0x000000080f027824 */ /* 0x000fc800078e0202 */
[----:B------:R-:W2:Y:S02]  /*259a0*/  SYNCS.PHASECHK.TRANS64.TRYWAIT P0, [R2+URZ+0x2a840], R3 ;  /* 0x02a84003020075a7 */ /* 0x000ea4000800017f */
[----:B--2---:R-:W-:Y:S05]  /*259b0*/  @!P0 BRA `(.L_x_1700) ;  /* 0x0000002c00ec8947 */ /* 0x004fea0003800000 */
.L_x_1815:
        /* <DEDUP_REMOVED lines=11> */
.L_x_1701:
        /* <DEDUP_REMOVED lines=21> */
[----:B------:R-:W-:-:S04]  /*25bc0*/  UIMAD UR11, UR11, 0x60, UR5 ;  /* 0x000000600b0b78a4 */ /* 0x000fc8000f8e0205 */
        /* <DEDUP_REMOVED lines=14> */
.L_x_1816:
[----:B------:R-:W1:Y:S01]  /*25cb0*/  S2R R3, SR_TID.X ;  /* 0x0000000000037919 */ /* 0x000e620000002100 */
[----:B------:R-:W-:-:S04]  /*25cc0*/  UPRMT UR4, UR37, 0x9910, URZ ;  /* 0x0000991025047896 */ /* 0x000fc8000800003f */
[----:B------:R-:W-:Y:S01]  /*25cd0*/  UISETP.NE.AND UP0, UPT, UR4, 0x2, UPT ;  /* 0x000000020400788c */ /* 0x000fe2000bf05270 */
[----:B-1----:R-:W-:-:S04]  /*25ce0*/  LOP3.LUT R3, R3, 0x7f, RZ, 0xc0, !PT ;  /* 0x0000007f03037812 */ /* 0x002fc800078ec0ff */
[----:B------:R-:W-:-:S13]  /*25cf0*/  ISETP.NE.AND P0, PT, R3, RZ, PT ;  /* 0x000000ff0300720c */ /* 0x000fda0003f05270 */
[----:B------:R-:W-:-:S04]  /*25d00*/  @!P0 IMAD.MOV.U32 R3, RZ, RZ, 0x6000 ;  /* 0x00006000ff038424 */ /* 0x000fc800078e00ff */
[----:B------:R1:W-:Y:S01]  /*25d10*/  @!P0 SYNCS.ARRIVE.TRANS64 RZ, [R2+URZ+0x2a850], R3 ;  /* 0x02a8500302ff89a7 */ /* 0x0003e2000800003f */
[----:B------:R-:W-:-:S13]  /*25d20*/  PLOP3.LUT P0, PT, PT, PT, UP0, 0x40, 0x0 ;  /* 0x000000000000781c */ /* 0x000fda0003f0e808 */
[----:B-1----:R-:W-:Y:S05]  /*25d30*/  @!P0 BRA `(.L_x_1703) ;  /* 0x0000000000048947 */ /* 0x002fea0003800000 */
[----:B------:R-:W-:Y:S01]  /*25d40*/  BPT.TRAP 0x1 ;  /* 0x000000040000795c */ /* 0x000fe20000300000 */
.L_x_1703:
[----:B------:R-:W2:Y:S02]  /*25d50*/  LDL R3, [R1+0x8] ;  /* 0x0000080001037983 */ /* 0x000ea40000100800 */
[----:B--2---:R-:W-:-:S13]  /*25d60*/  LOP3.LUT P0, RZ, R3, 0x40, RZ, 0xc0, !PT ;  /* 0x0000004003ff7812 */ /* 0x004fda000780c0ff */
[----:B------:R-:W-:Y:S05]  /*25d70*/  @P0 BRA `(.L_x_1704) ;  /* 0x0000000000040947 */ /* 0x000fea0003800000 */
[----:B------:R-:W-:Y:S01]  /*25d80*/  BPT.TRAP 0x1 ;  /* 0x000000040000795c */ /* 0x000fe20000300000 */
.L_x_1704:
[----:B------:R-:W2:Y:S01]  /*25d90*/  LDL R3, [R1+0xc] ;  /* 0x00000c0001037983 */ /* 0x000ea20000100800 */
        /* <DEDUP_REMOVED lines=27> */
.L_x_1698:
[----:B------:R-:W-:Y:S05]  /*25f50*/  BSYNC B1 ;  /* 0x0000000000017941 */ /* 0x000fea0003800000 */
.L_x_1697:
[----:B------:R-:W2:Y:S01]  /*25f60*/  LDL R2, [R1+0x18] ;  /* 0x0000180001027983 */ /* 0x000ea20000100800 */
[----:B------:R-:W-:Y:S01]  /*25f70*/  VIADD R7, R7, 0xfffffffe ;  /* 0xfffffffe07077836 */ /* 0x000fe20000000000 */
[----:B--2---:R-:W-:-:S13]  /*25f80*/  ISETP.GT.AND P0, PT, R11, R2, PT ;  /* 0x000000020b00720c */ /* 0x004fda0003f04270 */
[----:B------:R-:W-:Y:S05]  /*25f90*/  @P0 BRA `(.L_x_1705) ;  /* 0xffffffec00d80947 */ /* 0x000fea000383ffff */
.L_x_1678:
[----:B------:R-:W-:Y:S05]  /*25fa0*/  BSYNC B0 ;  /* 0x0000000000007941 */ /* 0x000fea0003800000 */
.L_x_1677:
        /* <DEDUP_REMOVED lines=9> */
[----:B------:R-:W-:Y:S01]  /*26040*/  ULDC.64 UR6, c[0x0][0x208] ;  /* 0x0000820000067ab9 */ /* 0x000fe20000000a00 */
        /* <DEDUP_REMOVED lines=8> */
.L_x_1707:
[----:B------:R-:W-:Y:S05]  /*260d0*/  BSYNC B0 ;  /* 0x0000000000007941 */ /* 0x000fea0003800000 */
.L_x_1706:
        /* <DEDUP_REMOVED lines=11> */
.L_x_1817:
[----:B------:R-:W2:Y:S01]  /*26190*/  S2R R4, SR_TID.X ;  /* 0x0000000000047919 */ /* 0x000ea20000002100 */
[----:B------:R-:W-:-:S04]  /*261a0*/  UPRMT UR4, UR37, 0x9910, URZ ;  /* 0x0000991025047896 */ /* 0x000fc8000800003f */
[----:B------:R-:W-:Y:S01]  /*261b0*/  UISETP.NE.AND UP0, UPT, UR4, 0x2, UPT ;  /* 0x000000020400788c */ /* 0x000fe2000bf05270 */
[----:B--2---:R-:W-:-:S04]  /*261c0*/  LOP3.LUT R4, R4, 0x7f, RZ, 0xc0, !PT ;  /* 0x0000007f04047812 */ /* 0x004fc800078ec0ff */
[----:B------:R-:W-:-:S13]  /*261d0*/  ISETP.NE.AND P0, PT, R4, RZ, PT ;  /* 0x000000ff0400720c */ /* 0x000fda0003f05270 */
[----:B-1----:R-:W-:-:S04]  /*261e0*/  @!P0 IMAD.MOV.U32 R2, RZ, RZ, 0x6000 ;  /* 0x00006000ff028424 */ /* 0x002fc800078e00ff */
[----:B------:R1:W-:Y:S01]  /*261f0*/  @!P0 SYNCS.ARRIVE.TRANS64 RZ, [R3+URZ+0x2a850], R2 ;  /* 0x02a8500203ff89a7 */ /* 0x0003e2000800003f */
[----:B------:R-:W-:-:S13]  /*26200*/  PLOP3.LUT P0, PT, PT, PT, UP0, 0x40, 0x0 ;  /* 0x000000000000781c */ /* 0x000fda0003f0e808 */
[----:B-1----:R-:W-:Y:S05]  /*26210*/  @!P0 BRA `(.L_x_1711) ;  /* 0x0000000000048947 */ /* 0x002fea0003800000 */
[----:B------:R-:W-:Y:S01]  /*26220*/  BPT.TRAP 0x1 ;  /* 0x000000040000795c */ /* 0x000fe20000300000 */
.L_x_1711:
[----:B------:R-:W2:Y:S02]  /*26230*/  LDL R2, [R1+0x8] ;  /* 0x0000080001027983 */ /* 0x000ea40000100800 */
[----:B--2---:R-:W-:-:S13]  /*26240*/  LOP3.LUT P0, RZ, R2, 0x40, RZ, 0xc0, !PT ;  /* 0x0000004002ff7812 */ /* 0x004fda000780c0ff */
[----:B------:R-:W-:Y:S05]  /*26250*/  @P0 BRA `(.L_x_1712) ;  /* 0x0000000000040947 */ /* 0x000fea0003800000 */
[----:B------:R-:W-:Y:S01]  /*26260*/  BPT.TRAP 0x1 ;  /* 0x000000040000795c */ /* 0x000fe20000300000 */
.L_x_1712:
[----:B------:R-:W2:Y:S01]  /*26270*/  LDL R2, [R1] ;  /* 0x0000000001027983 */ /* 0x000ea20000100800 */
        /* <DEDUP_REMOVED lines=26> */
.L_x_1709:
[----:B------:R-:W-:Y:S05]  /*26420*/  BSYNC B0 ;  /* 0x0000000000007941 */ /* 0x000fea0003800000 */
.L_x_1708:
        /* <DEDUP_REMOVED lines=9> */
.L_x_1662:
[----:B------:R-:W-:Y:S05]  /*264c0*/  BSYNC B6 ;  /* 0x0000000000067941 */ /* 0x000fea0003800000 */
.L_x_1660:
[----:B------:R-:W-:-:S03]  /*264d0*/  UMOV UR4, 0xffffffff ;  /* 0xffffffff00047882 */ /* 0x000fc60000000000 */
[----:B------:R-:W-:Y:S05]  /*264e0*/  BRA.DIV UR4, `(.L_x_1713) ;  /* 0x00000026045c7947 */ /* 0x000fea000b800000 */
[----:B------:R3:W4:Y:S04]  /*264f0*/  SHFL.IDX PT, R4, R16, RZ, 0x1f ;  /* 0x00001fff10047589 */ /* 0x00072800000e0000 */
[----:B------:R-:W0:Y:S02]  /*26500*/  SHFL.IDX PT, R16, R16, 0x1, 0x1f ;  /* 0x00201f0010107f89 */ /* 0x000e2400000e0000 */
.L_x_1821:
[----:B------:R-:W5:Y:S01]  /*26510*/  S2R R7, SR_TID.X ;  /* 0x0000000000077919 */ /* 0x000f620000002100 */
[----:B------:R-:W-:Y:S01]  /*26520*/  ULDC UR4, c[0x0][0xc14] ;  /* 0x0003050000047ab9 */ /* 0x000fe20000000800 */
[----:B------:R-:W-:Y:S01]  /*26530*/  BSSY B0, `(.L_x_1714) ;  /* 0x000000c000007945 */ /* 0x000fe20003800000 */
[----:B-1----:R-:W-:Y:S02]  /*26540*/  IMAD.U32 R0, RZ, RZ, UR4 ;  /* 0x00000004ff007e24 */ /* 0x002fe4000f8e00ff */
[----:B------:R-:W-:Y:S01]  /*26550*/  IMAD.MOV.U32 R17, RZ, RZ, RZ ;  /* 0x000000ffff117224 */ /* 0x000fe200078e00ff */
[----:B-----5:R-:W-:-:S04]  /*26560*/  LOP3.LUT R7, R7, 0x1f, RZ, 0xc0, !PT ;  /* 0x0000001f07077812 */ /* 0x020fc800078ec0ff */
[C---:B------:R-:W-:Y:S01]  /*26570*/  ISETP.NE.AND P0, PT, R7.reuse, 0x1f, PT ;  /* 0x0000001f0700780c */ /* 0x040fe20003f05270 */
[----:B------:R-:W-:-:S05]  /*26580*/  IMAD.IADD R5, R7, 0x1, R19 ;  /* 0x0000000107057824 */ /* 0x000fca00078e0213 */
[----:B------:R-:W-:-:S13]  /*26590*/  ISETP.GE.OR P0, PT, R5, R0, !P0 ;  /* 0x000000000500720c */ /* 0x000fda0004706670 */
[----:B------:R-:W-:Y:S05]  /*265a0*/  @P0 BRA `(.L_x_1715) ;  /* 0x0000000000100947 */ /* 0x000fea0003800000 */
[----:B------:R-:W1:Y:S01]  /*265b0*/  LDC.64 R2, c[0x0][0xc58] ;  /* 0x00031600ff027b82 */ /* 0x000e620000000a00 */
[----:B------:R-:W-:Y:S01]  /*265c0*/  ULDC.64 UR4, c[0x0][0x208] ;  /* 0x0000820000047ab9 */ /* 0x000fe20000000a00 */
[----:B-1----:R-:W-:-:S05]  /*265d0*/  IMAD.WIDE R2, R5, 0x4, R2 ;  /* 0x0000000405027825 */ /* 0x002fca00078e0202 */
[----:B------:R1:W5:Y:S02]  /*265e0*/  LDG.E R17, desc[UR4][R2.64] ;  /* 0x0000000402117981 */ /* 0x000364000c1e1900 */
.L_x_1715:
[----:B------:R-:W-:Y:S05]  /*265f0*/  BSYNC B0 ;  /* 0x0000000000007941 */ /* 0x000fea0003800000 */
.L_x_1714:
[----:B------:R-:W-:-:S03]  /*26600*/  UMOV UR4, 0xffffffff ;  /* 0xffffffff00047882 */ /* 0x000fc60000000000 */
[----:B------:R-:W-:Y:S05]  /*26610*/  BRA.DIV UR4, `(.L_x_1716) ;  /* 0x00000026045c7947 */ /* 0x000fea000b800000 */
        /* <DEDUP_REMOVED lines=9> */
[----:B-1----:R-:W-:-:S05]  /*266b0*/  IMAD.IADD R3, R13, 0x1, R14 ;  /* 0x000000010d037824 */ /* 0x002fca00078e020e */
[----:B------:R-:W0:Y:S02]  /*266c0*/  SHFL.UP PT, R14, R3, 0x4, RZ ;  /* 0x04800000030e7989 */ /* 0x000e2400000e00ff */
[----:B0-----:R-:W-:Y:S02]  /*266d0*/  SEL R14, R14, RZ, P0 ;  /* 0x000000ff0e0e7207 */ /* 0x001fe40000000000 */
[----:B------:R-:W-:-:S03]  /*266e0*/  ISETP.GE.U32.AND P0, PT, R7, 0x10, PT ;  /* 0x000000100700780c */ /* 0x000fc60003f06070 */
[----:B------:R-:W-:-:S05]  /*266f0*/  IMAD.IADD R5, R3, 0x1, R14 ;  /* 0x0000000103057824 */ /* 0x000fca00078e020e */
[----:B------:R-:W2:Y:S02]  /*26700*/  SHFL.UP PT, R14, R5, 0x8, RZ ;  /* 0x05000000050e7989 */ /* 0x000ea400000e00ff */
[----:B--2---:R-:W-:-:S05]  /*26710*/  SEL R6, R14, RZ, P1 ;  /* 0x000000ff0e067207 */ /* 0x004fca0000800000 */
[----:B------:R-:W-:-:S05]  /*26720*/  IMAD.IADD R6, R5, 0x1, R6 ;  /* 0x0000000105067824 */ /* 0x000fca00078e0206 */
[----:B------:R-:W0:Y:S02]  /*26730*/  SHFL.UP PT, R14, R6, 0x10, RZ ;  /* 0x06000000060e7989 */ /* 0x000e2400000e00ff */
[----:B0-----:R-:W-:-:S05]  /*26740*/  SEL R7, R14, RZ, P0 ;  /* 0x000000ff0e077207 */ /* 0x001fca0000000000 */
[----:B------:R-:W-:-:S05]  /*26750*/  IMAD.IADD R2, R6, 0x1, R7 ;  /* 0x0000000106027824 */ /* 0x000fca00078e0207 */
[----:B------:R0:W1:Y:S02]  /*26760*/  SHFL.IDX PT, R14, R2, 0x1f, 0x1f ;  /* 0x03e01f00020e7f89 */ /* 0x00006400000e0000 */
.L_x_1829:
[----:B------:R-:W-:Y:S02]  /*26770*/  ULDC UR4, c[0x0][0xc10] ;  /* 0x0003040000047ab9 */ /* 0x000fe40000000800 */
[----:B------:R-:W-:-:S04]  /*26780*/  IMAD.U32 R5, RZ, RZ, UR4 ;  /* 0x00000004ff057e24 */ /* 0x000fc8000f8e00ff */
[----:B-1----:R-:W-:-:S04]  /*26790*/  IMAD R3, R14, R5, RZ ;  /* 0x000000050e037224 */ /* 0x002fc800078e02ff */
[----:B---3--:R-:W-:-:S05]  /*267a0*/  IMAD.IADD R16, R16, 0x1, R3 ;  /* 0x0000000110107824 */ /* 0x008fca00078e0203 */
[----:B----4-:R-:W-:-:S13]  /*267b0*/  ISETP.GT.AND P0, PT, R16, R4, PT ;  /* 0x000000041000720c */ /* 0x010fda0003f04270 */
[----:B------:R-:W-:Y:S05]  /*267c0*/  @P0 BRA `(.L_x_1717) ;  /* 0x0000000000b80947 */ /* 0x000fea0003800000 */
[----:B------:R-:W1:Y:S02]  /*267d0*/  LDC R0, c[0x0][0xc14] ;  /* 0x00030500ff007b82 */ /* 0x000e640000000800 */
.L_x_1722:
        /* <DEDUP_REMOVED lines=11> */
[----:B0-----:R-:W0:Y:S01]  /*26890*/  LDC.64 R2, c[0x0][0xc58] ;  /* 0x00031600ff027b82 */ /* 0x001e220000000a00 */
[----:B------:R-:W-:Y:S01]  /*268a0*/  ULDC.64 UR4, c[0x0][0x208] ;  /* 0x0000820000047ab9 */ /* 0x000fe20000000a00 */
[----:B0-----:R-:W-:-:S05]  /*268b0*/  IMAD.WIDE R2, R5, 0x4, R2 ;  /* 0x0000000405027825 */ /* 0x001fca00078e0202 */
[----:B------:R1:W5:Y:S02]  /*268c0*/  LDG.E R17, desc[UR4][R2.64] ;  /* 0x0000000402117981 */ /* 0x000364000c1e1900 */
.L_x_1720:
[----:B------:R-:W-:Y:S05]  /*268d0*/  BSYNC B0 ;  /* 0x0000000000007941 */ /* 0x000fea0003800000 */
.L_x_1719:
[----:B------:R-:W-:-:S03]  /*268e0*/  UMOV UR4, 0xffffffff ;  /* 0xffffffff00047882 */ /* 0x000fc60000000000 */
[----:B------:R-:W-:Y:S05]  /*268f0*/  BRA.DIV UR4, `(.L_x_1721) ;  /* 0x0000002604747947 */ /* 0x000fea000b800000 */
[----:B-----5:R-:W2:Y:S01]  /*26900*/  SHFL.UP PT, R14, R17, 0x1, RZ ;  /* 0x04200000110e7989 */ /* 0x020ea200000e00ff */
[C---:B------:R-:W-:Y:S02]  /*26910*/  ISETP.NE.AND P0, PT, R7.reuse, RZ, PT ;  /* 0x000000ff0700720c */ /* 0x040fe40003f05270 */
[C---:B------:R-:W-:Y:S02]  /*26920*/  ISETP.GE.U32.AND P1, PT, R7.reuse, 0x2, PT ;  /* 0x000000020700780c */ /* 0x040fe40003f26070 */
[----:B--2---:R-:W-:Y:S02]  /*26930*/  SEL R14, R14, RZ, P0 ;  /* 0x000000ff0e0e7207 */ /* 0x004fe40000000000 */
[----:B------:R-:W-:-:S03]  /*26940*/  ISETP.GE.U32.AND P0, PT, R7, 0x4, PT ;  /* 0x000000040700780c */ /* 0x000fc60003f06070 */
[----:B------:R-:W-:-:S05]  /*26950*/  IMAD.IADD R13, R17, 0x1, R14 ;  /* 0x00000001110d7824 */ /* 0x000fca00078e020e */
[----:B------:R-:W2:Y:S02]  /*26960*/  SHFL.UP PT, R14, R13, 0x2, RZ ;  /* 0x044000000d0e7989 */ /* 0x000ea400000e00ff */
[----:B--2---:R-:W-:Y:S02]  /*26970*/  SEL R14, R14, RZ, P1 ;  /* 0x000000ff0e0e7207 */ /* 0x004fe40000800000 */
[----:B------:R-:W-:-:S03]  /*26980*/  ISETP.GE.U32.AND P1, PT, R7, 0x8, PT ;  /* 0x000000080700780c */ /* 0x000fc60003f26070 */
[----:B-1----:R-:W-:-:S05]  /*26990*/  IMAD.IADD R3, R13, 0x1, R14 ;  /* 0x000000010d037824 */ /* 0x002fca00078e020e */
        /* <DEDUP_REMOVED lines=11> */
.L_x_1837:
[----:B------:R-:W-:Y:S02]  /*26a50*/  ULDC UR4, c[0x0][0xc10] ;  /* 0x0003040000047ab9 */ /* 0x000fe40000000800 */
[----:B------:R-:W-:-:S04]  /*26a60*/  IMAD.U32 R5, RZ, RZ, UR4 ;  /* 0x00000004ff057e24 */ /* 0x000fc8000f8e00ff */
[----:B-1----:R-:W-:-:S04]  /*26a70*/  IMAD R3, R14, R5, RZ ;  /* 0x000000050e037224 */ /* 0x002fc800078e02ff */
[----:B------:R-:W-:-:S05]  /*26a80*/  IMAD.IADD R16, R3, 0x1, R16 ;  /* 0x0000000103107824 */ /* 0x000fca00078e0210 */
[----:B------:R-:W-:-:S13]  /*26a90*/  ISETP.GT.AND P0, PT, R16, R4, PT ;  /* 0x000000041000720c */ /* 0x000fda0003f04270 */
[----:B------:R-:W-:Y:S05]  /*26aa0*/  @!P0 BRA `(.L_x_1722) ;  /* 0xfffffffc004c8947 */ /* 0x000fea000383ffff */
.L_x_1717:
        /* <DEDUP_REMOVED lines=8> */
.L_x_1841:
[----:B------:R-:W-:Y:S01]  /*26b30*/  ISETP.NE.AND P0, PT, R3, RZ, PT ;  /* 0x000000ff0300720c */ /* 0x000fe20003f05270 */
[----:B------:R-:W-:-:S12]  /*26b40*/  IMAD.MOV.U32 R7, RZ, RZ, RZ ;  /* 0x000000ffff077224 */ /* 0x000fd800078e00ff */
[----:B------:R-:W-:Y:S05]  /*26b50*/  @!P0 BRA `(.L_x_1724) ;  /* 0x0000000000108947 */ /* 0x000fea0003800000 */
[----:B------:R-:W-:Y:S01]  /*26b60*/  UMOV UR4, 0xffffffff ;  /* 0xffffffff00047882 */ /* 0x000fe20000000000 */
[----:B------:R-:W-:Y:S02]  /*26b70*/  VIADD R12, R6, 0xffffffff ;  /* 0xffffffff060c7836 */ /* 0x000fe40000000000 */
[----:B------:R-:W-:Y:S05]  /*26b80*/  BRA.DIV UR4, `(.L_x_1725) ;  /* 0x0000002604e87947 */ /* 0x000fea000b800000 */
[----:B------:R3:W4:Y:S02]  /*26b90*/  SHFL.IDX PT, R7, R2, R12, 0x1f ;  /* 0x00001f0c02077589 */ /* 0x00072400000e0000 */
.L_x_1724:
[----:B0--3--:R-:W0:Y:S01]  /*26ba0*/  LDC.64 R2, c[0x0][0xc68] ;  /* 0x00031a00ff027b82 */ /* 0x009e220000000a00 */
[----:B------:R-:W-:Y:S01]  /*26bb0*/  IMAD.IADD R19, R6, 0x1, R19 ;  /* 0x0000000106137824 */ /* 0x000fe200078e0213 */
[----:B------:R-:W-:-:S03]  /*26bc0*/  ULDC.64 UR4, c[0x0][0x208] ;  /* 0x0000820000047ab9 */ /* 0x000fc60000000a00 */
[----:B0-----:R-:W-:-:S05]  /*26bd0*/  IMAD.WIDE R2, R19, 0x4, R2 ;  /* 0x0000000413027825 */ /* 0x001fca00078e0202 */
[----:B------:R-:W1:Y:S01]  /*26be0*/  LDG.E R9, desc[UR4][R2.64] ;  /* 0x0000000402097981 */ /* 0x000e62000c1e1900 */
[----:B----4-:R-:W-:-:S04]  /*26bf0*/  IMAD R16, R7, R5, R16 ;  /* 0x0000000507107224 */ /* 0x010fc800078e0210 */
[----:B------:R-:W-:Y:S02]  /*26c00*/  IMAD.IADD R7, R4, 0x1, -R16 ;  /* 0x0000000104077824 */ /* 0x000fe400078e0a10 */
[----:B-12---:R-:W-:-:S05]  /*26c10*/  IMAD R6, R17, R9, RZ ;  /* 0x0000000911067224 */ /* 0x006fca00078e02ff */
[----:B------:R-:W-:-:S04]  /*26c20*/  IABS R8, R6 ;  /* 0x0000000600087213 */ /* 0x000fc80000000000 */
[----:B------:R-:W0:Y:S08]  /*26c30*/  I2F.RP R11, R8 ;  /* 0x00000008000b7306 */ /* 0x000e300000209400 */
[----:B0-----:R-:W0:Y:S02]  /*26c40*/  MUFU.RCP R11, R11 ;  /* 0x0000000b000b7308 */ /* 0x001e240000001000 */
[----:B0-----:R-:W-:-:S06]  /*26c50*/  VIADD R12, R11, 0xffffffe ;  /* 0x0ffffffe0b0c7836 */ /* 0x001fcc0000000000 */
[----:B------:R-:W0:Y:S02]  /*26c60*/  F2I.FTZ.U32.TRUNC.NTZ R3, R12 ;  /* 0x0000000c00037305 */ /* 0x000e24000021f000 */
[----:B0-----:R-:W-:-:S04]  /*26c70*/  IMAD.MOV R2, RZ, RZ, -R3 ;  /* 0x000000ffff027224 */ /* 0x001fc800078e0a03 */
[----:B------:R-:W-:Y:S02]  /*26c80*/  IMAD R10, R2, R8, RZ ;  /* 0x00000008020a7224 */ /* 0x000fe400078e02ff */
[----:B------:R-:W-:-:S04]  /*26c90*/  IMAD.MOV.U32 R2, RZ, RZ, RZ ;  /* 0x000000ffff027224 */ /* 0x000fc800078e00ff */
[----:B------:R-:W-:Y:S01]  /*26ca0*/  IMAD.HI.U32 R10, R3, R10, R2 ;  /* 0x0000000a030a7227 */ /* 0x000fe200078e0002 */
[----:B------:R-:W-:Y:S02]  /*26cb0*/  IABS R3, R7 ;  /* 0x0000000700037213 */ /* 0x000fe40000000000 */
[----:B------:R-:W-:-:S03]  /*26cc0*/  IABS R2, R6 ;  /* 0x0000000600027213 */ /* 0x000fc60000000000 */
[----:B------:R-:W-:-:S04]  /*26cd0*/  IMAD.HI.U32 R10, R10, R3, RZ ;  /* 0x000000030a0a7227 */ /* 0x000fc800078e00ff */
[----:B------:R-:W-:-:S04]  /*26ce0*/  IMAD.MOV R2, RZ, RZ, -R2 ;  /* 0x000000ffff027224 */ /* 0x000fc800078e0a02 */
[----:B------:R-:W-:-:S05]  /*26cf0*/  IMAD R3, R10, R2, R3 ;  /* 0x000000020a037224 */ /* 0x000fca00078e0203 */
[----:B------:R-:W-:-:S13]  /*26d00*/  ISETP.GT.U32.AND P0, PT, R8, R3, PT ;  /* 0x000000030800720c */ /* 0x000fda0003f04070 */
[----:B------:R-:W-:Y:S02]  /*26d10*/  @!P0 IMAD.IADD R3, R3, 0x1, -R8 ;  /* 0x0000000103038824 */ /* 0x000fe400078e0a08 */
[----:B------:R-:W-:-:S03]  /*26d20*/  @!P0 VIADD R10, R10, 0x1 ;  /* 0x000000010a0a8836 */ /* 0x000fc60000000000 */
[----:B------:R-:W-:Y:S02]  /*26d30*/  ISETP.GE.U32.AND P0, PT, R3, R8, PT ;  /* 0x000000080300720c */ /* 0x000fe40003f06070 */
[----:B------:R-:W-:-:S11]  /*26d40*/  LOP3.LUT R3, R7, R6, RZ, 0x3c, !PT ;  /* 0x0000000607037212 */ /* 0x000fd600078e3cff */
        /* <DEDUP_REMOVED lines=10> */
[----:B------:R-:W-:-:S04]  /*26df0*/  VIADDMNMX R9, R8, R5, R9, PT ;  /* 0x0000000508097246 */ /* 0x000fc80003800109 */
        /* <DEDUP_REMOVED lines=13> */
[----:B------:R-:W-:Y:S01]  /*26ed0*/  IMAD R8, R2, R8, R3 ;  /* 0x0000000802087224 */ /* 0x000fe200078e0203 */
[----:B------:R-:W-:-:S04]  /*26ee0*/  LOP3.LUT R3, R6, R9, RZ, 0x3c, !PT ;  /* 0x0000000906037212 */ /* 0x000fc800078e3cff */
[----:B------:R-:W-:-:S13]  /*26ef0*/  ISETP.GT.U32.AND P0, PT, R5, R8, PT ;  /* 0x000000080500720c */ /* 0x000fda0003f04070 */
[----:B------:R-:W-:Y:S02]  /*26f00*/  @!P0 IMAD.IADD R8, R8, 0x1, -R5 ;  /* 0x0000000108088824 */ /* 0x000fe400078e0a05 */
[----:B------:R-:W-:-:S03]  /*26f10*/  @!P0 VIADD R2, R2, 0x1 ;  /* 0x0000000102028836 */ /* 0x000fc60000000000 */
[----:B------:R-:W-:-:S13]  /*26f20*/  ISETP.GE.U32.AND P0, PT, R8, R5, PT ;  /* 0x000000050800720c */ /* 0x000fda0003f06070 */
[----:B------:R-:W-:Y:S01]  /*26f30*/  @P0 VIADD R2, R2, 0x1 ;  /* 0x0000000102020836 */ /* 0x000fe20000000000 */
[----:B------:R-:W-:Y:S01]  /*26f40*/  ISETP.GE.AND P0, PT, R3, RZ, PT ;  /* 0x000000ff0300720c */ /* 0x000fe20003f06270 */
[----:B------:R-:W-:-:S12]  /*26f50*/  IMAD.IADD R3, R6, 0x1, R4 ;  /* 0x0000000106037824 */ /* 0x000fd800078e0204 */
        /* <DEDUP_REMOVED lines=8> */
.L_x_1718:
[----:B------:R-:W-:Y:S01]  /*26fe0*/  UMOV UR4, URZ ;  /* 0x0000003f00047c82 */ /* 0x000fe20008000000 */
[----:B------:R-:W-:Y:S01]  /*26ff0*/  UMOV UR5, URZ ;  /* 0x0000003f00057c82 */ /* 0x000fe20008000000 */
[----:B------:R-:W-:Y:S01]  /*27000*/  ULDC UR6, c[0x0][0xc14] ;  /* 0x0003050000067ab9 */ /* 0x000fe20000000800 */
[----:B------:R-:W-:Y:S02]  /*27010*/  IMAD.MOV.U32 R16, RZ, RZ, R4 ;  /* 0x000000ffff107224 */ /* 0x000fe400078e0004 */
[----:B------:R-:W-:Y:S02]  /*27020*/  IMAD.U32 R17, RZ, RZ, UR4 ;  /* 0x00000004ff117e24 */ /* 0x000fe4000f8e00ff */
[----:B------:R-:W-:Y:S02]  /*27030*/  IMAD.U32 R18, RZ, RZ, UR5 ;  /* 0x00000005ff127e24 */ /* 0x000fe4000f8e00ff */
[----:B------:R-:W-:-:S07]  /*27040*/  IMAD.U32 R19, RZ, RZ, UR6 ;  /* 0x00000006ff137e24 */ /* 0x000fce000f8e00ff */
.L_x_1726:
        /* <DEDUP_REMOVED lines=12> */
.L_x_1621:
        /* <DEDUP_REMOVED lines=12> */
.L_x_1844:
[----:B------:R-:W-:Y:S05]  /*271d0*/  BSYNC B0 ;  /* 0x0000000000007941 */ /* 0x000fea0003800000 */
.L_x_1728:
[----:B------:R-:W-:-:S03]  /*271e0*/  UMOV UR4, 0xffffffff ;  /* 0xffffffff00047882 */ /* 0x000fc60000000000 */
[----:B------:R-:W-:Y:S05]  /*271f0*/  BRA.DIV UR4, `(.L_x_1730) ;  /* 0x0000002204887947 */ /* 0x000fea000b800000 */
[----:B------:R-:W2:Y:S02]  /*27200*/  S2R R2, SR_TID.X ;  /* 0x0000000000027919 */ /* 0x000ea40000002100 */
[----:B--2---:R-:W-:-:S04]  /*27210*/  SHF.R.U32.HI R2, RZ, 0x5, R2 ;  /* 0x00000005ff027819 */ /* 0x004fc80000011602 */
[----:B------:R-:W-:-:S05]  /*27220*/  LOP3.LUT R2, R2, 0x3, RZ, 0xc0, !PT ;  /* 0x0000000302027812 */ /* 0x000fca00078ec0ff */
[----:B------:R2:W3:Y:S02]  /*27230*/  SHFL.IDX PT, R14, R2, RZ, 0x1f ;  /* 0x00001fff020e7589 */ /* 0x0004e400000e0000 */
.L_x_1847:
[----:B---3--:R-:W-:-:S13]  /*27240*/  ISETP.NE.AND P0, PT, R14, RZ, PT ;  /* 0x000000ff0e00720c */ /* 0x008fda0003f05270 */
[----:B------:R-:W-:Y:S05]  /*27250*/  @P0 BRA `(.L_x_1315) ;  /* 0x0000000000940947 */ /* 0x000fea0003800000 */
[----:B------:R-:W-:-:S03]  /*27260*/  UMOV UR4, 0xffffffff ;  /* 0xffffffff00047882 */ /* 0x000fc60000000000 */
[----:B------:R-:W-:Y:S05]  /*27270*/  BRA.DIV UR4, `(.L_x_1731) ;  /* 0x00000022049c7947 */ /* 0x000fea000b800000 */
[----:B------:R-:W-:-:S13]  /*27280*/  ELECT P6, URZ, PT ;  /* 0x00000000003f782f */ /* 0x000fda00038c0000 */
.L_x_1850:
[----:B------:R-:W-:Y:S05]  /*27290*/  @!P6 BRA `(.L_x_1315) ;  /* 0x000000000084e947 */ /* 0x000fea0003800000 */
[----:B------:R-:W-:-:S06]  /*272a0*/  ULOP3.LUT UR4, UR60, 0x2, URZ, 0xfc, !UPT ;  /* 0x000000023c047892 */ /* 0x000fcc000f8efc3f */
[----:B--2---:R-:W-:-:S05]  /*272b0*/  IMAD.U32 R2, RZ, RZ, UR4 ;  /* 0x00000004ff027e24 */ /* 0x004fca000f8e00ff */
[----:B------:R-:W-:-:S13]  /*272c0*/  ISETP.NE.AND P2, PT, R2, 0x3, PT ;  /* 0x000000030200780c */ /* 0x000fda0003f45270 */
[----:B------:R-:W-:Y:S05]  /*272d0*/  @!P2 BRA `(.L_x_1732) ;  /* 0x000000000004a947 */ /* 0x000fea0003800000 */
[----:B------:R-:W-:Y:S01]  /*272e0*/  BPT.TRAP 0x1 ;  /* 0x000000040000795c */ /* 0x000fe20000300000 */
.L_x_1732:
        /* <DEDUP_REMOVED lines=14> */
.L_x_1851:
[----:B------:R-:W2:Y:S02]  /*273d0*/  SYNCS.PHASECHK.TRANS64.TRYWAIT P0, [R7+URZ], R2 ;  /* 0x00000002070075a7 */ /* 0x000ea4000800017f */
[----:B--2---:R-:W-:Y:S05]  /*273e0*/  @!P0 BRA `(.L_x_1734) ;  /* 0x0000002000748947 */ /* 0x004fea0003800000 */
.L_x_1852:
[----:B------:R-:W-:Y:S05]  /*273f0*/  @!P2 BRA `(.L_x_1735) ;  /* 0x000000000004a947 */ /* 0x000fea0003800000 */
[----:B------:R-:W-:Y:S01]  /*27400*/  BPT.TRAP 0x1 ;  /* 0x000000040000795c */ /* 0x000fe20000300000 */
.L_x_1735:
[----:B------:R-:W3:Y:S01]  /*27410*/  LDL.LU R4, [R1] ;  /* 0x0000000001047983 */ /* 0x000ee20000300800 */
[----:B------:R-:W-:-:S04]  /*27420*/  VIADD R0, R0, 0x2a860 ;  /* 0x0002a86000007836 */ /* 0x000fc80000000000 */
[----:B---3--:R-:W-:-:S04]  /*27430*/  IMAD R4, R4, 0x8, R0 ;  /* 0x0000000804047824 */ /* 0x008fc800078e0200 */
[----:B------:R-:W3:Y:S02]  /*27440*/  SYNCS.PHASECHK.TRANS64.TRYWAIT P0, [R4+URZ], R5 ;  /* 0x00000005040075a7 */ /* 0x000ee4000800017f */
[----:B---3--:R-:W-:Y:S05]  /*27450*/  @!P0 BRA `(.L_x_1736) ;  /* 0x00000020006c8947 */ /* 0x008fea0003800000 */
.L_x_1853:
[----:B------:R-:W-:-:S07]  /*27460*/  IMAD R3, R3, 0x8, R0 ;  /* 0x0000000803037824 */ /* 0x000fce00078e0200 */
.L_x_1737:
[----:B----4-:R4:W0:Y:S02]  /*27470*/  SYNCS.PHASECHK.TRANS64.TRYWAIT P0, [R3+URZ], R2 ;  /* 0x00000002030075a7 */ /* 0x010824000800017f */
[----:B0-----:R-:W-:Y:S05]  /*27480*/  @!P0 NANOSLEEP.SYNCS 0x989680 ;  /* 0x009896800000895d */ /* 0x001fea0003900000 */
[----:B------:R-:W0:Y:S02]  /*27490*/  @!P0 SYNCS.PHASECHK.TRANS64 P0, [R3+URZ], R2 ;  /* 0x00000002030085a7 */ /* 0x000e24000800007f */
[----:B0-----:R-:W-:Y:S05]  /*274a0*/  @!P0 BRA `(.L_x_1737) ;  /* 0xfffffffc00f08947 */ /* 0x001fea000383ffff */
.L_x_1315:
[----:B------:R-:W-:Y:S05]  /*274b0*/  BSYNC B7 ;  /* 0x0000000000077941 */ /* 0x000fea0003800000 */
.L_x_1312:
[----:B------:R-:W-:Y:S05]  /*274c0*/  EXIT ;  /* 0x000000000000794d */ /* 0x000fea0003800000 */
.L_x_1341:
[----:B0-----:R0:W1:Y:S02]  /*274d0*/  SYNCS.PHASECHK.TRANS64.TRYWAIT P5, [R4+URZ+0x2a890], R3 ;  /* 0x02a89003040075a7 */ /* 0x00106400080a017f */
[----:B-1----:R-:W-:Y:S05]  /*274e0*/  @!P5 NANOSLEEP.SYNCS 0x989680 ;  /* 0x009896800000d95d */ /* 0x002fea0003900000 */
[----:B------:R-:W1:Y:S02]  /*274f0*/  @!P5 SYNCS.PHASECHK.TRANS64 P5, [R4+URZ+0x2a890], R3 ;  /* 0x02a890030400d5a7 */ /* 0x000e6400080a007f */
[----:B-1----:R-:W-:Y:S05]  /*27500*/  @!P5 BRA `(.L_x_1341) ;  /* 0xfffffffc00f0d947 */ /* 0x002fea000383ffff */
[----:B------:R-:W-:Y:S05]  /*27510*/  BRA `(.L_x_1738) ;  /* 0xfffffdc400787947 */ /* 0x000fea000383ffff */
.L_x_1395:
[----:B-1----:R1:W3:Y:S02]  /*27520*/  SYNCS.PHASECHK.TRANS64.TRYWAIT P5, [R4+URZ+0x2a890], R3 ;  /* 0x02a89003040075a7 */ /* 0x0022e400080a017f */
[----:B---3--:R-:W-:Y:S05]  /*27530*/  @!P5 NANOSLEEP.SYNCS 0x989680 ;  /* 0x009896800000d95d */ /* 0x008fea0003900000 */
[----:B------:R-:W3:Y:S02]  /*27540*/  @!P5 SYNCS.PHASECHK.TRANS64 P5, [R4+URZ+0x2a890], R3 ;  /* 0x02a890030400d5a7 */ /* 0x000ee400080a007f */
[----:B---3--:R-:W-:Y:S05]  /*27550*/  @!P5 BRA `(.L_x_1395) ;  /* 0xfffffffc00f0d947 */ /* 0x008fea000383ffff */
[----:B------:R-:W-:Y:S05]  /*27560*/  BRA `(.L_x_1739) ;  /* 0xfffffdfc00647947 */ /* 0x000fea000383ffff */
.L_x_1420:
[----:B-1----:R1:W2:Y:S02]  /*27570*/  SYNCS.PHASECHK.TRANS64.TRYWAIT P4, [R4+URZ+0x2a890], R3 ;  /* 0x02a89003040075a7 */ /* 0x0022a4000808017f */
[----:B--2---:R-:W-:Y:S05]  /*27580*/  @!P4 NANOSLEEP.SYNCS 0x989680 ;  /* 0x009896800000c95d */ /* 0x004fea0003900000 */
[----:B------:R-:W2:Y:S02]  /*27590*/  @!P4 SYNCS.PHASECHK.TRANS64 P4, [R4+URZ+0x2a890], R3 ;  /* 0x02a890030400c5a7 */ /* 0x000ea4000808007f */
[----:B--2---:R-:W-:Y:S05]  /*275a0*/  @!P4 BRA `(.L_x_1420) ;  /* 0xfffffffc00f0c947 */ /* 0x004fea000383ffff */
[----:B------:R-:W-:Y:S05]  /*275b0*/  BRA `(.L_x_1740) ;  /* 0xfffffe3000087947 */ /* 0x000fea000383ffff */
.L_x_1426:
[----:B0-----:R0:W1:Y:S02]  /*275c0*/  SYNCS.PHASECHK.TRANS64.TRYWAIT P4, [R4+URZ+0x2a8b0], R3 ;  /* 0x02a8b003040075a7 */ /* 0x001064000808017f */
[----:B-1----:R-:W-:Y:S05]  /*275d0*/  @!P4 NANOSLEEP.SYNCS 0x989680 ;  /* 0x009896800000c95d */ /* 0x002fea0003900000 */
[----:B------:R-:W1:Y:S02]  /*275e0*/  @!P4 SYNCS.PHASECHK.TRANS64 P4, [R4+URZ+0x2a8b0], R3 ;  /* 0x02a8b0030400c5a7 */ /* 0x000e64000808007f */
[----:B-1----:R-:W-:Y:S05]  /*275f0*/  @!P4 BRA `(.L_x_1426) ;  /* 0xfffffffc00f0c947 */ /* 0x002fea000383ffff */
[----:B------:R-:W-:Y:S05]  /*27600*/  BRA `(.L_x_1741) ;  /* 0xfffffe3400147947 */ /* 0x000fea000383ffff */
.L_x_1456:
        /* <DEDUP_REMOVED lines=8> */
.L_x_1743:
[----:B------:R-:W-:Y:S05]  /*27690*/  BSYNC B1 ;  /* 0x0000000000017941 */ /* 0x000fea0003800000 */
.L_x_1742:
[----:B------:R-:W-:Y:S05]  /*276a0*/  BRA `(.L_x_1744) ;  /* 0xfffffe5400007947 */ /* 0x000fea000383ffff */
.L_x_1457:
        /* <DEDUP_REMOVED lines=8> */
.L_x_1746:
[----:B------:R-:W-:Y:S05]  /*27730*/  BSYNC B1 ;  /* 0x0000000000017941 */ /* 0x000fea0003800000 */
.L_x_1745:
[----:B------:R-:W-:Y:S05]  /*27740*/  BRA `(.L_x_1747) ;  /* 0xfffffe5000e07947 */ /* 0x000fea000383ffff */
.L_x_1458:
        /* <DEDUP_REMOVED lines=8> */
.L_x_1749:
[----:B------:R-:W-:Y:S05]  /*277d0*/  BSYNC B1 ;  /* 0x0000000000017941 */ /* 0x000fea0003800000 */
.L_x_1748:
[----:B------:R-:W-:Y:S05]  /*277e0*/  BRA `(.L_x_1750) ;  /* 0xfffffe5000c07947 */ /* 0x000fea000383ffff */
.L_x_1459:
        /* <DEDUP_REMOVED lines=8> */
.L_x_1752:
[----:B------:R-:W-:Y:S05]  /*27870*/  BSYNC B1 ;  /* 0x0000000000017941 */ /* 0x000fea0003800000 */
.L_x_1751:
[----:B------:R-:W-:Y:S05]  /*27880*/  BRA `(.L_x_1753) ;  /* 0xfffffe5000a07947 */ /* 0x000fea000383ffff */
.L_x_1460:
[----:B------:R-:W-:Y:S01]  /*27890*/  BSSY B1, `(.L_x_1754) ;  /* 0x0000008000017945 */ /* 0x000fe20003800000 */
[----:B------:R-:W-:Y:S02]  /*278a0*/  IMAD.MOV.U32 R13, RZ, RZ, R5 ;  /* 0x000000ffff0d7224 */ /* 0x000fe400078e0005 */
[----:B------:R-:W-:Y:S02]  /*278b0*/  IMAD.MOV.U32 R12, RZ, RZ, 0x1 ;  /* 0x00000001ff0c7424 */ /* 0x000fe400078e00ff */
[----:B------:R-:W-:Y:S02]  /*278c0*/  IMAD.MOV.U32 R11, RZ, RZ, 0x1c1f ;  /* 0x00001c1fff0b7424 */ /* 0x000fe400078e00ff */
[----:B------:R-:W-:-:S07]  /*278d0*/  IMAD.MOV.U32 R15, RZ, RZ, -0x1 ;  /* 0xffffffffff0f7424 */ /* 0x000fce00078e00ff */
[----:B------:R-:W-:Y:S05]  /*278e0*/  WARPSYNC.COLLECTIVE R15, `(.L_x_1755) ;  /* 0x000000000f087348 */ /* 0x000fea0003c00000 */
[----:B------:R0:W1:Y:S02]  /*278f0*/  SHFL.IDX P6, R14, R13, R12, R11 ;  /* 0x0000000c0d0e7389 */ /* 0x00006400000c000b */
[----:B01----:R-:W-:Y:S01]  /*27900*/  ENDCOLLECTIVE ;  /* 0x000000000000791b */ /* 0x003fe20003800000 */
.L_x_1755:
[----:B------:R-:W-:Y:S05]  /*27910*/  BSYNC B1 ;  /* 0x0000000000017941 */ /* 0x000fea0003800000 */
.L_x_1754:
[----:B------:R-:W-:Y:S05]  /*27920*/  BRA `(.L_x_1756) ;  /* 0xfffffe5000807947 */ /* 0x000fea000383ffff */
.L_x_1461:
        /* <DEDUP_REMOVED lines=8> */
.L_x_1758:
[----:B------:R-:W-:Y:S05]  /*279b0*/  BSYNC B1 ;  /* 0x0000000000017941 */ /* 0x000fea0003800000 */
.L_x_1757:
[----:B------:R-:W-:Y:S05]  /*279c0*/  BRA `(.L_x_1759) ;  /* 0xfffffe5000647947 */ /* 0x000fea000383ffff */
.L_x_1462:
        /* <DEDUP_REMOVED lines=8> */
.L_x_1761:
[----:B------:R-:W-:Y:S05]  /*27a50*/  BSYNC B1 ;  /* 0x0000000000017941 */ /* 0x000fea0003800000 */
.L_x_1760:
[----:B------:R-:W-:Y:S05]  /*27a60*/  BRA `(.L_x_1762) ;  /* 0xfffffe5000487947 */ /* 0x000fea000383ffff */
.L_x_1463:
        /* <DEDUP_REMOVED lines=8> */
.L_x_1764:
[----:B------:R-:W-:Y:S05]  /*27af0*/  BSYNC B1 ;  /* 0x0000000000017941 */ /* 0x000fea0003800000 */
.L_x_1763:
[----:B------:R-:W-:Y:S05]  /*27b00*/  BRA `(.L_x_1765) ;  /* 0xfffffe50002c7947 */ /* 0x000fea000383ffff */
.L_x_1465:
[----:B0-----:R0:W1:Y:S02]  /*27b10*/  SYNCS.PHASECHK.TRANS64.TRYWAIT P2, [R18+URZ+0x2a800], R5 ;  /* 0x02a80005120075a7 */ /* 0x001064000804017f */
[----:B-1----:R-:W-:Y:S05]  /*27b20*/  @!P2 NANOSLEEP.SYNCS 0x989680 ;  /* 0x009896800000a95d */ /* 0x002fea0003900000 */
[----:B------:R-:W1:Y:S02]  /*27b30*/  @!P2 SYNCS.PHASECHK.TRANS64 P2, [R18+URZ+0x2a800], R5 ;  /* 0x02a800051200a5a7 */ /* 0x000e64000804007f */
[----:B-1----:R-:W-:Y:S05]  /*27b40*/  @!P2 BRA `(.L_x_1465) ;  /* 0xfffffffc00f0a947 */ /* 0x002fea000383ffff */
[----:B------:R-:W-:Y:S05]  /*27b50*/  BRA `(.L_x_1766) ;  /* 0xfffffe5000a47947 */ /* 0x000fea000383ffff */
.L_x_1493:
        /* <DEDUP_REMOVED lines=8> */
.L_x_1768:
[----:B------:R-:W-:Y:S05]  /*27be0*/  BSYNC B1 ;  /* 0x0000000000017941 */ /* 0x000fea0003800000 */
.L_x_1767:
[----:B------:R-:W-:Y:S05]  /*27bf0*/  BRA `(.L_x_1769) ;  /* 0xfffffe84000c7947 */ /* 0x000fea000383ffff */
.L_x_1494:
        /* <DEDUP_REMOVED lines=8> */
.L_x_1771:
[----:B------:R-:W-:Y:S05]  /*27c80*/  BSYNC B1 ;  /* 0x0000000000017941 */ /* 0x000fea0003800000 */
.L_x_1770:
[----:B------:R-:W-:Y:S05]  /*27c90*/  BRA `(.L_x_1772) ;  /* 0xfffffe8000ec7947 */ /* 0x000fea000383ffff */
.L_x_1495:
        /* <DEDUP_REMOVED lines=8> */
.L_x_1774:
[----:B------:R-:W-:Y:S05]  /*27d20*/  BSYNC B1 ;  /* 0x0000000000017941 */ /* 0x000fea0003800000 */
.L_x_1773:
[----:B------:R-:W-:Y:S05]  /*27d30*/  BRA `(.L_x_1775) ;  /* 0xfffffe8000cc7947 */ /* 0x000fea000383ffff */
.L_x_1496:
        /* <DEDUP_REMOVED lines=8> */
.L_x_1777:
[----:B------:R-:W-:Y:S05]  /*27dc0*/  BSYNC B1 ;  /* 0x0000000000017941 */ /* 0x000fea0003800000 */
.L_x_1776:
[----:B------:R-:W-:Y:S05]  /*27dd0*/  BRA `(.L_x_1778) ;  /* 0xfffffe8000ac7947 */ /* 0x000fea000383ffff */
.L_x_1497:
        /* <DEDUP_REMOVED lines=8> */
.L_x_1780:
[----:B------:R-:W-:Y:S05]  /*27e60*/  BSYNC B1 ;  /* 0x0000000000017941 */ /* 0x000fea0003800000 */
.L_x_1779:
[----:B------:R-:W-:Y:S05]  /*27e70*/  BRA `(.L_x_1781) ;  /* 0xfffffe80008c7947 */ /* 0x000fea000383ffff */
.L_x_1498:
        /* <DEDUP_REMOVED lines=8> */
.L_x_1783:
[----:B------:R-:W-:Y:S05]  /*27f00*/  BSYNC B1 ;  /* 0x0000000000017941 */ /* 0x000fea0003800000 */
.L_x_1782:
[----:B------:R-:W-:Y:S05]  /*27f10*/  BRA `(.L_x_1784) ;  /* 0xfffffe8000707947 */ /* 0x000fea000383ffff */
.L_x_1499:
        /* <DEDUP_REMOVED lines=8> */
.L_x_1786:
[----:B------:R-:W-:Y:S05]  /*27fa0*/  BSYNC B1 ;  /* 0x0000000000017941 */ /* 0x000fea0003800000 */
.L_x_1785:
[----:B------:R-:W-:Y:S05]  /*27fb0*/  BRA `(.L_x_1787) ;  /* 0xfffffe8000547947 */ /* 0x000fea000383ffff */
.L_x_1500:
        /* <DEDUP_REMOVED lines=8> */
.L_x_1789:
[----:B------:R-:W-:Y:S05]  /*28040*/  BSYNC B1 ;  /* 0x0000000000017941 */ /* 0x000fea0003800000 */
.L_x_1788:
[----:B------:R-:W-:Y:S05]  /*28050*/  BRA `(.L_x_1790) ;  /* 0xfffffe8000387947 */ /* 0x000fea000383ffff */
.L_x_1502:
[----:B0-----:R0:W1:Y:S02]  /*28060*/  SYNCS.PHASECHK.TRANS64.TRYWAIT P2, [R18+URZ+0x2a800], R9 ;  /* 0x02a80009120075a7 */ /* 0x001064000804017f */
[----:B-1----:R-:W-:Y:S05]  /*28070*/  @!P2 NANOSLEEP.SYNCS 0x989680 ;  /* 0x009896800000a95d */ /* 0x002fea0003900000 */
[----:B------:R-:W1:Y:S02]  /*28080*/  @!P2 SYNCS.PHASECHK.TRANS64 P2, [R18+URZ+0x2a800], R9 ;  /* 0x02a800091200a5a7 */ /* 0x000e64000804007f */
[----:B-1----:R-:W-:Y:S05]  /*28090*/  @!P2 BRA `(.L_x_1502) ;  /* 0xfffffffc00f0a947 */ /* 0x002fea000383ffff */
[----:B------:R-:W-:Y:S05]  /*280a0*/  BRA `(.L_x_1791) ;  /* 0xfffffe8000b87947 */ /* 0x000fea000383ffff */
.L_x_1516:
[----:B-1----:R1:W2:Y:S02]  /*280b0*/  SYNCS.PHASECHK.TRANS64.TRYWAIT P2, [R3+URZ+0x2a830], R0 ;  /* 0x02a83000030075a7 */ /* 0x0022a4000804017f */
[----:B--2---:R-:W-:Y:S05]  /*280c0*/  @!P2 NANOSLEEP.SYNCS 0x989680 ;  /* 0x009896800000a95d */ /* 0x004fea0003900000 */
[----:B------:R-:W2:Y:S02]  /*280d0*/  @!P2 SYNCS.PHASECHK.TRANS64 P2, [R3+URZ+0x2a830], R0 ;  /* 0x02a830000300a5a7 */ /* 0x000ea4000804007f */
[----:B--2---:R-:W-:Y:S05]  /*280e0*/  @!P2 BRA `(.L_x_1516) ;  /* 0xfffffffc00f0a947 */ /* 0x004fea000383ffff */
[----:B------:R-:W-:Y:S05]  /*280f0*/  BRA `(.L_x_1515) ;  /* 0xfffffeac001c7947 */ /* 0x000fea000383ffff */
.L_x_1536:
[----:B-1----:R1:W2:Y:S02]  /*28100*/  SYNCS.PHASECHK.TRANS64.TRYWAIT P2, [R7+URZ+0x2a830], R14 ;  /* 0x02a8300e070075a7 */ /* 0x0022a4000804017f */
[----:B--2---:R-:W-:Y:S05]  /*28110*/  @!P2 NANOSLEEP.SYNCS 0x989680 ;  /* 0x009896800000a95d */ /* 0x004fea0003900000 */
[----:B------:R-:W2:Y:S02]  /*28120*/  @!P2 SYNCS.PHASECHK.TRANS64 P2, [R7+URZ+0x2a830], R14 ;  /* 0x02a8300e0700a5a7 */ /* 0x000ea4000804007f */
[----:B--2---:R-:W-:Y:S05]  /*28130*/  @!P2 BRA `(.L_x_1536) ;  /* 0xfffffffc00f0a947 */ /* 0x004fea000383ffff */
[----:B------:R-:W-:Y:S05]  /*28140*/  BRA `(.L_x_1535) ;  /* 0xfffffed800a87947 */ /* 0x000fea000383ffff */
.L_x_1541:
[----:B-1----:R1:W2:Y:S02]  /*28150*/  SYNCS.PHASECHK.TRANS64.TRYWAIT P2, [R14+URZ+0x2a850], R9 ;  /* 0x02a850090e0075a7 */ /* 0x0022a4000804017f */
[----:B--2---:R-:W-:Y:S05]  /*28160*/  @!P2 NANOSLEEP.SYNCS 0x989680 ;  /* 0x009896800000a95d */ /* 0x004fea0003900000 */
[----:B------:R-:W2:Y:S02]  /*28170*/  @!P2 SYNCS.PHASECHK.TRANS64 P2, [R14+URZ+0x2a850], R9 ;  /* 0x02a850090e00a5a7 */ /* 0x000ea4000804007f */
[----:B--2---:R-:W-:Y:S05]  /*28180*/  @!P2 BRA `(.L_x_1541) ;  /* 0xfffffffc00f0a947 */ /* 0x004fea000383ffff */
[----:B------:R-:W-:Y:S05]  /*28190*/  BRA `(.L_x_1540) ;  /* 0xfffffee4009c7947 */ /* 0x000fea000383ffff */
.L_x_1561:
[----:B-1----:R1:W2:Y:S02]  /*281a0*/  SYNCS.PHASECHK.TRANS64.TRYWAIT P2, [R3+URZ+0x2a830], R4 ;  /* 0x02a83004030075a7 */ /* 0x0022a4000804017f */
[----:B--2---:R-:W-:Y:S05]  /*281b0*/  @!P2 NANOSLEEP.SYNCS 0x989680 ;  /* 0x009896800000a95d */ /* 0x004fea0003900000 */
[----:B------:R-:W2:Y:S02]  /*281c0*/  @!P2 SYNCS.PHASECHK.TRANS64 P2, [R3+URZ+0x2a830], R4 ;  /* 0x02a830040300a5a7 */ /* 0x000ea4000804007f */
[----:B--2---:R-:W-:Y:S05]  /*281d0*/  @!P2 BRA `(.L_x_1561) ;  /* 0xfffffffc00f0a947 */ /* 0x004fea000383ffff */
[----:B------:R-:W-:Y:S05]  /*281e0*/  BRA `(.L_x_1560) ;  /* 0xffffff0c00487947 */ /* 0x000fea000383ffff */
.L_x_1566:
[----:B-1----:R1:W2:Y:S02]  /*281f0*/  SYNCS.PHASECHK.TRANS64.TRYWAIT P2, [R170+URZ+0x2a850], R3 ;  /* 0x02a85003aa0075a7 */ /* 0x0022a4000804017f */
[----:B--2---:R-:W-:Y:S05]  /*28200*/  @!P2 NANOSLEEP.SYNCS 0x989680 ;  /* 0x009896800000a95d */ /* 0x004fea0003900000 */
[----:B------:R-:W2:Y:S02]  /*28210*/  @!P2 SYNCS.PHASECHK.TRANS64 P2, [R170+URZ+0x2a850], R3 ;  /* 0x02a85003aa00a5a7 */ /* 0x000ea4000804007f */
[----:B--2---:R-:W-:Y:S05]  /*28220*/  @!P2 BRA `(.L_x_1566) ;  /* 0xfffffffc00f0a947 */ /* 0x004fea000383ffff */
[----:B------:R-:W-:Y:S05]  /*28230*/  BRA `(.L_x_1565) ;  /* 0xffffff1800287947 */ /* 0x000fea000383ffff */
.L_x_1574:
[----:B-1----:R1:W2:Y:S02]  /*28240*/  SYNCS.PHASECHK.TRANS64.TRYWAIT P2, [R4+URZ+0x2a830], R3 ;  /* 0x02a83003040075a7 */ /* 0x0022a4000804017f */
[----:B--2---:R-:W-:Y:S05]  /*28250*/  @!P2 NANOSLEEP.SYNCS 0x989680 ;  /* 0x009896800000a95d */ /* 0x004fea0003900000 */
[----:B------:R-:W2:Y:S02]  /*28260*/  @!P2 SYNCS.PHASECHK.TRANS64 P2, [R4+URZ+0x2a830], R3 ;  /* 0x02a830030400a5a7 */ /* 0x000ea4000804007f */
[----:B--2---:R-:W-:Y:S05]  /*28270*/  @!P2 BRA `(.L_x_1574) ;  /* 0xfffffffc00f0a947 */ /* 0x004fea000383ffff */
[----:B------:R-:W-:Y:S05]  /*28280*/  BRA `(.L_x_1573) ;  /* 0xffffff2c00247947 */ /* 0x000fea000383ffff */
.L_x_1579:
[----:B-1----:R1:W2:Y:S02]  /*28290*/  SYNCS.PHASECHK.TRANS64.TRYWAIT P2, [R12+URZ+0x2a850], R3 ;  /* 0x02a850030c0075a7 */ /* 0x0022a4000804017f */
[----:B--2---:R-:W-:Y:S05]  /*282a0*/  @!P2 NANOSLEEP.SYNCS 0x989680 ;  /* 0x009896800000a95d */ /* 0x004fea0003900000 */
[----:B------:R-:W2:Y:S02]  /*282b0*/  @!P2 SYNCS.PHASECHK.TRANS64 P2, [R12+URZ+0x2a850], R3 ;  /* 0x02a850030c00a5a7 */ /* 0x000ea4000804007f */
[----:B--2---:R-:W-:Y:S05]  /*282c0*/  @!P2 BRA `(.L_x_1579) ;  /* 0xfffffffc00f0a947 */ /* 0x004fea000383ffff */
[----:B------:R-:W-:Y:S05]  /*282d0*/  BRA `(.L_x_1578) ;  /* 0xffffff3800187947 */ /* 0x000fea000383ffff */
.L_x_1593:
[----:B-1----:R1:W2:Y:S02]  /*282e0*/  SYNCS.PHASECHK.TRANS64.TRYWAIT P0, [R13+URZ+0x2a850], R0 ;  /* 0x02a850000d0075a7 */ /* 0x0022a4000800017f */
[----:B--2---:R-:W-:Y:S05]  /*282f0*/  @!P0 NANOSLEEP.SYNCS 0x989680 ;  /* 0x009896800000895d */ /* 0x004fea0003900000 */
[----:B------:R-:W2:Y:S02]  /*28300*/  @!P0 SYNCS.PHASECHK.TRANS64 P0, [R13+URZ+0x2a850], R0 ;  /* 0x02a850000d0085a7 */ /* 0x000ea4000800007f */
[----:B--2---:R-:W-:Y:S05]  /*28310*/  @!P0 BRA `(.L_x_1593) ;  /* 0xfffffffc00f08947 */ /* 0x004fea000383ffff */
[----:B------:R-:W-:Y:S05]  /*28320*/  BRA `(.L_x_1592) ;  /* 0xffffff6000207947 */ /* 0x000fea000383ffff */
.L_x_1635:
        /* <DEDUP_REMOVED lines=11> */
.L_x_1793:
[----:B------:R-:W-:Y:S05]  /*283e0*/  BSYNC B1 ;  /* 0x0000000000017941 */ /* 0x000fea0003800000 */
.L_x_1792:
[----:B------:R-:W-:Y:S05]  /*283f0*/  BRA `(.L_x_1794) ;  /* 0xffffff9c00e47947 */ /* 0x000fea000383ffff */
.L_x_1636:
[----:B------:R-:W-:Y:S01]  /*28400*/  BSSY B1, `(.L_x_1795) ;  /* 0x0000006000017945 */ /* 0x000fe20003800000 */
[----:B------:R-:W-:-:S07]  /*28410*/  IMAD.MOV.U32 R15, RZ, RZ, -0x1 ;  /* 0xffffffffff0f7424 */ /* 0x000fce00078e00ff */
[----:B------:R-:W-:Y:S05]  /*28420*/  WARPSYNC.COLLECTIVE R15, `(.L_x_1796) ;  /* 0x000000000f0c7348 */ /* 0x000fea0003c00000 */
[----:B------:R-:W-:Y:S02]  /*28430*/  ELECT P6, UR62, PT ;  /* 0x00000000003e782f */ /* 0x000fe400038c0000 */
[----:B------:R-:W-:Y:S01]  /*28440*/  MOV R14, UR62 ;  /* 0x0000003e000e7c02 */ /* 0x000fe20008000f00 */
[----:B------:R-:W-:Y:S10]  /*28450*/  ENDCOLLECTIVE ;  /* 0x000000000000791b */ /* 0x000ff40003800000 */
.L_x_1796:
[----:B------:R-:W-:Y:S05]  /*28460*/  BSYNC B1 ;  /* 0x0000000000017941 */ /* 0x000fea0003800000 */
.L_x_1795:
[----:B------:R-:W-:Y:S05]  /*28470*/  BRA `(.L_x_1797) ;  /* 0xffffff9c00d07947 */ /* 0x000fea000383ffff */
.L_x_1638:
[----:B0-----:R0:W1:Y:S02]  /*28480*/  SYNCS.PHASECHK.TRANS64.TRYWAIT P0, [R11+URZ+0x2a820], R8 ;  /* 0x02a820080b0075a7 */ /* 0x001064000800017f */
[----:B-1----:R-:W-:Y:S05]  /*28490*/  @!P0 NANOSLEEP.SYNCS 0x989680 ;  /* 0x009896800000895d */ /* 0x002fea0003900000 */
[----:B------:R-:W1:Y:S02]  /*284a0*/  @!P0 SYNCS.PHASECHK.TRANS64 P0, [R11+URZ+0x2a820], R8 ;  /* 0x02a820080b0085a7 */ /* 0x000e64000800007f */
[----:B-1----:R-:W-:Y:S05]  /*284b0*/  @!P0 BRA `(.L_x_1638) ;  /* 0xfffffffc00f08947 */ /* 0x002fea000383ffff */
[----:B------:R-:W-:Y:S05]  /*284c0*/  BRA `(.L_x_1798) ;  /* 0xffffff9c00ec7947 */ /* 0x000fea000383ffff */
.L_x_1641:
[----:B0-----:R0:W1:Y:S02]  /*284d0*/  SYNCS.PHASECHK.TRANS64.TRYWAIT P0, [R8+URZ+0x2a8a0], R10 ;  /* 0x02a8a00a080075a7 */ /* 0x001064000800017f */
[----:B-1----:R-:W-:Y:S05]  /*284e0*/  @!P0 NANOSLEEP.SYNCS 0x989680 ;  /* 0x009896800000895d */ /* 0x002fea0003900000 */
[----:B------:R-:W1:Y:S02]  /*284f0*/  @!P0 SYNCS.PHASECHK.TRANS64 P0, [R8+URZ+0x2a8a0], R10 ;  /* 0x02a8a00a080085a7 */ /* 0x000e64000800007f */
[----:B-1----:R-:W-:Y:S05]  /*28500*/  @!P0 BRA `(.L_x_1641) ;  /* 0xfffffffc00f08947 */ /* 0x002fea000383ffff */
[----:B------:R-:W-:Y:S05]  /*28510*/  BRA `(.L_x_1799) ;  /* 0xffffff9c00fc7947 */ /* 0x000fea000383ffff */
.L_x_1643:
[----:B-1----:R1:W2:Y:S02]  /*28520*/  SYNCS.PHASECHK.TRANS64.TRYWAIT P0, [R8+URZ+0x2a8c0], R10 ;  /* 0x02a8c00a080075a7 */ /* 0x0022a4000800017f */
[----:B--2---:R-:W-:Y:S05]  /*28530*/  @!P0 NANOSLEEP.SYNCS 0x989680 ;  /* 0x009896800000895d */ /* 0x004fea0003900000 */
[----:B------:R-:W2:Y:S02]  /*28540*/  @!P0 SYNCS.PHASECHK.TRANS64 P0, [R8+URZ+0x2a8c0], R10 ;  /* 0x02a8c00a080085a7 */ /* 0x000ea4000800007f */
[----:B--2---:R-:W-:Y:S05]  /*28550*/  @!P0 BRA `(.L_x_1643) ;  /* 0xfffffffc00f08947 */ /* 0x004fea000383ffff */
[----:B------:R-:W-:Y:S05]  /*28560*/  BRA `(.L_x_1800) ;  /* 0xffffffa0008c7947 */ /* 0x000fea000383ffff */
.L_x_1647:
[----:B0-----:R0:W1:Y:S02]  /*28570*/  SYNCS.PHASECHK.TRANS64.TRYWAIT P0, [R8+URZ+0x2a8a0], R9 ;  /* 0x02a8a009080075a7 */ /* 0x001064000800017f */
[----:B-1----:R-:W-:Y:S05]  /*28580*/  @!P0 NANOSLEEP.SYNCS 0x989680 ;  /* 0x009896800000895d */ /* 0x002fea0003900000 */
[----:B------:R-:W1:Y:S02]  /*28590*/  @!P0 SYNCS.PHASECHK.TRANS64 P0, [R8+URZ+0x2a8a0], R9 ;  /* 0x02a8a009080085a7 */ /* 0x000e64000800007f */
[----:B-1----:R-:W-:Y:S05]  /*285a0*/  @!P0 BRA `(.L_x_1647) ;  /* 0xfffffffc00f08947 */ /* 0x002fea000383ffff */
[----:B------:R-:W-:Y:S05]  /*285b0*/  BRA `(.L_x_1801) ;  /* 0xffffffa400487947 */ /* 0x000fea000383ffff */
.L_x_1649:
[----:B-1----:R1:W2:Y:S02]  /*285c0*/  SYNCS.PHASECHK.TRANS64.TRYWAIT P1, [R8+URZ+0x2a8c0], R9 ;  /* 0x02a8c009080075a7 */ /* 0x0022a4000802017f */
[----:B--2---:R-:W-:Y:S05]  /*285d0*/  @!P1 NANOSLEEP.SYNCS 0x989680 ;  /* 0x009896800000995d */ /* 0x004fea0003900000 */
[----:B------:R-:W2:Y:S02]  /*285e0*/  @!P1 SYNCS.PHASECHK.TRANS64 P1, [R8+URZ+0x2a8c0], R9 ;  /* 0x02a8c009080095a7 */ /* 0x000ea4000802007f */
[----:B--2---:R-:W-:Y:S05]  /*285f0*/  @!P1 BRA `(.L_x_1649) ;  /* 0xfffffffc00f09947 */ /* 0x004fea000383ffff */
[----:B------:R-:W-:Y:S05]  /*28600*/  BRA `(.L_x_1802) ;  /* 0xffffffa400d47947 */ /* 0x000fea000383ffff */
.L_x_1669:
        /* <DEDUP_REMOVED lines=11> */
.L_x_1804:
[----:B------:R-:W-:Y:S05]  /*286c0*/  BSYNC B0 ;  /* 0x0000000000007941 */ /* 0x000fea0003800000 */
.L_x_1803:
[----:B------:R-:W-:Y:S05]  /*286d0*/  BRA `(.L_x_1805) ;  /* 0xffffffb400a07947 */ /* 0x000fea000383ffff */
.L_x_1670:
[----:B------:R-:W-:Y:S01]  /*286e0*/  BSSY B0, `(.L_x_1806) ;  /* 0x0000006000007945 */ /* 0x000fe20003800000 */
[----:B------:R-:W-:-:S07]  /*286f0*/  IMAD.MOV.U32 R15, RZ, RZ, -0x1 ;  /* 0xffffffffff0f7424 */ /* 0x000fce00078e00ff */
[----:B------:R-:W-:Y:S05]  /*28700*/  WARPSYNC.COLLECTIVE R15, `(.L_x_1807) ;  /* 0x000000000f0c7348 */ /* 0x000fea0003c00000 */
[----:B------:R-:W-:Y:S02]  /*28710*/  ELECT P6, UR62, PT ;  /* 0x00000000003e782f */ /* 0x000fe400038c0000 */
[----:B------:R-:W-:Y:S01]  /*28720*/  MOV R14, UR62 ;  /* 0x0000003e000e7c02 */ /* 0x000fe20008000f00 */
[----:B------:R-:W-:Y:S10]  /*28730*/  ENDCOLLECTIVE ;  /* 0x000000000000791b */ /* 0x000ff40003800000 */
.L_x_1807:
[----:B------:R-:W-:Y:S05]  /*28740*/  BSYNC B0 ;  /* 0x0000000000007941 */ /* 0x000fea0003800000 */
.L_x_1806:
[----:B------:R-:W-:Y:S05]  /*28750*/  BRA `(.L_x_1808) ;  /* 0xffffffb400907947 */ /* 0x000fea000383ffff */
.L_x_1673:
[----:B0-----:R0:W1:Y:S02]  /*28760*/  SYNCS.PHASECHK.TRANS64.TRYWAIT P0, [R7+URZ+0x2a840], R10 ;  /* 0x02a8400a070075a7 */ /* 0x001064000800017f */
[----:B-1----:R-:W-:Y:S05]  /*28770*/  @!P0 NANOSLEEP.SYNCS 0x989680 ;  /* 0x009896800000895d */ /* 0x002fea0003900000 */
[----:B------:R-:W1:Y:S02]  /*28780*/  @!P0 SYNCS.PHASECHK.TRANS64 P0, [R7+URZ+0x2a840], R10 ;  /* 0x02a8400a070085a7 */ /* 0x000e64000800007f */
[----:B-1----:R-:W-:Y:S05]  /*28790*/  @!P0 BRA `(.L_x_1673) ;  /* 0xfffffffc00f08947 */ /* 0x002fea000383ffff */
[----:B------:R-:W-:Y:S05]  /*287a0*/  BRA `(.L_x_1809) ;  /* 0xffffffb400f87947 */ /* 0x000fea000383ffff */
.L_x_1676:
        /* <DEDUP_REMOVED lines=8> */
.L_x_1684:
[----:B0-----:R0:W1:Y:S02]  /*28830*/  SYNCS.PHASECHK.TRANS64.TRYWAIT P0, [R3+URZ+0x2a840], R8 ;  /* 0x02a84008030075a7 */ /* 0x001064000800017f */
[----:B-1----:R-:W-:Y:S05]  /*28840*/  @!P0 NANOSLEEP.SYNCS 0x989680 ;  /* 0x009896800000895d */ /* 0x002fea0003900000 */
[----:B------:R-:W1:Y:S02]  /*28850*/  @!P0 SYNCS.PHASECHK.TRANS64 P0, [R3+URZ+0x2a840], R8 ;  /* 0x02a84008030085a7 */ /* 0x000e64000800007f */
[----:B-1----:R-:W-:Y:S05]  /*28860*/  @!P0 BRA `(.L_x_1684) ;  /* 0xfffffffc00f08947 */ /* 0x002fea000383ffff */
[----:B------:R-:W-:Y:S05]  /*28870*/  BRA `(.L_x_1811) ;  /* 0xffffffc000047947 */ /* 0x000fea000383ffff */
.L_x_1686:
[----:B0-----:R0:W1:Y:S02]  /*28880*/  SYNCS.PHASECHK.TRANS64.TRYWAIT P0, [R3+URZ+0x2a860], R8 ;  /* 0x02a86008030075a7 */ /* 0x001064000800017f */
[----:B-1----:R-:W-:Y:S05]  /*28890*/  @!P0 NANOSLEEP.SYNCS 0x989680 ;  /* 0x009896800000895d */ /* 0x002fea0003900000 */
[----:B------:R-:W1:Y:S02]  /*288a0*/  @!P0 SYNCS.PHASECHK.TRANS64 P0, [R3+URZ+0x2a860], R8 ;  /* 0x02a86008030085a7 */ /* 0x000e64000800007f */
[----:B-1----:R-:W-:Y:S05]  /*288b0*/  @!P0 BRA `(.L_x_1686) ;  /* 0xfffffffc00f08947 */ /* 0x002fea000383ffff */
[----:B------:R-:W-:Y:S05]  /*288c0*/  BRA `(.L_x_1812) ;  /* 0xffffffc000b07947 */ /* 0x000fea000383ffff */
.L_x_1692:
[----:B-1----:R1:W2:Y:S02]  /*288d0*/  SYNCS.PHASECHK.TRANS64.TRYWAIT P0, [R2+URZ+0x2a840], R3 ;  /* 0x02a84003020075a7 */ /* 0x0022a4000800017f */
[----:B--2---:R-:W-:Y:S05]  /*288e0*/  @!P0 NANOSLEEP.SYNCS 0x989680 ;  /* 0x009896800000895d */ /* 0x004fea0003900000 */
[----:B------:R-:W2:Y:S02]  /*288f0*/  @!P0 SYNCS.PHASECHK.TRANS64 P0, [R2+URZ+0x2a840], R3 ;  /* 0x02a84003020085a7 */ /* 0x000ea4000800007f */
[----:B--2---:R-:W-:Y:S05]  /*28900*/  @!P0 BRA `(.L_x_1692) ;  /* 0xfffffffc00f08947 */ /* 0x004fea000383ffff */
[----:B------:R-:W-:Y:S05]  /*28910*/  BRA `(.L_x_1813) ;  /* 0xffffffc800187947 */ /* 0x000fea000383ffff */
.L_x_1694:
[----:B0-----:R0:W1:Y:S02]  /*28920*/  SYNCS.PHASECHK.TRANS64.TRYWAIT P0, [R2+URZ+0x2a860], R3 ;  /* 0x02a86003020075a7 */ /* 0x001064000800017f */
[----:B-1----:R-:W-:Y:S05]  /*28930*/  @!P0 NANOSLEEP.SYNCS 0x989680 ;  /* 0x009896800000895d */ /* 0x002fea0003900000 */
[----:B------:R-:W1:Y:S02]  /*28940*/  @!P0 SYNCS.PHASECHK.TRANS64 P0, [R2+URZ+0x2a860], R3 ;  /* 0x02a86003020085a7 */ /* 0x000e64000800007f */
[----:B-1----:R-:W-:Y:S05]  /*28950*/  @!P0 BRA `(.L_x_1694) ;  /* 0xfffffffc00f08947 */ /* 0x002fea000383ffff */
[----:B------:R-:W-:Y:S05]  /*28960*/  BRA `(.L_x_1814) ;  /* 0xffffffc800c47947 */ /* 0x000fea000383ffff */
.L_x_1700:
[----:B--2---:R2:W3:Y:S02]  /*28970*/  SYNCS.PHASECHK.TRANS64.TRYWAIT P0, [R2+URZ+0x2a840], R3 ;  /* 0x02a84003020075a7 */ /* 0x0044e4000800017f */
[----:B---3--:R-:W-:Y:S05]  /*28980*/  @!P0 NANOSLEEP.SYNCS 0x989680 ;  /* 0x009896800000895d */ /* 0x008fea0003900000 */
[----:B------:R-:W3:Y:S02]  /*28990*/  @!P0 SYNCS.PHASECHK.TRANS64 P0, [R2+URZ+0x2a840], R3 ;  /* 0x02a84003020085a7 */ /* 0x000ee4000800007f */
[----:B---3--:R-:W-:Y:S05]  /*289a0*/  @!P0 BRA `(.L_x_1700) ;  /* 0xfffffffc00f08947 */ /* 0x008fea000383ffff */
[----:B------:R-:W-:Y:S05]  /*289b0*/  BRA `(.L_x_1815) ;  /* 0xffffffd000007947 */ /* 0x000fea000383ffff */
.L_x_1702:
[----:B0-----:R0:W1:Y:S02]  /*289c0*/  SYNCS.PHASECHK.TRANS64.TRYWAIT P0, [R2+URZ+0x2a860], R9 ;  /* 0x02a86009020075a7 */ /* 0x001064000800017f */
[----:B-1----:R-:W-:Y:S05]  /*289d0*/  @!P0 NANOSLEEP.SYNCS 0x989680 ;  /* 0x009896800000895d */ /* 0x002fea0003900000 */
[----:B------:R-:W1:Y:S02]  /*289e0*/  @!P0 SYNCS.PHASECHK.TRANS64 P0, [R2+URZ+0x2a860], R9 ;  /* 0x02a86009020085a7 */ /* 0x000e64000800007f */
[----:B-1----:R-:W-:Y:S05]  /*289f0*/  @!P0 BRA `(.L_x_1702) ;  /* 0xfffffffc00f08947 */ /* 0x002fea000383ffff */
[----:B------:R-:W-:Y:S05]  /*28a00*/  BRA `(.L_x_1816) ;  /* 0xffffffd000a87947 */ /* 0x000fea000383ffff */
.L_x_1710:
[----:B-1----:R1:W2:Y:S02]  /*28a10*/  SYNCS.PHASECHK.TRANS64.TRYWAIT P0, [R3+URZ+0x2a860], R2 ;  /* 0x02a86002030075a7 */ /* 0x0022a4000800017f */
[----:B--2---:R-:W-:Y:S05]  /*28a20*/  @!P0 NANOSLEEP.SYNCS 0x989680 ;  /* 0x009896800000895d */ /* 0x004fea0003900000 */
[----:B------:R-:W2:Y:S02]  /*28a30*/  @!P0 SYNCS.PHASECHK.TRANS64 P0, [R3+URZ+0x2a860], R2 ;  /* 0x02a86002030085a7 */ /* 0x000ea4000800007f */
[----:B--2---:R-:W-:Y:S05]  /*28a40*/  @!P0 BRA `(.L_x_1710) ;  /* 0xfffffffc00f08947 */ /* 0x004fea000383ffff */
[----:B------:R-:W-:Y:S05]  /*28a50*/  BRA `(.L_x_1817) ;  /* 0xffffffd400cc7947 */ /* 0x000fea000383ffff */
.L_x_1713:
[----:B------:R-:W-:Y:S01]  /*28a60*/  BSSY B0, `(.L_x_1818) ;  /* 0x0000008000007945 */ /* 0x000fe20003800000 */
[----:B------:R-:W-:Y:S02]  /*28a70*/  IMAD.MOV.U32 R13, RZ, RZ, R16 ;  /* 0x000000ffff0d7224 */ /* 0x000fe400078e0010 */
[----:B------:R-:W-:Y:S02]  /*28a80*/  IMAD.MOV.U32 R12, RZ, RZ, RZ ;  /* 0x000000ffff0c7224 */ /* 0x000fe400078e00ff */
[----:B------:R-:W-:Y:S02]  /*28a90*/  IMAD.MOV.U32 R11, RZ, RZ, 0x1f ;  /* 0x0000001fff0b7424 */ /* 0x000fe400078e00ff */
[----:B0-----:R-:W-:-:S07]  /*28aa0*/  IMAD.MOV.U32 R15, RZ, RZ, -0x1 ;  /* 0xffffffffff0f7424 */ /* 0x001fce00078e00ff */
[----:B-12---:R-:W-:Y:S05]  /*28ab0*/  WARPSYNC.COLLECTIVE R15, `(.L_x_1819) ;  /* 0x000000000f087348 */ /* 0x006fea0003c00000 */
[----:B------:R0:W3:Y:S02]  /*28ac0*/  SHFL.IDX P6, R14, R13, R12, R11 ;  /* 0x0000000c0d0e7389 */ /* 0x0000e400000c000b */
[----:B0123--:R-:W-:Y:S01]  /*28ad0*/  ENDCOLLECTIVE ;  /* 0x000000000000791b */ /* 0x00ffe20003800000 */
.L_x_1819:
[----:B------:R-:W-:Y:S05]  /*28ae0*/  BSYNC B0 ;  /* 0x0000000000007941 */ /* 0x000fea0003800000 */
.L_x_1818:
        /* <DEDUP_REMOVED lines=8> */
.L_x_1820:
[----:B------:R-:W-:Y:S01]  /*28b70*/  IMAD.MOV.U32 R16, RZ, RZ, R14 ;  /* 0x000000ffff107224 */ /* 0x000fe200078e000e */
[----:B------:R-:W-:Y:S06]  /*28b80*/  BRA `(.L_x_1821) ;  /* 0xffffffd800607947 */ /* 0x000fec000383ffff */
.L_x_1716:
[----:B------:R-:W-:Y:S01]  /*28b90*/  BSSY B0, `(.L_x_1822) ;  /* 0x0000008000007945 */ /* 0x000fe20003800000 */
[----:B-----5:R-:W-:Y:S02]  /*28ba0*/  IMAD.MOV.U32 R13, RZ, RZ, R17 ;  /* 0x000000ffff0d7224 */ /* 0x020fe400078e0011 */
[----:B------:R-:W-:Y:S02]  /*28bb0*/  IMAD.MOV.U32 R12, RZ, RZ, 0x1 ;  /* 0x00000001ff0c7424 */ /* 0x000fe400078e00ff */
[----:B------:R-:W-:Y:S02]  /*28bc0*/  IMAD.MOV.U32 R11, RZ, RZ, RZ ;  /* 0x000000ffff0b7224 */ /* 0x000fe400078e00ff */
[----:B0-----:R-:W-:-:S07]  /*28bd0*/  IMAD.MOV.U32 R15, RZ, RZ, -0x1 ;  /* 0xffffffffff0f7424 */ /* 0x001fce00078e00ff */
[----:B-1234-:R-:W-:Y:S05]  /*28be0*/  WARPSYNC.COLLECTIVE R15, `(.L_x_1823) ;  /* 0x000000000f087348 */ /* 0x01efea0003c00000 */
[----:B------:R0:W0:Y:S02]  /*28bf0*/  SHFL.UP P6, R14, R13, R12, R11 ;  /* 0x0400000c0d0e7389 */ /* 0x00002400000c000b */
[----:B01234-:R-:W-:Y:S01]  /*28c00*/  ENDCOLLECTIVE ;  /* 0x000000000000791b */ /* 0x01ffe20003800000 */
.L_x_1823:
[----:B------:R-:W-:Y:S05]  /*28c10*/  BSYNC B0 ;  /* 0x0000000000007941 */ /* 0x000fea0003800000 */
.L_x_1822:
        /* <DEDUP_REMOVED lines=10> */
.L_x_1824:
        /* <DEDUP_REMOVED lines=8> */
.L_x_1825:
        /* <DEDUP_REMOVED lines=8> */
.L_x_1826:
        /* <DEDUP_REMOVED lines=8> */
.L_x_1827:
        /* <DEDUP_REMOVED lines=8> */
.L_x_1828:
[----:B------:R-:W-:Y:S05]  /*28ec0*/  BRA `(.L_x_1829) ;  /* 0xffffffd800287947 */ /* 0x000fea000383ffff */
.L_x_1721:
        /* <DEDUP_REMOVED lines=8> */
.L_x_1831:
[----:B------:R-:W-:Y:S05]  /*28f50*/  BSYNC B0 ;  /* 0x0000000000007941 */ /* 0x000fea0003800000 */
.L_x_1830:
        /* <DEDUP_REMOVED lines=10> */
.L_x_1832:
        /* <DEDUP_REMOVED lines=8> */
.L_x_1833:
        /* <DEDUP_REMOVED lines=8> */
.L_x_1834:
        /* <DEDUP_REMOVED lines=8> */
.L_x_1835:
        /* <DEDUP_REMOVED lines=8> */
.L_x_1836:
[----:B------:R-:W-:Y:S05]  /*29200*/  BRA `(.L_x_1837) ;  /* 0xffffffd800107947 */ /* 0x000fea000383ffff */
.L_x_1723:
[----:B------:R-:W-:Y:S01]  /*29210*/  BSSY B0, `(.L_x_1838) ;  /* 0x0000006000007945 */ /* 0x000fe20003800000 */
[----:B------:R-:W-:Y:S01]  /*29220*/  PLOP3.LUT P6, PT, P6, PT, PT, 0x8, 0x0 ;  /* 0x000000000000781c */ /* 0x000fe200037ce170 */
[----:B------:R-:W-:-:S12]  /*29230*/  IMAD.MOV.U32 R15, RZ, RZ, -0x1 ;  /* 0xffffffffff0f7424 */ /* 0x000fd800078e00ff */
[----:B0-----:R-:W-:Y:S05]  /*29240*/  WARPSYNC.COLLECTIVE R15, `(.L_x_1839) ;  /* 0x000000000f087348 */ /* 0x001fea0003c00000 */
[----:B------:R-:W-:Y:S01]  /*29250*/  VOTE.ANY R14, PT, P6 ;  /* 0x00000000000e7806 */ /* 0x000fe200030e0100 */
[----:B0-----:R-:W-:Y:S06]  /*29260*/  ENDCOLLECTIVE ;  /* 0x000000000000791b */ /* 0x001fec0003800000 */
.L_x_1839:
[----:B------:R-:W-:Y:S05]  /*29270*/  BSYNC B0 ;  /* 0x0000000000007941 */ /* 0x000fea0003800000 */
.L_x_1838:
        /* <DEDUP_REMOVED lines=9> */
.L_x_1840:
[----:B------:R-:W-:Y:S01]  /*29310*/  IMAD.MOV.U32 R17, RZ, RZ, R14 ;  /* 0x000000ffff117224 */ /* 0x000fe200078e000e */
[----:B------:R-:W-:Y:S06]  /*29320*/  BRA `(.L_x_1841) ;  /* 0xffffffd800007947 */ /* 0x000fec000383ffff */
.L_x_1725:
[----:B------:R-:W-:Y:S01]  /*29330*/  BSSY B0, `(.L_x_1842) ;  /* 0x0000007000007945 */ /* 0x000fe20003800000 */
[----:B------:R-:W-:Y:S02]  /*29340*/  IMAD.MOV.U32 R13, RZ, RZ, R2 ;  /* 0x000000ffff0d7224 */ /* 0x000fe400078e0002 */
[----:B------:R-:W-:Y:S02]  /*29350*/  IMAD.MOV.U32 R11, RZ, RZ, 0x1f ;  /* 0x0000001fff0b7424 */ /* 0x000fe400078e00ff */
[----:B------:R-:W-:-:S07]  /*29360*/  IMAD.MOV.U32 R15, RZ, RZ, -0x1 ;  /* 0xffffffffff0f7424 */ /* 0x000fce00078e00ff */
[----:B012---:R-:W-:Y:S05]  /*29370*/  WARPSYNC.COLLECTIVE R15, `(.L_x_1843) ;  /* 0x000000000f087348 */ /* 0x007fea0003c00000 */
[----:B------:R3:W4:Y:S02]  /*29380*/  SHFL.IDX P6, R14, R13, R12, R11 ;  /* 0x0000000c0d0e7389 */ /* 0x00072400000c000b */
[----:B01234-:R-:W-:Y:S01]  /*29390*/  ENDCOLLECTIVE ;  /* 0x000000000000791b */ /* 0x01ffe20003800000 */
.L_x_1843:
[----:B------:R-:W-:Y:S05]  /*293a0*/  BSYNC B0 ;  /* 0x0000000000007941 */ /* 0x000fea0003800000 */
.L_x_1842:
[----:B------:R-:W-:Y:S01]  /*293b0*/  IMAD.MOV.U32 R7, RZ, RZ, R14 ;  /* 0x000000ffff077224 */ /* 0x000fe200078e000e */
[----:B------:R-:W-:Y:S06]  /*293c0*/  BRA `(.L_x_1724) ;  /* 0xffffffd400f47947 */ /* 0x000fec000383ffff */
.L_x_1729:
[----:B-1----:R1:W2:Y:S02]  /*293d0*/  SYNCS.PHASECHK.TRANS64.TRYWAIT P0, [R0+URZ+0x2a820], R3 ;  /* 0x02a82003000075a7 */ /* 0x0022a4000800017f */
[----:B--2---:R-:W-:Y:S05]  /*293e0*/  @!P0 NANOSLEEP.SYNCS 0x989680 ;  /* 0x009896800000895d */ /* 0x004fea0003900000 */
[----:B------:R-:W2:Y:S02]  /*293f0*/  @!P0 SYNCS.PHASECHK.TRANS64 P0, [R0+URZ+0x2a820], R3 ;  /* 0x02a82003000085a7 */ /* 0x000ea4000800007f */
[----:B--2---:R-:W-:Y:S05]  /*29400*/  @!P0 BRA `(.L_x_1729) ;  /* 0xfffffffc00f08947 */ /* 0x004fea000383ffff */
[----:B------:R-:W-:Y:S05]  /*29410*/  BRA `(.L_x_1844) ;  /* 0xffffffdc006c7947 */ /* 0x000fea000383ffff */
.L_x_1730:
        /* <DEDUP_REMOVED lines=11> */
.L_x_1846:
[----:B------:R-:W-:Y:S05]  /*294d0*/  BSYNC B0 ;  /* 0x0000000000007941 */ /* 0x000fea0003800000 */
.L_x_1845:
[----:B------:R-:W-:Y:S05]  /*294e0*/  BRA `(.L_x_1847) ;  /* 0xffffffdc00547947 */ /* 0x000fea000383ffff */
.L_x_1731:
[----:B------:R-:W-:Y:S01]  /*294f0*/  BSSY B0, `(.L_x_1848) ;  /* 0x0000006000007945 */ /* 0x000fe20003800000 */
[----:B------:R-:W-:-:S07]  /*29500*/  IMAD.MOV.U32 R15, RZ, RZ, -0x1 ;  /* 0xffffffffff0f7424 */ /* 0x000fce00078e00ff */
[----:B012---:R-:W-:Y:S05]  /*29510*/  WARPSYNC.COLLECTIVE R15, `(.L_x_1849) ;  /* 0x000000000f0c7348 */ /* 0x007fea0003c00000 */
[----:B------:R-:W-:Y:S02]  /*29520*/  ELECT P6, UR62, PT ;  /* 0x00000000003e782f */ /* 0x000fe400038c0000 */
[----:B------:R-:W-:Y:S01]  /*29530*/  MOV R14, UR62 ;  /* 0x0000003e000e7c02 */ /* 0x000fe20008000f00 */
[----:B012---:R-:W-:Y:S10]  /*29540*/  ENDCOLLECTIVE ;  /* 0x000000000000791b */ /* 0x007ff40003800000 */
.L_x_1849:
[----:B------:R-:W-:Y:S05]  /*29550*/  BSYNC B0 ;  /* 0x0000000000007941 */ /* 0x000fea0003800000 */
.L_x_1848:
[----:B------:R-:W-:Y:S05]  /*29560*/  BRA `(.L_x_1850) ;  /* 0xffffffdc00487947 */ /* 0x000fea000383ffff */
.L_x_1733:
[----:B-1----:R1:W2:Y:S02]  /*29570*/  SYNCS.PHASECHK.TRANS64.TRYWAIT P0, [R6+URZ], R5 ;  /* 0x00000005060075a7 */ /* 0x0022a4000800017f */
[----:B--2---:R-:W-:Y:S05]  /*29580*/  @!P0 NANOSLEEP.SYNCS 0x989680 ;  /* 0x009896800000895d */ /* 0x004fea0003900000 */
[----:B------:R-:W2:Y:S02]  /*29590*/  @!P0 SYNCS.PHASECHK.TRANS64 P0, [R6+URZ], R5 ;  /* 0x00000005060085a7 */ /* 0x000ea4000800007f */
[----:B--2---:R-:W-:Y:S05]  /*295a0*/  @!P0 BRA `(.L_x_1733) ;  /* 0xfffffffc00f08947 */ /* 0x004fea000383ffff */
[----:B------:R-:W-:Y:S05]  /*295b0*/  BRA `(.L_x_1851) ;  /* 0xffffffdc00847947 */ /* 0x000fea000383ffff */
.L_x_1734:
[----:B--2---:R2:W3:Y:S02]  /*295c0*/  SYNCS.PHASECHK.TRANS64.TRYWAIT P0, [R7+URZ], R2 ;  /* 0x00000002070075a7 */ /* 0x0044e4000800017f */
[----:B---3--:R-:W-:Y:S05]  /*295d0*/  @!P0 NANOSLEEP.SYNCS 0x989680 ;  /* 0x009896800000895d */ /* 0x008fea0003900000 */
[----:B------:R-:W3:Y:S02]  /*295e0*/  @!P0 SYNCS.PHASECHK.TRANS64 P0, [R7+URZ], R2 ;  /* 0x00000002070085a7 */ /* 0x000ee4000800007f */
[----:B---3--:R-:W-:Y:S05]  /*295f0*/  @!P0 BRA `(.L_x_1734) ;  /* 0xfffffffc00f08947 */ /* 0x008fea000383ffff */
[----:B------:R-:W-:Y:S05]  /*29600*/  BRA `(.L_x_1852) ;  /* 0xffffffdc00787947 */ /* 0x000fea000383ffff */
.L_x_1736:
[----:B---3--:R3:W4:Y:S02]  /*29610*/  SYNCS.PHASECHK.TRANS64.TRYWAIT P0, [R4+URZ], R5 ;  /* 0x00000005040075a7 */ /* 0x008724000800017f */
[----:B----4-:R-:W-:Y:S05]  /*29620*/  @!P0 NANOSLEEP.SYNCS 0x989680 ;  /* 0x009896800000895d */ /* 0x010fea0003900000 */
[----:B------:R-:W4:Y:S02]  /*29630*/  @!P0 SYNCS.PHASECHK.TRANS64 P0, [R4+URZ], R5 ;  /* 0x00000005040085a7 */ /* 0x000f24000800007f */
[----:B----4-:R-:W-:Y:S05]  /*29640*/  @!P0 BRA `(.L_x_1736) ;  /* 0xfffffffc00f08947 */ /* 0x010fea000383ffff */
[----:B------:R-:W-:Y:S05]  /*29650*/  BRA `(.L_x_1853) ;  /* 0xffffffdc00807947 */ /* 0x000fea000383ffff */
.L_x_1854:
        /* <DEDUP_REMOVED lines=10> */
.L_x_11936:


//--------------------- .text._ZN7cutlass13device_kernelIN5flash11enable_sm90INS1_16FlashAttnFwdSm90INS1_25CollectiveMainloopFwdSm90ILi2EN4cute5tupleIJNS5_1CILi1EEES8_S8_EEENS6_IJNS7_ILi128EEESA_NS7_ILi192EEEEEELi128ENS_10bfloat16_tEfNS_4arch4Sm90ELb1ELb0ELb0ELb0ELb0ELb0ELb0ELb1ELb1ELb0ELb0ELb0EEENS1_21CollectiveEpilogueFwdINS6_IJSA_SA_SA_EEES9_SD_SF_Li256ELb0ELb0ELb0ELb0EEENS1_30DynamicPersistentTileSchedulerILi256ELi32ELb0ELb0ELb1EEEEEEEEEvNT_6ParamsE --------------------------
	.section	.text._ZN7cutlass13device_kernelIN5flash11enable_sm90INS1_16FlashAttnFwdSm90INS1_25CollectiveMainloopFwdSm90ILi2EN4cute5tupleIJNS5_1CILi1EEES8_S8_EEENS6_IJNS7_ILi128EEESA_NS7_ILi192EEEEEELi128ENS_10bfloat16_tEfNS_4arch4Sm90ELb1ELb0ELb0ELb0ELb0ELb0ELb0ELb1ELb1ELb0ELb0ELb0EEENS1_21CollectiveEpilogueFwdINS6_IJSA_SA_SA_EEES9_SD_SF_Li256ELb0ELb0ELb0ELb0EEENS1_30DynamicPersistentTileSchedulerILi256ELi32ELb0ELb0ELb1EEEEEEEEEvNT_6ParamsE,"ax",@progbits
	.align	128
.text._ZN7cutlass13device_kernelIN5flash11enable_sm90INS1_16FlashAttnFwdSm90INS1_25CollectiveMainloopFwdSm90ILi2EN4cute5tupleIJNS5_1CILi1EEES8_S8_EEENS6_IJNS7_ILi128EEESA_NS7_ILi192EEEEEELi128ENS_10bfloat16_tEfNS_4arch4Sm90ELb1ELb0ELb0ELb0ELb0ELb0ELb0ELb1ELb1ELb0ELb0ELb0EEENS1_21CollectiveEpilogueFwdINS6_IJSA_SA_SA_EEES9_SD_SF_Li256ELb0ELb0ELb0ELb0EEENS1_30DynamicPersistentTileSchedulerILi256ELi32ELb0ELb0ELb1EEEEEEEEEvNT_6ParamsE:
        .type           _ZN7cutlass13device_kernelIN5flash11enable_sm90INS1_16FlashAttnFwdSm90INS1_25CollectiveMainloopFwdSm90ILi2EN4cute5tupleIJNS5_1CILi1EEES8_S8_EEENS6_IJNS7_ILi128EEESA_NS7_ILi192EEEEEELi128ENS_10bfloat16_tEfNS_4arch4Sm90ELb1ELb0ELb0ELb0ELb0ELb0ELb0ELb1ELb1ELb0ELb0ELb0EEENS1_21CollectiveEpilogueFwdINS6_IJSA_SA_SA_EEES9_SD_SF_Li256ELb0ELb0ELb0ELb0EEENS1_30DynamicPersistentTileSchedulerILi256ELi32ELb0ELb0ELb1EEEEEEEEEvNT_6ParamsE,@function
        .size           _ZN7cutlass13device_kernelIN5flash11enable_sm90INS1_16FlashAttnFwdSm90INS1_25CollectiveMainloopFwdSm90ILi2EN4cute5tupleIJNS5_1CILi1EEES8_S8_EEENS6_IJNS7_ILi128EEESA_NS7_ILi192EEEEEELi128ENS_10bfloat16_tEfNS_4arch4Sm90ELb1ELb0ELb0ELb0ELb0ELb0ELb0ELb1ELb1ELb0ELb0ELb0EEENS1_21CollectiveEpilogueFwdINS6_IJSA_SA_SA_EEES9_SD_SF_Li256ELb0ELb0ELb0ELb0EEENS1_30DynamicPersistentTileSchedulerILi256ELi32ELb0ELb0ELb1EEEEEEEEEvNT_6ParamsE,(.L_x_11937 - _ZN7cutlass13device_kernelIN5flash11enable_sm90INS1_16FlashAttnFwdSm90INS1_25CollectiveMainloopFwdSm90ILi2EN4cute5tupleIJNS5_1CILi1EEES8_S8_EEENS6_IJNS7_ILi128EEESA_NS7_ILi192EEEEEELi128ENS_10bfloat16_tEfNS_4arch4Sm90ELb1ELb0ELb0ELb0ELb0ELb0ELb0ELb1ELb1ELb0ELb0ELb0EEENS1_21CollectiveEpilogueFwdINS6_IJSA_SA_SA_EEES9_SD_SF_Li256ELb0ELb0ELb0ELb0EEENS1_30DynamicPersistentTileSchedulerILi256ELi32ELb0ELb0ELb1EEEEEEEEEvNT_6ParamsE)
        .other          _ZN7cutlass13device_kernelIN5flash11enable_sm90INS1_16FlashAttnFwdSm90INS1_25CollectiveMainloopFwdSm90ILi2EN4cute5tupleIJNS5_1CILi1EEES8_S8_EEENS6_IJNS7_ILi128EEESA_NS7_ILi192EEEEEELi128ENS_10bfloat16_tEfNS_4arch4Sm90ELb1ELb0ELb0ELb0ELb0ELb0ELb0ELb1ELb1ELb0ELb0ELb0EEENS1_21CollectiveEpilogueFwdINS6_IJSA_SA_SA_EEES9_SD_SF_Li256ELb0ELb0ELb0ELb0EEENS1_30DynamicPersistentTileSchedulerILi256ELi32ELb0ELb0ELb1EEEEEEEEEvNT_6ParamsE,@"STO_CUDA_ENTRY STV_DEFAULT"
_ZN7cutlass13device_kernelIN5flash11enable_sm90INS1_16FlashAttnFwdSm90INS1_25CollectiveMainloopFwdSm90ILi2EN4cute5tupleIJNS5_1CILi1EEES8_S8_EEENS6_IJNS7_ILi128EEESA_NS7_ILi192EEEEEELi128ENS_10bfloat16_tEfNS_4arch4Sm90ELb1ELb0ELb0ELb0ELb0ELb0ELb0ELb1ELb1ELb0ELb0ELb0EEENS1_21CollectiveEpilogueFwdINS6_IJSA_SA_SA_EEES9_SD_SF_Li256ELb0ELb0ELb0ELb0EEENS1_30DynamicPersistentTileSchedulerILi256ELi32ELb0ELb0ELb1EEEEEEEEEvNT_6ParamsE:
        /* <DEDUP_REMOVED lines=24> */
.L_x_1856:
[----:B------:R-:W-:Y:S05]  /*0180*/  BSYNC B0 ;  /* 0x0000000000007941 */ /* 0x000fea0003800000 */
.L_x_1855:
        /* <DEDUP_REMOVED lines=37> */
.L_x_1857:
        /* <DEDUP_REMOVED lines=22> */
.L_x_1858:
        /* <DEDUP_REMOVED lines=18> */
.L_x_1859:
        /* <DEDUP_REMOVED lines=22> */
.L_x_1860:
        /* <DEDUP_REMOVED lines=22> */
.L_x_1861:
        /* <DEDUP_REMOVED lines=9> */
.L_x_1863:
        /* <DEDUP_REMOVED lines=13> */
[----:B------:R-:W-:Y:S01]  /*0a80*/  UMOV UR46, URZ ;  /* 0x0000003f002e7c82 */ /* 0x000fe20008000000 */
[----:B-1----:R-:W1:Y:S01]  /*0a90*/  S2R R2, SR_TID.X ;  /* 0x0000000000027919 */ /* 0x002e620000002100 */
[----:B------:R-:W-:-:S04]  /*0aa0*/  UMOV UR36, URZ ;  /* 0x0000003f00247c82 */ /* 0x000fc80008000000 */
[----:B------:R-:W4:Y:S01]  /*0ab0*/  S2UR UR6, SR_SWINHI ;  /* 0x00000000000679c3 */ /* 0x000f220000002f00 */
[----:B---3--:R-:W-:-:S07]  /*0ac0*/  ULEA UR37, UR4, UR37, 0x18 ;  /* 0x0000002504257291 */ /* 0x008fce000f8ec03f */
[----:B------:R-:W-:Y:S01]  /*0ad0*/  UMOV UR4, UR37 ;  /* 0x0000002500047c82 */ /* 0x000fe20008000000 */
[----:B----4-:R-:W-:Y:S02]  /*0ae0*/  UMOV UR5, UR6 ;  /* 0x0000000600057c82 */ /* 0x010fe40008000000 */
[----:B------:R-:W-:Y:S02]  /*0af0*/  IMAD.U32 R17, RZ, RZ, UR5 ;  /* 0x00000005ff117e24 */ /* 0x000fe4000f8e00ff */
[----:B-1----:R-:W-:Y:S02]  /*0b00*/  VIADD R191, R2, 0xffffff80 ;  /* 0xffffff8002bf7836 */ /* 0x002fe40000000000 */
[----:B------:R-:W-:Y:S01]  /*0b10*/  IMAD.U32 R16, RZ, RZ, UR4 ;  /* 0x00000004ff107e24 */ /* 0x000fe2000f8e00ff */
[----:B------:R-:W-:Y:S02]  /*0b20*/  UMOV UR4, UR7 ;  /* 0x0000000700047c82 */ /* 0x000fe40008000000 */
        /* <DEDUP_REMOVED lines=26> */
[----:B------:R-:W-:Y:S01]  /*0cd0*/  UMOV UR5, URZ ;  /* 0x0000003f00057c82 */ /* 0x000fe20008000000 */
[----:B------:R-:W-:Y:S01]  /*0ce0*/  LEA.HI R6, R6, R187, RZ, 0x5 ;  /* 0x000000bb06067211 */ /* 0x000fe200078f28ff */
[----:B------:R-:W-:Y:S01]  /*0cf0*/  IMAD.SHL.U32 R18, R2, 0x8, RZ ;  /* 0x0000000802127824 */ /* 0x000fe200078e00ff */
[--C-:B------:R-:W-:Y:S01]  /*0d00*/  SHF.R.S32.HI R5, RZ, 0x2, R7.reuse ;  /* 0x00000002ff057819 */ /* 0x100fe20000011407 */
[----:B------:R-:W-:Y:S01]  /*0d10*/  IMAD.U32 R186, RZ, RZ, UR5 ;  /* 0x00000005ffba7e24 */ /* 0x000fe2000f8e00ff */
[----:B------:R-:W-:Y:S02]  /*0d20*/  SHF.R.S32.HI R8, RZ, 0x1f, R7 ;  /* 0x0000001fff087819 */ /* 0x000fe40000011407 */
[----:B------:R-:W-:Y:S02]  /*0d30*/  SHF.R.S32.HI R6, RZ, 0x5, R6 ;  /* 0x00000005ff067819 */ /* 0x000fe40000011406 */
[----:B------:R-:W-:-:S02]  /*0d40*/  LEA.HI R8, R8, R5, RZ, 0x3 ;  /* 0x0000000508087211 */ /* 0x000fc400078f18ff */
[----:B------:R-:W-:Y:S02]  /*0d50*/  LOP3.LUT R22, R7, 0x7ffffffc, RZ, 0xc0, !PT ;  /* 0x7ffffffc07167812 */ /* 0x000fe400078ec0ff */
[----:B------:R-:W-:-:S03]  /*0d60*/  LOP3.LUT R8, R8, 0xfffffff8, RZ, 0xc0, !PT ;  /* 0xfffffff808087812 */ /* 0x000fc600078ec0ff */
[----:B------:R-:W-:Y:S02]  /*0d70*/  IMAD.IADD R22, R187, 0x1, -R22 ;  /* 0x00000001bb167824 */ /* 0x000fe400078e0a16 */
[----:B------:R-:W-:Y:S01]  /*0d80*/  IMAD.IADD R9, R5, 0x1, -R8 ;  /* 0x0000000105097824 */ /* 0x000fe200078e0a08 */
[----:B------:R-:W-:Y:S01]  /*0d90*/  LOP3.LUT R5, R3, 0x3fffffe, RZ, 0xc0, !PT ;  /* 0x03fffffe03057812 */ /* 0x000fe200078ec0ff */
[----:B------:R-:W-:Y:S02]  /*0da0*/  IMAD.SHL.U32 R3, R4, 0x8, RZ ;  /* 0x0000000804037824 */ /* 0x000fe400078e00ff */
[----:B------:R-:W-:Y:S02]  /*0db0*/  IMAD R6, R6, 0x10, R9 ;  /* 0x0000001006067824 */ /* 0x000fe400078e0209 */
[----:B------:R-:W-:Y:S02]  /*0dc0*/  IMAD.IADD R5, R188, 0x1, -R5 ;  /* 0x00000001bc057824 */ /* 0x000fe400078e0a05 */
[----:B------:R-:W-:-:S04]  /*0dd0*/  IMAD.WIDE R16, R3, 0x2, R16 ;  /* 0x0000000203107825 */ /* 0x000fc800078e0210 */
[----:B------:R-:W-:-:S07]  /*0de0*/  IMAD R23, R5, 0x40, R6 ;  /* 0x0000004005177824 */ /* 0x000fce00078e0206 */
.L_x_1910:
        /* <DEDUP_REMOVED lines=20> */
.L_x_1864:
[----:B------:R-:W-:Y:S01]  /*0f30*/  ULDC UR6, c[0x0][0xdc4] ;  /* 0x0003710000067ab9 */ /* 0x000fe20000000800 */
[----:B------:R-:W-:Y:S01]  /*0f40*/  UMOV UR47, UR7 ;  /* 0x00000007002f7c82 */ /* 0x000fe20008000000 */
[----:B------:R-:W-:-:S11]  /*0f50*/  UISETP.NE.AND UP0, UPT, UR6, 0x1, UPT ;  /* 0x000000010600788c */ /* 0x000fd6000bf05270 */
[----:B------:R-:W-:Y:S02]  /*0f60*/  @UP0 ULDC.64 UR10, c[0x0][0xdc8] ;  /* 0x00037200000a0ab9 */ /* 0x000fe40000000a00 */
[----:B------:R-:W-:-:S04]  /*0f70*/  UIMAD.WIDE.U32 UR4, UR7, UR10, URZ ;  /* 0x0000000a070472a5 */ /* 0x000fc8000f8e003f */
[----:B------:R-:W-:-:S04]  /*0f80*/  @UP0 USHF.R.U32.HI UR47, URZ, UR11, UR5 ;  /* 0x0000000b3f2f0299 */ /* 0x000fc80008011605 */
[----:B------:R-:W-:-:S12]  /*0f90*/  UIMAD UR4, UR47, UR6, URZ ;  /* 0x000000062f0472a4 */ /* 0x000fd8000f8e023f */
.L_x_1865:
[----:B------:R-:W-:Y:S01]  /*0fa0*/  ULOP3.LUT UR5, URZ, UR47, URZ, 0x33, !UPT ;  /* 0x0000002f3f057292 */ /* 0x000fe2000f8e333f */
[----:B------:R-:W-:Y:S01]  /*0fb0*/  PLOP3.LUT P0, PT, PT, PT, PT, 0x80, 0x0 ;  /* 0x000000000000781c */ /* 0x000fe20003f0f070 */
[----:B------:R-:W-:Y:S01]  /*0fc0*/  ULDC.64 UR10, c[0x0][0x3f8] ;  /* 0x0000fe00000a7ab9 */ /* 0x000fe20000000a00 */
[----:B------:R-:W-:Y:S01]  /*0fd0*/  ULDC UR6, c[0x0][0xdac] ;  /* 0x00036b0000067ab9 */ /* 0x000fe20000000800 */
[----:B------:R-:W-:Y:S01]  /*0fe0*/  UISETP.NE.U32.AND UP0, UPT, UR10, URZ, UPT ;  /* 0x0000003f0a00728c */ /* 0x000fe2000bf05070 */
[----:B------:R-:W-:Y:S01]  /*0ff0*/  CS2R R2, SRZ ;  /* 0x0000000000027805 */ /* 0x000fe2000001ff00 */
[----:B------:R-:W-:Y:S01]  /*1000*/  UIADD3 UR5, UR5, UR6, URZ ;  /* 0x0000000605057290 */ /* 0x000fe2000fffe03f */
[----:B------:R-:W-:Y:S01]  /*1010*/  CS2R R86, SRZ ;  /* 0x0000000000567805 */ /* 0x000fe2000001ff00 */
[----:B------:R-:W-:Y:S01]  /*1020*/  UISETP.NE.AND.EX UP0, UPT, UR11, URZ, UPT, UP0 ;  /* 0x0000003f0b00728c */ /* 0x000fe2000bf05300 */
[----:B------:R-:W-:Y:S01]  /*1030*/  CS2R R84, SRZ ;  /* 0x0000000000547805 */ /* 0x000fe2000001ff00 */
[----:B------:R-:W-:Y:S01]  /*1040*/  USHF.L.U32 UR42, UR5, 0x7, URZ ;  /* 0x00000007052a7899 */ /* 0x000fe2000800063f */
[----:B------:R-:W-:Y:S01]  /*1050*/  CS2R R82, SRZ ;  /* 0x0000000000527805 */ /* 0x000fe2000001ff00 */
[----:B------:R-:W-:Y:S01]  /*1060*/  ULDC UR39, c[0x0][0x404] ;  /* 0x0001010000277ab9 */ /* 0x000fe20000000800 */
[----:B------:R-:W-:Y:S01]  /*1070*/  ULDC UR9, c[0x0][0x288] ;  /* 0x0000a20000097ab9 */ /* 0x000fe20000000800 */
[----:B------:R-:W-:Y:S01]  /*1080*/  UIADD3 UR4, UR7, -UR4, URZ ;  /* 0x8000000407047290 */ /* 0x000fe2000fffe03f */
[----:B------:R-:W-:Y:S01]  /*1090*/  CS2R R80, SRZ ;  /* 0x0000000000507805 */ /* 0x000fe2000001ff00 */
[----:B------:R-:W-:Y:S01]  /*10a0*/  USEL UR39, UR39, 0x1, UP0 ;  /* 0x0000000127277887 */ /* 0x000fe20008000000 */
[----:B------:R-:W-:Y:S01]  /*10b0*/  CS2R R78, SRZ ;  /* 0x00000000004e7805 */ /* 0x000fe2000001ff00 */
[----:B------:R-:W-:Y:S01]  /*10c0*/  UIADD3 UR5, UR42, 0xff, -UR9 ;  /* 0x000000ff2a057890 */ /* 0x000fe2000fffe809 */
[----:B------:R-:W-:Y:S01]  /*10d0*/  CS2R R76, SRZ ;  /* 0x00000000004c7805 */ /* 0x000fe2000001ff00 */
[----:B------:R-:W-:Y:S01]  /*10e0*/  ULDC UR10, c[0x0][0xdc4] ;  /* 0x00037100000a7ab9 */ /* 0x000fe20000000800 */
[----:B------:R-:W-:Y:S01]  /*10f0*/  ULDC UR7, c[0x0][0x2e0] ;  /* 0x0000b80000077ab9 */ /* 0x000fe20000000800 */
[----:B------:R-:W-:Y:S01]  /*1100*/  UIMAD UR10, UR8, UR10, UR4 ;  /* 0x0000000a080a72a4 */ /* 0x000fe2000f8e0204 */
[----:B------:R-:W-:Y:S01]  /*1110*/  CS2R R74, SRZ ;  /* 0x00000000004a7805 */ /* 0x000fe2000001ff00 */
[----:B------:R-:W-:Y:S01]  /*1120*/  UIMAD UR4, UR39, UR7, 0x7f ;  /* 0x0000007f270474a4 */ /* 0x000fe2000f8e0207 */
[----:B------:R-:W-:Y:S01]  /*1130*/  CS2R R72, SRZ ;  /* 0x0000000000487805 */ /* 0x000fe2000001ff00 */
[----:B------:R-:W-:Y:S01]  /*1140*/  UIMAD UR6, UR39, UR7, UR5 ;  /* 0x00000007270672a4 */ /* 0x000fe2000f8e0205 */
[----:B------:R-:W-:Y:S01]  /*1150*/  CS2R R70, SRZ ;  /* 0x0000000000467805 */ /* 0x000fe2000001ff00 */
[----:B------:R-:W-:Y:S01]  /*1160*/  USHF.R.S32.HI UR5, URZ, 0x1f, UR4 ;  /* 0x0000001f3f057899 */ /* 0x000fe20008011404 */
[----:B------:R-:W-:Y:S01]  /*1170*/  CS2R R68, SRZ ;  /* 0x0000000000447805 */ /* 0x000fe2000001ff00 */
[----:B------:R-:W-:Y:S01]  /*1180*/  USHF.R.S32.HI UR7, URZ, 0x1f, UR6 ;  /* 0x0000001f3f077899 */ /* 0x000fe20008011406 */
[----:B------:R-:W-:Y:S01]  /*1190*/  CS2R R66, SRZ ;  /* 0x0000000000427805 */ /* 0x000fe2000001ff00 */
[----:B------:R-:W-:Y:S01]  /*11a0*/  ULEA.HI UR5, UR5, UR4, URZ, 0x7 ;  /* 0x0000000405057291 */ /* 0x000fe2000f8f383f */
[----:B------:R-:W-:Y:S01]  /*11b0*/  CS2R R64, SRZ ;  /* 0x0000000000407805 */ /* 0x000fe2000001ff00 */
[----:B------:R-:W-:Y:S01]  /*11c0*/  ULEA.HI UR7, UR7, UR6, URZ, 0x7 ;  /* 0x0000000607077291 */ /* 0x000fe2000f8f383f */
[----:B------:R-:W-:Y:S01]  /*11d0*/  CS2R R62, SRZ ;  /* 0x00000000003e7805 */ /* 0x000fe2000001ff00 */
[----:B------:R-:W-:Y:S01]  /*11e0*/  USHF.R.S32.HI UR40, URZ, 0x7, UR5 ;  /* 0x000000073f287899 */ /* 0x000fe20008011405 */
[----:B------:R-:W-:Y:S01]  /*11f0*/  CS2R R60, SRZ ;  /* 0x00000000003c7805 */ /* 0x000fe2000001ff00 */
[----:B------:R-:W-:Y:S01]  /*1200*/  USHF.R.S32.HI UR7, URZ, 0x7, UR7 ;  /* 0x000000073f077899 */ /* 0x000fe20008011407 */
[----:B------:R-:W-:Y:S01]  /*1210*/  CS2R R58, SRZ ;  /* 0x00000000003a7805 */ /* 0x000fe2000001ff00 */
[----:B------:R-:W-:Y:S01]  /*1220*/  ULDC UR43, c[0x0][0xdb8] ;  /* 0x00036e00002b7ab9 */ /* 0x000fe20000000800 */
[----:B------:R-:W-:Y:S01]  /*1230*/  UMOV UR44, UR10 ;  /* 0x0000000a002c7c82 */ /* 0x000fe20008000000 */
[----:B------:R-:W-:Y:S01]  /*1240*/  UISETP.LT.AND UP0, UPT, UR40, UR7, UPT ;  /* 0x000000072800728c */ /* 0x000fe2000bf01270 */
[----:B------:R-:W-:Y:S01]  /*1250*/  CS2R R56, SRZ ;  /* 0x0000000000387805 */ /* 0x000fe2000001ff00 */
[----:B------:R-:W-:Y:S01]  /*1260*/  UISETP.NE.AND UP1, UPT, UR43, 0x1, UPT ;  /* 0x000000012b00788c */ /* 0x000fe2000bf25270 */
[----:B------:R-:W-:Y:S01]  /*1270*/  CS2R R54, SRZ ;  /* 0x0000000000367805 */ /* 0x000fe2000001ff00 */
[----:B------:R-:W-:Y:S01]  /*1280*/  USEL UR40, UR40, UR7, UP0 ;  /* 0x0000000728287287 */ /* 0x000fe20008000000 */
[----:B------:R-:W-:-:S02]  /*1290*/  CS2R R52, SRZ ;  /* 0x0000000000347805 */ /* 0x000fc4000001ff00 */
[----:B------:R-:W-:Y:S02]  /*12a0*/  CS2R R50, SRZ ;  /* 0x0000000000327805 */ /* 0x000fe4000001ff00 */
[----:B------:R-:W-:Y:S01]  /*12b0*/  CS2R R48, SRZ ;  /* 0x0000000000307805 */ /* 0x000fe2000001ff00 */
[----:B------:R-:W-:Y:S01]  /*12c0*/  UISETP.GE.AND UP0, UPT, UR40, 0x1, UPT ;  /* 0x000000012800788c */ /* 0x000fe2000bf06270 */
[----:B------:R-:W-:Y:S02]  /*12d0*/  CS2R R46, SRZ ;  /* 0x00000000002e7805 */ /* 0x000fe4000001ff00 */
[----:B------:R-:W-:Y:S02]  /*12e0*/  CS2R R44, SRZ ;  /* 0x00000000002c7805 */ /* 0x000fe4000001ff00 */
[----:B------:R-:W-:Y:S02]  /*12f0*/  CS2R R42, SRZ ;  /* 0x00000000002a7805 */ /* 0x000fe4000001ff00 */
[----:B------:R-:W-:Y:S01]  /*1300*/  CS2R R40, SRZ ;  /* 0x0000000000287805 */ /* 0x000fe2000001ff00 */
[----:B------:R-:W-:Y:S01]  /*1310*/  @UP1 ULDC UR8, c[0x0][0xdbc] ;  /* 0x00036f0000081ab9 */ /* 0x000fe20000000800 */
[----:B------:R-:W-:Y:S01]  /*1320*/  PLOP3.LUT P1, PT, PT, PT, UP0, 0x80, 0x0 ;  /* 0x000000000000781c */ /* 0x000fe20003f2f008 */
[----:B------:R-:W-:Y:S01]  /*1330*/  UIMAD.WIDE.U32 UR4, UR10, UR8, URZ ;  /* 0x000000080a0472a5 */ /* 0x000fe2000f8e003f */
[----:B------:R-:W-:Y:S01]  /*1340*/  CS2R R38, SRZ ;  /* 0x0000000000267805 */ /* 0x000fe2000001ff00 */
[----:B------:R-:W-:Y:S01]  /*1350*/  @UP1 ULDC UR6, c[0x0][0xdc0] ;  /* 0x0003700000061ab9 */ /* 0x000fe20000000800 */
[----:B------:R-:W-:Y:S01]  /*1360*/  CS2R R36, SRZ ;  /* 0x0000000000247805 */ /* 0x000fe2000001ff00 */
[----:B------:R-:W-:Y:S01]  /*1370*/  @UP1 USHF.R.U32.HI UR44, URZ, UR6, UR5 ;  /* 0x000000063f2c1299 */ /* 0x000fe20008011605 */
[----:B------:R-:W-:-:S02]  /*1380*/  CS2R R34, SRZ ;  /* 0x0000000000227805 */ /* 0x000fc4000001ff00 */
[----:B------:R-:W-:Y:S02]  /*1390*/  CS2R R32, SRZ ;  /* 0x0000000000207805 */ /* 0x000fe4000001ff00 */
[----:B------:R-:W-:Y:S01]  /*13a0*/  CS2R R6, SRZ ;  /* 0x0000000000067805 */ /* 0x000fe2000001ff00 */
[----:B------:R-:W-:Y:S01]  /*13b0*/  UIADD3 UR4, -UR44, URZ, URZ ;  /* 0x0000003f2c047290 */ /* 0x000fe2000fffe13f */
[----:B------:R-:W-:Y:S01]  /*13c0*/  IMAD.MOV.U32 R30, RZ, RZ, RZ ;  /* 0x000000ffff1e7224 */ /* 0x000fe200078e00ff */
[----:B------:R-:W-:Y:S01]  /*13d0*/  CS2R R8, SRZ ;  /* 0x0000000000087805 */ /* 0x000fe2000001ff00 */
[----:B------:R-:W-:Y:S01]  /*13e0*/  IMAD.MOV.U32 R0, RZ, RZ, RZ ;  /* 0x000000ffff007224 */ /* 0x000fe200078e00ff */
[----:B------:R-:W-:Y:S01]  /*13f0*/  UIMAD UR43, UR43, UR4, UR10 ;  /* 0x000000042b2b72a4 */ /* 0x000fe2000f8e020a */
[----:B------:R-:W-:Y:S02]  /*1400*/  IMAD.MOV.U32 R11, RZ, RZ, RZ ;  /* 0x000000ffff0b7224 */ /* 0x000fe400078e00ff */
[----:B------:R-:W-:Y:S01]  /*1410*/  IMAD.MOV.U32 R25, RZ, RZ, RZ ;  /* 0x000000ffff197224 */ /* 0x000fe200078e00ff */
[----:B------:R-:W-:Y:S08]  /*1420*/  @!P1 BRA `(.L_x_1866) ;  /* 0x0000008400789947 */ /* 0x000ff00003800000 */
        /* <DEDUP_REMOVED lines=28> */
.L_x_1867:
[----:B------:R-:W-:Y:S02]  /*15f0*/  R2UR UR6, R186 ;  /* 0x00000000ba0672ca */ /* 0x000fe400000e0000 */
[----:B------:R-:W-:-:S11]  /*1600*/  R2UR UR5, R190 ;  /* 0x00000000be0572ca */ /* 0x000fd600000e0000 */
[----:B------:R-:W-:Y:S02]  /*1610*/  ULEA.HI UR4, UR6, UR6, URZ, 0x1 ;  /* 0x0000000606047291 */ /* 0x000fe4000f8f083f */
[----:B------:R-:W-:Y:S02]  /*1620*/  IMAD.U32 R2, RZ, RZ, UR5 ;  /* 0x00000005ff027e24 */ /* 0x000fe4000f8e00ff */
[----:B------:R-:W-:-:S03]  /*1630*/  ULOP3.LUT UR4, UR4, 0xfffffffe, URZ, 0xc0, !UPT ;  /* 0xfffffffe04047892 */ /* 0x000fc6000f8ec03f */
[----:B------:R-:W-:Y:S01]  /*1640*/  ISETP.NE.AND P0, PT, R2, 0x3, PT ;  /* 0x000000030200780c */ /* 0x000fe20003f05270 */
[----:B------:R-:W-:-:S06]  /*1650*/  UIADD3 UR4, UR6, -UR4, URZ ;  /* 0x8000000406047290 */ /* 0x000fcc000fffe03f */
[----:B------:R-:W-:-:S05]  /*1660*/  IMAD.U32 R0, RZ, RZ, UR4 ;  /* 0x00000004ff007e24 */ /* 0x000fca000f8e00ff */
[----:B------:R-:W-:-:S04]  /*1670*/  SHF.L.U32 R0, R0, 0x1f, RZ ;  /* 0x0000001f00007819 */ /* 0x000fc800000006ff */
[----:B------:R-:W1:Y:S02]  /*1680*/  SYNCS.PHASECHK.TRANS64.TRYWAIT P1, [UR37+0x34800], R0 ;  /* 0x03480000ff0075a7 */ /* 0x000e640008020165 */
[----:B-1----:R-:W-:Y:S05]  /*1690*/  @!P1 BRA `(.L_x_1868) ;  /* 0x000000c400589947 */ /* 0x002fea0003800000 */
.L_x_1969:
[----:B------:R-:W-:Y:S05]  /*16a0*/  @!P0 BRA `(.L_x_1869) ;  /* 0x0000000000048947 */ /* 0x000fea0003800000 */
[----:B------:R-:W-:Y:S01]  /*16b0*/  BPT.TRAP 0x1 ;  /* 0x000000040000795c */ /* 0x000fe20000300000 */
.L_x_1869:
[----:B------:R-:W-:Y:S02]  /*16c0*/  IMAD.U32 R2, RZ, RZ, UR36 ;  /* 0x00000024ff027e24 */ /* 0x000fe4000f8e00ff */
[----:B-1----:R-:W-:-:S03]  /*16d0*/  IMAD.U32 R3, RZ, RZ, UR46 ;  /* 0x0000002eff037e24 */ /* 0x002fc6000f8e00ff */
[----:B------:R-:W-:Y:S02]  /*16e0*/  LEA R2, R2, UR37, 0x3 ;  /* 0x0000002502027c11 */ /* 0x000fe4000f8e18ff */
[----:B------:R-:W-:-:S04]  /*16f0*/  SHF.L.U32 R3, R3, 0x1f, RZ ;  /* 0x0000001f03037819 */ /* 0x000fc800000006ff */
[----:B------:R1:W2:Y:S01]  /*1700*/  SYNCS.PHASECHK.TRANS64.TRYWAIT P2, [R2+URZ+0x34830], R3 ;  /* 0x03483003020075a7 */ /* 0x0002a2000804017f */
[----:B------:R-:W-:Y:S05]  /*1710*/  @!P0 BRA `(.L_x_1870) ;  /* 0x0000000000048947 */ /* 0x000fea0003800000 */
[----:B------:R-:W-:Y:S01]  /*1720*/  BPT.TRAP 0x1 ;  /* 0x000000040000795c */ /* 0x000fe20000300000 */
.L_x_1870:
[----:B------:R-:W3:Y:S01]  /*1730*/  S2R R0, SR_TID.X ;  /* 0x0000000000007919 */ /* 0x000ee20000002100 */
[----:B------:R-:W-:Y:S01]  /*1740*/  IMAD.MOV.U32 R151, RZ, RZ, RZ ;  /* 0x000000ffff977224 */ /* 0x000fe200078e00ff */
[----:B---3--:R-:W-:Y:S01]  /*1750*/  LOP3.LUT P1, RZ, R0, 0x7f, RZ, 0xc0, !PT ;  /* 0x0000007f00ff7812 */ /* 0x008fe2000782c0ff */
[----:B--2---:R-:W-:-:S12]  /*1760*/  @P2 BRA `(.L_x_1871) ;  /* 0x0000000000082947 */ /* 0x004fd80003800000 */
[----:B------:R-:W2:Y:S02]  /*1770*/  SYNCS.PHASECHK.TRANS64.TRYWAIT P2, [R2+URZ+0x34830], R3 ;  /* 0x03483003020075a7 */ /* 0x000ea4000804017f */
[----:B--2---:R-:W-:Y:S05]  /*1780*/  @!P2 BRA `(.L_x_1872) ;  /* 0x000000c40034a947 */ /* 0x004fea0003800000 */
.L_x_1871:
        /* <DEDUP_REMOVED lines=10> */
[----:B-12---:R-:W-:Y:S01]  /*1830*/  @!P1 VIADD R2, R2, 0x34840 ;  /* 0x0003484002029836 */ /* 0x006fe20000000000 */
[----:B------:R-:W-:Y:S01]  /*1840*/  UMOV UR17, 0x40000040 ;  /* 0x4000004000117882 */ /* 0x000fe20000000000 */
[----:B------:R-:W-:Y:S01]  /*1850*/  UMOV UR19, 0x40000040 ;  /* 0x4000004000137882 */ /* 0x000fe20000000000 */
[----:B------:R-:W-:Y:S01]  /*1860*/  ULOP3.LUT UR38, UR4, 0x10000, URZ, 0xfc, !UPT ;  /* 0x0001000004267892 */ /* 0x000fe2000f8efc3f */
[--C-:B------:R-:W-:Y:S01]  /*1870*/  IMAD.MOV.U32 R150, RZ, RZ, R151.reuse ;  /* 0x000000ffff967224 */ /* 0x100fe200078e0097 */
[----:B------:R-:W-:Y:S01]  /*1880*/  ULOP3.LUT UR4, UR41, 0x10000, URZ, 0xfc, !UPT ;  /* 0x0001000029047892 */ /* 0x000fe2000f8efc3f */
[----:B------:R-:W-:Y:S01]  /*1890*/  @!P1 PRMT R2, RZ, 0x654, R2 ;  /* 0x00000654ff029816 */ /* 0x000fe20000000002 */
[----:B------:R-:W-:Y:S01]  /*18a0*/  UIMAD UR5, UR36, 0xc00, UR38 ;  /* 0x00000c00240578a4 */ /* 0x000fe2000f8e0226 */
[--C-:B------:R-:W-:Y:S01]  /*18b0*/  IMAD.MOV.U32 R149, RZ, RZ, R151.reuse ;  /* 0x000000ffff957224 */ /* 0x100fe200078e0097 */
[----:B------:R-:W-:Y:S01]  /*18c0*/  UIADD3 UR6, UR4, 0x2, URZ ;  /* 0x0000000204067890 */ /* 0x000fe2000fffe03f */
[--C-:B------:R-:W-:Y:S01]  /*18d0*/  IMAD.MOV.U32 R148, RZ, RZ, R151.reuse ;  /* 0x000000ffff947224 */ /* 0x100fe200078e0097 */
[----:B------:R-:W-:Y:S01]  /*18e0*/  UIADD3 UR7, UR5, 0x2, URZ ;  /* 0x0000000205077890 */ /* 0x000fe2000fffe03f */
[--C-:B------:R-:W-:Y:S01]  /*18f0*/  IMAD.MOV.U32 R147, RZ, RZ, R151.reuse ;  /* 0x000000ffff937224 */ /* 0x100fe200078e0097 */
[----:B------:R-:W-:Y:S01]  /*1900*/  UMOV UR8, UR4 ;  /* 0x0000000400087c82 */ /* 0x000fe20008000000 */
[----:B------:R-:W-:Y:S01]  /*1910*/  UMOV UR10, UR5 ;  /* 0x00000005000a7c82 */ /* 0x000fe20008000000 */
[----:B------:R-:W-:Y:S01]  /*1920*/  IMAD.U32 R12, RZ, RZ, UR8 ;  /* 0x00000008ff0c7e24 */ /* 0x000fe2000f8e00ff */
[----:B------:R-:W-:Y:S01]  /*1930*/  HGMMA.64x128x16.F32.BF16 R24, gdesc[UR8], RZ, !UPT, gsb0 ;  /* 0x01e00000081879f0 */ /* 0x000fe2000c0018ff */
[----:B------:R-:W-:Y:S01]  /*1940*/  UMOV UR8, UR6 ;  /* 0x0000000600087c82 */ /* 0x000fe20008000000 */
[----:B------:R-:W-:Y:S01]  /*1950*/  UMOV UR9, 0x40000040 ;  /* 0x4000004000097882 */ /* 0x000fe20000000000 */
[----:B------:R-:W-:Y:S01]  /*1960*/  UMOV UR10, UR7 ;  /* 0x00000007000a7c82 */ /* 0x000fe20008000000 */
[----:B------:R-:W-:Y:S01]  /*1970*/  UMOV UR11, 0x40000040 ;  /* 0x40000040000b7882 */ /* 0x000fe20000000000 */
[----:B------:R-:W-:Y:S01]  /*1980*/  IMAD.U32 R10, RZ, RZ, UR8 ;  /* 0x00000008ff0a7e24 */ /* 0x000fe2000f8e00ff */
[----:B------:R-:W-:Y:S01]  /*1990*/  UIADD3 UR12, UR4, 0x6, URZ ;  /* 0x00000006040c7890 */ /* 0x000fe2000fffe03f */
[----:B------:R-:W-:Y:S01]  /*19a0*/  IMAD.U32 R11, RZ, RZ, UR9 ;  /* 0x00000009ff0b7e24 */ /* 0x000fe2000f8e00ff */
[----:B------:R-:W-:Y:S01]  /*19b0*/  UIADD3 UR14, UR5, 0x6, URZ ;  /* 0x00000006050e7890 */ /* 0x000fe2000fffe03f */
[--C-:B------:R-:W-:Y:S01]  /*19c0*/  IMAD.MOV.U32 R146, RZ, RZ, R151.reuse ;  /* 0x000000ffff927224 */ /* 0x100fe200078e0097 */
        /* <DEDUP_REMOVED lines=40> */
[----:B------:R-:W-:Y:S01]  /*1c50*/  UMOV UR57, 0x40000040 ;  /* 0x4000004000397882 */ /* 0x000fe20000000000 */
[----:B------:R-:W-:Y:S01]  /*1c60*/  UMOV UR59, 0x40000040 ;  /* 0x40000040003b7882 */ /* 0x000fe20000000000 */
[----:B------:R-:W-:Y:S01]  /*1c70*/  ULDC UR7, c[0x0][0x288] ;  /* 0x0000a20000077ab9 */ /* 0x000fe20000000800 */
        /* <DEDUP_REMOVED lines=26> */
[----:B------:R-:W-:Y:S02]  /*1e20*/  UIADD3 UR8, UR4, 0x4, URZ ;  /* 0x0000000404087890 */ /* 0x000fe4000fffe03f */
[----:B------:R-:W-:Y:S01]  /*1e30*/  UIADD3 UR10, UR5, 0x4, URZ ;  /* 0x00000004050a7890 */ /* 0x000fe2000fffe03f */
[----:B------:R-:W-:Y:S01]  /*1e40*/  UMOV UR9, 0x40000040 ;  /* 0x4000004000097882 */ /* 0x000fe20000000000 */
[----:B------:R-:W-:Y:S01]  /*1e50*/  UMOV UR11, 0x40000040 ;  /* 0x40000040000b7882 */ /* 0x000fe20000000000 */
[----:B------:R-:W-:Y:S02]  /*1e60*/  UIADD3 UR4, UR4, 0x806, URZ ;  /* 0x0000080604047890 */ /* 0x000fe4000fffe03f */
[----:B------:R-:W-:-:S05]  /*1e70*/  UIADD3 UR5, UR5, 0x806, URZ ;  /* 0x0000080605057890 */ /* 0x000fca000fffe03f */
[----:B------:R-:W-:Y:S01]  /*1e80*/  UMOV UR56, UR4 ;  /* 0x0000000400387c82 */ /* 0x000fe20008000000 */
[----:B------:R-:W-:Y:S01]  /*1e90*/  UMOV UR4, 0xffffff80 ;  /* 0xffffff8000047882 */ /* 0x000fe20000000000 */
[----:B------:R-:W-:Y:S01]  /*1ea0*/  UMOV UR58, UR5 ;  /* 0x00000005003a7c82 */ /* 0x000fe20008000000 */
[----:B------:R-:W-:Y:S01]  /*1eb0*/  UIMAD UR4, UR40, UR4, 0x80 ;  /* 0x00000080280474a4 */ /* 0x000fe2000f8e0204 */
[----:B------:R-:W-:Y:S01]  /*1ec0*/  IMAD.U32 R8, RZ, RZ, UR56 ;  /* 0x00000038ff087e24 */ /* 0x000fe2000f8e00ff */
[----:B------:R-:W-:Y:S02]  /*1ed0*/  ULDC UR5, c[0x0][0x2e0] ;  /* 0x0000b80000057ab9 */ /* 0x000fe40000000800 */
[----:B------:R-:W-:Y:S02]  /*1ee0*/  UIMAD UR4, UR39, UR5, UR4 ;  /* 0x00000005270472a4 */ /* 0x000fe4000f8e0204 */
[----:B------:R-:W-:Y:S02]  /*1ef0*/  UIMAD UR39, UR39, UR5, -UR7 ;  /* 0x00000005272772a4 */ /* 0x000fe4000f8e0a07 */
[----:B------:R-:W-:-:S02]  /*1f00*/  UIADD3 UR6, UR4, 0x1, -UR7 ;  /* 0x0000000104067890 */ /* 0x000fc4000fffe807 */
[----:B------:R-:W-:Y:S01]  /*1f10*/  IMAD.U32 R3, RZ, RZ, UR4 ;  /* 0x00000004ff037e24 */ /* 0x000fe2000f8e00ff */
[----:B------:R-:W-:Y:S01]  /*1f20*/  ULDC UR4, c[0x0][0x988] ;  /* 0x0002620000047ab9 */ /* 0x000fe20000000800 */
[----:B------:R-:W-:Y:S02]  /*1f30*/  UIADD3 UR39, UR42, UR39, URZ ;  /* 0x000000272a277290 */ /* 0x000fe4000fffe03f */
[----:B------:R-:W-:Y:S01]  /*1f40*/  IMAD.U32 R5, RZ, RZ, UR6 ;  /* 0x00000006ff057e24 */ /* 0x000fe2000f8e00ff */
[----:B------:R-:W-:Y:S01]  /*1f50*/  UIADD3 UR6, UR40, -0x2, URZ ;  /* 0xfffffffe28067890 */ /* 0x000fe2000fffe03f */
[C---:B------:R-:W-:Y:S02]  /*1f60*/  IMAD R3, R22.reuse, -0x2, R3 ;  /* 0xfffffffe16037824 */ /* 0x040fe400078e0203 */
[----:B------:R-:W-:Y:S02]  /*1f70*/  IMAD R4, R22, -0x2, R5 ;  /* 0xfffffffe16047824 */ /* 0x000fe400078e0205 */
[----:B------:R-:W-:-:S05]  /*1f80*/  VIADD R5, R23, UR42 ;  /* 0x0000002a17057c36 */ /* 0x000fca0008000000 */
[----:B------:R-:W-:-:S04]  /*1f90*/  IADD3 R0, R4, 0x8, R5 ;  /* 0x0000000804007810 */ /* 0x000fc80007ffe005 */
[----:B------:R-:W-:Y:S02]  /*1fa0*/  VIMNMX R0, R3, R0, PT ;  /* 0x0000000003007248 */ /* 0x000fe40003fe0100 */
[----:B------:R-:W-:Y:S02]  /*1fb0*/  VIADDMNMX R3, R5, R4, R3, PT ;  /* 0x0000000405037246 */ /* 0x000fe40003800103 */
[C---:B------:R-:W-:Y:S02]  /*1fc0*/  ISETP.GT.AND P2, PT, R0.reuse, RZ, PT ;  /* 0x000000ff0000720c */ /* 0x040fe40003f44270 */
[C---:B------:R-:W-:Y:S02]  /*1fd0*/  ISETP.GT.AND P3, PT, R0.reuse, 0x1, PT ;  /* 0x000000010000780c */ /* 0x040fe40003f64270 */
[----:B------:R-:W-:Y:S01]  /*1fe0*/  ISETP.GT.AND P4, PT, R0, 0x8, PT ;  /* 0x000000080000780c */ /* 0x000fe20003f84270 */
        /* <DEDUP_REMOVED lines=31> */
[----:B------:R-:W-:Y:S01]  /*21e0*/  FSEL R15, R26, -INF , P2 ;  /* 0xff8000001a0f7808 */ /* 0x000fe20001000000 */
[----:B------:R1:W-:Y:S01]  /*21f0*/  @!P1 SYNCS.ARRIVE.TRANS64.RED.A1T0 RZ, [R2+URZ], RZ ;  /* 0x000000ff02ff99a7 */ /* 0x0003e2000810043f */
[----:B------:R-:W-:Y:S02]  /*2200*/  FSEL R27, R27, -INF , P3 ;  /* 0xff8000001b1b7808 */ /* 0x000fe40001800000 */
[----:B------:R-:W-:Y:S02]  /*2210*/  ISETP.GT.AND P2, PT, R0, 0x9, PT ;  /* 0x000000090000780c */ /* 0x000fe40003f44270 */
[----:B------:R-:W-:-:S02]  /*2220*/  FSEL R21, R30, -INF , P4 ;  /* 0xff8000001e157808 */ /* 0x000fc40002000000 */
[----:B------:R-:W-:Y:S02]  /*2230*/  FMNMX.FTZ R6, R15, R27, !PT ;  /* 0x0000001b0f067209 */ /* 0x000fe40007810000 */
[C---:B------:R-:W-:Y:S02]  /*2240*/  ISETP.GT.AND P3, PT, R0.reuse, 0x10, PT ;  /* 0x000000100000780c */ /* 0x040fe40003f64270 */
[----:B------:R-:W-:Y:S02]  /*2250*/  FSEL R31, R31, -INF , P2 ;  /* 0xff8000001f1f7808 */ /* 0x000fe40001000000 */
[----:B------:R-:W-:Y:S02]  /*2260*/  FMNMX.FTZ R6, R21, R6, !PT ;  /* 0x0000000615067209 */ /* 0x000fe40007810000 */
        /* <DEDUP_REMOVED lines=78> */
[----:B------:R-:W-:Y:S01]  /*2750*/  ISETP.GT.AND P2, PT, R0, 0x79, PT ;  /* 0x000000790000780c */ /* 0x000fe20003f44270 */
[----:B------:R-:W-:Y:S01]  /*2760*/  IMAD.U32 R0, RZ, RZ, UR4 ;  /* 0x00000004ff007e24 */ /* 0x000fe2000f8e00ff */
[----:B------:R-:W-:Y:S01]  /*2770*/  FSEL R131, R86, -INF , P3 ;  /* 0xff80000056837808 */ /* 0x000fe20001800000 */
[----:B------:R-:W-:Y:S01]  /*2780*/  USHF.R.S32.HI UR4, URZ, 0x1f, UR39 ;  /* 0x0000001f3f047899 */ /* 0x000fe20008011427 */
[----:B------:R-:W-:-:S02]  /*2790*/  FMNMX.FTZ R6, R83, R6, !PT ;  /* 0x0000000653067209 */ /* 0x000fc40007810000 */
[----:B------:R-:W-:Y:S01]  /*27a0*/  FSEL R87, R87, -INF , P2 ;  /* 0xff80000057577808 */ /* 0x000fe20001000000 */
[----:B------:R-:W-:Y:S01]  /*27b0*/  ULEA.HI UR4, UR4, UR39, URZ, 0x7 ;  /* 0x0000002704047291 */ /* 0x000fe2000f8f383f */
[----:B------:R-:W-:Y:S02]  /*27c0*/  FMNMX.FTZ R6, R131, R6, !PT ;  /* 0x0000000683067209 */ /* 0x000fe40007810000 */
[----:B------:R-:W-:Y:S01]  /*27d0*/  ISETP.GT.AND P3, PT, R3, 0x1, PT ;  /* 0x000000010300780c */ /* 0x000fe20003f64270 */
[----:B------:R-:W-:Y:S01]  /*27e0*/  USHF.R.S32.HI UR4, URZ, 0x7, UR4 ;  /* 0x000000073f047899 */ /* 0x000fe20008011404 */
[----:B------:R-:W-:Y:S02]  /*27f0*/  FMNMX.FTZ R6, R87, R6, !PT ;  /* 0x0000000657067209 */ /* 0x000fe40007810000 */
[----:B------:R-:W-:Y:S01]  /*2800*/  ISETP.GT.AND P4, PT, R3, 0x8, PT ;  /* 0x000000080300780c */ /* 0x000fe20003f84270 */
[----:B------:R-:W-:Y:S01]  /*2810*/  UISETP.LT.AND UP0, UPT, URZ, UR4, UPT ;  /* 0x000000043f00728c */ /* 0x000fe2000bf01270 */
[----:B------:R-:W-:Y:S01]  /*2820*/  FSEL R25, R25, -INF , P3 ;  /* 0xff80000019197808 */ /* 0x000fe20001800000 */
[----:B------:R-:W2:Y:S01]  /*2830*/  SHFL.BFLY PT, R7, R6, 0x2, 0x1f ;  /* 0x0c401f0006077f89 */ /* 0x000ea200000e0000 */
[----:B------:R-:W-:Y:S01]  /*2840*/  ISETP.GT.AND P3, PT, R3, 0x10, PT ;  /* 0x000000100300780c */ /* 0x000fe20003f64270 */
[----:B------:R-:W-:-:S04]  /*2850*/  USEL UR45, URZ, UR4, !UP0 ;  /* 0x000000043f2d7287 */ /* 0x000fc8000c000000 */
[----:B------:R-:W-:Y:S01]  /*2860*/  UISETP.GE.AND UP0, UPT, UR6, UR45, UPT ;  /* 0x0000002d0600728c */ /* 0x000fe2000bf06270 */
[----:B--2---:R-:W-:-:S05]  /*2870*/  FMNMX.FTZ R14, R6, R7, !PT ;  /* 0x00000007060e7209 */ /* 0x004fca0007810000 */
[----:B------:R-:W2:Y:S02]  /*2880*/  SHFL.BFLY PT, R7, R14, 0x1, 0x1f ;  /* 0x0c201f000e077f89 */ /* 0x000ea400000e0000 */
[----:B--2---:R-:W-:-:S04]  /*2890*/  FMNMX.FTZ R7, R14, R7, !PT ;  /* 0x000000070e077209 */ /* 0x004fc80007810000 */
[C---:B------:R-:W-:Y:S01]  /*28a0*/  FSETP.NEU.FTZ.AND P2, PT, R7.reuse, -INF , PT ;  /* 0xff8000000700780b */ /* 0x040fe20003f5d000 */
[----:B------:R-:W-:-:S05]  /*28b0*/  FMUL.FTZ R20, R7, R0 ;  /* 0x0000000007147220 */ /* 0x000fca0000410000 */
[----:B------:R-:W-:Y:S02]  /*28c0*/  FSEL R46, R20, RZ, P2 ;  /* 0x000000ff142e7208 */ /* 0x000fe40001000000 */
[----:B------:R-:W-:-:S03]  /*28d0*/  ISETP.GT.AND P2, PT, R3, RZ, PT ;  /* 0x000000ff0300720c */ /* 0x000fc60003f44270 */
[-CC-:B------:R-:W-:Y:S01]  /*28e0*/  FFMA.FTZ R181, R15, R0.reuse, -R46.reuse ;  /* 0x000000000fb57223 */ /* 0x180fe2000001082e */
[----:B------:R-:W-:Y:S01]  /*28f0*/  FSEL R5, R24, -INF , P2 ;  /* 0xff80000018057808 */ /* 0x000fe20001000000 */
[-CC-:B------:R-:W-:Y:S01]  /*2900*/  FFMA.FTZ R183, R21, R0.reuse, -R46.reuse ;  /* 0x0000000015b77223 */ /* 0x180fe2000001082e */
[----:B------:R-:W-:Y:S01]  /*2910*/  ISETP.GT.AND P2, PT, R3, 0x9, PT ;  /* 0x000000090300780c */ /* 0x000fe20003f44270 */
[-CC-:B------:R-:W-:Y:S01]  /*2920*/  FFMA.FTZ R6, R27, R0.reuse, -R46.reuse ;  /* 0x000000001b067223 */ /* 0x180fe2000001082e */
[----:B------:R-:W-:Y:S01]  /*2930*/  FSEL R15, R28, -INF , P4 ;  /* 0xff8000001c0f7808 */ /* 0x000fe20002000000 */
[-CC-:B------:R-:W-:Y:S01]  /*2940*/  FFMA.FTZ R14, R31, R0.reuse, -R46.reuse ;  /* 0x000000001f0e7223 */ /* 0x180fe2000001082e */
[----:B------:R-:W-:Y:S01]  /*2950*/  FMNMX.FTZ R4, R5, R25, !PT ;  /* 0x0000001905047209 */ /* 0x000fe20007810000 */
[-CC-:B------:R-:W-:Y:S01]  /*2960*/  FFMA.FTZ R20, R35, R0.reuse, -R46.reuse ;  /* 0x0000000023147223 */ /* 0x180fe2000001082e */
[----:B------:R-:W-:Y:S01]  /*2970*/  FSEL R29, R29, -INF , P2 ;  /* 0xff8000001d1d7808 */ /* 0x000fe20001000000 */
[--C-:B------:R-:W-:Y:S01]  /*2980*/  FFMA.FTZ R24, R39, R0, -R46.reuse ;  /* 0x0000000027187223 */ /* 0x100fe2000001082e */
[----:B------:R-:W-:Y:S01]  /*2990*/  FMNMX.FTZ R4, R15, R4, !PT ;  /* 0x000000040f047209 */ /* 0x000fe20007810000 */
[-CC-:B------:R-:W-:Y:S01]  /*29a0*/  FFMA.FTZ R177, R89, R0.reuse, -R46.reuse ;  /* 0x0000000059b17223 */ /* 0x180fe2000001082e */
[----:B------:R-:W-:Y:S01]  /*29b0*/  ISETP.GT.AND P2, PT, R3, 0x11, PT ;  /* 0x000000110300780c */ /* 0x000fe20003f44270 */
[----:B------:R-:W-:Y:S01]  /*29c0*/  MUFU.EX2 R181, R181 ;  /* 0x000000b500b57308 */ /* 0x000fe20000000800 */
[----:B------:R-:W-:Y:S01]  /*29d0*/  FSEL R21, R32, -INF , P3 ;  /* 0xff80000020157808 */ /* 0x000fe20001800000 */
[--C-:B------:R-:W-:Y:S01]  /*29e0*/  FFMA.FTZ R179, R91, R0, -R46.reuse ;  /* 0x000000005bb37223 */ /* 0x100fe2000001082e */
[----:B------:R-:W-:Y:S01]  /*29f0*/  FMNMX.FTZ R4, R29, R4, !PT ;  /* 0x000000041d047209 */ /* 0x000fe20007810000 */
[-CC-:B------:R-:W-:Y:S01]  /*2a00*/  FFMA.FTZ R173, R93, R0.reuse, -R46.reuse ;  /* 0x000000005dad7223 */ /* 0x180fe2000001082e */
[----:B------:R-:W-:Y:S01]  /*2a10*/  ISETP.GT.AND P3, PT, R3, 0x18, PT ;  /* 0x000000180300780c */ /* 0x000fe20003f64270 */
[--C-:B------:R-:W-:Y:S01]  /*2a20*/  FFMA.FTZ R26, R95, R0, -R46.reuse ;  /* 0x000000005f1a7223 */ /* 0x100fe2000001082e */
[----:B------:R-:W-:Y:S01]  /*2a30*/  FSEL R33, R33, -INF , P2 ;  /* 0xff80000021217808 */ /* 0x000fe20001000000 */
[----:B------:R-:W2:Y:S01]  /*2a40*/  MUFU.EX2 R6, R6 ;  /* 0x0000000600067308 */ /* 0x000ea20000000800 */
[----:B------:R-:W-:Y:S01]  /*2a50*/  FMNMX.FTZ R4, R21, R4, !PT ;  /* 0x0000000415047209 */ /* 0x000fe20007810000 */
[-CC-:B------:R-:W-:Y:S01]  /*2a60*/  FFMA.FTZ R175, R97, R0.reuse, -R46.reuse ;  /* 0x0000000061af7223 */ /* 0x180fe2000001082e */
[----:B------:R-:W-:Y:S01]  /*2a70*/  ISETP.GT.AND P2, PT, R3, 0x19, PT ;  /* 0x000000190300780c */ /* 0x000fe20003f44270 */
[-CC-:B------:R-:W-:Y:S01]  /*2a80*/  FFMA.FTZ R28, R99, R0.reuse, -R46.reuse ;  /* 0x00000000631c7223 */ /* 0x180fe2000001082e */
[----:B------:R-:W-:Y:S01]  /*2a90*/  FSEL R27, R36, -INF , P3 ;  /* 0xff800000241b7808 */ /* 0x000fe20001800000 */
[--C-:B------:R-:W-:Y:S01]  /*2aa0*/  FFMA.FTZ R169, R101, R0, -R46.reuse ;  /* 0x0000000065a97223 */ /* 0x100fe2000001082e */
[----:B------:R-:W-:Y:S01]  /*2ab0*/  FMNMX.FTZ R4, R33, R4, !PT ;  /* 0x0000000421047209 */ /* 0x000fe20007810000 */
[----:B------:R-:W-:Y:S01]  /*2ac0*/  MUFU.EX2 R183, R183 ;  /* 0x000000b700b77308 */ /* 0x000fe20000000800 */
[----:B------:R-:W-:Y:S01]  /*2ad0*/  ISETP.GT.AND P3, PT, R3, 0x20, PT ;  /* 0x000000200300780c */ /* 0x000fe20003f64270 */
        /* <DEDUP_REMOVED lines=14> */
[----:B------:R-:W-:Y:S01]  /*2bc0*/  MUFU.EX2 R177, R177 ;  /* 0x000000b100b17308 */ /* 0x000fe20000000800 */
        /* <DEDUP_REMOVED lines=27> */
[----:B------:R-:W-:Y:S01]  /*2d80*/  FFMA.FTZ R83, R83, R0, -R46 ;  /* 0x0000000053537223 */ /* 0x000fe2000001082e */
[----:B------:R-:W-:Y:S01]  /*2d90*/  FSEL R43, R52, -INF , P3 ;  /* 0xff800000342b7808 */ /* 0x000fe20001800000 */
[----:B--2---:R-:W-:Y:S01]  /*2da0*/  FADD.FTZ R52, R181, R6 ;  /* 0x00000006b5347221 */ /* 0x004fe20000010000 */
[----:B------:R-:W-:Y:S01]  /*2db0*/  FMNMX.FTZ R4, R49, R4, !PT ;  /* 0x0000000431047209 */ /* 0x000fe20007810000 */
[----:B------:R-:W-:Y:S01]  /*2dc0*/  MUFU.EX2 R173, R173 ;  /* 0x000000ad00ad7308 */ /* 0x000fe20000000800 */
[----:B------:R-:W-:Y:S01]  /*2dd0*/  ISETP.GT.AND P3, PT, R3, 0x40, PT ;  /* 0x000000400300780c */ /* 0x000fe20003f64270 */
[-CC-:B------:R-:W-:Y:S01]  /*2de0*/  FFMA.FTZ R131, R131, R0.reuse, -R46.reuse ;  /* 0x0000000083837223 */ /* 0x180fe2000001082e */
[----:B------:R-:W-:Y:S01]  /*2df0*/  FSEL R53, R53, -INF , P2 ;  /* 0xff80000035357808 */ /* 0x000fe20001000000 */
[----:B------:R-:W-:Y:S01]  /*2e00*/  FFMA.FTZ R46, R87, R0, -R46 ;  /* 0x00000000572e7223 */ /* 0x000fe2000001082e */
[----:B------:R-:W-:Y:S01]  /*2e10*/  FMNMX.FTZ R4, R43, R4, !PT ;  /* 0x000000042b047209 */ /* 0x000fe20007810000 */
[--C-:B------:R-:W-:Y:S01]  /*2e20*/  IMAD.MOV.U32 R125, RZ, RZ, R151.reuse ;  /* 0x000000ffff7d7224 */ /* 0x100fe200078e0097 */
[----:B------:R-:W-:Y:S01]  /*2e30*/  ISETP.GT.AND P2, PT, R3, 0x41, PT ;  /* 0x000000410300780c */ /* 0x000fe20003f44270 */
[----:B------:R-:W-:Y:S01]  /*2e40*/  MUFU.EX2 R26, R26 ;  /* 0x0000001a001a7308 */ /* 0x000fe20000000800 */
[----:B------:R-:W-:Y:S01]  /*2e50*/  FSEL R47, R56, -INF , P3 ;  /* 0xff800000382f7808 */ /* 0x000fe20001800000 */
[--C-:B------:R-:W-:Y:S01]  /*2e60*/  IMAD.MOV.U32 R123, RZ, RZ, R151.reuse ;  /* 0x000000ffff7b7224 */ /* 0x100fe200078e0097 */
[----:B------:R-:W-:Y:S01]  /*2e70*/  FMNMX.FTZ R4, R53, R4, !PT ;  /* 0x0000000435047209 */ /* 0x000fe20007810000 */
[--C-:B------:R-:W-:Y:S01]  /*2e80*/  IMAD.MOV.U32 R121, RZ, RZ, R151.reuse ;  /* 0x000000ffff797224 */ /* 0x100fe200078e0097 */
[----:B------:R-:W-:Y:S01]  /*2e90*/  ISETP.GT.AND P3, PT, R3, 0x48, PT ;  /* 0x000000480300780c */ /* 0x000fe20003f64270 */
[--C-:B------:R-:W-:Y:S01]  /*2ea0*/  IMAD.MOV.U32 R119, RZ, RZ, R151.reuse ;  /* 0x000000ffff777224 */ /* 0x100fe200078e0097 */
[----:B------:R-:W-:Y:S01]  /*2eb0*/  FSEL R57, R57, -INF , P2 ;  /* 0xff80000039397808 */ /* 0x000fe20001000000 */
[----:B------:R-:W-:Y:S01]  /*2ec0*/  MUFU.EX2 R175, R175 ;  /* 0x000000af00af7308 */ /* 0x000fe20000000800 */
[----:B------:R-:W-:Y:S01]  /*2ed0*/  FMNMX.FTZ R4, R47, R4, !PT ;  /* 0x000000042f047209 */ /* 0x000fe20007810000 */
[--C-:B------:R-:W-:Y:S01]  /*2ee0*/  IMAD.MOV.U32 R117, RZ, RZ, R151.reuse ;  /* 0x000000ffff757224 */ /* 0x100fe200078e0097 */
[----:B------:R-:W-:Y:S01]  /*2ef0*/  ISETP.GT.AND P2, PT, R3, 0x49, PT ;  /* 0x000000490300780c */ /* 0x000fe20003f44270 */
[--C-:B------:R-:W-:Y:S01]  /*2f00*/  IMAD.MOV.U32 R115, RZ, RZ, R151.reuse ;  /* 0x000000ffff737224 */ /* 0x100fe200078e0097 */
[----:B------:R-:W-:Y:S01]  /*2f10*/  FSEL R51, R60, -INF , P3 ;  /* 0xff8000003c337808 */ /* 0x000fe20001800000 */
[--C-:B------:R-:W-:Y:S01]  /*2f20*/  IMAD.MOV.U32 R113, RZ, RZ, R151.reuse ;  /* 0x000000ffff717224 */ /* 0x100fe200078e0097 */
[----:B------:R-:W-:Y:S01]  /*2f30*/  FMNMX.FTZ R4, R57, R4, !PT ;  /* 0x0000000439047209 */ /* 0x000fe20007810000 */
[----:B------:R-:W-:Y:S01]  /*2f40*/  MUFU.EX2 R28, R28 ;  /* 0x0000001c001c7308 */ /* 0x000fe20000000800 */
[----:B------:R-:W-:Y:S01]  /*2f50*/  ISETP.GT.AND P3, PT, R3, 0x50, PT ;  /* 0x000000500300780c */ /* 0x000fe20003f64270 */
[--C-:B------:R-:W-:Y:S01]  /*2f60*/  IMAD.MOV.U32 R111, RZ, RZ, R151.reuse ;  /* 0x000000ffff6f7224 */ /* 0x100fe200078e0097 */
[----:B------:R-:W-:Y:S01]  /*2f70*/  FSEL R61, R61, -INF , P2 ;  /* 0xff8000003d3d7808 */ /* 0x000fe20001000000 */
[--C-:B------:R-:W-:Y:S01]  /*2f80*/  IMAD.MOV.U32 R109, RZ, RZ, R151.reuse ;  /* 0x000000ffff6d7224 */ /* 0x100fe200078e0097 */
        /* <DEDUP_REMOVED lines=23> */
[----:B------:R-:W-:Y:S01]  /*3100*/  IMAD.MOV.U32 R91, RZ, RZ, R151 ;  /* 0x000000ffff5b7224 */ /* 0x000fe200078e0097 */
[----:B------:R-:W-:-:S02]  /*3110*/  FMNMX.FTZ R4, R59, R4, !PT ;  /* 0x000000043b047209 */ /* 0x000fc40007810000 */
[----:B------:R-:W-:Y:S01]  /*3120*/  ISETP.GT.AND P2, PT, R3, 0x61, PT ;  /* 0x000000610300780c */ /* 0x000fe20003f44270 */
[----:B------:R-:W-:Y:S01]  /*3130*/  MUFU.EX2 R32, R32 ;  /* 0x0000002000207308 */ /* 0x000fe20000000800 */
[----:B------:R-:W-:Y:S02]  /*3140*/  FSEL R63, R72, -INF , P3 ;  /* 0xff800000483f7808 */ /* 0x000fe40001800000 */
[----:B------:R-:W-:Y:S02]  /*3150*/  FMNMX.FTZ R4, R69, R4, !PT ;  /* 0x0000000445047209 */ /* 0x000fe40007810000 */
[----:B------:R-:W-:Y:S02]  /*3160*/  ISETP.GT.AND P3, PT, R3, 0x68, PT ;  /* 0x000000680300780c */ /* 0x000fe40003f64270 */
[----:B------:R-:W-:Y:S01]  /*3170*/  FSEL R73, R73, -INF , P2 ;  /* 0xff80000049497808 */ /* 0x000fe20001000000 */
[----:B------:R-:W-:Y:S01]  /*3180*/  MUFU.EX2 R165, R165 ;  /* 0x000000a500a57308 */ /* 0x000fe20000000800 */
[----:B------:R-:W-:-:S02]  /*3190*/  FMNMX.FTZ R4, R63, R4, !PT ;  /* 0x000000043f047209 */ /* 0x000fc40007810000 */
[----:B------:R-:W-:Y:S02]  /*31a0*/  ISETP.GT.AND P2, PT, R3, 0x69, PT ;  /* 0x000000690300780c */ /* 0x000fe40003f44270 */
[----:B------:R-:W-:Y:S02]  /*31b0*/  FSEL R67, R76, -INF , P3 ;  /* 0xff8000004c437808 */ /* 0x000fe40001800000 */
[----:B------:R-:W-:Y:S01]  /*31c0*/  FMNMX.FTZ R4, R73, R4, !PT ;  /* 0x0000000449047209 */ /* 0x000fe20007810000 */
[----:B------:R-:W-:Y:S01]  /*31d0*/  MUFU.EX2 R34, R34 ;  /* 0x0000002200227308 */ /* 0x000fe20000000800 */
[----:B------:R-:W-:Y:S02]  /*31e0*/  ISETP.GT.AND P3, PT, R3, 0x70, PT ;  /* 0x000000700300780c */ /* 0x000fe40003f64270 */
[----:B------:R-:W-:Y:S02]  /*31f0*/  FSEL R77, R77, -INF , P2 ;  /* 0xff8000004d4d7808 */ /* 0x000fe40001000000 */
        /* <DEDUP_REMOVED lines=13> */
[----:B------:R-:W-:Y:S02]  /*32d0*/  FSEL R85, R85, -INF , P2 ;  /* 0xff80000055557808 */ /* 0x000fe40001000000 */
[----:B------:R-:W-:Y:S02]  /*32e0*/  FMNMX.FTZ R4, R3, R4, !PT ;  /* 0x0000000403047209 */ /* 0x000fe40007810000 */
[----:B------:R-:W-:-:S02]  /*32f0*/  F2FP.BF16.F32.PACK_AB R181, R6, R181 ;  /* 0x000000b506b5723e */ /* 0x000fc400000010ff */
[----:B------:R-:W-:Y:S01]  /*3300*/  FMNMX.FTZ R4, R85, R4, !PT ;  /* 0x0000000455047209 */ /* 0x000fe20007810000 */
[----:B------:R-:W-:Y:S04]  /*3310*/  MUFU.EX2 R38, R38 ;  /* 0x0000002600267308 */ /* 0x000fe80000000800 */
[----:B------:R-:W2:Y:S04]  /*3320*/  SHFL.BFLY PT, R89, R4, 0x2, 0x1f ;  /* 0x0c401f0004597f89 */ /* 0x000ea800000e0000 */
[----:B------:R-:W-:Y:S08]  /*3330*/  MUFU.EX2 R163, R163 ;  /* 0x000000a300a37308 */ /* 0x000ff00000000800 */
[----:B------:R-:W-:Y:S08]  /*3340*/  MUFU.EX2 R40, R40 ;  /* 0x0000002800287308 */ /* 0x000ff00000000800 */
[----:B------:R-:W-:Y:S01]  /*3350*/  MUFU.EX2 R157, R157 ;  /* 0x0000009d009d7308 */ /* 0x000fe20000000800 */
[----:B--2---:R-:W-:-:S07]  /*3360*/  FMNMX.FTZ R89, R4, R89, !PT ;  /* 0x0000005904597209 */ /* 0x004fce0007810000 */
[----:B------:R-:W-:Y:S01]  /*3370*/  MUFU.EX2 R44, R75 ;  /* 0x0000004b002c7308 */ /* 0x000fe20000000800 */
[----:B------:R-:W2:Y:S07]  /*3380*/  SHFL.BFLY PT, R4, R89, 0x1, 0x1f ;  /* 0x0c201f0059047f89 */ /* 0x000eae00000e0000 */
[----:B------:R-:W-:Y:S08]  /*3390*/  MUFU.EX2 R127, R127 ;  /* 0x0000007f007f7308 */ /* 0x000ff00000000800 */
[----:B------:R-:W3:Y:S08]  /*33a0*/  MUFU.EX2 R48, R79 ;  /* 0x0000004f00307308 */ /* 0x000ef00000000800 */
[----:B------:R-:W-:Y:S01]  /*33b0*/  MUFU.EX2 R129, R129 ;  /* 0x0000008100817308 */ /* 0x000fe20000000800 */
[----:B--2---:R-:W-:Y:S01]  /*33c0*/  FMNMX.FTZ R4, R89, R4, !PT ;  /* 0x0000000459047209 */ /* 0x004fe20007810000 */
[----:B------:R-:W-:-:S03]  /*33d0*/  IMAD.MOV.U32 R89, RZ, RZ, R151 ;  /* 0x000000ffff597224 */ /* 0x000fc600078e0097 */
[C---:B------:R-:W-:Y:S01]  /*33e0*/  FSETP.NEU.FTZ.AND P2, PT, R4.reuse, -INF , PT ;  /* 0xff8000000400780b */ /* 0x040fe20003f5d000 */
[----:B------:R-:W-:Y:S02]  /*33f0*/  FMUL.FTZ R42, R4, R0 ;  /* 0x00000000042a7220 */ /* 0x000fe40000410000 */
[----:B------:R-:W-:Y:S01]  /*3400*/  MUFU.EX2 R50, R83 ;  /* 0x0000005300327308 */ /* 0x000fe20000000800 */
[----:B---3--:R-:W-:Y:S02]  /*3410*/  F2FP.BF16.F32.PACK_AB R159, R48, R127 ;  /* 0x0000007f309f723e */ /* 0x008fe400000010ff */
[----:B------:R-:W-:Y:S02]  /*3420*/  FSEL R42, R42, RZ, P2 ;  /* 0x000000ff2a2a7208 */ /* 0x000fe40001000000 */
[----:B------:R-:W-:-:S03]  /*3430*/  PLOP3.LUT P2, PT, PT, PT, UP0, 0x80, 0x0 ;  /* 0x000000000000781c */ /* 0x000fc60003f4f008 */
        /* <DEDUP_REMOVED lines=12> */
[-C--:B------:R-:W-:Y:S01]  /*3500*/  FFMA.FTZ R45, R45, R0.reuse, -R42 ;  /* 0x000000002d2d7223 */ /* 0x080fe2000001082a */
[----:B------:R-:W3:Y:S01]  /*3510*/  MUFU.EX2 R25, R25 ;  /* 0x0000001900197308 */ /* 0x000ee20000000800 */
        /* <DEDUP_REMOVED lines=14> */
[-C--:B------:R-:W-:Y:S01]  /*3600*/  FFMA.FTZ R65, R65, R0.reuse, -R42 ;  /* 0x0000000041417223 */ /* 0x080fe2000001082a */
[----:B------:R4:W5:Y:S01]  /*3610*/  MUFU.EX2 R182, R29 ;  /* 0x0000001d00b67308 */ /* 0x0009620000000800 */
[----:B------:R-:W-:Y:S01]  /*3620*/  FADD.FTZ R5, R179, R52 ;  /* 0x00000034b3057221 */ /* 0x000fe20000010000 */
[----:B---3--:R-:W-:Y:S01]  /*3630*/  FADD.FTZ R52, R180, R25 ;  /* 0x00000019b4347221 */ /* 0x008fe20000010000 */
[-CC-:B------:R-:W-:Y:S01]  /*3640*/  FFMA.FTZ R59, R59, R0.reuse, -R42.reuse ;  /* 0x000000003b3b7223 */ /* 0x180fe2000001082a */
[-CC-:B------:R-:W-:Y:S01]  /*3650*/  FFMA.FTZ R69, R69, R0.reuse, -R42.reuse ;  /* 0x0000000045457223 */ /* 0x180fe2000001082a */
[----:B------:R-:W-:Y:S01]  /*3660*/  FADD.FTZ R54, R24, R5 ;  /* 0x0000000518367221 */ /* 0x000fe20000010000 */
[-CC-:B------:R-:W-:Y:S01]  /*3670*/  FFMA.FTZ R63, R63, R0.reuse, -R42.reuse ;  /* 0x000000003f3f7223 */ /* 0x180fe2000001082a */
[-C--:B------:R-:W-:Y:S01]  /*3680*/  FFMA.FTZ R73, R73, R0.reuse, -R42 ;  /* 0x0000000049497223 */ /* 0x080fe2000001082a */
[----:B------:R-:W3:Y:S01]  /*3690*/  MUFU.EX2 R21, R21 ;  /* 0x0000001500157308 */ /* 0x000ee20000000800 */
[----:B--2---:R-:W-:Y:S01]  /*36a0*/  FADD.FTZ R5, R15, R52 ;  /* 0x000000340f057221 */ /* 0x004fe20000010000 */
[----:B----4-:R-:W-:Y:S01]  /*36b0*/  FADD.FTZ R29, R173, R54 ;  /* 0x00000036ad1d7221 */ /* 0x010fe20000010000 */
[-CC-:B------:R-:W-:Y:S01]  /*36c0*/  FFMA.FTZ R67, R67, R0.reuse, -R42.reuse ;  /* 0x0000000043437223 */ /* 0x180fe2000001082a */
[-CC-:B------:R-:W-:Y:S01]  /*36d0*/  FFMA.FTZ R77, R77, R0.reuse, -R42.reuse ;  /* 0x000000004d4d7223 */ /* 0x180fe2000001082a */
[-CC-:B------:R-:W-:Y:S01]  /*36e0*/  FFMA.FTZ R71, R71, R0.reuse, -R42.reuse ;  /* 0x0000000047477223 */ /* 0x180fe2000001082a */
[----:B------:R-:W-:Y:S01]  /*36f0*/  FADD.FTZ R54, R26, R29 ;  /* 0x0000001d1a367221 */ /* 0x000fe20000010000 */
[-C--:B------:R-:W-:Y:S01]  /*3700*/  FFMA.FTZ R81, R81, R0.reuse, -R42 ;  /* 0x0000000051517223 */ /* 0x080fe2000001082a */
[----:B------:R-:W2:Y:S01]  /*3710*/  MUFU.EX2 R176, R33 ;  /* 0x0000002100b07308 */ /* 0x000ea20000000800 */
[----:B-----5:R-:W-:Y:S01]  /*3720*/  FADD.FTZ R52, R182, R5 ;  /* 0x00000005b6347221 */ /* 0x020fe20000010000 */
[----:B------:R-:W-:Y:S01]  /*3730*/  FADD.FTZ R29, R175, R54 ;  /* 0x00000036af1d7221 */ /* 0x000fe20000010000 */
[-CC-:B------:R-:W-:Y:S01]  /*3740*/  FFMA.FTZ R3, R3, R0.reuse, -R42.reuse ;  /* 0x0000000003037223 */ /* 0x180fe2000001082a */
[----:B------:R-:W-:Y:S01]  /*3750*/  FFMA.FTZ R42, R85, R0, -R42 ;  /* 0x00000000552a7223 */ /* 0x000fe2000001082a */
[----:B------:R-:W-:Y:S01]  /*3760*/  F2FP.BF16.F32.PACK_AB R180, R25, R180 ;  /* 0x000000b419b4723e */ /* 0x000fe200000010ff */
[----:B------:R-:W-:Y:S01]  /*3770*/  FADD.FTZ R54, R28, R29 ;  /* 0x0000001d1c367221 */ /* 0x000fe20000010000 */
[----:B------:R-:W-:Y:S01]  /*3780*/  F2FP.BF16.F32.PACK_AB R182, R182, R15 ;  /* 0x0000000fb6b6723e */ /* 0x000fe200000010ff */
[----:B------:R-:W4:Y:S01]  /*3790*/  MUFU.EX2 R27, R27 ;  /* 0x0000001b001b7308 */ /* 0x000f220000000800 */
[----:B---3--:R-:W-:Y:S01]  /*37a0*/  FADD.FTZ R5, R21, R52 ;  /* 0x0000003415057221 */ /* 0x008fe20000010000 */
[----:B------:R-:W-:Y:S01]  /*37b0*/  FADD.FTZ R29, R169, R54 ;  /* 0x00000036a91d7221 */ /* 0x000fe20000010000 */
[----:B------:R-:W-:-:S02]  /*37c0*/  F2FP.BF16.F32.PACK_AB R153, R50, R129 ;  /* 0x000000813299723e */ /* 0x000fc400000010ff */
[----:B------:R-:W-:Y:S01]  /*37d0*/  F2FP.BF16.F32.PACK_AB R183, R14, R183 ;  /* 0x000000b70eb7723e */ /* 0x000fe200000010ff */
[----:B------:R-:W-:Y:S01]  /*37e0*/  FADD.FTZ R54, R30, R29 ;  /* 0x0000001d1e367221 */ /* 0x000fe20000010000 */
[----:B------:R-:W-:Y:S01]  /*37f0*/  F2FP.BF16.F32.PACK_AB R177, R20, R177 ;  /* 0x000000b114b1723e */ /* 0x000fe200000010ff */
[----:B------:R-:W3:Y:S01]  /*3800*/  MUFU.EX2 R178, R37 ;  /* 0x0000002500b27308 */ /* 0x000ee20000000800 */
[----:B--2---:R-:W-:Y:S01]  /*3810*/  FADD.FTZ R52, R176, R5 ;  /* 0x00000005b0347221 */ /* 0x004fe20000010000 */
[----:B------:R-:W-:Y:S01]  /*3820*/  FADD.FTZ R29, R171, R54 ;  /* 0x00000036ab1d7221 */ /* 0x000fe20000010000 */
[----:B------:R-:W-:Y:S02]  /*3830*/  F2FP.BF16.F32.PACK_AB R179, R24, R179 ;  /* 0x000000b318b3723e */ /* 0x000fe400000010ff */
[----:B------:R-:W-:Y:S02]  /*3840*/  F2FP.BF16.F32.PACK_AB R173, R26, R173 ;  /* 0x000000ad1aad723e */ /* 0x000fe400000010ff */
[----:B------:R-:W-:Y:S01]  /*3850*/  F2FP.BF16.F32.PACK_AB R175, R28, R175 ;  /* 0x000000af1caf723e */ /* 0x000fe200000010ff */
[----:B------:R-:W2:Y:S01]  /*3860*/  MUFU.EX2 R31, R31 ;  /* 0x0000001f001f7308 */ /* 0x000ea20000000800 */
[----:B----4-:R-:W-:Y:S01]  /*3870*/  FADD.FTZ R5, R27, R52 ;  /* 0x000000341b057221 */ /* 0x010fe20000010000 */
[----:B------:R-:W-:-:S02]  /*3880*/  F2FP.BF16.F32.PACK_AB R169, R30, R169 ;  /* 0x000000a91ea9723e */ /* 0x000fc400000010ff */
[----:B------:R-:W-:Y:S02]  /*3890*/  F2FP.BF16.F32.PACK_AB R171, R32, R171 ;  /* 0x000000ab20ab723e */ /* 0x000fe400000010ff */
[----:B------:R-:W-:Y:S02]  /*38a0*/  F2FP.BF16.F32.PACK_AB R176, R176, R21 ;  /* 0x00000015b0b0723e */ /* 0x000fe400000010ff */
[----:B------:R-:W1:Y:S01]  /*38b0*/  MUFU.EX2 R172, R41 ;  /* 0x0000002900ac7308 */ /* 0x000e620000000800 */
[C---:B---3--:R-:W-:Y:S01]  /*38c0*/  FADD.FTZ R52, R178.reuse, R5 ;  /* 0x00000005b2347221 */ /* 0x048fe20000010000 */
[----:B------:R-:W-:-:S06]  /*38d0*/  F2FP.BF16.F32.PACK_AB R178, R178, R27 ;  /* 0x0000001bb2b2723e */ /* 0x000fcc00000010ff */
[----:B------:R-:W3:Y:S01]  /*38e0*/  MUFU.EX2 R35, R35 ;  /* 0x0000002300237308 */ /* 0x000ee20000000800 */
[----:B--2---:R-:W-:Y:S01]  /*38f0*/  FADD.FTZ R5, R31, R52 ;  /* 0x000000341f057221 */ /* 0x004fe20000010000 */
[----:B------:R-:W-:-:S04]  /*3900*/  FADD.FTZ R52, R32, R29 ;  /* 0x0000001d20347221 */ /* 0x000fc80000010000 */
[----:B------:R-:W-:Y:S01]  /*3910*/  FADD.FTZ R29, R165, R52 ;  /* 0x00000034a51d7221 */ /* 0x000fe20000010000 */
[----:B------:R-:W-:Y:S01]  /*3920*/  F2FP.BF16.F32.PACK_AB R165, R34, R165 ;  /* 0x000000a522a5723e */ /* 0x000fe200000010ff */
[----:B------:R-:W2:Y:S01]  /*3930*/  MUFU.EX2 R174, R45 ;  /* 0x0000002d00ae7308 */ /* 0x000ea20000000800 */
[----:B-1----:R-:W-:Y:S01]  /*3940*/  FADD.FTZ R2, R172, R5 ;  /* 0x00000005ac027221 */ /* 0x002fe20000010000 */
[----:B------:R-:W-:Y:S01]  /*3950*/  FADD.FTZ R52, R34, R29 ;  /* 0x0000001d22347221 */ /* 0x000fe20000010000 */
[----:B------:R-:W-:-:S03]  /*3960*/  F2FP.BF16.F32.PACK_AB R172, R172, R31 ;  /* 0x0000001facac723e */ /* 0x000fc600000010ff */
[----:B------:R-:W-:Y:S01]  /*3970*/  FADD.FTZ R29, R167, R52 ;  /* 0x00000034a71d7221 */ /* 0x000fe20000010000 */
[C---:B------:R-:W-:Y:S01]  /*3980*/  F2FP.BF16.F32.PACK_AB R167, R36.reuse, R167 ;  /* 0x000000a724a7723e */ /* 0x040fe200000010ff */
[----:B------:R-:W1:Y:S01]  /*3990*/  MUFU.EX2 R39, R39 ;  /* 0x0000002700277308 */ /* 0x000e620000000800 */
[----:B---3--:R-:W-:Y:S01]  /*39a0*/  FADD.FTZ R5, R35, R2 ;  /* 0x0000000223057221 */ /* 0x008fe20000010000 */
[----:B------:R-:W-:-:S04]  /*39b0*/  FADD.FTZ R52, R36, R29 ;  /* 0x0000001d24347221 */ /* 0x000fc80000010000 */
[----:B------:R-:W-:Y:S01]  /*39c0*/  FADD.FTZ R29, R161, R52 ;  /* 0x00000034a11d7221 */ /* 0x000fe20000010000 */
[----:B------:R-:W-:Y:S01]  /*39d0*/  F2FP.BF16.F32.PACK_AB R161, R38, R161 ;  /* 0x000000a126a1723e */ /* 0x000fe200000010ff */
[----:B------:R-:W3:Y:S01]  /*39e0*/  MUFU.EX2 R168, R49 ;  /* 0x0000003100a87308 */ /* 0x000ee20000000800 */
[----:B--2---:R-:W-:Y:S01]  /*39f0*/  FADD.FTZ R2, R174, R5 ;  /* 0x00000005ae027221 */ /* 0x004fe20000010000 */
[----:B------:R-:W-:Y:S01]  /*3a00*/  FADD.FTZ R52, R38, R29 ;  /* 0x0000001d26347221 */ /* 0x000fe20000010000 */
[----:B------:R-:W-:-:S03]  /*3a10*/  F2FP.BF16.F32.PACK_AB R174, R174, R35 ;  /* 0x00000023aeae723e */ /* 0x000fc600000010ff */
[----:B------:R-:W-:Y:S01]  /*3a20*/  FADD.FTZ R29, R163, R52 ;  /* 0x00000034a31d7221 */ /* 0x000fe20000010000 */
[C---:B------:R-:W-:Y:S01]  /*3a30*/  F2FP.BF16.F32.PACK_AB R163, R40.reuse, R163 ;  /* 0x000000a328a3723e */ /* 0x040fe200000010ff */
[----:B------:R-:W2:Y:S01]  /*3a40*/  MUFU.EX2 R43, R43 ;  /* 0x0000002b002b7308 */ /* 0x000ea20000000800 */
[----:B-1----:R-:W-:Y:S01]  /*3a50*/  FADD.FTZ R5, R39, R2 ;  /* 0x0000000227057221 */ /* 0x002fe20000010000 */
[----:B------:R-:W-:-:S04]  /*3a60*/  FADD.FTZ R6, R40, R29 ;  /* 0x0000001d28067221 */ /* 0x000fc80000010000 */
[----:B------:R-:W-:Y:S01]  /*3a70*/  FADD.FTZ R29, R157, R6 ;  /* 0x000000069d1d7221 */ /* 0x000fe20000010000 */
[----:B------:R-:W-:Y:S01]  /*3a80*/  F2FP.BF16.F32.PACK_AB R157, R44, R157 ;  /* 0x0000009d2c9d723e */ /* 0x000fe200000010ff */
[----:B------:R-:W1:Y:S01]  /*3a90*/  MUFU.EX2 R170, R53 ;  /* 0x0000003500aa7308 */ /* 0x000e620000000800 */
[----:B---3--:R-:W-:Y:S01]  /*3aa0*/  FADD.FTZ R2, R168, R5 ;  /* 0x00000005a8027221 */ /* 0x008fe20000010000 */
[----:B------:R-:W-:Y:S01]  /*3ab0*/  FADD.FTZ R6, R44, R29 ;  /* 0x0000001d2c067221 */ /* 0x000fe20000010000 */
[----:B------:R-:W-:-:S03]  /*3ac0*/  F2FP.BF16.F32.PACK_AB R168, R168, R39 ;  /* 0x00000027a8a8723e */ /* 0x000fc600000010ff */
[----:B------:R-:W-:Y:S01]  /*3ad0*/  FADD.FTZ R29, R127, R6 ;  /* 0x000000067f1d7221 */ /* 0x000fe20000010000 */
[----:B------:R-:W-:Y:S01]  /*3ae0*/  IMAD.MOV.U32 R127, RZ, RZ, R151 ;  /* 0x000000ffff7f7224 */ /* 0x000fe200078e0097 */
[----:B------:R-:W3:Y:S01]  /*3af0*/  MUFU.EX2 R47, R47 ;  /* 0x0000002f002f7308 */ /* 0x000ee20000000800 */
[----:B--2---:R-:W-:Y:S01]  /*3b00*/  FADD.FTZ R5, R43, R2 ;  /* 0x000000022b057221 */ /* 0x004fe20000010000 */
[----:B------:R-:W-:-:S04]  /*3b10*/  FADD.FTZ R6, R48, R29 ;  /* 0x0000001d30067221 */ /* 0x000fc80000010000 */
[----:B------:R-:W-:Y:S01]  /*3b20*/  FADD.FTZ R29, R129, R6 ;  /* 0x00000006811d7221 */ /* 0x000fe20000010000 */
[----:B------:R-:W-:Y:S01]  /*3b30*/  IMAD.MOV.U32 R129, RZ, RZ, R151 ;  /* 0x000000ffff817224 */ /* 0x000fe200078e0097 */
[----:B------:R-:W2:Y:S01]  /*3b40*/  MUFU.EX2 R164, R57 ;  /* 0x0000003900a47308 */ /* 0x000ea20000000800 */
[----:B-1----:R-:W-:Y:S01]  /*3b50*/  FADD.FTZ R2, R170, R5 ;  /* 0x00000005aa027221 */ /* 0x002fe20000010000 */
[----:B------:R-:W-:Y:S01]  /*3b60*/  FADD.FTZ R6, R50, R29 ;  /* 0x0000001d32067221 */ /* 0x000fe20000010000 */
[----:B------:R-:W-:-:S05]  /*3b70*/  F2FP.BF16.F32.PACK_AB R170, R170, R43 ;  /* 0x0000002baaaa723e */ /* 0x000fca00000010ff */
[----:B------:R-:W1:Y:S01]  /*3b80*/  MUFU.EX2 R51, R51 ;  /* 0x0000003300337308 */ /* 0x000e620000000800 */
[----:B---3--:R-:W-:-:S07]  /*3b90*/  FADD.FTZ R5, R47, R2 ;  /* 0x000000022f057221 */ /* 0x008fce0000010000 */
[----:B------:R-:W3:Y:S01]  /*3ba0*/  MUFU.EX2 R166, R61 ;  /* 0x0000003d00a67308 */ /* 0x000ee20000000800 */
[C---:B--2---:R-:W-:Y:S01]  /*3bb0*/  FADD.FTZ R2, R164.reuse, R5 ;  /* 0x00000005a4027221 */ /* 0x044fe20000010000 */
[----:B------:R-:W-:-:S06]  /*3bc0*/  F2FP.BF16.F32.PACK_AB R164, R164, R47 ;  /* 0x0000002fa4a4723e */ /* 0x000fcc00000010ff */
[----:B------:R-:W2:Y:S01]  /*3bd0*/  MUFU.EX2 R55, R55 ;  /* 0x0000003700377308 */ /* 0x000ea20000000800 */
[----:B-1----:R-:W-:-:S07]  /*3be0*/  FADD.FTZ R5, R51, R2 ;  /* 0x0000000233057221 */ /* 0x002fce0000010000 */
[----:B------:R-:W1:Y:S01]  /*3bf0*/  MUFU.EX2 R160, R65 ;  /* 0x0000004100a07308 */ /* 0x000e620000000800 */
[C---:B---3--:R-:W-:Y:S01]  /*3c00*/  FADD.FTZ R2, R166.reuse, R5 ;  /* 0x00000005a6027221 */ /* 0x048fe20000010000 */
[----:B------:R-:W-:-:S06]  /*3c10*/  F2FP.BF16.F32.PACK_AB R166, R166, R51 ;  /* 0x00000033a6a6723e */ /* 0x000fcc00000010ff */
[----:B------:R-:W3:Y:S01]  /*3c20*/  MUFU.EX2 R59, R59 ;  /* 0x0000003b003b7308 */ /* 0x000ee20000000800 */
[----:B--2---:R-:W-:-:S07]  /*3c30*/  FADD.FTZ R5, R55, R2 ;  /* 0x0000000237057221 */ /* 0x004fce0000010000 */
[----:B------:R-:W2:Y:S01]  /*3c40*/  MUFU.EX2 R162, R69 ;  /* 0x0000004500a27308 */ /* 0x000ea20000000800 */
[C---:B-1----:R-:W-:Y:S01]  /*3c50*/  FADD.FTZ R2, R160.reuse, R5 ;  /* 0x00000005a0027221 */ /* 0x042fe20000010000 */
[----:B------:R-:W-:-:S06]  /*3c60*/  F2FP.BF16.F32.PACK_AB R160, R160, R55 ;  /* 0x00000037a0a0723e */ /* 0x000fcc00000010ff */
        /* <DEDUP_REMOVED lines=23> */
[----:B---3--:R-:W-:Y:S01]  /*3de0*/  FADD.FTZ R15, R3, R2 ;  /* 0x00000002030f7221 */ /* 0x008fe20000010000 */
[----:B------:R-:W-:Y:S02]  /*3df0*/  MOV R2, 0x3f800000 ;  /* 0x3f80000000027802 */ /* 0x000fe40000000f00 */
[C---:B--2---:R-:W-:Y:S01]  /*3e00*/  F2FP.BF16.F32.PACK_AB R155, R46.reuse, R131 ;  /* 0x000000832e9b723e */ /* 0x044fe200000010ff */
[----:B------:R-:W-:Y:S01]  /*3e10*/  FADD.FTZ R5, R46, R29 ;  /* 0x0000001d2e057221 */ /* 0x000fe20000010000 */
[----:B------:R-:W-:Y:S01]  /*3e20*/  IMAD.MOV.U32 R131, RZ, RZ, R151 ;  /* 0x000000ffff837224 */ /* 0x000fe200078e0097 */
[C---:B-1----:R-:W-:Y:S01]  /*3e30*/  F2FP.BF16.F32.PACK_AB R154, R42.reuse, R3 ;  /* 0x000000032a9a723e */ /* 0x042fe200000010ff */
[----:B------:R-:W-:Y:S01]  /*3e40*/  FADD.FTZ R6, R42, R15 ;  /* 0x0000000f2a067221 */ /* 0x000fe20000010000 */
[----:B------:R-:W-:Y:S01]  /*3e50*/  IMAD.MOV.U32 R3, RZ, RZ, 0x3f800000 ;  /* 0x3f800000ff037424 */ /* 0x000fe200078e00ff */
[----:B------:R-:W-:Y:S06]  /*3e60*/  @!P2 BRA `(.L_x_1873) ;  /* 0x0000002c001ca947 */ /* 0x000fec0003800000 */
[----:B------:R-:W-:Y:S01]  /*3e70*/  IMAD.MOV.U32 R15, RZ, RZ, R7 ;  /* 0x000000ffff0f7224 */ /* 0x000fe200078e0007 */
[----:B------:R-:W-:Y:S01]  /*3e80*/  CS2R R150, SRZ ;  /* 0x0000000000967805 */ /* 0x000fe2000001ff00 */
[----:B------:R-:W-:Y:S01]  /*3e90*/  IMAD.MOV.U32 R14, RZ, RZ, R4 ;  /* 0x000000ffff0e7224 */ /* 0x000fe200078e0004 */
[----:B------:R-:W-:Y:S01]  /*3ea0*/  CS2R R146, SRZ ;  /* 0x0000000000927805 */ /* 0x000fe2000001ff00 */
[----:B------:R-:W-:Y:S01]  /*3eb0*/  IMAD.MOV.U32 R2, RZ, RZ, 0x3f800000 ;  /* 0x3f800000ff027424 */ /* 0x000fe200078e00ff */
        /* <DEDUP_REMOVED lines=31> */
[----:B------:R-:W-:Y:S01]  /*40b0*/  UMOV UR4, UR36 ;  /* 0x0000002400047c82 */ /* 0x000fe20008000000 */
[----:B------:R-:W-:-:S05]  /*40c0*/  ULDC.64 UR40, c[0x0][0x3f8] ;  /* 0x0000fe0000287ab9 */ /* 0x000fca0000000a00 */
.L_x_1882:
[----:B------:R-:W-:-:S04]  /*40d0*/  UIADD3 UR5, UR4, 0x1, URZ ;  /* 0x0000000104057890 */ /* 0x000fc8000fffe03f */
[----:B------:R-:W-:-:S04]  /*40e0*/  UISETP.NE.AND UP0, UPT, UR5, 0x2, UPT ;  /* 0x000000020500788c */ /* 0x000fc8000bf05270 */
[----:B------:R-:W-:Y:S02]  /*40f0*/  USEL UR46, URZ, 0x1, UP0 ;  /* 0x000000013f2e7887 */ /* 0x000fe40008000000 */
[----:B------:R-:W-:Y:S02]  /*4100*/  USEL UR36, UR5, URZ, UP0 ;  /* 0x0000003f05247287 */ /* 0x000fe40008000000 */
[----:B------:R-:W-:Y:S01]  /*4110*/  ULOP3.LUT UR46, UR39, UR46, URZ, 0x3c, !UPT ;  /* 0x0000002e272e7292 */ /* 0x000fe2000f8e3c3f */
[----:B------:R-:W-:Y:S11]  /*4120*/  @!P0 BRA `(.L_x_1874) ;  /* 0x0000000000048947 */ /* 0x000ff60003800000 */
[----:B------:R-:W-:Y:S01]  /*4130*/  BPT.TRAP 0x1 ;  /* 0x000000040000795c */ /* 0x000fe20000300000 */
.L_x_1874:
[----:B------:R-:W-:Y:S01]  /*4140*/  ULEA UR7, UR36, UR37, 0x3 ;  /* 0x0000002524077291 */ /* 0x000fe2000f8e183f */
[----:B------:R-:W-:-:S05]  /*4150*/  IMAD.U32 R0, RZ, RZ, UR46 ;  /* 0x0000002eff007e24 */ /* 0x000fca000f8e00ff */
[----:B------:R-:W-:-:S04]  /*4160*/  SHF.L.U32 R0, R0, 0x1f, RZ ;  /* 0x0000001f00007819 */ /* 0x000fc800000006ff */
[----:B------:R1:W2:Y:S01]  /*4170*/  SYNCS.PHASECHK.TRANS64.TRYWAIT P2, [UR7+0x34830], R0 ;  /* 0x03483000ff0075a7 */ /* 0x0002a20008040147 */
[----:B------:R-:W-:Y:S05]  /*4180*/  @!P0 BRA `(.L_x_1875) ;  /* 0x0000000000048947 */ /* 0x000fea0003800000 */
[----:B------:R-:W-:Y:S01]  /*4190*/  BPT.TRAP 0x1 ;  /* 0x000000040000795c */ /* 0x000fe20000300000 */
.L_x_1875:
[----:B--2---:R-:W-:Y:S05]  /*41a0*/  @P2 BRA `(.L_x_1876) ;  /* 0x0000000000082947 */ /* 0x004fea0003800000 */
[----:B------:R-:W2:Y:S02]  /*41b0*/  SYNCS.PHASECHK.TRANS64.TRYWAIT P2, [UR7+0x34830], R0 ;  /* 0x03483000ff0075a7 */ /* 0x000ea40008040147 */
[----:B--2---:R-:W-:Y:S05]  /*41c0*/  @!P2 BRA `(.L_x_1877) ;  /* 0x0000009800b8a947 */ /* 0x004fea0003800000 */
.L_x_1876:
        /* <DEDUP_REMOVED lines=16> */
[----:B------:R-:W-:Y:S01]  /*42d0*/  R2UR UR56, R10 ;  /* 0x000000000a3872ca */ /* 0x000fe200000e0000 */
[----:B------:R-:W-:Y:S01]  /*42e0*/  UIADD3 UR58, UR5, 0x2, URZ ;  /* 0x00000002053a7890 */ /* 0x000fe2000fffe03f */
[----:B------:R-:W-:Y:S01]  /*42f0*/  R2UR UR57, R11 ;  /* 0x000000000b3972ca */ /* 0x000fe200000e0000 */
        /* <DEDUP_REMOVED lines=77> */
[----:B------:R-:W-:Y:S01]  /*47d0*/  R2UR UR56, R8 ;  /* 0x00000000083872ca */ /* 0x000fe200000e0000 */
[----:B------:R-:W-:Y:S01]  /*47e0*/  UIADD3 UR58, UR5, 0x806, URZ ;  /* 0x00000806053a7890 */ /* 0x000fe2000fffe03f */
[----:B------:R-:W-:Y:S01]  /*47f0*/  R2UR UR57, R9 ;  /* 0x00000000093972ca */ /* 0x000fe200000e0000 */
        /* <DEDUP_REMOVED lines=34> */
.L_x_1878:
[----:B------:R-:W-:Y:S01]  /*4a20*/  ULEA UR5, UR4, UR37, 0x3 ;  /* 0x0000002504057291 */ /* 0x000fe2000f8e183f */
[----:B-12---:R-:W-:-:S05]  /*4a30*/  IMAD.U32 R0, RZ, RZ, UR39 ;  /* 0x00000027ff007e24 */ /* 0x006fca000f8e00ff */
[----:B------:R-:W-:-:S04]  /*4a40*/  SHF.L.U32 R0, R0, 0x1f, RZ ;  /* 0x0000001f00007819 */ /* 0x000fc800000006ff */
[----:B------:R1:W2:Y:S01]  /*4a50*/  SYNCS.PHASECHK.TRANS64.TRYWAIT P2, [UR5+0x34850], R0 ;  /* 0x03485000ff0075a7 */ /* 0x0002a20008040145 */
[----:B------:R-:W-:Y:S05]  /*4a60*/  @!P0 BRA `(.L_x_1879) ;  /* 0x0000000000048947 */ /* 0x000fea0003800000 */
[----:B------:R-:W-:Y:S01]  /*4a70*/  BPT.TRAP 0x1 ;  /* 0x000000040000795c */ /* 0x000fe20000300000 */
.L_x_1879:
[----:B--2---:R-:W-:Y:S05]  /*4a80*/  @P2 BRA `(.L_x_1880) ;  /* 0x0000000000082947 */ /* 0x004fea0003800000 */
[----:B------:R-:W2:Y:S02]  /*4a90*/  SYNCS.PHASECHK.TRANS64.TRYWAIT P2, [UR5+0x34850], R0 ;  /* 0x03485000ff0075a7 */ /* 0x000ea40008040145 */
[----:B--2---:R-:W-:Y:S05]  /*4aa0*/  @!P2 BRA `(.L_x_1881) ;  /* 0x000000900098a947 */ /* 0x004fea0003800000 */
.L_x_1880:
[----:B------:R-:W-:Y:S01]  /*4ab0*/  UIADD3 UR10, UR37, 0x400, URZ ;  /* 0x00000400250a7890 */ /* 0x000fe2000fffe03f */
[----:B------:R-:W-:Y:S01]  /*4ac0*/  WARPGROUP.ARRIVE ;  /* 0x00000000000079c5 */ /* 0x000fe20000000000 */
[----:B------:R-:W-:Y:S01]  /*4ad0*/  UMOV UR11, 0x40000040 ;  /* 0x40000040000b7882 */ /* 0x000fe20000000000 */
[----:B------:R-:W-:Y:S02]  /*4ae0*/  UISETP.NE.U32.AND UP0, UPT, UR40, URZ, UPT ;  /* 0x0000003f2800728c */ /* 0x000fe4000bf05070 */
[----:B------:R-:W-:Y:S02]  /*4af0*/  USHF.R.U32.HI UR10, URZ, 0x4, UR10 ;  /* 0x000000043f0a7899 */ /* 0x000fe4000801160a */
[----:B------:R-:W-:Y:S02]  /*4b00*/  UISETP.NE.AND.EX UP0, UPT, UR41, URZ, UPT, UP0 ;  /* 0x0000003f2900728c */ /* 0x000fe4000bf05300 */
[----:B------:R-:W-:Y:S01]  /*4b10*/  ULOP3.LUT UR10, UR10, 0x3fff, URZ, 0xc0, !UPT ;  /* 0x00003fff0a0a7892 */ /* 0x000fe2000f8ec03f */
[----:B------:R-:W-:Y:S01]  /*4b20*/  ULDC UR18, c[0x0][0x404] ;  /* 0x0001010000127ab9 */ /* 0x000fe20000000800 */
[----:B------:R-:W-:-:S02]  /*4b30*/  ULDC UR15, c[0x0][0x2e0] ;  /* 0x0000b800000f7ab9 */ /* 0x000fc40000000800 */
[----:B------:R-:W-:Y:S01]  /*4b40*/  ULOP3.LUT UR10, UR10, 0x4000000, URZ, 0xfc, !UPT ;  /* 0x040000000a0a7892 */ /* 0x000fe2000f8efc3f */
[----:B------:R-:W-:Y:S01]  /*4b50*/  ULDC UR14, c[0x0][0x288] ;  /* 0x0000a200000e7ab9 */ /* 0x000fe20000000800 */
[----:B------:R-:W-:Y:S02]  /*4b60*/  UMOV UR39, UR46 ;  /* 0x0000002e00277c82 */ /* 0x000fe40008000000 */
        /* <DEDUP_REMOVED lines=8> */
[----:B------:R-:W-:Y:S01]  /*4bf0*/  UMOV UR10, 0xffffff80 ;  /* 0xffffff80000a7882 */ /* 0x000fe20000000000 */
[----:B------:R-:W-:Y:S02]  /*4c00*/  USEL UR11, UR18, 0x1, UP0 ;  /* 0x00000001120b7887 */ /* 0x000fe40008000000 */
[----:B------:R-:W-:Y:S02]  /*4c10*/  UIMAD UR10, UR6, UR10, 0x1 ;  /* 0x00000001060a74a4 */ /* 0x000fe4000f8e020a */
[----:B------:R-:W-:Y:S02]  /*4c20*/  UISETP.GT.AND UP0, UPT, UR6, UR45, UPT ;  /* 0x0000002d0600728c */ /* 0x000fe4000bf04270 */
[----:B------:R-:W-:Y:S02]  /*4c30*/  UIADD3 UR10, UR42, UR10, URZ ;  /* 0x0000000a2a0a7290 */ /* 0x000fe4000fffe03f */
[----:B------:R-:W-:-:S02]  /*4c40*/  UIADD3 UR6, UR6, -0x1, URZ ;  /* 0xffffffff06067890 */ /* 0x000fc4000fffe03f */
[----:B------:R-:W-:-:S03]  /*4c50*/  UIMAD UR10, UR11, UR15, UR10 ;  /* 0x0000000f0b0a72a4 */ /* 0x000fc6000f8e020a */
[----:B------:R-:W-:Y:S01]  /*4c60*/  UMOV UR11, 0x40000040 ;  /* 0x40000040000b7882 */ /* 0x000fe20000000000 */
[----:B------:R-:W-:-:S06]  /*4c70*/  UIADD3 UR10, UR10, -UR14, URZ ;  /* 0x8000000e0a0a7290 */ /* 0x000fcc000fffe03f */
[----:B--2---:R-:W-:Y:S01]  /*4c80*/  IMAD.U32 R3, RZ, RZ, UR10 ;  /* 0x0000000aff037e24 */ /* 0x004fe2000f8e00ff */
[----:B------:R-:W-:-:S03]  /*4c90*/  UIADD3 UR10, UR4, 0x100, URZ ;  /* 0x00000100040a7890 */ /* 0x000fc6000fffe03f */
[----:B------:R-:W-:-:S04]  /*4ca0*/  IMAD R20, R22, -0x2, R3 ;  /* 0xfffffffe16147824 */ /* 0x000fc800078e0203 */
[----:B------:R-:W-:-:S05]  /*4cb0*/  IMAD.IADD R20, R23, 0x1, R20 ;  /* 0x0000000117147824 */ /* 0x000fca00078e0214 */
[C---:B------:R-:W-:Y:S02]  /*4cc0*/  ISETP.GT.AND P2, PT, R20.reuse, RZ, PT ;  /* 0x000000ff1400720c */ /* 0x040fe40003f44270 */
[----:B------:R-:W-:Y:S02]  /*4cd0*/  ISETP.GT.AND P3, PT, R20, 0x1, PT ;  /* 0x000000011400780c */ /* 0x000fe40003f64270 */
[----:B------:R-:W-:Y:S02]  /*4ce0*/  FSEL R203, R24, -INF , P2 ;  /* 0xff80000018cb7808 */ /* 0x000fe40001000000 */
[----:B------:R-:W-:Y:S02]  /*4cf0*/  ISETP.GT.AND P2, PT, R20, 0x8, PT ;  /* 0x000000081400780c */ /* 0x000fe40003f44270 */
[----:B------:R-:W-:Y:S02]  /*4d00*/  FSEL R207, R25, -INF , P3 ;  /* 0xff80000019cf7808 */ /* 0x000fe40001800000 */
[----:B-1----:R-:W-:-:S02]  /*4d10*/  FMNMX.FTZ R0, R203, R14, !PT ;  /* 0x0000000ecb007209 */ /* 0x002fc40007810000 */
[----:B------:R-:W-:Y:S02]  /*4d20*/  ISETP.GT.AND P3, PT, R20, 0x9, PT ;  /* 0x000000091400780c */ /* 0x000fe40003f64270 */
[----:B------:R-:W-:Y:S02]  /*4d30*/  FSEL R199, R28, -INF , P2 ;  /* 0xff8000001cc77808 */ /* 0x000fe40001000000 */
[----:B------:R-:W-:Y:S02]  /*4d40*/  FMNMX.FTZ R0, R207, R0, !PT ;  /* 0x00000000cf007209 */ /* 0x000fe40007810000 */
[----:B------:R-:W-:Y:S02]  /*4d50*/  ISETP.GT.AND P2, PT, R20, 0x10, PT ;  /* 0x000000101400780c */ /* 0x000fe40003f44270 */
        /* <DEDUP_REMOVED lines=21> */
[----:B------:R-:W-:Y:S01]  /*4eb0*/  FMNMX.FTZ R0, R181, R0, !PT ;  /* 0x00000000b5007209 */ /* 0x000fe20007810000 */
[----:B------:R-:W-:Y:S02]  /*4ec0*/  WARPGROUP.DEPBAR.LE gsb0, 0x0 ;  /* 0x00008000000079c5 */ /* 0x000fe40000010000 */
[----:B------:R-:W-:Y:S01]  /*4ed0*/  WARPGROUP.ARRIVE ;  /* 0x00000000000079c5 */ /* 0x000fe20000000000 */
[----:B------:R-:W-:Y:S02]  /*4ee0*/  FSEL R179, R44, -INF , P2 ;  /* 0xff8000002cb37808 */ /* 0x000fe40001000000 */
[C---:B------:R-:W-:Y:S02]  /*4ef0*/  ISETP.GT.AND P2, PT, R20.reuse, 0x30, PT ;  /* 0x000000301400780c */ /* 0x040fe40003f44270 */
[----:B------:R-:W-:Y:S01]  /*4f00*/  FSEL R177, R45, -INF , P3 ;  /* 0xff8000002db17808 */ /* 0x000fe20001800000 */
[----:B------:R-:W-:Y:S01]  /*4f10*/  HGMMA.64x128x16.F32.BF16 R88, R172, gdesc[UR8].tnspB, R88, gsb0 ;  /* 0x41e00008ac587df0 */ /* 0x000fe20008001858 */
[----:B------:R-:W-:Y:S01]  /*4f20*/  UIADD3 UR10, UR4, 0x180, URZ ;  /* 0x00000180040a7890 */ /* 0x000fe2000fffe03f */
[----:B------:R-:W-:Y:S01]  /*4f30*/  FMNMX.FTZ R0, R179, R0, !PT ;  /* 0x00000000b3007209 */ /* 0x000fe20007810000 */
[----:B------:R-:W-:Y:S01]  /*4f40*/  UMOV UR11, 0x40000040 ;  /* 0x40000040000b7882 */ /* 0x000fe20000000000 */
[----:B------:R-:W-:-:S02]  /*4f50*/  ISETP.GT.AND P3, PT, R20, 0x31, PT ;  /* 0x000000311400780c */ /* 0x000fc40003f64270 */
[----:B------:R-:W-:Y:S01]  /*4f60*/  FMNMX.FTZ R0, R177, R0, !PT ;  /* 0x00000000b1007209 */ /* 0x000fe20007810000 */
[----:B------:R-:W-:Y:S02]  /*4f70*/  WARPGROUP.DEPBAR.LE gsb0, 0x0 ;  /* 0x00008000000079c5 */ /* 0x000fe40000010000 */
[----:B------:R-:W-:Y:S01]  /*4f80*/  WARPGROUP.ARRIVE ;  /* 0x00000000000079c5 */ /* 0x000fe20000000000 */
[----:B------:R-:W-:Y:S02]  /*4f90*/  FSEL R175, R48, -INF , P2 ;  /* 0xff80000030af7808 */ /* 0x000fe40001000000 */
[C---:B------:R-:W-:Y:S02]  /*4fa0*/  ISETP.GT.AND P2, PT, R20.reuse, 0x38, PT ;  /* 0x000000381400780c */ /* 0x040fe40003f44270 */
[----:B------:R-:W-:Y:S01]  /*4fb0*/  FSEL R173, R49, -INF , P3 ;  /* 0xff80000031ad7808 */ /* 0x000fe20001800000 */
[----:B------:R-:W-:Y:S01]  /*4fc0*/  HGMMA.64x128x16.F32.BF16 R88, R168, gdesc[UR8].tnspB, R88, gsb0 ;  /* 0x41e00008a8587df0 */ /* 0x000fe20008001858 */
[----:B------:R-:W-:Y:S01]  /*4fd0*/  FMNMX.FTZ R0, R175, R0, !PT ;  /* 0x00000000af007209 */ /* 0x000fe20007810000 */
[----:B------:R-:W-:Y:S01]  /*4fe0*/  UIADD3 UR10, UR4, 0x200, URZ ;  /* 0x00000200040a7890 */ /* 0x000fe2000fffe03f */
[----:B------:R-:W-:Y:S01]  /*4ff0*/  ISETP.GT.AND P3, PT, R20, 0x39, PT ;  /* 0x000000391400780c */ /* 0x000fe20003f64270 */
[----:B------:R-:W-:Y:S01]  /*5000*/  UMOV UR11, 0x40000040 ;  /* 0x40000040000b7882 */ /* 0x000fe20000000000 */
        /* <DEDUP_REMOVED lines=47> */
[C---:B------:R-:W-:Y:S01]  /*5300*/  ISETP.GT.AND P3, PT, R20.reuse, 0x79, PT ;  /* 0x000000791400780c */ /* 0x040fe20003f64270 */
[----:B------:R-:W-:Y:S01]  /*5310*/  VIADD R20, R20, 0x8 ;  /* 0x0000000814147836 */ /* 0x000fe20000000000 */
[----:B------:R-:W-:-:S02]  /*5320*/  FSEL R41, R84, -INF , P2 ;  /* 0xff80000054297808 */ /* 0x000fc40001000000 */
[----:B------:R-:W-:Y:S02]  /*5330*/  FMNMX.FTZ R0, R81, R0, !PT ;  /* 0x0000000051007209 */ /* 0x000fe40007810000 */
[----:B------:R-:W-:Y:S02]  /*5340*/  FSEL R85, R85, -INF , P3 ;  /* 0xff80000055557808 */ /* 0x000fe40001800000 */
[----:B------:R-:W-:Y:S02]  /*5350*/  FMNMX.FTZ R0, R41, R0, !PT ;  /* 0x0000000029007209 */ /* 0x000fe40007810000 */
[C---:B------:R-:W-:Y:S02]  /*5360*/  ISETP.GT.AND P5, PT, R20.reuse, RZ, PT ;  /* 0x000000ff1400720c */ /* 0x040fe40003fa4270 */
[----:B------:R-:W-:Y:S02]  /*5370*/  FMNMX.FTZ R24, R85, R0, !PT ;  /* 0x0000000055187209 */ /* 0x000fe40007810000 */
[----:B------:R-:W1:Y:S01]  /*5380*/  LDC R0, c[0x0][0x988] ;  /* 0x00026200ff007b82 */ /* 0x000e620000000800 */
[----:B------:R-:W-:-:S02]  /*5390*/  ISETP.GT.AND P6, PT, R20, 0x1, PT ;  /* 0x000000011400780c */ /* 0x000fc40003fc4270 */
[----:B------:R-:W2:Y:S01]  /*53a0*/  SHFL.BFLY PT, R37, R24, 0x2, 0x1f ;  /* 0x0c401f0018257f89 */ /* 0x000ea200000e0000 */
[----:B------:R-:W-:Y:S02]  /*53b0*/  FSEL R26, R26, -INF , P5 ;  /* 0xff8000001a1a7808 */ /* 0x000fe40002800000 */
[C---:B------:R-:W-:Y:S02]  /*53c0*/  ISETP.GT.AND P3, PT, R20.reuse, 0x8, PT ;  /* 0x000000081400780c */ /* 0x040fe40003f64270 */
[C---:B------:R-:W-:Y:S02]  /*53d0*/  ISETP.GT.AND P4, PT, R20.reuse, 0x9, PT ;  /* 0x000000091400780c */ /* 0x040fe40003f84270 */
[----:B------:R-:W-:Y:S02]  /*53e0*/  ISETP.GT.AND P5, PT, R20, 0x10, PT ;  /* 0x000000101400780c */ /* 0x000fe40003fa4270 */
[----:B--2---:R-:W-:Y:S01]  /*53f0*/  FMNMX.FTZ R28, R24, R37, !PT ;  /* 0x00000025181c7209 */ /* 0x004fe20007810000 */
[----:B------:R-:W-:-:S02]  /*5400*/  WARPGROUP.DEPBAR.LE gsb0, 0x0 ;  /* 0x00008000000079c5 */ /* 0x000fc40000010000 */
[----:B------:R-:W-:Y:S02]  /*5410*/  WARPGROUP.ARRIVE ;  /* 0x00000000000079c5 */ /* 0x000fe40000000000 */
[----:B------:R-:W2:Y:S01]  /*5420*/  SHFL.BFLY PT, R37, R28, 0x1, 0x1f ;  /* 0x0c201f001c257f89 */ /* 0x000ea200000e0000 */
[----:B------:R-:W-:Y:S02]  /*5430*/  FMNMX.FTZ R24, R26, R15, !PT ;  /* 0x0000000f1a187209 */ /* 0x000fe40007810000 */
[----:B------:R-:W-:Y:S01]  /*5440*/  FSEL R169, R31, -INF , P4 ;  /* 0xff8000001fa97808 */ /* 0x000fe20002000000 */
[----:B------:R-:W-:Y:S01]  /*5450*/  HGMMA.64x128x16.F32.BF16 R88, R164, gdesc[UR8].tnspB, R88, gsb0 ;  /* 0x41e00008a4587df0 */ /* 0x000fe20008001858 */
[----:B------:R-:W-:Y:S01]  /*5460*/  UIADD3 UR10, UR4, 0x280, URZ ;  /* 0x00000280040a7890 */ /* 0x000fe2000fffe03f */
[----:B------:R-:W-:Y:S01]  /*5470*/  FSEL R171, R34, -INF , P5 ;  /* 0xff80000022ab7808 */ /* 0x000fe20002800000 */
[----:B------:R-:W-:Y:S01]  /*5480*/  UMOV UR11, 0x40000040 ;  /* 0x40000040000b7882 */ /* 0x000fe20000000000 */
[----:B------:R-:W-:-:S02]  /*5490*/  ISETP.GT.AND P4, PT, R20, 0x19, PT ;  /* 0x000000191400780c */ /* 0x000fc40003f84270 */
[----:B------:R-:W-:Y:S02]  /*54a0*/  ISETP.GT.AND P5, PT, R20, 0x20, PT ;  /* 0x000000201400780c */ /* 0x000fe40003fa4270 */
[----:B--2---:R-:W-:-:S04]  /*54b0*/  FMNMX.FTZ R4, R28, R37, !PT ;  /* 0x000000251c047209 */ /* 0x004fc80007810000 */
[C---:B------:R-:W-:Y:S01]  /*54c0*/  FSETP.NEU.FTZ.AND P2, PT, R4.reuse, -INF , PT ;  /* 0xff8000000400780b */ /* 0x040fe20003f5d000 */
[----:B-1----:R-:W-:-:S05]  /*54d0*/  FMUL.FTZ R2, R4, R0 ;  /* 0x0000000004027220 */ /* 0x002fca0000410000 */
[----:B------:R-:W-:-:S05]  /*54e0*/  FSEL R2, R2, RZ, P2 ;  /* 0x000000ff02027208 */ /* 0x000fca0001000000 */
[-CC-:B------:R-:W-:Y:S01]  /*54f0*/  FFMA.FTZ R176, R183, R0.reuse, -R2.reuse ;  /* 0x00000000b7b07223 */ /* 0x180fe20000010802 */
[-CC-:B------:R-:W-:Y:S01]  /*5500*/  FFMA.FTZ R31, R193, R0.reuse, -R2.reuse ;  /* 0x00000000c11f7223 */ /* 0x180fe20000010802 */
[-CC-:B------:R-:W-:Y:S01]  /*5510*/  FFMA.FTZ R178, R197, R0.reuse, -R2.reuse ;  /* 0x00000000c5b27223 */ /* 0x180fe20000010802 */
[----:B------:R-:W-:Y:S01]  /*5520*/  FSEL R197, R39, -INF , P4 ;  /* 0xff80000027c57808 */ /* 0x000fe20002000000 */
[-CC-:B------:R-:W-:Y:S01]  /*5530*/  FFMA.FTZ R182, R199, R0.reuse, -R2.reuse ;  /* 0x00000000c7b67223 */ /* 0x180fe20000010802 */
[----:B------:R-:W-:Y:S01]  /*5540*/  FSEL R199, R42, -INF , P5 ;  /* 0xff8000002ac77808 */ /* 0x000fe20002800000 */
[-CC-:B------:R-:W-:Y:S01]  /*5550*/  FFMA.FTZ R180, R203, R0.reuse, -R2.reuse ;  /* 0x00000000cbb47223 */ /* 0x180fe20000010802 */
[C---:B------:R-:W-:Y:S01]  /*5560*/  ISETP.GT.AND P4, PT, R20.reuse, 0x29, PT ;  /* 0x000000291400780c */ /* 0x040fe20003f84270 */
[-CC-:B------:R-:W-:Y:S01]  /*5570*/  FFMA.FTZ R172, R195, R0.reuse, -R2.reuse ;  /* 0x00000000c3ac7223 */ /* 0x180fe20000010802 */
[----:B------:R-:W-:Y:S01]  /*5580*/  ISETP.GT.AND P5, PT, R20, 0x30, PT ;  /* 0x000000301400780c */ /* 0x000fe20003fa4270 */
        /* <DEDUP_REMOVED lines=9> */
[-CC-:B------:R-:W-:Y:S01]  /*5620*/  FFMA.FTZ R170, R49, R0.reuse, -R2.reuse ;  /* 0x0000000031aa7223 */ /* 0x180fe20000010802 */
[-CC-:B------:R-:W-:Y:S01]  /*5630*/  FFMA.FTZ R49, R53, R0.reuse, -R2.reuse ;  /* 0x0000000035317223 */ /* 0x180fe20000010802 */
[----:B------:R-:W-:Y:S01]  /*5640*/  FSEL R179, R58, -INF , P5 ;  /* 0xff8000003ab37808 */ /* 0x000fe20002800000 */
[----:B------:R-:W-:Y:S01]  /*5650*/  MUFU.EX2 R180, R180 ;  /* 0x000000b400b47308 */ /* 0x000fe20000000800 */
[----:B------:R-:W-:Y:S01]  /*5660*/  ISETP.GT.AND P5, PT, R20, 0x50, PT ;  /* 0x000000501400780c */ /* 0x000fe20003fa4270 */
[-CC-:B------:R-:W-:Y:S01]  /*5670*/  FFMA.FTZ R28, R33, R0.reuse, -R2.reuse ;  /* 0x00000000211c7223 */ /* 0x180fe20000010802 */
[-CC-:B------:R-:W-:Y:S01]  /*5680*/  FFMA.FTZ R32, R41, R0.reuse, -R2.reuse ;  /* 0x0000000029207223 */ /* 0x180fe20000010802 */
[-CC-:B------:R-:W-:Y:S01]  /*5690*/  FFMA.FTZ R33, R81, R0.reuse, -R2.reuse ;  /* 0x0000000051217223 */ /* 0x180fe20000010802 */
[----:B------:R-:W-:Y:S01]  /*56a0*/  FSEL R175, R66, -INF , P5 ;  /* 0xff80000042af7808 */ /* 0x000fe20002800000 */
[----:B------:R-:W-:Y:S01]  /*56b0*/  FFMA.FTZ R41, R85, R0, -R2 ;  /* 0x0000000055297223 */ /* 0x000fe20000010802 */
[----:B------:R-:W-:Y:S01]  /*56c0*/  ISETP.GT.AND P5, PT, R20, 0x60, PT ;  /* 0x000000601400780c */ /* 0x000fe20003fa4270 */
[----:B------:R-:W-:Y:S03]  /*56d0*/  MUFU.EX2 R37, R37 ;  /* 0x0000002500257308 */ /* 0x000fe60000000800 */
[----:B------:R-:W-:-:S02]  /*56e0*/  FSEL R207, R74, -INF , P5 ;  /* 0xff8000004acf7808 */ /* 0x000fc40002800000 */
[----:B------:R-:W-:-:S03]  /*56f0*/  ISETP.GT.AND P5, PT, R20, 0x70, PT ;  /* 0x000000701400780c */ /* 0x000fc60003fa4270 */
[----:B------:R-:W-:Y:S01]  /*5700*/  MUFU.EX2 R182, R182 ;  /* 0x000000b600b67308 */ /* 0x000fe20000000800 */
[----:B------:R-:W-:-:S07]  /*5710*/  FSEL R209, R82, -INF , P5 ;  /* 0xff80000052d17808 */ /* 0x000fce0002800000 */
        /* <DEDUP_REMOVED lines=10> */
[----:B------:R-:W-:Y:S01]  /*57c0*/  FSEL R167, R27, -INF , P6 ;  /* 0xff8000001ba77808 */ /* 0x000fe20003000000 */
[--C-:B------:R-:W-:Y:S01]  /*57d0*/  FFMA.FTZ R166, R3, R0, -R2.reuse ;  /* 0x0000000003a67223 */ /* 0x100fe20000010802 */
[----:B------:R-:W-:Y:S02]  /*57e0*/  FSEL R165, R30, -INF , P3 ;  /* 0xff8000001ea57808 */ /* 0x000fe40001800000 */
[----:B------:R1:W-:Y:S01]  /*57f0*/  MUFU.EX2 R27, R205 ;  /* 0x000000cd001b7308 */ /* 0x0003e20000000800 */
[----:B------:R-:W-:Y:S01]  /*5800*/  FMNMX.FTZ R24, R167, R24, !PT ;  /* 0x00000018a7187209 */ /* 0x000fe20007810000 */
[----:B------:R-:W-:Y:S01]  /*5810*/  HGMMA.64x128x16.F32.BF16 R88, R160, gdesc[UR8].tnspB, R88, gsb0 ;  /* 0x41e00008a0587df0 */ /* 0x000fe20008001858 */
[C---:B------:R-:W-:Y:S01]  /*5820*/  ISETP.GT.AND P6, PT, R20.reuse, 0x11, PT ;  /* 0x000000111400780c */ /* 0x040fe20003fc4270 */
[----:B------:R-:W-:Y:S01]  /*5830*/  UIADD3 UR10, UR4, 0x300, URZ ;  /* 0x00000300040a7890 */ /* 0x000fe2000fffe03f */
[----:B------:R-:W-:Y:S01]  /*5840*/  FMNMX.FTZ R24, R165, R24, !PT ;  /* 0x00000018a5187209 */ /* 0x000fe20007810000 */
[----:B------:R-:W-:Y:S01]  /*5850*/  UMOV UR11, 0x40000040 ;  /* 0x40000040000b7882 */ /* 0x000fe20000000000 */
[----:B------:R-:W-:Y:S01]  /*5860*/  ISETP.GT.AND P3, PT, R20, 0x18, PT ;  /* 0x000000181400780c */ /* 0x000fe20003f64270 */
        /* <DEDUP_REMOVED lines=8> */
[----:B------:R-:W-:Y:S01]  /*58f0*/  FFMA.FTZ R61, R65, R0, -R2 ;  /* 0x00000000413d7223 */ /* 0x000fe20000010802 */
[----:B------:R-:W-:Y:S01]  /*5900*/  FMNMX.FTZ R24, R183, R24, !PT ;  /* 0x00000018b7187209 */ /* 0x000fe20007810000 */
[----:B------:R-:W-:Y:S01]  /*5910*/  MUFU.EX2 R35, R35 ;  /* 0x0000002300237308 */ /* 0x000fe20000000800 */
[----:B------:R-:W-:-:S02]  /*5920*/  ISETP.GT.AND P6, PT, R20, 0x21, PT ;  /* 0x000000211400780c */ /* 0x000fc40003fc4270 */
[----:B------:R-:W-:Y:S02]  /*5930*/  FMNMX.FTZ R24, R193, R24, !PT ;  /* 0x00000018c1187209 */ /* 0x000fe40007810000 */
[----:B------:R-:W-:Y:S02]  /*5940*/  ISETP.GT.AND P3, PT, R20, 0x28, PT ;  /* 0x000000281400780c */ /* 0x000fe40003f64270 */
[----:B------:R-:W-:Y:S01]  /*5950*/  FMNMX.FTZ R24, R197, R24, !PT ;  /* 0x00000018c5187209 */ /* 0x000fe20007810000 */
[----:B------:R-:W-:Y:S01]  /*5960*/  MUFU.EX2 R49, R49 ;  /* 0x0000003100317308 */ /* 0x000fe20000000800 */
[----:B------:R-:W-:Y:S01]  /*5970*/  FSEL R201, R43, -INF , P6 ;  /* 0xff8000002bc97808 */ /* 0x000fe20003000000 */
[----:B------:R-:W-:Y:S01]  /*5980*/  FFMA.FTZ R43, R177, R0, -R2 ;  /* 0x00000000b12b7223 */ /* 0x000fe20000010802 */
[----:B------:R-:W-:Y:S02]  /*5990*/  FMNMX.FTZ R24, R199, R24, !PT ;  /* 0x00000018c7187209 */ /* 0x000fe40007810000 */
[----:B------:R-:W-:-:S02]  /*59a0*/  FSEL R203, R46, -INF , P3 ;  /* 0xff8000002ecb7808 */ /* 0x000fc40001800000 */
[----:B------:R-:W-:Y:S01]  /*59b0*/  FMNMX.FTZ R24, R201, R24, !PT ;  /* 0x00000018c9187209 */ /* 0x000fe20007810000 */
[----:B------:R-:W-:Y:S01]  /*59c0*/  MUFU.EX2 R43, R43 ;  /* 0x0000002b002b7308 */ /* 0x000fe20000000800 */
[C---:B------:R-:W-:Y:S02]  /*59d0*/  ISETP.GT.AND P6, PT, R20.reuse, 0x31, PT ;  /* 0x000000311400780c */ /* 0x040fe40003fc4270 */
[----:B------:R-:W-:Y:S02]  /*59e0*/  FMNMX.FTZ R24, R203, R24, !PT ;  /* 0x00000018cb187209 */ /* 0x000fe40007810000 */
[----:B------:R-:W-:Y:S02]  /*59f0*/  ISETP.GT.AND P3, PT, R20, 0x38, PT ;  /* 0x000000381400780c */ /* 0x000fe40003f64270 */
[----:B------:R-:W-:Y:S01]  /*5a00*/  FMNMX.FTZ R24, R47, R24, !PT ;  /* 0x000000182f187209 */ /* 0x000fe20007810000 */
[----:B------:R-:W-:Y:S01]  /*5a10*/  MUFU.EX2 R164, R164 ;  /* 0x000000a400a47308 */ /* 0x000fe20000000800 */
[----:B------:R-:W-:-:S02]  /*5a20*/  FSEL R51, R51, -INF , P6 ;  /* 0xff80000033337808 */ /* 0x000fc40003000000 */
[----:B------:R-:W-:Y:S02]  /*5a30*/  FMNMX.FTZ R24, R195, R24, !PT ;  /* 0x00000018c3187209 */ /* 0x000fe40007810000 */
[----:B------:R-:W-:Y:S01]  /*5a40*/  FSEL R181, R54, -INF , P3 ;  /* 0xff80000036b57808 */ /* 0x000fe20001800000 */
[----:B------:R-:W-:Y:S01]  /*5a50*/  IMAD.U32 R54, RZ, RZ, UR5 ;  /* 0x00000005ff367e24 */ /* 0x000fe2000f8e00ff */
[----:B------:R-:W-:Y:S01]  /*5a60*/  FMNMX.FTZ R24, R51, R24, !PT ;  /* 0x0000001833187209 */ /* 0x000fe20007810000 */
[----:B------:R-:W-:Y:S01]  /*5a70*/  MUFU.EX2 R45, R45 ;  /* 0x0000002d002d7308 */ /* 0x000fe20000000800 */
[----:B-1----:R-:W-:Y:S01]  /*5a80*/  FSEL R205, R55, -INF , P4 ;  /* 0xff80000037cd7808 */ /* 0x002fe20002000000 */
[----:B------:R-:W-:Y:S01]  /*5a90*/  FFMA.FTZ R55, R173, R0, -R2 ;  /* 0x00000000ad377223 */ /* 0x000fe20000010802 */
[----:B------:R-:W-:Y:S01]  /*5aa0*/  FMNMX.FTZ R24, R181, R24, !PT ;  /* 0x00000018b5187209 */ /* 0x000fe20007810000 */
[----:B------:R-:W-:Y:S01]  /*5ab0*/  @!P1 VIADD R54, R54, 0x34860 ;  /* 0x0003486036369836 */ /* 0x000fe20000000000 */
[----:B------:R-:W-:-:S02]  /*5ac0*/  ISETP.GT.AND P6, PT, R20, 0x41, PT ;  /* 0x000000411400780c */ /* 0x000fc40003fc4270 */
[----:B------:R-:W-:Y:S01]  /*5ad0*/  FMNMX.FTZ R24, R205, R24, !PT ;  /* 0x00000018cd187209 */ /* 0x000fe20007810000 */
[----:B------:R-:W-:Y:S01]  /*5ae0*/  MUFU.EX2 R55, R55 ;  /* 0x0000003700377308 */ /* 0x000fe20000000800 */
[C---:B------:R-:W-:Y:S02]  /*5af0*/  ISETP.GT.AND P3, PT, R20.reuse, 0x48, PT ;  /* 0x000000481400780c */ /* 0x040fe40003f64270 */
[----:B------:R-:W-:Y:S02]  /*5b00*/  FSEL R59, R59, -INF , P6 ;  /* 0xff8000003b3b7808 */ /* 0x000fe40003000000 */
[----:B------:R-:W-:Y:S02]  /*5b10*/  FMNMX.FTZ R24, R179, R24, !PT ;  /* 0x00000018b3187209 */ /* 0x000fe40007810000 */
[----:B------:R-:W-:Y:S01]  /*5b20*/  ISETP.GT.AND P4, PT, R20, 0x49, PT ;  /* 0x000000491400780c */ /* 0x000fe20003f84270 */
[----:B------:R-:W-:Y:S01]  /*5b30*/  MUFU.EX2 R166, R166 ;  /* 0x000000a600a67308 */ /* 0x000fe20000000800 */
[----:B------:R-:W-:-:S02]  /*5b40*/  FSEL R177, R62, -INF , P3 ;  /* 0xff8000003eb17808 */ /* 0x000fc40001800000 */
[----:B------:R-:W-:Y:S02]  /*5b50*/  FMNMX.FTZ R24, R59, R24, !PT ;  /* 0x000000183b187209 */ /* 0x000fe40007810000 */
[----:B------:R-:W-:Y:S02]  /*5b60*/  FSEL R63, R63, -INF , P4 ;  /* 0xff8000003f3f7808 */ /* 0x000fe40002000000 */
[----:B------:R-:W-:Y:S01]  /*5b70*/  FMNMX.FTZ R24, R177, R24, !PT ;  /* 0x00000018b1187209 */ /* 0x000fe20007810000 */
[----:B------:R-:W-:Y:S01]  /*5b80*/  MUFU.EX2 R57, R57 ;  /* 0x0000003900397308 */ /* 0x000fe20000000800 */
[C---:B------:R-:W-:Y:S02]  /*5b90*/  ISETP.GT.AND P6, PT, R20.reuse, 0x51, PT ;  /* 0x000000511400780c */ /* 0x040fe40003fc4270 */
[----:B------:R-:W-:Y:S02]  /*5ba0*/  FMNMX.FTZ R24, R63, R24, !PT ;  /* 0x000000183f187209 */ /* 0x000fe40007810000 */
[----:B------:R-:W-:-:S02]  /*5bb0*/  ISETP.GT.AND P3, PT, R20, 0x58, PT ;  /* 0x000000581400780c */ /* 0x000fc40003f64270 */
[----:B------:R-:W-:Y:S01]  /*5bc0*/  FSEL R67, R67, -INF , P6 ;  /* 0xff80000043437808 */ /* 0x000fe20003000000 */
[----:B------:R-:W-:Y:S01]  /*5bd0*/  MUFU.EX2 R61, R61 ;  /* 0x0000003d003d7308 */ /* 0x000fe20000000800 */
[----:B------:R-:W-:Y:S02]  /*5be0*/  FMNMX.FTZ R24, R175, R24, !PT ;  /* 0x00000018af187209 */ /* 0x000fe40007810000 */
[----:B------:R-:W-:Y:S02]  /*5bf0*/  ISETP.GT.AND P4, PT, R20, 0x59, PT ;  /* 0x000000591400780c */ /* 0x000fe40003f84270 */
[----:B------:R-:W-:Y:S02]  /*5c00*/  FSEL R173, R70, -INF , P3 ;  /* 0xff80000046ad7808 */ /* 0x000fe40001800000 */
[----:B------:R-:W-:Y:S01]  /*5c10*/  FMNMX.FTZ R24, R67, R24, !PT ;  /* 0x0000001843187209 */ /* 0x000fe20007810000 */
[----:B------:R-:W-:Y:S01]  /*5c20*/  MUFU.EX2 R28, R28 ;  /* 0x0000001c001c7308 */ /* 0x000fe20000000800 */
[----:B------:R-:W-:-:S02]  /*5c30*/  FSEL R71, R71, -INF , P4 ;  /* 0xff80000047477808 */ /* 0x000fc40002000000 */
[----:B------:R-:W-:Y:S02]  /*5c40*/  FMNMX.FTZ R24, R173, R24, !PT ;  /* 0x00000018ad187209 */ /* 0x000fe40007810000 */
[C---:B------:R-:W-:Y:S02]  /*5c50*/  ISETP.GT.AND P6, PT, R20.reuse, 0x61, PT ;  /* 0x000000611400780c */ /* 0x040fe40003fc4270 */
        /* <DEDUP_REMOVED lines=9> */
[----:B------:R-:W-:Y:S02]  /*5cf0*/  FSEL R79, R79, -INF , P4 ;  /* 0xff8000004f4f7808 */ /* 0x000fe40002000000 */
[----:B------:R-:W-:Y:S02]  /*5d00*/  FMNMX.FTZ R24, R53, R24, !PT ;  /* 0x0000001835187209 */ /* 0x000fe40007810000 */
[----:B------:R-:W-:-:S02]  /*5d10*/  ISETP.GT.AND P6, PT, R20, 0x71, PT ;  /* 0x000000711400780c */ /* 0x000fc40003fc4270 */
[----:B------:R-:W-:Y:S02]  /*5d20*/  FMNMX.FTZ R24, R79, R24, !PT ;  /* 0x000000184f187209 */ /* 0x000fe40007810000 */
[C---:B------:R-:W-:Y:S02]  /*5d30*/  ISETP.GT.AND P3, PT, R20.reuse, 0x78, PT ;  /* 0x000000781400780c */ /* 0x040fe40003f64270 */
[----:B------:R-:W-:Y:S02]  /*5d40*/  FSEL R83, R83, -INF , P6 ;  /* 0xff80000053537808 */ /* 0x000fe40003000000 */
[----:B------:R-:W-:Y:S02]  /*5d50*/  FMNMX.FTZ R24, R209, R24, !PT ;  /* 0x00000018d1187209 */ /* 0x000fe40007810000 */
[----:B------:R-:W-:Y:S01]  /*5d60*/  ISETP.GT.AND P4, PT, R20, 0x79, PT ;  /* 0x000000791400780c */ /* 0x000fe20003f84270 */
[--C-:B------:R-:W-:Y:S01]  /*5d70*/  FFMA.FTZ R20, R25, R0, -R2.reuse ;  /* 0x0000000019147223 */ /* 0x100fe20000010802 */
[----:B------:R-:W-:Y:S01]  /*5d80*/  FMNMX.FTZ R24, R83, R24, !PT ;  /* 0x0000001853187209 */ /* 0x000fe20007810000 */
[----:B------:R-:W-:Y:S01]  /*5d90*/  FFMA.FTZ R25, R73, R0, -R2 ;  /* 0x0000000049197223 */ /* 0x000fe20000010802 */
[----:B------:R-:W-:-:S02]  /*5da0*/  FSEL R87, R87, -INF , P4 ;  /* 0xff80000057577808 */ /* 0x000fc40002000000 */
[----:B------:R-:W-:Y:S01]  /*5db0*/  @!P1 PRMT R54, RZ, 0x654, R54 ;  /* 0x00000654ff369816 */ /* 0x000fe20000000036 */
[----:B------:R-:W-:Y:S08]  /*5dc0*/  MUFU.EX2 R20, R20 ;  /* 0x0000001400147308 */ /* 0x000ff00000000800 */
[----:B------:R-:W-:Y:S01]  /*5dd0*/  MUFU.EX2 R25, R25 ;  /* 0x0000001900197308 */ /* 0x000fe20000000800 */
[----:B------:R-:W-:-:S02]  /*5de0*/  WARPGROUP.DEPBAR.LE gsb0, 0x0 ;  /* 0x00008000000079c5 */ /* 0x000fc40000010000 */
[----:B------:R-:W-:Y:S01]  /*5df0*/  WARPGROUP.ARRIVE ;  /* 0x00000000000079c5 */ /* 0x000fe20000000000 */
[----:B------:R-:W-:Y:S01]  /*5e00*/  FSEL R161, R86, -INF , P3 ;  /* 0xff80000056a17808 */ /* 0x000fe20001800000 */
[-CC-:B------:R-:W-:Y:S01]  /*5e10*/  FFMA.FTZ R160, R7, R0.reuse, -R2.reuse ;  /* 0x0000000007a07223 */ /* 0x180fe20000010802 */
[-CC-:B------:R-:W-:Y:S01]  /*5e20*/  FFMA.FTZ R162, R21, R0.reuse, -R2.reuse ;  /* 0x0000000015a27223 */ /* 0x180fe20000010802 */
[----:B------:R-:W-:Y:S01]  /*5e30*/  FFMA.FTZ R21, R69, R0, -R2 ;  /* 0x0000000045157223 */ /* 0x000fe20000010802 */
[----:B------:R-:W-:Y:S01]  /*5e40*/  FMNMX.FTZ R24, R161, R24, !PT ;  /* 0x00000018a1187209 */ /* 0x000fe20007810000 */
[----:B------:R-:W-:Y:S01]  /*5e50*/  HGMMA.64x128x16.F32.BF16 R88, R156, gdesc[UR8].tnspB, R88, gsb0 ;  /* 0x41e000089c587df0 */ /* 0x000fe20008001858 */
[----:B------:R-:W-:Y:S01]  /*5e60*/  UIADD3 UR10, UR4, 0x380, URZ ;  /* 0x00000380040a7890 */ /* 0x000fe2000fffe03f */
[----:B------:R-:W-:Y:S01]  /*5e70*/  MUFU.EX2 R160, R160 ;  /* 0x000000a000a07308 */ /* 0x000fe20000000800 */
[----:B------:R-:W-:Y:S01]  /*5e80*/  FMNMX.FTZ R24, R87, R24, !PT ;  /* 0x0000001857187209 */ /* 0x000fe20007810000 */
[----:B------:R-:W-:Y:S01]  /*5e90*/  UMOV UR11, 0x40000040 ;  /* 0x40000040000b7882 */ /* 0x000fe20000000000 */
[----:B------:R-:W-:-:S03]  /*5ea0*/  UMOV UR4, UR36 ;  /* 0x0000002400047c82 */ /* 0x000fc60008000000 */
[----:B------:R-:W1:Y:S02]  /*5eb0*/  SHFL.BFLY PT, R3, R24, 0x2, 0x1f ;  /* 0x0c401f0018037f89 */ /* 0x000e6400000e0000 */
[----:B------:R-:W-:Y:S08]  /*5ec0*/  MUFU.EX2 R162, R162 ;  /* 0x000000a200a27308 */ /* 0x000ff00000000800 */
[----:B------:R-:W-:Y:S01]  /*5ed0*/  MUFU.EX2 R21, R21 ;  /* 0x0000001500157308 */ /* 0x000fe20000000800 */
[----:B-1----:R-:W-:Y:S01]  /*5ee0*/  FMNMX.FTZ R3, R24, R3, !PT ;  /* 0x0000000318037209 */ /* 0x002fe20007810000 */
[-CC-:B------:R-:W-:Y:S01]  /*5ef0*/  FFMA.FTZ R24, R29, R0.reuse, -R2.reuse ;  /* 0x000000001d187223 */ /* 0x180fe20000010802 */
[----:B------:R-:W-:-:S03]  /*5f00*/  FFMA.FTZ R29, R77, R0, -R2 ;  /* 0x000000004d1d7223 */ /* 0x000fc60000010802 */
[----:B------:R-:W1:Y:S02]  /*5f10*/  SHFL.BFLY PT, R30, R3, 0x1, 0x1f ;  /* 0x0c201f00031e7f89 */ /* 0x000e6400000e0000 */
[----:B------:R-:W-:Y:S08]  /*5f20*/  MUFU.EX2 R24, R24 ;  /* 0x0000001800187308 */ /* 0x000ff00000000800 */
[----:B------:R-:W-:Y:S01]  /*5f30*/  MUFU.EX2 R29, R29 ;  /* 0x0000001d001d7308 */ /* 0x000fe20000000800 */
[----:B-1----:R-:W-:-:S02]  /*5f40*/  FMNMX.FTZ R7, R3, R30, !PT ;  /* 0x0000001e03077209 */ /* 0x002fc40007810000 */
[----:B------:R-:W-:-:S05]  /*5f50*/  FSEL R3, R4, RZ, P2 ;  /* 0x000000ff04037208 */ /* 0x000fca0001000000 */
[----:B------:R1:W-:Y:S01]  /*5f60*/  MUFU.EX2 R30, R32 ;  /* 0x00000020001e7308 */ /* 0x0003e20000000800 */
[C---:B------:R-:W-:Y:S01]  /*5f70*/  FSETP.NEU.FTZ.AND P2, PT, R7.reuse, -INF , PT ;  /* 0xff8000000700780b */ /* 0x040fe20003f5d000 */
[-C--:B------:R-:W-:Y:S01]  /*5f80*/  FMUL.FTZ R34, R7, R0.reuse ;  /* 0x0000000007227220 */ /* 0x080fe20000410000 */
[----:B------:R-:W-:Y:S02]  /*5f90*/  FADD.FTZ R3, -R3, R14 ;  /* 0x0000000e03037221 */ /* 0x000fe40000010100 */
[----:B------:R-:W-:Y:S02]  /*5fa0*/  FSEL R2, R7, RZ, P2 ;  /* 0x000000ff07027208 */ /* 0x000fe40001000000 */
[----:B------:R-:W-:Y:S01]  /*5fb0*/  FSEL R34, R34, RZ, P2 ;  /* 0x000000ff22227208 */ /* 0x000fe20001000000 */
[----:B------:R-:W-:Y:S01]  /*5fc0*/  FMUL.FTZ R3, R3, R0 ;  /* 0x0000000003037220 */ /* 0x000fe20000410000 */
[----:B------:R-:W-:Y:S01]  /*5fd0*/  PLOP3.LUT P2, PT, PT, PT, UP0, 0x80, 0x0 ;  /* 0x000000000000781c */ /* 0x000fe20003f4f008 */
[----:B------:R-:W-:-:S02]  /*5fe0*/  FADD.FTZ R15, -R2, R15 ;  /* 0x0000000f020f7221 */ /* 0x000fc40000010100 */
[-CC-:B------:R-:W-:Y:S01]  /*5ff0*/  FFMA.FTZ R65, R26, R0.reuse, -R34.reuse ;  /* 0x000000001a417223 */ /* 0x180fe20000010822 */
[-CC-:B------:R-:W-:Y:S01]  /*6000*/  FFMA.FTZ R42, R51, R0.reuse, -R34.reuse ;  /* 0x00000000332a7223 */ /* 0x180fe20000010822 */
[----:B------:R-:W2:Y:S01]  /*6010*/  MUFU.EX2 R3, R3 ;  /* 0x0000000300037308 */ /* 0x000ea20000000800 */
[-C--:B------:R-:W-:Y:S01]  /*6020*/  FMUL.FTZ R15, R15, R0.reuse ;  /* 0x000000000f0f7220 */ /* 0x080fe20000410000 */
[-CC-:B------:R-:W-:Y:S01]  /*6030*/  FFMA.FTZ R14, R167, R0.reuse, -R34.reuse ;  /* 0x00000000a70e7223 */ /* 0x180fe20000010822 */
[-CC-:B------:R-:W-:Y:S01]  /*6040*/  FFMA.FTZ R26, R165, R0.reuse, -R34.reuse ;  /* 0x00000000a51a7223 */ /* 0x180fe20000010822 */
[-CC-:B------:R-:W-:Y:S01]  /*6050*/  FFMA.FTZ R69, R169, R0.reuse, -R34.reuse ;  /* 0x00000000a9457223 */ /* 0x180fe20000010822 */
[-CC-:B-1----:R-:W-:Y:S01]  /*6060*/  FFMA.FTZ R32, R171, R0.reuse, -R34.reuse ;  /* 0x00000000ab207223 */ /* 0x182fe20000010822 */
        /* <DEDUP_REMOVED lines=10> */
[----:B------:R-:W1:Y:S01]  /*6110*/  MUFU.EX2 R2, R15 ;  /* 0x0000000f00027308 */ /* 0x000e620000000800 */
[----:B--2---:R-:W-:Y:S01]  /*6120*/  FFMA.FTZ R6, R3, R6, R180 ;  /* 0x0000000603067223 */ /* 0x004fe200000100b4 */
        /* <DEDUP_REMOVED lines=8> */
[--C-:B------:R-:W-:Y:S01]  /*61b0*/  FFMA.FTZ R163, R173, R0, -R34.reuse ;  /* 0x00000000ada37223 */ /* 0x100fe20000010822 */
[----:B------:R-:W-:Y:S01]  /*61c0*/  F2FP.BF16.F32.PACK_AB R182, R27, R182 ;  /* 0x000000b61bb6723e */ /* 0x000fe200000010ff */
[-C--:B------:R-:W-:Y:S01]  /*61d0*/  FFMA.FTZ R71, R71, R0.reuse, -R34 ;  /* 0x0000000047477223 */ /* 0x080fe20000010822 */
[----:B------:R-:W-:Y:S01]  /*61e0*/  FADD.FTZ R51, R27, R6 ;  /* 0x000000061b337221 */ /* 0x000fe20000010000 */
[-CC-:B------:R-:W-:Y:S01]  /*61f0*/  FFMA.FTZ R207, R207, R0.reuse, -R34.reuse ;  /* 0x00000000cfcf7223 */ /* 0x180fe20000010822 */
[-CC-:B------:R-:W-:Y:S01]  /*6200*/  FFMA.FTZ R75, R75, R0.reuse, -R34.reuse ;  /* 0x000000004b4b7223 */ /* 0x180fe20000010822 */
[----:B------:R-:W3:Y:S01]  /*6210*/  MUFU.EX2 R26, R26 ;  /* 0x0000001a001a7308 */ /* 0x000ee20000000800 */
[----:B------:R-:W-:Y:S01]  /*6220*/  FADD.FTZ R6, R176, R51 ;  /* 0x00000033b0067221 */ /* 0x000fe20000010000 */
[----:B-1----:R-:W-:Y:S01]  /*6230*/  FFMA.FTZ R5, R2, R5, R65 ;  /* 0x0000000502057223 */ /* 0x002fe20000010041 */
[-CC-:B------:R-:W-:Y:S01]  /*6240*/  FFMA.FTZ R53, R53, R0.reuse, -R34.reuse ;  /* 0x0000000035357223 */ /* 0x180fe20000010822 */
[-C--:B------:R-:W-:Y:S01]  /*6250*/  FFMA.FTZ R79, R79, R0.reuse, -R34 ;  /* 0x000000004f4f7223 */ /* 0x080fe20000010822 */
[----:B------:R-:W-:Y:S01]  /*6260*/  FADD.FTZ R51, R31, R6 ;  /* 0x000000061f337221 */ /* 0x000fe20000010000 */
[-CC-:B------:R-:W-:Y:S01]  /*6270*/  FFMA.FTZ R209, R209, R0.reuse, -R34.reuse ;  /* 0x00000000d1d17223 */ /* 0x180fe20000010822 */
[-CC-:B------:R-:W-:Y:S01]  /*6280*/  FFMA.FTZ R83, R83, R0.reuse, -R34.reuse ;  /* 0x0000000053537223 */ /* 0x180fe20000010822 */
[----:B------:R-:W1:Y:S01]  /*6290*/  MUFU.EX2 R69, R69 ;  /* 0x0000004500457308 */ /* 0x000e620000000800 */
[----:B------:R-:W-:Y:S01]  /*62a0*/  FADD.FTZ R6, R178, R51 ;  /* 0x00000033b2067221 */ /* 0x000fe20000010000 */
[C---:B--2---:R-:W-:Y:S01]  /*62b0*/  FADD.FTZ R15, R14.reuse, R5 ;  /* 0x000000050e0f7221 */ /* 0x044fe20000010000 */
[----:B------:R-:W-:Y:S01]  /*62c0*/  FFMA.FTZ R161, R161, R0, -R34 ;  /* 0x00000000a1a17223 */ /* 0x000fe20000010822 */
[----:B------:R-:W-:Y:S01]  /*62d0*/  F2FP.BF16.F32.PACK_AB R181, R14, R65 ;  /* 0x000000410eb5723e */ /* 0x000fe200000010ff */
[----:B------:R-:W-:Y:S01]  /*62e0*/  FADD.FTZ R51, R35, R6 ;  /* 0x0000000623337221 */ /* 0x000fe20000010000 */
[----:B------:R-:W-:Y:S01]  /*62f0*/  IMAD.U32 R6, RZ, RZ, UR7 ;  /* 0x00000007ff067e24 */ /* 0x000fe2000f8e00ff */
[----:B------:R-:W-:Y:S01]  /*6300*/  F2FP.BF16.F32.PACK_AB R180, R37, R180 ;  /* 0x000000b425b4723e */ /* 0x000fe200000010ff */
[----:B------:R-:W2:Y:S01]  /*6310*/  MUFU.EX2 R32, R32 ;  /* 0x0000002000207308 */ /* 0x000ea20000000800 */
[----:B------:R-:W-:Y:S01]  /*6320*/  FADD.FTZ R50, R172, R51 ;  /* 0x00000033ac327221 */ /* 0x000fe20000010000 */
[----:B------:R-:W-:-:S02]  /*6330*/  @!P1 VIADD R5, R6, 0x34840 ;  /* 0x0003484006059836 */ /* 0x000fc40000000000 */
[----:B---3--:R-:W-:Y:S01]  /*6340*/  FADD.FTZ R6, R26, R15 ;  /* 0x0000000f1a067221 */ /* 0x008fe20000010000 */
[----:B------:R-:W-:Y:S01]  /*6350*/  F2FP.BF16.F32.PACK_AB R176, R31, R176 ;  /* 0x000000b01fb0723e */ /* 0x000fe200000010ff */
[----:B------:R-:W-:Y:S01]  /*6360*/  FADD.FTZ R51, R39, R50 ;  /* 0x0000003227337221 */ /* 0x000fe20000010000 */
[----:B------:R-:W-:Y:S01]  /*6370*/  F2FP.BF16.F32.PACK_AB R178, R35, R178 ;  /* 0x000000b223b2723e */ /* 0x000fe200000010ff */
[----:B------:R-:W3:Y:S01]  /*6380*/  MUFU.EX2 R73, R73 ;  /* 0x0000004900497308 */ /* 0x000ee20000000800 */
[----:B-1----:R-:W-:Y:S01]  /*6390*/  FADD.FTZ R15, R69, R6 ;  /* 0x00000006450f7221 */ /* 0x002fe20000010000 */
[----:B------:R-:W-:Y:S01]  /*63a0*/  FADD.FTZ R50, R174, R51 ;  /* 0x00000033ae327221 */ /* 0x000fe20000010000 */
[----:B------:R-:W-:Y:S02]  /*63b0*/  @!P1 PRMT R5, RZ, 0x654, R5 ;  /* 0x00000654ff059816 */ /* 0x000fe40000000005 */
[----:B------:R-:W-:Y:S01]  /*63c0*/  F2FP.BF16.F32.PACK_AB R172, R39, R172 ;  /* 0x000000ac27ac723e */ /* 0x000fe200000010ff */
[----:B------:R-:W-:Y:S01]  /*63d0*/  FADD.FTZ R51, R43, R50 ;  /* 0x000000322b337221 */ /* 0x000fe20000010000 */
[----:B------:R-:W-:Y:S01]  /*63e0*/  FFMA.FTZ R50, R67, R0, -R34 ;  /* 0x0000000043327223 */ /* 0x000fe20000010822 */
[----:B------:R-:W-:-:S02]  /*63f0*/  WARPGROUP.DEPBAR.LE gsb0, 0x0 ;  /* 0x00008000000079c5 */ /* 0x000fc40000010000 */
[----:B------:R-:W-:Y:S01]  /*6400*/  WARPGROUP.ARRIVE ;  /* 0x00000000000079c5 */ /* 0x000fe20000000000 */
[----:B------:R-:W1:Y:S01]  /*6410*/  MUFU.EX2 R36, R36 ;  /* 0x0000002400247308 */ /* 0x000e620000000800 */
[----:B--2---:R-:W-:Y:S01]  /*6420*/  FADD.FTZ R6, R32, R15 ;  /* 0x0000000f20067221 */ /* 0x004fe20000010000 */
[----:B------:R-:W-:Y:S01]  /*6430*/  FADD.FTZ R52, R168, R51 ;  /* 0x00000033a8347221 */ /* 0x000fe20000010000 */
[----:B------:R-:W-:Y:S02]  /*6440*/  F2FP.BF16.F32.PACK_AB R156, R25, R20 ;  /* 0x00000014199c723e */ /* 0x000fe400000010ff */
[----:B------:R-:W-:Y:S01]  /*6450*/  HGMMA.64x128x16.F32.BF16 R88, R152, gdesc[UR8].tnspB, R88, gsb0 ;  /* 0x41e0000898587df0 */ /* 0x000fe20008001858 */
[----:B---3--:R-:W-:Y:S01]  /*6460*/  FADD.FTZ R15, R73, R6 ;  /* 0x00000006490f7221 */ /* 0x008fe20000010000 */
[----:B------:R-:W-:Y:S01]  /*6470*/  FADD.FTZ R51, R55, R52 ;  /* 0x0000003437337221 */ /* 0x000fe20000010000 */
[----:B------:R-:W2:Y:S01]  /*6480*/  MUFU.EX2 R77, R77 ;  /* 0x0000004d004d7308 */ /* 0x000ea20000000800 */
[----:B------:R-:W-:-:S02]  /*6490*/  F2FP.BF16.F32.PACK_AB R174, R43, R174 ;  /* 0x000000ae2bae723e */ /* 0x000fc400000010ff */
[----:B------:R-:W-:Y:S01]  /*64a0*/  FADD.FTZ R52, R170, R51 ;  /* 0x00000033aa347221 */ /* 0x000fe20000010000 */
[----:B------:R-:W-:Y:S02]  /*64b0*/  F2FP.BF16.F32.PACK_AB R168, R55, R168 ;  /* 0x000000a837a8723e */ /* 0x000fe400000010ff */
[C---:B------:R-:W-:Y:S01]  /*64c0*/  F2FP.BF16.F32.PACK_AB R170, R49.reuse, R170 ;  /* 0x000000aa31aa723e */ /* 0x040fe200000010ff */
[----:B------:R-:W-:Y:S01]  /*64d0*/  FADD.FTZ R51, R49, R52 ;  /* 0x0000003431337221 */ /* 0x000fe20000010000 */
[----:B------:R-:W3:Y:S01]  /*64e0*/  MUFU.EX2 R38, R38 ;  /* 0x0000002600267308 */ /* 0x000ee20000000800 */
[----:B-1----:R-:W-:Y:S01]  /*64f0*/  FADD.FTZ R6, R36, R15 ;  /* 0x0000000f24067221 */ /* 0x002fe20000010000 */
[----:B------:R-:W-:Y:S01]  /*6500*/  F2FP.BF16.F32.PACK_AB R158, R29, R24 ;  /* 0x000000181d9e723e */ /* 0x000fe200000010ff */
[----:B------:R-:W-:Y:S01]  /*6510*/  FADD.FTZ R52, R164, R51 ;  /* 0x00000033a4347221 */ /* 0x000fe20000010000 */
[----:B------:R-:W-:Y:S02]  /*6520*/  F2FP.BF16.F32.PACK_AB R164, R45, R164 ;  /* 0x000000a42da4723e */ /* 0x000fe400000010ff */
[----:B------:R-:W-:-:S02]  /*6530*/  F2FP.BF16.F32.PACK_AB R183, R69, R26 ;  /* 0x0000001a45b7723e */ /* 0x000fc400000010ff */
[----:B------:R-:W1:Y:S01]  /*6540*/  MUFU.EX2 R81, R81 ;  /* 0x0000005100517308 */ /* 0x000e620000000800 */
[----:B--2---:R-:W-:Y:S01]  /*6550*/  FADD.FTZ R15, R77, R6 ;  /* 0x000000064d0f7221 */ /* 0x004fe20000010000 */
[----:B------:R-:W-:Y:S02]  /*6560*/  F2FP.BF16.F32.PACK_AB R177, R73, R32 ;  /* 0x0000002049b1723e */ /* 0x000fe400000010ff */
[----:B------:R-:W-:-:S04]  /*6570*/  F2FP.BF16.F32.PACK_AB R179, R77, R36 ;  /* 0x000000244db3723e */ /* 0x000fc800000010ff */
[----:B------:R-:W2:Y:S01]  /*6580*/  MUFU.EX2 R40, R40 ;  /* 0x0000002800287308 */ /* 0x000ea20000000800 */
[----:B---3--:R-:W-:-:S07]  /*6590*/  FADD.FTZ R6, R38, R15 ;  /* 0x0000000f26067221 */ /* 0x008fce0000010000 */
[----:B------:R-:W3:Y:S01]  /*65a0*/  MUFU.EX2 R47, R47 ;  /* 0x0000002f002f7308 */ /* 0x000ee20000000800 */
[C---:B-1----:R-:W-:Y:S01]  /*65b0*/  FADD.FTZ R15, R81.reuse, R6 ;  /* 0x00000006510f7221 */ /* 0x042fe20000010000 */
[----:B------:R-:W-:-:S06]  /*65c0*/  F2FP.BF16.F32.PACK_AB R173, R81, R38 ;  /* 0x0000002651ad723e */ /* 0x000fcc00000010ff */
[----:B------:R-:W1:Y:S01]  /*65d0*/  MUFU.EX2 R169, R169 ;  /* 0x000000a900a97308 */ /* 0x000e620000000800 */
[----:B--2---:R-:W-:Y:S01]  /*65e0*/  FADD.FTZ R6, R40, R15 ;  /* 0x0000000f28067221 */ /* 0x004fe20000010000 */
[----:B------:R-:W-:-:S04]  /*65f0*/  FADD.FTZ R15, R45, R52 ;  /* 0x000000342d0f7221 */ /* 0x000fc80000010000 */
[----:B------:R-:W-:Y:S01]  /*6600*/  FADD.FTZ R52, R166, R15 ;  /* 0x0000000fa6347221 */ /* 0x000fe20000010000 */
[----:B------:R-:W-:Y:S01]  /*6610*/  F2FP.BF16.F32.PACK_AB R166, R57, R166 ;  /* 0x000000a639a6723e */ /* 0x000fe200000010ff */
[----:B------:R-:W2:Y:S01]  /*6620*/  MUFU.EX2 R42, R42 ;  /* 0x0000002a002a7308 */ /* 0x000ea20000000800 */
[----:B---3--:R-:W-:Y:S01]  /*6630*/  FADD.FTZ R6, R47, R6 ;  /* 0x000000062f067221 */ /* 0x008fe20000010000 */
[----:B------:R-:W-:-:S04]  /*6640*/  FADD.FTZ R51, R57, R52 ;  /* 0x0000003439337221 */ /* 0x000fc80000010000 */
        /* <DEDUP_REMOVED lines=10> */
[----:B------:R-:W-:-:S03]  /*66f0*/  F2FP.BF16.F32.PACK_AB R169, R42, R169 ;  /* 0x000000a92aa9723e */ /* 0x000fc600000010ff */
[----:B------:R-:W-:Y:S02]  /*6700*/  FADD.FTZ R52, R20, R27 ;  /* 0x0000001b14347221 */ /* 0x000fe40000010000 */
[----:B------:R-:W2:Y:S01]  /*6710*/  MUFU.EX2 R165, R165 ;  /* 0x000000a500a57308 */ /* 0x000ea20000000800 */
[----:B---3--:R-:W-:Y:S01]  /*6720*/  FADD.FTZ R15, R171, R6 ;  /* 0x00000006ab0f7221 */ /* 0x008fe20000010000 */
[----:B------:R-:W-:-:S04]  /*6730*/  FADD.FTZ R27, R25, R52 ;  /* 0x00000034191b7221 */ /* 0x000fc80000010000 */
[----:B------:R-:W-:Y:S02]  /*6740*/  FADD.FTZ R52, R24, R27 ;  /* 0x0000001b18347221 */ /* 0x000fe40000010000 */
[----:B------:R-:W3:Y:S01]  /*6750*/  MUFU.EX2 R46, R46 ;  /* 0x0000002e002e7308 */ /* 0x000ee20000000800 */
[C---:B-1----:R-:W-:Y:S01]  /*6760*/  FADD.FTZ R6, R44.reuse, R15 ;  /* 0x0000000f2c067221 */ /* 0x042fe20000010000 */
[----:B------:R-:W-:Y:S01]  /*6770*/  FADD.FTZ R27, R29, R52 ;  /* 0x000000341d1b7221 */ /* 0x000fe20000010000 */
[----:B------:R-:W-:-:S03]  /*6780*/  F2FP.BF16.F32.PACK_AB R171, R44, R171 ;  /* 0x000000ab2cab723e */ /* 0x000fc600000010ff */
[----:B------:R-:W-:Y:S02]  /*6790*/  FADD.FTZ R52, R28, R27 ;  /* 0x0000001b1c347221 */ /* 0x000fe40000010000 */
[----:B------:R-:W1:Y:S01]  /*67a0*/  MUFU.EX2 R167, R167 ;  /* 0x000000a700a77308 */ /* 0x000e620000000800 */
[----:B--2---:R-:W-:-:S07]  /*67b0*/  FADD.FTZ R15, R165, R6 ;  /* 0x00000006a50f7221 */ /* 0x004fce0000010000 */
[----:B------:R-:W2:Y:S01]  /*67c0*/  MUFU.EX2 R48, R48 ;  /* 0x0000003000307308 */ /* 0x000ea20000000800 */
[C---:B---3--:R-:W-:Y:S01]  /*67d0*/  FADD.FTZ R6, R46.reuse, R15 ;  /* 0x0000000f2e067221 */ /* 0x048fe20000010000 */
[----:B------:R-:W-:-:S06]  /*67e0*/  F2FP.BF16.F32.PACK_AB R165, R46, R165 ;  /* 0x000000a52ea5723e */ /* 0x000fcc00000010ff */
[----:B------:R-:W-:Y:S01]  /*67f0*/  MUFU.EX2 R50, R50 ;  /* 0x0000003200327308 */ /* 0x000fe20000000800 */
[----:B-1----:R-:W-:-:S07]  /*6800*/  FADD.FTZ R15, R167, R6 ;  /* 0x00000006a70f7221 */ /* 0x002fce0000010000 */
[----:B------:R-:W-:Y:S01]  /*6810*/  MUFU.EX2 R163, R163 ;  /* 0x000000a300a37308 */ /* 0x000fe20000000800 */
[C---:B--2---:R-:W-:Y:S01]  /*6820*/  FADD.FTZ R6, R48.reuse, R15 ;  /* 0x0000000f30067221 */ /* 0x044fe20000010000 */
[----:B------:R-:W-:-:S06]  /*6830*/  F2FP.BF16.F32.PACK_AB R167, R48, R167 ;  /* 0x000000a730a7723e */ /* 0x000fcc00000010ff */
[----:B------:R-:W-:Y:S08]  /*6840*/  MUFU.EX2 R71, R71 ;  /* 0x0000004700477308 */ /* 0x000ff00000000800 */
[----:B------:R-:W-:Y:S08]  /*6850*/  MUFU.EX2 R157, R207 ;  /* 0x000000cf009d7308 */ /* 0x000ff00000000800 */
[----:B------:R-:W-:Y:S01]  /*6860*/  MUFU.EX2 R56, R53 ;  /* 0x0000003500387308 */ /* 0x000fe20000000800 */
[----:B------:R-:W-:-:S02]  /*6870*/  WARPGROUP.DEPBAR.LE gsb0, 0x0 ;  /* 0x00008000000079c5 */ /* 0x000fc40000010000 */
[----:B------:R1:W-:Y:S01]  /*6880*/  @!P1 SYNCS.ARRIVE.TRANS64.RED.A1T0 RZ, [R5+URZ], RZ ;  /* 0x000000ff05ff99a7 */ /* 0x0003e2000810043f */
[----:B------:R-:W-:-:S04]  /*6890*/  F2FP.BF16.F32.PACK_AB R152, R33, R28 ;  /* 0x0000001c2198723e */ /* 0x000fc800000010ff */
[----:B------:R-:W2:Y:S01]  /*68a0*/  MUFU.EX2 R79, R79 ;  /* 0x0000004f004f7308 */ /* 0x000ea20000000800 */
[----:B------:R-:W-:Y:S01]  /*68b0*/  F2FP.BF16.F32.PACK_AB R154, R41, R30 ;  /* 0x0000001e299a723e */ /* 0x000fe200000010ff */
[-CC-:B-1----:R-:W-:Y:S01]  /*68c0*/  FFMA.FTZ R5, R175, R0.reuse, -R34.reuse ;  /* 0x00000000af057223 */ /* 0x182fe20000010822 */
[----:B------:R1:W-:Y:S01]  /*68d0*/  @!P1 SYNCS.ARRIVE.TRANS64.RED.A1T0 RZ, [R54+URZ], RZ ;  /* 0x000000ff36ff99a7 */ /* 0x0003e2000810043f */
[----:B------:R-:W-:-:S04]  /*68e0*/  FFMA.FTZ R34, R87, R0, -R34 ;  /* 0x0000000057227223 */ /* 0x000fc80000010822 */
[----:B------:R-:W-:Y:S01]  /*68f0*/  MUFU.EX2 R58, R209 ;  /* 0x000000d1003a7308 */ /* 0x000fe20000000800 */
[----:B------:R-:W-:-:S07]  /*6900*/  F2FP.BF16.F32.PACK_AB R175, R47, R40 ;  /* 0x000000282faf723e */ /* 0x000fce00000010ff */
[----:B------:R-:W3:Y:S01]  /*6910*/  MUFU.EX2 R5, R5 ;  /* 0x0000000500057308 */ /* 0x000ee20000000800 */
[----:B--2---:R-:W-:-:S07]  /*6920*/  F2FP.BF16.F32.PACK_AB R159, R79, R56 ;  /* 0x000000384f9f723e */ /* 0x004fce00000010ff */
[----:B-1----:R-:W1:Y:S08]  /*6930*/  MUFU.EX2 R54, R75 ;  /* 0x0000004b00367308 */ /* 0x002e700000000800 */
[----:B------:R-:W2:Y:S01]  /*6940*/  MUFU.EX2 R83, R83 ;  /* 0x0000005300537308 */ /* 0x000ea20000000800 */
[----:B---3--:R-:W-:-:S04]  /*6950*/  FADD.FTZ R15, R5, R6 ;  /* 0x00000006050f7221 */ /* 0x008fc80000010000 */
[----:B------:R-:W-:Y:S01]  /*6960*/  FADD.FTZ R6, R50, R15 ;  /* 0x0000000f32067221 */ /* 0x000fe20000010000 */
[----:B------:R-:W-:Y:S02]  /*6970*/  FADD.FTZ R15, R33, R52 ;  /* 0x00000034210f7221 */ /* 0x000fe40000010000 */
[----:B------:R3:W-:Y:S01]  /*6980*/  MUFU.EX2 R14, R161 ;  /* 0x000000a1000e7308 */ /* 0x0007e20000000800 */
[----:B------:R-:W-:Y:S01]  /*6990*/  FADD.FTZ R6, R163, R6 ;  /* 0x00000006a3067221 */ /* 0x000fe20000010000 */
[----:B------:R-:W-:Y:S01]  /*69a0*/  FADD.FTZ R20, R30, R15 ;  /* 0x0000000f1e147221 */ /* 0x000fe20000010000 */
[C---:B------:R-:W-:Y:S02]  /*69b0*/  F2FP.BF16.F32.PACK_AB R163, R71.reuse, R163 ;  /* 0x000000a347a3723e */ /* 0x040fe400000010ff */
[----:B------:R-:W-:-:S03]  /*69c0*/  FADD.FTZ R6, R71, R6 ;  /* 0x0000000647067221 */ /* 0x000fc60000010000 */
[----:B------:R-:W4:Y:S01]  /*69d0*/  MUFU.EX2 R34, R34 ;  /* 0x0000002200227308 */ /* 0x000f220000000800 */
[----:B------:R-:W-:Y:S01]  /*69e0*/  FADD.FTZ R15, R157, R6 ;  /* 0x000000069d0f7221 */ /* 0x000fe20000010000 */
[----:B---3--:R-:W-:Y:S01]  /*69f0*/  F2FP.BF16.F32.PACK_AB R161, R50, R5 ;  /* 0x0000000532a1723e */ /* 0x008fe200000010ff */
[----:B------:R-:W-:Y:S01]  /*6a00*/  FADD.FTZ R6, R41, R20 ;  /* 0x0000001429067221 */ /* 0x000fe20000010000 */
[C---:B-1----:R-:W-:Y:S01]  /*6a10*/  F2FP.BF16.F32.PACK_AB R157, R54.reuse, R157 ;  /* 0x0000009d369d723e */ /* 0x042fe200000010ff */
[----:B------:R-:W-:Y:S01]  /*6a20*/  FADD.FTZ R15, R54, R15 ;  /* 0x0000000f360f7221 */ /* 0x000fe20000010000 */
[----:B--2---:R-:W-:-:S03]  /*6a30*/  F2FP.BF16.F32.PACK_AB R153, R83, R58 ;  /* 0x0000003a5399723e */ /* 0x004fc600000010ff */
[----:B------:R-:W-:-:S04]  /*6a40*/  FADD.FTZ R15, R56, R15 ;  /* 0x0000000f380f7221 */ /* 0x000fc80000010000 */
[----:B------:R-:W-:-:S04]  /*6a50*/  FADD.FTZ R15, R79, R15 ;  /* 0x0000000f4f0f7221 */ /* 0x000fc80000010000 */
[----:B------:R-:W-:Y:S01]  /*6a60*/  FADD.FTZ R15, R58, R15 ;  /* 0x0000000f3a0f7221 */ /* 0x000fe20000010000 */
[----:B----4-:R-:W-:-:S03]  /*6a70*/  F2FP.BF16.F32.PACK_AB R155, R34, R14 ;  /* 0x0000000e229b723e */ /* 0x010fc600000010ff */
[----:B------:R-:W-:-:S04]  /*6a80*/  FADD.FTZ R15, R83, R15 ;  /* 0x0000000f530f7221 */ /* 0x000fc80000010000 */
[----:B------:R-:W-:Y:S01]  /*6a90*/  FADD.FTZ R15, R14, R15 ;  /* 0x0000000f0e0f7221 */ /* 0x000fe20000010000 */
[----:B------:R-:W-:-:S03]  /*6aa0*/  IMAD.MOV.U32 R14, RZ, RZ, R4 ;  /* 0x000000ffff0e7224 */ /* 0x000fc600078e0004 */
[----:B------:R-:W-:Y:S01]  /*6ab0*/  FADD.FTZ R5, R34, R15 ;  /* 0x0000000f22057221 */ /* 0x000fe20000010000 */
[----:B------:R-:W-:Y:S01]  /*6ac0*/  IMAD.MOV.U32 R15, RZ, RZ, R7 ;  /* 0x000000ffff0f7224 */ /* 0x000fe200078e0007 */
[----:B------:R-:W-:Y:S06]  /*6ad0*/  @P2 BRA `(.L_x_1882) ;  /* 0xffffffd4007c2947 */ /* 0x000fec000383ffff */
.L_x_1873:
[----:B------:R-:W-:-:S13]  /*6ae0*/  ISETP.LE.AND P2, PT, RZ, UR6, PT ;  /* 0x00000006ff007c0c */ /* 0x000fda000bf43270 */
[----:B------:R-:W-:Y:S05]  /*6af0*/  @!P2 BRA `(.L_x_1883) ;  /* 0x000000200048a947 */ /* 0x000fea0003800000 */
[----:B------:R-:W-:Y:S01]  /*6b00*/  IMAD.MOV.U32 R14, RZ, RZ, R7 ;  /* 0x000000ffff0e7224 */ /* 0x000fe200078e0007 */
[----:B------:R-:W-:Y:S01]  /*6b10*/  UMOV UR7, UR46 ;  /* 0x0000002e00077c82 */ /* 0x000fe20008000000 */
[----:B------:R-:W-:Y:S01]  /*6b20*/  IMAD.MOV.U32 R15, RZ, RZ, R4 ;  /* 0x000000ffff0f7224 */ /* 0x000fe200078e0004 */
[----:B------:R-:W-:-:S06]  /*6b30*/  UMOV UR4, UR36 ;  /* 0x0000002400047c82 */ /* 0x000fcc0008000000 */
.L_x_1892:
[----:B------:R-:W-:-:S04]  /*6b40*/  UIADD3 UR36, UR4, 0x1, URZ ;  /* 0x0000000104247890 */ /* 0x000fc8000fffe03f */
[----:B------:R-:W-:-:S04]  /*6b50*/  UISETP.NE.AND UP0, UPT, UR36, 0x2, UPT ;  /* 0x000000022400788c */ /* 0x000fc8000bf05270 */
[----:B------:R-:W-:Y:S02]  /*6b60*/  USEL UR46, URZ, 0x1, UP0 ;  /* 0x000000013f2e7887 */ /* 0x000fe40008000000 */
[----:B------:R-:W-:Y:S02]  /*6b70*/  USEL UR36, UR36, URZ, UP0 ;  /* 0x0000003f24247287 */ /* 0x000fe40008000000 */
[----:B------:R-:W-:Y:S01]  /*6b80*/  ULOP3.LUT UR46, UR7, UR46, URZ, 0x3c, !UPT ;  /* 0x0000002e072e7292 */ /* 0x000fe2000f8e3c3f */
[----:B------:R-:W-:Y:S11]  /*6b90*/  @!P0 BRA `(.L_x_1884) ;  /* 0x0000000000048947 */ /* 0x000ff60003800000 */
[----:B------:R-:W-:Y:S01]  /*6ba0*/  BPT.TRAP 0x1 ;  /* 0x000000040000795c */ /* 0x000fe20000300000 */
.L_x_1884:
[----:B------:R-:W-:Y:S01]  /*6bb0*/  ULEA UR5, UR36, UR37, 0x3 ;  /* 0x0000002524057291 */ /* 0x000fe2000f8e183f */
[----:B------:R-:W-:-:S05]  /*6bc0*/  IMAD.U32 R0, RZ, RZ, UR46 ;  /* 0x0000002eff007e24 */ /* 0x000fca000f8e00ff */
[----:B------:R-:W-:-:S04]  /*6bd0*/  SHF.L.U32 R0, R0, 0x1f, RZ ;  /* 0x0000001f00007819 */ /* 0x000fc800000006ff */
[----:B------:R1:W2:Y:S01]  /*6be0*/  SYNCS.PHASECHK.TRANS64.TRYWAIT P2, [UR5+0x34830], R0 ;  /* 0x03483000ff0075a7 */ /* 0x0002a20008040145 */
[----:B------:R-:W-:Y:S05]  /*6bf0*/  @!P0 BRA `(.L_x_1885) ;  /* 0x0000000000048947 */ /* 0x000fea0003800000 */
[----:B------:R-:W-:Y:S01]  /*6c00*/  BPT.TRAP 0x1 ;  /* 0x000000040000795c */ /* 0x000fe20000300000 */
.L_x_1885:
[----:B--2---:R-:W-:Y:S05]  /*6c10*/  @P2 BRA `(.L_x_1886) ;  /* 0x0000000000082947 */ /* 0x004fea0003800000 */
[----:B------:R-:W2:Y:S02]  /*6c20*/  SYNCS.PHASECHK.TRANS64.TRYWAIT P2, [UR5+0x34830], R0 ;  /* 0x03483000ff0075a7 */ /* 0x000ea40008040145 */
[----:B--2---:R-:W-:Y:S05]  /*6c30*/  @!P2 BRA `(.L_x_1887) ;  /* 0x00000070004ca947 */ /* 0x004fea0003800000 */
.L_x_1886:
        /* <DEDUP_REMOVED lines=133> */
.L_x_1888:
[----:B------:R-:W-:Y:S01]  /*7490*/  ULEA UR5, UR4, UR37, 0x3 ;  /* 0x0000002504057291 */ /* 0x000fe2000f8e183f */
[----:B-12---:R-:W-:-:S05]  /*74a0*/  IMAD.U32 R0, RZ, RZ, UR7 ;  /* 0x00000007ff007e24 */ /* 0x006fca000f8e00ff */
[----:B------:R-:W-:-:S04]  /*74b0*/  SHF.L.U32 R0, R0, 0x1f, RZ ;  /* 0x0000001f00007819 */ /* 0x000fc800000006ff */
[----:B------:R1:W2:Y:S01]  /*74c0*/  SYNCS.PHASECHK.TRANS64.TRYWAIT P2, [UR5+0x34850], R0 ;  /* 0x03485000ff0075a7 */ /* 0x0002a20008040145 */
[----:B------:R-:W-:Y:S05]  /*74d0*/  @!P0 BRA `(.L_x_1889) ;  /* 0x0000000000048947 */ /* 0x000fea0003800000 */
[----:B------:R-:W-:Y:S01]  /*74e0*/  BPT.TRAP 0x1 ;  /* 0x000000040000795c */ /* 0x000fe20000300000 */
.L_x_1889:
[----:B--2---:R-:W-:Y:S05]  /*74f0*/  @P2 BRA `(.L_x_1890) ;  /* 0x0000000000082947 */ /* 0x004fea0003800000 */
[----:B------:R-:W2:Y:S02]  /*7500*/  SYNCS.PHASECHK.TRANS64.TRYWAIT P2, [UR5+0x34850], R0 ;  /* 0x03485000ff0075a7 */ /* 0x000ea40008040145 */
[----:B--2---:R-:W-:Y:S05]  /*7510*/  @!P2 BRA `(.L_x_1891) ;  /* 0x00000068002ca947 */ /* 0x004fea0003800000 */
.L_x_1890:
[----:B------:R-:W-:Y:S01]  /*7520*/  UIADD3 UR7, UR37, 0x400, URZ ;  /* 0x0000040025077890 */ /* 0x000fe2000fffe03f */
[----:B------:R-:W-:Y:S01]  /*7530*/  WARPGROUP.ARRIVE ;  /* 0x00000000000079c5 */ /* 0x000fe20000000000 */
[----:B------:R-:W-:Y:S01]  /*7540*/  UMOV UR11, 0x40000040 ;  /* 0x40000040000b7882 */ /* 0x000fe20000000000 */
[----:B-12---:R-:W-:Y:S01]  /*7550*/  FMNMX.FTZ R0, R24, R15, !PT ;  /* 0x0000000f18007209 */ /* 0x006fe20007810000 */
[----:B------:R-:W-:Y:S01]  /*7560*/  USHF.R.U32.HI UR7, URZ, 0x4, UR7 ;  /* 0x000000043f077899 */ /* 0x000fe20008011607 */
[----:B------:R-:W-:Y:S02]  /*7570*/  ISETP.LT.AND P2, PT, RZ, UR6, PT ;  /* 0x00000006ff007c0c */ /* 0x000fe4000bf41270 */
[----:B------:R-:W-:Y:S01]  /*7580*/  FMNMX.FTZ R3, R25, R0, !PT ;  /* 0x0000000019037209 */ /* 0x000fe20007810000 */
[----:B------:R-:W-:-:S03]  /*7590*/  ULOP3.LUT UR7, UR7, 0x3fff, URZ, 0xc0, !UPT ;  /* 0x00003fff07077892 */ /* 0x000fc6000f8ec03f */
[----:B------:R-:W-:Y:S01]  /*75a0*/  FMNMX.FTZ R0, R28, R3, !PT ;  /* 0x000000031c007209 */ /* 0x000fe20007810000 */
[----:B------:R-:W-:-:S03]  /*75b0*/  ULOP3.LUT UR7, UR7, 0x4000000, URZ, 0xfc, !UPT ;  /* 0x0400000007077892 */ /* 0x000fc6000f8efc3f */
[----:B------:R-:W-:Y:S01]  /*75c0*/  FMNMX.FTZ R3, R29, R0, !PT ;  /* 0x000000001d037209 */ /* 0x000fe20007810000 */
[----:B------:R-:W-:-:S03]  /*75d0*/  ULEA UR4, UR4, UR7, 0xb ;  /* 0x0000000704047291 */ /* 0x000fc6000f8e583f */
[----:B------:R-:W-:Y:S01]  /*75e0*/  FMNMX.FTZ R0, R32, R3, !PT ;  /* 0x0000000320007209 */ /* 0x000fe20007810000 */
[----:B------:R-:W-:-:S03]  /*75f0*/  UMOV UR7, UR46 ;  /* 0x0000002e00077c82 */ /* 0x000fc60008000000 */
[----:B------:R-:W-:Y:S01]  /*7600*/  UMOV UR10, UR4 ;  /* 0x00000004000a7c82 */ /* 0x000fe20008000000 */
        /* <DEDUP_REMOVED lines=29> */
[----:B------:R-:W-:Y:S02]  /*77e0*/  FMNMX.FTZ R2, R85, R0, !PT ;  /* 0x0000000055027209 */ /* 0x000fe40007810000 */
[----:B------:R-:W1:Y:S03]  /*77f0*/  LDC R0, c[0x0][0x988] ;  /* 0x00026200ff007b82 */ /* 0x000e660000000800 */
[----:B------:R-:W2:Y:S02]  /*7800*/  SHFL.BFLY PT, R3, R2, 0x2, 0x1f ;  /* 0x0c401f0002037f89 */ /* 0x000ea400000e0000 */
[----:B--2---:R-:W-:Y:S02]  /*7810*/  FMNMX.FTZ R7, R2, R3, !PT ;  /* 0x0000000302077209 */ /* 0x004fe40007810000 */
[----:B------:R-:W-:-:S03]  /*7820*/  FMNMX.FTZ R2, R26, R14, !PT ;  /* 0x0000000e1a027209 */ /* 0x000fc60007810000 */
        /* <DEDUP_REMOVED lines=10> */
[----:B-1----:R-:W-:Y:S01]  /*78d0*/  FMUL.FTZ R3, R3, R0 ;  /* 0x0000000003037220 */ /* 0x002fe20000410000 */
[----:B------:R-:W-:-:S04]  /*78e0*/  FMNMX.FTZ R7, R31, R2, !PT ;  /* 0x000000021f077209 */ /* 0x000fc80007810000 */
[----:B------:R-:W-:Y:S01]  /*78f0*/  FMNMX.FTZ R2, R34, R7, !PT ;  /* 0x0000000722027209 */ /* 0x000fe20007810000 */
[----:B------:R-:W-:Y:S03]  /*7900*/  MUFU.EX2 R3, R3 ;  /* 0x0000000300037308 */ /* 0x000fe60000000800 */
        /* <DEDUP_REMOVED lines=27> */
[----:B------:R-:W1:Y:S01]  /*7ac0*/  SHFL.BFLY PT, R7, R2, 0x2, 0x1f ;  /* 0x0c401f0002077f89 */ /* 0x000e6200000e0000 */
        /* <DEDUP_REMOVED lines=16> */
[----:B-1----:R-:W-:Y:S01]  /*7bd0*/  FMNMX.FTZ R36, R2, R7, !PT ;  /* 0x0000000702247209 */ /* 0x002fe20007810000 */
[----:B------:R-:W-:Y:S01]  /*7be0*/  UMOV UR11, 0x40000040 ;  /* 0x40000040000b7882 */ /* 0x000fe20000000000 */
[-CC-:B------:R-:W-:Y:S01]  /*7bf0*/  FFMA.FTZ R15, R25, R0.reuse, -R169.reuse ;  /* 0x00000000190f7223 */ /* 0x180fe200000108a9 */
[-CC-:B------:R-:W-:Y:S01]  /*7c00*/  FFMA.FTZ R25, R33, R0.reuse, -R169.reuse ;  /* 0x0000000021197223 */ /* 0x180fe200000108a9 */
[-CC-:B------:R-:W-:Y:S01]  /*7c10*/  FFMA.FTZ R33, R41, R0.reuse, -R169.reuse ;  /* 0x0000000029217223 */ /* 0x180fe200000108a9 */
[----:B------:R-:W1:Y:S01]  /*7c20*/  SHFL.BFLY PT, R7, R36, 0x1, 0x1f ;  /* 0x0c201f0024077f89 */ /* 0x000e6200000e0000 */
        /* <DEDUP_REMOVED lines=23> */
[----:B-1----:R-:W-:Y:S01]  /*7da0*/  FMNMX.FTZ R7, R36, R7, !PT ;  /* 0x0000000724077209 */ /* 0x002fe20007810000 */
[----:B------:R-:W-:Y:S01]  /*7db0*/  MUFU.EX2 R182, R182 ;  /* 0x000000b600b67308 */ /* 0x000fe20000000800 */
[-CC-:B------:R-:W-:Y:S01]  /*7dc0*/  FFMA.FTZ R28, R80, R0.reuse, -R169.reuse ;  /* 0x00000000501c7223 */ /* 0x180fe200000108a9 */
[-CC-:B------:R-:W-:Y:S01]  /*7dd0*/  FFMA.FTZ R32, R84, R0.reuse, -R169.reuse ;  /* 0x0000000054207223 */ /* 0x180fe200000108a9 */
[----:B------:R-:W-:Y:S01]  /*7de0*/  FFMA.FTZ R77, R85, R0, -R169 ;  /* 0x00000000554d7223 */ /* 0x000fe200000108a9 */
[----:B------:R-:W-:-:S04]  /*7df0*/  FADD.FTZ R81, -R7, R14 ;  /* 0x0000000e07517221 */ /* 0x000fc80000010100 */
[-C--:B------:R-:W-:Y:S01]  /*7e00*/  FMUL.FTZ R2, R81, R0.reuse ;  /* 0x0000000051027220 */ /* 0x080fe20000410000 */
[----:B------:R-:W-:Y:S01]  /*7e10*/  FMUL.FTZ R81, R7, R0 ;  /* 0x0000000007517220 */ /* 0x000fe20000410000 */
[----:B------:R-:W-:Y:S01]  /*7e20*/  MUFU.EX2 R21, R21 ;  /* 0x0000001500157308 */ /* 0x000fe20000000800 */
[----:B--2---:R-:W-:Y:S01]  /*7e30*/  FFMA.FTZ R6, R3, R6, R180 ;  /* 0x0000000603067223 */ /* 0x004fe200000100b4 */
[----:B------:R-:W-:Y:S01]  /*7e40*/  F2FP.BF16.F32.PACK_AB R180, R15, R180 ;  /* 0x000000b40fb4723e */ /* 0x000fe200000010ff */
[-CC-:B------:R-:W-:Y:S01]  /*7e50*/  FFMA.FTZ R181, R26, R0.reuse, -R81.reuse ;  /* 0x000000001ab57223 */ /* 0x180fe20000010851 */
[-CC-:B------:R-:W-:Y:S01]  /*7e60*/  FFMA.FTZ R14, R27, R0.reuse, -R81.reuse ;  /* 0x000000001b0e7223 */ /* 0x180fe20000010851 */
[----:B------:R-:W-:Y:S02]  /*7e70*/  IMAD.U32 R27, RZ, RZ, UR36 ;  /* 0x00000024ff1b7e24 */ /* 0x000fe4000f8e00ff */
[-CC-:B------:R-:W-:Y:S01]  /*7e80*/  FFMA.FTZ R183, R30, R0.reuse, -R81.reuse ;  /* 0x000000001eb77223 */ /* 0x180fe20000010851 */
[-CC-:B------:R-:W-:Y:S01]  /*7e90*/  FFMA.FTZ R26, R31, R0.reuse, -R81.reuse ;  /* 0x000000001f1a7223 */ /* 0x180fe20000010851 */
[----:B------:R-:W-:Y:S01]  /*7ea0*/  MUFU.EX2 R2, R2 ;  /* 0x0000000200027308 */ /* 0x000fe20000000800 */
[----:B------:R-:W-:Y:S01]  /*7eb0*/  FFMA.FTZ R177, R34, R0, -R81 ;  /* 0x0000000022b17223 */ /* 0x000fe20000010851 */
[----:B------:R-:W-:Y:S01]  /*7ec0*/  @!P1 LEA R27, R27, UR37, 0x3 ;  /* 0x000000251b1b9c11 */ /* 0x000fe2000f8e18ff */
[----:B------:R-:W-:-:S02]  /*7ed0*/  IMAD.U32 R31, RZ, RZ, UR5 ;  /* 0x00000005ff1f7e24 */ /* 0x000fc4000f8e00ff */
[-CC-:B------:R-:W-:Y:S01]  /*7ee0*/  FFMA.FTZ R30, R35, R0.reuse, -R81.reuse ;  /* 0x00000000231e7223 */ /* 0x180fe20000010851 */
[-CC-:B------:R-:W-:Y:S01]  /*7ef0*/  FFMA.FTZ R179, R38, R0.reuse, -R81.reuse ;  /* 0x0000000026b37223 */ /* 0x180fe20000010851 */
[----:B------:R-:W-:Y:S01]  /*7f00*/  @!P1 IADD3 R27, R27, 0x34840, RZ ;  /* 0x000348401b1b9810 */ /* 0x000fe20007ffe0ff */
[-CC-:B------:R-:W-:Y:S01]  /*7f10*/  FFMA.FTZ R175, R46, R0.reuse, -R81.reuse ;  /* 0x000000002eaf7223 */ /* 0x180fe20000010851 */
[----:B------:R-:W1:Y:S01]  /*7f20*/  MUFU.EX2 R181, R181 ;  /* 0x000000b500b57308 */ /* 0x000e620000000800 */
[-C--:B------:R-:W-:Y:S01]  /*7f30*/  FFMA.FTZ R34, R39, R0.reuse, -R81 ;  /* 0x0000000027227223 */ /* 0x080fe20000010851 */
[----:B------:R-:W-:Y:S01]  /*7f40*/  @!P1 PRMT R27, RZ, 0x654, R27 ;  /* 0x00000654ff1b9816 */ /* 0x000fe2000000001b */
        /* <DEDUP_REMOVED lines=20> */
[----:B------:R-:W-:Y:S01]  /*8090*/  FFMA.FTZ R86, R86, R0, -R81 ;  /* 0x0000000056567223 */ /* 0x000fe20000010851 */
[----:B------:R-:W1:Y:S01]  /*80a0*/  MUFU.EX2 R26, R26 ;  /* 0x0000001a001a7308 */ /* 0x000e620000000800 */
[C---:B--2---:R-:W-:Y:S01]  /*80b0*/  FADD.FTZ R46, R14.reuse, R5 ;  /* 0x000000050e2e7221 */ /* 0x044fe20000010000 */
[----:B------:R-:W-:-:S06]  /*80c0*/  F2FP.BF16.F32.PACK_AB R181, R14, R181 ;  /* 0x000000b50eb5723e */ /* 0x000fcc00000010ff */
[----:B------:R-:W-:Y:S01]  /*80d0*/  MUFU.EX2 R176, R176 ;  /* 0x000000b000b07308 */ /* 0x000fe20000000800 */
[----:B---3--:R-:W-:-:S07]  /*80e0*/  FADD.FTZ R5, R183, R46 ;  /* 0x0000002eb7057221 */ /* 0x008fce0000010000 */
[----:B------:R-:W2:Y:S01]  /*80f0*/  MUFU.EX2 R177, R177 ;  /* 0x000000b100b17308 */ /* 0x000ea20000000800 */
[C---:B-1----:R-:W-:Y:S01]  /*8100*/  FADD.FTZ R46, R26.reuse, R5 ;  /* 0x000000051a2e7221 */ /* 0x042fe20000010000 */
[----:B------:R-:W-:-:S06]  /*8110*/  F2FP.BF16.F32.PACK_AB R183, R26, R183 ;  /* 0x000000b71ab7723e */ /* 0x000fcc00000010ff */
[----:B------:R-:W-:Y:S08]  /*8120*/  MUFU.EX2 R25, R25 ;  /* 0x0000001900197308 */ /* 0x000ff00000000800 */
[----:B------:R-:W1:Y:S01]  /*8130*/  MUFU.EX2 R30, R30 ;  /* 0x0000001e001e7308 */ /* 0x000e620000000800 */
[----:B--2---:R-:W-:-:S07]  /*8140*/  FADD.FTZ R5, R177, R46 ;  /* 0x0000002eb1057221 */ /* 0x004fce0000010000 */
[----:B------:R-:W-:Y:S08]  /*8150*/  MUFU.EX2 R178, R178 ;  /* 0x000000b200b27308 */ /* 0x000ff00000000800 */
[----:B------:R-:W2:Y:S01]  /*8160*/  MUFU.EX2 R179, R179 ;  /* 0x000000b300b37308 */ /* 0x000ea20000000800 */
[C---:B-1----:R-:W-:Y:S01]  /*8170*/  FADD.FTZ R46, R30.reuse, R5 ;  /* 0x000000051e2e7221 */ /* 0x042fe20000010000 */
[----:B------:R-:W-:-:S06]  /*8180*/  F2FP.BF16.F32.PACK_AB R177, R30, R177 ;  /* 0x000000b11eb1723e */ /* 0x000fcc00000010ff */
[----:B------:R-:W-:Y:S01]  /*8190*/  MUFU.EX2 R29, R29 ;  /* 0x0000001d001d7308 */ /* 0x000fe20000000800 */
[----:B------:R-:W-:Y:S02]  /*81a0*/  WARPGROUP.DEPBAR.LE gsb0, 0x0 ;  /* 0x00008000000079c5 */ /* 0x000fe40000010000 */
[----:B------:R-:W-:Y:S01]  /*81b0*/  WARPGROUP.ARRIVE ;  /* 0x00000000000079c5 */ /* 0x000fe20000000000 */
[----:B------:R-:W-:-:S04]  /*81c0*/  FFMA.FTZ R164, R56, R0, -R169 ;  /* 0x0000000038a47223 */ /* 0x000fc800000108a9 */
[----:B------:R-:W1:Y:S01]  /*81d0*/  MUFU.EX2 R34, R34 ;  /* 0x0000002200227308 */ /* 0x000e620000000800 */
[-C--:B------:R-:W-:Y:S01]  /*81e0*/  FFMA.FTZ R166, R60, R0.reuse, -R169 ;  /* 0x000000003ca67223 */ /* 0x080fe200000108a9 */
[----:B--2---:R-:W-:Y:S01]  /*81f0*/  FADD.FTZ R5, R179, R46 ;  /* 0x0000002eb3057221 */ /* 0x004fe20000010000 */
[-CC-:B------:R-:W-:Y:S01]  /*8200*/  FFMA.FTZ R165, R58, R0.reuse, -R81.reuse ;  /* 0x000000003aa57223 */ /* 0x180fe20000010851 */
[----:B------:R-:W-:Y:S01]  /*8210*/  HGMMA.64x128x16.F32.BF16 R88, R160, gdesc[UR8].tnspB, R88, gsb0 ;  /* 0x41e00008a0587df0 */ /* 0x000fe20008001858 */
[----:B------:R-:W-:Y:S01]  /*8220*/  UIADD3 UR10, UR4, 0x300, URZ ;  /* 0x00000300040a7890 */ /* 0x000fe2000fffe03f */
[----:B------:R-:W-:Y:S01]  /*8230*/  FFMA.FTZ R167, R62, R0, -R81 ;  /* 0x000000003ea77223 */ /* 0x000fe20000010851 */
[----:B------:R-:W-:Y:S01]  /*8240*/  UMOV UR11, 0x40000040 ;  /* 0x40000040000b7882 */ /* 0x000fe20000000000 */
[----:B------:R-:W-:Y:S01]  /*8250*/  UIADD3 UR4, UR4, 0x380, URZ ;  /* 0x0000038004047890 */ /* 0x000fe2000fffe03f */
[----:B------:R-:W-:Y:S08]  /*8260*/  MUFU.EX2 R172, R172 ;  /* 0x000000ac00ac7308 */ /* 0x000ff00000000800 */
        /* <DEDUP_REMOVED lines=14> */
[----:B------:R-:W-:Y:S01]  /*8350*/  MUFU.EX2 R41, R41 ;  /* 0x0000002900297308 */ /* 0x000fe20000000800 */
[C---:B-1----:R-:W-:Y:S01]  /*8360*/  FADD.FTZ R46, R38.reuse, R5 ;  /* 0x00000005262e7221 */ /* 0x042fe20000010000 */
[----:B------:R-:W-:-:S06]  /*8370*/  F2FP.BF16.F32.PACK_AB R175, R38, R175 ;  /* 0x000000af26af723e */ /* 0x000fcc00000010ff */
        /* <DEDUP_REMOVED lines=12> */
[----:B------:R-:W-:Y:S02]  /*8440*/  FFMA.FTZ R169, R50, R0, -R81 ;  /* 0x0000000032a97223 */ /* 0x000fe40000010851 */
[----:B------:R-:W-:Y:S01]  /*8450*/  MUFU.EX2 R44, R44 ;  /* 0x0000002c002c7308 */ /* 0x000fe20000000800 */
[----:B------:R-:W-:Y:S01]  /*8460*/  HGMMA.64x128x16.F32.BF16 R88, R156, gdesc[UR8].tnspB, R88, gsb0 ;  /* 0x41e000089c587df0 */ /* 0x000fe20008001858 */
[----:B------:R-:W-:Y:S01]  /*8470*/  UMOV UR10, UR4 ;  /* 0x00000004000a7c82 */ /* 0x000fe20008000000 */
[----:B------:R-:W-:Y:S01]  /*8480*/  UMOV UR11, 0x40000040 ;  /* 0x40000040000b7882 */ /* 0x000fe20000000000 */
[----:B------:R-:W-:-:S04]  /*8490*/  UIADD3 UR4, UR6, -0x1, URZ ;  /* 0xffffffff06047890 */ /* 0x000fc8000fffe03f */
[----:B------:R-:W1:Y:S03]  /*84a0*/  MUFU.EX2 R169, R169 ;  /* 0x000000a900a97308 */ /* 0x000e660000000800 */
[----:B------:R-:W-:Y:S01]  /*84b0*/  UMOV UR6, UR4 ;  /* 0x0000000400067c82 */ /* 0x000fe20008000000 */
[----:B------:R-:W-:-:S04]  /*84c0*/  UMOV UR4, UR36 ;  /* 0x0000002400047c82 */ /* 0x000fc80008000000 */
[----:B------:R-:W-:Y:S08]  /*84d0*/  MUFU.EX2 R166, R166 ;  /* 0x000000a600a67308 */ /* 0x000ff00000000800 */
[----:B------:R-:W2:Y:S01]  /*84e0*/  MUFU.EX2 R167, R167 ;  /* 0x000000a700a77308 */ /* 0x000ea20000000800 */
[----:B-1----:R-:W-:Y:S01]  /*84f0*/  FADD.FTZ R5, R169, R46 ;  /* 0x0000002ea9057221 */ /* 0x002fe20000010000 */
[----:B------:R-:W-:-:S03]  /*8500*/  F2FP.BF16.F32.PACK_AB R169, R40, R169 ;  /* 0x000000a928a9723e */ /* 0x000fc600000010ff */
[----:B------:R-:W-:-:S03]  /*8510*/  FADD.FTZ R14, R40, R5 ;  /* 0x00000005280e7221 */ /* 0x000fc60000010000 */
[----:B------:R-:W-:Y:S01]  /*8520*/  MUFU.EX2 R53, R53 ;  /* 0x0000003500357308 */ /* 0x000fe20000000800 */
[----:B------:R-:W-:Y:S01]  /*8530*/  FADD.FTZ R5, R171, R14 ;  /* 0x0000000eab057221 */ /* 0x000fe20000010000 */
[----:B------:R-:W-:-:S03]  /*8540*/  F2FP.BF16.F32.PACK_AB R171, R42, R171 ;  /* 0x000000ab2aab723e */ /* 0x000fc600000010ff */
[----:B------:R-:W-:-:S03]  /*8550*/  FADD.FTZ R14, R42, R5 ;  /* 0x000000052a0e7221 */ /* 0x000fc60000010000 */
[----:B------:R-:W-:Y:S01]  /*8560*/  MUFU.EX2 R160, R160 ;  /* 0x000000a000a07308 */ /* 0x000fe20000000800 */
[----:B------:R-:W-:Y:S01]  /*8570*/  FADD.FTZ R5, R165, R14 ;  /* 0x0000000ea5057221 */ /* 0x000fe20000010000 */
[----:B------:R-:W-:-:S03]  /*8580*/  F2FP.BF16.F32.PACK_AB R165, R44, R165 ;  /* 0x000000a52ca5723e */ /* 0x000fc600000010ff */
[----:B------:R-:W-:-:S03]  /*8590*/  FADD.FTZ R14, R44, R5 ;  /* 0x000000052c0e7221 */ /* 0x000fc60000010000 */
[----:B------:R-:W-:Y:S01]  /*85a0*/  MUFU.EX2 R66, R66 ;  /* 0x0000004200427308 */ /* 0x000fe20000000800 */
[----:B--2---:R-:W-:-:S07]  /*85b0*/  FADD.FTZ R5, R167, R14 ;  /* 0x0000000ea7057221 */ /* 0x004fce0000010000 */
[----:B------:R-:W-:Y:S08]  /*85c0*/  MUFU.EX2 R57, R57 ;  /* 0x0000003900397308 */ /* 0x000ff00000000800 */
[----:B------:R-:W1:Y:S08]  /*85d0*/  MUFU.EX2 R67, R67 ;  /* 0x0000004300437308 */ /* 0x000e700000000800 */
[----:B------:R-:W-:Y:S08]  /*85e0*/  MUFU.EX2 R162, R162 ;  /* 0x000000a200a27308 */ /* 0x000ff00000000800 */
[----:B------:R-:W-:Y:S01]  /*85f0*/  MUFU.EX2 R70, R70 ;  /* 0x0000004600467308 */ /* 0x000fe20000000800 */
[----:B-1----:R-:W-:-:S07]  /*8600*/  F2FP.BF16.F32.PACK_AB R161, R67, R66 ;  /* 0x0000004243a1723e */ /* 0x002fce00000010ff */
[----:B------:R-:W-:Y:S08]  /*8610*/  MUFU.EX2 R61, R61 ;  /* 0x0000003d003d7308 */ /* 0x000ff00000000800 */
[----:B------:R-:W1:Y:S08]  /*8620*/  MUFU.EX2 R71, R71 ;  /* 0x0000004700477308 */ /* 0x000e700000000800 */
[----:B------:R-:W-:Y:S08]  /*8630*/  MUFU.EX2 R20, R20 ;  /* 0x0000001400147308 */ /* 0x000ff00000000800 */
[----:B------:R-:W-:Y:S01]  /*8640*/  MUFU.EX2 R74, R74 ;  /* 0x0000004a004a7308 */ /* 0x000fe20000000800 */
[----:B-1----:R-:W-:-:S07]  /*8650*/  F2FP.BF16.F32.PACK_AB R163, R71, R70 ;  /* 0x0000004647a3723e */ /* 0x002fce00000010ff */
[----:B------:R-:W1:Y:S08]  /*8660*/  MUFU.EX2 R65, R65 ;  /* 0x0000004100417308 */ /* 0x000e700000000800 */
[----:B------:R-:W2:Y:S08]  /*8670*/  MUFU.EX2 R75, R75 ;  /* 0x0000004b004b7308 */ /* 0x000eb00000000800 */
[----:B------:R-:W-:Y:S01]  /*8680*/  MUFU.EX2 R24, R24 ;  /* 0x0000001800187308 */ /* 0x000fe20000000800 */
[----:B------:R-:W-:-:S02]  /*8690*/  WARPGROUP.DEPBAR.LE gsb0, 0x0 ;  /* 0x00008000000079c5 */ /* 0x000fc40000010000 */
[----:B------:R-:W-:-:S05]  /*86a0*/  WARPGROUP.ARRIVE ;  /* 0x00000000000079c5 */ /* 0x000fca0000000000 */
[----:B------:R-:W-:Y:S01]  /*86b0*/  MUFU.EX2 R78, R78 ;  /* 0x0000004e004e7308 */ /* 0x000fe20000000800 */
[----:B-1----:R-:W-:Y:S02]  /*86c0*/  F2FP.BF16.F32.PACK_AB R156, R65, R20 ;  /* 0x00000014419c723e */ /* 0x002fe400000010ff */
[----:B--2---:R-:W-:Y:S01]  /*86d0*/  F2FP.BF16.F32.PACK_AB R157, R75, R74 ;  /* 0x0000004a4b9d723e */ /* 0x004fe200000010ff */
[----:B------:R-:W-:Y:S04]  /*86e0*/  HGMMA.64x128x16.F32.BF16 R88, R152, gdesc[UR8].tnspB, R88, gsb0 ;  /* 0x41e0000898587df0 */ /* 0x000fe80008001858 */
[----:B------:R-:W1:Y:S08]  /*86f0*/  MUFU.EX2 R69, R69 ;  /* 0x0000004500457308 */ /* 0x000e700000000800 */
[----:B------:R-:W2:Y:S08]  /*8700*/  MUFU.EX2 R79, R79 ;  /* 0x0000004f004f7308 */ /* 0x000eb00000000800 */
[----:B------:R-:W-:Y:S01]  /*8710*/  MUFU.EX2 R28, R28 ;  /* 0x0000001c001c7308 */ /* 0x000fe20000000800 */
[----:B-1----:R-:W-:-:S07]  /*8720*/  F2FP.BF16.F32.PACK_AB R158, R69, R24 ;  /* 0x00000018459e723e */ /* 0x002fce00000010ff */
[----:B------:R-:W-:Y:S01]  /*8730*/  MUFU.EX2 R82, R82 ;  /* 0x0000005200527308 */ /* 0x000fe20000000800 */
[----:B--2---:R-:W-:-:S07]  /*8740*/  F2FP.BF16.F32.PACK_AB R159, R79, R78 ;  /* 0x0000004e4f9f723e */ /* 0x004fce00000010ff */
[----:B------:R-:W1:Y:S08]  /*8750*/  MUFU.EX2 R73, R73 ;  /* 0x0000004900497308 */ /* 0x000e700000000800 */
[----:B------:R-:W2:Y:S08]  /*8760*/  MUFU.EX2 R83, R83 ;  /* 0x0000005300537308 */ /* 0x000eb00000000800 */
[----:B------:R-:W-:Y:S08]  /*8770*/  MUFU.EX2 R32, R32 ;  /* 0x0000002000207308 */ /* 0x000ff00000000800 */
[----:B------:R-:W-:Y:S08]  /*8780*/  MUFU.EX2 R86, R86 ;  /* 0x0000005600567308 */ /* 0x000ff00000000800 */
[----:B------:R-:W3:Y:S01]  /*8790*/  MUFU.EX2 R77, R77 ;  /* 0x0000004d004d7308 */ /* 0x000ee20000000800 */
[----:B------:R-:W-:-:S02]  /*87a0*/  WARPGROUP.DEPBAR.LE gsb0, 0x0 ;  /* 0x00008000000079c5 */ /* 0x000fc40000010000 */
[----:B------:R4:W-:Y:S01]  /*87b0*/  @!P1 SYNCS.ARRIVE.TRANS64.RED.A1T0 RZ, [R27+URZ], RZ ;  /* 0x000000ff1bff99a7 */ /* 0x0009e2000810043f */
[----:B-1----:R-:W-:Y:S02]  /*87c0*/  F2FP.BF16.F32.PACK_AB R152, R73, R28 ;  /* 0x0000001c4998723e */ /* 0x002fe400000010ff */
[----:B--2---:R-:W-:Y:S02]  /*87d0*/  F2FP.BF16.F32.PACK_AB R153, R83, R82 ;  /* 0x000000525399723e */ /* 0x004fe400000010ff */
[----:B---3--:R-:W-:Y:S01]  /*87e0*/  F2FP.BF16.F32.PACK_AB R154, R77, R32 ;  /* 0x000000204d9a723e */ /* 0x008fe200000010ff */
[----:B----4-:R-:W-:-:S05]  /*87f0*/  @!P1 VIADD R27, R31, 0x34860 ;  /* 0x000348601f1b9836 */ /* 0x010fca0000000000 */
[----:B------:R-:W-:Y:S01]  /*8800*/  @!P1 PRMT R31, RZ, 0x654, R27 ;  /* 0x00000654ff1f9816 */ /* 0x000fe2000000001b */
[----:B------:R-:W-:Y:S01]  /*8810*/  FADD.FTZ R27, R15, R6 ;  /* 0x000000060f1b7221 */ /* 0x000fe20000010000 */
[-CC-:B------:R-:W-:Y:S01]  /*8820*/  FFMA.FTZ R6, R63, R0.reuse, -R81.reuse ;  /* 0x000000003f067223 */ /* 0x180fe20000010851 */
[----:B------:R-:W-:Y:S01]  /*8830*/  FFMA.FTZ R81, R87, R0, -R81 ;  /* 0x0000000057517223 */ /* 0x000fe20000010851 */
[----:B------:R1:W-:Y:S01]  /*8840*/  @!P1 SYNCS.ARRIVE.TRANS64.RED.A1T0 RZ, [R31+URZ], RZ ;  /* 0x000000ff1fff99a7 */ /* 0x0003e2000810043f */
[----:B------:R-:W-:Y:S01]  /*8850*/  FADD.FTZ R48, R182, R27 ;  /* 0x0000001bb6307221 */ /* 0x000fe20000010000 */
[C---:B------:R-:W-:Y:S02]  /*8860*/  F2FP.BF16.F32.PACK_AB R182, R21.reuse, R182 ;  /* 0x000000b615b6723e */ /* 0x040fe400000010ff */
[----:B------:R-:W2:Y:S01]  /*8870*/  MUFU.EX2 R6, R6 ;  /* 0x0000000600067308 */ /* 0x000ea20000000800 */
[----:B------:R-:W-:-:S04]  /*8880*/  FADD.FTZ R27, R21, R48 ;  /* 0x00000030151b7221 */ /* 0x000fc80000010000 */
[----:B------:R-:W-:Y:S01]  /*8890*/  FADD.FTZ R48, R176, R27 ;  /* 0x0000001bb0307221 */ /* 0x000fe20000010000 */
[C---:B------:R-:W-:Y:S02]  /*88a0*/  F2FP.BF16.F32.PACK_AB R176, R25.reuse, R176 ;  /* 0x000000b019b0723e */ /* 0x040fe400000010ff */
[----:B------:R-:W3:Y:S01]  /*88b0*/  MUFU.EX2 R81, R81 ;  /* 0x0000005100517308 */ /* 0x000ee20000000800 */
[----:B------:R-:W-:-:S04]  /*88c0*/  FADD.FTZ R27, R25, R48 ;  /* 0x00000030191b7221 */ /* 0x000fc80000010000 */
[----:B------:R-:W-:Y:S01]  /*88d0*/  FADD.FTZ R48, R178, R27 ;  /* 0x0000001bb2307221 */ /* 0x000fe20000010000 */
[----:B------:R-:W-:-:S03]  /*88e0*/  F2FP.BF16.F32.PACK_AB R178, R29, R178 ;  /* 0x000000b21db2723e */ /* 0x000fc600000010ff */
[----:B------:R-:W-:Y:S01]  /*88f0*/  FADD.FTZ R27, R29, R48 ;  /* 0x000000301d1b7221 */ /* 0x000fe20000010000 */
[C---:B--2---:R-:W-:Y:S01]  /*8900*/  FADD.FTZ R5, R6.reuse, R5 ;  /* 0x0000000506057221 */ /* 0x044fe20000010000 */
[----:B------:R-:W-:Y:S02]  /*8910*/  F2FP.BF16.F32.PACK_AB R167, R6, R167 ;  /* 0x000000a706a7723e */ /* 0x000fe400000010ff */
[----:B------:R-:W-:Y:S01]  /*8920*/  FADD.FTZ R48, R172, R27 ;  /* 0x0000001bac307221 */ /* 0x000fe20000010000 */
[----:B------:R-:W-:Y:S01]  /*8930*/  FADD.FTZ R5, R66, R5 ;  /* 0x0000000542057221 */ /* 0x000fe20000010000 */
[C---:B------:R-:W-:Y:S02]  /*8940*/  F2FP.BF16.F32.PACK_AB R172, R33.reuse, R172 ;  /* 0x000000ac21ac723e */ /* 0x040fe400000010ff */
[----:B------:R-:W-:Y:S01]  /*8950*/  FADD.FTZ R27, R33, R48 ;  /* 0x00000030211b7221 */ /* 0x000fe20000010000 */
[----:B------:R-:W-:Y:S01]  /*8960*/  FADD.FTZ R5, R67, R5 ;  /* 0x0000000543057221 */ /* 0x000fe20000010000 */
[----:B---3--:R-:W-:-:S02]  /*8970*/  F2FP.BF16.F32.PACK_AB R155, R81, R86 ;  /* 0x00000056519b723e */ /* 0x008fc400000010ff */
[----:B------:R-:W-:Y:S01]  /*8980*/  FADD.FTZ R48, R174, R27 ;  /* 0x0000001bae307221 */ /* 0x000fe20000010000 */
[----:B------:R-:W-:Y:S01]  /*8990*/  FADD.FTZ R5, R70, R5 ;  /* 0x0000000546057221 */ /* 0x000fe20000010000 */
[C---:B------:R-:W-:Y:S02]  /*89a0*/  F2FP.BF16.F32.PACK_AB R174, R37.reuse, R174 ;  /* 0x000000ae25ae723e */ /* 0x040fe400000010ff */
[----:B------:R-:W-:Y:S01]  /*89b0*/  FADD.FTZ R15, R37, R48 ;  /* 0x00000030250f7221 */ /* 0x000fe20000010000 */
[----:B------:R-:W-:-:S03]  /*89c0*/  FADD.FTZ R5, R71, R5 ;  /* 0x0000000547057221 */ /* 0x000fc60000010000 */
        /* <DEDUP_REMOVED lines=21> */
[----:B------:R-:W-:-:S03]  /*8b20*/  F2FP.BF16.F32.PACK_AB R160, R57, R160 ;  /* 0x000000a039a0723e */ /* 0x000fc600000010ff */
[----:B------:R-:W-:-:S04]  /*8b30*/  FADD.FTZ R15, R57, R14 ;  /* 0x0000000e390f7221 */ /* 0x000fc80000010000 */
[----:B------:R-:W-:Y:S01]  /*8b40*/  FADD.FTZ R14, R162, R15 ;  /* 0x0000000fa20e7221 */ /* 0x000fe20000010000 */
[----:B------:R-:W-:-:S03]  /*8b50*/  F2FP.BF16.F32.PACK_AB R162, R61, R162 ;  /* 0x000000a23da2723e */ /* 0x000fc600000010ff */
[----:B------:R-:W-:Y:S01]  /*8b60*/  FADD.FTZ R15, R61, R14 ;  /* 0x0000000e3d0f7221 */ /* 0x000fe20000010000 */
[----:B------:R-:W-:-:S03]  /*8b70*/  IMAD.MOV.U32 R14, RZ, RZ, R7 ;  /* 0x000000ffff0e7224 */ /* 0x000fc600078e0007 */
[----:B------:R-:W-:-:S04]  /*8b80*/  FADD.FTZ R6, R20, R15 ;  /* 0x0000000f14067221 */ /* 0x000fc80000010000 */
[----:B------:R-:W-:-:S04]  /*8b90*/  FADD.FTZ R15, R65, R6 ;  /* 0x00000006410f7221 */ /* 0x000fc80000010000 */
[----:B------:R-:W-:-:S04]  /*8ba0*/  FADD.FTZ R6, R24, R15 ;  /* 0x0000000f18067221 */ /* 0x000fc80000010000 */
[----:B------:R-:W-:-:S04]  /*8bb0*/  FADD.FTZ R15, R69, R6 ;  /* 0x00000006450f7221 */ /* 0x000fc80000010000 */
[----:B------:R-:W-:-:S04]  /*8bc0*/  FADD.FTZ R6, R28, R15 ;  /* 0x0000000f1c067221 */ /* 0x000fc80000010000 */
[----:B------:R-:W-:-:S04]  /*8bd0*/  FADD.FTZ R15, R73, R6 ;  /* 0x00000006490f7221 */ /* 0x000fc80000010000 */
[----:B------:R-:W-:Y:S01]  /*8be0*/  FADD.FTZ R6, R32, R15 ;  /* 0x0000000f20067221 */ /* 0x000fe20000010000 */
[----:B------:R-:W-:-:S03]  /*8bf0*/  IMAD.MOV.U32 R15, RZ, RZ, R4 ;  /* 0x000000ffff0f7224 */ /* 0x000fc600078e0004 */
[----:B------:R-:W-:Y:S01]  /*8c00*/  FADD.FTZ R6, R77, R6 ;  /* 0x000000064d067221 */ /* 0x000fe20000010000 */
[----:B-1----:R-:W-:Y:S06]  /*8c10*/  @P2 BRA `(.L_x_1892) ;  /* 0xffffffdc00c82947 */ /* 0x002fec000383ffff */
.L_x_1883:
        /* <DEDUP_REMOVED lines=67> */
.L_x_1893:
[----:B------:R-:W-:Y:S01]  /*9050*/  ULEA UR5, UR36, UR37, 0x3 ;  /* 0x0000002524057291 */ /* 0x000fe2000f8e183f */
[----:B------:R-:W-:-:S05]  /*9060*/  IMAD.U32 R2, RZ, RZ, UR46 ;  /* 0x0000002eff027e24 */ /* 0x000fca000f8e00ff */
[----:B------:R-:W-:-:S04]  /*9070*/  SHF.L.U32 R2, R2, 0x1f, RZ ;  /* 0x0000001f02027819 */ /* 0x000fc800000006ff */
[----:B------:R1:W2:Y:S01]  /*9080*/  SYNCS.PHASECHK.TRANS64.TRYWAIT P2, [UR5+0x34850], R2 ;  /* 0x03485002ff0075a7 */ /* 0x0002a20008040145 */
[----:B------:R-:W-:Y:S05]  /*9090*/  @!P0 BRA `(.L_x_1894) ;  /* 0x0000000000048947 */ /* 0x000fea0003800000 */
[----:B------:R-:W-:Y:S01]  /*90a0*/  BPT.TRAP 0x1 ;  /* 0x000000040000795c */ /* 0x000fe20000300000 */
.L_x_1894:
[----:B--2---:R-:W-:Y:S05]  /*90b0*/  @P2 BRA `(.L_x_1895) ;  /* 0x0000000000082947 */ /* 0x004fea0003800000 */
[----:B------:R-:W2:Y:S02]  /*90c0*/  SYNCS.PHASECHK.TRANS64.TRYWAIT P0, [UR5+0x34850], R2 ;  /* 0x03485002ff0075a7 */ /* 0x000ea40008000145 */
[----:B--2---:R-:W-:Y:S05]  /*90d0*/  @!P0 BRA `(.L_x_1896) ;  /* 0x0000004c00548947 */ /* 0x004fea0003800000 */
.L_x_1895:
[----:B------:R-:W-:Y:S01]  /*90e0*/  UIADD3 UR37, UR37, 0x400, URZ ;  /* 0x0000040025257890 */ /* 0x000fe2000fffe03f */
[----:B------:R-:W-:Y:S01]  /*90f0*/  WARPGROUP.ARRIVE ;  /* 0x00000000000079c5 */ /* 0x000fe20000000000 */
[----:B------:R-:W-:Y:S01]  /*9100*/  UMOV UR7, 0x40000040 ;  /* 0x4000004000077882 */ /* 0x000fe20000000000 */
[----:B--2---:R-:W2:Y:S01]  /*9110*/  SHFL.BFLY PT, R3, R6, 0x2, 0x1f ;  /* 0x0c401f0006037f89 */ /* 0x004ea200000e0000 */
[----:B------:R-:W-:Y:S01]  /*9120*/  USHF.R.U32.HI UR37, URZ, 0x4, UR37 ;  /* 0x000000043f257899 */ /* 0x000fe20008011625 */
[----:B------:R-:W-:Y:S01]  /*9130*/  IMAD.MOV.U32 R12, RZ, RZ, RZ ;  /* 0x000000ffff0c7224 */ /* 0x000fe200078e00ff */
[----:B------:R-:W-:Y:S01]  /*9140*/  R2UR UR8, R186 ;  /* 0x00000000ba0872ca */ /* 0x000fe200000e0000 */
[----:B-1----:R-:W1:Y:S01]  /*9150*/  SHFL.BFLY PT, R2, R5, 0x2, 0x1f ;  /* 0x0c401f0005027f89 */ /* 0x002e6200000e0000 */
[----:B------:R-:W-:-:S04]  /*9160*/  ULOP3.LUT UR37, UR37, 0x3fff, URZ, 0xc0, !UPT ;  /* 0x00003fff25257892 */ /* 0x000fc8000f8ec03f */
[----:B------:R-:W-:-:S04]  /*9170*/  ULOP3.LUT UR4, UR37, 0x4000000, URZ, 0xfc, !UPT ;  /* 0x0400000025047892 */ /* 0x000fc8000f8efc3f */
[----:B------:R-:W-:Y:S02]  /*9180*/  ULEA UR4, UR36, UR4, 0xb ;  /* 0x0000000424047291 */ /* 0x000fe4000f8e583f */
[----:B------:R-:W-:Y:S02]  /*9190*/  UIADD3 UR36, UR36, 0x1, URZ ;  /* 0x0000000124247890 */ /* 0x000fe4000fffe03f */
[----:B------:R-:W-:Y:S02]  /*91a0*/  UIADD3 UR8, UR8, 0x1, URZ ;  /* 0x0000000108087890 */ /* 0x000fe4000fffe03f */
[----:B------:R-:W-:Y:S01]  /*91b0*/  UISETP.NE.AND UP0, UPT, UR36, 0x2, UPT ;  /* 0x000000022400788c */ /* 0x000fe2000bf05270 */
[----:B------:R-:W-:Y:S02]  /*91c0*/  UMOV UR6, UR4 ;  /* 0x0000000400067c82 */ /* 0x000fe40008000000 */
[----:B------:R-:W-:Y:S01]  /*91d0*/  HGMMA.64x128x16.F32.BF16 R24, R180, gdesc[UR4].tnspB, R24, gsb0 ;  /* 0x41e00004b4187df0 */ /* 0x000fe20008001818 */
[----:B------:R-:W-:Y:S01]  /*91e0*/  UIADD3 UR6, UR4, 0x80, URZ ;  /* 0x0000008004067890 */ /* 0x000fe2000fffe03f */
[----:B--2---:R-:W-:Y:S01]  /*91f0*/  FADD.FTZ R3, R3, R6 ;  /* 0x0000000603037221 */ /* 0x004fe20000010000 */
[----:B------:R-:W-:Y:S01]  /*9200*/  UMOV UR7, 0x40000040 ;  /* 0x4000004000077882 */ /* 0x000fe20000000000 */
[----:B------:R-:W-:-:S02]  /*9210*/  IMAD.U32 R186, RZ, RZ, UR8 ;  /* 0x00000008ffba7e24 */ /* 0x000fc4000f8e00ff */
[----:B-1----:R-:W-:Y:S01]  /*9220*/  FADD.FTZ R8, R2, R5 ;  /* 0x0000000502087221 */ /* 0x002fe20000010000 */
[----:B------:R-:W-:Y:S01]  /*9230*/  IMAD.MOV.U32 R5, RZ, RZ, RZ ;  /* 0x000000ffff057224 */ /* 0x000fe200078e00ff */
[----:B------:R-:W1:Y:S01]  /*9240*/  SHFL.BFLY PT, R2, R3, 0x1, 0x1f ;  /* 0x0c201f0003027f89 */ /* 0x000e6200000e0000 */
[----:B------:R-:W-:-:S03]  /*9250*/  USEL UR36, UR36, URZ, UP0 ;  /* 0x0000003f24247287 */ /* 0x000fc60008000000 */
[----:B------:R-:W2:Y:S01]  /*9260*/  SHFL.BFLY PT, R9, R8, 0x1, 0x1f ;  /* 0x0c201f0008097f89 */ /* 0x000ea200000e0000 */
[----:B-1----:R-:W-:Y:S01]  /*9270*/  FADD.FTZ R11, R3, R2 ;  /* 0x00000002030b7221 */ /* 0x002fe20000010000 */
[----:B------:R-:W-:Y:S02]  /*9280*/  IMAD.MOV.U32 R3, RZ, RZ, -0x800000 ;  /* 0xff800000ff037424 */ /* 0x000fe400078e00ff */
[----:B------:R-:W-:Y:S02]  /*9290*/  IMAD.MOV.U32 R2, RZ, RZ, -0x800000 ;  /* 0xff800000ff027424 */ /* 0x000fe400078e00ff */
[----:B--2---:R-:W-:Y:S01]  /*92a0*/  FADD.FTZ R13, R8, R9 ;  /* 0x00000009080d7221 */ /* 0x004fe20000010000 */
[----:B------:R-:W-:Y:S01]  /*92b0*/  FSETP.NE.FTZ.AND P0, PT, R11, RZ, PT ;  /* 0x000000ff0b00720b */ /* 0x000fe20003f15000 */
[----:B------:R-:W-:-:S03]  /*92c0*/  IMAD.U32 R8, RZ, RZ, UR5 ;  /* 0x00000005ff087e24 */ /* 0x000fc6000f8e00ff */
[----:B------:R-:W-:-:S09]  /*92d0*/  FSETP.NE.FTZ.AND P2, PT, R13, RZ, PT ;  /* 0x000000ff0d00720b */ /* 0x000fd20003f55000 */
[----:B------:R-:W1:Y:S01]  /*92e0*/  @P0 MUFU.LG2 R10, R11 ;  /* 0x0000000b000a0308 */ /* 0x000e620000000c00 */
[----:B------:R-:W-:-:S03]  /*92f0*/  @P0 FMUL.FTZ R9, R0, 0.69314718246459960938 ;  /* 0x3f31721800090820 */ /* 0x000fc60000410000 */
[----:B------:R-:W-:Y:S01]  /*9300*/  @P2 FMUL.FTZ R15, R0, 0.69314718246459960938 ;  /* 0x3f317218000f2820 */ /* 0x000fe20000410000 */
[----:B------:R-:W-:-:S03]  /*9310*/  @!P1 VIADD R0, R8, 0x34860 ;  /* 0x0003486008009836 */ /* 0x000fc60000000000 */
[----:B------:R-:W2:Y:S02]  /*9320*/  @P2 MUFU.LG2 R6, R13 ;  /* 0x0000000d00062308 */ /* 0x000ea40000000c00 */
[----:B------:R-:W-:-:S06]  /*9330*/  @!P1 PRMT R0, RZ, 0x654, R0 ;  /* 0x00000654ff009816 */ /* 0x000fcc0000000000 */
[----:B------:R-:W3:Y:S01]  /*9340*/  @P0 MUFU.RCP R5, R11 ;  /* 0x0000000b00050308 */ /* 0x000ee20000001000 */
[----:B-1----:R-:W-:-:S04]  /*9350*/  @P0 FMUL.FTZ R10, R10, 0.69314718246459960938 ;  /* 0x3f3172180a0a0820 */ /* 0x002fc80000410000 */
[----:B------:R-:W-:Y:S01]  /*9360*/  @P0 FFMA.FTZ R3, R9, R4, R10 ;  /* 0x0000000409030223 */ /* 0x000fe2000001000a */
[----:B------:R-:W-:Y:S02]  /*9370*/  PLOP3.LUT P0, PT, PT, PT, PT, 0x8, 0x0 ;  /* 0x000000000000781c */ /* 0x000fe40003f0e170 */
[----:B------:R-:W1:Y:S01]  /*9380*/  @P2 MUFU.RCP R12, R13 ;  /* 0x0000000d000c2308 */ /* 0x000e620000001000 */
        /* <DEDUP_REMOVED lines=39> */
[----:B------:R2:W-:Y:S01]  /*9600*/  @!P1 SYNCS.ARRIVE.TRANS64.RED.A1T0 RZ, [R0+URZ], RZ ;  /* 0x000000ff00ff99a7 */ /* 0x0005e2000810043f */
[-C--:B---3--:R-:W-:Y:S01]  /*9610*/  FMUL.FTZ R8, R24, R5.reuse ;  /* 0x0000000518087220 */ /* 0x088fe20000410000 */
        /* <DEDUP_REMOVED lines=63> */
.L_x_1866:
        /* <DEDUP_REMOVED lines=9> */
[C---:B------:R-:W-:Y:S01]  /*9aa0*/  IADD3 R27, P2, R16.reuse, 0x20, RZ ;  /* 0x00000020101b7810 */ /* 0x040fe20007f5e0ff */
[----:B------:R-:W-:Y:S01]  /*9ab0*/  ULDC UR10, c[0x0][0xa88] ;  /* 0x0002a200000a7ab9 */ /* 0x000fe20000000800 */
[C---:B------:R-:W-:Y:S01]  /*9ac0*/  IADD3 R15, P4, R16.reuse, 0x4000, RZ ;  /* 0x00004000100f7810 */ /* 0x040fe20007f9e0ff */
[----:B------:R-:W-:Y:S01]  /*9ad0*/  VIADD R4, R91, 0x8 ;  /* 0x000000085b047836 */ /* 0x000fe20000000000 */
[C---:B------:R-:W-:Y:S01]  /*9ae0*/  LOP3.LUT R5, R16.reuse, 0x380, RZ, 0xc0, !PT ;  /* 0x0000038010057812 */ /* 0x040fe200078ec0ff */
[----:B------:R-:W1:Y:S01]  /*9af0*/  LDC.64 R88, c[0x0][0xb78] ;  /* 0x0002de00ff587b82 */ /* 0x000e620000000a00 */
[----:B------:R-:W-:Y:S01]  /*9b00*/  LOP3.LUT R26, R27, 0x380, RZ, 0xc0, !PT ;  /* 0x000003801b1a7812 */ /* 0x000fe200078ec0ff */
[----:B------:R-:W-:Y:S01]  /*9b10*/  USHF.R.S32.HI UR5, URZ, 0x1f, UR43 ;  /* 0x0000001f3f057899 */ /* 0x000fe2000801142b */
[----:B------:R-:W-:Y:S01]  /*9b20*/  LOP3.LUT P0, RZ, R187, 0x3, RZ, 0xc0, !PT ;  /* 0x00000003bbff7812 */ /* 0x000fe2000780c0ff */
[----:B------:R-:W-:Y:S01]  /*9b30*/  ULDC.64 UR8, c[0x0][0xb70] ;  /* 0x0002dc0000087ab9 */ /* 0x000fe20000000a00 */
[C---:B------:R-:W-:Y:S01]  /*9b40*/  IADD3 R13, P6, R16.reuse, 0x40, RZ ;  /* 0x00000040100d7810 */ /* 0x040fe20007fde0ff */
[----:B------:R-:W-:Y:S01]  /*9b50*/  UIMAD UR5, UR5, UR8, URZ ;  /* 0x00000008050572a4 */ /* 0x000fe2000f8e023f */
[----:B------:R-:W-:Y:S01]  /*9b60*/  LOP3.LUT R14, R15, 0x380, RZ, 0xc0, !PT ;  /* 0x000003800f0e7812 */ /* 0x000fe200078ec0ff */
[----:B------:R-:W-:Y:S01]  /*9b70*/  UIMAD.WIDE.U32 UR6, UR43, UR8, URZ ;  /* 0x000000082b0672a5 */ /* 0x000fe2000f8e003f */
[----:B------:R-:W-:Y:S01]  /*9b80*/  IADD3 R21, P5, R16, 0x60, RZ ;  /* 0x0000006010157810 */ /* 0x000fe20007fbe0ff */
[----:B------:R-:W-:Y:S01]  /*9b90*/  USHF.R.S32.HI UR8, URZ, 0x1f, UR44 ;  /* 0x0000001f3f087899 */ /* 0x000fe2000801142c */
[----:B------:R-:W-:Y:S01]  /*9ba0*/  SHF.R.U64 R5, R5, 0x3, RZ ;  /* 0x0000000305057819 */ /* 0x000fe200000012ff */
[----:B------:R-:W-:Y:S01]  /*9bb0*/  UIMAD UR5, UR43, UR9, UR5 ;  /* 0x000000092b0572a4 */ /* 0x000fe2000f8e0205 */
[----:B------:R-:W-:-:S02]  /*9bc0*/  SHF.R.U64 R26, R26, 0x3, RZ ;  /* 0x000000031a1a7819 */ /* 0x000fc400000012ff */
[----:B------:R-:W-:Y:S01]  /*9bd0*/  ISETP.GE.OR P1, PT, R4, UR10, P0 ;  /* 0x0000000a04007c0c */ /* 0x000fe20008726670 */
[----:B------:R-:W-:Y:S01]  /*9be0*/  UIADD3 UR5, UR7, UR5, URZ ;  /* 0x0000000507057290 */ /* 0x000fe2000fffe03f */
[----:B------:R-:W-:Y:S02]  /*9bf0*/  LOP3.LUT R24, R13, 0x380, RZ, 0xc0, !PT ;  /* 0x000003800d187812 */ /* 0x000fe400078ec0ff */
[----:B------:R-:W-:Y:S02]  /*9c00*/  SHF.R.U64 R14, R14, 0x3, RZ ;  /* 0x000000030e0e7819 */ /* 0x000fe400000012ff */
[----:B------:R-:W-:Y:S02]  /*9c10*/  LOP3.LUT R20, R21, 0x380, RZ, 0xc0, !PT ;  /* 0x0000038015147812 */ /* 0x000fe400078ec0ff */
[----:B------:R-:W-:Y:S01]  /*9c20*/  LOP3.LUT R4, R5, R16, RZ, 0x3c, !PT ;  /* 0x0000001005047212 */ /* 0x000fe200078e3cff */
[--C-:B------:R-:W-:Y:S01]  /*9c30*/  IMAD.MOV.U32 R5, RZ, RZ, R17.reuse ;  /* 0x000000ffff057224 */ /* 0x100fe200078e0011 */
[----:B------:R-:W-:Y:S01]  /*9c40*/  LOP3.LUT R26, R26, R27, RZ, 0x3c, !PT ;  /* 0x0000001b1a1a7212 */ /* 0x000fe200078e3cff */
[----:B------:R-:W-:Y:S01]  /*9c50*/  IMAD.X R27, RZ, RZ, R17, P2 ;  /* 0x000000ffff1b7224 */ /* 0x000fe200010e0611 */
[----:B------:R-:W-:-:S02]  /*9c60*/  SHF.R.U64 R24, R24, 0x3, RZ ;  /* 0x0000000318187819 */ /* 0x000fc400000012ff */
[----:B------:R-:W-:Y:S02]  /*9c70*/  LOP3.LUT R14, R14, R15, RZ, 0x3c, !PT ;  /* 0x0000000f0e0e7212 */ /* 0x000fe400078e3cff */
[----:B------:R-:W-:Y:S02]  /*9c80*/  SHF.R.U64 R20, R20, 0x3, RZ ;  /* 0x0000000314147819 */ /* 0x000fe400000012ff */
[----:B------:R-:W-:Y:S02]  /*9c90*/  IADD3 R15, P2, R16, 0x4040, RZ ;  /* 0x00004040100f7810 */ /* 0x000fe40007f5e0ff */
[----:B------:R-:W-:Y:S02]  /*9ca0*/  MOV R31, R4 ;  /* 0x00000004001f7202 */ /* 0x000fe40000000f00 */
[----:B------:R-:W-:Y:S02]  /*9cb0*/  LOP3.LUT R24, R24, R13, RZ, 0x3c, !PT ;  /* 0x0000000d18187212 */ /* 0x000fe400078e3cff */
[----:B------:R-:W-:Y:S01]  /*9cc0*/  F2FP.BF16.F32.PACK_AB R4, R25, R8 ;  /* 0x000000081904723e */ /* 0x000fe200000010ff */
[----:B------:R-:W-:Y:S01]  /*9cd0*/  IMAD.X R25, RZ, RZ, R17, P6 ;  /* 0x000000ffff197224 */ /* 0x000fe200030e0611 */
[----:B------:R-:W-:-:S02]  /*9ce0*/  LOP3.LUT R20, R20, R21, RZ, 0x3c, !PT ;  /* 0x0000001514147212 */ /* 0x000fc400078e3cff */
[C---:B------:R-:W-:Y:S02]  /*9cf0*/  IADD3 R13, P3, R16.reuse, 0x4020, RZ ;  /* 0x00004020100d7810 */ /* 0x040fe40007f7e0ff */
[----:B------:R-:W-:Y:S02]  /*9d00*/  LOP3.LUT R10, R15, 0x380, RZ, 0xc0, !PT ;  /* 0x000003800f0a7812 */ /* 0x000fe400078ec0ff */
[----:B------:R-:W-:Y:S02]  /*9d10*/  IADD3 R21, P6, R16, 0x4060, RZ ;  /* 0x0000406010157810 */ /* 0x000fe40007fde0ff */
[----:B------:R-:W-:Y:S02]  /*9d20*/  LOP3.LUT R12, R13, 0x380, RZ, 0xc0, !PT ;  /* 0x000003800d0c7812 */ /* 0x000fe400078ec0ff */
[----:B------:R-:W-:Y:S02]  /*9d30*/  SHF.R.U64 R10, R10, 0x3, RZ ;  /* 0x000000030a0a7819 */ /* 0x000fe400000012ff */
[----:B------:R-:W-:-:S02]  /*9d40*/  LOP3.LUT R8, R21, 0x380, RZ, 0xc0, !PT ;  /* 0x0000038015087812 */ /* 0x000fc400078ec0ff */
[----:B------:R-:W-:Y:S01]  /*9d50*/  F2FP.BF16.F32.PACK_AB R5, R0, R11 ;  /* 0x0000000b0005723e */ /* 0x000fe200000010ff */
[--C-:B------:R-:W-:Y:S01]  /*9d60*/  IMAD.X R11, RZ, RZ, R17.reuse, P2 ;  /* 0x000000ffff0b7224 */ /* 0x100fe200010e0611 */
[----:B------:R-:W-:Y:S01]  /*9d70*/  F2FP.BF16.F32.PACK_AB R6, R6, R9 ;  /* 0x000000090606723e */ /* 0x000fe200000010ff */
[--C-:B------:R-:W-:Y:S01]  /*9d80*/  IMAD.X R9, RZ, RZ, R17.reuse, P6 ;  /* 0x000000ffff097224 */ /* 0x100fe200030e0611 */
[----:B------:R-:W-:Y:S02]  /*9d90*/  SHF.R.U64 R12, R12, 0x3, RZ ;  /* 0x000000030c0c7819 */ /* 0x000fe400000012ff */
[----:B------:R-:W-:Y:S01]  /*9da0*/  F2FP.BF16.F32.PACK_AB R7, R7, R30 ;  /* 0x0000001e0707723e */ /* 0x000fe200000010ff */
[----:B------:R-:W-:Y:S01]  /*9db0*/  BAR.SYNC.DEFER_BLOCKING 0x1, 0x100 ;  /* 0x0044000000007b1d */ /* 0x000fe20000010000 */
[----:B------:R-:W-:Y:S01]  /*9dc0*/  LOP3.LUT R10, R10, R15, RZ, 0x3c, !PT ;  /* 0x0000000f0a0a7212 */ /* 0x000fe200078e3cff */
[----:B------:R-:W-:Y:S01]  /*9dd0*/  IMAD.X R15, RZ, RZ, R17, P4 ;  /* 0x000000ffff0f7224 */ /* 0x000fe200020e0611 */
[----:B------:R-:W-:-:S02]  /*9de0*/  SHF.R.U64 R8, R8, 0x3, RZ ;  /* 0x0000000308087819 */ /* 0x000fc400000012ff */
[----:B------:R-:W-:Y:S02]  /*9df0*/  MOV R28, R24 ;  /* 0x00000018001c7202 */ /* 0x000fe40000000f00 */
[----:B------:R-:W-:Y:S01]  /*9e00*/  LOP3.LUT R12, R12, R13, RZ, 0x3c, !PT ;  /* 0x0000000d0c0c7212 */ /* 0x000fe200078e3cff */
[--C-:B------:R-:W-:Y:S01]  /*9e10*/  IMAD.X R13, RZ, RZ, R17.reuse, P3 ;  /* 0x000000ffff0d7224 */ /* 0x100fe200018e0611 */
[----:B------:R-:W-:Y:S01]  /*9e20*/  MOV R24, R10 ;  /* 0x0000000a00187202 */ /* 0x000fe20000000f00 */
[----:B-1----:R-:W-:Y:S01]  /*9e30*/  IMAD R10, R88, UR8, RZ ;  /* 0x00000008580a7c24 */ /* 0x002fe2000f8e02ff */
[----:B------:R-:W-:Y:S01]  /*9e40*/  LOP3.LUT R8, R8, R21, RZ, 0x3c, !PT ;  /* 0x0000001508087212 */ /* 0x000fe200078e3cff */
[----:B------:R-:W-:Y:S01]  /*9e50*/  IMAD.X R21, RZ, RZ, R17, P5 ;  /* 0x000000ffff157224 */ /* 0x000fe200028e0611 */
[----:B------:R-:W-:Y:S01]  /*9e60*/  MOV R29, R26 ;  /* 0x0000001a001d7202 */ /* 0x000fe20000000f00 */
[----:B------:R-:W-:Y:S01]  /*9e70*/  IMAD R30, R89, UR44, R10 ;  /* 0x0000002c591e7c24 */ /* 0x000fe2000f8e020a */
[----:B------:R-:W-:-:S02]  /*9e80*/  MOV R0, R8 ;  /* 0x0000000800007202 */ /* 0x000fc40000000f00 */
[----:B------:R-:W-:Y:S02]  /*9e90*/  MOV R26, R14 ;  /* 0x0000000e001a7202 */ /* 0x000fe40000000f00 */
[----:B------:R-:W-:Y:S02]  /*9ea0*/  MOV R25, R12 ;  /* 0x0000000c00197202 */ /* 0x000fe40000000f00 */
[----:B------:R-:W-:Y:S02]  /*9eb0*/  F2FP.BF16.F32.PACK_AB R8, R41, R40 ;  /* 0x000000282908723e */ /* 0x000fe400000010ff */
[----:B------:R-:W-:Y:S01]  /*9ec0*/  F2FP.BF16.F32.PACK_AB R9, R43, R42 ;  /* 0x0000002a2b09723e */ /* 0x000fe200000010ff */
[----:B------:R1:W-:Y:S01]  /*9ed0*/  STSM.16.M88.4 [R31], R4 ;  /* 0x000000041f007844 */ /* 0x0003e20000000200 */
[----:B------:R-:W-:Y:S02]  /*9ee0*/  F2FP.BF16.F32.PACK_AB R10, R45, R44 ;  /* 0x0000002c2d0a723e */ /* 0x000fe400000010ff */
[----:B------:R-:W-:-:S02]  /*9ef0*/  F2FP.BF16.F32.PACK_AB R11, R47, R46 ;  /* 0x0000002e2f0b723e */ /* 0x000fc400000010ff */
[----:B------:R-:W-:Y:S01]  /*9f00*/  MOV R27, R20 ;  /* 0x00000014001b7202 */ /* 0x000fe20000000f00 */
[----:B------:R-:W-:Y:S01]  /*9f10*/  IMAD.U32 R21, RZ, RZ, UR7 ;  /* 0x00000007ff157e24 */ /* 0x000fe2000f8e00ff */
[----:B------:R-:W-:Y:S01]  /*9f20*/  F2FP.BF16.F32.PACK_AB R12, R49, R48 ;  /* 0x00000030310c723e */ /* 0x000fe200000010ff */
[----:B------:R-:W-:Y:S01]  /*9f30*/  IMAD.U32 R20, RZ, RZ, UR6 ;  /* 0x00000006ff147e24 */ /* 0x000fe2000f8e00ff */
[----:B------:R-:W-:Y:S01]  /*9f40*/  F2FP.BF16.F32.PACK_AB R13, R51, R50 ;  /* 0x00000032330d723e */ /* 0x000fe200000010ff */
[----:B------:R-:W-:Y:S01]  /*9f50*/  IMAD.U32 R21, RZ, RZ, UR5 ;  /* 0x00000005ff157e24 */ /* 0x000fe2000f8e00ff */
[----:B------:R-:W-:Y:S01]  /*9f60*/  F2FP.BF16.F32.PACK_AB R14, R53, R52 ;  /* 0x00000034350e723e */ /* 0x000fe200000010ff */
[----:B------:R-:W-:Y:S01]  /*9f70*/  ULDC.64 UR6, c[0x0][0xb40] ;  /* 0x0002d00000067ab9 */ /* 0x000fe20000000a00 */
[----:B------:R-:W-:Y:S01]  /*9f80*/  F2FP.BF16.F32.PACK_AB R15, R55, R54 ;  /* 0x00000036370f723e */ /* 0x000fe200000010ff */
[----:B------:R-:W-:Y:S01]  /*9f90*/  IMAD.WIDE.U32 R20, R88, UR44, R20 ;  /* 0x0000002c58147c25 */ /* 0x000fe2000f8e0014 */
[----:B------:R-:W-:-:S02]  /*9fa0*/  F2FP.BF16.F32.PACK_AB R64, R65, R64 ;  /* 0x000000404140723e */ /* 0x000fc400000010ff */
[----:B-1----:R-:W-:Y:S02]  /*9fb0*/  F2FP.BF16.F32.PACK_AB R4, R33, R32 ;  /* 0x000000202104723e */ /* 0x002fe400000010ff */
[----:B------:R-:W-:Y:S02]  /*9fc0*/  F2FP.BF16.F32.PACK_AB R5, R35, R34 ;  /* 0x000000222305723e */ /* 0x000fe400000010ff */
[----:B------:R-:W-:Y:S02]  /*9fd0*/  F2FP.BF16.F32.PACK_AB R6, R37, R36 ;  /* 0x000000242506723e */ /* 0x000fe400000010ff */
[----:B------:R-:W-:Y:S02]  /*9fe0*/  F2FP.BF16.F32.PACK_AB R7, R39, R38 ;  /* 0x000000262707723e */ /* 0x000fe400000010ff */
[----:B------:R-:W-:Y:S02]  /*9ff0*/  F2FP.BF16.F32.PACK_AB R65, R67, R66 ;  /* 0x000000424341723e */ /* 0x000fe400000010ff */
[----:B------:R-:W-:Y:S01]  /*a000*/  F2FP.BF16.F32.PACK_AB R72, R73, R72 ;  /* 0x000000484948723e */ /* 0x000fe200000010ff */
[----:B------:R1:W-:Y:S01]  /*a010*/  STSM.16.M88.4 [R29], R4 ;  /* 0x000000041d007844 */ /* 0x0003e20000000200 */
[----:B------:R-:W-:-:S02]  /*a020*/  F2FP.BF16.F32.PACK_AB R66, R69, R68 ;  /* 0x000000444542723e */ /* 0x000fc400000010ff */
[----:B------:R-:W-:Y:S01]  /*a030*/  F2FP.BF16.F32.PACK_AB R67, R71, R70 ;  /* 0x000000464743723e */ /* 0x000fe200000010ff */
[----:B------:R-:W-:Y:S01]  /*a040*/  STSM.16.M88.4 [R28], R8 ;  /* 0x000000081c007844 */ /* 0x000fe20000000200 */
[----:B------:R-:W-:Y:S02]  /*a050*/  F2FP.BF16.F32.PACK_AB R73, R75, R74 ;  /* 0x0000004a4b49723e */ /* 0x000fe400000010ff */
[----:B------:R-:W-:Y:S01]  /*a060*/  F2FP.BF16.F32.PACK_AB R80, R81, R80 ;  /* 0x000000505150723e */ /* 0x000fe200000010ff */
[----:B------:R-:W-:Y:S01]  /*a070*/  STSM.16.M88.4 [R27], R12 ;  /* 0x0000000c1b007844 */ /* 0x000fe20000000200 */
[----:B------:R-:W-:Y:S02]  /*a080*/  F2FP.BF16.F32.PACK_AB R74, R77, R76 ;  /* 0x0000004c4d4a723e */ /* 0x000fe400000010ff */
        /* <DEDUP_REMOVED lines=8> */
[----:B------:R-:W-:Y:S01]  /*a110*/  SHF.R.S32.HI R29, RZ, 0x1f, R91 ;  /* 0x0000001fff1d7819 */ /* 0x000fe2000001145b */
[----:B------:R1:W-:Y:S01]  /*a120*/  STSM.16.M88.4 [R26], R4 ;  /* 0x000000041a007844 */ /* 0x0003e20000000200 */
[C---:B------:R-:W-:Y:S02]  /*a130*/  IADD3 R20, P2, R91.reuse, R20, RZ ;  /* 0x000000145b147210 */ /* 0x040fe40007f5e0ff */
[----:B------:R-:W-:Y:S01]  /*a140*/  ISETP.GE.OR P0, PT, R91, UR10, P0 ;  /* 0x0000000a5b007c0c */ /* 0x000fe20008706670 */
[----:B------:R-:W-:Y:S01]  /*a150*/  STSM.16.M88.4 [R25], R64 ;  /* 0x0000004019007844 */ /* 0x000fe20000000200 */
[----:B------:R-:W-:-:S03]  /*a160*/  IADD3.X R29, R29, R21, R30, P2, !PT ;  /* 0x000000151d1d7210 */ /* 0x000fc600017fe41e */
[----:B------:R-:W-:Y:S04]  /*a170*/  STSM.16.M88.4 [R24], R72 ;  /* 0x0000004818007844 */ /* 0x000fe80000000200 */
[----:B------:R-:W-:Y:S01]  /*a180*/  STSM.16.M88.4 [R0], R80 ;  /* 0x0000005000007844 */ /* 0x000fe20000000200 */
        /* <DEDUP_REMOVED lines=8> */
[----:B------:R-:W1:Y:S03]  /*a210*/  SHFL.IDX PT, R6, R189, RZ, 0x1f ;  /* 0x00001fffbd067589 */ /* 0x000e6600000e0000 */
[----:B------:R-:W-:-:S05]  /*a220*/  LEA.HI.X R5, R20, UR7, R29, 0x2, P2 ;  /* 0x0000000714057c11 */ /* 0x000fca00090f141d */
[----:B------:R2:W-:Y:S04]  /*a230*/  @!P1 STG.E desc[UR60][R4.64+0x20], R2 ;  /* 0x0000200204009986 */ /* 0x0005e8000c10193c */
        /* <DEDUP_REMOVED lines=24> */
.L_x_1900:
[----:B------:R-:W-:Y:S05]  /*a3c0*/  BSYNC B0 ;  /* 0x0000000000007941 */ /* 0x000fea0003800000 */
.L_x_1899:
[----:B------:R-:W-:Y:S05]  /*a3d0*/  BRA `(.L_x_1898) ;  /* 0x00000008001c7947 */ /* 0x000fea0003800000 */
.L_x_1897:
        /* <DEDUP_REMOVED lines=10> */
[----:B------:R-:W-:Y:S01]  /*a480*/  IMAD.U32 R2, RZ, RZ, UR42 ;  /* 0x0000002aff027e24 */ /* 0x000fe2000f8e00ff */
[----:B------:R-:W-:-:S04]  /*a490*/  ULDC UR5, c[0x0][0xa88] ;  /* 0x0002a20000057ab9 */ /* 0x000fc80000000800 */
        /* <DEDUP_REMOVED lines=19> */
.L_x_1902:
[----:B------:R-:W-:Y:S05]  /*a5d0*/  BSYNC B0 ;  /* 0x0000000000007941 */ /* 0x000fea0003800000 */
.L_x_1901:
        /* <DEDUP_REMOVED lines=39> */
.L_x_1904:
[----:B------:R-:W-:Y:S05]  /*a850*/  BSYNC B0 ;  /* 0x0000000000007941 */ /* 0x000fea0003800000 */
.L_x_1903:
[----:B------:R-:W-:Y:S04]  /*a860*/  BSSY B0, `(.L_x_1905) ;  /* 0x0000014000007945 */ /* 0x000fe80003800000 */
[----:B------:R-:W-:Y:S05]  /*a870*/  @P4 BRA `(.L_x_1906) ;  /* 0x0000000000484947 */ /* 0x000fea0003800000 */
[----:B-1----:R-:W-:Y:S01]  /*a880*/  IADD3 R9, P2, R4, 0x20, RZ ;  /* 0x0000002004097810 */ /* 0x002fe20007f5e0ff */
[----:B------:R-:W-:Y:S01]  /*a890*/  ULDC.64 UR6, c[0x0][0xad8] ;  /* 0x0002b60000067ab9 */ /* 0x000fe20000000a00 */
[----:B------:R-:W-:Y:S01]  /*a8a0*/  MOV R2, R6 ;  /* 0x0000000600027202 */ /* 0x000fe20000000f00 */
[----:B------:R-:W-:Y:S01]  /*a8b0*/  IMAD.MOV.U32 R3, RZ, RZ, R11 ;  /* 0x000000ffff037224 */ /* 0x000fe200078e000b */
[----:B------:R-:W-:Y:S01]  /*a8c0*/  ULDC UR5, c[0x0][0xa8c] ;  /* 0x0002a30000057ab9 */ /* 0x000fe20000000800 */
[----:B------:R-:W-:Y:S01]  /*a8d0*/  IMAD.X R0, RZ, RZ, R5, P2 ;  /* 0x000000ffff007224 */ /* 0x000fe200010e0605 */
[C---:B------:R-:W-:Y:S01]  /*a8e0*/  ISETP.GE.AND P3, PT, R18.reuse, UR5, PT ;  /* 0x0000000512007c0c */ /* 0x040fe2000bf66270 */
[----:B------:R-:W-:Y:S02]  /*a8f0*/  VIADD R8, R18, 0x40 ;  /* 0x0000004012087836 */ /* 0x000fe40000000000 */
[----:B------:R-:W-:Y:S02]  /*a900*/  IMAD R0, R0, UR6, RZ ;  /* 0x0000000600007c24 */ /* 0x000fe4000f8e02ff */
        /* <DEDUP_REMOVED lines=9> */
.L_x_1906:
[----:B------:R-:W-:Y:S05]  /*a9a0*/  BSYNC B0 ;  /* 0x0000000000007941 */ /* 0x000fea0003800000 */
.L_x_1905:
        /* <DEDUP_REMOVED lines=20> */
.L_x_1908:
[----:B------:R-:W-:Y:S05]  /*aaf0*/  BSYNC B0 ;  /* 0x0000000000007941 */ /* 0x000fea0003800000 */
.L_x_1907:
        /* <DEDUP_REMOVED lines=20> */
.L_x_1909:
[----:B------:R-:W-:Y:S05]  /*ac40*/  BSYNC B0 ;  /* 0x0000000000007941 */ /* 0x000fea0003800000 */
.L_x_1898:
[----:B------:R-:W5:Y:S02]  /*ac50*/  LDC R0, c[0x0][0xda8] ;  /* 0x00036a00ff007b82 */ /* 0x000f640000000800 */
[----:B-----5:R-:W-:-:S13]  /*ac60*/  ISETP.LE.AND P0, PT, R0, UR4, PT ;  /* 0x0000000400007c0c */ /* 0x020fda000bf03270 */
[----:B------:R-:W-:Y:S05]  /*ac70*/  @!P0 BRA `(.L_x_1910) ;  /* 0xffffff60005c8947 */ /* 0x000fea000383ffff */
[----:B------:R-:W-:Y:S05]  /*ac80*/  EXIT ;  /* 0x000000000000794d */ /* 0x000fea0003800000 */
.L_x_1862:
        /* <DEDUP_REMOVED lines=8> */
[----:B------:R-:W-:Y:S02]  /*ad10*/  IMAD.MOV.U32 R17, RZ, RZ, 0x1 ;  /* 0x00000001ff117424 */ /* 0x000fe400078e00ff */
[----:B------:R-:W-:-:S04]  /*ad20*/  IMAD.MOV.U32 R16, RZ, RZ, RZ ;  /* 0x000000ffff107224 */ /* 0x000fc800078e00ff */
[----:B------:R-:W1:Y:S02]  /*ad30*/  LDC R0, c[0x0][0xda8] ;  /* 0x00036a00ff007b82 */ /* 0x000e640000000800 */
[----:B-1----:R-:W-:-:S13]  /*ad40*/  ISETP.LE.AND P0, PT, R0, UR4, PT ;  /* 0x0000000400007c0c */ /* 0x002fda000bf03270 */
[----:B------:R-:W-:Y:S05]  /*ad50*/  @P0 BRA `(.L_x_1911) ;  /* 0x0000002800d00947 */ /* 0x000fea0003800000 */
[----:B------:R-:W1:Y:S01]  /*ad60*/  S2R R2, SR_TID.X ;  /* 0x0000000000027919 */ /* 0x000e620000002100 */
[----:B------:R-:W-:Y:S01]  /*ad70*/  IMAD.U32 R18, RZ, RZ, UR4 ;  /* 0x00000004ff127e24 */ /* 0x000fe2000f8e00ff */
[----:B------:R-:W-:Y:S01]  /*ad80*/  ULDC UR48, c[0x0][0xc] ;  /* 0x0000030000307ab9 */ /* 0x000fe20000000800 */
[----:B------:R-:W-:Y:S01]  /*ad90*/  IMAD.MOV.U32 R16, RZ, RZ, RZ ;  /* 0x000000ffff107224 */ /* 0x000fe200078e00ff */
[----:B------:R-:W-:Y:S01]  /*ada0*/  ULDC.64 UR44, c[0x0][0x198] ;  /* 0x00006600002c7ab9 */ /* 0x000fe20000000a00 */
[----:B------:R-:W-:Y:S01]  /*adb0*/  IMAD.MOV.U32 R17, RZ, RZ, 0x1 ;  /* 0x00000001ff117424 */ /* 0x000fe200078e00ff */
[----:B------:R-:W-:Y:S01]  /*adc0*/  UMOV UR47, URZ ;  /* 0x0000003f002f7c82 */ /* 0x000fe20008000000 */
[----:B-1----:R-:W-:-:S07]  /*add0*/  LOP3.LUT R19, R2, 0x1f, RZ, 0xc0, !PT ;  /* 0x0000001f02137812 */ /* 0x002fce00078ec0ff */
.L_x_1959:
        /* <DEDUP_REMOVED lines=21> */
.L_x_1912:
[----:B------:R-:W-:Y:S01]  /*af30*/  ULDC UR9, c[0x0][0xdc4] ;  /* 0x0003710000097ab9 */ /* 0x000fe20000000800 */
[----:B------:R-:W-:Y:S01]  /*af40*/  UMOV UR7, UR8 ;  /* 0x0000000800077c82 */ /* 0x000fe20008000000 */
[----:B------:R-:W-:-:S11]  /*af50*/  UISETP.NE.AND UP0, UPT, UR9, 0x1, UPT ;  /* 0x000000010900788c */ /* 0x000fd6000bf05270 */
[----:B------:R-:W-:Y:S02]  /*af60*/  @UP0 ULDC.64 UR10, c[0x0][0xdc8] ;  /* 0x00037200000a0ab9 */ /* 0x000fe40000000a00 */
[----:B------:R-:W-:-:S04]  /*af70*/  UIMAD.WIDE.U32 UR4, UR8, UR10, URZ ;  /* 0x0000000a080472a5 */ /* 0x000fc8000f8e003f */
[----:B------:R-:W-:-:S04]  /*af80*/  @UP0 USHF.R.U32.HI UR7, URZ, UR11, UR5 ;  /* 0x0000000b3f070299 */ /* 0x000fc80008011605 */
[----:B------:R-:W-:-:S12]  /*af90*/  UIMAD UR4, UR7, UR9, URZ ;  /* 0x00000009070472a4 */ /* 0x000fd8000f8e023f */
.L_x_1913:
[----:B------:R-:W-:Y:S01]  /*afa0*/  ULOP3.LUT UR5, URZ, UR7, URZ, 0x33, !UPT ;  /* 0x000000073f057292 */ /* 0x000fe2000f8e333f */
[----:B------:R-:W-:Y:S01]  /*afb0*/  BSSY B6, `(.L_x_1914) ;  /* 0x000027f000067945 */ /* 0x000fe20003800000 */
[----:B------:R-:W-:Y:S01]  /*afc0*/  ULDC.64 UR10, c[0x0][0x3f8] ;  /* 0x0000fe00000a7ab9 */ /* 0x000fe20000000a00 */
[----:B------:R-:W-:Y:S01]  /*afd0*/  ULDC UR7, c[0x0][0xdac] ;  /* 0x00036b0000077ab9 */ /* 0x000fe20000000800 */
[----:B------:R-:W-:Y:S02]  /*afe0*/  UISETP.NE.U32.AND UP0, UPT, UR10, URZ, UPT ;  /* 0x0000003f0a00728c */ /* 0x000fe4000bf05070 */
[----:B------:R-:W-:Y:S02]  /*aff0*/  UIADD3 UR5, UR5, UR7, URZ ;  /* 0x0000000705057290 */ /* 0x000fe4000fffe03f */
[----:B------:R-:W-:Y:S02]  /*b000*/  UISETP.NE.AND.EX UP0, UPT, UR11, URZ, UPT, UP0 ;  /* 0x0000003f0b00728c */ /* 0x000fe4000bf05300 */
[----:B------:R-:W-:Y:S01]  /*b010*/  USHF.L.U32 UR41, UR5, 0x7, URZ ;  /* 0x0000000705297899 */ /* 0x000fe2000800063f */
[----:B------:R-:W-:Y:S01]  /*b020*/  ULDC UR7, c[0x0][0x404] ;  /* 0x0001010000077ab9 */ /* 0x000fe20000000800 */
[----:B------:R-:W-:Y:S01]  /*b030*/  ULDC UR10, c[0x0][0x288] ;  /* 0x0000a200000a7ab9 */ /* 0x000fe20000000800 */
[----:B------:R-:W-:-:S02]  /*b040*/  USEL UR7, UR7, 0x1, UP0 ;  /* 0x0000000107077887 */ /* 0x000fc40008000000 */
[----:B------:R-:W-:Y:S01]  /*b050*/  UIADD3 UR5, UR41, 0xff, -UR10 ;  /* 0x000000ff29057890 */ /* 0x000fe2000fffe80a */
[----:B------:R-:W-:Y:S02]  /*b060*/  ULDC UR9, c[0x0][0xdb8] ;  /* 0x00036e0000097ab9 */ /* 0x000fe40000000800 */
[----:B------:R-:W-:Y:S01]  /*b070*/  ULDC UR10, c[0x0][0x2e0] ;  /* 0x0000b800000a7ab9 */ /* 0x000fe20000000800 */
[----:B------:R-:W-:Y:S02]  /*b080*/  UISETP.NE.AND UP1, UPT, UR9, 0x1, UPT ;  /* 0x000000010900788c */ /* 0x000fe4000bf25270 */
[----:B------:R-:W-:Y:S02]  /*b090*/  UIMAD UR11, UR7, UR10, 0x7f ;  /* 0x0000007f070b74a4 */ /* 0x000fe4000f8e020a */
[----:B------:R-:W-:Y:S02]  /*b0a0*/  UIMAD UR5, UR7, UR10, UR5 ;  /* 0x0000000a070572a4 */ /* 0x000fe4000f8e0205 */
[----:B------:R-:W-:-:S02]  /*b0b0*/  USHF.R.S32.HI UR10, URZ, 0x1f, UR11 ;  /* 0x0000001f3f0a7899 */ /* 0x000fc4000801140b */
[----:B------:R-:W-:Y:S02]  /*b0c0*/  USHF.R.S32.HI UR7, URZ, 0x1f, UR5 ;  /* 0x0000001f3f077899 */ /* 0x000fe40008011405 */
[----:B------:R-:W-:Y:S02]  /*b0d0*/  ULEA.HI UR10, UR10, UR11, URZ, 0x7 ;  /* 0x0000000b0a0a7291 */ /* 0x000fe4000f8f383f */
[----:B------:R-:W-:Y:S02]  /*b0e0*/  ULEA.HI UR7, UR7, UR5, URZ, 0x7 ;  /* 0x0000000507077291 */ /* 0x000fe4000f8f383f */
[----:B------:R-:W-:Y:S02]  /*b0f0*/  USHF.R.S32.HI UR10, URZ, 0x7, UR10 ;  /* 0x000000073f0a7899 */ /* 0x000fe4000801140a */
[----:B------:R-:W-:Y:S02]  /*b100*/  USHF.R.S32.HI UR7, URZ, 0x7, UR7 ;  /* 0x000000073f077899 */ /* 0x000fe40008011407 */
[----:B------:R-:W-:-:S02]  /*b110*/  UIADD3 UR4, UR8, -UR4, URZ ;  /* 0x8000000408047290 */ /* 0x000fc4000fffe03f */
[----:B------:R-:W-:Y:S01]  /*b120*/  UISETP.LT.AND UP0, UPT, UR10, UR7, UPT ;  /* 0x000000070a00728c */ /* 0x000fe2000bf01270 */
[----:B------:R-:W-:-:S03]  /*b130*/  ULDC UR8, c[0x0][0xdc4] ;  /* 0x0003710000087ab9 */ /* 0x000fc60000000800 */
[----:B------:R-:W-:Y:S02]  /*b140*/  USEL UR39, UR10, UR7, UP0 ;  /* 0x000000070a277287 */ /* 0x000fe40008000000 */
[----:B------:R-:W-:-:S03]  /*b150*/  UIMAD UR6, UR6, UR8, UR4 ;  /* 0x00000008060672a4 */ /* 0x000fc6000f8e0204 */
[----:B------:R-:W-:Y:S01]  /*b160*/  @UP1 ULDC UR4, c[0x0][0xdbc] ;  /* 0x00036f0000041ab9 */ /* 0x000fe20000000800 */
[----:B------:R-:W-:Y:S01]  /*b170*/  ISETP.LT.AND P0, PT, RZ, UR39, PT ;  /* 0x00000027ff007c0c */ /* 0x000fe2000bf01270 */
[----:B------:R-:W-:Y:S01]  /*b180*/  UIMAD.WIDE.U32 UR4, UR6, UR4, URZ ;  /* 0x00000004060472a5 */ /* 0x000fe2000f8e003f */
[----:B------:R-:W-:Y:S01]  /*b190*/  @UP1 ULDC UR8, c[0x0][0xdc0] ;  /* 0x0003700000081ab9 */ /* 0x000fe20000000800 */
[----:B------:R-:W-:Y:S02]  /*b1a0*/  UMOV UR43, UR6 ;  /* 0x00000006002b7c82 */ /* 0x000fe40008000000 */
[----:B------:R-:W-:-:S04]  /*b1b0*/  @UP1 USHF.R.U32.HI UR43, URZ, UR8, UR5 ;  /* 0x000000083f2b1299 */ /* 0x000fc80008011605 */
[----:B------:R-:W-:-:S04]  /*b1c0*/  UIADD3 UR42, -UR43, URZ, URZ ;  /* 0x0000003f2b2a7290 */ /* 0x000fc8000fffe13f */
[----:B------:R-:W-:Y:S01]  /*b1d0*/  UIMAD UR42, UR9, UR42, UR6 ;  /* 0x0000002a092a72a4 */ /* 0x000fe2000f8e0206 */
[----:B------:R-:W-:Y:S11]  /*b1e0*/  @P0 BRA `(.L_x_1915) ;  /* 0x0000000000400947 */ /* 0x000ff60003800000 */
[----:B------:R-:W-:Y:S01]  /*b1f0*/  ISETP.NE.AND P0, PT, R19, RZ, PT ;  /* 0x000000ff1300720c */ /* 0x000fe20003f05270 */
[----:B------:R-:W-:-:S12]  /*b200*/  IMAD.MOV.U32 R13, RZ, RZ, R18 ;  /* 0x000000ffff0d7224 */ /* 0x000fd800078e0012 */
        /* <DEDUP_REMOVED lines=14> */
.L_x_1915:
        /* <DEDUP_REMOVED lines=23> */
.L_x_1917:
        /* <DEDUP_REMOVED lines=20> */
.L_x_1919:
[----:B------:R-:W-:Y:S01]  /*b5a0*/  MOV R2, 0x0 ;  /* 0x0000000000027802 */ /* 0x000fe20000000f00 */
[----:B------:R-:W-:Y:S01]  /*b5b0*/  ULDC.64 UR6, c[0x4][0x108] ;  /* 0x0100420000067ab9 */ /* 0x000fe20000000a00 */
[----:B------:R-:W-:Y:S01]  /*b5c0*/  ULDC.64 UR8, c[0x4][0x110] ;  /* 0x0100440000087ab9 */ /* 0x000fe20000000a00 */
[----:B------:R-:W-:Y:S01]  /*b5d0*/  ULDC.64 UR4, c[0x4][0x70] ;  /* 0x01001c0000047ab9 */ /* 0x000fe20000000a00 */
[----:B------:R-:W-:Y:S01]  /*b5e0*/  IMAD.U32 R4, RZ, RZ, UR6 ;  /* 0x00000006ff047e24 */ /* 0x000fe2000f8e00ff */
[----:B------:R-:W-:Y:S01]  /*b5f0*/  MOV R10, UR4 ;  /* 0x00000004000a7c02 */ /* 0x000fe20008000f00 */
[----:B------:R-:W1:Y:S01]  /*b600*/  LDC.64 R2, c[0x4][R2] ;  /* 0x0100000002027b82 */ /* 0x000e620000000a00 */
        /* <DEDUP_REMOVED lines=9> */
.L_x_1918:
[----:B------:R-:W-:Y:S01]  /*b6a0*/  ULDC.64 UR4, c[0x0][0x9f8] ;  /* 0x00027e0000047ab9 */ /* 0x000fe20000000a00 */
[----:B------:R-:W-:Y:S01]  /*b6b0*/  IMAD.U32 R5, RZ, RZ, UR43 ;  /* 0x0000002bff057e24 */ /* 0x000fe2000f8e00ff */
[----:B------:R-:W-:Y:S01]  /*b6c0*/  ISETP.NE.U32.AND P0, PT, RZ, UR4, PT ;  /* 0x00000004ff007c0c */ /* 0x000fe2000bf05070 */
[----:B------:R-:W-:Y:S01]  /*b6d0*/  IMAD.U32 R0, RZ, RZ, UR43 ;  /* 0x0000002bff007e24 */ /* 0x000fe2000f8e00ff */
[----:B------:R-:W1:Y:S02]  /*b6e0*/  LDC R4, c[0x0][0x428] ;  /* 0x00010a00ff047b82 */ /* 0x000e640000000800 */
[----:B------:R-:W-:-:S13]  /*b6f0*/  ISETP.NE.AND.EX P0, PT, RZ, UR5, PT, P0 ;  /* 0x00000005ff007c0c */ /* 0x000fda000bf05300 */
[----:B------:R-:W2:Y:S02]  /*b700*/  @P0 LDC.64 R2, c[0x0][0x9f8] ;  /* 0x00027e00ff020b82 */ /* 0x000ea40000000a00 */
[----:B--2---:R-:W-:-:S05]  /*b710*/  @P0 IMAD.WIDE R2, R5, 0x4, R2 ;  /* 0x0000000405020825 */ /* 0x004fca00078e0202 */
[----:B------:R2:W3:Y:S01]  /*b720*/  @P0 LDG.E R0, desc[UR60][R2.64] ;  /* 0x0000003c02000981 */ /* 0x0004e2000c1e1900 */
[----:B-1----:R-:W-:Y:S01]  /*b730*/  ISETP.NE.AND P0, PT, R4, 0x1, PT ;  /* 0x000000010400780c */ /* 0x002fe20003f05270 */
[----:B------:R-:W-:Y:S01]  /*b740*/  IMAD.U32 R4, RZ, RZ, UR42 ;  /* 0x0000002aff047e24 */ /* 0x000fe2000f8e00ff */
[----:B------:R-:W-:Y:S01]  /*b750*/  ISETP.NE.AND P1, PT, R19, RZ, PT ;  /* 0x000000ff1300720c */ /* 0x000fe20003f25270 */
[----:B------:R-:W-:Y:S01]  /*b760*/  UMOV UR40, URZ ;  /* 0x0000003f00287c82 */ /* 0x000fe20008000000 */
[----:B------:R-:W-:Y:S01]  /*b770*/  UMOV UR8, 0x40 ;  /* 0x0000004000087882 */ /* 0x000fe20000000000 */
[----:B------:R-:W-:Y:S01]  /*b780*/  UMOV UR9, UR41 ;  /* 0x0000002900097c82 */ /* 0x000fe20008000000 */
[----:B------:R-:W-:Y:S01]  /*b790*/  UMOV UR10, UR42 ;  /* 0x0000002a000a7c82 */ /* 0x000fe20008000000 */
[----:B------:R-:W-:Y:S01]  /*b7a0*/  UMOV UR11, UR43 ;  /* 0x0000002b000b7c82 */ /* 0x000fe20008000000 */
[----:B------:R-:W-:Y:S01]  /*b7b0*/  UMOV UR12, 0x80 ;  /* 0x00000080000c7882 */ /* 0x000fe20000000000 */
[----:B--2---:R-:W1:Y:S01]  /*b7c0*/  LDC.64 R2, c[0x0][0x3f8] ;  /* 0x0000fe00ff027b82 */ /* 0x004e620000000a00 */
[----:B------:R-:W-:Y:S01]  /*b7d0*/  UMOV UR13, UR41 ;  /* 0x00000029000d7c82 */ /* 0x000fe20008000000 */
[----:B------:R-:W-:Y:S01]  /*b7e0*/  UMOV UR14, UR42 ;  /* 0x0000002a000e7c82 */ /* 0x000fe20008000000 */
[----:B------:R-:W-:Y:S01]  /*b7f0*/  UMOV UR15, UR43 ;  /* 0x0000002b000f7c82 */ /* 0x000fe20008000000 */
[----:B------:R-:W-:-:S02]  /*b800*/  UMOV UR6, 0xffffffff ;  /* 0xffffffff00067882 */ /* 0x000fc40000000000 */
[----:B------:R-:W-:Y:S02]  /*b810*/  VOTEU.ALL UP1, P1 ;  /* 0x00000000003f7886 */ /* 0x000fe40000820000 */
[----:B------:R-:W2:Y:S03]  /*b820*/  @P0 LDC R5, c[0x0][0x42c] ;  /* 0x00010b00ff050b82 */ /* 0x000ea60000000800 */
[----:B------:R-:W-:-:S04]  /*b830*/  @!UP1 UIADD3 UR4, UP0, UR44, 0x270, URZ ;  /* 0x000002702c049890 */ /* 0x000fc8000ff1e03f */
[----:B------:R-:W-:Y:S01]  /*b840*/  @!UP1 UIADD3.X UR5, URZ, UR45, URZ, UP0, !UPT ;  /* 0x0000002d3f059290 */ /* 0x000fe200087fe43f */
[----:B------:R-:W4:Y:S08]  /*b850*/  @P0 LDC R6, c[0x0][0x430] ;  /* 0x00010c00ff060b82 */ /* 0x000f300000000800 */
[----:B------:R1:W-:Y:S01]  /*b860*/  @!UP1 UTMAPF.L2.4D [UR40], [UR4] ;  /* 0x00000028040095b8 */ /* 0x0003e20008018000 */
[----:B--2---:R-:W-:Y:S01]  /*b870*/  @P0 IMAD.HI.U32 R5, R5, UR42, RZ ;  /* 0x0000002a05050c27 */ /* 0x004fe2000f8e00ff */
[----:B------:R2:W-:Y:S04]  /*b880*/  @!UP1 UTMAPF.L2.4D [UR8], [UR4] ;  /* 0x00000008040095b8 */ /* 0x0005e80008018000 */
[----:B----4-:R-:W-:Y:S01]  /*b890*/  @P0 SHF.R.U32.HI R4, RZ, R6, R5 ;  /* 0x00000006ff040219 */ /* 0x010fe20000011605 */
[----:B------:R-:W-:Y:S01]  /*b8a0*/  IMAD.U32 R5, RZ, RZ, UR39 ;  /* 0x00000027ff057e24 */ /* 0x000fe2000f8e00ff */
[----:B-1----:R-:W-:Y:S01]  /*b8b0*/  ISETP.NE.U32.AND P0, PT, R2, RZ, PT ;  /* 0x000000ff0200720c */ /* 0x002fe20003f05070 */
[----:B------:R2:W-:Y:S02]  /*b8c0*/  @!UP1 UTMAPF.L2.4D [UR12], [UR4] ;  /* 0x0000000c040095b8 */ /* 0x0005e40008018000 */
[----:B------:R-:W-:Y:S01]  /*b8d0*/  VIADD R5, R5, 0xffffffff ;  /* 0xffffffff05057836 */ /* 0x000fe20000000000 */
[----:B------:R-:W-:-:S04]  /*b8e0*/  ISETP.NE.AND.EX P0, PT, R3, RZ, PT, P0 ;  /* 0x000000ff0300720c */ /* 0x000fc80003f05300 */
[----:B---3--:R-:W-:Y:S01]  /*b8f0*/  SEL R6, R0, RZ, !P0 ;  /* 0x000000ff00067207 */ /* 0x008fe20004000000 */
[----:B--2---:R-:W-:Y:S08]  /*b900*/  BRA.DIV UR6, `(.L_x_1920) ;  /* 0x0000002606607947 */ /* 0x004ff0000b800000 */
.L_x_1971:
[----:B------:R-:W-:Y:S01]  /*b910*/  UMOV UR4, 0xffffffff ;  /* 0xffffffff00047882 */ /* 0x000fe20000000000 */
[----:B------:R-:W-:Y:S02]  /*b920*/  SHF.R.S32.HI R12, RZ, 0x1f, R0 ;  /* 0x0000001fff0c7819 */ /* 0x000fe40000011400 */
[----:B------:R-:W-:Y:S05]  /*b930*/  BRA.DIV UR4, `(.L_x_1921) ;  /* 0x0000002604807947 */ /* 0x000fea000b800000 */
[----:B------:R-:W-:-:S13]  /*b940*/  ELECT P6, URZ, PT ;  /* 0x00000000003f782f */ /* 0x000fda00038c0000 */
.L_x_1974:
        /* <DEDUP_REMOVED lines=21> */
.L_x_1923:
[----:B------:R-:W2:Y:S01]  /*baa0*/  S2R R7, SR_TID.X ;  /* 0x0000000000077919 */ /* 0x000ea20000002100 */
[----:B-1----:R-:W-:Y:S02]  /*bab0*/  LEA R8, R16, UR38, 0x3 ;  /* 0x0000002610087c11 */ /* 0x002fe4000f8e18ff */
[----:B--2---:R-:W-:Y:S02]  /*bac0*/  LOP3.LUT R9, R7, 0x7f, RZ, 0xc0, !PT ;  /* 0x0000007f07097812 */ /* 0x004fe400078ec0ff */
[----:B------:R-:W-:Y:S02]  /*bad0*/  SHF.L.U32 R7, R17, 0x1f, RZ ;  /* 0x0000001f11077819 */ /* 0x000fe400000006ff */
[----:B------:R-:W-:Y:S02]  /*bae0*/  ISETP.NE.AND P3, PT, R9, RZ, PT ;  /* 0x000000ff0900720c */ /* 0x000fe40003f65270 */
[----:B------:R-:W1:Y:S02]  /*baf0*/  SYNCS.PHASECHK.TRANS64.TRYWAIT P2, [R8+URZ+0x34840], R7 ;  /* 0x03484007080075a7 */ /* 0x000e64000804017f */
[----:B-1----:R-:W-:Y:S09]  /*bb00*/  @!P2 BRA `(.L_x_1924) ;  /* 0x00000024002ca947 */ /* 0x002ff20003800000 */
.L_x_1975:
[----:B------:R-:W-:Y:S05]  /*bb10*/  @P3 BRA `(.L_x_1925) ;  /* 0x0000000000143947 */ /* 0x000fea0003800000 */
[----:B------:R-:W-:Y:S01]  /*bb20*/  ISETP.NE.AND P2, PT, R19, RZ, PT ;  /* 0x000000ff1300720c */ /* 0x000fe20003f45270 */
[----:B-1----:R-:W-:-:S04]  /*bb30*/  IMAD.MOV.U32 R7, RZ, RZ, 0xc000 ;  /* 0x0000c000ff077424 */ /* 0x002fc800078e00ff */
[----:B------:R2:W-:Y:S08]  /*bb40*/  SYNCS.ARRIVE.TRANS64 RZ, [R8+URZ+0x34830], R7 ;  /* 0x0348300708ff79a7 */ /* 0x0005f0000800003f */
[----:B------:R-:W-:Y:S05]  /*bb50*/  @!P2 BRA `(.L_x_1925) ;  /* 0x000000000004a947 */ /* 0x000fea0003800000 */
[----:B------:R-:W-:Y:S01]  /*bb60*/  BPT.TRAP 0x1 ;  /* 0x000000040000795c */ /* 0x000fe20000300000 */
.L_x_1925:
        /* <DEDUP_REMOVED lines=13> */
[----:B------:R-:W-:Y:S02]  /*bc40*/  USHF.L.U32 UR11, UR11, 0x7, URZ ;  /* 0x000000070b0b7899 */ /* 0x000fe4000800063f */
[----:B------:R-:W-:Y:S02]  /*bc50*/  UIADD3 UR14, UR8, 0x1c400, URZ ;  /* 0x0001c400080e7890 */ /* 0x000fe4000fffe03f */
[----:B------:R-:W-:Y:S02]  /*bc60*/  UIADD3 UR15, UR8, 0x20400, URZ ;  /* 0x00020400080f7890 */ /* 0x000fe4000fffe03f */
[----:B------:R-:W-:-:S03]  /*bc70*/  UIADD3 UR17, UR8, 0x24400, URZ ;  /* 0x0002440008117890 */ /* 0x000fc6000fffe03f */
[----:B------:R-:W-:Y:S01]  /*bc80*/  UMOV UR8, UR14 ;  /* 0x0000000e00087c82 */ /* 0x000fe20008000000 */
[----:B------:R-:W-:Y:S01]  /*bc90*/  UMOV UR14, 0x80 ;  /* 0x00000080000e7882 */ /* 0x000fe20000000000 */
[----:B------:R3:W-:Y:S02]  /*bca0*/  UTMALDG.4D [UR8], [UR4], desc[UR6] ;  /* 0x00000608040075b4 */ /* 0x0007e40008019000 */
[----:B---3--:R-:W-:Y:S01]  /*bcb0*/  UMOV UR8, UR15 ;  /* 0x0000000f00087c82 */ /* 0x008fe20008000000 */
[----:B------:R-:W-:Y:S02]  /*bcc0*/  UMOV UR10, UR16 ;  /* 0x00000010000a7c82 */ /* 0x000fe40008000000 */
[----:B------:R3:W-:Y:S02]  /*bcd0*/  UTMALDG.4D [UR8], [UR4], desc[UR6] ;  /* 0x00000608040075b4 */ /* 0x0007e40008019000 */
[----:B---3--:R-:W-:Y:S01]  /*bce0*/  UMOV UR8, UR17 ;  /* 0x0000001100087c82 */ /* 0x008fe20008000000 */
[----:B------:R-:W-:-:S02]  /*bcf0*/  UMOV UR10, UR14 ;  /* 0x0000000e000a7c82 */ /* 0x000fc40008000000 */
[----:B------:R3:W-:Y:S02]  /*bd00*/  UTMALDG.4D [UR8], [UR4], desc[UR6] ;  /* 0x00000608040075b4 */ /* 0x0007e40008019000 */
[----:B---3--:R-:W-:Y:S01]  /*bd10*/  NOP ;  /* 0x0000000000007918 */ /* 0x008fe20000000000 */
.L_x_1922:
        /* <DEDUP_REMOVED lines=9> */
[----:B-12---:R-:W-:Y:S01]  /*bdb0*/  @P2 IMAD.MOV.U32 R7, RZ, RZ, 0xc000 ;  /* 0x0000c000ff072424 */ /* 0x006fe200078e00ff */
        /* <DEDUP_REMOVED lines=28> */
.L_x_1976:
[----:B------:R-:W-:-:S06]  /*bf80*/  UISETP.GE.AND UP0, UPT, UR39, 0x2, UPT ;  /* 0x000000022700788c */ /* 0x000fcc000bf06270 */
[----:B------:R-:W-:-:S13]  /*bf90*/  PLOP3.LUT P2, PT, PT, PT, UP0, 0x80, 0x0 ;  /* 0x000000000000781c */ /* 0x000fda0003f4f008 */
[----:B------:R-:W-:Y:S05]  /*bfa0*/  @!P2 BRA `(.L_x_1927) ;  /* 0x000000140014a947 */ /* 0x000fea0003800000 */
[----:B------:R-:W-:Y:S02]  /*bfb0*/  ULOP3.LUT UR4, UR39, 0x1, URZ, 0xc0, !UPT ;  /* 0x0000000127047892 */ /* 0x000fe4000f8ec03f */
[----:B------:R-:W-:Y:S02]  /*bfc0*/  UIADD3 UR46, UR39, -0x2, URZ ;  /* 0xfffffffe272e7890 */ /* 0x000fe4000fffe03f */
[----:B------:R-:W-:Y:S01]  /*bfd0*/  UISETP.NE.U32.AND UP0, UPT, UR4, 0x1, UPT ;  /* 0x000000010400788c */ /* 0x000fe2000bf05070 */
[----:B------:R-:W-:-:S03]  /*bfe0*/  ULDC.64 UR36, c[0x0][0x408] ;  /* 0x0001020000247ab9 */ /* 0x000fc60000000a00 */
[----:B-1----:R-:W-:Y:S02]  /*bff0*/  IMAD.U32 R7, RZ, RZ, UR46 ;  /* 0x0000002eff077e24 */ /* 0x002fe4000f8e00ff */
[----:B------:R-:W-:-:S13]  /*c000*/  PLOP3.LUT P2, PT, PT, PT, UP0, 0x80, 0x0 ;  /* 0x000000000000781c */ /* 0x000fda0003f4f008 */
[----:B------:R-:W-:Y:S05]  /*c010*/  @!P2 BRA `(.L_x_1928) ;  /* 0x0000000400b4a947 */ /* 0x000fea0003800000 */
[----:B------:R-:W-:Y:S01]  /*c020*/  VIADD R7, R16, 0x1 ;  /* 0x0000000110077836 */ /* 0x000fe20000000000 */
[----:B------:R-:W-:Y:S04]  /*c030*/  BSSY B0, `(.L_x_1929) ;  /* 0x0000067000007945 */ /* 0x000fe80003800000 */
[----:B------:R-:W-:-:S04]  /*c040*/  ISETP.NE.AND P2, PT, R7, 0x2, PT ;  /* 0x000000020700780c */ /* 0x000fc80003f45270 */
[----:B------:R-:W-:Y:S02]  /*c050*/  SEL R10, RZ, 0x1, P2 ;  /* 0x00000001ff0a7807 */ /* 0x000fe40001000000 */
[----:B------:R-:W-:Y:S02]  /*c060*/  SEL R7, R7, RZ, P2 ;  /* 0x000000ff07077207 */ /* 0x000fe40001000000 */
[----:B------:R-:W-:Y:S01]  /*c070*/  LOP3.LUT R10, R17, R10, RZ, 0x3c, !PT ;  /* 0x0000000a110a7212 */ /* 0x000fe200078e3cff */
[----:B------:R-:W-:Y:S06]  /*c080*/  @!P6 BRA `(.L_x_1930) ;  /* 0x000000040084e947 */ /* 0x000fec0003800000 */
[----:B------:R-:W-:Y:S02]  /*c090*/  IMAD.MOV.U32 R9, RZ, RZ, R6 ;  /* 0x000000ffff097224 */ /* 0x000fe400078e0006 */
[----:B------:R-:W-:Y:S01]  /*c0a0*/  IMAD.U32 R8, RZ, RZ, UR46 ;  /* 0x0000002eff087e24 */ /* 0x000fe2000f8e00ff */
[----:B------:R-:W-:Y:S06]  /*c0b0*/  @!P0 BRA `(.L_x_1931) ;  /* 0x0000000000508947 */ /* 0x000fec0003800000 */
[----:B------:R-:W-:Y:S01]  /*c0c0*/  ULDC UR7, c[0x0][0x41c] ;  /* 0x0001070000077ab9 */ /* 0x000fe20000000800 */
[----:B------:R-:W-:Y:S01]  /*c0d0*/  UMOV UR6, UR46 ;  /* 0x0000002e00067c82 */ /* 0x000fe20008000000 */
[----:B------:R-:W-:-:S11]  /*c0e0*/  UISETP.NE.AND UP0, UPT, UR7, 0x1, UPT ;  /* 0x000000010700788c */ /* 0x000fd6000bf05270 */
[----:B------:R-:W-:Y:S02]  /*c0f0*/  @UP0 ULDC.64 UR8, c[0x0][0x420] ;  /* 0x0001080000080ab9 */ /* 0x000fe40000000a00 */
[----:B------:R-:W-:-:S04]  /*c100*/  UIMAD.WIDE.U32 UR4, UR46, UR8, URZ ;  /* 0x000000082e0472a5 */ /* 0x000fc8000f8e003f */
[----:B------:R-:W-:-:S03]  /*c110*/  @UP0 USHF.R.U32.HI UR6, URZ, UR9, UR5 ;  /* 0x000000093f060299 */ /* 0x000fc60008011605 */
[----:B------:R-:W-:Y:S01]  /*c120*/  ULDC.64 UR8, c[0x0][0x408] ;  /* 0x0001020000087ab9 */ /* 0x000fe20000000a00 */
[----:B------:R-:W-:Y:S01]  /*c130*/  USHF.R.S32.HI UR4, URZ, 0x1f, UR6 ;  /* 0x0000001f3f047899 */ /* 0x000fe20008011406 */
[----:B------:R-:W-:Y:S02]  /*c140*/  IMAD R11, R12, UR8, RZ ;  /* 0x000000080c0b7c24 */ /* 0x000fe4000f8e02ff */
[----:B------:R-:W-:Y:S02]  /*c150*/  IMAD.U32 R8, RZ, RZ, UR6 ;  /* 0x00000006ff087e24 */ /* 0x000fe4000f8e00ff */
[C---:B------:R-:W-:Y:S02]  /*c160*/  IMAD R11, R0.reuse, UR9, R11 ;  /* 0x00000009000b7c24 */ /* 0x040fe4000f8e020b */
[----:B------:R-:W-:Y:S02]  /*c170*/  IMAD.U32 R9, RZ, RZ, UR4 ;  /* 0x00000004ff097e24 */ /* 0x000fe4000f8e00ff */
[----:B------:R-:W-:-:S04]  /*c180*/  IMAD.WIDE.U32 R8, R0, UR8, R8 ;  /* 0x0000000800087c25 */ /* 0x000fc8000f8e0008 */
[----:B------:R-:W-:Y:S01]  /*c190*/  IMAD.IADD R9, R11, 0x1, R9 ;  /* 0x000000010b097824 */ /* 0x000fe200078e0209 */
[----:B------:R-:W-:-:S04]  /*c1a0*/  LEA R2, P2, R8, R2, 0x2 ;  /* 0x0000000208027211 */ /* 0x000fc800078410ff */
[----:B------:R-:W-:-:S05]  /*c1b0*/  LEA.HI.X R3, R8, R3, R9, 0x2, P2 ;  /* 0x0000000308037211 */ /* 0x000fca00010f1409 */
[----:B------:R1:W5:Y:S01]  /*c1c0*/  LDG.E R9, desc[UR60][R2.64] ;  /* 0x0000003c02097981 */ /* 0x000362000c1e1900 */
[----:B------:R-:W-:-:S04]  /*c1d0*/  UIADD3 UR4, -UR6, URZ, URZ ;  /* 0x0000003f06047290 */ /* 0x000fc8000fffe13f */
[----:B------:R-:W-:-:S06]  /*c1e0*/  UIMAD UR4, UR7, UR4, UR46 ;  /* 0x00000004070472a4 */ /* 0x000fcc000f8e022e */
[----:B-1----:R-:W-:-:S07]  /*c1f0*/  IMAD.U32 R8, RZ, RZ, UR4 ;  /* 0x00000004ff087e24 */ /* 0x002fce000f8e00ff */
.L_x_1931:
[----:B------:R-:W1:Y:S01]  /*c200*/  S2R R2, SR_TID.X ;  /* 0x0000000000027919 */ /* 0x000e620000002100 */
[----:B------:R-:W-:Y:S02]  /*c210*/  LEA R3, R7, UR38, 0x3 ;  /* 0x0000002607037c11 */ /* 0x000fe4000f8e18ff */
[----:B-1----:R-:W-:Y:S02]  /*c220*/  LOP3.LUT R11, R2, 0x7f, RZ, 0xc0, !PT ;  /* 0x0000007f020b7812 */ /* 0x002fe400078ec0ff */
[----:B------:R-:W-:Y:S02]  /*c230*/  SHF.L.U32 R2, R10, 0x1f, RZ ;  /* 0x0000001f0a027819 */ /* 0x000fe400000006ff */
[----:B------:R-:W-:Y:S02]  /*c240*/  ISETP.NE.AND P2, PT, R11, RZ, PT ;  /* 0x000000ff0b00720c */ /* 0x000fe40003f45270 */
[----:B------:R-:W1:Y:S02]  /*c250*/  SYNCS.PHASECHK.TRANS64.TRYWAIT P3, [R3+URZ+0x34840], R2 ;  /* 0x03484002030075a7 */ /* 0x000e64000806017f */
[----:B-1----:R-:W-:Y:S09]  /*c260*/  @!P3 BRA `(.L_x_1932) ;  /* 0x0000001c0080b947 */ /* 0x002ff20003800000 */
.L_x_1977:
[----:B------:R-:W-:Y:S05]  /*c270*/  @P2 BRA `(.L_x_1933) ;  /* 0x0000000000142947 */ /* 0x000fea0003800000 */
[----:B------:R-:W-:Y:S01]  /*c280*/  ISETP.NE.AND P3, PT, R19, RZ, PT ;  /* 0x000000ff1300720c */ /* 0x000fe20003f65270 */
[----:B-1----:R-:W-:-:S04]  /*c290*/  IMAD.MOV.U32 R2, RZ, RZ, 0xc000 ;  /* 0x0000c000ff027424 */ /* 0x002fc800078e00ff */
[----:B------:R2:W-:Y:S08]  /*c2a0*/  SYNCS.ARRIVE.TRANS64 RZ, [R3+URZ+0x34830], R2 ;  /* 0x0348300203ff79a7 */ /* 0x0005f0000800003f */
[----:B------:R-:W-:Y:S05]  /*c2b0*/  @!P3 BRA `(.L_x_1933) ;  /* 0x000000000004b947 */ /* 0x000fea0003800000 */
[----:B------:R-:W-:Y:S01]  /*c2c0*/  BPT.TRAP 0x1 ;  /* 0x000000040000795c */ /* 0x000fe20000300000 */
.L_x_1933:
        /* <DEDUP_REMOVED lines=14> */
[----:B-12---:R-:W-:Y:S01]  /*c3b0*/  SHF.L.U32 R3, R17, 0x1f, RZ ;  /* 0x0000001f11037819 */ /* 0x006fe200000006ff */
[----:B------:R-:W-:Y:S01]  /*c3c0*/  UIADD3 UR9, UR9, 0x34830, URZ ;  /* 0x0003483009097890 */ /* 0x000fe2000fffe03f */
[----:B------:R-:W-:Y:S01]  /*c3d0*/  LEA R2, R16, UR19, 0x3 ;  /* 0x0000001310027c11 */ /* 0x000fe2000f8e18ff */
[----:B------:R-:W-:-:S02]  /*c3e0*/  USHF.L.U32 UR11, UR11, 0x7, URZ ;  /* 0x000000070b0b7899 */ /* 0x000fc4000800063f */
        /* <DEDUP_REMOVED lines=13> */
.L_x_1978:
[----:B------:R-:W-:Y:S05]  /*c4c0*/  @P2 BRA `(.L_x_1935) ;  /* 0x0000000000182947 */ /* 0x000fea0003800000 */
[----:B------:R-:W-:Y:S01]  /*c4d0*/  ISETP.NE.AND P2, PT, R19, RZ, PT ;  /* 0x000000ff1300720c */ /* 0x000fe20003f45270 */
[----:B-1----:R-:W-:Y:S01]  /*c4e0*/  IMAD.MOV.U32 R3, RZ, RZ, 0x8000 ;  /* 0x00008000ff037424 */ /* 0x002fe200078e00ff */
[----:B------:R-:W-:-:S04]  /*c4f0*/  LEA R2, R16, UR38, 0x3 ;  /* 0x0000002610027c11 */ /* 0x000fc8000f8e18ff */
[----:B------:R2:W-:Y:S07]  /*c500*/  SYNCS.ARRIVE.TRANS64 RZ, [R2+URZ+0x34850], R3 ;  /* 0x0348500302ff79a7 */ /* 0x0005ee000800003f */
[----:B------:R-:W-:Y:S05]  /*c510*/  @!P2 BRA `(.L_x_1935) ;  /* 0x000000000004a947 */ /* 0x000fea0003800000 */
[----:B------:R-:W-:Y:S01]  /*c520*/  BPT.TRAP 0x1 ;  /* 0x000000040000795c */ /* 0x000fe20000300000 */
.L_x_1935:
        /* <DEDUP_REMOVED lines=11> */
[----:B------:R-:W-:Y:S02]  /*c5e0*/  ULEA UR6, UR9, UR38, 0xf ;  /* 0x0000002609067291 */ /* 0x000fe4000f8e783f */
[----:B------:R-:W-:Y:S02]  /*c5f0*/  ULEA UR9, UR9, UR38, 0x3 ;  /* 0x0000002609097291 */ /* 0x000fe4000f8e183f */
[----:B------:R-:W-:Y:S02]  /*c600*/  USHF.L.U32 UR11, UR11, 0x7, URZ ;  /* 0x000000070b0b7899 */ /* 0x000fe4000800063f */
[----:B------:R-:W-:Y:S02]  /*c610*/  UIADD3 UR8, UR6, 0x400, URZ ;  /* 0x0000040006087890 */ /* 0x000fe4000fffe03f */
[----:B------:R-:W-:Y:S02]  /*c620*/  UIADD3 UR9, UR9, 0x34850, URZ ;  /* 0x0003485009097890 */ /* 0x000fe4000fffe03f */
[----:B------:R-:W-:-:S03]  /*c630*/  UIADD3 UR14, UR6, 0x4400, URZ ;  /* 0x00004400060e7890 */ /* 0x000fc6000fffe03f */
[----:B------:R-:W-:-:S04]  /*c640*/  UMOV UR6, 0x0 ;  /* 0x0000000000067882 */ /* 0x000fc80000000000 */
[----:B------:R3:W-:Y:S02]  /*c650*/  UTMALDG.4D [UR8], [UR4], desc[UR6] ;  /* 0x00000608040075b4 */ /* 0x0007e40008019000 */
[----:B---3--:R-:W-:Y:S01]  /*c660*/  UMOV UR8, UR14 ;  /* 0x0000000e00087c82 */ /* 0x008fe20008000000 */
[----:B------:R-:W-:Y:S02]  /*c670*/  UMOV UR10, UR15 ;  /* 0x0000000f000a7c82 */ /* 0x000fe40008000000 */
[----:B------:R3:W-:Y:S02]  /*c680*/  UTMALDG.4D [UR8], [UR4], desc[UR6] ;  /* 0x00000608040075b4 */ /* 0x0007e40008019000 */
[----:B---3--:R-:W-:Y:S01]  /*c690*/  NOP ;  /* 0x0000000000007918 */ /* 0x008fe20000000000 */
.L_x_1930:
[----:B------:R-:W-:Y:S05]  /*c6a0*/  BSYNC B0 ;  /* 0x0000000000007941 */ /* 0x000fea0003800000 */
.L_x_1929:
[----:B------:R-:W-:Y:S01]  /*c6b0*/  UIADD3 UR4, UR39, -0x3, URZ ;  /* 0xfffffffd27047890 */ /* 0x000fe2000fffe03f */
[----:B------:R-:W-:Y:S02]  /*c6c0*/  IMAD.MOV.U32 R16, RZ, RZ, R7 ;  /* 0x000000ffff107224 */ /* 0x000fe400078e0007 */
[----:B------:R-:W-:-:S03]  /*c6d0*/  IMAD.MOV.U32 R17, RZ, RZ, R10 ;  /* 0x000000ffff117224 */ /* 0x000fc600078e000a */
[----:B------:R-:W-:-:S07]  /*c6e0*/  IMAD.U32 R7, RZ, RZ, UR4 ;  /* 0x00000004ff077e24 */ /* 0x000fce000f8e00ff */
.L_x_1928:
[----:B------:R-:W-:Y:S01]  /*c6f0*/  ISETP.NE.AND P2, PT, RZ, UR46, PT ;  /* 0x0000002eff007c0c */ /* 0x000fe2000bf45270 */
[----:B------:R-:W-:-:S12]  /*c700*/  BSSY B0, `(.L_x_1927) ;  /* 0x00000cf000007945 */ /* 0x000fd80003800000 */
[----:B------:R-:W-:Y:S05]  /*c710*/  @!P2 BRA `(.L_x_1936) ;  /* 0x0000000c0034a947 */ /* 0x000fea0003800000 */
[----:B------:R-:W-:-:S07]  /*c720*/  IMAD.MOV.U32 R8, RZ, RZ, R6 ;  /* 0x000000ffff087224 */ /* 0x000fce00078e0006 */
.L_x_1951:
[----:B------:R-:W-:Y:S01]  /*c730*/  VIADD R10, R16, 0x1 ;  /* 0x00000001100a7836 */ /* 0x000fe20000000000 */
[----:B------:R-:W-:Y:S05]  /*c740*/  YIELD ;  /* 0x0000000000007946 */ /* 0x000fea0003800000 */
[----:B------:R-:W-:Y:S01]  /*c750*/  ISETP.NE.AND P2, PT, R10, 0x2, PT ;  /* 0x000000020a00780c */ /* 0x000fe20003f45270 */
[----:B------:R-:W-:Y:S03]  /*c760*/  BSSY B1, `(.L_x_1937) ;  /* 0x0000061000017945 */ /* 0x000fe60003800000 */
[----:B-12---:R-:W-:-:S02]  /*c770*/  SEL R2, RZ, 0x1, P2 ;  /* 0x00000001ff027807 */ /* 0x006fc40001000000 */
        /* <DEDUP_REMOVED lines=22> */
.L_x_1939:
[----:B------:R-:W1:Y:S01]  /*c8e0*/  S2R R2, SR_TID.X ;  /* 0x0000000000027919 */ /* 0x000e620000002100 */
[----:B------:R-:W-:Y:S02]  /*c8f0*/  LEA R3, R10, UR38, 0x3 ;  /* 0x000000260a037c11 */ /* 0x000fe4000f8e18ff */
[----:B-1----:R-:W-:Y:S02]  /*c900*/  LOP3.LUT R9, R2, 0x7f, RZ, 0xc0, !PT ;  /* 0x0000007f02097812 */ /* 0x002fe400078ec0ff */
[----:B------:R-:W-:Y:S02]  /*c910*/  SHF.L.U32 R2, R11, 0x1f, RZ ;  /* 0x0000001f0b027819 */ /* 0x000fe400000006ff */
[----:B------:R-:W-:Y:S02]  /*c920*/  ISETP.NE.AND P2, PT, R9, RZ, PT ;  /* 0x000000ff0900720c */ /* 0x000fe40003f45270 */
[----:B------:R-:W1:Y:S02]  /*c930*/  SYNCS.PHASECHK.TRANS64.TRYWAIT P3, [R3+URZ+0x34840], R2 ;  /* 0x03484002030075a7 */ /* 0x000e64000806017f */
[----:B-1----:R-:W-:Y:S09]  /*c940*/  @!P3 BRA `(.L_x_1940) ;  /* 0x0000001400f0b947 */ /* 0x002ff20003800000 */
.L_x_1979:
[----:B------:R-:W-:Y:S05]  /*c950*/  @P2 BRA `(.L_x_1941) ;  /* 0x0000000000142947 */ /* 0x000fea0003800000 */
[----:B------:R-:W-:Y:S01]  /*c960*/  ISETP.NE.AND P3, PT, R19, RZ, PT ;  /* 0x000000ff1300720c */ /* 0x000fe20003f65270 */
[----:B-1----:R-:W-:-:S04]  /*c970*/  IMAD.MOV.U32 R2, RZ, RZ, 0xc000 ;  /* 0x0000c000ff027424 */ /* 0x002fc800078e00ff */
[----:B------:R2:W-:Y:S08]  /*c980*/  SYNCS.ARRIVE.TRANS64 RZ, [R3+URZ+0x34830], R2 ;  /* 0x0348300203ff79a7 */ /* 0x0005f0000800003f */
[----:B------:R-:W-:Y:S05]  /*c990*/  @!P3 BRA `(.L_x_1941) ;  /* 0x000000000004b947 */ /* 0x000fea0003800000 */
[----:B------:R-:W-:Y:S01]  /*c9a0*/  BPT.TRAP 0x1 ;  /* 0x000000040000795c */ /* 0x000fe20000300000 */
.L_x_1941:
        /* <DEDUP_REMOVED lines=16> */
[----:B-12---:R-:W-:Y:S01]  /*cab0*/  LEA R2, R16, UR19, 0x3 ;  /* 0x0000001310027c11 */ /* 0x006fe2000f8e18ff */
        /* <DEDUP_REMOVED lines=14> */
.L_x_1980:
[----:B------:R-:W-:Y:S05]  /*cba0*/  @P2 BRA `(.L_x_1943) ;  /* 0x0000000000142947 */ /* 0x000fea0003800000 */
[----:B------:R-:W-:Y:S01]  /*cbb0*/  ISETP.NE.AND P2, PT, R19, RZ, PT ;  /* 0x000000ff1300720c */ /* 0x000fe20003f45270 */
[----:B------:R-:W-:-:S04]  /*cbc0*/  IMAD.MOV.U32 R3, RZ, RZ, 0x8000 ;  /* 0x00008000ff037424 */ /* 0x000fc800078e00ff */
[----:B------:R2:W-:Y:S08]  /*cbd0*/  SYNCS.ARRIVE.TRANS64 RZ, [R2+URZ+0x50], R3 ;  /* 0x0000500302ff79a7 */ /* 0x0005f0000800003f */
[----:B------:R-:W-:Y:S05]  /*cbe0*/  @!P2 BRA `(.L_x_1943) ;  /* 0x000000000004a947 */ /* 0x000fea0003800000 */
[----:B------:R-:W-:Y:S01]  /*cbf0*/  BPT.TRAP 0x1 ;  /* 0x000000040000795c */ /* 0x000fe20000300000 */
.L_x_1943:
        /* <DEDUP_REMOVED lines=10> */
[----:B------:R-:W-:Y:S01]  /*cca0*/  MOV R5, R13 ;  /* 0x0000000d00057202 */ /* 0x000fe20000000f00 */
[----:B------:R-:W-:-:S02]  /*ccb0*/  IMAD.MOV.U32 R6, RZ, RZ, R8 ;  /* 0x000000ffff067224 */ /* 0x000fc400078e0008 */
        /* <DEDUP_REMOVED lines=11> */
.L_x_1938:
[----:B------:R-:W-:Y:S05]  /*cd70*/  BSYNC B1 ;  /* 0x0000000000017941 */ /* 0x000fea0003800000 */
.L_x_1937:
[----:B------:R-:W-:Y:S01]  /*cd80*/  VIADD R16, R10, 0x1 ;  /* 0x000000010a107836 */ /* 0x000fe20000000000 */
[----:B------:R-:W-:Y:S04]  /*cd90*/  BSSY B1, `(.L_x_1944) ;  /* 0x0000062000017945 */ /* 0x000fe80003800000 */
[----:B------:R-:W-:-:S04]  /*cda0*/  ISETP.NE.AND P2, PT, R16, 0x2, PT ;  /* 0x000000021000780c */ /* 0x000fc80003f45270 */
[----:B-12---:R-:W-:Y:S02]  /*cdb0*/  SEL R2, RZ, 0x1, P2 ;  /* 0x00000001ff027807 */ /* 0x006fe40001000000 */
[----:B------:R-:W-:Y:S02]  /*cdc0*/  SEL R16, R16, RZ, P2 ;  /* 0x000000ff10107207 */ /* 0x000fe40001000000 */
[----:B------:R-:W-:Y:S01]  /*cdd0*/  LOP3.LUT R17, R11, R2, RZ, 0x3c, !PT ;  /* 0x000000020b117212 */ /* 0x000fe200078e3cff */
[----:B------:R-:W-:Y:S06]  /*cde0*/  @!P6 BRA `(.L_x_1945) ;  /* 0x000000040070e947 */ /* 0x000fec0003800000 */
[----:B------:R-:W-:Y:S01]  /*cdf0*/  VIADD R13, R7, 0xffffffff ;  /* 0xffffffff070d7836 */ /* 0x000fe20000000000 */
        /* <DEDUP_REMOVED lines=18> */
.L_x_1946:
[----:B------:R-:W1:Y:S01]  /*cf20*/  S2R R2, SR_TID.X ;  /* 0x0000000000027919 */ /* 0x000e620000002100 */
[----:B------:R-:W-:Y:S02]  /*cf30*/  SHF.L.U32 R3, R17, 0x1f, RZ ;  /* 0x0000001f11037819 */ /* 0x000fe400000006ff */
[----:B-1----:R-:W-:Y:S02]  /*cf40*/  LOP3.LUT R9, R2, 0x7f, RZ, 0xc0, !PT ;  /* 0x0000007f02097812 */ /* 0x002fe400078ec0ff */
[----:B------:R-:W-:Y:S02]  /*cf50*/  LEA R2, R16, UR38, 0x3 ;  /* 0x0000002610027c11 */ /* 0x000fe4000f8e18ff */
[----:B------:R-:W-:Y:S02]  /*cf60*/  ISETP.NE.AND P2, PT, R9, RZ, PT ;  /* 0x000000ff0900720c */ /* 0x000fe40003f45270 */
[----:B------:R-:W1:Y:S02]  /*cf70*/  SYNCS.PHASECHK.TRANS64.TRYWAIT P3, [R2+URZ+0x34840], R3 ;  /* 0x03484003020075a7 */ /* 0x000e64000806017f */
[----:B-1----:R-:W-:Y:S09]  /*cf80*/  @!P3 BRA `(.L_x_1947) ;  /* 0x000000100088b947 */ /* 0x002ff20003800000 */
.L_x_1981:
[----:B------:R-:W-:Y:S05]  /*cf90*/  @P2 BRA `(.L_x_1948) ;  /* 0x0000000000142947 */ /* 0x000fea0003800000 */
[----:B------:R-:W-:Y:S01]  /*cfa0*/  ISETP.NE.AND P3, PT, R19, RZ, PT ;  /* 0x000000ff1300720c */ /* 0x000fe20003f65270 */
[----:B-1----:R-:W-:-:S04]  /*cfb0*/  IMAD.MOV.U32 R3, RZ, RZ, 0xc000 ;  /* 0x0000c000ff037424 */ /* 0x002fc800078e00ff */
[----:B------:R2:W-:Y:S08]  /*cfc0*/  SYNCS.ARRIVE.TRANS64 RZ, [R2+URZ+0x34830], R3 ;  /* 0x0348300302ff79a7 */ /* 0x0005f0000800003f */
[----:B------:R-:W-:Y:S05]  /*cfd0*/  @!P3 BRA `(.L_x_1948) ;  /* 0x000000000004b947 */ /* 0x000fea0003800000 */
[----:B------:R-:W-:Y:S01]  /*cfe0*/  BPT.TRAP 0x1 ;  /* 0x000000040000795c */ /* 0x000fe20000300000 */
.L_x_1948:
        /* <DEDUP_REMOVED lines=14> */
[----:B-12---:R-:W-:Y:S01]  /*d0d0*/  LEA R2, R10, UR19, 0x3 ;  /* 0x000000130a027c11 */ /* 0x006fe2000f8e18ff */
[----:B------:R-:W-:-:S02]  /*d0e0*/  ULEA UR9, UR9, UR19, 0x3 ;  /* 0x0000001309097291 */ /* 0x000fc4000f8e183f */
[----:B------:R-:W-:Y:S02]  /*d0f0*/  USHF.L.U32 UR11, UR11, 0x7, URZ ;  /* 0x000000070b0b7899 */ /* 0x000fe4000800063f */
        /* <DEDUP_REMOVED lines=14> */
.L_x_1982:
[----:B------:R-:W-:Y:S05]  /*d1e0*/  @P2 BRA `(.L_x_1950) ;  /* 0x0000000000142947 */ /* 0x000fea0003800000 */
[----:B------:R-:W-:Y:S01]  /*d1f0*/  ISETP.NE.AND P2, PT, R19, RZ, PT ;  /* 0x000000ff1300720c */ /* 0x000fe20003f45270 */
[----:B------:R-:W-:-:S04]  /*d200*/  IMAD.MOV.U32 R3, RZ, RZ, 0x8000 ;  /* 0x00008000ff037424 */ /* 0x000fc800078e00ff */
[----:B------:R2:W-:Y:S08]  /*d210*/  SYNCS.ARRIVE.TRANS64 RZ, [R2+URZ+0x50], R3 ;  /* 0x0000500302ff79a7 */ /* 0x0005f0000800003f */
[----:B------:R-:W-:Y:S05]  /*d220*/  @!P2 BRA `(.L_x_1950) ;  /* 0x000000000004a947 */ /* 0x000fea0003800000 */
[----:B------:R-:W-:Y:S01]  /*d230*/  BPT.TRAP 0x1 ;  /* 0x000000040000795c */ /* 0x000fe20000300000 */
.L_x_1950:
        /* <DEDUP_REMOVED lines=23> */
.L_x_1945:
[----:B------:R-:W-:Y:S05]  /*d3b0*/  BSYNC B1 ;  /* 0x0000000000017941 */ /* 0x000fea0003800000 */
.L_x_1944:
[C---:B------:R-:W-:Y:S01]  /*d3c0*/  ISETP.GT.AND P2, PT, R7.reuse, 0x1, PT ;  /* 0x000000010700780c */ /* 0x040fe20003f44270 */
[----:B------:R-:W-:-:S12]  /*d3d0*/  VIADD R7, R7, 0xfffffffe ;  /* 0xfffffffe07077836 */ /* 0x000fd80000000000 */
[----:B------:R-:W-:Y:S05]  /*d3e0*/  @P2 BRA `(.L_x_1951) ;  /* 0xfffffff000d02947 */ /* 0x000fea000383ffff */
.L_x_1936:
[----:B------:R-:W-:Y:S05]  /*d3f0*/  BSYNC B0 ;  /* 0x0000000000007941 */ /* 0x000fea0003800000 */
.L_x_1927:
[----:B------:R-:W-:Y:S04]  /*d400*/  BSSY B0, `(.L_x_1952) ;  /* 0x000000e000007945 */ /* 0x000fe80003800000 */
[----:B------:R-:W-:Y:S05]  /*d410*/  @P1 BRA `(.L_x_1953) ;  /* 0x0000000000301947 */ /* 0x000fea0003800000 */
[----:B-1----:R-:W1:Y:S01]  /*d420*/  S2R R7, SR_LANEID ;  /* 0x0000000000077919 */ /* 0x002e620000000000 */
[----:B------:R-:W-:Y:S01]  /*d430*/  VOTEU.ANY UR4, UPT, PT ;  /* 0x0000000000047886 */ /* 0x000fe200038e0100 */
[----:B--2---:R-:W2:Y:S01]  /*d440*/  LDC.64 R2, c[0x0][0xdf0] ;  /* 0x00037c00ff027b82 */ /* 0x004ea20000000a00 */
        /* <DEDUP_REMOVED lines=9> */
.L_x_1953:
[----:B------:R-:W-:Y:S05]  /*d4e0*/  BSYNC B0 ;  /* 0x0000000000007941 */ /* 0x000fea0003800000 */
.L_x_1952:
[----:B------:R-:W-:Y:S04]  /*d4f0*/  BSSY B0, `(.L_x_1954) ;  /* 0x0000024000007945 */ /* 0x000fe80003800000 */
[----:B------:R-:W-:Y:S05]  /*d500*/  @!P6 BRA `(.L_x_1955) ;  /* 0x000000000088e947 */ /* 0x000fea0003800000 */
[----:B------:R-:W3:Y:S01]  /*d510*/  S2R R0, SR_TID.X ;  /* 0x0000000000007919 */ /* 0x000ee20000002100 */
[----:B-12---:R-:W-:Y:S02]  /*d520*/  LEA R3, R16, UR38, 0x3 ;  /* 0x0000002610037c11 */ /* 0x006fe4000f8e18ff */
[----:B---3--:R-:W-:Y:S02]  /*d530*/  LOP3.LUT R2, R0, 0x7f, RZ, 0xc0, !PT ;  /* 0x0000007f00027812 */ /* 0x008fe400078ec0ff */
[----:B------:R-:W-:Y:S02]  /*d540*/  SHF.L.U32 R0, R17, 0x1f, RZ ;  /* 0x0000001f11007819 */ /* 0x000fe400000006ff */
[----:B------:R-:W-:Y:S02]  /*d550*/  ISETP.NE.AND P1, PT, R2, RZ, PT ;  /* 0x000000ff0200720c */ /* 0x000fe40003f25270 */
[----:B------:R-:W1:Y:S02]  /*d560*/  SYNCS.PHASECHK.TRANS64.TRYWAIT P0, [R3+URZ+0x34860], R0 ;  /* 0x03486000030075a7 */ /* 0x000e64000800017f */
[----:B-1----:R-:W-:Y:S09]  /*d570*/  @!P0 BRA `(.L_x_1956) ;  /* 0x0000000c00348947 */ /* 0x002ff20003800000 */
.L_x_1983:
[----:B------:R-:W-:Y:S05]  /*d580*/  @P1 BRA `(.L_x_1957) ;  /* 0x0000000000141947 */ /* 0x000fea0003800000 */
[----:B------:R-:W-:Y:S01]  /*d590*/  ISETP.NE.AND P0, PT, R19, RZ, PT ;  /* 0x000000ff1300720c */ /* 0x000fe20003f05270 */
[----:B-1----:R-:W-:-:S04]  /*d5a0*/  IMAD.MOV.U32 R0, RZ, RZ, 0x8000 ;  /* 0x00008000ff007424 */ /* 0x002fc800078e00ff */
[----:B------:R2:W-:Y:S08]  /*d5b0*/  SYNCS.ARRIVE.TRANS64 RZ, [R3+URZ+0x34850], R0 ;  /* 0x0348500003ff79a7 */ /* 0x0005f0000800003f */
[----:B------:R-:W-:Y:S05]  /*d5c0*/  @!P0 BRA `(.L_x_1957) ;  /* 0x0000000000048947 */ /* 0x000fea0003800000 */
[----:B------:R-:W-:Y:S01]  /*d5d0*/  BPT.TRAP 0x1 ;  /* 0x000000040000795c */ /* 0x000fe20000300000 */
.L_x_1957:
        /* <DEDUP_REMOVED lines=21> */
.L_x_1955:
[----:B------:R-:W-:Y:S05]  /*d730*/  BSYNC B0 ;  /* 0x0000000000007941 */ /* 0x000fea0003800000 */
.L_x_1954:
[----:B------:R-:W-:Y:S02]  /*d740*/  VIADD R16, R16, 0x1 ;  /* 0x0000000110107836 */ /* 0x000fe40000000000 */
[----:B------:R-:W-:-:S03]  /*d750*/  IMAD.MOV.U32 R13, RZ, RZ, R18 ;  /* 0x000000ffff0d7224 */ /* 0x000fc600078e0012 */
[----:B------:R-:W-:-:S04]  /*d760*/  ISETP.NE.AND P0, PT, R16, 0x2, PT ;  /* 0x000000021000780c */ /* 0x000fc80003f05270 */
[----:B-12---:R-:W-:Y:S02]  /*d770*/  SEL R0, RZ, 0x1, P0 ;  /* 0x00000001ff007807 */ /* 0x006fe40000000000 */
[----:B------:R-:W-:Y:S02]  /*d780*/  SEL R16, R16, RZ, P0 ;  /* 0x000000ff10107207 */ /* 0x000fe40000000000 */
[----:B------:R-:W-:-:S07]  /*d790*/  LOP3.LUT R17, R17, R0, RZ, 0x3c, !PT ;  /* 0x0000000011117212 */ /* 0x000fce00078e3cff */
.L_x_1916:
[----:B------:R-:W-:Y:S05]  /*d7a0*/  BSYNC B6 ;  /* 0x0000000000067941 */ /* 0x000fea0003800000 */
.L_x_1914:
[----:B------:R-:W-:-:S03]  /*d7b0*/  UMOV UR4, 0xffffffff ;  /* 0xffffffff00047882 */ /* 0x000fc60000000000 */
[----:B------:R-:W-:Y:S05]  /*d7c0*/  BRA.DIV UR4, `(.L_x_1958) ;  /* 0x0000000a04b47947 */ /* 0x000fea000b800000 */
[----:B------:R1:W2:Y:S02]  /*d7d0*/  SHFL.IDX PT, R14, R13, RZ, 0x1f ;  /* 0x00001fff0d0e7589 */ /* 0x0002a400000e0000 */
.L_x_1986:
[----:B------:R-:W-:Y:S01]  /*d7e0*/  ISETP.NE.AND P0, PT, R19, RZ, PT ;  /* 0x000000ff1300720c */ /* 0x000fe20003f05270 */
[----:B------:R-:W-:Y:S05]  /*d7f0*/  WARPSYNC.ALL ;  /* 0x0000000000007948 */ /* 0x000fea0003800000 */
[----:B------:R-:W-:Y:S01]  /*d800*/  BAR.SYNC.DEFER_BLOCKING 0x4, 0x120 ;  /* 0x0104800000007b1d */ /* 0x000fe20000010000 */
[----:B--2---:R-:W-:-:S05]  /*d810*/  IMAD.MOV.U32 R18, RZ, RZ, R14 ;  /* 0x000000ffff127224 */ /* 0x004fca00078e000e */
[----:B------:R-:W-:Y:S01]  /*d820*/  ULDC UR4, c[0x0][0xda8] ;  /* 0x00036a0000047ab9 */ /* 0x000fe20000000800 */
[----:B------:R-:W-:Y:S01]  /*d830*/  @!P0 MOV R0, 0x400 ;  /* 0x0000040000008802 */ /* 0x000fe20000000f00 */
[----:B------:R-:W2:Y:S03]  /*d840*/  @!P0 S2R R3, SR_CgaCtaId ;  /* 0x0000000000038919 */ /* 0x000ea60000008800 */
[----:B--2---:R-:W-:-:S05]  /*d850*/  @!P0 LEA R0, R3, R0, 0x18 ;  /* 0x0000000003008211 */ /* 0x004fca00078ec0ff */
[----:B------:R2:W-:Y:S01]  /*d860*/  @!P0 STS [R0+0x348d0], R13 ;  /* 0x0348d00d00008388 */ /* 0x0005e20000000800 */
[----:B------:R-:W-:Y:S06]  /*d870*/  BAR.ARV 0x5, 0x120 ;  /* 0x0144800000007b1d */ /* 0x000fec0000002000 */
[----:B------:R-:W-:-:S13]  /*d880*/  ISETP.GE.AND P0, PT, R18, UR4, PT ;  /* 0x0000000412007c0c */ /* 0x000fda000bf06270 */
[----:B--2---:R-:W-:Y:S05]  /*d890*/  @!P0 BRA `(.L_x_1959) ;  /* 0xffffffd400508947 */ /* 0x004fea000383ffff */
.L_x_1911:
        /* <DEDUP_REMOVED lines=11> */
.L_x_1987:
        /* <DEDUP_REMOVED lines=16> */
.L_x_1963:
        /* <DEDUP_REMOVED lines=12> */
.L_x_1988:
[----:B------:R-:W3:Y:S02]  /*db10*/  SYNCS.PHASECHK.TRANS64.TRYWAIT P0, [R3+URZ], R0 ;  /* 0x00000000030075a7 */ /* 0x000ee4000800017f */
[----:B---3--:R-:W-:Y:S05]  /*db20*/  @!P0 BRA `(.L_x_1965) ;  /* 0x0000000800288947 */ /* 0x008fea0003800000 */
.L_x_1989:
[----:B------:R-:W-:Y:S05]  /*db30*/  @!P2 BRA `(.L_x_1966) ;  /* 0x000000000004a947 */ /* 0x000fea0003800000 */
[----:B------:R-:W-:Y:S01]  /*db40*/  BPT.TRAP 0x1 ;  /* 0x000000040000795c */ /* 0x000fe20000300000 */
.L_x_1966:
[----:B---3--:R-:W-:-:S04]  /*db50*/  VIADD R3, R7, 0x34860 ;  /* 0x0003486007037836 */ /* 0x008fc80000000000 */
[----:B--2---:R-:W-:-:S04]  /*db60*/  IMAD R5, R16, 0x8, R3 ;  /* 0x0000000810057824 */ /* 0x004fc800078e0203 */
[----:B------:R-:W2:Y:S02]  /*db70*/  SYNCS.PHASECHK.TRANS64.TRYWAIT P0, [R5+URZ], R4 ;  /* 0x00000004050075a7 */ /* 0x000ea4000800017f */
[----:B--2---:R-:W-:Y:S05]  /*db80*/  @!P0 BRA `(.L_x_1967) ;  /* 0x0000000800248947 */ /* 0x004fea0003800000 */
.L_x_1990:
[----:B------:R-:W-:-:S07]  /*db90*/  IMAD R3, R2, 0x8, R3 ;  /* 0x0000000802037824 */ /* 0x000fce00078e0203 */
.L_x_1968:
[----:B---3--:R3:W4:Y:S02]  /*dba0*/  SYNCS.PHASECHK.TRANS64.TRYWAIT P0, [R3+URZ], R0 ;  /* 0x00000000030075a7 */ /* 0x008724000800017f */
[----:B----4-:R-:W-:Y:S05]  /*dbb0*/  @!P0 NANOSLEEP.SYNCS 0x989680 ;  /* 0x009896800000895d */ /* 0x010fea0003900000 */
[----:B------:R-:W4:Y:S02]  /*dbc0*/  @!P0 SYNCS.PHASECHK.TRANS64 P0, [R3+URZ], R0 ;  /* 0x00000000030085a7 */ /* 0x000f24000800007f */
[----:B----4-:R-:W-:Y:S05]  /*dbd0*/  @!P0 BRA `(.L_x_1968) ;  /* 0xfffffffc00f08947 */ /* 0x010fea000383ffff */
.L_x_1962:
[----:B------:R-:W-:Y:S05]  /*dbe0*/  BSYNC B0 ;  /* 0x0000000000007941 */ /* 0x000fea0003800000 */
.L_x_1961:
[----:B------:R-:W-:Y:S05]  /*dbf0*/  EXIT ;  /* 0x000000000000794d */ /* 0x000fea0003800000 */
.L_x_1868:
[----:B-1----:R-:W-:-:S04]  /*dc00*/  IMAD.U32 R3, RZ, RZ, UR37 ;  /* 0x00000025ff037e24 */ /* 0x002fc8000f8e00ff */
[----:B------:R1:W2:Y:S03]  /*dc10*/  SYNCS.PHASECHK.TRANS64.TRYWAIT P1, [R3+URZ+0x34800], R0 ;  /* 0x03480000030075a7 */ /* 0x0002a6000802017f */
[----:B--2---:R-:W-:Y:S05]  /*dc20*/  @!P1 NANOSLEEP.SYNCS 0x989680 ;  /* 0x009896800000995d */ /* 0x004fea0003900000 */
[----:B------:R-:W2:Y:S02]  /*dc30*/  @!P1 SYNCS.PHASECHK.TRANS64 P1, [R3+URZ+0x34800], R0 ;  /* 0x03480000030095a7 */ /* 0x000ea4000802007f */
[----:B--2---:R-:W-:Y:S05]  /*dc40*/  @!P1 BRA `(.L_x_1868) ;  /* 0xfffffffc00ec9947 */ /* 0x004fea000383ffff */
[----:B------:R-:W-:Y:S05]  /*dc50*/  BRA `(.L_x_1969) ;  /* 0xffffff3800907947 */ /* 0x000fea000383ffff */
.L_x_1872:
[----:B--2---:R2:W3:Y:S02]  /*dc60*/  SYNCS.PHASECHK.TRANS64.TRYWAIT P2, [R2+URZ+0x34830], R3 ;  /* 0x03483003020075a7 */ /* 0x0044e4000804017f */
[----:B---3--:R-:W-:Y:S05]  /*dc70*/  @!P2 NANOSLEEP.SYNCS 0x989680 ;  /* 0x009896800000a95d */ /* 0x008fea0003900000 */
[----:B------:R-:W3:Y:S02]  /*dc80*/  @!P2 SYNCS.PHASECHK.TRANS64 P2, [R2+URZ+0x34830], R3 ;  /* 0x034830030200a5a7 */ /* 0x000ee4000804007f */
[----:B---3--:R-:W-:Y:S05]  /*dc90*/  @!P2 BRA `(.L_x_1872) ;  /* 0xfffffffc00f0a947 */ /* 0x008fea000383ffff */
[----:B------:R-:W-:Y:S05]  /*dca0*/  BRA `(.L_x_1871) ;  /* 0xffffff3800b87947 */ /* 0x000fea000383ffff */
.L_x_1877:
[----:B--2---:R-:W-:-:S04]  /*dcb0*/  IMAD.U32 R7, RZ, RZ, UR7 ;  /* 0x00000007ff077e24 */ /* 0x004fc8000f8e00ff */
[----:B------:R2:W3:Y:S03]  /*dcc0*/  SYNCS.PHASECHK.TRANS64.TRYWAIT P2, [R7+URZ+0x34830], R0 ;  /* 0x03483000070075a7 */ /* 0x0004e6000804017f */
[----:B---3--:R-:W-:Y:S05]  /*dcd0*/  @!P2 NANOSLEEP.SYNCS 0x989680 ;  /* 0x009896800000a95d */ /* 0x008fea0003900000 */
[----:B------:R-:W3:Y:S02]  /*dce0*/  @!P2 SYNCS.PHASECHK.TRANS64 P2, [R7+URZ+0x34830], R0 ;  /* 0x034830000700a5a7 */ /* 0x000ee4000804007f */
[----:B---3--:R-:W-:Y:S05]  /*dcf0*/  @!P2 BRA `(.L_x_1877) ;  /* 0xfffffffc00eca947 */ /* 0x008fea000383ffff */
[----:B------:R-:W-:Y:S05]  /*dd00*/  BRA `(.L_x_1876) ;  /* 0xffffff6400307947 */ /* 0x000fea000383ffff */
.L_x_1881:
[----:B--2---:R-:W-:-:S04]  /*dd10*/  IMAD.U32 R3, RZ, RZ, UR5 ;  /* 0x00000005ff037e24 */ /* 0x004fc8000f8e00ff */
[----:B------:R2:W3:Y:S03]  /*dd20*/  SYNCS.PHASECHK.TRANS64.TRYWAIT P2, [R3+URZ+0x34850], R0 ;  /* 0x03485000030075a7 */ /* 0x0004e6000804017f */
[----:B---3--:R-:W-:Y:S05]  /*dd30*/  @!P2 NANOSLEEP.SYNCS 0x989680 ;  /* 0x009896800000a95d */ /* 0x008fea0003900000 */
[----:B------:R-:W3:Y:S02]  /*dd40*/  @!P2 SYNCS.PHASECHK.TRANS64 P2, [R3+URZ+0x34850], R0 ;  /* 0x034850000300a5a7 */ /* 0x000ee4000804007f */
[----:B---3--:R-:W-:Y:S05]  /*dd50*/  @!P2 BRA `(.L_x_1881) ;  /* 0xfffffffc00eca947 */ /* 0x008fea000383ffff */
[----:B------:R-:W-:Y:S05]  /*dd60*/  BRA `(.L_x_1880) ;  /* 0xffffff6c00507947 */ /* 0x000fea000383ffff */
.L_x_1887:
[----:B--2---:R-:W-:-:S04]  /*dd70*/  IMAD.U32 R7, RZ, RZ, UR5 ;  /* 0x00000005ff077e24 */ /* 0x004fc8000f8e00ff */
[----:B------:R2:W3:Y:S03]  /*dd80*/  SYNCS.PHASECHK.TRANS64.TRYWAIT P2, [R7+URZ+0x34830], R0 ;  /* 0x03483000070075a7 */ /* 0x0004e6000804017f */
[----:B---3--:R-:W-:Y:S05]  /*dd90*/  @!P2 NANOSLEEP.SYNCS 0x989680 ;  /* 0x009896800000a95d */ /* 0x008fea0003900000 */
[----:B------:R-:W3:Y:S02]  /*dda0*/  @!P2 SYNCS.PHASECHK.TRANS64 P2, [R7+URZ+0x34830], R0 ;  /* 0x034830000700a5a7 */ /* 0x000ee4000804007f */
[----:B---3--:R-:W-:Y:S05]  /*ddb0*/  @!P2 BRA `(.L_x_1887) ;  /* 0xfffffffc00eca947 */ /* 0x008fea000383ffff */
[----:B------:R-:W-:Y:S05]  /*ddc0*/  BRA `(.L_x_1886) ;  /* 0xffffff8c009c7947 */ /* 0x000fea000383ffff */
.L_x_1891:
[----:B--2---:R-:W-:-:S04]  /*ddd0*/  IMAD.U32 R3, RZ, RZ, UR5 ;  /* 0x00000005ff037e24 */ /* 0x004fc8000f8e00ff */
[----:B------:R2:W3:Y:S03]  /*dde0*/  SYNCS.PHASECHK.TRANS64.TRYWAIT P2, [R3+URZ+0x34850], R0 ;  /* 0x03485000030075a7 */ /* 0x0004e6000804017f */
[----:B---3--:R-:W-:Y:S05]  /*ddf0*/  @!P2 NANOSLEEP.SYNCS 0x989680 ;  /* 0x009896800000a95d */ /* 0x008fea0003900000 */
[----:B------:R-:W3:Y:S02]  /*de00*/  @!P2 SYNCS.PHASECHK.TRANS64 P2, [R3+URZ+0x34850], R0 ;  /* 0x034850000300a5a7 */ /* 0x000ee4000804007f */
[----:B---3--:R-:W-:Y:S05]  /*de10*/  @!P2 BRA `(.L_x_1891) ;  /* 0xfffffffc00eca947 */ /* 0x008fea000383ffff */
[----:B------:R-:W-:Y:S05]  /*de20*/  BRA `(.L_x_1890) ;  /* 0xffffff9400bc7947 */ /* 0x000fea000383ffff */
.L_x_1896:
[----:B--2---:R-:W-:-:S04]  /*de30*/  IMAD.U32 R3, RZ, RZ, UR5 ;  /* 0x00000005ff037e24 */ /* 0x004fc8000f8e00ff */
[----:B------:R2:W3:Y:S03]  /*de40*/  SYNCS.PHASECHK.TRANS64.TRYWAIT P0, [R3+URZ+0x34850], R2 ;  /* 0x03485002030075a7 */ /* 0x0004e6000800017f */
[----:B---3--:R-:W-:Y:S05]  /*de50*/  @!P0 NANOSLEEP.SYNCS 0x989680 ;  /* 0x009896800000895d */ /* 0x008fea0003900000 */
[----:B------:R-:W3:Y:S02]  /*de60*/  @!P0 SYNCS.PHASECHK.TRANS64 P0, [R3+URZ+0x34850], R2 ;  /* 0x03485002030085a7 */ /* 0x000ee4000800007f */
[----:B---3--:R-:W-:Y:S05]  /*de70*/  @!P0 BRA `(.L_x_1896) ;  /* 0xfffffffc00ec8947 */ /* 0x008fea000383ffff */
[----:B------:R-:W-:Y:S05]  /*de80*/  BRA `(.L_x_1895) ;  /* 0xffffffb000947947 */ /* 0x000fea000383ffff */
.L_x_1920:
        /* <DEDUP_REMOVED lines=10> */
.L_x_1970:
[----:B------:R-:W-:Y:S05]  /*df30*/  BRA `(.L_x_1971) ;  /* 0xffffffd800747947 */ /* 0x000fea000383ffff */
.L_x_1921:
[----:B------:R-:W-:Y:S01]  /*df40*/  BSSY B0, `(.L_x_1972) ;  /* 0x0000006000007945 */ /* 0x000fe20003800000 */
[----:B------:R-:W-:-:S07]  /*df50*/  IMAD.MOV.U32 R15, RZ, RZ, -0x1 ;  /* 0xffffffffff0f7424 */ /* 0x000fce00078e00ff */
[----:B------:R-:W-:Y:S05]  /*df60*/  WARPSYNC.COLLECTIVE R15, `(.L_x_1973) ;  /* 0x000000000f0c7348 */ /* 0x000fea0003c00000 */
[----:B------:R-:W-:Y:S02]  /*df70*/  ELECT P6, UR62, PT ;  /* 0x00000000003e782f */ /* 0x000fe400038c0000 */
[----:B------:R-:W-:Y:S01]  /*df80*/  MOV R14, UR62 ;  /* 0x0000003e000e7c02 */ /* 0x000fe20008000f00 */
[----:B------:R-:W-:Y:S10]  /*df90*/  ENDCOLLECTIVE ;  /* 0x000000000000791b */ /* 0x000ff40003800000 */
.L_x_1973:
[----:B------:R-:W-:Y:S05]  /*dfa0*/  BSYNC B0 ;  /* 0x0000000000007941 */ /* 0x000fea0003800000 */
.L_x_1972:
[----:B------:R-:W-:Y:S05]  /*dfb0*/  BRA `(.L_x_1974) ;  /* 0xffffffd800647947 */ /* 0x000fea000383ffff */
.L_x_1924:
[----:B-1----:R1:W2:Y:S02]  /*dfc0*/  SYNCS.PHASECHK.TRANS64.TRYWAIT P2, [R8+URZ+0x34840], R7 ;  /* 0x03484007080075a7 */ /* 0x0022a4000804017f */
[----:B--2---:R-:W-:Y:S05]  /*dfd0*/  @!P2 NANOSLEEP.SYNCS 0x989680 ;  /* 0x009896800000a95d */ /* 0x004fea0003900000 */
[----:B------:R-:W2:Y:S02]  /*dfe0*/  @!P2 SYNCS.PHASECHK.TRANS64 P2, [R8+URZ+0x34840], R7 ;  /* 0x034840070800a5a7 */ /* 0x000ea4000804007f */
[----:B--2---:R-:W-:Y:S05]  /*dff0*/  @!P2 BRA `(.L_x_1924) ;  /* 0xfffffffc00f0a947 */ /* 0x004fea000383ffff */
[----:B------:R-:W-:Y:S05]  /*e000*/  BRA `(.L_x_1975) ;  /* 0xffffffd800c07947 */ /* 0x000fea000383ffff */
.L_x_1926:
[----:B-1----:R-:W-:-:S04]  /*e010*/  IMAD.U32 R8, RZ, RZ, UR38 ;  /* 0x00000026ff087e24 */ /* 0x002fc8000f8e00ff */
[----:B------:R1:W2:Y:S03]  /*e020*/  SYNCS.PHASECHK.TRANS64.TRYWAIT P2, [R8+URZ+0x34820], R7 ;  /* 0x03482007080075a7 */ /* 0x0002a6000804017f */
[----:B--2---:R-:W-:Y:S05]  /*e030*/  @!P2 NANOSLEEP.SYNCS 0x989680 ;  /* 0x009896800000a95d */ /* 0x004fea0003900000 */
[----:B------:R-:W2:Y:S02]  /*e040*/  @!P2 SYNCS.PHASECHK.TRANS64 P2, [R8+URZ+0x34820], R7 ;  /* 0x034820070800a5a7 */ /* 0x000ea4000804007f */
[----:B--2---:R-:W-:Y:S05]  /*e050*/  @!P2 BRA `(.L_x_1926) ;  /* 0xfffffffc00eca947 */ /* 0x004fea000383ffff */
[----:B------:R-:W-:Y:S05]  /*e060*/  BRA `(.L_x_1976) ;  /* 0xffffffdc00c47947 */ /* 0x000fea000383ffff */
.L_x_1932:
[----:B-1----:R1:W2:Y:S02]  /*e070*/  SYNCS.PHASECHK.TRANS64.TRYWAIT P3, [R3+URZ+0x34840], R2 ;  /* 0x03484002030075a7 */ /* 0x0022a4000806017f */
[----:B--2---:R-:W-:Y:S05]  /*e080*/  @!P3 NANOSLEEP.SYNCS 0x989680 ;  /* 0x009896800000b95d */ /* 0x004fea0003900000 */
[----:B------:R-:W2:Y:S02]  /*e090*/  @!P3 SYNCS.PHASECHK.TRANS64 P3, [R3+URZ+0x34840], R2 ;  /* 0x034840020300b5a7 */ /* 0x000ea4000806007f */
[----:B--2---:R-:W-:Y:S05]  /*e0a0*/  @!P3 BRA `(.L_x_1932) ;  /* 0xfffffffc00f0b947 */ /* 0x004fea000383ffff */
[----:B------:R-:W-:Y:S05]  /*e0b0*/  BRA `(.L_x_1977) ;  /* 0xffffffe0006c7947 */ /* 0x000fea000383ffff */
.L_x_1934:
[----:B-1----:R1:W2:Y:S02]  /*e0c0*/  SYNCS.PHASECHK.TRANS64.TRYWAIT P3, [R2+URZ+0x60], R3 ;  /* 0x00006003020075a7 */ /* 0x0022a4000806017f */
[----:B--2---:R-:W-:Y:S05]  /*e0d0*/  @!P3 NANOSLEEP.SYNCS 0x989680 ;  /* 0x009896800000b95d */ /* 0x004fea0003900000 */
[----:B------:R-:W2:Y:S02]  /*e0e0*/  @!P3 SYNCS.PHASECHK.TRANS64 P3, [R2+URZ+0x60], R3 ;  /* 0x000060030200b5a7 */ /* 0x000ea4000806007f */
[----:B--2---:R-:W-:Y:S05]  /*e0f0*/  @!P3 BRA `(.L_x_1934) ;  /* 0xfffffffc00f0b947 */ /* 0x004fea000383ffff */
[----:B------:R-:W-:Y:S05]  /*e100*/  BRA `(.L_x_1978) ;  /* 0xffffffe000ec7947 */ /* 0x000fea000383ffff */
.L_x_1940:
[----:B-1----:R1:W2:Y:S02]  /*e110*/  SYNCS.PHASECHK.TRANS64.TRYWAIT P3, [R3+URZ+0x34840], R2 ;  /* 0x03484002030075a7 */ /* 0x0022a4000806017f */
[----:B--2---:R-:W-:Y:S05]  /*e120*/  @!P3 NANOSLEEP.SYNCS 0x989680 ;  /* 0x009896800000b95d */ /* 0x004fea0003900000 */
[----:B------:R-:W2:Y:S02]  /*e130*/  @!P3 SYNCS.PHASECHK.TRANS64 P3, [R3+URZ+0x34840], R2 ;  /* 0x034840020300b5a7 */ /* 0x000ea4000806007f */
[----:B--2---:R-:W-:Y:S05]  /*e140*/  @!P3 BRA `(.L_x_1940) ;  /* 0xfffffffc00f0b947 */ /* 0x004fea000383ffff */
[----:B------:R-:W-:Y:S05]  /*e150*/  BRA `(.L_x_1979) ;  /* 0xffffffe400fc7947 */ /* 0x000fea000383ffff */
.L_x_1942:
[----:B-1----:R1:W2:Y:S02]  /*e160*/  SYNCS.PHASECHK.TRANS64.TRYWAIT P3, [R2+URZ+0x60], R17 ;  /* 0x00006011020075a7 */ /* 0x0022a4000806017f */
[----:B--2---:R-:W-:Y:S05]  /*e170*/  @!P3 NANOSLEEP.SYNCS 0x989680 ;  /* 0x009896800000b95d */ /* 0x004fea0003900000 */
[----:B------:R-:W2:Y:S02]  /*e180*/  @!P3 SYNCS.PHASECHK.TRANS64 P3, [R2+URZ+0x60], R17 ;  /* 0x000060110200b5a7 */ /* 0x000ea4000806007f */
[----:B--2---:R-:W-:Y:S05]  /*e190*/  @!P3 BRA `(.L_x_1942) ;  /* 0xfffffffc00f0b947 */ /* 0x004fea000383ffff */
[----:B------:R-:W-:Y:S05]  /*e1a0*/  BRA `(.L_x_1980) ;  /* 0xffffffe8007c7947 */ /* 0x000fea000383ffff */
.L_x_1947:
[----:B-1----:R1:W2:Y:S02]  /*e1b0*/  SYNCS.PHASECHK.TRANS64.TRYWAIT P3, [R2+URZ+0x34840], R3 ;  /* 0x03484003020075a7 */ /* 0x0022a4000806017f */
[----:B--2---:R-:W-:Y:S05]  /*e1c0*/  @!P3 NANOSLEEP.SYNCS 0x989680 ;  /* 0x009896800000b95d */ /* 0x004fea0003900000 */
[----:B------:R-:W2:Y:S02]  /*e1d0*/  @!P3 SYNCS.PHASECHK.TRANS64 P3, [R2+URZ+0x34840], R3 ;  /* 0x034840030200b5a7 */ /* 0x000ea4000806007f */
[----:B--2---:R-:W-:Y:S05]  /*e1e0*/  @!P3 BRA `(.L_x_1947) ;  /* 0xfffffffc00f0b947 */ /* 0x004fea000383ffff */
[----:B------:R-:W-:Y:S05]  /*e1f0*/  BRA `(.L_x_1981) ;  /* 0xffffffec00647947 */ /* 0x000fea000383ffff */
.L_x_1949:
[----:B-1----:R1:W2:Y:S02]  /*e200*/  SYNCS.PHASECHK.TRANS64.TRYWAIT P3, [R2+URZ+0x60], R11 ;  /* 0x0000600b020075a7 */ /* 0x0022a4000806017f */
[----:B--2---:R-:W-:Y:S05]  /*e210*/  @!P3 NANOSLEEP.SYNCS 0x989680 ;  /* 0x009896800000b95d */ /* 0x004fea0003900000 */
[----:B------:R-:W2:Y:S02]  /*e220*/  @!P3 SYNCS.PHASECHK.TRANS64 P3, [R2+URZ+0x60], R11 ;  /* 0x0000600b0200b5a7 */ /* 0x000ea4000806007f */
[----:B--2---:R-:W-:Y:S05]  /*e230*/  @!P3 BRA `(.L_x_1949) ;  /* 0xfffffffc00f0b947 */ /* 0x004fea000383ffff */
[----:B------:R-:W-:Y:S05]  /*e240*/  BRA `(.L_x_1982) ;  /* 0xffffffec00e47947 */ /* 0x000fea000383ffff */
.L_x_1956:
[----:B-1----:R1:W2:Y:S02]  /*e250*/  SYNCS.PHASECHK.TRANS64.TRYWAIT P0, [R3+URZ+0x34860], R0 ;  /* 0x03486000030075a7 */ /* 0x0022a4000800017f */
[----:B--2---:R-:W-:Y:S05]  /*e260*/  @!P0 NANOSLEEP.SYNCS 0x989680 ;  /* 0x009896800000895d */ /* 0x004fea0003900000 */
[----:B------:R-:W2:Y:S02]  /*e270*/  @!P0 SYNCS.PHASECHK.TRANS64 P0, [R3+URZ+0x34860], R0 ;  /* 0x03486000030085a7 */ /* 0x000ea4000800007f */
[----:B--2---:R-:W-:Y:S05]  /*e280*/  @!P0 BRA `(.L_x_1956) ;  /* 0xfffffffc00f08947 */ /* 0x004fea000383ffff */
[----:B------:R-:W-:Y:S05]  /*e290*/  BRA `(.L_x_1983) ;  /* 0xfffffff000b87947 */ /* 0x000fea000383ffff */
.L_x_1958:
[----:B------:R-:W-:Y:S01]  /*e2a0*/  BSSY B0, `(.L_x_1984) ;  /* 0x0000007000007945 */ /* 0x000fe20003800000 */
[----:B------:R-:W-:Y:S02]  /*e2b0*/  IMAD.MOV.U32 R12, RZ, RZ, RZ ;  /* 0x000000ffff0c7224 */ /* 0x000fe400078e00ff */
[----:B------:R-:W-:Y:S02]  /*e2c0*/  IMAD.MOV.U32 R11, RZ, RZ, 0x1f ;  /* 0x0000001fff0b7424 */ /* 0x000fe400078e00ff */
[----:B------:R-:W-:-:S07]  /*e2d0*/  IMAD.MOV.U32 R15, RZ, RZ, -0x1 ;  /* 0xffffffffff0f7424 */ /* 0x000fce00078e00ff */
[----:B------:R-:W-:Y:S05]  /*e2e0*/  WARPSYNC.COLLECTIVE R15, `(.L_x_1985) ;  /* 0x000000000f087348 */ /* 0x000fea0003c00000 */
[----:B------:R1:W2:Y:S02]  /*e2f0*/  SHFL.IDX P6, R14, R13, R12, R11 ;  /* 0x0000000c0d0e7389 */ /* 0x0002a400000c000b */
[----:B-12---:R-:W-:Y:S01]  /*e300*/  ENDCOLLECTIVE ;  /* 0x000000000000791b */ /* 0x006fe20003800000 */
.L_x_1985:
[----:B------:R-:W-:Y:S05]  /*e310*/  BSYNC B0 ;  /* 0x0000000000007941 */ /* 0x000fea0003800000 */
.L_x_1984:
[----:B------:R-:W-:Y:S05]  /*e320*/  BRA `(.L_x_1986) ;  /* 0xfffffff4002c7947 */ /* 0x000fea000383ffff */
.L_x_1960:
[----:B--2---:R2:W3:Y:S02]  /*e330*/  SYNCS.PHASECHK.TRANS64.TRYWAIT P0, [R7+URZ+0x34820], R0 ;  /* 0x03482000070075a7 */ /* 0x0044e4000800017f */
[----:B---3--:R-:W-:Y:S05]  /*e340*/  @!P0 NANOSLEEP.SYNCS 0x989680 ;  /* 0x009896800000895d */ /* 0x008fea0003900000 */
[----:B------:R-:W3:Y:S02]  /*e350*/  @!P0 SYNCS.PHASECHK.TRANS64 P0, [R7+URZ+0x34820], R0 ;  /* 0x03482000070085a7 */ /* 0x000ee4000800007f */
[----:B---3--:R-:W-:Y:S05]  /*e360*/  @!P0 BRA `(.L_x_1960) ;  /* 0xfffffffc00f08947 */ /* 0x008fea000383ffff */
[----:B------:R-:W-:Y:S05]  /*e370*/  BRA `(.L_x_1987) ;  /* 0xfffffff400747947 */ /* 0x000fea000383ffff */
.L_x_1964:
[----:B--2---:R2:W3:Y:S02]  /*e380*/  SYNCS.PHASECHK.TRANS64.TRYWAIT P0, [R5+URZ], R4 ;  /* 0x00000004050075a7 */ /* 0x0044e4000800017f */
[----:B---3--:R-:W-:Y:S05]  /*e390*/  @!P0 NANOSLEEP.SYNCS 0x989680 ;  /* 0x009896800000895d */ /* 0x008fea0003900000 */
[----:B------:R-:W3:Y:S02]  /*e3a0*/  @!P0 SYNCS.PHASECHK.TRANS64 P0, [R5+URZ], R4 ;  /* 0x00000004050085a7 */ /* 0x000ee4000800007f */
[----:B---3--:R-:W-:Y:S05]  /*e3b0*/  @!P0 BRA `(.L_x_1964) ;  /* 0xfffffffc00f08947 */ /* 0x008fea000383ffff */
[----:B------:R-:W-:Y:S05]  /*e3c0*/  BRA `(.L_x_1988) ;  /* 0xfffffff400d07947 */ /* 0x000fea000383ffff */
.L_x_1965:
[----:B---3--:R3:W4:Y:S02]  /*e3d0*/  SYNCS.PHASECHK.TRANS64.TRYWAIT P0, [R3+URZ], R0 ;  /* 0x00000000030075a7 */ /* 0x008724000800017f */
[----:B----4-:R-:W-:Y:S05]  /*e3e0*/  @!P0 NANOSLEEP.SYNCS 0x989680 ;  /* 0x009896800000895d */ /* 0x010fea0003900000 */
[----:B------:R-:W4:Y:S02]  /*e3f0*/  @!P0 SYNCS.PHASECHK.TRANS64 P0, [R3+URZ], R0 ;  /* 0x00000000030085a7 */ /* 0x000f24000800007f */
[----:B----4-:R-:W-:Y:S05]  /*e400*/  @!P0 BRA `(.L_x_1965) ;  /* 0xfffffffc00f08947 */ /* 0x010fea000383ffff */
[----:B------:R-:W-:Y:S05]  /*e410*/  BRA `(.L_x_1989) ;  /* 0xfffffff400c47947 */ /* 0x000fea000383ffff */
.L_x_1967:
[----:B--2---:R2:W3:Y:S02]  /*e420*/  SYNCS.PHASECHK.TRANS64.TRYWAIT P0, [R5+URZ], R4 ;  /* 0x00000004050075a7 */ /* 0x0044e4000800017f */
[----:B---3--:R-:W-:Y:S05]  /*e430*/  @!P0 NANOSLEEP.SYNCS 0x989680 ;  /* 0x009896800000895d */ /* 0x008fea0003900000 */
[----:B------:R-:W3:Y:S02]  /*e440*/  @!P0 SYNCS.PHASECHK.TRANS64 P0, [R5+URZ], R4 ;  /* 0x00000004050085a7 */ /* 0x000ee4000800007f */
[----:B---3--:R-:W-:Y:S05]  /*e450*/  @!P0 BRA `(.L_x_1967) ;  /* 0xfffffffc00f08947 */ /* 0x008fea000383ffff */
[----:B------:R-:W-:Y:S05]  /*e460*/  BRA `(.L_x_1990) ;  /* 0xfffffff400c87947 */ /* 0x000fea000383ffff */
.L_x_1991:
        /* <DEDUP_REMOVED lines=9> */
.L_x_11937:


//--------------------- .text._ZN7cutlass13device_kernelIN5flash11enable_sm90INS1_16FlashAttnFwdSm90INS1_25CollectiveMainloopFwdSm90ILi2EN4cute5tupleIJNS5_1CILi1EEES8_S8_EEENS6_IJNS7_ILi128EEESA_NS7_ILi192EEEEEELi128ENS_10bfloat16_tEfNS_4arch4Sm90ELb1ELb0ELb0ELb1ELb0ELb0ELb0ELb1ELb1ELb0ELb0ELb0EEENS1_21CollectiveEpilogueFwdINS6_IJSA_SA_SA_EEES9_SD_SF_Li256ELb1ELb0ELb0ELb0EEENS1_36VarlenDynamicPersistentTileSchedulerILi128ELi128ELi256ELi32ELb0ELb0ELb1ELb1ELb1ELb1EEEEEEEEEvNT_6ParamsE --------------------------
	.section	.text._ZN7cutlass13device_kernelIN5flash11enable_sm90INS1_16FlashAttnFwdSm90INS1_25CollectiveMainloopFwdSm90ILi2EN4cute5tupleIJNS5_1CILi1EEES8_S8_EEENS6_IJNS7_ILi128EEESA_NS7_ILi192EEEEEELi128ENS_10bfloat16_tEfNS_4arch4Sm90ELb1ELb0ELb0ELb1ELb0ELb0ELb0ELb1ELb1ELb0ELb0ELb0EEENS1_21CollectiveEpilogueFwdINS6_IJSA_SA_SA_EEES9_SD_SF_Li256ELb1ELb0ELb0ELb0EEENS1_36VarlenDynamicPersistentTileSchedulerILi128ELi128ELi256ELi32ELb0ELb0ELb1ELb1ELb1ELb1EEEEEEEEEvNT_6ParamsE,"ax",@progbits
	.align	128
.text._ZN7cutlass13device_kernelIN5flash11enable_sm90INS1_16FlashAttnFwdSm90INS1_25CollectiveMainloopFwdSm90ILi2EN4cute5tupleIJNS5_1CILi1EEES8_S8_EEENS6_IJNS7_ILi128EEESA_NS7_ILi192EEEEEELi128ENS_10bfloat16_tEfNS_4arch4Sm90ELb1ELb0ELb0ELb1ELb0ELb0ELb0ELb1ELb1ELb0ELb0ELb0EEENS1_21CollectiveEpilogueFwdINS6_IJSA_SA_SA_EEES9_SD_SF_Li256ELb1ELb0ELb0ELb0EEENS1_36VarlenDynamicPersistentTileSchedulerILi128ELi128ELi256ELi32ELb0ELb0ELb1ELb1ELb1ELb1EEEEEEEEEvNT_6ParamsE:
        .type           _ZN7cutlass13device_kernelIN5flash11enable_sm90INS1_16FlashAttnFwdSm90INS1_25CollectiveMainloopFwdSm90ILi2EN4cute5tupleIJNS5_1CILi1EEES8_S8_EEENS6_IJNS7_ILi128EEESA_NS7_ILi192EEEEEELi128ENS_10bfloat16_tEfNS_4arch4Sm90ELb1ELb0ELb0ELb1ELb0ELb0ELb0ELb1ELb1ELb0ELb0ELb0EEENS1_21CollectiveEpilogueFwdINS6_IJSA_SA_SA_EEES9_SD_SF_Li256ELb1ELb0ELb0ELb0EEENS1_36VarlenDynamicPersistentTileSchedulerILi128ELi128ELi256ELi32ELb0ELb0ELb1ELb1ELb1ELb1EEEEEEEEEvNT_6ParamsE,@function
        .size           _ZN7cutlass13device_kernelIN5flash11enable_sm90INS1_16FlashAttnFwdSm90INS1_25CollectiveMainloopFwdSm90ILi2EN4cute5tupleIJNS5_1CILi1EEES8_S8_EEENS6_IJNS7_ILi128EEESA_NS7_ILi192EEEEEELi128ENS_10bfloat16_tEfNS_4arch4Sm90ELb1ELb0ELb0ELb1ELb0ELb0ELb0ELb1ELb1ELb0ELb0ELb0EEENS1_21CollectiveEpilogueFwdINS6_IJSA_SA_SA_EEES9_SD_SF_Li256ELb1ELb0ELb0ELb0EEENS1_36VarlenDynamicPersistentTileSchedulerILi128ELi128ELi256ELi32ELb0ELb0ELb1ELb1ELb1ELb1EEEEEEEEEvNT_6ParamsE,(.L_x_11938 - _ZN7cutlass13device_kernelIN5flash11enable_sm90INS1_16FlashAttnFwdSm90INS1_25CollectiveMainloopFwdSm90ILi2EN4cute5tupleIJNS5_1CILi1EEES8_S8_EEENS6_IJNS7_ILi128EEESA_NS7_ILi192EEEEEELi128ENS_10bfloat16_tEfNS_4arch4Sm90ELb1ELb0ELb0ELb1ELb0ELb0ELb0ELb1ELb1ELb0ELb0ELb0EEENS1_21CollectiveEpilogueFwdINS6_IJSA_SA_SA_EEES9_SD_SF_Li256ELb1ELb0ELb0ELb0EEENS1_36VarlenDynamicPersistentTileSchedulerILi128ELi128ELi256ELi32ELb0ELb0ELb1ELb1ELb1ELb1EEEEEEEEEvNT_6ParamsE)
        .other          _ZN7cutlass13device_kernelIN5flash11enable_sm90INS1_16FlashAttnFwdSm90INS1_25CollectiveMainloopFwdSm90ILi2EN4cute5tupleIJNS5_1CILi1EEES8_S8_EEENS6_IJNS7_ILi128EEESA_NS7_ILi192EEEEEELi128ENS_10bfloat16_tEfNS_4arch4Sm90ELb1ELb0ELb0ELb1ELb0ELb0ELb0ELb1ELb1ELb0ELb0ELb0EEENS1_21CollectiveEpilogueFwdINS6_IJSA_SA_SA_EEES9_SD_SF_Li256ELb1ELb0ELb0ELb0EEENS1_36VarlenDynamicPersistentTileSchedulerILi128ELi128ELi256ELi32ELb0ELb0ELb1ELb1ELb1ELb1EEEEEEEEEvNT_6ParamsE,@"STO_CUDA_ENTRY STV_DEFAULT"
_ZN7cutlass13device_kernelIN5flash11enable_sm90INS1_16FlashAttnFwdSm90INS1_25CollectiveMainloopFwdSm90ILi2EN4cute5tupleIJNS5_1CILi1EEES8_S8_EEENS6_IJNS7_ILi128EEESA_NS7_ILi192EEEEEELi128ENS_10bfloat16_tEfNS_4arch4Sm90ELb1ELb0ELb0ELb1ELb0ELb0ELb0ELb1ELb1ELb0ELb0ELb0EEENS1_21CollectiveEpilogueFwdINS6_IJSA_SA_SA_EEES9_SD_SF_Li256ELb1ELb0ELb0ELb0EEENS1_36VarlenDynamicPersistentTileSchedulerILi128ELi128ELi256ELi32ELb0ELb0ELb1ELb1ELb1ELb1EEEEEEEEEvNT_6ParamsE:
        /* <DEDUP_REMOVED lines=21> */
.L_x_1993:
[----:B------:R-:W-:Y:S05]  /*0150*/  BSYNC B0 ;  /* 0x0000000000007941 */ /* 0x000fea0003800000 */
.L_x_1992:
        /* <DEDUP_REMOVED lines=41> */
.L_x_1994:
        /* <DEDUP_REMOVED lines=22> */
.L_x_1995:
        /* <DEDUP_REMOVED lines=18> */
.L_x_1996:
        /* <DEDUP_REMOVED lines=22> */
.L_x_1997:
        /* <DEDUP_REMOVED lines=22> */
.L_x_1998:
        /* <DEDUP_REMOVED lines=8> */
.L_x_2000:
        /* <DEDUP_REMOVED lines=16> */
[----:B------:R-:W-:Y:S01]  /*0ab0*/  UMOV UR37, URZ ;  /* 0x0000003f00257c82 */ /* 0x000fe20008000000 */
[----:B------:R-:W-:Y:S01]  /*0ac0*/  UMOV UR36, URZ ;  /* 0x0000003f00247c82 */ /* 0x000fe20008000000 */
[----:B------:R-:W0:Y:S10]  /*0ad0*/  S2R R0, SR_TID.X ;  /* 0x0000000000007919 */ /* 0x000e340000002100 */
[----:B------:R-:W-:Y:S01]  /*0ae0*/  IMAD.U32 R16, RZ, RZ, UR5 ;  /* 0x00000005ff107e24 */ /* 0x000fe2000f8e00ff */
[----:B------:R-:W-:Y:S01]  /*0af0*/  R2UR UR5, R46 ;  /* 0x000000002e0572ca */ /* 0x000fe200000e0000 */
[----:B0-----:R-:W-:-:S05]  /*0b00*/  VIADD R193, R0, 0xffffff80 ;  /* 0xffffff8000c17836 */ /* 0x001fca0000000000 */
[----:B------:R-:W-:-:S04]  /*0b10*/  SHF.R.S32.HI R0, RZ, 0x1f, R193 ;  /* 0x0000001fff007819 */ /* 0x000fc800000114c1 */
[CC--:B------:R-:W-:Y:S02]  /*0b20*/  LEA.HI R3, R0.reuse, R193.reuse, RZ, 0x7 ;  /* 0x000000c100037211 */ /* 0x0c0fe400078f38ff */
[----:B------:R-:W-:Y:S02]  /*0b30*/  LEA.HI R4, R0, R193, RZ, 0x5 ;  /* 0x000000c100047211 */ /* 0x000fe400078f28ff */
[----:B------:R-:W-:Y:S02]  /*0b40*/  SHF.R.S32.HI R190, RZ, 0x7, R3 ;  /* 0x00000007ffbe7819 */ /* 0x000fe40000011403 */
[----:B--2---:R-:W-:Y:S02]  /*0b50*/  R2UR UR4, R2 ;  /* 0x00000000020472ca */ /* 0x004fe400000e0000 */
[C---:B------:R-:W-:Y:S02]  /*0b60*/  LOP3.LUT R2, R3.reuse, 0xffffff80, RZ, 0xc0, !PT ;  /* 0xffffff8003027812 */ /* 0x040fe400078ec0ff */
[----:B------:R-:W-:-:S03]  /*0b70*/  LEA.HI R3, R3, R190, RZ, 0x1 ;  /* 0x000000be03037211 */ /* 0x000fc600078f08ff */
[----:B------:R-:W-:Y:S01]  /*0b80*/  IMAD.IADD R189, R193, 0x1, -R2 ;  /* 0x00000001c1bd7824 */ /* 0x000fe200078e0a02 */
[----:B------:R-:W-:-:S04]  /*0b90*/  LOP3.LUT R3, R3, 0x3fffffe, RZ, 0xc0, !PT ;  /* 0x03fffffe03037812 */ /* 0x000fc800078ec0ff */
[----:B------:R-:W-:Y:S01]  /*0ba0*/  SHF.R.S32.HI R8, RZ, 0x1f, R189 ;  /* 0x0000001fff087819 */ /* 0x000fe200000114bd */
[----:B------:R-:W-:Y:S01]  /*0bb0*/  ULOP3.LUT UR4, UR4, 0x1, URZ, 0xfc, !UPT ;  /* 0x0000000104047892 */ /* 0x000fe2000f8efc3f */
[----:B------:R-:W-:Y:S02]  /*0bc0*/  IMAD.IADD R3, R190, 0x1, -R3 ;  /* 0x00000001be037824 */ /* 0x000fe400078e0a03 */
[CC--:B------:R-:W-:Y:S02]  /*0bd0*/  LEA.HI R9, R8.reuse, R189.reuse, RZ, 0x2 ;  /* 0x000000bd08097211 */ /* 0x0c0fe400078f10ff */
[----:B------:R-:W-:Y:S01]  /*0be0*/  LEA.HI R8, R8, R189, RZ, 0x5 ;  /* 0x000000bd08087211 */ /* 0x000fe200078f28ff */
[----:B------:R-:W-:Y:S01]  /*0bf0*/  IMAD.U32 R192, RZ, RZ, UR4 ;  /* 0x00000004ffc07e24 */ /* 0x000fe2000f8e00ff */
[--C-:B------:R-:W-:Y:S01]  /*0c00*/  SHF.R.S32.HI R5, RZ, 0x2, R9.reuse ;  /* 0x00000002ff057819 */ /* 0x100fe20000011409 */
[----:B------:R-:W-:Y:S01]  /*0c10*/  UMOV UR4, URZ ;  /* 0x0000003f00047c82 */ /* 0x000fe20008000000 */
[----:B------:R-:W-:Y:S01]  /*0c20*/  SHF.R.S32.HI R2, RZ, 0x1f, R9 ;  /* 0x0000001fff027819 */ /* 0x000fe20000011409 */
[----:B------:R-:W-:Y:S01]  /*0c30*/  IMAD.U32 R188, RZ, RZ, UR4 ;  /* 0x00000004ffbc7e24 */ /* 0x000fe2000f8e00ff */
[----:B------:R-:W-:-:S02]  /*0c40*/  SHF.R.S32.HI R8, RZ, 0x5, R8 ;  /* 0x00000005ff087819 */ /* 0x000fc40000011408 */
[----:B------:R-:W-:Y:S02]  /*0c50*/  LEA.HI R2, R2, R5, RZ, 0x3 ;  /* 0x0000000502027211 */ /* 0x000fe400078f18ff */
[----:B------:R-:W-:Y:S02]  /*0c60*/  LOP3.LUT R22, R9, 0x7ffffffc, RZ, 0xc0, !PT ;  /* 0x7ffffffc09167812 */ /* 0x000fe400078ec0ff */
[----:B------:R-:W-:Y:S02]  /*0c70*/  LOP3.LUT R6, R2, 0xfffffff8, RZ, 0xc0, !PT ;  /* 0xfffffff802067812 */ /* 0x000fe400078ec0ff */
[CC--:B------:R-:W-:Y:S01]  /*0c80*/  LEA.HI R2, R0.reuse, R193.reuse, RZ, 0x4 ;  /* 0x000000c100027211 */ /* 0x0c0fe200078f20ff */
[----:B------:R-:W-:Y:S01]  /*0c90*/  IMAD.IADD R22, R189, 0x1, -R22 ;  /* 0x00000001bd167824 */ /* 0x000fe200078e0a16 */
[----:B------:R-:W-:Y:S01]  /*0ca0*/  LEA.HI R0, R0, R193, RZ, 0x3 ;  /* 0x000000c100007211 */ /* 0x000fe200078f18ff */
[----:B------:R-:W-:Y:S01]  /*0cb0*/  IMAD.IADD R11, R5, 0x1, -R6 ;  /* 0x00000001050b7824 */ /* 0x000fe200078e0a06 */
[----:B------:R-:W-:Y:S01]  /*0cc0*/  SHF.R.S32.HI R5, RZ, 0x4, R2 ;  /* 0x00000004ff057819 */ /* 0x000fe20000011402 */
[----:B------:R-:W-:Y:S01]  /*0cd0*/  IMAD.SHL.U32 R6, R4, 0x20, RZ ;  /* 0x0000002004067824 */ /* 0x000fe200078e00ff */
[----:B------:R-:W-:Y:S01]  /*0ce0*/  LOP3.LUT R4, R2, 0x3fffff0, RZ, 0xc0, !PT ;  /* 0x03fffff002047812 */ /* 0x000fe200078ec0ff */
[----:B------:R-:W-:Y:S01]  /*0cf0*/  IMAD R8, R8, 0x10, R11 ;  /* 0x0000001008087824 */ /* 0x000fe200078e020b */
[----:B------:R-:W-:-:S02]  /*0d00*/  LEA.HI R2, R2, R5, RZ, 0x1 ;  /* 0x0000000502027211 */ /* 0x000fc400078f08ff */
[----:B------:R-:W-:Y:S01]  /*0d10*/  LOP3.LUT R7, R6, 0xfffffc00, RZ, 0xc0, !PT ;  /* 0xfffffc0006077812 */ /* 0x000fe200078ec0ff */
[----:B------:R-:W-:Y:S01]  /*0d20*/  IMAD.IADD R4, R193, 0x1, -R4 ;  /* 0x00000001c1047824 */ /* 0x000fe200078e0a04 */
[----:B------:R-:W-:Y:S01]  /*0d30*/  LOP3.LUT R2, R2, 0x1ffffffe, RZ, 0xc0, !PT ;  /* 0x1ffffffe02027812 */ /* 0x000fe200078ec0ff */
[----:B------:R-:W-:Y:S01]  /*0d40*/  IMAD R23, R3, 0x40, R8 ;  /* 0x0000004003177824 */ /* 0x000fe200078e0208 */
[----:B------:R-:W-:Y:S01]  /*0d50*/  SHF.R.S32.HI R18, RZ, 0x3, R0 ;  /* 0x00000003ff127819 */ /* 0x000fe20000011400 */
[----:B------:R-:W-:Y:S02]  /*0d60*/  IMAD R7, R4, 0x40, R7 ;  /* 0x0000004004077824 */ /* 0x000fe400078e0207 */
[----:B------:R-:W-:-:S04]  /*0d70*/  IMAD.IADD R2, R5, 0x1, -R2 ;  /* 0x0000000105027824 */ /* 0x000fc800078e0a02 */
[----:B------:R-:W-:Y:S01]  /*0d80*/  IMAD R191, R2, 0x8, R7 ;  /* 0x0000000802bf7824 */ /* 0x000fe200078e0207 */
[----:B------:R-:W-:-:S05]  /*0d90*/  LOP3.LUT R2, R0, 0x1ffffff8, RZ, 0xc0, !PT ;  /* 0x1ffffff800027812 */ /* 0x000fca00078ec0ff */
[----:B------:R-:W-:-:S04]  /*0da0*/  IMAD.IADD R2, R193, 0x1, -R2 ;  /* 0x00000001c1027824 */ /* 0x000fc800078e0a02 */
[----:B------:R-:W-:-:S07]  /*0db0*/  IMAD.SHL.U32 R17, R2, 0x8, RZ ;  /* 0x0000000802117824 */ /* 0x000fce00078e00ff */
.L_x_2054:
[----:B0-----:R-:W0:Y:S01]  /*0dc0*/  LDC.64 R2, c[0x0][0xc60] ;  /* 0x00031800ff027b82 */ /* 0x001e220000000a00 */
        /* <DEDUP_REMOVED lines=13> */
[----:B------:R-:W-:Y:S01]  /*0ea0*/  IMAD.U32 R184, RZ, RZ, UR4 ;  /* 0x00000004ffb87e24 */ /* 0x000fe2000f8e00ff */
[----:B------:R-:W-:-:S04]  /*0eb0*/  @UP0 ULEA UR6, UP2, UR4, UR6, 0x2 ;  /* 0x0000000604060291 */ /* 0x000fc8000f84103f */
[----:B------:R-:W-:Y:S02]  /*0ec0*/  @UP0 ULEA.HI.X UR7, UR4, UR7, UR12, 0x2, UP2 ;  /* 0x0000000704070291 */ /* 0x000fe400090f140c */
[----:B------:R-:W-:Y:S01]  /*0ed0*/  IMAD.U32 R186, RZ, RZ, UR12 ;  /* 0x0000000cffba7e24 */ /* 0x000fe2000f8e00ff */
[----:B------:R-:W-:Y:S01]  /*0ee0*/  @UP1 ULEA UR8, UP0, UR4, UR8, 0x2 ;  /* 0x0000000804081291 */ /* 0x000fe2000f80103f */
[----:B------:R-:W-:-:S03]  /*0ef0*/  IMAD.U32 R2, RZ, RZ, UR6 ;  /* 0x00000006ff027e24 */ /* 0x000fc6000f8e00ff */
[----:B------:R-:W-:Y:S01]  /*0f00*/  @UP1 ULEA.HI.X UR9, UR4, UR9, UR12, 0x2, UP0 ;  /* 0x0000000904091291 */ /* 0x000fe200080f140c */
[----:B------:R-:W-:Y:S01]  /*0f10*/  IMAD.U32 R3, RZ, RZ, UR7 ;  /* 0x00000007ff037e24 */ /* 0x000fe2000f8e00ff */
[----:B------:R-:W-:Y:S01]  /*0f20*/  ULDC.64 UR6, c[0x0][0x3f8] ;  /* 0x0000fe0000067ab9 */ /* 0x000fe20000000a00 */
[----:B---345:R-:W-:Y:S01]  /*0f30*/  IMAD.U32 R4, RZ, RZ, UR8 ;  /* 0x00000008ff047e24 */ /* 0x038fe2000f8e00ff */
[----:B------:R-:W-:Y:S02]  /*0f40*/  ULDC UR4, c[0x0][0x404] ;  /* 0x0001010000047ab9 */ /* 0x000fe40000000800 */
[----:B------:R-:W-:Y:S01]  /*0f50*/  IMAD.U32 R5, RZ, RZ, UR9 ;  /* 0x00000009ff057e24 */ /* 0x000fe2000f8e00ff */
[----:B------:R-:W2:Y:S01]  /*0f60*/  @P0 LDG.E R2, desc[UR10][R2.64] ;  /* 0x0000000a02020981 */ /* 0x000ea2000c1e1900 */
[----:B------:R-:W-:Y:S01]  /*0f70*/  UISETP.NE.U32.AND UP0, UPT, UR6, URZ, UPT ;  /* 0x0000003f0600728c */ /* 0x000fe2000bf05070 */
[----:B------:R-:W-:Y:S02]  /*0f80*/  ULDC.64 UR8, c[0x0][0xa20] ;  /* 0x0002880000087ab9 */ /* 0x000fe40000000a00 */
[----:B------:R-:W3:Y:S01]  /*0f90*/  @P2 LDG.E R4, desc[UR10][R4.64] ;  /* 0x0000000a04042981 */ /* 0x000ee2000c1e1900 */
[----:B------:R-:W-:Y:S01]  /*0fa0*/  UISETP.NE.AND.EX UP0, UPT, UR7, URZ, UPT, UP0 ;  /* 0x0000003f0700728c */ /* 0x000fe2000bf05300 */
[----:B------:R-:W-:Y:S01]  /*0fb0*/  ISETP.NE.U32.AND P1, PT, RZ, UR8, PT ;  /* 0x00000008ff007c0c */ /* 0x000fe2000bf25070 */
[----:B------:R-:W-:Y:S01]  /*0fc0*/  ULDC UR6, c[0x0][0x2e0] ;  /* 0x0000b80000067ab9 */ /* 0x000fe20000000800 */
[----:B------:R-:W-:Y:S01]  /*0fd0*/  UMOV UR61, URZ ;  /* 0x0000003f003d7c82 */ /* 0x000fe20008000000 */
[----:B------:R-:W-:Y:S01]  /*0fe0*/  USEL UR4, UR4, 0x1, UP0 ;  /* 0x0000000104047887 */ /* 0x000fe20008000000 */
[----:B------:R-:W-:Y:S01]  /*0ff0*/  ISETP.NE.AND.EX P1, PT, RZ, UR9, PT, P1 ;  /* 0x00000009ff007c0c */ /* 0x000fe2000bf25310 */
[----:B------:R-:W-:Y:S01]  /*1000*/  ULDC UR60, c[0x0][0x288] ;  /* 0x0000a200003c7ab9 */ /* 0x000fe20000000800 */
[----:B------:R-:W-:Y:S01]  /*1010*/  IMAD.U32 R185, RZ, RZ, UR5 ;  /* 0x00000005ffb97e24 */ /* 0x000fe2000f8e00ff */
[----:B------:R-:W-:Y:S01]  /*1020*/  UIMAD UR6, UR4, UR6, URZ ;  /* 0x00000006040672a4 */ /* 0x000fe2000f8e023f */
[----:B--2---:R-:W-:-:S02]  /*1030*/  @P0 R2UR UR61, R2 ;  /* 0x00000000023d02ca */ /* 0x004fc400000e0000 */
[----:B---3--:R-:W-:Y:S01]  /*1040*/  @P2 R2UR UR60, R4 ;  /* 0x00000000043c22ca */ /* 0x008fe200000e0000 */
[----:B-1----:R-:W-:-:S14]  /*1050*/  @P2 BRA `(.L_x_2001) ;  /* 0x00000000003c2947 */ /* 0x002fdc0003800000 */
[----:B------:R-:W-:Y:S02]  /*1060*/  ULDC.64 UR4, c[0x0][0xa00] ;  /* 0x0002800000047ab9 */ /* 0x000fe40000000a00 */
[----:B------:R-:W-:-:S04]  /*1070*/  ISETP.NE.U32.AND P0, PT, RZ, UR4, PT ;  /* 0x00000004ff007c0c */ /* 0x000fc8000bf05070 */
[----:B------:R-:W-:-:S13]  /*1080*/  ISETP.NE.AND.EX P0, PT, RZ, UR5, PT, P0 ;  /* 0x00000005ff007c0c */ /* 0x000fda000bf05300 */
[----:B------:R-:W-:Y:S05]  /*1090*/  @!P0 BRA `(.L_x_2001) ;  /* 0x00000000002c8947 */ /* 0x000fea0003800000 */
[----:B------:R-:W-:Y:S01]  /*10a0*/  R2UR UR7, R184 ;  /* 0x00000000b80772ca */ /* 0x000fe200000e0000 */
[----:B------:R-:W-:Y:S01]  /*10b0*/  ULDC.64 UR4, c[0x0][0xa00] ;  /* 0x0002800000047ab9 */ /* 0x000fe20000000a00 */
[----:B------:R-:W-:-:S11]  /*10c0*/  ULDC.64 UR10, c[0x0][0x208] ;  /* 0x00008200000a7ab9 */ /* 0x000fd60000000a00 */
        /* <DEDUP_REMOVED lines=8> */
.L_x_2001:
[----:B------:R-:W-:-:S13]  /*1150*/  R2UR UR4, R16 ;  /* 0x00000000100472ca */ /* 0x000fda00000e0000 */
[----:B------:R-:W-:Y:S01]  /*1160*/  IMAD.U32 R187, RZ, RZ, UR4 ;  /* 0x00000004ffbb7e24 */ /* 0x000fe2000f8e00ff */
[----:B------:R-:W-:Y:S06]  /*1170*/  @!P1 BRA `(.L_x_2002) ;  /* 0x0000000000289947 */ /* 0x000fec0003800000 */
[----:B------:R-:W-:Y:S01]  /*1180*/  R2UR UR5, R184 ;  /* 0x00000000b80572ca */ /* 0x000fe200000e0000 */
[----:B------:R-:W-:Y:S01]  /*1190*/  ULDC.64 UR6, c[0x0][0x208] ;  /* 0x0000820000067ab9 */ /* 0x000fe20000000a00 */
[----:B------:R-:W-:-:S11]  /*11a0*/  R2UR UR10, R186 ;  /* 0x00000000ba0a72ca */ /* 0x000fd600000e0000 */
[----:B------:R-:W-:-:S04]  /*11b0*/  ULEA UR4, UP0, UR5, UR8, 0x2 ;  /* 0x0000000805047291 */ /* 0x000fc8000f80103f */
[----:B------:R-:W-:Y:S02]  /*11c0*/  ULEA.HI.X UR5, UR5, UR9, UR10, 0x2, UP0 ;  /* 0x0000000905057291 */ /* 0x000fe400080f140a */
[----:B------:R-:W-:-:S04]  /*11d0*/  IMAD.U32 R2, RZ, RZ, UR4 ;  /* 0x00000004ff027e24 */ /* 0x000fc8000f8e00ff */
[----:B------:R-:W-:-:S05]  /*11e0*/  IMAD.U32 R3, RZ, RZ, UR5 ;  /* 0x00000005ff037e24 */ /* 0x000fca000f8e00ff */
[----:B------:R-:W2:Y:S02]  /*11f0*/  LDG.E R2, desc[UR6][R2.64] ;  /* 0x0000000602027981 */ /* 0x000ea4000c1e1900 */
[----:B--2---:R-:W-:Y:S01]  /*1200*/  R2UR UR6, R2 ;  /* 0x00000000020672ca */ /* 0x004fe200000e0000 */
[----:B------:R-:W-:-:S14]  /*1210*/  BRA `(.L_x_2003) ;  /* 0x00000000003c7947 */ /* 0x000fdc0003800000 */
.L_x_2002:
        /* <DEDUP_REMOVED lines=15> */
.L_x_2003:
[----:B------:R-:W-:Y:S01]  /*1310*/  R2UR UR4, R16 ;  /* 0x00000000100472ca */ /* 0x000fe200000e0000 */
[----:B------:R-:W-:Y:S01]  /*1320*/  UIADD3 UR61, -UR61, UR6, URZ ;  /* 0x000000063d3d7290 */ /* 0x000fe2000fffe13f */
[----:B------:R-:W-:Y:S02]  /*1330*/  PLOP3.LUT P0, PT, PT, PT, PT, 0x80, 0x0 ;  /* 0x000000000000781c */ /* 0x000fe40003f0f070 */
        /* <DEDUP_REMOVED lines=10> */
[----:B------:R-:W-:Y:S01]  /*13e0*/  ULEA UR5, UR4, 0xff, 0x7 ;  /* 0x000000ff04057891 */ /* 0x000fe2000f8e383f */
[----:B------:R-:W-:Y:S01]  /*13f0*/  CS2R R68, SRZ ;  /* 0x0000000000447805 */ /* 0x000fe2000001ff00 */
[----:B------:R-:W-:Y:S01]  /*1400*/  UIADD3 UR4, UR61, 0x7f, URZ ;  /* 0x0000007f3d047890 */ /* 0x000fe2000fffe03f */
[----:B------:R-:W-:Y:S01]  /*1410*/  CS2R R66, SRZ ;  /* 0x0000000000427805 */ /* 0x000fe2000001ff00 */
[----:B------:R-:W-:Y:S01]  /*1420*/  UIADD3 UR6, UR61, UR5, -UR60 ;  /* 0x000000053d067290 */ /* 0x000fe2000fffe83c */
        /* <DEDUP_REMOVED lines=12> */
[----:B------:R-:W-:-:S02]  /*14f0*/  CS2R R52, SRZ ;  /* 0x0000000000347805 */ /* 0x000fc4000001ff00 */
[----:B------:R-:W-:Y:S02]  /*1500*/  CS2R R50, SRZ ;  /* 0x0000000000327805 */ /* 0x000fe4000001ff00 */
[----:B------:R-:W-:Y:S01]  /*1510*/  CS2R R48, SRZ ;  /* 0x0000000000307805 */ /* 0x000fe2000001ff00 */
[----:B------:R-:W-:Y:S01]  /*1520*/  UISETP.LT.AND UP0, UPT, UR5, UR7, UPT ;  /* 0x000000070500728c */ /* 0x000fe2000bf01270 */
[----:B------:R-:W-:Y:S02]  /*1530*/  CS2R R30, SRZ ;  /* 0x00000000001e7805 */ /* 0x000fe4000001ff00 */
[----:B------:R-:W-:Y:S02]  /*1540*/  CS2R R32, SRZ ;  /* 0x0000000000207805 */ /* 0x000fe4000001ff00 */
[----:B------:R-:W-:Y:S01]  /*1550*/  CS2R R42, SRZ ;  /* 0x00000000002a7805 */ /* 0x000fe2000001ff00 */
[----:B------:R-:W-:Y:S01]  /*1560*/  USEL UR8, UR5, UR7, UP0 ;  /* 0x0000000705087287 */ /* 0x000fe20008000000 */
[----:B------:R-:W-:-:S02]  /*1570*/  CS2R R40, SRZ ;  /* 0x0000000000287805 */ /* 0x000fc4000001ff00 */
[----:B------:R-:W-:Y:S02]  /*1580*/  CS2R R38, SRZ ;  /* 0x0000000000267805 */ /* 0x000fe4000001ff00 */
[----:B------:R-:W-:Y:S01]  /*1590*/  CS2R R36, SRZ ;  /* 0x0000000000247805 */ /* 0x000fe2000001ff00 */
[----:B------:R-:W-:Y:S01]  /*15a0*/  UISETP.GE.AND UP0, UPT, UR8, 0x1, UPT ;  /* 0x000000010800788c */ /* 0x000fe2000bf06270 */
[----:B------:R-:W-:Y:S01]  /*15b0*/  CS2R R34, SRZ ;  /* 0x0000000000227805 */ /* 0x000fe2000001ff00 */
[----:B------:R-:W-:Y:S01]  /*15c0*/  IMAD.U32 R90, RZ, RZ, UR8 ;  /* 0x00000008ff5a7e24 */ /* 0x000fe2000f8e00ff */
[----:B------:R-:W-:Y:S02]  /*15d0*/  CS2R R88, SRZ ;  /* 0x0000000000587805 */ /* 0x000fe4000001ff00 */
[----:B------:R-:W-:Y:S01]  /*15e0*/  CS2R R6, SRZ ;  /* 0x0000000000067805 */ /* 0x000fe2000001ff00 */
[----:B------:R-:W-:Y:S01]  /*15f0*/  IMAD.MOV.U32 R8, RZ, RZ, RZ ;  /* 0x000000ffff087224 */ /* 0x000fe200078e00ff */
[----:B------:R-:W-:Y:S01]  /*1600*/  PLOP3.LUT P1, PT, PT, PT, UP0, 0x80, 0x0 ;  /* 0x000000000000781c */ /* 0x000fe20003f2f008 */
[----:B------:R-:W-:-:S02]  /*1610*/  IMAD.MOV.U32 R91, RZ, RZ, RZ ;  /* 0x000000ffff5b7224 */ /* 0x000fc400078e00ff */
[----:B------:R-:W-:Y:S02]  /*1620*/  IMAD.MOV.U32 R12, RZ, RZ, RZ ;  /* 0x000000ffff0c7224 */ /* 0x000fe400078e00ff */
[----:B------:R-:W-:Y:S02]  /*1630*/  IMAD.MOV.U32 R93, RZ, RZ, RZ ;  /* 0x000000ffff5d7224 */ /* 0x000fe400078e00ff */
[----:B------:R-:W-:Y:S02]  /*1640*/  IMAD.MOV.U32 R14, RZ, RZ, RZ ;  /* 0x000000ffff0e7224 */ /* 0x000fe400078e00ff */
[----:B------:R-:W-:-:S04]  /*1650*/  IMAD.MOV.U32 R95, RZ, RZ, RZ ;  /* 0x000000ffff5f7224 */ /* 0x000fc800078e00ff */
[----:B------:R-:W-:Y:S05]  /*1660*/  @!P1 BRA `(.L_x_2004) ;  /* 0x00000084008c9947 */ /* 0x000fea0003800000 */
        /* <DEDUP_REMOVED lines=31> */
.L_x_2005:
        /* <DEDUP_REMOVED lines=9> */
[----:B------:R-:W0:Y:S02]  /*18f0*/  SYNCS.PHASECHK.TRANS64.TRYWAIT P1, [UR38+0x34800], R0 ;  /* 0x03480000ff0075a7 */ /* 0x000e240008020166 */
[----:B0-----:R-:W-:Y:S05]  /*1900*/  @!P1 BRA `(.L_x_2006) ;  /* 0x000000f8000c9947 */ /* 0x001fea0003800000 */
.L_x_2142:
[----:B------:R-:W-:Y:S05]  /*1910*/  @!P0 BRA `(.L_x_2007) ;  /* 0x0000000000048947 */ /* 0x000fea0003800000 */
[----:B------:R-:W-:Y:S01]  /*1920*/  BPT.TRAP 0x1 ;  /* 0x000000040000795c */ /* 0x000fe20000300000 */
.L_x_2007:
[----:B------:R-:W-:Y:S02]  /*1930*/  IMAD.U32 R2, RZ, RZ, UR36 ;  /* 0x00000024ff027e24 */ /* 0x000fe4000f8e00ff */
[----:B0-----:R-:W-:-:S03]  /*1940*/  IMAD.U32 R3, RZ, RZ, UR37 ;  /* 0x00000025ff037e24 */ /* 0x001fc6000f8e00ff */
[----:B------:R-:W-:Y:S02]  /*1950*/  LEA R2, R2, UR38, 0x3 ;  /* 0x0000002602027c11 */ /* 0x000fe4000f8e18ff */
[----:B------:R-:W-:-:S04]  /*1960*/  SHF.L.U32 R3, R3, 0x1f, RZ ;  /* 0x0000001f03037819 */ /* 0x000fc800000006ff */
[----:B------:R0:W1:Y:S01]  /*1970*/  SYNCS.PHASECHK.TRANS64.TRYWAIT P2, [R2+URZ+0x34830], R3 ;  /* 0x03483003020075a7 */ /* 0x000062000804017f */
[----:B------:R-:W-:Y:S05]  /*1980*/  @!P0 BRA `(.L_x_2008) ;  /* 0x0000000000048947 */ /* 0x000fea0003800000 */
[----:B------:R-:W-:Y:S01]  /*1990*/  BPT.TRAP 0x1 ;  /* 0x000000040000795c */ /* 0x000fe20000300000 */
.L_x_2008:
[----:B------:R-:W2:Y:S01]  /*19a0*/  S2R R0, SR_TID.X ;  /* 0x0000000000007919 */ /* 0x000ea20000002100 */
[----:B------:R-:W-:Y:S01]  /*19b0*/  IMAD.MOV.U32 R151, RZ, RZ, RZ ;  /* 0x000000ffff977224 */ /* 0x000fe200078e00ff */
[----:B--2---:R-:W-:Y:S01]  /*19c0*/  LOP3.LUT P1, RZ, R0, 0x7f, RZ, 0xc0, !PT ;  /* 0x0000007f00ff7812 */ /* 0x004fe2000782c0ff */
[----:B-1----:R-:W-:-:S12]  /*19d0*/  @P2 BRA `(.L_x_2009) ;  /* 0x0000000000082947 */ /* 0x002fd80003800000 */
[----:B------:R-:W1:Y:S02]  /*19e0*/  SYNCS.PHASECHK.TRANS64.TRYWAIT P2, [R2+URZ+0x34830], R3 ;  /* 0x03483003020075a7 */ /* 0x000e64000804017f */
[----:B-1----:R-:W-:Y:S05]  /*19f0*/  @!P2 BRA `(.L_x_2010) ;  /* 0x000000f400e8a947 */ /* 0x002fea0003800000 */
.L_x_2009:
        /* <DEDUP_REMOVED lines=10> */
[----:B------:R-:W-:Y:S01]  /*1aa0*/  R2UR UR7, R90 ;  /* 0x000000005a0772ca */ /* 0x000fe200000e0000 */
[----:B------:R-:W-:Y:S01]  /*1ab0*/  UMOV UR53, 0x40000040 ;  /* 0x4000004000357882 */ /* 0x000fe20000000000 */
[----:B------:R-:W-:Y:S01]  /*1ac0*/  UMOV UR55, 0x40000040 ;  /* 0x4000004000377882 */ /* 0x000fe20000000000 */
[----:B------:R-:W-:Y:S01]  /*1ad0*/  ULOP3.LUT UR39, UR4, 0x10000, URZ, 0xfc, !UPT ;  /* 0x0001000004277892 */ /* 0x000fe2000f8efc3f */
[----:B------:R-:W-:Y:S01]  /*1ae0*/  R2UR UR6, R16 ;  /* 0x00000000100672ca */ /* 0x000fe200000e0000 */
[----:B------:R-:W-:Y:S01]  /*1af0*/  ULOP3.LUT UR4, UR40, 0x10000, URZ, 0xfc, !UPT ;  /* 0x0001000028047892 */ /* 0x000fe2000f8efc3f */
[----:B01----:R-:W-:Y:S01]  /*1b00*/  @!P1 VIADD R2, R2, 0x34840 ;  /* 0x0003484002029836 */ /* 0x003fe20000000000 */
[----:B------:R-:W-:Y:S01]  /*1b10*/  UIMAD UR5, UR36, 0xc00, UR39 ;  /* 0x00000c00240578a4 */ /* 0x000fe2000f8e0227 */
[--C-:B------:R-:W-:Y:S01]  /*1b20*/  IMAD.MOV.U32 R150, RZ, RZ, R151.reuse ;  /* 0x000000ffff967224 */ /* 0x100fe200078e0097 */
[----:B------:R-:W-:Y:S01]  /*1b30*/  UIADD3 UR56, UR4, 0x2, URZ ;  /* 0x0000000204387890 */ /* 0x000fe2000fffe03f */
[--C-:B------:R-:W-:Y:S01]  /*1b40*/  IMAD.MOV.U32 R149, RZ, RZ, R151.reuse ;  /* 0x000000ffff957224 */ /* 0x100fe200078e0097 */
[----:B------:R-:W-:Y:S01]  /*1b50*/  UIADD3 UR58, UR5, 0x2, URZ ;  /* 0x00000002053a7890 */ /* 0x000fe2000fffe03f */
[----:B------:R-:W-:Y:S01]  /*1b60*/  @!P1 PRMT R2, RZ, 0x654, R2 ;  /* 0x00000654ff029816 */ /* 0x000fe20000000002 */
[----:B------:R-:W-:Y:S01]  /*1b70*/  UMOV UR8, UR4 ;  /* 0x0000000400087c82 */ /* 0x000fe20008000000 */
[----:B------:R-:W-:Y:S01]  /*1b80*/  UMOV UR10, UR5 ;  /* 0x00000005000a7c82 */ /* 0x000fe20008000000 */
[----:B------:R-:W-:Y:S01]  /*1b90*/  UIADD3 UR52, UR4, 0x4, URZ ;  /* 0x0000000404347890 */ /* 0x000fe2000fffe03f */
[----:B------:R-:W-:Y:S01]  /*1ba0*/  HGMMA.64x128x16.F32.BF16 R24, gdesc[UR8], RZ, !UPT, gsb0 ;  /* 0x01e00000081879f0 */ /* 0x000fe2000c0018ff */
[----:B------:R-:W-:Y:S01]  /*1bb0*/  UIADD3 UR54, UR5, 0x4, URZ ;  /* 0x0000000405367890 */ /* 0x000fe2000fffe03f */
[----:B------:R-:W-:Y:S01]  /*1bc0*/  IMAD.U32 R8, RZ, RZ, UR8 ;  /* 0x00000008ff087e24 */ /* 0x000fe2000f8e00ff */
[----:B------:R-:W-:Y:S01]  /*1bd0*/  UIADD3 UR48, UR4, 0x6, URZ ;  /* 0x0000000604307890 */ /* 0x000fe2000fffe03f */
[----:B------:R-:W-:Y:S01]  /*1be0*/  IMAD.U32 R0, RZ, RZ, UR6 ;  /* 0x00000006ff007e24 */ /* 0x000fe2000f8e00ff */
        /* <DEDUP_REMOVED lines=53> */
[--C-:B------:R-:W-:Y:S01]  /*1f40*/  IMAD.MOV.U32 R131, RZ, RZ, R151.reuse ;  /* 0x000000ffff837224 */ /* 0x100fe200078e0097 */
[----:B------:R-:W-:Y:S01]  /*1f50*/  UIMAD UR4, UR7, UR4, 0x80 ;  /* 0x00000080070474a4 */ /* 0x000fe2000f8e0204 */
[----:B------:R-:W-:-:S02]  /*1f60*/  IMAD.MOV.U32 R130, RZ, RZ, R151 ;  /* 0x000000ffff827224 */ /* 0x000fc400078e0097 */
[--C-:B------:R-:W-:Y:S01]  /*1f70*/  IMAD.MOV.U32 R129, RZ, RZ, R151.reuse ;  /* 0x000000ffff817224 */ /* 0x100fe200078e0097 */
[----:B------:R-:W-:Y:S01]  /*1f80*/  UIADD3 UR4, UR61, UR4, URZ ;  /* 0x000000043d047290 */ /* 0x000fe2000fffe03f */
[--C-:B------:R-:W-:Y:S02]  /*1f90*/  IMAD.MOV.U32 R128, RZ, RZ, R151.reuse ;  /* 0x000000ffff807224 */ /* 0x100fe400078e0097 */
[--C-:B------:R-:W-:Y:S01]  /*1fa0*/  IMAD.MOV.U32 R127, RZ, RZ, R151.reuse ;  /* 0x000000ffff7f7224 */ /* 0x100fe200078e0097 */
[----:B------:R-:W-:Y:S01]  /*1fb0*/  UIADD3 UR5, -UR60, 0x1, UR4 ;  /* 0x000000013c057890 */ /* 0x000fe2000fffe104 */
[--C-:B------:R-:W-:Y:S02]  /*1fc0*/  IMAD.MOV.U32 R126, RZ, RZ, R151.reuse ;  /* 0x000000ffff7e7224 */ /* 0x100fe400078e0097 */
[----:B------:R-:W-:Y:S01]  /*1fd0*/  IMAD.U32 R3, RZ, RZ, UR4 ;  /* 0x00000004ff037e24 */ /* 0x000fe2000f8e00ff */
[----:B------:R-:W-:Y:S01]  /*1fe0*/  ULDC UR4, c[0x0][0x988] ;  /* 0x0002620000047ab9 */ /* 0x000fe20000000800 */
[----:B------:R-:W-:-:S02]  /*1ff0*/  IMAD.MOV.U32 R125, RZ, RZ, R151 ;  /* 0x000000ffff7d7224 */ /* 0x000fc400078e0097 */
[----:B------:R-:W-:Y:S01]  /*2000*/  IMAD.U32 R5, RZ, RZ, UR5 ;  /* 0x00000005ff057e24 */ /* 0x000fe2000f8e00ff */
[----:B------:R-:W-:Y:S01]  /*2010*/  UIADD3 UR5, UR61, -UR60, URZ ;  /* 0x8000003c3d057290 */ /* 0x000fe2000fffe03f */
[C---:B------:R-:W-:Y:S02]  /*2020*/  IMAD R3, R22.reuse, -0x2, R3 ;  /* 0xfffffffe16037824 */ /* 0x040fe400078e0203 */
[----:B------:R-:W-:Y:S01]  /*2030*/  IMAD R4, R22, -0x2, R5 ;  /* 0xfffffffe16047824 */ /* 0x000fe200078e0205 */
[----:B------:R-:W-:Y:S01]  /*2040*/  ULEA UR5, UR6, UR5, 0x7 ;  /* 0x0000000506057291 */ /* 0x000fe2000f8e383f */
[----:B------:R-:W-:Y:S02]  /*2050*/  IMAD R5, R0, 0x80, R23 ;  /* 0x0000008000057824 */ /* 0x000fe400078e0217 */
[--C-:B------:R-:W-:Y:S01]  /*2060*/  IMAD.MOV.U32 R124, RZ, RZ, R151.reuse ;  /* 0x000000ffff7c7224 */ /* 0x100fe200078e0097 */
[----:B------:R-:W-:Y:S01]  /*2070*/  USHF.R.S32.HI UR6, URZ, 0x1f, UR5 ;  /* 0x0000001f3f067899 */ /* 0x000fe20008011405 */
[----:B------:R-:W-:Y:S01]  /*2080*/  IMAD.MOV.U32 R123, RZ, RZ, R151 ;  /* 0x000000ffff7b7224 */ /* 0x000fe200078e0097 */
[----:B------:R-:W-:Y:S01]  /*2090*/  IADD3 R0, R4, 0x8, R5 ;  /* 0x0000000804007810 */ /* 0x000fe20007ffe005 */
[--C-:B------:R-:W-:Y:S01]  /*20a0*/  IMAD.MOV.U32 R122, RZ, RZ, R151.reuse ;  /* 0x000000ffff7a7224 */ /* 0x100fe200078e0097 */
[----:B------:R-:W-:Y:S01]  /*20b0*/  ULEA.HI UR6, UR6, UR5, URZ, 0x7 ;  /* 0x0000000506067291 */ /* 0x000fe2000f8f383f */
[--C-:B------:R-:W-:Y:S01]  /*20c0*/  IMAD.MOV.U32 R120, RZ, RZ, R151.reuse ;  /* 0x000000ffff787224 */ /* 0x100fe200078e0097 */
[----:B------:R-:W-:Y:S01]  /*20d0*/  VIMNMX R0, R3, R0, PT ;  /* 0x0000000003007248 */ /* 0x000fe20003fe0100 */
[----:B------:R-:W-:Y:S01]  /*20e0*/  IMAD.MOV.U32 R118, RZ, RZ, R151 ;  /* 0x000000ffff767224 */ /* 0x000fe200078e0097 */
[----:B------:R-:W-:Y:S01]  /*20f0*/  VIADDMNMX R3, R5, R4, R3, PT ;  /* 0x0000000405037246 */ /* 0x000fe20003800103 */
[----:B------:R-:W-:Y:S01]  /*2100*/  USHF.R.S32.HI UR6, URZ, 0x7, UR6 ;  /* 0x000000073f067899 */ /* 0x000fe20008011406 */
[C---:B------:R-:W-:Y:S01]  /*2110*/  ISETP.GT.AND P2, PT, R0.reuse, RZ, PT ;  /* 0x000000ff0000720c */ /* 0x040fe20003f44270 */
[--C-:B------:R-:W-:Y:S01]  /*2120*/  IMAD.MOV.U32 R116, RZ, RZ, R151.reuse ;  /* 0x000000ffff747224 */ /* 0x100fe200078e0097 */
[C---:B------:R-:W-:Y:S01]  /*2130*/  ISETP.GT.AND P3, PT, R0.reuse, 0x1, PT ;  /* 0x000000010000780c */ /* 0x040fe20003f64270 */
[----:B------:R-:W-:Y:S01]  /*2140*/  UISETP.LT.AND UP0, UPT, URZ, UR6, UPT ;  /* 0x000000063f00728c */ /* 0x000fe2000bf01270 */
        /* <DEDUP_REMOVED lines=30> */
[----:B------:R-:W-:Y:S02]  /*2330*/  USEL UR11, URZ, UR6, !UP0 ;  /* 0x000000063f0b7287 */ /* 0x000fe4000c000000 */
        /* <DEDUP_REMOVED lines=109> */
[----:B------:R-:W-:Y:S01]  /*2a10*/  UIADD3 UR4, UR7, -0x2, URZ ;  /* 0xfffffffe07047890 */ /* 0x000fe2000fffe03f */
[----:B------:R-:W-:-:S02]  /*2a20*/  FMNMX.FTZ R6, R83, R6, !PT ;  /* 0x0000000653067209 */ /* 0x000fc40007810000 */
[----:B------:R-:W-:Y:S01]  /*2a30*/  FSEL R87, R87, -INF , P2 ;  /* 0xff80000057577808 */ /* 0x000fe20001000000 */
[----:B------:R-:W-:Y:S01]  /*2a40*/  UISETP.GE.AND UP0, UPT, UR4, UR11, UPT ;  /* 0x0000000b0400728c */ /* 0x000fe2000bf06270 */
[----:B------:R-:W-:Y:S02]  /*2a50*/  FMNMX.FTZ R6, R121, R6, !PT ;  /* 0x0000000679067209 */ /* 0x000fe40007810000 */
[----:B------:R-:W-:Y:S02]  /*2a60*/  ISETP.GT.AND P3, PT, R3, 0x1, PT ;  /* 0x000000010300780c */ /* 0x000fe40003f64270 */
[----:B------:R-:W-:Y:S02]  /*2a70*/  FMNMX.FTZ R6, R87, R6, !PT ;  /* 0x0000000657067209 */ /* 0x000fe40007810000 */
[----:B------:R-:W-:Y:S02]  /*2a80*/  ISETP.GT.AND P4, PT, R3, 0x8, PT ;  /* 0x000000080300780c */ /* 0x000fe40003f84270 */
[----:B------:R-:W-:Y:S01]  /*2a90*/  FSEL R25, R25, -INF , P3 ;  /* 0xff80000019197808 */ /* 0x000fe20001800000 */
[----:B------:R-:W1:Y:S01]  /*2aa0*/  SHFL.BFLY PT, R7, R6, 0x2, 0x1f ;  /* 0x0c401f0006077f89 */ /* 0x000e6200000e0000 */
[----:B------:R-:W-:-:S02]  /*2ab0*/  ISETP.GT.AND P3, PT, R3, 0x10, PT ;  /* 0x000000100300780c */ /* 0x000fc40003f64270 */
[----:B-1----:R-:W-:-:S05]  /*2ac0*/  FMNMX.FTZ R10, R6, R7, !PT ;  /* 0x00000007060a7209 */ /* 0x002fca0007810000 */
[----:B------:R-:W1:Y:S02]  /*2ad0*/  SHFL.BFLY PT, R7, R10, 0x1, 0x1f ;  /* 0x0c201f000a077f89 */ /* 0x000e6400000e0000 */
[----:B-1----:R-:W-:-:S04]  /*2ae0*/  FMNMX.FTZ R7, R10, R7, !PT ;  /* 0x000000070a077209 */ /* 0x002fc80007810000 */
        /* <DEDUP_REMOVED lines=32> */
[----:B------:R-:W1:Y:S01]  /*2cf0*/  MUFU.EX2 R6, R6 ;  /* 0x0000000600067308 */ /* 0x000e620000000800 */
        /* <DEDUP_REMOVED lines=33> */
[----:B------:R-:W-:Y:S01]  /*2f10*/  FFMA.FTZ R75, R75, R0, -R38 ;  /* 0x000000004b4b7223 */ /* 0x000fe20000010826 */
[----:B------:R-:W-:Y:S01]  /*2f20*/  FSEL R31, R48, -INF , P3 ;  /* 0xff800000301f7808 */ /* 0x000fe20001800000 */
[----:B-1----:R-:W-:Y:S01]  /*2f30*/  FADD.FTZ R48, R181, R6 ;  /* 0x00000006b5307221 */ /* 0x002fe20000010000 */
        /* <DEDUP_REMOVED lines=87> */
[----:B------:R-:W-:Y:S02]  /*34b0*/  FSEL R85, R85, -INF , P2 ;  /* 0xff80000055557808 */ /* 0x000fe40001000000 */
[----:B------:R-:W-:Y:S02]  /*34c0*/  FMNMX.FTZ R4, R3, R4, !PT ;  /* 0x0000000403047209 */ /* 0x000fe40007810000 */
[----:B------:R-:W-:Y:S01]  /*34d0*/  F2FP.BF16.F32.PACK_AB R181, R6, R181 ;  /* 0x000000b506b5723e */ /* 0x000fe200000010ff */
[----:B------:R-:W-:Y:S01]  /*34e0*/  MUFU.EX2 R161, R161 ;  /* 0x000000a100a17308 */ /* 0x000fe20000000800 */
[----:B------:R-:W-:-:S05]  /*34f0*/  FMNMX.FTZ R4, R85, R4, !PT ;  /* 0x0000000455047209 */ /* 0x000fca0007810000 */
[----:B------:R-:W1:Y:S02]  /*3500*/  SHFL.BFLY PT, R89, R4, 0x2, 0x1f ;  /* 0x0c401f0004597f89 */ /* 0x000e6400000e0000 */
[----:B------:R-:W-:Y:S08]  /*3510*/  MUFU.EX2 R36, R67 ;  /* 0x0000004300247308 */ /* 0x000ff00000000800 */
[----:B------:R-:W-:Y:S08]  /*3520*/  MUFU.EX2 R163, R163 ;  /* 0x000000a300a37308 */ /* 0x000ff00000000800 */
[----:B------:R-:W-:Y:S01]  /*3530*/  MUFU.EX2 R40, R71 ;  /* 0x0000004700287308 */ /* 0x000fe20000000800 */
[----:B-1----:R-:W-:-:S07]  /*3540*/  FMNMX.FTZ R89, R4, R89, !PT ;  /* 0x0000005904597209 */ /* 0x002fce0007810000 */
[----:B------:R-:W-:Y:S01]  /*3550*/  MUFU.EX2 R115, R115 ;  /* 0x0000007300737308 */ /* 0x000fe20000000800 */
[----:B------:R-:W1:Y:S07]  /*3560*/  SHFL.BFLY PT, R4, R89, 0x1, 0x1f ;  /* 0x0c201f0059047f89 */ /* 0x000e6e00000e0000 */
[----:B------:R-:W2:Y:S08]  /*3570*/  MUFU.EX2 R42, R75 ;  /* 0x0000004b002a7308 */ /* 0x000eb00000000800 */
[----:B------:R-:W-:Y:S08]  /*3580*/  MUFU.EX2 R117, R117 ;  /* 0x0000007500757308 */ /* 0x000ff00000000800 */
[----:B------:R-:W-:Y:S01]  /*3590*/  MUFU.EX2 R44, R79 ;  /* 0x0000004f002c7308 */ /* 0x000fe20000000800 */
[----:B--2---:R-:W-:-:S02]  /*35a0*/  F2FP.BF16.F32.PACK_AB R157, R42, R115 ;  /* 0x000000732a9d723e */ /* 0x004fc400000010ff */
[----:B-1----:R-:W-:Y:S01]  /*35b0*/  FMNMX.FTZ R4, R89, R4, !PT ;  /* 0x0000000459047209 */ /* 0x002fe20007810000 */
[----:B------:R-:W-:-:S03]  /*35c0*/  IMAD.MOV.U32 R89, RZ, RZ, R151 ;  /* 0x000000ffff597224 */ /* 0x000fc600078e0097 */
[C---:B------:R-:W-:Y:S01]  /*35d0*/  FSETP.NEU.FTZ.AND P2, PT, R4.reuse, -INF , PT ;  /* 0xff8000000400780b */ /* 0x040fe20003f5d000 */
[-C--:B------:R-:W-:Y:S01]  /*35e0*/  FMUL.FTZ R34, R4, R0.reuse ;  /* 0x0000000004227220 */ /* 0x080fe20000410000 */
[----:B------:R-:W-:Y:S04]  /*35f0*/  MUFU.EX2 R119, R119 ;  /* 0x0000007700777308 */ /* 0x000fe80000000800 */
[----:B------:R-:W-:Y:S02]  /*3600*/  FSEL R34, R34, RZ, P2 ;  /* 0x000000ff22227208 */ /* 0x000fe40001000000 */
[----:B------:R-:W-:Y:S02]  /*3610*/  PLOP3.LUT P2, PT, PT, PT, UP0, 0x80, 0x0 ;  /* 0x000000000000781c */ /* 0x000fe40003f4f008 */
        /* <DEDUP_REMOVED lines=32> */
[----:B------:R3:W4:Y:S01]  /*3820*/  MUFU.EX2 R182, R29 ;  /* 0x0000001d00b67308 */ /* 0x0007220000000800 */
[----:B------:R-:W-:Y:S01]  /*3830*/  FADD.FTZ R5, R179, R48 ;  /* 0x00000030b3057221 */ /* 0x000fe20000010000 */
[----:B--2---:R-:W-:Y:S01]  /*3840*/  FADD.FTZ R48, R180, R25 ;  /* 0x00000019b4307221 */ /* 0x004fe20000010000 */
[-CC-:B------:R-:W-:Y:S01]  /*3850*/  FFMA.FTZ R55, R55, R0.reuse, -R34.reuse ;  /* 0x0000000037377223 */ /* 0x180fe20000010822 */
[-CC-:B------:R-:W-:Y:S01]  /*3860*/  FFMA.FTZ R73, R73, R0.reuse, -R34.reuse ;  /* 0x0000000049497223 */ /* 0x180fe20000010822 */
[----:B------:R-:W-:Y:S01]  /*3870*/  FADD.FTZ R50, R14, R5 ;  /* 0x000000050e327221 */ /* 0x000fe20000010000 */
[-CC-:B------:R-:W-:Y:S01]  /*3880*/  FFMA.FTZ R59, R59, R0.reuse, -R34.reuse ;  /* 0x000000003b3b7223 */ /* 0x180fe20000010822 */
[-C--:B------:R-:W-:Y:S01]  /*3890*/  FFMA.FTZ R77, R77, R0.reuse, -R34 ;  /* 0x000000004d4d7223 */ /* 0x080fe20000010822 */
[----:B------:R-:W2:Y:S01]  /*38a0*/  MUFU.EX2 R13, R13 ;  /* 0x0000000d000d7308 */ /* 0x000ea20000000800 */
[----:B-1----:R-:W-:Y:S01]  /*38b0*/  FADD.FTZ R5, R11, R48 ;  /* 0x000000300b057221 */ /* 0x002fe20000010000 */
[----:B---3--:R-:W-:Y:S01]  /*38c0*/  FADD.FTZ R29, R173, R50 ;  /* 0x00000032ad1d7221 */ /* 0x008fe20000010000 */
[-CC-:B------:R-:W-:Y:S01]  /*38d0*/  FFMA.FTZ R63, R63, R0.reuse, -R34.reuse ;  /* 0x000000003f3f7223 */ /* 0x180fe20000010822 */
[-CC-:B------:R-:W-:Y:S01]  /*38e0*/  FFMA.FTZ R81, R81, R0.reuse, -R34.reuse ;  /* 0x0000000051517223 */ /* 0x180fe20000010822 */
[-CC-:B------:R-:W-:Y:S01]  /*38f0*/  FFMA.FTZ R3, R3, R0.reuse, -R34.reuse ;  /* 0x0000000003037223 */ /* 0x180fe20000010822 */
[----:B------:R-:W-:Y:S01]  /*3900*/  FADD.FTZ R50, R20, R29 ;  /* 0x0000001d14327221 */ /* 0x000fe20000010000 */
[----:B------:R-:W-:Y:S01]  /*3910*/  FFMA.FTZ R34, R85, R0, -R34 ;  /* 0x0000000055227223 */ /* 0x000fe20000010822 */
[----:B------:R-:W1:Y:S01]  /*3920*/  MUFU.EX2 R176, R33 ;  /* 0x0000002100b07308 */ /* 0x000e620000000800 */
[C---:B----4-:R-:W-:Y:S01]  /*3930*/  FADD.FTZ R48, R182.reuse, R5 ;  /* 0x00000005b6307221 */ /* 0x050fe20000010000 */
        /* <DEDUP_REMOVED lines=9> */
[----:B------:R-:W-:Y:S01]  /*39d0*/  F2FP.BF16.F32.PACK_AB R177, R12, R177 ;  /* 0x000000b10cb1723e */ /* 0x000fe200000010ff */
[----:B------:R-:W-:Y:S01]  /*39e0*/  FADD.FTZ R50, R26, R29 ;  /* 0x0000001d1a327221 */ /* 0x000fe20000010000 */
[----:B------:R-:W-:Y:S01]  /*39f0*/  F2FP.BF16.F32.PACK_AB R179, R14, R179 ;  /* 0x000000b30eb3723e */ /* 0x000fe200000010ff */
[----:B------:R-:W2:Y:S01]  /*3a00*/  MUFU.EX2 R178, R37 ;  /* 0x0000002500b27308 */ /* 0x000ea20000000800 */
[----:B-1----:R-:W-:Y:S01]  /*3a10*/  FADD.FTZ R48, R176, R5 ;  /* 0x00000005b0307221 */ /* 0x002fe20000010000 */
[----:B------:R-:W-:Y:S01]  /*3a20*/  FADD.FTZ R29, R171, R50 ;  /* 0x00000032ab1d7221 */ /* 0x000fe20000010000 */
[----:B------:R-:W-:-:S02]  /*3a30*/  F2FP.BF16.F32.PACK_AB R173, R20, R173 ;  /* 0x000000ad14ad723e */ /* 0x000fc400000010ff */
[----:B------:R-:W-:Y:S02]  /*3a40*/  F2FP.BF16.F32.PACK_AB R175, R24, R175 ;  /* 0x000000af18af723e */ /* 0x000fe400000010ff */
[----:B------:R-:W-:Y:S01]  /*3a50*/  F2FP.BF16.F32.PACK_AB R169, R26, R169 ;  /* 0x000000a91aa9723e */ /* 0x000fe200000010ff */
[----:B------:R-:W1:Y:S01]  /*3a60*/  MUFU.EX2 R21, R21 ;  /* 0x0000001500157308 */ /* 0x000e620000000800 */
[----:B---3--:R-:W-:Y:S01]  /*3a70*/  FADD.FTZ R5, R15, R48 ;  /* 0x000000300f057221 */ /* 0x008fe20000010000 */
[----:B------:R-:W-:Y:S02]  /*3a80*/  F2FP.BF16.F32.PACK_AB R171, R28, R171 ;  /* 0x000000ab1cab723e */ /* 0x000fe400000010ff */
[----:B------:R-:W-:Y:S02]  /*3a90*/  F2FP.BF16.F32.PACK_AB R180, R25, R180 ;  /* 0x000000b419b4723e */ /* 0x000fe400000010ff */
[----:B------:R-:W-:Y:S02]  /*3aa0*/  F2FP.BF16.F32.PACK_AB R176, R176, R13 ;  /* 0x0000000db0b0723e */ /* 0x000fe400000010ff */
[----:B------:R-:W0:Y:S01]  /*3ab0*/  MUFU.EX2 R172, R41 ;  /* 0x0000002900ac7308 */ /* 0x000e220000000800 */
[C---:B--2---:R-:W-:Y:S01]  /*3ac0*/  FADD.FTZ R48, R178.reuse, R5 ;  /* 0x00000005b2307221 */ /* 0x044fe20000010000 */
[----:B------:R-:W-:-:S06]  /*3ad0*/  F2FP.BF16.F32.PACK_AB R178, R178, R15 ;  /* 0x0000000fb2b2723e */ /* 0x000fcc00000010ff */
[----:B------:R-:W2:Y:S01]  /*3ae0*/  MUFU.EX2 R27, R27 ;  /* 0x0000001b001b7308 */ /* 0x000ea20000000800 */
[----:B-1----:R-:W-:Y:S01]  /*3af0*/  FADD.FTZ R5, R21, R48 ;  /* 0x0000003015057221 */ /* 0x002fe20000010000 */
[----:B------:R-:W-:-:S04]  /*3b00*/  FADD.FTZ R48, R28, R29 ;  /* 0x0000001d1c307221 */ /* 0x000fc80000010000 */
[----:B------:R-:W-:Y:S01]  /*3b10*/  FADD.FTZ R29, R165, R48 ;  /* 0x00000030a51d7221 */ /* 0x000fe20000010000 */
[----:B------:R-:W-:Y:S01]  /*3b20*/  F2FP.BF16.F32.PACK_AB R165, R30, R165 ;  /* 0x000000a51ea5723e */ /* 0x000fe200000010ff */
[----:B------:R-:W1:Y:S01]  /*3b30*/  MUFU.EX2 R174, R45 ;  /* 0x0000002d00ae7308 */ /* 0x000e620000000800 */
[----:B0-----:R-:W-:Y:S01]  /*3b40*/  FADD.FTZ R2, R172, R5 ;  /* 0x00000005ac027221 */ /* 0x001fe20000010000 */
[----:B------:R-:W-:Y:S01]  /*3b50*/  FADD.FTZ R48, R30, R29 ;  /* 0x0000001d1e307221 */ /* 0x000fe20000010000 */
[----:B------:R-:W-:-:S03]  /*3b60*/  F2FP.BF16.F32.PACK_AB R172, R172, R21 ;  /* 0x00000015acac723e */ /* 0x000fc600000010ff */
[----:B------:R-:W-:Y:S01]  /*3b70*/  FADD.FTZ R29, R167, R48 ;  /* 0x00000030a71d7221 */ /* 0x000fe20000010000 */
[C---:B------:R-:W-:Y:S01]  /*3b80*/  F2FP.BF16.F32.PACK_AB R167, R32.reuse, R167 ;  /* 0x000000a720a7723e */ /* 0x040fe200000010ff */
[----:B------:R-:W0:Y:S01]  /*3b90*/  MUFU.EX2 R31, R31 ;  /* 0x0000001f001f7308 */ /* 0x000e220000000800 */
        /* <DEDUP_REMOVED lines=11> */
[----:B0-----:R-:W-:Y:S01]  /*3c50*/  FADD.FTZ R5, R31, R2 ;  /* 0x000000021f057221 */ /* 0x001fe20000010000 */
[----:B------:R-:W-:-:S04]  /*3c60*/  FADD.FTZ R6, R40, R29 ;  /* 0x0000001d28067221 */ /* 0x000fc80000010000 */
[----:B------:R-:W-:Y:S01]  /*3c70*/  FADD.FTZ R29, R115, R6 ;  /* 0x00000006731d7221 */ /* 0x000fe20000010000 */
[----:B------:R-:W-:Y:S01]  /*3c80*/  IMAD.MOV.U32 R115, RZ, RZ, R151 ;  /* 0x000000ffff737224 */ /* 0x000fe200078e0097 */
[----:B------:R-:W0:Y:S01]  /*3c90*/  MUFU.EX2 R170, R53 ;  /* 0x0000003500aa7308 */ /* 0x000e220000000800 */
[----:B--2---:R-:W-:Y:S01]  /*3ca0*/  FADD.FTZ R2, R168, R5 ;  /* 0x00000005a8027221 */ /* 0x004fe20000010000 */
[----:B------:R-:W-:Y:S01]  /*3cb0*/  FADD.FTZ R6, R42, R29 ;  /* 0x0000001d2a067221 */ /* 0x000fe20000010000 */
[----:B------:R-:W-:-:S03]  /*3cc0*/  F2FP.BF16.F32.PACK_AB R168, R168, R31 ;  /* 0x0000001fa8a8723e */ /* 0x000fc600000010ff */
[----:B------:R-:W-:Y:S01]  /*3cd0*/  FADD.FTZ R29, R117, R6 ;  /* 0x00000006751d7221 */ /* 0x000fe20000010000 */
[----:B------:R-:W-:Y:S01]  /*3ce0*/  IMAD.MOV.U32 R117, RZ, RZ, R151 ;  /* 0x000000ffff757224 */ /* 0x000fe200078e0097 */
[----:B------:R-:W2:Y:S01]  /*3cf0*/  MUFU.EX2 R39, R39 ;  /* 0x0000002700277308 */ /* 0x000ea20000000800 */
[----:B-1----:R-:W-:Y:S01]  /*3d00*/  FADD.FTZ R5, R35, R2 ;  /* 0x0000000223057221 */ /* 0x002fe20000010000 */
[----:B------:R-:W-:-:S04]  /*3d10*/  FADD.FTZ R6, R44, R29 ;  /* 0x0000001d2c067221 */ /* 0x000fc80000010000 */
[----:B------:R-:W-:Y:S01]  /*3d20*/  FADD.FTZ R29, R119, R6 ;  /* 0x00000006771d7221 */ /* 0x000fe20000010000 */
[----:B------:R-:W-:Y:S01]  /*3d30*/  IMAD.MOV.U32 R119, RZ, RZ, R151 ;  /* 0x000000ffff777224 */ /* 0x000fe200078e0097 */
[----:B------:R-:W1:Y:S01]  /*3d40*/  MUFU.EX2 R164, R57 ;  /* 0x0000003900a47308 */ /* 0x000e620000000800 */
[----:B0-----:R-:W-:Y:S01]  /*3d50*/  FADD.FTZ R2, R170, R5 ;  /* 0x00000005aa027221 */ /* 0x001fe20000010000 */
[----:B------:R-:W-:Y:S01]  /*3d60*/  FADD.FTZ R6, R46, R29 ;  /* 0x0000001d2e067221 */ /* 0x000fe20000010000 */
[----:B------:R-:W-:-:S05]  /*3d70*/  F2FP.BF16.F32.PACK_AB R170, R170, R35 ;  /* 0x00000023aaaa723e */ /* 0x000fca00000010ff */
[----:B------:R-:W0:Y:S01]  /*3d80*/  MUFU.EX2 R43, R43 ;  /* 0x0000002b002b7308 */ /* 0x000e220000000800 */
[----:B--2---:R-:W-:-:S07]  /*3d90*/  FADD.FTZ R5, R39, R2 ;  /* 0x0000000227057221 */ /* 0x004fce0000010000 */
[----:B------:R-:W2:Y:S01]  /*3da0*/  MUFU.EX2 R166, R61 ;  /* 0x0000003d00a67308 */ /* 0x000ea20000000800 */
[C---:B-1----:R-:W-:Y:S01]  /*3db0*/  FADD.FTZ R2, R164.reuse, R5 ;  /* 0x00000005a4027221 */ /* 0x042fe20000010000 */
[----:B------:R-:W-:-:S06]  /*3dc0*/  F2FP.BF16.F32.PACK_AB R164, R164, R39 ;  /* 0x00000027a4a4723e */ /* 0x000fcc00000010ff */
[----:B------:R-:W1:Y:S01]  /*3dd0*/  MUFU.EX2 R47, R47 ;  /* 0x0000002f002f7308 */ /* 0x000e620000000800 */
[----:B0-----:R-:W-:-:S07]  /*3de0*/  FADD.FTZ R5, R43, R2 ;  /* 0x000000022b057221 */ /* 0x001fce0000010000 */
        /* <DEDUP_REMOVED lines=31> */
[----:B--2---:R-:W-:Y:S01]  /*3fe0*/  FADD.FTZ R11, R3, R2 ;  /* 0x00000002030b7221 */ /* 0x004fe20000010000 */
[----:B------:R-:W-:Y:S01]  /*3ff0*/  IMAD.MOV.U32 R2, RZ, RZ, 0x3f800000 ;  /* 0x3f800000ff027424 */ /* 0x000fe200078e00ff */
[C---:B-1----:R-:W-:Y:S01]  /*4000*/  F2FP.BF16.F32.PACK_AB R155, R38.reuse, R121 ;  /* 0x00000079269b723e */ /* 0x042fe200000010ff */
[----:B------:R-:W-:Y:S01]  /*4010*/  FADD.FTZ R5, R38, R29 ;  /* 0x0000001d26057221 */ /* 0x000fe20000010000 */
[----:B------:R-:W-:Y:S01]  /*4020*/  IMAD.MOV.U32 R121, RZ, RZ, R151 ;  /* 0x000000ffff797224 */ /* 0x000fe200078e0097 */
[C---:B0-----:R-:W-:Y:S01]  /*4030*/  F2FP.BF16.F32.PACK_AB R154, R34.reuse, R3 ;  /* 0x00000003229a723e */ /* 0x041fe200000010ff */
        /* <DEDUP_REMOVED lines=40> */
.L_x_2020:
[----:B------:R-:W-:-:S04]  /*42c0*/  UIADD3 UR7, UR6, 0x1, URZ ;  /* 0x0000000106077890 */ /* 0x000fc8000fffe03f */
[----:B------:R-:W-:-:S04]  /*42d0*/  UISETP.NE.AND UP0, UPT, UR7, 0x2, UPT ;  /* 0x000000020700788c */ /* 0x000fc8000bf05270 */
[----:B------:R-:W-:Y:S02]  /*42e0*/  USEL UR37, URZ, 0x1, UP0 ;  /* 0x000000013f257887 */ /* 0x000fe40008000000 */
[----:B------:R-:W-:Y:S02]  /*42f0*/  USEL UR36, UR7, URZ, UP0 ;  /* 0x0000003f07247287 */ /* 0x000fe40008000000 */
[----:B------:R-:W-:Y:S01]  /*4300*/  ULOP3.LUT UR37, UR5, UR37, URZ, 0x3c, !UPT ;  /* 0x0000002505257292 */ /* 0x000fe2000f8e3c3f */
[----:B------:R-:W-:Y:S11]  /*4310*/  @!P0 BRA `(.L_x_2012) ;  /* 0x0000000000048947 */ /* 0x000ff60003800000 */
[----:B------:R-:W-:Y:S01]  /*4320*/  BPT.TRAP 0x1 ;  /* 0x000000040000795c */ /* 0x000fe20000300000 */
.L_x_2012:
[----:B------:R-:W-:Y:S01]  /*4330*/  ULEA UR7, UR36, UR38, 0x3 ;  /* 0x0000002624077291 */ /* 0x000fe2000f8e183f */
[----:B------:R-:W-:-:S05]  /*4340*/  IMAD.U32 R0, RZ, RZ, UR37 ;  /* 0x00000025ff007e24 */ /* 0x000fca000f8e00ff */
[----:B------:R-:W-:-:S04]  /*4350*/  SHF.L.U32 R0, R0, 0x1f, RZ ;  /* 0x0000001f00007819 */ /* 0x000fc800000006ff */
[----:B------:R0:W1:Y:S01]  /*4360*/  SYNCS.PHASECHK.TRANS64.TRYWAIT P2, [UR7+0x34830], R0 ;  /* 0x03483000ff0075a7 */ /* 0x0000620008040147 */
[----:B------:R-:W-:Y:S05]  /*4370*/  @!P0 BRA `(.L_x_2013) ;  /* 0x0000000000048947 */ /* 0x000fea0003800000 */
[----:B------:R-:W-:Y:S01]  /*4380*/  BPT.TRAP 0x1 ;  /* 0x000000040000795c */ /* 0x000fe20000300000 */
.L_x_2013:
[----:B-1----:R-:W-:Y:S05]  /*4390*/  @P2 BRA `(.L_x_2014) ;  /* 0x0000000000082947 */ /* 0x002fea0003800000 */
[----:B------:R-:W1:Y:S02]  /*43a0*/  SYNCS.PHASECHK.TRANS64.TRYWAIT P2, [UR7+0x34830], R0 ;  /* 0x03483000ff0075a7 */ /* 0x000e640008040147 */
[----:B-1----:R-:W-:Y:S05]  /*43b0*/  @!P2 BRA `(.L_x_2015) ;  /* 0x000000cc008ca947 */ /* 0x002fea0003800000 */
.L_x_2014:
        /* <DEDUP_REMOVED lines=141> */
.L_x_2016:
[----:B------:R-:W-:Y:S01]  /*4c90*/  ULEA UR10, UR6, UR38, 0x3 ;  /* 0x00000026060a7291 */ /* 0x000fe2000f8e183f */
[----:B01----:R-:W-:-:S05]  /*4ca0*/  IMAD.U32 R0, RZ, RZ, UR5 ;  /* 0x00000005ff007e24 */ /* 0x003fca000f8e00ff */
[----:B------:R-:W-:-:S04]  /*4cb0*/  SHF.L.U32 R0, R0, 0x1f, RZ ;  /* 0x0000001f00007819 */ /* 0x000fc800000006ff */
[----:B------:R0:W1:Y:S01]  /*4cc0*/  SYNCS.PHASECHK.TRANS64.TRYWAIT P2, [UR10+0x34850], R0 ;  /* 0x03485000ff0075a7 */ /* 0x000062000804014a */
[----:B------:R-:W-:Y:S05]  /*4cd0*/  @!P0 BRA `(.L_x_2017) ;  /* 0x0000000000048947 */ /* 0x000fea0003800000 */
[----:B------:R-:W-:Y:S01]  /*4ce0*/  BPT.TRAP 0x1 ;  /* 0x000000040000795c */ /* 0x000fe20000300000 */
.L_x_2017:
[----:B-1----:R-:W-:Y:S05]  /*4cf0*/  @P2 BRA `(.L_x_2018) ;  /* 0x0000000000082947 */ /* 0x002fea0003800000 */
[----:B------:R-:W1:Y:S02]  /*4d00*/  SYNCS.PHASECHK.TRANS64.TRYWAIT P2, [UR10+0x34850], R0 ;  /* 0x03485000ff0075a7 */ /* 0x000e64000804014a */
[----:B-1----:R-:W-:Y:S05]  /*4d10*/  @!P2 BRA `(.L_x_2019) ;  /* 0x000000c4004ca947 */ /* 0x002fea0003800000 */
.L_x_2018:
[----:B------:R-:W-:Y:S01]  /*4d20*/  UIADD3 UR5, UR38, 0x400, URZ ;  /* 0x0000040026057890 */ /* 0x000fe2000fffe03f */
[----:B------:R-:W-:Y:S01]  /*4d30*/  WARPGROUP.ARRIVE ;  /* 0x00000000000079c5 */ /* 0x000fe20000000000 */
[----:B------:R-:W-:Y:S01]  /*4d40*/  UMOV UR15, 0x40000040 ;  /* 0x40000040000f7882 */ /* 0x000fe20000000000 */
[----:B------:R-:W-:Y:S01]  /*4d50*/  R2UR UR18, R16 ;  /* 0x00000000101272ca */ /* 0x000fe200000e0000 */
[----:B------:R-:W-:Y:S02]  /*4d60*/  USHF.R.U32.HI UR5, URZ, 0x4, UR5 ;  /* 0x000000043f057899 */ /* 0x000fe40008011605 */
[----:B------:R-:W-:Y:S02]  /*4d70*/  UISETP.GT.AND UP0, UPT, UR4, UR11, UPT ;  /* 0x0000000b0400728c */ /* 0x000fe4000bf04270 */
[----:B------:R-:W-:-:S04]  /*4d80*/  ULOP3.LUT UR5, UR5, 0x3fff, URZ, 0xc0, !UPT ;  /* 0x00003fff05057892 */ /* 0x000fc8000f8ec03f */
[----:B------:R-:W-:-:S04]  /*4d90*/  ULOP3.LUT UR5, UR5, 0x4000000, URZ, 0xfc, !UPT ;  /* 0x0400000005057892 */ /* 0x000fc8000f8efc3f */
[----:B------:R-:W-:-:S03]  /*4da0*/  ULEA UR5, UR6, UR5, 0xb ;  /* 0x0000000506057291 */ /* 0x000fc6000f8e583f */
[----:B------:R-:W-:Y:S02]  /*4db0*/  UMOV UR6, 0xffffff80 ;  /* 0xffffff8000067882 */ /* 0x000fe40000000000 */
[----:B------:R-:W-:Y:S02]  /*4dc0*/  UIMAD UR6, UR4, UR6, 0x1 ;  /* 0x00000001040674a4 */ /* 0x000fe4000f8e0206 */
[----:B------:R-:W-:Y:S01]  /*4dd0*/  UMOV UR14, UR5 ;  /* 0x00000005000e7c82 */ /* 0x000fe20008000000 */
[----:B------:R-:W-:Y:S01]  /*4de0*/  UIADD3 UR4, UR4, -0x1, URZ ;  /* 0xffffffff04047890 */ /* 0x000fe2000fffe03f */
[----:B------:R-:W-:Y:S01]  /*4df0*/  HGMMA.64x128x16.F32.BF16 R88, R180, gdesc[UR12].tnspB, R88, gsb0 ;  /* 0x41e0000cb4587df0 */ /* 0x000fe20008001858 */
[----:B------:R-:W-:Y:S01]  /*4e00*/  UIADD3 UR14, UR5, 0x80, URZ ;  /* 0x00000080050e7890 */ /* 0x000fe2000fffe03f */
[----:B------:R-:W-:Y:S01]  /*4e10*/  UMOV UR15, 0x40000040 ;  /* 0x40000040000f7882 */ /* 0x000fe20000000000 */
[----:B------:R-:W-:-:S04]  /*4e20*/  ULEA UR6, UR18, UR6, 0x7 ;  /* 0x0000000612067291 */ /* 0x000fc8000f8e383f */
[----:B------:R-:W-:-:S06]  /*4e30*/  UIADD3 UR6, -UR60, UR6, UR61 ;  /* 0x000000063c067290 */ /* 0x000fcc000fffe13d */
[----:B-1----:R-:W-:Y:S01]  /*4e40*/  IMAD.U32 R3, RZ, RZ, UR6 ;  /* 0x00000006ff037e24 */ /* 0x002fe2000f8e00ff */
[----:B------:R-:W-:-:S03]  /*4e50*/  UMOV UR6, UR36 ;  /* 0x0000002400067c82 */ /* 0x000fc60008000000 */
[----:B------:R-:W-:-:S04]  /*4e60*/  IMAD R12, R22, -0x2, R3 ;  /* 0xfffffffe160c7824 */ /* 0x000fc800078e0203 */
[----:B------:R-:W-:-:S05]  /*4e70*/  IMAD.IADD R12, R23, 0x1, R12 ;  /* 0x00000001170c7824 */ /* 0x000fca00078e020c */
[C---:B------:R-:W-:Y:S02]  /*4e80*/  ISETP.GT.AND P2, PT, R12.reuse, RZ, PT ;  /* 0x000000ff0c00720c */ /* 0x040fe40003f44270 */
[----:B------:R-:W-:Y:S02]  /*4e90*/  ISETP.GT.AND P3, PT, R12, 0x1, PT ;  /* 0x000000010c00780c */ /* 0x000fe40003f64270 */
[----:B------:R-:W-:Y:S02]  /*4ea0*/  FSEL R203, R24, -INF , P2 ;  /* 0xff80000018cb7808 */ /* 0x000fe40001000000 */
[----:B------:R-:W-:Y:S02]  /*4eb0*/  ISETP.GT.AND P2, PT, R12, 0x8, PT ;  /* 0x000000080c00780c */ /* 0x000fe40003f44270 */
[----:B------:R-:W-:Y:S02]  /*4ec0*/  FSEL R207, R25, -INF , P3 ;  /* 0xff80000019cf7808 */ /* 0x000fe40001800000 */
[----:B0-----:R-:W-:-:S02]  /*4ed0*/  FMNMX.FTZ R0, R203, R10, !PT ;  /* 0x0000000acb007209 */ /* 0x001fc40007810000 */
[----:B------:R-:W-:Y:S02]  /*4ee0*/  ISETP.GT.AND P3, PT, R12, 0x9, PT ;  /* 0x000000090c00780c */ /* 0x000fe40003f64270 */
[----:B------:R-:W-:Y:S02]  /*4ef0*/  FSEL R201, R28, -INF , P2 ;  /* 0xff8000001cc97808 */ /* 0x000fe40001000000 */
[----:B------:R-:W-:Y:S02]  /*4f00*/  FMNMX.FTZ R0, R207, R0, !PT ;  /* 0x00000000cf007209 */ /* 0x000fe40007810000 */
[----:B------:R-:W-:Y:S02]  /*4f10*/  ISETP.GT.AND P2, PT, R12, 0x10, PT ;  /* 0x000000100c00780c */ /* 0x000fe40003f44270 */
[----:B------:R-:W-:Y:S02]  /*4f20*/  FSEL R205, R29, -INF , P3 ;  /* 0xff8000001dcd7808 */ /* 0x000fe40001800000 */
[----:B------:R-:W-:-:S02]  /*4f30*/  FMNMX.FTZ R0, R201, R0, !PT ;  /* 0x00000000c9007209 */ /* 0x000fc40007810000 */
[C---:B------:R-:W-:Y:S02]  /*4f40*/  ISETP.GT.AND P3, PT, R12.reuse, 0x11, PT ;  /* 0x000000110c00780c */ /* 0x040fe40003f64270 */
[----:B------:R-:W-:Y:S02]  /*4f50*/  FMNMX.FTZ R0, R205, R0, !PT ;  /* 0x00000000cd007209 */ /* 0x000fe40007810000 */
[----:B------:R-:W-:Y:S02]  /*4f60*/  FSEL R199, R33, -INF , P3 ;  /* 0xff80000021c77808 */ /* 0x000fe40001800000 */
[----:B------:R-:W-:-:S04]  /*4f70*/  ISETP.GT.AND P3, PT, R12, 0x19, PT ;  /* 0x000000190c00780c */ /* 0x000fc80003f64270 */
[----:B------:R-:W-:Y:S02]  /*4f80*/  FSEL R33, R37, -INF , P3 ;  /* 0xff80000025217808 */ /* 0x000fe40001800000 */
[----:B------:R-:W-:Y:S01]  /*4f90*/  ISETP.GT.AND P3, PT, R12, 0x21, PT ;  /* 0x000000210c00780c */ /* 0x000fe20003f64270 */
[----:B------:R-:W-:Y:S02]  /*4fa0*/  WARPGROUP.DEPBAR.LE gsb0, 0x0 ;  /* 0x00008000000079c5 */ /* 0x000fe40000010000 */
[----:B------:R-:W-:Y:S01]  /*4fb0*/  WARPGROUP.ARRIVE ;  /* 0x00000000000079c5 */ /* 0x000fe20000000000 */
[----:B------:R-:W-:Y:S02]  /*4fc0*/  FSEL R183, R32, -INF , P2 ;  /* 0xff80000020b77808 */ /* 0x000fe40001000000 */
[----:B------:R-:W-:Y:S02]  /*4fd0*/  ISETP.GT.AND P2, PT, R12, 0x18, PT ;  /* 0x000000180c00780c */ /* 0x000fe40003f44270 */
[----:B------:R-:W-:Y:S01]  /*4fe0*/  FMNMX.FTZ R0, R183, R0, !PT ;  /* 0x00000000b7007209 */ /* 0x000fe20007810000 */
[----:B------:R-:W-:Y:S01]  /*4ff0*/  HGMMA.64x128x16.F32.BF16 R88, R176, gdesc[UR12].tnspB, R88, gsb0 ;  /* 0x41e0000cb0587df0 */ /* 0x000fe20008001858 */
[----:B------:R-:W-:Y:S01]  /*5000*/  UIADD3 UR14, UR5, 0x100, URZ ;  /* 0x00000100050e7890 */ /* 0x000fe2000fffe03f */
[----:B------:R-:W-:Y:S01]  /*5010*/  FSEL R197, R36, -INF , P2 ;  /* 0xff80000024c57808 */ /* 0x000fe20001000000 */
[----:B------:R-:W-:Y:S01]  /*5020*/  UMOV UR15, 0x40000040 ;  /* 0x40000040000f7882 */ /* 0x000fe20000000000 */
[----:B------:R-:W-:-:S02]  /*5030*/  FMNMX.FTZ R0, R199, R0, !PT ;  /* 0x00000000c7007209 */ /* 0x000fc40007810000 */
[----:B------:R-:W-:Y:S02]  /*5040*/  ISETP.GT.AND P2, PT, R12, 0x20, PT ;  /* 0x000000200c00780c */ /* 0x000fe40003f44270 */
[----:B------:R-:W-:Y:S02]  /*5050*/  FMNMX.FTZ R0, R197, R0, !PT ;  /* 0x00000000c5007209 */ /* 0x000fe40007810000 */
[----:B------:R-:W-:Y:S02]  /*5060*/  FSEL R195, R40, -INF , P2 ;  /* 0xff80000028c37808 */ /* 0x000fe40001000000 */
[----:B------:R-:W-:Y:S02]  /*5070*/  FMNMX.FTZ R0, R33, R0, !PT ;  /* 0x0000000021007209 */ /* 0x000fe40007810000 */
[----:B------:R-:W-:Y:S02]  /*5080*/  ISETP.GT.AND P2, PT, R12, 0x28, PT ;  /* 0x000000280c00780c */ /* 0x000fe40003f44270 */
[----:B------:R-:W-:-:S02]  /*5090*/  FSEL R181, R41, -INF , P3 ;  /* 0xff80000029b57808 */ /* 0x000fc40001800000 */
[----:B------:R-:W-:Y:S02]  /*50a0*/  FMNMX.FTZ R0, R195, R0, !PT ;  /* 0x00000000c3007209 */ /* 0x000fe40007810000 */
[----:B------:R-:W-:Y:S02]  /*50b0*/  ISETP.GT.AND P3, PT, R12, 0x29, PT ;  /* 0x000000290c00780c */ /* 0x000fe40003f64270 */
[----:B------:R-:W-:Y:S01]  /*50c0*/  FMNMX.FTZ R0, R181, R0, !PT ;  /* 0x00000000b5007209 */ /* 0x000fe20007810000 */
[----:B------:R-:W-:Y:S02]  /*50d0*/  WARPGROUP.DEPBAR.LE gsb0, 0x0 ;  /* 0x00008000000079c5 */ /* 0x000fe40000010000 */
[----:B------:R-:W-:Y:S01]  /*50e0*/  WARPGROUP.ARRIVE ;  /* 0x00000000000079c5 */ /* 0x000fe20000000000 */
[----:B------:R-:W-:Y:S02]  /*50f0*/  FSEL R179, R44, -INF , P2 ;  /* 0xff8000002cb37808 */ /* 0x000fe40001000000 */
[----:B------:R-:W-:-:S02]  /*5100*/  ISETP.GT.AND P2, PT, R12, 0x30, PT ;  /* 0x000000300c00780c */ /* 0x000fc40003f44270 */
[----:B------:R-:W-:Y:S01]  /*5110*/  FSEL R177, R45, -INF , P3 ;  /* 0xff8000002db17808 */ /* 0x000fe20001800000 */
[----:B------:R-:W-:Y:S01]  /*5120*/  HGMMA.64x128x16.F32.BF16 R88, R172, gdesc[UR12].tnspB, R88, gsb0 ;  /* 0x41e0000cac587df0 */ /* 0x000fe20008001858 */
[----:B------:R-:W-:Y:S01]  /*5130*/  UIADD3 UR14, UR5, 0x180, URZ ;  /* 0x00000180050e7890 */ /* 0x000fe2000fffe03f */
[----:B------:R-:W-:Y:S01]  /*5140*/  FMNMX.FTZ R0, R179, R0, !PT ;  /* 0x00000000b3007209 */ /* 0x000fe20007810000 */
[----:B------:R-:W-:Y:S01]  /*5150*/  UMOV UR15, 0x40000040 ;  /* 0x40000040000f7882 */ /* 0x000fe20000000000 */
[----:B------:R-:W-:Y:S02]  /*5160*/  ISETP.GT.AND P3, PT, R12, 0x31, PT ;  /* 0x000000310c00780c */ /* 0x000fe40003f64270 */
[----:B------:R-:W-:Y:S01]  /*5170*/  FMNMX.FTZ R0, R177, R0, !PT ;  /* 0x00000000b1007209 */ /* 0x000fe20007810000 */
[----:B------:R-:W-:Y:S02]  /*5180*/  WARPGROUP.DEPBAR.LE gsb0, 0x0 ;  /* 0x00008000000079c5 */ /* 0x000fe40000010000 */
[----:B------:R-:W-:Y:S01]  /*5190*/  WARPGROUP.ARRIVE ;  /* 0x00000000000079c5 */ /* 0x000fe20000000000 */
[----:B------:R-:W-:-:S02]  /*51a0*/  FSEL R175, R48, -INF , P2 ;  /* 0xff80000030af7808 */ /* 0x000fc40001000000 */
[C---:B------:R-:W-:Y:S02]  /*51b0*/  ISETP.GT.AND P2, PT, R12.reuse, 0x38, PT ;  /* 0x000000380c00780c */ /* 0x040fe40003f44270 */
[----:B------:R-:W-:Y:S01]  /*51c0*/  FSEL R173, R49, -INF , P3 ;  /* 0xff80000031ad7808 */ /* 0x000fe20001800000 */
[----:B------:R-:W-:Y:S01]  /*51d0*/  HGMMA.64x128x16.F32.BF16 R88, R168, gdesc[UR12].tnspB, R88, gsb0 ;  /* 0x41e0000ca8587df0 */ /* 0x000fe20008001858 */
[----:B------:R-:W-:Y:S01]  /*51e0*/  FMNMX.FTZ R0, R175, R0, !PT ;  /* 0x00000000af007209 */ /* 0x000fe20007810000 */
[----:B------:R-:W-:Y:S01]  /*51f0*/  UIADD3 UR14, UR5, 0x200, URZ ;  /* 0x00000200050e7890 */ /* 0x000fe2000fffe03f */
[----:B------:R-:W-:Y:S01]  /*5200*/  ISETP.GT.AND P3, PT, R12, 0x39, PT ;  /* 0x000000390c00780c */ /* 0x000fe20003f64270 */
[----:B------:R-:W-:Y:S01]  /*5210*/  UMOV UR15, 0x40000040 ;  /* 0x40000040000f7882 */ /* 0x000fe20000000000 */
[----:B------:R-:W-:Y:S02]  /*5220*/  FSEL R45, R52, -INF , P2 ;  /* 0xff800000342d7808 */ /* 0x000fe40001000000 */
[----:B------:R-:W-:-:S02]  /*5230*/  FMNMX.FTZ R0, R173, R0, !PT ;  /* 0x00000000ad007209 */ /* 0x000fc40007810000 */
[C---:B------:R-:W-:Y:S02]  /*5240*/  ISETP.GT.AND P2, PT, R12.reuse, 0x40, PT ;  /* 0x000000400c00780c */ /* 0x040fe40003f44270 */
[----:B------:R-:W-:Y:S02]  /*5250*/  FSEL R53, R53, -INF , P3 ;  /* 0xff80000035357808 */ /* 0x000fe40001800000 */
[----:B------:R-:W-:Y:S02]  /*5260*/  FMNMX.FTZ R0, R45, R0, !PT ;  /* 0x000000002d007209 */ /* 0x000fe40007810000 */
[----:B------:R-:W-:Y:S02]  /*5270*/  ISETP.GT.AND P3, PT, R12, 0x41, PT ;  /* 0x000000410c00780c */ /* 0x000fe40003f64270 */
        /* <DEDUP_REMOVED lines=41> */
[C---:B------:R-:W-:Y:S01]  /*5510*/  ISETP.GT.AND P3, PT, R12.reuse, 0x79, PT ;  /* 0x000000790c00780c */ /* 0x040fe20003f64270 */
[----:B------:R-:W-:Y:S01]  /*5520*/  VIADD R12, R12, 0x8 ;  /* 0x000000080c0c7836 */ /* 0x000fe20000000000 */
[----:B------:R-:W-:Y:S02]  /*5530*/  FSEL R37, R84, -INF , P2 ;  /* 0xff80000054257808 */ /* 0x000fe40001000000 */
[----:B------:R-:W-:-:S02]  /*5540*/  FMNMX.FTZ R0, R81, R0, !PT ;  /* 0x0000000051007209 */ /* 0x000fc40007810000 */
[----:B------:R-:W-:Y:S02]  /*5550*/  FSEL R85, R85, -INF , P3 ;  /* 0xff80000055557808 */ /* 0x000fe40001800000 */
[----:B------:R-:W-:Y:S02]  /*5560*/  FMNMX.FTZ R0, R37, R0, !PT ;  /* 0x0000000025007209 */ /* 0x000fe40007810000 */
[C---:B------:R-:W-:Y:S02]  /*5570*/  ISETP.GT.AND P5, PT, R12.reuse, RZ, PT ;  /* 0x000000ff0c00720c */ /* 0x040fe40003fa4270 */
[----:B------:R-:W-:Y:S02]  /*5580*/  FMNMX.FTZ R14, R85, R0, !PT ;  /* 0x00000000550e7209 */ /* 0x000fe40007810000 */
[----:B------:R-:W0:Y:S01]  /*5590*/  LDC R0, c[0x0][0x988] ;  /* 0x00026200ff007b82 */ /* 0x000e220000000800 */
[----:B------:R-:W-:Y:S02]  /*55a0*/  ISETP.GT.AND P6, PT, R12, 0x1, PT ;  /* 0x000000010c00780c */ /* 0x000fe40003fc4270 */
[----:B------:R-:W1:Y:S01]  /*55b0*/  SHFL.BFLY PT, R29, R14, 0x2, 0x1f ;  /* 0x0c401f000e1d7f89 */ /* 0x000e6200000e0000 */
[----:B------:R-:W-:-:S02]  /*55c0*/  FSEL R26, R26, -INF , P5 ;  /* 0xff8000001a1a7808 */ /* 0x000fc40002800000 */
[C---:B------:R-:W-:Y:S02]  /*55d0*/  ISETP.GT.AND P3, PT, R12.reuse, 0x8, PT ;  /* 0x000000080c00780c */ /* 0x040fe40003f64270 */
[----:B------:R-:W-:Y:S02]  /*55e0*/  ISETP.GT.AND P4, PT, R12, 0x9, PT ;  /* 0x000000090c00780c */ /* 0x000fe40003f84270 */
[----:B------:R-:W-:Y:S02]  /*55f0*/  FSEL R49, R30, -INF , P3 ;  /* 0xff8000001e317808 */ /* 0x000fe40001800000 */
[C---:B------:R-:W-:Y:S02]  /*5600*/  ISETP.GT.AND P5, PT, R12.reuse, 0x10, PT ;  /* 0x000000100c00780c */ /* 0x040fe40003fa4270 */
[----:B------:R-:W-:Y:S02]  /*5610*/  ISETP.GT.AND P3, PT, R12, 0x18, PT ;  /* 0x000000180c00780c */ /* 0x000fe40003f64270 */
[----:B-1----:R-:W-:Y:S01]  /*5620*/  FMNMX.FTZ R20, R14, R29, !PT ;  /* 0x0000001d0e147209 */ /* 0x002fe20007810000 */
[----:B------:R-:W-:-:S02]  /*5630*/  WARPGROUP.DEPBAR.LE gsb0, 0x0 ;  /* 0x00008000000079c5 */ /* 0x000fc40000010000 */
[----:B------:R-:W-:Y:S02]  /*5640*/  WARPGROUP.ARRIVE ;  /* 0x00000000000079c5 */ /* 0x000fe40000000000 */
[----:B------:R-:W1:Y:S01]  /*5650*/  SHFL.BFLY PT, R29, R20, 0x1, 0x1f ;  /* 0x0c201f00141d7f89 */ /* 0x000e6200000e0000 */
[----:B------:R-:W-:Y:S02]  /*5660*/  FMNMX.FTZ R14, R26, R11, !PT ;  /* 0x0000000b1a0e7209 */ /* 0x000fe40007810000 */
[----:B------:R-:W-:Y:S01]  /*5670*/  FSEL R169, R34, -INF , P5 ;  /* 0xff80000022a97808 */ /* 0x000fe20002800000 */
[----:B------:R-:W-:Y:S01]  /*5680*/  HGMMA.64x128x16.F32.BF16 R88, R164, gdesc[UR12].tnspB, R88, gsb0 ;  /* 0x41e0000ca4587df0 */ /* 0x000fe20008001858 */
[----:B------:R-:W-:Y:S01]  /*5690*/  UIADD3 UR14, UR5, 0x280, URZ ;  /* 0x00000280050e7890 */ /* 0x000fe2000fffe03f */
[----:B------:R-:W-:Y:S01]  /*56a0*/  ISETP.GT.AND P5, PT, R12, 0x20, PT ;  /* 0x000000200c00780c */ /* 0x000fe20003fa4270 */
[----:B------:R-:W-:Y:S01]  /*56b0*/  UMOV UR15, 0x40000040 ;  /* 0x40000040000f7882 */ /* 0x000fe20000000000 */
[----:B-1----:R-:W-:-:S04]  /*56c0*/  FMNMX.FTZ R4, R20, R29, !PT ;  /* 0x0000001d14047209 */ /* 0x002fc80007810000 */
[C---:B------:R-:W-:Y:S01]  /*56d0*/  FSETP.NEU.FTZ.AND P2, PT, R4.reuse, -INF , PT ;  /* 0xff8000000400780b */ /* 0x040fe20003f5d000 */
[----:B0-----:R-:W-:-:S05]  /*56e0*/  FMUL.FTZ R2, R4, R0 ;  /* 0x0000000004027220 */ /* 0x001fca0000410000 */
[----:B------:R-:W-:-:S05]  /*56f0*/  FSEL R2, R2, RZ, P2 ;  /* 0x000000ff02027208 */ /* 0x000fca0001000000 */
        /* <DEDUP_REMOVED lines=26> */
[-CC-:B------:R-:W-:Y:S01]  /*58a0*/  FFMA.FTZ R25, R81, R0.reuse, -R2.reuse ;  /* 0x0000000051197223 */ /* 0x180fe20000010802 */
[----:B------:R-:W-:Y:S01]  /*58b0*/  ISETP.GT.AND P5, PT, R12, 0x60, PT ;  /* 0x000000600c00780c */ /* 0x000fe20003fa4270 */
[----:B------:R-:W-:Y:S01]  /*58c0*/  MUFU.EX2 R29, R29 ;  /* 0x0000001d001d7308 */ /* 0x000fe20000000800 */
[----:B------:R-:W-:Y:S01]  /*58d0*/  FFMA.FTZ R37, R85, R0, -R2 ;  /* 0x0000000055257223 */ /* 0x000fe20000010802 */
[----:B------:R-:W-:-:S04]  /*58e0*/  IMAD.U32 R50, RZ, RZ, UR10 ;  /* 0x0000000aff327e24 */ /* 0x000fc8000f8e00ff */
[----:B------:R-:W-:Y:S02]  /*58f0*/  @!P1 VIADD R50, R50, 0x34860 ;  /* 0x0003486032329836 */ /* 0x000fe40000000000 */
[----:B------:R-:W-:Y:S03]  /*5900*/  MUFU.EX2 R182, R182 ;  /* 0x000000b600b67308 */ /* 0x000fe60000000800 */
[----:B------:R-:W-:-:S05]  /*5910*/  @!P1 PRMT R50, RZ, 0x654, R50 ;  /* 0x00000654ff329816 */ /* 0x000fca0000000032 */
        /* <DEDUP_REMOVED lines=11> */
[-CC-:B------:R-:W-:Y:S01]  /*59d0*/  FFMA.FTZ R166, R3, R0.reuse, -R2.reuse ;  /* 0x0000000003a67223 */ /* 0x180fe20000010802 */
[----:B------:R-:W-:Y:S01]  /*59e0*/  FSEL R167, R31, -INF , P4 ;  /* 0xff8000001fa77808 */ /* 0x000fe20002000000 */
[--C-:B------:R-:W-:Y:S01]  /*59f0*/  FFMA.FTZ R31, R199, R0, -R2.reuse ;  /* 0x00000000c71f7223 */ /* 0x100fe20000010802 */
[----:B------:R-:W-:Y:S01]  /*5a00*/  FMNMX.FTZ R14, R165, R14, !PT ;  /* 0x0000000ea50e7209 */ /* 0x000fe20007810000 */
[----:B------:R-:W-:Y:S01]  /*5a10*/  HGMMA.64x128x16.F32.BF16 R88, R160, gdesc[UR12].tnspB, R88, gsb0 ;  /* 0x41e0000ca0587df0 */ /* 0x000fe20008001858 */
[C---:B------:R-:W-:Y:S01]  /*5a20*/  ISETP.GT.AND P6, PT, R12.reuse, 0x11, PT ;  /* 0x000000110c00780c */ /* 0x040fe20003fc4270 */
[----:B------:R-:W-:Y:S01]  /*5a30*/  UIADD3 UR14, UR5, 0x300, URZ ;  /* 0x00000300050e7890 */ /* 0x000fe2000fffe03f */
[----:B------:R-:W-:Y:S01]  /*5a40*/  FMNMX.FTZ R14, R49, R14, !PT ;  /* 0x0000000e310e7209 */ /* 0x000fe20007810000 */
[----:B------:R0:W-:Y:S01]  /*5a50*/  MUFU.EX2 R27, R205 ;  /* 0x000000cd001b7308 */ /* 0x0001e20000000800 */
[----:B------:R-:W-:Y:S01]  /*5a60*/  FSEL R171, R35, -INF , P6 ;  /* 0xff80000023ab7808 */ /* 0x000fe20003000000 */
[--C-:B------:R-:W-:Y:S01]  /*5a70*/  FFMA.FTZ R35, R181, R0, -R2.reuse ;  /* 0x00000000b5237223 */ /* 0x100fe20000010802 */
[----:B------:R-:W-:Y:S01]  /*5a80*/  FMNMX.FTZ R14, R167, R14, !PT ;  /* 0x0000000ea70e7209 */ /* 0x000fe20007810000 */
[----:B------:R-:W-:Y:S01]  /*5a90*/  UMOV UR15, 0x40000040 ;  /* 0x40000040000f7882 */ /* 0x000fe20000000000 */
[C---:B------:R-:W-:Y:S01]  /*5aa0*/  ISETP.GT.AND P4, PT, R12.reuse, 0x19, PT ;  /* 0x000000190c00780c */ /* 0x040fe20003f84270 */
[--C-:B------:R-:W-:Y:S01]  /*5ab0*/  FFMA.FTZ R164, R41, R0, -R2.reuse ;  /* 0x0000000029a47223 */ /* 0x100fe20000010802 */
[----:B------:R-:W-:Y:S01]  /*5ac0*/  FMNMX.FTZ R14, R169, R14, !PT ;  /* 0x0000000ea90e7209 */ /* 0x000fe20007810000 */
[-CC-:B------:R-:W-:Y:S01]  /*5ad0*/  FFMA.FTZ R41, R57, R0.reuse, -R2.reuse ;  /* 0x0000000039297223 */ /* 0x180fe20000010802 */
[----:B------:R-:W-:Y:S01]  /*5ae0*/  FSEL R39, R39, -INF , P4 ;  /* 0xff80000027277808 */ /* 0x000fe20002000000 */
[--C-:B------:R-:W-:Y:S01]  /*5af0*/  FFMA.FTZ R57, R61, R0, -R2.reuse ;  /* 0x000000003d397223 */ /* 0x100fe20000010802 */
[----:B------:R-:W-:Y:S01]  /*5b00*/  FMNMX.FTZ R14, R171, R14, !PT ;  /* 0x0000000eab0e7209 */ /* 0x000fe20007810000 */
[----:B------:R-:W-:Y:S01]  /*5b10*/  FFMA.FTZ R61, R65, R0, -R2 ;  /* 0x00000000413d7223 */ /* 0x000fe20000010802 */
[----:B------:R-:W-:Y:S01]  /*5b20*/  ISETP.GT.AND P6, PT, R12, 0x21, PT ;  /* 0x000000210c00780c */ /* 0x000fe20003fc4270 */
[----:B------:R-:W-:Y:S01]  /*5b30*/  MUFU.EX2 R31, R31 ;  /* 0x0000001f001f7308 */ /* 0x000fe20000000800 */
[----:B------:R-:W-:-:S02]  /*5b40*/  FMNMX.FTZ R14, R183, R14, !PT ;  /* 0x0000000eb70e7209 */ /* 0x000fc40007810000 */
[----:B------:R-:W-:Y:S01]  /*5b50*/  FSEL R199, R43, -INF , P6 ;  /* 0xff8000002bc77808 */ /* 0x000fe20003000000 */
[----:B------:R-:W-:Y:S01]  /*5b60*/  FFMA.FTZ R43, R177, R0, -R2 ;  /* 0x00000000b12b7223 */ /* 0x000fe20000010802 */
[----:B------:R-:W-:Y:S02]  /*5b70*/  FMNMX.FTZ R14, R39, R14, !PT ;  /* 0x0000000e270e7209 */ /* 0x000fe40007810000 */
[----:B------:R-:W-:Y:S01]  /*5b80*/  ISETP.GT.AND P4, PT, R12, 0x29, PT ;  /* 0x000000290c00780c */ /* 0x000fe20003f84270 */
[----:B------:R-:W-:Y:S01]  /*5b90*/  MUFU.EX2 R35, R35 ;  /* 0x0000002300237308 */ /* 0x000fe20000000800 */
[----:B------:R-:W-:Y:S02]  /*5ba0*/  FMNMX.FTZ R14, R197, R14, !PT ;  /* 0x0000000ec50e7209 */ /* 0x000fe40007810000 */
[----:B------:R-:W-:Y:S02]  /*5bb0*/  FSEL R47, R47, -INF , P4 ;  /* 0xff8000002f2f7808 */ /* 0x000fe40002000000 */
[----:B------:R-:W-:-:S02]  /*5bc0*/  FMNMX.FTZ R14, R199, R14, !PT ;  /* 0x0000000ec70e7209 */ /* 0x000fc40007810000 */
[C---:B------:R-:W-:Y:S01]  /*5bd0*/  ISETP.GT.AND P6, PT, R12.reuse, 0x31, PT ;  /* 0x000000310c00780c */ /* 0x040fe20003fc4270 */
[----:B------:R-:W-:Y:S01]  /*5be0*/  MUFU.EX2 R43, R43 ;  /* 0x0000002b002b7308 */ /* 0x000fe20000000800 */
[----:B------:R-:W-:Y:S02]  /*5bf0*/  FMNMX.FTZ R14, R201, R14, !PT ;  /* 0x0000000ec90e7209 */ /* 0x000fe40007810000 */
[----:B------:R-:W-:Y:S02]  /*5c00*/  FSEL R51, R51, -INF , P6 ;  /* 0xff80000033337808 */ /* 0x000fe40003000000 */
[----:B------:R-:W-:Y:S02]  /*5c10*/  FMNMX.FTZ R14, R47, R14, !PT ;  /* 0x0000000e2f0e7209 */ /* 0x000fe40007810000 */
[----:B------:R-:W-:Y:S01]  /*5c20*/  ISETP.GT.AND P4, PT, R12, 0x39, PT ;  /* 0x000000390c00780c */ /* 0x000fe20003f84270 */
[----:B------:R-:W-:Y:S01]  /*5c30*/  MUFU.EX2 R164, R164 ;  /* 0x000000a400a47308 */ /* 0x000fe20000000800 */
[----:B------:R-:W-:-:S02]  /*5c40*/  FMNMX.FTZ R14, R195, R14, !PT ;  /* 0x0000000ec30e7209 */ /* 0x000fc40007810000 */
[----:B------:R-:W-:Y:S02]  /*5c50*/  FSEL R181, R54, -INF , P3 ;  /* 0xff80000036b57808 */ /* 0x000fe40001800000 */
[----:B------:R-:W-:Y:S02]  /*5c60*/  FMNMX.FTZ R14, R51, R14, !PT ;  /* 0x0000000e330e7209 */ /* 0x000fe40007810000 */
[----:B------:R-:W-:Y:S01]  /*5c70*/  FSEL R203, R55, -INF , P4 ;  /* 0xff80000037cb7808 */ /* 0x000fe20002000000 */
[----:B------:R-:W-:Y:S01]  /*5c80*/  FFMA.FTZ R55, R173, R0, -R2 ;  /* 0x00000000ad377223 */ /* 0x000fe20000010802 */
[----:B------:R-:W-:Y:S01]  /*5c90*/  FMNMX.FTZ R14, R181, R14, !PT ;  /* 0x0000000eb50e7209 */ /* 0x000fe20007810000 */
[----:B------:R-:W-:Y:S01]  /*5ca0*/  MUFU.EX2 R41, R41 ;  /* 0x0000002900297308 */ /* 0x000fe20000000800 */
[----:B------:R-:W-:Y:S02]  /*5cb0*/  ISETP.GT.AND P6, PT, R12, 0x41, PT ;  /* 0x000000410c00780c */ /* 0x000fe40003fc4270 */
[----:B------:R-:W-:-:S02]  /*5cc0*/  FMNMX.FTZ R14, R203, R14, !PT ;  /* 0x0000000ecb0e7209 */ /* 0x000fc40007810000 */
[C---:B------:R-:W-:Y:S02]  /*5cd0*/  ISETP.GT.AND P3, PT, R12.reuse, 0x48, PT ;  /* 0x000000480c00780c */ /* 0x040fe40003f64270 */
        /* <DEDUP_REMOVED lines=20> */
[----:B------:R-:W-:Y:S01]  /*5e20*/  FMNMX.FTZ R14, R173, R14, !PT ;  /* 0x0000000ead0e7209 */ /* 0x000fe20007810000 */
[----:B------:R-:W-:Y:S01]  /*5e30*/  MUFU.EX2 R20, R20 ;  /* 0x0000001400147308 */ /* 0x000fe20000000800 */
[----:B------:R-:W-:-:S02]  /*5e40*/  ISETP.GT.AND P6, PT, R12, 0x61, PT ;  /* 0x000000610c00780c */ /* 0x000fc40003fc4270 */
[----:B0-----:R-:W-:Y:S02]  /*5e50*/  FSEL R205, R74, -INF , P5 ;  /* 0xff8000004acd7808 */ /* 0x001fe40002800000 */
[----:B------:R-:W-:Y:S02]  /*5e60*/  FMNMX.FTZ R14, R71, R14, !PT ;  /* 0x0000000e470e7209 */ /* 0x000fe40007810000 */
[C---:B------:R-:W-:Y:S01]  /*5e70*/  ISETP.GT.AND P3, PT, R12.reuse, 0x68, PT ;  /* 0x000000680c00780c */ /* 0x040fe20003f64270 */
[----:B------:R-:W-:Y:S01]  /*5e80*/  MUFU.EX2 R25, R25 ;  /* 0x0000001900197308 */ /* 0x000fe20000000800 */
[----:B------:R-:W-:Y:S02]  /*5e90*/  FSEL R75, R75, -INF , P6 ;  /* 0xff8000004b4b7808 */ /* 0x000fe40003000000 */
[----:B------:R-:W-:Y:S02]  /*5ea0*/  FMNMX.FTZ R14, R205, R14, !PT ;  /* 0x0000000ecd0e7209 */ /* 0x000fe40007810000 */
[----:B------:R-:W-:-:S02]  /*5eb0*/  ISETP.GT.AND P4, PT, R12, 0x69, PT ;  /* 0x000000690c00780c */ /* 0x000fc40003f84270 */
[----:B------:R-:W-:Y:S01]  /*5ec0*/  FSEL R53, R78, -INF , P3 ;  /* 0xff8000004e357808 */ /* 0x000fe20001800000 */
[----:B------:R-:W-:Y:S01]  /*5ed0*/  MUFU.EX2 R37, R37 ;  /* 0x0000002500257308 */ /* 0x000fe20000000800 */
[----:B------:R-:W-:Y:S02]  /*5ee0*/  FMNMX.FTZ R14, R75, R14, !PT ;  /* 0x0000000e4b0e7209 */ /* 0x000fe40007810000 */
[C---:B------:R-:W-:Y:S02]  /*5ef0*/  ISETP.GT.AND P5, PT, R12.reuse, 0x70, PT ;  /* 0x000000700c00780c */ /* 0x040fe40003fa4270 */
[----:B------:R-:W-:Y:S02]  /*5f00*/  FSEL R79, R79, -INF , P4 ;  /* 0xff8000004f4f7808 */ /* 0x000fe40002000000 */
[----:B------:R-:W-:Y:S02]  /*5f10*/  FMNMX.FTZ R14, R53, R14, !PT ;  /* 0x0000000e350e7209 */ /* 0x000fe40007810000 */
[----:B------:R-:W-:-:S02]  /*5f20*/  ISETP.GT.AND P6, PT, R12, 0x71, PT ;  /* 0x000000710c00780c */ /* 0x000fc40003fc4270 */
[----:B------:R-:W-:Y:S02]  /*5f30*/  FSEL R207, R82, -INF , P5 ;  /* 0xff80000052cf7808 */ /* 0x000fe40002800000 */
        /* <DEDUP_REMOVED lines=8> */
[----:B------:R-:W-:-:S03]  /*5fc0*/  FSEL R87, R87, -INF , P4 ;  /* 0xff80000057577808 */ /* 0x000fc60002000000 */
[----:B------:R-:W-:Y:S01]  /*5fd0*/  MUFU.EX2 R12, R12 ;  /* 0x0000000c000c7308 */ /* 0x000fe20000000800 */
[----:B------:R-:W-:Y:S02]  /*5fe0*/  WARPGROUP.DEPBAR.LE gsb0, 0x0 ;  /* 0x00008000000079c5 */ /* 0x000fe40000010000 */
        /* <DEDUP_REMOVED lines=12> */
[----:B------:R-:W0:Y:S02]  /*60b0*/  SHFL.BFLY PT, R3, R14, 0x2, 0x1f ;  /* 0x0c401f000e037f89 */ /* 0x000e2400000e0000 */
[----:B------:R-:W-:Y:S08]  /*60c0*/  MUFU.EX2 R162, R162 ;  /* 0x000000a200a27308 */ /* 0x000ff00000000800 */
[----:B------:R-:W-:Y:S08]  /*60d0*/  MUFU.EX2 R13, R13 ;  /* 0x0000000d000d7308 */ /* 0x000ff00000000800 */
[----:B------:R-:W-:Y:S01]  /*60e0*/  MUFU.EX2 R15, R15 ;  /* 0x0000000f000f7308 */ /* 0x000fe20000000800 */
[----:B0-----:R-:W-:Y:S01]  /*60f0*/  FMNMX.FTZ R3, R14, R3, !PT ;  /* 0x000000030e037209 */ /* 0x001fe20007810000 */
[-CC-:B------:R-:W-:Y:S01]  /*6100*/  FFMA.FTZ R14, R21, R0.reuse, -R2.reuse ;  /* 0x00000000150e7223 */ /* 0x180fe20000010802 */
[----:B------:R-:W-:-:S03]  /*6110*/  FFMA.FTZ R21, R77, R0, -R2 ;  /* 0x000000004d157223 */ /* 0x000fc60000010802 */
[----:B------:R-:W0:Y:S02]  /*6120*/  SHFL.BFLY PT, R24, R3, 0x1, 0x1f ;  /* 0x0c201f0003187f89 */ /* 0x000e2400000e0000 */
[----:B------:R-:W-:Y:S08]  /*6130*/  MUFU.EX2 R14, R14 ;  /* 0x0000000e000e7308 */ /* 0x000ff00000000800 */
[----:B------:R-:W-:Y:S01]  /*6140*/  MUFU.EX2 R21, R21 ;  /* 0x0000001500157308 */ /* 0x000fe20000000800 */
[----:B0-----:R-:W-:-:S02]  /*6150*/  FMNMX.FTZ R7, R3, R24, !PT ;  /* 0x0000001803077209 */ /* 0x001fc40007810000 */
        /* <DEDUP_REMOVED lines=12> */
[----:B------:R-:W1:Y:S01]  /*6220*/  MUFU.EX2 R3, R3 ;  /* 0x0000000300037308 */ /* 0x000e620000000800 */
[-C--:B------:R-:W-:Y:S01]  /*6230*/  FMUL.FTZ R11, R11, R0.reuse ;  /* 0x000000000b0b7220 */ /* 0x080fe20000410000 */
[-CC-:B------:R-:W-:Y:S01]  /*6240*/  FFMA.FTZ R10, R165, R0.reuse, -R30.reuse ;  /* 0x00000000a50a7223 */ /* 0x180fe2000001081e */
[-CC-:B------:R-:W-:Y:S01]  /*6250*/  FFMA.FTZ R26, R49, R0.reuse, -R30.reuse ;  /* 0x00000000311a7223 */ /* 0x180fe2000001081e */
[-CC-:B------:R-:W-:Y:S01]  /*6260*/  FFMA.FTZ R49, R167, R0.reuse, -R30.reuse ;  /* 0x00000000a7317223 */ /* 0x180fe2000001081e */
[-CC-:B0-----:R-:W-:Y:S01]  /*6270*/  FFMA.FTZ R28, R169, R0.reuse, -R30.reuse ;  /* 0x00000000a91c7223 */ /* 0x181fe2000001081e */
        /* <DEDUP_REMOVED lines=10> */
[----:B------:R-:W0:Y:S01]  /*6320*/  MUFU.EX2 R2, R11 ;  /* 0x0000000b00027308 */ /* 0x000e220000000800 */
[----:B-1----:R-:W-:Y:S01]  /*6330*/  FFMA.FTZ R6, R3, R6, R180 ;  /* 0x0000000603067223 */ /* 0x002fe200000100b4 */
[-CC-:B------:R-:W-:Y:S01]  /*6340*/  FFMA.FTZ R40, R203, R0.reuse, -R30.reuse ;  /* 0x00000000cb287223 */ /* 0x180fe2000001081e */
[-CC-:B------:R-:W-:Y:S01]  /*6350*/  FFMA.FTZ R165, R179, R0.reuse, -R30.reuse ;  /* 0x00000000b3a57223 */ /* 0x180fe2000001081e */
[-C--:B------:R-:W-:Y:S01]  /*6360*/  FFMA.FTZ R42, R59, R0.reuse, -R30 ;  /* 0x000000003b2a7223 */ /* 0x080fe2000001081e */
[----:B------:R-:W-:Y:S01]  /*6370*/  FADD.FTZ R51, R29, R6 ;  /* 0x000000061d337221 */ /* 0x000fe20000010000 */
[-CC-:B------:R-:W-:Y:S01]  /*6380*/  FFMA.FTZ R167, R177, R0.reuse, -R30.reuse ;  /* 0x00000000b1a77223 */ /* 0x180fe2000001081e */
[-CC-:B------:R-:W-:Y:S01]  /*6390*/  FFMA.FTZ R44, R63, R0.reuse, -R30.reuse ;  /* 0x000000003f2c7223 */ /* 0x180fe2000001081e */
[----:B------:R-:W1:Y:S01]  /*63a0*/  MUFU.EX2 R10, R10 ;  /* 0x0000000a000a7308 */ /* 0x000e620000000800 */
[----:B------:R-:W-:Y:S01]  /*63b0*/  FADD.FTZ R6, R182, R51 ;  /* 0x00000033b6067221 */ /* 0x000fe20000010000 */
[-CC-:B------:R-:W-:Y:S01]  /*63c0*/  FFMA.FTZ R173, R173, R0.reuse, -R30.reuse ;  /* 0x00000000adad7223 */ /* 0x180fe2000001081e */
[-CC-:B------:R-:W-:Y:S01]  /*63d0*/  FFMA.FTZ R71, R71, R0.reuse, -R30.reuse ;  /* 0x0000000047477223 */ /* 0x180fe2000001081e */
[----:B------:R-:W-:Y:S01]  /*63e0*/  FFMA.FTZ R205, R205, R0, -R30 ;  /* 0x00000000cdcd7223 */ /* 0x000fe2000001081e */
[C---:B------:R-:W-:Y:S01]  /*63f0*/  FADD.FTZ R51, R27.reuse, R6 ;  /* 0x000000061b337221 */ /* 0x040fe20000010000 */
[----:B------:R-:W-:Y:S01]  /*6400*/  F2FP.BF16.F32.PACK_AB R182, R27, R182 ;  /* 0x000000b61bb6723e */ /* 0x000fe200000010ff */
[-CC-:B------:R-:W-:Y:S01]  /*6410*/  FFMA.FTZ R75, R75, R0.reuse, -R30.reuse ;  /* 0x000000004b4b7223 */ /* 0x180fe2000001081e */
[----:B------:R-:W2:Y:S01]  /*6420*/  MUFU.EX2 R26, R26 ;  /* 0x0000001a001a7308 */ /* 0x000ea20000000800 */
[----:B------:R-:W-:Y:S01]  /*6430*/  FADD.FTZ R6, R176, R51 ;  /* 0x00000033b0067221 */ /* 0x000fe20000010000 */
[----:B0-----:R-:W-:Y:S01]  /*6440*/  FFMA.FTZ R5, R2, R5, R65 ;  /* 0x0000000502057223 */ /* 0x001fe20000010041 */
[-CC-:B------:R-:W-:Y:S01]  /*6450*/  FFMA.FTZ R53, R53, R0.reuse, -R30.reuse ;  /* 0x0000000035357223 */ /* 0x180fe2000001081e */
[-C--:B------:R-:W-:Y:S01]  /*6460*/  FFMA.FTZ R79, R79, R0.reuse, -R30 ;  /* 0x000000004f4f7223 */ /* 0x080fe2000001081e */
[----:B------:R-:W-:Y:S01]  /*6470*/  FADD.FTZ R51, R31, R6 ;  /* 0x000000061f337221 */ /* 0x000fe20000010000 */
[-CC-:B------:R-:W-:Y:S01]  /*6480*/  FFMA.FTZ R207, R207, R0.reuse, -R30.reuse ;  /* 0x00000000cfcf7223 */ /* 0x180fe2000001081e */
[-CC-:B------:R-:W-:Y:S01]  /*6490*/  FFMA.FTZ R83, R83, R0.reuse, -R30.reuse ;  /* 0x0000000053537223 */ /* 0x180fe2000001081e */
[----:B------:R-:W0:Y:S01]  /*64a0*/  MUFU.EX2 R49, R49 ;  /* 0x0000003100317308 */ /* 0x000e220000000800 */
[----:B------:R-:W-:Y:S01]  /*64b0*/  FADD.FTZ R6, R178, R51 ;  /* 0x00000033b2067221 */ /* 0x000fe20000010000 */
[C---:B-1----:R-:W-:Y:S01]  /*64c0*/  FADD.FTZ R11, R10.reuse, R5 ;  /* 0x000000050a0b7221 */ /* 0x042fe20000010000 */
[----:B------:R-:W-:Y:S01]  /*64d0*/  FFMA.FTZ R161, R161, R0, -R30 ;  /* 0x00000000a1a17223 */ /* 0x000fe2000001081e */
[----:B------:R-:W-:Y:S01]  /*64e0*/  F2FP.BF16.F32.PACK_AB R181, R10, R65 ;  /* 0x000000410ab5723e */ /* 0x000fe200000010ff */
[----:B------:R-:W-:Y:S01]  /*64f0*/  FADD.FTZ R51, R33, R6 ;  /* 0x0000000621337221 */ /* 0x000fe20000010000 */
[----:B------:R-:W-:Y:S01]  /*6500*/  IMAD.U32 R6, RZ, RZ, UR7 ;  /* 0x00000007ff067e24 */ /* 0x000fe2000f8e00ff */
[----:B------:R-:W-:Y:S01]  /*6510*/  F2FP.BF16.F32.PACK_AB R180, R29, R180 ;  /* 0x000000b41db4723e */ /* 0x000fe200000010ff */
[----:B------:R-:W1:Y:S01]  /*6520*/  MUFU.EX2 R28, R28 ;  /* 0x0000001c001c7308 */ /* 0x000e620000000800 */
[----:B------:R-:W-:Y:S01]  /*6530*/  FADD.FTZ R46, R172, R51 ;  /* 0x00000033ac2e7221 */ /* 0x000fe20000010000 */
[----:B------:R-:W-:-:S02]  /*6540*/  @!P1 VIADD R5, R6, 0x34840 ;  /* 0x0003484006059836 */ /* 0x000fc40000000000 */
[----:B--2---:R-:W-:Y:S01]  /*6550*/  FADD.FTZ R6, R26, R11 ;  /* 0x0000000b1a067221 */ /* 0x004fe20000010000 */
[----:B------:R-:W-:Y:S01]  /*6560*/  F2FP.BF16.F32.PACK_AB R176, R31, R176 ;  /* 0x000000b01fb0723e */ /* 0x000fe200000010ff */
[----:B------:R-:W-:Y:S01]  /*6570*/  FADD.FTZ R51, R35, R46 ;  /* 0x0000002e23337221 */ /* 0x000fe20000010000 */
[----:B------:R-:W-:Y:S01]  /*6580*/  F2FP.BF16.F32.PACK_AB R178, R33, R178 ;  /* 0x000000b221b2723e */ /* 0x000fe200000010ff */
[----:B------:R-:W2:Y:S01]  /*6590*/  MUFU.EX2 R69, R69 ;  /* 0x0000004500457308 */ /* 0x000ea20000000800 */
[----:B0-----:R-:W-:Y:S01]  /*65a0*/  FADD.FTZ R11, R49, R6 ;  /* 0x00000006310b7221 */ /* 0x001fe20000010000 */
[----:B------:R-:W-:Y:S01]  /*65b0*/  FADD.FTZ R46, R174, R51 ;  /* 0x00000033ae2e7221 */ /* 0x000fe20000010000 */
[----:B------:R-:W-:Y:S02]  /*65c0*/  @!P1 PRMT R5, RZ, 0x654, R5 ;  /* 0x00000654ff059816 */ /* 0x000fe40000000005 */
[----:B------:R-:W-:Y:S01]  /*65d0*/  F2FP.BF16.F32.PACK_AB R172, R35, R172 ;  /* 0x000000ac23ac723e */ /* 0x000fe200000010ff */
[----:B------:R-:W-:Y:S01]  /*65e0*/  FADD.FTZ R51, R43, R46 ;  /* 0x0000002e2b337221 */ /* 0x000fe20000010000 */
[----:B------:R-:W-:Y:S01]  /*65f0*/  FFMA.FTZ R46, R67, R0, -R30 ;  /* 0x00000000432e7223 */ /* 0x000fe2000001081e */
[----:B------:R-:W-:-:S02]  /*6600*/  WARPGROUP.DEPBAR.LE gsb0, 0x0 ;  /* 0x00008000000079c5 */ /* 0x000fc40000010000 */
[----:B------:R-:W-:Y:S01]  /*6610*/  WARPGROUP.ARRIVE ;  /* 0x00000000000079c5 */ /* 0x000fe20000000000 */
[----:B------:R-:W0:Y:S01]  /*6620*/  MUFU.EX2 R32, R32 ;  /* 0x0000002000207308 */ /* 0x000e220000000800 */
[----:B-1----:R-:W-:Y:S01]  /*6630*/  FADD.FTZ R6, R28, R11 ;  /* 0x0000000b1c067221 */ /* 0x002fe20000010000 */
[----:B------:R-:W-:Y:S01]  /*6640*/  FADD.FTZ R48, R168, R51 ;  /* 0x00000033a8307221 */ /* 0x000fe20000010000 */
[----:B------:R-:W-:Y:S02]  /*6650*/  F2FP.BF16.F32.PACK_AB R174, R43, R174 ;  /* 0x000000ae2bae723e */ /* 0x000fe400000010ff */
[----:B------:R-:W-:Y:S01]  /*6660*/  HGMMA.64x128x16.F32.BF16 R88, R152, gdesc[UR12].tnspB, R88, gsb0 ;  /* 0x41e0000c98587df0 */ /* 0x000fe20008001858 */
[----:B--2---:R-:W-:Y:S01]  /*6670*/  FADD.FTZ R11, R69, R6 ;  /* 0x00000006450b7221 */ /* 0x004fe20000010000 */
[C---:B------:R-:W-:Y:S01]  /*6680*/  FADD.FTZ R51, R55.reuse, R48 ;  /* 0x0000003037337221 */ /* 0x040fe20000010000 */
[----:B------:R-:W1:Y:S01]  /*6690*/  MUFU.EX2 R39, R39 ;  /* 0x0000002700277308 */ /* 0x000e620000000800 */
[----:B------:R-:W-:-:S02]  /*66a0*/  F2FP.BF16.F32.PACK_AB R168, R55, R168 ;  /* 0x000000a837a8723e */ /* 0x000fc400000010ff */
[----:B------:R-:W-:Y:S01]  /*66b0*/  FADD.FTZ R48, R170, R51 ;  /* 0x00000033aa307221 */ /* 0x000fe20000010000 */
[----:B------:R-:W-:Y:S02]  /*66c0*/  F2FP.BF16.F32.PACK_AB R170, R45, R170 ;  /* 0x000000aa2daa723e */ /* 0x000fe400000010ff */
[----:B------:R-:W-:Y:S01]  /*66d0*/  F2FP.BF16.F32.PACK_AB R156, R15, R12 ;  /* 0x0000000c0f9c723e */ /* 0x000fe200000010ff */
[----:B------:R-:W-:Y:S01]  /*66e0*/  FADD.FTZ R51, R45, R48 ;  /* 0x000000302d337221 */ /* 0x000fe20000010000 */
[----:B------:R-:W2:Y:S01]  /*66f0*/  MUFU.EX2 R34, R34 ;  /* 0x0000002200227308 */ /* 0x000ea20000000800 */
[----:B0-----:R-:W-:Y:S01]  /*6700*/  FADD.FTZ R6, R32, R11 ;  /* 0x0000000b20067221 */ /* 0x001fe20000010000 */
[----:B------:R-:W-:Y:S01]  /*6710*/  F2FP.BF16.F32.PACK_AB R158, R21, R14 ;  /* 0x0000000e159e723e */ /* 0x000fe200000010ff */
[----:B------:R-:W-:Y:S01]  /*6720*/  FADD.FTZ R48, R164, R51 ;  /* 0x00000033a4307221 */ /* 0x000fe20000010000 */
[----:B------:R-:W-:Y:S02]  /*6730*/  F2FP.BF16.F32.PACK_AB R164, R41, R164 ;  /* 0x000000a429a4723e */ /* 0x000fe400000010ff */
[----:B------:R-:W-:-:S02]  /*6740*/  F2FP.BF16.F32.PACK_AB R183, R49, R26 ;  /* 0x0000001a31b7723e */ /* 0x000fc400000010ff */
[----:B------:R-:W0:Y:S01]  /*6750*/  MUFU.EX2 R73, R73 ;  /* 0x0000004900497308 */ /* 0x000e220000000800 */
[----:B-1----:R-:W-:Y:S01]  /*6760*/  FADD.FTZ R11, R39, R6 ;  /* 0x00000006270b7221 */ /* 0x002fe20000010000 */
[----:B------:R-:W-:Y:S02]  /*6770*/  F2FP.BF16.F32.PACK_AB R177, R69, R28 ;  /* 0x0000001c45b1723e */ /* 0x000fe400000010ff */
[----:B------:R-:W-:-:S04]  /*6780*/  F2FP.BF16.F32.PACK_AB R179, R39, R32 ;  /* 0x0000002027b3723e */ /* 0x000fc800000010ff */
[----:B------:R-:W1:Y:S01]  /*6790*/  MUFU.EX2 R36, R36 ;  /* 0x0000002400247308 */ /* 0x000e620000000800 */
[----:B--2---:R-:W-:-:S07]  /*67a0*/  FADD.FTZ R6, R34, R11 ;  /* 0x0000000b22067221 */ /* 0x004fce0000010000 */
[----:B------:R-:W2:Y:S01]  /*67b0*/  MUFU.EX2 R47, R47 ;  /* 0x0000002f002f7308 */ /* 0x000ea20000000800 */
[----:B0-----:R-:W-:-:S07]  /*67c0*/  FADD.FTZ R11, R73, R6 ;  /* 0x00000006490b7221 */ /* 0x001fce0000010000 */
[----:B------:R-:W0:Y:S01]  /*67d0*/  MUFU.EX2 R169, R169 ;  /* 0x000000a900a97308 */ /* 0x000e220000000800 */
[----:B-1----:R-:W-:Y:S01]  /*67e0*/  FADD.FTZ R6, R36, R11 ;  /* 0x0000000b24067221 */ /* 0x002fe20000010000 */
[----:B------:R-:W-:-:S04]  /*67f0*/  FADD.FTZ R11, R41, R48 ;  /* 0x00000030290b7221 */ /* 0x000fc80000010000 */
[----:B------:R-:W-:Y:S01]  /*6800*/  FADD.FTZ R48, R166, R11 ;  /* 0x0000000ba6307221 */ /* 0x000fe20000010000 */
[----:B------:R-:W-:Y:S01]  /*6810*/  F2FP.BF16.F32.PACK_AB R166, R57, R166 ;  /* 0x000000a639a6723e */ /* 0x000fe200000010ff */
[----:B------:R-:W1:Y:S01]  /*6820*/  MUFU.EX2 R38, R38 ;  /* 0x0000002600267308 */ /* 0x000e620000000800 */
[----:B--2---:R-:W-:Y:S01]  /*6830*/  FADD.FTZ R6, R47, R6 ;  /* 0x000000062f067221 */ /* 0x004fe20000010000 */
[----:B------:R-:W-:-:S04]  /*6840*/  FADD.FTZ R51, R57, R48 ;  /* 0x0000003039337221 */ /* 0x000fc80000010000 */
[----:B------:R-:W-:Y:S01]  /*6850*/  FADD.FTZ R48, R160, R51 ;  /* 0x00000033a0307221 */ /* 0x000fe20000010000 */
[----:B------:R-:W-:Y:S01]  /*6860*/  F2FP.BF16.F32.PACK_AB R160, R61, R160 ;  /* 0x000000a03da0723e */ /* 0x000fe200000010ff */
[----:B------:R-:W2:Y:S01]  /*6870*/  MUFU.EX2 R171, R171 ;  /* 0x000000ab00ab7308 */ /* 0x000ea20000000800 */
[----:B0-----:R-:W-:Y:S01]  /*6880*/  FADD.FTZ R11, R169, R6 ;  /* 0x00000006a90b7221 */ /* 0x001fe20000010000 */
[----:B------:R-:W-:-:S04]  /*6890*/  FADD.FTZ R51, R61, R48 ;  /* 0x000000303d337221 */ /* 0x000fc80000010000 */
[----:B------:R-:W-:Y:S01]  /*68a0*/  FADD.FTZ R48, R162, R51 ;  /* 0x00000033a2307221 */ /* 0x000fe20000010000 */
[C---:B------:R-:W-:Y:S01]  /*68b0*/  F2FP.BF16.F32.PACK_AB R162, R13.reuse, R162 ;  /* 0x000000a20da2723e */ /* 0x040fe200000010ff */
[----:B------:R-:W0:Y:S01]  /*68c0*/  MUFU.EX2 R40, R40 ;  /* 0x0000002800287308 */ /* 0x000e220000000800 */
[C---:B-1----:R-:W-:Y:S01]  /*68d0*/  FADD.FTZ R6, R38.reuse, R11 ;  /* 0x0000000b26067221 */ /* 0x042fe20000010000 */
[----:B------:R-:W-:Y:S01]  /*68e0*/  FADD.FTZ R27, R13, R48 ;  /* 0x000000300d1b7221 */ /* 0x000fe20000010000 */
[----:B------:R-:W-:-:S03]  /*68f0*/  F2FP.BF16.F32.PACK_AB R169, R38, R169 ;  /* 0x000000a926a9723e */ /* 0x000fc600000010ff */
[----:B------:R-:W-:Y:S02]  /*6900*/  FADD.FTZ R48, R12, R27 ;  /* 0x0000001b0c307221 */ /* 0x000fe40000010000 */
[----:B------:R-:W1:Y:S01]  /*6910*/  MUFU.EX2 R165, R165 ;  /* 0x000000a500a57308 */ /* 0x000e620000000800 */
[----:B--2---:R-:W-:Y:S01]  /*6920*/  FADD.FTZ R11, R171, R6 ;  /* 0x00000006ab0b7221 */ /* 0x004fe20000010000 */
[----:B------:R-:W-:-:S04]  /*6930*/  FADD.FTZ R27, R15, R48 ;  /* 0x000000300f1b7221 */ /* 0x000fc80000010000 */
[----:B------:R-:W-:Y:S02]  /*6940*/  FADD.FTZ R48, R14, R27 ;  /* 0x0000001b0e307221 */ /* 0x000fe40000010000 */
[----:B------:R-:W2:Y:S01]  /*6950*/  MUFU.EX2 R42, R42 ;  /* 0x0000002a002a7308 */ /* 0x000ea20000000800 */
[C---:B0-----:R-:W-:Y:S01]  /*6960*/  FADD.FTZ R6, R40.reuse, R11 ;  /* 0x0000000b28067221 */ /* 0x041fe20000010000 */
[----:B------:R-:W-:Y:S01]  /*6970*/  FADD.FTZ R27, R21, R48 ;  /* 0x00000030151b7221 */ /* 0x000fe20000010000 */
[----:B------:R-:W-:-:S05]  /*6980*/  F2FP.BF16.F32.PACK_AB R171, R40, R171 ;  /* 0x000000ab28ab723e */ /* 0x000fca00000010ff */
[----:B------:R-:W0:Y:S01]  /*6990*/  MUFU.EX2 R167, R167 ;  /* 0x000000a700a77308 */ /* 0x000e220000000800 */
[----:B-1----:R-:W-:-:S07]  /*69a0*/  FADD.FTZ R11, R165, R6 ;  /* 0x00000006a50b7221 */ /* 0x002fce0000010000 */
[----:B------:R-:W1:Y:S01]  /*69b0*/  MUFU.EX2 R44, R44 ;  /* 0x0000002c002c7308 */ /* 0x000e620000000800 */
[C---:B--2---:R-:W-:Y:S01]  /*69c0*/  FADD.FTZ R6, R42.reuse, R11 ;  /* 0x0000000b2a067221 */ /* 0x044fe20000010000 */
[----:B------:R-:W-:-:S06]  /*69d0*/  F2FP.BF16.F32.PACK_AB R165, R42, R165 ;  /* 0x000000a52aa5723e */ /* 0x000fcc00000010ff */
[----:B------:R-:W-:Y:S01]  /*69e0*/  MUFU.EX2 R46, R46 ;  /* 0x0000002e002e7308 */ /* 0x000fe20000000800 */
[----:B0-----:R-:W-:-:S07]  /*69f0*/  FADD.FTZ R11, R167, R6 ;  /* 0x00000006a70b7221 */ /* 0x001fce0000010000 */
[----:B------:R-:W-:Y:S01]  /*6a00*/  MUFU.EX2 R71, R71 ;  /* 0x0000004700477308 */ /* 0x000fe20000000800 */
[C---:B-1----:R-:W-:Y:S01]  /*6a10*/  FADD.FTZ R6, R44.reuse, R11 ;  /* 0x0000000b2c067221 */ /* 0x042fe20000010000 */
[----:B------:R-:W-:-:S06]  /*6a20*/  F2FP.BF16.F32.PACK_AB R167, R44, R167 ;  /* 0x000000a72ca7723e */ /* 0x000fcc00000010ff */
[----:B------:R-:W-:Y:S08]  /*6a30*/  MUFU.EX2 R52, R205 ;  /* 0x000000cd00347308 */ /* 0x000ff00000000800 */
[----:B------:R-:W0:Y:S08]  /*6a40*/  MUFU.EX2 R75, R75 ;  /* 0x0000004b004b7308 */ /* 0x000e300000000800 */
[----:B------:R-:W-:Y:S01]  /*6a50*/  MUFU.EX2 R54, R53 ;  /* 0x0000003500367308 */ /* 0x000fe20000000800 */
[----:B------:R-:W-:-:S02]  /*6a60*/  WARPGROUP.DEPBAR.LE gsb0, 0x0 ;  /* 0x00008000000079c5 */ /* 0x000fc40000010000 */
[----:B------:R1:W-:Y:S01]  /*6a70*/  @!P1 SYNCS.ARRIVE.TRANS64.RED.A1T0 RZ, [R5+URZ], RZ ;  /* 0x000000ff05ff99a7 */ /* 0x0003e2000810043f */
[----:B------:R-:W-:-:S04]  /*6a80*/  F2FP.BF16.F32.PACK_AB R152, R25, R20 ;  /* 0x000000141998723e */ /* 0x000fc800000010ff */
[----:B------:R-:W2:Y:S01]  /*6a90*/  MUFU.EX2 R79, R79 ;  /* 0x0000004f004f7308 */ /* 0x000ea20000000800 */
[----:B------:R-:W-:Y:S02]  /*6aa0*/  F2FP.BF16.F32.PACK_AB R154, R37, R24 ;  /* 0x00000018259a723e */ /* 0x000fe400000010ff */
[----:B0-----:R-:W-:Y:S01]  /*6ab0*/  F2FP.BF16.F32.PACK_AB R157, R75, R52 ;  /* 0x000000344b9d723e */ /* 0x001fe200000010ff */
[-CC-:B-1----:R-:W-:Y:S01]  /*6ac0*/  FFMA.FTZ R5, R175, R0.reuse, -R30.reuse ;  /* 0x00000000af057223 */ /* 0x182fe2000001081e */
[----:B------:R0:W-:Y:S01]  /*6ad0*/  @!P1 SYNCS.ARRIVE.TRANS64.RED.A1T0 RZ, [R50+URZ], RZ ;  /* 0x000000ff32ff99a7 */ /* 0x0001e2000810043f */
[----:B------:R-:W-:Y:S02]  /*6ae0*/  FFMA.FTZ R30, R87, R0, -R30 ;  /* 0x00000000571e7223 */ /* 0x000fe4000001081e */
[----:B------:R-:W-:Y:S01]  /*6af0*/  MUFU.EX2 R48, R207 ;  /* 0x000000cf00307308 */ /* 0x000fe20000000800 */
[----:B------:R-:W-:-:S07]  /*6b00*/  F2FP.BF16.F32.PACK_AB R175, R47, R36 ;  /* 0x000000242faf723e */ /* 0x000fce00000010ff */
[----:B------:R-:W1:Y:S01]  /*6b10*/  MUFU.EX2 R5, R5 ;  /* 0x0000000500057308 */ /* 0x000e620000000800 */
[----:B--2---:R-:W-:-:S07]  /*6b20*/  F2FP.BF16.F32.PACK_AB R159, R79, R54 ;  /* 0x000000364f9f723e */ /* 0x004fce00000010ff */
[----:B0-----:R0:W2:Y:S08]  /*6b30*/  MUFU.EX2 R50, R173 ;  /* 0x000000ad00327308 */ /* 0x0010b00000000800 */
[----:B------:R-:W3:Y:S01]  /*6b40*/  MUFU.EX2 R83, R83 ;  /* 0x0000005300537308 */ /* 0x000ee20000000800 */
[----:B-1----:R-:W-:Y:S01]  /*6b50*/  FADD.FTZ R11, R5, R6 ;  /* 0x00000006050b7221 */ /* 0x002fe20000010000 */
[----:B------:R-:W-:Y:S01]  /*6b60*/  FADD.FTZ R6, R20, R27 ;  /* 0x0000001b14067221 */ /* 0x000fe20000010000 */
[----:B0-----:R-:W-:-:S02]  /*6b70*/  F2FP.BF16.F32.PACK_AB R173, R73, R34 ;  /* 0x0000002249ad723e */ /* 0x001fc400000010ff */
[----:B------:R-:W-:Y:S01]  /*6b80*/  FADD.FTZ R11, R46, R11 ;  /* 0x0000000b2e0b7221 */ /* 0x000fe20000010000 */
[----:B------:R-:W-:Y:S02]  /*6b90*/  FADD.FTZ R13, R25, R6 ;  /* 0x00000006190d7221 */ /* 0x000fe40000010000 */
[----:B------:R0:W-:Y:S01]  /*6ba0*/  MUFU.EX2 R10, R161 ;  /* 0x000000a1000a7308 */ /* 0x0001e20000000800 */
[----:B--2---:R-:W-:Y:S01]  /*6bb0*/  FADD.FTZ R11, R50, R11 ;  /* 0x0000000b320b7221 */ /* 0x004fe20000010000 */
[----:B------:R-:W-:Y:S01]  /*6bc0*/  FADD.FTZ R6, R24, R13 ;  /* 0x0000000d18067221 */ /* 0x000fe20000010000 */
[C---:B------:R-:W-:Y:S02]  /*6bd0*/  F2FP.BF16.F32.PACK_AB R163, R71.reuse, R50 ;  /* 0x0000003247a3723e */ /* 0x040fe400000010ff */
[----:B------:R-:W-:Y:S01]  /*6be0*/  FADD.FTZ R11, R71, R11 ;  /* 0x0000000b470b7221 */ /* 0x000fe20000010000 */
[----:B------:R-:W-:Y:S02]  /*6bf0*/  FADD.FTZ R6, R37, R6 ;  /* 0x0000000625067221 */ /* 0x000fe40000010000 */
[----:B------:R-:W1:Y:S01]  /*6c00*/  MUFU.EX2 R30, R30 ;  /* 0x0000001e001e7308 */ /* 0x000e620000000800 */
[----:B------:R-:W-:Y:S01]  /*6c10*/  FADD.FTZ R11, R52, R11 ;  /* 0x0000000b340b7221 */ /* 0x000fe20000010000 */
[----:B0-----:R-:W-:-:S02]  /*6c20*/  F2FP.BF16.F32.PACK_AB R161, R46, R5 ;  /* 0x000000052ea1723e */ /* 0x001fc400000010ff */
[----:B---3--:R-:W-:Y:S01]  /*6c30*/  F2FP.BF16.F32.PACK_AB R153, R83, R48 ;  /* 0x000000305399723e */ /* 0x008fe200000010ff */
[----:B------:R-:W-:-:S04]  /*6c40*/  FADD.FTZ R11, R75, R11 ;  /* 0x0000000b4b0b7221 */ /* 0x000fc80000010000 */
[----:B------:R-:W-:-:S04]  /*6c50*/  FADD.FTZ R11, R54, R11 ;  /* 0x0000000b360b7221 */ /* 0x000fc80000010000 */
[----:B------:R-:W-:-:S04]  /*6c60*/  FADD.FTZ R11, R79, R11 ;  /* 0x0000000b4f0b7221 */ /* 0x000fc80000010000 */
[----:B------:R-:W-:Y:S01]  /*6c70*/  FADD.FTZ R11, R48, R11 ;  /* 0x0000000b300b7221 */ /* 0x000fe20000010000 */
[----:B-1----:R-:W-:-:S03]  /*6c80*/  F2FP.BF16.F32.PACK_AB R155, R30, R10 ;  /* 0x0000000a1e9b723e */ /* 0x002fc600000010ff */
[----:B------:R-:W-:-:S04]  /*6c90*/  FADD.FTZ R11, R83, R11 ;  /* 0x0000000b530b7221 */ /* 0x000fc80000010000 */
[----:B------:R-:W-:Y:S01]  /*6ca0*/  FADD.FTZ R11, R10, R11 ;  /* 0x0000000b0a0b7221 */ /* 0x000fe20000010000 */
[----:B------:R-:W-:-:S03]  /*6cb0*/  IMAD.MOV.U32 R10, RZ, RZ, R4 ;  /* 0x000000ffff0a7224 */ /* 0x000fc600078e0004 */
[----:B------:R-:W-:Y:S01]  /*6cc0*/  FADD.FTZ R5, R30, R11 ;  /* 0x0000000b1e057221 */ /* 0x000fe20000010000 */
[----:B------:R-:W-:Y:S01]  /*6cd0*/  IMAD.MOV.U32 R11, RZ, RZ, R7 ;  /* 0x000000ffff0b7224 */ /* 0x000fe200078e0007 */
[----:B------:R-:W-:Y:S06]  /*6ce0*/  @P2 BRA `(.L_x_2020) ;  /* 0xffffffd400742947 */ /* 0x000fec000383ffff */
.L_x_2011:
[----:B------:R-:W-:-:S13]  /*6cf0*/  ISETP.LE.AND P2, PT, RZ, UR4, PT ;  /* 0x00000004ff007c0c */ /* 0x000fda000bf43270 */
[----:B------:R-:W-:Y:S05]  /*6d00*/  @!P2 BRA `(.L_x_2021) ;  /* 0x000000200068a947 */ /* 0x000fea0003800000 */
[----:B------:R-:W-:Y:S01]  /*6d10*/  IMAD.MOV.U32 R10, RZ, RZ, R7 ;  /* 0x000000ffff0a7224 */ /* 0x000fe200078e0007 */
[----:B------:R-:W-:Y:S01]  /*6d20*/  UMOV UR5, UR37 ;  /* 0x0000002500057c82 */ /* 0x000fe20008000000 */
[----:B------:R-:W-:Y:S01]  /*6d30*/  IMAD.MOV.U32 R11, RZ, RZ, R4 ;  /* 0x000000ffff0b7224 */ /* 0x000fe200078e0004 */
[----:B------:R-:W-:-:S06]  /*6d40*/  UMOV UR6, UR36 ;  /* 0x0000002400067c82 */ /* 0x000fcc0008000000 */
.L_x_2030:
[----:B------:R-:W-:-:S04]  /*6d50*/  UIADD3 UR10, UR6, 0x1, URZ ;  /* 0x00000001060a7890 */ /* 0x000fc8000fffe03f */
[----:B------:R-:W-:-:S04]  /*6d60*/  UISETP.NE.AND UP0, UPT, UR10, 0x2, UPT ;  /* 0x000000020a00788c */ /* 0x000fc8000bf05270 */
[----:B------:R-:W-:Y:S02]  /*6d70*/  USEL UR10, UR10, URZ, UP0 ;  /* 0x0000003f0a0a7287 */ /* 0x000fe40008000000 */
[----:B------:R-:W-:-:S04]  /*6d80*/  USEL UR37, URZ, 0x1, UP0 ;  /* 0x000000013f257887 */ /* 0x000fc80008000000 */
[----:B------:R-:W-:Y:S01]  /*6d90*/  ULOP3.LUT UR37, UR5, UR37, URZ, 0x3c, !UPT ;  /* 0x0000002505257292 */ /* 0x000fe2000f8e3c3f */
[----:B------:R-:W-:Y:S01]  /*6da0*/  UMOV UR36, UR10 ;  /* 0x0000000a00247c82 */ /* 0x000fe20008000000 */
[----:B------:R-:W-:Y:S10]  /*6db0*/  @!P0 BRA `(.L_x_2022) ;  /* 0x0000000000048947 */ /* 0x000ff40003800000 */
[----:B------:R-:W-:Y:S01]  /*6dc0*/  BPT.TRAP 0x1 ;  /* 0x000000040000795c */ /* 0x000fe20000300000 */
.L_x_2022:
[----:B------:R-:W-:Y:S01]  /*6dd0*/  ULEA UR7, UR36, UR38, 0x3 ;  /* 0x0000002624077291 */ /* 0x000fe2000f8e183f */
[----:B------:R-:W-:-:S05]  /*6de0*/  IMAD.U32 R0, RZ, RZ, UR37 ;  /* 0x00000025ff007e24 */ /* 0x000fca000f8e00ff */
[----:B------:R-:W-:-:S04]  /*6df0*/  SHF.L.U32 R0, R0, 0x1f, RZ ;  /* 0x0000001f00007819 */ /* 0x000fc800000006ff */
[----:B------:R0:W1:Y:S01]  /*6e00*/  SYNCS.PHASECHK.TRANS64.TRYWAIT P2, [UR7+0x34830], R0 ;  /* 0x03483000ff0075a7 */ /* 0x0000620008040147 */
[----:B------:R-:W-:Y:S05]  /*6e10*/  @!P0 BRA `(.L_x_2023) ;  /* 0x0000000000048947 */ /* 0x000fea0003800000 */
[----:B------:R-:W-:Y:S01]  /*6e20*/  BPT.TRAP 0x1 ;  /* 0x000000040000795c */ /* 0x000fe20000300000 */
.L_x_2023:
[----:B-1----:R-:W-:Y:S05]  /*6e30*/  @P2 BRA `(.L_x_2024) ;  /* 0x0000000000082947 */ /* 0x002fea0003800000 */
[----:B------:R-:W1:Y:S02]  /*6e40*/  SYNCS.PHASECHK.TRANS64.TRYWAIT P2, [UR7+0x34830], R0 ;  /* 0x03483000ff0075a7 */ /* 0x000e640008040147 */
[----:B-1----:R-:W-:Y:S05]  /*6e50*/  @!P2 BRA `(.L_x_2025) ;  /* 0x000000a40014a947 */ /* 0x002fea0003800000 */
.L_x_2024:
        /* <DEDUP_REMOVED lines=141> */
.L_x_2026:
[----:B------:R-:W-:Y:S01]  /*7730*/  ULEA UR11, UR6, UR38, 0x3 ;  /* 0x00000026060b7291 */ /* 0x000fe2000f8e183f */
[----:B01----:R-:W-:-:S05]  /*7740*/  IMAD.U32 R0, RZ, RZ, UR5 ;  /* 0x00000005ff007e24 */ /* 0x003fca000f8e00ff */
[----:B------:R-:W-:-:S04]  /*7750*/  SHF.L.U32 R0, R0, 0x1f, RZ ;  /* 0x0000001f00007819 */ /* 0x000fc800000006ff */
[----:B------:R0:W1:Y:S01]  /*7760*/  SYNCS.PHASECHK.TRANS64.TRYWAIT P2, [UR11+0x34850], R0 ;  /* 0x03485000ff0075a7 */ /* 0x000062000804014b */
[----:B------:R-:W-:Y:S05]  /*7770*/  @!P0 BRA `(.L_x_2027) ;  /* 0x0000000000048947 */ /* 0x000fea0003800000 */
[----:B------:R-:W-:Y:S01]  /*7780*/  BPT.TRAP 0x1 ;  /* 0x000000040000795c */ /* 0x000fe20000300000 */
.L_x_2027:
[----:B-1----:R-:W-:Y:S05]  /*7790*/  @P2 BRA `(.L_x_2028) ;  /* 0x0000000000082947 */ /* 0x002fea0003800000 */
[----:B------:R-:W1:Y:S02]  /*77a0*/  SYNCS.PHASECHK.TRANS64.TRYWAIT P2, [UR11+0x34850], R0 ;  /* 0x03485000ff0075a7 */ /* 0x000e64000804014b */
[----:B-1----:R-:W-:Y:S05]  /*77b0*/  @!P2 BRA `(.L_x_2029) ;  /* 0x0000009800d4a947 */ /* 0x002fea0003800000 */
.L_x_2028:
[----:B------:R-:W-:Y:S01]  /*77c0*/  UIADD3 UR5, UR38, 0x400, URZ ;  /* 0x0000040026057890 */ /* 0x000fe2000fffe03f */
[----:B------:R-:W-:Y:S01]  /*77d0*/  WARPGROUP.ARRIVE ;  /* 0x00000000000079c5 */ /* 0x000fe20000000000 */
[----:B------:R-:W-:Y:S01]  /*77e0*/  UMOV UR7, 0x40000040 ;  /* 0x4000004000077882 */ /* 0x000fe20000000000 */
[----:B01----:R-:W-:Y:S01]  /*77f0*/  FMNMX.FTZ R0, R24, R11, !PT ;  /* 0x0000000b18007209 */ /* 0x003fe20007810000 */
        /* <DEDUP_REMOVED lines=8> */
[----:B------:R-:W-:-:S04]  /*7880*/  FMNMX.FTZ R0, R32, R3, !PT ;  /* 0x0000000320007209 */ /* 0x000fc80007810000 */
        /* <DEDUP_REMOVED lines=31> */
[----:B------:R-:W0:Y:S03]  /*7a80*/  LDC R0, c[0x0][0x988] ;  /* 0x00026200ff007b82 */ /* 0x000e260000000800 */
[----:B------:R-:W1:Y:S02]  /*7a90*/  SHFL.BFLY PT, R3, R2, 0x2, 0x1f ;  /* 0x0c401f0002037f89 */ /* 0x000e6400000e0000 */
[----:B-1----:R-:W-:Y:S02]  /*7aa0*/  FMNMX.FTZ R7, R2, R3, !PT ;  /* 0x0000000302077209 */ /* 0x002fe40007810000 */
[----:B------:R-:W-:-:S03]  /*7ab0*/  FMNMX.FTZ R2, R26, R10, !PT ;  /* 0x0000000a1a027209 */ /* 0x000fc60007810000 */
[----:B------:R-:W1:Y:S01]  /*7ac0*/  SHFL.BFLY PT, R4, R7, 0x1, 0x1f ;  /* 0x0c201f0007047f89 */ /* 0x000e6200000e0000 */
[----:B------:R-:W-:Y:S02]  /*7ad0*/  WARPGROUP.DEPBAR.LE gsb0, 0x0 ;  /* 0x00008000000079c5 */ /* 0x000fe40000010000 */
[----:B------:R-:W-:-:S06]  /*7ae0*/  WARPGROUP.ARRIVE ;  /* 0x00000000000079c5 */ /* 0x000fcc0000000000 */
[----:B------:R-:W-:Y:S01]  /*7af0*/  HGMMA.64x128x16.F32.BF16 R88, R176, gdesc[UR4].tnspB, R88, gsb0 ;  /* 0x41e00004b0587df0 */ /* 0x000fe20008001858 */
[----:B------:R-:W-:Y:S01]  /*7b00*/  UIADD3 UR6, UR5, 0x100, URZ ;  /* 0x0000010005067890 */ /* 0x000fe2000fffe03f */
[----:B------:R-:W-:Y:S01]  /*7b10*/  UMOV UR7, 0x40000040 ;  /* 0x4000004000077882 */ /* 0x000fe20000000000 */
[----:B-1----:R-:W-:Y:S02]  /*7b20*/  FMNMX.FTZ R4, R7, R4, !PT ;  /* 0x0000000407047209 */ /* 0x002fe40007810000 */
[----:B------:R-:W-:-:S03]  /*7b30*/  FMNMX.FTZ R7, R27, R2, !PT ;  /* 0x000000021b077209 */ /* 0x000fc60007810000 */
[----:B------:R-:W-:Y:S01]  /*7b40*/  FADD.FTZ R3, -R4, R11 ;  /* 0x0000000b04037221 */ /* 0x000fe20000010100 */
[----:B------:R-:W-:-:S03]  /*7b50*/  FMNMX.FTZ R2, R30, R7, !PT ;  /* 0x000000071e027209 */ /* 0x000fc60007810000 */
[----:B0-----:R-:W-:Y:S01]  /*7b60*/  FMUL.FTZ R3, R3, R0 ;  /* 0x0000000003037220 */ /* 0x001fe20000410000 */
        /* <DEDUP_REMOVED lines=30> */
[----:B------:R-:W0:Y:S01]  /*7d50*/  SHFL.BFLY PT, R7, R2, 0x2, 0x1f ;  /* 0x0c401f0002077f89 */ /* 0x000e2200000e0000 */
        /* <DEDUP_REMOVED lines=16> */
[----:B0-----:R-:W-:Y:S01]  /*7e60*/  FMNMX.FTZ R24, R2, R7, !PT ;  /* 0x0000000702187209 */ /* 0x001fe20007810000 */
[----:B------:R-:W-:Y:S01]  /*7e70*/  UMOV UR7, 0x40000040 ;  /* 0x4000004000077882 */ /* 0x000fe20000000000 */
[-CC-:B------:R-:W-:Y:S01]  /*7e80*/  FFMA.FTZ R11, R25, R0.reuse, -R169.reuse ;  /* 0x00000000190b7223 */ /* 0x180fe200000108a9 */
[-CC-:B------:R-:W-:Y:S01]  /*7e90*/  FFMA.FTZ R25, R41, R0.reuse, -R169.reuse ;  /* 0x0000000029197223 */ /* 0x180fe200000108a9 */
[-CC-:B------:R-:W-:Y:S01]  /*7ea0*/  FFMA.FTZ R41, R57, R0.reuse, -R169.reuse ;  /* 0x0000000039297223 */ /* 0x180fe200000108a9 */
[----:B------:R-:W0:Y:S01]  /*7eb0*/  SHFL.BFLY PT, R7, R24, 0x1, 0x1f ;  /* 0x0c201f0018077f89 */ /* 0x000e2200000e0000 */
[-CC-:B------:R-:W-:Y:S01]  /*7ec0*/  FFMA.FTZ R57, R73, R0.reuse, -R169.reuse ;  /* 0x0000000049397223 */ /* 0x180fe200000108a9 */
[----:B------:R-:W1:Y:S01]  /*7ed0*/  MUFU.EX2 R180, R180 ;  /* 0x000000b400b47308 */ /* 0x000e620000000800 */
        /* <DEDUP_REMOVED lines=14> */
[--C-:B------:R-:W-:Y:S01]  /*7fc0*/  FFMA.FTZ R53, R69, R0, -R169.reuse ;  /* 0x0000000045357223 */ /* 0x100fe200000108a9 */
[----:B------:R-:W-:Y:S01]  /*7fd0*/  MUFU.EX2 R182, R182 ;  /* 0x000000b600b67308 */ /* 0x000fe20000000800 */
[----:B-1----:R-:W-:Y:S01]  /*7fe0*/  FFMA.FTZ R6, R3, R6, R180 ;  /* 0x0000000603067223 */ /* 0x002fe200000100b4 */
[-CC-:B------:R-:W-:Y:S01]  /*7ff0*/  FFMA.FTZ R168, R48, R0.reuse, -R169.reuse ;  /* 0x0000000030a87223 */ /* 0x180fe200000108a9 */
[-CC-:B------:R-:W-:Y:S01]  /*8000*/  FFMA.FTZ R170, R52, R0.reuse, -R169.reuse ;  /* 0x0000000034aa7223 */ /* 0x180fe200000108a9 */
[-CC-:B------:R-:W-:Y:S01]  /*8010*/  FFMA.FTZ R12, R72, R0.reuse, -R169.reuse ;  /* 0x00000000480c7223 */ /* 0x180fe200000108a9 */
[-CC-:B------:R-:W-:Y:S01]  /*8020*/  FFMA.FTZ R14, R76, R0.reuse, -R169.reuse ;  /* 0x000000004c0e7223 */ /* 0x180fe200000108a9 */
[----:B0-----:R-:W-:Y:S01]  /*8030*/  FMNMX.FTZ R7, R24, R7, !PT ;  /* 0x0000000718077209 */ /* 0x001fe20007810000 */
[-CC-:B------:R-:W-:Y:S01]  /*8040*/  FFMA.FTZ R61, R77, R0.reuse, -R169.reuse ;  /* 0x000000004d3d7223 */ /* 0x180fe200000108a9 */
[----:B------:R-:W-:Y:S01]  /*8050*/  MUFU.EX2 R13, R13 ;  /* 0x0000000d000d7308 */ /* 0x000fe20000000800 */
[-CC-:B------:R-:W-:Y:S01]  /*8060*/  FFMA.FTZ R16, R80, R0.reuse, -R169.reuse ;  /* 0x0000000050107223 */ /* 0x180fe200000108a9 */
[-CC-:B------:R-:W-:Y:S01]  /*8070*/  FFMA.FTZ R65, R81, R0.reuse, -R169.reuse ;  /* 0x0000000051417223 */ /* 0x180fe200000108a9 */
[----:B------:R-:W-:Y:S01]  /*8080*/  FADD.FTZ R73, -R7, R10 ;  /* 0x0000000a07497221 */ /* 0x000fe20000010100 */
[-CC-:B------:R-:W-:Y:S01]  /*8090*/  FFMA.FTZ R20, R84, R0.reuse, -R169.reuse ;  /* 0x0000000054147223 */ /* 0x180fe200000108a9 */
[----:B------:R-:W-:Y:S01]  /*80a0*/  FFMA.FTZ R69, R85, R0, -R169 ;  /* 0x0000000055457223 */ /* 0x000fe200000108a9 */
[----:B--2---:R-:W-:Y:S01]  /*80b0*/  F2FP.BF16.F32.PACK_AB R180, R11, R180 ;  /* 0x000000b40bb4723e */ /* 0x004fe200000010ff */
[-C--:B------:R-:W-:Y:S01]  /*80c0*/  FMUL.FTZ R2, R73, R0.reuse ;  /* 0x0000000049027220 */ /* 0x080fe20000410000 */
[-C--:B------:R-:W-:Y:S01]  /*80d0*/  FMUL.FTZ R73, R7, R0.reuse ;  /* 0x0000000007497220 */ /* 0x080fe20000410000 */
[----:B------:R-:W-:Y:S03]  /*80e0*/  MUFU.EX2 R176, R176 ;  /* 0x000000b000b07308 */ /* 0x000fe60000000800 */
[-CC-:B------:R-:W-:Y:S01]  /*80f0*/  FFMA.FTZ R10, R27, R0.reuse, -R73.reuse ;  /* 0x000000001b0a7223 */ /* 0x180fe20000010849 */
[----:B------:R-:W-:Y:S01]  /*8100*/  FFMA.FTZ R181, R26, R0, -R73 ;  /* 0x000000001ab57223 */ /* 0x000fe20000010849 */
[----:B------:R-:W-:-:S02]  /*8110*/  IMAD.U32 R27, RZ, RZ, UR10 ;  /* 0x0000000aff1b7e24 */ /* 0x000fc4000f8e00ff */
[-CC-:B------:R-:W-:Y:S01]  /*8120*/  FFMA.FTZ R183, R30, R0.reuse, -R73.reuse ;  /* 0x000000001eb77223 */ /* 0x180fe20000010849 */
[-CC-:B------:R-:W-:Y:S01]  /*8130*/  FFMA.FTZ R28, R31, R0.reuse, -R73.reuse ;  /* 0x000000001f1c7223 */ /* 0x180fe20000010849 */
[----:B------:R-:W-:Y:S01]  /*8140*/  MUFU.EX2 R2, R2 ;  /* 0x0000000200027308 */ /* 0x000fe20000000800 */
[-CC-:B------:R-:W-:Y:S01]  /*8150*/  FFMA.FTZ R177, R34, R0.reuse, -R73.reuse ;  /* 0x0000000022b17223 */ /* 0x180fe20000010849 */
[----:B------:R-:W-:Y:S01]  /*8160*/  @!P1 LEA R27, R27, UR38, 0x3 ;  /* 0x000000261b1b9c11 */ /* 0x000fe2000f8e18ff */
[----:B------:R-:W-:Y:S02]  /*8170*/  IMAD.U32 R31, RZ, RZ, UR11 ;  /* 0x0000000bff1f7e24 */ /* 0x000fe4000f8e00ff */
[-CC-:B------:R-:W-:Y:S01]  /*8180*/  FFMA.FTZ R36, R35, R0.reuse, -R73.reuse ;  /* 0x0000000023247223 */ /* 0x180fe20000010849 */
[-CC-:B------:R-:W-:Y:S01]  /*8190*/  FFMA.FTZ R179, R38, R0.reuse, -R73.reuse ;  /* 0x0000000026b37223 */ /* 0x180fe20000010849 */
[-CC-:B------:R-:W-:Y:S01]  /*81a0*/  FFMA.FTZ R32, R39, R0.reuse, -R73.reuse ;  /* 0x0000000027207223 */ /* 0x180fe20000010849 */
[----:B------:R-:W-:Y:S01]  /*81b0*/  @!P1 VIADD R27, R27, 0x34840 ;  /* 0x000348401b1b9836 */ /* 0x000fe20000000000 */
[----:B------:R-:W0:Y:S01]  /*81c0*/  MUFU.EX2 R181, R181 ;  /* 0x000000b500b57308 */ /* 0x000e220000000800 */
[-CC-:B------:R-:W-:Y:S01]  /*81d0*/  FFMA.FTZ R173, R42, R0.reuse, -R73.reuse ;  /* 0x000000002aad7223 */ /* 0x180fe20000010849 */
[-CC-:B------:R-:W-:Y:S01]  /*81e0*/  FFMA.FTZ R34, R43, R0.reuse, -R73.reuse ;  /* 0x000000002b227223 */ /* 0x180fe20000010849 */
[-C--:B------:R-:W-:Y:S01]  /*81f0*/  FFMA.FTZ R175, R46, R0.reuse, -R73 ;  /* 0x000000002eaf7223 */ /* 0x080fe20000010849 */
[----:B------:R-:W-:Y:S01]  /*8200*/  @!P1 PRMT R27, RZ, 0x654, R27 ;  /* 0x00000654ff1b9816 */ /* 0x000fe2000000001b */
[-CC-:B------:R-:W-:Y:S01]  /*8210*/  FFMA.FTZ R30, R47, R0.reuse, -R73.reuse ;  /* 0x000000002f1e7223 */ /* 0x180fe20000010849 */
[-CC-:B------:R-:W-:Y:S01]  /*8220*/  FFMA.FTZ R24, R51, R0.reuse, -R73.reuse ;  /* 0x0000000033187223 */ /* 0x180fe20000010849 */
        /* <DEDUP_REMOVED lines=8> */
[-C--:B------:R-:W-:Y:S01]  /*82b0*/  FFMA.FTZ R71, R71, R0.reuse, -R73 ;  /* 0x0000000047477223 */ /* 0x080fe20000010849 */
[----:B------:R-:W-:Y:S01]  /*82c0*/  MUFU.EX2 R183, R183 ;  /* 0x000000b700b77308 */ /* 0x000fe20000000800 */
[----:B0-----:R-:W-:Y:S01]  /*82d0*/  FFMA.FTZ R5, R2, R5, R181 ;  /* 0x0000000502057223 */ /* 0x001fe200000100b5 */
[-CC-:B------:R-:W-:Y:S01]  /*82e0*/  FFMA.FTZ R74, R74, R0.reuse, -R73.reuse ;  /* 0x000000004a4a7223 */ /* 0x180fe20000010849 */
[-CC-:B------:R-:W-:Y:S01]  /*82f0*/  FFMA.FTZ R75, R75, R0.reuse, -R73.reuse ;  /* 0x000000004b4b7223 */ /* 0x180fe20000010849 */
[-CC-:B------:R-:W-:Y:S01]  /*8300*/  FFMA.FTZ R78, R78, R0.reuse, -R73.reuse ;  /* 0x000000004e4e7223 */ /* 0x180fe20000010849 */
[-CC-:B------:R-:W-:Y:S01]  /*8310*/  FFMA.FTZ R79, R79, R0.reuse, -R73.reuse ;  /* 0x000000004f4f7223 */ /* 0x180fe20000010849 */
[-CC-:B------:R-:W-:Y:S01]  /*8320*/  FFMA.FTZ R82, R82, R0.reuse, -R73.reuse ;  /* 0x0000000052527223 */ /* 0x180fe20000010849 */
[-CC-:B------:R-:W-:Y:S01]  /*8330*/  FFMA.FTZ R83, R83, R0.reuse, -R73.reuse ;  /* 0x0000000053537223 */ /* 0x180fe20000010849 */
[----:B------:R-:W-:Y:S01]  /*8340*/  MUFU.EX2 R28, R28 ;  /* 0x0000001c001c7308 */ /* 0x000fe20000000800 */
[----:B-1----:R-:W-:Y:S01]  /*8350*/  F2FP.BF16.F32.PACK_AB R181, R10, R181 ;  /* 0x000000b50ab5723e */ /* 0x002fe200000010ff */
[----:B------:R-:W-:-:S06]  /*8360*/  FFMA.FTZ R86, R86, R0, -R73 ;  /* 0x0000000056567223 */ /* 0x000fcc0000010849 */
        /* <DEDUP_REMOVED lines=9> */
[----:B------:R-:W-:-:S04]  /*8400*/  FFMA.FTZ R164, R56, R0, -R169 ;  /* 0x0000000038a47223 */ /* 0x000fc800000108a9 */
[----:B------:R-:W-:Y:S01]  /*8410*/  MUFU.EX2 R172, R172 ;  /* 0x000000ac00ac7308 */ /* 0x000fe20000000800 */
[-C--:B------:R-:W-:Y:S01]  /*8420*/  FFMA.FTZ R166, R60, R0.reuse, -R169 ;  /* 0x000000003ca67223 */ /* 0x080fe200000108a9 */
[-CC-:B------:R-:W-:Y:S01]  /*8430*/  FFMA.FTZ R165, R58, R0.reuse, -R73.reuse ;  /* 0x000000003aa57223 */ /* 0x180fe20000010849 */
[----:B------:R-:W-:Y:S01]  /*8440*/  FFMA.FTZ R167, R62, R0, -R73 ;  /* 0x000000003ea77223 */ /* 0x000fe20000010849 */
[----:B------:R-:W-:Y:S01]  /*8450*/  HGMMA.64x128x16.F32.BF16 R88, R160, gdesc[UR4].tnspB, R88, gsb0 ;  /* 0x41e00004a0587df0 */ /* 0x000fe20008001858 */
[----:B------:R-:W-:Y:S01]  /*8460*/  UIADD3 UR6, UR5, 0x300, URZ ;  /* 0x0000030005067890 */ /* 0x000fe2000fffe03f */
[----:B------:R-:W-:Y:S02]  /*8470*/  UMOV UR7, 0x40000040 ;  /* 0x4000004000077882 */ /* 0x000fe40000000000 */
        /* <DEDUP_REMOVED lines=22> */
[-CC-:B------:R-:W-:Y:S02]  /*85e0*/  FFMA.FTZ R169, R50, R0.reuse, -R73.reuse ;  /* 0x0000000032a97223 */ /* 0x180fe40000010849 */
[----:B------:R-:W-:Y:S01]  /*85f0*/  MUFU.EX2 R166, R166 ;  /* 0x000000a600a67308 */ /* 0x000fe20000000800 */
[----:B------:R-:W-:Y:S01]  /*8600*/  FFMA.FTZ R73, R87, R0, -R73 ;  /* 0x0000000057497223 */ /* 0x000fe20000010849 */
[----:B------:R-:W-:Y:S01]  /*8610*/  HGMMA.64x128x16.F32.BF16 R88, R156, gdesc[UR4].tnspB, R88, gsb0 ;  /* 0x41e000049c587df0 */ /* 0x000fe20008001858 */
[----:B------:R-:W-:Y:S01]  /*8620*/  UIADD3 UR6, UR5, 0x380, URZ ;  /* 0x0000038005067890 */ /* 0x000fe2000fffe03f */
[----:B------:R-:W-:Y:S02]  /*8630*/  UMOV UR7, 0x40000040 ;  /* 0x4000004000077882 */ /* 0x000fe40000000000 */
[----:B------:R-:W-:-:S02]  /*8640*/  UMOV UR5, UR37 ;  /* 0x0000002500057c82 */ /* 0x000fc40008000000 */
        /* <DEDUP_REMOVED lines=13> */
[----:B------:R-:W0:Y:S08]  /*8720*/  MUFU.EX2 R57, R57 ;  /* 0x0000003900397308 */ /* 0x000e300000000800 */
[----:B------:R-:W-:Y:S08]  /*8730*/  MUFU.EX2 R75, R75 ;  /* 0x0000004b004b7308 */ /* 0x000ff00000000800 */
[----:B------:R-:W-:Y:S08]  /*8740*/  MUFU.EX2 R14, R14 ;  /* 0x0000000e000e7308 */ /* 0x000ff00000000800 */
[----:B------:R-:W1:Y:S01]  /*8750*/  MUFU.EX2 R61, R61 ;  /* 0x0000003d003d7308 */ /* 0x000e620000000800 */
[----:B------:R-:W-:-:S02]  /*8760*/  WARPGROUP.DEPBAR.LE gsb0, 0x0 ;  /* 0x00008000000079c5 */ /* 0x000fc40000010000 */
[----:B------:R-:W-:-:S05]  /*8770*/  WARPGROUP.ARRIVE ;  /* 0x00000000000079c5 */ /* 0x000fca0000000000 */
[----:B------:R-:W-:Y:S01]  /*8780*/  MUFU.EX2 R157, R74 ;  /* 0x0000004a009d7308 */ /* 0x000fe20000000800 */
[----:B0-----:R-:W-:Y:S01]  /*8790*/  F2FP.BF16.F32.PACK_AB R156, R57, R12 ;  /* 0x0000000c399c723e */ /* 0x001fe200000010ff */
[----:B------:R-:W-:Y:S01]  /*87a0*/  HGMMA.64x128x16.F32.BF16 R88, R152, gdesc[UR4].tnspB, R88, gsb0 ;  /* 0x41e0000498587df0 */ /* 0x000fe20008001858 */
[----:B------:R-:W-:Y:S01]  /*87b0*/  UIADD3 UR6, UR4, -0x1, URZ ;  /* 0xffffffff04067890 */ /* 0x000fe2000fffe03f */
[----:B-1----:R-:W-:-:S04]  /*87c0*/  F2FP.BF16.F32.PACK_AB R158, R61, R14 ;  /* 0x0000000e3d9e723e */ /* 0x002fc800000010ff */
[----:B------:R-:W-:Y:S02]  /*87d0*/  MUFU.EX2 R159, R78 ;  /* 0x0000004e009f7308 */ /* 0x000fe40000000800 */
[----:B------:R-:W-:Y:S01]  /*87e0*/  UMOV UR4, UR6 ;  /* 0x0000000600047c82 */ /* 0x000fe20008000000 */
[----:B------:R-:W-:-:S05]  /*87f0*/  UMOV UR6, UR36 ;  /* 0x0000002400067c82 */ /* 0x000fca0008000000 */
[----:B------:R-:W-:Y:S08]  /*8800*/  MUFU.EX2 R79, R79 ;  /* 0x0000004f004f7308 */ /* 0x000ff00000000800 */
[----:B------:R-:W-:Y:S08]  /*8810*/  MUFU.EX2 R16, R16 ;  /* 0x0000001000107308 */ /* 0x000ff00000000800 */
[----:B------:R-:W0:Y:S08]  /*8820*/  MUFU.EX2 R65, R65 ;  /* 0x0000004100417308 */ /* 0x000e300000000800 */
[----:B------:R-:W-:Y:S08]  /*8830*/  MUFU.EX2 R83, R83 ;  /* 0x0000005300537308 */ /* 0x000ff00000000800 */
[----:B------:R-:W-:Y:S08]  /*8840*/  MUFU.EX2 R20, R20 ;  /* 0x0000001400147308 */ /* 0x000ff00000000800 */
[----:B------:R-:W1:Y:S01]  /*8850*/  MUFU.EX2 R69, R69 ;  /* 0x0000004500457308 */ /* 0x000e620000000800 */
[----:B------:R-:W-:-:S02]  /*8860*/  WARPGROUP.DEPBAR.LE gsb0, 0x0 ;  /* 0x00008000000079c5 */ /* 0x000fc40000010000 */
[----:B------:R2:W-:Y:S05]  /*8870*/  @!P1 SYNCS.ARRIVE.TRANS64.RED.A1T0 RZ, [R27+URZ], RZ ;  /* 0x000000ff1bff99a7 */ /* 0x0005ea000810043f */
[----:B------:R-:W3:Y:S01]  /*8880*/  MUFU.EX2 R153, R82 ;  /* 0x0000005200997308 */ /* 0x000ee20000000800 */
[----:B0-----:R-:W-:Y:S02]  /*8890*/  F2FP.BF16.F32.PACK_AB R152, R65, R16 ;  /* 0x000000104198723e */ /* 0x001fe400000010ff */
[----:B-1----:R-:W-:Y:S01]  /*88a0*/  F2FP.BF16.F32.PACK_AB R154, R69, R20 ;  /* 0x00000014459a723e */ /* 0x002fe200000010ff */
[----:B--2---:R-:W-:-:S04]  /*88b0*/  @!P1 VIADD R27, R31, 0x34860 ;  /* 0x000348601f1b9836 */ /* 0x004fc80000000000 */
[----:B------:R-:W0:Y:S01]  /*88c0*/  MUFU.EX2 R155, R86 ;  /* 0x00000056009b7308 */ /* 0x000e220000000800 */
[----:B------:R-:W-:Y:S01]  /*88d0*/  @!P1 PRMT R31, RZ, 0x654, R27 ;  /* 0x00000654ff1f9816 */ /* 0x000fe2000000001b */
[----:B------:R-:W-:Y:S01]  /*88e0*/  FADD.FTZ R27, R11, R6 ;  /* 0x000000060b1b7221 */ /* 0x000fe20000010000 */
[----:B------:R-:W-:Y:S02]  /*88f0*/  FADD.FTZ R6, R10, R5 ;  /* 0x000000050a067221 */ /* 0x000fe40000010000 */
[----:B------:R1:W-:Y:S01]  /*8900*/  @!P1 SYNCS.ARRIVE.TRANS64.RED.A1T0 RZ, [R31+URZ], RZ ;  /* 0x000000ff1fff99a7 */ /* 0x0003e2000810043f */
        /* <DEDUP_REMOVED lines=69> */
[----:B------:R-:W2:Y:S01]  /*8d60*/  MUFU.EX2 R12, R73 ;  /* 0x00000049000c7308 */ /* 0x000ea20000000800 */
        /* <DEDUP_REMOVED lines=9> */
[----:B---3--:R-:W-:Y:S01]  /*8e00*/  FADD.FTZ R6, R153, R6 ;  /* 0x0000000699067221 */ /* 0x008fe20000010000 */
[----:B------:R-:W-:Y:S02]  /*8e10*/  F2FP.BF16.F32.PACK_AB R153, R83, R153 ;  /* 0x000000995399723e */ /* 0x000fe400000010ff */
[----:B------:R-:W-:Y:S01]  /*8e20*/  FADD.FTZ R5, R65, R10 ;  /* 0x0000000a41057221 */ /* 0x000fe20000010000 */
[----:B------:R-:W-:-:S03]  /*8e30*/  FADD.FTZ R6, R83, R6 ;  /* 0x0000000653067221 */ /* 0x000fc60000010000 */
[----:B------:R-:W-:Y:S01]  /*8e40*/  FADD.FTZ R10, R20, R5 ;  /* 0x00000005140a7221 */ /* 0x000fe20000010000 */
[----:B0-----:R-:W-:Y:S01]  /*8e50*/  FADD.FTZ R5, R155, R6 ;  /* 0x000000069b057221 */ /* 0x001fe20000010000 */
[C---:B--2---:R-:W-:Y:S02]  /*8e60*/  F2FP.BF16.F32.PACK_AB R155, R12.reuse, R155 ;  /* 0x0000009b0c9b723e */ /* 0x044fe400000010ff */
[----:B------:R-:W-:Y:S01]  /*8e70*/  FADD.FTZ R6, R69, R10 ;  /* 0x0000000a45067221 */ /* 0x000fe20000010000 */
[----:B------:R-:W-:Y:S01]  /*8e80*/  FADD.FTZ R5, R12, R5 ;  /* 0x000000050c057221 */ /* 0x000fe20000010000 */
[----:B------:R-:W-:Y:S01]  /*8e90*/  IMAD.MOV.U32 R10, RZ, RZ, R7 ;  /* 0x000000ffff0a7224 */ /* 0x000fe200078e0007 */
[----:B-1----:R-:W-:Y:S06]  /*8ea0*/  @P2 BRA `(.L_x_2030) ;  /* 0xffffffdc00a82947 */ /* 0x002fec000383ffff */
.L_x_2021:
        /* <DEDUP_REMOVED lines=67> */
.L_x_2031:
[----:B------:R-:W-:Y:S01]  /*92e0*/  ULEA UR5, UR36, UR38, 0x3 ;  /* 0x0000002624057291 */ /* 0x000fe2000f8e183f */
[----:B------:R-:W-:-:S05]  /*92f0*/  IMAD.U32 R2, RZ, RZ, UR37 ;  /* 0x00000025ff027e24 */ /* 0x000fca000f8e00ff */
[----:B------:R-:W-:-:S04]  /*9300*/  SHF.L.U32 R2, R2, 0x1f, RZ ;  /* 0x0000001f02027819 */ /* 0x000fc800000006ff */
[----:B------:R0:W1:Y:S01]  /*9310*/  SYNCS.PHASECHK.TRANS64.TRYWAIT P2, [UR5+0x34850], R2 ;  /* 0x03485002ff0075a7 */ /* 0x0000620008040145 */
[----:B------:R-:W-:Y:S05]  /*9320*/  @!P0 BRA `(.L_x_2032) ;  /* 0x0000000000048947 */ /* 0x000fea0003800000 */
[----:B------:R-:W-:Y:S01]  /*9330*/  BPT.TRAP 0x1 ;  /* 0x000000040000795c */ /* 0x000fe20000300000 */
.L_x_2032:
[----:B-1----:R-:W-:Y:S05]  /*9340*/  @P2 BRA `(.L_x_2033) ;  /* 0x0000000000082947 */ /* 0x002fea0003800000 */
[----:B------:R-:W1:Y:S02]  /*9350*/  SYNCS.PHASECHK.TRANS64.TRYWAIT P0, [UR5+0x34850], R2 ;  /* 0x03485002ff0075a7 */ /* 0x000e640008000145 */
[----:B-1----:R-:W-:Y:S05]  /*9360*/  @!P0 BRA `(.L_x_2034) ;  /* 0x0000008000008947 */ /* 0x002fea0003800000 */
.L_x_2033:
[----:B------:R-:W-:Y:S01]  /*9370*/  UIADD3 UR38, UR38, 0x400, URZ ;  /* 0x0000040026267890 */ /* 0x000fe2000fffe03f */
[----:B------:R-:W-:Y:S01]  /*9380*/  WARPGROUP.ARRIVE ;  /* 0x00000000000079c5 */ /* 0x000fe20000000000 */
[----:B------:R-:W-:Y:S01]  /*9390*/  UMOV UR7, 0x40000040 ;  /* 0x4000004000077882 */ /* 0x000fe20000000000 */
[----:B-1----:R-:W1:Y:S01]  /*93a0*/  SHFL.BFLY PT, R3, R6, 0x2, 0x1f ;  /* 0x0c401f0006037f89 */ /* 0x002e6200000e0000 */
[----:B------:R-:W-:Y:S01]  /*93b0*/  USHF.R.U32.HI UR38, URZ, 0x4, UR38 ;  /* 0x000000043f267899 */ /* 0x000fe20008011626 */
[----:B------:R-:W-:Y:S01]  /*93c0*/  IMAD.MOV.U32 R11, RZ, RZ, RZ ;  /* 0x000000ffff0b7224 */ /* 0x000fe200078e00ff */
[----:B------:R-:W-:Y:S01]  /*93d0*/  R2UR UR8, R188 ;  /* 0x00000000bc0872ca */ /* 0x000fe200000e0000 */
[----:B0-----:R-:W0:Y:S01]  /*93e0*/  SHFL.BFLY PT, R2, R5, 0x2, 0x1f ;  /* 0x0c401f0005027f89 */ /* 0x001e2200000e0000 */
        /* <DEDUP_REMOVED lines=9> */
[----:B-1----:R-:W-:Y:S01]  /*9480*/  FADD.FTZ R3, R3, R6 ;  /* 0x0000000603037221 */ /* 0x002fe20000010000 */
[----:B------:R-:W-:Y:S01]  /*9490*/  UMOV UR7, 0x40000040 ;  /* 0x4000004000077882 */ /* 0x000fe20000000000 */
[----:B------:R-:W-:-:S02]  /*94a0*/  IMAD.U32 R188, RZ, RZ, UR8 ;  /* 0x00000008ffbc7e24 */ /* 0x000fc4000f8e00ff */
[----:B0-----:R-:W-:Y:S01]  /*94b0*/  FADD.FTZ R8, R2, R5 ;  /* 0x0000000502087221 */ /* 0x001fe20000010000 */
[----:B------:R-:W-:Y:S01]  /*94c0*/  IMAD.MOV.U32 R5, RZ, RZ, RZ ;  /* 0x000000ffff057224 */ /* 0x000fe200078e00ff */
[----:B------:R-:W0:Y:S01]  /*94d0*/  SHFL.BFLY PT, R2, R3, 0x1, 0x1f ;  /* 0x0c201f0003027f89 */ /* 0x000e2200000e0000 */
[----:B------:R-:W-:-:S03]  /*94e0*/  USEL UR36, UR36, URZ, UP0 ;  /* 0x0000003f24247287 */ /* 0x000fc60008000000 */
[----:B------:R-:W1:Y:S01]  /*94f0*/  SHFL.BFLY PT, R9, R8, 0x1, 0x1f ;  /* 0x0c201f0008097f89 */ /* 0x000e6200000e0000 */
[----:B0-----:R-:W-:Y:S01]  /*9500*/  FADD.FTZ R12, R3, R2 ;  /* 0x00000002030c7221 */ /* 0x001fe20000010000 */
[----:B------:R-:W-:Y:S02]  /*9510*/  IMAD.MOV.U32 R2, RZ, RZ, -0x800000 ;  /* 0xff800000ff027424 */ /* 0x000fe400078e00ff */
[----:B------:R-:W-:Y:S02]  /*9520*/  IMAD.MOV.U32 R3, RZ, RZ, -0x800000 ;  /* 0xff800000ff037424 */ /* 0x000fe400078e00ff */
[----:B-1----:R-:W-:Y:S01]  /*9530*/  FADD.FTZ R13, R8, R9 ;  /* 0x00000009080d7221 */ /* 0x002fe20000010000 */
[----:B------:R-:W-:Y:S01]  /*9540*/  FSETP.NE.FTZ.AND P0, PT, R12, RZ, PT ;  /* 0x000000ff0c00720b */ /* 0x000fe20003f15000 */
[----:B------:R-:W-:-:S03]  /*9550*/  IMAD.U32 R8, RZ, RZ, UR5 ;  /* 0x00000005ff087e24 */ /* 0x000fc6000f8e00ff */
[----:B------:R-:W-:-:S09]  /*9560*/  FSETP.NE.FTZ.AND P2, PT, R13, RZ, PT ;  /* 0x000000ff0d00720b */ /* 0x000fd20003f55000 */
[C---:B------:R-:W-:Y:S01]  /*9570*/  @P0 FMUL.FTZ R9, R0.reuse, 0.69314718246459960938 ;  /* 0x3f31721800090820 */ /* 0x040fe20000410000 */
[----:B------:R-:W0:Y:S03]  /*9580*/  @P0 MUFU.LG2 R10, R12 ;  /* 0x0000000c000a0308 */ /* 0x000e260000000c00 */
[----:B------:R-:W-:Y:S01]  /*9590*/  @P2 FMUL.FTZ R15, R0, 0.69314718246459960938 ;  /* 0x3f317218000f2820 */ /* 0x000fe20000410000 */
[----:B------:R-:W-:-:S04]  /*95a0*/  @!P1 VIADD R0, R8, 0x34860 ;  /* 0x0003486008009836 */ /* 0x000fc80000000000 */
[----:B------:R-:W1:Y:S01]  /*95b0*/  @P2 MUFU.LG2 R6, R13 ;  /* 0x0000000d00062308 */ /* 0x000e620000000c00 */
[----:B------:R-:W-:-:S07]  /*95c0*/  @!P1 PRMT R0, RZ, 0x654, R0 ;  /* 0x00000654ff009816 */ /* 0x000fce0000000000 */
        /* <DEDUP_REMOVED lines=45> */
[-C--:B--2---:R-:W-:Y:S01]  /*98a0*/  FMUL.FTZ R89, R32, R5.reuse ;  /* 0x0000000520597220 */ /* 0x084fe20000410000 */
[----:B------:R-:W-:Y:S01]  /*98b0*/  FMUL.FTZ R88, R33, R5 ;  /* 0x0000000521587220 */ /* 0x000fe20000410000 */
[-C--:B0-----:R-:W-:Y:S01]  /*98c0*/  FMUL.FTZ R8, R30, R11.reuse ;  /* 0x0000000b1e087220 */ /* 0x081fe20000410000 */
        /* <DEDUP_REMOVED lines=60> */
[----:B-1----:R-:W-:-:S07]  /*9c90*/  FMUL.FTZ R87, R87, R11 ;  /* 0x0000000b57577220 */ /* 0x002fce0000410000 */
.L_x_2004:
[----:B------:R-:W0:Y:S01]  /*9ca0*/  S2R R5, SR_CgaCtaId ;  /* 0x0000000000057919 */ /* 0x000e220000008800 */
[----:B------:R-:W-:Y:S01]  /*9cb0*/  MOV R0, 0x400 ;  /* 0x0000040000007802 */ /* 0x000fe20000000f00 */
[----:B------:R-:W-:Y:S01]  /*9cc0*/  BSSY B0, `(.L_x_2035) ;  /* 0x0000218000007945 */ /* 0x000fe20003800000 */
[----:B------:R-:W-:Y:S02]  /*9cd0*/  BAR.SYNC.DEFER_BLOCKING 0x5, 0x120 ;  /* 0x0144800000007b1d */ /* 0x000fe40000010000 */
[----:B0-----:R-:W-:-:S05]  /*9ce0*/  LEA R0, R5, R0, 0x18 ;  /* 0x0000000005007211 */ /* 0x001fca00078ec0ff */
[----:B------:R-:W0:Y:S02]  /*9cf0*/  LDS.128 R44, [R0+0x348d0] ;  /* 0x0348d000002c7984 */ /* 0x000e240000000c00 */
[----:B0-----:R-:W-:Y:S02]  /*9d00*/  R2UR UR4, R45 ;  /* 0x000000002d0472ca */ /* 0x001fe400000e0000 */
[----:B------:R-:W-:-:S11]  /*9d10*/  R2UR UR5, R46 ;  /* 0x000000002e0572ca */ /* 0x000fd600000e0000 */
[----:B------:R-:W-:Y:S01]  /*9d20*/  IMAD.U32 R16, RZ, RZ, UR4 ;  /* 0x00000004ff107e24 */ /* 0x000fe2000f8e00ff */
[----:B------:R-:W-:Y:S06]  /*9d30*/  BAR.ARV 0x4, 0x120 ;  /* 0x0104800000007b1d */ /* 0x000fec0000002000 */
[----:B------:R-:W-:Y:S05]  /*9d40*/  @P0 BRA `(.L_x_2036) ;  /* 0x0000001400400947 */ /* 0x000fea0003800000 */
[----:B------:R-:W0:Y:S01]  /*9d50*/  S2R R5, SR_SWINHI ;  /* 0x0000000000057919 */ /* 0x000e220000002f00 */
[----:B------:R-:W-:Y:S01]  /*9d60*/  F2FP.BF16.F32.PACK_AB R7, R7, R8 ;  /* 0x000000080707723e */ /* 0x000fe200000010ff */
[----:B------:R-:W-:Y:S01]  /*9d70*/  ULDC.64 UR8, c[0x0][0xbe0] ;  /* 0x0002f80000087ab9 */ /* 0x000fe20000000a00 */
[----:B------:R-:W-:Y:S01]  /*9d80*/  F2FP.BF16.F32.PACK_AB R6, R6, R91 ;  /* 0x0000005b0606723e */ /* 0x000fe200000010ff */
[----:B------:R-:W-:Y:S01]  /*9d90*/  UISETP.NE.U32.AND UP0, UPT, UR8, URZ, UPT ;  /* 0x0000003f0800728c */ /* 0x000fe2000bf05070 */
[----:B------:R-:W-:Y:S01]  /*9da0*/  R2UR UR6, R186 ;  /* 0x00000000ba0672ca */ /* 0x000fe200000e0000 */
[----:B------:R-:W-:Y:S01]  /*9db0*/  ULDC.64 UR12, c[0x0][0x208] ;  /* 0x00008200000c7ab9 */ /* 0x000fe20000000a00 */
[----:B------:R-:W-:Y:S01]  /*9dc0*/  R2UR UR4, R184 ;  /* 0x00000000b80472ca */ /* 0x000fe200000e0000 */
[----:B------:R-:W-:Y:S01]  /*9dd0*/  UISETP.NE.AND.EX UP0, UPT, UR9, URZ, UPT, UP0 ;  /* 0x0000003f0900728c */ /* 0x000fe2000bf05300 */
[----:B------:R-:W-:Y:S02]  /*9de0*/  F2FP.BF16.F32.PACK_AB R64, R65, R64 ;  /* 0x000000404140723e */ /* 0x000fe400000010ff */
[----:B------:R-:W-:-:S02]  /*9df0*/  F2FP.BF16.F32.PACK_AB R65, R67, R66 ;  /* 0x000000424341723e */ /* 0x000fc400000010ff */
[----:B------:R-:W-:Y:S02]  /*9e00*/  F2FP.BF16.F32.PACK_AB R72, R73, R72 ;  /* 0x000000484948723e */ /* 0x000fe400000010ff */
[----:B------:R-:W-:Y:S02]  /*9e10*/  F2FP.BF16.F32.PACK_AB R66, R69, R68 ;  /* 0x000000444542723e */ /* 0x000fe400000010ff */
[----:B------:R-:W-:Y:S02]  /*9e20*/  F2FP.BF16.F32.PACK_AB R67, R71, R70 ;  /* 0x000000464743723e */ /* 0x000fe400000010ff */
[----:B------:R-:W-:Y:S01]  /*9e30*/  F2FP.BF16.F32.PACK_AB R73, R75, R74 ;  /* 0x0000004a4b49723e */ /* 0x000fe200000010ff */
[----:B------:R-:W-:Y:S01]  /*9e40*/  USHF.L.U64.HI UR11, UR4, 0x2, UR6 ;  /* 0x00000002040b7899 */ /* 0x000fe20008010206 */
[----:B------:R-:W-:Y:S01]  /*9e50*/  F2FP.BF16.F32.PACK_AB R80, R81, R80 ;  /* 0x000000505150723e */ /* 0x000fe200000010ff */
[----:B------:R-:W-:Y:S01]  /*9e60*/  USHF.L.U32 UR10, UR4, 0x2, URZ ;  /* 0x00000002040a7899 */ /* 0x000fe2000800063f */
[----:B------:R-:W-:Y:S01]  /*9e70*/  F2FP.BF16.F32.PACK_AB R74, R77, R76 ;  /* 0x0000004c4d4a723e */ /* 0x000fe200000010ff */
[----:B------:R-:W-:Y:S01]  /*9e80*/  ULDC.64 UR6, c[0x0][0xbd8] ;  /* 0x0002f60000067ab9 */ /* 0x000fe20000000a00 */
[----:B------:R-:W-:Y:S01]  /*9e90*/  F2FP.BF16.F32.PACK_AB R75, R79, R78 ;  /* 0x0000004e4f4b723e */ /* 0x000fe200000010ff */
[----:B------:R-:W-:Y:S01]  /*9ea0*/  UISETP.NE.U32.AND UP1, UPT, UR6, URZ, UPT ;  /* 0x0000003f0600728c */ /* 0x000fe2000bf25070 */
[----:B------:R-:W-:Y:S01]  /*9eb0*/  F2FP.BF16.F32.PACK_AB R81, R83, R82 ;  /* 0x000000525351723e */ /* 0x000fe200000010ff */
[----:B------:R-:W-:Y:S01]  /*9ec0*/  UIADD3 UR4, UP2, UR10, UR6, URZ ;  /* 0x000000060a047290 */ /* 0x000fe2000ff5e03f */
[----:B------:R-:W-:Y:S01]  /*9ed0*/  F2FP.BF16.F32.PACK_AB R82, R85, R84 ;  /* 0x000000545552723e */ /* 0x000fe200000010ff */
[----:B------:R-:W-:Y:S01]  /*9ee0*/  UISETP.NE.AND.EX UP1, UPT, UR7, URZ, UPT, UP1 ;  /* 0x0000003f0700728c */ /* 0x000fe2000bf25310 */
[----:B------:R-:W-:Y:S01]  /*9ef0*/  F2FP.BF16.F32.PACK_AB R83, R87, R86 ;  /* 0x000000565753723e */ /* 0x000fe200000010ff */
[----:B------:R-:W-:Y:S01]  /*9f00*/  @UP0 UIADD3 UR6, UP3, UR10, UR8, URZ ;  /* 0x000000080a060290 */ /* 0x000fe2000ff7e03f */
[----:B------:R-:W-:-:S02]  /*9f10*/  MOV R20, R0 ;  /* 0x0000000000147202 */ /* 0x000fc40000000f00 */
[----:B0-----:R-:W-:Y:S01]  /*9f20*/  MOV R21, R5 ;  /* 0x0000000500157202 */ /* 0x001fe20000000f00 */
[----:B------:R-:W-:Y:S02]  /*9f30*/  UIADD3.X UR8, UR11, UR7, URZ, UP2, !UPT ;  /* 0x000000070b087290 */ /* 0x000fe400097fe43f */
[----:B------:R-:W-:Y:S01]  /*9f40*/  @UP0 UIADD3.X UR7, UR11, UR9, URZ, UP3, !UPT ;  /* 0x000000090b070290 */ /* 0x000fe20009ffe43f */
[----:B------:R-:W-:-:S03]  /*9f50*/  IMAD.WIDE R4, R191, 0x2, R20 ;  /* 0x00000002bf047825 */ /* 0x000fc600078e0214 */
[C---:B------:R-:W-:Y:S02]  /*9f60*/  IADD3 R45, P6, R4.reuse, 0x20, RZ ;  /* 0x00000020042d7810 */ /* 0x040fe40007fde0ff */
[C---:B------:R-:W-:Y:S02]  /*9f70*/  LOP3.LUT R9, R4.reuse, 0x380, RZ, 0xc0, !PT ;  /* 0x0000038004097812 */ /* 0x040fe400078ec0ff */
[----:B------:R-:W-:Y:S01]  /*9f80*/  IADD3 R99, P4, R4, 0x60, RZ ;  /* 0x0000006004637810 */ /* 0x000fe20007f9e0ff */
[--C-:B------:R-:W-:Y:S01]  /*9f90*/  IMAD.X R29, RZ, RZ, R5.reuse, P6 ;  /* 0x000000ffff1d7224 */ /* 0x100fe200030e0605 */
[----:B------:R-:W-:Y:S02]  /*9fa0*/  LOP3.LUT R10, R45, 0x380, RZ, 0xc0, !PT ;  /* 0x000003802d0a7812 */ /* 0x000fe400078ec0ff */
[----:B------:R-:W-:Y:S01]  /*9fb0*/  SHF.R.U64 R9, R9, 0x3, RZ ;  /* 0x0000000309097819 */ /* 0x000fe200000012ff */
[----:B------:R-:W-:Y:S01]  /*9fc0*/  IMAD.X R11, RZ, RZ, R5, P4 ;  /* 0x000000ffff0b7224 */ /* 0x000fe200020e0605 */
[----:B------:R-:W-:-:S02]  /*9fd0*/  LOP3.LUT R44, R99, 0x380, RZ, 0xc0, !PT ;  /* 0x00000380632c7812 */ /* 0x000fc400078ec0ff */
[C---:B------:R-:W-:Y:S02]  /*9fe0*/  IADD3 R97, P5, R4.reuse, 0x40, RZ ;  /* 0x0000004004617810 */ /* 0x040fe40007fbe0ff */
[C---:B------:R-:W-:Y:S02]  /*9ff0*/  IADD3 R101, P3, R4.reuse, 0x4000, RZ ;  /* 0x0000400004657810 */ /* 0x040fe40007f7e0ff */
[C---:B------:R-:W-:Y:S01]  /*a000*/  IADD3 R103, P2, R4.reuse, 0x4020, RZ ;  /* 0x0000402004677810 */ /* 0x040fe20007f5e0ff */
[--C-:B------:R-:W-:Y:S01]  /*a010*/  IMAD.X R27, RZ, RZ, R5.reuse, P5 ;  /* 0x000000ffff1b7224 */ /* 0x100fe200028e0605 */
[C---:B------:R-:W-:Y:S01]  /*a020*/  IADD3 R105, P1, R4.reuse, 0x4040, RZ ;  /* 0x0000404004697810 */ /* 0x040fe20007f3e0ff */
[--C-:B------:R-:W-:Y:S01]  /*a030*/  IMAD.X R25, RZ, RZ, R5.reuse, P3 ;  /* 0x000000ffff197224 */ /* 0x100fe200018e0605 */
[----:B------:R-:W-:Y:S01]  /*a040*/  BAR.SYNC.DEFER_BLOCKING 0x1, 0x100 ;  /* 0x0044000000007b1d */ /* 0x000fe20000010000 */
[----:B------:R-:W-:Y:S02]  /*a050*/  IADD3 R107, P0, R4, 0x4060, RZ ;  /* 0x00004060046b7810 */ /* 0x000fe40007f1e0ff */
[----:B------:R-:W-:Y:S01]  /*a060*/  SHF.R.U64 R10, R10, 0x3, RZ ;  /* 0x000000030a0a7819 */ /* 0x000fe200000012ff */
[--C-:B------:R-:W-:Y:S01]  /*a070*/  IMAD.X R15, RZ, RZ, R5.reuse, P1 ;  /* 0x000000ffff0f7224 */ /* 0x100fe200008e0605 */
[----:B------:R-:W-:Y:S01]  /*a080*/  LOP3.LUT R4, R9, R4, RZ, 0x3c, !PT ;  /* 0x0000000409047212 */ /* 0x000fe200078e3cff */
[--C-:B------:R-:W-:Y:S01]  /*a090*/  IMAD.X R9, RZ, RZ, R5.reuse, P2 ;  /* 0x000000ffff097224 */ /* 0x100fe200010e0605 */
[----:B------:R-:W-:Y:S01]  /*a0a0*/  SHF.R.U64 R44, R44, 0x3, RZ ;  /* 0x000000032c2c7819 */ /* 0x000fe200000012ff */
[----:B------:R-:W-:Y:S01]  /*a0b0*/  IMAD.X R13, RZ, RZ, R5, P0 ;  /* 0x000000ffff0d7224 */ /* 0x000fe200000e0605 */
[----:B------:R-:W-:-:S02]  /*a0c0*/  LOP3.LUT R28, R10, R45, RZ, 0x3c, !PT ;  /* 0x0000002d0a1c7212 */ /* 0x000fc400078e3cff */
[----:B------:R-:W-:Y:S02]  /*a0d0*/  MOV R45, R4 ;  /* 0x00000004002d7202 */ /* 0x000fe40000000f00 */
[----:B------:R-:W-:Y:S02]  /*a0e0*/  LOP3.LUT R24, R97, 0x380, RZ, 0xc0, !PT ;  /* 0x0000038061187812 */ /* 0x000fe400078ec0ff */
[----:B------:R-:W-:Y:S02]  /*a0f0*/  F2FP.BF16.F32.PACK_AB R5, R12, R93 ;  /* 0x0000005d0c05723e */ /* 0x000fe400000010ff */
[----:B------:R-:W-:Y:S02]  /*a100*/  LOP3.LUT R10, R44, R99, RZ, 0x3c, !PT ;  /* 0x000000632c0a7212 */ /* 0x000fe400078e3cff */
[----:B------:R-:W-:Y:S02]  /*a110*/  LOP3.LUT R12, R103, 0x380, RZ, 0xc0, !PT ;  /* 0x00000380670c7812 */ /* 0x000fe400078ec0ff */
[----:B------:R-:W-:-:S02]  /*a120*/  LOP3.LUT R44, R107, 0x380, RZ, 0xc0, !PT ;  /* 0x000003806b2c7812 */ /* 0x000fc400078ec0ff */
[----:B------:R-:W-:Y:S02]  /*a130*/  SHF.R.U64 R24, R24, 0x3, RZ ;  /* 0x0000000318187819 */ /* 0x000fe400000012ff */
[----:B------:R-:W-:Y:S02]  /*a140*/  LOP3.LUT R46, R101, 0x380, RZ, 0xc0, !PT ;  /* 0x00000380652e7812 */ /* 0x000fe400078ec0ff */
[----:B------:R-:W-:Y:S02]  /*a150*/  F2FP.BF16.F32.PACK_AB R4, R14, R95 ;  /* 0x0000005f0e04723e */ /* 0x000fe400000010ff */
[----:B------:R-:W-:Y:S02]  /*a160*/  SHF.R.U64 R12, R12, 0x3, RZ ;  /* 0x000000030c0c7819 */ /* 0x000fe400000012ff */
[----:B------:R-:W-:Y:S01]  /*a170*/  LOP3.LUT R14, R105, 0x380, RZ, 0xc0, !PT ;  /* 0x00000380690e7812 */ /* 0x000fe200078ec0ff */
[----:B------:R0:W-:Y:S01]  /*a180*/  STSM.16.M88.4 [R45], R4 ;  /* 0x000000042d007844 */ /* 0x0001e20000000200 */
[----:B------:R-:W-:-:S02]  /*a190*/  SHF.R.U64 R44, R44, 0x3, RZ ;  /* 0x000000032c2c7819 */ /* 0x000fc400000012ff */
[----:B------:R-:W-:Y:S02]  /*a1a0*/  LOP3.LUT R26, R24, R97, RZ, 0x3c, !PT ;  /* 0x00000061181a7212 */ /* 0x000fe400078e3cff */
[----:B------:R-:W-:Y:S02]  /*a1b0*/  SHF.R.U64 R46, R46, 0x3, RZ ;  /* 0x000000032e2e7819 */ /* 0x000fe400000012ff */
[----:B------:R-:W-:Y:S02]  /*a1c0*/  LOP3.LUT R8, R12, R103, RZ, 0x3c, !PT ;  /* 0x000000670c087212 */ /* 0x000fe400078e3cff */
[----:B------:R-:W-:Y:S02]  /*a1d0*/  SHF.R.U64 R14, R14, 0x3, RZ ;  /* 0x000000030e0e7819 */ /* 0x000fe400000012ff */
[----:B------:R-:W-:Y:S02]  /*a1e0*/  LOP3.LUT R12, R44, R107, RZ, 0x3c, !PT ;  /* 0x0000006b2c0c7212 */ /* 0x000fe400078e3cff */
[----:B------:R-:W-:-:S02]  /*a1f0*/  MOV R44, R28 ;  /* 0x0000001c002c7202 */ /* 0x000fc40000000f00 */
[----:B------:R-:W-:Y:S02]  /*a200*/  MOV R29, R26 ;  /* 0x0000001a001d7202 */ /* 0x000fe40000000f00 */
[----:B------:R-:W-:Y:S02]  /*a210*/  LOP3.LUT R24, R46, R101, RZ, 0x3c, !PT ;  /* 0x000000652e187212 */ /* 0x000fe400078e3cff */
[----:B------:R-:W-:Y:S02]  /*a220*/  MOV R28, R10 ;  /* 0x0000000a001c7202 */ /* 0x000fe40000000f00 */
[----:B------:R-:W-:Y:S02]  /*a230*/  MOV R26, R8 ;  /* 0x00000008001a7202 */ /* 0x000fe40000000f00 */
[----:B------:R-:W-:Y:S02]  /*a240*/  LOP3.LUT R14, R14, R105, RZ, 0x3c, !PT ;  /* 0x000000690e0e7212 */ /* 0x000fe400078e3cff */
[----:B------:R-:W-:-:S02]  /*a250*/  F2FP.BF16.F32.PACK_AB R8, R88, R89 ;  /* 0x000000595808723e */ /* 0x000fc400000010ff */
[----:B------:R-:W-:Y:S02]  /*a260*/  F2FP.BF16.F32.PACK_AB R9, R35, R34 ;  /* 0x000000222309723e */ /* 0x000fe400000010ff */
[----:B------:R-:W-:Y:S02]  /*a270*/  F2FP.BF16.F32.PACK_AB R10, R37, R36 ;  /* 0x00000024250a723e */ /* 0x000fe400000010ff */
[----:B------:R-:W-:Y:S02]  /*a280*/  F2FP.BF16.F32.PACK_AB R11, R39, R38 ;  /* 0x00000026270b723e */ /* 0x000fe400000010ff */
[----:B------:R-:W-:Y:S02]  /*a290*/  MOV R27, R24 ;  /* 0x00000018001b7202 */ /* 0x000fe40000000f00 */
[----:B------:R-:W-:Y:S01]  /*a2a0*/  MOV R25, R14 ;  /* 0x0000000e00197202 */ /* 0x000fe20000000f00 */
[----:B------:R1:W-:Y:S01]  /*a2b0*/  STSM.16.M88.4 [R44], R8 ;  /* 0x000000082c007844 */ /* 0x0003e20000000200 */
[----:B------:R-:W-:-:S02]  /*a2c0*/  MOV R24, R12 ;  /* 0x0000000c00187202 */ /* 0x000fc40000000f00 */
[----:B0-----:R-:W-:Y:S02]  /*a2d0*/  F2FP.BF16.F32.PACK_AB R4, R41, R40 ;  /* 0x000000282904723e */ /* 0x001fe400000010ff */
        /* <DEDUP_REMOVED lines=8> */
[----:B-1----:R-:W-:Y:S02]  /*a360*/  F2FP.BF16.F32.PACK_AB R8, R57, R56 ;  /* 0x000000383908723e */ /* 0x002fe400000010ff */
[----:B------:R-:W-:Y:S01]  /*a370*/  F2FP.BF16.F32.PACK_AB R9, R59, R58 ;  /* 0x0000003a3b09723e */ /* 0x000fe200000010ff */
[----:B------:R-:W-:Y:S01]  /*a380*/  STSM.16.M88.4 [R28], R12 ;  /* 0x0000000c1c007844 */ /* 0x000fe20000000200 */
[----:B------:R-:W-:Y:S02]  /*a390*/  F2FP.BF16.F32.PACK_AB R10, R61, R60 ;  /* 0x0000003c3d0a723e */ /* 0x000fe400000010ff */
[----:B------:R-:W-:Y:S02]  /*a3a0*/  F2FP.BF16.F32.PACK_AB R11, R63, R62 ;  /* 0x0000003e3f0b723e */ /* 0x000fe400000010ff */
[----:B------:R-:W-:-:S02]  /*a3b0*/  PLOP3.LUT P0, PT, PT, PT, UP1, 0x80, 0x0 ;  /* 0x000000000000781c */ /* 0x000fc40003f0f018 */
[----:B------:R-:W-:Y:S01]  /*a3c0*/  PLOP3.LUT P2, PT, PT, PT, UP0, 0x80, 0x0 ;  /* 0x000000000000781c */ /* 0x000fe20003f4f008 */
[----:B------:R1:W-:Y:S01]  /*a3d0*/  STSM.16.M88.4 [R27], R8 ;  /* 0x000000081b007844 */ /* 0x0003e20000000200 */
[----:B0-----:R-:W-:Y:S02]  /*a3e0*/  IMAD.U32 R4, RZ, RZ, UR4 ;  /* 0x00000004ff047e24 */ /* 0x001fe4000f8e00ff */
[----:B------:R-:W-:Y:S01]  /*a3f0*/  IMAD.U32 R5, RZ, RZ, UR8 ;  /* 0x00000008ff057e24 */ /* 0x000fe2000f8e00ff */
[----:B------:R0:W-:Y:S04]  /*a400*/  STSM.16.M88.4 [R26], R64 ;  /* 0x000000401a007844 */ /* 0x0001e80000000200 */
[----:B------:R0:W-:Y:S04]  /*a410*/  STSM.16.M88.4 [R25], R72 ;  /* 0x0000004819007844 */ /* 0x0001e80000000200 */
[----:B------:R0:W-:Y:S01]  /*a420*/  STSM.16.M88.4 [R24], R80 ;  /* 0x0000005018007844 */ /* 0x0001e20000000200 */
[----:B------:R-:W-:Y:S01]  /*a430*/  BAR.SYNC.DEFER_BLOCKING 0x1, 0x100 ;  /* 0x0044000000007b1d */ /* 0x000fe20000010000 */
[----:B------:R-:W-:-:S02]  /*a440*/  IMAD.U32 R6, RZ, RZ, UR6 ;  /* 0x00000006ff067e24 */ /* 0x000fc4000f8e00ff */
[----:B------:R-:W-:-:S03]  /*a450*/  IMAD.U32 R7, RZ, RZ, UR7 ;  /* 0x00000007ff077e24 */ /* 0x000fc6000f8e00ff */
[----:B-1----:R-:W2:Y:S04]  /*a460*/  @P0 LDG.E R8, desc[UR12][R4.64] ;  /* 0x0000000c04080981 */ /* 0x002ea8000c1e1900 */
[----:B------:R-:W3:Y:S01]  /*a470*/  @P2 LDG.E R6, desc[UR12][R6.64] ;  /* 0x0000000c06062981 */ /* 0x000ee2000c1e1900 */
[----:B------:R-:W-:Y:S01]  /*a480*/  IMAD R9, R18, 0x40, R17 ;  /* 0x0000004012097824 */ /* 0x000fe200078e0211 */
[----:B------:R-:W-:Y:S01]  /*a490*/  UMOV UR4, URZ ;  /* 0x0000003f00047c82 */ /* 0x000fe20008000000 */
[----:B------:R-:W-:Y:S02]  /*a4a0*/  ULDC UR10, c[0x0][0xa88] ;  /* 0x0002a200000a7ab9 */ /* 0x000fe40000000800 */
[----:B------:R-:W-:-:S03]  /*a4b0*/  IMAD.WIDE R20, R9, 0x2, R20 ;  /* 0x0000000209147825 */ /* 0x000fc600078e0214 */
[----:B------:R-:W-:Y:S02]  /*a4c0*/  IADD3 R29, P1, R20, 0x1000, RZ ;  /* 0x00001000141d7810 */ /* 0x000fe40007f3e0ff */
[----:B--2---:R-:W-:Y:S02]  /*a4d0*/  @P0 R2UR UR4, R8 ;  /* 0x00000000080402ca */ /* 0x004fe400000e0000 */
[----:B---3--:R-:W-:Y:S01]  /*a4e0*/  @P2 R2UR UR10, R6 ;  /* 0x00000000060a22ca */ /* 0x008fe200000e0000 */
[----:B0-----:R-:W-:-:S14]  /*a4f0*/  @P2 BRA `(.L_x_2037) ;  /* 0x00000000001c2947 */ /* 0x001fdc0003800000 */
[----:B------:R-:W-:Y:S05]  /*a500*/  @!P0 BRA `(.L_x_2037) ;  /* 0x0000000000188947 */ /* 0x000fea0003800000 */
[----:B------:R-:W-:Y:S02]  /*a510*/  ULDC.64 UR6, c[0x0][0x208] ;  /* 0x0000820000067ab9 */ /* 0x000fe40000000a00 */
[----:B------:R-:W2:Y:S04]  /*a520*/  LDG.E R7, desc[UR6][R4.64] ;  /* 0x0000000604077981 */ /* 0x000ea8000c1e1900 */
[----:B------:R-:W3:Y:S01]  /*a530*/  LDG.E R6, desc[UR6][R4.64+0x4] ;  /* 0x0000040604067981 */ /* 0x000ee2000c1e1900 */
[----:B--2---:R-:W-:Y:S02]  /*a540*/  R2UR UR6, R7 ;  /* 0x00000000070672ca */ /* 0x004fe400000e0000 */
[----:B---3--:R-:W-:-:S13]  /*a550*/  R2UR UR10, R6 ;  /* 0x00000000060a72ca */ /* 0x008fda00000e0000 */
[----:B------:R-:W-:-:S12]  /*a560*/  UIADD3 UR10, -UR6, UR10, URZ ;  /* 0x0000000a060a7290 */ /* 0x000fd8000fffe13f */
.L_x_2037:
[----:B------:R-:W-:Y:S01]  /*a570*/  R2UR UR18, R185 ;  /* 0x00000000b91272ca */ /* 0x000fe200000e0000 */
[----:B------:R-:W-:Y:S01]  /*a580*/  ULDC.64 UR12, c[0x0][0xb70] ;  /* 0x0002dc00000c7ab9 */ /* 0x000fe20000000a00 */
[----:B------:R-:W-:Y:S01]  /*a590*/  R2UR UR16, R186 ;  /* 0x00000000ba1072ca */ /* 0x000fe200000e0000 */
[----:B------:R-:W-:Y:S01]  /*a5a0*/  USHF.R.S32.HI UR9, URZ, 0x1f, UR4 ;  /* 0x0000001f3f097899 */ /* 0x000fe20008011404 */
[----:B------:R-:W-:Y:S01]  /*a5b0*/  R2UR UR15, R184 ;  /* 0x00000000b80f72ca */ /* 0x000fe200000e0000 */
[----:B------:R-:W-:Y:S01]  /*a5c0*/  UMOV UR8, UR4 ;  /* 0x0000000400087c82 */ /* 0x000fe20008000000 */
[----:B------:R-:W-:Y:S01]  /*a5d0*/  R2UR UR17, R187 ;  /* 0x00000000bb1172ca */ /* 0x000fe200000e0000 */
[----:B------:R-:W-:Y:S01]  /*a5e0*/  ULDC.64 UR20, c[0x0][0x208] ;  /* 0x0000820000147ab9 */ /* 0x000fe20000000a00 */
[C---:B------:R-:W-:Y:S02]  /*a5f0*/  IADD3 R13, P2, R20.reuse, 0x2000, RZ ;  /* 0x00002000140d7810 */ /* 0x040fe40007f5e0ff */
[----:B------:R-:W-:-:S02]  /*a600*/  IADD3 R7, P6, R20, 0x3000, RZ ;  /* 0x0000300014077810 */ /* 0x000fc40007fde0ff */
[----:B------:R-:W-:Y:S01]  /*a610*/  LOP3.LUT R12, R13, 0x380, RZ, 0xc0, !PT ;  /* 0x000003800d0c7812 */ /* 0x000fe200078ec0ff */
[----:B------:R-:W-:Y:S01]  /*a620*/  USHF.R.S32.HI UR14, URZ, 0x1f, UR18 ;  /* 0x0000001f3f0e7899 */ /* 0x000fe20008011412 */
[----:B------:R-:W-:Y:S01]  /*a630*/  LOP3.LUT R4, R7, 0x380, RZ, 0xc0, !PT ;  /* 0x0000038007047812 */ /* 0x000fe200078ec0ff */
[----:B------:R-:W-:Y:S01]  /*a640*/  USEL UR16, UR16, URZ, !UP1 ;  /* 0x0000003f10107287 */ /* 0x000fe2000c800000 */
[----:B------:R-:W-:Y:S01]  /*a650*/  LOP3.LUT R28, R29, 0x380, RZ, 0xc0, !PT ;  /* 0x000003801d1c7812 */ /* 0x000fe200078ec0ff */
[----:B------:R-:W-:Y:S01]  /*a660*/  UIMAD UR11, UR14, UR12, URZ ;  /* 0x0000000c0e0b72a4 */ /* 0x000fe2000f8e023f */
[----:B------:R-:W-:Y:S01]  /*a670*/  SHF.R.U64 R12, R12, 0x3, RZ ;  /* 0x000000030c0c7819 */ /* 0x000fe200000012ff */
[----:B------:R-:W-:Y:S01]  /*a680*/  UIMAD.WIDE.U32 UR6, UR18, UR12, UR8 ;  /* 0x0000000c120672a5 */ /* 0x000fe2000f8e0008 */
[----:B------:R-:W-:Y:S01]  /*a690*/  IMAD.U32 R8, RZ, RZ, UR17 ;  /* 0x00000011ff087e24 */ /* 0x000fe2000f8e00ff */
[----:B------:R-:W-:Y:S01]  /*a6a0*/  UIMAD UR11, UR18, UR13, UR11 ;  /* 0x0000000d120b72a4 */ /* 0x000fe2000f8e020b */
[----:B------:R-:W-:Y:S01]  /*a6b0*/  SHF.R.U64 R4, R4, 0x3, RZ ;  /* 0x0000000304047819 */ /* 0x000fe200000012ff */
[----:B------:R-:W-:Y:S01]  /*a6c0*/  USEL UR15, UR15, URZ, !UP1 ;  /* 0x0000003f0f0f7287 */ /* 0x000fe2000c800000 */
[----:B------:R-:W-:Y:S01]  /*a6d0*/  IMAD R8, R8, 0x80, R23 ;  /* 0x0000008008087824 */ /* 0x000fe200078e0217 */
[----:B------:R-:W-:Y:S01]  /*a6e0*/  ULDC.64 UR12, c[0x0][0xb78] ;  /* 0x0002de00000c7ab9 */ /* 0x000fe20000000a00 */
[----:B------:R-:W-:Y:S01]  /*a6f0*/  UIADD3 UR7, UR7, UR11, URZ ;  /* 0x0000000b07077290 */ /* 0x000fe2000fffe03f */
[----:B------:R-:W-:Y:S01]  /*a700*/  SHF.R.U64 R28, R28, 0x3, RZ ;  /* 0x000000031c1c7819 */ /* 0x000fe200000012ff */
[----:B------:R-:W-:Y:S01]  /*a710*/  UIMAD UR8, UR16, UR12, URZ ;  /* 0x0000000c100872a4 */ /* 0x000fe2000f8e023f */
[----:B------:R-:W-:Y:S01]  /*a720*/  SHF.R.S32.HI R5, RZ, 0x1f, R8 ;  /* 0x0000001fff057819 */ /* 0x000fe20000011408 */
[----:B------:R-:W-:Y:S01]  /*a730*/  UIMAD.WIDE.U32 UR6, UR15, UR12, UR6 ;  /* 0x0000000c0f0672a5 */ /* 0x000fe2000f8e0006 */
[----:B------:R-:W-:Y:S01]  /*a740*/  LOP3.LUT R12, R12, R13, RZ, 0x3c, !PT ;  /* 0x0000000d0c0c7212 */ /* 0x000fe200078e3cff */
[----:B------:R-:W-:Y:S01]  /*a750*/  UIMAD UR8, UR15, UR13, UR8 ;  /* 0x0000000d0f0872a4 */ /* 0x000fe2000f8e0208 */
[----:B------:R-:W-:Y:S01]  /*a760*/  IADD3 R37, P5, R20, 0x4000, RZ ;  /* 0x0000400014257810 */ /* 0x000fe20007fbe0ff */
[----:B------:R-:W-:Y:S01]  /*a770*/  IMAD.X R13, RZ, RZ, R21, P2 ;  /* 0x000000ffff0d7224 */ /* 0x000fe200010e0615 */
[----:B------:R-:W-:Y:S01]  /*a780*/  LOP3.LUT R4, R4, R7, RZ, 0x3c, !PT ;  /* 0x0000000704047212 */ /* 0x000fe200078e3cff */
[----:B------:R-:W-:Y:S01]  /*a790*/  ULDC.64 UR12, c[0x0][0xaa0] ;  /* 0x0002a800000c7ab9 */ /* 0x000fe20000000a00 */
[----:B------:R-:W-:Y:S01]  /*a7a0*/  IADD3 R6, P0, R8, UR6, RZ ;  /* 0x0000000608067c10 */ /* 0x000fe2000ff1e0ff */
[----:B------:R-:W-:Y:S01]  /*a7b0*/  IMAD.U32 R10, RZ, RZ, UR8 ;  /* 0x00000008ff0a7e24 */ /* 0x000fe2000f8e00ff */
[----:B------:R-:W-:-:S02]  /*a7c0*/  IADD3 R41, P4, R20, 0x5000, RZ ;  /* 0x0000500014297810 */ /* 0x000fc40007f9e0ff */
[----:B------:R-:W-:Y:S02]  /*a7d0*/  IADD3 R25, P3, R20, 0x6000, RZ ;  /* 0x0000600014197810 */ /* 0x000fe40007f7e0ff */
[----:B------:R-:W-:Y:S01]  /*a7e0*/  IADD3.X R5, R5, UR7, R10, P0, !PT ;  /* 0x0000000705057c10 */ /* 0x000fe200087fe40a */
[----:B------:R-:W-:Y:S01]  /*a7f0*/  ULDC.64 UR6, c[0x0][0xb40] ;  /* 0x0002d00000067ab9 */ /* 0x000fe20000000a00 */
[----:B------:R-:W-:Y:S01]  /*a800*/  LOP3.LUT R28, R28, R29, RZ, 0x3c, !PT ;  /* 0x0000001d1c1c7212 */ /* 0x000fe200078e3cff */
[----:B------:R-:W-:Y:S01]  /*a810*/  IMAD.X R29, RZ, RZ, R21, P1 ;  /* 0x000000ffff1d7224 */ /* 0x000fe200008e0615 */
[----:B------:R-:W-:Y:S02]  /*a820*/  LEA R48, P0, R6, UR6, 0x2 ;  /* 0x0000000606307c11 */ /* 0x000fe4000f8010ff */
[----:B------:R-:W-:Y:S02]  /*a830*/  IADD3 R7, P2, R20, 0x7000, RZ ;  /* 0x0000700014077810 */ /* 0x000fe40007f5e0ff */
[----:B------:R-:W-:Y:S01]  /*a840*/  LEA.HI.X R49, R6, UR7, R5, 0x2, P0 ;  /* 0x0000000706317c11 */ /* 0x000fe200080f1405 */
[----:B------:R-:W-:Y:S01]  /*a850*/  VIADD R5, R8, 0x8 ;  /* 0x0000000808057836 */ /* 0x000fe20000000000 */
[----:B------:R-:W-:-:S02]  /*a860*/  LOP3.LUT P0, RZ, R189, 0x3, RZ, 0xc0, !PT ;  /* 0x00000003bdff7812 */ /* 0x000fc4000780c0ff */
[----:B------:R-:W-:Y:S02]  /*a870*/  LOP3.LUT R36, R37, 0x380, RZ, 0xc0, !PT ;  /* 0x0000038025247812 */ /* 0x000fe400078ec0ff */
[----:B------:R-:W-:Y:S02]  /*a880*/  ISETP.GE.OR P1, PT, R8, UR10, P0 ;  /* 0x0000000a08007c0c */ /* 0x000fe40008726670 */
[----:B------:R-:W-:Y:S02]  /*a890*/  LOP3.LUT R40, R41, 0x380, RZ, 0xc0, !PT ;  /* 0x0000038029287812 */ /* 0x000fe400078ec0ff */
[----:B------:R-:W-:Y:S02]  /*a8a0*/  LOP3.LUT R24, R25, 0x380, RZ, 0xc0, !PT ;  /* 0x0000038019187812 */ /* 0x000fe400078ec0ff */
[----:B------:R-:W-:Y:S02]  /*a8b0*/  LOP3.LUT R9, R20, 0x380, RZ, 0xc0, !PT ;  /* 0x0000038014097812 */ /* 0x000fe400078ec0ff */
[----:B------:R-:W-:Y:S01]  /*a8c0*/  ISETP.GE.OR P0, PT, R5, UR10, P0 ;  /* 0x0000000a05007c0c */ /* 0x000fe20008706670 */
[----:B------:R-:W-:Y:S01]  /*a8d0*/  IMAD.X R5, RZ, RZ, R21, P6 ;  /* 0x000000ffff057224 */ /* 0x000fe200030e0615 */
[----:B------:R-:W-:-:S02]  /*a8e0*/  LOP3.LUT R6, R7, 0x380, RZ, 0xc0, !PT ;  /* 0x0000038007067812 */ /* 0x000fc400078ec0ff */
[----:B------:R-:W-:Y:S01]  /*a8f0*/  SHF.R.U64 R36, R36, 0x3, RZ ;  /* 0x0000000324247819 */ /* 0x000fe200000012ff */
[----:B------:R-:W-:Y:S01]  /*a900*/  UIMAD UR6, UR9, UR12, URZ ;  /* 0x0000000c090672a4 */ /* 0x000fe2000f8e023f */
[----:B------:R-:W-:Y:S01]  /*a910*/  SHF.R.U64 R40, R40, 0x3, RZ ;  /* 0x0000000328287819 */ /* 0x000fe200000012ff */
[----:B------:R0:W-:Y:S01]  /*a920*/  @!P1 STG.E desc[UR20][R48.64], R3 ;  /* 0x0000000330009986 */ /* 0x0001e2000c101914 */
[----:B------:R-:W-:Y:S01]  /*a930*/  SHF.R.U64 R24, R24, 0x3, RZ ;  /* 0x0000000318187819 */ /* 0x000fe200000012ff */
[----:B------:R-:W-:Y:S01]  /*a940*/  IMAD.MOV.U32 R44, RZ, RZ, R17 ;  /* 0x000000ffff2c7224 */ /* 0x000fe200078e0011 */
[----:B------:R-:W-:Y:S01]  /*a950*/  SHF.R.U64 R9, R9, 0x3, RZ ;  /* 0x0000000309097819 */ /* 0x000fe200000012ff */
[----:B------:R-:W-:Y:S01]  /*a960*/  ULDC.64 UR8, c[0x0][0xae0] ;  /* 0x0002b80000087ab9 */ /* 0x000fe20000000a00 */
        /* <DEDUP_REMOVED lines=11> */
[----:B0-----:R-:W-:Y:S01]  /*aa20*/  IMAD.U32 R3, RZ, RZ, UR12 ;  /* 0x0000000cff037e24 */ /* 0x001fe2000f8e00ff */
[----:B------:R-:W-:Y:S01]  /*aa30*/  SHF.R.S32.HI R45, RZ, 0x1f, R17 ;  /* 0x0000001fff2d7819 */ /* 0x000fe20000011411 */
[----:B------:R0:W5:Y:S01]  /*aa40*/  LD.E.128 R32, desc[UR20][R20.64] ;  /* 0x0000001414207980 */ /* 0x000162000c101d00 */
[----:B------:R-:W-:-:S03]  /*aa50*/  UIMAD UR6, UR4, UR13, UR6 ;  /* 0x0000000d040672a4 */ /* 0x000fc6000f8e0206 */
[----:B------:R-:W5:Y:S01]  /*aa60*/  LD.E.128 R28, desc[UR20][R28.64] ;  /* 0x000000141c1c7980 */ /* 0x000f62000c101d00 */
[----:B-1----:R-:W-:-:S03]  /*aa70*/  IMAD.WIDE.U32 R2, R3, UR4, R44 ;  /* 0x0000000403027c25 */ /* 0x002fc6000f8e002c */
[----:B------:R-:W5:Y:S04]  /*aa80*/  LD.E.128 R12, desc[UR20][R12.64] ;  /* 0x000000140c0c7980 */ /* 0x000f68000c101d00 */
[----:B------:R-:W5:Y:S04]  /*aa90*/  LD.E.128 R4, desc[UR20][R4.64] ;  /* 0x0000001404047980 */ /* 0x000f68000c101d00 */
[----:B------:R-:W5:Y:S04]  /*aaa0*/  LD.E.128 R36, desc[UR20][R36.64] ;  /* 0x0000001424247980 */ /* 0x000f68000c101d00 */
[----:B------:R-:W5:Y:S04]  /*aab0*/  LD.E.128 R40, desc[UR20][R40.64] ;  /* 0x0000001428287980 */ /* 0x000f68000c101d00 */
[----:B------:R-:W5:Y:S04]  /*aac0*/  LD.E.128 R24, desc[UR20][R24.64] ;  /* 0x0000001418187980 */ /* 0x000f68000c101d00 */
[----:B------:R-:W5:Y:S01]  /*aad0*/  LD.E.128 R8, desc[UR20][R8.64] ;  /* 0x0000001408087980 */ /* 0x000f62000c101d00 */
[----:B------:R-:W-:Y:S01]  /*aae0*/  UIMAD UR4, UR14, UR8, URZ ;  /* 0x000000080e0472a4 */ /* 0x000fe2000f8e023f */
[----:B------:R-:W-:Y:S01]  /*aaf0*/  VIADD R3, R3, UR6 ;  /* 0x0000000603037c36 */ /* 0x000fe20008000000 */
[----:B------:R-:W-:Y:S01]  /*ab00*/  UIMAD UR10, UR17, -0x80, UR10 ;  /* 0xffffff80110a78a4 */ /* 0x000fe2000f8e020a */
        /* <DEDUP_REMOVED lines=8> */
[----:B------:R-:W-:Y:S01]  /*ab90*/  VIADD R0, R0, 0x34820 ;  /* 0x0003482000007836 */ /* 0x000fe20000000000 */
[----:B------:R-:W-:Y:S01]  /*aba0*/  ULDC.64 UR6, c[0x0][0xae8] ;  /* 0x0002ba0000067ab9 */ /* 0x000fe20000000a00 */
[----:B------:R-:W-:Y:S01]  /*abb0*/  IMAD.WIDE.U32 R2, R19, UR18, R2 ;  /* 0x0000001213027c25 */ /* 0x000fe2000f8e0002 */
[C---:B------:R-:W-:Y:S01]  /*abc0*/  ISETP.GE.AND P2, PT, R18.reuse, UR10, PT ;  /* 0x0000000a12007c0c */ /* 0x040fe2000bf46270 */
[----:B------:R-:W-:Y:S01]  /*abd0*/  BSSY B1, `(.L_x_2038) ;  /* 0x0000024000017945 */ /* 0x000fe20003800000 */
[----:B------:R-:W-:Y:S01]  /*abe0*/  PRMT R0, RZ, 0x654, R0 ;  /* 0x00000654ff007816 */ /* 0x000fe20000000000 */
[----:B------:R-:W-:Y:S01]  /*abf0*/  VIADD R3, R3, UR4 ;  /* 0x0000000403037c36 */ /* 0x000fe20008000000 */
[----:B------:R-:W-:Y:S01]  /*ac00*/  UIMAD UR4, UR16, UR6, URZ ;  /* 0x00000006100472a4 */ /* 0x000fe2000f8e023f */
[----:B------:R-:W-:-:S02]  /*ac10*/  VIADD R19, R18, 0x20 ;  /* 0x0000002012137836 */ /* 0x000fc40000000000 */
[----:B------:R-:W-:Y:S01]  /*ac20*/  IMAD.U32 R45, RZ, RZ, UR6 ;  /* 0x00000006ff2d7e24 */ /* 0x000fe2000f8e00ff */
[----:B------:R-:W-:Y:S01]  /*ac30*/  UIMAD UR4, UR15, UR7, UR4 ;  /* 0x000000070f0472a4 */ /* 0x000fe2000f8e0204 */
[C---:B0-----:R-:W-:Y:S01]  /*ac40*/  VIADD R21, R18.reuse, 0x60 ;  /* 0x0000006012157836 */ /* 0x041fe20000000000 */
[----:B------:R-:W-:Y:S01]  /*ac50*/  ISETP.GE.AND P4, PT, R19, UR10, PT ;  /* 0x0000000a13007c0c */ /* 0x000fe2000bf86270 */
[----:B------:R-:W-:Y:S01]  /*ac60*/  IMAD.WIDE.U32 R44, R45, UR15, R2 ;  /* 0x0000000f2d2c7c25 */ /* 0x000fe2000f8e0002 */
[--C-:B------:R-:W-:Y:S02]  /*ac70*/  SHF.R.S32.HI R19, RZ, 0x1f, R18.reuse ;  /* 0x0000001fff137819 */ /* 0x100fe40000011412 */
[----:B------:R-:W-:Y:S01]  /*ac80*/  ISETP.GE.AND P1, PT, R21, UR10, PT ;  /* 0x0000000a15007c0c */ /* 0x000fe2000bf26270 */
[----:B------:R-:W-:Y:S02]  /*ac90*/  VIADD R20, R18, 0x40 ;  /* 0x0000004012147836 */ /* 0x000fe40000000000 */
[----:B------:R-:W-:Y:S01]  /*aca0*/  IMAD.U32 R21, RZ, RZ, UR17 ;  /* 0x00000011ff157e24 */ /* 0x000fe2000f8e00ff */
[----:B-1----:R0:W-:Y:S01]  /*acb0*/  SYNCS.ARRIVE.TRANS64.RED.A1T0 RZ, [R0+URZ], RZ ;  /* 0x000000ff00ff79a7 */ /* 0x0021e2000810043f */
[----:B------:R-:W-:Y:S01]  /*acc0*/  VIADD R51, R45, UR4 ;  /* 0x000000042d337c36 */ /* 0x000fe20008000000 */
[----:B------:R-:W-:Y:S01]  /*acd0*/  ISETP.GE.AND P0, PT, R20, UR10, PT ;  /* 0x0000000a14007c0c */ /* 0x000fe2000bf06270 */
[----:B------:R-:W-:Y:S01]  /*ace0*/  IMAD.WIDE R20, R21, 0x80, R18 ;  /* 0x0000008015147825 */ /* 0x000fe200078e0212 */
[----:B------:R-:W-:Y:S11]  /*acf0*/  @P2 BRA `(.L_x_2039) ;  /* 0x0000000000442947 */ /* 0x000ff60003800000 */
[----:B------:R-:W-:Y:S01]  /*ad00*/  ULDC.64 UR6, c[0x0][0xad8] ;  /* 0x0002b60000067ab9 */ /* 0x000fe20000000a00 */
[----:B0-----:R-:W-:Y:S01]  /*ad10*/  VIADD R0, R17, 0x40 ;  /* 0x0000004011007836 */ /* 0x001fe20000000000 */
        /* <DEDUP_REMOVED lines=15> */
.L_x_2039:
[----:B------:R-:W-:Y:S05]  /*ae10*/  BSYNC B1 ;  /* 0x0000000000017941 */ /* 0x000fea0003800000 */
.L_x_2038:
[----:B------:R-:W-:Y:S04]  /*ae20*/  BSSY B1, `(.L_x_2040) ;  /* 0x0000015000017945 */ /* 0x000fe80003800000 */
[----:B------:R-:W-:Y:S05]  /*ae30*/  @P4 BRA `(.L_x_2041) ;  /* 0x00000000004c4947 */ /* 0x000fea0003800000 */
[----:B-1---5:R-:W-:Y:S01]  /*ae40*/  IADD3 R33, P2, R20, 0x20, RZ ;  /* 0x0000002014217810 */ /* 0x022fe20007f5e0ff */
[----:B------:R-:W-:Y:S01]  /*ae50*/  ULDC.64 UR6, c[0x0][0xad8] ;  /* 0x0002b60000067ab9 */ /* 0x000fe20000000a00 */
[----:B------:R-:W-:Y:S01]  /*ae60*/  IMAD.MOV.U32 R2, RZ, RZ, R44 ;  /* 0x000000ffff027224 */ /* 0x000fe200078e002c */
[----:B------:R-:W-:Y:S01]  /*ae70*/  ULDC UR4, c[0x0][0xa8c] ;  /* 0x0002a30000047ab9 */ /* 0x000fe20000000800 */
[----:B------:R-:W-:Y:S01]  /*ae80*/  IMAD.MOV.U32 R3, RZ, RZ, R51 ;  /* 0x000000ffff037224 */ /* 0x000fe200078e0033 */
[C---:B------:R-:W-:Y:S01]  /*ae90*/  ISETP.GE.AND P3, PT, R17.reuse, UR4, PT ;  /* 0x0000000411007c0c */ /* 0x040fe2000bf66270 */
[----:B0-----:R-:W-:Y:S01]  /*aea0*/  IMAD.X R0, RZ, RZ, R21, P2 ;  /* 0x000000ffff007224 */ /* 0x001fe200010e0615 */
        /* <DEDUP_REMOVED lines=12> */
.L_x_2041:
[----:B------:R-:W-:Y:S05]  /*af70*/  BSYNC B1 ;  /* 0x0000000000017941 */ /* 0x000fea0003800000 */
.L_x_2040:
        /* <DEDUP_REMOVED lines=21> */
.L_x_2043:
[----:B------:R-:W-:Y:S05]  /*b0d0*/  BSYNC B1 ;  /* 0x0000000000017941 */ /* 0x000fea0003800000 */
.L_x_2042:
[----:B------:R-:W-:Y:S05]  /*b0e0*/  @P1 BRA `(.L_x_2044) ;  /* 0x0000000c00541947 */ /* 0x000fea0003800000 */
[----:B---3-5:R-:W-:Y:S01]  /*b0f0*/  IADD3 R13, P0, R20, 0x60, RZ ;  /* 0x00000060140d7810 */ /* 0x028fe20007f1e0ff */
        /* <DEDUP_REMOVED lines=9> */
[----:B0-----:R-:W-:Y:S02]  /*b190*/  VIADD R0, R17, 0x40 ;  /* 0x0000004011007836 */ /* 0x001fe40000000000 */
        /* <DEDUP_REMOVED lines=11> */
.L_x_2036:
[----:B------:R-:W-:Y:S01]  /*b250*/  R2UR UR8, R186 ;  /* 0x00000000ba0872ca */ /* 0x000fe200000e0000 */
[----:B------:R-:W-:Y:S01]  /*b260*/  ULDC.64 UR6, c[0x0][0xbe0] ;  /* 0x0002f80000067ab9 */ /* 0x000fe20000000a00 */
[----:B------:R-:W-:Y:S01]  /*b270*/  R2UR UR4, R184 ;  /* 0x00000000b80472ca */ /* 0x000fe200000e0000 */
[----:B------:R-:W-:Y:S01]  /*b280*/  UISETP.NE.U32.AND UP0, UPT, UR6, URZ, UPT ;  /* 0x0000003f0600728c */ /* 0x000fe2000bf05070 */
[----:B------:R-:W-:-:S03]  /*b290*/  ULDC.64 UR12, c[0x0][0x208] ;  /* 0x00008200000c7ab9 */ /* 0x000fc60000000a00 */
[----:B------:R-:W-:-:S06]  /*b2a0*/  UISETP.NE.AND.EX UP1, UPT, UR7, URZ, UPT, UP0 ;  /* 0x0000003f0700728c */ /* 0x000fcc000bf25300 */
[----:B------:R-:W-:Y:S02]  /*b2b0*/  PLOP3.LUT P2, PT, PT, PT, UP1, 0x80, 0x0 ;  /* 0x000000000000781c */ /* 0x000fe40003f4f018 */
[----:B------:R-:W-:Y:S02]  /*b2c0*/  USHF.L.U64.HI UR10, UR4, 0x2, UR8 ;  /* 0x00000002040a7899 */ /* 0x000fe40008010208 */
[----:B------:R-:W-:Y:S01]  /*b2d0*/  USHF.L.U32 UR4, UR4, 0x2, URZ ;  /* 0x0000000204047899 */ /* 0x000fe2000800063f */
[----:B------:R-:W-:-:S03]  /*b2e0*/  ULDC.64 UR8, c[0x0][0xbd8] ;  /* 0x0002f60000087ab9 */ /* 0x000fc60000000a00 */
[----:B------:R-:W-:Y:S02]  /*b2f0*/  @UP1 UIADD3 UR6, UP2, UR4, UR6, URZ ;  /* 0x0000000604061290 */ /* 0x000fe4000ff5e03f */
[----:B------:R-:W-:Y:S02]  /*b300*/  UISETP.NE.U32.AND UP0, UPT, UR8, URZ, UPT ;  /* 0x0000003f0800728c */ /* 0x000fe4000bf05070 */
[----:B------:R-:W-:Y:S02]  /*b310*/  @UP1 UIADD3.X UR7, UR10, UR7, URZ, UP2, !UPT ;  /* 0x000000070a071290 */ /* 0x000fe400097fe43f */
[----:B------:R-:W-:Y:S01]  /*b320*/  IMAD.U32 R4, RZ, RZ, UR6 ;  /* 0x00000006ff047e24 */ /* 0x000fe2000f8e00ff */
[----:B------:R-:W-:Y:S02]  /*b330*/  UISETP.NE.AND.EX UP0, UPT, UR9, URZ, UPT, UP0 ;  /* 0x0000003f0900728c */ /* 0x000fe4000bf05300 */
[----:B------:R-:W-:Y:S01]  /*b340*/  UIADD3 UR4, UP1, UR4, UR8, URZ ;  /* 0x0000000804047290 */ /* 0x000fe2000ff3e03f */
[----:B------:R-:W-:-:S03]  /*b350*/  IMAD.U32 R5, RZ, RZ, UR7 ;  /* 0x00000007ff057e24 */ /* 0x000fc6000f8e00ff */
[----:B------:R-:W-:Y:S01]  /*b360*/  PLOP3.LUT P1, PT, PT, PT, UP0, 0x80, 0x0 ;  /* 0x000000000000781c */ /* 0x000fe20003f2f008 */
[----:B------:R-:W-:Y:S01]  /*b370*/  UIADD3.X UR6, UR10, UR9, URZ, UP1, !UPT ;  /* 0x000000090a067290 */ /* 0x000fe20008ffe43f */
[----:B------:R-:W2:Y:S01]  /*b380*/  @P2 LDG.E R4, desc[UR12][R4.64] ;  /* 0x0000000c04042981 */ /* 0x000ea2000c1e1900 */
[----:B------:R-:W-:Y:S02]  /*b390*/  IMAD.MOV.U32 R7, RZ, RZ, RZ ;  /* 0x000000ffff077224 */ /* 0x000fe400078e00ff */
[----:B------:R-:W-:Y:S02]  /*b3a0*/  IMAD.U32 R2, RZ, RZ, UR4 ;  /* 0x00000004ff027e24 */ /* 0x000fe4000f8e00ff */
[----:B------:R-:W-:Y:S01]  /*b3b0*/  IMAD.U32 R3, RZ, RZ, UR6 ;  /* 0x00000006ff037e24 */ /* 0x000fe2000f8e00ff */
[----:B------:R-:W-:Y:S01]  /*b3c0*/  ULDC UR4, c[0x0][0xa88] ;  /* 0x0002a20000047ab9 */ /* 0x000fe20000000800 */
[----:B------:R-:W-:-:S04]  /*b3d0*/  ISETP.GT.AND P0, PT, R193, 0x7f, PT ;  /* 0x0000007fc100780c */ /* 0x000fc80003f04270 */
[----:B------:R0:W5:Y:S01]  /*b3e0*/  @P1 LDG.E R7, desc[UR12][R2.64] ;  /* 0x0000000c02071981 */ /* 0x000162000c1e1900 */
[----:B--2---:R-:W-:Y:S01]  /*b3f0*/  @P2 R2UR UR4, R4 ;  /* 0x00000000040422ca */ /* 0x004fe200000e0000 */
        /* <DEDUP_REMOVED lines=8> */
.L_x_2045:
[----:B------:R-:W-:Y:S01]  /*b480*/  R2UR UR8, R185 ;  /* 0x00000000b90872ca */ /* 0x000fe200000e0000 */
[----:B------:R-:W-:Y:S01]  /*b490*/  BSSY B1, `(.L_x_2046) ;  /* 0x0000025000017945 */ /* 0x000fe20003800000 */
[----:B------:R-:W-:Y:S02]  /*b4a0*/  R2UR UR7, R184 ;  /* 0x00000000b80772ca */ /* 0x000fe400000e0000 */
[----:B------:R-:W-:Y:S02]  /*b4b0*/  R2UR UR6, R186 ;  /* 0x00000000ba0672ca */ /* 0x000fe400000e0000 */
[----:B------:R-:W-:Y:S02]  /*b4c0*/  SHF.R.S32.HI R8, RZ, 0x1f, R17 ;  /* 0x0000001fff087819 */ /* 0x000fe40000011411 */
[----:B-----5:R-:W-:-:S05]  /*b4d0*/  SHF.R.S32.HI R6, RZ, 0x1f, R7 ;  /* 0x0000001fff067819 */ /* 0x020fca0000011407 */
[----:B------:R-:W-:Y:S02]  /*b4e0*/  USHF.R.S32.HI UR8, URZ, 0x1f, UR8 ;  /* 0x0000001f3f087899 */ /* 0x000fe40008011408 */
[----:B------:R-:W-:Y:S02]  /*b4f0*/  USEL UR9, UR7, URZ, !UP0 ;  /* 0x0000003f07097287 */ /* 0x000fe4000c000000 */
[----:B------:R-:W-:Y:S01]  /*b500*/  USEL UR10, UR6, URZ, !UP0 ;  /* 0x0000003f060a7287 */ /* 0x000fe2000c000000 */
[----:B------:R-:W-:Y:S11]  /*b510*/  @P0 BRA `(.L_x_2047) ;  /* 0x0000000000700947 */ /* 0x000ff60003800000 */
[----:B------:R-:W0:Y:S01]  /*b520*/  S2R R2, SR_TID.X ;  /* 0x0000000000027919 */ /* 0x000e220000002100 */
[----:B------:R-:W-:-:S13]  /*b530*/  R2UR UR6, R187 ;  /* 0x00000000bb0672ca */ /* 0x000fda00000e0000 */
[----:B------:R-:W-:-:S04]  /*b540*/  IMAD.U32 R0, RZ, RZ, UR6 ;  /* 0x00000006ff007e24 */ /* 0x000fc8000f8e00ff */
[----:B0-----:R-:W-:-:S04]  /*b550*/  IMAD R0, R0, 0x80, R2 ;  /* 0x0000008000007824 */ /* 0x001fc800078e0202 */
[----:B------:R-:W-:-:S05]  /*b560*/  VIADD R0, R0, 0xffffff80 ;  /* 0xffffff8000007836 */ /* 0x000fca0000000000 */
[----:B------:R-:W-:-:S13]  /*b570*/  ISETP.GE.AND P0, PT, R0, UR4, PT ;  /* 0x0000000400007c0c */ /* 0x000fda000bf06270 */
[----:B------:R-:W-:Y:S05]  /*b580*/  @P0 BRA `(.L_x_2047) ;  /* 0x0000000000540947 */ /* 0x000fea0003800000 */
[----:B------:R-:W-:Y:S01]  /*b590*/  R2UR UR7, R185 ;  /* 0x00000000b90772ca */ /* 0x000fe200000e0000 */
[----:B------:R-:W-:Y:S01]  /*b5a0*/  ULDC.64 UR12, c[0x0][0xb70] ;  /* 0x0002dc00000c7ab9 */ /* 0x000fe20000000a00 */
[C---:B------:R-:W-:Y:S01]  /*b5b0*/  IADD3 R2, P0, R0.reuse, R7, RZ ;  /* 0x0000000700027210 */ /* 0x040fe20007f1e0ff */
        /* <DEDUP_REMOVED lines=18> */
.L_x_2047:
[----:B------:R-:W-:Y:S05]  /*b6e0*/  BSYNC B1 ;  /* 0x0000000000017941 */ /* 0x000fea0003800000 */
.L_x_2046:
[----:B------:R-:W-:Y:S01]  /*b6f0*/  R2UR UR11, R187 ;  /* 0x00000000bb0b72ca */ /* 0x000fe200000e0000 */
[----:B------:R-:W-:Y:S01]  /*b700*/  ULDC.64 UR6, c[0x0][0xaa0] ;  /* 0x0002a80000067ab9 */ /* 0x000fe20000000a00 */
[----:B------:R-:W-:Y:S01]  /*b710*/  R2UR UR14, R185 ;  /* 0x00000000b90e72ca */ /* 0x000fe200000e0000 */
[----:B------:R-:W-:Y:S01]  /*b720*/  IMAD.MOV.U32 R2, RZ, RZ, R17 ;  /* 0x000000ffff027224 */ /* 0x000fe200078e0011 */
[----:B------:R-:W-:Y:S01]  /*b730*/  ULDC.64 UR12, c[0x0][0xae0] ;  /* 0x0002b800000c7ab9 */ /* 0x000fe20000000a00 */
[----:B0-----:R-:W-:Y:S01]  /*b740*/  IMAD.MOV.U32 R3, RZ, RZ, R8 ;  /* 0x000000ffff037224 */ /* 0x001fe200078e0008 */
[----:B------:R-:W-:Y:S01]  /*b750*/  BSSY B1, `(.L_x_2048) ;  /* 0x000002e000017945 */ /* 0x000fe20003800000 */
[----:B------:R-:W-:Y:S02]  /*b760*/  IMAD R0, R6, UR6, RZ ;  /* 0x0000000606007c24 */ /* 0x000fe4000f8e02ff */
[----:B------:R-:W-:Y:S01]  /*b770*/  IMAD.WIDE.U32 R2, R7, UR6, R2 ;  /* 0x0000000607027c25 */ /* 0x000fe2000f8e0002 */
[----:B------:R-:W-:-:S03]  /*b780*/  UIMAD UR6, UR8, UR12, URZ ;  /* 0x0000000c080672a4 */ /* 0x000fc6000f8e023f */
[----:B------:R-:W-:Y:S01]  /*b790*/  IMAD R7, R7, UR7, R0 ;  /* 0x0000000707077c24 */ /* 0x000fe2000f8e0200 */
[----:B------:R-:W-:Y:S01]  /*b7a0*/  UIMAD UR7, UR11, -0x80, UR4 ;  /* 0xffffff800b0778a4 */ /* 0x000fe2000f8e0204 */
[----:B------:R-:W-:Y:S01]  /*b7b0*/  IMAD.U32 R5, RZ, RZ, UR12 ;  /* 0x0000000cff057e24 */ /* 0x000fe2000f8e00ff */
[----:B------:R-:W-:Y:S01]  /*b7c0*/  UIMAD UR6, UR14, UR13, UR6 ;  /* 0x0000000d0e0672a4 */ /* 0x000fe2000f8e0206 */
[----:B------:R-:W-:Y:S01]  /*b7d0*/  IMAD.IADD R3, R3, 0x1, R7 ;  /* 0x0000000103037824 */ /* 0x000fe200078e0207 */
[----:B------:R-:W-:Y:S01]  /*b7e0*/  SHF.R.S32.HI R7, RZ, 0x1f, R18 ;  /* 0x0000001fff077819 */ /* 0x000fe20000011412 */
[----:B------:R-:W-:Y:S01]  /*b7f0*/  ULDC.64 UR12, c[0x0][0xae8] ;  /* 0x0002ba00000c7ab9 */ /* 0x000fe20000000a00 */
[----:B------:R-:W-:Y:S01]  /*b800*/  ISETP.GE.AND P2, PT, R18, UR7, PT ;  /* 0x0000000712007c0c */ /* 0x000fe2000bf46270 */
[----:B------:R-:W-:Y:S01]  /*b810*/  IMAD.WIDE.U32 R2, R5, UR14, R2 ;  /* 0x0000000e05027c25 */ /* 0x000fe2000f8e0002 */
[----:B------:R-:W-:-:S03]  /*b820*/  UIMAD UR4, UR10, UR12, URZ ;  /* 0x0000000c0a0472a4 */ /* 0x000fc6000f8e023f */
[C---:B------:R-:W-:Y:S01]  /*b830*/  VIADD R4, R18.reuse, 0x60 ;  /* 0x0000006012047836 */ /* 0x040fe20000000000 */
[----:B------:R-:W-:Y:S01]  /*b840*/  UIMAD UR4, UR9, UR13, UR4 ;  /* 0x0000000d090472a4 */ /* 0x000fe2000f8e0204 */
[----:B------:R-:W-:Y:S02]  /*b850*/  VIADD R0, R18, 0x20 ;  /* 0x0000002012007836 */ /* 0x000fe40000000000 */
[----:B------:R-:W-:Y:S01]  /*b860*/  VIADD R3, R3, UR6 ;  /* 0x0000000603037c36 */ /* 0x000fe20008000000 */
[----:B------:R-:W-:Y:S01]  /*b870*/  ISETP.GE.AND P0, PT, R4, UR7, PT ;  /* 0x0000000704007c0c */ /* 0x000fe2000bf06270 */
[----:B------:R-:W-:Y:S01]  /*b880*/  IMAD.U32 R5, RZ, RZ, UR12 ;  /* 0x0000000cff057e24 */ /* 0x000fe2000f8e00ff */
[----:B------:R-:W-:Y:S01]  /*b890*/  ISETP.GE.AND P3, PT, R0, UR7, PT ;  /* 0x0000000700007c0c */ /* 0x000fe2000bf66270 */
[----:B------:R-:W-:Y:S02]  /*b8a0*/  VIADD R0, R18, 0x40 ;  /* 0x0000004012007836 */ /* 0x000fe40000000000 */
[----:B------:R-:W-:-:S03]  /*b8b0*/  IMAD.WIDE.U32 R4, R5, UR9, R2 ;  /* 0x0000000905047c25 */ /* 0x000fc6000f8e0002 */
[----:B------:R-:W-:Y:S01]  /*b8c0*/  ISETP.GE.AND P1, PT, R0, UR7, PT ;  /* 0x0000000700007c0c */ /* 0x000fe2000bf26270 */
[----:B------:R-:W-:Y:S02]  /*b8d0*/  IMAD.U32 R9, RZ, RZ, UR11 ;  /* 0x0000000bff097e24 */ /* 0x000fe4000f8e00ff */
[----:B------:R-:W-:Y:S02]  /*b8e0*/  IMAD.MOV.U32 R6, RZ, RZ, R18 ;  /* 0x000000ffff067224 */ /* 0x000fe400078e0012 */
[----:B------:R-:W-:Y:S02]  /*b8f0*/  VIADD R11, R5, UR4 ;  /* 0x00000004050b7c36 */ /* 0x000fe40008000000 */
[----:B------:R-:W-:Y:S01]  /*b900*/  IMAD.WIDE R6, R9, 0x80, R6 ;  /* 0x0000008009067825 */ /* 0x000fe200078e0206 */
[----:B------:R-:W-:Y:S06]  /*b910*/  @P2 BRA `(.L_x_2049) ;  /* 0x0000000000442947 */ /* 0x000fec0003800000 */
        /* <DEDUP_REMOVED lines=17> */
.L_x_2049:
[----:B------:R-:W-:Y:S05]  /*ba30*/  BSYNC B1 ;  /* 0x0000000000017941 */ /* 0x000fea0003800000 */
.L_x_2048:
        /* <DEDUP_REMOVED lines=21> */
.L_x_2051:
[----:B------:R-:W-:Y:S05]  /*bb90*/  BSYNC B1 ;  /* 0x0000000000017941 */ /* 0x000fea0003800000 */
.L_x_2050:
[----:B------:R-:W-:Y:S04]  /*bba0*/  BSSY B1, `(.L_x_2052) ;  /* 0x0000015000017945 */ /* 0x000fe80003800000 */
[----:B------:R-:W-:Y:S05]  /*bbb0*/  @P1 BRA `(.L_x_2053) ;  /* 0x00000000004c1947 */ /* 0x000fea0003800000 */
[----:B01----:R-:W-:Y:S01]  /*bbc0*/  IADD3 R9, P1, R6, 0x40, RZ ;  /* 0x0000004006097810 */ /* 0x003fe20007f3e0ff */
        /* <DEDUP_REMOVED lines=18> */
.L_x_2053:
[----:B------:R-:W-:Y:S05]  /*bcf0*/  BSYNC B1 ;  /* 0x0000000000017941 */ /* 0x000fea0003800000 */
.L_x_2052:
        /* <DEDUP_REMOVED lines=20> */
.L_x_2044:
[----:B------:R-:W-:Y:S05]  /*be40*/  BSYNC B0 ;  /* 0x0000000000007941 */ /* 0x000fea0003800000 */
.L_x_2035:
[----:B------:R-:W-:Y:S02]  /*be50*/  ULDC UR4, c[0x0][0xc14] ;  /* 0x0003050000047ab9 */ /* 0x000fe40000000800 */
[----:B------:R-:W-:-:S13]  /*be60*/  ISETP.GE.AND P0, PT, R47, UR4, PT ;  /* 0x000000042f007c0c */ /* 0x000fda000bf06270 */
[----:B------:R-:W-:Y:S05]  /*be70*/  @!P0 BRA `(.L_x_2054) ;  /* 0xffffff4c00d08947 */ /* 0x000fea000383ffff */
[----:B------:R-:W-:Y:S05]  /*be80*/  EXIT ;  /* 0x000000000000794d */ /* 0x000fea0003800000 */
.L_x_1999:
        /* <DEDUP_REMOVED lines=38> */
[----:B-1----:R-:W-:Y:S01]  /*c0f0*/  SEL R3, R6, RZ, P0 ;  /* 0x000000ff06037207 */ /* 0x002fe20000000000 */
[----:B------:R-:W-:Y:S01]  /*c100*/  IMAD.MOV.U32 R6, RZ, RZ, RZ ;  /* 0x000000ffff067224 */ /* 0x000fe200078e00ff */
        /* <DEDUP_REMOVED lines=22> */
.L_x_2059:
[----:B------:R-:W-:Y:S02]  /*c270*/  VIADD R6, R6, 0x1f ;  /* 0x0000001f06067836 */ /* 0x000fe40000000000 */
[----:B------:R-:W-:-:S03]  /*c280*/  IMAD.U32 R19, RZ, RZ, UR7 ;  /* 0x00000007ff137e24 */ /* 0x000fc6000f8e00ff */
[----:B------:R-:W-:-:S13]  /*c290*/  ISETP.GE.AND P0, PT, R6, UR5, PT ;  /* 0x0000000506007c0c */ /* 0x000fda000bf06270 */
[----:B------:R-:W-:Y:S05]  /*c2a0*/  @P0 BRA `(.L_x_2056) ;  /* 0x0000000400cc0947 */ /* 0x000fea0003800000 */
[----:B------:R-:W0:Y:S01]  /*c2b0*/  S2R R2, SR_TID.X ;  /* 0x0000000000027919 */ /* 0x000e220000002100 */
        /* <DEDUP_REMOVED lines=11> */
.L_x_2058:
[----:B------:R-:W-:Y:S05]  /*c370*/  BSYNC B0 ;  /* 0x0000000000007941 */ /* 0x000fea0003800000 */
.L_x_2057:
        /* <DEDUP_REMOVED lines=25> */
.L_x_2055:
        /* <DEDUP_REMOVED lines=21> */
.L_x_2060:
[----:B-1----:R-:W-:Y:S01]  /*c660*/  IMAD.MOV R2, RZ, RZ, -R3 ;  /* 0x000000ffff027224 */ /* 0x002fe200078e0a03 */
[----:B--2---:R-:W-:Y:S01]  /*c670*/  IABS R4, R6 ;  /* 0x0000000600047213 */ /* 0x004fe20000000000 */
[----:B---3--:R-:W-:Y:S02]  /*c680*/  IMAD R16, R16, UR4, R7 ;  /* 0x0000000410107c24 */ /* 0x008fe4000f8e0207 */
[----:B------:R-:W-:Y:S02]  /*c690*/  IMAD R5, R2, R11, RZ ;  /* 0x0000000b02057224 */ /* 0x000fe400078e02ff */
[----:B------:R-:W-:Y:S02]  /*c6a0*/  IMAD.MOV.U32 R2, RZ, RZ, RZ ;  /* 0x000000ffff027224 */ /* 0x000fe400078e00ff */
[----:B------:R-:W-:Y:S02]  /*c6b0*/  IMAD.MOV R4, RZ, RZ, -R4 ;  /* 0x000000ffff047224 */ /* 0x000fe400078e0a04 */
[----:B------:R-:W-:Y:S01]  /*c6c0*/  IMAD.HI.U32 R2, R3, R5, R2 ;  /* 0x0000000503027227 */ /* 0x000fe200078e0002 */
[----:B------:R-:W-:-:S04]  /*c6d0*/  IADD3 R5, -R16, UR6, RZ ;  /* 0x0000000610057c10 */ /* 0x000fc8000fffe1ff */
        /* <DEDUP_REMOVED lines=18> */
[----:B------:R-:W-:-:S03]  /*c800*/  IMAD.IADD R4, R5, 0x1, R4 ;  /* 0x0000000105047824 */ /* 0x000fc600078e0204 */
[----:B------:R-:W-:-:S04]  /*c810*/  IABS R7, R8 ;  /* 0x0000000800077213 */ /* 0x000fc80000000000 */
[----:B------:R-:W1:Y:S08]  /*c820*/  I2F.RP R10, R7 ;  /* 0x00000007000a7306 */ /* 0x000e700000209400 */
[----:B-1----:R-:W1:Y:S02]  /*c830*/  MUFU.RCP R10, R10 ;  /* 0x0000000a000a7308 */ /* 0x002e640000001000 */
[----:B-1----:R-:W-:-:S06]  /*c840*/  VIADD R2, R10, 0xffffffe ;  /* 0x0ffffffe0a027836 */ /* 0x002fcc0000000000 */
[----:B------:R1:W2:Y:S02]  /*c850*/  F2I.FTZ.U32.TRUNC.NTZ R3, R2 ;  /* 0x0000000200037305 */ /* 0x0002a4000021f000 */
[----:B-1----:R-:W-:Y:S02]  /*c860*/  IMAD.MOV.U32 R2, RZ, RZ, RZ ;  /* 0x000000ffff027224 */ /* 0x002fe400078e00ff */
[----:B--2---:R-:W-:-:S04]  /*c870*/  IMAD.MOV R6, RZ, RZ, -R3 ;  /* 0x000000ffff067224 */ /* 0x004fc800078e0a03 */
        /* <DEDUP_REMOVED lines=22> */
.L_x_2056:
[----:B------:R-:W-:Y:S02]  /*c9e0*/  IMAD.MOV.U32 R17, RZ, RZ, RZ ;  /* 0x000000ffff117224 */ /* 0x000fe400078e00ff */
[----:B------:R-:W-:Y:S02]  /*c9f0*/  IMAD.U32 R16, RZ, RZ, UR6 ;  /* 0x00000006ff107e24 */ /* 0x000fe4000f8e00ff */
[----:B------:R-:W-:-:S07]  /*ca00*/  IMAD.MOV.U32 R18, RZ, RZ, RZ ;  /* 0x000000ffff127224 */ /* 0x000fce00078e00ff */
.L_x_2061:
[----:B------:R-:W1:Y:S01]  /*ca10*/  S2R R2, SR_TID.X ;  /* 0x0000000000027919 */ /* 0x000e620000002100 */
[----:B------:R-:W-:Y:S01]  /*ca20*/  STL [R1+0x20], RZ ;  /* 0x000020ff01007387 */ /* 0x000fe20000100800 */
        /* <DEDUP_REMOVED lines=10> */
[----:B------:R1:W-:Y:S03]  /*cad0*/  STL [R1], RZ ;  /* 0x000000ff01007387 */ /* 0x0003e60000100800 */
[----:B------:R-:W-:Y:S05]  /*cae0*/  @P0 BRA `(.L_x_2062) ;  /* 0x0000004000980947 */ /* 0x000fea0003800000 */
[----:B-1----:R-:W-:Y:S01]  /*caf0*/  IMAD.MOV.U32 R0, RZ, RZ, 0x1 ;  /* 0x00000001ff007424 */ /* 0x002fe200078e00ff */
[----:B------:R1:W-:Y:S01]  /*cb00*/  STL [R1], RZ ;  /* 0x000000ff01007387 */ /* 0x0003e20000100800 */
[----:B------:R-:W-:Y:S01]  /*cb10*/  ULDC UR38, c[0x0][0xc] ;  /* 0x0000030000267ab9 */ /* 0x000fe20000000800 */
[----:B------:R-:W-:Y:S02]  /*cb20*/  ULDC.64 UR36, c[0x0][0x198] ;  /* 0x0000660000247ab9 */ /* 0x000fe40000000a00 */
[----:B------:R1:W-:Y:S04]  /*cb30*/  STL [R1+0x8], R0 ;  /* 0x0000080001007387 */ /* 0x0003e80000100800 */
[----:B------:R1:W-:Y:S02]  /*cb40*/  STL [R1+0x20], RZ ;  /* 0x000020ff01007387 */ /* 0x0003e40000100800 */
.L_x_2129:
[----:B--2---:R-:W2:Y:S01]  /*cb50*/  LDC.64 R2, c[0x0][0xc60] ;  /* 0x00031800ff027b82 */ /* 0x004ea20000000a00 */
[----:B------:R-:W-:Y:S01]  /*cb60*/  ULDC.64 UR4, c[0x0][0x208] ;  /* 0x0000820000047ab9 */ /* 0x000fe20000000a00 */
[----:B--2---:R-:W-:-:S05]  /*cb70*/  IMAD.WIDE R2, R19, 0x4, R2 ;  /* 0x0000000413027825 */ /* 0x004fca00078e0202 */
[----:B------:R-:W2:Y:S01]  /*cb80*/  LDG.E R5, desc[UR4][R2.64] ;  /* 0x0000000402057981 */ /* 0x000ea2000c1e1900 */
[----:B------:R-:W-:Y:S05]  /*cb90*/  YIELD ;  /* 0x0000000000007946 */ /* 0x000fea0003800000 */
[----:B------:R-:W-:Y:S01]  /*cba0*/  ULDC.64 UR4, c[0x0][0xa28] ;  /* 0x00028a0000047ab9 */ /* 0x000fe20000000a00 */
[----:B-1----:R-:W-:Y:S01]  /*cbb0*/  IMAD.MOV.U32 R0, RZ, RZ, RZ ;  /* 0x000000ffff007224 */ /* 0x002fe200078e00ff */
[----:B------:R-:W-:Y:S01]  /*cbc0*/  ISETP.NE.U32.AND P0, PT, RZ, UR4, PT ;  /* 0x00000004ff007c0c */ /* 0x000fe2000bf05070 */
[----:B------:R-:W-:Y:S01]  /*cbd0*/  ULDC.64 UR8, c[0x0][0x208] ;  /* 0x0000820000087ab9 */ /* 0x000fe20000000a00 */
[----:B------:R-:W-:Y:S01]  /*cbe0*/  IMAD.MOV.U32 R6, RZ, RZ, RZ ;  /* 0x000000ffff067224 */ /* 0x000fe200078e00ff */
[----:B------:R-:W-:Y:S01]  /*cbf0*/  ULDC.64 UR6, c[0x0][0xa08] ;  /* 0x0002820000067ab9 */ /* 0x000fe20000000a00 */
[----:B------:R-:W-:-:S02]  /*cc00*/  ISETP.NE.AND.EX P0, PT, RZ, UR5, PT, P0 ;  /* 0x00000005ff007c0c */ /* 0x000fc4000bf05300 */
[----:B--2---:R-:W-:Y:S01]  /*cc10*/  SHF.R.S32.HI R4, RZ, 0x1f, R5 ;  /* 0x0000001fff047819 */ /* 0x004fe20000011405 */
[----:B------:R-:W-:-:S10]  /*cc20*/  IMAD.SHL.U32 R11, R5, 0x4, RZ ;  /* 0x00000004050b7824 */ /* 0x000fd400078e00ff */
[C---:B------:R-:W-:Y:S01]  /*cc30*/  @P0 LEA R2, P1, R5.reuse, UR4, 0x2 ;  /* 0x0000000405020c11 */ /* 0x040fe2000f8210ff */
[----:B------:R1:W-:Y:S03]  /*cc40*/  STL [R1+0x10], R5 ;  /* 0x0000100501007387 */ /* 0x0003e60000100800 */
[C-C-:B------:R-:W-:Y:S01]  /*cc50*/  @P0 LEA.HI.X R3, R5.reuse, UR5, R4.reuse, 0x2, P1 ;  /* 0x0000000505030c11 */ /* 0x140fe200088f1404 */
[----:B------:R-:W-:Y:S02]  /*cc60*/  ULDC.64 UR4, c[0x0][0xa18] ;  /* 0x0002860000047ab9 */ /* 0x000fe40000000a00 */
[----:B------:R-:W-:Y:S02]  /*cc70*/  ISETP.NE.U32.AND P1, PT, RZ, UR4, PT ;  /* 0x00000004ff007c0c */ /* 0x000fe4000bf25070 */
[----:B------:R2:W5:Y:S01]  /*cc80*/  @P0 LDG.E R0, desc[UR8][R2.64] ;  /* 0x0000000802000981 */ /* 0x000562000c1e1900 */
[----:B------:R-:W-:-:S02]  /*cc90*/  SHF.L.U64.HI R10, R5, 0x2, R4 ;  /* 0x00000002050a7819 */ /* 0x000fc40000010204 */
[----:B------:R-:W-:Y:S01]  /*cca0*/  ISETP.NE.AND.EX P1, PT, RZ, UR5, PT, P1 ;  /* 0x00000005ff007c0c */ /* 0x000fe2000bf25310 */
[----:B------:R-:W-:Y:S04]  /*ccb0*/  STL [R1+0x18], R11 ;  /* 0x0000180b01007387 */ /* 0x000fe80000100800 */
[----:B------:R-:W-:Y:S08]  /*ccc0*/  STL [R1+0x1c], R10 ;  /* 0x00001c0a01007387 */ /* 0x000ff00000100800 */
[----:B------:R-:W-:-:S04]  /*ccd0*/  @P1 IADD3 R8, P0, R11, UR4, RZ ;  /* 0x000000040b081c10 */ /* 0x000fc8000ff1e0ff */
[C---:B------:R-:W-:Y:S01]  /*cce0*/  @P1 IADD3.X R9, R10.reuse, UR5, RZ, P0, !PT ;  /* 0x000000050a091c10 */ /* 0x040fe200087fe4ff */
[----:B------:R-:W-:Y:S02]  /*ccf0*/  ULDC.64 UR4, c[0x0][0xa00] ;  /* 0x0002800000047ab9 */ /* 0x000fe40000000a00 */
[----:B------:R-:W-:Y:S02]  /*cd00*/  ISETP.NE.U32.AND P2, PT, RZ, UR4, PT ;  /* 0x00000004ff007c0c */ /* 0x000fe4000bf45070 */
[C---:B--2---:R-:W-:Y:S02]  /*cd10*/  IADD3 R2, P0, R11.reuse, UR4, RZ ;  /* 0x000000040b027c10 */ /* 0x044fe4000ff1e0ff */
[----:B------:R-:W-:Y:S02]  /*cd20*/  ISETP.NE.AND.EX P2, PT, RZ, UR5, PT, P2 ;  /* 0x00000005ff007c0c */ /* 0x000fe4000bf45320 */
[----:B------:R-:W-:Y:S01]  /*cd30*/  IADD3.X R3, R10, UR5, RZ, P0, !PT ;  /* 0x000000050a037c10 */ /* 0x000fe200087fe4ff */
[----:B------:R-:W-:Y:S01]  /*cd40*/  ULDC UR4, c[0x0][0x288] ;  /* 0x0000a20000047ab9 */ /* 0x000fe20000000800 */
[----:B------:R-:W-:-:S04]  /*cd50*/  IADD3 R4, P0, R11, UR6, RZ ;  /* 0x000000060b047c10 */ /* 0x000fc8000ff1e0ff */
[----:B-1----:R-:W-:-:S05]  /*cd60*/  IADD3.X R5, R10, UR7, RZ, P0, !PT ;  /* 0x000000070a057c10 */ /* 0x002fca00087fe4ff */
[----:B------:R-:W2:Y:S01]  /*cd70*/  @P2 LDG.E R6, desc[UR8][R2.64] ;  /* 0x0000000802062981 */ /* 0x000ea2000c1e1900 */
[----:B------:R-:W-:-:S04]  /*cd80*/  ISETP.NE.U32.AND P0, PT, RZ, UR6, PT ;  /* 0x00000006ff007c0c */ /* 0x000fc8000bf05070 */
[----:B------:R-:W-:Y:S01]  /*cd90*/  ISETP.NE.AND.EX P0, PT, RZ, UR7, PT, P0 ;  /* 0x00000007ff007c0c */ /* 0x000fe2000bf05300 */
[----:B--2---:R1:W-:Y:S02]  /*cda0*/  STL [R1+0x24], R6 ;  /* 0x0000240601007387 */ /* 0x0043e40000100800 */
[----:B-1----:R-:W-:Y:S01]  /*cdb0*/  IMAD.U32 R6, RZ, RZ, UR4 ;  /* 0x00000004ff067e24 */ /* 0x002fe2000f8e00ff */
[----:B------:R-:W-:Y:S02]  /*cdc0*/  ULDC.64 UR4, c[0x0][0x3f8] ;  /* 0x0000fe0000047ab9 */ /* 0x000fe40000000a00 */
[----:B------:R-:W-:-:S03]  /*cdd0*/  UISETP.NE.U32.AND UP0, UPT, UR4, URZ, UPT ;  /* 0x0000003f0400728c */ /* 0x000fc6000bf05070 */
[----:B------:R-:W-:Y:S01]  /*cde0*/  ULDC UR4, c[0x0][0x404] ;  /* 0x0001010000047ab9 */ /* 0x000fe20000000800 */
[----:B------:R-:W-:Y:S01]  /*cdf0*/  UISETP.NE.AND.EX UP0, UPT, UR5, URZ, UPT, UP0 ;  /* 0x0000003f0500728c */ /* 0x000fe2000bf05300 */
[----:B------:R1:W5:Y:S02]  /*ce00*/  @P1 LDG.E R6, desc[UR8][R8.64] ;  /* 0x0000000808061981 */ /* 0x000364000c1e1900 */
[----:B------:R-:W-:Y:S01]  /*ce10*/  ULDC UR5, c[0x0][0x2e0] ;  /* 0x0000b80000057ab9 */ /* 0x000fe20000000800 */
[----:B------:R-:W-:-:S04]  /*ce20*/  USEL UR4, UR4, 0x1, UP0 ;  /* 0x0000000104047887 */ /* 0x000fc80008000000 */
[----:B------:R-:W-:-:S06]  /*ce30*/  UIMAD UR4, UR4, UR5, URZ ;  /* 0x00000005040472a4 */ /* 0x000fcc000f8e023f */
[----:B------:R-:W-:Y:S01]  /*ce40*/  IMAD.U32 R7, RZ, RZ, UR4 ;  /* 0x00000004ff077e24 */ /* 0x000fe2000f8e00ff */
[----:B-1----:R-:W-:Y:S06]  /*ce50*/  @P1 BRA `(.L_x_2063) ;  /* 0x0000000000141947 */ /* 0x002fec0003800000 */
[----:B------:R-:W-:Y:S05]  /*ce60*/  @!P2 BRA `(.L_x_2063) ;  /* 0x000000000010a947 */ /* 0x000fea0003800000 */
[----:B------:R-:W-:Y:S02]  /*ce70*/  ULDC.64 UR4, c[0x0][0x208] ;  /* 0x0000820000047ab9 */ /* 0x000fe40000000a00 */
[----:B-----5:R-:W2:Y:S04]  /*ce80*/  LDG.E R6, desc[UR4][R2.64] ;  /* 0x0000000402067981 */ /* 0x020ea8000c1e1900 */
[----:B------:R-:W2:Y:S02]  /*ce90*/  LDG.E R9, desc[UR4][R2.64+0x4] ;  /* 0x0000040402097981 */ /* 0x000ea4000c1e1900 */
[----:B--2---:R-:W-:-:S07]  /*cea0*/  IMAD.IADD R6, R9, 0x1, -R6 ;  /* 0x0000000109067824 */ /* 0x004fce00078e0a06 */
.L_x_2063:
[----:B------:R-:W-:Y:S01]  /*ceb0*/  IMAD.MOV.U32 R3, RZ, RZ, RZ ;  /* 0x000000ffff037224 */ /* 0x000fe200078e00ff */
[----:B------:R-:W-:-:S05]  /*cec0*/  ULDC.64 UR4, c[0x0][0x208] ;  /* 0x0000820000047ab9 */ /* 0x000fca0000000a00 */
[----:B------:R-:W2:Y:S01]  /*ced0*/  @P0 LDG.E R3, desc[UR4][R4.64] ;  /* 0x0000000404030981 */ /* 0x000ea2000c1e1900 */
[----:B------:R-:W-:Y:S02]  /*cee0*/  ULDC.64 UR4, c[0x0][0xa20] ;  /* 0x0002880000047ab9 */ /* 0x000fe40000000a00 */
[----:B------:R-:W-:-:S04]  /*cef0*/  ISETP.NE.U32.AND P1, PT, RZ, UR4, PT ;  /* 0x00000004ff007c0c */ /* 0x000fc8000bf25070 */
[----:B------:R-:W-:Y:S01]  /*cf00*/  ISETP.NE.AND.EX P1, PT, RZ, UR5, PT, P1 ;  /* 0x00000005ff007c0c */ /* 0x000fe2000bf25310 */
[----:B--2--5:R-:W-:-:S05]  /*cf10*/  IMAD.IADD R2, R3, 0x1, R0 ;  /* 0x0000000103027824 */ /* 0x024fca00078e0200 */
[----:B------:R1:W-:Y:S07]  /*cf20*/  STL [R1+0x4], R2 ;  /* 0x0000040201007387 */ /* 0x0003ee0000100800 */
[----:B------:R-:W-:Y:S05]  /*cf30*/  @!P1 BRA `(.L_x_2064) ;  /* 0x0000000000149947 */ /* 0x000fea0003800000 */
[----:B-1----:R-:W-:Y:S01]  /*cf40*/  IADD3 R2, P0, R11, UR4, RZ ;  /* 0x000000040b027c10 */ /* 0x002fe2000ff1e0ff */
[----:B------:R-:W-:-:S03]  /*cf50*/  ULDC.64 UR6, c[0x0][0x208] ;  /* 0x0000820000067ab9 */ /* 0x000fc60000000a00 */
[----:B------:R-:W-:-:S05]  /*cf60*/  IADD3.X R3, R10, UR5, RZ, P0, !PT ;  /* 0x000000050a037c10 */ /* 0x000fca00087fe4ff */
[----:B------:R1:W5:Y:S01]  /*cf70*/  LDG.E R7, desc[UR6][R2.64] ;  /* 0x0000000602077981 */ /* 0x000362000c1e1900 */
[----:B------:R-:W-:Y:S05]  /*cf80*/  BRA `(.L_x_2065) ;  /* 0x0000000000147947 */ /* 0x000fea0003800000 */
.L_x_2064:
[----:B------:R-:W-:Y:S05]  /*cf90*/  @!P0 BRA `(.L_x_2065) ;  /* 0x0000000000108947 */ /* 0x000fea0003800000 */
[----:B------:R-:W-:Y:S02]  /*cfa0*/  ULDC.64 UR4, c[0x0][0x208] ;  /* 0x0000820000047ab9 */ /* 0x000fe40000000a00 */
[----:B------:R-:W2:Y:S04]  /*cfb0*/  LDG.E R7, desc[UR4][R4.64] ;  /* 0x0000000404077981 */ /* 0x000ea8000c1e1900 */
[----:B-1----:R-:W2:Y:S02]  /*cfc0*/  LDG.E R2, desc[UR4][R4.64+0x4] ;  /* 0x0000040404027981 */ /* 0x002ea4000c1e1900 */
[----:B--2---:R-:W-:-:S07]  /*cfd0*/  IMAD.IADD R7, R2, 0x1, -R7 ;  /* 0x0000000102077824 */ /* 0x004fce00078e0a07 */
.L_x_2065:
[----:B-----5:R-:W-:Y:S01]  /*cfe0*/  IMAD.IADD R7, R7, 0x1, -R0 ;  /* 0x0000000107077824 */ /* 0x020fe200078e0a00 */
[----:B------:R-:W-:Y:S01]  /*cff0*/  LEA R0, R17, 0xff, 0x7 ;  /* 0x000000ff11007811 */ /* 0x000fe200078e38ff */
[----:B------:R-:W-:Y:S03]  /*d000*/  BSSY B6, `(.L_x_2066) ;  /* 0x0000310000067945 */ /* 0x000fe60003800000 */
[C---:B------:R-:W-:Y:S01]  /*d010*/  IADD3 R6, R7.reuse, R0, -R6 ;  /* 0x0000000007067210 */ /* 0x040fe20007ffe806 */
[----:B------:R-:W-:-:S03]  /*d020*/  VIADD R7, R7, 0x7f ;  /* 0x0000007f07077836 */ /* 0x000fc60000000000 */
[----:B-1----:R-:W-:Y:S02]  /*d030*/  SHF.R.S32.HI R3, RZ, 0x1f, R6 ;  /* 0x0000001fff037819 */ /* 0x002fe40000011406 */
[----:B------:R-:W-:Y:S02]  /*d040*/  SHF.R.S32.HI R0, RZ, 0x1f, R7 ;  /* 0x0000001fff007819 */ /* 0x000fe40000011407 */
[----:B------:R-:W-:Y:S02]  /*d050*/  LEA.HI R3, R3, R6, RZ, 0x7 ;  /* 0x0000000603037211 */ /* 0x000fe400078f38ff */
[----:B------:R-:W-:Y:S02]  /*d060*/  LEA.HI R0, R0, R7, RZ, 0x7 ;  /* 0x0000000700007211 */ /* 0x000fe400078f38ff */
[----:B------:R-:W-:Y:S02]  /*d070*/  SHF.R.S32.HI R3, RZ, 0x7, R3 ;  /* 0x00000007ff037819 */ /* 0x000fe40000011403 */
[----:B------:R-:W-:-:S04]  /*d080*/  SHF.R.S32.HI R0, RZ, 0x7, R0 ;  /* 0x00000007ff007819 */ /* 0x000fc80000011400 */
[----:B------:R-:W-:-:S04]  /*d090*/  VIMNMX R2, R0, R3, PT ;  /* 0x0000000300027248 */ /* 0x000fc80003fe0100 */
[----:B------:R-:W-:Y:S01]  /*d0a0*/  ISETP.GT.AND P0, PT, R2, RZ, PT ;  /* 0x000000ff0200720c */ /* 0x000fe20003f04270 */
[----:B------:R1:W-:-:S12]  /*d0b0*/  STL [R1+0x14], R2 ;  /* 0x0000140201007387 */ /* 0x0003d80000100800 */
[----:B-1----:R-:W-:Y:S05]  /*d0c0*/  @P0 BRA `(.L_x_2067) ;  /* 0x0000000000480947 */ /* 0x002fea0003800000 */
[----:B------:R-:W1:Y:S02]  /*d0d0*/  S2R R2, SR_TID.X ;  /* 0x0000000000027919 */ /* 0x000e640000002100 */
        /* <DEDUP_REMOVED lines=15> */
[----:B-1----:R-:W-:Y:S01]  /*d1d0*/  IADD3 R16, R0, UR38, R7 ;  /* 0x0000002600107c10 */ /* 0x002fe2000fffe007 */
[----:B------:R-:W-:Y:S06]  /*d1e0*/  BRA `(.L_x_2068) ;  /* 0x0000002c00c47947 */ /* 0x000fec0003800000 */
.L_x_2067:
        /* <DEDUP_REMOVED lines=23> */
.L_x_2069:
        /* <DEDUP_REMOVED lines=17> */
[----:B01----:R-:W-:-:S07]  /*d470*/  IMAD.MOV.U32 R13, RZ, RZ, RZ ;  /* 0x000000ffff0d7224 */ /* 0x003fce00078e00ff */
[----:B------:R-:W-:-:S07]  /*d480*/  LEPC R20, `(.L_x_2071) ;  /* 0x000000001014794e */ /* 0x000fce0000000000 */
[----:B--2---:R-:W-:Y:S05]  /*d490*/  CALL.ABS.NOINC R2 ;  /* 0x0000000002007343 */ /* 0x004fea0003c00000 */
.L_x_2071:
        /* <DEDUP_REMOVED lines=16> */
.L_x_2070:
        /* <DEDUP_REMOVED lines=18> */
[----:B------:R-:W1:Y:S01]  /*d6c0*/  LDC R0, c[0x0][0x428] ;  /* 0x00010a00ff007b82 */ /* 0x000e620000000800 */
[----:B----4-:R-:W-:-:S06]  /*d6d0*/  IMAD.MOV.U32 R4, RZ, RZ, R7 ;  /* 0x000000ffff047224 */ /* 0x010fcc00078e0007 */
[----:B------:R2:W5:Y:S01]  /*d6e0*/  @P0 LDG.E R4, desc[UR6][R2.64] ;  /* 0x0000000602040981 */ /* 0x000562000c1e1900 */
[----:B------:R-:W-:Y:S01]  /*d6f0*/  IMAD R17, R17, 0x80, R8 ;  /* 0x0000008011117824 */ /* 0x000fe200078e0208 */
[----:B------:R-:W-:Y:S02]  /*d700*/  PLOP3.LUT P1, PT, P6, PT, PT, 0x8, 0x0 ;  /* 0x000000000000781c */ /* 0x000fe4000372e170 */
[----:B-1----:R-:W-:Y:S01]  /*d710*/  ISETP.NE.AND P0, PT, R0, 0x1, PT ;  /* 0x000000010000780c */ /* 0x002fe20003f05270 */
[----:B------:R-:W-:-:S12]  /*d720*/  IMAD.MOV.U32 R0, RZ, RZ, R18 ;  /* 0x000000ffff007224 */ /* 0x000fd800078e0012 */
[----:B------:R-:W1:Y:S08]  /*d730*/  @P0 LDC R5, c[0x0][0x42c] ;  /* 0x00010b00ff050b82 */ /* 0x000e700000000800 */
[----:B------:R-:W3:Y:S01]  /*d740*/  @P0 LDC R6, c[0x0][0x430] ;  /* 0x00010c00ff060b82 */ /* 0x000ee20000000800 */
[----:B-1----:R-:W-:-:S05]  /*d750*/  @P0 IMAD.HI.U32 R5, R18, R5, RZ ;  /* 0x0000000512050227 */ /* 0x002fca00078e00ff */
[----:B---3--:R-:W-:Y:S02]  /*d760*/  @P0 SHF.R.U32.HI R0, RZ, R6, R5 ;  /* 0x00000006ff000219 */ /* 0x008fe40000011605 */
[----:B------:R-:W-:-:S04]  /*d770*/  ISETP.NE.U32.AND P0, PT, RZ, UR4, PT ;  /* 0x00000004ff007c0c */ /* 0x000fc8000bf05070 */
[----:B------:R-:W-:-:S04]  /*d780*/  ISETP.NE.AND.EX P0, PT, RZ, UR5, PT, P0 ;  /* 0x00000005ff007c0c */ /* 0x000fc8000bf05300 */
[----:B--2---:R-:W-:-:S09]  /*d790*/  SEL R7, R7, RZ, !P0 ;  /* 0x000000ff07077207 */ /* 0x004fd20004000000 */
.L_x_2072:
        /* <DEDUP_REMOVED lines=16> */
.L_x_2073:
        /* <DEDUP_REMOVED lines=15> */
.L_x_2074:
        /* <DEDUP_REMOVED lines=18> */
.L_x_2145:
[----:B------:R-:W-:Y:S01]  /*dab0*/  UMOV UR4, 0xffffffff ;  /* 0xffffffff00047882 */ /* 0x000fe20000000000 */
[----:B0-----:R-:W-:Y:S02]  /*dac0*/  SHF.R.S32.HI R13, RZ, 0x1f, R4 ;  /* 0x0000001fff0d7819 */ /* 0x001fe40000011404 */
[----:B------:R-:W-:Y:S05]  /*dad0*/  BRA.DIV UR4, `(.L_x_2076) ;  /* 0x0000003a04707947 */ /* 0x000fea000b800000 */
[----:B------:R-:W-:-:S13]  /*dae0*/  ELECT P6, URZ, PT ;  /* 0x00000000003f782f */ /* 0x000fda00038c0000 */
.L_x_2148:
[----:B------:R-:W-:Y:S05]  /*daf0*/  @!P6 BRA `(.L_x_2077) ;  /* 0x00000004002ce947 */ /* 0x000fea0003800000 */
[----:B------:R-:W-:-:S04]  /*db00*/  ISETP.NE.U32.AND P0, PT, R2, RZ, PT ;  /* 0x000000ff0200720c */ /* 0x000fc80003f05070 */
[----:B------:R-:W-:-:S13]  /*db10*/  ISETP.NE.AND.EX P0, PT, R3, RZ, PT, P0 ;  /* 0x000000ff0300720c */ /* 0x000fda0003f05300 */
[----:B------:R-:W-:Y:S05]  /*db20*/  @!P0 BRA `(.L_x_2078) ;  /* 0x00000000004c8947 */ /* 0x000fea0003800000 */
[----:B------:R-:W0:Y:S01]  /*db30*/  LDC R10, c[0x0][0x41c] ;  /* 0x00010700ff0a7b82 */ /* 0x000e220000000800 */
[----:B------:R-:W-:Y:S01]  /*db40*/  IMAD.MOV.U32 R6, RZ, RZ, R5 ;  /* 0x000000ffff067224 */ /* 0x000fe200078e0005 */
[----:B------:R-:W-:Y:S01]  /*db50*/  ULDC.64 UR4, c[0x0][0x408] ;  /* 0x0001020000047ab9 */ /* 0x000fe20000000a00 */
[----:B------:R-:W-:Y:S01]  /*db60*/  ULDC.64 UR6, c[0x0][0x208] ;  /* 0x0000820000067ab9 */ /* 0x000fe20000000a00 */
[----:B0-----:R-:W-:-:S13]  /*db70*/  ISETP.NE.AND P0, PT, R10, 0x1, PT ;  /* 0x000000010a00780c */ /* 0x001fda0003f05270 */
[----:B------:R-:W0:Y:S02]  /*db80*/  @P0 LDC.64 R8, c[0x0][0x420] ;  /* 0x00010800ff080b82 */ /* 0x000e240000000a00 */
[----:B0-----:R-:W-:-:S05]  /*db90*/  @P0 IMAD.HI.U32 R8, R5, R8, RZ ;  /* 0x0000000805080227 */ /* 0x001fca00078e00ff */
[----:B------:R-:W-:-:S04]  /*dba0*/  @P0 SHF.R.U32.HI R6, RZ, R9, R8 ;  /* 0x00000009ff060219 */ /* 0x000fc80000011608 */
[--C-:B------:R-:W-:Y:S01]  /*dbb0*/  SHF.R.S32.HI R9, RZ, 0x1f, R6.reuse ;  /* 0x0000001fff097819 */ /* 0x100fe20000011406 */
[----:B------:R-:W-:-:S04]  /*dbc0*/  IMAD.MOV R8, RZ, RZ, -R6 ;  /* 0x000000ffff087224 */ /* 0x000fc800078e0a06 */
[----:B------:R-:W-:Y:S02]  /*dbd0*/  IMAD R5, R10, R8, R5 ;  /* 0x000000080a057224 */ /* 0x000fe400078e0205 */
[----:B------:R-:W-:-:S04]  /*dbe0*/  IMAD R8, R13, UR4, RZ ;  /* 0x000000040d087c24 */ /* 0x000fc8000f8e02ff */
[----:B------:R-:W-:Y:S02]  /*dbf0*/  IMAD R10, R4, UR5, R8 ;  /* 0x00000005040a7c24 */ /* 0x000fe4000f8e0208 */
[----:B------:R-:W-:-:S04]  /*dc00*/  IMAD.MOV.U32 R8, RZ, RZ, R6 ;  /* 0x000000ffff087224 */ /* 0x000fc800078e0006 */
[----:B------:R-:W-:-:S04]  /*dc10*/  IMAD.WIDE.U32 R8, R4, UR4, R8 ;  /* 0x0000000404087c25 */ /* 0x000fc8000f8e0008 */
[----:B------:R-:W-:Y:S01]  /*dc20*/  IMAD.IADD R6, R9, 0x1, R10 ;  /* 0x0000000109067824 */ /* 0x000fe200078e020a */
[----:B------:R-:W-:-:S04]  /*dc30*/  LEA R10, P0, R8, R2, 0x2 ;  /* 0x00000002080a7211 */ /* 0x000fc800078010ff */
[----:B------:R-:W-:-:S05]  /*dc40*/  LEA.HI.X R11, R8, R3, R6, 0x2, P0 ;  /* 0x00000003080b7211 */ /* 0x000fca00000f1406 */
[----:B------:R0:W5:Y:S04]  /*dc50*/  LDG.E R6, desc[UR6][R10.64] ;  /* 0x000000060a067981 */ /* 0x000168000c1e1900 */
.L_x_2078:
        /* <DEDUP_REMOVED lines=9> */
.L_x_2149:
        /* <DEDUP_REMOVED lines=11> */
.L_x_2080:
        /* <DEDUP_REMOVED lines=18> */
[----:B------:R-:W-:-:S04]  /*dec0*/  ULEA UR11, UR11, UR5, 0x7 ;  /* 0x000000050b0b7291 */ /* 0x000fc8000f8e383f */
        /* <DEDUP_REMOVED lines=14> */
.L_x_2077:
[----:B------:R-:W2:Y:S01]  /*dfb0*/  LDL.LU R11, [R1+0x20] ;  /* 0x00002000010b7983 */ /* 0x000ea20000300800 */
[----:B------:R-:W-:Y:S01]  /*dfc0*/  MOV R9, 0x400 ;  /* 0x0000040000097802 */ /* 0x000fe20000000f00 */
[----:B------:R-:W-:Y:S05]  /*dfd0*/  WARPSYNC.ALL ;  /* 0x0000000000007948 */ /* 0x000fea0003800000 */
[----:B------:R-:W0:Y:S01]  /*dfe0*/  S2R R10, SR_CgaCtaId ;  /* 0x00000000000a7919 */ /* 0x000e220000008800 */
[----:B------:R-:W-:-:S13]  /*dff0*/  ELECT P0, URZ, PT ;  /* 0x00000000003f782f */ /* 0x000fda0003800000 */
[----:B------:R-:W-:Y:S01]  /*e000*/  @P0 R2UR UR13, R7 ;  /* 0x00000000070d02ca */ /* 0x000fe200000e0000 */
[----:B------:R-:W-:Y:S01]  /*e010*/  UIADD3 UR4, UP0, UR36, 0x270, URZ ;  /* 0x0000027024047890 */ /* 0x000fe2000ff1e03f */
[C---:B------:R-:W-:Y:S01]  /*e020*/  @P0 R2UR UR12, R18.reuse ;  /* 0x00000000120c02ca */ /* 0x040fe200000e0000 */
[----:B------:R-:W-:Y:S01]  /*e030*/  UMOV UR6, 0x0 ;  /* 0x0000000000067882 */ /* 0x000fe20000000000 */
[----:B------:R-:W-:Y:S01]  /*e040*/  @P0 R2UR UR11, R17 ;  /* 0x00000000110b02ca */ /* 0x000fe200000e0000 */
        /* <DEDUP_REMOVED lines=37> */
.L_x_2150:
[----:B------:R-:W-:Y:S05]  /*e2a0*/  BSYNC B0 ;  /* 0x0000000000007941 */ /* 0x000fea0003800000 */
.L_x_2081:
[----:B0-----:R-:W2:Y:S01]  /*e2b0*/  LDL R8, [R1+0x14] ;  /* 0x0000140001087983 */ /* 0x001ea20000100800 */
[----:B------:R-:W-:Y:S01]  /*e2c0*/  BSSY B0, `(.L_x_2083) ;  /* 0x0000195000007945 */ /* 0x000fe20003800000 */
[----:B--2---:R-:W-:-:S13]  /*e2d0*/  ISETP.GE.AND P0, PT, R8, 0x2, PT ;  /* 0x000000020800780c */ /* 0x004fda0003f06270 */
[----:B------:R-:W-:Y:S05]  /*e2e0*/  @!P0 BRA `(.L_x_2084) ;  /* 0x0000001800488947 */ /* 0x000fea0003800000 */
[C---:B------:R-:W-:Y:S01]  /*e2f0*/  LOP3.LUT R7, R8.reuse, 0x1, RZ, 0xc0, !PT ;  /* 0x0000000108077812 */ /* 0x040fe200078ec0ff */
[----:B------:R-:W-:Y:S01]  /*e300*/  VIADD R10, R8, 0xfffffffe ;  /* 0xfffffffe080a7836 */ /* 0x000fe20000000000 */
[----:B------:R-:W-:Y:S02]  /*e310*/  BSSY B1, `(.L_x_2085) ;  /* 0x000008d000017945 */ /* 0x000fe40003800000 */
[----:B------:R-:W-:Y:S01]  /*e320*/  ISETP.NE.U32.AND P0, PT, R7, 0x1, PT ;  /* 0x000000010700780c */ /* 0x000fe20003f05070 */
[----:B------:R-:W-:-:S12]  /*e330*/  IMAD.MOV.U32 R7, RZ, RZ, R10 ;  /* 0x000000ffff077224 */ /* 0x000fd800078e000a */
[----:B------:R-:W-:Y:S05]  /*e340*/  @!P0 BRA `(.L_x_2086) ;  /* 0x0000000800248947 */ /* 0x000fea0003800000 */
        /* <DEDUP_REMOVED lines=10> */
[----:B------:R-:W-:Y:S02]  /*e3f0*/  IMAD.MOV.U32 R8, RZ, RZ, R6 ;  /* 0x000000ffff087224 */ /* 0x000fe400078e0006 */
[----:B------:R-:W-:Y:S01]  /*e400*/  IMAD.MOV.U32 R7, RZ, RZ, R10 ;  /* 0x000000ffff077224 */ /* 0x000fe200078e000a */
        /* <DEDUP_REMOVED lines=9> */
[----:B------:R-:W-:Y:S01]  /*e4a0*/  @P0 SHF.R.U32.HI R7, RZ, R9, R8 ;  /* 0x00000009ff070219 */ /* 0x000fe20000011608 */
[----:B------:R-:W-:-:S03]  /*e4b0*/  IMAD R8, R13, UR4, RZ ;  /* 0x000000040d087c24 */ /* 0x000fc6000f8e02ff */
[--C-:B------:R-:W-:Y:S01]  /*e4c0*/  SHF.R.S32.HI R9, RZ, 0x1f, R7.reuse ;  /* 0x0000001fff097819 */ /* 0x100fe20000011407 */
[C---:B------:R-:W-:Y:S02]  /*e4d0*/  IMAD R14, R4.reuse, UR5, R8 ;  /* 0x00000005040e7c24 */ /* 0x040fe4000f8e0208 */
        /* <DEDUP_REMOVED lines=8> */
.L_x_2089:
[----:B0-----:R-:W0:Y:S01]  /*e560*/  S2R R3, SR_CgaCtaId ;  /* 0x0000000000037919 */ /* 0x001e220000008800 */
[----:B------:R-:W-:-:S04]  /*e570*/  MOV R2, 0x400 ;  /* 0x0000040000027802 */ /* 0x000fc80000000f00 */
[----:B0-----:R-:W-:Y:S02]  /*e580*/  LEA R2, R3, R2, 0x18 ;  /* 0x0000000203027211 */ /* 0x001fe400078ec0ff */
[----:B------:R-:W-:-:S03]  /*e590*/  SHF.L.U32 R3, R12, 0x1f, RZ ;  /* 0x0000001f0c037819 */ /* 0x000fc600000006ff */
[----:B------:R-:W-:-:S04]  /*e5a0*/  IMAD R2, R11, 0x8, R2 ;  /* 0x000000080b027824 */ /* 0x000fc800078e0202 */
[----:B------:R-:W0:Y:S02]  /*e5b0*/  SYNCS.PHASECHK.TRANS64.TRYWAIT P0, [R2+URZ+0x34840], R3 ;  /* 0x03484003020075a7 */ /* 0x000e24000800017f */
[----:B0-----:R-:W-:Y:S05]  /*e5c0*/  @!P0 BRA `(.L_x_2090) ;  /* 0x0000003000088947 */ /* 0x001fea0003800000 */
.L_x_2151:
        /* <DEDUP_REMOVED lines=11> */
.L_x_2091:
        /* <DEDUP_REMOVED lines=37> */
.L_x_2152:
        /* <DEDUP_REMOVED lines=13> */
.L_x_2093:
        /* <DEDUP_REMOVED lines=31> */
.L_x_2088:
[----:B------:R-:W-:Y:S05]  /*eb90*/  BSYNC B2 ;  /* 0x0000000000027941 */ /* 0x000fea0003800000 */
.L_x_2087:
[----:B------:R-:W2:Y:S04]  /*eba0*/  LDL.LU R2, [R1+0x14] ;  /* 0x0000140001027983 */ /* 0x000ea80000300800 */
[----:B------:R0:W-:Y:S04]  /*ebb0*/  STL [R1], R11 ;  /* 0x0000000b01007387 */ /* 0x0001e80000100800 */
[----:B------:R0:W-:Y:S02]  /*ebc0*/  STL [R1+0x8], R12 ;  /* 0x0000080c01007387 */ /* 0x0001e40000100800 */
[----:B0-2---:R-:W-:-:S07]  /*ebd0*/  VIADD R7, R2, 0xfffffffd ;  /* 0xfffffffd02077836 */ /* 0x005fce0000000000 */
.L_x_2086:
[----:B------:R-:W-:Y:S05]  /*ebe0*/  BSYNC B1 ;  /* 0x0000000000017941 */ /* 0x000fea0003800000 */
.L_x_2085:
[----:B------:R-:W-:-:S13]  /*ebf0*/  ISETP.NE.AND P0, PT, R10, RZ, PT ;  /* 0x000000ff0a00720c */ /* 0x000fda0003f05270 */
[----:B------:R-:W-:Y:S05]  /*ec00*/  @!P0 BRA `(.L_x_2084) ;  /* 0x0000001000008947 */ /* 0x000fea0003800000 */
[----:B------:R-:W-:-:S07]  /*ec10*/  IMAD.MOV.U32 R10, RZ, RZ, R6 ;  /* 0x000000ffff0a7224 */ /* 0x000fce00078e0006 */
.L_x_2108:
        /* <DEDUP_REMOVED lines=33> */
.L_x_2096:
[----:B------:R-:W1:Y:S01]  /*ee30*/  S2R R3, SR_CgaCtaId ;  /* 0x0000000000037919 */ /* 0x000e620000008800 */
[----:B------:R-:W-:-:S04]  /*ee40*/  MOV R2, 0x400 ;  /* 0x0000040000027802 */ /* 0x000fc80000000f00 */
[----:B-1----:R-:W-:Y:S02]  /*ee50*/  LEA R2, R3, R2, 0x18 ;  /* 0x0000000203027211 */ /* 0x002fe400078ec0ff */
[----:B------:R-:W-:-:S03]  /*ee60*/  SHF.L.U32 R3, R9, 0x1f, RZ ;  /* 0x0000001f09037819 */ /* 0x000fc600000006ff */
[----:B------:R-:W-:-:S04]  /*ee70*/  IMAD R2, R8, 0x8, R2 ;  /* 0x0000000808027824 */ /* 0x000fc800078e0202 */
[----:B------:R-:W1:Y:S02]  /*ee80*/  SYNCS.PHASECHK.TRANS64.TRYWAIT P0, [R2+URZ+0x34840], R3 ;  /* 0x03484003020075a7 */ /* 0x000e64000800017f */
[----:B-1----:R-:W-:Y:S05]  /*ee90*/  @!P0 BRA `(.L_x_2097) ;  /* 0x0000002400fc8947 */ /* 0x002fea0003800000 */
.L_x_2153:
        /* <DEDUP_REMOVED lines=11> */
.L_x_2098:
        /* <DEDUP_REMOVED lines=37> */
.L_x_2154:
        /* <DEDUP_REMOVED lines=8> */
.L_x_2100:
        /* <DEDUP_REMOVED lines=19> */
[----:B------:R-:W-:-:S04]  /*f350*/  ULEA UR11, UR11, UR5, 0x7 ;  /* 0x000000050b0b7291 */ /* 0x000fc8000f8e383f */
        /* <DEDUP_REMOVED lines=9> */
.L_x_2095:
[----:B------:R-:W-:Y:S05]  /*f3f0*/  BSYNC B1 ;  /* 0x0000000000017941 */ /* 0x000fea0003800000 */
.L_x_2094:
        /* <DEDUP_REMOVED lines=32> */
.L_x_2103:
[----:B------:R-:W2:Y:S01]  /*f600*/  S2R R3, SR_CgaCtaId ;  /* 0x0000000000037919 */ /* 0x000ea20000008800 */
[----:B------:R-:W-:-:S04]  /*f610*/  MOV R2, 0x400 ;  /* 0x0000040000027802 */ /* 0x000fc80000000f00 */
[----:B--2---:R-:W-:Y:S02]  /*f620*/  LEA R2, R3, R2, 0x18 ;  /* 0x0000000203027211 */ /* 0x004fe400078ec0ff */
[----:B------:R-:W-:-:S03]  /*f630*/  SHF.L.U32 R3, R14, 0x1f, RZ ;  /* 0x0000001f0e037819 */ /* 0x000fc600000006ff */
[----:B------:R-:W-:-:S04]  /*f640*/  IMAD R2, R15, 0x8, R2 ;  /* 0x000000080f027824 */ /* 0x000fc800078e0202 */
[----:B------:R-:W2:Y:S02]  /*f650*/  SYNCS.PHASECHK.TRANS64.TRYWAIT P0, [R2+URZ+0x34840], R3 ;  /* 0x03484003020075a7 */ /* 0x000ea4000800017f */
[----:B--2---:R-:W-:Y:S05]  /*f660*/  @!P0 BRA `(.L_x_2104) ;  /* 0x0000002000308947 */ /* 0x004fea0003800000 */
.L_x_2155:
        /* <DEDUP_REMOVED lines=11> */
.L_x_2105:
        /* <DEDUP_REMOVED lines=38> */
.L_x_2156:
        /* <DEDUP_REMOVED lines=8> */
.L_x_2107:
        /* <DEDUP_REMOVED lines=21> */
[----:B------:R-:W-:Y:S02]  /*fb50*/  ULEA UR11, UR11, UR5, 0x7 ;  /* 0x000000050b0b7291 */ /* 0x000fe4000f8e383f */
[----:B------:R-:W-:-:S09]  /*fb60*/  UIADD3.X UR5, URZ, UR37, URZ, UP0, !UPT ;  /* 0x000000253f057290 */ /* 0x000fd200087fe43f */
[----:B------:R0:W-:Y:S02]  /*fb70*/  UTMALDG.4D [UR8], [UR4], desc[UR6] ;  /* 0x00000608040075b4 */ /* 0x0001e40008019000 */
[----:B0-----:R-:W-:Y:S01]  /*fb80*/  UMOV UR8, UR14 ;  /* 0x0000000e00087c82 */ /* 0x001fe20008000000 */
[----:B------:R-:W-:Y:S02]  /*fb90*/  UMOV UR10, UR15 ;  /* 0x0000000f000a7c82 */ /* 0x000fe40008000000 */
[----:B------:R1:W-:Y:S02]  /*fba0*/  UTMALDG.4D [UR8], [UR4], desc[UR6] ;  /* 0x00000608040075b4 */ /* 0x0003e40008019000 */
[----:B-1----:R-:W-:Y:S01]  /*fbb0*/  NOP ;  /* 0x0000000000007918 */ /* 0x002fe20000000000 */
.L_x_2102:
[----:B------:R-:W-:Y:S05]  /*fbc0*/  BSYNC B1 ;  /* 0x0000000000017941 */ /* 0x000fea0003800000 */
.L_x_2101:
[C---:B------:R-:W-:Y:S01]  /*fbd0*/  ISETP.GT.AND P0, PT, R7.reuse, 0x1, PT ;  /* 0x000000010700780c */ /* 0x040fe20003f04270 */
[----:B------:R-:W-:-:S04]  /*fbe0*/  VIADD R2, R7, 0xfffffffe ;  /* 0xfffffffe07027836 */ /* 0x000fc80000000000 */
[----:B------:R-:W-:-:S08]  /*fbf0*/  IMAD.MOV.U32 R7, RZ, RZ, R2 ;  /* 0x000000ffff077224 */ /* 0x000fd000078e0002 */
[----:B------:R-:W-:Y:S05]  /*fc00*/  @P0 BRA `(.L_x_2108) ;  /* 0xfffffff000040947 */ /* 0x000fea000383ffff */
.L_x_2084:
[----:B------:R-:W-:Y:S05]  /*fc10*/  BSYNC B0 ;  /* 0x0000000000007941 */ /* 0x000fea0003800000 */
.L_x_2083:
        /* <DEDUP_REMOVED lines=18> */
.L_x_2110:
[----:B------:R-:W-:Y:S05]  /*fd40*/  BSYNC B0 ;  /* 0x0000000000007941 */ /* 0x000fea0003800000 */
.L_x_2109:
        /* <DEDUP_REMOVED lines=11> */
.L_x_2157:
        /* <DEDUP_REMOVED lines=11> */
.L_x_2114:
[----:B------:R-:W2:Y:S01]  /*feb0*/  LDL.LU R8, [R1+0x4] ;  /* 0x0000040001087983 */ /* 0x000ea20000300800 */
[----:B------:R-:W-:-:S03]  /*fec0*/  MOV R4, 0x400 ;  /* 0x0000040000047802 */ /* 0x000fc60000000f00 */
[----:B-1----:R-:W3:Y:S01]  /*fed0*/  LDL R2, [R1] ;  /* 0x0000000001027983 */ /* 0x002ee20000100800 */
        /* <DEDUP_REMOVED lines=11> */
[----:B--2---:R-:W-:Y:S01]  /*ff90*/  R2UR UR5, R8 ;  /* 0x00000000080572ca */ /* 0x004fe200000e0000 */
[----:B---3--:R-:W-:-:S05]  /*ffa0*/  IMAD R2, R2, 0x8000, R4 ;  /* 0x0000800002027824 */ /* 0x008fca00078e0204 */
[----:B------:R-:W-:-:S07]  /*ffb0*/  R2UR UR6, R2 ;  /* 0x00000000020672ca */ /* 0x000fce00000e0000 */
[----:B------:R-:W-:Y:S02]  /*ffc0*/  ULEA UR11, UR11, UR5, 0x7 ;  /* 0x000000050b0b7291 */ /* 0x000fe4000f8e383f */
[----:B------:R-:W-:-:S04]  /*ffd0*/  UIADD3.X UR5, URZ, UR37, URZ, UP0, !UPT ;  /* 0x000000253f057290 */ /* 0x000fc800087fe43f */
        /* <DEDUP_REMOVED lines=8> */
.L_x_2112:
[----:B------:R-:W-:Y:S05]  /*10060*/  BSYNC B0 ;  /* 0x0000000000007941 */ /* 0x000fea0003800000 */
.L_x_2111:
        /* <DEDUP_REMOVED lines=9> */
.L_x_2068:
[----:B------:R-:W-:Y:S05]  /*10100*/  BSYNC B6 ;  /* 0x0000000000067941 */ /* 0x000fea0003800000 */
.L_x_2066:
[----:B------:R-:W-:-:S03]  /*10110*/  UMOV UR4, 0xffffffff ;  /* 0xffffffff00047882 */ /* 0x000fc60000000000 */
[----:B------:R-:W-:Y:S05]  /*10120*/  BRA.DIV UR4, `(.L_x_2115) ;  /* 0x0000001604bc7947 */ /* 0x000fea000b800000 */
[----:B------:R2:W3:Y:S04]  /*10130*/  SHFL.IDX PT, R4, R16, RZ, 0x1f ;  /* 0x00001fff10047589 */ /* 0x0004e800000e0000 */
[----:B------:R-:W4:Y:S02]  /*10140*/  SHFL.IDX PT, R16, R16, 0x1, 0x1f ;  /* 0x00201f0010107f89 */ /* 0x000f2400000e0000 */
.L_x_2161:
        /* <DEDUP_REMOVED lines=14> */
.L_x_2117:
[----:B------:R-:W-:Y:S05]  /*10230*/  BSYNC B0 ;  /* 0x0000000000007941 */ /* 0x000fea0003800000 */
.L_x_2116:
        /* <DEDUP_REMOVED lines=23> */
.L_x_2169:
[----:B------:R-:W-:Y:S02]  /*103b0*/  ULDC UR4, c[0x0][0xc10] ;  /* 0x0003040000047ab9 */ /* 0x000fe40000000800 */
[----:B------:R-:W-:-:S04]  /*103c0*/  IMAD.U32 R5, RZ, RZ, UR4 ;  /* 0x00000004ff057e24 */ /* 0x000fc8000f8e00ff */
[----:B-1----:R-:W-:-:S04]  /*103d0*/  IMAD R3, R14, R5, RZ ;  /* 0x000000050e037224 */ /* 0x002fc800078e02ff */
[----:B--2-4-:R-:W-:-:S05]  /*103e0*/  IMAD.IADD R16, R16, 0x1, R3 ;  /* 0x0000000110107824 */ /* 0x014fca00078e0203 */
[----:B---3--:R-:W-:-:S13]  /*103f0*/  ISETP.GT.AND P0, PT, R16, R4, PT ;  /* 0x000000041000720c */ /* 0x008fda0003f04270 */
[----:B------:R-:W-:Y:S05]  /*10400*/  @P0 BRA `(.L_x_2119) ;  /* 0x0000000000b80947 */ /* 0x000fea0003800000 */
[----:B------:R-:W1:Y:S02]  /*10410*/  LDC R0, c[0x0][0xc14] ;  /* 0x00030500ff007b82 */ /* 0x000e640000000800 */
.L_x_2124:
        /* <DEDUP_REMOVED lines=13> */
[----:B0-----:R-:W-:-:S05]  /*104f0*/  IMAD.WIDE R2, R5, 0x4, R2 ;  /* 0x0000000405027825 */ /* 0x001fca00078e0202 */
[----:B------:R0:W5:Y:S02]  /*10500*/  LDG.E R17, desc[UR4][R2.64] ;  /* 0x0000000402117981 */ /* 0x000164000c1e1900 */
.L_x_2122:
[----:B------:R-:W-:Y:S05]  /*10510*/  BSYNC B0 ;  /* 0x0000000000007941 */ /* 0x000fea0003800000 */
.L_x_2121:
        /* <DEDUP_REMOVED lines=23> */
.L_x_2177:
[----:B------:R-:W-:Y:S02]  /*10690*/  ULDC UR4, c[0x0][0xc10] ;  /* 0x0003040000047ab9 */ /* 0x000fe40000000800 */
[----:B------:R-:W-:-:S04]  /*106a0*/  IMAD.U32 R5, RZ, RZ, UR4 ;  /* 0x00000004ff057e24 */ /* 0x000fc8000f8e00ff */
[----:B-1----:R-:W-:-:S04]  /*106b0*/  IMAD R3, R14, R5, RZ ;  /* 0x000000050e037224 */ /* 0x002fc800078e02ff */
[----:B------:R-:W-:-:S05]  /*106c0*/  IMAD.IADD R16, R3, 0x1, R16 ;  /* 0x0000000103107824 */ /* 0x000fca00078e0210 */
[----:B------:R-:W-:-:S13]  /*106d0*/  ISETP.GT.AND P0, PT, R16, R4, PT ;  /* 0x000000041000720c */ /* 0x000fda0003f04270 */
[----:B------:R-:W-:Y:S05]  /*106e0*/  @!P0 BRA `(.L_x_2124) ;  /* 0xfffffffc004c8947 */ /* 0x000fea000383ffff */
.L_x_2119:
        /* <DEDUP_REMOVED lines=8> */
.L_x_2181:
[----:B------:R-:W-:Y:S01]  /*10770*/  ISETP.NE.AND P0, PT, R3, RZ, PT ;  /* 0x000000ff0300720c */ /* 0x000fe20003f05270 */
[----:B------:R-:W-:-:S12]  /*10780*/  IMAD.MOV.U32 R7, RZ, RZ, RZ ;  /* 0x000000ffff077224 */ /* 0x000fd800078e00ff */
[----:B------:R-:W-:Y:S05]  /*10790*/  @!P0 BRA `(.L_x_2126) ;  /* 0x0000000000108947 */ /* 0x000fea0003800000 */
[----:B------:R-:W-:Y:S01]  /*107a0*/  UMOV UR4, 0xffffffff ;  /* 0xffffffff00047882 */ /* 0x000fe20000000000 */
[----:B------:R-:W-:Y:S02]  /*107b0*/  VIADD R12, R6, 0xffffffff ;  /* 0xffffffff060c7836 */ /* 0x000fe40000000000 */
[----:B------:R-:W-:Y:S05]  /*107c0*/  BRA.DIV UR4, `(.L_x_2127) ;  /* 0x0000001a04487947 */ /* 0x000fea000b800000 */
[----:B------:R3:W4:Y:S02]  /*107d0*/  SHFL.IDX PT, R7, R2, R12, 0x1f ;  /* 0x00001f0c02077589 */ /* 0x00072400000e0000 */
.L_x_2126:
[----:B0--3--:R-:W0:Y:S01]  /*107e0*/  LDC.64 R2, c[0x0][0xc68] ;  /* 0x00031a00ff027b82 */ /* 0x009e220000000a00 */
[----:B------:R-:W-:Y:S01]  /*107f0*/  IMAD.IADD R19, R6, 0x1, R19 ;  /* 0x0000000106137824 */ /* 0x000fe200078e0213 */
[----:B------:R-:W-:-:S03]  /*10800*/  ULDC.64 UR4, c[0x0][0x208] ;  /* 0x0000820000047ab9 */ /* 0x000fc60000000a00 */
        /* <DEDUP_REMOVED lines=65> */
.L_x_2120:
[----:B------:R-:W-:Y:S01]  /*10c20*/  UMOV UR4, URZ ;  /* 0x0000003f00047c82 */ /* 0x000fe20008000000 */
[----:B------:R-:W-:Y:S01]  /*10c30*/  UMOV UR5, URZ ;  /* 0x0000003f00057c82 */ /* 0x000fe20008000000 */
[----:B------:R-:W-:Y:S01]  /*10c40*/  ULDC UR6, c[0x0][0xc14] ;  /* 0x0003050000067ab9 */ /* 0x000fe20000000800 */
[----:B------:R-:W-:Y:S02]  /*10c50*/  IMAD.MOV.U32 R16, RZ, RZ, R4 ;  /* 0x000000ffff107224 */ /* 0x000fe400078e0004 */
[----:B------:R-:W-:Y:S02]  /*10c60*/  IMAD.U32 R17, RZ, RZ, UR4 ;  /* 0x00000004ff117e24 */ /* 0x000fe4000f8e00ff */
[----:B------:R-:W-:Y:S02]  /*10c70*/  IMAD.U32 R18, RZ, RZ, UR5 ;  /* 0x00000005ff127e24 */ /* 0x000fe4000f8e00ff */
[----:B------:R-:W-:-:S07]  /*10c80*/  IMAD.U32 R19, RZ, RZ, UR6 ;  /* 0x00000006ff137e24 */ /* 0x000fce000f8e00ff */
.L_x_2128:
        /* <DEDUP_REMOVED lines=12> */
.L_x_2062:
        /* <DEDUP_REMOVED lines=12> */
.L_x_2184:
[----:B------:R-:W-:Y:S05]  /*10e10*/  BSYNC B0 ;  /* 0x0000000000007941 */ /* 0x000fea0003800000 */
.L_x_2130:
[----:B------:R-:W-:-:S03]  /*10e20*/  UMOV UR4, 0xffffffff ;  /* 0xffffffff00047882 */ /* 0x000fc60000000000 */
[----:B------:R-:W-:Y:S05]  /*10e30*/  BRA.DIV UR4, `(.L_x_2132) ;  /* 0x0000001204e87947 */ /* 0x000fea000b800000 */
[----:B------:R-:W2:Y:S02]  /*10e40*/  S2R R2, SR_TID.X ;  /* 0x0000000000027919 */ /* 0x000ea40000002100 */
[----:B--2---:R-:W-:-:S04]  /*10e50*/  SHF.R.U32.HI R2, RZ, 0x5, R2 ;  /* 0x00000005ff027819 */ /* 0x004fc80000011602 */
[----:B------:R-:W-:-:S05]  /*10e60*/  LOP3.LUT R2, R2, 0x3, RZ, 0xc0, !PT ;  /* 0x0000000302027812 */ /* 0x000fca00078ec0ff */
[----:B------:R2:W3:Y:S02]  /*10e70*/  SHFL.IDX PT, R14, R2, RZ, 0x1f ;  /* 0x00001fff020e7589 */ /* 0x0004e400000e0000 */
.L_x_2187:
[----:B---3--:R-:W-:Y:S01]  /*10e80*/  ISETP.NE.AND P0, PT, R14, RZ, PT ;  /* 0x000000ff0e00720c */ /* 0x008fe20003f05270 */
[----:B------:R-:W-:-:S12]  /*10e90*/  BSSY B0, `(.L_x_2133) ;  /* 0x0000029000007945 */ /* 0x000fd80003800000 */
[----:B------:R-:W-:Y:S05]  /*10ea0*/  @P0 BRA `(.L_x_2134) ;  /* 0x00000000009c0947 */ /* 0x000fea0003800000 */
[----:B------:R-:W-:-:S03]  /*10eb0*/  UMOV UR4, 0xffffffff ;  /* 0xffffffff00047882 */ /* 0x000fc60000000000 */
[----:B------:R-:W-:Y:S05]  /*10ec0*/  BRA.DIV UR4, `(.L_x_2135) ;  /* 0x0000001204f87947 */ /* 0x000fea000b800000 */
[----:B------:R-:W-:-:S13]  /*10ed0*/  ELECT P6, URZ, PT ;  /* 0x00000000003f782f */ /* 0x000fda00038c0000 */
.L_x_2190:
        /* <DEDUP_REMOVED lines=8> */
.L_x_2136:
        /* <DEDUP_REMOVED lines=14> */
.L_x_2191:
[----:B------:R-:W2:Y:S02]  /*11040*/  SYNCS.PHASECHK.TRANS64.TRYWAIT P0, [R7+URZ], R2 ;  /* 0x00000002070075a7 */ /* 0x000ea4000800017f */
[----:B--2---:R-:W-:Y:S05]  /*11050*/  @!P0 BRA `(.L_x_2138) ;  /* 0x0000001000c88947 */ /* 0x004fea0003800000 */
.L_x_2192:
[----:B------:R-:W-:Y:S05]  /*11060*/  @!P2 BRA `(.L_x_2139) ;  /* 0x000000000004a947 */ /* 0x000fea0003800000 */
[----:B------:R-:W-:Y:S01]  /*11070*/  BPT.TRAP 0x1 ;  /* 0x000000040000795c */ /* 0x000fe20000300000 */
.L_x_2139:
[----:B------:R-:W3:Y:S01]  /*11080*/  LDL.LU R4, [R1] ;  /* 0x0000000001047983 */ /* 0x000ee20000300800 */
[----:B------:R-:W-:-:S04]  /*11090*/  VIADD R0, R0, 0x34860 ;  /* 0x0003486000007836 */ /* 0x000fc80000000000 */
[----:B---3--:R-:W-:-:S04]  /*110a0*/  IMAD R4, R4, 0x8, R0 ;  /* 0x0000000804047824 */ /* 0x008fc800078e0200 */
[----:B------:R-:W3:Y:S02]  /*110b0*/  SYNCS.PHASECHK.TRANS64.TRYWAIT P0, [R4+URZ], R5 ;  /* 0x00000005040075a7 */ /* 0x000ee4000800017f */
[----:B---3--:R-:W-:Y:S05]  /*110c0*/  @!P0 BRA `(.L_x_2140) ;  /* 0x0000001000c08947 */ /* 0x008fea0003800000 */
.L_x_2193:
[----:B------:R-:W-:-:S07]  /*110d0*/  IMAD R3, R3, 0x8, R0 ;  /* 0x0000000803037824 */ /* 0x000fce00078e0200 */
.L_x_2141:
[----:B----4-:R4:W0:Y:S02]  /*110e0*/  SYNCS.PHASECHK.TRANS64.TRYWAIT P0, [R3+URZ], R2 ;  /* 0x00000002030075a7 */ /* 0x010824000800017f */
[----:B0-----:R-:W-:Y:S05]  /*110f0*/  @!P0 NANOSLEEP.SYNCS 0x989680 ;  /* 0x009896800000895d */ /* 0x001fea0003900000 */
[----:B------:R-:W0:Y:S02]  /*11100*/  @!P0 SYNCS.PHASECHK.TRANS64 P0, [R3+URZ], R2 ;  /* 0x00000002030085a7 */ /* 0x000e24000800007f */
[----:B0-----:R-:W-:Y:S05]  /*11110*/  @!P0 BRA `(.L_x_2141) ;  /* 0xfffffffc00f08947 */ /* 0x001fea000383ffff */
.L_x_2134:
[----:B------:R-:W-:Y:S05]  /*11120*/  BSYNC B0 ;  /* 0x0000000000007941 */ /* 0x000fea0003800000 */
.L_x_2133:
[----:B------:R-:W-:Y:S05]  /*11130*/  EXIT ;  /* 0x000000000000794d */ /* 0x000fea0003800000 */
.L_x_2006:
[----:B0-----:R-:W-:-:S04]  /*11140*/  IMAD.U32 R3, RZ, RZ, UR38 ;  /* 0x00000026ff037e24 */ /* 0x001fc8000f8e00ff */
[----:B------:R0:W1:Y:S03]  /*11150*/  SYNCS.PHASECHK.TRANS64.TRYWAIT P1, [R3+URZ+0x34800], R0 ;  /* 0x03480000030075a7 */ /* 0x000066000802017f */
[----:B-1----:R-:W-:Y:S05]  /*11160*/  @!P1 NANOSLEEP.SYNCS 0x989680 ;  /* 0x009896800000995d */ /* 0x002fea0003900000 */
[----:B------:R-:W1:Y:S02]  /*11170*/  @!P1 SYNCS.PHASECHK.TRANS64 P1, [R3+URZ+0x34800], R0 ;  /* 0x03480000030095a7 */ /* 0x000e64000802007f */
[----:B-1----:R-:W-:Y:S05]  /*11180*/  @!P1 BRA `(.L_x_2006) ;  /* 0xfffffffc00ec9947 */ /* 0x002fea000383ffff */
[----:B------:R-:W-:Y:S05]  /*11190*/  BRA `(.L_x_2142) ;  /* 0xffffff0400dc7947 */ /* 0x000fea000383ffff */
.L_x_2010:
[----:B-1----:R1:W2:Y:S02]  /*111a0*/  SYNCS.PHASECHK.TRANS64.TRYWAIT P2, [R2+URZ+0x34830], R3 ;  /* 0x03483003020075a7 */ /* 0x0022a4000804017f */
[----:B--2---:R-:W-:Y:S05]  /*111b0*/  @!P2 NANOSLEEP.SYNCS 0x989680 ;  /* 0x009896800000a95d */ /* 0x004fea0003900000 */
[----:B------:R-:W2:Y:S02]  /*111c0*/  @!P2 SYNCS.PHASECHK.TRANS64 P2, [R2+URZ+0x34830], R3 ;  /* 0x034830030200a5a7 */ /* 0x000ea4000804007f */
[----:B--2---:R-:W-:Y:S05]  /*111d0*/  @!P2 BRA `(.L_x_2010) ;  /* 0xfffffffc00f0a947 */ /* 0x004fea000383ffff */
[----:B------:R-:W-:Y:S05]  /*111e0*/  BRA `(.L_x_2009) ;  /* 0xffffff0800047947 */ /* 0x000fea000383ffff */
.L_x_2015:
[----:B-1----:R-:W-:-:S04]  /*111f0*/  IMAD.U32 R7, RZ, RZ, UR7 ;  /* 0x00000007ff077e24 */ /* 0x002fc8000f8e00ff */
[----:B------:R1:W2:Y:S03]  /*11200*/  SYNCS.PHASECHK.TRANS64.TRYWAIT P2, [R7+URZ+0x34830], R0 ;  /* 0x03483000070075a7 */ /* 0x0002a6000804017f */
[----:B--2---:R-:W-:Y:S05]  /*11210*/  @!P2 NANOSLEEP.SYNCS 0x989680 ;  /* 0x009896800000a95d */ /* 0x004fea0003900000 */
[----:B------:R-:W2:Y:S02]  /*11220*/  @!P2 SYNCS.PHASECHK.TRANS64 P2, [R7+URZ+0x34830], R0 ;  /* 0x034830000700a5a7 */ /* 0x000ea4000804007f */
[----:B--2---:R-:W-:Y:S05]  /*11230*/  @!P2 BRA `(.L_x_2015) ;  /* 0xfffffffc00eca947 */ /* 0x004fea000383ffff */
[----:B------:R-:W-:Y:S05]  /*11240*/  BRA `(.L_x_2014) ;  /* 0xffffff30005c7947 */ /* 0x000fea000383ffff */
.L_x_2019:
[----:B-1----:R-:W-:-:S04]  /*11250*/  IMAD.U32 R3, RZ, RZ, UR10 ;  /* 0x0000000aff037e24 */ /* 0x002fc8000f8e00ff */
[----:B------:R1:W2:Y:S03]  /*11260*/  SYNCS.PHASECHK.TRANS64.TRYWAIT P2, [R3+URZ+0x34850], R0 ;  /* 0x03485000030075a7 */ /* 0x0002a6000804017f */
[----:B--2---:R-:W-:Y:S05]  /*11270*/  @!P2 NANOSLEEP.SYNCS 0x989680 ;  /* 0x009896800000a95d */ /* 0x004fea0003900000 */
[----:B------:R-:W2:Y:S02]  /*11280*/  @!P2 SYNCS.PHASECHK.TRANS64 P2, [R3+URZ+0x34850], R0 ;  /* 0x034850000300a5a7 */ /* 0x000ea4000804007f */
[----:B--2---:R-:W-:Y:S05]  /*11290*/  @!P2 BRA `(.L_x_2019) ;  /* 0xfffffffc00eca947 */ /* 0x004fea000383ffff */
[----:B------:R-:W-:Y:S05]  /*112a0*/  BRA `(.L_x_2018) ;  /* 0xffffff38009c7947 */ /* 0x000fea000383ffff */
.L_x_2025:
[----:B-1----:R-:W-:-:S04]  /*112b0*/  IMAD.U32 R7, RZ, RZ, UR7 ;  /* 0x00000007ff077e24 */ /* 0x002fc8000f8e00ff */
[----:B------:R1:W2:Y:S03]  /*112c0*/  SYNCS.PHASECHK.TRANS64.TRYWAIT P2, [R7+URZ+0x34830], R0 ;  /* 0x03483000070075a7 */ /* 0x0002a6000804017f */
[----:B--2---:R-:W-:Y:S05]  /*112d0*/  @!P2 NANOSLEEP.SYNCS 0x989680 ;  /* 0x009896800000a95d */ /* 0x004fea0003900000 */
[----:B------:R-:W2:Y:S02]  /*112e0*/  @!P2 SYNCS.PHASECHK.TRANS64 P2, [R7+URZ+0x34830], R0 ;  /* 0x034830000700a5a7 */ /* 0x000ea4000804007f */
[----:B--2---:R-:W-:Y:S05]  /*112f0*/  @!P2 BRA `(.L_x_2025) ;  /* 0xfffffffc00eca947 */ /* 0x004fea000383ffff */
[----:B------:R-:W-:Y:S05]  /*11300*/  BRA `(.L_x_2024) ;  /* 0xffffff5800d47947 */ /* 0x000fea000383ffff */
.L_x_2029:
[----:B-1----:R-:W-:-:S04]  /*11310*/  IMAD.U32 R3, RZ, RZ, UR11 ;  /* 0x0000000bff037e24 */ /* 0x002fc8000f8e00ff */
[----:B------:R1:W2:Y:S03]  /*11320*/  SYNCS.PHASECHK.TRANS64.TRYWAIT P2, [R3+URZ+0x34850], R0 ;  /* 0x03485000030075a7 */ /* 0x0002a6000804017f */
[----:B--2---:R-:W-:Y:S05]  /*11330*/  @!P2 NANOSLEEP.SYNCS 0x989680 ;  /* 0x009896800000a95d */ /* 0x004fea0003900000 */
[----:B------:R-:W2:Y:S02]  /*11340*/  @!P2 SYNCS.PHASECHK.TRANS64 P2, [R3+URZ+0x34850], R0 ;  /* 0x034850000300a5a7 */ /* 0x000ea4000804007f */
[----:B--2---:R-:W-:Y:S05]  /*11350*/  @!P2 BRA `(.L_x_2029) ;  /* 0xfffffffc00eca947 */ /* 0x004fea000383ffff */
[----:B------:R-:W-:Y:S05]  /*11360*/  BRA `(.L_x_2028) ;  /* 0xffffff6400147947 */ /* 0x000fea000383ffff */
.L_x_2034:
[----:B-1----:R-:W-:-:S04]  /*11370*/  IMAD.U32 R3, RZ, RZ, UR5 ;  /* 0x00000005ff037e24 */ /* 0x002fc8000f8e00ff */
[----:B------:R1:W2:Y:S03]  /*11380*/  SYNCS.PHASECHK.TRANS64.TRYWAIT P0, [R3+URZ+0x34850], R2 ;  /* 0x03485002030075a7 */ /* 0x0002a6000800017f */
[----:B--2---:R-:W-:Y:S05]  /*11390*/  @!P0 NANOSLEEP.SYNCS 0x989680 ;  /* 0x009896800000895d */ /* 0x004fea0003900000 */
[----:B------:R-:W2:Y:S02]  /*113a0*/  @!P0 SYNCS.PHASECHK.TRANS64 P0, [R3+URZ+0x34850], R2 ;  /* 0x03485002030085a7 */ /* 0x000ea4000800007f */
[----:B--2---:R-:W-:Y:S05]  /*113b0*/  @!P0 BRA `(.L_x_2034) ;  /* 0xfffffffc00ec8947 */ /* 0x004fea000383ffff */
[----:B------:R-:W-:Y:S05]  /*113c0*/  BRA `(.L_x_2033) ;  /* 0xffffff7c00e87947 */ /* 0x000fea000383ffff */
.L_x_2075:
[----:B------:R-:W1:Y:S01]  /*113d0*/  S2R R8, SR_TID.X ;  /* 0x0000000000087919 */ /* 0x000e620000002100 */
[----:B------:R-:W-:Y:S01]  /*113e0*/  BSSY B0, `(.L_x_2143) ;  /* 0x000000a000007945 */ /* 0x000fe20003800000 */
[----:B------:R-:W-:Y:S02]  /*113f0*/  IMAD.MOV.U32 R12, RZ, RZ, RZ ;  /* 0x000000ffff0c7224 */ /* 0x000fe400078e00ff */
[----:B------:R-:W-:Y:S02]  /*11400*/  IMAD.MOV.U32 R11, RZ, RZ, 0x1f ;  /* 0x0000001fff0b7424 */ /* 0x000fe400078e00ff */
[----:B------:R-:W-:Y:S01]  /*11410*/  IMAD.MOV.U32 R15, RZ, RZ, -0x1 ;  /* 0xffffffffff0f7424 */ /* 0x000fe200078e00ff */
[----:B-1----:R-:W-:-:S04]  /*11420*/  SHF.R.U32.HI R8, RZ, 0x5, R8 ;  /* 0x00000005ff087819 */ /* 0x002fc80000011608 */
[----:B------:R-:W-:-:S05]  /*11430*/  LOP3.LUT R8, R8, 0x3, RZ, 0xc0, !PT ;  /* 0x0000000308087812 */ /* 0x000fca00078ec0ff */
[----:B0-----:R-:W-:-:S07]  /*11440*/  IMAD.MOV.U32 R13, RZ, RZ, R8 ;  /* 0x000000ffff0d7224 */ /* 0x001fce00078e0008 */
[----:B------:R-:W-:Y:S05]  /*11450*/  WARPSYNC.COLLECTIVE R15, `(.L_x_2144) ;  /* 0x000000000f087348 */ /* 0x000fea0003c00000 */
[----:B------:R0:W1:Y:S02]  /*11460*/  SHFL.IDX P6, R14, R13, R12, R11 ;  /* 0x0000000c0d0e7389 */ /* 0x00006400000c000b */
[----:B01----:R-:W-:Y:S01]  /*11470*/  ENDCOLLECTIVE ;  /* 0x000000000000791b */ /* 0x003fe20003800000 */
.L_x_2144:
[----:B------:R-:W-:Y:S05]  /*11480*/  BSYNC B0 ;  /* 0x0000000000007941 */ /* 0x000fea0003800000 */
.L_x_2143:
[----:B------:R-:W-:Y:S05]  /*11490*/  BRA `(.L_x_2145) ;  /* 0xffffffc400847947 */ /* 0x000fea000383ffff */
.L_x_2076:
[----:B------:R-:W-:Y:S01]  /*114a0*/  BSSY B0, `(.L_x_2146) ;  /* 0x0000006000007945 */ /* 0x000fe20003800000 */
[----:B------:R-:W-:-:S07]  /*114b0*/  IMAD.MOV.U32 R15, RZ, RZ, -0x1 ;  /* 0xffffffffff0f7424 */ /* 0x000fce00078e00ff */
[----:B------:R-:W-:Y:S05]  /*114c0*/  WARPSYNC.COLLECTIVE R15, `(.L_x_2147) ;  /* 0x000000000f0c7348 */ /* 0x000fea0003c00000 */
[----:B------:R-:W-:Y:S02]  /*114d0*/  ELECT P6, UR62, PT ;  /* 0x00000000003e782f */ /* 0x000fe400038c0000 */
[----:B------:R-:W-:Y:S01]  /*114e0*/  MOV R14, UR62 ;  /* 0x0000003e000e7c02 */ /* 0x000fe20008000f00 */
[----:B------:R-:W-:Y:S10]  /*114f0*/  ENDCOLLECTIVE ;  /* 0x000000000000791b */ /* 0x000ff40003800000 */
.L_x_2147:
[----:B------:R-:W-:Y:S05]  /*11500*/  BSYNC B0 ;  /* 0x0000000000007941 */ /* 0x000fea0003800000 */
.L_x_2146:
[----:B------:R-:W-:Y:S05]  /*11510*/  BRA `(.L_x_2148) ;  /* 0xffffffc400747947 */ /* 0x000fea000383ffff */
.L_x_2079:
[----:B0-----:R0:W1:Y:S02]  /*11520*/  SYNCS.PHASECHK.TRANS64.TRYWAIT P0, [R8+URZ+0x34840], R9 ;  /* 0x03484009080075a7 */ /* 0x001064000800017f */
[----:B-1----:R-:W-:Y:S05]  /*11530*/  @!P0 NANOSLEEP.SYNCS 0x989680 ;  /* 0x009896800000895d */ /* 0x002fea0003900000 */
[----:B------:R-:W1:Y:S02]  /*11540*/  @!P0 SYNCS.PHASECHK.TRANS64 P0, [R8+URZ+0x34840], R9 ;  /* 0x03484009080085a7 */ /* 0x000e64000800007f */
[----:B-1----:R-:W-:Y:S05]  /*11550*/  @!P0 BRA `(.L_x_2079) ;  /* 0xfffffffc00f08947 */ /* 0x002fea000383ffff */
[----:B------:R-:W-:Y:S05]  /*11560*/  BRA `(.L_x_2149) ;  /* 0xffffffc400e07947 */ /* 0x000fea000383ffff */
.L_x_2082:
        /* <DEDUP_REMOVED lines=8> */
.L_x_2090:
[----:B0-----:R0:W1:Y:S02]  /*115f0*/  SYNCS.PHASECHK.TRANS64.TRYWAIT P0, [R2+URZ+0x34840], R3 ;  /* 0x03484003020075a7 */ /* 0x001064000800017f */
[----:B-1----:R-:W-:Y:S05]  /*11600*/  @!P0 NANOSLEEP.SYNCS 0x989680 ;  /* 0x009896800000895d */ /* 0x002fea0003900000 */
[----:B------:R-:W1:Y:S02]  /*11610*/  @!P0 SYNCS.PHASECHK.TRANS64 P0, [R2+URZ+0x34840], R3 ;  /* 0x03484003020085a7 */ /* 0x000e64000800007f */
[----:B-1----:R-:W-:Y:S05]  /*11620*/  @!P0 BRA `(.L_x_2090) ;  /* 0xfffffffc00f08947 */ /* 0x002fea000383ffff */
[----:B------:R-:W-:Y:S05]  /*11630*/  BRA `(.L_x_2151) ;  /* 0xffffffcc00e47947 */ /* 0x000fea000383ffff */
.L_x_2092:
[----:B0-----:R0:W1:Y:S02]  /*11640*/  SYNCS.PHASECHK.TRANS64.TRYWAIT P0, [R3+URZ+0x60], R2 ;  /* 0x00006002030075a7 */ /* 0x001064000800017f */
[----:B-1----:R-:W-:Y:S05]  /*11650*/  @!P0 NANOSLEEP.SYNCS 0x989680 ;  /* 0x009896800000895d */ /* 0x002fea0003900000 */
[----:B------:R-:W1:Y:S02]  /*11660*/  @!P0 SYNCS.PHASECHK.TRANS64 P0, [R3+URZ+0x60], R2 ;  /* 0x00006002030085a7 */ /* 0x000e64000800007f */
[----:B-1----:R-:W-:Y:S05]  /*11670*/  @!P0 BRA `(.L_x_2092) ;  /* 0xfffffffc00f08947 */ /* 0x002fea000383ffff */
[----:B------:R-:W-:Y:S05]  /*11680*/  BRA `(.L_x_2152) ;  /* 0xffffffd000907947 */ /* 0x000fea000383ffff */
.L_x_2097:
[----:B-1----:R1:W2:Y:S02]  /*11690*/  SYNCS.PHASECHK.TRANS64.TRYWAIT P0, [R2+URZ+0x34840], R3 ;  /* 0x03484003020075a7 */ /* 0x0022a4000800017f */
[----:B--2---:R-:W-:Y:S05]  /*116a0*/  @!P0 NANOSLEEP.SYNCS 0x989680 ;  /* 0x009896800000895d */ /* 0x004fea0003900000 */
[----:B------:R-:W2:Y:S02]  /*116b0*/  @!P0 SYNCS.PHASECHK.TRANS64 P0, [R2+URZ+0x34840], R3 ;  /* 0x03484003020085a7 */ /* 0x000ea4000800007f */
[----:B--2---:R-:W-:Y:S05]  /*116c0*/  @!P0 BRA `(.L_x_2097) ;  /* 0xfffffffc00f08947 */ /* 0x004fea000383ffff */
[----:B------:R-:W-:Y:S05]  /*116d0*/  BRA `(.L_x_2153) ;  /* 0xffffffd400f07947 */ /* 0x000fea000383ffff */
.L_x_2099:
[----:B0-----:R0:W1:Y:S02]  /*116e0*/  SYNCS.PHASECHK.TRANS64.TRYWAIT P1, [R3+URZ+0x60], R2 ;  /* 0x00006002030075a7 */ /* 0x001064000802017f */
[----:B-1----:R-:W-:Y:S05]  /*116f0*/  @!P1 NANOSLEEP.SYNCS 0x989680 ;  /* 0x009896800000995d */ /* 0x002fea0003900000 */
[----:B------:R-:W1:Y:S02]  /*11700*/  @!P1 SYNCS.PHASECHK.TRANS64 P1, [R3+URZ+0x60], R2 ;  /* 0x00006002030095a7 */ /* 0x000e64000802007f */
[----:B-1----:R-:W-:Y:S05]  /*11710*/  @!P1 BRA `(.L_x_2099) ;  /* 0xfffffffc00f09947 */ /* 0x002fea000383ffff */
[----:B------:R-:W-:Y:S05]  /*11720*/  BRA `(.L_x_2154) ;  /* 0xffffffd8009c7947 */ /* 0x000fea000383ffff */
.L_x_2104:
[----:B--2---:R2:W3:Y:S02]  /*11730*/  SYNCS.PHASECHK.TRANS64.TRYWAIT P0, [R2+URZ+0x34840], R3 ;  /* 0x03484003020075a7 */ /* 0x0044e4000800017f */
[----:B---3--:R-:W-:Y:S05]  /*11740*/  @!P0 NANOSLEEP.SYNCS 0x989680 ;  /* 0x009896800000895d */ /* 0x008fea0003900000 */
[----:B------:R-:W3:Y:S02]  /*11750*/  @!P0 SYNCS.PHASECHK.TRANS64 P0, [R2+URZ+0x34840], R3 ;  /* 0x03484003020085a7 */ /* 0x000ee4000800007f */
[----:B---3--:R-:W-:Y:S05]  /*11760*/  @!P0 BRA `(.L_x_2104) ;  /* 0xfffffffc00f08947 */ /* 0x008fea000383ffff */
[----:B------:R-:W-:Y:S05]  /*11770*/  BRA `(.L_x_2155) ;  /* 0xffffffdc00bc7947 */ /* 0x000fea000383ffff */
.L_x_2106:
[----:B0-----:R0:W1:Y:S02]  /*11780*/  SYNCS.PHASECHK.TRANS64.TRYWAIT P1, [R2+URZ+0x60], R9 ;  /* 0x00006009020075a7 */ /* 0x001064000802017f */
[----:B-1----:R-:W-:Y:S05]  /*11790*/  @!P1 NANOSLEEP.SYNCS 0x989680 ;  /* 0x009896800000995d */ /* 0x002fea0003900000 */
[----:B------:R-:W1:Y:S02]  /*117a0*/  @!P1 SYNCS.PHASECHK.TRANS64 P1, [R2+URZ+0x60], R9 ;  /* 0x00006009020095a7 */ /* 0x000e64000802007f */
[----:B-1----:R-:W-:Y:S05]  /*117b0*/  @!P1 BRA `(.L_x_2106) ;  /* 0xfffffffc00f09947 */ /* 0x002fea000383ffff */
[----:B------:R-:W-:Y:S05]  /*117c0*/  BRA `(.L_x_2156) ;  /* 0xffffffe0006c7947 */ /* 0x000fea000383ffff */
.L_x_2113:
[----:B-1----:R1:W2:Y:S02]  /*117d0*/  SYNCS.PHASECHK.TRANS64.TRYWAIT P0, [R3+URZ+0x34860], R2 ;  /* 0x03486002030075a7 */ /* 0x0022a4000800017f */
[----:B--2---:R-:W-:Y:S05]  /*117e0*/  @!P0 NANOSLEEP.SYNCS 0x989680 ;  /* 0x009896800000895d */ /* 0x004fea0003900000 */
[----:B------:R-:W2:Y:S02]  /*117f0*/  @!P0 SYNCS.PHASECHK.TRANS64 P0, [R3+URZ+0x34860], R2 ;  /* 0x03486002030085a7 */ /* 0x000ea4000800007f */
[----:B--2---:R-:W-:Y:S05]  /*11800*/  @!P0 BRA `(.L_x_2113) ;  /* 0xfffffffc00f08947 */ /* 0x004fea000383ffff */
[----:B------:R-:W-:Y:S05]  /*11810*/  BRA `(.L_x_2157) ;  /* 0xffffffe400787947 */ /* 0x000fea000383ffff */
.L_x_2115:
        /* <DEDUP_REMOVED lines=8> */
.L_x_2159:
[----:B------:R-:W-:Y:S05]  /*118a0*/  BSYNC B0 ;  /* 0x0000000000007941 */ /* 0x000fea0003800000 */
.L_x_2158:
        /* <DEDUP_REMOVED lines=8> */
.L_x_2160:
[----:B------:R-:W-:Y:S01]  /*11930*/  IMAD.MOV.U32 R16, RZ, RZ, R14 ;  /* 0x000000ffff107224 */ /* 0x000fe200078e000e */
[----:B------:R-:W-:Y:S06]  /*11940*/  BRA `(.L_x_2161) ;  /* 0xffffffe800007947 */ /* 0x000fec000383ffff */
.L_x_2118:
[----:B------:R-:W-:Y:S01]  /*11950*/  BSSY B0, `(.L_x_2162) ;  /* 0x0000008000007945 */ /* 0x000fe20003800000 */
[----:B0----5:R-:W-:Y:S02]  /*11960*/  IMAD.MOV.U32 R13, RZ, RZ, R17 ;  /* 0x000000ffff0d7224 */ /* 0x021fe400078e0011 */
[----:B------:R-:W-:Y:S02]  /*11970*/  IMAD.MOV.U32 R12, RZ, RZ, 0x1 ;  /* 0x00000001ff0c7424 */ /* 0x000fe400078e00ff */
[----:B------:R-:W-:Y:S02]  /*11980*/  IMAD.MOV.U32 R11, RZ, RZ, RZ ;  /* 0x000000ffff0b7224 */ /* 0x000fe400078e00ff */
[----:B------:R-:W-:-:S07]  /*11990*/  IMAD.MOV.U32 R15, RZ, RZ, -0x1 ;  /* 0xffffffffff0f7424 */ /* 0x000fce00078e00ff */
[----:B-1234-:R-:W-:Y:S05]  /*119a0*/  WARPSYNC.COLLECTIVE R15, `(.L_x_2163) ;  /* 0x000000000f087348 */ /* 0x01efea0003c00000 */
[----:B------:R0:W0:Y:S02]  /*119b0*/  SHFL.UP P6, R14, R13, R12, R11 ;  /* 0x0400000c0d0e7389 */ /* 0x00002400000c000b */
[----:B01234-:R-:W-:Y:S01]  /*119c0*/  ENDCOLLECTIVE ;  /* 0x000000000000791b */ /* 0x01ffe20003800000 */
.L_x_2163:
[----:B------:R-:W-:Y:S05]  /*119d0*/  BSYNC B0 ;  /* 0x0000000000007941 */ /* 0x000fea0003800000 */
.L_x_2162:
        /* <DEDUP_REMOVED lines=10> */
.L_x_2164:
        /* <DEDUP_REMOVED lines=8> */
.L_x_2165:
        /* <DEDUP_REMOVED lines=8> */
.L_x_2166:
        /* <DEDUP_REMOVED lines=8> */
.L_x_2167:
        /* <DEDUP_REMOVED lines=8> */
.L_x_2168:
[----:B------:R-:W-:Y:S05]  /*11c80*/  BRA `(.L_x_2169) ;  /* 0xffffffe400c87947 */ /* 0x000fea000383ffff */
.L_x_2123:
        /* <DEDUP_REMOVED lines=8> */
.L_x_2171:
[----:B------:R-:W-:Y:S05]  /*11d10*/  BSYNC B0 ;  /* 0x0000000000007941 */ /* 0x000fea0003800000 */
.L_x_2170:
        /* <DEDUP_REMOVED lines=10> */
.L_x_2172:
        /* <DEDUP_REMOVED lines=8> */
.L_x_2173:
        /* <DEDUP_REMOVED lines=8> */
.L_x_2174:
        /* <DEDUP_REMOVED lines=8> */
.L_x_2175:
        /* <DEDUP_REMOVED lines=8> */
.L_x_2176:
[----:B------:R-:W-:Y:S05]  /*11fc0*/  BRA `(.L_x_2177) ;  /* 0xffffffe400b07947 */ /* 0x000fea000383ffff */
.L_x_2125:
[----:B------:R-:W-:Y:S01]  /*11fd0*/  BSSY B0, `(.L_x_2178) ;  /* 0x0000006000007945 */ /* 0x000fe20003800000 */
[----:B------:R-:W-:Y:S01]  /*11fe0*/  PLOP3.LUT P6, PT, P6, PT, PT, 0x8, 0x0 ;  /* 0x000000000000781c */ /* 0x000fe200037ce170 */
[----:B------:R-:W-:-:S12]  /*11ff0*/  IMAD.MOV.U32 R15, RZ, RZ, -0x1 ;  /* 0xffffffffff0f7424 */ /* 0x000fd800078e00ff */
[----:B0-----:R-:W-:Y:S05]  /*12000*/  WARPSYNC.COLLECTIVE R15, `(.L_x_2179) ;  /* 0x000000000f087348 */ /* 0x001fea0003c00000 */
[----:B------:R-:W-:Y:S01]  /*12010*/  VOTE.ANY R14, PT, P6 ;  /* 0x00000000000e7806 */ /* 0x000fe200030e0100 */
[----:B0-----:R-:W-:Y:S06]  /*12020*/  ENDCOLLECTIVE ;  /* 0x000000000000791b */ /* 0x001fec0003800000 */
.L_x_2179:
[----:B------:R-:W-:Y:S05]  /*12030*/  BSYNC B0 ;  /* 0x0000000000007941 */ /* 0x000fea0003800000 */
.L_x_2178:
        /* <DEDUP_REMOVED lines=9> */
.L_x_2180:
[----:B------:R-:W-:Y:S01]  /*120d0*/  IMAD.MOV.U32 R17, RZ, RZ, R14 ;  /* 0x000000ffff117224 */ /* 0x000fe200078e000e */
[----:B------:R-:W-:Y:S06]  /*120e0*/  BRA `(.L_x_2181) ;  /* 0xffffffe400a07947 */ /* 0x000fec000383ffff */
.L_x_2127:
[----:B------:R-:W-:Y:S01]  /*120f0*/  BSSY B0, `(.L_x_2182) ;  /* 0x0000007000007945 */ /* 0x000fe20003800000 */
[----:B------:R-:W-:Y:S02]  /*12100*/  IMAD.MOV.U32 R13, RZ, RZ, R2 ;  /* 0x000000ffff0d7224 */ /* 0x000fe400078e0002 */
[----:B------:R-:W-:Y:S02]  /*12110*/  IMAD.MOV.U32 R11, RZ, RZ, 0x1f ;  /* 0x0000001fff0b7424 */ /* 0x000fe400078e00ff */
[----:B------:R-:W-:-:S07]  /*12120*/  IMAD.MOV.U32 R15, RZ, RZ, -0x1 ;  /* 0xffffffffff0f7424 */ /* 0x000fce00078e00ff */
[----:B012---:R-:W-:Y:S05]  /*12130*/  WARPSYNC.COLLECTIVE R15, `(.L_x_2183) ;  /* 0x000000000f087348 */ /* 0x007fea0003c00000 */
[----:B------:R3:W4:Y:S02]  /*12140*/  SHFL.IDX P6, R14, R13, R12, R11 ;  /* 0x0000000c0d0e7389 */ /* 0x00072400000c000b */
[----:B01234-:R-:W-:Y:S01]  /*12150*/  ENDCOLLECTIVE ;  /* 0x000000000000791b */ /* 0x01ffe20003800000 */
.L_x_2183:
[----:B------:R-:W-:Y:S05]  /*12160*/  BSYNC B0 ;  /* 0x0000000000007941 */ /* 0x000fea0003800000 */
.L_x_2182:
[----:B------:R-:W-:Y:S01]  /*12170*/  IMAD.MOV.U32 R7, RZ, RZ, R14 ;  /* 0x000000ffff077224 */ /* 0x000fe200078e000e */
[----:B------:R-:W-:Y:S06]  /*12180*/  BRA `(.L_x_2126) ;  /* 0xffffffe400947947 */ /* 0x000fec000383ffff */
.L_x_2131:
[----:B-1----:R1:W2:Y:S02]  /*12190*/  SYNCS.PHASECHK.TRANS64.TRYWAIT P0, [R0+URZ+0x34820], R3 ;  /* 0x03482003000075a7 */ /* 0x0022a4000800017f */
[----:B--2---:R-:W-:Y:S05]  /*121a0*/  @!P0 NANOSLEEP.SYNCS 0x989680 ;  /* 0x009896800000895d */ /* 0x004fea0003900000 */
[----:B------:R-:W2:Y:S02]  /*121b0*/  @!P0 SYNCS.PHASECHK.TRANS64 P0, [R0+URZ+0x34820], R3 ;  /* 0x03482003000085a7 */ /* 0x000ea4000800007f */
[----:B--2---:R-:W-:Y:S05]  /*121c0*/  @!P0 BRA `(.L_x_2131) ;  /* 0xfffffffc00f08947 */ /* 0x004fea000383ffff */
[----:B------:R-:W-:Y:S05]  /*121d0*/  BRA `(.L_x_2184) ;  /* 0xffffffec000c7947 */ /* 0x000fea000383ffff */
.L_x_2132:
[----:B------:R-:W2:Y:S01]  /*121e0*/  S2R R2, SR_TID.X ;  /* 0x0000000000027919 */ /* 0x000ea20000002100 */
[----:B------:R-:W-:Y:S01]  /*121f0*/  BSSY B0, `(.L_x_2185) ;  /* 0x000000a000007945 */ /* 0x000fe20003800000 */
[----:B------:R-:W-:Y:S02]  /*12200*/  IMAD.MOV.U32 R12, RZ, RZ, RZ ;  /* 0x000000ffff0c7224 */ /* 0x000fe400078e00ff */
[----:B------:R-:W-:Y:S02]  /*12210*/  IMAD.MOV.U32 R11, RZ, RZ, 0x1f ;  /* 0x0000001fff0b7424 */ /* 0x000fe400078e00ff */
[----:B------:R-:W-:Y:S01]  /*12220*/  IMAD.MOV.U32 R15, RZ, RZ, -0x1 ;  /* 0xffffffffff0f7424 */ /* 0x000fe200078e00ff */
[----:B--2---:R-:W-:-:S04]  /*12230*/  SHF.R.U32.HI R2, RZ, 0x5, R2 ;  /* 0x00000005ff027819 */ /* 0x004fc80000011602 */
[----:B------:R-:W-:-:S05]  /*12240*/  LOP3.LUT R2, R2, 0x3, RZ, 0xc0, !PT ;  /* 0x0000000302027812 */ /* 0x000fca00078ec0ff */
[----:B0-----:R-:W-:-:S07]  /*12250*/  IMAD.MOV.U32 R13, RZ, RZ, R2 ;  /* 0x000000ffff0d7224 */ /* 0x001fce00078e0002 */
[----:B-1----:R-:W-:Y:S05]  /*12260*/  WARPSYNC.COLLECTIVE R15, `(.L_x_2186) ;  /* 0x000000000f087348 */ /* 0x002fea0003c00000 */
[----:B------:R0:W2:Y:S02]  /*12270*/  SHFL.IDX P6, R14, R13, R12, R11 ;  /* 0x0000000c0d0e7389 */ /* 0x0000a400000c000b */
[----:B012---:R-:W-:Y:S01]  /*12280*/  ENDCOLLECTIVE ;  /* 0x000000000000791b */ /* 0x007fe20003800000 */
.L_x_2186:
[----:B------:R-:W-:Y:S05]  /*12290*/  BSYNC B0 ;  /* 0x0000000000007941 */ /* 0x000fea0003800000 */
.L_x_2185:
[----:B------:R-:W-:Y:S05]  /*122a0*/  BRA `(.L_x_2187) ;  /* 0xffffffe800f47947 */ /* 0x000fea000383ffff */
.L_x_2135:
[----:B------:R-:W-:Y:S01]  /*122b0*/  BSSY B1, `(.L_x_2188) ;  /* 0x0000006000017945 */ /* 0x000fe20003800000 */
[----:B------:R-:W-:-:S07]  /*122c0*/  IMAD.MOV.U32 R15, RZ, RZ, -0x1 ;  /* 0xffffffffff0f7424 */ /* 0x000fce00078e00ff */
[----:B012---:R-:W-:Y:S05]  /*122d0*/  WARPSYNC.COLLECTIVE R15, `(.L_x_2189) ;  /* 0x000000000f0c7348 */ /* 0x007fea0003c00000 */
[----:B------:R-:W-:Y:S02]  /*122e0*/  ELECT P6, UR62, PT ;  /* 0x00000000003e782f */ /* 0x000fe400038c0000 */
[----:B------:R-:W-:Y:S01]  /*122f0*/  MOV R14, UR62 ;  /* 0x0000003e000e7c02 */ /* 0x000fe20008000f00 */
[----:B012---:R-:W-:Y:S10]  /*12300*/  ENDCOLLECTIVE ;  /* 0x000000000000791b */ /* 0x007ff40003800000 */
.L_x_2189:
[----:B------:R-:W-:Y:S05]  /*12310*/  BSYNC B1 ;  /* 0x0000000000017941 */ /* 0x000fea0003800000 */
.L_x_2188:
[----:B------:R-:W-:Y:S05]  /*12320*/  BRA `(.L_x_2190) ;  /* 0xffffffe800ec7947 */ /* 0x000fea000383ffff */
.L_x_2137:
[----:B-1----:R1:W2:Y:S02]  /*12330*/  SYNCS.PHASECHK.TRANS64.TRYWAIT P0, [R6+URZ], R5 ;  /* 0x00000005060075a7 */ /* 0x0022a4000800017f */
[----:B--2---:R-:W-:Y:S05]  /*12340*/  @!P0 NANOSLEEP.SYNCS 0x989680 ;  /* 0x009896800000895d */ /* 0x004fea0003900000 */
[----:B------:R-:W2:Y:S02]  /*12350*/  @!P0 SYNCS.PHASECHK.TRANS64 P0, [R6+URZ], R5 ;  /* 0x00000005060085a7 */ /* 0x000ea4000800007f */
[----:B--2---:R-:W-:Y:S05]  /*12360*/  @!P0 BRA `(.L_x_2137) ;  /* 0xfffffffc00f08947 */ /* 0x004fea000383ffff */
[----:B------:R-:W-:Y:S05]  /*12370*/  BRA `(.L_x_2191) ;  /* 0xffffffec00307947 */ /* 0x000fea000383ffff */
.L_x_2138:
[----:B--2---:R2:W3:Y:S02]  /*12380*/  SYNCS.PHASECHK.TRANS64.TRYWAIT P0, [R7+URZ], R2 ;  /* 0x00000002070075a7 */ /* 0x0044e4000800017f */
[----:B---3--:R-:W-:Y:S05]  /*12390*/  @!P0 NANOSLEEP.SYNCS 0x989680 ;  /* 0x009896800000895d */ /* 0x008fea0003900000 */
[----:B------:R-:W3:Y:S02]  /*123a0*/  @!P0 SYNCS.PHASECHK.TRANS64 P0, [R7+URZ], R2 ;  /* 0x00000002070085a7 */ /* 0x000ee4000800007f */
[----:B---3--:R-:W-:Y:S05]  /*123b0*/  @!P0 BRA `(.L_x_2138) ;  /* 0xfffffffc00f08947 */ /* 0x008fea000383ffff */
[----:B------:R-:W-:Y:S05]  /*123c0*/  BRA `(.L_x_2192) ;  /* 0xffffffec00247947 */ /* 0x000fea000383ffff */
.L_x_2140:
[----:B---3--:R3:W4:Y:S02]  /*123d0*/  SYNCS.PHASECHK.TRANS64.TRYWAIT P0, [R4+URZ], R5 ;  /* 0x00000005040075a7 */ /* 0x008724000800017f */
[----:B----4-:R-:W-:Y:S05]  /*123e0*/  @!P0 NANOSLEEP.SYNCS 0x989680 ;  /* 0x009896800000895d */ /* 0x010fea0003900000 */
[----:B------:R-:W4:Y:S02]  /*123f0*/  @!P0 SYNCS.PHASECHK.TRANS64 P0, [R4+URZ], R5 ;  /* 0x00000005040085a7 */ /* 0x000f24000800007f */
[----:B----4-:R-:W-:Y:S05]  /*12400*/  @!P0 BRA `(.L_x_2140) ;  /* 0xfffffffc00f08947 */ /* 0x010fea000383ffff */
[----:B------:R-:W-:Y:S05]  /*12410*/  BRA `(.L_x_2193) ;  /* 0xffffffec002c7947 */ /* 0x000fea000383ffff */
.L_x_2194:
        /* <DEDUP_REMOVED lines=14> */
.L_x_11938:


//--------------------- .text._ZN7cutlass13device_kernelIN5flash11enable_sm90INS1_16FlashAttnFwdSm90INS1_25CollectiveMainloopFwdSm90ILi2EN4cute5tupleIJNS5_1CILi1EEES8_S8_EEENS6_IJNS7_ILi128EEESA_NS7_ILi192EEEEEELi128ENS_10bfloat16_tEfNS_4arch4Sm90ELb1ELb0ELb0ELb1ELb0ELb1ELb0ELb1ELb1ELb0ELb0ELb0EEENS1_21CollectiveEpilogueFwdINS6_IJSA_SA_SA_EEES9_SD_SF_Li256ELb1ELb0ELb0ELb0EEENS1_36VarlenDynamicPersistentTileSchedulerILi128ELi128ELi256ELi32ELb0ELb0ELb1ELb1ELb1ELb1EEEEEEEEEvNT_6ParamsE --------------------------
	.section	.text._ZN7cutlass13device_kernelIN5flash11enable_sm90INS1_16FlashAttnFwdSm90INS1_25CollectiveMainloopFwdSm90ILi2EN4cute5tupleIJNS5_1CILi1EEES8_S8_EEENS6_IJNS7_ILi128EEESA_NS7_ILi192EEEEEELi128ENS_10bfloat16_tEfNS_4arch4Sm90ELb1ELb0ELb0ELb1ELb0ELb1ELb0ELb1ELb1ELb0ELb0ELb0EEENS1_21CollectiveEpilogueFwdINS6_IJSA_SA_SA_EEES9_SD_SF_Li256ELb1ELb0ELb0ELb0EEENS1_36VarlenDynamicPersistentTileSchedulerILi128ELi128ELi256ELi32ELb0ELb0ELb1ELb1ELb1ELb1EEEEEEEEEvNT_6ParamsE,"ax",@progbits
	.align	128
.text._ZN7cutlass13device_kernelIN5flash11enable_sm90INS1_16FlashAttnFwdSm90INS1_25CollectiveMainloopFwdSm90ILi2EN4cute5tupleIJNS5_1CILi1EEES8_S8_EEENS6_IJNS7_ILi128EEESA_NS7_ILi192EEEEEELi128ENS_10bfloat16_tEfNS_4arch4Sm90ELb1ELb0ELb0ELb1ELb0ELb1ELb0ELb1ELb1ELb0ELb0ELb0EEENS1_21CollectiveEpilogueFwdINS6_IJSA_SA_SA_EEES9_SD_SF_Li256ELb1ELb0ELb0ELb0EEENS1_36VarlenDynamicPersistentTileSchedulerILi128ELi128ELi256ELi32ELb0ELb0ELb1ELb1ELb1ELb1EEEEEEEEEvNT_6ParamsE:
        .type           _ZN7cutlass13device_kernelIN5flash11enable_sm90INS1_16FlashAttnFwdSm90INS1_25CollectiveMainloopFwdSm90ILi2EN4cute5tupleIJNS5_1CILi1EEES8_S8_EEENS6_IJNS7_ILi128EEESA_NS7_ILi192EEEEEELi128ENS_10bfloat16_tEfNS_4arch4Sm90ELb1ELb0ELb0ELb1ELb0ELb1ELb0ELb1ELb1ELb0ELb0ELb0EEENS1_21CollectiveEpilogueFwdINS6_IJSA_SA_SA_EEES9_SD_SF_Li256ELb1ELb0ELb0ELb0EEENS1_36VarlenDynamicPersistentTileSchedulerILi128ELi128ELi256ELi32ELb0ELb0ELb1ELb1ELb1ELb1EEEEEEEEEvNT_6ParamsE,@function
        .size           _ZN7cutlass13device_kernelIN5flash11enable_sm90INS1_16FlashAttnFwdSm90INS1_25CollectiveMainloopFwdSm90ILi2EN4cute5tupleIJNS5_1CILi1EEES8_S8_EEENS6_IJNS7_ILi128EEESA_NS7_ILi192EEEEEELi128ENS_10bfloat16_tEfNS_4arch4Sm90ELb1ELb0ELb0ELb1ELb0ELb1ELb0ELb1ELb1ELb0ELb0ELb0EEENS1_21CollectiveEpilogueFwdINS6_IJSA_SA_SA_EEES9_SD_SF_Li256ELb1ELb0ELb0ELb0EEENS1_36VarlenDynamicPersistentTileSchedulerILi128ELi128ELi256ELi32ELb0ELb0ELb1ELb1ELb1ELb1EEEEEEEEEvNT_6ParamsE,(.L_x_11939 - _ZN7cutlass13device_kernelIN5flash11enable_sm90INS1_16FlashAttnFwdSm90INS1_25CollectiveMainloopFwdSm90ILi2EN4cute5tupleIJNS5_1CILi1EEES8_S8_EEENS6_IJNS7_ILi128EEESA_NS7_ILi192EEEEEELi128ENS_10bfloat16_tEfNS_4arch4Sm90ELb1ELb0ELb0ELb1ELb0ELb1ELb0ELb1ELb1ELb0ELb0ELb0EEENS1_21CollectiveEpilogueFwdINS6_IJSA_SA_SA_EEES9_SD_SF_Li256ELb1ELb0ELb0ELb0EEENS1_36VarlenDynamicPersistentTileSchedulerILi128ELi128ELi256ELi32ELb0ELb0ELb1ELb1ELb1ELb1EEEEEEEEEvNT_6ParamsE)
        .other          _ZN7cutlass13device_kernelIN5flash11enable_sm90INS1_16FlashAttnFwdSm90INS1_25CollectiveMainloopFwdSm90ILi2EN4cute5tupleIJNS5_1CILi1EEES8_S8_EEENS6_IJNS7_ILi128EEESA_NS7_ILi192EEEEEELi128ENS_10bfloat16_tEfNS_4arch4Sm90ELb1ELb0ELb0ELb1ELb0ELb1ELb0ELb1ELb1ELb0ELb0ELb0EEENS1_21CollectiveEpilogueFwdINS6_IJSA_SA_SA_EEES9_SD_SF_Li256ELb1ELb0ELb0ELb0EEENS1_36VarlenDynamicPersistentTileSchedulerILi128ELi128ELi256ELi32ELb0ELb0ELb1ELb1ELb1ELb1EEEEEEEEEvNT_6ParamsE,@"STO_CUDA_ENTRY STV_DEFAULT"
_ZN7cutlass13device_kernelIN5flash11enable_sm90INS1_16FlashAttnFwdSm90INS1_25CollectiveMainloopFwdSm90ILi2EN4cute5tupleIJNS5_1CILi1EEES8_S8_EEENS6_IJNS7_ILi128EEESA_NS7_ILi192EEEEEELi128ENS_10bfloat16_tEfNS_4arch4Sm90ELb1ELb0ELb0ELb1ELb0ELb1ELb0ELb1ELb1ELb0ELb0ELb0EEENS1_21CollectiveEpilogueFwdINS6_IJSA_SA_SA_EEES9_SD_SF_Li256ELb1ELb0ELb0ELb0EEENS1_36VarlenDynamicPersistentTileSchedulerILi128ELi128ELi256ELi32ELb0ELb0ELb1ELb1ELb1ELb1EEEEEEEEEvNT_6ParamsE:
        /* <DEDUP_REMOVED lines=27> */
.L_x_2196:
[----:B------:R-:W-:Y:S05]  /*01b0*/  BSYNC B0 ;  /* 0x0000000000007941 */ /* 0x000fea0003800000 */
.L_x_2195:
        /* <DEDUP_REMOVED lines=41> */
.L_x_2197:
        /* <DEDUP_REMOVED lines=22> */
.L_x_2198:
        /* <DEDUP_REMOVED lines=18> */
.L_x_2199:
        /* <DEDUP_REMOVED lines=22> */
.L_x_2200:
        /* <DEDUP_REMOVED lines=22> */
.L_x_2201:
[----:B0-----:R-:W-:Y:S01]  /*0990*/  UMOV UR4, 0x1 ;  /* 0x0000000100047882 */ /* 0x001fe20000000000 */
[----:B------:R-:W-:Y:S01]  /*09a0*/  PLOP3.LUT P0, PT, PT, PT, UP0, 0x80, 0x0 ;  /* 0x000000000000781c */ /* 0x000fe20003f0f008 */
[----:B------:R-:W-:Y:S01]  /*09b0*/  USEL UR4, UR4, 0x2, !UP0 ;  /* 0x0000000204047887 */ /* 0x000fe2000c000000 */
[----:B------:R-:W-:Y:S01]  /*09c0*/  NOP ;  /* 0x0000000000007918 */ /* 0x000fe20000000000 */
[----:B------:R-:W-:Y:S01]  /*09d0*/  ULDC.64 UR56, c[0x0][0x208] ;  /* 0x0000820000387ab9 */ /* 0x000fe20000000a00 */
[----:B------:R-:W-:Y:S03]  /*09e0*/  BSSY B7, `(.L_x_2202) ;  /* 0x000229b000077945 */ /* 0x000fe60003800000 */
[----:B------:R-:W-:-:S05]  /*09f0*/  IMAD.U32 R2, RZ, RZ, UR4 ;  /* 0x00000004ff027e24 */ /* 0x000fca000f8e00ff */
[----:B------:R0:W-:Y:S01]  /*0a00*/  STL [R1+0x44], R2 ;  /* 0x0000440201007387 */ /* 0x0001e20000100800 */
[----:B-12-4-:R-:W-:Y:S06]  /*0a10*/  BAR.SYNC.DEFER_BLOCKING 0x0 ;  /* 0x0000000000007b1d */ /* 0x016fec0000010000 */
[----:B------:R-:W-:Y:S05]  /*0a20*/  @!P0 BRA `(.L_x_2203) ;  /* 0x000001c400a88947 */ /* 0x000fea0003800000 */
.L_x_2204:
        /* <DEDUP_REMOVED lines=9> */
[----:B------:R-:W-:Y:S01]  /*0ac0*/  IMAD.U32 R18, RZ, RZ, UR4 ;  /* 0x00000004ff127e24 */ /* 0x000fe2000f8e00ff */
[----:B------:R-:W-:-:S04]  /*0ad0*/  ULDC UR4, c[0x0][0xc14] ;  /* 0x0003050000047ab9 */ /* 0x000fc80000000800 */
[----:B------:R-:W1:Y:S01]  /*0ae0*/  LDS.128 R192, [R18+0x348d0] ;  /* 0x0348d00012c07984 */ /* 0x000e620000000c00 */
[----:B------:R-:W-:Y:S06]  /*0af0*/  BAR.ARV 0x4, 0x120 ;  /* 0x0104800000007b1d */ /* 0x000fec0000002000 */
[----:B-1----:R-:W-:-:S13]  /*0b00*/  ISETP.GE.AND P0, PT, R195, UR4, PT ;  /* 0x00000004c3007c0c */ /* 0x002fda000bf06270 */
[----:B------:R-:W-:Y:S05]  /*0b10*/  @P0 BRA `(.L_x_2205) ;  /* 0x00000228001c0947 */ /* 0x000fea0003800000 */
[----:B------:R-:W2:Y:S01]  /*0b20*/  LDL R0, [R1+0x44] ;  /* 0x0000440001007983 */ /* 0x000ea20000100800 */
[----:B------:R-:W-:Y:S01]  /*0b30*/  VIADD R226, R4, 0xffffff80 ;  /* 0xffffff8004e27836 */ /* 0x000fe20000000000 */
[----:B------:R-:W-:Y:S01]  /*0b40*/  R2UR UR4, R18 ;  /* 0x00000000120472ca */ /* 0x000fe200000e0000 */
[----:B------:R-:W-:Y:S01]  /*0b50*/  IMAD.MOV.U32 R208, RZ, RZ, RZ ;  /* 0x000000ffffd07224 */ /* 0x000fe200078e00ff */
[----:B------:R-:W-:Y:S01]  /*0b60*/  CS2R R188, SRZ ;  /* 0x0000000000bc7805 */ /* 0x000fe2000001ff00 */
[----:B------:R-:W-:Y:S01]  /*0b70*/  IMAD.MOV.U32 R19, RZ, RZ, RZ ;  /* 0x000000ffff137224 */ /* 0x000fe200078e00ff */
[----:B------:R-:W-:Y:S01]  /*0b80*/  SHF.R.S32.HI R3, RZ, 0x1f, R226 ;  /* 0x0000001fff037819 */ /* 0x000fe200000114e2 */
[----:B------:R-:W-:-:S03]  /*0b90*/  IMAD.MOV.U32 R185, RZ, RZ, RZ ;  /* 0x000000ffffb97224 */ /* 0x000fc600078e00ff */
[CC--:B------:R-:W-:Y:S02]  /*0ba0*/  LEA.HI R5, R3.reuse, R226.reuse, RZ, 0x7 ;  /* 0x000000e203057211 */ /* 0x0c0fe400078f38ff */
[----:B------:R-:W-:Y:S02]  /*0bb0*/  LEA.HI R196, R3, R226, RZ, 0x5 ;  /* 0x000000e203c47211 */ /* 0x000fe400078f28ff */
[----:B------:R-:W-:Y:S01]  /*0bc0*/  LOP3.LUT R7, R5, 0xffffff80, RZ, 0xc0, !PT ;  /* 0xffffff8005077812 */ /* 0x000fe200078ec0ff */
[----:B------:R-:W-:Y:S01]  /*0bd0*/  UIADD3 UR4, UR4, 0x10400, URZ ;  /* 0x0001040004047890 */ /* 0x000fe2000fffe03f */
[----:B------:R-:W-:Y:S02]  /*0be0*/  SHF.R.S32.HI R196, RZ, 0x5, R196 ;  /* 0x00000005ffc47819 */ /* 0x000fe400000114c4 */
[----:B------:R-:W-:Y:S01]  /*0bf0*/  SHF.R.S32.HI R224, RZ, 0x7, R5 ;  /* 0x00000007ffe07819 */ /* 0x000fe20000011405 */
[----:B------:R-:W-:-:S03]  /*0c00*/  IMAD.IADD R216, R226, 0x1, -R7 ;  /* 0x00000001e2d87824 */ /* 0x000fc600078e0a07 */
[----:B------:R-:W-:Y:S02]  /*0c10*/  LEA.HI R5, R5, R224, RZ, 0x1 ;  /* 0x000000e005057211 */ /* 0x000fe400078f08ff */
[----:B------:R-:W-:Y:S02]  /*0c20*/  SHF.R.S32.HI R11, RZ, 0x1f, R216 ;  /* 0x0000001fff0b7819 */ /* 0x000fe400000114d8 */
[----:B------:R-:W-:Y:S02]  /*0c30*/  LOP3.LUT R5, R5, 0x3fffffe, RZ, 0xc0, !PT ;  /* 0x03fffffe05057812 */ /* 0x000fe400078ec0ff */
[CC--:B0-----:R-:W-:Y:S02]  /*0c40*/  LEA.HI R2, R11.reuse, R216.reuse, RZ, 0x2 ;  /* 0x000000d80b027211 */ /* 0x0c1fe400078f10ff */
        /* <DEDUP_REMOVED lines=11> */
[----:B------:R-:W-:-:S04]  /*0d00*/  LEA.HI R0, R3, R226, RZ, 0x4 ;  /* 0x000000e203007211 */ /* 0x000fc800078f20ff */
[----:B------:R-:W-:Y:S02]  /*0d10*/  SHF.R.S32.HI R9, RZ, 0x4, R0 ;  /* 0x00000004ff097819 */ /* 0x000fe40000011400 */
[C---:B------:R-:W-:Y:S02]  /*0d20*/  LOP3.LUT R7, R0.reuse, 0x3fffff0, RZ, 0xc0, !PT ;  /* 0x03fffff000077812 */ /* 0x040fe400078ec0ff */
[----:B------:R-:W-:-:S03]  /*0d30*/  LEA.HI R0, R0, R9, RZ, 0x1 ;  /* 0x0000000900007211 */ /* 0x000fc600078f08ff */
[----:B------:R-:W-:Y:S01]  /*0d40*/  IMAD.IADD R7, R226, 0x1, -R7 ;  /* 0x00000001e2077824 */ /* 0x000fe200078e0a07 */
[----:B------:R-:W-:Y:S01]  /*0d50*/  LOP3.LUT R0, R0, 0x1ffffffe, RZ, 0xc0, !PT ;  /* 0x1ffffffe00007812 */ /* 0x000fe200078ec0ff */
[----:B------:R-:W-:Y:S02]  /*0d60*/  ULOP3.LUT UR5, UR5, 0x1, URZ, 0xfc, !UPT ;  /* 0x0000000105057892 */ /* 0x000fe4000f8efc3f */
[----:B------:R-:W-:Y:S02]  /*0d70*/  IMAD R7, R196, 0x10, R7 ;  /* 0x00000010c4077824 */ /* 0x000fe400078e0207 */
[----:B------:R-:W-:Y:S02]  /*0d80*/  IMAD.IADD R0, R9, 0x1, -R0 ;  /* 0x0000000109007824 */ /* 0x000fe400078e0a00 */
[----:B------:R-:W-:Y:S02]  /*0d90*/  IMAD.U32 R4, RZ, RZ, UR5 ;  /* 0x00000005ff047e24 */ /* 0x000fe4000f8e00ff */
[----:B------:R-:W-:Y:S01]  /*0da0*/  IMAD R225, R7, 0x8, R0 ;  /* 0x0000000807e17824 */ /* 0x000fe200078e0200 */
[----:B------:R-:W-:-:S02]  /*0db0*/  LEA.HI R0, R3, R226, RZ, 0x2 ;  /* 0x000000e203007211 */ /* 0x000fc400078f10ff */
[----:B------:R0:W-:Y:S01]  /*0dc0*/  STL [R1+0x14], R4 ;  /* 0x0000140401007387 */ /* 0x0001e20000100800 */
[----:B------:R-:W-:Y:S01]  /*0dd0*/  LEA.HI R3, R3, R226, RZ, 0x3 ;  /* 0x000000e203037211 */ /* 0x000fe200078f18ff */
[----:B------:R-:W-:Y:S01]  /*0de0*/  IMAD.SHL.U32 R225, R225, 0x8, RZ ;  /* 0x00000008e1e17824 */ /* 0x000fe200078e00ff */
[----:B------:R-:W-:Y:S02]  /*0df0*/  LOP3.LUT R7, R0, 0xfffffffc, RZ, 0xc0, !PT ;  /* 0xfffffffc00077812 */ /* 0x000fe400078ec0ff */
[--C-:B------:R-:W-:Y:S02]  /*0e00*/  SHF.R.S32.HI R184, RZ, 0x2, R0.reuse ;  /* 0x00000002ffb87819 */ /* 0x100fe40000011400 */
[----:B------:R-:W-:Y:S01]  /*0e10*/  SHF.R.S32.HI R9, RZ, 0x1f, R0 ;  /* 0x0000001fff097819 */ /* 0x000fe20000011400 */
[----:B------:R-:W-:Y:S01]  /*0e20*/  IMAD.IADD R212, R226, 0x1, -R7 ;  /* 0x00000001e2d47824 */ /* 0x000fe200078e0a07 */
[----:B------:R-:W-:Y:S01]  /*0e30*/  LOP3.LUT R5, R3, 0x1ffffff8, RZ, 0xc0, !PT ;  /* 0x1ffffff803057812 */ /* 0x000fe200078ec0ff */
[----:B------:R-:W-:Y:S01]  /*0e40*/  VIADD R209, R184, 0x40 ;  /* 0x00000040b8d17836 */ /* 0x000fe20000000000 */
[----:B------:R-:W-:Y:S01]  /*0e50*/  LEA.HI R9, R9, R184, RZ, 0x3 ;  /* 0x000000b809097211 */ /* 0x000fe200078f18ff */
[----:B------:R-:W-:Y:S01]  /*0e60*/  IMAD.SHL.U32 R22, R212, 0x8, RZ ;  /* 0x00000008d4167824 */ /* 0x000fe200078e00ff */
[----:B------:R-:W-:Y:S01]  /*0e70*/  SHF.R.S32.HI R200, RZ, 0x3, R3 ;  /* 0x00000003ffc87819 */ /* 0x000fe20000011403 */
[----:B------:R-:W-:Y:S01]  /*0e80*/  IMAD.SHL.U32 R190, R209, 0x40, RZ ;  /* 0x00000040d1be7824 */ /* 0x000fe200078e00ff */
[----:B------:R-:W-:Y:S01]  /*0e90*/  LOP3.LUT R9, R9, 0xfffffff8, RZ, 0xc0, !PT ;  /* 0xfffffff809097812 */ /* 0x000fe200078ec0ff */
[C---:B------:R-:W-:Y:S01]  /*0ea0*/  VIADD R186, R22.reuse, 0x20 ;  /* 0x0000002016ba7836 */ /* 0x040fe20000000000 */
[----:B------:R-:W-:Y:S01]  /*0eb0*/  SHF.R.S32.HI R0, RZ, 0x1f, R209 ;  /* 0x0000001fff007819 */ /* 0x000fe200000114d1 */
[----:B------:R-:W-:Y:S01]  /*0ec0*/  VIADD R187, R22, 0x40 ;  /* 0x0000004016bb7836 */ /* 0x000fe20000000000 */
[----:B------:R-:W-:Y:S01]  /*0ed0*/  LOP3.LUT R190, R190, 0x1c0, RZ, 0xc0, !PT ;  /* 0x000001c0bebe7812 */ /* 0x000fe200078ec0ff */
[----:B------:R-:W-:Y:S01]  /*0ee0*/  IMAD.IADD R215, R184, 0x1, -R9 ;  /* 0x00000001b8d77824 */ /* 0x000fe200078e0a09 */
[----:B------:R-:W-:Y:S01]  /*0ef0*/  SHF.R.S32.HI R7, RZ, 0x1f, R186 ;  /* 0x0000001fff077819 */ /* 0x000fe200000114ba */
[----:B0-----:R-:W-:Y:S01]  /*0f00*/  IMAD.U32 R4, RZ, RZ, UR4 ;  /* 0x00000004ff047e24 */ /* 0x001fe2000f8e00ff */
[----:B------:R-:W-:Y:S01]  /*0f10*/  SHF.R.S32.HI R6, RZ, 0x1f, R187 ;  /* 0x0000001fff067819 */ /* 0x000fe200000114bb */
[----:B------:R-:W-:Y:S01]  /*0f20*/  IMAD.SHL.U32 R191, R215, 0x40, RZ ;  /* 0x00000040d7bf7824 */ /* 0x000fe200078e00ff */
[----:B------:R-:W-:Y:S01]  /*0f30*/  LEA.HI R0, R0, R209, RZ, 0x3 ;  /* 0x000000d100007211 */ /* 0x000fe200078f18ff */
[----:B------:R-:W-:Y:S01]  /*0f40*/  IMAD.IADD R5, R226, 0x1, -R5 ;  /* 0x00000001e2057824 */ /* 0x000fe200078e0a05 */
[CC--:B------:R-:W-:Y:S01]  /*0f50*/  LEA.HI R214, R7.reuse, R186.reuse, RZ, 0x3 ;  /* 0x000000ba07d67211 */ /* 0x0c0fe200078f18ff */
[----:B------:R0:W-:Y:S01]  /*0f60*/  STL [R1+0x40], R4 ;  /* 0x0000400401007387 */ /* 0x0001e20000100800 */
[----:B------:R-:W-:Y:S01]  /*0f70*/  LEA.HI R7, R7, R186, RZ, 0x6 ;  /* 0x000000ba07077211 */ /* 0x000fe200078f30ff */
[----:B------:R-:W-:Y:S01]  /*0f80*/  IMAD.SHL.U32 R0, R0, 0x40, RZ ;  /* 0x0000004000007824 */ /* 0x000fe200078e00ff */
[CC--:B------:R-:W-:Y:S01]  /*0f90*/  LEA.HI R8, R6.reuse, R187.reuse, RZ, 0x6 ;  /* 0x000000bb06087211 */ /* 0x0c0fe200078f30ff */
[----:B------:R-:W-:Y:S01]  /*0fa0*/  IMAD.SHL.U32 R199, R5, 0x8, RZ ;  /* 0x0000000805c77824 */ /* 0x000fe200078e00ff */
[----:B------:R-:W-:Y:S01]  /*0fb0*/  LEA.HI R6, R6, R187, RZ, 0x3 ;  /* 0x000000bb06067211 */ /* 0x000fe200078f18ff */
[----:B------:R-:W-:Y:S01]  /*0fc0*/  IMAD.SHL.U32 R7, R7, 0x80, RZ ;  /* 0x0000008007077824 */ /* 0x000fe200078e00ff */
[----:B------:R-:W-:Y:S01]  /*0fd0*/  SHF.R.U32.HI R223, RZ, 0x3, R190 ;  /* 0x00000003ffdf7819 */ /* 0x000fe200000116be */
[----:B------:R-:W-:Y:S01]  /*0fe0*/  IMAD.SHL.U32 R9, R8, 0x80, RZ ;  /* 0x0000008008097824 */ /* 0x000fe200078e00ff */
[----:B------:R-:W-:Y:S01]  /*0ff0*/  LOP3.LUT R191, R191, 0x1c0, RZ, 0xc0, !PT ;  /* 0x000001c0bfbf7812 */ /* 0x000fe200078ec0ff */
[----:B------:R-:W-:Y:S01]  /*1000*/  IMAD.SHL.U32 R16, R212, 0x4, RZ ;  /* 0x00000004d4107824 */ /* 0x000fe200078e00ff */
[----:B------:R-:W-:-:S02]  /*1010*/  LOP3.LUT R10, R190, 0x38, R214, 0xf8, !PT ;  /* 0x00000038be0a7812 */ /* 0x000fc400078ef8d6 */
[----:B------:R-:W-:Y:S02]  /*1020*/  LOP3.LUT R12, R190, 0x38, R6, 0xf8, !PT ;  /* 0x00000038be0c7812 */ /* 0x000fe400078ef806 */
[----:B------:R-:W-:Y:S02]  /*1030*/  LOP3.LUT R198, R0, 0xfffffe00, RZ, 0xc0, !PT ;  /* 0xfffffe0000c67812 */ /* 0x000fe400078ec0ff */
[----:B------:R-:W-:Y:S02]  /*1040*/  SHF.R.U32.HI R197, RZ, 0x3, R191 ;  /* 0x00000003ffc57819 */ /* 0x000fe400000116bf */
[C---:B------:R-:W-:Y:S02]  /*1050*/  LOP3.LUT R0, R191.reuse, 0x38, R214, 0xf8, !PT ;  /* 0x00000038bf007812 */ /* 0x040fe400078ef8d6 */
[----:B------:R-:W-:Y:S02]  /*1060*/  LOP3.LUT R8, R191, 0x38, R6, 0xf8, !PT ;  /* 0x00000038bf087812 */ /* 0x000fe400078ef806 */
[----:B------:R-:W-:-:S02]  /*1070*/  LOP3.LUT R7, R7, 0xffffe000, RZ, 0xc0, !PT ;  /* 0xffffe00007077812 */ /* 0x000fc400078ec0ff */
[-C--:B------:R-:W-:Y:S02]  /*1080*/  LOP3.LUT R10, R10, R223.reuse, RZ, 0x3c, !PT ;  /* 0x000000df0a0a7212 */ /* 0x080fe400078e3cff */
[----:B------:R-:W-:Y:S02]  /*1090*/  LOP3.LUT R9, R9, 0xffffe000, RZ, 0xc0, !PT ;  /* 0xffffe00009097812 */ /* 0x000fe400078ec0ff */
[----:B------:R-:W-:Y:S02]  /*10a0*/  LOP3.LUT R12, R12, R223, RZ, 0x3c, !PT ;  /* 0x000000df0c0c7212 */ /* 0x000fe400078e3cff */
[-C--:B------:R-:W-:Y:S02]  /*10b0*/  LOP3.LUT R0, R0, R197.reuse, RZ, 0x3c, !PT ;  /* 0x000000c500007212 */ /* 0x080fe400078e3cff */
[----:B------:R-:W-:Y:S02]  /*10c0*/  LOP3.LUT R8, R8, R197, RZ, 0x3c, !PT ;  /* 0x000000c508087212 */ /* 0x000fe400078e3cff */
[--C-:B------:R-:W-:Y:S01]  /*10d0*/  IADD3 R10, R10, R7, R198.reuse ;  /* 0x000000070a0a7210 */ /* 0x100fe20007ffe0c6 */
[----:B------:R-:W-:Y:S01]  /*10e0*/  IMAD R7, R196, 0x200, R7 ;  /* 0x00000200c4077824 */ /* 0x000fe200078e0207 */
[----:B------:R-:W-:Y:S01]  /*10f0*/  IADD3 R12, R12, R9, R198 ;  /* 0x000000090c0c7210 */ /* 0x000fe20007ffe0c6 */
[----:B------:R-:W-:Y:S01]  /*1100*/  IMAD R9, R196, 0x200, R9 ;  /* 0x00000200c4097824 */ /* 0x000fe200078e0209 */
[----:B------:R-:W-:Y:S01]  /*1110*/  LOP3.LUT R3, R2, 0x7ffffffc, RZ, 0xc0, !PT ;  /* 0x7ffffffc02037812 */ /* 0x000fe200078ec0ff */
[----:B------:R-:W-:Y:S01]  /*1120*/  IMAD.IADD R0, R7, 0x1, R0 ;  /* 0x0000000107007824 */ /* 0x000fe200078e0200 */
[----:B------:R-:W-:Y:S01]  /*1130*/  LOP3.LUT R2, R190, 0x38, R22, 0xf8, !PT ;  /* 0x00000038be027812 */ /* 0x000fe200078ef816 */
[----:B------:R-:W-:Y:S01]  /*1140*/  IMAD.IADD R8, R9, 0x1, R8 ;  /* 0x0000000109087824 */ /* 0x000fe200078e0208 */
[----:B------:R-:W-:Y:S01]  /*1150*/  SHF.R.S32.HI R210, RZ, 0x1f, R184 ;  /* 0x0000001fffd27819 */ /* 0x000fe200000114b8 */
[----:B------:R-:W-:Y:S01]  /*1160*/  IMAD.IADD R202, R216, 0x1, -R3 ;  /* 0x00000001d8ca7824 */ /* 0x000fe200078e0a03 */
[----:B------:R-:W-:-:S02]  /*1170*/  LOP3.LUT R2, R198, R2, R223, 0xf6, !PT ;  /* 0x00000002c6027212 */ /* 0x000fc400078ef6df */
[----:B------:R-:W-:Y:S02]  /*1180*/  SHF.R.S32.HI R214, RZ, 0x3, R214 ;  /* 0x00000003ffd67819 */ /* 0x000fe400000114d6 */
[----:B------:R-:W-:Y:S02]  /*1190*/  SHF.R.S32.HI R220, RZ, 0x3, R6 ;  /* 0x00000003ffdc7819 */ /* 0x000fe40000011406 */
[----:B------:R-:W-:Y:S02]  /*11a0*/  LEA R221, R2, UR4, 0x1 ;  /* 0x0000000402dd7c11 */ /* 0x000fe4000f8e08ff */
[----:B------:R-:W-:Y:S02]  /*11b0*/  LEA R218, R10, UR4, 0x1 ;  /* 0x000000040ada7c11 */ /* 0x000fe4000f8e08ff */
[----:B------:R-:W-:Y:S02]  /*11c0*/  LEA R217, R12, UR4, 0x1 ;  /* 0x000000040cd97c11 */ /* 0x000fe4000f8e08ff */
[----:B------:R-:W-:-:S02]  /*11d0*/  LEA R222, R0, UR4, 0x1 ;  /* 0x0000000400de7c11 */ /* 0x000fc4000f8e08ff */
[----:B0-----:R-:W-:-:S07]  /*11e0*/  LEA R219, R8, UR4, 0x1 ;  /* 0x0000000408db7c11 */ /* 0x001fce000f8e08ff */
.L_x_2441:
[----:B0-----:R-:W0:Y:S01]  /*11f0*/  LDC.64 R2, c[0x0][0xc60] ;  /* 0x00031800ff027b82 */ /* 0x001e220000000a00 */
[----:B------:R-:W-:Y:S01]  /*1200*/  ULDC.64 UR4, c[0x0][0xa28] ;  /* 0x00028a0000047ab9 */ /* 0x000fe20000000a00 */
[----:B------:R-:W-:Y:S01]  /*1210*/  ULDC.64 UR8, c[0x0][0xa18] ;  /* 0x0002860000087ab9 */ /* 0x000fe20000000a00 */
[----:B------:R-:W-:Y:S01]  /*1220*/  ULDC.64 UR6, c[0x0][0xa08] ;  /* 0x0002820000067ab9 */ /* 0x000fe20000000a00 */
[----:B0-----:R-:W-:-:S05]  /*1230*/  IMAD.WIDE R2, R195, 0x4, R2 ;  /* 0x00000004c3027825 */ /* 0x001fca00078e0202 */
[----:B--2---:R-:W2:Y:S01]  /*1240*/  LDG.E R207, desc[UR56][R2.64] ;  /* 0x0000003802cf7981 */ /* 0x004ea2000c1e1900 */
[----:B------:R-:W-:Y:S01]  /*1250*/  ISETP.NE.U32.AND P2, PT, RZ, UR4, PT ;  /* 0x00000004ff007c0c */ /* 0x000fe2000bf45070 */
[----:B---345:R-:W-:Y:S01]  /*1260*/  IMAD.MOV.U32 R9, RZ, RZ, RZ ;  /* 0x000000ffff097224 */ /* 0x038fe200078e00ff */
        /* <DEDUP_REMOVED lines=12> */
[----:B------:R-:W-:-:S03]  /*1330*/  IADD3 R6, P4, R205, UR6, RZ ;  /* 0x00000006cd067c10 */ /* 0x000fc6000ff9e0ff */
[----:B------:R0:W5:Y:S01]  /*1340*/  @P2 LDG.E R9, desc[UR56][R2.64] ;  /* 0x0000003802092981 */ /* 0x000162000c1e1900 */
[----:B------:R-:W-:Y:S01]  /*1350*/  @P1 IADD3 R4, P2, R205, UR8, RZ ;  /* 0x00000008cd041c10 */ /* 0x000fe2000ff5e0ff */
        /* <DEDUP_REMOVED lines=29> */
.L_x_2206:
[----:B------:R-:W-:Y:S02]  /*1530*/  IMAD.U32 R24, RZ, RZ, UR5 ;  /* 0x00000005ff187e24 */ /* 0x000fe4000f8e00ff */
[----:B------:R-:W-:Y:S01]  /*1540*/  IMAD.U32 R26, RZ, RZ, UR4 ;  /* 0x00000004ff1a7e24 */ /* 0x000fe2000f8e00ff */
[----:B------:R-:W-:Y:S06]  /*1550*/  @!P2 BRA `(.L_x_2207) ;  /* 0x000000000010a947 */ /* 0x000fec0003800000 */
[----:B------:R-:W-:-:S04]  /*1560*/  IADD3 R2, P0, R205, UR8, RZ ;  /* 0x00000008cd027c10 */ /* 0x000fc8000ff1e0ff */
[----:B------:R-:W-:-:S05]  /*1570*/  IADD3.X R3, R206, UR9, RZ, P0, !PT ;  /* 0x00000009ce037c10 */ /* 0x000fca00087fe4ff */
[----:B------:R0:W5:Y:S01]  /*1580*/  LDG.E R26, desc[UR56][R2.64] ;  /* 0x00000038021a7981 */ /* 0x000162000c1e1900 */
[----:B------:R-:W-:Y:S05]  /*1590*/  BRA `(.L_x_2208) ;  /* 0x0000000000107947 */ /* 0x000fea0003800000 */
.L_x_2207:
[----:B------:R-:W-:Y:S05]  /*15a0*/  @!P0 BRA `(.L_x_2208) ;  /* 0x00000000000c8947 */ /* 0x000fea0003800000 */
[----:B------:R-:W2:Y:S04]  /*15b0*/  LDG.E R3, desc[UR56][R6.64] ;  /* 0x0000003806037981 */ /* 0x000ea8000c1e1900 */
[----:B------:R-:W2:Y:S02]  /*15c0*/  LDG.E R26, desc[UR56][R6.64+0x4] ;  /* 0x00000438061a7981 */ /* 0x000ea4000c1e1900 */
[----:B--2---:R-:W-:-:S07]  /*15d0*/  IMAD.IADD R26, R26, 0x1, -R3 ;  /* 0x000000011a1a7824 */ /* 0x004fce00078e0a03 */
.L_x_2208:
        /* <DEDUP_REMOVED lines=8> */
[----:B------:R0:W2:Y:S01]  /*1660*/  @P0 LDG.E R7, desc[UR56][R2.64+0x4] ;  /* 0x0000043802070981 */ /* 0x0000a2000c1e1900 */
[----:B------:R-:W-:Y:S01]  /*1670*/  IMAD.MOV R119, RZ, RZ, -R9 ;  /* 0x000000ffff777224 */ /* 0x000fe200078e0a09 */
[----:B------:R-:W-:Y:S01]  /*1680*/  ISETP.NE.U32.AND P1, PT, RZ, UR4, PT ;  /* 0x00000004ff007c0c */ /* 0x000fe2000bf25070 */
[----:B------:R-:W-:Y:S01]  /*1690*/  IMAD.MOV.U32 R144, RZ, RZ, R26 ;  /* 0x000000ffff907224 */ /* 0x000fe200078e001a */
[----:B0-----:R-:W-:Y:S02]  /*16a0*/  LEA R2, R193, 0xff, 0x7 ;  /* 0x000000ffc1027811 */ /* 0x001fe400078e38ff */
[----:B------:R-:W-:-:S02]  /*16b0*/  VIMNMX R119, RZ, R119, !PT ;  /* 0x00000077ff777248 */ /* 0x000fc40007fe0100 */
[----:B------:R-:W-:-:S13]  /*16c0*/  ISETP.NE.AND.EX P1, PT, RZ, UR5, PT, P1 ;  /* 0x00000005ff007c0c */ /* 0x000fda000bf25310 */
[----:B------:R-:W-:-:S04]  /*16d0*/  @P1 IADD3 R4, P2, R205, UR4, RZ ;  /* 0x00000004cd041c10 */ /* 0x000fc8000ff5e0ff */
[----:B------:R-:W-:-:S05]  /*16e0*/  @P1 IADD3.X R5, R206, UR5, RZ, P2, !PT ;  /* 0x00000005ce051c10 */ /* 0x000fca00097fe4ff */
[----:B------:R0:W5:Y:S01]  /*16f0*/  @P1 LDG.E R144, desc[UR56][R4.64] ;  /* 0x0000003804901981 */ /* 0x000162000c1e1900 */
[----:B--2---:R-:W-:-:S04]  /*1700*/  @P0 IMAD.IADD R24, R7, 0x1, -R0 ;  /* 0x0000000107180824 */ /* 0x004fc800078e0a00 */
[----:B------:R-:W-:-:S04]  /*1710*/  IMAD.IADD R195, R9, 0x1, R24 ;  /* 0x0000000109c37824 */ /* 0x000fc800078e0218 */
[C---:B------:R-:W-:Y:S01]  /*1720*/  VIADD R0, R195.reuse, 0x7f ;  /* 0x0000007fc3007836 */ /* 0x040fe20000000000 */
[----:B------:R-:W-:-:S04]  /*1730*/  IADD3 R2, R195, R2, -R192 ;  /* 0x00000002c3027210 */ /* 0x000fc80007ffe8c0 */
[----:B------:R-:W-:Y:S02]  /*1740*/  SHF.R.S32.HI R3, RZ, 0x1f, R0 ;  /* 0x0000001fff037819 */ /* 0x000fe40000011400 */
[----:B------:R-:W-:Y:S02]  /*1750*/  SHF.R.S32.HI R7, RZ, 0x1f, R2 ;  /* 0x0000001fff077819 */ /* 0x000fe40000011402 */
[----:B------:R-:W-:Y:S02]  /*1760*/  LEA.HI R3, R3, R0, RZ, 0x7 ;  /* 0x0000000003037211 */ /* 0x000fe400078f38ff */
[----:B------:R-:W-:Y:S02]  /*1770*/  LEA.HI R7, R7, R2, RZ, 0x7 ;  /* 0x0000000207077211 */ /* 0x000fe400078f38ff */
[----:B------:R-:W-:Y:S02]  /*1780*/  SHF.R.S32.HI R3, RZ, 0x7, R3 ;  /* 0x00000007ff037819 */ /* 0x000fe40000011403 */
[----:B------:R-:W-:-:S04]  /*1790*/  SHF.R.S32.HI R148, RZ, 0x7, R7 ;  /* 0x00000007ff947819 */ /* 0x000fc80000011407 */
[----:B------:R-:W-:-:S05]  /*17a0*/  VIMNMX R148, R3, R148, PT ;  /* 0x0000009403947248 */ /* 0x000fca0003fe0100 */
[----:B------:R-:W-:-:S05]  /*17b0*/  IMAD R3, R148, 0x80, -R9 ;  /* 0x0000008094037824 */ /* 0x000fca00078e0a09 */
[----:B------:R-:W-:-:S04]  /*17c0*/  VIMNMX R0, R3, R24, PT ;  /* 0x0000001803007248 */ /* 0x000fc80003fe0100 */
        /* <DEDUP_REMOVED lines=30> */
.L_x_2211:
[----:B------:R-:W-:Y:S05]  /*19b0*/  BSYNC B6 ;  /* 0x0000000000067941 */ /* 0x000fea0003800000 */
.L_x_2210:
        /* <DEDUP_REMOVED lines=20> */
.L_x_2213:
[----:B------:R-:W-:Y:S05]  /*1b00*/  BSYNC B6 ;  /* 0x0000000000067941 */ /* 0x000fea0003800000 */
.L_x_2212:
[----:B------:R-:W-:Y:S01]  /*1b10*/  ULDC.64 UR4, c[0x0][0x9f8] ;  /* 0x00027e0000047ab9 */ /* 0x000fe20000000a00 */
[----:B------:R-:W2:Y:S01]  /*1b20*/  LDL.LU R20, [R1+0x10] ;  /* 0x0000100001147983 */ /* 0x000ea20000300800 */
[----:B------:R-:W-:Y:S01]  /*1b30*/  ISETP.NE.U32.AND P0, PT, RZ, UR4, PT ;  /* 0x00000004ff007c0c */ /* 0x000fe2000bf05070 */
[----:B------:R-:W0:Y:S01]  /*1b40*/  LDC R0, c[0x0][0x428] ;  /* 0x00010a00ff007b82 */ /* 0x000e220000000800 */
[----:B------:R-:W-:-:S07]  /*1b50*/  VIADD R108, R22, 0x60 ;  /* 0x00000060166c7836 */ /* 0x000fce0000000000 */
[----:B------:R-:W1:Y:S01]  /*1b60*/  LDC.64 R124, c[0x0][0x2f0] ;  /* 0x0000bc00ff7c7b82 */ /* 0x000e620000000a00 */
[----:B------:R-:W-:Y:S01]  /*1b70*/  ISETP.NE.AND.EX P0, PT, RZ, UR5, PT, P0 ;  /* 0x00000005ff007c0c */ /* 0x000fe2000bf05300 */
[----:B------:R-:W-:Y:S01]  /*1b80*/  IMAD.IADD R27, R27, 0x1, R26 ;  /* 0x000000011b1b7824 */ /* 0x000fe200078e021a */
[----:B------:R-:W-:Y:S01]  /*1b90*/  SHF.R.S32.HI R23, RZ, 0x1f, R22 ;  /* 0x0000001fff177819 */ /* 0x000fe20000011416 */
[----:B------:R-:W-:-:S04]  /*1ba0*/  ULDC.64 UR6, c[0x0][0xa08] ;  /* 0x0002820000067ab9 */ /* 0x000fc80000000a00 */
[----:B------:R-:W3:Y:S06]  /*1bb0*/  LDC R41, c[0x0][0x3d4] ;  /* 0x0000f500ff297b82 */ /* 0x000eec0000000800 */
[----:B------:R-:W-:Y:S01]  /*1bc0*/  @P0 IADD3 R4, P1, R205, UR4, RZ ;  /* 0x00000004cd040c10 */ /* 0x000fe2000ff3e0ff */
[----:B------:R-:W-:Y:S01]  /*1bd0*/  ULDC UR4, c[0x0][0x2e4] ;  /* 0x0000b90000047ab9 */ /* 0x000fe20000000800 */
[----:B------:R-:W4:Y:S02]  /*1be0*/  LDC.64 R30, c[0x0][0x3d8] ;  /* 0x0000f600ff1e7b82 */ /* 0x000f240000000a00 */
[----:B------:R-:W-:-:S05]  /*1bf0*/  @P0 IADD3.X R5, R206, UR5, RZ, P1, !PT ;  /* 0x00000005ce050c10 */ /* 0x000fca0008ffe4ff */
[----:B------:R1:W2:Y:S01]  /*1c00*/  @P0 LDG.E R25, desc[UR56][R4.64] ;  /* 0x0000003804190981 */ /* 0x0002a2000c1e1900 */
[----:B0-----:R-:W-:Y:S01]  /*1c10*/  ISETP.NE.AND P0, PT, R0, 0x1, PT ;  /* 0x000000010000780c */ /* 0x001fe20003f05270 */
[----:B------:R-:W-:Y:S01]  /*1c20*/  IMAD.MOV.U32 R121, RZ, RZ, 0x20 ;  /* 0x00000020ff797424 */ /* 0x000fe200078e00ff */
[----:B------:R-:W-:Y:S01]  /*1c30*/  ISETP.GE.AND P2, PT, R186, UR4, PT ;  /* 0x00000004ba007c0c */ /* 0x000fe2000bf46270 */
[----:B------:R-:W0:Y:S01]  /*1c40*/  S2R R149, SR_TID.X ;  /* 0x0000000000957919 */ /* 0x000e220000002100 */
[----:B------:R-:W-:Y:S01]  /*1c50*/  ISETP.GE.AND P1, PT, R22, UR4, PT ;  /* 0x0000000416007c0c */ /* 0x000fe2000bf26270 */
[C---:B-1----:R-:W-:Y:S01]  /*1c60*/  IMAD.SHL.U32 R92, R124.reuse, 0x80, RZ ;  /* 0x000000807c5c7824 */ /* 0x042fe200078e00ff */
[----:B------:R-:W-:Y:S01]  /*1c70*/  SEL R3, RZ, 0xffffffff, P2 ;  /* 0xffffffffff037807 */ /* 0x000fe20001000000 */
[----:B------:R-:W-:Y:S01]  /*1c80*/  IMAD.SHL.U32 R130, R124, 0x40, RZ ;  /* 0x000000407c827824 */ /* 0x000fe200078e00ff */
[----:B------:R-:W-:Y:S01]  /*1c90*/  SEL R0, RZ, 0x1, P1 ;  /* 0x00000001ff007807 */ /* 0x000fe20000800000 */
[----:B------:R-:W-:Y:S01]  /*1ca0*/  VIADD R5, R22, 0x80 ;  /* 0x0000008016057836 */ /* 0x000fe20000000000 */
[----:B------:R-:W-:Y:S01]  /*1cb0*/  ISETP.GE.AND P1, PT, R187, UR4, PT ;  /* 0x00000004bb007c0c */ /* 0x000fe2000bf26270 */
[----:B------:R-:W-:Y:S01]  /*1cc0*/  IMAD.SHL.U32 R3, R3, 0x2, RZ ;  /* 0x0000000203037824 */ /* 0x000fe200078e00ff */
[----:B------:R-:W-:Y:S01]  /*1cd0*/  ISETP.GE.AND P2, PT, R108, UR4, PT ;  /* 0x000000046c007c0c */ /* 0x000fe2000bf46270 */
[----:B------:R-:W1:Y:S01]  /*1ce0*/  @P0 LDC R7, c[0x0][0x42c] ;  /* 0x00010b00ff070b82 */ /* 0x000e620000000800 */
[----:B------:R-:W-:Y:S01]  /*1cf0*/  SHF.R.S32.HI R37, RZ, 0x1f, R27 ;  /* 0x0000001fff257819 */ /* 0x000fe2000001141b */
[----:B---3--:R-:W-:Y:S01]  /*1d00*/  IMAD.SHL.U32 R118, R41, 0x2, RZ ;  /* 0x0000000229767824 */ /* 0x008fe200078e00ff */
[----:B------:R-:W-:Y:S01]  /*1d10*/  LOP3.LUT R0, R3, 0x2, R0, 0xe2, !PT ;  /* 0x0000000203007812 */ /* 0x000fe200078ee200 */
[----:B----4-:R-:W-:Y:S01]  /*1d20*/  IMAD.WIDE.U32 R106, R184, R30, R22 ;  /* 0x0000001eb86a7225 */ /* 0x010fe200078e0016 */
[----:B------:R-:W-:-:S02]  /*1d30*/  SEL R3, RZ, 0x4, P1 ;  /* 0x00000004ff037807 */ /* 0x000fc40000800000 */
[----:B------:R-:W-:Y:S01]  /*1d40*/  SEL R4, RZ, 0x8, P2 ;  /* 0x00000008ff047807 */ /* 0x000fe20001000000 */
[----:B------:R-:W3:Y:S01]  /*1d50*/  @P0 LDC R9, c[0x0][0x430] ;  /* 0x00010c00ff090b82 */ /* 0x000ee20000000800 */
[----:B------:R-:W-:Y:S01]  /*1d60*/  ISETP.GE.AND P1, PT, R5, UR4, PT ;  /* 0x0000000405007c0c */ /* 0x000fe2000bf26270 */
[----:B------:R-:W-:Y:S01]  /*1d70*/  VIADD R5, R22, 0xa0 ;  /* 0x000000a016057836 */ /* 0x000fe20000000000 */
[----:B------:R-:W-:Y:S02]  /*1d80*/  LOP3.LUT R3, R4, R0, R3, 0xfe, !PT ;  /* 0x0000000004037212 */ /* 0x000fe400078efe03 */
[----:B------:R-:W-:Y:S02]  /*1d90*/  SEL R4, RZ, 0x10, P1 ;  /* 0x00000010ff047807 */ /* 0x000fe40000800000 */
[----:B------:R-:W-:Y:S01]  /*1da0*/  ISETP.GE.AND P1, PT, R5, UR4, PT ;  /* 0x0000000405007c0c */ /* 0x000fe2000bf26270 */
[----:B------:R-:W-:Y:S01]  /*1db0*/  ULDC.64 UR4, c[0x0][0x320] ;  /* 0x0000c80000047ab9 */ /* 0x000fe20000000a00 */
[----:B------:R-:W-:Y:S01]  /*1dc0*/  LOP3.LUT R3, R3, R4, RZ, 0xfc, !PT ;  /* 0x0000000403037212 */ /* 0x000fe200078efcff */
[----:B------:R-:W-:Y:S01]  /*1dd0*/  IMAD R4, R37, R124, RZ ;  /* 0x0000007c25047224 */ /* 0x000fe200078e02ff */
[----:B------:R-:W-:-:S02]  /*1de0*/  ISETP.GE.AND P3, PT, R22, R41, PT ;  /* 0x000000291600720c */ /* 0x000fc40003f66270 */
[----:B------:R-:W-:Y:S01]  /*1df0*/  ISETP.GE.AND P4, PT, R187, R41, PT ;  /* 0x00000029bb00720c */ /* 0x000fe20003f86270 */
[C---:B------:R-:W-:Y:S01]  /*1e00*/  IMAD R11, R27.reuse, R125, R4 ;  /* 0x0000007d1b0b7224 */ /* 0x040fe200078e0204 */
[----:B------:R-:W-:Y:S01]  /*1e10*/  ISETP.GE.AND P2, PT, R186, R41, PT ;  /* 0x00000029ba00720c */ /* 0x000fe20003f46270 */
[----:B-1----:R-:W-:Y:S01]  /*1e20*/  @P0 IMAD.HI.U32 R0, R194, R7, RZ ;  /* 0x00000007c2000227 */ /* 0x002fe200078e00ff */
[----:B------:R-:W1:Y:S01]  /*1e30*/  LDC.64 R4, c[0x0][0x3e8] ;  /* 0x0000fa00ff047b82 */ /* 0x000e620000000a00 */
[----:B------:R-:W-:Y:S02]  /*1e40*/  SHF.R.S32.HI R17, RZ, 0x1f, R16 ;  /* 0x0000001fff117819 */ /* 0x000fe40000011410 */
[----:B------:R-:W-:Y:S01]  /*1e50*/  IMAD.WIDE.U32 R6, R27, R124, RZ ;  /* 0x0000007c1b067225 */ /* 0x000fe200078e00ff */
[----:B------:R-:W-:Y:S02]  /*1e60*/  SHF.L.U64.HI R122, R124, 0x7, R125 ;  /* 0x000000077c7a7819 */ /* 0x000fe4000001027d */
[----:B------:R-:W-:Y:S01]  /*1e70*/  SHF.L.U64.HI R123, R30, 0x7, R31 ;  /* 0x000000071e7b7819 */ /* 0x000fe2000001021f */
[----:B------:R-:W-:Y:S01]  /*1e80*/  IMAD.IADD R7, R7, 0x1, R11 ;  /* 0x0000000107077824 */ /* 0x000fe200078e020b */
[----:B---3--:R-:W-:Y:S01]  /*1e90*/  @P0 SHF.R.U32.HI R194, RZ, R9, R0 ;  /* 0x00000009ffc20219 */ /* 0x008fe20000011600 */
[----:B------:R-:W-:Y:S01]  /*1ea0*/  IMAD.WIDE.U32 R104, R184, R30, R16 ;  /* 0x0000001eb8687225 */ /* 0x000fe200078e0010 */
[----:B------:R-:W-:-:S02]  /*1eb0*/  ISETP.NE.U32.AND P0, PT, RZ, UR6, PT ;  /* 0x00000006ff007c0c */ /* 0x000fc4000bf05070 */
[----:B------:R-:W-:Y:S01]  /*1ec0*/  SHF.R.S32.HI R0, RZ, 0x1f, R194 ;  /* 0x0000001fff007819 */ /* 0x000fe200000114c2 */
[----:B------:R-:W-:Y:S01]  /*1ed0*/  IMAD.WIDE.U32 R8, R194, UR4, R22 ;  /* 0x00000004c2087c25 */ /* 0x000fe2000f8e0016 */
[----:B------:R-:W-:Y:S02]  /*1ee0*/  ISETP.NE.AND.EX P0, PT, RZ, UR7, PT, P0 ;  /* 0x00000007ff007c0c */ /* 0x000fe4000bf05300 */
[----:B------:R-:W-:Y:S01]  /*1ef0*/  SHF.L.U64.HI R32, R30, 0x6, R31 ;  /* 0x000000061e207819 */ /* 0x000fe2000001021f */
[----:B------:R-:W-:Y:S01]  /*1f00*/  IMAD R13, R0, UR4, RZ ;  /* 0x00000004000d7c24 */ /* 0x000fe2000f8e02ff */
[----:B------:R-:W-:Y:S02]  /*1f10*/  SHF.R.S32.HI R145, RZ, 0x1f, R209 ;  /* 0x0000001fff917819 */ /* 0x000fe400000114d1 */
[----:B0-----:R-:W-:Y:S01]  /*1f20*/  LEA.HI R149, R149, 0x8, RZ, 0x19 ;  /* 0x0000000895957811 */ /* 0x001fe200078fc8ff */
[----:B------:R-:W-:Y:S01]  /*1f30*/  IMAD R13, R194, UR5, R13 ;  /* 0x00000005c20d7c24 */ /* 0x000fe2000f8e020d */
[----:B------:R-:W-:-:S02]  /*1f40*/  ULDC.64 UR4, c[0x0][0x2f8] ;  /* 0x0000be0000047ab9 */ /* 0x000fc40000000a00 */
[----:B------:R-:W-:Y:S01]  /*1f50*/  IMAD R11, R0, UR4, RZ ;  /* 0x00000004000b7c24 */ /* 0x000fe2000f8e02ff */
[----:B-1----:R-:W-:Y:S01]  /*1f60*/  SHF.L.U64.HI R35, R4, 0x6, R5 ;  /* 0x0000000604237819 */ /* 0x002fe20000010205 */
[----:B------:R-:W-:-:S04]  /*1f70*/  IMAD.WIDE.U32 R6, R194, UR4, R6 ;  /* 0x00000004c2067c25 */ /* 0x000fc8000f8e0006 */
[----:B------:R-:W-:Y:S01]  /*1f80*/  IMAD R11, R194, UR5, R11 ;  /* 0x00000005c20b7c24 */ /* 0x000fe2000f8e020b */
[----:B------:R-:W-:Y:S01]  /*1f90*/  ULDC.64 UR4, c[0x0][0x300] ;  /* 0x0000c00000047ab9 */ /* 0x000fe20000000a00 */
[----:B------:R-:W-:Y:S02]  /*1fa0*/  IMAD.IADD R9, R9, 0x1, R13 ;  /* 0x0000000109097824 */ /* 0x000fe400078e020d */
[----:B------:R-:W-:Y:S02]  /*1fb0*/  IMAD.IADD R7, R7, 0x1, R11 ;  /* 0x0000000107077824 */ /* 0x000fe400078e020b */
[-C--:B------:R-:W-:Y:S02]  /*1fc0*/  IMAD R10, R210, R4.reuse, RZ ;  /* 0x00000004d20a7224 */ /* 0x080fe400078e02ff */
[----:B------:R-:W-:-:S04]  /*1fd0*/  IMAD.WIDE.U32 R100, R184, R4, R16 ;  /* 0x00000004b8647225 */ /* 0x000fc800078e0010 */
        /* <DEDUP_REMOVED lines=17> */
[----:B------:R-:W-:Y:S01]  /*20f0*/  IMAD R93, R184, R125, R6 ;  /* 0x0000007db85d7224 */ /* 0x000fe200078e0206 */
[----:B------:R-:W-:Y:S01]  /*2100*/  SHF.L.U64.HI R125, R124, 0x6, R125 ;  /* 0x000000067c7d7819 */ /* 0x000fe2000001027d */
[----:B------:R-:W-:Y:S01]  /*2110*/  IMAD R95, R11, UR5, R12 ;  /* 0x000000050b5f7c24 */ /* 0x000fe2000f8e020c */
[----:B------:R-:W-:Y:S01]  /*2120*/  ULDC.64 UR4, c[0x0][0x328] ;  /* 0x0000ca0000047ab9 */ /* 0x000fe20000000a00 */
[----:B------:R-:W-:Y:S01]  /*2130*/  IMAD.WIDE.U32 R6, R184, R124, R22 ;  /* 0x0000007cb8067225 */ /* 0x000fe200078e0016 */
[----:B------:R-:W-:-:S03]  /*2140*/  SHF.L.U64.HI R124, R4, 0x7, R5 ;  /* 0x00000007047c7819 */ /* 0x000fc60000010205 */
[----:B------:R-:W-:Y:S01]  /*2150*/  IMAD R0, R0, UR4, RZ ;  /* 0x0000000400007c24 */ /* 0x000fe2000f8e02ff */
[----:B------:R-:W-:Y:S01]  /*2160*/  IADD3 R94, P0, R96, R6, RZ ;  /* 0x00000006605e7210 */ /* 0x000fe20007f1e0ff */
[----:B------:R-:W-:Y:S02]  /*2170*/  IMAD.IADD R95, R97, 0x1, R95 ;  /* 0x00000001615f7824 */ /* 0x000fe400078e025f */
[----:B------:R-:W-:Y:S02]  /*2180*/  IMAD R39, R11, UR5, R0 ;  /* 0x000000050b277c24 */ /* 0x000fe4000f8e0200 */
[-C--:B------:R-:W-:Y:S01]  /*2190*/  IMAD R0, R210, R30.reuse, RZ ;  /* 0x0000001ed2007224 */ /* 0x080fe200078e02ff */
[----:B------:R-:W-:Y:S01]  /*21a0*/  IADD3.X R93, R95, R7, R93, P0, !PT ;  /* 0x000000075f5d7210 */ /* 0x000fe200007fe45d */
[----:B------:R-:W-:Y:S01]  /*21b0*/  IMAD.WIDE.U32 R98, R11, UR4, R8 ;  /* 0x000000040b627c25 */ /* 0x000fe2000f8e0008 */
[C---:B------:R-:W-:Y:S02]  /*21c0*/  SEL R7, R41.reuse, RZ, P3 ;  /* 0x000000ff29077207 */ /* 0x040fe40001800000 */
[C---:B------:R-:W-:Y:S01]  /*21d0*/  SEL R9, R41.reuse, RZ, P2 ;  /* 0x000000ff29097207 */ /* 0x040fe20001000000 */
[----:B------:R-:W-:Y:S01]  /*21e0*/  IMAD R11, R184, R31, R0 ;  /* 0x0000001fb80b7224 */ /* 0x000fe200078e0200 */
[----:B------:R-:W-:Y:S01]  /*21f0*/  SEL R0, R41, RZ, P4 ;  /* 0x000000ff29007207 */ /* 0x000fe20002000000 */
[----:B------:R-:W-:Y:S01]  /*2200*/  IMAD.IADD R7, R22, 0x1, R7 ;  /* 0x0000000116077824 */ /* 0x000fe200078e0207 */
[----:B------:R-:W-:Y:S01]  /*2210*/  LOP3.LUT P0, RZ, R215, 0x4, RZ, 0xc0, !PT ;  /* 0x00000004d7ff7812 */ /* 0x000fe2000780c0ff */
[----:B------:R-:W-:Y:S01]  /*2220*/  IMAD.IADD R9, R186, 0x1, R9 ;  /* 0x00000001ba097824 */ /* 0x000fe200078e0209 */
[----:B------:R-:W-:Y:S01]  /*2230*/  IADD3 R114, P4, R184, R27, RZ ;  /* 0x0000001bb8727210 */ /* 0x000fe20007f9e0ff */
[----:B------:R-:W-:Y:S01]  /*2240*/  IMAD.IADD R8, R187, 0x1, R0 ;  /* 0x00000001bb087824 */ /* 0x000fe200078e0200 */
[----:B------:R-:W-:Y:S01]  /*2250*/  SHF.R.S32.HI R0, RZ, 0x1f, R7 ;  /* 0x0000001fff007819 */ /* 0x000fe20000011407 */
[----:B------:R-:W-:Y:S01]  /*2260*/  IMAD.IADD R105, R105, 0x1, R11 ;  /* 0x0000000169697824 */ /* 0x000fe200078e020b */
[----:B------:R-:W-:Y:S01]  /*2270*/  SHF.R.S32.HI R6, RZ, 0x1f, R9 ;  /* 0x0000001fff067819 */ /* 0x000fe20000011409 */
[----:B------:R-:W-:Y:S01]  /*2280*/  IMAD.IADD R107, R11, 0x1, R107 ;  /* 0x000000010b6b7824 */ /* 0x000fe200078e026b */
[-C--:B------:R-:W-:Y:S01]  /*2290*/  LEA.HI R21, R0, R7.reuse, RZ, 0x3 ;  /* 0x0000000700157211 */ /* 0x080fe200078f18ff */
[----:B------:R-:W-:Y:S01]  /*22a0*/  IMAD.WIDE.U32 R104, R144, R30, R104 ;  /* 0x0000001e90687225 */ /* 0x000fe200078e0068 */
[----:B------:R-:W-:-:S02]  /*22b0*/  LEA.HI R0, R0, R7, RZ, 0x6 ;  /* 0x0000000700007211 */ /* 0x000fc400078f30ff */
[-C--:B0-----:R-:W-:Y:S01]  /*22c0*/  LEA.HI R20, R6, R9.reuse, RZ, 0x3 ;  /* 0x0000000906147211 */ /* 0x081fe200078f18ff */
[----:B------:R-:W-:Y:S01]  /*22d0*/  IMAD.WIDE.U32 R106, R144, R30, R106 ;  /* 0x0000001e906a7225 */ /* 0x000fe200078e006a */
[----:B------:R-:W-:Y:S02]  /*22e0*/  LEA.HI R9, R6, R9, RZ, 0x6 ;  /* 0x0000000906097211 */ /* 0x000fe400078f30ff */
[--C-:B------:R-:W-:Y:S01]  /*22f0*/  LOP3.LUT R10, R190, 0x38, R21.reuse, 0xf8, !PT ;  /* 0x00000038be0a7812 */ /* 0x100fe200078ef815 */
[----:B------:R-:W-:Y:S01]  /*2300*/  IMAD.SHL.U32 R6, R0, 0x80, RZ ;  /* 0x0000008000067824 */ /* 0x000fe200078e00ff */
[----:B------:R-:W-:Y:S01]  /*2310*/  LOP3.LUT R0, R191, 0x38, R21, 0xf8, !PT ;  /* 0x00000038bf007812 */ /* 0x000fe200078ef815 */
[----:B------:R-:W-:Y:S01]  /*2320*/  IMAD.SHL.U32 R9, R9, 0x80, RZ ;  /* 0x0000008009097824 */ /* 0x000fe200078e00ff */
[----:B------:R-:W-:Y:S01]  /*2330*/  LOP3.LUT R10, R10, R223, RZ, 0x3c, !PT ;  /* 0x000000df0a0a7212 */ /* 0x000fe200078e3cff */
[----:B------:R-:W-:Y:S01]  /*2340*/  IMAD.X R115, R210, 0x1, R37, P4 ;  /* 0x00000001d2737824 */ /* 0x000fe200020e0625 */
[----:B------:R-:W-:-:S02]  /*2350*/  LOP3.LUT R7, R6, 0xffffe000, RZ, 0xc0, !PT ;  /* 0xffffe00006077812 */ /* 0x000fc400078ec0ff */
[----:B------:R-:W-:Y:S02]  /*2360*/  SHF.R.S32.HI R11, RZ, 0x1f, R8 ;  /* 0x0000001fff0b7819 */ /* 0x000fe40000011408 */
[----:B------:R-:W-:Y:S01]  /*2370*/  LOP3.LUT R0, R0, R197, RZ, 0x3c, !PT ;  /* 0x000000c500007212 */ /* 0x000fe200078e3cff */
[----:B------:R-:W-:Y:S01]  /*2380*/  IMAD R143, R196, 0x200, R7 ;  /* 0x00000200c48f7824 */ /* 0x000fe200078e0207 */
[----:B------:R-:W-:Y:S02]  /*2390*/  IADD3 R137, R10, R7, R198 ;  /* 0x000000070a897210 */ /* 0x000fe40007ffe0c6 */
[----:B------:R-:W-:Y:S01]  /*23a0*/  LOP3.LUT R14, R190, 0x38, R20, 0xf8, !PT ;  /* 0x00000038be0e7812 */ /* 0x000fe200078ef814 */
[----:B------:R-:W-:Y:S01]  /*23b0*/  IMAD.IADD R143, R143, 0x1, R0 ;  /* 0x000000018f8f7824 */ /* 0x000fe200078e0200 */
[----:B------:R-:W-:Y:S02]  /*23c0*/  SHF.R.S32.HI R7, RZ, 0x1f, R144 ;  /* 0x0000001fff077819 */ /* 0x000fe40000011490 */
[----:B------:R-:W-:-:S02]  /*23d0*/  LEA.HI R15, R11, R8, RZ, 0x3 ;  /* 0x000000080b0f7211 */ /* 0x000fc400078f18ff */
[----:B------:R-:W-:Y:S01]  /*23e0*/  LEA.HI R8, R11, R8, RZ, 0x6 ;  /* 0x000000080b087211 */ /* 0x000fe200078f30ff */
[----:B------:R-:W-:Y:S01]  /*23f0*/  IMAD R0, R7, R4, RZ ;  /* 0x0000000407007224 */ /* 0x000fe200078e02ff */
[----:B------:R-:W-:Y:S01]  /*2400*/  LOP3.LUT R9, R9, 0xffffe000, RZ, 0xc0, !PT ;  /* 0xffffe00009097812 */ /* 0x000fe200078ec0ff */
[----:B------:R-:W-:Y:S01]  /*2410*/  IMAD R7, R7, R30, RZ ;  /* 0x0000001e07077224 */ /* 0x000fe200078e02ff */
[----:B------:R-:W-:Y:S01]  /*2420*/  LOP3.LUT R14, R14, R223, RZ, 0x3c, !PT ;  /* 0x000000df0e0e7212 */ /* 0x000fe200078e3cff */
[----:B------:R-:W-:Y:S01]  /*2430*/  IMAD.SHL.U32 R13, R8, 0x80, RZ ;  /* 0x00000080080d7824 */ /* 0x000fe200078e00ff */
[C---:B------:R-:W-:Y:S01]  /*2440*/  LOP3.LUT R12, R191.reuse, 0x38, R15, 0xf8, !PT ;  /* 0x00000038bf0c7812 */ /* 0x040fe200078ef80f */
[----:B------:R-:W-:Y:S01]  /*2450*/  IMAD R142, R196, 0x200, R9 ;  /* 0x00000200c48e7824 */ /* 0x000fe200078e0209 */
[----:B------:R-:W-:Y:S01]  /*2460*/  IADD3 R133, R14, R9, R198 ;  /* 0x000000090e857210 */ /* 0x000fe20007ffe0c6 */
[C---:B------:R-:W-:Y:S01]  /*2470*/  IMAD R9, R144.reuse, R5, R0 ;  /* 0x0000000590097224 */ /* 0x040fe200078e0200 */
[----:B------:R-:W-:Y:S01]  /*2480*/  LOP3.LUT R0, R191, 0x18, R22, 0xf8, !PT ;  /* 0x00000018bf007812 */ /* 0x000fe200078ef816 */
[----:B------:R-:W-:Y:S01]  /*2490*/  IMAD R7, R144, R31, R7 ;  /* 0x0000001f90077224 */ /* 0x000fe200078e0207 */
[----:B------:R-:W-:Y:S01]  /*24a0*/  LOP3.LUT R13, R13, 0xffffe000, RZ, 0xc0, !PT ;  /* 0xffffe0000d0d7812 */ /* 0x000fe200078ec0ff */
[----:B------:R-:W-:Y:S01]  /*24b0*/  IMAD.SHL.U32 R31, R30, 0x80, RZ ;  /* 0x000000801e1f7824 */ /* 0x000fe200078e00ff */
[--C-:B------:R-:W-:Y:S01]  /*24c0*/  LOP3.LUT R8, R191, 0x38, R20.reuse, 0xf8, !PT ;  /* 0x00000038bf087812 */ /* 0x100fe200078ef814 */
[----:B------:R-:W-:Y:S01]  /*24d0*/  IMAD.IADD R28, R101, 0x1, R9 ;  /* 0x00000001651c7824 */ /* 0x000fe200078e0209 */
[----:B------:R-:W-:Y:S01]  /*24e0*/  LOP3.LUT R26, R190, 0x38, R15, 0xf8, !PT ;  /* 0x00000038be1a7812 */ /* 0x000fe200078ef80f */
[----:B------:R-:W-:Y:S01]  /*24f0*/  IMAD R136, R196, 0x200, R13 ;  /* 0x00000200c4887824 */ /* 0x000fe200078e020d */
[-C--:B------:R-:W-:Y:S01]  /*2500*/  LOP3.LUT R29, R0, R197.reuse, RZ, 0x3c, !PT ;  /* 0x000000c5001d7212 */ /* 0x080fe200078e3cff */
[----:B------:R-:W-:Y:S01]  /*2510*/  IMAD.IADD R27, R9, 0x1, R103 ;  /* 0x00000001091b7824 */ /* 0x000fe200078e0267 */
[----:B------:R-:W-:Y:S01]  /*2520*/  SEL R0, RZ, 0x20, P1 ;  /* 0x00000020ff007807 */ /* 0x000fe20000800000 */
[----:B------:R-:W-:Y:S01]  /*2530*/  IMAD.SHL.U32 R30, R30, 0x40, RZ ;  /* 0x000000401e1e7824 */ /* 0x000fe200078e00ff */
[-C--:B------:R-:W-:Y:S01]  /*2540*/  LOP3.LUT R25, R12, R197.reuse, RZ, 0x3c, !PT ;  /* 0x000000c50c197212 */ /* 0x080fe200078e3cff */
[----:B------:R-:W-:Y:S01]  /*2550*/  IMAD R29, R196, 0x200, R29 ;  /* 0x00000200c41d7824 */ /* 0x000fe200078e021d */
[----:B------:R-:W-:Y:S01]  /*2560*/  LOP3.LUT R11, R8, R197, RZ, 0x3c, !PT ;  /* 0x000000c5080b7212 */ /* 0x000fe200078e3cff */
[----:B------:R-:W-:Y:S01]  /*2570*/  IMAD.IADD R5, R99, 0x1, R39 ;  /* 0x0000000163057824 */ /* 0x000fe200078e0227 */
[----:B------:R-:W-:Y:S01]  /*2580*/  LOP3.LUT R26, R26, R223, RZ, 0x3c, !PT ;  /* 0x000000df1a1a7212 */ /* 0x000fe200078e3cff */
[----:B------:R-:W-:Y:S01]  /*2590*/  IMAD.IADD R136, R136, 0x1, R25 ;  /* 0x0000000188887824 */ /* 0x000fe200078e0219 */
[----:B------:R-:W-:Y:S01]  /*25a0*/  SEL R121, R121, 0xffffffe0, !P0 ;  /* 0xffffffe079797807 */ /* 0x000fe20004000000 */
[----:B------:R-:W-:Y:S01]  /*25b0*/  IMAD.IADD R142, R142, 0x1, R11 ;  /* 0x000000018e8e7824 */ /* 0x000fe200078e020b */
[----:B------:R-:W-:Y:S01]  /*25c0*/  SHF.R.S32.HI R111, RZ, 0x3, R21 ;  /* 0x00000003ff6f7819 */ /* 0x000fe20000011415 */
[----:B------:R-:W-:Y:S01]  /*25d0*/  IMAD.IADD R25, R7, 0x1, R107 ;  /* 0x0000000107197824 */ /* 0x000fe200078e026b */
[----:B------:R-:W-:Y:S01]  /*25e0*/  SHF.R.S32.HI R110, RZ, 0x3, R20 ;  /* 0x00000003ff6e7819 */ /* 0x000fe20000011414 */
[----:B------:R-:W-:Y:S01]  /*25f0*/  IMAD.IADD R131, R121, 0x1, R29 ;  /* 0x0000000179837824 */ /* 0x000fe200078e021d */
[----:B------:R-:W-:-:S02]  /*2600*/  SHF.R.S32.HI R109, RZ, 0x3, R15 ;  /* 0x00000003ff6d7819 */ /* 0x000fc4000001140f */
[----:B------:R-:W-:Y:S02]  /*2610*/  LOP3.LUT R21, R21, 0xfffffff8, RZ, 0xc0, !PT ;  /* 0xfffffff815157812 */ /* 0x000fe400078ec0ff */
[----:B------:R-:W-:Y:S02]  /*2620*/  LOP3.LUT R20, R20, 0xfffffff8, RZ, 0xc0, !PT ;  /* 0xfffffff814147812 */ /* 0x000fe400078ec0ff */
[----:B------:R-:W-:Y:S02]  /*2630*/  LOP3.LUT R15, R15, 0xfffffff8, RZ, 0xc0, !PT ;  /* 0xfffffff80f0f7812 */ /* 0x000fe400078ec0ff */
[----:B------:R-:W-:Y:S02]  /*2640*/  LOP3.LUT R0, R3, R0, RZ, 0xfc, !PT ;  /* 0x0000000003007212 */ /* 0x000fe400078efcff */
[----:B------:R-:W-:Y:S01]  /*2650*/  IADD3 R132, R26, R13, R198 ;  /* 0x0000000d1a847210 */ /* 0x000fe20007ffe0c6 */
[----:B------:R-:W-:Y:S01]  /*2660*/  IMAD.IADD R26, R105, 0x1, R7 ;  /* 0x00000001691a7824 */ /* 0x000fe200078e0207 */
[----:B------:R-:W-:-:S02]  /*2670*/  LOP3.LUT R14, R3, 0x1, RZ, 0xc0, !PT ;  /* 0x00000001030e7812 */ /* 0x000fc400078ec0ff */
[----:B------:R-:W-:Y:S02]  /*2680*/  SHF.R.S32.HI R13, RZ, 0x1f, R21 ;  /* 0x0000001fff0d7819 */ /* 0x000fe40000011415 */
[----:B------:R-:W-:Y:S02]  /*2690*/  SHF.R.S32.HI R12, RZ, 0x1f, R20 ;  /* 0x0000001fff0c7819 */ /* 0x000fe40000011414 */
[----:B------:R-:W-:Y:S02]  /*26a0*/  SHF.R.S32.HI R11, RZ, 0x1f, R15 ;  /* 0x0000001fff0b7819 */ /* 0x000fe4000001140f */
[C---:B------:R-:W-:Y:S02]  /*26b0*/  LOP3.LUT R10, R0.reuse, 0x2, RZ, 0xc0, !PT ;  /* 0x00000002000a7812 */ /* 0x040fe400078ec0ff */
[C---:B------:R-:W-:Y:S02]  /*26c0*/  LOP3.LUT R9, R0.reuse, 0x4, RZ, 0xc0, !PT ;  /* 0x0000000400097812 */ /* 0x040fe400078ec0ff */
[----:B------:R-:W-:-:S02]  /*26d0*/  LOP3.LUT R8, R0, 0x8, RZ, 0xc0, !PT ;  /* 0x0000000800087812 */ /* 0x000fc400078ec0ff */
[C---:B------:R-:W-:Y:S02]  /*26e0*/  LOP3.LUT R7, R0.reuse, 0x10, RZ, 0xc0, !PT ;  /* 0x0000001000077812 */ /* 0x040fe400078ec0ff */
[----:B------:R-:W-:-:S07]  /*26f0*/  LOP3.LUT R6, R0, 0x20, RZ, 0xc0, !PT ;  /* 0x0000002000067812 */ /* 0x000fce00078ec0ff */
.L_x_2313:
[----:B0-2---:R-:W2:Y:S01]  /*2700*/  LDL.LU R38, [R1+0x10] ;  /* 0x0000100001267983 */ /* 0x005ea20000300800 */
        /* <DEDUP_REMOVED lines=10> */
[-C--:B------:R-:W-:Y:S01]  /*27b0*/  IADD3 R0, P1, P4, R94, R128.reuse, R130 ;  /* 0x000000805e007210 */ /* 0x080fe20007c3e082 */
[----:B------:R-:W-:Y:S01]  /*27c0*/  IMAD R46, R46, 0x2, R113 ;  /* 0x000000022e2e7824 */ /* 0x000fe200078e0271 */
[----:B------:R-:W-:Y:S01]  /*27d0*/  IADD3 R3, P5, R94, R128, RZ ;  /* 0x000000805e037210 */ /* 0x000fe20007fbe0ff */
[----:B------:R-:W-:-:S04]  /*27e0*/  IMAD.IADD R88, R129, 0x1, R37 ;  /* 0x0000000181587824 */ /* 0x000fc800078e0225 */
[----:B------:R-:W-:Y:S01]  /*27f0*/  IMAD.X R4, R88, 0x1, R93, P5 ;  /* 0x0000000158047824 */ /* 0x000fe200028e065d */
[----:B------:R-:W-:Y:S02]  /*2800*/  IADD3.X R2, R93, R88, R125, P1, P4 ;  /* 0x000000585d027210 */ /* 0x000fe40000fe847d */
[----:B------:R-:W-:Y:S02]  /*2810*/  ISETP.GT.AND P1, PT, R39, R119, PT ;  /* 0x000000772700720c */ /* 0x000fe40003f24270 */
[CC--:B0-----:R-:W-:Y:S02]  /*2820*/  LEA R48, P0, R3.reuse, R116.reuse, 0x1 ;  /* 0x0000007403307211 */ /* 0x0c1fe400078008ff */
[----:B------:R-:W-:Y:S02]  /*2830*/  LEA R44, P5, R0, R116, 0x1 ;  /* 0x00000074002c7211 */ /* 0x000fe400078a08ff */
[----:B------:R-:W-:Y:S02]  /*2840*/  LEA.HI.X R49, R3, R117, R4, 0x1, P0 ;  /* 0x0000007503317211 */ /* 0x000fe400000f0c04 */
[----:B-1----:R-:W-:-:S02]  /*2850*/  ISETP.GE.AND P0, PT, R120, 0x1, PT ;  /* 0x000000017800780c */ /* 0x002fc40003f06270 */
[----:B------:R-:W-:Y:S01]  /*2860*/  LEA.HI.X R45, R0, R117, R2, 0x1, P5 ;  /* 0x00000075002d7211 */ /* 0x000fe200028f0c02 */
[----:B------:R-:W-:Y:S02]  /*2870*/  IMAD R0, R19, 0x6000, R29 ;  /* 0x0000600013007824 */ /* 0x000fe400078e021d */
[----:B------:R-:W-:Y:S02]  /*2880*/  IMAD.MOV.U32 R2, RZ, RZ, R39 ;  /* 0x000000ffff027224 */ /* 0x000fe400078e0027 */
        /* <DEDUP_REMOVED lines=8> */
[----:B------:R-:W-:Y:S02]  /*2910*/  IMAD R37, R124, R39, RZ ;  /* 0x000000277c257224 */ /* 0x000fe400078e02ff */
        /* <DEDUP_REMOVED lines=31> */
[----:B0-----:R-:W-:Y:S01]  /*2b10*/  IMAD.X R38, R0, 0x1, R26, P4 ;  /* 0x0000000100267824 */ /* 0x001fe200020e061a */
        /* <DEDUP_REMOVED lines=38> */
.L_x_2218:
[----:B------:R-:W-:Y:S05]  /*2d80*/  BSYNC B1 ;  /* 0x0000000000017941 */ /* 0x000fea0003800000 */
.L_x_2217:
        /* <DEDUP_REMOVED lines=22> */
[----:B------:R-:W-:-:S04]  /*2ef0*/  IADD3 R84, P1, P5, R100, R84, R33 ;  /* 0x0000005464547210 */ /* 0x000fc80007d3e021 */
[----:B------:R-:W-:Y:S02]  /*2f00*/  IADD3.X R3, R28, R3, R35, P1, P5 ;  /* 0x000000031c037210 */ /* 0x000fe40000fea423 */
[----:B------:R-:W-:-:S04]  /*2f10*/  LEA R36, P1, R86, UR4, 0x1 ;  /* 0x0000000456247c11 */ /* 0x000fc8000f8208ff */
[----:B------:R-:W-:Y:S02]  /*2f20*/  LEA.HI.X R37, R86, UR5, R37, 0x1, P1 ;  /* 0x0000000556257c11 */ /* 0x000fe400088f0c25 */
[----:B0-----:R-:W-:-:S04]  /*2f30*/  LEA R38, P1, R84, UR6, 0x1 ;  /* 0x0000000654267c11 */ /* 0x001fc8000f8208ff */
        /* <DEDUP_REMOVED lines=34> */
.L_x_2220:
[----:B------:R-:W-:Y:S05]  /*3160*/  BSYNC B1 ;  /* 0x0000000000017941 */ /* 0x000fea0003800000 */
.L_x_2219:
[----:B------:R-:W3:Y:S01]  /*3170*/  LDL R0, [R1+0x14] ;  /* 0x0000140001007983 */ /* 0x000ee20000100800 */
[----:B------:R-:W-:Y:S01]  /*3180*/  IMAD.MOV.U32 R3, RZ, RZ, R75 ;  /* 0x000000ffff037224 */ /* 0x000fe200078e004b */
[----:B------:R-:W-:Y:S01]  /*3190*/  PRMT R162, R134, 0x7610, R162 ;  /* 0x0000761086a27816 */ /* 0x000fe200000000a2 */
[----:B-12---:R-:W-:Y:S01]  /*31a0*/  IMAD.MOV.U32 R36, RZ, RZ, R78 ;  /* 0x000000ffff247224 */ /* 0x006fe200078e004e */
        /* <DEDUP_REMOVED lines=61> */
[----:B------:R-:W-:Y:S01]  /*3580*/  PRMT R140, R3, 0x7610, R140 ;  /* 0x00007610038c7816 */ /* 0x000fe2000000008c */
[----:B------:R-:W-:Y:S01]  /*3590*/  IMAD.MOV.U32 R3, RZ, RZ, R68 ;  /* 0x000000ffff037224 */ /* 0x000fe200078e0044 */
[----:B------:R-:W-:Y:S01]  /*35a0*/  PRMT R151, R36, 0x7610, R151 ;  /* 0x0000761024977816 */ /* 0x000fe20000000097 */
[----:B------:R-:W-:-:S03]  /*35b0*/  IMAD.MOV.U32 R36, RZ, RZ, R65 ;  /* 0x000000ffff247224 */ /* 0x000fc600078e0041 */
[----:B------:R-:W-:Y:S02]  /*35c0*/  PRMT R160, R3, 0x7610, R160 ;  /* 0x0000761003a07816 */ /* 0x000fe400000000a0 */
[----:B------:R-:W-:Y:S02]  /*35d0*/  PRMT R157, R36, 0x7610, R157 ;  /* 0x00007610249d7816 */ /* 0x000fe4000000009d */
[----:B---3--:R-:W-:Y:S01]  /*35e0*/  R2UR UR4, R0 ;  /* 0x00000000000472ca */ /* 0x008fe200000e0000 */
[----:B------:R-:W-:-:S05]  /*35f0*/  IMAD.MOV.U32 R0, RZ, RZ, R74 ;  /* 0x000000ffff007224 */ /* 0x000fca00078e004a */
[----:B------:R-:W-:Y:S01]  /*3600*/  PRMT R166, R0, 0x7610, R166 ;  /* 0x0000761000a67816 */ /* 0x000fe200000000a6 */
[----:B------:R-:W-:-:S05]  /*3610*/  IMAD.MOV.U32 R0, RZ, RZ, R79 ;  /* 0x000000ffff007224 */ /* 0x000fca00078e004f */
[----:B------:R-:W-:Y:S01]  /*3620*/  PRMT R181, R0, 0x7610, R181 ;  /* 0x0000761000b57816 */ /* 0x000fe200000000b5 */
[----:B------:R-:W-:Y:S01]  /*3630*/  IMAD.MOV.U32 R0, RZ, RZ, R91 ;  /* 0x000000ffff007224 */ /* 0x000fe200078e005b */
[----:B------:R-:W-:-:S04]  /*3640*/  UISETP.NE.AND UP0, UPT, UR4, 0x3, UPT ;  /* 0x000000030400788c */ /* 0x000fc8000bf05270 */
[----:B------:R-:W-:Y:S01]  /*3650*/  PRMT R227, R0, 0x7610, R227 ;  /* 0x0000761000e37816 */ /* 0x000fe200000000e3 */
[----:B------:R-:W-:Y:S01]  /*3660*/  IMAD.MOV.U32 R0, RZ, RZ, R73 ;  /* 0x000000ffff007224 */ /* 0x000fe200078e0049 */
[----:B------:R-:W-:-:S04]  /*3670*/  PLOP3.LUT P1, PT, PT, PT, UP0, 0x80, 0x0 ;  /* 0x000000000000781c */ /* 0x000fc80003f2f008 */
[----:B------:R-:W-:Y:S01]  /*3680*/  PRMT R165, R0, 0x7610, R165 ;  /* 0x0000761000a57816 */ /* 0x000fe200000000a5 */
[----:B------:R-:W-:-:S05]  /*3690*/  IMAD.MOV.U32 R0, RZ, RZ, R81 ;  /* 0x000000ffff007224 */ /* 0x000fca00078e0051 */
        /* <DEDUP_REMOVED lines=15> */
[----:B------:R-:W-:Y:S06]  /*3790*/  @!P1 BRA `(.L_x_2221) ;  /* 0x0000000000049947 */ /* 0x000fec0003800000 */
[----:B------:R-:W-:Y:S01]  /*37a0*/  BPT.TRAP 0x1 ;  /* 0x000000040000795c */ /* 0x000fe20000300000 */
.L_x_2221:
[----:B------:R-:W-:Y:S01]  /*37b0*/  IMAD R3, R19, 0x8, R18 ;  /* 0x0000000813037824 */ /* 0x000fe200078e0212 */
[----:B------:R-:W-:Y:S01]  /*37c0*/  SHF.L.U32 R0, R189, 0x1f, RZ ;  /* 0x0000001fbd007819 */ /* 0x000fe200000006ff */
[----:B------:R-:W-:Y:S03]  /*37d0*/  BSSY B1, `(.L_x_2222) ;  /* 0x0000003000017945 */ /* 0x000fe60003800000 */
[----:B------:R-:W1:Y:S02]  /*37e0*/  SYNCS.PHASECHK.TRANS64.TRYWAIT P5, [R3+URZ+0x34890], R0 ;  /* 0x03489000030075a7 */ /* 0x000e6400080a017f */
[----:B-1----:R-:W-:Y:S05]  /*37f0*/  @!P5 BRA `(.L_x_2223) ;  /* 0x000001f800ecd947 */ /* 0x002fea0003800000 */
.L_x_2550:
[----:B------:R-:W-:Y:S05]  /*3800*/  BSYNC B1 ;  /* 0x0000000000017941 */ /* 0x000fea0003800000 */
.L_x_2222:
[----:B------:R-:W-:Y:S04]  /*3810*/  BSSY B1, `(.L_x_2224) ;  /* 0x000014f000017945 */ /* 0x000fe80003800000 */
[----:B------:R-:W-:Y:S05]  /*3820*/  @P0 BRA `(.L_x_2225) ;  /* 0x0000001400340947 */ /* 0x000fea0003800000 */
[----:B------:R-:W-:Y:S01]  /*3830*/  ISETP.NE.AND P0, PT, R14, RZ, PT ;  /* 0x000000ff0e00720c */ /* 0x000fe20003f05270 */
[----:B------:R-:W-:-:S12]  /*3840*/  BSSY B2, `(.L_x_2226) ;  /* 0x0000035000027945 */ /* 0x000fd80003800000 */
[----:B------:R-:W-:Y:S05]  /*3850*/  @!P0 BRA `(.L_x_2227) ;  /* 0x0000000000cc8947 */ /* 0x000fea0003800000 */
[----:B0-----:R0:W2:Y:S01]  /*3860*/  LDS.128 R36, [R47] ;  /* 0x000000002f247984 */ /* 0x0010a20000000c00 */
[----:B------:R-:W-:Y:S01]  /*3870*/  ISETP.GE.AND P0, PT, R16, R120, PT ;  /* 0x000000781000720c */ /* 0x000fe20003f06270 */
[----:B------:R-:W-:-:S12]  /*3880*/  BSSY B3, `(.L_x_2228) ;  /* 0x000002f000037945 */ /* 0x000fd80003800000 */
[----:B0-----:R-:W-:Y:S05]  /*3890*/  @P0 BRA `(.L_x_2229) ;  /* 0x0000000000b40947 */ /* 0x001fea0003800000 */
        /* <DEDUP_REMOVED lines=45> */
.L_x_2229:
[----:B------:R-:W-:Y:S05]  /*3b70*/  BSYNC B3 ;  /* 0x0000000000037941 */ /* 0x000fea0003800000 */
.L_x_2228:
[----:B--2---:R2:W-:Y:S02]  /*3b80*/  STG.E.128 desc[UR56][R48.64], R36 ;  /* 0x0000002430007986 */ /* 0x0045e4000c101d38 */
.L_x_2227:
[----:B------:R-:W-:Y:S05]  /*3b90*/  BSYNC B2 ;  /* 0x0000000000027941 */ /* 0x000fea0003800000 */
.L_x_2226:
[----:B------:R-:W-:Y:S01]  /*3ba0*/  ISETP.NE.AND P0, PT, R10, RZ, PT ;  /* 0x000000ff0a00720c */ /* 0x000fe20003f05270 */
[----:B------:R-:W-:-:S12]  /*3bb0*/  BSSY B2, `(.L_x_2230) ;  /* 0x0000036000027945 */ /* 0x000fd80003800000 */
[----:B------:R-:W-:Y:S05]  /*3bc0*/  @!P0 BRA `(.L_x_2231) ;  /* 0x0000000000d08947 */ /* 0x000fea0003800000 */
[----:B0-2---:R0:W2:Y:S01]  /*3bd0*/  LDS.128 R36, [R46] ;  /* 0x000000002e247984 */ /* 0x0050a20000000c00 */
[----:B------:R-:W-:Y:S01]  /*3be0*/  VIADD R127, R16, 0x10 ;  /* 0x00000010107f7836 */ /* 0x000fe20000000000 */
[----:B------:R-:W-:Y:S04]  /*3bf0*/  BSSY B3, `(.L_x_2232) ;  /* 0x0000030000037945 */ /* 0x000fe80003800000 */
[----:B------:R-:W-:-:S13]  /*3c00*/  ISETP.GE.AND P0, PT, R127, R120, PT ;  /* 0x000000787f00720c */ /* 0x000fda0003f06270 */
[----:B0-----:R-:W-:Y:S05]  /*3c10*/  @P0 BRA `(.L_x_2233) ;  /* 0x0000000000b40947 */ /* 0x001fea0003800000 */
        /* <DEDUP_REMOVED lines=45> */
.L_x_2233:
[----:B------:R-:W-:Y:S05]  /*3ef0*/  BSYNC B3 ;  /* 0x0000000000037941 */ /* 0x000fea0003800000 */
.L_x_2232:
[----:B--2---:R3:W-:Y:S02]  /*3f00*/  STG.E.128 desc[UR56][R48.64+0x40], R36 ;  /* 0x0000402430007986 */ /* 0x0047e4000c101d38 */
.L_x_2231:
[----:B------:R-:W-:Y:S05]  /*3f10*/  BSYNC B2 ;  /* 0x0000000000027941 */ /* 0x000fea0003800000 */
.L_x_2230:
[----:B------:R-:W-:Y:S01]  /*3f20*/  ISETP.NE.AND P0, PT, R9, RZ, PT ;  /* 0x000000ff0900720c */ /* 0x000fe20003f05270 */
[----:B------:R-:W-:-:S12]  /*3f30*/  BSSY B2, `(.L_x_2234) ;  /* 0x0000035000027945 */ /* 0x000fd80003800000 */
[----:B------:R-:W-:Y:S05]  /*3f40*/  @!P0 BRA `(.L_x_2235) ;  /* 0x0000000000cc8947 */ /* 0x000fea0003800000 */
[----:B0-23--:R0:W2:Y:S01]  /*3f50*/  LDS.128 R36, [R47+0x4000] ;  /* 0x004000002f247984 */ /* 0x00d0a20000000c00 */
        /* <DEDUP_REMOVED lines=48> */
.L_x_2237:
[----:B------:R-:W-:Y:S05]  /*4260*/  BSYNC B3 ;  /* 0x0000000000037941 */ /* 0x000fea0003800000 */
.L_x_2236:
[----:B--2---:R4:W-:Y:S02]  /*4270*/  STG.E.128 desc[UR56][R48.64+0x80], R36 ;  /* 0x0000802430007986 */ /* 0x0049e4000c101d38 */
.L_x_2235:
[----:B------:R-:W-:Y:S05]  /*4280*/  BSYNC B2 ;  /* 0x0000000000027941 */ /* 0x000fea0003800000 */
.L_x_2234:
[----:B------:R-:W-:Y:S01]  /*4290*/  ISETP.NE.AND P0, PT, R8, RZ, PT ;  /* 0x000000ff0800720c */ /* 0x000fe20003f05270 */
[----:B------:R-:W-:-:S12]  /*42a0*/  BSSY B2, `(.L_x_2238) ;  /* 0x0000036000027945 */ /* 0x000fd80003800000 */
[----:B------:R-:W-:Y:S05]  /*42b0*/  @!P0 BRA `(.L_x_2239) ;  /* 0x0000000000d08947 */ /* 0x000fea0003800000 */
[----:B0-234-:R0:W2:Y:S01]  /*42c0*/  LDS.128 R36, [R46+0x4000] ;  /* 0x004000002e247984 */ /* 0x01d0a20000000c00 */
[----:B------:R-:W-:Y:S01]  /*42d0*/  VIADD R83, R16, 0x30 ;  /* 0x0000003010537836 */ /* 0x000fe20000000000 */
[----:B------:R-:W-:Y:S04]  /*42e0*/  BSSY B3, `(.L_x_2240) ;  /* 0x0000030000037945 */ /* 0x000fe80003800000 */
[----:B------:R-:W-:-:S13]  /*42f0*/  ISETP.GE.AND P0, PT, R83, R120, PT ;  /* 0x000000785300720c */ /* 0x000fda0003f06270 */
[----:B0-----:R-:W-:Y:S05]  /*4300*/  @P0 BRA `(.L_x_2241) ;  /* 0x0000000000b40947 */ /* 0x001fea0003800000 */
        /* <DEDUP_REMOVED lines=45> */
.L_x_2241:
[----:B------:R-:W-:Y:S05]  /*45e0*/  BSYNC B3 ;  /* 0x0000000000037941 */ /* 0x000fea0003800000 */
.L_x_2240:
[----:B--2---:R0:W-:Y:S02]  /*45f0*/  STG.E.128 desc[UR56][R48.64+0xc0], R36 ;  /* 0x0000c02430007986 */ /* 0x0041e4000c101d38 */
.L_x_2239:
[----:B------:R-:W-:Y:S05]  /*4600*/  BSYNC B2 ;  /* 0x0000000000027941 */ /* 0x000fea0003800000 */
.L_x_2238:
        /* <DEDUP_REMOVED lines=8> */
[--C-:B------:R-:W-:Y:S01]  /*4690*/  SHF.R.U64 R79, R74, 0x10, R75.reuse ;  /* 0x000000104a4f7819 */ /* 0x100fe2000000124b */
[----:B--2---:R-:W-:Y:S01]  /*46a0*/  IMAD.U32 R74, R38, 0x10000, RZ ;  /* 0x00010000264a7824 */ /* 0x004fe200078e00ff */
[----:B------:R-:W-:Y:S02]  /*46b0*/  SHF.R.U32.HI R78, RZ, 0x10, R75 ;  /* 0x00000010ff4e7819 */ /* 0x000fe4000001164b */
[--C-:B------:R-:W-:Y:S02]  /*46c0*/  SHF.R.U64 R75, R76, 0x10, R77.reuse ;  /* 0x000000104c4b7819 */ /* 0x100fe4000000124d */
[----:B------:R-:W-:Y:S02]  /*46d0*/  SHF.R.U32.HI R76, RZ, 0x10, R77 ;  /* 0x00000010ff4c7819 */ /* 0x000fe4000001164d */
[----:B------:R-:W-:Y:S01]  /*46e0*/  PRMT R178, R178, 0x5410, R75 ;  /* 0x00005410b2b27816 */ /* 0x000fe2000000004b */
[----:B------:R-:W-:Y:S01]  /*46f0*/  IMAD.U32 R75, R37, 0x10000, RZ ;  /* 0x00010000254b7824 */ /* 0x000fe200078e00ff */
[----:B------:R-:W-:-:S02]  /*4700*/  PRMT R166, R166, 0x5410, R79 ;  /* 0x00005410a6a67816 */ /* 0x000fc4000000004f */
[----:B------:R-:W-:Y:S02]  /*4710*/  PRMT R179, R179, 0x5410, R76 ;  /* 0x00005410b3b37816 */ /* 0x000fe4000000004c */
        /* <DEDUP_REMOVED lines=17> */
[C---:B------:R-:W-:Y:S01]  /*4830*/  FFMA.FTZ R82, R75.reuse, R78, -R82 ;  /* 0x0000004e4b527223 */ /* 0x040fe20000010852 */
[----:B------:R-:W-:Y:S02]  /*4840*/  IMAD.U32 R166, R166, 0x10000, RZ ;  /* 0x00010000a6a67824 */ /* 0x000fe400078e00ff */
[----:B------:R-:W-:Y:S01]  /*4850*/  FFMA.FTZ R83, R75, R80, R83 ;  /* 0x000000504b537223 */ /* 0x000fe20000010053 */
[----:B------:R-:W-:Y:S01]  /*4860*/  FFMA.FTZ R89, R74, R79, -R89 ;  /* 0x0000004f4a597223 */ /* 0x000fe20000010859 */
[C---:B------:R-:W-:Y:S01]  /*4870*/  FMUL.FTZ R76, R38.reuse, R179 ;  /* 0x000000b3264c7220 */ /* 0x040fe20000410000 */
[----:B------:R-:W-:Y:S01]  /*4880*/  FMUL.FTZ R78, R38, R177 ;  /* 0x000000b1264e7220 */ /* 0x000fe20000410000 */
[----:B------:R-:W-:Y:S02]  /*4890*/  IMAD.U32 R39, R39, 0x10000, RZ ;  /* 0x0001000027277824 */ /* 0x000fe400078e00ff */
        /* <DEDUP_REMOVED lines=12> */
.L_x_2245:
[----:B------:R-:W-:Y:S05]  /*4960*/  BSYNC B3 ;  /* 0x0000000000037941 */ /* 0x000fea0003800000 */
.L_x_2244:
[----:B--2---:R0:W-:Y:S02]  /*4970*/  STG.E.128 desc[UR56][R48.64+0x100], R36 ;  /* 0x0001002430007986 */ /* 0x0041e4000c101d38 */
.L_x_2243:
[----:B------:R-:W-:Y:S05]  /*4980*/  BSYNC B2 ;  /* 0x0000000000027941 */ /* 0x000fea0003800000 */
.L_x_2242:
[----:B------:R-:W-:-:S13]  /*4990*/  ISETP.NE.AND P0, PT, R6, RZ, PT ;  /* 0x000000ff0600720c */ /* 0x000fda0003f05270 */
[----:B------:R-:W-:Y:S05]  /*49a0*/  @!P0 BRA `(.L_x_2225) ;  /* 0x0000000000d48947 */ /* 0x000fea0003800000 */
[----:B0-234-:R0:W2:Y:S01]  /*49b0*/  LDS.128 R36, [R46+0x8000] ;  /* 0x008000002e247984 */ /* 0x01d0a20000000c00 */
[----:B------:R-:W-:Y:S01]  /*49c0*/  VIADD R75, R16, 0x50 ;  /* 0x00000050104b7836 */ /* 0x000fe20000000000 */
[----:B------:R-:W-:Y:S04]  /*49d0*/  BSSY B2, `(.L_x_2246) ;  /* 0x0000031000027945 */ /* 0x000fe80003800000 */
[----:B------:R-:W-:-:S13]  /*49e0*/  ISETP.GE.AND P0, PT, R75, R120, PT ;  /* 0x000000784b00720c */ /* 0x000fda0003f06270 */
[----:B0-----:R-:W-:Y:S05]  /*49f0*/  @P0 BRA `(.L_x_2247) ;  /* 0x0000000000b80947 */ /* 0x001fea0003800000 */
        /* <DEDUP_REMOVED lines=46> */
.L_x_2247:
[----:B------:R-:W-:Y:S05]  /*4ce0*/  BSYNC B2 ;  /* 0x0000000000027941 */ /* 0x000fea0003800000 */
.L_x_2246:
[----:B--2---:R0:W-:Y:S02]  /*4cf0*/  STG.E.128 desc[UR56][R48.64+0x140], R36 ;  /* 0x0001402430007986 */ /* 0x0041e4000c101d38 */
.L_x_2225:
[----:B------:R-:W-:Y:S05]  /*4d00*/  BSYNC B1 ;  /* 0x0000000000017941 */ /* 0x000fea0003800000 */
.L_x_2224:
[----:B------:R-:W-:Y:S05]  /*4d10*/  @P4 BRA `(.L_x_2248) ;  /* 0x0000005400c44947 */ /* 0x000fea0003800000 */
[----:B------:R-:W-:Y:S01]  /*4d20*/  ISETP.NE.AND P0, PT, R14, RZ, PT ;  /* 0x000000ff0e00720c */ /* 0x000fe20003f05270 */
[----:B------:R-:W-:-:S12]  /*4d30*/  BSSY B1, `(.L_x_2249) ;  /* 0x0000036000017945 */ /* 0x000fd80003800000 */
[----:B------:R-:W-:Y:S05]  /*4d40*/  @!P0 BRA `(.L_x_2250) ;  /* 0x0000000000d08947 */ /* 0x000fea0003800000 */
[----:B0-234-:R0:W2:Y:S01]  /*4d50*/  LDS.128 R36, [R47+0x2000] ;  /* 0x002000002f247984 */ /* 0x01d0a20000000c00 */
[----:B------:R-:W-:Y:S01]  /*4d60*/  ISETP.GE.AND P0, PT, R16, R120, PT ;  /* 0x000000781000720c */ /* 0x000fe20003f06270 */
[----:B------:R-:W-:-:S12]  /*4d70*/  BSSY B2, `(.L_x_2251) ;  /* 0x0000030000027945 */ /* 0x000fd80003800000 */
[----:B0-----:R-:W-:Y:S05]  /*4d80*/  @P0 BRA `(.L_x_2252) ;  /* 0x0000000000b80947 */ /* 0x001fea0003800000 */
        /* <DEDUP_REMOVED lines=46> */
.L_x_2252:
[----:B------:R-:W-:Y:S05]  /*5070*/  BSYNC B2 ;  /* 0x0000000000027941 */ /* 0x000fea0003800000 */
.L_x_2251:
[----:B--2---:R0:W-:Y:S02]  /*5080*/  STG.E.128 desc[UR56][R44.64], R36 ;  /* 0x000000242c007986 */ /* 0x0041e4000c101d38 */
.L_x_2250:
[----:B------:R-:W-:Y:S05]  /*5090*/  BSYNC B1 ;  /* 0x0000000000017941 */ /* 0x000fea0003800000 */
.L_x_2249:
        /* <DEDUP_REMOVED lines=54> */
.L_x_2256:
[----:B------:R-:W-:Y:S05]  /*5400*/  BSYNC B2 ;  /* 0x0000000000027941 */ /* 0x000fea0003800000 */
.L_x_2255:
[----:B--2---:R0:W-:Y:S02]  /*5410*/  STG.E.128 desc[UR56][R44.64+0x40], R36 ;  /* 0x000040242c007986 */ /* 0x0041e4000c101d38 */
.L_x_2254:
[----:B------:R-:W-:Y:S05]  /*5420*/  BSYNC B1 ;  /* 0x0000000000017941 */ /* 0x000fea0003800000 */
.L_x_2253:
        /* <DEDUP_REMOVED lines=54> */
.L_x_2260:
[----:B------:R-:W-:Y:S05]  /*5790*/  BSYNC B2 ;  /* 0x0000000000027941 */ /* 0x000fea0003800000 */
.L_x_2259:
[----:B--2---:R0:W-:Y:S02]  /*57a0*/  STG.E.128 desc[UR56][R44.64+0x80], R36 ;  /* 0x000080242c007986 */ /* 0x0041e4000c101d38 */
.L_x_2258:
[----:B------:R-:W-:Y:S05]  /*57b0*/  BSYNC B1 ;  /* 0x0000000000017941 */ /* 0x000fea0003800000 */
.L_x_2257:
        /* <DEDUP_REMOVED lines=54> */
.L_x_2264:
[----:B------:R-:W-:Y:S05]  /*5b20*/  BSYNC B2 ;  /* 0x0000000000027941 */ /* 0x000fea0003800000 */
.L_x_2263:
[----:B--2---:R0:W-:Y:S02]  /*5b30*/  STG.E.128 desc[UR56][R44.64+0xc0], R36 ;  /* 0x0000c0242c007986 */ /* 0x0041e4000c101d38 */
.L_x_2262:
[----:B------:R-:W-:Y:S05]  /*5b40*/  BSYNC B1 ;  /* 0x0000000000017941 */ /* 0x000fea0003800000 */
.L_x_2261:
        /* <DEDUP_REMOVED lines=54> */
.L_x_2268:
[----:B------:R-:W-:Y:S05]  /*5eb0*/  BSYNC B2 ;  /* 0x0000000000027941 */ /* 0x000fea0003800000 */
.L_x_2267:
[----:B--2---:R0:W-:Y:S02]  /*5ec0*/  STG.E.128 desc[UR56][R44.64+0x100], R36 ;  /* 0x000100242c007986 */ /* 0x0041e4000c101d38 */
.L_x_2266:
[----:B------:R-:W-:Y:S05]  /*5ed0*/  BSYNC B1 ;  /* 0x0000000000017941 */ /* 0x000fea0003800000 */
.L_x_2265:
        /* <DEDUP_REMOVED lines=53> */
.L_x_2270:
[----:B------:R-:W-:Y:S05]  /*6230*/  BSYNC B1 ;  /* 0x0000000000017941 */ /* 0x000fea0003800000 */
.L_x_2269:
[----:B--2---:R0:W-:Y:S01]  /*6240*/  STG.E.128 desc[UR56][R44.64+0x140], R36 ;  /* 0x000140242c007986 */ /* 0x0041e2000c101d38 */
[----:B------:R-:W-:Y:S05]  /*6250*/  BRA `(.L_x_2248) ;  /* 0x0000004000747947 */ /* 0x000fea0003800000 */
.L_x_2216:
[----:B------:R-:W-:Y:S01]  /*6260*/  ISETP.GE.AND P4, PT, R184, R4, PT ;  /* 0x00000004b800720c */ /* 0x000fe20003f86270 */
[----:B------:R-:W-:Y:S01]  /*6270*/  BSSY B1, `(.L_x_2271) ;  /* 0x000002e000017945 */ /* 0x000fe20003800000 */
[----:B------:R-:W-:Y:S02]  /*6280*/  CS2R R62, SRZ ;  /* 0x00000000003e7805 */ /* 0x000fe4000001ff00 */
[----:B0-----:R-:W-:Y:S02]  /*6290*/  CS2R R38, SRZ ;  /* 0x0000000000267805 */ /* 0x001fe4000001ff00 */
        /* <DEDUP_REMOVED lines=43> */
.L_x_2272:
[----:B------:R-:W-:Y:S05]  /*6550*/  BSYNC B1 ;  /* 0x0000000000017941 */ /* 0x000fea0003800000 */
.L_x_2271:
        /* <DEDUP_REMOVED lines=47> */
.L_x_2274:
[----:B------:R-:W-:Y:S05]  /*6850*/  BSYNC B1 ;  /* 0x0000000000017941 */ /* 0x000fea0003800000 */
.L_x_2273:
[----:B------:R-:W2:Y:S01]  /*6860*/  LDL R0, [R1+0x14] ;  /* 0x0000140001007983 */ /* 0x000ea20000100800 */
        /* <DEDUP_REMOVED lines=32> */
[----:B------:R-:W-:-:S03]  /*6a70*/  IMAD.MOV.U32 R84, RZ, RZ, R57 ;  /* 0x000000ffff547224 */ /* 0x000fc600078e0039 */
        /* <DEDUP_REMOVED lines=24> */
[----:B------:R-:W-:Y:S02]  /*6c00*/  PRMT R227, R3, 0x7610, R227 ;  /* 0x0000761003e37816 */ /* 0x000fe400000000e3 */
[----:B------:R-:W-:Y:S02]  /*6c10*/  PRMT R194, R84, 0x7610, R194 ;  /* 0x0000761054c27816 */ /* 0x000fe400000000c2 */
[----:B--2---:R-:W-:Y:S01]  /*6c20*/  R2UR UR4, R0 ;  /* 0x00000000000472ca */ /* 0x004fe200000e0000 */
[----:B------:R-:W-:-:S05]  /*6c30*/  IMAD.MOV.U32 R0, RZ, RZ, R36 ;  /* 0x000000ffff007224 */ /* 0x000fca00078e0024 */
[----:B------:R-:W-:Y:S01]  /*6c40*/  PRMT R231, R0, 0x7610, R231 ;  /* 0x0000761000e77816 */ /* 0x000fe200000000e7 */
[----:B------:R-:W-:-:S05]  /*6c50*/  IMAD.MOV.U32 R0, RZ, RZ, R43 ;  /* 0x000000ffff007224 */ /* 0x000fca00078e002b */
[----:B------:R-:W-:Y:S01]  /*6c60*/  PRMT R150, R150, 0x5410, R0 ;  /* 0x0000541096967816 */ /* 0x000fe20000000000 */
[----:B------:R-:W-:Y:S01]  /*6c70*/  IMAD.MOV.U32 R0, RZ, RZ, R47 ;  /* 0x000000ffff007224 */ /* 0x000fe200078e002f */
[----:B------:R-:W-:Y:S02]  /*6c80*/  UISETP.NE.AND UP0, UPT, UR4, 0x3, UPT ;  /* 0x000000030400788c */ /* 0x000fe4000bf05270 */
[----:B------:R-:W-:Y:S01]  /*6c90*/  PRMT R150, R85, 0x7610, R150 ;  /* 0x0000761055967816 */ /* 0x000fe20000000096 */
[----:B------:R-:W-:Y:S01]  /*6ca0*/  IMAD.MOV.U32 R85, RZ, RZ, R66 ;  /* 0x000000ffff557224 */ /* 0x000fe200078e0042 */
[----:B------:R-:W-:Y:S01]  /*6cb0*/  PRMT R178, R0, 0x7610, R178 ;  /* 0x0000761000b27816 */ /* 0x000fe200000000b2 */
[----:B------:R-:W-:Y:S01]  /*6cc0*/  IMAD.MOV.U32 R0, RZ, RZ, R51 ;  /* 0x000000ffff007224 */ /* 0x000fe200078e0033 */
[----:B------:R-:W-:Y:S02]  /*6cd0*/  PLOP3.LUT P1, PT, PT, PT, UP0, 0x80, 0x0 ;  /* 0x000000000000781c */ /* 0x000fe40003f2f008 */
        /* <DEDUP_REMOVED lines=28> */
.L_x_2275:
[----:B------:R-:W-:Y:S01]  /*6ea0*/  IMAD R3, R19, 0x8, R18 ;  /* 0x0000000813037824 */ /* 0x000fe200078e0212 */
[----:B------:R-:W-:Y:S01]  /*6eb0*/  SHF.L.U32 R0, R189, 0x1f, RZ ;  /* 0x0000001fbd007819 */ /* 0x000fe200000006ff */
[----:B------:R-:W0:Y:S01]  /*6ec0*/  LDC R146, c[0x0][0x2e4] ;  /* 0x0000b900ff927b82 */ /* 0x000e220000000800 */
[----:B------:R-:W-:Y:S02]  /*6ed0*/  BSSY B1, `(.L_x_2276) ;  /* 0x0000004000017945 */ /* 0x000fe40003800000 */
[----:B------:R-:W1:Y:S05]  /*6ee0*/  SYNCS.PHASECHK.TRANS64.TRYWAIT P5, [R3+URZ+0x34890], R0 ;  /* 0x03489000030075a7 */ /* 0x000e6a00080a017f */
[----:B------:R-:W2:Y:S01]  /*6ef0*/  LDC.64 R126, c[0x0][0x2f0] ;  /* 0x0000bc00ff7e7b82 */ /* 0x000ea20000000a00 */
[----:B-1----:R-:W-:Y:S05]  /*6f00*/  @!P5 BRA `(.L_x_2277) ;  /* 0x000001c4003cd947 */ /* 0x002fea0003800000 */
.L_x_2551:
[----:B------:R-:W-:Y:S05]  /*6f10*/  BSYNC B1 ;  /* 0x0000000000017941 */ /* 0x000fea0003800000 */
.L_x_2276:
        /* <DEDUP_REMOVED lines=45> */
[--C-:B------:R-:W-:Y:S01]  /*71f0*/  SHF.R.U32.HI R168, RZ, 0x10, R45.reuse ;  /* 0x00000010ffa87819 */ /* 0x100fe2000001162d */
[----:B0-----:R-:W-:Y:S01]  /*7200*/  IMAD.U32 R169, R85, 0x10000, RZ ;  /* 0x0001000055a97824 */ /* 0x001fe200078e00ff */
[----:B------:R-:W-:Y:S02]  /*7210*/  PRMT R172, R161, 0x5432, R172 ;  /* 0x00005432a1ac7816 */ /* 0x000fe400000000ac */
[----:B------:R-:W-:Y:S02]  /*7220*/  PRMT R173, R173, 0x5410, R168 ;  /* 0x00005410adad7816 */ /* 0x000fe400000000a8 */
[----:B------:R-:W-:Y:S01]  /*7230*/  SHF.R.U64 R44, R44, 0x10, R45 ;  /* 0x000000102c2c7819 */ /* 0x000fe2000000122d */
[----:B------:R-:W-:Y:S01]  /*7240*/  IMAD.U32 R170, R172, 0x10000, RZ ;  /* 0x00010000acaa7824 */ /* 0x000fe200078e00ff */
[----:B------:R-:W-:Y:S01]  /*7250*/  LOP3.LUT R171, R89, 0xffff0000, RZ, 0xc0, !PT ;  /* 0xffff000059ab7812 */ /* 0x000fe200078ec0ff */
[----:B------:R-:W-:Y:S01]  /*7260*/  IMAD.U32 R168, R173, 0x10000, RZ ;  /* 0x00010000ada87824 */ /* 0x000fe200078e00ff */
[----:B------:R-:W-:Y:S01]  /*7270*/  SHF.R.U64 R45, R46, 0x10, R47 ;  /* 0x000000102e2d7819 */ /* 0x000fe2000000122f */
[C---:B------:R-:W-:Y:S01]  /*7280*/  FMUL.FTZ R174, R175.reuse, R170 ;  /* 0x000000aaafae7220 */ /* 0x040fe20000410000 */
[----:B------:R-:W-:Y:S01]  /*7290*/  SHF.R.U64 R46, R56, 0x10, R57 ;  /* 0x00000010382e7819 */ /* 0x000fe20000001239 */
[-C--:B------:R-:W-:Y:S01]  /*72a0*/  FMUL.FTZ R89, R175, R168.reuse ;  /* 0x000000a8af597220 */ /* 0x080fe20000410000 */
[----:B------:R-:W-:Y:S01]  /*72b0*/  SHF.R.U64 R56, R58, 0x10, R59 ;  /* 0x000000103a387819 */ /* 0x000fe2000000123b */
[C---:B------:R-:W-:Y:S01]  /*72c0*/  FFMA.FTZ R168, R169.reuse, R168, -R174 ;  /* 0x000000a8a9a87223 */ /* 0x040fe200000108ae */
[----:B------:R-:W-:Y:S01]  /*72d0*/  LOP3.LUT R172, R172, 0xffff0000, RZ, 0xc0, !PT ;  /* 0xffff0000acac7812 */ /* 0x000fe200078ec0ff */
[----:B------:R-:W-:Y:S01]  /*72e0*/  FFMA.FTZ R89, R169, R170, R89 ;  /* 0x000000aaa9597223 */ /* 0x000fe20000010059 */
[----:B------:R-:W-:Y:S01]  /*72f0*/  LOP3.LUT R174, R173, 0xffff0000, RZ, 0xc0, !PT ;  /* 0xffff0000adae7812 */ /* 0x000fe200078ec0ff */
[----:B------:R-:W-:Y:S01]  /*7300*/  IMAD.U32 R170, R87, 0x10000, RZ ;  /* 0x0001000057aa7824 */ /* 0x000fe200078e00ff */
[----:B------:R-:W-:Y:S01]  /*7310*/  SHF.R.U32.HI R58, RZ, 0x10, R59 ;  /* 0x00000010ff3a7819 */ /* 0x000fe2000001163b */
[C---:B------:R-:W-:Y:S01]  /*7320*/  FMUL.FTZ R176, R171.reuse, R172 ;  /* 0x000000acabb07220 */ /* 0x040fe20000410000 */
[----:B------:R-:W-:Y:S01]  /*7330*/  SHF.R.U32.HI R47, RZ, 0x10, R47 ;  /* 0x00000010ff2f7819 */ /* 0x000fe2000001162f */
[-C--:B------:R-:W-:Y:S01]  /*7340*/  FMUL.FTZ R173, R171, R174.reuse ;  /* 0x000000aeabad7220 */ /* 0x080fe20000410000 */
[----:B------:R-:W-:Y:S01]  /*7350*/  LOP3.LUT R59, R85, 0xffff0000, RZ, 0xc0, !PT ;  /* 0xffff0000553b7812 */ /* 0x000fe200078ec0ff */
[----:B------:R-:W-:Y:S01]  /*7360*/  IMAD.U32 R85, R88, 0x10000, RZ ;  /* 0x0001000058557824 */ /* 0x000fe200078e00ff */
[----:B------:R-:W-:Y:S01]  /*7370*/  PRMT R58, R159, 0x5432, R58 ;  /* 0x000054329f3a7816 */ /* 0x000fe2000000003a */
[----:B------:R-:W-:Y:S01]  /*7380*/  IMAD.U32 R57, R84, 0x10000, RZ ;  /* 0x0001000054397824 */ /* 0x000fe200078e00ff */
[----:B------:R-:W-:Y:S01]  /*7390*/  PRMT R47, R178, 0x5410, R47 ;  /* 0x00005410b22f7816 */ /* 0x000fe2000000002f */
[C---:B------:R-:W-:Y:S01]  /*73a0*/  FFMA.FTZ R171, R59.reuse, R174, -R176 ;  /* 0x000000ae3bab7223 */ /* 0x040fe200000108b0 */
[----:B------:R-:W-:Y:S01]  /*73b0*/  FFMA.FTZ R172, R59, R172, R173 ;  /* 0x000000ac3bac7223 */ /* 0x000fe200000100ad */
[----:B------:R-:W-:Y:S01]  /*73c0*/  IMAD.U32 R173, R91, 0x10000, RZ ;  /* 0x000100005bad7824 */ /* 0x000fe200078e00ff */
[----:B------:R-:W-:Y:S01]  /*73d0*/  PRMT R45, R177, 0x5410, R45 ;  /* 0x00005410b12d7816 */ /* 0x000fe2000000002d */
[----:B------:R-:W-:Y:S01]  /*73e0*/  IMAD.U32 R174, R58, 0x10000, RZ ;  /* 0x000100003aae7824 */ /* 0x000fe200078e00ff */
[----:B------:R-:W-:Y:S01]  /*73f0*/  PRMT R46, R160, 0x5432, R46 ;  /* 0x00005432a02e7816 */ /* 0x000fe2000000002e */
[----:B------:R-:W-:Y:S01]  /*7400*/  IMAD.U32 R175, R47, 0x10000, RZ ;  /* 0x000100002faf7824 */ /* 0x000fe200078e00ff */
[----:B------:R-:W-:Y:S01]  /*7410*/  LOP3.LUT R91, R91, 0xffff0000, RZ, 0xc0, !PT ;  /* 0xffff00005b5b7812 */ /* 0x000fe200078ec0ff */
[-C--:B------:R-:W-:Y:S01]  /*7420*/  FMUL.FTZ R177, R173, R174.reuse ;  /* 0x000000aeadb17220 */ /* 0x080fe20000410000 */
[----:B------:R-:W-:Y:S01]  /*7430*/  PRMT R44, R153, 0x5432, R44 ;  /* 0x00005432992c7816 */ /* 0x000fe2000000002c */
[-C--:B------:R-:W-:Y:S01]  /*7440*/  FMUL.FTZ R173, R173, R175.reuse ;  /* 0x000000afadad7220 */ /* 0x080fe20000410000 */
[----:B------:R-:W-:Y:S01]  /*7450*/  LOP3.LUT R58, R58, 0xffff0000, RZ, 0xc0, !PT ;  /* 0xffff00003a3a7812 */ /* 0x000fe200078ec0ff */
[C---:B------:R-:W-:Y:S01]  /*7460*/  FFMA.FTZ R177, R170.reuse, R175, -R177 ;  /* 0x000000afaab17223 */ /* 0x040fe200000108b1 */
[----:B------:R-:W-:Y:S01]  /*7470*/  LOP3.LUT R176, R47, 0xffff0000, RZ, 0xc0, !PT ;  /* 0xffff00002fb07812 */ /* 0x000fe200078ec0ff */
[----:B------:R-:W-:Y:S01]  /*7480*/  FFMA.FTZ R173, R170, R174, R173 ;  /* 0x000000aeaaad7223 */ /* 0x000fe200000100ad */
[----:B------:R-:W-:Y:S01]  /*7490*/  LOP3.LUT R87, R87, 0xffff0000, RZ, 0xc0, !PT ;  /* 0xffff000057577812 */ /* 0x000fe200078ec0ff */
[----:B------:R-:W-:Y:S01]  /*74a0*/  IMAD.U32 R174, R46, 0x10000, RZ ;  /* 0x000100002eae7824 */ /* 0x000fe200078e00ff */
[----:B------:R-:W-:Y:S01]  /*74b0*/  LOP3.LUT R88, R88, 0xffff0000, RZ, 0xc0, !PT ;  /* 0xffff000058587812 */ /* 0x000fe200078ec0ff */
[----:B------:R-:W-:Y:S01]  /*74c0*/  FMUL.FTZ R178, R91, R58 ;  /* 0x0000003a5bb27220 */ /* 0x000fe20000410000 */
[----:B------:R-:W-:-:S02]  /*74d0*/  IMAD.U32 R170, R44, 0x10000, RZ ;  /* 0x000100002caa7824 */ /* 0x000fc400078e00ff */
[-C--:B------:R-:W-:Y:S01]  /*74e0*/  FMUL.FTZ R180, R91, R176.reuse ;  /* 0x000000b05bb47220 */ /* 0x080fe20000410000 */
[----:B------:R-:W-:Y:S01]  /*74f0*/  LOP3.LUT R47, R46, 0xffff0000, RZ, 0xc0, !PT ;  /* 0xffff00002e2f7812 */ /* 0x000fe200078ec0ff */
[----:B------:R-:W-:Y:S01]  /*7500*/  FFMA.FTZ R178, R87, R176, -R178 ;  /* 0x000000b057b27223 */ /* 0x000fe200000108b2 */
[----:B------:R-:W-:Y:S01]  /*7510*/  LOP3.LUT R91, R44, 0xffff0000, RZ, 0xc0, !PT ;  /* 0xffff00002c5b7812 */ /* 0x000fe200078ec0ff */
[C---:B------:R-:W-:Y:S01]  /*7520*/  FMUL.FTZ R44, R85.reuse, R174 ;  /* 0x000000ae552c7220 */ /* 0x040fe20000410000 */
[----:B------:R-:W-:Y:S01]  /*7530*/  LOP3.LUT R84, R84, 0xffff0000, RZ, 0xc0, !PT ;  /* 0xffff000054547812 */ /* 0x000fe200078ec0ff */
[----:B------:R-:W-:Y:S01]  /*7540*/  FMUL.FTZ R85, R85, R170 ;  /* 0x000000aa55557220 */ /* 0x000fe20000410000 */
[----:B------:R-:W-:Y:S01]  /*7550*/  FFMA.FTZ R180, R87, R58, R180 ;  /* 0x0000003a57b47223 */ /* 0x000fe200000100b4 */
[----:B------:R-:W-:Y:S01]  /*7560*/  FMUL.FTZ R87, R88, R47 ;  /* 0x0000002f58577220 */ /* 0x000fe20000410000 */
[----:B------:R-:W-:Y:S01]  /*7570*/  PRMT R56, R158, 0x5432, R56 ;  /* 0x000054329e387816 */ /* 0x000fe20000000038 */
[C---:B------:R-:W-:Y:S01]  /*7580*/  FFMA.FTZ R44, R57.reuse, R170, -R44 ;  /* 0x000000aa392c7223 */ /* 0x040fe2000001082c */
[----:B------:R-:W-:Y:S01]  /*7590*/  FFMA.FTZ R85, R57, R174, R85 ;  /* 0x000000ae39557223 */ /* 0x000fe20000010055 */
[----:B------:R-:W-:-:S02]  /*75a0*/  IMAD.U32 R59, R90, 0x10000, RZ ;  /* 0x000100005a3b7824 */ /* 0x000fc400078e00ff */
[-C--:B------:R-:W-:Y:S01]  /*75b0*/  FMUL.FTZ R57, R88, R91.reuse ;  /* 0x0000005b58397220 */ /* 0x080fe20000410000 */
[----:B------:R-:W-:Y:S01]  /*75c0*/  FFMA.FTZ R87, R84, R91, -R87 ;  /* 0x0000005b54577223 */ /* 0x000fe20000010857 */
[----:B------:R-:W-:Y:S01]  /*75d0*/  LOP3.LUT R90, R90, 0xffff0000, RZ, 0xc0, !PT ;  /* 0xffff00005a5a7812 */ /* 0x000fe200078ec0ff */
[C---:B------:R-:W-:Y:S01]  /*75e0*/  IMAD.U32 R58, R45.reuse, 0x10000, RZ ;  /* 0x000100002d3a7824 */ /* 0x040fe200078e00ff */
[C---:B------:R-:W-:Y:S01]  /*75f0*/  LOP3.LUT R91, R56.reuse, 0xffff0000, RZ, 0xc0, !PT ;  /* 0xffff0000385b7812 */ /* 0x040fe200078ec0ff */
[----:B------:R-:W-:Y:S01]  /*7600*/  IMAD.U32 R46, R56, 0x10000, RZ ;  /* 0x00010000382e7824 */ /* 0x000fe200078e00ff */
[----:B------:R-:W-:Y:S01]  /*7610*/  LOP3.LUT R45, R45, 0xffff0000, RZ, 0xc0, !PT ;  /* 0xffff00002d2d7812 */ /* 0x000fe200078ec0ff */
[----:B------:R-:W-:Y:S02]  /*7620*/  IMAD.U32 R169, R86, 0x10000, RZ ;  /* 0x0001000056a97824 */ /* 0x000fe400078e00ff */
[----:B------:R-:W-:Y:S01]  /*7630*/  FFMA.FTZ R84, R84, R47, R57 ;  /* 0x0000002f54547223 */ /* 0x000fe20000010039 */
[----:B------:R-:W-:Y:S01]  /*7640*/  LOP3.LUT R86, R86, 0xffff0000, RZ, 0xc0, !PT ;  /* 0xffff000056567812 */ /* 0x000fe200078ec0ff */
[C---:B------:R-:W-:Y:S01]  /*7650*/  FMUL.FTZ R56, R59.reuse, R46 ;  /* 0x0000002e3b387220 */ /* 0x040fe20000410000 */
[C---:B------:R-:W-:Y:S01]  /*7660*/  FMUL.FTZ R47, R90.reuse, R91 ;  /* 0x0000005b5a2f7220 */ /* 0x040fe20000410000 */
[----:B------:R-:W-:Y:S01]  /*7670*/  FMUL.FTZ R59, R59, R58 ;  /* 0x0000003a3b3b7220 */ /* 0x000fe20000410000 */
[-C--:B------:R-:W-:Y:S01]  /*7680*/  FMUL.FTZ R90, R90, R45.reuse ;  /* 0x0000002d5a5a7220 */ /* 0x080fe20000410000 */
[----:B------:R-:W-:Y:S01]  /*7690*/  F2FP.BF16.F32.PACK_AB R87, R87, R44 ;  /* 0x0000002c5757723e */ /* 0x000fe200000010ff */
        /* <DEDUP_REMOVED lines=10> */
[----:B------:R-:W-:Y:S01]  /*7740*/  F2FP.BF16.F32.PACK_AB R91, R180, R173 ;  /* 0x000000adb45b723e */ /* 0x000fe200000010ff */
[----:B------:R-:W-:Y:S01]  /*7750*/  IMAD.MOV.U32 R87, RZ, RZ, R177 ;  /* 0x000000ffff577224 */ /* 0x000fe200078e00b1 */
[----:B------:R-:W-:Y:S02]  /*7760*/  F2FP.BF16.F32.PACK_AB R86, R47, R56 ;  /* 0x000000382f56723e */ /* 0x000fe400000010ff */
[----:B------:R-:W-:-:S07]  /*7770*/  F2FP.BF16.F32.PACK_AB R90, R90, R59 ;  /* 0x0000003b5a5a723e */ /* 0x000fce00000010ff */
.L_x_2283:
[----:B------:R-:W-:Y:S05]  /*7780*/  BSYNC B3 ;  /* 0x0000000000037941 */ /* 0x000fea0003800000 */
.L_x_2282:
[----:B0-----:R0:W-:Y:S04]  /*7790*/  STG.E.128 desc[UR56][R138.64], R84 ;  /* 0x000000548a007986 */ /* 0x0011e8000c101d38 */
[----:B--2---:R0:W-:Y:S02]  /*77a0*/  @!P4 STG.E.128 desc[UR56][R140.64], R88 ;  /* 0x000000588c00c986 */ /* 0x0041e4000c101d38 */
.L_x_2281:
[----:B------:R-:W-:Y:S05]  /*77b0*/  BSYNC B2 ;  /* 0x0000000000027941 */ /* 0x000fea0003800000 */
.L_x_2280:
        /* <DEDUP_REMOVED lines=127> */
.L_x_2287:
[----:B------:R-:W-:Y:S05]  /*7fb0*/  BSYNC B3 ;  /* 0x0000000000037941 */ /* 0x000fea0003800000 */
.L_x_2286:
[----:B0-----:R3:W-:Y:S04]  /*7fc0*/  STG.E.128 desc[UR56][R84.64], R44 ;  /* 0x0000002c54007986 */ /* 0x0017e8000c101d38 */
[----:B--2---:R3:W-:Y:S02]  /*7fd0*/  @!P4 STG.E.128 desc[UR56][R86.64], R56 ;  /* 0x000000385600c986 */ /* 0x0047e4000c101d38 */
.L_x_2285:
[----:B------:R-:W-:Y:S05]  /*7fe0*/  BSYNC B2 ;  /* 0x0000000000027941 */ /* 0x000fea0003800000 */
.L_x_2284:
        /* <DEDUP_REMOVED lines=17> */
[-C--:B------:R-:W-:Y:S02]  /*8100*/  LEA.HI.X R53, R43, R117.reuse, R44, 0x1, P5 ;  /* 0x000000752b357211 */ /* 0x080fe400028f0c2c */
[----:B------:R-:W-:Y:S02]  /*8110*/  SHF.R.S32.HI R43, RZ, 0x1f, R40 ;  /* 0x0000001fff2b7819 */ /* 0x000fe40000011428 */
[C---:B------:R-:W-:Y:S02]  /*8120*/  @!P4 LEA R54, P5, R134.reuse, R116, 0x1 ;  /* 0x000000748636c211 */ /* 0x040fe400078a08ff */
[----:B------:R-:W-:Y:S02]  /*8130*/  LEA.HI R43, R43, R40, RZ, 0x3 ;  /* 0x000000282b2b7211 */ /* 0x000fe400078f18ff */
[----:B------:R-:W-:Y:S01]  /*8140*/  LOP3.LUT R40, R191, 0x38, R41, 0xf8, !PT ;  /* 0x00000038bf287812 */ /* 0x000fe200078ef829 */
[----:B------:R-:W-:Y:S01]  /*8150*/  IMAD R41, R19, 0x6000, R136 ;  /* 0x0000600013297824 */ /* 0x000fe200078e0288 */
[----:B------:R-:W-:Y:S01]  /*8160*/  @!P4 LEA.HI.X R55, R134, R117, R42, 0x1, P5 ;  /* 0x000000758637c211 */ /* 0x000fe200028f0c2a */
[----:B------:R-:W-:Y:S01]  /*8170*/  IMAD.SHL.U32 R43, R43, 0x400, RZ ;  /* 0x000004002b2b7824 */ /* 0x000fe200078e00ff */
[----:B------:R-:W-:Y:S01]  /*8180*/  LOP3.LUT R40, R40, R197, RZ, 0x3c, !PT ;  /* 0x000000c528287212 */ /* 0x000fe200078e3cff */
[----:B------:R-:W-:Y:S01]  /*8190*/  IMAD R41, R41, 0x2, R18 ;  /* 0x0000000229297824 */ /* 0x000fe200078e0212 */
[----:B------:R-:W-:-:S02]  /*81a0*/  ISETP.GE.AND P5, PT, R187, R120, PT ;  /* 0x00000078bb00720c */ /* 0x000fc40003fa6270 */
[----:B------:R-:W-:-:S05]  /*81b0*/  LOP3.LUT R43, R43, 0x7fffe000, RZ, 0xc0, !PT ;  /* 0x7fffe0002b2b7812 */ /* 0x000fca00078ec0ff */
[----:B------:R-:W-:-:S04]  /*81c0*/  IMAD R43, R196, 0x200, R43 ;  /* 0x00000200c42b7824 */ /* 0x000fc800078e022b */
[----:B------:R-:W-:-:S04]  /*81d0*/  IMAD.IADD R40, R43, 0x1, R40 ;  /* 0x000000012b287824 */ /* 0x000fc800078e0228 */
[----:B------:R-:W-:-:S04]  /*81e0*/  IMAD R43, R19, 0x6000, R40 ;  /* 0x00006000132b7824 */ /* 0x000fc800078e0228 */
[----:B------:R-:W-:Y:S02]  /*81f0*/  IMAD R44, R43, 0x2, R18 ;  /* 0x000000022b2c7824 */ /* 0x000fe400078e0212 */
        /* <DEDUP_REMOVED lines=95> */
.L_x_2289:
[----:B------:R-:W-:Y:S05]  /*87f0*/  BSYNC B2 ;  /* 0x0000000000027941 */ /* 0x000fea0003800000 */
.L_x_2288:
[----:B--2---:R4:W-:Y:S04]  /*8800*/  STG.E.128 desc[UR56][R52.64], R40 ;  /* 0x0000002834007986 */ /* 0x0049e8000c101d38 */
[----:B---3--:R4:W-:Y:S02]  /*8810*/  @!P4 STG.E.128 desc[UR56][R54.64], R44 ;  /* 0x0000002c3600c986 */ /* 0x0089e4000c101d38 */
.L_x_2279:
[----:B------:R-:W-:Y:S05]  /*8820*/  BSYNC B1 ;  /* 0x0000000000017941 */ /* 0x000fea0003800000 */
.L_x_2278:
        /* <DEDUP_REMOVED lines=19> */
[----:B------:R-:W-:Y:S01]  /*8960*/  LOP3.LUT R36, R190, 0x38, R37, 0xf8, !PT ;  /* 0x00000038be247812 */ /* 0x000fe200078ef825 */
[----:B------:R-:W-:-:S10]  /*8970*/  IMAD.SHL.U32 R39, R39, 0x400, RZ ;  /* 0x0000040027277824 */ /* 0x000fd400078e00ff */
[--C-:B------:R-:W-:Y:S02]  /*8980*/  @!P0 SHF.R.S32.HI R41, RZ, 0x1f, R37.reuse ;  /* 0x0000001fff298819 */ /* 0x100fe40000011425 */
[----:B------:R-:W-:Y:S02]  /*8990*/  @!P0 IADD3 R38, P4, P5, R96, R128, R37 ;  /* 0x0000008060268210 */ /* 0x000fe40007d9e025 */
[----:B------:R-:W-:Y:S02]  /*89a0*/  LOP3.LUT R37, R36, R223, RZ, 0x3c, !PT ;  /* 0x000000df24257212 */ /* 0x000fe400078e3cff */
[----:B------:R-:W-:Y:S02]  /*89b0*/  LOP3.LUT R36, R39, 0x7fffe000, RZ, 0xc0, !PT ;  /* 0x7fffe00027247812 */ /* 0x000fe400078ec0ff */
[----:B------:R-:W-:Y:S02]  /*89c0*/  @!P0 IADD3.X R41, R95, R48, R41, P4, P5 ;  /* 0x000000305f298210 */ /* 0x000fe400027ea429 */
[----:B------:R-:W-:Y:S01]  /*89d0*/  IADD3 R36, R37, R36, R198 ;  /* 0x0000002425247210 */ /* 0x000fe20007ffe0c6 */
[----:B------:R-:W-:Y:S01]  /*89e0*/  IMAD R37, R19, 0x6000, R137 ;  /* 0x0000600013257824 */ /* 0x000fe200078e0289 */
[----:B---3--:R-:W-:-:S03]  /*89f0*/  LEA R44, P4, R40, R116, 0x1 ;  /* 0x00000074282c7211 */ /* 0x008fc600078808ff */
[----:B------:R-:W-:Y:S01]  /*8a00*/  IMAD R39, R19, 0x6000, R36 ;  /* 0x0000600013277824 */ /* 0x000fe200078e0224 */
[----:B------:R-:W-:Y:S01]  /*8a10*/  LEA.HI.X R45, R40, R117, R42, 0x1, P4 ;  /* 0x00000075282d7211 */ /* 0x000fe200020f0c2a */
[--C-:B------:R-:W-:Y:S01]  /*8a20*/  IMAD R37, R37, 0x2, R18.reuse ;  /* 0x0000000225257824 */ /* 0x100fe200078e0212 */
[----:B------:R-:W-:Y:S01]  /*8a30*/  @!P0 LEA R46, P4, R38, R116, 0x1 ;  /* 0x00000074262e8211 */ /* 0x000fe200078808ff */
[----:B------:R-:W-:-:S03]  /*8a40*/  IMAD R40, R39, 0x2, R18 ;  /* 0x0000000227287824 */ /* 0x000fc600078e0212 */
[----:B------:R-:W-:Y:S02]  /*8a50*/  @!P0 LEA.HI.X R47, R38, R117, R41, 0x1, P4 ;  /* 0x00000075262f8211 */ /* 0x000fe400020f0c29 */
[----:B------:R-:W2:Y:S01]  /*8a60*/  LDS.128 R36, [R37+0x1c400] ;  /* 0x01c4000025247984 */ /* 0x000ea20000000c00 */
[----:B------:R-:W-:-:S03]  /*8a70*/  ISETP.GE.AND P4, PT, R22, R120, PT ;  /* 0x000000781600720c */ /* 0x000fc60003f86270 */
[----:B------:R-:W3:Y:S10]  /*8a80*/  LDS.128 R40, [R40+0x1c400] ;  /* 0x01c4000028287984 */ /* 0x000ef40000000c00 */
[----:B------:R-:W-:Y:S05]  /*8a90*/  @P4 BRA `(.L_x_2293) ;  /* 0x00000004006c4947 */ /* 0x000fea0003800000 */
[--C-:B------:R-:W-:Y:S01]  /*8aa0*/  SHF.R.U64 R58, R80, 0x10, R81.reuse ;  /* 0x00000010503a7819 */ /* 0x100fe20000001251 */
[----:B---3--:R-:W-:Y:S01]  /*8ab0*/  IMAD.U32 R57, R41, 0x10000, RZ ;  /* 0x0001000029397824 */ /* 0x008fe200078e00ff */
[----:B------:R-:W-:Y:S01]  /*8ac0*/  SHF.R.U32.HI R81, RZ, 0x10, R81 ;  /* 0x00000010ff517819 */ /* 0x000fe20000011651 */
[----:B--2---:R-:W-:Y:S01]  /*8ad0*/  IMAD.U32 R51, R37, 0x10000, RZ ;  /* 0x0001000025337824 */ /* 0x004fe200078e00ff */
[--C-:B0-----:R-:W-:Y:S01]  /*8ae0*/  SHF.R.U64 R86, R68, 0x10, R69.reuse ;  /* 0x0000001044567819 */ /* 0x101fe20000001245 */
        /* <DEDUP_REMOVED lines=8> */
[--C-:B------:R-:W-:Y:S02]  /*8b70*/  SHF.R.U64 R70, R82, 0x10, R83.reuse ;  /* 0x0000001052467819 */ /* 0x100fe40000001253 */
[----:B------:R-:W-:Y:S01]  /*8b80*/  PRMT R167, R167, 0x5410, R68 ;  /* 0x00005410a7a77816 */ /* 0x000fe20000000044 */
[----:B------:R-:W-:Y:S01]  /*8b90*/  IMAD.U32 R68, R228, 0x10000, RZ ;  /* 0x00010000e4447824 */ /* 0x000fe200078e00ff */
[----:B------:R-:W-:Y:S02]  /*8ba0*/  SHF.R.U32.HI R83, RZ, 0x10, R83 ;  /* 0x00000010ff537819 */ /* 0x000fe40000011653 */
[----:B------:R-:W-:Y:S01]  /*8bb0*/  PRMT R227, R227, 0x5410, R58 ;  /* 0x00005410e3e37816 */ /* 0x000fe2000000003a */
[----:B------:R-:W-:Y:S01]  /*8bc0*/  IMAD.U32 R58, R182, 0x10000, RZ ;  /* 0x00010000b63a7824 */ /* 0x000fe200078e00ff */
[----:B------:R-:W-:-:S02]  /*8bd0*/  PRMT R179, R179, 0x5410, R84 ;  /* 0x00005410b3b37816 */ /* 0x000fc40000000054 */
        /* <DEDUP_REMOVED lines=10> */
[----:B------:R-:W-:Y:S01]  /*8c80*/  LOP3.LUT R54, R43, 0xffff0000, RZ, 0xc0, !PT ;  /* 0xffff00002b367812 */ /* 0x000fe200078ec0ff */
[----:B------:R-:W-:Y:S01]  /*8c90*/  FFMA.FTZ R43, R51, R58, -R70 ;  /* 0x0000003a332b7223 */ /* 0x000fe20000010846 */
[----:B------:R-:W-:Y:S01]  /*8ca0*/  LOP3.LUT R53, R37, 0xffff0000, RZ, 0xc0, !PT ;  /* 0xffff000025357812 */ /* 0x000fe200078ec0ff */
[----:B------:R-:W-:Y:S01]  /*8cb0*/  FMUL.FTZ R70, R52, R228 ;  /* 0x000000e434467220 */ /* 0x000fe20000410000 */
[----:B------:R-:W-:-:S02]  /*8cc0*/  IMAD.U32 R58, R194, 0x10000, RZ ;  /* 0x00010000c23a7824 */ /* 0x000fc400078e00ff */
[----:B------:R-:W-:Y:S01]  /*8cd0*/  FFMA.FTZ R51, R51, R68, R80 ;  /* 0x0000004433337223 */ /* 0x000fe20000010050 */
[-C--:B------:R-:W-:Y:S01]  /*8ce0*/  FMUL.FTZ R68, R52, R182.reuse ;  /* 0x000000b634447220 */ /* 0x080fe20000410000 */
[----:B------:R-:W-:Y:S01]  /*8cf0*/  PRMT R181, R181, 0x5410, R86 ;  /* 0x00005410b5b57816 */ /* 0x000fe20000000056 */
[C---:B------:R-:W-:Y:S01]  /*8d00*/  FFMA.FTZ R52, R53.reuse, R182, -R70 ;  /* 0x000000b635347223 */ /* 0x040fe20000010846 */
[----:B------:R-:W-:Y:S01]  /*8d10*/  FMUL.FTZ R70, R56, R58 ;  /* 0x0000003a38467220 */ /* 0x000fe20000410000 */
[----:B------:R-:W-:Y:S01]  /*8d20*/  LOP3.LUT R59, R194, 0xffff0000, RZ, 0xc0, !PT ;  /* 0xffff0000c23b7812 */ /* 0x000fe200078ec0ff */
[----:B------:R-:W-:Y:S01]  /*8d30*/  FFMA.FTZ R56, R53, R228, R68 ;  /* 0x000000e435387223 */ /* 0x000fe20000010044 */
[----:B------:R-:W-:Y:S01]  /*8d40*/  LOP3.LUT R179, R179, 0xffff0000, RZ, 0xc0, !PT ;  /* 0xffff0000b3b37812 */ /* 0x000fe200078ec0ff */
[----:B------:R-:W-:Y:S01]  /*8d50*/  FFMA.FTZ R69, R55, R58, R69 ;  /* 0x0000003a37457223 */ /* 0x000fe20000010045 */
[----:B------:R-:W-:Y:S02]  /*8d60*/  IMAD.U32 R68, R227, 0x10000, RZ ;  /* 0x00010000e3447824 */ /* 0x000fe400078e00ff */
[----:B------:R-:W-:Y:S01]  /*8d70*/  FFMA.FTZ R53, R55, R57, -R70 ;  /* 0x0000003937357223 */ /* 0x000fe20000010846 */
[----:B------:R-:W-:-:S02]  /*8d80*/  IMAD.U32 R58, R181, 0x10000, RZ ;  /* 0x00010000b53a7824 */ /* 0x000fc400078e00ff */
[C---:B------:R-:W-:Y:S01]  /*8d90*/  FMUL.FTZ R55, R54.reuse, R59 ;  /* 0x0000003b36377220 */ /* 0x040fe20000410000 */
[-C--:B------:R-:W-:Y:S01]  /*8da0*/  FMUL.FTZ R57, R54, R179.reuse ;  /* 0x000000b336397220 */ /* 0x080fe20000410000 */
[C---:B------:R-:W-:Y:S01]  /*8db0*/  FMUL.FTZ R54, R41.reuse, R68 ;  /* 0x0000004429367220 */ /* 0x040fe20000410000 */
[-C--:B------:R-:W-:Y:S01]  /*8dc0*/  FMUL.FTZ R41, R41, R58.reuse ;  /* 0x0000003a29297220 */ /* 0x080fe20000410000 */
[----:B------:R-:W-:Y:S01]  /*8dd0*/  LOP3.LUT R50, R39, 0xffff0000, RZ, 0xc0, !PT ;  /* 0xffff000027327812 */ /* 0x000fe200078ec0ff */
[----:B------:R-:W-:Y:S01]  /*8de0*/  IMAD.U32 R37, R38, 0x10000, RZ ;  /* 0x0001000026257824 */ /* 0x000fe200078e00ff */
[----:B------:R-:W-:Y:S01]  /*8df0*/  LOP3.LUT R40, R40, 0xffff0000, RZ, 0xc0, !PT ;  /* 0xffff000028287812 */ /* 0x000fe200078ec0ff */
[----:B------:R-:W-:Y:S01]  /*8e00*/  FFMA.FTZ R54, R49, R58, -R54 ;  /* 0x0000003a31367223 */ /* 0x000fe20000010836 */
[----:B------:R-:W-:Y:S01]  /*8e10*/  LOP3.LUT R227, R227, 0xffff0000, RZ, 0xc0, !PT ;  /* 0xffff0000e3e37812 */ /* 0x000fe200078ec0ff */
[----:B------:R-:W-:Y:S01]  /*8e20*/  FFMA.FTZ R49, R49, R68, R41 ;  /* 0x0000004431317223 */ /* 0x000fe20000010029 */
[----:B------:R-:W-:Y:S01]  /*8e30*/  LOP3.LUT R181, R181, 0xffff0000, RZ, 0xc0, !PT ;  /* 0xffff0000b5b57812 */ /* 0x000fe200078ec0ff */
[C---:B------:R-:W-:Y:S01]  /*8e40*/  IMAD.U32 R41, R183.reuse, 0x10000, RZ ;  /* 0x00010000b7297824 */ /* 0x040fe200078e00ff */
[----:B------:R-:W-:Y:S01]  /*8e50*/  LOP3.LUT R39, R38, 0xffff0000, RZ, 0xc0, !PT ;  /* 0xffff000026277812 */ /* 0x000fe200078ec0ff */
[C---:B------:R-:W-:Y:S01]  /*8e60*/  IMAD.U32 R38, R42.reuse, 0x10000, RZ ;  /* 0x000100002a267824 */ /* 0x040fe200078e00ff */
[----:B------:R-:W-:Y:S01]  /*8e70*/  LOP3.LUT R42, R42, 0xffff0000, RZ, 0xc0, !PT ;  /* 0xffff00002a2a7812 */ /* 0x000fe200078ec0ff */
[C---:B------:R-:W-:Y:S01]  /*8e80*/  FFMA.FTZ R70, R50.reuse, R179, -R55 ;  /* 0x000000b332467223 */ /* 0x040fe20000010837 */
[----:B------:R-:W-:Y:S01]  /*8e90*/  FFMA.FTZ R80, R50, R59, R57 ;  /* 0x0000003b32507223 */ /* 0x000fe20000010039 */
[----:B------:R-:W-:Y:S01]  /*8ea0*/  LOP3.LUT R183, R183, 0xffff0000, RZ, 0xc0, !PT ;  /* 0xffff0000b7b77812 */ /* 0x000fe200078ec0ff */
[C---:B------:R-:W-:Y:S01]  /*8eb0*/  FMUL.FTZ R55, R40.reuse, R227 ;  /* 0x000000e328377220 */ /* 0x040fe20000410000 */
[----:B------:R-:W-:Y:S01]  /*8ec0*/  FMUL.FTZ R57, R40, R181 ;  /* 0x000000b528397220 */ /* 0x000fe20000410000 */
[C---:B------:R-:W-:Y:S01]  /*8ed0*/  IMAD.U32 R40, R167.reuse, 0x10000, RZ ;  /* 0x00010000a7287824 */ /* 0x040fe200078e00ff */
[----:B------:R-:W-:Y:S01]  /*8ee0*/  LOP3.LUT R167, R167, 0xffff0000, RZ, 0xc0, !PT ;  /* 0xffff0000a7a77812 */ /* 0x000fe200078ec0ff */
[----:B------:R-:W-:Y:S01]  /*8ef0*/  FMUL.FTZ R50, R38, R41 ;  /* 0x0000002926327220 */ /* 0x000fe20000410000 */
[----:B------:R-:W-:Y:S01]  /*8f00*/  LOP3.LUT R36, R36, 0xffff0000, RZ, 0xc0, !PT ;  /* 0xffff000024247812 */ /* 0x000fe200078ec0ff */
[----:B------:R-:W-:Y:S01]  /*8f10*/  FMUL.FTZ R58, R42, R183 ;  /* 0x000000b72a3a7220 */ /* 0x000fe20000410000 */
[-C--:B------:R-:W-:Y:S01]  /*8f20*/  FMUL.FTZ R38, R38, R40.reuse ;  /* 0x0000002826267220 */ /* 0x080fe20000410000 */
[----:B------:R-:W-:Y:S01]  /*8f30*/  FMUL.FTZ R42, R42, R167 ;  /* 0x000000a72a2a7220 */ /* 0x000fe20000410000 */
[----:B------:R-:W-:Y:S01]  /*8f40*/  FFMA.FTZ R50, R37, R40, -R50 ;  /* 0x0000002825327223 */ /* 0x000fe20000010832 */
        /* <DEDUP_REMOVED lines=15> */
[----:B------:R-:W-:-:S07]  /*9040*/  F2FP.BF16.F32.PACK_AB R43, R80, R69 ;  /* 0x00000045502b723e */ /* 0x000fce00000010ff */
.L_x_2293:
[----:B------:R-:W-:Y:S05]  /*9050*/  BSYNC B2 ;  /* 0x0000000000027941 */ /* 0x000fea0003800000 */
.L_x_2292:
[----:B--2---:R2:W-:Y:S04]  /*9060*/  STG.E.128 desc[UR56][R44.64], R36 ;  /* 0x000000242c007986 */ /* 0x0045e8000c101d38 */
[----:B---3--:R2:W-:Y:S02]  /*9070*/  @!P0 STG.E.128 desc[UR56][R46.64], R40 ;  /* 0x000000282e008986 */ /* 0x0085e4000c101d38 */
.L_x_2291:
[----:B------:R-:W-:Y:S05]  /*9080*/  BSYNC B1 ;  /* 0x0000000000017941 */ /* 0x000fea0003800000 */
.L_x_2290:
        /* <DEDUP_REMOVED lines=14> */
[----:B------:R-:W-:-:S11]  /*9170*/  LOP3.LUT R36, R190, 0x38, R39, 0xf8, !PT ;  /* 0x00000038be247812 */ /* 0x000fd600078ef827 */
[--C-:B------:R-:W-:Y:S02]  /*9180*/  @!P0 SHF.R.S32.HI R41, RZ, 0x1f, R39.reuse ;  /* 0x0000001fff298819 */ /* 0x100fe40000011427 */
[----:B------:R-:W-:Y:S01]  /*9190*/  @!P0 IADD3 R38, P4, P5, R96, R128, R39 ;  /* 0x0000008060268210 */ /* 0x000fe20007d9e027 */
[----:B------:R-:W-:Y:S01]  /*91a0*/  IMAD.SHL.U32 R39, R37, 0x400, RZ ;  /* 0x0000040025277824 */ /* 0x000fe200078e00ff */
[----:B------:R-:W-:Y:S02]  /*91b0*/  LOP3.LUT R37, R36, R223, RZ, 0x3c, !PT ;  /* 0x000000df24257212 */ /* 0x000fe400078e3cff */
[----:B------:R-:W-:Y:S02]  /*91c0*/  @!P0 IADD3.X R41, R95, R48, R41, P4, P5 ;  /* 0x000000305f298210 */ /* 0x000fe400027ea429 */
[----:B------:R-:W-:Y:S02]  /*91d0*/  LOP3.LUT R36, R39, 0x7fffe000, RZ, 0xc0, !PT ;  /* 0x7fffe00027247812 */ /* 0x000fe400078ec0ff */
[----:B---3--:R-:W-:-:S02]  /*91e0*/  LEA R44, P4, R40, R116, 0x1 ;  /* 0x00000074282c7211 */ /* 0x008fc400078808ff */
[----:B------:R-:W-:Y:S01]  /*91f0*/  IADD3 R36, R37, R36, R198 ;  /* 0x0000002425247210 */ /* 0x000fe20007ffe0c6 */
[C---:B------:R-:W-:Y:S01]  /*9200*/  IMAD R37, R19.reuse, 0x6000, R133 ;  /* 0x0000600013257824 */ /* 0x040fe200078e0285 */
[-C--:B------:R-:W-:Y:S02]  /*9210*/  LEA.HI.X R45, R40, R117.reuse, R42, 0x1, P4 ;  /* 0x00000075282d7211 */ /* 0x080fe400020f0c2a */
        /* <DEDUP_REMOVED lines=99> */
.L_x_2297:
[----:B------:R-:W-:Y:S05]  /*9850*/  BSYNC B2 ;  /* 0x0000000000027941 */ /* 0x000fea0003800000 */
.L_x_2296:
[----:B--2---:R2:W-:Y:S04]  /*9860*/  STG.E.128 desc[UR56][R44.64], R36 ;  /* 0x000000242c007986 */ /* 0x0045e8000c101d38 */
[----:B---3--:R2:W-:Y:S02]  /*9870*/  @!P0 STG.E.128 desc[UR56][R46.64], R40 ;  /* 0x000000282e008986 */ /* 0x0085e4000c101d38 */
.L_x_2295:
[----:B------:R-:W-:Y:S05]  /*9880*/  BSYNC B1 ;  /* 0x0000000000017941 */ /* 0x000fea0003800000 */
.L_x_2294:
        /* <DEDUP_REMOVED lines=12> */
[C---:B------:R-:W-:Y:S02]  /*9950*/  LEA R44, P0, R45.reuse, R116, 0x1 ;  /* 0x000000742d2c7211 */ /* 0x040fe400078008ff */
[----:B------:R-:W-:Y:S01]  /*9960*/  SHF.R.S32.HI R37, RZ, 0x1f, R36 ;  /* 0x0000001fff257819 */ /* 0x000fe20000011424 */
[----:B------:R-:W-:Y:S01]  /*9970*/  IMAD.SHL.U32 R47, R36, 0x8, RZ ;  /* 0x00000008242f7824 */ /* 0x000fe200078e00ff */
[----:B------:R-:W-:Y:S02]  /*9980*/  LEA.HI.X R45, R45, R117, R46, 0x1, P0 ;  /* 0x000000752d2d7211 */ /* 0x000fe400000f0c2e */
[----:B------:R-:W-:Y:S02]  /*9990*/  LEA.HI R37, R37, R36, RZ, 0x3 ;  /* 0x0000002425257211 */ /* 0x000fe400078f18ff */
[----:B------:R-:W-:-:S03]  /*99a0*/  LOP3.LUT R36, R190, 0x38, R47, 0xf8, !PT ;  /* 0x00000038be247812 */ /* 0x000fc600078ef82f */
[----:B------:R-:W-:Y:S01]  /*99b0*/  IMAD.SHL.U32 R38, R37, 0x400, RZ ;  /* 0x0000040025267824 */ /* 0x000fe200078e00ff */
[----:B------:R-:W-:-:S04]  /*99c0*/  LOP3.LUT R37, R36, R223, RZ, 0x3c, !PT ;  /* 0x000000df24257212 */ /* 0x000fc800078e3cff */
[----:B------:R-:W-:-:S04]  /*99d0*/  LOP3.LUT R36, R38, 0x7fffe000, RZ, 0xc0, !PT ;  /* 0x7fffe00026247812 */ /* 0x000fc800078ec0ff */
[----:B------:R-:W-:Y:S01]  /*99e0*/  IADD3 R36, R37, R36, R198 ;  /* 0x0000002425247210 */ /* 0x000fe20007ffe0c6 */
[----:B------:R-:W-:-:S04]  /*99f0*/  IMAD R37, R19, 0x6000, R132 ;  /* 0x0000600013257824 */ /* 0x000fc800078e0284 */
        /* <DEDUP_REMOVED lines=20> */
[----:B------:R-:W-:Y:S01]  /*9b40*/  PRMT R156, R156, 0x5410, R57 ;  /* 0x000054109c9c7816 */ /* 0x000fe20000000039 */
[----:B------:R-:W-:Y:S01]  /*9b50*/  IMAD.U32 R57, R153, 0x10000, RZ ;  /* 0x0001000099397824 */ /* 0x000fe200078e00ff */
[----:B------:R-:W-:Y:S02]  /*9b60*/  SHF.R.U32.HI R74, RZ, 0x10, R75 ;  /* 0x00000010ff4a7819 */ /* 0x000fe4000001164b */
[----:B------:R-:W-:Y:S01]  /*9b70*/  SHF.R.U32.HI R62, RZ, 0x10, R63 ;  /* 0x00000010ff3e7819 */ /* 0x000fe2000001163f */
[----:B------:R-:W-:Y:S01]  /*9b80*/  FMUL.FTZ R63, R52, R57 ;  /* 0x00000039343f7220 */ /* 0x000fe20000410000 */
[----:B------:R-:W-:Y:S01]  /*9b90*/  PRMT R154, R154, 0x5410, R61 ;  /* 0x000054109a9a7816 */ /* 0x000fe2000000003d */
[-C--:B------:R-:W-:Y:S01]  /*9ba0*/  FMUL.FTZ R61, R52, R59.reuse ;  /* 0x0000003b343d7220 */ /* 0x080fe20000410000 */
[----:B------:R-:W-:Y:S01]  /*9bb0*/  LOP3.LUT R53, R41, 0xffff0000, RZ, 0xc0, !PT ;  /* 0xffff000029357812 */ /* 0x000fe200078ec0ff */
[C---:B------:R-:W-:Y:S01]  /*9bc0*/  FFMA.FTZ R63, R46.reuse, R59, R63 ;  /* 0x0000003b2e3f7223 */ /* 0x040fe2000001003f */
[----:B------:R-:W-:Y:S01]  /*9bd0*/  PRMT R155, R155, 0x5410, R74 ;  /* 0x000054109b9b7816 */ /* 0x000fe2000000004a */
[----:B------:R-:W-:Y:S01]  /*9be0*/  FFMA.FTZ R58, R46, R57, -R61 ;  /* 0x000000392e3a7223 */ /* 0x000fe2000001083d */
[----:B------:R-:W-:-:S02]  /*9bf0*/  LOP3.LUT R56, R157, 0xffff0000, RZ, 0xc0, !PT ;  /* 0xffff00009d387812 */ /* 0x000fc400078ec0ff */
        /* <DEDUP_REMOVED lines=8> */
[C---:B------:R-:W-:Y:S01]  /*9c80*/  FMUL.FTZ R59, R54.reuse, R61 ;  /* 0x0000003d363b7220 */ /* 0x040fe20000410000 */
[----:B------:R-:W-:Y:S01]  /*9c90*/  FFMA.FTZ R53, R49, R52, -R60 ;  /* 0x0000003431357223 */ /* 0x000fe2000001083c */
[----:B------:R-:W-:Y:S01]  /*9ca0*/  IMAD.U32 R40, R39, 0x10000, RZ ;  /* 0x0001000027287824 */ /* 0x000fe200078e00ff */
[----:B------:R-:W-:Y:S01]  /*9cb0*/  LOP3.LUT R55, R43, 0xffff0000, RZ, 0xc0, !PT ;  /* 0xffff00002b377812 */ /* 0x000fe200078ec0ff */
[----:B------:R-:W-:Y:S01]  /*9cc0*/  FMUL.FTZ R54, R54, R57 ;  /* 0x0000003936367220 */ /* 0x000fe20000410000 */
[----:B------:R-:W-:Y:S01]  /*9cd0*/  LOP3.LUT R52, R155, 0xffff0000, RZ, 0xc0, !PT ;  /* 0xffff00009b347812 */ /* 0x000fe200078ec0ff */
[----:B------:R-:W-:Y:S01]  /*9ce0*/  FFMA.FTZ R56, R49, R56, R46 ;  /* 0x0000003831387223 */ /* 0x000fe2000001002e */
[----:B------:R-:W-:Y:S01]  /*9cf0*/  PRMT R152, R152, 0x5410, R65 ;  /* 0x0000541098987816 */ /* 0x000fe20000000041 */
[C---:B------:R-:W-:Y:S01]  /*9d00*/  FFMA.FTZ R61, R40.reuse, R61, R54 ;  /* 0x0000003d283d7223 */ /* 0x040fe20000010036 */
[----:B------:R-:W-:Y:S01]  /*9d10*/  LOP3.LUT R46, R151, 0xffff0000, RZ, 0xc0, !PT ;  /* 0xffff0000972e7812 */ /* 0x000fe200078ec0ff */
[----:B------:R-:W-:Y:S01]  /*9d20*/  FFMA.FTZ R59, R40, R57, -R59 ;  /* 0x00000039283b7223 */ /* 0x000fe2000001083b */
[----:B------:R-:W-:Y:S01]  /*9d30*/  LOP3.LUT R41, R39, 0xffff0000, RZ, 0xc0, !PT ;  /* 0xffff000027297812 */ /* 0x000fe200078ec0ff */
[----:B------:R-:W-:Y:S01]  /*9d40*/  FMUL.FTZ R54, R55, R52 ;  /* 0x0000003437367220 */ /* 0x000fe20000410000 */
[----:B------:R-:W-:-:S02]  /*9d50*/  IMAD.U32 R49, R156, 0x10000, RZ ;  /* 0x000100009c317824 */ /* 0x000fc400078e00ff */
[-C--:B------:R-:W-:Y:S01]  /*9d60*/  FMUL.FTZ R62, R55, R46.reuse ;  /* 0x0000002e373e7220 */ /* 0x080fe20000410000 */
[----:B------:R-:W-:Y:S01]  /*9d70*/  IMAD.U32 R40, R152, 0x10000, RZ ;  /* 0x0001000098287824 */ /* 0x000fe200078e00ff */
[----:B------:R-:W-:Y:S01]  /*9d80*/  LOP3.LUT R156, R156, 0xffff0000, RZ, 0xc0, !PT ;  /* 0xffff00009c9c7812 */ /* 0x000fe200078ec0ff */
[C---:B------:R-:W-:Y:S02]  /*9d90*/  IMAD.U32 R37, R36.reuse, 0x10000, RZ ;  /* 0x0001000024257824 */ /* 0x040fe400078e00ff */
[C---:B------:R-:W-:Y:S01]  /*9da0*/  FFMA.FTZ R60, R41.reuse, R46, -R54 ;  /* 0x0000002e293c7223 */ /* 0x040fe20000010836 */
[----:B------:R-:W-:Y:S01]  /*9db0*/  LOP3.LUT R36, R36, 0xffff0000, RZ, 0xc0, !PT ;  /* 0xffff000024247812 */ /* 0x000fe200078ec0ff */
[----:B------:R-:W-:Y:S01]  /*9dc0*/  FMUL.FTZ R54, R50, R40 ;  /* 0x0000002832367220 */ /* 0x000fe20000410000 */
[----:B------:R-:W-:Y:S01]  /*9dd0*/  LOP3.LUT R152, R152, 0xffff0000, RZ, 0xc0, !PT ;  /* 0xffff000098987812 */ /* 0x000fe200078ec0ff */
[----:B------:R-:W-:Y:S01]  /*9de0*/  FFMA.FTZ R62, R41, R52, R62 ;  /* 0x00000034293e7223 */ /* 0x000fe2000001003e */
[----:B------:R-:W-:Y:S01]  /*9df0*/  FMUL.FTZ R41, R51, R156 ;  /* 0x0000009c33297220 */ /* 0x000fe20000410000 */
[-C--:B------:R-:W-:Y:S01]  /*9e00*/  FMUL.FTZ R46, R50, R49.reuse ;  /* 0x00000031322e7220 */ /* 0x080fe20000410000 */
[----:B------:R-:W-:Y:S01]  /*9e10*/  FFMA.FTZ R54, R37, R49, R54 ;  /* 0x0000003125367223 */ /* 0x000fe20000010036 */
[----:B------:R-:W-:-:S02]  /*9e20*/  IMAD.U32 R43, R42, 0x10000, RZ ;  /* 0x000100002a2b7824 */ /* 0x000fc400078e00ff */
[----:B------:R-:W-:Y:S01]  /*9e30*/  FFMA.FTZ R49, R36, R152, -R41 ;  /* 0x0000009824317223 */ /* 0x000fe20000010829 */
[----:B------:R-:W-:Y:S01]  /*9e40*/  LOP3.LUT R42, R42, 0xffff0000, RZ, 0xc0, !PT ;  /* 0xffff00002a2a7812 */ /* 0x000fe200078ec0ff */
[----:B------:R-:W-:Y:S01]  /*9e50*/  FFMA.FTZ R50, R37, R40, -R46 ;  /* 0x0000002825327223 */ /* 0x000fe2000001082e */
[----:B------:R-:W-:Y:S01]  /*9e60*/  FMUL.FTZ R51, R51, R152 ;  /* 0x0000009833337220 */ /* 0x000fe20000410000 */
[C---:B------:R-:W-:Y:S01]  /*9e70*/  LOP3.LUT R41, R154.reuse, 0xffff0000, RZ, 0xc0, !PT ;  /* 0xffff00009a297812 */ /* 0x040fe200078ec0ff */
[----:B------:R-:W-:Y:S01]  /*9e80*/  IMAD.U32 R46, R154, 0x10000, RZ ;  /* 0x000100009a2e7824 */ /* 0x000fe200078e00ff */
[C---:B------:R-:W-:Y:S01]  /*9e90*/  LOP3.LUT R37, R150.reuse, 0xffff0000, RZ, 0xc0, !PT ;  /* 0xffff000096257812 */ /* 0x040fe200078ec0ff */
[----:B------:R-:W-:Y:S02]  /*9ea0*/  IMAD.U32 R40, R150, 0x10000, RZ ;  /* 0x0001000096287824 */ /* 0x000fe400078e00ff */
        /* <DEDUP_REMOVED lines=21> */
.L_x_2299:
[----:B------:R-:W-:Y:S05]  /*a000*/  BSYNC B1 ;  /* 0x0000000000017941 */ /* 0x000fea0003800000 */
.L_x_2298:
        /* <DEDUP_REMOVED lines=10> */
.L_x_2215:
[----:B------:R-:W2:Y:S02]  /*a0b0*/  LDL R36, [R1+0x14] ;  /* 0x0000140001247983 */ /* 0x000ea40000100800 */
[----:B--2---:R-:W-:-:S13]  /*a0c0*/  R2UR UR4, R36 ;  /* 0x00000000240472ca */ /* 0x004fda00000e0000 */
[----:B------:R-:W-:-:S06]  /*a0d0*/  UISETP.NE.AND UP0, UPT, UR4, 0x3, UPT ;  /* 0x000000030400788c */ /* 0x000fcc000bf05270 */
[----:B------:R-:W-:-:S13]  /*a0e0*/  PLOP3.LUT P1, PT, PT, PT, UP0, 0x80, 0x0 ;  /* 0x000000000000781c */ /* 0x000fda0003f2f008 */
[----:B------:R-:W-:Y:S05]  /*a0f0*/  @!P1 BRA `(.L_x_2300) ;  /* 0x0000000000049947 */ /* 0x000fea0003800000 */
[----:B------:R-:W-:Y:S01]  /*a100*/  BPT.TRAP 0x1 ;  /* 0x000000040000795c */ /* 0x000fe20000300000 */
.L_x_2300:
        /* <DEDUP_REMOVED lines=8> */
.L_x_2552:
[----:B------:R-:W-:Y:S05]  /*a190*/  BSYNC B1 ;  /* 0x0000000000017941 */ /* 0x000fea0003800000 */
.L_x_2301:
[----:B------:R-:W-:Y:S04]  /*a1a0*/  BSSY B1, `(.L_x_2303) ;  /* 0x0000014000017945 */ /* 0x000fe80003800000 */
[----:B------:R-:W-:Y:S05]  /*a1b0*/  @P0 BRA `(.L_x_2304) ;  /* 0x0000000000480947 */ /* 0x000fea0003800000 */
[----:B------:R-:W-:Y:S02]  /*a1c0*/  ISETP.NE.AND P4, PT, R14, RZ, PT ;  /* 0x000000ff0e00720c */ /* 0x000fe40003f85270 */
        /* <DEDUP_REMOVED lines=17> */
.L_x_2304:
[----:B------:R-:W-:Y:S05]  /*a2e0*/  BSYNC B1 ;  /* 0x0000000000017941 */ /* 0x000fea0003800000 */
.L_x_2303:
[----:B------:R-:W-:-:S13]  /*a2f0*/  ISETP.GE.AND P0, PT, R209, R4, PT ;  /* 0x00000004d100720c */ /* 0x000fda0003f06270 */
[----:B------:R-:W-:Y:S05]  /*a300*/  @P0 BRA `(.L_x_2248) ;  /* 0x0000000000480947 */ /* 0x000fea0003800000 */
[----:B------:R-:W-:Y:S02]  /*a310*/  ISETP.NE.AND P4, PT, R14, RZ, PT ;  /* 0x000000ff0e00720c */ /* 0x000fe40003f85270 */
        /* <DEDUP_REMOVED lines=17> */
.L_x_2248:
[----:B------:R-:W-:Y:S05]  /*a430*/  BSYNC B0 ;  /* 0x0000000000007941 */ /* 0x000fea0003800000 */
.L_x_2214:
[----:B0-234-:R-:W0:Y:S01]  /*a440*/  S2R R36, SR_TID.X ;  /* 0x0000000000247919 */ /* 0x01de220000002100 */
        /* <DEDUP_REMOVED lines=8> */
[----:B0-----:R-:W-:Y:S01]  /*a4d0*/  LOP3.LUT R36, R36, 0x7f, RZ, 0xc0, !PT ;  /* 0x0000007f24247812 */ /* 0x001fe200078ec0ff */
[----:B--2---:R0:W-:Y:S03]  /*a4e0*/  BAR.SYNC.DEFER_BLOCKING R149, 0x80 ;  /* 0x000200950000751d */ /* 0x0041e60000010000 */
[----:B------:R-:W-:-:S13]  /*a4f0*/  ISETP.NE.AND P0, PT, R36, RZ, PT ;  /* 0x000000ff2400720c */ /* 0x000fda0003f05270 */
[----:B------:R-:W-:-:S05]  /*a500*/  @!P0 VIADD R36, R3, 0x348a0 ;  /* 0x000348a003248836 */ /* 0x000fca0000000000 */
[----:B------:R-:W-:-:S04]  /*a510*/  @!P0 PRMT R36, RZ, 0x654, R36 ;  /* 0x00000654ff248816 */ /* 0x000fc80000000024 */
[----:B------:R0:W-:Y:S01]  /*a520*/  @!P0 SYNCS.ARRIVE.TRANS64.RED.A1T0 RZ, [R36+URZ], RZ ;  /* 0x000000ff24ff89a7 */ /* 0x0001e2000810043f */
[----:B------:R-:W-:Y:S05]  /*a530*/  @!P1 BRA `(.L_x_2306) ;  /* 0x0000000000049947 */ /* 0x000fea0003800000 */
[----:B------:R-:W-:Y:S01]  /*a540*/  BPT.TRAP 0x1 ;  /* 0x000000040000795c */ /* 0x000fe20000300000 */
.L_x_2306:
[----:B------:R-:W-:Y:S05]  /*a550*/  BSYNC B0 ;  /* 0x0000000000007941 */ /* 0x000fea0003800000 */
.L_x_2305:
[----:B------:R-:W2:Y:S01]  /*a560*/  SYNCS.PHASECHK.TRANS64.TRYWAIT P4, [R3+URZ+0x348b0], R0 ;  /* 0x0348b000030075a7 */ /* 0x000ea2000808017f */
[----:B0-----:R-:W-:Y:S01]  /*a570*/  IMAD R36, R19, 0x4000, R29 ;  /* 0x0000400013247824 */ /* 0x001fe200078e021d */
[----:B------:R-:W-:Y:S01]  /*a580*/  ULDC.64 UR60, c[0x0][0x318] ;  /* 0x0000c600003c7ab9 */ /* 0x000fe20000000a00 */
[----:B------:R-:W-:Y:S01]  /*a590*/  ULDC.64 UR58, c[0x0][0x308] ;  /* 0x0000c200003a7ab9 */ /* 0x000fe20000000a00 */
[----:B------:R-:W-:Y:S01]  /*a5a0*/  BSSY B0, `(.L_x_2307) ;  /* 0x0000004000007945 */ /* 0x000fe20003800000 */
[----:B------:R-:W-:Y:S01]  /*a5b0*/  ISETP.GE.AND P1, PT, R184, R4, PT ;  /* 0x00000004b800720c */ /* 0x000fe20003f26270 */
[----:B------:R-:W-:Y:S02]  /*a5c0*/  IMAD.IADD R37, R121, 0x1, R36 ;  /* 0x0000000179257824 */ /* 0x000fe400078e0224 */
[----:B--2---:R-:W-:Y:S10]  /*a5d0*/  @!P4 BRA `(.L_x_2308) ;  /* 0x0000018c00b0c947 */ /* 0x004ff40003800000 */
.L_x_2553:
[----:B------:R-:W-:Y:S05]  /*a5e0*/  BSYNC B0 ;  /* 0x0000000000007941 */ /* 0x000fea0003800000 */
.L_x_2307:
[----:B------:R-:W-:Y:S01]  /*a5f0*/  BSSY B0, `(.L_x_2309) ;  /* 0x000001a000007945 */ /* 0x000fe20003800000 */
[----:B01----:R-:W-:Y:S02]  /*a600*/  IMAD R0, R36, 0x2, R112 ;  /* 0x0000000224007824 */ /* 0x003fe400078e0270 */
[----:B------:R-:W-:-:S04]  /*a610*/  IMAD.WIDE R44, R2, 0x80, R114 ;  /* 0x00000080022c7825 */ /* 0x000fc800078e0272 */
[----:B------:R-:W-:Y:S01]  /*a620*/  IMAD R48, R37, 0x2, R112 ;  /* 0x0000000225307824 */ /* 0x000fe200078e0270 */
[----:B------:R-:W-:Y:S06]  /*a630*/  @P1 BRA `(.L_x_2310) ;  /* 0x0000000000541947 */ /* 0x000fec0003800000 */
[----:B------:R-:W-:Y:S01]  /*a640*/  IMAD R39, R45, UR60, RZ ;  /* 0x0000003c2d277c24 */ /* 0x000fe2000f8e02ff */
[----:B------:R-:W-:Y:S01]  /*a650*/  ULDC UR4, c[0x0][0x310] ;  /* 0x0000c40000047ab9 */ /* 0x000fe20000000800 */
[----:B------:R-:W-:Y:S01]  /*a660*/  IMAD.MOV.U32 R36, RZ, RZ, R98 ;  /* 0x000000ffff247224 */ /* 0x000fe200078e0062 */
        /* <DEDUP_REMOVED lines=18> */
.L_x_2310:
[----:B------:R-:W-:Y:S05]  /*a790*/  BSYNC B0 ;  /* 0x0000000000007941 */ /* 0x000fea0003800000 */
.L_x_2309:
        /* <DEDUP_REMOVED lines=25> */
.L_x_2312:
[----:B------:R-:W-:Y:S05]  /*a930*/  BSYNC B0 ;  /* 0x0000000000007941 */ /* 0x000fea0003800000 */
.L_x_2311:
[----:B------:R-:W3:Y:S01]  /*a940*/  LDL R0, [R1+0x10] ;  /* 0x0000100001007983 */ /* 0x000ee20000100800 */
[----:B------:R-:W-:Y:S02]  /*a950*/  VIADD R19, R19, 0x1 ;  /* 0x0000000113137836 */ /* 0x000fe40000000000 */
[----:B------:R-:W-:Y:S01]  /*a960*/  @!P0 VIADD R3, R3, 0x348c0 ;  /* 0x000348c003038836 */ /* 0x000fe20000000000 */
[----:B------:R-:W-:Y:S01]  /*a970*/  @!PT LDS RZ, [RZ] ;  /* 0x00000000fffff984 */ /* 0x000fe20000000800 */
[----:B------:R-:W-:Y:S01]  /*a980*/  @!PT LDS RZ, [RZ] ;  /* 0x00000000fffff984 */ /* 0x000fe20000000800 */
[----:B------:R-:W-:Y:S01]  /*a990*/  @!PT LDS RZ, [RZ] ;  /* 0x00000000fffff984 */ /* 0x000fe20000000800 */
[----:B------:R-:W-:Y:S01]  /*a9a0*/  @!PT LDS RZ, [RZ] ;  /* 0x00000000fffff984 */ /* 0x000fe20000000800 */
[----:B------:R1:W-:Y:S06]  /*a9b0*/  MEMBAR.ALL.CTA ;  /* 0x0000000000007992 */ /* 0x0003ec0000008000 */
[----:B-1----:R-:W1:Y:S02]  /*a9c0*/  FENCE.VIEW.ASYNC.S ;  /* 0x00000000000073c6 */ /* 0x002e640000000000 */
[----:B-1----:R1:W-:Y:S01]  /*a9d0*/  BAR.SYNC.DEFER_BLOCKING R149, 0x80 ;  /* 0x000200950000751d */ /* 0x0023e20000010000 */
[----:B------:R-:W-:-:S02]  /*a9e0*/  ISETP.NE.AND P1, PT, R19, 0x2, PT ;  /* 0x000000021300780c */ /* 0x000fc40003f25270 */
[----:B------:R-:W-:Y:S02]  /*a9f0*/  @!P0 PRMT R3, RZ, 0x654, R3 ;  /* 0x00000654ff038816 */ /* 0x000fe40000000003 */
[----:B------:R-:W-:Y:S02]  /*aa00*/  SEL R19, R19, RZ, P1 ;  /* 0x000000ff13137207 */ /* 0x000fe40000800000 */
[----:B------:R1:W-:Y:S01]  /*aa10*/  @!P0 SYNCS.ARRIVE.TRANS64.RED.A1T0 RZ, [R3+URZ], RZ ;  /* 0x000000ff03ff89a7 */ /* 0x0003e2000810043f */
[----:B------:R-:W-:Y:S02]  /*aa20*/  PLOP3.LUT P0, PT, PT, PT, PT, 0x8, 0x0 ;  /* 0x000000000000781c */ /* 0x000fe40003f0e170 */
[----:B---3--:R-:W-:Y:S02]  /*aa30*/  LOP3.LUT P4, RZ, R0, 0x2, RZ, 0xc0, !PT ;  /* 0x0000000200ff7812 */ /* 0x008fe4000788c0ff */
[----:B------:R-:W-:-:S04]  /*aa40*/  SEL R0, RZ, 0x1, P1 ;  /* 0x00000001ff007807 */ /* 0x000fc80000800000 */
[----:B------:R-:W-:-:S07]  /*aa50*/  LOP3.LUT R189, R189, R0, RZ, 0x3c, !PT ;  /* 0x00000000bdbd7212 */ /* 0x000fce00078e3cff */
[----:B-1----:R-:W-:Y:S05]  /*aa60*/  @P4 BRA `(.L_x_2313) ;  /* 0xffffff7c00244947 */ /* 0x002fea000383ffff */
.L_x_2209:
        /* <DEDUP_REMOVED lines=27> */
[----:B0-----:R-:W-:Y:S02]  /*ac20*/  CS2R R46, SRZ ;  /* 0x00000000002e7805 */ /* 0x001fe4000001ff00 */
[----:B--2---:R-:W-:-:S02]  /*ac30*/  CS2R R44, SRZ ;  /* 0x00000000002c7805 */ /* 0x004fc4000001ff00 */
        /* <DEDUP_REMOVED lines=8> */
[----:B------:R-:W-:Y:S02]  /*acc0*/  IMAD.MOV.U32 R89, RZ, RZ, RZ ;  /* 0x000000ffff597224 */ /* 0x000fe400078e00ff */
[----:B------:R-:W-:Y:S02]  /*acd0*/  IMAD.MOV.U32 R10, RZ, RZ, RZ ;  /* 0x000000ffff0a7224 */ /* 0x000fe400078e00ff */
[----:B------:R-:W-:Y:S02]  /*ace0*/  IMAD.MOV.U32 R28, RZ, RZ, RZ ;  /* 0x000000ffff1c7224 */ /* 0x000fe400078e00ff */
[----:B------:R-:W-:Y:S01]  /*acf0*/  IMAD.MOV.U32 R95, RZ, RZ, RZ ;  /* 0x000000ffff5f7224 */ /* 0x000fe200078e00ff */
[----:B------:R-:W-:Y:S06]  /*ad00*/  @P0 BRA `(.L_x_2315) ;  /* 0x0000000000080947 */ /* 0x000fec0003800000 */
[----:B------:R-:W0:Y:S02]  /*ad10*/  FENCE.VIEW.ASYNC.G ;  /* 0x00000000000073c6 */ /* 0x000e240000000100 */
[----:B0-----:R-:W-:Y:S06]  /*ad20*/  BAR.ARV 0xc, 0x120 ;  /* 0x0304800000007b1d */ /* 0x001fec0000002000 */
.L_x_2315:
[----:B------:R-:W-:Y:S05]  /*ad30*/  BSYNC B0 ;  /* 0x0000000000007941 */ /* 0x000fea0003800000 */
.L_x_2314:
        /* <DEDUP_REMOVED lines=9> */
[----:B------:R-:W-:Y:S01]  /*add0*/  IMAD.U32 R0, RZ, RZ, UR4 ;  /* 0x00000004ff007e24 */ /* 0x000fe2000f8e00ff */
[----:B------:R-:W-:-:S04]  /*ade0*/  LEA R3, R3, UR4, 0xd ;  /* 0x0000000403037c11 */ /* 0x000fc8000f8e68ff */
[----:B------:R-:W-:Y:S02]  /*adf0*/  LOP3.LUT P0, RZ, R0, 0x3ff, RZ, 0xc0, !PT ;  /* 0x000003ff00ff7812 */ /* 0x000fe4000780c0ff */
[----:B------:R-:W-:Y:S02]  /*ae00*/  SHF.R.U32.HI R2, RZ, 0x4, R3 ;  /* 0x00000004ff027819 */ /* 0x000fe40000011603 */
[----:B------:R-:W-:Y:S02]  /*ae10*/  P2R R24, PR, RZ, 0x1 ;  /* 0x00000001ff187803 */ /* 0x000fe40000000000 */
[----:B------:R-:W-:-:S07]  /*ae20*/  LOP3.LUT R2, R2, 0x3fff, RZ, 0xc0, !PT ;  /* 0x00003fff02027812 */ /* 0x000fce00078ec0ff */
        /* <DEDUP_REMOVED lines=17> */
.L_x_2317:
        /* <DEDUP_REMOVED lines=12> */
.L_x_2321:
[----:B-1----:R1:W2:Y:S02]  /*b000*/  SYNCS.PHASECHK.TRANS64.TRYWAIT P0, [R18+URZ+0x34800], R3 ;  /* 0x03480003120075a7 */ /* 0x0022a4000800017f */
[----:B--2---:R-:W-:Y:S05]  /*b010*/  @!P0 NANOSLEEP.SYNCS 0x989680 ;  /* 0x009896800000895d */ /* 0x004fea0003900000 */
[----:B------:R-:W2:Y:S02]  /*b020*/  @!P0 SYNCS.PHASECHK.TRANS64 P0, [R18+URZ+0x34800], R3 ;  /* 0x03480003120085a7 */ /* 0x000ea4000800007f */
[----:B--2---:R-:W-:Y:S05]  /*b030*/  @!P0 BRA `(.L_x_2321) ;  /* 0xfffffffc00f08947 */ /* 0x004fea000383ffff */
.L_x_2320:
[----:B------:R-:W-:Y:S05]  /*b040*/  BSYNC B0 ;  /* 0x0000000000007941 */ /* 0x000fea0003800000 */
.L_x_2319:
[----:B------:R-:W-:Y:S05]  /*b050*/  BRA `(.L_x_2322) ;  /* 0x0000007400147947 */ /* 0x000fea0003800000 */
.L_x_2318:
[----:B------:R-:W0:Y:S01]  /*b060*/  LDC.64 R72, c[0x0][0x3d8] ;  /* 0x0000f600ff487b82 */ /* 0x000e220000000a00 */
[----:B-----5:R-:W-:Y:S01]  /*b070*/  SHF.R.S32.HI R3, RZ, 0x1f, R144 ;  /* 0x0000001fff037819 */ /* 0x020fe20000011490 */
[----:B------:R-:W-:Y:S01]  /*b080*/  IMAD.MOV.U32 R4, RZ, RZ, R16 ;  /* 0x000000ffff047224 */ /* 0x000fe200078e0010 */
[----:B------:R-:W-:Y:S01]  /*b090*/  ISETP.NE.AND P4, PT, R24, RZ, PT ;  /* 0x000000ff1800720c */ /* 0x000fe20003f85270 */
[----:B------:R-:W-:Y:S01]  /*b0a0*/  IMAD.MOV.U32 R8, RZ, RZ, R22 ;  /* 0x000000ffff087224 */ /* 0x000fe200078e0016 */
[----:B------:R-:W-:Y:S02]  /*b0b0*/  SHF.R.S32.HI R5, RZ, 0x1f, R16 ;  /* 0x0000001fff057819 */ /* 0x000fe40000011410 */
[----:B------:R-:W-:Y:S01]  /*b0c0*/  SHF.R.S32.HI R9, RZ, 0x1f, R22 ;  /* 0x0000001fff097819 */ /* 0x000fe20000011416 */
[----:B------:R-:W1:Y:S01]  /*b0d0*/  LDC.64 R12, c[0x0][0x3e8] ;  /* 0x0000fa00ff0c7b82 */ /* 0x000e620000000a00 */
[-C--:B0-----:R-:W-:Y:S02]  /*b0e0*/  IMAD R0, R3, R72.reuse, RZ ;  /* 0x0000004803007224 */ /* 0x081fe400078e02ff */
[----:B------:R-:W-:-:S02]  /*b0f0*/  IMAD R6, R210, R72, RZ ;  /* 0x00000048d2067224 */ /* 0x000fc400078e02ff */
[----:B------:R-:W-:-:S04]  /*b100*/  IMAD.WIDE.U32 R70, R144, R72, RZ ;  /* 0x0000004890467225 */ /* 0x000fc800078e00ff */
[----:B-1----:R-:W-:Y:S02]  /*b110*/  IMAD R3, R3, R12, RZ ;  /* 0x0000000c03037224 */ /* 0x002fe400078e02ff */
[-C--:B------:R-:W-:Y:S02]  /*b120*/  IMAD R78, R184, R73.reuse, R6 ;  /* 0x00000049b84e7224 */ /* 0x080fe400078e0206 */
[----:B------:R-:W-:Y:S01]  /*b130*/  IMAD R57, R144, R73, R0 ;  /* 0x0000004990397224 */ /* 0x000fe200078e0200 */
[----:B------:R-:W-:Y:S01]  /*b140*/  SHF.L.U64.HI R73, R72, 0x6, R73 ;  /* 0x0000000648497819 */ /* 0x000fe20000010249 */
[----:B------:R-:W-:Y:S02]  /*b150*/  IMAD R3, R144, R13, R3 ;  /* 0x0000000d90037224 */ /* 0x000fe400078e0203 */
[----:B------:R-:W-:-:S04]  /*b160*/  IMAD.WIDE.U32 R6, R184, R72, R4 ;  /* 0x00000048b8067225 */ /* 0x000fc800078e0004 */
[----:B------:R-:W-:Y:S01]  /*b170*/  IMAD.WIDE.U32 R10, R184, R72, R8 ;  /* 0x00000048b80a7225 */ /* 0x000fe200078e0008 */
[----:B------:R-:W-:-:S03]  /*b180*/  IADD3 R56, P0, R6, R70, RZ ;  /* 0x0000004606387210 */ /* 0x000fc60007f1e0ff */
[----:B------:R-:W-:Y:S01]  /*b190*/  IMAD R14, R210, R12, RZ ;  /* 0x0000000cd20e7224 */ /* 0x000fe200078e02ff */
[----:B------:R-:W-:Y:S01]  /*b1a0*/  IADD3 R68, P2, R10, R70, RZ ;  /* 0x000000460a447210 */ /* 0x000fe20007f5e0ff */
[----:B------:R-:W-:-:S04]  /*b1b0*/  IMAD.WIDE.U32 R144, R144, R12, RZ ;  /* 0x0000000c90907225 */ /* 0x000fc800078e00ff */
[----:B------:R-:W-:-:S04]  /*b1c0*/  IMAD.WIDE.U32 R4, R184, R12, R4 ;  /* 0x0000000cb8047225 */ /* 0x000fc800078e0004 */
[----:B------:R-:W-:Y:S01]  /*b1d0*/  IMAD.WIDE.U32 R8, R184, R12, R8 ;  /* 0x0000000cb8087225 */ /* 0x000fe200078e0008 */
[----:B------:R-:W-:-:S03]  /*b1e0*/  IADD3 R79, P1, R4, R144, RZ ;  /* 0x00000090044f7210 */ /* 0x000fc60007f3e0ff */
[----:B------:R-:W-:Y:S01]  /*b1f0*/  IMAD.IADD R57, R57, 0x1, R71 ;  /* 0x0000000139397824 */ /* 0x000fe200078e0247 */
[----:B------:R-:W-:Y:S01]  /*b200*/  IADD3 R69, P3, R8, R144, RZ ;  /* 0x0000009008457210 */ /* 0x000fe20007f7e0ff */
[----:B------:R-:W-:Y:S02]  /*b210*/  IMAD R14, R184, R13, R14 ;  /* 0x0000000db80e7224 */ /* 0x000fe400078e020e */
[----:B------:R-:W-:Y:S01]  /*b220*/  IMAD.IADD R77, R3, 0x1, R145 ;  /* 0x00000001034d7824 */ /* 0x000fe200078e0291 */
[C---:B------:R-:W-:Y:S01]  /*b230*/  IADD3.X R76, R57.reuse, R7, R78, P0, !PT ;  /* 0x00000007394c7210 */ /* 0x040fe200007fe44e */
[----:B------:R-:W-:Y:S01]  /*b240*/  IMAD.SHL.U32 R75, R72, 0x40, RZ ;  /* 0x00000040484b7824 */ /* 0x000fe200078e00ff */
[----:B------:R-:W-:Y:S01]  /*b250*/  IADD3.X R78, R57, R78, R11, P2, !PT ;  /* 0x0000004e394e7210 */ /* 0x000fe200017fe40b */
[----:B------:R-:W-:Y:S01]  /*b260*/  IMAD.SHL.U32 R74, R12, 0x40, RZ ;  /* 0x000000400c4a7824 */ /* 0x000fe200078e00ff */
[C---:B------:R-:W-:Y:S02]  /*b270*/  IADD3.X R81, R77.reuse, R5, R14, P1, !PT ;  /* 0x000000054d517210 */ /* 0x040fe40000ffe40e */
[----:B------:R-:W-:-:S02]  /*b280*/  IADD3.X R83, R77, R14, R9, P3, !PT ;  /* 0x0000000e4d537210 */ /* 0x000fc40001ffe409 */
[----:B------:R-:W-:Y:S01]  /*b290*/  SHF.L.U64.HI R72, R12, 0x6, R13 ;  /* 0x000000060c487819 */ /* 0x000fe2000001020d */
        /* <DEDUP_REMOVED lines=17> */
.L_x_2323:
        /* <DEDUP_REMOVED lines=84> */
.L_x_2327:
[----:B------:R-:W-:Y:S05]  /*b8f0*/  BSYNC B1 ;  /* 0x0000000000017941 */ /* 0x000fea0003800000 */
.L_x_2326:
        /* <DEDUP_REMOVED lines=21> */
[----:B------:R-:W-:Y:S01]  /*ba50*/  VIADD R5, R16, 0x20 ;  /* 0x0000002010057836 */ /* 0x000fe20000000000 */
        /* <DEDUP_REMOVED lines=11> */
[C---:B------:R-:W-:Y:S01]  /*bb10*/  VIADD R8, R16.reuse, 0x40 ;  /* 0x0000004010087836 */ /* 0x040fe20000000000 */
[----:B------:R-:W-:Y:S01]  /*bb20*/  LEA.HI.X R5, R75, UR7, R0, 0x1, P3 ;  /* 0x000000074b057c11 */ /* 0x000fe200098f0c00 */
[----:B------:R-:W-:Y:S01]  /*bb30*/  VIADD R0, R16, 0x50 ;  /* 0x0000005010007836 */ /* 0x000fe20000000000 */
[----:B------:R-:W-:-:S02]  /*bb40*/  ISETP.GE.AND P3, PT, R7, UR4, PT ;  /* 0x0000000407007c0c */ /* 0x000fc4000bf66270 */
[----:B------:R-:W-:Y:S01]  /*bb50*/  LEA.HI.X R7, R74, UR9, R3, 0x1, P6 ;  /* 0x000000094a077c11 */ /* 0x000fe2000b0f0c03 */
        /* <DEDUP_REMOVED lines=24> */
.L_x_2329:
[----:B------:R-:W-:Y:S05]  /*bce0*/  BSYNC B1 ;  /* 0x0000000000017941 */ /* 0x000fea0003800000 */
.L_x_2328:
[----:B------:R-:W-:Y:S01]  /*bcf0*/  LOP3.LUT P2, RZ, R215, 0x4, RZ, 0xc0, !PT ;  /* 0x00000004d7ff7812 */ /* 0x000fe2000784c0ff */
[----:B------:R-:W-:Y:S01]  /*bd00*/  IMAD R11, R196, 0x200, R11 ;  /* 0x00000200c40b7824 */ /* 0x000fe200078e020b */
        /* <DEDUP_REMOVED lines=36> */
[----:B------:R-:W-:Y:S01]  /*bf50*/  IMAD.MOV.U32 R4, RZ, RZ, R63 ;  /* 0x000000ffff047224 */ /* 0x000fe200078e003f */
[----:B------:R-:W-:Y:S01]  /*bf60*/  PRMT R108, R11, 0x7610, R108 ;  /* 0x000076100b6c7816 */ /* 0x000fe2000000006c */
[----:B------:R-:W-:Y:S02]  /*bf70*/  IMAD.MOV.U32 R3, RZ, RZ, R62 ;  /* 0x000000ffff037224 */ /* 0x000fe400078e003e */
[----:B------:R-:W-:Y:S01]  /*bf80*/  IMAD.MOV.U32 R7, RZ, RZ, R57 ;  /* 0x000000ffff077224 */ /* 0x000fe200078e0039 */
[----:B------:R-:W-:Y:S01]  /*bf90*/  PRMT R104, R4, 0x7610, R104 ;  /* 0x0000761004687816 */ /* 0x000fe20000000068 */
[----:B------:R-:W-:Y:S01]  /*bfa0*/  IMAD.MOV.U32 R4, RZ, RZ, R59 ;  /* 0x000000ffff047224 */ /* 0x000fe200078e003b */
[----:B------:R-:W-:Y:S01]  /*bfb0*/  PRMT R105, R3, 0x7610, R105 ;  /* 0x0000761003697816 */ /* 0x000fe20000000069 */
[----:B------:R-:W-:-:S02]  /*bfc0*/  IMAD R3, R193, 0x80, R184 ;  /* 0x00000080c1037824 */ /* 0x000fc400078e02b8 */
[----:B------:R-:W-:Y:S01]  /*bfd0*/  IMAD.MOV.U32 R57, RZ, RZ, R55 ;  /* 0x000000ffff397224 */ /* 0x000fe200078e0037 */
[----:B------:R-:W-:Y:S01]  /*bfe0*/  PRMT R101, R4, 0x7610, R101 ;  /* 0x0000761004657816 */ /* 0x000fe20000000065 */
[----:B------:R-:W-:Y:S02]  /*bff0*/  IMAD R3, R212, 0x40, R3 ;  /* 0x00000040d4037824 */ /* 0x000fe400078e0203 */
[----:B------:R-:W-:Y:S01]  /*c000*/  IMAD.MOV.U32 R4, RZ, RZ, R48 ;  /* 0x000000ffff047224 */ /* 0x000fe200078e0030 */
[----:B------:R-:W-:Y:S01]  /*c010*/  PRMT R97, R57, 0x7610, R97 ;  /* 0x0000761039617816 */ /* 0x000fe20000000061 */
[----:B------:R-:W-:Y:S02]  /*c020*/  IMAD.MOV.U32 R11, RZ, RZ, R58 ;  /* 0x000000ffff0b7224 */ /* 0x000fe400078e003a */
        /* <DEDUP_REMOVED lines=18> */
[----:B------:R-:W-:-:S02]  /*c150*/  IMAD.MOV.U32 R11, RZ, RZ, R44 ;  /* 0x000000ffff0b7224 */ /* 0x000fc400078e002c */
[C---:B------:R-:W-:Y:S02]  /*c160*/  IMAD R0, R5.reuse, R14, RZ ;  /* 0x0000000e05007224 */ /* 0x040fe400078e02ff */
[----:B------:R-:W-:Y:S01]  /*c170*/  IMAD R4, R5, R12, RZ ;  /* 0x0000000c05047224 */ /* 0x000fe200078e02ff */
[----:B------:R-:W-:Y:S01]  /*c180*/  PRMT R82, R11, 0x7610, R82 ;  /* 0x000076100b527816 */ /* 0x000fe20000000052 */
[----:B------:R-:W-:-:S04]  /*c190*/  IMAD.WIDE.U32 R6, R3, R14, R6 ;  /* 0x0000000e03067225 */ /* 0x000fc800078e0006 */
[----:B------:R-:W-:-:S04]  /*c1a0*/  IMAD.WIDE.U32 R72, R3, R12, R72 ;  /* 0x0000000c03487225 */ /* 0x000fc800078e0048 */
[C---:B------:R-:W-:Y:S01]  /*c1b0*/  IMAD R5, R3.reuse, R15, R0 ;  /* 0x0000000f03057224 */ /* 0x040fe200078e0200 */
[----:B------:R-:W-:Y:S01]  /*c1c0*/  LEA R0, P3, R72, UR6, 0x1 ;  /* 0x0000000648007c11 */ /* 0x000fe2000f8608ff */
[----:B------:R-:W-:Y:S01]  /*c1d0*/  IMAD R3, R3, R13, R4 ;  /* 0x0000000d03037224 */ /* 0x000fe200078e0204 */
[C---:B------:R-:W-:Y:S01]  /*c1e0*/  LEA R4, P2, R6.reuse, UR4, 0x1 ;  /* 0x0000000406047c11 */ /* 0x040fe2000f8408ff */
[----:B------:R-:W-:Y:S01]  /*c1f0*/  IMAD.MOV.U32 R11, RZ, RZ, R36 ;  /* 0x000000ffff0b7224 */ /* 0x000fe200078e0024 */
[----:B------:R-:W-:Y:S01]  /*c200*/  UMOV UR4, 0xffffffff ;  /* 0xffffffff00047882 */ /* 0x000fe20000000000 */
[----:B------:R-:W-:Y:S02]  /*c210*/  IMAD.IADD R5, R7, 0x1, R5 ;  /* 0x0000000107057824 */ /* 0x000fe400078e0205 */
        /* <DEDUP_REMOVED lines=12> */
.L_x_2556:
[----:B------:R-:W-:-:S03]  /*c2e0*/  UMOV UR4, 0xffffffff ;  /* 0xffffffff00047882 */ /* 0x000fc60000000000 */
[----:B------:R-:W-:Y:S05]  /*c2f0*/  BRA.DIV UR4, `(.L_x_2331) ;  /* 0x0000017204a47947 */ /* 0x000fea000b800000 */
.L_x_2559:
[----:B------:R-:W-:-:S03]  /*c300*/  UMOV UR4, 0xffffffff ;  /* 0xffffffff00047882 */ /* 0x000fc60000000000 */
[----:B------:R-:W-:Y:S05]  /*c310*/  BRA.DIV UR4, `(.L_x_2332) ;  /* 0x0000017204c47947 */ /* 0x000fea000b800000 */
.L_x_2562:
[----:B------:R-:W-:-:S03]  /*c320*/  UMOV UR4, 0xffffffff ;  /* 0xffffffff00047882 */ /* 0x000fc60000000000 */
[----:B------:R-:W-:Y:S05]  /*c330*/  BRA.DIV UR4, `(.L_x_2333) ;  /* 0x0000017204e47947 */ /* 0x000fea000b800000 */
.L_x_2565:
[----:B------:R-:W-:-:S03]  /*c340*/  UMOV UR4, 0xffffffff ;  /* 0xffffffff00047882 */ /* 0x000fc60000000000 */
[----:B------:R-:W-:Y:S05]  /*c350*/  BRA.DIV UR4, `(.L_x_2334) ;  /* 0x0000017604047947 */ /* 0x000fea000b800000 */
.L_x_2568:
[----:B------:R-:W-:Y:S01]  /*c360*/  UMOV UR4, 0xffffffff ;  /* 0xffffffff00047882 */ /* 0x000fe20000000000 */
[----:B------:R-:W-:Y:S02]  /*c370*/  LOP3.LUT R5, R6, 0xfffffffe, RZ, 0xc0, !PT ;  /* 0xfffffffe06057812 */ /* 0x000fe400078ec0ff */
[----:B------:R-:W-:Y:S05]  /*c380*/  BRA.DIV UR4, `(.L_x_2335) ;  /* 0x0000017604207947 */ /* 0x000fea000b800000 */
.L_x_2571:
[----:B------:R-:W-:Y:S01]  /*c390*/  UMOV UR4, 0xffffffff ;  /* 0xffffffff00047882 */ /* 0x000fe20000000000 */
[----:B------:R-:W-:Y:S02]  /*c3a0*/  IMAD.IADD R5, R208, 0x1, -R5 ;  /* 0x00000001d0057824 */ /* 0x000fe400078e0a05 */
[----:B------:R-:W-:Y:S05]  /*c3b0*/  BRA.DIV UR4, `(.L_x_2336) ;  /* 0x00000176043c7947 */ /* 0x000fea000b800000 */
.L_x_2574:
[----:B------:R-:W-:Y:S01]  /*c3c0*/  UMOV UR4, 0xffffffff ;  /* 0xffffffff00047882 */ /* 0x000fe20000000000 */
[----:B------:R-:W-:Y:S02]  /*c3d0*/  SHF.L.U32 R5, R5, 0x1f, RZ ;  /* 0x0000001f05057819 */ /* 0x000fe400000006ff */
[----:B------:R-:W-:Y:S05]  /*c3e0*/  BRA.DIV UR4, `(.L_x_2337) ;  /* 0x0000017604587947 */ /* 0x000fea000b800000 */
.L_x_2577:
        /* <DEDUP_REMOVED lines=35> */
.L_x_2578:
[----:B------:R-:W-:Y:S05]  /*c620*/  BSYNC B1 ;  /* 0x0000000000017941 */ /* 0x000fea0003800000 */
.L_x_2338:
        /* <DEDUP_REMOVED lines=19> */
[--C-:B------:R-:W-:Y:S02]  /*c760*/  SHF.R.U64 R66, R66, 0x10, R67.reuse ;  /* 0x0000001042427819 */ /* 0x100fe40000001243 */
[----:B------:R-:W-:Y:S02]  /*c770*/  SHF.R.U32.HI R111, RZ, 0x10, R67 ;  /* 0x00000010ff6f7819 */ /* 0x000fe40000011643 */
[--C-:B------:R-:W-:Y:S02]  /*c780*/  SHF.R.U64 R67, R68, 0x10, R69.reuse ;  /* 0x0000001044437819 */ /* 0x100fe40000001245 */
        /* <DEDUP_REMOVED lines=14> */
[----:B------:R-:W-:Y:S01]  /*c870*/  FMUL.FTZ R113, R67, R111 ;  /* 0x0000006f43717220 */ /* 0x000fe20000410000 */
[C---:B------:R-:W-:Y:S01]  /*c880*/  FMUL.FTZ R67, R69.reuse, R107 ;  /* 0x0000006b45437220 */ /* 0x040fe20000410000 */
[----:B------:R-:W-:Y:S02]  /*c890*/  IMAD.U32 R6, R4, 0x10000, RZ ;  /* 0x0001000004067824 */ /* 0x000fe400078e00ff */
[C---:B------:R-:W-:Y:S01]  /*c8a0*/  FFMA.FTZ R112, R66.reuse, R111, R112 ;  /* 0x0000006f42707223 */ /* 0x040fe20000010070 */
[----:B------:R-:W-:Y:S01]  /*c8b0*/  FMUL.FTZ R111, R69, R108 ;  /* 0x0000006c456f7220 */ /* 0x000fe20000410000 */
[C---:B------:R-:W-:Y:S02]  /*c8c0*/  IMAD.U32 R7, R5.reuse, 0x10000, RZ ;  /* 0x0001000005077824 */ /* 0x040fe400078e00ff */
[----:B------:R-:W-:Y:S01]  /*c8d0*/  FFMA.FTZ R113, R66, R106, -R113 ;  /* 0x0000006a42717223 */ /* 0x000fe20000010871 */
[----:B------:R-:W-:Y:S01]  /*c8e0*/  IMAD.U32 R69, R110, 0x10000, RZ ;  /* 0x000100006e457824 */ /* 0x000fe200078e00ff */
[----:B------:R-:W-:Y:S01]  /*c8f0*/  LOP3.LUT R4, R4, 0xffff0000, RZ, 0xc0, !PT ;  /* 0xffff000004047812 */ /* 0x000fe200078ec0ff */
[----:B------:R-:W-:Y:S01]  /*c900*/  FFMA.FTZ R108, R68, R108, -R67 ;  /* 0x0000006c446c7223 */ /* 0x000fe20000010843 */
[----:B------:R-:W-:Y:S01]  /*c910*/  LOP3.LUT R5, R5, 0xffff0000, RZ, 0xc0, !PT ;  /* 0xffff000005057812 */ /* 0x000fe200078ec0ff */
[C---:B------:R-:W-:Y:S01]  /*c920*/  IMAD.U32 R67, R109.reuse, 0x10000, RZ ;  /* 0x000100006d437824 */ /* 0x040fe200078e00ff */
[----:B------:R-:W-:Y:S01]  /*c930*/  LOP3.LUT R110, R110, 0xffff0000, RZ, 0xc0, !PT ;  /* 0xffff00006e6e7812 */ /* 0x000fe200078ec0ff */
[----:B------:R-:W-:Y:S01]  /*c940*/  FFMA.FTZ R111, R68, R107, R111 ;  /* 0x0000006b446f7223 */ /* 0x000fe2000001006f */
[----:B------:R-:W-:Y:S01]  /*c950*/  LOP3.LUT R66, R109, 0xffff0000, RZ, 0xc0, !PT ;  /* 0xffff00006d427812 */ /* 0x000fe200078ec0ff */
[C---:B------:R-:W-:Y:S01]  /*c960*/  FMUL.FTZ R107, R4.reuse, R69 ;  /* 0x00000045046b7220 */ /* 0x040fe20000410000 */
[----:B------:R-:W-:Y:S01]  /*c970*/  FMUL.FTZ R68, R4, R67 ;  /* 0x0000004304447220 */ /* 0x000fe20000410000 */
[----:B------:R-:W-:-:S02]  /*c980*/  FMUL.FTZ R106, R5, R110 ;  /* 0x0000006e056a7220 */ /* 0x000fc40000410000 */
[-C--:B------:R-:W-:Y:S01]  /*c990*/  FMUL.FTZ R109, R5, R66.reuse ;  /* 0x00000042056d7220 */ /* 0x080fe20000410000 */
[C---:B------:R-:W-:Y:S01]  /*c9a0*/  FFMA.FTZ R4, R6.reuse, R67, -R107 ;  /* 0x0000004306047223 */ /* 0x040fe2000001086b */
[----:B------:R-:W-:Y:S01]  /*c9b0*/  FFMA.FTZ R69, R6, R69, R68 ;  /* 0x0000004506457223 */ /* 0x000fe20000010044 */
[C---:B------:R-:W-:Y:S01]  /*c9c0*/  FFMA.FTZ R5, R7.reuse, R66, -R106 ;  /* 0x0000004207057223 */ /* 0x040fe2000001086a */
[----:B------:R-:W-:Y:S01]  /*c9d0*/  FFMA.FTZ R110, R7, R110, R109 ;  /* 0x0000006e076e7223 */ /* 0x000fe2000001006d */
[----:B------:R-:W-:Y:S02]  /*c9e0*/  F2FP.BF16.F32.PACK_AB R6, R112, R113 ;  /* 0x000000717006723e */ /* 0x000fe400000010ff */
[----:B------:R-:W-:Y:S02]  /*c9f0*/  F2FP.BF16.F32.PACK_AB R7, R111, R108 ;  /* 0x0000006c6f07723e */ /* 0x000fe400000010ff */
[----:B------:R-:W-:Y:S02]  /*ca00*/  F2FP.BF16.F32.PACK_AB R4, R69, R4 ;  /* 0x000000044504723e */ /* 0x000fe400000010ff */
[----:B------:R-:W-:-:S05]  /*ca10*/  F2FP.BF16.F32.PACK_AB R5, R110, R5 ;  /* 0x000000056e05723e */ /* 0x000fca00000010ff */
[----:B------:R0:W-:Y:S02]  /*ca20*/  STS.128 [R56+0x10400], R4 ;  /* 0x0104000438007388 */ /* 0x0001e40000000c00 */
.L_x_2343:
[----:B------:R-:W-:Y:S05]  /*ca30*/  BSYNC B2 ;  /* 0x0000000000027941 */ /* 0x000fea0003800000 */
.L_x_2342:
[----:B------:R-:W-:Y:S04]  /*ca40*/  BSSY B2, `(.L_x_2344) ;  /* 0x0000030000027945 */ /* 0x000fe80003800000 */
[----:B------:R-:W-:Y:S05]  /*ca50*/  @P2 BRA `(.L_x_2345) ;  /* 0x0000000000b82947 */ /* 0x000fea0003800000 */
[----:B0-----:R-:W0:Y:S01]  /*ca60*/  LDS.128 R4, [R10] ;  /* 0x000000000a047984 */ /* 0x001e220000000c00 */
        /* <DEDUP_REMOVED lines=45> */
.L_x_2345:
[----:B------:R-:W-:Y:S05]  /*cd40*/  BSYNC B2 ;  /* 0x0000000000027941 */ /* 0x000fea0003800000 */
.L_x_2344:
[----:B------:R-:W-:Y:S04]  /*cd50*/  BSSY B2, `(.L_x_2346) ;  /* 0x0000030000027945 */ /* 0x000fe80003800000 */
[----:B------:R-:W-:Y:S05]  /*cd60*/  @P3 BRA `(.L_x_2347) ;  /* 0x0000000000b83947 */ /* 0x000fea0003800000 */
[----:B01----:R-:W0:Y:S01]  /*cd70*/  LDS.128 R4, [R56+0x14400] ;  /* 0x0144000038047984 */ /* 0x003e220000000c00 */
        /* <DEDUP_REMOVED lines=45> */
.L_x_2347:
[----:B------:R-:W-:Y:S05]  /*d050*/  BSYNC B2 ;  /* 0x0000000000027941 */ /* 0x000fea0003800000 */
.L_x_2346:
[----:B------:R-:W-:Y:S04]  /*d060*/  BSSY B2, `(.L_x_2348) ;  /* 0x0000030000027945 */ /* 0x000fe80003800000 */
[----:B------:R-:W-:Y:S05]  /*d070*/  @P4 BRA `(.L_x_2349) ;  /* 0x0000000000b84947 */ /* 0x000fea0003800000 */
[----:B012---:R-:W0:Y:S01]  /*d080*/  LDS.128 R4, [R10+0x4000] ;  /* 0x004000000a047984 */ /* 0x007e220000000c00 */
        /* <DEDUP_REMOVED lines=45> */
.L_x_2349:
[----:B------:R-:W-:Y:S05]  /*d360*/  BSYNC B2 ;  /* 0x0000000000027941 */ /* 0x000fea0003800000 */
.L_x_2348:
[----:B------:R-:W-:Y:S04]  /*d370*/  BSSY B2, `(.L_x_2350) ;  /* 0x0000030000027945 */ /* 0x000fe80003800000 */
[----:B------:R-:W-:Y:S05]  /*d380*/  @P5 BRA `(.L_x_2351) ;  /* 0x0000000000b85947 */ /* 0x000fea0003800000 */
[----:B0123--:R-:W0:Y:S01]  /*d390*/  LDS.128 R4, [R56+0x18400] ;  /* 0x0184000038047984 */ /* 0x00fe220000000c00 */
        /* <DEDUP_REMOVED lines=45> */
.L_x_2351:
[----:B------:R-:W-:Y:S05]  /*d670*/  BSYNC B2 ;  /* 0x0000000000027941 */ /* 0x000fea0003800000 */
.L_x_2350:
[----:B------:R-:W-:Y:S05]  /*d680*/  @P6 BRA `(.L_x_2341) ;  /* 0x0000000000b86947 */ /* 0x000fea0003800000 */
[----:B01234-:R-:W0:Y:S01]  /*d690*/  LDS.128 R4, [R10+0x8000] ;  /* 0x008000000a047984 */ /* 0x01fe220000000c00 */
        /* <DEDUP_REMOVED lines=45> */
.L_x_2341:
[----:B------:R-:W-:Y:S05]  /*d970*/  BSYNC B1 ;  /* 0x0000000000017941 */ /* 0x000fea0003800000 */
.L_x_2340:
        /* <DEDUP_REMOVED lines=61> */
.L_x_2354:
[----:B------:R-:W-:Y:S05]  /*dd50*/  BSYNC B1 ;  /* 0x0000000000017941 */ /* 0x000fea0003800000 */
.L_x_2353:
[----:B------:R-:W-:Y:S04]  /*dd60*/  BSSY B1, `(.L_x_2355) ;  /* 0x0000030000017945 */ /* 0x000fe80003800000 */
[----:B------:R-:W-:Y:S05]  /*dd70*/  @P1 BRA `(.L_x_2356) ;  /* 0x0000000000b81947 */ /* 0x000fea0003800000 */
[----:B0-----:R-:W0:Y:S01]  /*dd80*/  LDS.128 R4, [R10+0x2000] ;  /* 0x002000000a047984 */ /* 0x001e220000000c00 */
        /* <DEDUP_REMOVED lines=45> */
.L_x_2356:
[----:B------:R-:W-:Y:S05]  /*e060*/  BSYNC B1 ;  /* 0x0000000000017941 */ /* 0x000fea0003800000 */
.L_x_2355:
        /* <DEDUP_REMOVED lines=21> */
[C---:B------:R-:W-:Y:S01]  /*e1c0*/  FMUL.FTZ R33, R35.reuse, R70 ;  /* 0x0000004623217220 */ /* 0x040fe20000410000 */
[----:B------:R-:W-:Y:S02]  /*e1d0*/  IMAD.U32 R6, R4, 0x10000, RZ ;  /* 0x0001000004067824 */ /* 0x000fe400078e00ff */
[----:B------:R-:W-:Y:S01]  /*e1e0*/  FFMA.FTZ R41, R32, R37, R40 ;  /* 0x0000002520297223 */ /* 0x000fe20000010028 */
[-C--:B------:R-:W-:Y:S01]  /*e1f0*/  FMUL.FTZ R37, R35, R81.reuse ;  /* 0x0000005123257220 */ /* 0x080fe20000410000 */
[----:B------:R-:W-:Y:S01]  /*e200*/  FFMA.FTZ R81, R34, R81, -R33 ;  /* 0x0000005122517223 */ /* 0x000fe20000010821 */
[----:B------:R-:W-:Y:S02]  /*e210*/  IMAD.U32 R7, R5, 0x10000, RZ ;  /* 0x0001000005077824 */ /* 0x000fe400078e00ff */
        /* <DEDUP_REMOVED lines=9> */
[----:B------:R-:W-:-:S02]  /*e2b0*/  FMUL.FTZ R34, R4, R33 ;  /* 0x0000002104227220 */ /* 0x000fc40000410000 */
[C---:B------:R-:W-:Y:S01]  /*e2c0*/  FMUL.FTZ R36, R5.reuse, R32 ;  /* 0x0000002005247220 */ /* 0x040fe20000410000 */
[C---:B------:R-:W-:Y:S01]  /*e2d0*/  FFMA.FTZ R4, R6.reuse, R33, -R37 ;  /* 0x0000002106047223 */ /* 0x040fe20000010825 */
[-C--:B------:R-:W-:Y:S01]  /*e2e0*/  FMUL.FTZ R39, R5, R80.reuse ;  /* 0x0000005005277220 */ /* 0x080fe20000410000 */
[----:B------:R-:W-:Y:S01]  /*e2f0*/  FFMA.FTZ R35, R6, R35, R34 ;  /* 0x0000002306237223 */ /* 0x000fe20000010022 */
[----:B------:R-:W-:Y:S01]  /*e300*/  FFMA.FTZ R5, R7, R80, -R36 ;  /* 0x0000005007057223 */ /* 0x000fe20000010824 */
[----:B------:R-:W-:Y:S01]  /*e310*/  F2FP.BF16.F32.PACK_AB R6, R41, R38 ;  /* 0x000000262906723e */ /* 0x000fe200000010ff */
[----:B------:R-:W-:Y:S01]  /*e320*/  FFMA.FTZ R32, R7, R32, R39 ;  /* 0x0000002007207223 */ /* 0x000fe20000010027 */
[----:B------:R-:W-:Y:S02]  /*e330*/  F2FP.BF16.F32.PACK_AB R7, R70, R81 ;  /* 0x000000514607723e */ /* 0x000fe400000010ff */
[----:B------:R-:W-:Y:S02]  /*e340*/  F2FP.BF16.F32.PACK_AB R4, R35, R4 ;  /* 0x000000042304723e */ /* 0x000fe400000010ff */
[----:B------:R-:W-:-:S05]  /*e350*/  F2FP.BF16.F32.PACK_AB R5, R32, R5 ;  /* 0x000000052005723e */ /* 0x000fca00000010ff */
[----:B------:R2:W-:Y:S02]  /*e360*/  STS.128 [R56+0x16400], R4 ;  /* 0x0164000438007388 */ /* 0x0005e40000000c00 */
.L_x_2358:
[----:B------:R-:W-:Y:S05]  /*e370*/  BSYNC B1 ;  /* 0x0000000000017941 */ /* 0x000fea0003800000 */
.L_x_2357:
        /* <DEDUP_REMOVED lines=48> */
.L_x_2360:
[----:B------:R-:W-:Y:S05]  /*e680*/  BSYNC B1 ;  /* 0x0000000000017941 */ /* 0x000fea0003800000 */
.L_x_2359:
        /* <DEDUP_REMOVED lines=48> */
.L_x_2362:
[----:B------:R-:W-:Y:S05]  /*e990*/  BSYNC B1 ;  /* 0x0000000000017941 */ /* 0x000fea0003800000 */
.L_x_2361:
        /* <DEDUP_REMOVED lines=48> */
.L_x_2325:
[----:B------:R-:W-:Y:S01]  /*eca0*/  IMAD.MOV.U32 R9, RZ, RZ, R77 ;  /* 0x000000ffff097224 */ /* 0x000fe200078e004d */
[-C--:B------:R-:W-:Y:S01]  /*ecb0*/  ISETP.GE.AND P0, PT, R184, R8.reuse, PT ;  /* 0x00000008b800720c */ /* 0x080fe20003f06270 */
[----:B------:R-:W0:Y:S01]  /*ecc0*/  LDC R77, c[0x0][0x428] ;  /* 0x00010a00ff4d7b82 */ /* 0x000e220000000800 */
[----:B------:R-:W-:Y:S01]  /*ecd0*/  BSSY B1, `(.L_x_2363) ;  /* 0x000003d000017945 */ /* 0x000fe20003800000 */
[----:B------:R-:W-:Y:S01]  /*ece0*/  ISETP.GE.AND P1, PT, R209, R8, PT ;  /* 0x00000008d100720c */ /* 0x000fe20003f26270 */
        /* <DEDUP_REMOVED lines=59> */
.L_x_2364:
[----:B------:R-:W-:Y:S05]  /*f0a0*/  BSYNC B1 ;  /* 0x0000000000017941 */ /* 0x000fea0003800000 */
.L_x_2363:
        /* <DEDUP_REMOVED lines=38> */
.L_x_2366:
[----:B------:R-:W-:Y:S05]  /*f310*/  BSYNC B1 ;  /* 0x0000000000017941 */ /* 0x000fea0003800000 */
.L_x_2365:
        /* <DEDUP_REMOVED lines=38> */
[----:B------:R-:W-:Y:S01]  /*f580*/  ULDC.64 UR6, c[0x0][0x3e0] ;  /* 0x0000f80000067ab9 */ /* 0x000fe20000000a00 */
        /* <DEDUP_REMOVED lines=18> */
[----:B------:R-:W-:Y:S01]  /*f6b0*/  PRMT R108, R71, 0x7610, R108 ;  /* 0x00007610476c7816 */ /* 0x000fe2000000006c */
[----:B------:R-:W-:Y:S01]  /*f6c0*/  IMAD.MOV.U32 R69, RZ, RZ, R43 ;  /* 0x000000ffff457224 */ /* 0x000fe200078e002b */
[----:B------:R-:W-:Y:S01]  /*f6d0*/  SHF.R.S32.HI R21, RZ, 0x1f, R3 ;  /* 0x0000001fff157819 */ /* 0x000fe20000011403 */
[-C--:B------:R-:W-:Y:S01]  /*f6e0*/  IMAD.WIDE.U32 R10, R3, R14.reuse, R10 ;  /* 0x0000000e030a7225 */ /* 0x080fe200078e000a */
[----:B------:R-:W-:Y:S02]  /*f6f0*/  PRMT R74, R0, 0x7610, R74 ;  /* 0x00007610004a7816 */ /* 0x000fe4000000004a */
[----:B------:R-:W-:Y:S01]  /*f700*/  PRMT R75, R20, 0x7610, R75 ;  /* 0x00007610144b7816 */ /* 0x000fe2000000004b */
[----:B------:R-:W-:Y:S01]  /*f710*/  IMAD R0, R21, R14, RZ ;  /* 0x0000000e15007224 */ /* 0x000fe200078e02ff */
[----:B------:R-:W-:Y:S01]  /*f720*/  PRMT R77, R69, 0x7610, R77 ;  /* 0x00007610454d7816 */ /* 0x000fe2000000004d */
[----:B------:R-:W-:-:S02]  /*f730*/  IMAD R68, R21, R12, RZ ;  /* 0x0000000c15447224 */ /* 0x000fc400078e02ff */
[C---:B------:R-:W-:Y:S01]  /*f740*/  IMAD.WIDE.U32 R20, R3.reuse, R12, R8 ;  /* 0x0000000c03147225 */ /* 0x040fe200078e0008 */
[----:B------:R-:W-:Y:S01]  /*f750*/  LEA R8, P2, R10, UR4, 0x1 ;  /* 0x000000040a087c11 */ /* 0x000fe2000f8408ff */
[----:B------:R-:W-:Y:S02]  /*f760*/  UMOV UR4, 0xffffffff ;  /* 0xffffffff00047882 */ /* 0x000fe40000000000 */
[C---:B------:R-:W-:Y:S01]  /*f770*/  IMAD R9, R3.reuse, R15, R0 ;  /* 0x0000000f03097224 */ /* 0x040fe200078e0200 */
[----:B------:R-:W-:Y:S01]  /*f780*/  LEA R0, P3, R20, UR6, 0x1 ;  /* 0x0000000614007c11 */ /* 0x000fe2000f8608ff */
[----:B------:R-:W-:Y:S02]  /*f790*/  IMAD R3, R3, R13, R68 ;  /* 0x0000000d03037224 */ /* 0x000fe400078e0244 */
[----:B------:R-:W-:Y:S02]  /*f7a0*/  IMAD.IADD R9, R11, 0x1, R9 ;  /* 0x000000010b097824 */ /* 0x000fe400078e0209 */
[----:B------:R-:W-:-:S02]  /*f7b0*/  IMAD.IADD R3, R21, 0x1, R3 ;  /* 0x0000000115037824 */ /* 0x000fc400078e0203 */
[----:B------:R-:W-:Y:S01]  /*f7c0*/  IMAD.MOV.U32 R12, RZ, RZ, R44 ;  /* 0x000000ffff0c7224 */ /* 0x000fe200078e002c */
[----:B------:R-:W-:Y:S01]  /*f7d0*/  LEA.HI.X R9, R10, UR5, R9, 0x1, P2 ;  /* 0x000000050a097c11 */ /* 0x000fe200090f0c09 */
[----:B------:R-:W-:Y:S01]  /*f7e0*/  IMAD.MOV.U32 R13, RZ, RZ, R45 ;  /* 0x000000ffff0d7224 */ /* 0x000fe200078e002d */
[----:B------:R-:W-:Y:S02]  /*f7f0*/  LEA.HI.X R3, R20, UR7, R3, 0x1, P3 ;  /* 0x0000000714037c11 */ /* 0x000fe400098f0c03 */
[----:B------:R-:W-:Y:S02]  /*f800*/  PRMT R72, R12, 0x7610, R72 ;  /* 0x000076100c487816 */ /* 0x000fe40000000048 */
[----:B------:R-:W-:Y:S02]  /*f810*/  PRMT R73, R13, 0x7610, R73 ;  /* 0x000076100d497816 */ /* 0x000fe40000000049 */
[----:B------:R-:W-:Y:S01]  /*f820*/  LEA.HI R10, R208, R208, RZ, 0x1 ;  /* 0x000000d0d00a7211 */ /* 0x000fe200078f08ff */
[----:B------:R-:W-:Y:S06]  /*f830*/  BRA.DIV UR4, `(.L_x_2367) ;  /* 0x0000014204807947 */ /* 0x000fec000b800000 */
.L_x_2581:
[----:B------:R-:W-:-:S03]  /*f840*/  UMOV UR4, 0xffffffff ;  /* 0xffffffff00047882 */ /* 0x000fc60000000000 */
[----:B------:R-:W-:Y:S05]  /*f850*/  BRA.DIV UR4, `(.L_x_2368) ;  /* 0x0000014204a07947 */ /* 0x000fea000b800000 */
.L_x_2584:
[----:B------:R-:W-:-:S03]  /*f860*/  UMOV UR4, 0xffffffff ;  /* 0xffffffff00047882 */ /* 0x000fc60000000000 */
[----:B------:R-:W-:Y:S05]  /*f870*/  BRA.DIV UR4, `(.L_x_2369) ;  /* 0x0000014204c07947 */ /* 0x000fea000b800000 */
.L_x_2587:
[----:B------:R-:W-:-:S03]  /*f880*/  UMOV UR4, 0xffffffff ;  /* 0xffffffff00047882 */ /* 0x000fc60000000000 */
[----:B------:R-:W-:Y:S05]  /*f890*/  BRA.DIV UR4, `(.L_x_2370) ;  /* 0x0000014204e07947 */ /* 0x000fea000b800000 */
.L_x_2590:
[----:B------:R-:W-:-:S03]  /*f8a0*/  UMOV UR4, 0xffffffff ;  /* 0xffffffff00047882 */ /* 0x000fc60000000000 */
[----:B------:R-:W-:Y:S05]  /*f8b0*/  BRA.DIV UR4, `(.L_x_2371) ;  /* 0x0000014604007947 */ /* 0x000fea000b800000 */
.L_x_2593:
[----:B------:R-:W-:Y:S01]  /*f8c0*/  UMOV UR4, 0xffffffff ;  /* 0xffffffff00047882 */ /* 0x000fe20000000000 */
[----:B------:R-:W-:Y:S02]  /*f8d0*/  LOP3.LUT R9, R10, 0xfffffffe, RZ, 0xc0, !PT ;  /* 0xfffffffe0a097812 */ /* 0x000fe400078ec0ff */
[----:B------:R-:W-:Y:S05]  /*f8e0*/  BRA.DIV UR4, `(.L_x_2372) ;  /* 0x00000146041c7947 */ /* 0x000fea000b800000 */
.L_x_2596:
[----:B------:R-:W-:Y:S01]  /*f8f0*/  UMOV UR4, 0xffffffff ;  /* 0xffffffff00047882 */ /* 0x000fe20000000000 */
[----:B------:R-:W-:Y:S02]  /*f900*/  IMAD.IADD R9, R208, 0x1, -R9 ;  /* 0x00000001d0097824 */ /* 0x000fe400078e0a09 */
[----:B------:R-:W-:Y:S05]  /*f910*/  BRA.DIV UR4, `(.L_x_2373) ;  /* 0x0000014604387947 */ /* 0x000fea000b800000 */
.L_x_2599:
[----:B------:R-:W-:Y:S01]  /*f920*/  UMOV UR4, 0xffffffff ;  /* 0xffffffff00047882 */ /* 0x000fe20000000000 */
[----:B------:R-:W-:Y:S02]  /*f930*/  SHF.L.U32 R9, R9, 0x1f, RZ ;  /* 0x0000001f09097819 */ /* 0x000fe400000006ff */
[----:B------:R-:W-:Y:S05]  /*f940*/  BRA.DIV UR4, `(.L_x_2374) ;  /* 0x0000014604547947 */ /* 0x000fea000b800000 */
.L_x_2602:
        /* <DEDUP_REMOVED lines=37> */
.L_x_2603:
[----:B------:R-:W-:Y:S05]  /*fba0*/  BSYNC B1 ;  /* 0x0000000000017941 */ /* 0x000fea0003800000 */
.L_x_2375:
        /* <DEDUP_REMOVED lines=10> */
[----:B0-----:R-:W-:Y:S02]  /*fc50*/  LEA.HI R9, R105, R212, RZ, 0x1d ;  /* 0x000000d469097211 */ /* 0x001fe400078fe8ff */
[----:B------:R-:W-:Y:S02]  /*fc60*/  LOP3.LUT R8, R191, 0x38, R22, 0xf8, !PT ;  /* 0x00000038bf087812 */ /* 0x000fe400078ef816 */
[----:B------:R-:W-:Y:S02]  /*fc70*/  SHF.R.S32.HI R10, RZ, 0x1f, R9 ;  /* 0x0000001fff0a7819 */ /* 0x000fe40000011409 */
[----:B------:R-:W-:Y:S02]  /*fc80*/  SHF.R.U64 R116, R32, 0x10, R33 ;  /* 0x0000001020747819 */ /* 0x000fe40000001221 */
[----:B------:R-:W-:Y:S01]  /*fc90*/  LEA.HI R11, R10, R9, RZ, 0x3 ;  /* 0x000000090a0b7211 */ /* 0x000fe200078f18ff */
[----:B------:R-:W-:Y:S01]  /*fca0*/  IMAD.SHL.U32 R10, R9, 0x8, RZ ;  /* 0x00000008090a7824 */ /* 0x000fe200078e00ff */
[----:B------:R-:W-:-:S02]  /*fcb0*/  LOP3.LUT R9, R8, R197, RZ, 0x3c, !PT ;  /* 0x000000c508097212 */ /* 0x000fc400078e3cff */
[----:B------:R-:W-:Y:S01]  /*fcc0*/  SHF.R.U64 R32, R4, 0x10, R5 ;  /* 0x0000001004207819 */ /* 0x000fe20000001205 */
[----:B------:R-:W-:Y:S01]  /*fcd0*/  IMAD.SHL.U32 R11, R11, 0x400, RZ ;  /* 0x000004000b0b7824 */ /* 0x000fe200078e00ff */
[----:B------:R-:W-:Y:S01]  /*fce0*/  LOP3.LUT R10, R191, 0x38, R10, 0xf8, !PT ;  /* 0x00000038bf0a7812 */ /* 0x000fe200078ef80a */
[----:B------:R-:W-:Y:S01]  /*fcf0*/  IMAD R9, R196, 0x200, R9 ;  /* 0x00000200c4097824 */ /* 0x000fe200078e0209 */
[----:B------:R-:W-:Y:S02]  /*fd00*/  SHF.R.U32.HI R5, RZ, 0x10, R5 ;  /* 0x00000010ff057819 */ /* 0x000fe40000011605 */
[----:B------:R-:W-:Y:S01]  /*fd10*/  LOP3.LUT R11, R11, 0x7fffe000, RZ, 0xc0, !PT ;  /* 0x7fffe0000b0b7812 */ /* 0x000fe200078ec0ff */
[----:B------:R-:W-:Y:S01]  /*fd20*/  IMAD R104, R9, 0x2, R18 ;  /* 0x0000000209687824 */ /* 0x000fe200078e0212 */
[----:B------:R-:W-:Y:S02]  /*fd30*/  LOP3.LUT R10, R10, R197, RZ, 0x3c, !PT ;  /* 0x000000c50a0a7212 */ /* 0x000fe400078e3cff */
[----:B------:R-:W-:Y:S01]  /*fd40*/  SHF.R.U64 R4, R6, 0x10, R7 ;  /* 0x0000001006047819 */ /* 0x000fe20000001207 */
[----:B------:R-:W-:Y:S01]  /*fd50*/  IMAD R11, R196, 0x200, R11 ;  /* 0x00000200c40b7824 */ /* 0x000fe200078e020b */
[----:B------:R-:W-:-:S02]  /*fd60*/  SHF.R.U32.HI R7, RZ, 0x10, R7 ;  /* 0x00000010ff077819 */ /* 0x000fc40000011607 */
[----:B------:R-:W-:Y:S01]  /*fd70*/  PRMT R111, R111, 0x5410, R116 ;  /* 0x000054106f6f7816 */ /* 0x000fe20000000074 */
[----:B------:R-:W-:Y:S01]  /*fd80*/  IMAD.IADD R13, R11, 0x1, R10 ;  /* 0x000000010b0d7824 */ /* 0x000fe200078e020a */
[----:B------:R-:W-:Y:S01]  /*fd90*/  PRMT R115, R107, 0x5410, R32 ;  /* 0x000054106b737816 */ /* 0x000fe20000000020 */
[----:B------:R-:W0:Y:S01]  /*fda0*/  LDS.128 R8, [R104+0x10400] ;  /* 0x0104000068087984 */ /* 0x000e220000000c00 */
[----:B------:R-:W-:Y:S01]  /*fdb0*/  PRMT R116, R108, 0x5410, R5 ;  /* 0x000054106c747816 */ /* 0x000fe20000000005 */
[----:B------:R-:W-:Y:S01]  /*fdc0*/  IMAD R106, R13, 0x2, R18 ;  /* 0x000000020d6a7824 */ /* 0x000fe200078e0212 */
[----:B------:R-:W-:Y:S01]  /*fdd0*/  PRMT R117, R109, 0x5410, R4 ;  /* 0x000054106d757816 */ /* 0x000fe20000000004 */
[----:B------:R-:W-:Y:S01]  /*fde0*/  IMAD.U32 R108, R115, 0x10000, RZ ;  /* 0x00010000736c7824 */ /* 0x000fe200078e00ff */
[----:B------:R-:W-:Y:S01]  /*fdf0*/  PRMT R110, R110, 0x5410, R7 ;  /* 0x000054106e6e7816 */ /* 0x000fe20000000007 */
[----:B------:R-:W-:Y:S01]  /*fe00*/  IMAD.U32 R107, R111, 0x10000, RZ ;  /* 0x000100006f6b7824 */ /* 0x000fe200078e00ff */
[----:B------:R-:W1:Y:S01]  /*fe10*/  LDS.128 R12, [R106+0x10400] ;  /* 0x010400006a0c7984 */ /* 0x000e620000000c00 */
[----:B------:R-:W-:Y:S01]  /*fe20*/  SHF.R.U32.HI R33, RZ, 0x10, R33 ;  /* 0x00000010ff217819 */ /* 0x000fe20000011621 */
[----:B------:R-:W-:Y:S01]  /*fe30*/  IMAD.U32 R109, R116, 0x10000, RZ ;  /* 0x00010000746d7824 */ /* 0x000fe200078e00ff */
[----:B------:R-:W-:-:S02]  /*fe40*/  SHF.R.U64 R34, R34, 0x10, R35 ;  /* 0x0000001022227819 */ /* 0x000fc40000001223 */
[----:B------:R-:W-:Y:S02]  /*fe50*/  SHF.R.U32.HI R35, RZ, 0x10, R35 ;  /* 0x00000010ff237819 */ /* 0x000fe40000011623 */
[----:B------:R-:W-:Y:S02]  /*fe60*/  PRMT R112, R112, 0x5410, R33 ;  /* 0x0000541070707816 */ /* 0x000fe40000000021 */
[----:B------:R-:W-:Y:S02]  /*fe70*/  PRMT R114, R114, 0x5410, R35 ;  /* 0x0000541072727816 */ /* 0x000fe40000000023 */
[----:B------:R-:W-:Y:S02]  /*fe80*/  LOP3.LUT R115, R115, 0xffff0000, RZ, 0xc0, !PT ;  /* 0xffff000073737812 */ /* 0x000fe400078ec0ff */
[----:B------:R-:W-:Y:S02]  /*fe90*/  LOP3.LUT R111, R111, 0xffff0000, RZ, 0xc0, !PT ;  /* 0xffff00006f6f7812 */ /* 0x000fe400078ec0ff */
[----:B------:R-:W-:-:S02]  /*fea0*/  PRMT R113, R113, 0x5410, R34 ;  /* 0x0000541071717816 */ /* 0x000fc40000000022 */
        /* <DEDUP_REMOVED lines=29> */
[----:B------:R-:W-:Y:S01]  /*10080*/  FMUL.FTZ R4, R12, R115 ;  /* 0x000000730c047220 */ /* 0x000fe20000410000 */
[----:B------:R-:W-:Y:S02]  /*10090*/  IMAD.U32 R6, R117, 0x10000, RZ ;  /* 0x0001000075067824 */ /* 0x000fe400078e00ff */
[----:B------:R-:W-:Y:S01]  /*100a0*/  FFMA.FTZ R107, R32, R107, R108 ;  /* 0x0000006b206b7223 */ /* 0x000fe2000001006c */
[-C--:B------:R-:W-:Y:S01]  /*100b0*/  FMUL.FTZ R32, R12, R111.reuse ;  /* 0x0000006f0c207220 */ /* 0x080fe20000410000 */
[----:B------:R-:W-:Y:S01]  /*100c0*/  FFMA.FTZ R12, R5, R111, -R4 ;  /* 0x0000006f050c7223 */ /* 0x000fe20000010804 */
[----:B------:R-:W-:Y:S01]  /*100d0*/  LOP3.LUT R14, R14, 0xffff0000, RZ, 0xc0, !PT ;  /* 0xffff00000e0e7812 */ /* 0x000fe200078ec0ff */
[----:B------:R-:W-:Y:S01]  /*100e0*/  IMAD.U32 R4, R113, 0x10000, RZ ;  /* 0x0001000071047824 */ /* 0x000fe200078e00ff */
[----:B------:R-:W-:Y:S01]  /*100f0*/  LOP3.LUT R15, R15, 0xffff0000, RZ, 0xc0, !PT ;  /* 0xffff00000f0f7812 */ /* 0x000fe200078ec0ff */
[----:B------:R-:W-:Y:S01]  /*10100*/  FMUL.FTZ R108, R34, R6 ;  /* 0x00000006226c7220 */ /* 0x000fe20000410000 */
[----:B------:R-:W-:Y:S01]  /*10110*/  LOP3.LUT R117, R117, 0xffff0000, RZ, 0xc0, !PT ;  /* 0xffff000075757812 */ /* 0x000fe200078ec0ff */
[----:B------:R-:W-:Y:S01]  /*10120*/  FFMA.FTZ R32, R5, R115, R32 ;  /* 0x0000007305207223 */ /* 0x000fe20000010020 */
[----:B------:R-:W-:Y:S01]  /*10130*/  LOP3.LUT R110, R110, 0xffff0000, RZ, 0xc0, !PT ;  /* 0xffff00006e6e7812 */ /* 0x000fe200078ec0ff */
[-C--:B------:R-:W-:Y:S01]  /*10140*/  FMUL.FTZ R34, R34, R4.reuse ;  /* 0x0000000422227220 */ /* 0x080fe20000410000 */
[----:B------:R-:W-:Y:S01]  /*10150*/  LOP3.LUT R112, R112, 0xffff0000, RZ, 0xc0, !PT ;  /* 0xffff000070707812 */ /* 0x000fe200078ec0ff */
[----:B------:R-:W-:Y:S01]  /*10160*/  FFMA.FTZ R108, R7, R4, -R108 ;  /* 0x00000004076c7223 */ /* 0x000fe2000001086c */
[----:B------:R-:W-:Y:S01]  /*10170*/  LOP3.LUT R113, R113, 0xffff0000, RZ, 0xc0, !PT ;  /* 0xffff000071717812 */ /* 0x000fe200078ec0ff */
[----:B------:R-:W-:Y:S01]  /*10180*/  FMUL.FTZ R11, R13, R116 ;  /* 0x000000740d0b7220 */ /* 0x000fe20000410000 */
[----:B------:R-:W-:Y:S01]  /*10190*/  LOP3.LUT R114, R114, 0xffff0000, RZ, 0xc0, !PT ;  /* 0xffff000072727812 */ /* 0x000fe200078ec0ff */
[C---:B------:R-:W-:Y:S01]  /*101a0*/  FMUL.FTZ R4, R14.reuse, R117 ;  /* 0x000000750e047220 */ /* 0x040fe20000410000 */
[----:B------:R-:W-:Y:S01]  /*101b0*/  FMUL.FTZ R5, R15, R110 ;  /* 0x0000006e0f057220 */ /* 0x000fe20000410000 */
[----:B------:R-:W-:Y:S01]  /*101c0*/  FMUL.FTZ R13, R13, R112 ;  /* 0x000000700d0d7220 */ /* 0x000fe20000410000 */
[-C--:B------:R-:W-:Y:S01]  /*101d0*/  FMUL.FTZ R14, R14, R113.reuse ;  /* 0x000000710e0e7220 */ /* 0x080fe20000410000 */
[----:B------:R-:W-:Y:S01]  /*101e0*/  FMUL.FTZ R15, R15, R114 ;  /* 0x000000720f0f7220 */ /* 0x000fe20000410000 */
[----:B------:R-:W-:Y:S01]  /*101f0*/  FFMA.FTZ R112, R8, R112, -R11 ;  /* 0x0000007008707223 */ /* 0x000fe2000001080b */
[----:B------:R-:W-:Y:S01]  /*10200*/  FFMA.FTZ R113, R9, R113, -R4 ;  /* 0x0000007109717223 */ /* 0x000fe20000010804 */
[----:B------:R-:W-:Y:S01]  /*10210*/  FFMA.FTZ R114, R10, R114, -R5 ;  /* 0x000000720a727223 */ /* 0x000fe20000010805 */
[----:B------:R-:W-:Y:S01]  /*10220*/  FFMA.FTZ R116, R8, R116, R13 ;  /* 0x0000007408747223 */ /* 0x000fe2000001000d */
        /* <DEDUP_REMOVED lines=9> */
[----:B------:R1:W-:Y:S01]  /*102c0*/  STS.128 [R104+0x10400], R4 ;  /* 0x0104000468007388 */ /* 0x0003e20000000c00 */
[----:B------:R-:W-:-:S02]  /*102d0*/  F2FP.BF16.F32.PACK_AB R10, R117, R34 ;  /* 0x00000022750a723e */ /* 0x000fc400000010ff */
[----:B------:R-:W-:-:S05]  /*102e0*/  F2FP.BF16.F32.PACK_AB R11, R110, R107 ;  /* 0x0000006b6e0b723e */ /* 0x000fca00000010ff */
[----:B------:R1:W-:Y:S02]  /*102f0*/  STS.128 [R106+0x10400], R8 ;  /* 0x010400086a007388 */ /* 0x0003e40000000c00 */
.L_x_2380:
[----:B------:R-:W-:Y:S05]  /*10300*/  BSYNC B2 ;  /* 0x0000000000027941 */ /* 0x000fea0003800000 */
.L_x_2379:
[----:B------:R-:W-:Y:S04]  /*10310*/  BSSY B2, `(.L_x_2381) ;  /* 0x0000069000027945 */ /* 0x000fe80003800000 */
[----:B------:R-:W-:Y:S05]  /*10320*/  @P2 BRA `(.L_x_2382) ;  /* 0x00000004009c2947 */ /* 0x000fea0003800000 */
[----:B-1----:R-:W-:Y:S02]  /*10330*/  LEA.HI R4, R105, R214, RZ, 0x1d ;  /* 0x000000d669047211 */ /* 0x002fe400078fe8ff */
[----:B------:R-:W-:Y:S02]  /*10340*/  SHF.R.U64 R35, R36, 0x10, R37 ;  /* 0x0000001024237819 */ /* 0x000fe40000001225 */
[----:B------:R-:W-:Y:S02]  /*10350*/  SHF.R.S32.HI R5, RZ, 0x1f, R4 ;  /* 0x0000001fff057819 */ /* 0x000fe40000011404 */
[----:B------:R-:W-:Y:S02]  /*10360*/  SHF.R.U64 R15, R24, 0x10, R25 ;  /* 0x00000010180f7819 */ /* 0x000fe40000001219 */
[----:B------:R-:W-:Y:S01]  /*10370*/  LEA.HI R5, R5, R4, RZ, 0x3 ;  /* 0x0000000405057211 */ /* 0x000fe200078f18ff */
[----:B------:R-:W-:Y:S01]  /*10380*/  IMAD.SHL.U32 R4, R4, 0x8, RZ ;  /* 0x0000000804047824 */ /* 0x000fe200078e00ff */
[----:B------:R-:W-:-:S02]  /*10390*/  SHF.R.U32.HI R36, RZ, 0x10, R37 ;  /* 0x00000010ff247819 */ /* 0x000fc40000011625 */
[----:B------:R-:W-:Y:S01]  /*103a0*/  PRMT R100, R100, 0x5410, R35 ;  /* 0x0000541064647816 */ /* 0x000fe20000000023 */
[----:B------:R-:W-:Y:S01]  /*103b0*/  IMAD.SHL.U32 R5, R5, 0x400, RZ ;  /* 0x0000040005057824 */ /* 0x000fe200078e00ff */
[----:B------:R-:W-:Y:S02]  /*103c0*/  LOP3.LUT R4, R191, 0x38, R4, 0xf8, !PT ;  /* 0x00000038bf047812 */ /* 0x000fe400078ef804 */
[----:B------:R-:W-:Y:S01]  /*103d0*/  PRMT R96, R96, 0x5410, R15 ;  /* 0x0000541060607816 */ /* 0x000fe2000000000f */
[----:B------:R-:W-:Y:S01]  /*103e0*/  IMAD.U32 R34, R100, 0x10000, RZ ;  /* 0x0001000064227824 */ /* 0x000fe200078e00ff */
[----:B------:R-:W-:Y:S02]  /*103f0*/  LOP3.LUT R5, R5, 0x7fffe000, RZ, 0xc0, !PT ;  /* 0x7fffe00005057812 */ /* 0x000fe400078ec0ff */
[----:B------:R-:W-:Y:S02]  /*10400*/  LOP3.LUT R4, R4, R197, RZ, 0x3c, !PT ;  /* 0x000000c504047212 */ /* 0x000fe400078e3cff */
[----:B------:R-:W-:Y:S01]  /*10410*/  SHF.R.U64 R13, R26, 0x10, R27 ;  /* 0x000000101a0d7819 */ /* 0x000fe2000000121b */
[----:B------:R-:W-:Y:S01]  /*10420*/  IMAD R5, R196, 0x200, R5 ;  /* 0x00000200c4057824 */ /* 0x000fe200078e0205 */
[----:B------:R-:W-:-:S02]  /*10430*/  SHF.R.U32.HI R24, RZ, 0x10, R25 ;  /* 0x00000010ff187819 */ /* 0x000fc40000011619 */
[----:B------:R-:W-:Y:S01]  /*10440*/  SHF.R.U32.HI R26, RZ, 0x10, R27 ;  /* 0x00000010ff1a7819 */ /* 0x000fe2000001161b */
[----:B0-----:R-:W-:Y:S01]  /*10450*/  IMAD.IADD R9, R5, 0x1, R4 ;  /* 0x0000000105097824 */ /* 0x001fe200078e0204 */
[--C-:B------:R-:W-:Y:S01]  /*10460*/  SHF.R.U64 R33, R38, 0x10, R39.reuse ;  /* 0x0000001026217819 */ /* 0x100fe20000001227 */
[----:B------:R-:W0:Y:S01]  /*10470*/  LDS.128 R4, [R222] ;  /* 0x00000000de047984 */ /* 0x000e220000000c00 */
[----:B------:R-:W-:Y:S01]  /*10480*/  SHF.R.U32.HI R38, RZ, 0x10, R39 ;  /* 0x00000010ff267819 */ /* 0x000fe20000011627 */
[----:B------:R-:W-:Y:S01]  /*10490*/  IMAD R12, R9, 0x2, R18 ;  /* 0x00000002090c7824 */ /* 0x000fe200078e0212 */
[----:B------:R-:W-:Y:S01]  /*104a0*/  PRMT R101, R101, 0x5410, R36 ;  /* 0x0000541065657816 */ /* 0x000fe20000000024 */
[----:B------:R-:W-:Y:S01]  /*104b0*/  IMAD.U32 R36, R96, 0x10000, RZ ;  /* 0x0001000060247824 */ /* 0x000fe200078e00ff */
[----:B------:R-:W-:Y:S02]  /*104c0*/  PRMT R97, R97, 0x5410, R24 ;  /* 0x0000541061617816 */ /* 0x000fe40000000018 */
[----:B------:R-:W1:Y:S01]  /*104d0*/  LDS.128 R8, [R12+0x10400] ;  /* 0x010400000c087984 */ /* 0x000e620000000c00 */
[----:B------:R-:W-:-:S02]  /*104e0*/  PRMT R99, R99, 0x5410, R26 ;  /* 0x0000541063637816 */ /* 0x000fc4000000001a */
[----:B------:R-:W-:Y:S02]  /*104f0*/  PRMT R103, R103, 0x5410, R38 ;  /* 0x0000541067677816 */ /* 0x000fe40000000026 */
[----:B------:R-:W-:Y:S01]  /*10500*/  PRMT R98, R98, 0x5410, R13 ;  /* 0x0000541062627816 */ /* 0x000fe2000000000d */
[----:B------:R-:W-:Y:S01]  /*10510*/  IMAD.U32 R35, R99, 0x10000, RZ ;  /* 0x0001000063237824 */ /* 0x000fe200078e00ff */
[----:B------:R-:W-:Y:S01]  /*10520*/  PRMT R102, R102, 0x5410, R33 ;  /* 0x0000541066667816 */ /* 0x000fe20000000021 */
[----:B------:R-:W-:Y:S02]  /*10530*/  IMAD.U32 R33, R97, 0x10000, RZ ;  /* 0x0001000061217824 */ /* 0x000fe400078e00ff */
        /* <DEDUP_REMOVED lines=18> */
[----:B------:R-:W-:Y:S02]  /*10660*/  IMAD.U32 R13, R103, 0x10000, RZ ;  /* 0x00010000670d7824 */ /* 0x000fe400078e00ff */
[C---:B------:R-:W-:Y:S01]  /*10670*/  FMUL.FTZ R107, R32.reuse, R35 ;  /* 0x00000023206b7220 */ /* 0x040fe20000410000 */
[----:B------:R-:W-:Y:S01]  /*10680*/  IMAD.U32 R25, R101, 0x10000, RZ ;  /* 0x0001000065197824 */ /* 0x000fe200078e00ff */
[----:B------:R-:W-:Y:S01]  /*10690*/  LOP3.LUT R11, R11, 0xffff0000, RZ, 0xc0, !PT ;  /* 0xffff00000b0b7812 */ /* 0x000fe200078ec0ff */
[-C--:B------:R-:W-:Y:S01]  /*106a0*/  FMUL.FTZ R32, R32, R13.reuse ;  /* 0x0000000d20207220 */ /* 0x080fe20000410000 */
[----:B------:R-:W-:Y:S01]  /*106b0*/  FFMA.FTZ R107, R24, R13, -R107 ;  /* 0x0000000d186b7223 */ /* 0x000fe2000001086b */
[-C--:B------:R-:W-:Y:S01]  /*106c0*/  FMUL.FTZ R39, R26, R25.reuse ;  /* 0x000000191a277220 */ /* 0x080fe20000410000 */
[----:B------:R-:W-:Y:S01]  /*106d0*/  FFMA.FTZ R37, R14, R25, -R37 ;  /* 0x000000190e257223 */ /* 0x000fe20000010825 */
[----:B------:R-:W-:Y:S01]  /*106e0*/  LOP3.LUT R25, R96, 0xffff0000, RZ, 0xc0, !PT ;  /* 0xffff000060197812 */ /* 0x000fe200078ec0ff */
[----:B------:R-:W-:Y:S01]  /*106f0*/  FFMA.FTZ R34, R24, R35, R32 ;  /* 0x0000002318227223 */ /* 0x000fe20000010020 */
[----:B------:R-:W-:Y:S01]  /*10700*/  LOP3.LUT R13, R100, 0xffff0000, RZ, 0xc0, !PT ;  /* 0xffff0000640d7812 */ /* 0x000fe200078ec0ff */
[----:B------:R-:W-:Y:S01]  /*10710*/  FFMA.FTZ R39, R14, R33, R39 ;  /* 0x000000210e277223 */ /* 0x000fe20000010027 */
[----:B------:R-:W-:Y:S01]  /*10720*/  LOP3.LUT R24, R97, 0xffff0000, RZ, 0xc0, !PT ;  /* 0xffff000061187812 */ /* 0x000fe200078ec0ff */
[C---:B------:R-:W-:Y:S01]  /*10730*/  FMUL.FTZ R33, R8.reuse, R25 ;  /* 0x0000001908217220 */ /* 0x040fe20000410000 */
[----:B------:R-:W-:Y:S01]  /*10740*/  LOP3.LUT R14, R101, 0xffff0000, RZ, 0xc0, !PT ;  /* 0xffff0000650e7812 */ /* 0x000fe200078ec0ff */
[----:B------:R-:W-:Y:S01]  /*10750*/  FMUL.FTZ R35, R8, R13 ;  /* 0x0000000d08237220 */ /* 0x000fe20000410000 */
[----:B------:R-:W-:-:S02]  /*10760*/  IMAD.U32 R27, R10, 0x10000, RZ ;  /* 0x000100000a1b7824 */ /* 0x000fc400078e00ff */
[C---:B------:R-:W-:Y:S01]  /*10770*/  FMUL.FTZ R32, R9.reuse, R24 ;  /* 0x0000001809207220 */ /* 0x040fe20000410000 */
[----:B------:R-:W-:Y:S02]  /*10780*/  IMAD.U32 R26, R98, 0x10000, RZ ;  /* 0x00010000621a7824 */ /* 0x000fe400078e00ff */
[C---:B------:R-:W-:Y:S01]  /*10790*/  FFMA.FTZ R33, R4.reuse, R13, -R33 ;  /* 0x0000000d04217223 */ /* 0x040fe20000010821 */
[----:B------:R-:W-:Y:S01]  /*107a0*/  FMUL.FTZ R9, R9, R14 ;  /* 0x0000000e09097220 */ /* 0x000fe20000410000 */
[----:B------:R-:W-:Y:S01]  /*107b0*/  FFMA.FTZ R35, R4, R25, R35 ;  /* 0x0000001904237223 */ /* 0x000fe20000010023 */
[----:B------:R-:W-:Y:S02]  /*107c0*/  IMAD.U32 R8, R102, 0x10000, RZ ;  /* 0x0001000066087824 */ /* 0x000fe400078e00ff */
[----:B------:R-:W-:Y:S01]  /*107d0*/  FMUL.FTZ R4, R27, R26 ;  /* 0x0000001a1b047220 */ /* 0x000fe20000410000 */
[C---:B------:R-:W-:Y:S01]  /*107e0*/  FFMA.FTZ R32, R5.reuse, R14, -R32 ;  /* 0x0000000e05207223 */ /* 0x040fe20000010820 */
[----:B------:R-:W-:Y:S01]  /*107f0*/  FFMA.FTZ R24, R5, R24, R9 ;  /* 0x0000001805187223 */ /* 0x000fe20000010009 */
[----:B------:R-:W-:Y:S01]  /*10800*/  LOP3.LUT R10, R10, 0xffff0000, RZ, 0xc0, !PT ;  /* 0xffff00000a0a7812 */ /* 0x000fe200078ec0ff */
[-C--:B------:R-:W-:Y:S01]  /*10810*/  FMUL.FTZ R14, R27, R8.reuse ;  /* 0x000000081b0e7220 */ /* 0x080fe20000410000 */
[----:B------:R-:W-:Y:S01]  /*10820*/  FFMA.FTZ R13, R15, R8, -R4 ;  /* 0x000000080f0d7223 */ /* 0x000fe20000010804 */
[----:B------:R-:W-:-:S02]  /*10830*/  LOP3.LUT R9, R98, 0xffff0000, RZ, 0xc0, !PT ;  /* 0xffff000062097812 */ /* 0x000fc400078ec0ff */
[----:B------:R-:W-:Y:S01]  /*10840*/  LOP3.LUT R5, R102, 0xffff0000, RZ, 0xc0, !PT ;  /* 0xffff000066057812 */ /* 0x000fe200078ec0ff */
[----:B------:R-:W-:Y:S01]  /*10850*/  FFMA.FTZ R14, R15, R26, R14 ;  /* 0x0000001a0f0e7223 */ /* 0x000fe2000001000e */
[----:B------:R-:W-:Y:S01]  /*10860*/  LOP3.LUT R8, R99, 0xffff0000, RZ, 0xc0, !PT ;  /* 0xffff000063087812 */ /* 0x000fe200078ec0ff */
[C---:B------:R-:W-:Y:S01]  /*10870*/  FMUL.FTZ R15, R10.reuse, R9 ;  /* 0x000000090a0f7220 */ /* 0x040fe20000410000 */
[----:B------:R-:W-:Y:S01]  /*10880*/  LOP3.LUT R4, R103, 0xffff0000, RZ, 0xc0, !PT ;  /* 0xffff000067047812 */ /* 0x000fe200078ec0ff */
[-C--:B------:R-:W-:Y:S02]  /*10890*/  FMUL.FTZ R26, R10, R5.reuse ;  /* 0x000000050a1a7220 */ /* 0x080fe40000410000 */
[C---:B------:R-:W-:Y:S01]  /*108a0*/  FMUL.FTZ R36, R11.reuse, R8 ;  /* 0x000000080b247220 */ /* 0x040fe20000410000 */
[C---:B------:R-:W-:Y:S01]  /*108b0*/  FFMA.FTZ R10, R6.reuse, R5, -R15 ;  /* 0x00000005060a7223 */ /* 0x040fe2000001080f */
[-C--:B------:R-:W-:Y:S01]  /*108c0*/  FMUL.FTZ R25, R11, R4.reuse ;  /* 0x000000040b197220 */ /* 0x080fe20000410000 */
[----:B------:R-:W-:Y:S01]  /*108d0*/  FFMA.FTZ R11, R6, R9, R26 ;  /* 0x00000009060b7223 */ /* 0x000fe2000001001a */
[----:B------:R-:W-:Y:S01]  /*108e0*/  FFMA.FTZ R36, R7, R4, -R36 ;  /* 0x0000000407247223 */ /* 0x000fe20000010824 */
[----:B------:R-:W-:Y:S01]  /*108f0*/  F2FP.BF16.F32.PACK_AB R4, R33, R38 ;  /* 0x000000262104723e */ /* 0x000fe200000010ff */
        /* <DEDUP_REMOVED lines=8> */
[----:B------:R-:W-:-:S05]  /*10980*/  F2FP.BF16.F32.PACK_AB R11, R25, R34 ;  /* 0x00000022190b723e */ /* 0x000fca00000010ff */
[----:B------:R2:W-:Y:S02]  /*10990*/  STS.128 [R12+0x10400], R8 ;  /* 0x010400080c007388 */ /* 0x0005e40000000c00 */
.L_x_2382:
[----:B------:R-:W-:Y:S05]  /*109a0*/  BSYNC B2 ;  /* 0x0000000000027941 */ /* 0x000fea0003800000 */
.L_x_2381:
[----:B------:R-:W-:Y:S05]  /*109b0*/  @P3 BRA `(.L_x_2378) ;  /* 0x00000004009c3947 */ /* 0x000fea0003800000 */
[----:B------:R-:W-:Y:S02]  /*109c0*/  LEA.HI R105, R105, R220, RZ, 0x1d ;  /* 0x000000dc69697211 */ /* 0x000fe400078fe8ff */
[----:B------:R-:W-:Y:S02]  /*109d0*/  SHF.R.U64 R27, R60, 0x10, R61 ;  /* 0x000000103c1b7819 */ /* 0x000fe4000000123d */
[----:B-12---:R-:W-:Y:S02]  /*109e0*/  SHF.R.S32.HI R4, RZ, 0x1f, R105 ;  /* 0x0000001fff047819 */ /* 0x006fe40000011469 */
[----:B------:R-:W-:Y:S02]  /*109f0*/  SHF.R.U64 R15, R28, 0x10, R29 ;  /* 0x000000101c0f7819 */ /* 0x000fe4000000121d */
[----:B------:R-:W-:Y:S01]  /*10a00*/  LEA.HI R5, R4, R105, RZ, 0x3 ;  /* 0x0000006904057211 */ /* 0x000fe200078f18ff */
[----:B------:R-:W-:Y:S01]  /*10a10*/  IMAD.SHL.U32 R4, R105, 0x8, RZ ;  /* 0x0000000869047824 */ /* 0x000fe200078e00ff */
[----:B------:R-:W-:-:S02]  /*10a20*/  SHF.R.U64 R13, R30, 0x10, R31 ;  /* 0x000000101e0d7819 */ /* 0x000fc4000000121f */
[----:B------:R-:W-:Y:S01]  /*10a30*/  SHF.R.U64 R25, R62, 0x10, R63 ;  /* 0x000000103e197819 */ /* 0x000fe2000000123f */
[----:B------:R-:W-:Y:S01]  /*10a40*/  IMAD.SHL.U32 R5, R5, 0x400, RZ ;  /* 0x0000040005057824 */ /* 0x000fe200078e00ff */
[----:B------:R-:W-:Y:S02]  /*10a50*/  LOP3.LUT R4, R191, 0x38, R4, 0xf8, !PT ;  /* 0x00000038bf047812 */ /* 0x000fe400078ef804 */
[----:B------:R-:W-:Y:S02]  /*10a60*/  SHF.R.U32.HI R30, RZ, 0x10, R31 ;  /* 0x00000010ff1e7819 */ /* 0x000fe4000001161f */
[----:B------:R-:W-:Y:S02]  /*10a70*/  LOP3.LUT R5, R5, 0x7fffe000, RZ, 0xc0, !PT ;  /* 0x7fffe00005057812 */ /* 0x000fe400078ec0ff */
[----:B------:R-:W-:Y:S02]  /*10a80*/  LOP3.LUT R4, R4, R197, RZ, 0x3c, !PT ;  /* 0x000000c504047212 */ /* 0x000fe400078e3cff */
[----:B------:R-:W-:Y:S01]  /*10a90*/  PRMT R88, R88, 0x5410, R27 ;  /* 0x0000541058587816 */ /* 0x000fe2000000001b */
[----:B------:R-:W-:Y:S01]  /*10aa0*/  IMAD R5, R196, 0x200, R5 ;  /* 0x00000200c4057824 */ /* 0x000fe200078e0205 */
[----:B------:R-:W-:-:S02]  /*10ab0*/  PRMT R84, R84, 0x5410, R15 ;  /* 0x0000541054547816 */ /* 0x000fc4000000000f */
[----:B------:R-:W-:Y:S01]  /*10ac0*/  SHF.R.U32.HI R28, RZ, 0x10, R29 ;  /* 0x00000010ff1c7819 */ /* 0x000fe2000001161d */
[----:B0-----:R-:W-:Y:S01]  /*10ad0*/  IMAD.IADD R9, R5, 0x1, R4 ;  /* 0x0000000105097824 */ /* 0x001fe200078e0204 */
[----:B------:R-:W-:Y:S01]  /*10ae0*/  PRMT R90, R90, 0x5410, R25 ;  /* 0x000054105a5a7816 */ /* 0x000fe20000000019 */
[----:B------:R-:W0:Y:S01]  /*10af0*/  LDS.128 R4, [R219] ;  /* 0x00000000db047984 */ /* 0x000e220000000c00 */
[----:B------:R-:W-:Y:S01]  /*10b00*/  PRMT R87, R87, 0x5410, R30 ;  /* 0x0000541057577816 */ /* 0x000fe2000000001e */
[----:B------:R-:W-:Y:S01]  /*10b10*/  IMAD R12, R9, 0x2, R18 ;  /* 0x00000002090c7824 */ /* 0x000fe200078e0212 */
[----:B------:R-:W-:Y:S01]  /*10b20*/  SHF.R.U32.HI R62, RZ, 0x10, R63 ;  /* 0x00000010ff3e7819 */ /* 0x000fe2000001163f */
[----:B------:R-:W-:Y:S01]  /*10b30*/  IMAD.U32 R32, R84, 0x10000, RZ ;  /* 0x0001000054207824 */ /* 0x000fe200078e00ff */
[----:B------:R-:W-:Y:S01]  /*10b40*/  SHF.R.U32.HI R60, RZ, 0x10, R61 ;  /* 0x00000010ff3c7819 */ /* 0x000fe2000001163d */
[----:B------:R-:W-:Y:S01]  /*10b50*/  IMAD.U32 R30, R88, 0x10000, RZ ;  /* 0x00010000581e7824 */ /* 0x000fe200078e00ff */
[----:B------:R-:W1:Y:S01]  /*10b60*/  LDS.128 R8, [R12+0x10400] ;  /* 0x010400000c087984 */ /* 0x000e620000000c00 */
[----:B------:R-:W-:Y:S01]  /*10b70*/  PRMT R85, R85, 0x5410, R28 ;  /* 0x0000541055557816 */ /* 0x000fe2000000001c */
[----:B------:R-:W-:Y:S01]  /*10b80*/  IMAD.U32 R31, R87, 0x10000, RZ ;  /* 0x00010000571f7824 */ /* 0x000fe200078e00ff */
[----:B------:R-:W-:-:S02]  /*10b90*/  PRMT R86, R86, 0x5410, R13 ;  /* 0x0000541056567816 */ /* 0x000fc4000000000d */
[----:B------:R-:W-:Y:S01]  /*10ba0*/  PRMT R91, R91, 0x5410, R62 ;  /* 0x000054105b5b7816 */ /* 0x000fe2000000003e */
[----:B------:R-:W-:Y:S01]  /*10bb0*/  IMAD.U32 R29, R85, 0x10000, RZ ;  /* 0x00010000551d7824 */ /* 0x000fe200078e00ff */
[----:B------:R-:W-:Y:S01]  /*10bc0*/  PRMT R89, R89, 0x5410, R60 ;  /* 0x0000541059597816 */ /* 0x000fe2000000003c */
        /* <DEDUP_REMOVED lines=70> */
.L_x_2378:
[----:B------:R-:W-:Y:S05]  /*11030*/  BSYNC B1 ;  /* 0x0000000000017941 */ /* 0x000fea0003800000 */
.L_x_2377:
[----:B------:R-:W-:Y:S05]  /*11040*/  @P1 BRA `(.L_x_2352) ;  /* 0x0000001000f41947 */ /* 0x000fea0003800000 */
[----:B------:R-:W4:Y:S01]  /*11050*/  LDC R13, c[0x0][0x3d4] ;  /* 0x0000f500ff0d7b82 */ /* 0x000f220000000800 */
[----:B------:R-:W-:Y:S01]  /*11060*/  BSSY B1, `(.L_x_2383) ;  /* 0x000006b000017945 */ /* 0x000fe20003800000 */
[-C--:B----4-:R-:W-:Y:S02]  /*11070*/  ISETP.GE.AND P0, PT, R22, R13.reuse, PT ;  /* 0x0000000d1600720c */ /* 0x090fe40003f06270 */
[-C--:B------:R-:W-:Y:S02]  /*11080*/  ISETP.GE.AND P1, PT, R186, R13.reuse, PT ;  /* 0x0000000dba00720c */ /* 0x080fe40003f26270 */
[----:B------:R-:W-:-:S09]  /*11090*/  ISETP.GE.AND P2, PT, R187, R13, PT ;  /* 0x0000000dbb00720c */ /* 0x000fd20003f46270 */
        /* <DEDUP_REMOVED lines=21> */
[--C-:B------:R-:W-:Y:S02]  /*111f0*/  SHF.R.U64 R15, R42, 0x10, R43.reuse ;  /* 0x000000102a0f7819 */ /* 0x100fe4000000122b */
[----:B------:R-:W-:Y:S02]  /*11200*/  PRMT R75, R75, 0x5410, R40 ;  /* 0x000054104b4b7816 */ /* 0x000fe40000000028 */
[----:B------:R-:W1:Y:S01]  /*11210*/  LDS.128 R8, [R12+0x10400] ;  /* 0x010400000c087984 */ /* 0x000e620000000c00 */
[----:B------:R-:W-:-:S02]  /*11220*/  SHF.R.U32.HI R42, RZ, 0x10, R43 ;  /* 0x00000010ff2a7819 */ /* 0x000fc4000001162b */
[----:B------:R-:W-:Y:S01]  /*11230*/  SHF.R.U32.HI R54, RZ, 0x10, R55 ;  /* 0x00000010ff367819 */ /* 0x000fe20000011637 */
[----:B------:R-:W-:Y:S01]  /*11240*/  IMAD.U32 R30, R75, 0x10000, RZ ;  /* 0x000100004b1e7824 */ /* 0x000fe200078e00ff */
[----:B------:R-:W-:Y:S02]  /*11250*/  PRMT R93, R93, 0x5410, R52 ;  /* 0x000054105d5d7816 */ /* 0x000fe40000000034 */
[----:B------:R-:W-:Y:S02]  /*11260*/  PRMT R94, R94, 0x5410, R27 ;  /* 0x000054105e5e7816 */ /* 0x000fe4000000001b */
[----:B------:R-:W-:Y:S02]  /*11270*/  PRMT R77, R77, 0x5410, R42 ;  /* 0x000054104d4d7816 */ /* 0x000fe4000000002a */
[----:B------:R-:W-:Y:S02]  /*11280*/  PRMT R95, R95, 0x5410, R54 ;  /* 0x000054105f5f7816 */ /* 0x000fe40000000036 */
[----:B------:R-:W-:Y:S01]  /*11290*/  PRMT R76, R76, 0x5410, R15 ;  /* 0x000054104c4c7816 */ /* 0x000fe2000000000f */
[----:B------:R-:W-:-:S02]  /*112a0*/  IMAD.U32 R32, R77, 0x10000, RZ ;  /* 0x000100004d207824 */ /* 0x000fc400078e00ff */
        /* <DEDUP_REMOVED lines=23> */
[----:B------:R-:W-:Y:S01]  /*11420*/  LOP3.LUT R27, R74, 0xffff0000, RZ, 0xc0, !PT ;  /* 0xffff00004a1b7812 */ /* 0x000fe200078ec0ff */
[----:B------:R-:W-:Y:S01]  /*11430*/  FMUL.FTZ R29, R29, R14 ;  /* 0x0000000e1d1d7220 */ /* 0x000fe20000410000 */
[----:B------:R-:W-:Y:S01]  /*11440*/  FFMA.FTZ R36, R15, R30, R36 ;  /* 0x0000001e0f247223 */ /* 0x000fe20000010024 */
[C---:B------:R-:W-:Y:S01]  /*11450*/  FFMA.FTZ R38, R25.reuse, R14, -R26 ;  /* 0x0000000e19267223 */ /* 0x040fe2000001081a */
        /* <DEDUP_REMOVED lines=8> */
[----:B------:R-:W-:Y:S01]  /*114e0*/  FFMA.FTZ R30, R4, R15, -R25 ;  /* 0x0000000f041e7223 */ /* 0x000fe20000010819 */
[-C--:B------:R-:W-:Y:S01]  /*114f0*/  FMUL.FTZ R9, R9, R14.reuse ;  /* 0x0000000e09097220 */ /* 0x080fe20000410000 */
[----:B------:R-:W-:Y:S02]  /*11500*/  IMAD.U32 R25, R76, 0x10000, RZ ;  /* 0x000100004c197824 */ /* 0x000fe400078e00ff */
[----:B------:R-:W-:Y:S01]  /*11510*/  FFMA.FTZ R32, R4, R27, R29 ;  /* 0x0000001b04207223 */ /* 0x000fe2000001001d */
[----:B------:R-:W-:Y:S02]  /*11520*/  IMAD.U32 R15, R94, 0x10000, RZ ;  /* 0x000100005e0f7824 */ /* 0x000fe400078e00ff */
[C---:B------:R-:W-:Y:S01]  /*11530*/  FFMA.FTZ R27, R5.reuse, R14, -R8 ;  /* 0x0000000e051b7223 */ /* 0x040fe20000010808 */
[----:B------:R-:W-:Y:S01]  /*11540*/  FFMA.FTZ R29, R5, R26, R9 ;  /* 0x0000001a051d7223 */ /* 0x000fe20000010009 */
[----:B------:R-:W-:Y:S01]  /*11550*/  LOP3.LUT R10, R10, 0xffff0000, RZ, 0xc0, !PT ;  /* 0xffff00000a0a7812 */ /* 0x000fe200078ec0ff */
[C---:B------:R-:W-:Y:S01]  /*11560*/  FMUL.FTZ R31, R28.reuse, R25 ;  /* 0x000000191c1f7220 */ /* 0x040fe20000410000 */
        /* <DEDUP_REMOVED lines=10> */
[-C--:B------:R-:W-:Y:S01]  /*11610*/  FMUL.FTZ R14, R10, R5.reuse ;  /* 0x000000050a0e7220 */ /* 0x080fe20000410000 */
[C---:B------:R-:W-:Y:S01]  /*11620*/  FFMA.FTZ R10, R6.reuse, R5, -R15 ;  /* 0x00000005060a7223 */ /* 0x040fe2000001080f */
[-C--:B------:R-:W-:Y:S01]  /*11630*/  FMUL.FTZ R25, R11, R4.reuse ;  /* 0x000000040b197220 */ /* 0x080fe20000410000 */
[C---:B------:R-:W-:Y:S01]  /*11640*/  FFMA.FTZ R11, R7.reuse, R4, -R24 ;  /* 0x00000004070b7223 */ /* 0x040fe20000010818 */
[----:B------:R-:W-:Y:S01]  /*11650*/  FFMA.FTZ R14, R6, R9, R14 ;  /* 0x00000009060e7223 */ /* 0x000fe2000001000e */
[----:B------:R-:W-:Y:S01]  /*11660*/  F2FP.BF16.F32.PACK_AB R4, R30, R35 ;  /* 0x000000231e04723e */ /* 0x000fe200000010ff */
[----:B------:R-:W-:Y:S01]  /*11670*/  FFMA.FTZ R24, R7, R8, R25 ;  /* 0x0000000807187223 */ /* 0x000fe20000010019 */
        /* <DEDUP_REMOVED lines=9> */
.L_x_2384:
[----:B------:R-:W-:Y:S05]  /*11710*/  BSYNC B1 ;  /* 0x0000000000017941 */ /* 0x000fea0003800000 */
.L_x_2383:
[----:B------:R-:W-:Y:S04]  /*11720*/  BSSY B1, `(.L_x_2385) ;  /* 0x0000068000017945 */ /* 0x000fe80003800000 */
[----:B------:R-:W-:Y:S05]  /*11730*/  @P1 BRA `(.L_x_2386) ;  /* 0x0000000400981947 */ /* 0x000fea0003800000 */
[----:B-1234-:R-:W-:Y:S02]  /*11740*/  LEA.HI R4, R13, R214, RZ, 0x1d ;  /* 0x000000d60d047211 */ /* 0x01efe400078fe8ff */
        /* <DEDUP_REMOVED lines=101> */
.L_x_2386:
[----:B------:R-:W-:Y:S05]  /*11da0*/  BSYNC B1 ;  /* 0x0000000000017941 */ /* 0x000fea0003800000 */
.L_x_2385:
[----:B------:R-:W-:Y:S05]  /*11db0*/  @P2 BRA `(.L_x_2352) ;  /* 0x0000000400982947 */ /* 0x000fea0003800000 */
[----:B------:R-:W-:Y:S02]  /*11dc0*/  LEA.HI R13, R13, R220, RZ, 0x1d ;  /* 0x000000dc0d0d7211 */ /* 0x000fe400078fe8ff */
[----:B------:R-:W-:Y:S02]  /*11dd0*/  SHF.R.U64 R15, R48, 0x10, R49 ;  /* 0x00000010300f7819 */ /* 0x000fe40000001231 */
[----:B01234-:R-:W-:Y:S01]  /*11de0*/  SHF.R.S32.HI R4, RZ, 0x1f, R13 ;  /* 0x0000001fff047819 */ /* 0x01ffe2000001140d */
        /* <DEDUP_REMOVED lines=9> */
[----:B------:R-:W-:Y:S02]  /*11e80*/  SHF.R.U64 R25, R66, 0x10, R67 ;  /* 0x0000001042197819 */ /* 0x000fe40000001243 */
[----:B------:R-:W-:-:S02]  /*11e90*/  IADD3 R9, R5, R9, R198 ;  /* 0x0000000905097210 */ /* 0x000fc40007ffe0c6 */
[----:B------:R-:W0:Y:S01]  /*11ea0*/  LDS.128 R4, [R217] ;  /* 0x00000000d9047984 */ /* 0x000e220000000c00 */
[----:B------:R-:W-:Y:S01]  /*11eb0*/  PRMT R68, R68, 0x5410, R27 ;  /* 0x0000541044447816 */ /* 0x000fe2000000001b */
[----:B------:R-:W-:Y:S01]  /*11ec0*/  IMAD.U32 R27, R26, 0x10000, RZ ;  /* 0x000100001a1b7824 */ /* 0x000fe200078e00ff */
[----:B------:R-:W-:Y:S01]  /*11ed0*/  SHF.R.U32.HI R64, RZ, 0x10, R65 ;  /* 0x00000010ff407819 */ /* 0x000fe20000011641 */
[----:B------:R-:W-:Y:S01]  /*11ee0*/  IMAD R12, R9, 0x2, R18 ;  /* 0x00000002090c7824 */ /* 0x000fe200078e0212 */
[--C-:B------:R-:W-:Y:S02]  /*11ef0*/  SHF.R.U64 R13, R50, 0x10, R51.reuse ;  /* 0x00000010320d7819 */ /* 0x100fe40000001233 */
[----:B------:R-:W-:Y:S02]  /*11f00*/  PRMT R28, R3, 0x5410, R28 ;  /* 0x00005410031c7816 */ /* 0x000fe4000000001c */
[----:B------:R-:W1:Y:S01]  /*11f10*/  LDS.128 R8, [R12+0x10400] ;  /* 0x010400000c087984 */ /* 0x000e620000000c00 */
[----:B------:R-:W-:-:S02]  /*11f20*/  SHF.R.U32.HI R50, RZ, 0x10, R51 ;  /* 0x00000010ff327819 */ /* 0x000fc40000011633 */
[----:B------:R-:W-:Y:S01]  /*11f30*/  SHF.R.U32.HI R66, RZ, 0x10, R67 ;  /* 0x00000010ff427819 */ /* 0x000fe20000011643 */
[----:B------:R-:W-:Y:S01]  /*11f40*/  IMAD.U32 R29, R28, 0x10000, RZ ;  /* 0x000100001c1d7824 */ /* 0x000fe200078e00ff */
[----:B------:R-:W-:Y:S01]  /*11f50*/  PRMT R70, R70, 0x5410, R25 ;  /* 0x0000541046467816 */ /* 0x000fe20000000019 */
[----:B------:R-:W-:Y:S01]  /*11f60*/  IMAD.U32 R25, R68, 0x10000, RZ ;  /* 0x0001000044197824 */ /* 0x000fe200078e00ff */
[----:B------:R-:W-:Y:S02]  /*11f70*/  PRMT R69, R69, 0x5410, R64 ;  /* 0x0000541045457816 */ /* 0x000fe40000000040 */
[----:B------:R-:W-:Y:S02]  /*11f80*/  PRMT R30, R20, 0x5410, R13 ;  /* 0x00005410141e7816 */ /* 0x000fe4000000000d */
[----:B------:R-:W-:Y:S02]  /*11f90*/  PRMT R31, R21, 0x5410, R50 ;  /* 0x00005410151f7816 */ /* 0x000fe40000000032 */
[----:B------:R-:W-:-:S02]  /*11fa0*/  PRMT R71, R71, 0x5410, R66 ;  /* 0x0000541047477816 */ /* 0x000fc40000000042 */
        /* <DEDUP_REMOVED lines=26> */
[C---:B------:R-:W-:Y:S01]  /*12150*/  FMUL.FTZ R15, R24.reuse, R33 ;  /* 0x00000021180f7220 */ /* 0x040fe20000410000 */
        /* <DEDUP_REMOVED lines=11> */
[-C--:B------:R-:W-:Y:S01]  /*12210*/  FMUL.FTZ R9, R9, R69.reuse ;  /* 0x0000004509097220 */ /* 0x080fe20000410000 */
[----:B------:R-:W-:Y:S02]  /*12220*/  IMAD.U32 R0, R70, 0x10000, RZ ;  /* 0x0001000046007824 */ /* 0x000fe400078e00ff */
[----:B------:R-:W-:Y:S01]  /*12230*/  FMUL.FTZ R24, R21, R8 ;  /* 0x0000000815187220 */ /* 0x000fe20000410000 */
[----:B------:R-:W-:Y:S01]  /*12240*/  FFMA.FTZ R14, R3, R26, R14 ;  /* 0x0000001a030e7223 */ /* 0x000fe2000001000e */
[----:B------:R-:W-:Y:S01]  /*12250*/  FFMA.FTZ R25, R4, R28, R9 ;  /* 0x0000001c04197223 */ /* 0x000fe20000010009 */
[----:B------:R-:W-:Y:S01]  /*12260*/  LOP3.LUT R10, R10, 0xffff0000, RZ, 0xc0, !PT ;  /* 0xffff00000a0a7812 */ /* 0x000fe200078ec0ff */
[----:B------:R-:W-:Y:S01]  /*12270*/  FFMA.FTZ R15, R4, R69, -R15 ;  /* 0x00000045040f7223 */ /* 0x000fe2000001080f */
[-C--:B------:R-:W-:Y:S01]  /*12280*/  FMUL.FTZ R26, R21, R0.reuse ;  /* 0x00000000151a7220 */ /* 0x080fe20000410000 */
[----:B------:R-:W-:Y:S01]  /*12290*/  LOP3.LUT R9, R30, 0xffff0000, RZ, 0xc0, !PT ;  /* 0xffff00001e097812 */ /* 0x000fe200078ec0ff */
[----:B------:R-:W-:Y:S01]  /*122a0*/  FFMA.FTZ R24, R5, R0, -R24 ;  /* 0x0000000005187223 */ /* 0x000fe20000010818 */
[----:B------:R-:W-:Y:S01]  /*122b0*/  LOP3.LUT R11, R11, 0xffff0000, RZ, 0xc0, !PT ;  /* 0xffff00000b0b7812 */ /* 0x000fe200078ec0ff */
[----:B------:R-:W-:Y:S01]  /*122c0*/  FFMA.FTZ R26, R5, R8, R26 ;  /* 0x00000008051a7223 */ /* 0x000fe2000001001a */
[----:B------:R-:W-:Y:S01]  /*122d0*/  LOP3.LUT R3, R70, 0xffff0000, RZ, 0xc0, !PT ;  /* 0xffff000046037812 */ /* 0x000fe200078ec0ff */
[----:B------:R-:W-:Y:S01]  /*122e0*/  FMUL.FTZ R5, R10, R9 ;  /* 0x000000090a057220 */ /* 0x000fe20000410000 */
[----:B------:R-:W-:-:S02]  /*122f0*/  LOP3.LUT R4, R31, 0xffff0000, RZ, 0xc0, !PT ;  /* 0xffff00001f047812 */ /* 0x000fc400078ec0ff */
[----:B------:R-:W-:Y:S01]  /*12300*/  LOP3.LUT R0, R71, 0xffff0000, RZ, 0xc0, !PT ;  /* 0xffff000047007812 */ /* 0x000fe200078ec0ff */
[-C--:B------:R-:W-:Y:S01]  /*12310*/  FMUL.FTZ R10, R10, R3.reuse ;  /* 0x000000030a0a7220 */ /* 0x080fe20000410000 */
[C---:B------:R-:W-:Y:S01]  /*12320*/  FFMA.FTZ R3, R6.reuse, R3, -R5 ;  /* 0x0000000306037223 */ /* 0x040fe20000010805 */
[----:B------:R-:W-:Y:S01]  /*12330*/  FMUL.FTZ R8, R11, R4 ;  /* 0x000000040b087220 */ /* 0x000fe20000410000 */
[----:B------:R-:W-:Y:S01]  /*12340*/  F2FP.BF16.F32.PACK_AB R5, R15, R34 ;  /* 0x000000220f05723e */ /* 0x000fe200000010ff */
        /* <DEDUP_REMOVED lines=13> */
.L_x_2352:
[----:B------:R-:W-:Y:S05]  /*12420*/  BSYNC B0 ;  /* 0x0000000000007941 */ /* 0x000fea0003800000 */
.L_x_2324:
        /* <DEDUP_REMOVED lines=8> */
.L_x_2322:
[----:B------:R-:W2:Y:S02]  /*124b0*/  LDL R0, [R1+0x14] ;  /* 0x0000140001007983 */ /* 0x000ea40000100800 */
[----:B--2---:R-:W-:-:S13]  /*124c0*/  R2UR UR4, R0 ;  /* 0x00000000000472ca */ /* 0x004fda00000e0000 */
[----:B------:R-:W-:-:S05]  /*124d0*/  IMAD.U32 R0, RZ, RZ, UR4 ;  /* 0x00000004ff007e24 */ /* 0x000fca000f8e00ff */
[----:B------:R-:W-:-:S13]  /*124e0*/  ISETP.NE.AND P0, PT, R0, 0x3, PT ;  /* 0x000000030000780c */ /* 0x000fda0003f05270 */
[----:B------:R-:W-:Y:S05]  /*124f0*/  @!P0 BRA `(.L_x_2387) ;  /* 0x0000000000048947 */ /* 0x000fea0003800000 */
[----:B------:R-:W-:Y:S01]  /*12500*/  BPT.TRAP 0x1 ;  /* 0x000000040000795c */ /* 0x000fe20000300000 */
.L_x_2387:
[----:B01----:R-:W-:Y:S01]  /*12510*/  IMAD R3, R185, 0x8, R18 ;  /* 0x00000008b9037824 */ /* 0x003fe200078e0212 */
[----:B------:R-:W-:-:S04]  /*12520*/  SHF.L.U32 R0, R188, 0x1f, RZ ;  /* 0x0000001fbc007819 */ /* 0x000fc800000006ff */
[----:B------:R0:W1:Y:S01]  /*12530*/  SYNCS.PHASECHK.TRANS64.TRYWAIT P2, [R3+URZ+0x34830], R0 ;  /* 0x03483000030075a7 */ /* 0x000062000804017f */
[----:B------:R-:W-:Y:S05]  /*12540*/  @!P0 BRA `(.L_x_2388) ;  /* 0x0000000000048947 */ /* 0x000fea0003800000 */
[----:B------:R-:W-:Y:S01]  /*12550*/  BPT.TRAP 0x1 ;  /* 0x000000040000795c */ /* 0x000fe20000300000 */
.L_x_2388:
[----:B---34-:R-:W2:Y:S01]  /*12560*/  S2R R4, SR_TID.X ;  /* 0x0000000000047919 */ /* 0x018ea20000002100 */
[----:B------:R-:W-:Y:S01]  /*12570*/  IMAD.MOV.U32 R151, RZ, RZ, RZ ;  /* 0x000000ffff977224 */ /* 0x000fe200078e00ff */
[----:B--2---:R-:W-:-:S04]  /*12580*/  LOP3.LUT R4, R4, 0x7f, RZ, 0xc0, !PT ;  /* 0x0000007f04047812 */ /* 0x004fc800078ec0ff */
[----:B------:R-:W-:Y:S01]  /*12590*/  ISETP.NE.AND P1, PT, R4, RZ, PT ;  /* 0x000000ff0400720c */ /* 0x000fe20003f25270 */
[----:B-1----:R-:W-:-:S12]  /*125a0*/  @P2 BRA `(.L_x_2389) ;  /* 0x0000000000082947 */ /* 0x002fd80003800000 */
[----:B------:R-:W1:Y:S02]  /*125b0*/  SYNCS.PHASECHK.TRANS64.TRYWAIT P2, [R3+URZ+0x34830], R0 ;  /* 0x03483000030075a7 */ /* 0x000e64000804017f */
[----:B-1----:R-:W-:Y:S05]  /*125c0*/  @!P2 BRA `(.L_x_2390) ;  /* 0x000001180070a947 */ /* 0x002fea0003800000 */
.L_x_2389:
        /* <DEDUP_REMOVED lines=27> */
[----:B------:R-:W-:Y:S01]  /*12780*/  IMAD.MOV.U32 R5, RZ, RZ, -0x80 ;  /* 0xffffff80ff057424 */ /* 0x000fe200078e00ff */
[----:B------:R-:W-:Y:S01]  /*12790*/  UIADD3 UR48, UR4, 0x800, URZ ;  /* 0x0000080004307890 */ /* 0x000fe2000fffe03f */
[----:B------:R-:W-:Y:S01]  /*127a0*/  @!P1 VIADD R3, R3, 0x34840 ;  /* 0x0003484003039836 */ /* 0x000fe20000000000 */
[----:B------:R0:W-:Y:S01]  /*127b0*/  STL.64 [R1+0x38], R10 ;  /* 0x0000380a01007387 */ /* 0x0001e20000100a00 */
[----:B------:R-:W-:Y:S01]  /*127c0*/  UIADD3 UR44, UR4, 0x802, URZ ;  /* 0x00000802042c7890 */ /* 0x000fe2000fffe03f */
[----:B------:R-:W-:Y:S01]  /*127d0*/  IMAD R0, R148, R5, 0x80 ;  /* 0x0000008094007424 */ /* 0x000fe200078e0205 */
[----:B------:R-:W-:Y:S01]  /*127e0*/  UIADD3 UR40, UR4, 0x804, URZ ;  /* 0x0000080404287890 */ /* 0x000fe2000fffe03f */
[----:B------:R-:W-:Y:S01]  /*127f0*/  @!P1 PRMT R3, RZ, 0x654, R3 ;  /* 0x00000654ff039816 */ /* 0x000fe20000000003 */
[----:B------:R-:W-:Y:S01]  /*12800*/  UIADD3 UR36, UR4, 0x806, URZ ;  /* 0x0000080604247890 */ /* 0x000fe2000fffe03f */
[----:B------:R-:W-:Y:S01]  /*12810*/  IMAD.IADD R5, R195, 0x1, R0 ;  /* 0x00000001c3057824 */ /* 0x000fe200078e0200 */
        /* <DEDUP_REMOVED lines=8> */
[----:B------:R-:W-:Y:S01]  /*128a0*/  BSSY B0, `(.L_x_2391) ;  /* 0x0000565000007945 */ /* 0x000fe20003800000 */
[----:B0-----:R-:W-:-:S02]  /*128b0*/  IMAD.U32 R10, RZ, RZ, UR8 ;  /* 0x00000008ff0a7e24 */ /* 0x001fc4000f8e00ff */
[----:B------:R-:W-:Y:S02]  /*128c0*/  IMAD.U32 R11, RZ, RZ, UR9 ;  /* 0x00000009ff0b7e24 */ /* 0x000fe4000f8e00ff */
[----:B------:R-:W-:Y:S02]  /*128d0*/  IMAD R2, R202, -0x2, R5 ;  /* 0xfffffffeca027824 */ /* 0x000fe400078e0205 */
[--C-:B------:R-:W-:Y:S01]  /*128e0*/  IMAD.MOV.U32 R150, RZ, RZ, R151.reuse ;  /* 0x000000ffff967224 */ /* 0x100fe200078e0097 */
[----:B------:R0:W-:Y:S01]  /*128f0*/  STL.64 [R1+0x30], R10 ;  /* 0x0000300a01007387 */ /* 0x0001e20000100a00 */
[--C-:B------:R-:W-:Y:S02]  /*12900*/  IMAD.MOV.U32 R149, RZ, RZ, R151.reuse ;  /* 0x000000ffff957224 */ /* 0x100fe400078e0097 */
[--C-:B------:R-:W-:Y:S02]  /*12910*/  IMAD.MOV.U32 R147, RZ, RZ, R151.reuse ;  /* 0x000000ffff937224 */ /* 0x100fe400078e0097 */
[----:B------:R-:W-:-:S02]  /*12920*/  IMAD.MOV.U32 R146, RZ, RZ, R151 ;  /* 0x000000ffff927224 */ /* 0x000fc400078e0097 */
[--C-:B------:R-:W-:Y:S02]  /*12930*/  IMAD.MOV.U32 R145, RZ, RZ, R151.reuse ;  /* 0x000000ffff917224 */ /* 0x100fe400078e0097 */
[--C-:B-----5:R-:W-:Y:S02]  /*12940*/  IMAD.MOV.U32 R144, RZ, RZ, R151.reuse ;  /* 0x000000ffff907224 */ /* 0x120fe400078e0097 */
        /* <DEDUP_REMOVED lines=125> */
[----:B------:R-:W-:Y:S01]  /*13120*/  IMAD R4, R193, 0x80, R203 ;  /* 0x00000080c1047824 */ /* 0x000fe200078e02cb */
[----:B------:R-:W-:-:S05]  /*13130*/  IADD3 R7, -R192, 0x1, R5 ;  /* 0x00000001c0077810 */ /* 0x000fca0007ffe105 */
[----:B------:R-:W-:-:S05]  /*13140*/  IMAD R89, R202, -0x2, R7 ;  /* 0xfffffffeca597824 */ /* 0x000fca00078e0207 */
[----:B------:R-:W-:Y:S02]  /*13150*/  IADD3 R5, R89, 0x8, R4 ;  /* 0x0000000859057810 */ /* 0x000fe40007ffe004 */
[----:B------:R-:W-:Y:S02]  /*13160*/  VIADDMNMX R4, R4, R89, R2, PT ;  /* 0x0000005904047246 */ /* 0x000fe40003800102 */
[----:B------:R-:W-:-:S04]  /*13170*/  VIMNMX R5, R2, R5, PT ;  /* 0x0000000502057248 */ /* 0x000fc80003fe0100 */
        /* <DEDUP_REMOVED lines=21> */
[----:B------:R-:W-:Y:S01]  /*132d0*/  ULDC UR38, c[0x0][0x988] ;  /* 0x0002620000267ab9 */ /* 0x000fe20000000800 */
[----:B------:R-:W-:Y:S01]  /*132e0*/  ULDC UR39, c[0x0][0x988] ;  /* 0x0002620000277ab9 */ /* 0x000fe20000000800 */
[----:B------:R-:W-:Y:S02]  /*132f0*/  WARPGROUP.DEPBAR.LE gsb0, 0x0 ;  /* 0x00008000000079c5 */ /* 0x000fe40000010000 */
[----:B------:R-:W-:Y:S01]  /*13300*/  FSEL R93, R26, -INF , P2 ;  /* 0xff8000001a5d7808 */ /* 0x000fe20001000000 */
[----:B------:R1:W-:Y:S01]  /*13310*/  @!P1 SYNCS.ARRIVE.TRANS64.RED.A1T0 RZ, [R3+URZ], RZ ;  /* 0x000000ff03ff99a7 */ /* 0x0003e2000810043f */
[----:B------:R-:W-:Y:S02]  /*13320*/  FSEL R95, R27, -INF , P3 ;  /* 0xff8000001b5f7808 */ /* 0x000fe40001800000 */
[----:B------:R-:W-:Y:S02]  /*13330*/  ISETP.GT.AND P2, PT, R5, 0x9, PT ;  /* 0x000000090500780c */ /* 0x000fe40003f44270 */
[----:B------:R-:W-:-:S02]  /*13340*/  FSEL R99, R30, -INF , P4 ;  /* 0xff8000001e637808 */ /* 0x000fc40002000000 */
[----:B------:R-:W-:Y:S02]  /*13350*/  FMNMX.FTZ R0, R93, R95, !PT ;  /* 0x0000005f5d007209 */ /* 0x000fe40007810000 */
[----:B------:R-:W-:Y:S02]  /*13360*/  ISETP.GT.AND P3, PT, R5, 0x10, PT ;  /* 0x000000100500780c */ /* 0x000fe40003f64270 */
[----:B------:R-:W-:Y:S02]  /*13370*/  FSEL R101, R31, -INF , P2 ;  /* 0xff8000001f657808 */ /* 0x000fe40001000000 */
[----:B------:R-:W-:Y:S02]  /*13380*/  FMNMX.FTZ R0, R99, R0, !PT ;  /* 0x0000000063007209 */ /* 0x000fe40007810000 */
        /* <DEDUP_REMOVED lines=25> */
[----:B------:R-:W-:Y:S01]  /*13520*/  FSEL R39, R50, -INF , P3 ;  /* 0xff80000032277808 */ /* 0x000fe20001800000 */
[----:B------:R-:W-:Y:S01]  /*13530*/  IMAD.IADD R50, R195, 0x1, -R192 ;  /* 0x00000001c3327824 */ /* 0x000fe200078e0ac0 */
[----:B------:R-:W-:-:S02]  /*13540*/  FMNMX.FTZ R0, R47, R0, !PT ;  /* 0x000000002f007209 */ /* 0x000fc40007810000 */
[----:B------:R-:W-:Y:S01]  /*13550*/  ISETP.GT.AND P3, PT, R5, 0x38, PT ;  /* 0x000000380500780c */ /* 0x000fe20003f64270 */
[----:B------:R-:W-:Y:S01]  /*13560*/  IMAD R50, R193, 0x80, R50 ;  /* 0x00000080c1327824 */ /* 0x000fe200078e0232 */
        /* <DEDUP_REMOVED lines=21> */
[----:B0-----:R-:W-:Y:S02]  /*136c0*/  FSEL R11, R66, -INF , P3 ;  /* 0xff800000420b7808 */ /* 0x001fe40001800000 */
        /* <DEDUP_REMOVED lines=32> */
[----:B------:R-:W-:Y:S02]  /*138d0*/  FMNMX.FTZ R0, R35, R0, !PT ;  /* 0x0000000023007209 */ /* 0x000fe40007810000 */
[C---:B------:R-:W-:Y:S02]  /*138e0*/  ISETP.GT.AND P3, PT, R4.reuse, 0x1, PT ;  /* 0x000000010400780c */ /* 0x040fe40003f64270 */
[----:B------:R-:W-:Y:S01]  /*138f0*/  FMNMX.FTZ R6, R87, R0, !PT ;  /* 0x0000000057067209 */ /* 0x000fe20007810000 */
[----:B------:R-:W-:Y:S01]  /*13900*/  IMAD.U32 R0, RZ, RZ, UR4 ;  /* 0x00000004ff007e24 */ /* 0x000fe2000f8e00ff */
[----:B------:R-:W-:Y:S02]  /*13910*/  ISETP.GT.AND P4, PT, R4, 0x8, PT ;  /* 0x000000080400780c */ /* 0x000fe40003f84270 */
[----:B------:R-:W-:Y:S01]  /*13920*/  FSEL R30, R25, -INF , P3 ;  /* 0xff800000191e7808 */ /* 0x000fe20001800000 */
[----:B------:R-:W0:Y:S01]  /*13930*/  SHFL.BFLY PT, R5, R6, 0x2, 0x1f ;  /* 0x0c401f0006057f89 */ /* 0x000e2200000e0000 */
[----:B------:R-:W-:-:S02]  /*13940*/  FSEL R25, R28, -INF , P4 ;  /* 0xff8000001c197808 */ /* 0x000fc40002000000 */
[----:B------:R-:W-:-:S04]  /*13950*/  ISETP.GT.AND P3, PT, R4, 0x10, PT ;  /* 0x000000100400780c */ /* 0x000fc80003f64270 */
[----:B------:R-:W-:Y:S02]  /*13960*/  FSEL R43, R32, -INF , P3 ;  /* 0xff800000202b7808 */ /* 0x000fe40001800000 */
[----:B------:R-:W-:Y:S02]  /*13970*/  ISETP.GT.AND P3, PT, R4, 0x18, PT ;  /* 0x000000180400780c */ /* 0x000fe40003f64270 */
[----:B0-----:R-:W-:-:S05]  /*13980*/  FMNMX.FTZ R10, R6, R5, !PT ;  /* 0x00000005060a7209 */ /* 0x001fca0007810000 */
[----:B------:R-:W0:Y:S02]  /*13990*/  SHFL.BFLY PT, R5, R10, 0x1, 0x1f ;  /* 0x0c201f000a057f89 */ /* 0x000e2400000e0000 */
[----:B0-----:R-:W-:-:S04]  /*139a0*/  FMNMX.FTZ R5, R10, R5, !PT ;  /* 0x000000050a057209 */ /* 0x001fc80007810000 */
[C---:B------:R-:W-:Y:S01]  /*139b0*/  FSETP.NEU.FTZ.AND P2, PT, R5.reuse, -INF , PT ;  /* 0xff8000000500780b */ /* 0x040fe20003f5d000 */
[----:B------:R-:W-:-:S05]  /*139c0*/  FMUL.FTZ R12, R5, R0 ;  /* 0x00000000050c7220 */ /* 0x000fca0000410000 */
[----:B------:R-:W-:Y:S02]  /*139d0*/  FSEL R12, R12, RZ, P2 ;  /* 0x000000ff0c0c7208 */ /* 0x000fe40001000000 */
[----:B------:R-:W-:-:S03]  /*139e0*/  ISETP.GT.AND P2, PT, R4, RZ, PT ;  /* 0x000000ff0400720c */ /* 0x000fc60003f44270 */
[-CC-:B------:R-:W-:Y:S01]  /*139f0*/  FFMA.FTZ R181, R93, R0.reuse, -R12.reuse ;  /* 0x000000005db57223 */ /* 0x180fe2000001080c */
[----:B------:R-:W-:Y:S01]  /*13a00*/  FSEL R89, R24, -INF , P2 ;  /* 0xff80000018597808 */ /* 0x000fe20001000000 */
[-CC-:B------:R-:W-:Y:S01]  /*13a10*/  FFMA.FTZ R95, R95, R0.reuse, -R12.reuse ;  /* 0x000000005f5f7223 */ /* 0x180fe2000001080c */
[C---:B------:R-:W-:Y:S01]  /*13a20*/  ISETP.GT.AND P2, PT, R4.reuse, 0x9, PT ;  /* 0x000000090400780c */ /* 0x040fe20003f44270 */
[--C-:B------:R-:W-:Y:S01]  /*13a30*/  FFMA.FTZ R183, R99, R0, -R12.reuse ;  /* 0x0000000063b77223 */ /* 0x100fe2000001080c */
[----:B------:R-:W-:Y:S01]  /*13a40*/  FMNMX.FTZ R10, R89, R30, !PT ;  /* 0x0000001e590a7209 */ /* 0x000fe20007810000 */
[----:B------:R0:W-:Y:S01]  /*13a50*/  MUFU.EX2 R2, R95 ;  /* 0x0000005f00027308 */ /* 0x0001e20000000800 */
[----:B------:R-:W-:Y:S01]  /*13a60*/  FSEL R29, R29, -INF , P2 ;  /* 0xff8000001d1d7808 */ /* 0x000fe20001000000 */
[--C-:B------:R-:W-:Y:S01]  /*13a70*/  FFMA.FTZ R6, R101, R0, -R12.reuse ;  /* 0x0000000065067223 */ /* 0x100fe2000001080c */
[----:B------:R-:W-:Y:S01]  /*13a80*/  FMNMX.FTZ R10, R25, R10, !PT ;  /* 0x0000000a190a7209 */ /* 0x000fe20007810000 */
[-CC-:B------:R-:W-:Y:S01]  /*13a90*/  FFMA.FTZ R177, R103, R0.reuse, -R12.reuse ;  /* 0x0000000067b17223 */ /* 0x180fe2000001080c */
[C---:B------:R-:W-:Y:S01]  /*13aa0*/  ISETP.GT.AND P2, PT, R4.reuse, 0x11, PT ;  /* 0x000000110400780c */ /* 0x040fe20003f44270 */
[--C-:B------:R-:W-:Y:S01]  /*13ab0*/  FFMA.FTZ R26, R97, R0, -R12.reuse ;  /* 0x00000000611a7223 */ /* 0x100fe2000001080c */
        /* <DEDUP_REMOVED lines=12> */
[C---:B------:R-:W-:Y:S01]  /*13b80*/  ISETP.GT.AND P3, PT, R4.reuse, 0x20, PT ;  /* 0x000000200400780c */ /* 0x040fe20003f64270 */
[-CC-:B------:R-:W-:Y:S01]  /*13b90*/  FFMA.FTZ R165, R9, R0.reuse, -R12.reuse ;  /* 0x0000000009a57223 */ /* 0x180fe2000001080c */
[----:B------:R-:W-:Y:S01]  /*13ba0*/  FSEL R37, R37, -INF , P2 ;  /* 0xff80000025257808 */ /* 0x000fe20001000000 */
[--C-:B------:R-:W-:Y:S01]  /*13bb0*/  FFMA.FTZ R167, R7, R0, -R12.reuse ;  /* 0x0000000007a77223 */ /* 0x100fe2000001080c */
[----:B------:R-:W-:Y:S01]  /*13bc0*/  FMNMX.FTZ R14, R93, R14, !PT ;  /* 0x0000000e5d0e7209 */ /* 0x000fe20007810000 */
[----:B------:R-:W2:Y:S01]  /*13bd0*/  MUFU.EX2 R181, R181 ;  /* 0x000000b500b57308 */ /* 0x000ea20000000800 */
[----:B------:R-:W-:Y:S01]  /*13be0*/  ISETP.GT.AND P2, PT, R4, 0x21, PT ;  /* 0x000000210400780c */ /* 0x000fe20003f44270 */
[-CC-:B------:R-:W-:Y:S01]  /*13bf0*/  FFMA.FTZ R105, R105, R0.reuse, -R12.reuse ;  /* 0x0000000069697223 */ /* 0x180fe2000001080c */
[----:B0-----:R-:W-:Y:S01]  /*13c00*/  FSEL R95, R40, -INF , P3 ;  /* 0xff800000285f7808 */ /* 0x001fe20001800000 */
[--C-:B------:R-:W-:Y:S01]  /*13c10*/  FFMA.FTZ R179, R107, R0, -R12.reuse ;  /* 0x000000006bb37223 */ /* 0x100fe2000001080c */
[----:B------:R-:W-:Y:S01]  /*13c20*/  FMNMX.FTZ R14, R37, R14, !PT ;  /* 0x0000000e250e7209 */ /* 0x000fe20007810000 */
[-CC-:B------:R-:W-:Y:S01]  /*13c30*/  FFMA.FTZ R109, R109, R0.reuse, -R12.reuse ;  /* 0x000000006d6d7223 */ /* 0x180fe2000001080c */
[C---:B------:R-:W-:Y:S01]  /*13c40*/  ISETP.GT.AND P3, PT, R4.reuse, 0x28, PT ;  /* 0x000000280400780c */ /* 0x040fe20003f64270 */
[----:B------:R-:W0:Y:S01]  /*13c50*/  MUFU.EX2 R183, R183 ;  /* 0x000000b700b77308 */ /* 0x000e220000000800 */
[----:B------:R-:W-:Y:S01]  /*13c60*/  FSEL R41, R41, -INF , P2 ;  /* 0xff80000029297808 */ /* 0x000fe20001000000 */
[--C-:B------:R-:W-:Y:S01]  /*13c70*/  FFMA.FTZ R161, R11, R0, -R12.reuse ;  /* 0x000000000ba17223 */ /* 0x100fe2000001080c */
[----:B------:R-:W-:Y:S01]  /*13c80*/  FMNMX.FTZ R14, R95, R14, !PT ;  /* 0x0000000e5f0e7209 */ /* 0x000fe20007810000 */
[-CC-:B------:R-:W-:Y:S01]  /*13c90*/  FFMA.FTZ R173, R111, R0.reuse, -R12.reuse ;  /* 0x000000006fad7223 */ /* 0x180fe2000001080c */
[----:B------:R-:W-:Y:S01]  /*13ca0*/  ISETP.GT.AND P2, PT, R4, 0x29, PT ;  /* 0x000000290400780c */ /* 0x000fe20003f44270 */
[--C-:B------:R-:W-:Y:S01]  /*13cb0*/  FFMA.FTZ R163, R13, R0, -R12.reuse ;  /* 0x000000000da37223 */ /* 0x100fe2000001080c */
[----:B------:R-:W-:Y:S01]  /*13cc0*/  FSEL R99, R44, -INF , P3 ;  /* 0xff8000002c637808 */ /* 0x000fe20001800000 */
[----:B------:R-:W3:Y:S01]  /*13cd0*/  MUFU.EX2 R6, R6 ;  /* 0x0000000600067308 */ /* 0x000ee20000000800 */
[----:B------:R-:W-:Y:S01]  /*13ce0*/  FMNMX.FTZ R20, R41, R14, !PT ;  /* 0x0000000e29147209 */ /* 0x000fe20007810000 */
[-CC-:B------:R-:W-:Y:S01]  /*13cf0*/  FFMA.FTZ R157, R15, R0.reuse, -R12.reuse ;  /* 0x000000000f9d7223 */ /* 0x180fe2000001080c */
[C---:B------:R-:W-:Y:S01]  /*13d00*/  ISETP.GT.AND P3, PT, R4.reuse, 0x30, PT ;  /* 0x000000300400780c */ /* 0x040fe20003f64270 */
[-CC-:B------:R-:W-:Y:S01]  /*13d10*/  FFMA.FTZ R159, R21, R0.reuse, -R12.reuse ;  /* 0x00000000159f7223 */ /* 0x180fe2000001080c */
[----:B------:R-:W-:Y:S01]  /*13d20*/  FSEL R45, R45, -INF , P2 ;  /* 0xff8000002d2d7808 */ /* 0x000fe20001000000 */
[--C-:B------:R-:W-:Y:S01]  /*13d30*/  FFMA.FTZ R59, R59, R0, -R12.reuse ;  /* 0x000000003b3b7223 */ /* 0x100fe2000001080c */
[----:B------:R-:W-:Y:S01]  /*13d40*/  FMNMX.FTZ R20, R99, R20, !PT ;  /* 0x0000001463147209 */ /* 0x000fe20007810000 */
[----:B------:R-:W4:Y:S01]  /*13d50*/  MUFU.EX2 R177, R177 ;  /* 0x000000b100b17308 */ /* 0x000f220000000800 */
[----:B------:R-:W-:Y:S01]  /*13d60*/  ISETP.GT.AND P2, PT, R4, 0x31, PT ;  /* 0x000000310400780c */ /* 0x000fe20003f44270 */
[-CC-:B------:R-:W-:Y:S01]  /*13d70*/  FFMA.FTZ R153, R31, R0.reuse, -R12.reuse ;  /* 0x000000001f997223 */ /* 0x180fe2000001080c */
[----:B------:R-:W-:Y:S01]  /*13d80*/  FSEL R101, R48, -INF , P3 ;  /* 0xff80000030657808 */ /* 0x000fe20001800000 */
[--C-:B------:R-:W-:Y:S01]  /*13d90*/  FFMA.FTZ R36, R67, R0, -R12.reuse ;  /* 0x0000000043247223 */ /* 0x100fe2000001080c */
[----:B------:R-:W-:Y:S01]  /*13da0*/  FMNMX.FTZ R20, R45, R20, !PT ;  /* 0x000000142d147209 */ /* 0x000fe20007810000 */
[-CC-:B------:R-:W-:Y:S01]  /*13db0*/  FFMA.FTZ R155, R35, R0.reuse, -R12.reuse ;  /* 0x00000000239b7223 */ /* 0x180fe2000001080c */
[C---:B------:R-:W-:Y:S01]  /*13dc0*/  ISETP.GT.AND P3, PT, R4.reuse, 0x38, PT ;  /* 0x000000380400780c */ /* 0x040fe20003f64270 */
[----:B------:R1:W4:Y:S01]  /*13dd0*/  MUFU.EX2 R10, R105 ;  /* 0x00000069000a7308 */ /* 0x0003220000000800 */
[----:B------:R-:W-:Y:S01]  /*13de0*/  FSEL R49, R49, -INF , P2 ;  /* 0xff80000031317808 */ /* 0x000fe20001000000 */
[--C-:B------:R-:W-:Y:S01]  /*13df0*/  FFMA.FTZ R38, R71, R0, -R12.reuse ;  /* 0x0000000047267223 */ /* 0x100fe2000001080c */
[----:B------:R-:W-:Y:S01]  /*13e00*/  FMNMX.FTZ R20, R101, R20, !PT ;  /* 0x0000001465147209 */ /* 0x000fe20007810000 */
[-CC-:B------:R-:W-:Y:S01]  /*13e10*/  FFMA.FTZ R40, R75, R0.reuse, -R12.reuse ;  /* 0x000000004b287223 */ /* 0x180fe2000001080c */
[----:B------:R-:W-:Y:S01]  /*13e20*/  ISETP.GT.AND P2, PT, R4, 0x39, PT ;  /* 0x000000390400780c */ /* 0x000fe20003f44270 */
[--C-:B------:R-:W-:Y:S01]  /*13e30*/  FFMA.FTZ R42, R79, R0, -R12.reuse ;  /* 0x000000004f2a7223 */ /* 0x100fe2000001080c */
[----:B------:R-:W-:Y:S01]  /*13e40*/  FSEL R103, R52, -INF , P3 ;  /* 0xff80000034677808 */ /* 0x000fe20001800000 */
[----:B------:R-:W4:Y:S01]  /*13e50*/  MUFU.EX2 R179, R179 ;  /* 0x000000b300b37308 */ /* 0x000f220000000800 */
[----:B------:R-:W-:Y:S01]  /*13e60*/  FMNMX.FTZ R24, R49, R20, !PT ;  /* 0x0000001431187209 */ /* 0x000fe20007810000 */
[----:B------:R-:W-:Y:S01]  /*13e70*/  FFMA.FTZ R44, R83, R0, -R12 ;  /* 0x00000000532c7223 */ /* 0x000fe2000001080c */
[C---:B------:R-:W-:Y:S01]  /*13e80*/  ISETP.GT.AND P3, PT, R4.reuse, 0x40, PT ;  /* 0x000000400400780c */ /* 0x040fe20003f64270 */
[--C-:B------:R-:W-:Y:S01]  /*13e90*/  IMAD.MOV.U32 R111, RZ, RZ, R151.reuse ;  /* 0x000000ffff6f7224 */ /* 0x100fe200078e0097 */
[----:B------:R-:W-:Y:S01]  /*13ea0*/  FSEL R53, R53, -INF , P2 ;  /* 0xff80000035357808 */ /* 0x000fe20001000000 */
[--C-:B------:R-:W-:Y:S01]  /*13eb0*/  IMAD.MOV.U32 R107, RZ, RZ, R151.reuse ;  /* 0x000000ffff6b7224 */ /* 0x100fe200078e0097 */
[----:B------:R-:W-:Y:S01]  /*13ec0*/  FMNMX.FTZ R24, R103, R24, !PT ;  /* 0x0000001867187209 */ /* 0x000fe20007810000 */
[----:B------:R2:W-:Y:S01]  /*13ed0*/  MUFU.EX2 R20, R26 ;  /* 0x0000001a00147308 */ /* 0x0005e20000000800 */
[----:B------:R-:W-:Y:S01]  /*13ee0*/  ISETP.GT.AND P2, PT, R4, 0x41, PT ;  /* 0x000000410400780c */ /* 0x000fe20003f44270 */
[----:B-1----:R-:W-:Y:S01]  /*13ef0*/  IMAD.MOV.U32 R105, RZ, RZ, R151 ;  /* 0x000000ffff697224 */ /* 0x002fe200078e0097 */
[----:B------:R-:W-:-:S02]  /*13f00*/  FSEL R97, R56, -INF , P3 ;  /* 0xff80000038617808 */ /* 0x000fc40001800000 */
[----:B------:R-:W-:Y:S02]  /*13f10*/  FMNMX.FTZ R24, R53, R24, !PT ;  /* 0x0000001835187209 */ /* 0x000fe40007810000 */
[C---:B------:R-:W-:Y:S01]  /*13f20*/  ISETP.GT.AND P3, PT, R4.reuse, 0x48, PT ;  /* 0x000000480400780c */ /* 0x040fe20003f64270 */
[----:B------:R1:W4:Y:S01]  /*13f30*/  MUFU.EX2 R14, R109 ;  /* 0x0000006d000e7308 */ /* 0x0003220000000800 */
[----:B------:R-:W-:Y:S02]  /*13f40*/  FSEL R57, R57, -INF , P2 ;  /* 0xff80000039397808 */ /* 0x000fe40001000000 */
[----:B------:R-:W-:Y:S02]  /*13f50*/  FMNMX.FTZ R24, R97, R24, !PT ;  /* 0x0000001861187209 */ /* 0x000fe40007810000 */
[----:B------:R-:W-:Y:S02]  /*13f60*/  ISETP.GT.AND P2, PT, R4, 0x49, PT ;  /* 0x000000490400780c */ /* 0x000fe40003f44270 */
[----:B------:R-:W-:Y:S01]  /*13f70*/  FSEL R91, R60, -INF , P3 ;  /* 0xff8000003c5b7808 */ /* 0x000fe20001800000 */
[----:B------:R-:W4:Y:S01]  /*13f80*/  MUFU.EX2 R173, R173 ;  /* 0x000000ad00ad7308 */ /* 0x000f220000000800 */
[----:B--2---:R-:W-:Y:S01]  /*13f90*/  FMNMX.FTZ R26, R57, R24, !PT ;  /* 0x00000018391a7209 */ /* 0x004fe20007810000 */
[----:B-1----:R-:W-:Y:S01]  /*13fa0*/  IMAD.MOV.U32 R109, RZ, RZ, R151 ;  /* 0x000000ffff6d7224 */ /* 0x002fe200078e0097 */
[----:B------:R-:W-:-:S02]  /*13fb0*/  ISETP.GT.AND P3, PT, R4, 0x50, PT ;  /* 0x000000500400780c */ /* 0x000fc40003f64270 */
[----:B------:R-:W-:Y:S02]  /*13fc0*/  FSEL R61, R61, -INF , P2 ;  /* 0xff8000003d3d7808 */ /* 0x000fe40001000000 */
[----:B------:R-:W-:Y:S01]  /*13fd0*/  FMNMX.FTZ R26, R91, R26, !PT ;  /* 0x0000001a5b1a7209 */ /* 0x000fe20007810000 */
[----:B------:R1:W-:Y:S01]  /*13fe0*/  MUFU.EX2 R24, R28 ;  /* 0x0000001c00187308 */ /* 0x0003e20000000800 */
[----:B------:R-:W-:Y:S02]  /*13ff0*/  ISETP.GT.AND P2, PT, R4, 0x51, PT ;  /* 0x000000510400780c */ /* 0x000fe40003f44270 */
[----:B------:R-:W-:Y:S02]  /*14000*/  FSEL R47, R64, -INF , P3 ;  /* 0xff800000402f7808 */ /* 0x000fe40001800000 */
[----:B------:R-:W-:Y:S02]  /*14010*/  FMNMX.FTZ R26, R61, R26, !PT ;  /* 0x0000001a3d1a7209 */ /* 0x000fe40007810000 */
[----:B------:R-:W-:Y:S01]  /*14020*/  ISETP.GT.AND P3, PT, R4, 0x58, PT ;  /* 0x000000580400780c */ /* 0x000fe20003f64270 */
[----:B------:R-:W-:Y:S01]  /*14030*/  MUFU.EX2 R175, R175 ;  /* 0x000000af00af7308 */ /* 0x000fe20000000800 */
[----:B------:R-:W-:-:S02]  /*14040*/  FSEL R65, R65, -INF , P2 ;  /* 0xff80000041417808 */ /* 0x000fc40001000000 */
[----:B------:R-:W-:Y:S02]  /*14050*/  FMNMX.FTZ R26, R47, R26, !PT ;  /* 0x0000001a2f1a7209 */ /* 0x000fe40007810000 */
[----:B------:R-:W-:Y:S02]  /*14060*/  ISETP.GT.AND P2, PT, R4, 0x59, PT ;  /* 0x000000590400780c */ /* 0x000fe40003f44270 */
[----:B------:R-:W-:Y:S01]  /*14070*/  FSEL R39, R68, -INF , P3 ;  /* 0xff80000044277808 */ /* 0x000fe20001800000 */
[----:B------:R-:W-:Y:S01]  /*14080*/  MUFU.EX2 R169, R169 ;  /* 0x000000a900a97308 */ /* 0x000fe20000000800 */
[----:B-1----:R-:W-:Y:S02]  /*14090*/  FMNMX.FTZ R28, R65, R26, !PT ;  /* 0x0000001a411c7209 */ /* 0x002fe40007810000 */
[----:B------:R-:W-:Y:S02]  /*140a0*/  ISETP.GT.AND P3, PT, R4, 0x60, PT ;  /* 0x000000600400780c */ /* 0x000fe40003f64270 */
[----:B------:R-:W-:-:S02]  /*140b0*/  FSEL R69, R69, -INF , P2 ;  /* 0xff80000045457808 */ /* 0x000fc40001000000 */
        /* <DEDUP_REMOVED lines=20> */
[C---:B------:R-:W-:Y:S01]  /*14200*/  ISETP.GT.AND P3, PT, R4.reuse, 0x78, PT ;  /* 0x000000780400780c */ /* 0x040fe20003f64270 */
[----:B------:R-:W-:Y:S01]  /*14210*/  MUFU.EX2 R167, R167 ;  /* 0x000000a700a77308 */ /* 0x000fe20000000800 */
[----:B------:R-:W-:Y:S01]  /*14220*/  FSEL R81, R81, -INF , P2 ;  /* 0xff80000051517808 */ /* 0x000fe20001000000 */
[--C-:B-1----:R-:W-:Y:S01]  /*14230*/  FFMA.FTZ R34, R63, R0, -R12.reuse ;  /* 0x000000003f227223 */ /* 0x102fe2000001080c */
[----:B------:R-:W-:Y:S01]  /*14240*/  FMNMX.FTZ R32, R55, R32, !PT ;  /* 0x0000002037207209 */ /* 0x000fe20007810000 */
[----:B------:R-:W-:Y:S01]  /*14250*/  FFMA.FTZ R12, R87, R0, -R12 ;  /* 0x00000000570c7223 */ /* 0x000fe2000001080c */
[----:B------:R-:W-:-:S02]  /*14260*/  ISETP.GT.AND P2, PT, R4, 0x79, PT ;  /* 0x000000790400780c */ /* 0x000fc40003f44270 */
[----:B------:R-:W-:Y:S01]  /*14270*/  FSEL R9, R84, -INF , P3 ;  /* 0xff80000054097808 */ /* 0x000fe20001800000 */
[----:B------:R-:W-:Y:S01]  /*14280*/  MUFU.EX2 R34, R34 ;  /* 0x0000002200227308 */ /* 0x000fe20000000800 */
[----:B------:R-:W-:Y:S02]  /*14290*/  FMNMX.FTZ R4, R81, R32, !PT ;  /* 0x0000002051047209 */ /* 0x000fe40007810000 */
[----:B------:R-:W-:Y:S02]  /*142a0*/  FSEL R85, R85, -INF , P2 ;  /* 0xff80000055557808 */ /* 0x000fe40001000000 */
[----:B------:R-:W-:-:S03]  /*142b0*/  FMNMX.FTZ R4, R9, R4, !PT ;  /* 0x0000000409047209 */ /* 0x000fc60007810000 */
        /* <DEDUP_REMOVED lines=12> */
[----:B-1----:R-:W-:-:S04]  /*14380*/  FMNMX.FTZ R4, R7, R4, !PT ;  /* 0x0000000407047209 */ /* 0x002fc80007810000 */
[C---:B------:R-:W-:Y:S01]  /*14390*/  FSETP.NEU.FTZ.AND P2, PT, R4.reuse, -INF , PT ;  /* 0xff8000000400780b */ /* 0x040fe20003f5d000 */
[----:B------:R-:W-:Y:S02]  /*143a0*/  FMUL.FTZ R7, R4, R0 ;  /* 0x0000000004077220 */ /* 0x000fe40000410000 */
[----:B------:R-:W-:Y:S03]  /*143b0*/  MUFU.EX2 R42, R42 ;  /* 0x0000002a002a7308 */ /* 0x000fe60000000800 */
[----:B------:R-:W-:-:S05]  /*143c0*/  FSEL R46, R7, RZ, P2 ;  /* 0x000000ff072e7208 */ /* 0x000fca0001000000 */
[----:B------:R-:W-:Y:S01]  /*143d0*/  MUFU.EX2 R153, R153 ;  /* 0x0000009900997308 */ /* 0x000fe20000000800 */
[-CC-:B------:R-:W-:Y:S01]  /*143e0*/  FFMA.FTZ R180, R89, R0.reuse, -R46.reuse ;  /* 0x0000000059b47223 */ /* 0x180fe2000001082e */
[-C--:B------:R-:W-:Y:S01]  /*143f0*/  FFMA.FTZ R7, R30, R0.reuse, -R46 ;  /* 0x000000001e077223 */ /* 0x080fe2000001082e */
[----:B------:R-:W-:Y:S01]  /*14400*/  FADD.FTZ R30, R181, R2 ;  /* 0x00000002b51e7221 */ /* 0x000fe20000010000 */
[-CC-:B------:R-:W-:Y:S01]  /*14410*/  FFMA.FTZ R182, R25, R0.reuse, -R46.reuse ;  /* 0x0000000019b67223 */ /* 0x180fe2000001082e */
[-CC-:B------:R-:W-:Y:S01]  /*14420*/  FFMA.FTZ R13, R29, R0.reuse, -R46.reuse ;  /* 0x000000001d0d7223 */ /* 0x180fe2000001082e */
[-C--:B------:R-:W-:Y:S01]  /*14430*/  FFMA.FTZ R176, R43, R0.reuse, -R46 ;  /* 0x000000002bb07223 */ /* 0x080fe2000001082e */
[----:B0-----:R-:W-:Y:S01]  /*14440*/  FADD.FTZ R11, R183, R30 ;  /* 0x0000001eb70b7221 */ /* 0x001fe20000010000 */
[----:B------:R-:W-:Y:S01]  /*14450*/  MUFU.EX2 R180, R180 ;  /* 0x000000b400b47308 */ /* 0x000fe20000000800 */
[-CC-:B------:R-:W-:Y:S01]  /*14460*/  FFMA.FTZ R15, R33, R0.reuse, -R46.reuse ;  /* 0x00000000210f7223 */ /* 0x180fe2000001082e */
[-CC-:B------:R-:W-:Y:S01]  /*14470*/  FFMA.FTZ R178, R93, R0.reuse, -R46.reuse ;  /* 0x000000005db27223 */ /* 0x180fe2000001082e */
[----:B---3--:R-:W-:Y:S01]  /*14480*/  FADD.FTZ R30, R6, R11 ;  /* 0x0000000b061e7221 */ /* 0x008fe20000010000 */
[-CC-:B------:R-:W-:Y:S01]  /*14490*/  FFMA.FTZ R21, R37, R0.reuse, -R46.reuse ;  /* 0x0000000025157223 */ /* 0x180fe2000001082e */
[-CC-:B------:R-:W-:Y:S01]  /*144a0*/  FFMA.FTZ R172, R95, R0.reuse, -R46.reuse ;  /* 0x000000005fac7223 */ /* 0x180fe2000001082e */
[-C--:B------:R-:W-:Y:S01]  /*144b0*/  FFMA.FTZ R25, R41, R0.reuse, -R46 ;  /* 0x0000000029197223 */ /* 0x080fe2000001082e */
[----:B----4-:R-:W-:Y:S01]  /*144c0*/  FADD.FTZ R11, R177, R30 ;  /* 0x0000001eb10b7221 */ /* 0x010fe20000010000 */
[----:B------:R-:W0:Y:S01]  /*144d0*/  MUFU.EX2 R7, R7 ;  /* 0x0000000700077308 */ /* 0x000e220000000800 */
[-CC-:B------:R-:W-:Y:S01]  /*144e0*/  FFMA.FTZ R174, R99, R0.reuse, -R46.reuse ;  /* 0x0000000063ae7223 */ /* 0x180fe2000001082e */
[-C--:B------:R-:W-:Y:S01]  /*144f0*/  FFMA.FTZ R29, R45, R0.reuse, -R46 ;  /* 0x000000002d1d7223 */ /* 0x080fe2000001082e */
[----:B------:R-:W-:Y:S01]  /*14500*/  FADD.FTZ R30, R10, R11 ;  /* 0x0000000b0a1e7221 */ /* 0x000fe20000010000 */
[----:B------:R-:W-:Y:S01]  /*14510*/  SHF.R.S32.HI R43, RZ, 0x1f, R50 ;  /* 0x0000001fff2b7819 */ /* 0x000fe20000011432 */
[-CC-:B------:R-:W-:Y:S01]  /*14520*/  FFMA.FTZ R168, R101, R0.reuse, -R46.reuse ;  /* 0x0000000065a87223 */ /* 0x180fe2000001082e */
[-C--:B------:R-:W-:Y:S01]  /*14530*/  FFMA.FTZ R31, R49, R0.reuse, -R46 ;  /* 0x00000000311f7223 */ /* 0x080fe2000001082e */
[----:B------:R-:W-:Y:S01]  /*14540*/  FADD.FTZ R37, R179, R30 ;  /* 0x0000001eb3257221 */ /* 0x000fe20000010000 */
[----:B------:R-:W1:Y:S01]  /*14550*/  MUFU.EX2 R182, R182 ;  /* 0x000000b600b67308 */ /* 0x000e620000000800 */
[-CC-:B------:R-:W-:Y:S01]  /*14560*/  FFMA.FTZ R170, R103, R0.reuse, -R46.reuse ;  /* 0x0000000067aa7223 */ /* 0x180fe2000001082e */
[-CC-:B------:R-:W-:Y:S01]  /*14570*/  FFMA.FTZ R33, R53, R0.reuse, -R46.reuse ;  /* 0x0000000035217223 */ /* 0x180fe2000001082e */
[----:B------:R-:W-:Y:S01]  /*14580*/  FADD.FTZ R48, R14, R37 ;  /* 0x000000250e307221 */ /* 0x000fe20000010000 */
[-CC-:B------:R-:W-:Y:S01]  /*14590*/  FFMA.FTZ R164, R97, R0.reuse, -R46.reuse ;  /* 0x0000000061a47223 */ /* 0x180fe2000001082e */
[-CC-:B------:R-:W-:Y:S01]  /*145a0*/  FFMA.FTZ R35, R57, R0.reuse, -R46.reuse ;  /* 0x0000000039237223 */ /* 0x180fe2000001082e */
[-C--:B------:R-:W-:Y:S01]  /*145b0*/  FFMA.FTZ R166, R91, R0.reuse, -R46 ;  /* 0x000000005ba67223 */ /* 0x080fe2000001082e */
[----:B------:R-:W-:Y:S01]  /*145c0*/  FADD.FTZ R41, R173, R48 ;  /* 0x00000030ad297221 */ /* 0x000fe20000010000 */
[----:B------:R-:W2:Y:S01]  /*145d0*/  MUFU.EX2 R13, R13 ;  /* 0x0000000d000d7308 */ /* 0x000ea20000000800 */
[----:B0-----:R-:W-:Y:S01]  /*145e0*/  FADD.FTZ R11, R180, R7 ;  /* 0x00000007b40b7221 */ /* 0x001fe20000010000 */
[-CC-:B------:R-:W-:Y:S01]  /*145f0*/  FFMA.FTZ R37, R61, R0.reuse, -R46.reuse ;  /* 0x000000003d257223 */ /* 0x180fe2000001082e */
[----:B------:R-:W-:Y:S01]  /*14600*/  FADD.FTZ R48, R20, R41 ;  /* 0x0000002914307221 */ /* 0x000fe20000010000 */
[-CC-:B------:R-:W-:Y:S01]  /*14610*/  FFMA.FTZ R160, R47, R0.reuse, -R46.reuse ;  /* 0x000000002fa07223 */ /* 0x180fe2000001082e */
[-CC-:B------:R-:W-:Y:S01]  /*14620*/  FFMA.FTZ R65, R65, R0.reuse, -R46.reuse ;  /* 0x0000000041417223 */ /* 0x180fe2000001082e */
[----:B------:R-:W-:Y:S01]  /*14630*/  F2FP.BF16.F32.PACK_AB R181, R2, R181 ;  /* 0x000000b502b5723e */ /* 0x000fe200000010ff */
[-CC-:B------:R-:W-:Y:S01]  /*14640*/  FFMA.FTZ R39, R39, R0.reuse, -R46.reuse ;  /* 0x0000000027277223 */ /* 0x180fe2000001082e */
[----:B------:R-:W0:Y:S01]  /*14650*/  MUFU.EX2 R176, R176 ;  /* 0x000000b000b07308 */ /* 0x000e220000000800 */
[----:B-1----:R-:W-:Y:S01]  /*14660*/  FADD.FTZ R30, R182, R11 ;  /* 0x0000000bb61e7221 */ /* 0x002fe20000010000 */
[----:B------:R-:W-:Y:S01]  /*14670*/  F2FP.BF16.F32.PACK_AB R183, R6, R183 ;  /* 0x000000b706b7723e */ /* 0x000fe200000010ff */
[-CC-:B------:R-:W-:Y:S01]  /*14680*/  FFMA.FTZ R69, R69, R0.reuse, -R46.reuse ;  /* 0x0000000045457223 */ /* 0x180fe2000001082e */
[-CC-:B------:R-:W-:Y:S01]  /*14690*/  FFMA.FTZ R51, R51, R0.reuse, -R46.reuse ;  /* 0x0000000033337223 */ /* 0x180fe2000001082e */
[-CC-:B------:R-:W-:Y:S01]  /*146a0*/  FFMA.FTZ R73, R73, R0.reuse, -R46.reuse ;  /* 0x0000000049497223 */ /* 0x180fe2000001082e */
[-CC-:B------:R-:W-:Y:S01]  /*146b0*/  FFMA.FTZ R27, R27, R0.reuse, -R46.reuse ;  /* 0x000000001b1b7223 */ /* 0x180fe2000001082e */
[-C--:B------:R-:W-:Y:S01]  /*146c0*/  FFMA.FTZ R77, R77, R0.reuse, -R46 ;  /* 0x000000004d4d7223 */ /* 0x080fe2000001082e */
[----:B------:R-:W1:Y:S01]  /*146d0*/  MUFU.EX2 R15, R15 ;  /* 0x0000000f000f7308 */ /* 0x000e620000000800 */
[----:B--2---:R-:W-:Y:S01]  /*146e0*/  FADD.FTZ R11, R13, R30 ;  /* 0x0000001e0d0b7221 */ /* 0x004fe20000010000 */
[-CC-:B------:R-:W-:Y:S01]  /*146f0*/  FFMA.FTZ R55, R55, R0.reuse, -R46.reuse ;  /* 0x0000000037377223 */ /* 0x180fe2000001082e */
[-CC-:B------:R-:W-:Y:S01]  /*14700*/  FFMA.FTZ R81, R81, R0.reuse, -R46.reuse ;  /* 0x0000000051517223 */ /* 0x180fe2000001082e */
[-CC-:B------:R-:W-:Y:S01]  /*14710*/  FFMA.FTZ R9, R9, R0.reuse, -R46.reuse ;  /* 0x0000000009097223 */ /* 0x180fe2000001082e */
[----:B------:R-:W-:Y:S01]  /*14720*/  FFMA.FTZ R46, R85, R0, -R46 ;  /* 0x00000000552e7223 */ /* 0x000fe2000001082e */
[----:B------:R-:W-:Y:S01]  /*14730*/  F2FP.BF16.F32.PACK_AB R180, R7, R180 ;  /* 0x000000b407b4723e */ /* 0x000fe200000010ff */
[----:B------:R-:W-:Y:S01]  /*14740*/  IMAD.MOV.U32 R103, RZ, RZ, R151 ;  /* 0x000000ffff677224 */ /* 0x000fe200078e0097 */
[----:B------:R-:W2:Y:S01]  /*14750*/  MUFU.EX2 R178, R178 ;  /* 0x000000b200b27308 */ /* 0x000ea20000000800 */
[----:B0-----:R-:W-:Y:S01]  /*14760*/  FADD.FTZ R30, R176, R11 ;  /* 0x0000000bb01e7221 */ /* 0x001fe20000010000 */
[----:B------:R-:W-:Y:S01]  /*14770*/  FADD.FTZ R11, R175, R48 ;  /* 0x00000030af0b7221 */ /* 0x000fe20000010000 */
[----:B------:R-:W-:Y:S01]  /*14780*/  F2FP.BF16.F32.PACK_AB R179, R14, R179 ;  /* 0x000000b30eb3723e */ /* 0x000fe200000010ff */
[----:B------:R-:W-:Y:S01]  /*14790*/  IMAD.MOV.U32 R101, RZ, RZ, R151 ;  /* 0x000000ffff657224 */ /* 0x000fe200078e0097 */
[----:B------:R-:W-:Y:S01]  /*147a0*/  F2FP.BF16.F32.PACK_AB R177, R10, R177 ;  /* 0x000000b10ab1723e */ /* 0x000fe200000010ff */
[----:B------:R-:W-:Y:S01]  /*147b0*/  FADD.FTZ R48, R24, R11 ;  /* 0x0000000b18307221 */ /* 0x000fe20000010000 */
[----:B------:R-:W-:Y:S01]  /*147c0*/  LEA.HI R11, R43, R50, RZ, 0x7 ;  /* 0x000000322b0b7211 */ /* 0x000fe200078f38ff */
[----:B------:R-:W0:Y:S01]  /*147d0*/  MUFU.EX2 R21, R21 ;  /* 0x0000001500157308 */ /* 0x000e220000000800 */
[----:B-1----:R-:W-:Y:S01]  /*147e0*/  FADD.FTZ R41, R15, R30 ;  /* 0x0000001e0f297221 */ /* 0x002fe20000010000 */
[----:B------:R-:W-:Y:S01]  /*147f0*/  FADD.FTZ R43, R169, R48 ;  /* 0x00000030a92b7221 */ /* 0x000fe20000010000 */
[----:B------:R-:W-:Y:S01]  /*14800*/  SHF.R.S32.HI R11, RZ, 0x7, R11 ;  /* 0x00000007ff0b7819 */ /* 0x000fe2000001140b */
[----:B------:R-:W-:Y:S01]  /*14810*/  IMAD.MOV.U32 R99, RZ, RZ, R151 ;  /* 0x000000ffff637224 */ /* 0x000fe200078e0097 */
[----:B------:R-:W-:Y:S01]  /*14820*/  F2FP.BF16.F32.PACK_AB R173, R20, R173 ;  /* 0x000000ad14ad723e */ /* 0x000fe200000010ff */
[----:B------:R-:W-:Y:S01]  /*14830*/  FADD.FTZ R48, R26, R43 ;  /* 0x0000002b1a307221 */ /* 0x000fe20000010000 */
[----:B------:R-:W-:Y:S01]  /*14840*/  VIMNMX R14, RZ, R11, !PT ;  /* 0x0000000bff0e7248 */ /* 0x000fe20007fe0100 */
[----:B------:R-:W1:Y:S01]  /*14850*/  MUFU.EX2 R172, R172 ;  /* 0x000000ac00ac7308 */ /* 0x000e620000000800 */
[----:B--2---:R-:W-:Y:S01]  /*14860*/  FADD.FTZ R30, R178, R41 ;  /* 0x00000029b21e7221 */ /* 0x004fe20000010000 */
[----:B------:R-:W-:Y:S01]  /*14870*/  F2FP.BF16.F32.PACK_AB R175, R24, R175 ;  /* 0x000000af18af723e */ /* 0x000fe200000010ff */
[--C-:B------:R-:W-:Y:S01]  /*14880*/  IMAD.MOV.U32 R97, RZ, RZ, R151.reuse ;  /* 0x000000ffff617224 */ /* 0x100fe200078e0097 */
[----:B------:R-:W-:Y:S01]  /*14890*/  F2FP.BF16.F32.PACK_AB R169, R26, R169 ;  /* 0x000000a91aa9723e */ /* 0x000fe200000010ff */
[--C-:B------:R-:W-:Y:S01]  /*148a0*/  IMAD.MOV.U32 R95, RZ, RZ, R151.reuse ;  /* 0x000000ffff5f7224 */ /* 0x100fe200078e0097 */
[----:B------:R-:W-:Y:S01]  /*148b0*/  F2FP.BF16.F32.PACK_AB R182, R13, R182 ;  /* 0x000000b60db6723e */ /* 0x000fe200000010ff */
[--C-:B------:R-:W-:Y:S01]  /*148c0*/  IMAD.MOV.U32 R93, RZ, RZ, R151.reuse ;  /* 0x000000ffff5d7224 */ /* 0x100fe200078e0097 */
[----:B------:R-:W2:Y:S01]  /*148d0*/  MUFU.EX2 R25, R25 ;  /* 0x0000001900197308 */ /* 0x000ea20000000800 */
[----:B0-----:R-:W-:Y:S01]  /*148e0*/  FADD.FTZ R41, R21, R30 ;  /* 0x0000001e15297221 */ /* 0x001fe20000010000 */
[----:B------:R-:W-:Y:S01]  /*148f0*/  F2FP.BF16.F32.PACK_AB R176, R15, R176 ;  /* 0x000000b00fb0723e */ /* 0x000fe200000010ff */
[--C-:B------:R-:W-:Y:S01]  /*14900*/  IMAD.MOV.U32 R91, RZ, RZ, R151.reuse ;  /* 0x000000ffff5b7224 */ /* 0x100fe200078e0097 */
[----:B------:R-:W-:Y:S01]  /*14910*/  F2FP.BF16.F32.PACK_AB R178, R21, R178 ;  /* 0x000000b215b2723e */ /* 0x000fe200000010ff */
[----:B------:R-:W-:-:S03]  /*14920*/  IMAD.MOV.U32 R89, RZ, RZ, R151 ;  /* 0x000000ffff597224 */ /* 0x000fc600078e0097 */
        /* <DEDUP_REMOVED lines=8> */
[C---:B------:R-:W-:Y:S02]  /*149b0*/  F2FP.BF16.F32.PACK_AB R165, R32.reuse, R165 ;  /* 0x000000a520a5723e */ /* 0x040fe400000010ff */
[----:B------:R-:W-:Y:S01]  /*149c0*/  F2FP.BF16.F32.PACK_AB R172, R25, R172 ;  /* 0x000000ac19ac723e */ /* 0x000fe200000010ff */
[----:B------:R-:W-:Y:S02]  /*149d0*/  FADD.FTZ R48, R32, R41 ;  /* 0x0000002920307221 */ /* 0x000fe40000010000 */
[----:B------:R-:W2:Y:S01]  /*149e0*/  MUFU.EX2 R168, R168 ;  /* 0x000000a800a87308 */ /* 0x000ea20000000800 */
[----:B0-----:R-:W-:Y:S01]  /*149f0*/  FADD.FTZ R30, R174, R3 ;  /* 0x00000003ae1e7221 */ /* 0x001fe20000010000 */
[----:B------:R-:W-:Y:S01]  /*14a00*/  FADD.FTZ R41, R167, R48 ;  /* 0x00000030a7297221 */ /* 0x000fe20000010000 */
[----:B------:R-:W-:-:S03]  /*14a10*/  F2FP.BF16.F32.PACK_AB R167, R34, R167 ;  /* 0x000000a722a7723e */ /* 0x000fc600000010ff */
[----:B------:R-:W-:Y:S02]  /*14a20*/  FADD.FTZ R48, R34, R41 ;  /* 0x0000002922307221 */ /* 0x000fe40000010000 */
[----:B------:R-:W0:Y:S01]  /*14a30*/  MUFU.EX2 R31, R31 ;  /* 0x0000001f001f7308 */ /* 0x000e220000000800 */
[----:B-1----:R-:W-:Y:S01]  /*14a40*/  FADD.FTZ R3, R29, R30 ;  /* 0x0000001e1d037221 */ /* 0x002fe20000010000 */
[----:B------:R-:W-:Y:S01]  /*14a50*/  FADD.FTZ R41, R161, R48 ;  /* 0x00000030a1297221 */ /* 0x000fe20000010000 */
[----:B------:R-:W-:Y:S02]  /*14a60*/  F2FP.BF16.F32.PACK_AB R161, R36, R161 ;  /* 0x000000a124a1723e */ /* 0x000fe400000010ff */
[----:B------:R-:W-:-:S03]  /*14a70*/  F2FP.BF16.F32.PACK_AB R174, R29, R174 ;  /* 0x000000ae1dae723e */ /* 0x000fc600000010ff */
        /* <DEDUP_REMOVED lines=9> */
[----:B------:R-:W-:Y:S01]  /*14b10*/  FADD.FTZ R30, R36, R41 ;  /* 0x00000029241e7221 */ /* 0x000fe20000010000 */
[----:B------:R-:W-:-:S03]  /*14b20*/  F2FP.BF16.F32.PACK_AB R170, R33, R170 ;  /* 0x000000aa21aa723e */ /* 0x000fc600000010ff */
        /* <DEDUP_REMOVED lines=10> */
[----:B------:R-:W-:-:S05]  /*14bd0*/  F2FP.BF16.F32.PACK_AB R164, R35, R164 ;  /* 0x000000a423a4723e */ /* 0x000fca00000010ff */
[----:B------:R-:W1:Y:S01]  /*14be0*/  MUFU.EX2 R160, R160 ;  /* 0x000000a000a07308 */ /* 0x000e620000000800 */
[----:B--2---:R-:W-:-:S07]  /*14bf0*/  FADD.FTZ R2, R166, R3 ;  /* 0x00000003a6027221 */ /* 0x004fce0000010000 */
        /* <DEDUP_REMOVED lines=31> */
[----:B------:R-:W-:Y:S01]  /*14df0*/  F2FP.BF16.F32.PACK_AB R152, R152, R55 ;  /* 0x000000379898723e */ /* 0x000fe200000010ff */
[----:B------:R-:W-:-:S05]  /*14e00*/  IMAD.MOV.U32 R3, RZ, RZ, 0x3f800000 ;  /* 0x3f800000ff037424 */ /* 0x000fca00078e00ff */
[----:B------:R-:W1:Y:S01]  /*14e10*/  MUFU.EX2 R44, R44 ;  /* 0x0000002c002c7308 */ /* 0x000e620000000800 */
[----:B--2---:R-:W-:Y:S01]  /*14e20*/  FADD.FTZ R7, R9, R2 ;  /* 0x0000000209077221 */ /* 0x004fe20000010000 */
[----:B------:R-:W-:-:S06]  /*14e30*/  IMAD.MOV.U32 R2, RZ, RZ, 0x3f800000 ;  /* 0x3f800000ff027424 */ /* 0x000fcc00078e00ff */
[----:B------:R-:W2:Y:S01]  /*14e40*/  MUFU.EX2 R155, R155 ;  /* 0x0000009b009b7308 */ /* 0x000ea20000000800 */
[----:B0-----:R-:W-:Y:S01]  /*14e50*/  F2FP.BF16.F32.PACK_AB R154, R46, R9 ;  /* 0x000000092e9a723e */ /* 0x001fe200000010ff */
[----:B------:R-:W-:Y:S02]  /*14e60*/  VIADD R9, R148, 0xfffffffe ;  /* 0xfffffffe94097836 */ /* 0x000fe40000000000 */
[----:B------:R-:W-:Y:S01]  /*14e70*/  FADD.FTZ R7, R46, R7 ;  /* 0x000000072e077221 */ /* 0x000fe20000010000 */
[----:B------:R-:W-:Y:S02]  /*14e80*/  IMAD.MOV.U32 R148, RZ, RZ, R151 ;  /* 0x000000ffff947224 */ /* 0x000fe400078e0097 */
[----:B------:R-:W-:Y:S01]  /*14e90*/  ISETP.GE.AND P2, PT, R9, R14, PT ;  /* 0x0000000e0900720c */ /* 0x000fe20003f46270 */
[----:B------:R-:W0:Y:S01]  /*14ea0*/  MUFU.EX2 R12, R12 ;  /* 0x0000000c000c7308 */ /* 0x000e220000000800 */
[C---:B-1----:R-:W-:Y:S01]  /*14eb0*/  FADD.FTZ R6, R44.reuse, R41 ;  /* 0x000000292c067221 */ /* 0x042fe20000010000 */
[----:B------:R-:W-:-:S03]  /*14ec0*/  F2FP.BF16.F32.PACK_AB R153, R44, R153 ;  /* 0x000000992c99723e */ /* 0x000fc600000010ff */
[----:B--2---:R-:W-:-:S04]  /*14ed0*/  FADD.FTZ R41, R155, R6 ;  /* 0x000000069b297221 */ /* 0x004fc80000010000 */
[C---:B0-----:R-:W-:Y:S01]  /*14ee0*/  FADD.FTZ R6, R12.reuse, R41 ;  /* 0x000000290c067221 */ /* 0x041fe20000010000 */
[----:B------:R-:W-:Y:S02]  /*14ef0*/  F2FP.BF16.F32.PACK_AB R155, R12, R155 ;  /* 0x0000009b0c9b723e */ /* 0x000fe400000010ff */
[----:B------:R-:W-:Y:S05]  /*14f00*/  @!P2 BRA `(.L_x_2392) ;  /* 0x0000002c00f8a947 */ /* 0x000fea0003800000 */
[----:B------:R-:W-:Y:S01]  /*14f10*/  BSSY B1, `(.L_x_2392) ;  /* 0x00002fd000017945 */ /* 0x000fe20003800000 */
        /* <DEDUP_REMOVED lines=36> */
[----:B------:R-:W-:-:S07]  /*15160*/  CS2R R88, SRZ ;  /* 0x0000000000587805 */ /* 0x000fce000001ff00 */
.L_x_2403:
[----:B------:R-:W-:-:S05]  /*15170*/  VIADD R0, R21, 0x1 ;  /* 0x0000000115007836 */ /* 0x000fca0000000000 */
[----:B------:R-:W-:-:S04]  /*15180*/  ISETP.NE.AND P2, PT, R0, 0x2, PT ;  /* 0x000000020000780c */ /* 0x000fc80003f45270 */
[----:B------:R-:W-:Y:S02]  /*15190*/  SEL R5, RZ, 0x1, P2 ;  /* 0x00000001ff057807 */ /* 0x000fe40001000000 */
[----:B------:R-:W-:Y:S02]  /*151a0*/  SEL R185, R0, RZ, P2 ;  /* 0x000000ff00b97207 */ /* 0x000fe40001000000 */
[----:B------:R-:W-:Y:S01]  /*151b0*/  LOP3.LUT R188, R20, R5, RZ, 0x3c, !PT ;  /* 0x0000000514bc7212 */ /* 0x000fe200078e3cff */
[----:B------:R-:W-:Y:S06]  /*151c0*/  @!P0 BRA `(.L_x_2393) ;  /* 0x0000000000048947 */ /* 0x000fec0003800000 */
[----:B------:R-:W-:Y:S01]  /*151d0*/  BPT.TRAP 0x1 ;  /* 0x000000040000795c */ /* 0x000fe20000300000 */
.L_x_2393:
[----:B------:R-:W-:Y:S01]  /*151e0*/  IMAD R15, R185, 0x8, R18 ;  /* 0x00000008b90f7824 */ /* 0x000fe200078e0212 */
[----:B------:R-:W-:-:S04]  /*151f0*/  SHF.L.U32 R0, R188, 0x1f, RZ ;  /* 0x0000001fbc007819 */ /* 0x000fc800000006ff */
[----:B------:R0:W1:Y:S01]  /*15200*/  SYNCS.PHASECHK.TRANS64.TRYWAIT P2, [R15+URZ+0x34830], R0 ;  /* 0x034830000f0075a7 */ /* 0x000062000804017f */
[----:B------:R-:W-:Y:S05]  /*15210*/  @!P0 BRA `(.L_x_2394) ;  /* 0x0000000000048947 */ /* 0x000fea0003800000 */
[----:B------:R-:W-:Y:S01]  /*15220*/  BPT.TRAP 0x1 ;  /* 0x000000040000795c */ /* 0x000fe20000300000 */
.L_x_2394:
[----:B------:R-:W-:Y:S01]  /*15230*/  BSSY B2, `(.L_x_2395) ;  /* 0x0000006000027945 */ /* 0x000fe20003800000 */
[----:B------:R-:W-:Y:S02]  /*15240*/  IMAD R4, R185, 0xc00, R8 ;  /* 0x00000c00b9047824 */ /* 0x000fe400078e0208 */
[----:B------:R-:W-:Y:S01]  /*15250*/  IMAD.MOV.U32 R5, RZ, RZ, 0x40000040 ;  /* 0x40000040ff057424 */ /* 0x000fe200078e00ff */
[----:B-1----:R-:W-:Y:S06]  /*15260*/  @P2 BRA `(.L_x_2396) ;  /* 0x0000000000082947 */ /* 0x002fec0003800000 */
[----:B------:R-:W1:Y:S02]  /*15270*/  SYNCS.PHASECHK.TRANS64.TRYWAIT P2, [R15+URZ+0x34830], R0 ;  /* 0x034830000f0075a7 */ /* 0x000e64000804017f */
[----:B-1----:R-:W-:Y:S05]  /*15280*/  @!P2 BRA `(.L_x_2397) ;  /* 0x000000ec0054a947 */ /* 0x002fea0003800000 */
.L_x_2396:
[----:B------:R-:W-:Y:S05]  /*15290*/  BSYNC B2 ;  /* 0x0000000000027941 */ /* 0x000fea0003800000 */
.L_x_2395:
        /* <DEDUP_REMOVED lines=18> */
[----:B------:R-:W2:Y:S01]  /*153c0*/  LDL.64 R230, [R1+0x8] ;  /* 0x0000080001e67983 */ /* 0x000ea20000100a00 */
        /* <DEDUP_REMOVED lines=8> */
[----:B------:R-:W-:Y:S01]  /*15450*/  VIADD R10, R4, 0x6 ;  /* 0x00000006040a7836 */ /* 0x000fe20000000000 */
[----:B------:R-:W3:Y:S01]  /*15460*/  LDL.64 R228, [R1] ;  /* 0x0000000001e47983 */ /* 0x000ee20000100a00 */
        /* <DEDUP_REMOVED lines=150> */
.L_x_2398:
[----:B01----:R-:W-:Y:S01]  /*15dd0*/  SHF.L.U32 R0, R20, 0x1f, RZ ;  /* 0x0000001f14007819 */ /* 0x003fe200000006ff */
[----:B------:R-:W-:-:S04]  /*15de0*/  IMAD R20, R21, 0x8, R18 ;  /* 0x0000000815147824 */ /* 0x000fc800078e0212 */
[----:B------:R0:W1:Y:S01]  /*15df0*/  SYNCS.PHASECHK.TRANS64.TRYWAIT P2, [R20+URZ+0x34850], R0 ;  /* 0x03485000140075a7 */ /* 0x000062000804017f */
[----:B------:R-:W-:Y:S05]  /*15e00*/  @!P0 BRA `(.L_x_2399) ;  /* 0x0000000000048947 */ /* 0x000fea0003800000 */
[----:B------:R-:W-:Y:S01]  /*15e10*/  BPT.TRAP 0x1 ;  /* 0x000000040000795c */ /* 0x000fe20000300000 */
.L_x_2399:
[----:B------:R-:W-:Y:S04]  /*15e20*/  BSSY B2, `(.L_x_2400) ;  /* 0x0000004000027945 */ /* 0x000fe80003800000 */
[----:B-1----:R-:W-:Y:S05]  /*15e30*/  @P2 BRA `(.L_x_2401) ;  /* 0x0000000000082947 */ /* 0x002fea0003800000 */
[----:B------:R-:W1:Y:S02]  /*15e40*/  SYNCS.PHASECHK.TRANS64.TRYWAIT P2, [R20+URZ+0x34850], R0 ;  /* 0x03485000140075a7 */ /* 0x000e64000804017f */
[----:B-1----:R-:W-:Y:S05]  /*15e50*/  @!P2 BRA `(.L_x_2402) ;  /* 0x000000e00074a947 */ /* 0x002fea0003800000 */
.L_x_2401:
[----:B------:R-:W-:Y:S05]  /*15e60*/  BSYNC B2 ;  /* 0x0000000000027941 */ /* 0x000fea0003800000 */
.L_x_2400:
[----:B01----:R-:W-:Y:S01]  /*15e70*/  VIADD R0, R18, 0x400 ;  /* 0x0000040012007836 */ /* 0x003fe20000000000 */
[----:B------:R-:W-:Y:S01]  /*15e80*/  WARPGROUP.ARRIVE ;  /* 0x00000000000079c5 */ /* 0x000fe20000000000 */
[----:B------:R-:W-:Y:S02]  /*15e90*/  IMAD.MOV.U32 R11, RZ, RZ, 0x40000040 ;  /* 0x40000040ff0b7424 */ /* 0x000fe400078e00ff */
[----:B------:R-:W-:Y:S01]  /*15ea0*/  IMAD.MOV.U32 R3, RZ, RZ, 0x40000040 ;  /* 0x40000040ff037424 */ /* 0x000fe200078e00ff */
[----:B------:R-:W-:Y:S01]  /*15eb0*/  SHF.R.U32.HI R0, RZ, 0x4, R0 ;  /* 0x00000004ff007819 */ /* 0x000fe20000011600 */
[----:B------:R-:W-:Y:S01]  /*15ec0*/  @!P1 VIADD R15, R15, 0x34840 ;  /* 0x000348400f0f9836 */ /* 0x000fe20000000000 */
[----:B------:R-:W-:Y:S02]  /*15ed0*/  R2UR UR7, R11 ;  /* 0x000000000b0772ca */ /* 0x000fe400000e0000 */
[----:B------:R-:W-:Y:S02]  /*15ee0*/  LOP3.LUT R0, R0, 0x3fff, RZ, 0xc0, !PT ;  /* 0x00003fff00007812 */ /* 0x000fe400078ec0ff */
[----:B------:R-:W-:-:S02]  /*15ef0*/  @!P1 PRMT R15, RZ, 0x654, R15 ;  /* 0x00000654ff0f9816 */ /* 0x000fc4000000000f */
[----:B------:R-:W-:-:S05]  /*15f00*/  LOP3.LUT R0, R0, 0x4000000, RZ, 0xfc, !PT ;  /* 0x0400000000007812 */ /* 0x000fca00078efcff */
[----:B------:R-:W-:Y:S02]  /*15f10*/  IMAD R10, R21, 0x800, R0 ;  /* 0x00000800150a7824 */ /* 0x000fe400078e0200 */
[----:B------:R-:W-:Y:S02]  /*15f20*/  IMAD.MOV.U32 R0, RZ, RZ, -0x80 ;  /* 0xffffff80ff007424 */ /* 0x000fe400078e00ff */
[C---:B------:R-:W-:Y:S01]  /*15f30*/  VIADD R2, R10.reuse, 0x80 ;  /* 0x000000800a027836 */ /* 0x040fe20000000000 */
[----:B------:R-:W-:Y:S01]  /*15f40*/  R2UR UR6, R10 ;  /* 0x000000000a0672ca */ /* 0x000fe200000e0000 */
[----:B------:R-:W-:-:S04]  /*15f50*/  IMAD R0, R9, R0, 0x1 ;  /* 0x0000000109007424 */ /* 0x000fc800078e0200 */
[----:B------:R-:W-:-:S08]  /*15f60*/  IMAD R0, R193, 0x80, R0 ;  /* 0x00000080c1007824 */ /* 0x000fd000078e0200 */
[----:B------:R-:W-:Y:S01]  /*15f70*/  HGMMA.64x128x16.F32.BF16 R88, R180, gdesc[UR4].tnspB, R88, gsb0 ;  /* 0x41e00004b4587df0 */ /* 0x000fe20008001858 */
[----:B------:R-:W-:Y:S01]  /*15f80*/  R2UR UR6, R2 ;  /* 0x00000000020672ca */ /* 0x000fe200000e0000 */
[----:B------:R-:W-:Y:S01]  /*15f90*/  VIADD R2, R10, 0x100 ;  /* 0x000001000a027836 */ /* 0x000fe20000000000 */
[----:B------:R-:W-:Y:S02]  /*15fa0*/  R2UR UR7, R3 ;  /* 0x00000000030772ca */ /* 0x000fe400000e0000 */
[----:B------:R-:W-:-:S05]  /*15fb0*/  IADD3 R3, -R192, R0, R195 ;  /* 0x00000000c0037210 */ /* 0x000fca0007ffe1c3 */
[----:B------:R-:W-:Y:S02]  /*15fc0*/  IMAD R0, R202, -0x2, R3 ;  /* 0xfffffffeca007824 */ /* 0x000fe400078e0203 */
[----:B------:R-:W-:Y:S02]  /*15fd0*/  IMAD.MOV.U32 R3, RZ, RZ, 0x40000040 ;  /* 0x40000040ff037424 */ /* 0x000fe400078e00ff */
[----:B------:R-:W-:-:S05]  /*15fe0*/  IMAD.IADD R5, R203, 0x1, R0 ;  /* 0x00000001cb057824 */ /* 0x000fca00078e0200 */
[C---:B------:R-:W-:Y:S02]  /*15ff0*/  ISETP.GT.AND P2, PT, R5.reuse, RZ, PT ;  /* 0x000000ff0500720c */ /* 0x040fe40003f44270 */
[C---:B------:R-:W-:Y:S02]  /*16000*/  ISETP.GT.AND P3, PT, R5.reuse, 0x1, PT ;  /* 0x000000010500780c */ /* 0x040fe40003f64270 */
[----:B------:R-:W-:Y:S02]  /*16010*/  FSEL R24, R24, -INF , P2 ;  /* 0xff80000018187808 */ /* 0x000fe40001000000 */
[----:B------:R-:W-:Y:S02]  /*16020*/  ISETP.GT.AND P2, PT, R5, 0x8, PT ;  /* 0x000000080500780c */ /* 0x000fe40003f44270 */
[----:B------:R-:W-:Y:S02]  /*16030*/  FSEL R25, R25, -INF , P3 ;  /* 0xff80000019197808 */ /* 0x000fe40001800000 */
[----:B------:R-:W-:-:S02]  /*16040*/  FMNMX.FTZ R0, R24, R12, !PT ;  /* 0x0000000c18007209 */ /* 0x000fc40007810000 */
[C---:B------:R-:W-:Y:S02]  /*16050*/  ISETP.GT.AND P3, PT, R5.reuse, 0x9, PT ;  /* 0x000000090500780c */ /* 0x040fe40003f64270 */
[----:B------:R-:W-:Y:S02]  /*16060*/  FSEL R28, R28, -INF , P2 ;  /* 0xff8000001c1c7808 */ /* 0x000fe40001000000 */
[----:B------:R-:W-:Y:S02]  /*16070*/  ISETP.GT.AND P2, PT, R5, 0x10, PT ;  /* 0x000000100500780c */ /* 0x000fe40003f44270 */
[----:B------:R-:W-:Y:S02]  /*16080*/  FSEL R29, R29, -INF , P3 ;  /* 0xff8000001d1d7808 */ /* 0x000fe40001800000 */
[----:B------:R-:W-:Y:S02]  /*16090*/  ISETP.GT.AND P3, PT, R5, 0x11, PT ;  /* 0x000000110500780c */ /* 0x000fe40003f64270 */
[----:B------:R-:W-:-:S02]  /*160a0*/  FSEL R32, R32, -INF , P2 ;  /* 0xff80000020207808 */ /* 0x000fc40001000000 */
[----:B------:R-:W-:Y:S02]  /*160b0*/  ISETP.GT.AND P2, PT, R5, 0x18, PT ;  /* 0x000000180500780c */ /* 0x000fe40003f44270 */
[----:B------:R-:W-:Y:S02]  /*160c0*/  FSEL R33, R33, -INF , P3 ;  /* 0xff80000021217808 */ /* 0x000fe40001800000 */
[C---:B------:R-:W-:Y:S02]  /*160d0*/  ISETP.GT.AND P3, PT, R5.reuse, 0x19, PT ;  /* 0x000000190500780c */ /* 0x040fe40003f64270 */
[----:B------:R-:W-:Y:S02]  /*160e0*/  FSEL R36, R36, -INF , P2 ;  /* 0xff80000024247808 */ /* 0x000fe40001000000 */
[----:B------:R-:W-:Y:S02]  /*160f0*/  ISETP.GT.AND P2, PT, R5, 0x20, PT ;  /* 0x000000200500780c */ /* 0x000fe40003f44270 */
[----:B------:R-:W-:-:S02]  /*16100*/  FSEL R37, R37, -INF , P3 ;  /* 0xff80000025257808 */ /* 0x000fc40001800000 */
        /* <DEDUP_REMOVED lines=28> */
[----:B------:R-:W-:Y:S02]  /*162d0*/  FSEL R68, R68, -INF , P2 ;  /* 0xff80000044447808 */ /* 0x000fe40001000000 */
[----:B------:R-:W-:-:S02]  /*162e0*/  ISETP.GT.AND P3, PT, R5, 0x59, PT ;  /* 0x000000590500780c */ /* 0x000fc40003f64270 */
        /* <DEDUP_REMOVED lines=13> */
[----:B------:R-:W-:Y:S01]  /*163c0*/  FSEL R81, R81, -INF , P3 ;  /* 0xff80000051517808 */ /* 0x000fe20001800000 */
[----:B------:R-:W-:Y:S02]  /*163d0*/  WARPGROUP.DEPBAR.LE gsb0, 0x0 ;  /* 0x00008000000079c5 */ /* 0x000fe40000010000 */
[----:B------:R-:W-:Y:S01]  /*163e0*/  WARPGROUP.ARRIVE ;  /* 0x00000000000079c5 */ /* 0x000fe20000000000 */
[C---:B------:R-:W-:Y:S01]  /*163f0*/  ISETP.GT.AND P3, PT, R5.reuse, 0x79, PT ;  /* 0x000000790500780c */ /* 0x040fe20003f64270 */
[----:B------:R-:W-:Y:S01]  /*16400*/  VIADD R5, R5, 0x8 ;  /* 0x0000000805057836 */ /* 0x000fe20000000000 */
[----:B------:R-:W-:Y:S02]  /*16410*/  FSEL R84, R84, -INF , P2 ;  /* 0xff80000054547808 */ /* 0x000fe40001000000 */
[----:B------:R-:W-:Y:S01]  /*16420*/  FSEL R85, R85, -INF , P3 ;  /* 0xff80000055557808 */ /* 0x000fe20001800000 */
[----:B------:R-:W-:Y:S01]  /*16430*/  HGMMA.64x128x16.F32.BF16 R88, R176, gdesc[UR4].tnspB, R88, gsb0 ;  /* 0x41e00004b0587df0 */ /* 0x000fe20008001858 */
[----:B------:R-:W-:Y:S01]  /*16440*/  R2UR UR6, R2 ;  /* 0x00000000020672ca */ /* 0x000fe200000e0000 */
[----:B------:R-:W-:Y:S01]  /*16450*/  VIADD R2, R10, 0x180 ;  /* 0x000001800a027836 */ /* 0x000fe20000000000 */
[----:B------:R-:W-:-:S02]  /*16460*/  R2UR UR7, R3 ;  /* 0x00000000030772ca */ /* 0x000fc400000e0000 */
[----:B------:R-:W-:Y:S02]  /*16470*/  FMNMX.FTZ R3, R25, R0, !PT ;  /* 0x0000000019037209 */ /* 0x000fe40007810000 */
[C---:B------:R-:W-:Y:S02]  /*16480*/  ISETP.GT.AND P5, PT, R5.reuse, RZ, PT ;  /* 0x000000ff0500720c */ /* 0x040fe40003fa4270 */
[----:B------:R-:W-:Y:S02]  /*16490*/  FMNMX.FTZ R0, R28, R3, !PT ;  /* 0x000000031c007209 */ /* 0x000fe40007810000 */
[----:B------:R-:W-:Y:S02]  /*164a0*/  ISETP.GT.AND P6, PT, R5, 0x1, PT ;  /* 0x000000010500780c */ /* 0x000fe40003fc4270 */
[----:B------:R-:W-:Y:S02]  /*164b0*/  FMNMX.FTZ R3, R29, R0, !PT ;  /* 0x000000001d037209 */ /* 0x000fe40007810000 */
[----:B------:R-:W-:-:S02]  /*164c0*/  FSEL R26, R26, -INF , P5 ;  /* 0xff8000001a1a7808 */ /* 0x000fc40002800000 */
[----:B------:R-:W-:Y:S02]  /*164d0*/  FMNMX.FTZ R0, R32, R3, !PT ;  /* 0x0000000320007209 */ /* 0x000fe40007810000 */
[----:B------:R-:W-:Y:S02]  /*164e0*/  ISETP.GT.AND P3, PT, R5, 0x8, PT ;  /* 0x000000080500780c */ /* 0x000fe40003f64270 */
[----:B------:R-:W-:Y:S02]  /*164f0*/  FMNMX.FTZ R3, R33, R0, !PT ;  /* 0x0000000021037209 */ /* 0x000fe40007810000 */
[----:B------:R-:W-:Y:S02]  /*16500*/  FSEL R27, R27, -INF , P6 ;  /* 0xff8000001b1b7808 */ /* 0x000fe40003000000 */
[----:B------:R-:W-:Y:S02]  /*16510*/  FMNMX.FTZ R0, R36, R3, !PT ;  /* 0x0000000324007209 */ /* 0x000fe40007810000 */
[----:B------:R-:W-:-:S02]  /*16520*/  ISETP.GT.AND P4, PT, R5, 0x9, PT ;  /* 0x000000090500780c */ /* 0x000fc40003f84270 */
[----:B------:R-:W-:Y:S02]  /*16530*/  FMNMX.FTZ R3, R37, R0, !PT ;  /* 0x0000000025037209 */ /* 0x000fe40007810000 */
[----:B------:R-:W-:Y:S02]  /*16540*/  FSEL R30, R30, -INF , P3 ;  /* 0xff8000001e1e7808 */ /* 0x000fe40001800000 */
        /* <DEDUP_REMOVED lines=28> */
[----:B------:R-:W-:Y:S01]  /*16710*/  FMNMX.FTZ R0, R68, R3, !PT ;  /* 0x0000000344007209 */ /* 0x000fe20007810000 */
[----:B------:R-:W-:Y:S01]  /*16720*/  IMAD.MOV.U32 R3, RZ, RZ, 0x40000040 ;  /* 0x40000040ff037424 */ /* 0x000fe200078e00ff */
[----:B------:R-:W-:Y:S02]  /*16730*/  ISETP.GT.AND P4, PT, R5, 0x29, PT ;  /* 0x000000290500780c */ /* 0x000fe40003f84270 */
[----:B------:R-:W-:Y:S02]  /*16740*/  FMNMX.FTZ R11, R69, R0, !PT ;  /* 0x00000000450b7209 */ /* 0x000fe40007810000 */
[----:B------:R-:W-:Y:S02]  /*16750*/  FSEL R46, R46, -INF , P3 ;  /* 0xff8000002e2e7808 */ /* 0x000fe40001800000 */
[----:B------:R-:W-:Y:S02]  /*16760*/  FMNMX.FTZ R0, R72, R11, !PT ;  /* 0x0000000b48007209 */ /* 0x000fe40007810000 */
[----:B------:R-:W-:-:S02]  /*16770*/  ISETP.GT.AND P5, PT, R5, 0x30, PT ;  /* 0x000000300500780c */ /* 0x000fc40003fa4270 */
[----:B------:R-:W-:Y:S02]  /*16780*/  FSEL R47, R47, -INF , P4 ;  /* 0xff8000002f2f7808 */ /* 0x000fe40002000000 */
[C---:B------:R-:W-:Y:S02]  /*16790*/  ISETP.GT.AND P6, PT, R5.reuse, 0x31, PT ;  /* 0x000000310500780c */ /* 0x040fe40003fc4270 */
[----:B------:R-:W-:Y:S02]  /*167a0*/  FSEL R50, R50, -INF , P5 ;  /* 0xff80000032327808 */ /* 0x000fe40002800000 */
[----:B------:R-:W-:Y:S02]  /*167b0*/  ISETP.GT.AND P3, PT, R5, 0x38, PT ;  /* 0x000000380500780c */ /* 0x000fe40003f64270 */
[----:B------:R-:W-:Y:S02]  /*167c0*/  FSEL R51, R51, -INF , P6 ;  /* 0xff80000033337808 */ /* 0x000fe40003000000 */
[----:B------:R-:W-:-:S02]  /*167d0*/  ISETP.GT.AND P4, PT, R5, 0x39, PT ;  /* 0x000000390500780c */ /* 0x000fc40003f84270 */
[----:B------:R-:W-:Y:S02]  /*167e0*/  FSEL R54, R54, -INF , P3 ;  /* 0xff80000036367808 */ /* 0x000fe40001800000 */
[----:B------:R-:W-:Y:S02]  /*167f0*/  ISETP.GT.AND P5, PT, R5, 0x40, PT ;  /* 0x000000400500780c */ /* 0x000fe40003fa4270 */
[----:B------:R-:W-:Y:S02]  /*16800*/  FSEL R55, R55, -INF , P4 ;  /* 0xff80000037377808 */ /* 0x000fe40002000000 */
[C---:B------:R-:W-:Y:S02]  /*16810*/  ISETP.GT.AND P6, PT, R5.reuse, 0x41, PT ;  /* 0x000000410500780c */ /* 0x040fe40003fc4270 */
[----:B------:R-:W-:Y:S02]  /*16820*/  FSEL R58, R58, -INF , P5 ;  /* 0xff8000003a3a7808 */ /* 0x000fe40002800000 */
        /* <DEDUP_REMOVED lines=9> */
[----:B------:R-:W-:Y:S01]  /*168c0*/  FSEL R67, R67, -INF , P6 ;  /* 0xff80000043437808 */ /* 0x000fe20003000000 */
[----:B------:R-:W-:Y:S02]  /*168d0*/  WARPGROUP.DEPBAR.LE gsb0, 0x0 ;  /* 0x00008000000079c5 */ /* 0x000fe40000010000 */
[----:B------:R-:W-:Y:S01]  /*168e0*/  WARPGROUP.ARRIVE ;  /* 0x00000000000079c5 */ /* 0x000fe20000000000 */
[----:B------:R-:W-:Y:S02]  /*168f0*/  ISETP.GT.AND P4, PT, R5, 0x59, PT ;  /* 0x000000590500780c */ /* 0x000fe40003f84270 */
[----:B------:R-:W-:-:S02]  /*16900*/  FSEL R70, R70, -INF , P3 ;  /* 0xff80000046467808 */ /* 0x000fc40001800000 */
[----:B------:R-:W-:Y:S01]  /*16910*/  ISETP.GT.AND P5, PT, R5, 0x60, PT ;  /* 0x000000600500780c */ /* 0x000fe20003fa4270 */
[----:B------:R-:W-:Y:S01]  /*16920*/  HGMMA.64x128x16.F32.BF16 R88, R172, gdesc[UR4].tnspB, R88, gsb0 ;  /* 0x41e00004ac587df0 */ /* 0x000fe20008001858 */
[----:B------:R-:W-:Y:S01]  /*16930*/  R2UR UR6, R2 ;  /* 0x00000000020672ca */ /* 0x000fe200000e0000 */
[----:B------:R-:W-:Y:S01]  /*16940*/  VIADD R2, R10, 0x200 ;  /* 0x000002000a027836 */ /* 0x000fe20000000000 */
[----:B------:R-:W-:Y:S02]  /*16950*/  R2UR UR7, R3 ;  /* 0x00000000030772ca */ /* 0x000fe400000e0000 */
[----:B------:R-:W-:Y:S02]  /*16960*/  FMNMX.FTZ R3, R73, R0, !PT ;  /* 0x0000000049037209 */ /* 0x000fe40007810000 */
[----:B------:R-:W-:Y:S02]  /*16970*/  FSEL R71, R71, -INF , P4 ;  /* 0xff80000047477808 */ /* 0x000fe40002000000 */
[----:B------:R-:W-:-:S02]  /*16980*/  FMNMX.FTZ R0, R76, R3, !PT ;  /* 0x000000034c007209 */ /* 0x000fc40007810000 */
[----:B------:R-:W-:Y:S02]  /*16990*/  ISETP.GT.AND P6, PT, R5, 0x61, PT ;  /* 0x000000610500780c */ /* 0x000fe40003fc4270 */
[----:B------:R-:W-:Y:S02]  /*169a0*/  FMNMX.FTZ R3, R77, R0, !PT ;  /* 0x000000004d037209 */ /* 0x000fe40007810000 */
[----:B------:R-:W-:Y:S02]  /*169b0*/  FSEL R74, R74, -INF , P5 ;  /* 0xff8000004a4a7808 */ /* 0x000fe40002800000 */
[----:B------:R-:W-:Y:S02]  /*169c0*/  FMNMX.FTZ R0, R80, R3, !PT ;  /* 0x0000000350007209 */ /* 0x000fe40007810000 */
[----:B------:R-:W-:Y:S02]  /*169d0*/  ISETP.GT.AND P3, PT, R5, 0x68, PT ;  /* 0x000000680500780c */ /* 0x000fe40003f64270 */
[----:B------:R-:W-:-:S02]  /*169e0*/  FMNMX.FTZ R3, R81, R0, !PT ;  /* 0x0000000051037209 */ /* 0x000fc40007810000 */
[----:B------:R-:W-:Y:S02]  /*169f0*/  FSEL R75, R75, -INF , P6 ;  /* 0xff8000004b4b7808 */ /* 0x000fe40003000000 */
[----:B------:R-:W-:Y:S02]  /*16a00*/  FMNMX.FTZ R0, R84, R3, !PT ;  /* 0x0000000354007209 */ /* 0x000fe40007810000 */
[----:B------:R-:W-:Y:S02]  /*16a10*/  FSEL R78, R78, -INF , P3 ;  /* 0xff8000004e4e7808 */ /* 0x000fe40001800000 */
[----:B------:R-:W-:Y:S02]  /*16a20*/  FMNMX.FTZ R21, R85, R0, !PT ;  /* 0x0000000055157209 */ /* 0x000fe40007810000 */
[C---:B------:R-:W-:Y:S02]  /*16a30*/  ISETP.GT.AND P4, PT, R5.reuse, 0x69, PT ;  /* 0x000000690500780c */ /* 0x040fe40003f84270 */
[----:B------:R-:W-:Y:S01]  /*16a40*/  ISETP.GT.AND P5, PT, R5, 0x70, PT ;  /* 0x000000700500780c */ /* 0x000fe20003fa4270 */
[----:B------:R-:W0:Y:S01]  /*16a50*/  SHFL.BFLY PT, R0, R21, 0x2, 0x1f ;  /* 0x0c401f0015007f89 */ /* 0x000e2200000e0000 */
[----:B------:R-:W-:-:S02]  /*16a60*/  FSEL R79, R79, -INF , P4 ;  /* 0xff8000004f4f7808 */ /* 0x000fc40002000000 */
[C---:B------:R-:W-:Y:S02]  /*16a70*/  ISETP.GT.AND P6, PT, R5.reuse, 0x71, PT ;  /* 0x000000710500780c */ /* 0x040fe40003fc4270 */
[C---:B------:R-:W-:Y:S02]  /*16a80*/  ISETP.GT.AND P3, PT, R5.reuse, 0x78, PT ;  /* 0x000000780500780c */ /* 0x040fe40003f64270 */
[----:B------:R-:W-:Y:S02]  /*16a90*/  ISETP.GT.AND P4, PT, R5, 0x79, PT ;  /* 0x000000790500780c */ /* 0x000fe40003f84270 */
[----:B------:R-:W-:Y:S02]  /*16aa0*/  FSEL R82, R82, -INF , P5 ;  /* 0xff80000052527808 */ /* 0x000fe40002800000 */
[----:B------:R-:W-:Y:S02]  /*16ab0*/  FSEL R83, R83, -INF , P6 ;  /* 0xff80000053537808 */ /* 0x000fe40003000000 */
[----:B------:R-:W-:-:S02]  /*16ac0*/  FSEL R86, R86, -INF , P3 ;  /* 0xff80000056567808 */ /* 0x000fc40001800000 */
[----:B------:R-:W-:Y:S01]  /*16ad0*/  FSEL R87, R87, -INF , P4 ;  /* 0xff80000057577808 */ /* 0x000fe20002000000 */
[----:B------:R-:W-:Y:S02]  /*16ae0*/  WARPGROUP.DEPBAR.LE gsb0, 0x0 ;  /* 0x00008000000079c5 */ /* 0x000fe40000010000 */
[----:B------:R-:W-:-:S06]  /*16af0*/  WARPGROUP.ARRIVE ;  /* 0x00000000000079c5 */ /* 0x000fcc0000000000 */
[----:B------:R-:W-:Y:S01]  /*16b00*/  HGMMA.64x128x16.F32.BF16 R88, R168, gdesc[UR4].tnspB, R88, gsb0 ;  /* 0x41e00004a8587df0 */ /* 0x000fe20008001858 */
[----:B------:R-:W-:Y:S01]  /*16b10*/  R2UR UR6, R2 ;  /* 0x00000000020672ca */ /* 0x000fe200000e0000 */
[----:B------:R-:W-:Y:S01]  /*16b20*/  VIADD R2, R10, 0x280 ;  /* 0x000002800a027836 */ /* 0x000fe20000000000 */
[----:B------:R-:W-:Y:S02]  /*16b30*/  WARPGROUP.DEPBAR.LE gsb0, 0x0 ;  /* 0x00008000000079c5 */ /* 0x000fe40000010000 */
[----:B0-----:R-:W-:Y:S01]  /*16b40*/  FMNMX.FTZ R168, R21, R0, !PT ;  /* 0x0000000015a87209 */ /* 0x001fe20007810000 */
[----:B------:R-:W-:Y:S01]  /*16b50*/  IMAD.U32 R0, RZ, RZ, UR39 ;  /* 0x00000027ff007e24 */ /* 0x000fe2000f8e00ff */
[----:B------:R-:W-:-:S03]  /*16b60*/  WARPGROUP.ARRIVE ;  /* 0x00000000000079c5 */ /* 0x000fc60000000000 */
[----:B------:R-:W0:Y:S02]  /*16b70*/  SHFL.BFLY PT, R3, R168, 0x1, 0x1f ;  /* 0x0c201f00a8037f89 */ /* 0x000e2400000e0000 */
[----:B0-----:R-:W-:Y:S01]  /*16b80*/  FMNMX.FTZ R4, R168, R3, !PT ;  /* 0x00000003a8047209 */ /* 0x001fe20007810000 */
[----:B------:R-:W-:-:S03]  /*16b90*/  IMAD.MOV.U32 R3, RZ, RZ, 0x40000040 ;  /* 0x40000040ff037424 */ /* 0x000fc600078e00ff */
[C---:B------:R-:W-:Y:S01]  /*16ba0*/  FSETP.NEU.FTZ.AND P2, PT, R4.reuse, -INF , PT ;  /* 0xff8000000400780b */ /* 0x040fe20003f5d000 */
[----:B------:R-:W-:Y:S01]  /*16bb0*/  FMUL.FTZ R11, R4, R0 ;  /* 0x00000000040b7220 */ /* 0x000fe20000410000 */
[----:B------:R-:W-:-:S04]  /*16bc0*/  R2UR UR7, R3 ;  /* 0x00000000030772ca */ /* 0x000fc800000e0000 */
[----:B------:R-:W-:-:S05]  /*16bd0*/  FSEL R11, R11, RZ, P2 ;  /* 0x000000ff0b0b7208 */ /* 0x000fca0001000000 */
[-CC-:B------:R-:W-:Y:S01]  /*16be0*/  FFMA.FTZ R182, R28, R0.reuse, -R11.reuse ;  /* 0x000000001cb67223 */ /* 0x180fe2000001080b */
[----:B------:R-:W-:Y:S01]  /*16bf0*/  FMNMX.FTZ R28, R26, R13, !PT ;  /* 0x0000000d1a1c7209 */ /* 0x000fe20007810000 */
[-CC-:B------:R-:W-:Y:S01]  /*16c00*/  FFMA.FTZ R176, R32, R0.reuse, -R11.reuse ;  /* 0x0000000020b07223 */ /* 0x180fe2000001080b */
[--C-:B------:R-:W-:Y:S01]  /*16c10*/  FFMA.FTZ R178, R36, R0, -R11.reuse ;  /* 0x0000000024b27223 */ /* 0x100fe2000001080b */
[----:B------:R-:W-:Y:S01]  /*16c20*/  HGMMA.64x128x16.F32.BF16 R88, R164, gdesc[UR4].tnspB, R88, gsb0 ;  /* 0x41e00004a4587df0 */ /* 0x000fe20008001858 */
[----:B------:R-:W-:Y:S01]  /*16c30*/  FMNMX.FTZ R3, R27, R28, !PT ;  /* 0x0000001c1b037209 */ /* 0x000fe20007810000 */
[-CC-:B------:R-:W-:Y:S01]  /*16c40*/  FFMA.FTZ R172, R40, R0.reuse, -R11.reuse ;  /* 0x0000000028ac7223 */ /* 0x180fe2000001080b */
[----:B------:R-:W-:Y:S01]  /*16c50*/  R2UR UR6, R2 ;  /* 0x00000000020672ca */ /* 0x000fe200000e0000 */
[-CC-:B------:R-:W-:Y:S01]  /*16c60*/  FFMA.FTZ R180, R24, R0.reuse, -R11.reuse ;  /* 0x0000000018b47223 */ /* 0x180fe2000001080b */
[----:B------:R-:W-:Y:S01]  /*16c70*/  FMNMX.FTZ R28, R30, R3, !PT ;  /* 0x000000031e1c7209 */ /* 0x000fe20007810000 */
[-CC-:B------:R-:W-:Y:S01]  /*16c80*/  FFMA.FTZ R21, R25, R0.reuse, -R11.reuse ;  /* 0x0000000019157223 */ /* 0x180fe2000001080b */
[-CC-:B------:R-:W-:Y:S01]  /*16c90*/  FFMA.FTZ R37, R37, R0.reuse, -R11.reuse ;  /* 0x0000000025257223 */ /* 0x180fe2000001080b */
[--C-:B------:R-:W-:Y:S01]  /*16ca0*/  FFMA.FTZ R45, R45, R0, -R11.reuse ;  /* 0x000000002d2d7223 */ /* 0x100fe2000001080b */
[----:B------:R-:W-:Y:S01]  /*16cb0*/  FMNMX.FTZ R3, R31, R28, !PT ;  /* 0x0000001c1f037209 */ /* 0x000fe20007810000 */
[----:B------:R-:W-:Y:S01]  /*16cc0*/  MUFU.EX2 R180, R180 ;  /* 0x000000b400b47308 */ /* 0x000fe20000000800 */
[-CC-:B------:R-:W-:Y:S01]  /*16cd0*/  FFMA.FTZ R53, R53, R0.reuse, -R11.reuse ;  /* 0x0000000035357223 */ /* 0x180fe2000001080b */
        /* <DEDUP_REMOVED lines=18> */
[----:B------:R-:W-:-:S03]  /*16e00*/  FFMA.FTZ R52, R77, R0, -R11 ;  /* 0x000000004d347223 */ /* 0x000fc6000001080b */
[----:B------:R-:W-:Y:S01]  /*16e10*/  FMNMX.FTZ R3, R43, R32, !PT ;  /* 0x000000202b037209 */ /* 0x000fe20007810000 */
[----:B------:R0:W-:Y:S03]  /*16e20*/  MUFU.EX2 R28, R37 ;  /* 0x00000025001c7308 */ /* 0x0001e60000000800 */
[----:B------:R-:W-:-:S04]  /*16e30*/  FMNMX.FTZ R32, R46, R3, !PT ;  /* 0x000000032e207209 */ /* 0x000fc80007810000 */
[----:B------:R-:W-:Y:S01]  /*16e40*/  FMNMX.FTZ R3, R47, R32, !PT ;  /* 0x000000202f037209 */ /* 0x000fe20007810000 */
[----:B------:R-:W-:Y:S01]  /*16e50*/  MUFU.EX2 R24, R24 ;  /* 0x0000001800187308 */ /* 0x000fe20000000800 */
[-CC-:B0-----:R-:W-:Y:S01]  /*16e60*/  FFMA.FTZ R37, R57, R0.reuse, -R11.reuse ;  /* 0x0000000039257223 */ /* 0x181fe2000001080b */
[----:B------:R-:W-:Y:S01]  /*16e70*/  FFMA.FTZ R57, R84, R0, -R11 ;  /* 0x0000000054397223 */ /* 0x000fe2000001080b */
        /* <DEDUP_REMOVED lines=12> */
[----:B0-----:R-:W-:Y:S02]  /*16f40*/  FFMA.FTZ R45, R72, R0, -R11 ;  /* 0x00000000482d7223 */ /* 0x001fe4000001080b */
        /* <DEDUP_REMOVED lines=9> */
[----:B------:R-:W-:Y:S01]  /*16fe0*/  FMNMX.FTZ R40, R78, R3, !PT ;  /* 0x000000034e287209 */ /* 0x000fe20007810000 */
[----:B------:R-:W-:-:S03]  /*16ff0*/  IMAD.MOV.U32 R3, RZ, RZ, 0x40000040 ;  /* 0x40000040ff037424 */ /* 0x000fc600078e00ff */
[----:B------:R-:W-:Y:S01]  /*17000*/  FMNMX.FTZ R5, R79, R40, !PT ;  /* 0x000000284f057209 */ /* 0x000fe20007810000 */
[----:B------:R-:W-:Y:S01]  /*17010*/  MUFU.EX2 R174, R174 ;  /* 0x000000ae00ae7308 */ /* 0x000fe20000000800 */
[----:B------:R-:W-:Y:S01]  /*17020*/  R2UR UR7, R3 ;  /* 0x00000000030772ca */ /* 0x000fe200000e0000 */
[----:B0-----:R-:W-:Y:S01]  /*17030*/  FFMA.FTZ R53, R80, R0, -R11 ;  /* 0x0000000050357223 */ /* 0x001fe2000001080b */
[----:B------:R-:W-:-:S04]  /*17040*/  FMNMX.FTZ R40, R82, R5, !PT ;  /* 0x0000000552287209 */ /* 0x000fc80007810000 */
[----:B------:R-:W-:Y:S01]  /*17050*/  FMNMX.FTZ R3, R83, R40, !PT ;  /* 0x0000002853037209 */ /* 0x000fe20007810000 */
[----:B------:R-:W-:Y:S01]  /*17060*/  FFMA.FTZ R40, R61, R0, -R11 ;  /* 0x000000003d287223 */ /* 0x000fe2000001080b */
[----:B------:R-:W-:Y:S02]  /*17070*/  MUFU.EX2 R168, R168 ;  /* 0x000000a800a87308 */ /* 0x000fe40000000800 */
[----:B------:R-:W-:-:S04]  /*17080*/  FMNMX.FTZ R2, R86, R3, !PT ;  /* 0x0000000356027209 */ /* 0x000fc80007810000 */
[----:B------:R-:W-:Y:S02]  /*17090*/  FMNMX.FTZ R2, R87, R2, !PT ;  /* 0x0000000257027209 */ /* 0x000fe40007810000 */
[----:B------:R-:W-:Y:S03]  /*170a0*/  MUFU.EX2 R33, R33 ;  /* 0x0000002100217308 */ /* 0x000fe60000000800 */
[----:B------:R-:W0:Y:S05]  /*170b0*/  SHFL.BFLY PT, R3, R2, 0x2, 0x1f ;  /* 0x0c401f0002037f89 */ /* 0x000e2a00000e0000 */
[----:B------:R-:W-:Y:S08]  /*170c0*/  MUFU.EX2 R170, R170 ;  /* 0x000000aa00aa7308 */ /* 0x000ff00000000800 */
[----:B------:R-:W-:Y:S01]  /*170d0*/  MUFU.EX2 R37, R37 ;  /* 0x0000002500257308 */ /* 0x000fe20000000800 */
[----:B------:R-:W-:-:S02]  /*170e0*/  WARPGROUP.DEPBAR.LE gsb0, 0x0 ;  /* 0x00008000000079c5 */ /* 0x000fc40000010000 */
[----:B------:R-:W-:Y:S01]  /*170f0*/  WARPGROUP.ARRIVE ;  /* 0x00000000000079c5 */ /* 0x000fe20000000000 */
[-CC-:B------:R-:W-:Y:S01]  /*17100*/  FFMA.FTZ R166, R60, R0.reuse, -R11.reuse ;  /* 0x000000003ca67223 */ /* 0x180fe2000001080b */
[-CC-:B------:R-:W-:Y:S01]  /*17110*/  FFMA.FTZ R164, R56, R0.reuse, -R11.reuse ;  /* 0x0000000038a47223 */ /* 0x180fe2000001080b */
[----:B------:R-:W-:Y:S02]  /*17120*/  FFMA.FTZ R56, R81, R0, -R11 ;  /* 0x0000000051387223 */ /* 0x000fe4000001080b */
[----:B------:R-:W-:Y:S01]  /*17130*/  MUFU.EX2 R40, R40 ;  /* 0x0000002800287308 */ /* 0x000fe20000000800 */
[----:B------:R-:W-:Y:S01]  /*17140*/  HGMMA.64x128x16.F32.BF16 R88, R160, gdesc[UR4].tnspB, R88, gsb0 ;  /* 0x41e00004a0587df0 */ /* 0x000fe20008001858 */
[----:B0-----:R-:W-:-:S05]  /*17150*/  FMNMX.FTZ R3, R2, R3, !PT ;  /* 0x0000000302037209 */ /* 0x001fca0007810000 */
[----:B------:R-:W0:Y:S01]  /*17160*/  SHFL.BFLY PT, R2, R3, 0x1, 0x1f ;  /* 0x0c201f0003027f89 */ /* 0x000e2200000e0000 */
[----:B------:R-:W-:Y:S08]  /*17170*/  MUFU.EX2 R164, R164 ;  /* 0x000000a400a47308 */ /* 0x000ff00000000800 */
[----:B------:R-:W-:Y:S08]  /*17180*/  MUFU.EX2 R166, R166 ;  /* 0x000000a600a67308 */ /* 0x000ff00000000800 */
[----:B------:R-:W-:Y:S01]  /*17190*/  MUFU.EX2 R41, R41 ;  /* 0x0000002900297308 */ /* 0x000fe20000000800 */
[----:B0-----:R-:W-:-:S07]  /*171a0*/  FMNMX.FTZ R5, R3, R2, !PT ;  /* 0x0000000203057209 */ /* 0x001fce0007810000 */
[----:B------:R-:W-:Y:S01]  /*171b0*/  MUFU.EX2 R44, R44 ;  /* 0x0000002c002c7308 */ /* 0x000fe20000000800 */
[----:B------:R-:W-:Y:S02]  /*171c0*/  FSEL R3, R4, RZ, P2 ;  /* 0x000000ff04037208 */ /* 0x000fe40001000000 */
[C---:B------:R-:W-:Y:S01]  /*171d0*/  FSETP.NEU.FTZ.AND P2, PT, R5.reuse, -INF , PT ;  /* 0xff8000000500780b */ /* 0x040fe20003f5d000 */
[-C--:B------:R-:W-:Y:S02]  /*171e0*/  FMUL.FTZ R61, R5, R0.reuse ;  /* 0x00000000053d7220 */ /* 0x080fe40000410000 */
[----:B------:R-:W-:Y:S01]  /*171f0*/  FADD.FTZ R3, -R3, R12 ;  /* 0x0000000c03037221 */ /* 0x000fe20000010100 */
[----:B------:R-:W-:Y:S01]  /*17200*/  FSEL R2, R5, RZ, P2 ;  /* 0x000000ff05027208 */ /* 0x000fe20001000000 */
[----:B------:R-:W-:Y:S01]  /*17210*/  MUFU.EX2 R45, R45 ;  /* 0x0000002d002d7308 */ /* 0x000fe20000000800 */
[----:B------:R-:W-:Y:S01]  /*17220*/  FSEL R61, R61, RZ, P2 ;  /* 0x000000ff3d3d7208 */ /* 0x000fe20001000000 */
[----:B------:R-:W-:Y:S01]  /*17230*/  FMUL.FTZ R3, R3, R0 ;  /* 0x0000000003037220 */ /* 0x000fe20000410000 */
[C---:B------:R-:W-:Y:S01]  /*17240*/  ISETP.GT.AND P2, PT, R9.reuse, R14, PT ;  /* 0x0000000e0900720c */ /* 0x040fe20003f44270 */
[----:B------:R-:W-:-:S02]  /*17250*/  VIADD R9, R9, 0xffffffff ;  /* 0xffffffff09097836 */ /* 0x000fc40000000000 */
[-CC-:B------:R-:W-:Y:S01]  /*17260*/  FFMA.FTZ R181, R26, R0.reuse, -R61.reuse ;  /* 0x000000001ab57223 */ /* 0x180fe2000001083d */
[-CC-:B------:R-:W-:Y:S01]  /*17270*/  FFMA.FTZ R60, R27, R0.reuse, -R61.reuse ;  /* 0x000000001b3c7223 */ /* 0x180fe2000001083d */
[----:B------:R-:W-:Y:S01]  /*17280*/  VIADD R26, R10, 0x300 ;  /* 0x000003000a1a7836 */ /* 0x000fe20000000000 */
[----:B------:R-:W0:Y:S01]  /*17290*/  MUFU.EX2 R3, R3 ;  /* 0x0000000300037308 */ /* 0x000e220000000800 */
[----:B------:R-:W-:Y:S02]  /*172a0*/  IMAD.MOV.U32 R27, RZ, RZ, 0x40000040 ;  /* 0x40000040ff1b7424 */ /* 0x000fe400078e00ff */
[-CC-:B------:R-:W-:Y:S01]  /*172b0*/  FFMA.FTZ R173, R42, R0.reuse, -R61.reuse ;  /* 0x000000002aad7223 */ /* 0x180fe2000001083d */
[----:B------:R-:W-:Y:S01]  /*172c0*/  VIADD R10, R10, 0x380 ;  /* 0x000003800a0a7836 */ /* 0x000fe20000000000 */
[----:B------:R-:W-:Y:S01]  /*172d0*/  R2UR UR6, R26 ;  /* 0x000000001a0672ca */ /* 0x000fe200000e0000 */
[-CC-:B------:R-:W-:Y:S01]  /*172e0*/  FFMA.FTZ R183, R30, R0.reuse, -R61.reuse ;  /* 0x000000001eb77223 */ /* 0x180fe2000001083d */
[----:B------:R-:W-:Y:S01]  /*172f0*/  R2UR UR7, R27 ;  /* 0x000000001b0772ca */ /* 0x000fe200000e0000 */
        /* <DEDUP_REMOVED lines=14> */
[----:B------:R-:W-:Y:S01]  /*173e0*/  FADD.FTZ R7, R21, R42 ;  /* 0x0000002a15077221 */ /* 0x000fe20000010000 */
[-CC-:B------:R-:W-:Y:S01]  /*173f0*/  FFMA.FTZ R38, R55, R0.reuse, -R61.reuse ;  /* 0x0000000037267223 */ /* 0x180fe2000001083d */
[-C--:B------:R-:W-:Y:S01]  /*17400*/  FFMA.FTZ R165, R58, R0.reuse, -R61 ;  /* 0x000000003aa57223 */ /* 0x080fe2000001083d */
[----:B------:R-:W-:Y:S01]  /*17410*/  MUFU.EX2 R183, R183 ;  /* 0x000000b700b77308 */ /* 0x000fe20000000800 */
[----:B------:R-:W-:Y:S01]  /*17420*/  FADD.FTZ R7, R182, R7 ;  /* 0x00000007b6077221 */ /* 0x000fe20000010000 */
[--C-:B------:R-:W-:Y:S01]  /*17430*/  FFMA.FTZ R167, R62, R0, -R61.reuse ;  /* 0x000000003ea77223 */ /* 0x100fe2000001083d */
[C---:B------:R-:W-:Y:S01]  /*17440*/  F2FP.BF16.F32.PACK_AB R182, R24.reuse, R182 ;  /* 0x000000b618b6723e */ /* 0x040fe200000010ff */
[-C--:B------:R-:W-:Y:S01]  /*17450*/  FFMA.FTZ R79, R79, R0.reuse, -R61 ;  /* 0x000000004f4f7223 */ /* 0x080fe2000001083d */
[----:B------:R-:W-:Y:S01]  /*17460*/  FADD.FTZ R7, R24, R7 ;  /* 0x0000000718077221 */ /* 0x000fe20000010000 */
[-CC-:B------:R-:W-:Y:S01]  /*17470*/  FFMA.FTZ R82, R82, R0.reuse, -R61.reuse ;  /* 0x0000000052527223 */ /* 0x180fe2000001083d */
[-C--:B------:R-:W-:Y:S01]  /*17480*/  FFMA.FTZ R83, R83, R0.reuse, -R61 ;  /* 0x0000000053537223 */ /* 0x080fe2000001083d */
[----:B------:R-:W-:Y:S01]  /*17490*/  MUFU.EX2 R26, R26 ;  /* 0x0000001a001a7308 */ /* 0x000fe20000000800 */
[----:B------:R-:W-:Y:S01]  /*174a0*/  FADD.FTZ R42, R176, R7 ;  /* 0x00000007b02a7221 */ /* 0x000fe20000010000 */
[----:B------:R-:W-:Y:S01]  /*174b0*/  FFMA.FTZ R86, R86, R0, -R61 ;  /* 0x0000000056567223 */ /* 0x000fe2000001083d */
[----:B------:R-:W-:Y:S01]  /*174c0*/  F2FP.BF16.F32.PACK_AB R180, R21, R180 ;  /* 0x000000b415b4723e */ /* 0x000fe200000010ff */
[----:B------:R-:W-:-:S02]  /*174d0*/  IMAD.MOV.U32 R21, RZ, RZ, R185 ;  /* 0x000000ffff157224 */ /* 0x000fc400078e00b9 */
[C---:B------:R-:W-:Y:S01]  /*174e0*/  FADD.FTZ R7, R25.reuse, R42 ;  /* 0x0000002a19077221 */ /* 0x040fe20000010000 */
[----:B------:R-:W-:Y:S01]  /*174f0*/  F2FP.BF16.F32.PACK_AB R176, R25, R176 ;  /* 0x000000b019b0723e */ /* 0x000fe200000010ff */
        /* <DEDUP_REMOVED lines=11> */
[-C--:B------:R-:W-:Y:S02]  /*175b0*/  FFMA.FTZ R11, R85, R0.reuse, -R11 ;  /* 0x00000000550b7223 */ /* 0x080fe4000001080b */
[----:B------:R-:W-:Y:S01]  /*175c0*/  MUFU.EX2 R34, R34 ;  /* 0x0000002200227308 */ /* 0x000fe20000000800 */
[-CC-:B------:R-:W-:Y:S01]  /*175d0*/  FFMA.FTZ R161, R66, R0.reuse, -R61.reuse ;  /* 0x0000000042a17223 */ /* 0x180fe2000001083d */
[----:B------:R-:W-:Y:S01]  /*175e0*/  HGMMA.64x128x16.F32.BF16 R88, R156, gdesc[UR4].tnspB, R88, gsb0 ;  /* 0x41e000049c587df0 */ /* 0x000fe20008001858 */
[----:B------:R-:W-:Y:S01]  /*175f0*/  R2UR UR6, R10 ;  /* 0x000000000a0672ca */ /* 0x000fe200000e0000 */
[-CC-:B------:R-:W-:Y:S01]  /*17600*/  FFMA.FTZ R10, R59, R0.reuse, -R61.reuse ;  /* 0x000000003b0a7223 */ /* 0x180fe2000001083d */
[----:B------:R-:W-:-:S03]  /*17610*/  FFMA.FTZ R163, R70, R0, -R61 ;  /* 0x0000000046a37223 */ /* 0x000fc6000001083d */
[----:B------:R0:W-:Y:S08]  /*17620*/  MUFU.EX2 R12, R11 ;  /* 0x0000000b000c7308 */ /* 0x0001f00000000800 */
[----:B------:R-:W-:Y:S01]  /*17630*/  MUFU.EX2 R169, R169 ;  /* 0x000000a900a97308 */ /* 0x000fe20000000800 */
[----:B0-----:R-:W-:Y:S01]  /*17640*/  FADD.FTZ R11, -R2, R13 ;  /* 0x0000000d020b7221 */ /* 0x001fe20000010100 */
[----:B------:R-:W-:-:S02]  /*17650*/  @!P1 VIADD R13, R20, 0x34860 ;  /* 0x00034860140d9836 */ /* 0x000fc40000000000 */
[-C--:B------:R-:W-:Y:S01]  /*17660*/  FFMA.FTZ R20, R67, R0.reuse, -R61 ;  /* 0x0000000043147223 */ /* 0x080fe2000001083d */
[----:B------:R-:W-:Y:S01]  /*17670*/  FMUL.FTZ R2, R11, R0 ;  /* 0x000000000b027220 */ /* 0x000fe20000410000 */
[----:B------:R-:W-:Y:S01]  /*17680*/  IMAD.MOV.U32 R11, RZ, RZ, 0x40000040 ;  /* 0x40000040ff0b7424 */ /* 0x000fe200078e00ff */
[----:B------:R-:W-:Y:S01]  /*17690*/  @!P1 PRMT R13, RZ, 0x654, R13 ;  /* 0x00000654ff0d9816 */ /* 0x000fe2000000000d */
[----:B------:R-:W-:Y:S03]  /*176a0*/  MUFU.EX2 R35, R35 ;  /* 0x0000002300237308 */ /* 0x000fe60000000800 */
[----:B------:R-:W-:Y:S01]  /*176b0*/  R2UR UR7, R11 ;  /* 0x000000000b0772ca */ /* 0x000fe200000e0000 */
[----:B------:R-:W-:Y:S01]  /*176c0*/  FADD.FTZ R11, R178, R7 ;  /* 0x00000007b20b7221 */ /* 0x000fe20000010000 */
[----:B------:R-:W-:-:S03]  /*176d0*/  F2FP.BF16.F32.PACK_AB R178, R28, R178 ;  /* 0x000000b21cb2723e */ /* 0x000fc600000010ff */
[----:B------:R-:W0:Y:S01]  /*176e0*/  MUFU.EX2 R2, R2 ;  /* 0x0000000200027308 */ /* 0x000e220000000800 */
[----:B------:R-:W-:-:S04]  /*176f0*/  FADD.FTZ R11, R28, R11 ;  /* 0x0000000b1c0b7221 */ /* 0x000fc80000010000 */
[----:B------:R-:W-:Y:S01]  /*17700*/  FADD.FTZ R46, R172, R11 ;  /* 0x0000000bac2e7221 */ /* 0x000fe20000010000 */
[C---:B------:R-:W-:Y:S02]  /*17710*/  F2FP.BF16.F32.PACK_AB R172, R29.reuse, R172 ;  /* 0x000000ac1dac723e */ /* 0x040fe400000010ff */
[----:B------:R-:W1:Y:S01]  /*17720*/  MUFU.EX2 R160, R160 ;  /* 0x000000a000a07308 */ /* 0x000e620000000800 */
[----:B------:R-:W-:-:S04]  /*17730*/  FADD.FTZ R11, R29, R46 ;  /* 0x0000002e1d0b7221 */ /* 0x000fc80000010000 */
[----:B------:R-:W-:Y:S01]  /*17740*/  FADD.FTZ R11, R174, R11 ;  /* 0x0000000bae0b7221 */ /* 0x000fe20000010000 */
[----:B------:R-:W-:Y:S02]  /*17750*/  F2FP.BF16.F32.PACK_AB R174, R32, R174 ;  /* 0x000000ae20ae723e */ /* 0x000fe400000010ff */
[----:B------:R-:W-:Y:S01]  /*17760*/  MUFU.EX2 R171, R171 ;  /* 0x000000ab00ab7308 */ /* 0x000fe20000000800 */
[----:B0-----:R-:W-:Y:S01]  /*17770*/  FFMA.FTZ R7, R2, R6, R181 ;  /* 0x0000000602077223 */ /* 0x001fe200000100b5 */
[----:B------:R-:W-:Y:S01]  /*17780*/  FADD.FTZ R11, R32, R11 ;  /* 0x0000000b200b7221 */ /* 0x000fe20000010000 */
[----:B------:R-:W-:Y:S01]  /*17790*/  FFMA.FTZ R6, R63, R0, -R61 ;  /* 0x000000003f067223 */ /* 0x000fe2000001083d */
[C---:B------:R-:W-:Y:S01]  /*177a0*/  F2FP.BF16.F32.PACK_AB R181, R60.reuse, R181 ;  /* 0x000000b53cb5723e */ /* 0x040fe200000010ff */
[----:B------:R-:W-:Y:S01]  /*177b0*/  FADD.FTZ R42, R60, R7 ;  /* 0x000000073c2a7221 */ /* 0x000fe20000010000 */
[----:B------:R-:W-:Y:S01]  /*177c0*/  FADD.FTZ R46, R168, R11 ;  /* 0x0000000ba82e7221 */ /* 0x000fe20000010000 */
[----:B------:R-:W-:Y:S01]  /*177d0*/  F2FP.BF16.F32.PACK_AB R168, R33, R168 ;  /* 0x000000a821a8723e */ /* 0x000fe200000010ff */
[----:B------:R-:W-:Y:S01]  /*177e0*/  MUFU.EX2 R38, R38 ;  /* 0x0000002600267308 */ /* 0x000fe20000000800 */
[----:B------:R-:W-:Y:S01]  /*177f0*/  FADD.FTZ R7, R183, R42 ;  /* 0x0000002ab7077221 */ /* 0x000fe20000010000 */
[----:B------:R-:W-:Y:S01]  /*17800*/  FADD.FTZ R11, R33, R46 ;  /* 0x0000002e210b7221 */ /* 0x000fe20000010000 */
[----:B------:R-:W-:-:S02]  /*17810*/  F2FP.BF16.F32.PACK_AB R183, R26, R183 ;  /* 0x000000b71ab7723e */ /* 0x000fc400000010ff */
[----:B------:R-:W-:Y:S01]  /*17820*/  FADD.FTZ R42, R26, R7 ;  /* 0x000000071a2a7221 */ /* 0x000fe20000010000 */
[----:B------:R-:W-:Y:S01]  /*17830*/  FADD.FTZ R11, R170, R11 ;  /* 0x0000000baa0b7221 */ /* 0x000fe20000010000 */
[C---:B------:R-:W-:Y:S01]  /*17840*/  F2FP.BF16.F32.PACK_AB R170, R36.reuse, R170 ;  /* 0x000000aa24aa723e */ /* 0x040fe200000010ff */
[----:B------:R-:W0:Y:S01]  /*17850*/  MUFU.EX2 R162, R162 ;  /* 0x000000a200a27308 */ /* 0x000e220000000800 */
[----:B------:R-:W-:Y:S01]  /*17860*/  FADD.FTZ R42, R177, R42 ;  /* 0x0000002ab12a7221 */ /* 0x000fe20000010000 */
[----:B------:R-:W-:Y:S01]  /*17870*/  FADD.FTZ R11, R36, R11 ;  /* 0x0000000b240b7221 */ /* 0x000fe20000010000 */
[C---:B------:R-:W-:Y:S02]  /*17880*/  F2FP.BF16.F32.PACK_AB R177, R27.reuse, R177 ;  /* 0x000000b11bb1723e */ /* 0x040fe400000010ff */
[----:B------:R-:W-:Y:S01]  /*17890*/  FADD.FTZ R42, R27, R42 ;  /* 0x0000002a1b2a7221 */ /* 0x000fe20000010000 */
[----:B------:R-:W-:Y:S01]  /*178a0*/  FADD.FTZ R54, R164, R11 ;  /* 0x0000000ba4367221 */ /* 0x000fe20000010000 */
[----:B------:R-:W-:Y:S01]  /*178b0*/  F2FP.BF16.F32.PACK_AB R164, R37, R164 ;  /* 0x000000a425a4723e */ /* 0x000fe200000010ff */
[----:B------:R-:W2:Y:S01]  /*178c0*/  MUFU.EX2 R165, R165 ;  /* 0x000000a500a57308 */ /* 0x000ea20000000800 */
[----:B------:R-:W-:Y:S01]  /*178d0*/  FADD.FTZ R7, R179, R42 ;  /* 0x0000002ab3077221 */ /* 0x000fe20000010000 */
[----:B------:R-:W-:Y:S01]  /*178e0*/  FADD.FTZ R11, R37, R54 ;  /* 0x00000036250b7221 */ /* 0x000fe20000010000 */
[----:B------:R-:W-:-:S02]  /*178f0*/  F2FP.BF16.F32.PACK_AB R179, R30, R179 ;  /* 0x000000b31eb3723e */ /* 0x000fc400000010ff */
[----:B------:R-:W-:Y:S01]  /*17900*/  FADD.FTZ R42, R30, R7 ;  /* 0x000000071e2a7221 */ /* 0x000fe20000010000 */
[----:B------:R-:W-:Y:S01]  /*17910*/  FADD.FTZ R11, R166, R11 ;  /* 0x0000000ba60b7221 */ /* 0x000fe20000010000 */
[C---:B------:R-:W-:Y:S01]  /*17920*/  F2FP.BF16.F32.PACK_AB R166, R40.reuse, R166 ;  /* 0x000000a628a6723e */ /* 0x040fe200000010ff */
[----:B------:R-:W3:Y:S01]  /*17930*/  MUFU.EX2 R10, R10 ;  /* 0x0000000a000a7308 */ /* 0x000ee20000000800 */
[----:B------:R-:W-:Y:S01]  /*17940*/  FADD.FTZ R46, R173, R42 ;  /* 0x0000002aad2e7221 */ /* 0x000fe20000010000 */
[----:B------:R-:W-:Y:S01]  /*17950*/  FADD.FTZ R11, R40, R11 ;  /* 0x0000000b280b7221 */ /* 0x000fe20000010000 */
[-C--:B------:R-:W-:Y:S01]  /*17960*/  FFMA.FTZ R42, R71, R0.reuse, -R61 ;  /* 0x00000000472a7223 */ /* 0x080fe2000001083d */
[C---:B------:R-:W-:Y:S01]  /*17970*/  F2FP.BF16.F32.PACK_AB R173, R31.reuse, R173 ;  /* 0x000000ad1fad723e */ /* 0x040fe200000010ff */
[----:B------:R-:W-:Y:S01]  /*17980*/  FADD.FTZ R50, R31, R46 ;  /* 0x0000002e1f327221 */ /* 0x000fe20000010000 */
[----:B-1----:R-:W-:Y:S01]  /*17990*/  FADD.FTZ R54, R160, R11 ;  /* 0x0000000ba0367221 */ /* 0x002fe20000010000 */
[----:B------:R-:W-:Y:S01]  /*179a0*/  FFMA.FTZ R46, R75, R0, -R61 ;  /* 0x000000004b2e7223 */ /* 0x000fe2000001083d */
[----:B------:R-:W1:Y:S01]  /*179b0*/  MUFU.EX2 R167, R167 ;  /* 0x000000a700a77308 */ /* 0x000e620000000800 */
[----:B------:R-:W-:Y:S01]  /*179c0*/  FADD.FTZ R7, R175, R50 ;  /* 0x00000032af077221 */ /* 0x000fe20000010000 */
[C---:B------:R-:W-:Y:S01]  /*179d0*/  FADD.FTZ R11, R41.reuse, R54 ;  /* 0x00000036290b7221 */ /* 0x040fe20000010000 */
[----:B------:R-:W-:-:S02]  /*179e0*/  F2FP.BF16.F32.PACK_AB R160, R41, R160 ;  /* 0x000000a029a0723e */ /* 0x000fc400000010ff */
[----:B------:R-:W-:Y:S01]  /*179f0*/  FADD.FTZ R50, R34, R7 ;  /* 0x0000000722327221 */ /* 0x000fe20000010000 */
[----:B0-----:R-:W-:Y:S01]  /*17a00*/  FADD.FTZ R11, R162, R11 ;  /* 0x0000000ba20b7221 */ /* 0x001fe20000010000 */
[----:B------:R-:W-:Y:S01]  /*17a10*/  F2FP.BF16.F32.PACK_AB R162, R44, R162 ;  /* 0x000000a22ca2723e */ /* 0x000fe200000010ff */
[----:B------:R-:W0:Y:S01]  /*17a20*/  MUFU.EX2 R48, R48 ;  /* 0x0000003000307308 */ /* 0x000e220000000800 */
[----:B------:R-:W-:Y:S01]  /*17a30*/  FADD.FTZ R50, R169, R50 ;  /* 0x00000032a9327221 */ /* 0x000fe20000010000 */
[----:B------:R-:W-:Y:S02]  /*17a40*/  F2FP.BF16.F32.PACK_AB R175, R34, R175 ;  /* 0x000000af22af723e */ /* 0x000fe400000010ff */
[C---:B------:R-:W-:Y:S01]  /*17a50*/  F2FP.BF16.F32.PACK_AB R169, R35.reuse, R169 ;  /* 0x000000a923a9723e */ /* 0x040fe200000010ff */
[----:B------:R-:W-:-:S03]  /*17a60*/  FADD.FTZ R50, R35, R50 ;  /* 0x0000003223327221 */ /* 0x000fc60000010000 */
[----:B------:R-:W4:Y:S01]  /*17a70*/  MUFU.EX2 R6, R6 ;  /* 0x0000000600067308 */ /* 0x000f220000000800 */
[----:B------:R-:W-:Y:S01]  /*17a80*/  FADD.FTZ R7, R171, R50 ;  /* 0x00000032ab077221 */ /* 0x000fe20000010000 */
[----:B------:R-:W-:-:S03]  /*17a90*/  F2FP.BF16.F32.PACK_AB R171, R38, R171 ;  /* 0x000000ab26ab723e */ /* 0x000fc600000010ff */
[----:B------:R-:W-:-:S03]  /*17aa0*/  FADD.FTZ R50, R38, R7 ;  /* 0x0000000726327221 */ /* 0x000fc60000010000 */
[----:B------:R-:W5:Y:S01]  /*17ab0*/  MUFU.EX2 R49, R49 ;  /* 0x0000003100317308 */ /* 0x000f620000000800 */
[----:B--2---:R-:W-:Y:S01]  /*17ac0*/  FADD.FTZ R7, R165, R50 ;  /* 0x00000032a5077221 */ /* 0x004fe20000010000 */
[----:B------:R-:W-:Y:S01]  /*17ad0*/  FADD.FTZ R50, R44, R11 ;  /* 0x0000000b2c327221 */ /* 0x000fe20000010000 */
[C---:B---3--:R-:W-:Y:S02]  /*17ae0*/  F2FP.BF16.F32.PACK_AB R165, R10.reuse, R165 ;  /* 0x000000a50aa5723e */ /* 0x048fe400000010ff */
[----:B------:R-:W-:Y:S01]  /*17af0*/  FADD.FTZ R24, R10, R7 ;  /* 0x000000070a187221 */ /* 0x000fe20000010000 */
[----:B------:R-:W-:Y:S02]  /*17b00*/  FADD.FTZ R11, R45, R50 ;  /* 0x000000322d0b7221 */ /* 0x000fe40000010000 */
[----:B------:R-:W2:Y:S01]  /*17b10*/  MUFU.EX2 R161, R161 ;  /* 0x000000a100a17308 */ /* 0x000ea20000000800 */
[----:B-1----:R-:W-:Y:S01]  /*17b20*/  FADD.FTZ R7, R167, R24 ;  /* 0x00000018a7077221 */ /* 0x002fe20000010000 */
[----:B0-----:R-:W-:Y:S01]  /*17b30*/  FADD.FTZ R32, R48, R11 ;  /* 0x0000000b30207221 */ /* 0x001fe20000010000 */
[----:B----4-:R-:W-:-:S02]  /*17b40*/  F2FP.BF16.F32.PACK_AB R167, R6, R167 ;  /* 0x000000a706a7723e */ /* 0x010fc400000010ff */
[----:B------:R-:W-:-:S03]  /*17b50*/  FADD.FTZ R28, R6, R7 ;  /* 0x00000007061c7221 */ /* 0x000fc60000010000 */
[----:B------:R-:W0:Y:S01]  /*17b60*/  MUFU.EX2 R52, R52 ;  /* 0x0000003400347308 */ /* 0x000e220000000800 */
[----:B-----5:R-:W-:-:S07]  /*17b70*/  FADD.FTZ R11, R49, R32 ;  /* 0x00000020310b7221 */ /* 0x020fce0000010000 */
[----:B------:R-:W1:Y:S01]  /*17b80*/  MUFU.EX2 R20, R20 ;  /* 0x0000001400147308 */ /* 0x000e620000000800 */
[----:B--2---:R-:W-:Y:S01]  /*17b90*/  FADD.FTZ R7, R161, R28 ;  /* 0x0000001ca1077221 */ /* 0x004fe20000010000 */
[----:B------:R-:W-:Y:S02]  /*17ba0*/  WARPGROUP.DEPBAR.LE gsb0, 0x0 ;  /* 0x00008000000079c5 */ /* 0x000fe40000010000 */
[----:B------:R-:W-:-:S04]  /*17bb0*/  WARPGROUP.ARRIVE ;  /* 0x00000000000079c5 */ /* 0x000fc80000000000 */
[----:B------:R-:W2:Y:S01]  /*17bc0*/  MUFU.EX2 R53, R53 ;  /* 0x0000003500357308 */ /* 0x000ea20000000800 */
[-CC-:B------:R-:W-:Y:S01]  /*17bd0*/  FFMA.FTZ R157, R74, R0.reuse, -R61.reuse ;  /* 0x000000004a9d7223 */ /* 0x180fe2000001083d */
[-C--:B------:R-:W-:Y:S01]  /*17be0*/  FFMA.FTZ R159, R78, R0.reuse, -R61 ;  /* 0x000000004e9f7223 */ /* 0x080fe2000001083d */
[----:B0-----:R-:W-:Y:S01]  /*17bf0*/  FADD.FTZ R32, R52, R11 ;  /* 0x0000000b34207221 */ /* 0x001fe20000010000 */
[----:B------:R-:W-:Y:S01]  /*17c00*/  FFMA.FTZ R61, R87, R0, -R61 ;  /* 0x00000000573d7223 */ /* 0x000fe2000001083d */
[----:B------:R-:W-:Y:S01]  /*17c10*/  HGMMA.64x128x16.F32.BF16 R88, R152, gdesc[UR4].tnspB, R88, gsb0 ;  /* 0x41e0000498587df0 */ /* 0x000fe20008001858 */
[C---:B-1----:R-:W-:Y:S01]  /*17c20*/  FADD.FTZ R28, R20.reuse, R7 ;  /* 0x00000007141c7221 */ /* 0x042fe20000010000 */
[----:B------:R-:W-:Y:S01]  /*17c30*/  F2FP.BF16.F32.PACK_AB R161, R20, R161 ;  /* 0x000000a114a1723e */ /* 0x000fe200000010ff */
[----:B------:R-:W0:Y:S01]  /*17c40*/  MUFU.EX2 R163, R163 ;  /* 0x000000a300a37308 */ /* 0x000e220000000800 */
[----:B------:R-:W-:Y:S01]  /*17c50*/  F2FP.BF16.F32.PACK_AB R156, R48, R45 ;  /* 0x0000002d309c723e */ /* 0x000fe200000010ff */
[----:B------:R-:W-:Y:S01]  /*17c60*/  IMAD.MOV.U32 R20, RZ, RZ, R188 ;  /* 0x000000ffff147224 */ /* 0x000fe200078e00bc */
[----:B------:R-:W-:-:S05]  /*17c70*/  F2FP.BF16.F32.PACK_AB R158, R52, R49 ;  /* 0x00000031349e723e */ /* 0x000fca00000010ff */
[----:B------:R-:W1:Y:S01]  /*17c80*/  MUFU.EX2 R56, R56 ;  /* 0x0000003800387308 */ /* 0x000e620000000800 */
[----:B--2---:R-:W-:-:S07]  /*17c90*/  FADD.FTZ R11, R53, R32 ;  /* 0x00000020350b7221 */ /* 0x004fce0000010000 */
        /* <DEDUP_REMOVED lines=8> */
[----:B0-----:R-:W-:-:S04]  /*17d20*/  FADD.FTZ R7, R57, R32 ;  /* 0x0000002039077221 */ /* 0x001fc80000010000 */
[----:B------:R-:W-:-:S03]  /*17d30*/  FADD.FTZ R7, R12, R7 ;  /* 0x000000070c077221 */ /* 0x000fc60000010000 */
[----:B------:R-:W0:Y:S01]  /*17d40*/  MUFU.EX2 R159, R159 ;  /* 0x0000009f009f7308 */ /* 0x000e220000000800 */
[----:B-1----:R-:W-:-:S07]  /*17d50*/  FADD.FTZ R11, R157, R28 ;  /* 0x0000001c9d0b7221 */ /* 0x002fce0000010000 */
[----:B------:R-:W1:Y:S01]  /*17d60*/  MUFU.EX2 R24, R79 ;  /* 0x0000004f00187308 */ /* 0x000e620000000800 */
[----:B--2---:R-:W-:-:S07]  /*17d70*/  F2FP.BF16.F32.PACK_AB R157, R46, R157 ;  /* 0x0000009d2e9d723e */ /* 0x004fce00000010ff */
[----:B------:R-:W-:Y:S08]  /*17d80*/  MUFU.EX2 R82, R82 ;  /* 0x0000005200527308 */ /* 0x000ff00000000800 */
[----:B------:R-:W2:Y:S08]  /*17d90*/  MUFU.EX2 R83, R83 ;  /* 0x0000005300537308 */ /* 0x000eb00000000800 */
[----:B------:R-:W-:Y:S08]  /*17da0*/  MUFU.EX2 R86, R86 ;  /* 0x0000005600567308 */ /* 0x000ff00000000800 */
[----:B------:R-:W3:Y:S01]  /*17db0*/  MUFU.EX2 R61, R61 ;  /* 0x0000003d003d7308 */ /* 0x000ee20000000800 */
[----:B------:R-:W-:-:S02]  /*17dc0*/  WARPGROUP.DEPBAR.LE gsb0, 0x0 ;  /* 0x00008000000079c5 */ /* 0x000fc40000010000 */
[----:B------:R-:W-:Y:S01]  /*17dd0*/  F2FP.BF16.F32.PACK_AB R154, R12, R57 ;  /* 0x000000390c9a723e */ /* 0x000fe200000010ff */
[----:B------:R-:W-:Y:S01]  /*17de0*/  FADD.FTZ R12, R46, R11 ;  /* 0x0000000b2e0c7221 */ /* 0x000fe20000010000 */
[----:B------:R-:W-:Y:S01]  /*17df0*/  @!P1 SYNCS.ARRIVE.TRANS64.RED.A1T0 RZ, [R15+URZ], RZ ;  /* 0x000000ff0fff99a7 */ /* 0x000fe2000810043f */
[----:B------:R-:W-:Y:S02]  /*17e00*/  F2FP.BF16.F32.PACK_AB R152, R56, R53 ;  /* 0x000000353898723e */ /* 0x000fe400000010ff */
[----:B0-----:R-:W-:Y:S01]  /*17e10*/  FADD.FTZ R11, R159, R12 ;  /* 0x0000000c9f0b7221 */ /* 0x001fe20000010000 */
[C---:B-1----:R-:W-:Y:S01]  /*17e20*/  F2FP.BF16.F32.PACK_AB R159, R24.reuse, R159 ;  /* 0x0000009f189f723e */ /* 0x042fe200000010ff */
[----:B------:R-:W-:Y:S01]  /*17e30*/  IMAD.MOV.U32 R12, RZ, RZ, R4 ;  /* 0x000000ffff0c7224 */ /* 0x000fe200078e0004 */
[----:B--2---:R-:W-:Y:S01]  /*17e40*/  F2FP.BF16.F32.PACK_AB R153, R83, R82 ;  /* 0x000000525399723e */ /* 0x004fe200000010ff */
[----:B------:R-:W-:Y:S01]  /*17e50*/  FADD.FTZ R11, R24, R11 ;  /* 0x0000000b180b7221 */ /* 0x000fe20000010000 */
[----:B------:R0:W-:Y:S01]  /*17e60*/  @!P1 SYNCS.ARRIVE.TRANS64.RED.A1T0 RZ, [R13+URZ], RZ ;  /* 0x000000ff0dff99a7 */ /* 0x0001e2000810043f */
[----:B---3--:R-:W-:-:S02]  /*17e70*/  F2FP.BF16.F32.PACK_AB R155, R61, R86 ;  /* 0x000000563d9b723e */ /* 0x008fc400000010ff */
[----:B------:R-:W-:-:S04]  /*17e80*/  FADD.FTZ R11, R82, R11 ;  /* 0x0000000b520b7221 */ /* 0x000fc80000010000 */
[----:B------:R-:W-:Y:S01]  /*17e90*/  FADD.FTZ R11, R83, R11 ;  /* 0x0000000b530b7221 */ /* 0x000fe20000010000 */
[----:B0-----:R-:W-:-:S03]  /*17ea0*/  IMAD.MOV.U32 R13, RZ, RZ, R5 ;  /* 0x000000ffff0d7224 */ /* 0x001fc600078e0005 */
[----:B------:R-:W-:-:S04]  /*17eb0*/  FADD.FTZ R11, R86, R11 ;  /* 0x0000000b560b7221 */ /* 0x000fc80000010000 */
[----:B------:R-:W-:Y:S01]  /*17ec0*/  FADD.FTZ R6, R61, R11 ;  /* 0x0000000b3d067221 */ /* 0x000fe20000010000 */
[----:B------:R-:W-:Y:S06]  /*17ed0*/  @P2 BRA `(.L_x_2403) ;  /* 0xffffffd000a42947 */ /* 0x000fec000383ffff */
[----:B------:R-:W-:Y:S05]  /*17ee0*/  BSYNC B1 ;  /* 0x0000000000017941 */ /* 0x000fea0003800000 */
.L_x_2392:
[----:B------:R-:W-:Y:S05]  /*17ef0*/  BSYNC B0 ;  /* 0x0000000000007941 */ /* 0x000fea0003800000 */
.L_x_2391:
[----:B------:R-:W-:Y:S01]  /*17f00*/  ISETP.GE.AND P2, PT, R9, RZ, PT ;  /* 0x000000ff0900720c */ /* 0x000fe20003f46270 */
[----:B------:R-:W-:-:S12]  /*17f10*/  BSSY B0, `(.L_x_2404) ;  /* 0x0000252000007945 */ /* 0x000fd80003800000 */
[----:B------:R-:W-:Y:S05]  /*17f20*/  @!P2 BRA `(.L_x_2405) ;  /* 0x000000240040a947 */ /* 0x000fea0003800000 */
[----:B------:R-:W-:Y:S02]  /*17f30*/  IMAD.MOV.U32 R13, RZ, RZ, R5 ;  /* 0x000000ffff0d7224 */ /* 0x000fe400078e0005 */
[----:B------:R-:W-:Y:S02]  /*17f40*/  IMAD.MOV.U32 R12, RZ, RZ, R4 ;  /* 0x000000ffff0c7224 */ /* 0x000fe400078e0004 */
[----:B------:R-:W-:Y:S02]  /*17f50*/  IMAD.MOV.U32 R15, RZ, RZ, R188 ;  /* 0x000000ffff0f7224 */ /* 0x000fe400078e00bc */
[----:B------:R-:W-:-:S07]  /*17f60*/  IMAD.MOV.U32 R20, RZ, RZ, R185 ;  /* 0x000000ffff147224 */ /* 0x000fce00078e00b9 */
.L_x_2416:
[----:B------:R-:W-:-:S05]  /*17f70*/  VIADD R14, R20, 0x1 ;  /* 0x00000001140e7836 */ /* 0x000fca0000000000 */
[----:B------:R-:W-:-:S04]  /*17f80*/  ISETP.NE.AND P2, PT, R14, 0x2, PT ;  /* 0x000000020e00780c */ /* 0x000fc80003f45270 */
[----:B------:R-:W-:Y:S02]  /*17f90*/  SEL R14, R14, RZ, P2 ;  /* 0x000000ff0e0e7207 */ /* 0x000fe40001000000 */
[----:B------:R-:W-:-:S03]  /*17fa0*/  SEL R188, RZ, 0x1, P2 ;  /* 0x00000001ffbc7807 */ /* 0x000fc60001000000 */
[----:B------:R-:W-:Y:S01]  /*17fb0*/  IMAD.MOV.U32 R185, RZ, RZ, R14 ;  /* 0x000000ffffb97224 */ /* 0x000fe200078e000e */
[----:B------:R-:W-:Y:S01]  /*17fc0*/  LOP3.LUT R188, R15, R188, RZ, 0x3c, !PT ;  /* 0x000000bc0fbc7212 */ /* 0x000fe200078e3cff */
[----:B------:R-:W-:Y:S06]  /*17fd0*/  @!P0 BRA `(.L_x_2406) ;  /* 0x0000000000048947 */ /* 0x000fec0003800000 */
[----:B------:R-:W-:Y:S01]  /*17fe0*/  BPT.TRAP 0x1 ;  /* 0x000000040000795c */ /* 0x000fe20000300000 */
.L_x_2406:
[----:B------:R-:W-:Y:S01]  /*17ff0*/  IMAD R0, R185, 0x8, R18 ;  /* 0x00000008b9007824 */ /* 0x000fe200078e0212 */
[----:B------:R-:W-:-:S04]  /*18000*/  SHF.L.U32 R11, R188, 0x1f, RZ ;  /* 0x0000001fbc0b7819 */ /* 0x000fc800000006ff */
[----:B------:R0:W1:Y:S01]  /*18010*/  SYNCS.PHASECHK.TRANS64.TRYWAIT P2, [R0+URZ+0x34830], R11 ;  /* 0x0348300b000075a7 */ /* 0x000062000804017f */
[----:B------:R-:W-:Y:S05]  /*18020*/  @!P0 BRA `(.L_x_2407) ;  /* 0x0000000000048947 */ /* 0x000fea0003800000 */
[----:B------:R-:W-:Y:S01]  /*18030*/  BPT.TRAP 0x1 ;  /* 0x000000040000795c */ /* 0x000fe20000300000 */
.L_x_2407:
[----:B------:R-:W-:Y:S01]  /*18040*/  BSSY B1, `(.L_x_2408) ;  /* 0x0000006000017945 */ /* 0x000fe20003800000 */
[----:B------:R-:W-:Y:S02]  /*18050*/  IMAD R4, R185, 0xc00, R8 ;  /* 0x00000c00b9047824 */ /* 0x000fe400078e0208 */
[----:B------:R-:W-:Y:S01]  /*18060*/  IMAD.MOV.U32 R5, RZ, RZ, 0x40000040 ;  /* 0x40000040ff057424 */ /* 0x000fe200078e00ff */
[----:B-1----:R-:W-:Y:S06]  /*18070*/  @P2 BRA `(.L_x_2409) ;  /* 0x0000000000082947 */ /* 0x002fec0003800000 */
[----:B------:R-:W1:Y:S02]  /*18080*/  SYNCS.PHASECHK.TRANS64.TRYWAIT P2, [R0+URZ+0x34830], R11 ;  /* 0x0348300b000075a7 */ /* 0x000e64000804017f */
[----:B-1----:R-:W-:Y:S05]  /*18090*/  @!P2 BRA `(.L_x_2410) ;  /* 0x000000bc00f8a947 */ /* 0x002fea0003800000 */
.L_x_2409:
[----:B------:R-:W-:Y:S05]  /*180a0*/  BSYNC B1 ;  /* 0x0000000000017941 */ /* 0x000fea0003800000 */
.L_x_2408:
[----:B------:R-:W2:Y:S04]  /*180b0*/  LDL.64 R24, [R1+0x38] ;  /* 0x0000380001187983 */ /* 0x000ea80000100a00 */
[----:B------:R-:W3:Y:S04]  /*180c0*/  LDL.64 R234, [R1+0x30] ;  /* 0x0000300001ea7983 */ /* 0x000ee80000100a00 */
[----:B------:R-:W4:Y:S01]  /*180d0*/  LDL.64 R232, [R1+0x28] ;  /* 0x0000280001e87983 */ /* 0x000f220000100a00 */
[C---:B------:R-:W-:Y:S02]  /*180e0*/  R2UR UR6, R4.reuse ;  /* 0x00000000040672ca */ /* 0x040fe400000e0000 */
[----:B------:R-:W-:Y:S01]  /*180f0*/  R2UR UR7, R5 ;  /* 0x00000000050772ca */ /* 0x000fe200000e0000 */
[----:B------:R-:W5:Y:S01]  /*18100*/  LDL.64 R230, [R1+0x20] ;  /* 0x0000200001e67983 */ /* 0x000f620000100a00 */
[----:B------:R-:W-:-:S02]  /*18110*/  VIADD R10, R4, 0x2 ;  /* 0x00000002040a7836 */ /* 0x000fc40000000000 */
[----:B01----:R-:W-:Y:S01]  /*18120*/  IMAD.MOV.U32 R11, RZ, RZ, 0x40000040 ;  /* 0x40000040ff0b7424 */ /* 0x003fe200078e00ff */
[----:B------:R-:W5:Y:S04]  /*18130*/  LDL.64 R228, [R1+0x18] ;  /* 0x0000180001e47983 */ /* 0x000f680000100a00 */
[----:B------:R-:W5:Y:S04]  /*18140*/  LDL.64 R194, [R1+0x8] ;  /* 0x0000080001c27983 */ /* 0x000f680000100a00 */
[----:B------:R-:W5:Y:S01]  /*18150*/  LDL.64 R192, [R1] ;  /* 0x0000000001c07983 */ /* 0x000f620000100a00 */
[----:B--2---:R-:W-:-:S02]  /*18160*/  R2UR UR4, R24 ;  /* 0x00000000180472ca */ /* 0x004fc400000e0000 */
[----:B------:R-:W-:Y:S02]  /*18170*/  R2UR UR5, R25 ;  /* 0x00000000190572ca */ /* 0x000fe400000e0000 */
[----:B------:R-:W-:-:S11]  /*18180*/  WARPGROUP.ARRIVE ;  /* 0x00000000000079c5 */ /* 0x000fd60000000000 */
[----:B------:R-:W-:Y:S01]  /*18190*/  HGMMA.64x128x16.F32.BF16 R24, gdesc[UR4], RZ, !UPT, gsb0 ;  /* 0x01e00000041879f0 */ /* 0x000fe2000c0018ff */
        /* <DEDUP_REMOVED lines=164> */
.L_x_2411:
[----:B------:R-:W-:Y:S01]  /*18be0*/  SHF.L.U32 R0, R15, 0x1f, RZ ;  /* 0x0000001f0f007819 */ /* 0x000fe200000006ff */
[----:B------:R-:W-:-:S04]  /*18bf0*/  IMAD R15, R20, 0x8, R18 ;  /* 0x00000008140f7824 */ /* 0x000fc800078e0212 */
[----:B------:R0:W1:Y:S01]  /*18c00*/  SYNCS.PHASECHK.TRANS64.TRYWAIT P2, [R15+URZ+0x34850], R0 ;  /* 0x034850000f0075a7 */ /* 0x000062000804017f */
[----:B------:R-:W-:Y:S05]  /*18c10*/  @!P0 BRA `(.L_x_2412) ;  /* 0x0000000000048947 */ /* 0x000fea0003800000 */
[----:B------:R-:W-:Y:S01]  /*18c20*/  BPT.TRAP 0x1 ;  /* 0x000000040000795c */ /* 0x000fe20000300000 */
.L_x_2412:
[----:B------:R-:W-:Y:S04]  /*18c30*/  BSSY B1, `(.L_x_2413) ;  /* 0x0000004000017945 */ /* 0x000fe80003800000 */
[----:B-1----:R-:W-:Y:S05]  /*18c40*/  @P2 BRA `(.L_x_2414) ;  /* 0x0000000000082947 */ /* 0x002fea0003800000 */
[----:B------:R-:W1:Y:S02]  /*18c50*/  SYNCS.PHASECHK.TRANS64.TRYWAIT P2, [R15+URZ+0x34850], R0 ;  /* 0x034850000f0075a7 */ /* 0x000e64000804017f */
[----:B-1----:R-:W-:Y:S05]  /*18c60*/  @!P2 BRA `(.L_x_2415) ;  /* 0x000000b40018a947 */ /* 0x002fea0003800000 */
.L_x_2414:
[----:B------:R-:W-:Y:S05]  /*18c70*/  BSYNC B1 ;  /* 0x0000000000017941 */ /* 0x000fea0003800000 */
.L_x_2413:
[----:B01----:R-:W-:Y:S01]  /*18c80*/  VIADD R0, R18, 0x400 ;  /* 0x0000040012007836 */ /* 0x003fe20000000000 */
[----:B------:R-:W-:Y:S01]  /*18c90*/  WARPGROUP.ARRIVE ;  /* 0x00000000000079c5 */ /* 0x000fe20000000000 */
[----:B------:R-:W-:Y:S01]  /*18ca0*/  IMAD.MOV.U32 R3, RZ, RZ, 0x40000040 ;  /* 0x40000040ff037424 */ /* 0x000fe200078e00ff */
[----:B------:R-:W-:Y:S01]  /*18cb0*/  ISETP.GT.AND P2, PT, R9, RZ, PT ;  /* 0x000000ff0900720c */ /* 0x000fe20003f44270 */
[----:B------:R-:W-:Y:S01]  /*18cc0*/  IMAD.MOV.U32 R21, RZ, RZ, 0x40000040 ;  /* 0x40000040ff157424 */ /* 0x000fe200078e00ff */
[----:B------:R-:W-:Y:S01]  /*18cd0*/  SHF.R.U32.HI R0, RZ, 0x4, R0 ;  /* 0x00000004ff007819 */ /* 0x000fe20000011600 */
[----:B------:R-:W-:Y:S02]  /*18ce0*/  @!P1 VIADD R15, R15, 0x34860 ;  /* 0x000348600f0f9836 */ /* 0x000fe40000000000 */
[----:B------:R-:W-:Y:S01]  /*18cf0*/  VIADD R9, R9, 0xffffffff ;  /* 0xffffffff09097836 */ /* 0x000fe20000000000 */
[----:B------:R-:W-:Y:S02]  /*18d00*/  LOP3.LUT R0, R0, 0x3fff, RZ, 0xc0, !PT ;  /* 0x00003fff00007812 */ /* 0x000fe400078ec0ff */
[----:B------:R-:W-:-:S02]  /*18d10*/  @!P1 PRMT R15, RZ, 0x654, R15 ;  /* 0x00000654ff0f9816 */ /* 0x000fc4000000000f */
[----:B------:R-:W-:Y:S02]  /*18d20*/  LOP3.LUT R11, R0, 0x4000000, RZ, 0xfc, !PT ;  /* 0x04000000000b7812 */ /* 0x000fe400078efcff */
[----:B------:R-:W-:-:S03]  /*18d30*/  FMNMX.FTZ R0, R24, R12, !PT ;  /* 0x0000000c18007209 */ /* 0x000fc60007810000 */
[----:B------:R-:W-:Y:S02]  /*18d40*/  IMAD R10, R20, 0x800, R11 ;  /* 0x00000800140a7824 */ /* 0x000fe400078e020b */
[----:B------:R-:W-:Y:S02]  /*18d50*/  IMAD.MOV.U32 R11, RZ, RZ, 0x40000040 ;  /* 0x40000040ff0b7424 */ /* 0x000fe400078e00ff */
[C---:B------:R-:W-:Y:S01]  /*18d60*/  VIADD R2, R10.reuse, 0x80 ;  /* 0x000000800a027836 */ /* 0x040fe20000000000 */
[C---:B------:R-:W-:Y:S01]  /*18d70*/  R2UR UR6, R10.reuse ;  /* 0x000000000a0672ca */ /* 0x040fe200000e0000 */
[----:B------:R-:W-:Y:S01]  /*18d80*/  VIADD R20, R10, 0x200 ;  /* 0x000002000a147836 */ /* 0x000fe20000000000 */
[----:B------:R-:W-:-:S13]  /*18d90*/  R2UR UR7, R11 ;  /* 0x000000000b0772ca */ /* 0x000fda00000e0000 */
[----:B------:R-:W-:Y:S01]  /*18da0*/  HGMMA.64x128x16.F32.BF16 R88, R180, gdesc[UR4].tnspB, R88, gsb0 ;  /* 0x41e00004b4587df0 */ /* 0x000fe20008001858 */
[----:B------:R-:W-:Y:S01]  /*18db0*/  R2UR UR6, R2 ;  /* 0x00000000020672ca */ /* 0x000fe200000e0000 */
[----:B------:R-:W-:Y:S01]  /*18dc0*/  VIADD R2, R10, 0x100 ;  /* 0x000001000a027836 */ /* 0x000fe20000000000 */
[----:B------:R-:W-:Y:S02]  /*18dd0*/  R2UR UR7, R3 ;  /* 0x00000000030772ca */ /* 0x000fe400000e0000 */
[----:B------:R-:W-:-:S04]  /*18de0*/  FMNMX.FTZ R3, R25, R0, !PT ;  /* 0x0000000019037209 */ /* 0x000fc80007810000 */
[----:B------:R-:W-:Y:S01]  /*18df0*/  FMNMX.FTZ R0, R28, R3, !PT ;  /* 0x000000031c007209 */ /* 0x000fe20007810000 */
[----:B------:R-:W-:-:S03]  /*18e00*/  IMAD.MOV.U32 R3, RZ, RZ, 0x40000040 ;  /* 0x40000040ff037424 */ /* 0x000fc600078e00ff */
[----:B------:R-:W-:-:S04]  /*18e10*/  FMNMX.FTZ R5, R29, R0, !PT ;  /* 0x000000001d057209 */ /* 0x000fc80007810000 */
[----:B------:R-:W-:Y:S01]  /*18e20*/  FMNMX.FTZ R0, R32, R5, !PT ;  /* 0x0000000520007209 */ /* 0x000fe20007810000 */
[----:B------:R-:W-:Y:S02]  /*18e30*/  WARPGROUP.DEPBAR.LE gsb0, 0x0 ;  /* 0x00008000000079c5 */ /* 0x000fe40000010000 */
[----:B------:R-:W-:-:S06]  /*18e40*/  WARPGROUP.ARRIVE ;  /* 0x00000000000079c5 */ /* 0x000fcc0000000000 */
        /* <DEDUP_REMOVED lines=32> */
[----:B------:R-:W-:Y:S02]  /*19050*/  R2UR UR6, R2 ;  /* 0x00000000020672ca */ /* 0x000fe400000e0000 */
[----:B------:R-:W-:Y:S02]  /*19060*/  R2UR UR7, R3 ;  /* 0x00000000030772ca */ /* 0x000fe400000e0000 */
[----:B------:R-:W-:-:S04]  /*19070*/  FMNMX.FTZ R3, R81, R0, !PT ;  /* 0x0000000051037209 */ /* 0x000fc80007810000 */
[----:B------:R-:W-:-:S04]  /*19080*/  FMNMX.FTZ R0, R84, R3, !PT ;  /* 0x0000000354007209 */ /* 0x000fc80007810000 */
[----:B------:R-:W-:Y:S01]  /*19090*/  FMNMX.FTZ R2, R85, R0, !PT ;  /* 0x0000000055027209 */ /* 0x000fe20007810000 */
[----:B------:R-:W-:-:S04]  /*190a0*/  IMAD.U32 R0, RZ, RZ, UR38 ;  /* 0x00000026ff007e24 */ /* 0x000fc8000f8e00ff */
[----:B------:R-:W0:Y:S02]  /*190b0*/  SHFL.BFLY PT, R3, R2, 0x2, 0x1f ;  /* 0x0c401f0002037f89 */ /* 0x000e2400000e0000 */
[----:B0-----:R-:W-:Y:S02]  /*190c0*/  FMNMX.FTZ R5, R2, R3, !PT ;  /* 0x0000000302057209 */ /* 0x001fe40007810000 */
[----:B------:R-:W-:-:S03]  /*190d0*/  FMNMX.FTZ R2, R26, R13, !PT ;  /* 0x0000000d1a027209 */ /* 0x000fc60007810000 */
[----:B------:R-:W0:Y:S02]  /*190e0*/  SHFL.BFLY PT, R4, R5, 0x1, 0x1f ;  /* 0x0c201f0005047f89 */ /* 0x000e2400000e0000 */
[----:B0-----:R-:W-:Y:S02]  /*190f0*/  FMNMX.FTZ R4, R5, R4, !PT ;  /* 0x0000000405047209 */ /* 0x001fe40007810000 */
[----:B------:R-:W-:-:S03]  /*19100*/  FMNMX.FTZ R5, R27, R2, !PT ;  /* 0x000000021b057209 */ /* 0x000fc60007810000 */
[-C--:B------:R-:W-:Y:S01]  /*19110*/  FMUL.FTZ R11, R4, R0.reuse ;  /* 0x00000000040b7220 */ /* 0x080fe20000410000 */
[----:B------:R-:W-:Y:S01]  /*19120*/  FMNMX.FTZ R2, R30, R5, !PT ;  /* 0x000000051e027209 */ /* 0x000fe20007810000 */
[----:B------:R-:W-:Y:S02]  /*19130*/  FADD.FTZ R3, -R4, R12 ;  /* 0x0000000c04037221 */ /* 0x000fe40000010100 */
        /* <DEDUP_REMOVED lines=23> */
[-C--:B------:R-:W-:Y:S01]  /*192b0*/  FFMA.FTZ R85, R85, R0.reuse, -R11 ;  /* 0x0000000055557223 */ /* 0x080fe2000001080b */
[----:B------:R-:W-:Y:S01]  /*192c0*/  FMUL.FTZ R3, R3, R0 ;  /* 0x0000000003037220 */ /* 0x000fe20000410000 */
[----:B------:R-:W-:Y:S01]  /*192d0*/  FMNMX.FTZ R5, R43, R2, !PT ;  /* 0x000000022b057209 */ /* 0x000fe20007810000 */
[----:B------:R-:W-:Y:S03]  /*192e0*/  MUFU.EX2 R180, R180 ;  /* 0x000000b400b47308 */ /* 0x000fe60000000800 */
[----:B------:R-:W-:-:S04]  /*192f0*/  FMNMX.FTZ R2, R46, R5, !PT ;  /* 0x000000052e027209 */ /* 0x000fc80007810000 */
[----:B------:R-:W-:Y:S01]  /*19300*/  FMNMX.FTZ R5, R47, R2, !PT ;  /* 0x000000022f057209 */ /* 0x000fe20007810000 */
[----:B------:R-:W0:Y:S03]  /*19310*/  MUFU.EX2 R3, R3 ;  /* 0x0000000300037308 */ /* 0x000e260000000800 */
[----:B------:R-:W-:-:S04]  /*19320*/  FMNMX.FTZ R2, R50, R5, !PT ;  /* 0x0000000532027209 */ /* 0x000fc80007810000 */
[----:B------:R-:W-:Y:S01]  /*19330*/  FMNMX.FTZ R5, R51, R2, !PT ;  /* 0x0000000233057209 */ /* 0x000fe20007810000 */
[----:B------:R-:W1:Y:S03]  /*19340*/  MUFU.EX2 R12, R12 ;  /* 0x0000000c000c7308 */ /* 0x000e660000000800 */
[----:B------:R-:W-:-:S04]  /*19350*/  FMNMX.FTZ R2, R54, R5, !PT ;  /* 0x0000000536027209 */ /* 0x000fc80007810000 */
[----:B------:R-:W-:Y:S01]  /*19360*/  FMNMX.FTZ R5, R55, R2, !PT ;  /* 0x0000000237057209 */ /* 0x000fe20007810000 */
[----:B------:R-:W2:Y:S01]  /*19370*/  MUFU.EX2 R182, R182 ;  /* 0x000000b600b67308 */ /* 0x000ea20000000800 */
[----:B0-----:R-:W-:Y:S02]  /*19380*/  FFMA.FTZ R7, R3, R7, R180 ;  /* 0x0000000703077223 */ /* 0x001fe400000100b4 */
[----:B------:R-:W-:-:S04]  /*19390*/  FMNMX.FTZ R2, R58, R5, !PT ;  /* 0x000000053a027209 */ /* 0x000fc80007810000 */
[----:B------:R-:W-:Y:S01]  /*193a0*/  FMNMX.FTZ R5, R59, R2, !PT ;  /* 0x000000023b057209 */ /* 0x000fe20007810000 */
[----:B------:R-:W0:Y:S01]  /*193b0*/  MUFU.EX2 R24, R24 ;  /* 0x0000001800187308 */ /* 0x000e220000000800 */
[C---:B-1----:R-:W-:Y:S01]  /*193c0*/  FADD.FTZ R7, R12.reuse, R7 ;  /* 0x000000070c077221 */ /* 0x042fe20000010000 */
[----:B------:R-:W-:Y:S01]  /*193d0*/  F2FP.BF16.F32.PACK_AB R180, R12, R180 ;  /* 0x000000b40cb4723e */ /* 0x000fe200000010ff */
[----:B------:R-:W-:Y:S02]  /*193e0*/  WARPGROUP.DEPBAR.LE gsb0, 0x0 ;  /* 0x00008000000079c5 */ /* 0x000fe40000010000 */
[----:B------:R-:W-:Y:S01]  /*193f0*/  WARPGROUP.ARRIVE ;  /* 0x00000000000079c5 */ /* 0x000fe20000000000 */
[----:B------:R-:W-:Y:S01]  /*19400*/  FMNMX.FTZ R2, R62, R5, !PT ;  /* 0x000000053e027209 */ /* 0x000fe20007810000 */
[-CC-:B------:R-:W-:Y:S01]  /*19410*/  FFMA.FTZ R172, R40, R0.reuse, -R11.reuse ;  /* 0x0000000028ac7223 */ /* 0x180fe2000001080b */
[-CC-:B------:R-:W-:Y:S01]  /*19420*/  FFMA.FTZ R174, R44, R0.reuse, -R11.reuse ;  /* 0x000000002cae7223 */ /* 0x180fe2000001080b */
[--C-:B------:R-:W-:Y:S01]  /*19430*/  FFMA.FTZ R40, R57, R0, -R11.reuse ;  /* 0x0000000039287223 */ /* 0x100fe2000001080b */
[----:B------:R-:W-:Y:S01]  /*19440*/  FMNMX.FTZ R5, R63, R2, !PT ;  /* 0x000000023f057209 */ /* 0x000fe20007810000 */
[----:B------:R-:W-:Y:S01]  /*19450*/  HGMMA.64x128x16.F32.BF16 R88, R168, gdesc[UR4].tnspB, R88, gsb0 ;  /* 0x41e00004a8587df0 */ /* 0x000fe20008001858 */
[----:B------:R-:W-:Y:S01]  /*19460*/  R2UR UR6, R20 ;  /* 0x00000000140672ca */ /* 0x000fe200000e0000 */
[----:B------:R-:W-:Y:S01]  /*19470*/  VIADD R20, R10, 0x280 ;  /* 0x000002800a147836 */ /* 0x000fe20000000000 */
[----:B------:R-:W-:Y:S01]  /*19480*/  R2UR UR7, R21 ;  /* 0x00000000150772ca */ /* 0x000fe200000e0000 */
[----:B------:R-:W-:Y:S01]  /*19490*/  IMAD.MOV.U32 R21, RZ, RZ, 0x40000040 ;  /* 0x40000040ff157424 */ /* 0x000fe200078e00ff */
[----:B------:R-:W-:Y:S01]  /*194a0*/  FMNMX.FTZ R2, R66, R5, !PT ;  /* 0x0000000542027209 */ /* 0x000fe20007810000 */
[-CC-:B------:R-:W-:Y:S01]  /*194b0*/  FFMA.FTZ R44, R73, R0.reuse, -R11.reuse ;  /* 0x00000000492c7223 */ /* 0x180fe2000001080b */
[----:B------:R-:W-:Y:S01]  /*194c0*/  FFMA.FTZ R57, R84, R0, -R11 ;  /* 0x0000000054397223 */ /* 0x000fe2000001080b */
[----:B------:R-:W1:Y:S01]  /*194d0*/  MUFU.EX2 R176, R176 ;  /* 0x000000b000b07308 */ /* 0x000e620000000800 */
[----:B------:R-:W-:Y:S01]  /*194e0*/  FMNMX.FTZ R5, R67, R2, !PT ;  /* 0x0000000243057209 */ /* 0x000fe20007810000 */
[----:B--2---:R-:W-:Y:S01]  /*194f0*/  FADD.FTZ R7, R182, R7 ;  /* 0x00000007b6077221 */ /* 0x004fe20000010000 */
[----:B0-----:R-:W-:-:S02]  /*19500*/  F2FP.BF16.F32.PACK_AB R182, R24, R182 ;  /* 0x000000b618b6723e */ /* 0x001fc400000010ff */
[----:B------:R-:W-:Y:S01]  /*19510*/  FMNMX.FTZ R2, R70, R5, !PT ;  /* 0x0000000546027209 */ /* 0x000fe20007810000 */
[----:B------:R-:W-:Y:S02]  /*19520*/  FADD.FTZ R7, R24, R7 ;  /* 0x0000000718077221 */ /* 0x000fe40000010000 */
[----:B------:R-:W0:Y:S01]  /*19530*/  MUFU.EX2 R25, R25 ;  /* 0x0000001900197308 */ /* 0x000e220000000800 */
        /* <DEDUP_REMOVED lines=12> */
[----:B------:R-:W-:-:S05]  /*19600*/  FMNMX.FTZ R2, R87, R2, !PT ;  /* 0x0000000257027209 */ /* 0x000fca0007810000 */
[----:B------:R-:W2:Y:S02]  /*19610*/  SHFL.BFLY PT, R5, R2, 0x2, 0x1f ;  /* 0x0c401f0002057f89 */ /* 0x000ea400000e0000 */
[----:B------:R-:W-:Y:S08]  /*19620*/  MUFU.EX2 R174, R174 ;  /* 0x000000ae00ae7308 */ /* 0x000ff00000000800 */
[----:B------:R-:W-:Y:S08]  /*19630*/  MUFU.EX2 R28, R28 ;  /* 0x0000001c001c7308 */ /* 0x000ff00000000800 */
[----:B------:R-:W-:Y:S01]  /*19640*/  MUFU.EX2 R32, R32 ;  /* 0x0000002000207308 */ /* 0x000fe20000000800 */
[----:B--2---:R-:W-:-:S07]  /*19650*/  FMNMX.FTZ R5, R2, R5, !PT ;  /* 0x0000000502057209 */ /* 0x004fce0007810000 */
[----:B------:R-:W-:Y:S01]  /*19660*/  MUFU.EX2 R36, R36 ;  /* 0x0000002400247308 */ /* 0x000fe20000000800 */
[----:B------:R-:W2:Y:S07]  /*19670*/  SHFL.BFLY PT, R2, R5, 0x1, 0x1f ;  /* 0x0c201f0005027f89 */ /* 0x000eae00000e0000 */
[----:B------:R-:W-:Y:S08]  /*19680*/  MUFU.EX2 R40, R40 ;  /* 0x0000002800287308 */ /* 0x000ff00000000800 */
[----:B------:R-:W-:Y:S08]  /*19690*/  MUFU.EX2 R45, R45 ;  /* 0x0000002d002d7308 */ /* 0x000ff00000000800 */
[----:B------:R-:W-:Y:S01]  /*196a0*/  MUFU.EX2 R41, R41 ;  /* 0x0000002900297308 */ /* 0x000fe20000000800 */
[----:B--2---:R-:W-:-:S07]  /*196b0*/  FMNMX.FTZ R5, R5, R2, !PT ;  /* 0x0000000205057209 */ /* 0x004fce0007810000 */
[----:B------:R-:W-:Y:S08]  /*196c0*/  MUFU.EX2 R37, R37 ;  /* 0x0000002500257308 */ /* 0x000ff00000000800 */
[----:B------:R-:W2:Y:S08]  /*196d0*/  MUFU.EX2 R44, R44 ;  /* 0x0000002c002c7308 */ /* 0x000eb00000000800 */
        /* <DEDUP_REMOVED lines=12> */
[----:B------:R-:W-:Y:S01]  /*197a0*/  R2UR UR7, R21 ;  /* 0x00000000150772ca */ /* 0x000fe200000e0000 */
[----:B------:R-:W-:-:S02]  /*197b0*/  IMAD.MOV.U32 R21, RZ, RZ, 0x40000040 ;  /* 0x40000040ff157424 */ /* 0x000fc400078e00ff */
[----:B------:R-:W-:Y:S01]  /*197c0*/  VIADD R10, R10, 0x380 ;  /* 0x000003800a0a7836 */ /* 0x000fe20000000000 */
[----:B------:R-:W-:Y:S08]  /*197d0*/  MUFU.EX2 R168, R168 ;  /* 0x000000a800a87308 */ /* 0x000ff00000000800 */
[----:B------:R-:W-:Y:S08]  /*197e0*/  MUFU.EX2 R170, R170 ;  /* 0x000000aa00aa7308 */ /* 0x000ff00000000800 */
[----:B------:R-:W-:Y:S08]  /*197f0*/  MUFU.EX2 R48, R48 ;  /* 0x0000003000307308 */ /* 0x000ff00000000800 */
[----:B------:R-:W3:Y:S01]  /*19800*/  MUFU.EX2 R52, R52 ;  /* 0x0000003400347308 */ /* 0x000ee20000000800 */
[----:B------:R-:W-:-:S02]  /*19810*/  WARPGROUP.DEPBAR.LE gsb0, 0x0 ;  /* 0x00008000000079c5 */ /* 0x000fc40000010000 */
[----:B------:R-:W-:Y:S01]  /*19820*/  WARPGROUP.ARRIVE ;  /* 0x00000000000079c5 */ /* 0x000fe20000000000 */
[-CC-:B------:R-:W-:Y:S01]  /*19830*/  FFMA.FTZ R164, R56, R0.reuse, -R11.reuse ;  /* 0x0000000038a47223 */ /* 0x180fe2000001080b */
[-CC-:B------:R-:W-:Y:S01]  /*19840*/  FFMA.FTZ R166, R60, R0.reuse, -R11.reuse ;  /* 0x000000003ca67223 */ /* 0x180fe2000001080b */
[----:B------:R-:W-:-:S03]  /*19850*/  FFMA.FTZ R56, R81, R0, -R11 ;  /* 0x0000000051387223 */ /* 0x000fc6000001080b */
[----:B------:R-:W-:Y:S01]  /*19860*/  HGMMA.64x128x16.F32.BF16 R88, R160, gdesc[UR4].tnspB, R88, gsb0 ;  /* 0x41e00004a0587df0 */ /* 0x000fe20008001858 */
[----:B------:R-:W-:Y:S01]  /*19870*/  R2UR UR6, R20 ;  /* 0x00000000140672ca */ /* 0x000fe200000e0000 */
[----:B------:R-:W-:Y:S01]  /*19880*/  MUFU.EX2 R164, R164 ;  /* 0x000000a400a47308 */ /* 0x000fe20000000800 */
[----:B------:R-:W-:Y:S01]  /*19890*/  R2UR UR7, R21 ;  /* 0x00000000150772ca */ /* 0x000fe200000e0000 */
        /* <DEDUP_REMOVED lines=13> */
[-C--:B------:R-:W-:Y:S01]  /*19970*/  FFMA.FTZ R171, R54, R0.reuse, -R21 ;  /* 0x0000000036ab7223 */ /* 0x080fe20000010815 */
[----:B-1----:R-:W-:Y:S01]  /*19980*/  FADD.FTZ R54, R176, R7 ;  /* 0x00000007b0367221 */ /* 0x002fe20000010000 */
        /* <DEDUP_REMOVED lines=14> */
[----:B------:R-:W-:Y:S01]  /*19a70*/  FFMA.FTZ R86, R86, R0, -R21 ;  /* 0x0000000056567223 */ /* 0x000fe20000010815 */
[----:B0-----:R-:W-:Y:S01]  /*19a80*/  F2FP.BF16.F32.PACK_AB R176, R25, R176 ;  /* 0x000000b019b0723e */ /* 0x001fe200000010ff */
        /* <DEDUP_REMOVED lines=17> */
[----:B------:R-:W-:Y:S02]  /*19ba0*/  FADD.FTZ R11, -R5, R13 ;  /* 0x0000000d050b7221 */ /* 0x000fe40000010100 */
[----:B------:R-:W-:Y:S01]  /*19bb0*/  MUFU.EX2 R165, R165 ;  /* 0x000000a500a57308 */ /* 0x000fe20000000800 */
[-C--:B------:R-:W-:Y:S01]  /*19bc0*/  FFMA.FTZ R161, R66, R0.reuse, -R21 ;  /* 0x0000000042a17223 */ /* 0x080fe20000010815 */
[----:B------:R-:W-:Y:S01]  /*19bd0*/  HGMMA.64x128x16.F32.BF16 R88, R156, gdesc[UR4].tnspB, R88, gsb0 ;  /* 0x41e000049c587df0 */ /* 0x000fe20008001858 */
[----:B------:R-:W-:Y:S01]  /*19be0*/  FMUL.FTZ R11, R11, R0 ;  /* 0x000000000b0b7220 */ /* 0x000fe20000410000 */
[----:B------:R-:W-:Y:S01]  /*19bf0*/  R2UR UR6, R10 ;  /* 0x000000000a0672ca */ /* 0x000fe200000e0000 */
[----:B------:R-:W-:-:S02]  /*19c00*/  @!P1 IMAD R10, R14, 0x8, R18 ;  /* 0x000000080e0a9824 */ /* 0x000fc400078e0212 */
[----:B------:R-:W-:Y:S01]  /*19c10*/  FFMA.FTZ R163, R70, R0, -R21 ;  /* 0x0000000046a37223 */ /* 0x000fe20000010815 */
[----:B------:R0:W-:Y:S01]  /*19c20*/  MUFU.EX2 R2, R11 ;  /* 0x0000000b00027308 */ /* 0x0001e20000000800 */
[----:B------:R-:W-:-:S07]  /*19c30*/  @!P1 VIADD R10, R10, 0x34840 ;  /* 0x000348400a0a9836 */ /* 0x000fce0000000000 */
[----:B------:R-:W-:Y:S01]  /*19c40*/  MUFU.EX2 R166, R166 ;  /* 0x000000a600a67308 */ /* 0x000fe20000000800 */
[----:B0-----:R-:W-:-:S05]  /*19c50*/  IMAD.MOV.U32 R11, RZ, RZ, 0x40000040 ;  /* 0x40000040ff0b7424 */ /* 0x001fca00078e00ff */
[----:B------:R-:W-:Y:S02]  /*19c60*/  R2UR UR7, R11 ;  /* 0x000000000b0772ca */ /* 0x000fe400000e0000 */
[----:B------:R-:W-:Y:S01]  /*19c70*/  @!P1 PRMT R11, RZ, 0x654, R10 ;  /* 0x00000654ff0b9816 */ /* 0x000fe2000000000a */
        /* <DEDUP_REMOVED lines=10> */
[----:B------:R-:W-:Y:S08]  /*19d20*/  MUFU.EX2 R83, R83 ;  /* 0x0000005300537308 */ /* 0x000ff00000000800 */
[----:B------:R-:W-:Y:S08]  /*19d30*/  MUFU.EX2 R86, R86 ;  /* 0x0000005600567308 */ /* 0x000ff00000000800 */
[----:B------:R-:W1:Y:S01]  /*19d40*/  MUFU.EX2 R13, R85 ;  /* 0x00000055000d7308 */ /* 0x000e620000000800 */
[----:B------:R-:W-:-:S02]  /*19d50*/  WARPGROUP.DEPBAR.LE gsb0, 0x0 ;  /* 0x00008000000079c5 */ /* 0x000fc40000010000 */
[----:B------:R-:W-:Y:S01]  /*19d60*/  WARPGROUP.ARRIVE ;  /* 0x00000000000079c5 */ /* 0x000fe20000000000 */
[----:B------:R-:W-:Y:S01]  /*19d70*/  FFMA.FTZ R157, R74, R0, -R21 ;  /* 0x000000004a9d7223 */ /* 0x000fe20000010815 */
[----:B--2---:R-:W-:Y:S02]  /*19d80*/  F2FP.BF16.F32.PACK_AB R156, R44, R37 ;  /* 0x000000252c9c723e */ /* 0x004fe400000010ff */
[----:B---3--:R-:W-:Y:S02]  /*19d90*/  F2FP.BF16.F32.PACK_AB R158, R52, R49 ;  /* 0x00000031349e723e */ /* 0x008fe400000010ff */
[----:B------:R-:W-:Y:S01]  /*19da0*/  HGMMA.64x128x16.F32.BF16 R88, R152, gdesc[UR4].tnspB, R88, gsb0 ;  /* 0x41e0000498587df0 */ /* 0x000fe20008001858 */
[----:B------:R-:W-:Y:S01]  /*19db0*/  MUFU.EX2 R157, R157 ;  /* 0x0000009d009d7308 */ /* 0x000fe20000000800 */
[----:B0-----:R-:W-:Y:S01]  /*19dc0*/  F2FP.BF16.F32.PACK_AB R159, R79, R78 ;  /* 0x0000004e4f9f723e */ /* 0x001fe200000010ff */
[----:B------:R-:W-:Y:S02]  /*19dd0*/  WARPGROUP.DEPBAR.LE gsb0, 0x0 ;  /* 0x00008000000079c5 */ /* 0x000fe40000010000 */
[----:B------:R0:W-:Y:S01]  /*19de0*/  @!P1 SYNCS.ARRIVE.TRANS64.RED.A1T0 RZ, [R11+URZ], RZ ;  /* 0x000000ff0bff99a7 */ /* 0x0001e2000810043f */
[----:B-1----:R-:W-:-:S02]  /*19df0*/  F2FP.BF16.F32.PACK_AB R154, R13, R57 ;  /* 0x000000390d9a723e */ /* 0x002fc400000010ff */
[----:B------:R-:W-:Y:S02]  /*19e00*/  F2FP.BF16.F32.PACK_AB R152, R56, R53 ;  /* 0x000000353898723e */ /* 0x000fe400000010ff */
[----:B------:R-:W-:Y:S01]  /*19e10*/  F2FP.BF16.F32.PACK_AB R153, R83, R82 ;  /* 0x000000525399723e */ /* 0x000fe200000010ff */
[----:B0-----:R-:W-:Y:S01]  /*19e20*/  FFMA.FTZ R11, R2, R6, R181 ;  /* 0x00000006020b7223 */ /* 0x001fe200000100b5 */
[----:B------:R-:W-:Y:S01]  /*19e30*/  FFMA.FTZ R6, R63, R0, -R21 ;  /* 0x000000003f067223 */ /* 0x000fe20000010815 */
[C---:B------:R-:W-:Y:S01]  /*19e40*/  F2FP.BF16.F32.PACK_AB R181, R20.reuse, R181 ;  /* 0x000000b514b5723e */ /* 0x040fe200000010ff */
[----:B------:R0:W-:Y:S01]  /*19e50*/  @!P1 SYNCS.ARRIVE.TRANS64.RED.A1T0 RZ, [R15+URZ], RZ ;  /* 0x000000ff0fff99a7 */ /* 0x0001e2000810043f */
[----:B------:R-:W-:-:S03]  /*19e60*/  FADD.FTZ R14, R20, R11 ;  /* 0x0000000b140e7221 */ /* 0x000fc60000010000 */
[----:B------:R-:W1:Y:S01]  /*19e70*/  MUFU.EX2 R6, R6 ;  /* 0x0000000600067308 */ /* 0x000e620000000800 */
[----:B------:R-:W-:Y:S01]  /*19e80*/  FADD.FTZ R11, R183, R14 ;  /* 0x0000000eb70b7221 */ /* 0x000fe20000010000 */
[-C--:B------:R-:W-:Y:S01]  /*19e90*/  FFMA.FTZ R14, R67, R0.reuse, -R21 ;  /* 0x00000000430e7223 */ /* 0x080fe20000010815 */
[C---:B------:R-:W-:Y:S01]  /*19ea0*/  F2FP.BF16.F32.PACK_AB R183, R60.reuse, R183 ;  /* 0x000000b73cb7723e */ /* 0x040fe200000010ff */
[----:B0-----:R-:W-:Y:S02]  /*19eb0*/  IMAD.MOV.U32 R15, RZ, RZ, R188 ;  /* 0x000000ffff0f7224 */ /* 0x001fe400078e00bc */
[----:B------:R-:W-:Y:S01]  /*19ec0*/  FADD.FTZ R50, R60, R11 ;  /* 0x0000000b3c327221 */ /* 0x000fe20000010000 */
[----:B------:R-:W-:Y:S01]  /*19ed0*/  FADD.FTZ R11, R25, R54 ;  /* 0x00000036190b7221 */ /* 0x000fe20000010000 */
[----:B------:R-:W0:Y:S02]  /*19ee0*/  MUFU.EX2 R14, R14 ;  /* 0x0000000e000e7308 */ /* 0x000e240000000800 */
[----:B------:R-:W-:Y:S01]  /*19ef0*/  FADD.FTZ R7, R177, R50 ;  /* 0x00000032b1077221 */ /* 0x000fe20000010000 */
[----:B------:R-:W-:Y:S01]  /*19f00*/  FADD.FTZ R58, R178, R11 ;  /* 0x0000000bb23a7221 */ /* 0x000fe20000010000 */
[-CC-:B------:R-:W-:Y:S01]  /*19f10*/  FFMA.FTZ R50, R71, R0.reuse, -R21.reuse ;  /* 0x0000000047327223 */ /* 0x180fe20000010815 */
[----:B------:R-:W-:Y:S01]  /*19f20*/  FFMA.FTZ R21, R87, R0, -R21 ;  /* 0x0000000057157223 */ /* 0x000fe20000010815 */
[C---:B------:R-:W-:Y:S01]  /*19f30*/  FADD.FTZ R54, R26.reuse, R7 ;  /* 0x000000071a367221 */ /* 0x040fe20000010000 */
[----:B------:R-:W-:Y:S01]  /*19f40*/  FADD.FTZ R11, R33, R58 ;  /* 0x0000003a210b7221 */ /* 0x000fe20000010000 */
[----:B------:R-:W-:-:S02]  /*19f50*/  F2FP.BF16.F32.PACK_AB R177, R26, R177 ;  /* 0x000000b11ab1723e */ /* 0x000fc400000010ff */
[----:B------:R-:W-:Y:S01]  /*19f60*/  FADD.FTZ R7, R179, R54 ;  /* 0x00000036b3077221 */ /* 0x000fe20000010000 */
[----:B------:R-:W-:Y:S01]  /*19f70*/  FADD.FTZ R58, R172, R11 ;  /* 0x0000000bac3a7221 */ /* 0x000fe20000010000 */
[----:B------:R-:W2:Y:S01]  /*19f80*/  MUFU.EX2 R50, R50 ;  /* 0x0000003200327308 */ /* 0x000ea20000000800 */
[----:B------:R-:W-:Y:S01]  /*19f90*/  F2FP.BF16.F32.PACK_AB R178, R33, R178 ;  /* 0x000000b221b2723e */ /* 0x000fe200000010ff */
[C---:B------:R-:W-:Y:S01]  /*19fa0*/  FADD.FTZ R54, R34.reuse, R7 ;  /* 0x0000000722367221 */ /* 0x040fe20000010000 */
[----:B------:R-:W-:Y:S01]  /*19fb0*/  FADD.FTZ R11, R29, R58 ;  /* 0x0000003a1d0b7221 */ /* 0x000fe20000010000 */
[----:B------:R-:W-:Y:S02]  /*19fc0*/  F2FP.BF16.F32.PACK_AB R179, R34, R179 ;  /* 0x000000b322b3723e */ /* 0x000fe400000010ff */
[----:B------:R-:W-:Y:S01]  /*19fd0*/  FADD.FTZ R7, R173, R54 ;  /* 0x00000036ad077221 */ /* 0x000fe20000010000 */
[----:B------:R-:W-:Y:S01]  /*19fe0*/  FADD.FTZ R11, R174, R11 ;  /* 0x0000000bae0b7221 */ /* 0x000fe20000010000 */
[----:B------:R-:W3:Y:S01]  /*19ff0*/  MUFU.EX2 R21, R21 ;  /* 0x0000001500157308 */ /* 0x000ee20000000800 */
[----:B------:R-:W-:Y:S01]  /*1a000*/  F2FP.BF16.F32.PACK_AB R172, R29, R172 ;  /* 0x000000ac1dac723e */ /* 0x000fe200000010ff */
        /* <DEDUP_REMOVED lines=17> */
[----:B------:R-:W4:Y:S01]  /*1a120*/  MUFU.EX2 R12, R75 ;  /* 0x0000004b000c7308 */ /* 0x000f220000000800 */
[----:B------:R-:W-:Y:S01]  /*1a130*/  F2FP.BF16.F32.PACK_AB R170, R36, R170 ;  /* 0x000000aa24aa723e */ /* 0x000fe200000010ff */
[----:B------:R-:W-:Y:S01]  /*1a140*/  FADD.FTZ R20, R46, R7 ;  /* 0x000000072e147221 */ /* 0x000fe20000010000 */
[----:B------:R-:W-:Y:S01]  /*1a150*/  FADD.FTZ R11, R40, R11 ;  /* 0x0000000b280b7221 */ /* 0x000fe20000010000 */
[----:B------:R-:W-:-:S02]  /*1a160*/  F2FP.BF16.F32.PACK_AB R171, R46, R171 ;  /* 0x000000ab2eab723e */ /* 0x000fc400000010ff */
[----:B------:R-:W-:Y:S01]  /*1a170*/  FADD.FTZ R7, R165, R20 ;  /* 0x00000014a5077221 */ /* 0x000fe20000010000 */
[----:B------:R-:W-:Y:S01]  /*1a180*/  FADD.FTZ R11, R166, R11 ;  /* 0x0000000ba60b7221 */ /* 0x000fe20000010000 */
[C---:B------:R-:W-:Y:S02]  /*1a190*/  F2FP.BF16.F32.PACK_AB R165, R10.reuse, R165 ;  /* 0x000000a50aa5723e */ /* 0x040fe400000010ff */
[----:B------:R-:W-:Y:S01]  /*1a1a0*/  FADD.FTZ R20, R10, R7 ;  /* 0x000000070a147221 */ /* 0x000fe20000010000 */
[----:B------:R-:W-:Y:S01]  /*1a1b0*/  FADD.FTZ R11, R48, R11 ;  /* 0x0000000b300b7221 */ /* 0x000fe20000010000 */
[----:B------:R-:W-:Y:S02]  /*1a1c0*/  F2FP.BF16.F32.PACK_AB R164, R40, R164 ;  /* 0x000000a428a4723e */ /* 0x000fe400000010ff */
[----:B------:R-:W-:Y:S01]  /*1a1d0*/  FADD.FTZ R7, R167, R20 ;  /* 0x00000014a7077221 */ /* 0x000fe20000010000 */
[----:B------:R-:W-:Y:S01]  /*1a1e0*/  FADD.FTZ R24, R160, R11 ;  /* 0x0000000ba0187221 */ /* 0x000fe20000010000 */
[----:B-1----:R-:W-:-:S02]  /*1a1f0*/  F2FP.BF16.F32.PACK_AB R167, R6, R167 ;  /* 0x000000a706a7723e */ /* 0x002fc400000010ff */
[----:B------:R-:W-:Y:S01]  /*1a200*/  FADD.FTZ R20, R6, R7 ;  /* 0x0000000706147221 */ /* 0x000fe20000010000 */
[----:B------:R-:W-:Y:S01]  /*1a210*/  FADD.FTZ R11, R45, R24 ;  /* 0x000000182d0b7221 */ /* 0x000fe20000010000 */
[----:B------:R-:W-:Y:S02]  /*1a220*/  F2FP.BF16.F32.PACK_AB R166, R48, R166 ;  /* 0x000000a630a6723e */ /* 0x000fe400000010ff */
[----:B------:R-:W-:Y:S01]  /*1a230*/  FADD.FTZ R7, R161, R20 ;  /* 0x00000014a1077221 */ /* 0x000fe20000010000 */
[----:B------:R-:W-:Y:S01]  /*1a240*/  FADD.FTZ R24, R162, R11 ;  /* 0x0000000ba2187221 */ /* 0x000fe20000010000 */
[----:B------:R-:W-:Y:S02]  /*1a250*/  F2FP.BF16.F32.PACK_AB R160, R45, R160 ;  /* 0x000000a02da0723e */ /* 0x000fe400000010ff */
[C---:B0-----:R-:W-:Y:S01]  /*1a260*/  FADD.FTZ R20, R14.reuse, R7 ;  /* 0x000000070e147221 */ /* 0x041fe20000010000 */
[----:B------:R-:W-:Y:S01]  /*1a270*/  FADD.FTZ R24, R41, R24 ;  /* 0x0000001829187221 */ /* 0x000fe20000010000 */
[----:B------:R-:W-:-:S02]  /*1a280*/  F2FP.BF16.F32.PACK_AB R161, R14, R161 ;  /* 0x000000a10ea1723e */ /* 0x000fc400000010ff */
[----:B------:R-:W-:Y:S01]  /*1a290*/  FADD.FTZ R7, R163, R20 ;  /* 0x00000014a3077221 */ /* 0x000fe20000010000 */
[----:B------:R-:W-:Y:S01]  /*1a2a0*/  F2FP.BF16.F32.PACK_AB R162, R41, R162 ;  /* 0x000000a229a2723e */ /* 0x000fe200000010ff */
[----:B------:R-:W-:Y:S01]  /*1a2b0*/  IMAD.MOV.U32 R20, RZ, RZ, R185 ;  /* 0x000000ffff147224 */ /* 0x000fe200078e00b9 */
[C---:B--2---:R-:W-:Y:S01]  /*1a2c0*/  F2FP.BF16.F32.PACK_AB R163, R50.reuse, R163 ;  /* 0x000000a332a3723e */ /* 0x044fe200000010ff */
[----:B------:R-:W-:Y:S01]  /*1a2d0*/  FADD.FTZ R10, R50, R7 ;  /* 0x00000007320a7221 */ /* 0x000fe20000010000 */
[----:B------:R-:W-:Y:S01]  /*1a2e0*/  FADD.FTZ R7, R37, R24 ;  /* 0x0000001825077221 */ /* 0x000fe20000010000 */
[----:B---3--:R-:W-:Y:S02]  /*1a2f0*/  F2FP.BF16.F32.PACK_AB R155, R21, R86 ;  /* 0x00000056159b723e */ /* 0x008fe400000010ff */
[----:B------:R-:W-:Y:S01]  /*1a300*/  FADD.FTZ R11, R157, R10 ;  /* 0x0000000a9d0b7221 */ /* 0x000fe20000010000 */
[----:B------:R-:W-:Y:S01]  /*1a310*/  FADD.FTZ R6, R44, R7 ;  /* 0x000000072c067221 */ /* 0x000fe20000010000 */
[----:B----4-:R-:W-:-:S02]  /*1a320*/  F2FP.BF16.F32.PACK_AB R157, R12, R157 ;  /* 0x0000009d0c9d723e */ /* 0x010fc400000010ff */
        /* <DEDUP_REMOVED lines=13> */
[----:B------:R-:W-:Y:S02]  /*1a400*/  IMAD.MOV.U32 R13, RZ, RZ, R5 ;  /* 0x000000ffff0d7224 */ /* 0x000fe400078e0005 */
[----:B------:R-:W-:Y:S01]  /*1a410*/  FADD.FTZ R6, R21, R11 ;  /* 0x0000000b15067221 */ /* 0x000fe20000010000 */
[----:B------:R-:W-:Y:S06]  /*1a420*/  @P2 BRA `(.L_x_2416) ;  /* 0xffffffd800d02947 */ /* 0x000fec000383ffff */
.L_x_2405:
[----:B------:R-:W-:Y:S05]  /*1a430*/  BSYNC B0 ;  /* 0x0000000000007941 */ /* 0x000fea0003800000 */
.L_x_2404:
        /* <DEDUP_REMOVED lines=67> */
.L_x_2417:
[----:B------:R-:W-:Y:S01]  /*1a870*/  IMAD R12, R185, 0x8, R18 ;  /* 0x00000008b90c7824 */ /* 0x000fe200078e0212 */
[----:B------:R-:W-:-:S04]  /*1a880*/  SHF.L.U32 R3, R188, 0x1f, RZ ;  /* 0x0000001fbc037819 */ /* 0x000fc800000006ff */
[----:B------:R0:W1:Y:S01]  /*1a890*/  SYNCS.PHASECHK.TRANS64.TRYWAIT P2, [R12+URZ+0x34850], R3 ;  /* 0x034850030c0075a7 */ /* 0x000062000804017f */
[----:B------:R-:W-:Y:S05]  /*1a8a0*/  @!P0 BRA `(.L_x_2418) ;  /* 0x0000000000048947 */ /* 0x000fea0003800000 */
[----:B------:R-:W-:Y:S01]  /*1a8b0*/  BPT.TRAP 0x1 ;  /* 0x000000040000795c */ /* 0x000fe20000300000 */
.L_x_2418:
        /* <DEDUP_REMOVED lines=9> */
.L_x_2420:
[----:B------:R-:W-:Y:S05]  /*1a950*/  BSYNC B0 ;  /* 0x0000000000007941 */ /* 0x000fea0003800000 */
.L_x_2419:
[----:B01----:R-:W-:Y:S01]  /*1a960*/  IMAD.MOV.U32 R3, RZ, RZ, 0x40000040 ;  /* 0x40000040ff037424 */ /* 0x003fe200078e00ff */
[C---:B------:R-:W-:Y:S01]  /*1a970*/  R2UR UR6, R2.reuse ;  /* 0x00000000020672ca */ /* 0x040fe200000e0000 */
[----:B------:R-:W-:Y:S01]  /*1a980*/  WARPGROUP.ARRIVE ;  /* 0x00000000000079c5 */ /* 0x000fe20000000000 */
[----:B------:R-:W-:Y:S02]  /*1a990*/  VIADD R8, R2, 0x80 ;  /* 0x0000008002087836 */ /* 0x000fe40000000000 */
[----:B------:R-:W-:Y:S01]  /*1a9a0*/  R2UR UR7, R3 ;  /* 0x00000000030772ca */ /* 0x000fe200000e0000 */
[----:B------:R-:W-:Y:S02]  /*1a9b0*/  IMAD.MOV.U32 R9, RZ, RZ, 0x40000040 ;  /* 0x40000040ff097424 */ /* 0x000fe400078e00ff */
[----:B------:R-:W-:Y:S02]  /*1a9c0*/  IMAD.MOV.U32 R3, RZ, RZ, 0x40000040 ;  /* 0x40000040ff037424 */ /* 0x000fe400078e00ff */
[----:B------:R-:W-:-:S02]  /*1a9d0*/  VIADD R185, R185, 0x1 ;  /* 0x00000001b9b97836 */ /* 0x000fc40000000000 */
[----:B------:R-:W-:Y:S02]  /*1a9e0*/  @!P1 VIADD R11, R12, 0x34860 ;  /* 0x000348600c0b9836 */ /* 0x000fe40000000000 */
[----:B------:R-:W-:Y:S01]  /*1a9f0*/  VIADD R208, R208, 0x1 ;  /* 0x00000001d0d07836 */ /* 0x000fe20000000000 */
[----:B------:R-:W-:Y:S02]  /*1aa00*/  ISETP.NE.AND P0, PT, R185, 0x2, PT ;  /* 0x00000002b900780c */ /* 0x000fe40003f05270 */
[----:B------:R-:W-:Y:S01]  /*1aa10*/  @!P1 PRMT R11, RZ, 0x654, R11 ;  /* 0x00000654ff0b9816 */ /* 0x000fe2000000000b */
[----:B------:R-:W-:Y:S01]  /*1aa20*/  HGMMA.64x128x16.F32.BF16 R24, R180, gdesc[UR4].tnspB, R24, gsb0 ;  /* 0x41e00004b4187df0 */ /* 0x000fe20008001818 */
[----:B------:R-:W-:Y:S01]  /*1aa30*/  R2UR UR6, R8 ;  /* 0x00000000080672ca */ /* 0x000fe200000e0000 */
[----:B------:R-:W-:Y:S01]  /*1aa40*/  VIADD R8, R2, 0x100 ;  /* 0x0000010002087836 */ /* 0x000fe20000000000 */
[----:B------:R-:W-:Y:S01]  /*1aa50*/  R2UR UR7, R9 ;  /* 0x00000000090772ca */ /* 0x000fe200000e0000 */
[----:B------:R-:W-:Y:S01]  /*1aa60*/  IMAD.MOV.U32 R9, RZ, RZ, 0x40000040 ;  /* 0x40000040ff097424 */ /* 0x000fe200078e00ff */
[----:B------:R-:W-:Y:S01]  /*1aa70*/  SEL R185, R185, RZ, P0 ;  /* 0x000000ffb9b97207 */ /* 0x000fe20000000000 */
[----:B------:R-:W-:-:S02]  /*1aa80*/  WARPGROUP.DEPBAR.LE gsb0, 0x0 ;  /* 0x00008000000079c5 */ /* 0x000fc40000010000 */
[----:B------:R-:W-:-:S08]  /*1aa90*/  WARPGROUP.ARRIVE ;  /* 0x00000000000079c5 */ /* 0x000fd00000000000 */
        /* <DEDUP_REMOVED lines=35> */
[----:B------:R-:W-:Y:S02]  /*1acd0*/  R2UR UR6, R2 ;  /* 0x00000000020672ca */ /* 0x000fe400000e0000 */
[----:B------:R-:W-:Y:S01]  /*1ace0*/  R2UR UR7, R3 ;  /* 0x00000000030772ca */ /* 0x000fe200000e0000 */
[----:B------:R-:W0:Y:S04]  /*1acf0*/  SHFL.BFLY PT, R2, R7, 0x2, 0x1f ;  /* 0x0c401f0007027f89 */ /* 0x000e2800000e0000 */
[----:B------:R-:W1:Y:S01]  /*1ad00*/  SHFL.BFLY PT, R3, R6, 0x2, 0x1f ;  /* 0x0c401f0006037f89 */ /* 0x000e6200000e0000 */
[----:B0-----:R-:W-:Y:S01]  /*1ad10*/  FADD.FTZ R2, R2, R7 ;  /* 0x0000000702027221 */ /* 0x001fe20000010000 */
[----:B-1----:R-:W-:Y:S01]  /*1ad20*/  FADD.FTZ R8, R3, R6 ;  /* 0x0000000603087221 */ /* 0x002fe20000010000 */
[----:B------:R-:W-:-:S03]  /*1ad30*/  IMAD.MOV.U32 R6, RZ, RZ, RZ ;  /* 0x000000ffff067224 */ /* 0x000fc600078e00ff */
[----:B------:R-:W0:Y:S04]  /*1ad40*/  SHFL.BFLY PT, R3, R2, 0x1, 0x1f ;  /* 0x0c201f0002037f89 */ /* 0x000e2800000e0000 */
[----:B------:R-:W1:Y:S01]  /*1ad50*/  SHFL.BFLY PT, R9, R8, 0x1, 0x1f ;  /* 0x0c201f0008097f89 */ /* 0x000e6200000e0000 */
[----:B0-----:R-:W-:Y:S01]  /*1ad60*/  FADD.FTZ R13, R2, R3 ;  /* 0x00000003020d7221 */ /* 0x001fe20000010000 */
[----:B------:R-:W-:Y:S01]  /*1ad70*/  SEL R3, RZ, 0x1, P0 ;  /* 0x00000001ff037807 */ /* 0x000fe20000000000 */
[----:B------:R-:W-:Y:S02]  /*1ad80*/  IMAD.MOV.U32 R2, RZ, RZ, -0x800000 ;  /* 0xff800000ff027424 */ /* 0x000fe400078e00ff */
[----:B-1----:R-:W-:Y:S01]  /*1ad90*/  FADD.FTZ R14, R8, R9 ;  /* 0x00000009080e7221 */ /* 0x002fe20000010000 */
[----:B------:R-:W-:Y:S01]  /*1ada0*/  FSETP.NE.FTZ.AND P2, PT, R13, RZ, PT ;  /* 0x000000ff0d00720b */ /* 0x000fe20003f55000 */
[----:B------:R-:W-:Y:S01]  /*1adb0*/  IMAD.MOV.U32 R8, RZ, RZ, RZ ;  /* 0x000000ffff087224 */ /* 0x000fe200078e00ff */
[----:B------:R-:W-:Y:S01]  /*1adc0*/  LOP3.LUT R188, R188, R3, RZ, 0x3c, !PT ;  /* 0x00000003bcbc7212 */ /* 0x000fe200078e3cff */
[----:B------:R-:W-:Y:S01]  /*1add0*/  IMAD.MOV.U32 R3, RZ, RZ, -0x800000 ;  /* 0xff800000ff037424 */ /* 0x000fe200078e00ff */
[----:B------:R-:W-:-:S09]  /*1ade0*/  FSETP.NE.FTZ.AND P3, PT, R14, RZ, PT ;  /* 0x000000ff0e00720b */ /* 0x000fd20003f75000 */
[----:B------:R-:W0:Y:S01]  /*1adf0*/  @P2 MUFU.LG2 R9, R13 ;  /* 0x0000000d00092308 */ /* 0x000e220000000c00 */
[----:B------:R-:W-:-:S03]  /*1ae00*/  @P2 FMUL.FTZ R7, R0, 0.69314718246459960938 ;  /* 0x3f31721800072820 */ /* 0x000fc60000410000 */
[----:B------:R-:W-:-:S04]  /*1ae10*/  @P3 FMUL.FTZ R15, R0, 0.69314718246459960938 ;  /* 0x3f317218000f3820 */ /* 0x000fc80000410000 */
[----:B------:R-:W1:Y:S08]  /*1ae20*/  @P3 MUFU.LG2 R10, R14 ;  /* 0x0000000e000a3308 */ /* 0x000e700000000c00 */
[----:B------:R-:W2:Y:S01]  /*1ae30*/  @P3 MUFU.RCP R8, R14 ;  /* 0x0000000e00083308 */ /* 0x000ea20000001000 */
[----:B0-----:R-:W-:-:S04]  /*1ae40*/  @P2 FMUL.FTZ R0, R9, 0.69314718246459960938 ;  /* 0x3f31721809002820 */ /* 0x001fc80000410000 */
[----:B------:R-:W-:-:S03]  /*1ae50*/  @P2 FFMA.FTZ R3, R7, R4, R0 ;  /* 0x0000000407032223 */ /* 0x000fc60000010000 */
[----:B------:R-:W0:Y:S01]  /*1ae60*/  @P2 MUFU.RCP R6, R13 ;  /* 0x0000000d00062308 */ /* 0x000e220000001000 */
[----:B-1----:R-:W-:-:S04]  /*1ae70*/  @P3 FMUL.FTZ R10, R10, 0.69314718246459960938 ;  /* 0x3f3172180a0a3820 */ /* 0x002fc80000410000 */
[----:B------:R-:W-:Y:S01]  /*1ae80*/  @P3 FFMA.FTZ R2, R15, R5, R10 ;  /* 0x000000050f023223 */ /* 0x000fe2000001000a */
[----:B------:R-:W-:Y:S02]  /*1ae90*/  WARPGROUP.DEPBAR.LE gsb0, 0x0 ;  /* 0x00008000000079c5 */ /* 0x000fe40000010000 */
[----:B------:R-:W-:-:S06]  /*1aea0*/  WARPGROUP.ARRIVE ;  /* 0x00000000000079c5 */ /* 0x000fcc0000000000 */
[----:B------:R-:W-:Y:S03]  /*1aeb0*/  HGMMA.64x128x16.F32.BF16 R24, R152, gdesc[UR4].tnspB, R24, gsb0 ;  /* 0x41e0000498187df0 */ /* 0x000fe60008001818 */
[----:B------:R-:W-:Y:S02]  /*1aec0*/  WARPGROUP.DEPBAR.LE gsb0, 0x0 ;  /* 0x00008000000079c5 */ /* 0x000fe40000010000 */
[-C--:B--2---:R-:W-:Y:S01]  /*1aed0*/  FMUL.FTZ R95, R26, R8.reuse ;  /* 0x000000081a5f7220 */ /* 0x084fe20000410000 */
[----:B------:R-:W-:Y:S01]  /*1aee0*/  FMUL.FTZ R93, R30, R8 ;  /* 0x000000081e5d7220 */ /* 0x000fe20000410000 */
[----:B------:R1:W-:Y:S01]  /*1aef0*/  @!P1 SYNCS.ARRIVE.TRANS64.RED.A1T0 RZ, [R11+URZ], RZ ;  /* 0x000000ff0bff99a7 */ /* 0x0003e2000810043f */
[-C--:B0-----:R-:W-:Y:S01]  /*1af00*/  FMUL.FTZ R10, R28, R6.reuse ;  /* 0x000000061c0a7220 */ /* 0x081fe20000410000 */
[----:B------:R-:W-:Y:S01]  /*1af10*/  FMUL.FTZ R0, R32, R6 ;  /* 0x0000000620007220 */ /* 0x000fe20000410000 */
[-C--:B------:R-:W-:Y:S01]  /*1af20*/  FMUL.FTZ R26, R31, R8.reuse ;  /* 0x000000081f1a7220 */ /* 0x080fe20000410000 */
[----:B------:R-:W-:Y:S01]  /*1af30*/  FMUL.FTZ R30, R35, R8 ;  /* 0x00000008231e7220 */ /* 0x000fe20000410000 */
[-C--:B------:R-:W-:Y:S01]  /*1af40*/  FMUL.FTZ R24, R24, R6.reuse ;  /* 0x0000000618187220 */ /* 0x080fe20000410000 */
        /* <DEDUP_REMOVED lines=58> */
.L_x_2316:
        /* <DEDUP_REMOVED lines=15> */
[----:B------:R-:W-:Y:S02]  /*1b3e0*/  MOV R20, R18 ;  /* 0x0000001200147202 */ /* 0x000fe40000000f00 */
        /* <DEDUP_REMOVED lines=32> */
[----:B------:R-:W-:Y:S02]  /*1b5f0*/  LOP3.LUT R24, R101, 0x380, RZ, 0xc0, !PT ;  /* 0x0000038065187812 */ /* 0x000fe400078ec0ff */
[----:B------:R-:W-:Y:S02]  /*1b600*/  SHF.R.U64 R34, R34, 0x3, RZ ;  /* 0x0000000322227819 */ /* 0x000fe400000012ff */
[----:B------:R-:W-:Y:S02]  /*1b610*/  LOP3.LUT R4, R4, R71, RZ, 0x3c, !PT ;  /* 0x0000004704047212 */ /* 0x000fe400078e3cff */
[----:B------:R-:W-:-:S02]  /*1b620*/  LOP3.LUT R6, R6, R79, RZ, 0x3c, !PT ;  /* 0x0000004f06067212 */ /* 0x000fc400078e3cff */
[----:B------:R-:W-:Y:S02]  /*1b630*/  F2FP.BF16.F32.PACK_AB R11, R26, R93 ;  /* 0x0000005d1a0b723e */ /* 0x000fe400000010ff */
[----:B------:R-:W-:Y:S02]  /*1b640*/  SHF.R.U64 R12, R12, 0x3, RZ ;  /* 0x000000030c0c7819 */ /* 0x000fe400000012ff */
[----:B------:R-:W-:Y:S01]  /*1b650*/  SHF.R.U64 R14, R14, 0x3, RZ ;  /* 0x000000030e0e7819 */ /* 0x000fe200000012ff */
[----:B------:R2:W-:Y:S01]  /*1b660*/  STSM.16.M88.4 [R90], R8 ;  /* 0x000000085a007844 */ /* 0x0005e20000000200 */
[----:B------:R-:W-:Y:S02]  /*1b670*/  LOP3.LUT R26, R28, R103, RZ, 0x3c, !PT ;  /* 0x000000671c1a7212 */ /* 0x000fe400078e3cff */
[----:B------:R-:W-:Y:S02]  /*1b680*/  SHF.R.U64 R24, R24, 0x3, RZ ;  /* 0x0000000318187819 */ /* 0x000fe400000012ff */
[----:B------:R-:W-:-:S02]  /*1b690*/  LOP3.LUT R28, R34, R105, RZ, 0x3c, !PT ;  /* 0x00000069221c7212 */ /* 0x000fc400078e3cff */
[----:B------:R-:W-:Y:S02]  /*1b6a0*/  MOV R89, R4 ;  /* 0x0000000400597202 */ /* 0x000fe40000000f00 */
[----:B------:R-:W-:Y:S02]  /*1b6b0*/  MOV R34, R6 ;  /* 0x0000000600227202 */ /* 0x000fe40000000f00 */
[----:B------:R-:W-:Y:S02]  /*1b6c0*/  F2FP.BF16.F32.PACK_AB R4, R33, R0 ;  /* 0x000000002104723e */ /* 0x000fe400000010ff */
[----:B------:R-:W-:Y:S02]  /*1b6d0*/  F2FP.BF16.F32.PACK_AB R5, R30, R91 ;  /* 0x0000005b1e05723e */ /* 0x000fe400000010ff */
[----:B------:R-:W-:Y:S02]  /*1b6e0*/  F2FP.BF16.F32.PACK_AB R6, R37, R36 ;  /* 0x000000242506723e */ /* 0x000fe400000010ff */
[----:B------:R-:W-:-:S02]  /*1b6f0*/  F2FP.BF16.F32.PACK_AB R7, R39, R38 ;  /* 0x000000262707723e */ /* 0x000fc400000010ff */
[----:B------:R-:W-:Y:S02]  /*1b700*/  LOP3.LUT R12, R12, R97, RZ, 0x3c, !PT ;  /* 0x000000610c0c7212 */ /* 0x000fe400078e3cff */
[----:B------:R-:W-:Y:S01]  /*1b710*/  LOP3.LUT R14, R14, R99, RZ, 0x3c, !PT ;  /* 0x000000630e0e7212 */ /* 0x000fe200078e3cff */
[----:B------:R-:W-:Y:S01]  /*1b720*/  STSM.16.M88.4 [R89], R4 ;  /* 0x0000000459007844 */ /* 0x000fe20000000200 */
[----:B--2---:R-:W-:Y:S02]  /*1b730*/  F2FP.BF16.F32.PACK_AB R8, R41, R40 ;  /* 0x000000282908723e */ /* 0x004fe400000010ff */
[----:B------:R-:W-:Y:S02]  /*1b740*/  F2FP.BF16.F32.PACK_AB R9, R43, R42 ;  /* 0x0000002a2b09723e */ /* 0x000fe400000010ff */
[----:B------:R-:W-:Y:S02]  /*1b750*/  F2FP.BF16.F32.PACK_AB R10, R45, R44 ;  /* 0x0000002c2d0a723e */ /* 0x000fe400000010ff */
[----:B------:R-:W-:-:S02]  /*1b760*/  F2FP.BF16.F32.PACK_AB R11, R47, R46 ;  /* 0x0000002e2f0b723e */ /* 0x000fc400000010ff */
[----:B------:R-:W-:Y:S02]  /*1b770*/  LOP3.LUT R24, R24, R101, RZ, 0x3c, !PT ;  /* 0x0000006518187212 */ /* 0x000fe400078e3cff */
[----:B------:R-:W-:Y:S01]  /*1b780*/  MOV R88, R12 ;  /* 0x0000000c00587202 */ /* 0x000fe20000000f00 */
[----:B------:R2:W-:Y:S01]  /*1b790*/  STSM.16.M88.4 [R34], R8 ;  /* 0x0000000822007844 */ /* 0x0005e20000000200 */
[----:B------:R-:W-:Y:S02]  /*1b7a0*/  MOV R79, R14 ;  /* 0x0000000e004f7202 */ /* 0x000fe40000000f00 */
[----:B------:R-:W-:Y:S02]  /*1b7b0*/  MOV R72, R24 ;  /* 0x0000001800487202 */ /* 0x000fe40000000f00 */
[----:B------:R-:W-:Y:S02]  /*1b7c0*/  MOV R71, R26 ;  /* 0x0000001a00477202 */ /* 0x000fe40000000f00 */
[----:B------:R-:W-:Y:S01]  /*1b7d0*/  F2FP.BF16.F32.PACK_AB R12, R49, R48 ;  /* 0x00000030310c723e */ /* 0x000fe200000010ff */
[----:B------:R-:W-:Y:S01]  /*1b7e0*/  IMAD.MOV.U32 R49, RZ, RZ, RZ ;  /* 0x000000ffff317224 */ /* 0x000fe200078e00ff */
        /* <DEDUP_REMOVED lines=10> */
[----:B------:R-:W-:Y:S01]  /*1b890*/  STSM.16.M88.4 [R79], R24 ;  /* 0x000000184f007844 */ /* 0x000fe20000000200 */
[----:B--2---:R-:W-:Y:S02]  /*1b8a0*/  IADD3 R10, P1, R205, UR4, RZ ;  /* 0x00000004cd0a7c10 */ /* 0x004fe4000ff3e0ff */
[----:B------:R-:W-:Y:S02]  /*1b8b0*/  F2FP.BF16.F32.PACK_AB R28, R65, R64 ;  /* 0x00000040411c723e */ /* 0x000fe400000010ff */
[----:B------:R-:W-:Y:S02]  /*1b8c0*/  F2FP.BF16.F32.PACK_AB R29, R67, R66 ;  /* 0x00000042431d723e */ /* 0x000fe400000010ff */
        /* <DEDUP_REMOVED lines=23> */
[----:B--2---:R-:W-:Y:S01]  /*1ba40*/  IMAD.WIDE R4, R13, 0x2, R20 ;  /* 0x000000020d047825 */ /* 0x004fe200078e0214 */
[----:B------:R-:W-:Y:S06]  /*1ba50*/  @P1 BRA `(.L_x_2424) ;  /* 0x0000000000101947 */ /* 0x000fec0003800000 */
[----:B------:R-:W-:Y:S05]  /*1ba60*/  @!P0 BRA `(.L_x_2424) ;  /* 0x00000000000c8947 */ /* 0x000fea0003800000 */
[----:B------:R-:W2:Y:S04]  /*1ba70*/  LDG.E R7, desc[UR56][R10.64] ;  /* 0x000000380a077981 */ /* 0x000ea8000c1e1900 */
[----:B-----5:R-:W2:Y:S02]  /*1ba80*/  LDG.E R0, desc[UR56][R10.64+0x4] ;  /* 0x000004380a007981 */ /* 0x020ea4000c1e1900 */
[----:B--2---:R-:W-:-:S07]  /*1ba90*/  IMAD.IADD R0, R0, 0x1, -R7 ;  /* 0x0000000100007824 */ /* 0x004fce00078e0a07 */
.L_x_2424:
[----:B------:R-:W-:Y:S01]  /*1baa0*/  SHF.R.S32.HI R48, RZ, 0x1f, R204 ;  /* 0x0000001fff307819 */ /* 0x000fe200000114cc */
[----:B------:R-:W-:Y:S01]  /*1bab0*/  ULDC.64 UR4, c[0x0][0xb70] ;  /* 0x0002dc0000047ab9 */ /* 0x000fe20000000a00 */
[----:B----4-:R-:W-:Y:S01]  /*1bac0*/  IADD3 R9, P1, R4, 0x1000, RZ ;  /* 0x0000100004097810 */ /* 0x010fe20007f3e0ff */
[--C-:B-----5:R-:W-:Y:S01]  /*1bad0*/  IMAD.MOV.U32 R20, RZ, RZ, R49.reuse ;  /* 0x000000ffff147224 */ /* 0x120fe200078e0031 */
[----:B------:R-:W-:Y:S01]  /*1bae0*/  SHF.R.S32.HI R21, RZ, 0x1f, R49 ;  /* 0x0000001fff157819 */ /* 0x000fe20000011431 */
[----:B------:R-:W-:Y:S01]  /*1baf0*/  IMAD R7, R48, UR4, RZ ;  /* 0x0000000430077c24 */ /* 0x000fe2000f8e02ff */
[----:B------:R-:W-:Y:S02]  /*1bb00*/  LOP3.LUT R8, R9, 0x380, RZ, 0xc0, !PT ;  /* 0x0000038009087812 */ /* 0x000fe400078ec0ff */
[----:B------:R-:W-:Y:S01]  /*1bb10*/  SEL R213, R213, RZ, !P0 ;  /* 0x000000ffd5d57207 */ /* 0x000fe20004000000 */
[----:B------:R-:W-:Y:S01]  /*1bb20*/  IMAD R11, R204, UR5, R7 ;  /* 0x00000005cc0b7c24 */ /* 0x000fe2000f8e0207 */
[----:B------:R-:W-:Y:S01]  /*1bb30*/  SHF.R.U64 R8, R8, 0x3, RZ ;  /* 0x0000000308087819 */ /* 0x000fe200000012ff */
[----:B------:R-:W-:Y:S01]  /*1bb40*/  IMAD.WIDE.U32 R6, R204, UR4, R20 ;  /* 0x00000004cc067c25 */ /* 0x000fe2000f8e0014 */
[----:B------:R-:W-:Y:S01]  /*1bb50*/  SEL R207, R207, RZ, !P0 ;  /* 0x000000ffcfcf7207 */ /* 0x000fe20004000000 */
[----:B------:R-:W-:Y:S01]  /*1bb60*/  ULDC.64 UR4, c[0x0][0xb78] ;  /* 0x0002de0000047ab9 */ /* 0x000fe20000000a00 */
[----:B------:R-:W-:Y:S01]  /*1bb70*/  LOP3.LUT R8, R8, R9, RZ, 0x3c, !PT ;  /* 0x0000000908087212 */ /* 0x000fe200078e3cff */
[----:B------:R-:W-:Y:S01]  /*1bb80*/  IMAD.IADD R7, R7, 0x1, R11 ;  /* 0x0000000107077824 */ /* 0x000fe200078e020b */
[C---:B------:R-:W-:Y:S01]  /*1bb90*/  IADD3 R13, P2, R4.reuse, 0x2000, RZ ;  /* 0x00002000040d7810 */ /* 0x040fe20007f5e0ff */
[----:B------:R-:W-:Y:S01]  /*1bba0*/  IMAD R9, R213, UR4, RZ ;  /* 0x00000004d5097c24 */ /* 0x000fe2000f8e02ff */
[C---:B------:R-:W-:Y:S01]  /*1bbb0*/  IADD3 R25, P6, R4.reuse, 0x3000, RZ ;  /* 0x0000300004197810 */ /* 0x040fe20007fde0ff */
[----:B------:R-:W-:Y:S01]  /*1bbc0*/  IMAD R11, R211, 0x80, R203 ;  /* 0x00000080d30b7824 */ /* 0x000fe200078e02cb */
[----:B------:R-:W-:Y:S01]  /*1bbd0*/  LOP3.LUT R12, R13, 0x380, RZ, 0xc0, !PT ;  /* 0x000003800d0c7812 */ /* 0x000fe200078ec0ff */
[----:B------:R-:W-:Y:S01]  /*1bbe0*/  IMAD.WIDE.U32 R6, R207, UR4, R6 ;  /* 0x00000004cf067c25 */ /* 0x000fe2000f8e0006 */
[----:B------:R-:W-:-:S02]  /*1bbf0*/  IADD3 R29, P5, R4, 0x4000, RZ ;  /* 0x00004000041d7810 */ /* 0x000fc40007fbe0ff */
[----:B------:R-:W-:Y:S01]  /*1bc00*/  SHF.R.U64 R12, R12, 0x3, RZ ;  /* 0x000000030c0c7819 */ /* 0x000fe200000012ff */
[----:B------:R-:W-:Y:S01]  /*1bc10*/  IMAD R10, R207, UR5, R9 ;  /* 0x00000005cf0a7c24 */ /* 0x000fe2000f8e0209 */
[----:B------:R-:W-:Y:S01]  /*1bc20*/  SHF.R.S32.HI R9, RZ, 0x1f, R11 ;  /* 0x0000001fff097819 */ /* 0x000fe2000001140b */
[----:B------:R-:W-:Y:S01]  /*1bc30*/  ULDC.64 UR4, c[0x0][0xb40] ;  /* 0x0002d00000047ab9 */ /* 0x000fe20000000a00 */
[----:B------:R-:W-:Y:S02]  /*1bc40*/  IADD3 R6, P0, R11, R6, RZ ;  /* 0x000000060b067210 */ /* 0x000fe40007f1e0ff */
        /* <DEDUP_REMOVED lines=11> */
[----:B------:R-:W-:Y:S02]  /*1bd00*/  ISETP.GE.OR P1, PT, R11, R0, P0 ;  /* 0x000000000b00720c */ /* 0x000fe40000726670 */
[----:B------:R-:W-:-:S02]  /*1bd10*/  LOP3.LUT R6, R4, 0x380, RZ, 0xc0, !PT ;  /* 0x0000038004067812 */ /* 0x000fc400078ec0ff */
        /* <DEDUP_REMOVED lines=36> */
[----:B------:R-:W-:Y:S01]  /*1bf60*/  IMAD R20, R21, UR4, RZ ;  /* 0x0000000415147c24 */ /* 0x000fe2000f8e02ff */
        /* <DEDUP_REMOVED lines=50> */
.L_x_2426:
[----:B------:R-:W-:Y:S05]  /*1c290*/  BSYNC B1 ;  /* 0x0000000000017941 */ /* 0x000fea0003800000 */
.L_x_2425:
[----:B------:R-:W-:Y:S04]  /*1c2a0*/  BSSY B1, `(.L_x_2427) ;  /* 0x0000014000017945 */ /* 0x000fe80003800000 */
[----:B------:R-:W-:Y:S05]  /*1c2b0*/  @P4 BRA `(.L_x_2428) ;  /* 0x0000000000484947 */ /* 0x000fea0003800000 */
[----:B--2--5:R-:W-:Y:S01]  /*1c2c0*/  IADD3 R5, P2, R20, 0x20, RZ ;  /* 0x0000002014057810 */ /* 0x024fe20007f5e0ff */
        /* <DEDUP_REMOVED lines=17> */
.L_x_2428:
[----:B------:R-:W-:Y:S05]  /*1c3e0*/  BSYNC B1 ;  /* 0x0000000000017941 */ /* 0x000fea0003800000 */
.L_x_2427:
[----:B------:R-:W-:Y:S04]  /*1c3f0*/  BSSY B1, `(.L_x_2429) ;  /* 0x0000014000017945 */ /* 0x000fe80003800000 */
[----:B------:R-:W-:Y:S05]  /*1c400*/  @P0 BRA `(.L_x_2430) ;  /* 0x0000000000480947 */ /* 0x000fea0003800000 */
[----:B--23-5:R-:W-:Y:S01]  /*1c410*/  IADD3 R5, P0, R20, 0x40, RZ ;  /* 0x0000004014057810 */ /* 0x02cfe20007f1e0ff */
        /* <DEDUP_REMOVED lines=17> */
.L_x_2430:
[----:B------:R-:W-:Y:S05]  /*1c530*/  BSYNC B1 ;  /* 0x0000000000017941 */ /* 0x000fea0003800000 */
.L_x_2429:
[----:B------:R-:W-:Y:S05]  /*1c540*/  @P1 BRA `(.L_x_2431) ;  /* 0x0000000800cc1947 */ /* 0x000fea0003800000 */
[----:B--2345:R-:W-:Y:S01]  /*1c550*/  IADD3 R5, P0, R20, 0x60, RZ ;  /* 0x0000006014057810 */ /* 0x03cfe20007f1e0ff */
        /* <DEDUP_REMOVED lines=19> */
.L_x_2423:
        /* <DEDUP_REMOVED lines=15> */
[----:B------:R-:W-:Y:S01]  /*1c780*/  ISETP.GT.AND P2, PT, R226, 0x7f, PT ;  /* 0x0000007fe200780c */ /* 0x000fe20003f44270 */
[----:B------:R-:W-:-:S12]  /*1c790*/  @P1 BRA `(.L_x_2432) ;  /* 0x0000000000101947 */ /* 0x000fd80003800000 */
[----:B------:R-:W-:Y:S05]  /*1c7a0*/  @!P0 BRA `(.L_x_2432) ;  /* 0x00000000000c8947 */ /* 0x000fea0003800000 */
[----:B--2---:R-:W2:Y:S04]  /*1c7b0*/  LDG.E R5, desc[UR56][R2.64] ;  /* 0x0000003802057981 */ /* 0x004ea8000c1e1900 */
[----:B-----5:R-:W2:Y:S02]  /*1c7c0*/  LDG.E R0, desc[UR56][R2.64+0x4] ;  /* 0x0000043802007981 */ /* 0x020ea4000c1e1900 */
[----:B--2---:R-:W-:-:S07]  /*1c7d0*/  IMAD.IADD R0, R0, 0x1, -R5 ;  /* 0x0000000100007824 */ /* 0x004fce00078e0a05 */
.L_x_2432:
        /* <DEDUP_REMOVED lines=12> */
[C---:B------:R-:W-:Y:S01]  /*1c8a0*/  IADD3 R2, P0, R3.reuse, R7, RZ ;  /* 0x0000000703027210 */ /* 0x040fe20007f1e0ff */
        /* <DEDUP_REMOVED lines=16> */
.L_x_2434:
[----:B------:R-:W-:Y:S05]  /*1c9b0*/  BSYNC B1 ;  /* 0x0000000000017941 */ /* 0x000fea0003800000 */
.L_x_2433:
        /* <DEDUP_REMOVED lines=46> */
.L_x_2436:
[----:B------:R-:W-:Y:S05]  /*1cca0*/  BSYNC B1 ;  /* 0x0000000000017941 */ /* 0x000fea0003800000 */
.L_x_2435:
[----:B------:R-:W-:Y:S04]  /*1ccb0*/  BSSY B1, `(.L_x_2437) ;  /* 0x0000014000017945 */ /* 0x000fe80003800000 */
[----:B------:R-:W-:Y:S05]  /*1ccc0*/  @P3 BRA `(.L_x_2438) ;  /* 0x0000000000483947 */ /* 0x000fea0003800000 */
[----:B--2---:R-:W-:Y:S01]  /*1ccd0*/  IADD3 R9, P2, R6, 0x20, RZ ;  /* 0x0000002006097810 */ /* 0x004fe20007f5e0ff */
        /* <DEDUP_REMOVED lines=17> */
.L_x_2438:
[----:B------:R-:W-:Y:S05]  /*1cdf0*/  BSYNC B1 ;  /* 0x0000000000017941 */ /* 0x000fea0003800000 */
.L_x_2437:
[----:B------:R-:W-:Y:S04]  /*1ce00*/  BSSY B1, `(.L_x_2439) ;  /* 0x0000014000017945 */ /* 0x000fe80003800000 */
[----:B------:R-:W-:Y:S05]  /*1ce10*/  @P1 BRA `(.L_x_2440) ;  /* 0x0000000000481947 */ /* 0x000fea0003800000 */
[----:B--23--:R-:W-:Y:S01]  /*1ce20*/  IADD3 R9, P1, R6, 0x40, RZ ;  /* 0x0000004006097810 */ /* 0x00cfe20007f3e0ff */
        /* <DEDUP_REMOVED lines=17> */
.L_x_2440:
[----:B------:R-:W-:Y:S05]  /*1cf40*/  BSYNC B1 ;  /* 0x0000000000017941 */ /* 0x000fea0003800000 */
.L_x_2439:
        /* <DEDUP_REMOVED lines=19> */
.L_x_2431:
[----:B------:R-:W-:Y:S05]  /*1d080*/  BSYNC B0 ;  /* 0x0000000000007941 */ /* 0x000fea0003800000 */
.L_x_2422:
[----:B------:R-:W-:Y:S02]  /*1d090*/  ULDC UR4, c[0x0][0xc14] ;  /* 0x0003050000047ab9 */ /* 0x000fe40000000800 */
[----:B-1----:R-:W-:-:S13]  /*1d0a0*/  ISETP.GE.AND P0, PT, R195, UR4, PT ;  /* 0x00000004c3007c0c */ /* 0x002fda000bf06270 */
[----:B------:R-:W-:Y:S05]  /*1d0b0*/  @!P0 BRA `(.L_x_2441) ;  /* 0xfffffe40004c8947 */ /* 0x000fea000383ffff */
[----:B------:R-:W-:Y:S05]  /*1d0c0*/  BRA `(.L_x_2205) ;  /* 0x0000006000b07947 */ /* 0x000fea0003800000 */
.L_x_2203:
        /* <DEDUP_REMOVED lines=21> */
[----:B------:R-:W-:Y:S02]  /*1d220*/  ISETP.GE.U32.AND P0, PT, R7, 0x2, PT ;  /* 0x000000020700780c */ /* 0x000fe40003f06070 */
        /* <DEDUP_REMOVED lines=39> */
.L_x_2446:
        /* <DEDUP_REMOVED lines=16> */
.L_x_2445:
[----:B------:R-:W-:Y:S05]  /*1d5a0*/  BSYNC B0 ;  /* 0x0000000000007941 */ /* 0x000fea0003800000 */
.L_x_2444:
        /* <DEDUP_REMOVED lines=25> */
.L_x_2442:
        /* <DEDUP_REMOVED lines=20> */
.L_x_2447:
        /* <DEDUP_REMOVED lines=56> */
.L_x_2443:
[----:B------:R-:W-:Y:S02]  /*1dc00*/  IMAD.MOV.U32 R17, RZ, RZ, RZ ;  /* 0x000000ffff117224 */ /* 0x000fe400078e00ff */
[----:B------:R-:W-:Y:S02]  /*1dc10*/  IMAD.U32 R16, RZ, RZ, UR6 ;  /* 0x00000006ff107e24 */ /* 0x000fe4000f8e00ff */
[----:B------:R-:W-:-:S07]  /*1dc20*/  IMAD.MOV.U32 R18, RZ, RZ, RZ ;  /* 0x000000ffff127224 */ /* 0x000fce00078e00ff */
.L_x_2448:
        /* <DEDUP_REMOVED lines=20> */
[----:B-1----:R-:W-:Y:S01]  /*1dd70*/  IMAD.MOV.U32 R0, RZ, RZ, 0x1 ;  /* 0x00000001ff007424 */ /* 0x002fe200078e00ff */
[----:B------:R-:W-:Y:S01]  /*1dd80*/  LOP3.LUT R2, R2, 0xffffffbf, RZ, 0xc0, !PT ;  /* 0xffffffbf02027812 */ /* 0x000fe200078ec0ff */
[----:B------:R1:W-:Y:S01]  /*1dd90*/  STL [R1+0x4], RZ ;  /* 0x000004ff01007387 */ /* 0x0003e20000100800 */
[----:B------:R-:W-:Y:S01]  /*1dda0*/  ULDC.64 UR36, c[0x0][0x198] ;  /* 0x0000660000247ab9 */ /* 0x000fe20000000a00 */
[----:B------:R-:W-:Y:S01]  /*1ddb0*/  ULDC UR39, c[0x0][0xc] ;  /* 0x0000030000277ab9 */ /* 0x000fe20000000800 */
[----:B------:R-:W-:Y:S01]  /*1ddc0*/  LOP3.LUT R2, R2, 0xfffffffd, RZ, 0xc0, !PT ;  /* 0xfffffffd02027812 */ /* 0x000fe200078ec0ff */
[----:B------:R1:W-:Y:S04]  /*1ddd0*/  STL [R1+0x14], R0 ;  /* 0x0000140001007387 */ /* 0x0003e80000100800 */
[----:B------:R1:W-:Y:S04]  /*1dde0*/  STL [R1+0x30], RZ ;  /* 0x000030ff01007387 */ /* 0x0003e80000100800 */
[----:B------:R1:W-:Y:S04]  /*1ddf0*/  STL [R1], RZ ;  /* 0x000000ff01007387 */ /* 0x0003e80000100800 */
[----:B------:R1:W-:Y:S01]  /*1de00*/  STL [R1+0xc], R0 ;  /* 0x00000c0001007387 */ /* 0x0003e20000100800 */
[----:B--2---:R-:W-:-:S02]  /*1de10*/  R2UR UR4, R4 ;  /* 0x00000000040472ca */ /* 0x004fc400000e0000 */
[----:B------:R-:W2:Y:S11]  /*1de20*/  S2R R4, SR_TID.X ;  /* 0x0000000000047919 */ /* 0x000eb60000002100 */
[----:B------:R-:W-:Y:S01]  /*1de30*/  ULOP3.LUT UR38, UR4, 0x2, URZ, 0xfc, !UPT ;  /* 0x0000000204267892 */ /* 0x000fe2000f8efc3f */
[----:B--2---:R-:W-:-:S04]  /*1de40*/  LOP3.LUT R4, R4, 0x7f, RZ, 0xc0, !PT ;  /* 0x0000007f04047812 */ /* 0x004fc800078ec0ff */
[C---:B------:R-:W-:Y:S02]  /*1de50*/  ISETP.NE.AND P2, PT, R4.reuse, RZ, PT ;  /* 0x000000ff0400720c */ /* 0x040fe40003f45270 */
[----:B------:R-:W-:-:S11]  /*1de60*/  ISETP.NE.OR P0, PT, R4, RZ, !P1 ;  /* 0x000000ff0400720c */ /* 0x000fd60004f05670 */
[----:B------:R-:W-:-:S04]  /*1de70*/  @P2 LOP3.LUT R2, R2, 0x2, RZ, 0xfc, !PT ;  /* 0x0000000202022812 */ /* 0x000fc800078efcff */
[----:B------:R-:W-:-:S05]  /*1de80*/  @P0 LOP3.LUT R2, R2, 0x40, RZ, 0xfc, !PT ;  /* 0x0000004002020812 */ /* 0x000fca00078efcff */
[----:B------:R1:W-:Y:S02]  /*1de90*/  STL [R1+0x10], R2 ;  /* 0x0000100201007387 */ /* 0x0003e40000100800 */
.L_x_2539:
[----:B-12---:R-:W1:Y:S02]  /*1dea0*/  LDC.64 R2, c[0x0][0xc60] ;  /* 0x00031800ff027b82 */ /* 0x006e640000000a00 */
[----:B-1----:R-:W-:-:S05]  /*1deb0*/  IMAD.WIDE R2, R19, 0x4, R2 ;  /* 0x0000000413027825 */ /* 0x002fca00078e0202 */
[----:B0-----:R-:W2:Y:S01]  /*1dec0*/  LDG.E R11, desc[UR56][R2.64] ;  /* 0x00000038020b7981 */ /* 0x001ea2000c1e1900 */
[----:B------:R-:W-:Y:S05]  /*1ded0*/  YIELD ;  /* 0x0000000000007946 */ /* 0x000fea0003800000 */
[----:B------:R-:W-:Y:S01]  /*1dee0*/  ULDC.64 UR4, c[0x0][0xa28] ;  /* 0x00028a0000047ab9 */ /* 0x000fe20000000a00 */
[----:B------:R-:W-:Y:S02]  /*1def0*/  CS2R R8, SRZ ;  /* 0x0000000000087805 */ /* 0x000fe4000001ff00 */
[----:B------:R-:W-:Y:S01]  /*1df00*/  ISETP.NE.U32.AND P0, PT, RZ, UR4, PT ;  /* 0x00000004ff007c0c */ /* 0x000fe2000bf05070 */
[----:B------:R-:W-:Y:S01]  /*1df10*/  ULDC.64 UR8, c[0x0][0xa08] ;  /* 0x0002820000087ab9 */ /* 0x000fe20000000a00 */
[----:B------:R-:W-:-:S02]  /*1df20*/  ULDC.64 UR10, c[0x0][0xa10] ;  /* 0x00028400000a7ab9 */ /* 0x000fc40000000a00 */
[----:B------:R-:W-:Y:S02]  /*1df30*/  ISETP.NE.AND.EX P0, PT, RZ, UR5, PT, P0 ;  /* 0x00000005ff007c0c */ /* 0x000fe4000bf05300 */
[----:B--2---:R-:W-:Y:S01]  /*1df40*/  SHF.R.S32.HI R0, RZ, 0x1f, R11 ;  /* 0x0000001fff007819 */ /* 0x004fe2000001140b */
[----:B------:R-:W-:-:S10]  /*1df50*/  IMAD.SHL.U32 R15, R11, 0x4, RZ ;  /* 0x000000040b0f7824 */ /* 0x000fd400078e00ff */
[C---:B------:R-:W-:Y:S01]  /*1df60*/  @P0 LEA R2, P1, R11.reuse, UR4, 0x2 ;  /* 0x000000040b020c11 */ /* 0x040fe2000f8210ff */
[----:B------:R-:W-:Y:S03]  /*1df70*/  STL [R1+0x20], R11 ;  /* 0x0000200b01007387 */ /* 0x000fe60000100800 */
[----:B------:R-:W-:Y:S01]  /*1df80*/  @P0 LEA.HI.X R3, R11, UR5, R0, 0x2, P1 ;  /* 0x000000050b030c11 */ /* 0x000fe200088f1400 */
[----:B------:R-:W-:-:S04]  /*1df90*/  ULDC.64 UR4, c[0x0][0xa18] ;  /* 0x0002860000047ab9 */ /* 0x000fc80000000a00 */
[----:B------:R0:W5:Y:S01]  /*1dfa0*/  @P0 LDG.E R8, desc[UR56][R2.64] ;  /* 0x0000003802080981 */ /* 0x000162000c1e1900 */
[----:B------:R-:W-:Y:S02]  /*1dfb0*/  ISETP.NE.U32.AND P0, PT, RZ, UR4, PT ;  /* 0x00000004ff007c0c */ /* 0x000fe4000bf05070 */
[----:B------:R-:W-:Y:S01]  /*1dfc0*/  SHF.L.U64.HI R14, R11, 0x2, R0 ;  /* 0x000000020b0e7819 */ /* 0x000fe20000010200 */
[----:B------:R-:W-:Y:S01]  /*1dfd0*/  STL [R1+0x28], R15 ;  /* 0x0000280f01007387 */ /* 0x000fe20000100800 */
[----:B------:R-:W-:Y:S01]  /*1dfe0*/  ISETP.NE.AND.EX P0, PT, RZ, UR5, PT, P0 ;  /* 0x00000005ff007c0c */ /* 0x000fe2000bf05300 */
[----:B------:R-:W-:Y:S02]  /*1dff0*/  ULDC UR6, c[0x0][0x338] ;  /* 0x0000ce0000067ab9 */ /* 0x000fe40000000800 */
[----:B------:R-:W-:Y:S10]  /*1e000*/  STL [R1+0x2c], R14 ;  /* 0x00002c0e01007387 */ /* 0x000ff40000100800 */
[----:B------:R-:W-:-:S04]  /*1e010*/  @P0 IADD3 R12, P1, R15, UR4, RZ ;  /* 0x000000040f0c0c10 */ /* 0x000fc8000ff3e0ff */
[C---:B------:R-:W-:Y:S01]  /*1e020*/  @P0 IADD3.X R13, R14.reuse, UR5, RZ, P1, !PT ;  /* 0x000000050e0d0c10 */ /* 0x040fe20008ffe4ff */
[----:B------:R-:W-:Y:S02]  /*1e030*/  ULDC.64 UR4, c[0x0][0xa00] ;  /* 0x0002800000047ab9 */ /* 0x000fe40000000a00 */
[----:B------:R-:W-:Y:S02]  /*1e040*/  ISETP.NE.U32.AND P2, PT, RZ, UR4, PT ;  /* 0x00000004ff007c0c */ /* 0x000fe4000bf45070 */
[C---:B0-----:R-:W-:Y:S02]  /*1e050*/  IADD3 R2, P1, R15.reuse, UR4, RZ ;  /* 0x000000040f027c10 */ /* 0x041fe4000ff3e0ff */
[----:B------:R-:W-:Y:S02]  /*1e060*/  ISETP.NE.AND.EX P2, PT, RZ, UR5, PT, P2 ;  /* 0x00000005ff007c0c */ /* 0x000fe4000bf45320 */
[----:B------:R-:W-:Y:S01]  /*1e070*/  IADD3.X R3, R14, UR5, RZ, P1, !PT ;  /* 0x000000050e037c10 */ /* 0x000fe20008ffe4ff */
[----:B------:R-:W-:Y:S01]  /*1e080*/  ULDC UR4, c[0x0][0x288] ;  /* 0x0000a20000047ab9 */ /* 0x000fe20000000800 */
[----:B------:R-:W-:Y:S01]  /*1e090*/  IADD3 R6, P1, R15, UR8, RZ ;  /* 0x000000080f067c10 */ /* 0x000fe2000ff3e0ff */
[----:B------:R-:W-:Y:S01]  /*1e0a0*/  IMAD.U32 R10, RZ, RZ, UR4 ;  /* 0x00000004ff0a7e24 */ /* 0x000fe2000f8e00ff */
[----:B------:R-:W-:-:S02]  /*1e0b0*/  ULDC.64 UR4, c[0x0][0x3f8] ;  /* 0x0000fe0000047ab9 */ /* 0x000fc40000000a00 */
[----:B------:R-:W-:-:S03]  /*1e0c0*/  IADD3.X R7, R14, UR9, RZ, P1, !PT ;  /* 0x000000090e077c10 */ /* 0x000fc60008ffe4ff */
[----:B------:R0:W5:Y:S04]  /*1e0d0*/  @P0 LDG.E R10, desc[UR56][R12.64] ;  /* 0x000000380c0a0981 */ /* 0x000168000c1e1900 */
[----:B------:R-:W2:Y:S01]  /*1e0e0*/  @P2 LDG.E R9, desc[UR56][R2.64] ;  /* 0x0000003802092981 */ /* 0x000ea2000c1e1900 */
[----:B------:R-:W-:Y:S01]  /*1e0f0*/  UISETP.NE.U32.AND UP0, UPT, UR4, URZ, UPT ;  /* 0x0000003f0400728c */ /* 0x000fe2000bf05070 */
[----:B------:R-:W-:Y:S02]  /*1e100*/  IADD3 R4, P1, R15, UR10, RZ ;  /* 0x0000000a0f047c10 */ /* 0x000fe4000ff3e0ff */
[----:B------:R-:W-:Y:S01]  /*1e110*/  ULDC UR4, c[0x0][0x404] ;  /* 0x0001010000047ab9 */ /* 0x000fe20000000800 */
[----:B------:R-:W-:Y:S01]  /*1e120*/  UISETP.NE.AND.EX UP0, UPT, UR5, URZ, UPT, UP0 ;  /* 0x0000003f0500728c */ /* 0x000fe2000bf05300 */
[----:B------:R-:W-:-:S02]  /*1e130*/  IADD3.X R5, R14, UR11, RZ, P1, !PT ;  /* 0x0000000b0e057c10 */ /* 0x000fc40008ffe4ff */
[----:B------:R-:W-:Y:S01]  /*1e140*/  ISETP.NE.U32.AND P1, PT, RZ, UR8, PT ;  /* 0x00000008ff007c0c */ /* 0x000fe2000bf25070 */
[----:B------:R-:W-:Y:S01]  /*1e150*/  USEL UR4, UR4, 0x1, UP0 ;  /* 0x0000000104047887 */ /* 0x000fe20008000000 */
[----:B------:R-:W-:Y:S02]  /*1e160*/  ULDC UR5, c[0x0][0x2e0] ;  /* 0x0000b80000057ab9 */ /* 0x000fe40000000800 */
[----:B------:R-:W-:Y:S01]  /*1e170*/  ISETP.NE.AND.EX P3, PT, RZ, UR9, PT, P1 ;  /* 0x00000009ff007c0c */ /* 0x000fe2000bf65310 */
[----:B------:R-:W-:Y:S01]  /*1e180*/  UIMAD UR4, UR4, UR5, URZ ;  /* 0x00000005040472a4 */ /* 0x000fe2000f8e023f */
[----:B------:R-:W-:Y:S01]  /*1e190*/  ISETP.NE.U32.AND P1, PT, RZ, UR10, PT ;  /* 0x0000000aff007c0c */ /* 0x000fe2000bf25070 */
[----:B------:R-:W-:-:S03]  /*1e1a0*/  IMAD.U32 R0, RZ, RZ, UR6 ;  /* 0x00000006ff007e24 */ /* 0x000fc6000f8e00ff */
[----:B------:R-:W-:Y:S01]  /*1e1b0*/  ISETP.NE.AND.EX P1, PT, RZ, UR11, PT, P1 ;  /* 0x0000000bff007c0c */ /* 0x000fe2000bf25310 */
[----:B--2---:R1:W-:Y:S02]  /*1e1c0*/  STL [R1+0x34], R9 ;  /* 0x0000340901007387 */ /* 0x0043e40000100800 */
[----:B-1----:R-:W-:Y:S01]  /*1e1d0*/  IMAD.U32 R9, RZ, RZ, UR4 ;  /* 0x00000004ff097e24 */ /* 0x002fe2000f8e00ff */
[----:B0-----:R-:W-:Y:S09]  /*1e1e0*/  @P0 BRA `(.L_x_2450) ;  /* 0x0000000000100947 */ /* 0x001ff20003800000 */
[----:B------:R-:W-:Y:S05]  /*1e1f0*/  @!P2 BRA `(.L_x_2450) ;  /* 0x00000000000ca947 */ /* 0x000fea0003800000 */
[----:B-----5:R-:W2:Y:S04]  /*1e200*/  LDG.E R10, desc[UR56][R2.64] ;  /* 0x00000038020a7981 */ /* 0x020ea8000c1e1900 */
[----:B------:R-:W2:Y:S02]  /*1e210*/  LDG.E R2, desc[UR56][R2.64+0x4] ;  /* 0x0000043802027981 */ /* 0x000ea4000c1e1900 */
[----:B--2---:R-:W-:-:S07]  /*1e220*/  IMAD.IADD R10, R2, 0x1, -R10 ;  /* 0x00000001020a7824 */ /* 0x004fce00078e0a0a */
.L_x_2450:
[----:B------:R-:W-:Y:S01]  /*1e230*/  IMAD.MOV.U32 R2, RZ, RZ, RZ ;  /* 0x000000ffff027224 */ /* 0x000fe200078e00ff */
[----:B------:R-:W-:-:S05]  /*1e240*/  ULDC.64 UR4, c[0x0][0xa20] ;  /* 0x0002880000047ab9 */ /* 0x000fca0000000a00 */
[----:B------:R-:W2:Y:S01]  /*1e250*/  @P3 LDG.E R2, desc[UR56][R6.64] ;  /* 0x0000003806023981 */ /* 0x000ea2000c1e1900 */
[----:B------:R-:W-:-:S06]  /*1e260*/  IMAD.MOV.U32 R20, RZ, RZ, RZ ;  /* 0x000000ffff147224 */ /* 0x000fcc00078e00ff */
[----:B------:R0:W5:Y:S01]  /*1e270*/  @P1 LDG.E R20, desc[UR56][R4.64] ;  /* 0x0000003804141981 */ /* 0x000162000c1e1900 */
[----:B------:R-:W-:-:S04]  /*1e280*/  ISETP.NE.U32.AND P0, PT, RZ, UR4, PT ;  /* 0x00000004ff007c0c */ /* 0x000fc8000bf05070 */
[----:B------:R-:W-:Y:S01]  /*1e290*/  ISETP.NE.AND.EX P0, PT, RZ, UR5, PT, P0 ;  /* 0x00000005ff007c0c */ /* 0x000fe2000bf05300 */
[----:B--2--5:R-:W-:-:S05]  /*1e2a0*/  IMAD.IADD R2, R2, 0x1, R8 ;  /* 0x0000000102027824 */ /* 0x024fca00078e0208 */
[----:B------:R0:W-:Y:S07]  /*1e2b0*/  STL [R1+0x8], R2 ;  /* 0x0000080201007387 */ /* 0x0001ee0000100800 */
[----:B------:R-:W-:Y:S05]  /*1e2c0*/  @!P0 BRA `(.L_x_2451) ;  /* 0x0000000000108947 */ /* 0x000fea0003800000 */
[----:B0-----:R-:W-:-:S04]  /*1e2d0*/  IADD3 R2, P0, R15, UR4, RZ ;  /* 0x000000040f027c10 */ /* 0x001fc8000ff1e0ff */
[----:B------:R-:W-:-:S05]  /*1e2e0*/  IADD3.X R3, R14, UR5, RZ, P0, !PT ;  /* 0x000000050e037c10 */ /* 0x000fca00087fe4ff */
[----:B------:R0:W5:Y:S01]  /*1e2f0*/  LDG.E R9, desc[UR56][R2.64] ;  /* 0x0000003802097981 */ /* 0x000162000c1e1900 */
[----:B------:R-:W-:Y:S05]  /*1e300*/  BRA `(.L_x_2452) ;  /* 0x0000000000107947 */ /* 0x000fea0003800000 */
.L_x_2451:
[----:B------:R-:W-:Y:S05]  /*1e310*/  @!P3 BRA `(.L_x_2452) ;  /* 0x00000000000cb947 */ /* 0x000fea0003800000 */
[----:B------:R-:W2:Y:S04]  /*1e320*/  LDG.E R9, desc[UR56][R6.64] ;  /* 0x0000003806097981 */ /* 0x000ea8000c1e1900 */
[----:B------:R-:W2:Y:S02]  /*1e330*/  LDG.E R6, desc[UR56][R6.64+0x4] ;  /* 0x0000043806067981 */ /* 0x000ea4000c1e1900 */
[----:B--2---:R-:W-:-:S07]  /*1e340*/  IMAD.IADD R9, R6, 0x1, -R9 ;  /* 0x0000000106097824 */ /* 0x004fce00078e0a09 */
.L_x_2452:
[----:B0-----:R-:W2:Y:S01]  /*1e350*/  @P1 LDG.E R2, desc[UR56][R4.64] ;  /* 0x0000003804021981 */ /* 0x001ea2000c1e1900 */
[----:B-----5:R-:W-:-:S03]  /*1e360*/  IMAD.IADD R9, R9, 0x1, -R8 ;  /* 0x0000000109097824 */ /* 0x020fc600078e0a08 */
[----:B------:R-:W2:Y:S01]  /*1e370*/  @P1 LDG.E R4, desc[UR56][R4.64+0x4] ;  /* 0x0000043804041981 */ /* 0x000ea2000c1e1900 */
[----:B------:R-:W-:Y:S01]  /*1e380*/  LEA R3, R17, 0xff, 0x7 ;  /* 0x000000ff11037811 */ /* 0x000fe200078e38ff */
[----:B------:R-:W-:Y:S01]  /*1e390*/  BSSY B0, `(.L_x_2453) ;  /* 0x00000f5000007945 */ /* 0x000fe20003800000 */
[----:B------:R-:W-:Y:S01]  /*1e3a0*/  PLOP3.LUT P2, PT, PT, PT, PT, 0x80, 0x0 ;  /* 0x000000000000781c */ /* 0x000fe20003f4f070 */
[----:B--2---:R-:W-:-:S04]  /*1e3b0*/  @P1 IMAD.IADD R0, R4, 0x1, -R2 ;  /* 0x0000000104001824 */ /* 0x004fc800078e0a02 */
[----:B------:R-:W-:-:S05]  /*1e3c0*/  IMAD.IADD R2, R9, 0x1, R0 ;  /* 0x0000000109027824 */ /* 0x000fca00078e0200 */
[C---:B------:R-:W-:Y:S01]  /*1e3d0*/  IADD3 R3, R2.reuse, R3, -R10 ;  /* 0x0000000302037210 */ /* 0x040fe20007ffe80a */
[----:B------:R-:W-:-:S05]  /*1e3e0*/  VIADD R2, R2, 0x7f ;  /* 0x0000007f02027836 */ /* 0x000fca0000000000 */
[----:B------:R-:W-:-:S04]  /*1e3f0*/  SHF.R.S32.HI R4, RZ, 0x1f, R2 ;  /* 0x0000001fff047819 */ /* 0x000fc80000011402 */
[----:B------:R-:W-:Y:S02]  /*1e400*/  LEA.HI R4, R4, R2, RZ, 0x7 ;  /* 0x0000000204047211 */ /* 0x000fe400078f38ff */
[----:B------:R-:W-:-:S04]  /*1e410*/  SHF.R.S32.HI R2, RZ, 0x1f, R3 ;  /* 0x0000001fff027819 */ /* 0x000fc80000011403 */
[----:B------:R-:W-:Y:S02]  /*1e420*/  LEA.HI R2, R2, R3, RZ, 0x7 ;  /* 0x0000000302027211 */ /* 0x000fe400078f38ff */
[----:B------:R-:W-:Y:S02]  /*1e430*/  SHF.R.S32.HI R4, RZ, 0x7, R4 ;  /* 0x00000007ff047819 */ /* 0x000fe40000011404 */
[----:B------:R-:W-:-:S04]  /*1e440*/  SHF.R.S32.HI R2, RZ, 0x7, R2 ;  /* 0x00000007ff027819 */ /* 0x000fc80000011402 */
[----:B------:R-:W-:-:S05]  /*1e450*/  VIMNMX R6, R4, R2, PT ;  /* 0x0000000204067248 */ /* 0x000fca0003fe0100 */
[--C-:B------:R-:W-:Y:S02]  /*1e460*/  IMAD R2, R6, 0x80, -R9.reuse ;  /* 0x0000008006027824 */ /* 0x100fe400078e0a09 */
[----:B------:R-:W-:-:S03]  /*1e470*/  IMAD.MOV R9, RZ, RZ, -R9 ;  /* 0x000000ffff097224 */ /* 0x000fc600078e0a09 */
[----:B------:R-:W-:Y:S02]  /*1e480*/  VIMNMX R0, R2, R0, PT ;  /* 0x0000000002007248 */ /* 0x000fe40003fe0100 */
[----:B------:R-:W-:-:S04]  /*1e490*/  VIMNMX R9, RZ, R9, !PT ;  /* 0x00000009ff097248 */ /* 0x000fc80007fe0100 */
[----:B------:R-:W-:Y:S02]  /*1e4a0*/  ISETP.GT.AND P0, PT, R0, R9, PT ;  /* 0x000000090000720c */ /* 0x000fe40003f04270 */
[----:B------:R-:W-:-:S11]  /*1e4b0*/  SHF.R.U32.HI R3, RZ, 0x7, R9 ;  /* 0x00000007ff037819 */ /* 0x000fd60000011609 */
[----:B------:R-:W-:-:S05]  /*1e4c0*/  @P0 VIADD R0, R0, 0x7f ;  /* 0x0000007f00000836 */ /* 0x000fca0000000000 */
[----:B------:R-:W-:Y:S01]  /*1e4d0*/  @P0 SHF.R.S32.HI R2, RZ, 0x1f, R0 ;  /* 0x0000001fff020819 */ /* 0x000fe20000011400 */
[----:B------:R0:W-:Y:S03]  /*1e4e0*/  STL [R1+0x24], R6 ;  /* 0x0000240601007387 */ /* 0x0001e60000100800 */
[----:B------:R-:W-:Y:S01]  /*1e4f0*/  @P0 LEA.HI R2, R2, R0, RZ, 0x7 ;  /* 0x0000000002020211 */ /* 0x000fe200078f38ff */
[----:B------:R-:W-:-:S03]  /*1e500*/  IMAD.MOV.U32 R5, RZ, RZ, R3 ;  /* 0x000000ffff057224 */ /* 0x000fc600078e0003 */
[----:B------:R-:W-:-:S04]  /*1e510*/  @P0 SHF.R.S32.HI R5, RZ, 0x7, R2 ;  /* 0x00000007ff050819 */ /* 0x000fc80000011402 */
[----:B------:R-:W-:-:S13]  /*1e520*/  ISETP.GT.AND P0, PT, R5, R3, PT ;  /* 0x000000030500720c */ /* 0x000fda0003f04270 */
        /* <DEDUP_REMOVED lines=11> */
.L_x_2606:
[----:B------:R-:W-:-:S03]  /*1e5e0*/  UMOV UR4, 0xffffffff ;  /* 0xffffffff00047882 */ /* 0x000fc60000000000 */
[----:B------:R-:W-:Y:S05]  /*1e5f0*/  BRA.DIV UR4, `(.L_x_2456) ;  /* 0x0000005e04107947 */ /* 0x000fea000b800000 */
[----:B------:R-:W-:-:S13]  /*1e600*/  ELECT P6, URZ, PT ;  /* 0x00000000003f782f */ /* 0x000fda00038c0000 */
.L_x_2609:
[----:B------:R-:W2:Y:S01]  /*1e610*/  LDL R4, [R1+0x30] ;  /* 0x0000300001047983 */ /* 0x000ea20000100800 */
[----:B------:R-:W-:Y:S01]  /*1e620*/  MOV R7, 0x400 ;  /* 0x0000040000077802 */ /* 0x000fe20000000f00 */
[----:B------:R-:W-:Y:S01]  /*1e630*/  BSSY B1, `(.L_x_2457) ;  /* 0x000000a000017945 */ /* 0x000fe20003800000 */
[----:B--2---:R-:W-:-:S05]  /*1e640*/  VIADD R4, R4, 0x1 ;  /* 0x0000000104047836 */ /* 0x004fca0000000000 */
[----:B------:R-:W-:-:S04]  /*1e650*/  LEA.HI R6, R4, R4, RZ, 0x1 ;  /* 0x0000000404067211 */ /* 0x000fc800078f08ff */
[----:B------:R-:W-:-:S05]  /*1e660*/  LOP3.LUT R6, R6, 0xfffffffe, RZ, 0xc0, !PT ;  /* 0xfffffffe06067812 */ /* 0x000fca00078ec0ff */
[----:B------:R-:W-:Y:S02]  /*1e670*/  IMAD.IADD R6, R4, 0x1, -R6 ;  /* 0x0000000104067824 */ /* 0x000fe400078e0a06 */
[----:B------:R-:W0:Y:S03]  /*1e680*/  S2R R4, SR_CgaCtaId ;  /* 0x0000000000047919 */ /* 0x000e260000008800 */
[----:B------:R-:W-:Y:S02]  /*1e690*/  SHF.L.U32 R6, R6, 0x1f, RZ ;  /* 0x0000001f06067819 */ /* 0x000fe400000006ff */
[----:B0-----:R-:W-:-:S04]  /*1e6a0*/  LEA R4, R4, R7, 0x18 ;  /* 0x0000000704047211 */ /* 0x001fc800078ec0ff */
[----:B------:R-:W0:Y:S02]  /*1e6b0*/  SYNCS.PHASECHK.TRANS64.TRYWAIT P0, [R4+URZ+0x34820], R6 ;  /* 0x03482006040075a7 */ /* 0x000e24000800017f */
[----:B0-----:R-:W-:Y:S05]  /*1e6c0*/  @!P0 BRA `(.L_x_2458) ;  /* 0x0000005800fc8947 */ /* 0x001fea0003800000 */
.L_x_2610:
[----:B------:R-:W-:Y:S05]  /*1e6d0*/  BSYNC B1 ;  /* 0x0000000000017941 */ /* 0x000fea0003800000 */
.L_x_2457:
        /* <DEDUP_REMOVED lines=8> */
.L_x_2611:
        /* <DEDUP_REMOVED lines=11> */
.L_x_2462:
        /* <DEDUP_REMOVED lines=30> */
.L_x_2612:
        /* <DEDUP_REMOVED lines=8> */
.L_x_2464:
        /* <DEDUP_REMOVED lines=26> */
.L_x_2460:
[----:B------:R-:W-:Y:S05]  /*1ec10*/  BSYNC B1 ;  /* 0x0000000000017941 */ /* 0x000fea0003800000 */
.L_x_2459:
        /* <DEDUP_REMOVED lines=13> */
[C---:B------:R-:W-:Y:S02]  /*1ecf0*/  IMAD R6, R5.reuse, 0x80, R20 ;  /* 0x0000008005067824 */ /* 0x040fe400078e0214 */
[----:B------:R-:W-:Y:S02]  /*1ed00*/  VIADD R5, R5, 0xffffffff ;  /* 0xffffffff05057836 */ /* 0x000fe40000000000 */
[----:B------:R-:W-:-:S07]  /*1ed10*/  VIADD R6, R6, 0xffffff00 ;  /* 0xffffff0006067836 */ /* 0x000fce0000000000 */
.L_x_2471:
        /* <DEDUP_REMOVED lines=9> */
.L_x_2613:
        /* <DEDUP_REMOVED lines=11> */
.L_x_2468:
        /* <DEDUP_REMOVED lines=28> */
.L_x_2614:
        /* <DEDUP_REMOVED lines=8> */
.L_x_2470:
        /* <DEDUP_REMOVED lines=22> */
.L_x_2466:
[----:B------:R-:W-:Y:S05]  /*1f200*/  BSYNC B1 ;  /* 0x0000000000017941 */ /* 0x000fea0003800000 */
.L_x_2465:
        /* <DEDUP_REMOVED lines=13> */
.L_x_2454:
[----:B------:R-:W-:Y:S05]  /*1f2e0*/  BSYNC B0 ;  /* 0x0000000000007941 */ /* 0x000fea0003800000 */
.L_x_2453:
        /* <DEDUP_REMOVED lines=23> */
.L_x_2473:
        /* <DEDUP_REMOVED lines=18> */
[----:B0-----:R-:W-:Y:S02]  /*1f580*/  IMAD.MOV.U32 R8, RZ, RZ, 0x70 ;  /* 0x00000070ff087424 */ /* 0x001fe400078e00ff */
[----:B------:R-:W-:Y:S02]  /*1f590*/  IMAD.MOV.U32 R12, RZ, RZ, 0x1 ;  /* 0x00000001ff0c7424 */ /* 0x000fe400078e00ff */
[----:B------:R-:W-:-:S07]  /*1f5a0*/  IMAD.MOV.U32 R13, RZ, RZ, RZ ;  /* 0x000000ffff0d7224 */ /* 0x000fce00078e00ff */
[----:B------:R-:W-:-:S07]  /*1f5b0*/  LEPC R20, `(.L_x_2475) ;  /* 0x000000001014794e */ /* 0x000fce0000000000 */
[----:B-1----:R-:W-:Y:S05]  /*1f5c0*/  CALL.ABS.NOINC R2 ;  /* 0x0000000002007343 */ /* 0x002fea0003c00000 */
.L_x_2475:
        /* <DEDUP_REMOVED lines=15> */
[----:B0-----:R-:W-:Y:S02]  /*1f6c0*/  IMAD.MOV.U32 R8, RZ, RZ, 0x70 ;  /* 0x00000070ff087424 */ /* 0x001fe400078e00ff */
[----:B------:R-:W-:Y:S02]  /*1f6d0*/  IMAD.MOV.U32 R12, RZ, RZ, 0x1 ;  /* 0x00000001ff0c7424 */ /* 0x000fe400078e00ff */
[----:B-1----:R-:W-:-:S07]  /*1f6e0*/  IMAD.MOV.U32 R13, RZ, RZ, RZ ;  /* 0x000000ffff0d7224 */ /* 0x002fce00078e00ff */
[----:B------:R-:W-:-:S07]  /*1f6f0*/  LEPC R20, `(.L_x_2477) ;  /* 0x000000001014794e */ /* 0x000fce0000000000 */
[----:B--2---:R-:W-:Y:S05]  /*1f700*/  CALL.ABS.NOINC R2 ;  /* 0x0000000002007343 */ /* 0x004fea0003c00000 */
.L_x_2477:
        /* <DEDUP_REMOVED lines=16> */
.L_x_2476:
        /* <DEDUP_REMOVED lines=19> */
[----:B------:R-:W-:Y:S01]  /*1f940*/  PLOP3.LUT P1, PT, P6, PT, PT, 0x8, 0x0 ;  /* 0x000000000000781c */ /* 0x000fe2000372e170 */
[----:B-1----:R-:W-:Y:S02]  /*1f950*/  IMAD R3, R17, 0x80, R4 ;  /* 0x0000008011037824 */ /* 0x002fe400078e0204 */
[----:B------:R-:W1:Y:S02]  /*1f960*/  LDC R4, c[0x0][0x428] ;  /* 0x00010a00ff047b82 */ /* 0x000e640000000800 */
[----:B-1----:R-:W-:Y:S01]  /*1f970*/  ISETP.NE.AND P0, PT, R4, 0x1, PT ;  /* 0x000000010400780c */ /* 0x002fe20003f05270 */
[----:B------:R-:W-:-:S12]  /*1f980*/  IMAD.MOV.U32 R4, RZ, RZ, R18 ;  /* 0x000000ffff047224 */ /* 0x000fd800078e0012 */
[----:B------:R-:W1:Y:S08]  /*1f990*/  @P0 LDC R5, c[0x0][0x42c] ;  /* 0x00010b00ff050b82 */ /* 0x000e700000000800 */
[----:B------:R-:W2:Y:S01]  /*1f9a0*/  @P0 LDC R2, c[0x0][0x430] ;  /* 0x00010c00ff020b82 */ /* 0x000ea20000000800 */
[----:B-1----:R-:W-:-:S05]  /*1f9b0*/  @P0 IMAD.HI.U32 R5, R18, R5, RZ ;  /* 0x0000000512050227 */ /* 0x002fca00078e00ff */
[----:B--2---:R-:W-:Y:S02]  /*1f9c0*/  @P0 SHF.R.U32.HI R4, RZ, R2, R5 ;  /* 0x00000002ff040219 */ /* 0x004fe40000011605 */
[----:B------:R-:W-:-:S04]  /*1f9d0*/  ISETP.NE.U32.AND P0, PT, RZ, UR4, PT ;  /* 0x00000004ff007c0c */ /* 0x000fc8000bf05070 */
[----:B------:R-:W-:-:S04]  /*1f9e0*/  ISETP.NE.AND.EX P0, PT, RZ, UR5, PT, P0 ;  /* 0x00000005ff007c0c */ /* 0x000fc8000bf05300 */
[----:B------:R-:W-:-:S09]  /*1f9f0*/  SEL R2, R6, RZ, !P0 ;  /* 0x000000ff06027207 */ /* 0x000fd20004000000 */
.L_x_2478:
        /* <DEDUP_REMOVED lines=16> */
.L_x_2479:
        /* <DEDUP_REMOVED lines=15> */
.L_x_2480:
        /* <DEDUP_REMOVED lines=10> */
[----:B0-----:R-:W0:Y:S01]  /*1fc90*/  LDC.64 R8, c[0x0][0x3f8] ;  /* 0x0000fe00ff087b82 */ /* 0x001e220000000a00 */
[----:B------:R-:W-:Y:S02]  /*1fca0*/  ULDC.64 UR4, c[0x0][0xa08] ;  /* 0x0002820000047ab9 */ /* 0x000fe40000000a00 */
[----:B0-----:R-:W-:Y:S01]  /*1fcb0*/  LOP3.LUT P0, RZ, R8, UR4, RZ, 0xfc, !PT ;  /* 0x0000000408ff7c12 */ /* 0x001fe2000f80fcff */
[----:B------:R-:W-:-:S03]  /*1fcc0*/  UMOV UR4, 0xffffffff ;  /* 0xffffffff00047882 */ /* 0x000fc60000000000 */
[----:B------:R-:W-:-:S04]  /*1fcd0*/  LOP3.LUT P0, RZ, R9, UR5, RZ, 0xfc, P0 ;  /* 0x0000000509ff7c12 */ /* 0x000fc8000800fcff */
[----:B-----5:R-:W-:Y:S01]  /*1fce0*/  SEL R6, R0, RZ, !P0 ;  /* 0x000000ff00067207 */ /* 0x020fe20004000000 */
[----:B--2---:R-:W-:Y:S01]  /*1fcf0*/  VIADD R5, R5, 0xffffffff ;  /* 0xffffffff05057836 */ /* 0x004fe20000000000 */
[----:B------:R-:W-:Y:S07]  /*1fd00*/  BRA.DIV UR4, `(.L_x_2481) ;  /* 0x0000004604d07947 */ /* 0x000fee000b800000 */
.L_x_2617:
[----:B------:R-:W-:Y:S01]  /*1fd10*/  UMOV UR4, 0xffffffff ;  /* 0xffffffff00047882 */ /* 0x000fe20000000000 */
[----:B------:R-:W-:Y:S02]  /*1fd20*/  SHF.R.S32.HI R17, RZ, 0x1f, R0 ;  /* 0x0000001fff117819 */ /* 0x000fe40000011400 */
[----:B------:R-:W-:Y:S05]  /*1fd30*/  BRA.DIV UR4, `(.L_x_2482) ;  /* 0x0000004604f87947 */ /* 0x000fea000b800000 */
[----:B------:R-:W-:-:S13]  /*1fd40*/  ELECT P6, URZ, PT ;  /* 0x00000000003f782f */ /* 0x000fda00038c0000 */
.L_x_2620:
[----:B------:R-:W-:Y:S05]  /*1fd50*/  @!P6 BRA `(.L_x_2483) ;  /* 0x000000040024e947 */ /* 0x000fea0003800000 */
[----:B------:R-:W-:-:S04]  /*1fd60*/  ISETP.NE.U32.AND P0, PT, R8, RZ, PT ;  /* 0x000000ff0800720c */ /* 0x000fc80003f05070 */
        /* <DEDUP_REMOVED lines=19> */
.L_x_2484:
        /* <DEDUP_REMOVED lines=9> */
.L_x_2621:
        /* <DEDUP_REMOVED lines=11> */
.L_x_2486:
        /* <DEDUP_REMOVED lines=33> */
.L_x_2483:
        /* <DEDUP_REMOVED lines=47> */
.L_x_2622:
[----:B------:R-:W-:Y:S05]  /*204e0*/  BSYNC B0 ;  /* 0x0000000000007941 */ /* 0x000fea0003800000 */
.L_x_2487:
[----:B0-----:R-:W2:Y:S01]  /*204f0*/  LDL R3, [R1+0x24] ;  /* 0x0000240001037983 */ /* 0x001ea20000100800 */
[----:B------:R-:W-:Y:S01]  /*20500*/  BSSY B0, `(.L_x_2489) ;  /* 0x000019a000007945 */ /* 0x000fe20003800000 */
[----:B--2---:R-:W-:-:S13]  /*20510*/  ISETP.GE.AND P0, PT, R3, 0x2, PT ;  /* 0x000000020300780c */ /* 0x004fda0003f06270 */
[----:B------:R-:W-:Y:S05]  /*20520*/  @!P0 BRA `(.L_x_2490) ;  /* 0x00000018005c8947 */ /* 0x000fea0003800000 */
[C---:B------:R-:W-:Y:S01]  /*20530*/  LOP3.LUT R2, R3.reuse, 0x1, RZ, 0xc0, !PT ;  /* 0x0000000103027812 */ /* 0x040fe200078ec0ff */
[----:B------:R-:W-:Y:S03]  /*20540*/  BSSY B1, `(.L_x_2491) ;  /* 0x000008c000017945 */ /* 0x000fe60003800000 */
[----:B------:R-:W-:Y:S01]  /*20550*/  ISETP.NE.U32.AND P0, PT, R2, 0x1, PT ;  /* 0x000000010200780c */ /* 0x000fe20003f05070 */
[----:B------:R-:W-:-:S04]  /*20560*/  VIADD R2, R3, 0xfffffffe ;  /* 0xfffffffe03027836 */ /* 0x000fc80000000000 */
[----:B------:R-:W-:-:S08]  /*20570*/  IMAD.MOV.U32 R7, RZ, RZ, R2 ;  /* 0x000000ffff077224 */ /* 0x000fd000078e0002 */
        /* <DEDUP_REMOVED lines=33> */
.L_x_2495:
[----:B0-----:R-:W0:Y:S01]  /*20790*/  S2R R9, SR_CgaCtaId ;  /* 0x0000000000097919 */ /* 0x001e220000008800 */
[----:B------:R-:W-:-:S04]  /*207a0*/  MOV R8, 0x400 ;  /* 0x0000040000087802 */ /* 0x000fc80000000f00 */
[----:B0-----:R-:W-:Y:S02]  /*207b0*/  LEA R8, R9, R8, 0x18 ;  /* 0x0000000809087211 */ /* 0x001fe400078ec0ff */
[----:B------:R-:W-:-:S03]  /*207c0*/  SHF.L.U32 R9, R13, 0x1f, RZ ;  /* 0x0000001f0d097819 */ /* 0x000fc600000006ff */
[----:B------:R-:W-:-:S04]  /*207d0*/  IMAD R8, R12, 0x8, R8 ;  /* 0x000000080c087824 */ /* 0x000fc800078e0208 */
[----:B------:R-:W0:Y:S02]  /*207e0*/  SYNCS.PHASECHK.TRANS64.TRYWAIT P0, [R8+URZ+0x34840], R9 ;  /* 0x03484009080075a7 */ /* 0x000e24000800017f */
[----:B0-----:R-:W-:Y:S05]  /*207f0*/  @!P0 BRA `(.L_x_2496) ;  /* 0x0000003c009c8947 */ /* 0x001fea0003800000 */
.L_x_2623:
        /* <DEDUP_REMOVED lines=11> */
.L_x_2497:
        /* <DEDUP_REMOVED lines=37> */
.L_x_2624:
        /* <DEDUP_REMOVED lines=10> */
.L_x_2499:
[----:B------:R-:W2:Y:S02]  /*20ba0*/  LDL R9, [R1+0x10] ;  /* 0x0000100001097983 */ /* 0x000ea40000100800 */
[----:B--2---:R-:W-:-:S13]  /*20bb0*/  LOP3.LUT P0, RZ, R9, 0x40, RZ, 0xc0, !PT ;  /* 0x0000004009ff7812 */ /* 0x004fda000780c0ff */
[----:B------:R-:W-:Y:S05]  /*20bc0*/  @P0 BRA `(.L_x_2500) ;  /* 0x0000000000040947 */ /* 0x000fea0003800000 */
[----:B------:R-:W-:Y:S01]  /*20bd0*/  BPT.TRAP 0x1 ;  /* 0x000000040000795c */ /* 0x000fe20000300000 */
.L_x_2500:
        /* <DEDUP_REMOVED lines=29> */
.L_x_2494:
[----:B------:R-:W-:Y:S05]  /*20db0*/  BSYNC B2 ;  /* 0x0000000000027941 */ /* 0x000fea0003800000 */
.L_x_2493:
[----:B------:R-:W2:Y:S04]  /*20dc0*/  LDL.LU R3, [R1+0x24] ;  /* 0x0000240001037983 */ /* 0x000ea80000300800 */
[----:B------:R0:W-:Y:S04]  /*20dd0*/  STL [R1], R12 ;  /* 0x0000000c01007387 */ /* 0x0001e80000100800 */
[----:B------:R0:W-:Y:S02]  /*20de0*/  STL [R1+0xc], R13 ;  /* 0x00000c0d01007387 */ /* 0x0001e40000100800 */
[----:B0-2---:R-:W-:-:S07]  /*20df0*/  VIADD R7, R3, 0xfffffffd ;  /* 0xfffffffd03077836 */ /* 0x005fce0000000000 */
.L_x_2492:
[----:B------:R-:W-:Y:S05]  /*20e00*/  BSYNC B1 ;  /* 0x0000000000017941 */ /* 0x000fea0003800000 */
.L_x_2491:
[----:B------:R-:W-:-:S13]  /*20e10*/  ISETP.NE.AND P0, PT, R2, RZ, PT ;  /* 0x000000ff0200720c */ /* 0x000fda0003f05270 */
[----:B------:R-:W-:Y:S05]  /*20e20*/  @!P0 BRA `(.L_x_2490) ;  /* 0x00000010001c8947 */ /* 0x000fea0003800000 */
[----:B------:R-:W-:-:S07]  /*20e30*/  IMAD.MOV.U32 R11, RZ, RZ, R6 ;  /* 0x000000ffff0b7224 */ /* 0x000fce00078e0006 */
.L_x_2517:
        /* <DEDUP_REMOVED lines=30> */
[----:B------:R-:W-:-:S06]  /*21020*/  LEA.HI.X R11, R2, UR5, R3, 0x2, P0 ;  /* 0x00000005020b7c11 */ /* 0x000fcc00080f1403 */
[----:B------:R0:W5:Y:S03]  /*21030*/  LDG.E R11, desc[UR56][R10.64] ;  /* 0x000000380a0b7981 */ /* 0x000166000c1e1900 */
.L_x_2503:
[----:B------:R-:W1:Y:S01]  /*21040*/  S2R R3, SR_CgaCtaId ;  /* 0x0000000000037919 */ /* 0x000e620000008800 */
[----:B------:R-:W-:-:S04]  /*21050*/  MOV R2, 0x400 ;  /* 0x0000040000027802 */ /* 0x000fc80000000f00 */
[----:B-1----:R-:W-:Y:S02]  /*21060*/  LEA R2, R3, R2, 0x18 ;  /* 0x0000000203027211 */ /* 0x002fe400078ec0ff */
[----:B------:R-:W-:-:S03]  /*21070*/  SHF.L.U32 R3, R9, 0x1f, RZ ;  /* 0x0000001f09037819 */ /* 0x000fc600000006ff */
[----:B------:R-:W-:-:S04]  /*21080*/  IMAD R2, R8, 0x8, R2 ;  /* 0x0000000808027824 */ /* 0x000fc800078e0202 */
[----:B------:R-:W1:Y:S02]  /*21090*/  SYNCS.PHASECHK.TRANS64.TRYWAIT P0, [R2+URZ+0x34840], R3 ;  /* 0x03484003020075a7 */ /* 0x000e64000800017f */
[----:B-1----:R-:W-:Y:S05]  /*210a0*/  @!P0 BRA `(.L_x_2504) ;  /* 0x0000003400988947 */ /* 0x002fea0003800000 */
.L_x_2625:
        /* <DEDUP_REMOVED lines=11> */
.L_x_2505:
        /* <DEDUP_REMOVED lines=37> */
.L_x_2626:
        /* <DEDUP_REMOVED lines=10> */
.L_x_2507:
[----:B------:R-:W2:Y:S02]  /*21450*/  LDL R3, [R1+0x10] ;  /* 0x0000100001037983 */ /* 0x000ea40000100800 */
[----:B--2---:R-:W-:-:S13]  /*21460*/  LOP3.LUT P0, RZ, R3, 0x40, RZ, 0xc0, !PT ;  /* 0x0000004003ff7812 */ /* 0x004fda000780c0ff */
[----:B------:R-:W-:Y:S05]  /*21470*/  @P0 BRA `(.L_x_2508) ;  /* 0x0000000000040947 */ /* 0x000fea0003800000 */
[----:B------:R-:W-:Y:S01]  /*21480*/  BPT.TRAP 0x1 ;  /* 0x000000040000795c */ /* 0x000fe20000300000 */
.L_x_2508:
        /* <DEDUP_REMOVED lines=29> */
.L_x_2502:
[----:B------:R-:W-:Y:S05]  /*21660*/  BSYNC B1 ;  /* 0x0000000000017941 */ /* 0x000fea0003800000 */
.L_x_2501:
        /* <DEDUP_REMOVED lines=31> */
.L_x_2511:
[----:B------:R-:W2:Y:S01]  /*21860*/  S2R R3, SR_CgaCtaId ;  /* 0x0000000000037919 */ /* 0x000ea20000008800 */
[----:B------:R-:W-:-:S04]  /*21870*/  MOV R2, 0x400 ;  /* 0x0000040000027802 */ /* 0x000fc80000000f00 */
[----:B--2---:R-:W-:Y:S02]  /*21880*/  LEA R2, R3, R2, 0x18 ;  /* 0x0000000203027211 */ /* 0x004fe400078ec0ff */
[----:B------:R-:W-:-:S03]  /*21890*/  SHF.L.U32 R3, R14, 0x1f, RZ ;  /* 0x0000001f0e037819 */ /* 0x000fc600000006ff */
[----:B------:R-:W-:-:S04]  /*218a0*/  IMAD R2, R15, 0x8, R2 ;  /* 0x000000080f027824 */ /* 0x000fc800078e0202 */
[----:B------:R-:W2:Y:S02]  /*218b0*/  SYNCS.PHASECHK.TRANS64.TRYWAIT P0, [R2+URZ+0x34840], R3 ;  /* 0x03484003020075a7 */ /* 0x000ea4000800017f */
[----:B--2---:R-:W-:Y:S05]  /*218c0*/  @!P0 BRA `(.L_x_2512) ;  /* 0x0000002c00b88947 */ /* 0x004fea0003800000 */
.L_x_2627:
        /* <DEDUP_REMOVED lines=11> */
.L_x_2513:
        /* <DEDUP_REMOVED lines=36> */
.L_x_2628:
        /* <DEDUP_REMOVED lines=10> */
.L_x_2515:
[----:B------:R-:W2:Y:S02]  /*21c60*/  LDL R3, [R1+0x10] ;  /* 0x0000100001037983 */ /* 0x000ea40000100800 */
[----:B--2---:R-:W-:-:S13]  /*21c70*/  LOP3.LUT P0, RZ, R3, 0x40, RZ, 0xc0, !PT ;  /* 0x0000004003ff7812 */ /* 0x004fda000780c0ff */
[----:B------:R-:W-:Y:S05]  /*21c80*/  @P0 BRA `(.L_x_2516) ;  /* 0x0000000000040947 */ /* 0x000fea0003800000 */
[----:B------:R-:W-:Y:S01]  /*21c90*/  BPT.TRAP 0x1 ;  /* 0x000000040000795c */ /* 0x000fe20000300000 */
.L_x_2516:
        /* <DEDUP_REMOVED lines=28> */
.L_x_2510:
[----:B------:R-:W-:Y:S05]  /*21e60*/  BSYNC B1 ;  /* 0x0000000000017941 */ /* 0x000fea0003800000 */
.L_x_2509:
[C---:B------:R-:W-:Y:S01]  /*21e70*/  ISETP.GT.AND P0, PT, R7.reuse, 0x1, PT ;  /* 0x000000010700780c */ /* 0x040fe20003f04270 */
[----:B------:R-:W-:-:S12]  /*21e80*/  VIADD R7, R7, 0xfffffffe ;  /* 0xfffffffe07077836 */ /* 0x000fd80000000000 */
[----:B------:R-:W-:Y:S05]  /*21e90*/  @P0 BRA `(.L_x_2517) ;  /* 0xffffffec00e80947 */ /* 0x000fea000383ffff */
.L_x_2490:
[----:B------:R-:W-:Y:S05]  /*21ea0*/  BSYNC B0 ;  /* 0x0000000000007941 */ /* 0x000fea0003800000 */
.L_x_2489:
        /* <DEDUP_REMOVED lines=17> */
.L_x_2519:
[----:B------:R-:W-:Y:S05]  /*21fc0*/  BSYNC B0 ;  /* 0x0000000000007941 */ /* 0x000fea0003800000 */
.L_x_2518:
        /* <DEDUP_REMOVED lines=11> */
.L_x_2629:
        /* <DEDUP_REMOVED lines=10> */
.L_x_2523:
[----:B------:R-:W2:Y:S02]  /*22120*/  LDL R0, [R1+0x10] ;  /* 0x0000100001007983 */ /* 0x000ea40000100800 */
[----:B--2---:R-:W-:-:S13]  /*22130*/  LOP3.LUT P0, RZ, R0, 0x40, RZ, 0xc0, !PT ;  /* 0x0000004000ff7812 */ /* 0x004fda000780c0ff */
[----:B------:R-:W-:Y:S05]  /*22140*/  @P0 BRA `(.L_x_2524) ;  /* 0x0000000000040947 */ /* 0x000fea0003800000 */
[----:B------:R-:W-:Y:S01]  /*22150*/  BPT.TRAP 0x1 ;  /* 0x000000040000795c */ /* 0x000fe20000300000 */
.L_x_2524:
[----:B------:R-:W2:Y:S01]  /*22160*/  LDL.LU R8, [R1+0x8] ;  /* 0x0000080001087983 */ /* 0x000ea20000300800 */
[----:B------:R-:W-:-:S03]  /*22170*/  MOV R2, 0x400 ;  /* 0x0000040000027802 */ /* 0x000fc60000000f00 */
[----:B------:R-:W3:Y:S01]  /*22180*/  LDL R0, [R1] ;  /* 0x0000000001007983 */ /* 0x000ee20000100800 */
        /* <DEDUP_REMOVED lines=24> */
.L_x_2521:
[----:B------:R-:W-:Y:S05]  /*22310*/  BSYNC B0 ;  /* 0x0000000000007941 */ /* 0x000fea0003800000 */
.L_x_2520:
        /* <DEDUP_REMOVED lines=9> */
.L_x_2474:
[----:B------:R-:W-:Y:S05]  /*223b0*/  BSYNC B6 ;  /* 0x0000000000067941 */ /* 0x000fea0003800000 */
.L_x_2472:
[----:B------:R-:W-:-:S03]  /*223c0*/  UMOV UR4, 0xffffffff ;  /* 0xffffffff00047882 */ /* 0x000fc60000000000 */
[----:B------:R-:W-:Y:S05]  /*223d0*/  BRA.DIV UR4, `(.L_x_2525) ;  /* 0x0000002604307947 */ /* 0x000fea000b800000 */
[----:B------:R2:W3:Y:S04]  /*223e0*/  SHFL.IDX PT, R4, R16, RZ, 0x1f ;  /* 0x00001fff10047589 */ /* 0x0004e800000e0000 */
[----:B------:R-:W4:Y:S02]  /*223f0*/  SHFL.IDX PT, R16, R16, 0x1, 0x1f ;  /* 0x00201f0010107f89 */ /* 0x000f2400000e0000 */
.L_x_2633:
        /* <DEDUP_REMOVED lines=10> */
[----:B------:R-:W1:Y:S02]  /*224a0*/  LDC.64 R2, c[0x0][0xc58] ;  /* 0x00031600ff027b82 */ /* 0x000e640000000a00 */
[----:B-1----:R-:W-:-:S05]  /*224b0*/  IMAD.WIDE R2, R5, 0x4, R2 ;  /* 0x0000000405027825 */ /* 0x002fca00078e0202 */
[----:B------:R1:W5:Y:S02]  /*224c0*/  LDG.E R17, desc[UR56][R2.64] ;  /* 0x0000003802117981 */ /* 0x000364000c1e1900 */
.L_x_2527:
[----:B------:R-:W-:Y:S05]  /*224d0*/  BSYNC B0 ;  /* 0x0000000000007941 */ /* 0x000fea0003800000 */
.L_x_2526:
        /* <DEDUP_REMOVED lines=23> */
.L_x_2641:
[----:B------:R-:W-:Y:S02]  /*22650*/  ULDC UR4, c[0x0][0xc10] ;  /* 0x0003040000047ab9 */ /* 0x000fe40000000800 */
[----:B------:R-:W-:-:S04]  /*22660*/  IMAD.U32 R5, RZ, RZ, UR4 ;  /* 0x00000004ff057e24 */ /* 0x000fc8000f8e00ff */
[----:B-1----:R-:W-:-:S04]  /*22670*/  IMAD R3, R14, R5, RZ ;  /* 0x000000050e037224 */ /* 0x002fc800078e02ff */
[----:B--2-4-:R-:W-:-:S05]  /*22680*/  IMAD.IADD R16, R16, 0x1, R3 ;  /* 0x0000000110107824 */ /* 0x014fca00078e0203 */
[----:B---3--:R-:W-:-:S13]  /*22690*/  ISETP.GT.AND P0, PT, R16, R4, PT ;  /* 0x000000041000720c */ /* 0x008fda0003f04270 */
[----:B------:R-:W-:Y:S05]  /*226a0*/  @P0 BRA `(.L_x_2529) ;  /* 0x0000000000b40947 */ /* 0x000fea0003800000 */
[----:B------:R-:W1:Y:S02]  /*226b0*/  LDC R0, c[0x0][0xc14] ;  /* 0x00030500ff007b82 */ /* 0x000e640000000800 */
.L_x_2534:
        /* <DEDUP_REMOVED lines=11> */
[----:B0-----:R-:W0:Y:S02]  /*22770*/  LDC.64 R2, c[0x0][0xc58] ;  /* 0x00031600ff027b82 */ /* 0x001e240000000a00 */
[----:B0-----:R-:W-:-:S05]  /*22780*/  IMAD.WIDE R2, R5, 0x4, R2 ;  /* 0x0000000405027825 */ /* 0x001fca00078e0202 */
[----:B------:R1:W5:Y:S02]  /*22790*/  LDG.E R17, desc[UR56][R2.64] ;  /* 0x0000003802117981 */ /* 0x000364000c1e1900 */
.L_x_2532:
[----:B------:R-:W-:Y:S05]  /*227a0*/  BSYNC B0 ;  /* 0x0000000000007941 */ /* 0x000fea0003800000 */
.L_x_2531:
        /* <DEDUP_REMOVED lines=23> */
.L_x_2649:
[----:B------:R-:W-:Y:S02]  /*22920*/  ULDC UR4, c[0x0][0xc10] ;  /* 0x0003040000047ab9 */ /* 0x000fe40000000800 */
[----:B------:R-:W-:-:S04]  /*22930*/  IMAD.U32 R5, RZ, RZ, UR4 ;  /* 0x00000004ff057e24 */ /* 0x000fc8000f8e00ff */
[----:B-1----:R-:W-:-:S04]  /*22940*/  IMAD R3, R14, R5, RZ ;  /* 0x000000050e037224 */ /* 0x002fc800078e02ff */
[----:B------:R-:W-:-:S05]  /*22950*/  IMAD.IADD R16, R3, 0x1, R16 ;  /* 0x0000000103107824 */ /* 0x000fca00078e0210 */
[----:B------:R-:W-:-:S13]  /*22960*/  ISETP.GT.AND P0, PT, R16, R4, PT ;  /* 0x000000041000720c */ /* 0x000fda0003f04270 */
[----:B------:R-:W-:Y:S05]  /*22970*/  @!P0 BRA `(.L_x_2534) ;  /* 0xfffffffc00508947 */ /* 0x000fea000383ffff */
.L_x_2529:
        /* <DEDUP_REMOVED lines=8> */
.L_x_2653:
[----:B------:R-:W-:Y:S01]  /*22a00*/  ISETP.NE.AND P0, PT, R3, RZ, PT ;  /* 0x000000ff0300720c */ /* 0x000fe20003f05270 */
[----:B------:R-:W-:-:S12]  /*22a10*/  IMAD.MOV.U32 R7, RZ, RZ, RZ ;  /* 0x000000ffff077224 */ /* 0x000fd800078e00ff */
[----:B------:R-:W-:Y:S05]  /*22a20*/  @!P0 BRA `(.L_x_2536) ;  /* 0x0000000000108947 */ /* 0x000fea0003800000 */
[----:B------:R-:W-:Y:S01]  /*22a30*/  UMOV UR4, 0xffffffff ;  /* 0xffffffff00047882 */ /* 0x000fe20000000000 */
[----:B------:R-:W-:Y:S02]  /*22a40*/  VIADD R12, R6, 0xffffffff ;  /* 0xffffffff060c7836 */ /* 0x000fe40000000000 */
[----:B------:R-:W-:Y:S05]  /*22a50*/  BRA.DIV UR4, `(.L_x_2537) ;  /* 0x0000002604c47947 */ /* 0x000fea000b800000 */
[----:B------:R3:W4:Y:S02]  /*22a60*/  SHFL.IDX PT, R7, R2, R12, 0x1f ;  /* 0x00001f0c02077589 */ /* 0x00072400000e0000 */
.L_x_2536:
[----:B0--3--:R-:W0:Y:S01]  /*22a70*/  LDC.64 R2, c[0x0][0xc68] ;  /* 0x00031a00ff027b82 */ /* 0x009e220000000a00 */
[----:B------:R-:W-:-:S04]  /*22a80*/  IMAD.IADD R19, R6, 0x1, R19 ;  /* 0x0000000106137824 */ /* 0x000fc800078e0213 */
[----:B0-----:R-:W-:-:S05]  /*22a90*/  IMAD.WIDE R2, R19, 0x4, R2 ;  /* 0x0000000413027825 */ /* 0x001fca00078e0202 */
[----:B------:R-:W1:Y:S01]  /*22aa0*/  LDG.E R9, desc[UR56][R2.64] ;  /* 0x0000003802097981 */ /* 0x000e62000c1e1900 */
[----:B----4-:R-:W-:Y:S02]  /*22ab0*/  IMAD R16, R7, R5, R16 ;  /* 0x0000000507107224 */ /* 0x010fe400078e0210 */
        /* <DEDUP_REMOVED lines=9> */
[----:B------:R-:W-:-:S04]  /*22b50*/  IMAD.HI.U32 R10, R3, R10, R2 ;  /* 0x0000000a030a7227 */ /* 0x000fc800078e0002 */
[----:B------:R-:W-:Y:S01]  /*22b60*/  IMAD.IADD R2, R4, 0x1, -R16 ;  /* 0x0000000104027824 */ /* 0x000fe200078e0a10 */
[----:B------:R-:W-:-:S04]  /*22b70*/  IABS R4, R6 ;  /* 0x0000000600047213 */ /* 0x000fc80000000000 */
[----:B------:R-:W-:Y:S01]  /*22b80*/  IABS R3, R2 ;  /* 0x0000000200037213 */ /* 0x000fe20000000000 */
[----:B------:R-:W-:-:S04]  /*22b90*/  IMAD.MOV R4, RZ, RZ, -R4 ;  /* 0x000000ffff047224 */ /* 0x000fc800078e0a04 */
        /* <DEDUP_REMOVED lines=48> */
.L_x_2530:
[----:B------:R-:W-:Y:S01]  /*22ea0*/  UMOV UR4, URZ ;  /* 0x0000003f00047c82 */ /* 0x000fe20008000000 */
[----:B------:R-:W-:Y:S01]  /*22eb0*/  UMOV UR5, URZ ;  /* 0x0000003f00057c82 */ /* 0x000fe20008000000 */
[----:B------:R-:W-:Y:S01]  /*22ec0*/  ULDC UR6, c[0x0][0xc14] ;  /* 0x0003050000067ab9 */ /* 0x000fe20000000800 */
[----:B------:R-:W-:Y:S02]  /*22ed0*/  IMAD.MOV.U32 R16, RZ, RZ, R4 ;  /* 0x000000ffff107224 */ /* 0x000fe400078e0004 */
[----:B------:R-:W-:Y:S02]  /*22ee0*/  IMAD.U32 R17, RZ, RZ, UR4 ;  /* 0x00000004ff117e24 */ /* 0x000fe4000f8e00ff */
[----:B------:R-:W-:Y:S02]  /*22ef0*/  IMAD.U32 R18, RZ, RZ, UR5 ;  /* 0x00000005ff127e24 */ /* 0x000fe4000f8e00ff */
[----:B------:R-:W-:-:S07]  /*22f00*/  IMAD.U32 R19, RZ, RZ, UR6 ;  /* 0x00000006ff137e24 */ /* 0x000fce000f8e00ff */
.L_x_2538:
        /* <DEDUP_REMOVED lines=12> */
.L_x_2449:
        /* <DEDUP_REMOVED lines=12> */
.L_x_2656:
[----:B------:R-:W-:Y:S05]  /*23090*/  BSYNC B0 ;  /* 0x0000000000007941 */ /* 0x000fea0003800000 */
.L_x_2540:
[----:B------:R-:W-:-:S03]  /*230a0*/  UMOV UR4, 0xffffffff ;  /* 0xffffffff00047882 */ /* 0x000fc60000000000 */
[----:B------:R-:W-:Y:S05]  /*230b0*/  BRA.DIV UR4, `(.L_x_2542) ;  /* 0x0000002204687947 */ /* 0x000fea000b800000 */
[----:B------:R-:W2:Y:S02]  /*230c0*/  S2R R2, SR_TID.X ;  /* 0x0000000000027919 */ /* 0x000ea40000002100 */
[----:B--2---:R-:W-:-:S04]  /*230d0*/  SHF.R.U32.HI R2, RZ, 0x5, R2 ;  /* 0x00000005ff027819 */ /* 0x004fc80000011602 */
[----:B------:R-:W-:-:S05]  /*230e0*/  LOP3.LUT R2, R2, 0x3, RZ, 0xc0, !PT ;  /* 0x0000000302027812 */ /* 0x000fca00078ec0ff */
[----:B------:R2:W3:Y:S02]  /*230f0*/  SHFL.IDX PT, R14, R2, RZ, 0x1f ;  /* 0x00001fff020e7589 */ /* 0x0004e400000e0000 */
.L_x_2659:
[----:B---3--:R-:W-:-:S13]  /*23100*/  ISETP.NE.AND P0, PT, R14, RZ, PT ;  /* 0x000000ff0e00720c */ /* 0x008fda0003f05270 */
[----:B------:R-:W-:Y:S05]  /*23110*/  @P0 BRA `(.L_x_2205) ;  /* 0x00000000009c0947 */ /* 0x000fea0003800000 */
[----:B------:R-:W-:-:S03]  /*23120*/  UMOV UR4, 0xffffffff ;  /* 0xffffffff00047882 */ /* 0x000fc60000000000 */
[----:B------:R-:W-:Y:S05]  /*23130*/  BRA.DIV UR4, `(.L_x_2543) ;  /* 0x00000022047c7947 */ /* 0x000fea000b800000 */
[----:B------:R-:W-:-:S13]  /*23140*/  ELECT P6, URZ, PT ;  /* 0x00000000003f782f */ /* 0x000fda00038c0000 */
.L_x_2662:
        /* <DEDUP_REMOVED lines=8> */
.L_x_2544:
        /* <DEDUP_REMOVED lines=14> */
.L_x_2663:
[----:B------:R-:W2:Y:S02]  /*232b0*/  SYNCS.PHASECHK.TRANS64.TRYWAIT P0, [R7+URZ], R2 ;  /* 0x00000002070075a7 */ /* 0x000ea4000800017f */
[----:B--2---:R-:W-:Y:S05]  /*232c0*/  @!P0 BRA `(.L_x_2546) ;  /* 0x00000020004c8947 */ /* 0x004fea0003800000 */
.L_x_2664:
[----:B------:R-:W-:Y:S05]  /*232d0*/  @!P2 BRA `(.L_x_2547) ;  /* 0x000000000004a947 */ /* 0x000fea0003800000 */
[----:B------:R-:W-:Y:S01]  /*232e0*/  BPT.TRAP 0x1 ;  /* 0x000000040000795c */ /* 0x000fe20000300000 */
.L_x_2547:
[----:B------:R-:W3:Y:S01]  /*232f0*/  LDL.LU R4, [R1] ;  /* 0x0000000001047983 */ /* 0x000ee20000300800 */
[----:B------:R-:W-:-:S04]  /*23300*/  VIADD R0, R0, 0x34860 ;  /* 0x0003486000007836 */ /* 0x000fc80000000000 */
[----:B---3--:R-:W-:-:S04]  /*23310*/  IMAD R4, R4, 0x8, R0 ;  /* 0x0000000804047824 */ /* 0x008fc800078e0200 */
[----:B------:R-:W3:Y:S02]  /*23320*/  SYNCS.PHASECHK.TRANS64.TRYWAIT P0, [R4+URZ], R5 ;  /* 0x00000005040075a7 */ /* 0x000ee4000800017f */
[----:B---3--:R-:W-:Y:S05]  /*23330*/  @!P0 BRA `(.L_x_2548) ;  /* 0x0000002000448947 */ /* 0x008fea0003800000 */
.L_x_2665:
[----:B------:R-:W-:-:S07]  /*23340*/  IMAD R3, R3, 0x8, R0 ;  /* 0x0000000803037824 */ /* 0x000fce00078e0200 */
.L_x_2549:
[----:B----4-:R4:W0:Y:S02]  /*23350*/  SYNCS.PHASECHK.TRANS64.TRYWAIT P0, [R3+URZ], R2 ;  /* 0x00000002030075a7 */ /* 0x010824000800017f */
[----:B0-----:R-:W-:Y:S05]  /*23360*/  @!P0 NANOSLEEP.SYNCS 0x989680 ;  /* 0x009896800000895d */ /* 0x001fea0003900000 */
[----:B------:R-:W0:Y:S02]  /*23370*/  @!P0 SYNCS.PHASECHK.TRANS64 P0, [R3+URZ], R2 ;  /* 0x00000002030085a7 */ /* 0x000e24000800007f */
[----:B0-----:R-:W-:Y:S05]  /*23380*/  @!P0 BRA `(.L_x_2549) ;  /* 0xfffffffc00f08947 */ /* 0x001fea000383ffff */
.L_x_2205:
[----:B------:R-:W-:Y:S05]  /*23390*/  BSYNC B7 ;  /* 0x0000000000077941 */ /* 0x000fea0003800000 */
.L_x_2202:
[----:B------:R-:W-:Y:S05]  /*233a0*/  EXIT ;  /* 0x000000000000794d */ /* 0x000fea0003800000 */
.L_x_2223:
[----:B-1----:R1:W2:Y:S02]  /*233b0*/  SYNCS.PHASECHK.TRANS64.TRYWAIT P5, [R3+URZ+0x34890], R0 ;  /* 0x03489000030075a7 */ /* 0x0022a400080a017f */
[----:B--2---:R-:W-:Y:S05]  /*233c0*/  @!P5 NANOSLEEP.SYNCS 0x989680 ;  /* 0x009896800000d95d */ /* 0x004fea0003900000 */
[----:B------:R-:W2:Y:S02]  /*233d0*/  @!P5 SYNCS.PHASECHK.TRANS64 P5, [R3+URZ+0x34890], R0 ;  /* 0x034890000300d5a7 */ /* 0x000ea400080a007f */
[----:B--2---:R-:W-:Y:S05]  /*233e0*/  @!P5 BRA `(.L_x_2223) ;  /* 0xfffffffc00f0d947 */ /* 0x004fea000383ffff */
[----:B------:R-:W-:Y:S05]  /*233f0*/  BRA `(.L_x_2550) ;  /* 0xfffffe0400007947 */ /* 0x000fea000383ffff */
.L_x_2277:
[----:B-1----:R1:W3:Y:S02]  /*23400*/  SYNCS.PHASECHK.TRANS64.TRYWAIT P5, [R3+URZ+0x34890], R0 ;  /* 0x03489000030075a7 */ /* 0x0022e400080a017f */
[----:B---3--:R-:W-:Y:S05]  /*23410*/  @!P5 NANOSLEEP.SYNCS 0x989680 ;  /* 0x009896800000d95d */ /* 0x008fea0003900000 */
[----:B------:R-:W3:Y:S02]  /*23420*/  @!P5 SYNCS.PHASECHK.TRANS64 P5, [R3+URZ+0x34890], R0 ;  /* 0x034890000300d5a7 */ /* 0x000ee400080a007f */
[----:B---3--:R-:W-:Y:S05]  /*23430*/  @!P5 BRA `(.L_x_2277) ;  /* 0xfffffffc00f0d947 */ /* 0x008fea000383ffff */
[----:B------:R-:W-:Y:S05]  /*23440*/  BRA `(.L_x_2551) ;  /* 0xfffffe3800b07947 */ /* 0x000fea000383ffff */
.L_x_2302:
[----:B-1----:R1:W2:Y:S02]  /*23450*/  SYNCS.PHASECHK.TRANS64.TRYWAIT P4, [R3+URZ+0x34890], R0 ;  /* 0x03489000030075a7 */ /* 0x0022a4000808017f */
[----:B--2---:R-:W-:Y:S05]  /*23460*/  @!P4 NANOSLEEP.SYNCS 0x989680 ;  /* 0x009896800000c95d */ /* 0x004fea0003900000 */
[----:B------:R-:W2:Y:S02]  /*23470*/  @!P4 SYNCS.PHASECHK.TRANS64 P4, [R3+URZ+0x34890], R0 ;  /* 0x034890000300c5a7 */ /* 0x000ea4000808007f */
[----:B--2---:R-:W-:Y:S05]  /*23480*/  @!P4 BRA `(.L_x_2302) ;  /* 0xfffffffc00f0c947 */ /* 0x004fea000383ffff */
[----:B------:R-:W-:Y:S05]  /*23490*/  BRA `(.L_x_2552) ;  /* 0xfffffe6c003c7947 */ /* 0x000fea000383ffff */
.L_x_2308:
[----:B0-----:R0:W2:Y:S02]  /*234a0*/  SYNCS.PHASECHK.TRANS64.TRYWAIT P4, [R3+URZ+0x348b0], R0 ;  /* 0x0348b000030075a7 */ /* 0x0010a4000808017f */
[----:B--2---:R-:W-:Y:S05]  /*234b0*/  @!P4 NANOSLEEP.SYNCS 0x989680 ;  /* 0x009896800000c95d */ /* 0x004fea0003900000 */
[----:B------:R-:W2:Y:S02]  /*234c0*/  @!P4 SYNCS.PHASECHK.TRANS64 P4, [R3+URZ+0x348b0], R0 ;  /* 0x0348b0000300c5a7 */ /* 0x000ea4000808007f */
[----:B--2---:R-:W-:Y:S05]  /*234d0*/  @!P4 BRA `(.L_x_2308) ;  /* 0xfffffffc00f0c947 */ /* 0x004fea000383ffff */
[----:B------:R-:W-:Y:S05]  /*234e0*/  BRA `(.L_x_2553) ;  /* 0xfffffe70003c7947 */ /* 0x000fea000383ffff */
.L_x_2330:
        /* <DEDUP_REMOVED lines=8> */
.L_x_2555:
[----:B------:R-:W-:Y:S05]  /*23570*/  BSYNC B1 ;  /* 0x0000000000017941 */ /* 0x000fea0003800000 */
.L_x_2554:
[----:B------:R-:W-:Y:S05]  /*23580*/  BRA `(.L_x_2556) ;  /* 0xfffffe8c00547947 */ /* 0x000fea000383ffff */
.L_x_2331:
        /* <DEDUP_REMOVED lines=8> */
.L_x_2558:
[----:B------:R-:W-:Y:S05]  /*23610*/  BSYNC B1 ;  /* 0x0000000000017941 */ /* 0x000fea0003800000 */
.L_x_2557:
[----:B------:R-:W-:Y:S05]  /*23620*/  BRA `(.L_x_2559) ;  /* 0xfffffe8c00347947 */ /* 0x000fea000383ffff */
.L_x_2332:
        /* <DEDUP_REMOVED lines=8> */
.L_x_2561:
[----:B------:R-:W-:Y:S05]  /*236b0*/  BSYNC B1 ;  /* 0x0000000000017941 */ /* 0x000fea0003800000 */
.L_x_2560:
[----:B------:R-:W-:Y:S05]  /*236c0*/  BRA `(.L_x_2562) ;  /* 0xfffffe8c00147947 */ /* 0x000fea000383ffff */
.L_x_2333:
        /* <DEDUP_REMOVED lines=8> */
.L_x_2564:
[----:B------:R-:W-:Y:S05]  /*23750*/  BSYNC B1 ;  /* 0x0000000000017941 */ /* 0x000fea0003800000 */
.L_x_2563:
[----:B------:R-:W-:Y:S05]  /*23760*/  BRA `(.L_x_2565) ;  /* 0xfffffe8800f47947 */ /* 0x000fea000383ffff */
.L_x_2334:
        /* <DEDUP_REMOVED lines=8> */
.L_x_2567:
[----:B------:R-:W-:Y:S05]  /*237f0*/  BSYNC B1 ;  /* 0x0000000000017941 */ /* 0x000fea0003800000 */
.L_x_2566:
[----:B------:R-:W-:Y:S05]  /*23800*/  BRA `(.L_x_2568) ;  /* 0xfffffe8800d47947 */ /* 0x000fea000383ffff */
.L_x_2335:
        /* <DEDUP_REMOVED lines=8> */
.L_x_2570:
[----:B------:R-:W-:Y:S05]  /*23890*/  BSYNC B1 ;  /* 0x0000000000017941 */ /* 0x000fea0003800000 */
.L_x_2569:
[----:B------:R-:W-:Y:S05]  /*238a0*/  BRA `(.L_x_2571) ;  /* 0xfffffe8800b87947 */ /* 0x000fea000383ffff */
.L_x_2336:
        /* <DEDUP_REMOVED lines=8> */
.L_x_2573:
[----:B------:R-:W-:Y:S05]  /*23930*/  BSYNC B1 ;  /* 0x0000000000017941 */ /* 0x000fea0003800000 */
.L_x_2572:
[----:B------:R-:W-:Y:S05]  /*23940*/  BRA `(.L_x_2574) ;  /* 0xfffffe88009c7947 */ /* 0x000fea000383ffff */
.L_x_2337:
        /* <DEDUP_REMOVED lines=8> */
.L_x_2576:
[----:B------:R-:W-:Y:S05]  /*239d0*/  BSYNC B1 ;  /* 0x0000000000017941 */ /* 0x000fea0003800000 */
.L_x_2575:
[----:B------:R-:W-:Y:S05]  /*239e0*/  BRA `(.L_x_2577) ;  /* 0xfffffe8800807947 */ /* 0x000fea000383ffff */
.L_x_2339:
[----:B0-----:R0:W1:Y:S02]  /*239f0*/  SYNCS.PHASECHK.TRANS64.TRYWAIT P2, [R18+URZ+0x34800], R5 ;  /* 0x03480005120075a7 */ /* 0x001064000804017f */
[----:B-1----:R-:W-:Y:S05]  /*23a00*/  @!P2 NANOSLEEP.SYNCS 0x989680 ;  /* 0x009896800000a95d */ /* 0x002fea0003900000 */
[----:B------:R-:W1:Y:S02]  /*23a10*/  @!P2 SYNCS.PHASECHK.TRANS64 P2, [R18+URZ+0x34800], R5 ;  /* 0x034800051200a5a7 */ /* 0x000e64000804007f */
[----:B-1----:R-:W-:Y:S05]  /*23a20*/  @!P2 BRA `(.L_x_2339) ;  /* 0xfffffffc00f0a947 */ /* 0x002fea000383ffff */
[----:B------:R-:W-:Y:S05]  /*23a30*/  BRA `(.L_x_2578) ;  /* 0xfffffe8800f87947 */ /* 0x000fea000383ffff */
.L_x_2367:
        /* <DEDUP_REMOVED lines=8> */
.L_x_2580:
[----:B------:R-:W-:Y:S05]  /*23ac0*/  BSYNC B1 ;  /* 0x0000000000017941 */ /* 0x000fea0003800000 */
.L_x_2579:
[----:B------:R-:W-:Y:S05]  /*23ad0*/  BRA `(.L_x_2581) ;  /* 0xfffffebc00587947 */ /* 0x000fea000383ffff */
.L_x_2368:
        /* <DEDUP_REMOVED lines=8> */
.L_x_2583:
[----:B------:R-:W-:Y:S05]  /*23b60*/  BSYNC B1 ;  /* 0x0000000000017941 */ /* 0x000fea0003800000 */
.L_x_2582:
[----:B------:R-:W-:Y:S05]  /*23b70*/  BRA `(.L_x_2584) ;  /* 0xfffffebc00387947 */ /* 0x000fea000383ffff */
.L_x_2369:
        /* <DEDUP_REMOVED lines=8> */
.L_x_2586:
[----:B------:R-:W-:Y:S05]  /*23c00*/  BSYNC B1 ;  /* 0x0000000000017941 */ /* 0x000fea0003800000 */
.L_x_2585:
[----:B------:R-:W-:Y:S05]  /*23c10*/  BRA `(.L_x_2587) ;  /* 0xfffffebc00187947 */ /* 0x000fea000383ffff */
.L_x_2370:
        /* <DEDUP_REMOVED lines=8> */
.L_x_2589:
[----:B------:R-:W-:Y:S05]  /*23ca0*/  BSYNC B1 ;  /* 0x0000000000017941 */ /* 0x000fea0003800000 */
.L_x_2588:
[----:B------:R-:W-:Y:S05]  /*23cb0*/  BRA `(.L_x_2590) ;  /* 0xfffffeb800f87947 */ /* 0x000fea000383ffff */
.L_x_2371:
        /* <DEDUP_REMOVED lines=8> */
.L_x_2592:
[----:B------:R-:W-:Y:S05]  /*23d40*/  BSYNC B1 ;  /* 0x0000000000017941 */ /* 0x000fea0003800000 */
.L_x_2591:
[----:B------:R-:W-:Y:S05]  /*23d50*/  BRA `(.L_x_2593) ;  /* 0xfffffeb800d87947 */ /* 0x000fea000383ffff */
.L_x_2372:
        /* <DEDUP_REMOVED lines=8> */
.L_x_2595:
[----:B------:R-:W-:Y:S05]  /*23de0*/  BSYNC B1 ;  /* 0x0000000000017941 */ /* 0x000fea0003800000 */
.L_x_2594:
[----:B------:R-:W-:Y:S05]  /*23df0*/  BRA `(.L_x_2596) ;  /* 0xfffffeb800bc7947 */ /* 0x000fea000383ffff */
.L_x_2373:
        /* <DEDUP_REMOVED lines=8> */
.L_x_2598:
[----:B------:R-:W-:Y:S05]  /*23e80*/  BSYNC B1 ;  /* 0x0000000000017941 */ /* 0x000fea0003800000 */
.L_x_2597:
[----:B------:R-:W-:Y:S05]  /*23e90*/  BRA `(.L_x_2599) ;  /* 0xfffffeb800a07947 */ /* 0x000fea000383ffff */
.L_x_2374:
        /* <DEDUP_REMOVED lines=8> */
.L_x_2601:
[----:B------:R-:W-:Y:S05]  /*23f20*/  BSYNC B1 ;  /* 0x0000000000017941 */ /* 0x000fea0003800000 */
.L_x_2600:
[----:B------:R-:W-:Y:S05]  /*23f30*/  BRA `(.L_x_2602) ;  /* 0xfffffeb800847947 */ /* 0x000fea000383ffff */
.L_x_2376:
[----:B0-----:R0:W1:Y:S02]  /*23f40*/  SYNCS.PHASECHK.TRANS64.TRYWAIT P2, [R18+URZ+0x34800], R9 ;  /* 0x03480009120075a7 */ /* 0x001064000804017f */
[----:B-1----:R-:W-:Y:S05]  /*23f50*/  @!P2 NANOSLEEP.SYNCS 0x989680 ;  /* 0x009896800000a95d */ /* 0x002fea0003900000 */
[----:B------:R-:W1:Y:S02]  /*23f60*/  @!P2 SYNCS.PHASECHK.TRANS64 P2, [R18+URZ+0x34800], R9 ;  /* 0x034800091200a5a7 */ /* 0x000e64000804007f */
[----:B-1----:R-:W-:Y:S05]  /*23f70*/  @!P2 BRA `(.L_x_2376) ;  /* 0xfffffffc00f0a947 */ /* 0x002fea000383ffff */
[----:B------:R-:W-:Y:S05]  /*23f80*/  BRA `(.L_x_2603) ;  /* 0xfffffebc00047947 */ /* 0x000fea000383ffff */
.L_x_2390:
[----:B-1----:R1:W2:Y:S02]  /*23f90*/  SYNCS.PHASECHK.TRANS64.TRYWAIT P2, [R3+URZ+0x34830], R0 ;  /* 0x03483000030075a7 */ /* 0x0022a4000804017f */
[----:B--2---:R-:W-:Y:S05]  /*23fa0*/  @!P2 NANOSLEEP.SYNCS 0x989680 ;  /* 0x009896800000a95d */ /* 0x004fea0003900000 */
[----:B------:R-:W2:Y:S02]  /*23fb0*/  @!P2 SYNCS.PHASECHK.TRANS64 P2, [R3+URZ+0x34830], R0 ;  /* 0x034830000300a5a7 */ /* 0x000ea4000804007f */
[----:B--2---:R-:W-:Y:S05]  /*23fc0*/  @!P2 BRA `(.L_x_2390) ;  /* 0xfffffffc00f0a947 */ /* 0x004fea000383ffff */
[----:B------:R-:W-:Y:S05]  /*23fd0*/  BRA `(.L_x_2389) ;  /* 0xfffffee4007c7947 */ /* 0x000fea000383ffff */
.L_x_2397:
[----:B-1----:R1:W2:Y:S02]  /*23fe0*/  SYNCS.PHASECHK.TRANS64.TRYWAIT P2, [R15+URZ+0x34830], R0 ;  /* 0x034830000f0075a7 */ /* 0x0022a4000804017f */
[----:B--2---:R-:W-:Y:S05]  /*23ff0*/  @!P2 NANOSLEEP.SYNCS 0x989680 ;  /* 0x009896800000a95d */ /* 0x004fea0003900000 */
[----:B------:R-:W2:Y:S02]  /*24000*/  @!P2 SYNCS.PHASECHK.TRANS64 P2, [R15+URZ+0x34830], R0 ;  /* 0x034830000f00a5a7 */ /* 0x000ea4000804007f */
[----:B--2---:R-:W-:Y:S05]  /*24010*/  @!P2 BRA `(.L_x_2397) ;  /* 0xfffffffc00f0a947 */ /* 0x004fea000383ffff */
[----:B------:R-:W-:Y:S05]  /*24020*/  BRA `(.L_x_2396) ;  /* 0xffffff1000987947 */ /* 0x000fea000383ffff */
.L_x_2402:
[----:B-1----:R1:W2:Y:S02]  /*24030*/  SYNCS.PHASECHK.TRANS64.TRYWAIT P2, [R20+URZ+0x34850], R0 ;  /* 0x03485000140075a7 */ /* 0x0022a4000804017f */
[----:B--2---:R-:W-:Y:S05]  /*24040*/  @!P2 NANOSLEEP.SYNCS 0x989680 ;  /* 0x009896800000a95d */ /* 0x004fea0003900000 */
[----:B------:R-:W2:Y:S02]  /*24050*/  @!P2 SYNCS.PHASECHK.TRANS64 P2, [R20+URZ+0x34850], R0 ;  /* 0x034850001400a5a7 */ /* 0x000ea4000804007f */
[----:B--2---:R-:W-:Y:S05]  /*24060*/  @!P2 BRA `(.L_x_2402) ;  /* 0xfffffffc00f0a947 */ /* 0x004fea000383ffff */
[----:B------:R-:W-:Y:S05]  /*24070*/  BRA `(.L_x_2401) ;  /* 0xffffff1c00787947 */ /* 0x000fea000383ffff */
.L_x_2410:
[----:B-1----:R1:W2:Y:S02]  /*24080*/  SYNCS.PHASECHK.TRANS64.TRYWAIT P2, [R0+URZ+0x34830], R11 ;  /* 0x0348300b000075a7 */ /* 0x0022a4000804017f */
[----:B--2---:R-:W-:Y:S05]  /*24090*/  @!P2 NANOSLEEP.SYNCS 0x989680 ;  /* 0x009896800000a95d */ /* 0x004fea0003900000 */
[----:B------:R-:W2:Y:S02]  /*240a0*/  @!P2 SYNCS.PHASECHK.TRANS64 P2, [R0+URZ+0x34830], R11 ;  /* 0x0348300b0000a5a7 */ /* 0x000ea4000804007f */
[----:B--2---:R-:W-:Y:S05]  /*240b0*/  @!P2 BRA `(.L_x_2410) ;  /* 0xfffffffc00f0a947 */ /* 0x004fea000383ffff */
[----:B------:R-:W-:Y:S05]  /*240c0*/  BRA `(.L_x_2409) ;  /* 0xffffff3c00f47947 */ /* 0x000fea000383ffff */
.L_x_2415:
[----:B-1----:R1:W2:Y:S02]  /*240d0*/  SYNCS.PHASECHK.TRANS64.TRYWAIT P2, [R15+URZ+0x34850], R0 ;  /* 0x034850000f0075a7 */ /* 0x0022a4000804017f */
[----:B--2---:R-:W-:Y:S05]  /*240e0*/  @!P2 NANOSLEEP.SYNCS 0x989680 ;  /* 0x009896800000a95d */ /* 0x004fea0003900000 */
[----:B------:R-:W2:Y:S02]  /*240f0*/  @!P2 SYNCS.PHASECHK.TRANS64 P2, [R15+URZ+0x34850], R0 ;  /* 0x034850000f00a5a7 */ /* 0x000ea4000804007f */
[----:B--2---:R-:W-:Y:S05]  /*24100*/  @!P2 BRA `(.L_x_2415) ;  /* 0xfffffffc00f0a947 */ /* 0x004fea000383ffff */
[----:B------:R-:W-:Y:S05]  /*24110*/  BRA `(.L_x_2414) ;  /* 0xffffff4800d47947 */ /* 0x000fea000383ffff */
.L_x_2421:
[----:B-1----:R1:W2:Y:S02]  /*24120*/  SYNCS.PHASECHK.TRANS64.TRYWAIT P0, [R12+URZ+0x34850], R3 ;  /* 0x034850030c0075a7 */ /* 0x0022a4000800017f */
[----:B--2---:R-:W-:Y:S05]  /*24130*/  @!P0 NANOSLEEP.SYNCS 0x989680 ;  /* 0x009896800000895d */ /* 0x004fea0003900000 */
[----:B------:R-:W2:Y:S02]  /*24140*/  @!P0 SYNCS.PHASECHK.TRANS64 P0, [R12+URZ+0x34850], R3 ;  /* 0x034850030c0085a7 */ /* 0x000ea4000800007f */
[----:B--2---:R-:W-:Y:S05]  /*24150*/  @!P0 BRA `(.L_x_2421) ;  /* 0xfffffffc00f08947 */ /* 0x004fea000383ffff */
[----:B------:R-:W-:Y:S05]  /*24160*/  BRA `(.L_x_2420) ;  /* 0xffffff6400f87947 */ /* 0x000fea000383ffff */
.L_x_2455:
        /* <DEDUP_REMOVED lines=11> */
.L_x_2605:
[----:B------:R-:W-:Y:S05]  /*24220*/  BSYNC B1 ;  /* 0x0000000000017941 */ /* 0x000fea0003800000 */
.L_x_2604:
[----:B------:R-:W-:Y:S05]  /*24230*/  BRA `(.L_x_2606) ;  /* 0xffffffa000e87947 */ /* 0x000fea000383ffff */
.L_x_2456:
[----:B------:R-:W-:Y:S01]  /*24240*/  BSSY B1, `(.L_x_2607) ;  /* 0x0000006000017945 */ /* 0x000fe20003800000 */
[----:B------:R-:W-:-:S07]  /*24250*/  IMAD.MOV.U32 R15, RZ, RZ, -0x1 ;  /* 0xffffffffff0f7424 */ /* 0x000fce00078e00ff */
[----:B------:R-:W-:Y:S05]  /*24260*/  WARPSYNC.COLLECTIVE R15, `(.L_x_2608) ;  /* 0x000000000f0c7348 */ /* 0x000fea0003c00000 */
[----:B------:R-:W-:Y:S02]  /*24270*/  ELECT P6, UR62, PT ;  /* 0x00000000003e782f */ /* 0x000fe400038c0000 */
[----:B------:R-:W-:Y:S01]  /*24280*/  MOV R14, UR62 ;  /* 0x0000003e000e7c02 */ /* 0x000fe20008000f00 */
[----:B------:R-:W-:Y:S10]  /*24290*/  ENDCOLLECTIVE ;  /* 0x000000000000791b */ /* 0x000ff40003800000 */
.L_x_2608:
[----:B------:R-:W-:Y:S05]  /*242a0*/  BSYNC B1 ;  /* 0x0000000000017941 */ /* 0x000fea0003800000 */
.L_x_2607:
[----:B------:R-:W-:Y:S05]  /*242b0*/  BRA `(.L_x_2609) ;  /* 0xffffffa000d47947 */ /* 0x000fea000383ffff */
.L_x_2458:
[----:B0-----:R0:W1:Y:S02]  /*242c0*/  SYNCS.PHASECHK.TRANS64.TRYWAIT P0, [R4+URZ+0x34820], R6 ;  /* 0x03482006040075a7 */ /* 0x001064000800017f */
[----:B-1----:R-:W-:Y:S05]  /*242d0*/  @!P0 NANOSLEEP.SYNCS 0x989680 ;  /* 0x009896800000895d */ /* 0x002fea0003900000 */
[----:B------:R-:W1:Y:S02]  /*242e0*/  @!P0 SYNCS.PHASECHK.TRANS64 P0, [R4+URZ+0x34820], R6 ;  /* 0x03482006040085a7 */ /* 0x000e64000800007f */
[----:B-1----:R-:W-:Y:S05]  /*242f0*/  @!P0 BRA `(.L_x_2458) ;  /* 0xfffffffc00f08947 */ /* 0x002fea000383ffff */
[----:B------:R-:W-:Y:S05]  /*24300*/  BRA `(.L_x_2610) ;  /* 0xffffffa000f07947 */ /* 0x000fea000383ffff */
.L_x_2461:
[----:B0-----:R0:W1:Y:S02]  /*24310*/  SYNCS.PHASECHK.TRANS64.TRYWAIT P0, [R6+URZ+0x348a0], R8 ;  /* 0x0348a008060075a7 */ /* 0x001064000800017f */
[----:B-1----:R-:W-:Y:S05]  /*24320*/  @!P0 NANOSLEEP.SYNCS 0x989680 ;  /* 0x009896800000895d */ /* 0x002fea0003900000 */
[----:B------:R-:W1:Y:S02]  /*24330*/  @!P0 SYNCS.PHASECHK.TRANS64 P0, [R6+URZ+0x348a0], R8 ;  /* 0x0348a008060085a7 */ /* 0x000e64000800007f */
[----:B-1----:R-:W-:Y:S05]  /*24340*/  @!P0 BRA `(.L_x_2461) ;  /* 0xfffffffc00f08947 */ /* 0x002fea000383ffff */
[----:B------:R-:W-:Y:S05]  /*24350*/  BRA `(.L_x_2611) ;  /* 0xffffffa400007947 */ /* 0x000fea000383ffff */
.L_x_2463:
[----:B-1----:R1:W2:Y:S02]  /*24360*/  SYNCS.PHASECHK.TRANS64.TRYWAIT P0, [R6+URZ+0x348c0], R8 ;  /* 0x0348c008060075a7 */ /* 0x0022a4000800017f */
[----:B--2---:R-:W-:Y:S05]  /*24370*/  @!P0 NANOSLEEP.SYNCS 0x989680 ;  /* 0x009896800000895d */ /* 0x004fea0003900000 */
[----:B------:R-:W2:Y:S02]  /*24380*/  @!P0 SYNCS.PHASECHK.TRANS64 P0, [R6+URZ+0x348c0], R8 ;  /* 0x0348c008060085a7 */ /* 0x000ea4000800007f */
[----:B--2---:R-:W-:Y:S05]  /*24390*/  @!P0 BRA `(.L_x_2463) ;  /* 0xfffffffc00f08947 */ /* 0x004fea000383ffff */
[----:B------:R-:W-:Y:S05]  /*243a0*/  BRA `(.L_x_2612) ;  /* 0xffffffa400907947 */ /* 0x000fea000383ffff */
.L_x_2467:
[----:B0-----:R0:W1:Y:S02]  /*243b0*/  SYNCS.PHASECHK.TRANS64.TRYWAIT P0, [R7+URZ+0x348a0], R8 ;  /* 0x0348a008070075a7 */ /* 0x001064000800017f */
[----:B-1----:R-:W-:Y:S05]  /*243c0*/  @!P0 NANOSLEEP.SYNCS 0x989680 ;  /* 0x009896800000895d */ /* 0x002fea0003900000 */
[----:B------:R-:W1:Y:S02]  /*243d0*/  @!P0 SYNCS.PHASECHK.TRANS64 P0, [R7+URZ+0x348a0], R8 ;  /* 0x0348a008070085a7 */ /* 0x000e64000800007f */
[----:B-1----:R-:W-:Y:S05]  /*243e0*/  @!P0 BRA `(.L_x_2467) ;  /* 0xfffffffc00f08947 */ /* 0x002fea000383ffff */
[----:B------:R-:W-:Y:S05]  /*243f0*/  BRA `(.L_x_2613) ;  /* 0xffffffa8006c7947 */ /* 0x000fea000383ffff */
.L_x_2469:
[----:B-1----:R1:W2:Y:S02]  /*24400*/  SYNCS.PHASECHK.TRANS64.TRYWAIT P1, [R7+URZ+0x348c0], R8 ;  /* 0x0348c008070075a7 */ /* 0x0022a4000802017f */
[----:B--2---:R-:W-:Y:S05]  /*24410*/  @!P1 NANOSLEEP.SYNCS 0x989680 ;  /* 0x009896800000995d */ /* 0x004fea0003900000 */
[----:B------:R-:W2:Y:S02]  /*24420*/  @!P1 SYNCS.PHASECHK.TRANS64 P1, [R7+URZ+0x348c0], R8 ;  /* 0x0348c008070095a7 */ /* 0x000ea4000802007f */
[----:B--2---:R-:W-:Y:S05]  /*24430*/  @!P1 BRA `(.L_x_2469) ;  /* 0xfffffffc00f09947 */ /* 0x004fea000383ffff */
[----:B------:R-:W-:Y:S05]  /*24440*/  BRA `(.L_x_2614) ;  /* 0xffffffa800f47947 */ /* 0x000fea000383ffff */
.L_x_2481:
        /* <DEDUP_REMOVED lines=11> */
.L_x_2616:
[----:B------:R-:W-:Y:S05]  /*24500*/  BSYNC B0 ;  /* 0x0000000000007941 */ /* 0x000fea0003800000 */
.L_x_2615:
[----:B------:R-:W-:Y:S05]  /*24510*/  BRA `(.L_x_2617) ;  /* 0xffffffb400fc7947 */ /* 0x000fea000383ffff */
.L_x_2482:
[----:B------:R-:W-:Y:S01]  /*24520*/  BSSY B0, `(.L_x_2618) ;  /* 0x0000006000007945 */ /* 0x000fe20003800000 */
[----:B------:R-:W-:-:S07]  /*24530*/  IMAD.MOV.U32 R15, RZ, RZ, -0x1 ;  /* 0xffffffffff0f7424 */ /* 0x000fce00078e00ff */
[----:B------:R-:W-:Y:S05]  /*24540*/  WARPSYNC.COLLECTIVE R15, `(.L_x_2619) ;  /* 0x000000000f0c7348 */ /* 0x000fea0003c00000 */
[----:B------:R-:W-:Y:S02]  /*24550*/  ELECT P6, UR62, PT ;  /* 0x00000000003e782f */ /* 0x000fe400038c0000 */
[----:B------:R-:W-:Y:S01]  /*24560*/  MOV R14, UR62 ;  /* 0x0000003e000e7c02 */ /* 0x000fe20008000f00 */
[----:B------:R-:W-:Y:S10]  /*24570*/  ENDCOLLECTIVE ;  /* 0x000000000000791b */ /* 0x000ff40003800000 */
.L_x_2619:
[----:B------:R-:W-:Y:S05]  /*24580*/  BSYNC B0 ;  /* 0x0000000000007941 */ /* 0x000fea0003800000 */
.L_x_2618:
[----:B------:R-:W-:Y:S05]  /*24590*/  BRA `(.L_x_2620) ;  /* 0xffffffb400ec7947 */ /* 0x000fea000383ffff */
.L_x_2485:
[----:B0-----:R0:W1:Y:S02]  /*245a0*/  SYNCS.PHASECHK.TRANS64.TRYWAIT P0, [R7+URZ+0x34840], R10 ;  /* 0x0348400a070075a7 */ /* 0x001064000800017f */
[----:B-1----:R-:W-:Y:S05]  /*245b0*/  @!P0 NANOSLEEP.SYNCS 0x989680 ;  /* 0x009896800000895d */ /* 0x002fea0003900000 */
[----:B------:R-:W1:Y:S02]  /*245c0*/  @!P0 SYNCS.PHASECHK.TRANS64 P0, [R7+URZ+0x34840], R10 ;  /* 0x0348400a070085a7 */ /* 0x000e64000800007f */
[----:B-1----:R-:W-:Y:S05]  /*245d0*/  @!P0 BRA `(.L_x_2485) ;  /* 0xfffffffc00f08947 */ /* 0x002fea000383ffff */
[----:B------:R-:W-:Y:S05]  /*245e0*/  BRA `(.L_x_2621) ;  /* 0xffffffb800507947 */ /* 0x000fea000383ffff */
.L_x_2488:
        /* <DEDUP_REMOVED lines=8> */
.L_x_2496:
[----:B0-----:R0:W1:Y:S02]  /*24670*/  SYNCS.PHASECHK.TRANS64.TRYWAIT P0, [R8+URZ+0x34840], R9 ;  /* 0x03484009080075a7 */ /* 0x001064000800017f */
[----:B-1----:R-:W-:Y:S05]  /*24680*/  @!P0 NANOSLEEP.SYNCS 0x989680 ;  /* 0x009896800000895d */ /* 0x002fea0003900000 */
[----:B------:R-:W1:Y:S02]  /*24690*/  @!P0 SYNCS.PHASECHK.TRANS64 P0, [R8+URZ+0x34840], R9 ;  /* 0x03484009080085a7 */ /* 0x000e64000800007f */
[----:B-1----:R-:W-:Y:S05]  /*246a0*/  @!P0 BRA `(.L_x_2496) ;  /* 0xfffffffc00f08947 */ /* 0x002fea000383ffff */
[----:B------:R-:W-:Y:S05]  /*246b0*/  BRA `(.L_x_2623) ;  /* 0xffffffc000507947 */ /* 0x000fea000383ffff */
.L_x_2498:
[----:B0-----:R0:W1:Y:S02]  /*246c0*/  SYNCS.PHASECHK.TRANS64.TRYWAIT P0, [R8+URZ+0x34860], R9 ;  /* 0x03486009080075a7 */ /* 0x001064000800017f */
[----:B-1----:R-:W-:Y:S05]  /*246d0*/  @!P0 NANOSLEEP.SYNCS 0x989680 ;  /* 0x009896800000895d */ /* 0x002fea0003900000 */
[----:B------:R-:W1:Y:S02]  /*246e0*/  @!P0 SYNCS.PHASECHK.TRANS64 P0, [R8+URZ+0x34860], R9 ;  /* 0x03486009080085a7 */ /* 0x000e64000800007f */
[----:B-1----:R-:W-:Y:S05]  /*246f0*/  @!P0 BRA `(.L_x_2498) ;  /* 0xfffffffc00f08947 */ /* 0x002fea000383ffff */
[----:B------:R-:W-:Y:S05]  /*24700*/  BRA `(.L_x_2624) ;  /* 0xffffffc000fc7947 */ /* 0x000fea000383ffff */
.L_x_2504:
[----:B-1----:R1:W2:Y:S02]  /*24710*/  SYNCS.PHASECHK.TRANS64.TRYWAIT P0, [R2+URZ+0x34840], R3 ;  /* 0x03484003020075a7 */ /* 0x0022a4000800017f */
[----:B--2---:R-:W-:Y:S05]  /*24720*/  @!P0 NANOSLEEP.SYNCS 0x989680 ;  /* 0x009896800000895d */ /* 0x004fea0003900000 */
[----:B------:R-:W2:Y:S02]  /*24730*/  @!P0 SYNCS.PHASECHK.TRANS64 P0, [R2+URZ+0x34840], R3 ;  /* 0x03484003020085a7 */ /* 0x000ea4000800007f */
[----:B--2---:R-:W-:Y:S05]  /*24740*/  @!P0 BRA `(.L_x_2504) ;  /* 0xfffffffc00f08947 */ /* 0x004fea000383ffff */
[----:B------:R-:W-:Y:S05]  /*24750*/  BRA `(.L_x_2625) ;  /* 0xffffffc800547947 */ /* 0x000fea000383ffff */
.L_x_2506:
[----:B0-----:R0:W1:Y:S02]  /*24760*/  SYNCS.PHASECHK.TRANS64.TRYWAIT P0, [R2+URZ+0x34860], R3 ;  /* 0x03486003020075a7 */ /* 0x001064000800017f */
[----:B-1----:R-:W-:Y:S05]  /*24770*/  @!P0 NANOSLEEP.SYNCS 0x989680 ;  /* 0x009896800000895d */ /* 0x002fea0003900000 */
[----:B------:R-:W1:Y:S02]  /*24780*/  @!P0 SYNCS.PHASECHK.TRANS64 P0, [R2+URZ+0x34860], R3 ;  /* 0x03486003020085a7 */ /* 0x000e64000800007f */
[----:B-1----:R-:W-:Y:S05]  /*24790*/  @!P0 BRA `(.L_x_2506) ;  /* 0xfffffffc00f08947 */ /* 0x002fea000383ffff */
[----:B------:R-:W-:Y:S05]  /*247a0*/  BRA `(.L_x_2626) ;  /* 0xffffffcc00007947 */ /* 0x000fea000383ffff */
.L_x_2512:
[----:B--2---:R2:W3:Y:S02]  /*247b0*/  SYNCS.PHASECHK.TRANS64.TRYWAIT P0, [R2+URZ+0x34840], R3 ;  /* 0x03484003020075a7 */ /* 0x0044e4000800017f */
[----:B---3--:R-:W-:Y:S05]  /*247c0*/  @!P0 NANOSLEEP.SYNCS 0x989680 ;  /* 0x009896800000895d */ /* 0x008fea0003900000 */
[----:B------:R-:W3:Y:S02]  /*247d0*/  @!P0 SYNCS.PHASECHK.TRANS64 P0, [R2+URZ+0x34840], R3 ;  /* 0x03484003020085a7 */ /* 0x000ee4000800007f */
[----:B---3--:R-:W-:Y:S05]  /*247e0*/  @!P0 BRA `(.L_x_2512) ;  /* 0xfffffffc00f08947 */ /* 0x008fea000383ffff */
[----:B------:R-:W-:Y:S05]  /*247f0*/  BRA `(.L_x_2627) ;  /* 0xffffffd000347947 */ /* 0x000fea000383ffff */
.L_x_2514:
[----:B0-----:R0:W1:Y:S02]  /*24800*/  SYNCS.PHASECHK.TRANS64.TRYWAIT P0, [R2+URZ+0x34860], R9 ;  /* 0x03486009020075a7 */ /* 0x001064000800017f */
[----:B-1----:R-:W-:Y:S05]  /*24810*/  @!P0 NANOSLEEP.SYNCS 0x989680 ;  /* 0x009896800000895d */ /* 0x002fea0003900000 */
[----:B------:R-:W1:Y:S02]  /*24820*/  @!P0 SYNCS.PHASECHK.TRANS64 P0, [R2+URZ+0x34860], R9 ;  /* 0x03486009020085a7 */ /* 0x000e64000800007f */
[----:B-1----:R-:W-:Y:S05]  /*24830*/  @!P0 BRA `(.L_x_2514) ;  /* 0xfffffffc00f08947 */ /* 0x002fea000383ffff */
[----:B------:R-:W-:Y:S05]  /*24840*/  BRA `(.L_x_2628) ;  /* 0xffffffd000dc7947 */ /* 0x000fea000383ffff */
.L_x_2522:
[----:B-1----:R1:W2:Y:S02]  /*24850*/  SYNCS.PHASECHK.TRANS64.TRYWAIT P0, [R3+URZ+0x34860], R0 ;  /* 0x03486000030075a7 */ /* 0x0022a4000800017f */
[----:B--2---:R-:W-:Y:S05]  /*24860*/  @!P0 NANOSLEEP.SYNCS 0x989680 ;  /* 0x009896800000895d */ /* 0x004fea0003900000 */
[----:B------:R-:W2:Y:S02]  /*24870*/  @!P0 SYNCS.PHASECHK.TRANS64 P0, [R3+URZ+0x34860], R0 ;  /* 0x03486000030085a7 */ /* 0x000ea4000800007f */
[----:B--2---:R-:W-:Y:S05]  /*24880*/  @!P0 BRA `(.L_x_2522) ;  /* 0xfffffffc00f08947 */ /* 0x004fea000383ffff */
[----:B------:R-:W-:Y:S05]  /*24890*/  BRA `(.L_x_2629) ;  /* 0xffffffd400f87947 */ /* 0x000fea000383ffff */
.L_x_2525:
[----:B------:R-:W-:Y:S01]  /*248a0*/  BSSY B0, `(.L_x_2630) ;  /* 0x0000008000007945 */ /* 0x000fe20003800000 */
[----:B------:R-:W-:Y:S02]  /*248b0*/  IMAD.MOV.U32 R13, RZ, RZ, R16 ;  /* 0x000000ffff0d7224 */ /* 0x000fe400078e0010 */
[----:B------:R-:W-:Y:S02]  /*248c0*/  IMAD.MOV.U32 R12, RZ, RZ, RZ ;  /* 0x000000ffff0c7224 */ /* 0x000fe400078e00ff */
[----:B------:R-:W-:Y:S02]  /*248d0*/  IMAD.MOV.U32 R11, RZ, RZ, 0x1f ;  /* 0x0000001fff0b7424 */ /* 0x000fe400078e00ff */
[----:B0-----:R-:W-:-:S07]  /*248e0*/  IMAD.MOV.U32 R15, RZ, RZ, -0x1 ;  /* 0xffffffffff0f7424 */ /* 0x001fce00078e00ff */
[----:B-1----:R-:W-:Y:S05]  /*248f0*/  WARPSYNC.COLLECTIVE R15, `(.L_x_2631) ;  /* 0x000000000f087348 */ /* 0x002fea0003c00000 */
[----:B------:R0:W2:Y:S02]  /*24900*/  SHFL.IDX P6, R14, R13, R12, R11 ;  /* 0x0000000c0d0e7389 */ /* 0x0000a400000c000b */
[----:B012---:R-:W-:Y:S01]  /*24910*/  ENDCOLLECTIVE ;  /* 0x000000000000791b */ /* 0x007fe20003800000 */
.L_x_2631:
[----:B------:R-:W-:Y:S05]  /*24920*/  BSYNC B0 ;  /* 0x0000000000007941 */ /* 0x000fea0003800000 */
.L_x_2630:
        /* <DEDUP_REMOVED lines=8> */
.L_x_2632:
[----:B------:R-:W-:Y:S01]  /*249b0*/  IMAD.MOV.U32 R16, RZ, RZ, R14 ;  /* 0x000000ffff107224 */ /* 0x000fe200078e000e */
[----:B------:R-:W-:Y:S06]  /*249c0*/  BRA `(.L_x_2633) ;  /* 0xffffffd8008c7947 */ /* 0x000fec000383ffff */
.L_x_2528:
        /* <DEDUP_REMOVED lines=8> */
.L_x_2635:
[----:B------:R-:W-:Y:S05]  /*24a50*/  BSYNC B0 ;  /* 0x0000000000007941 */ /* 0x000fea0003800000 */
.L_x_2634:
        /* <DEDUP_REMOVED lines=10> */
.L_x_2636:
        /* <DEDUP_REMOVED lines=8> */
.L_x_2637:
        /* <DEDUP_REMOVED lines=8> */
.L_x_2638:
        /* <DEDUP_REMOVED lines=8> */
.L_x_2639:
        /* <DEDUP_REMOVED lines=8> */
.L_x_2640:
[----:B------:R-:W-:Y:S05]  /*24d00*/  BRA `(.L_x_2641) ;  /* 0xffffffd800507947 */ /* 0x000fea000383ffff */
.L_x_2533:
        /* <DEDUP_REMOVED lines=8> */
.L_x_2643:
[----:B------:R-:W-:Y:S05]  /*24d90*/  BSYNC B0 ;  /* 0x0000000000007941 */ /* 0x000fea0003800000 */
.L_x_2642:
        /* <DEDUP_REMOVED lines=10> */
.L_x_2644:
        /* <DEDUP_REMOVED lines=8> */
.L_x_2645:
        /* <DEDUP_REMOVED lines=8> */
.L_x_2646:
        /* <DEDUP_REMOVED lines=8> */
.L_x_2647:
        /* <DEDUP_REMOVED lines=8> */
.L_x_2648:
[----:B------:R-:W-:Y:S05]  /*25040*/  BRA `(.L_x_2649) ;  /* 0xffffffd800347947 */ /* 0x000fea000383ffff */
.L_x_2535:
[----:B------:R-:W-:Y:S01]  /*25050*/  BSSY B0, `(.L_x_2650) ;  /* 0x0000006000007945 */ /* 0x000fe20003800000 */
[----:B------:R-:W-:Y:S01]  /*25060*/  PLOP3.LUT P6, PT, P6, PT, PT, 0x8, 0x0 ;  /* 0x000000000000781c */ /* 0x000fe200037ce170 */
[----:B------:R-:W-:-:S12]  /*25070*/  IMAD.MOV.U32 R15, RZ, RZ, -0x1 ;  /* 0xffffffffff0f7424 */ /* 0x000fd800078e00ff */
[----:B0-----:R-:W-:Y:S05]  /*25080*/  WARPSYNC.COLLECTIVE R15, `(.L_x_2651) ;  /* 0x000000000f087348 */ /* 0x001fea0003c00000 */
[----:B------:R-:W-:Y:S01]  /*25090*/  VOTE.ANY R14, PT, P6 ;  /* 0x00000000000e7806 */ /* 0x000fe200030e0100 */
[----:B0-----:R-:W-:Y:S06]  /*250a0*/  ENDCOLLECTIVE ;  /* 0x000000000000791b */ /* 0x001fec0003800000 */
.L_x_2651:
[----:B------:R-:W-:Y:S05]  /*250b0*/  BSYNC B0 ;  /* 0x0000000000007941 */ /* 0x000fea0003800000 */
.L_x_2650:
        /* <DEDUP_REMOVED lines=9> */
.L_x_2652:
[----:B------:R-:W-:Y:S01]  /*25150*/  IMAD.MOV.U32 R17, RZ, RZ, R14 ;  /* 0x000000ffff117224 */ /* 0x000fe200078e000e */
[----:B------:R-:W-:Y:S06]  /*25160*/  BRA `(.L_x_2653) ;  /* 0xffffffd800247947 */ /* 0x000fec000383ffff */
.L_x_2537:
[----:B------:R-:W-:Y:S01]  /*25170*/  BSSY B0, `(.L_x_2654) ;  /* 0x0000007000007945 */ /* 0x000fe20003800000 */
[----:B------:R-:W-:Y:S02]  /*25180*/  IMAD.MOV.U32 R13, RZ, RZ, R2 ;  /* 0x000000ffff0d7224 */ /* 0x000fe400078e0002 */
[----:B------:R-:W-:Y:S02]  /*25190*/  IMAD.MOV.U32 R11, RZ, RZ, 0x1f ;  /* 0x0000001fff0b7424 */ /* 0x000fe400078e00ff */
[----:B------:R-:W-:-:S07]  /*251a0*/  IMAD.MOV.U32 R15, RZ, RZ, -0x1 ;  /* 0xffffffffff0f7424 */ /* 0x000fce00078e00ff */
[----:B012---:R-:W-:Y:S05]  /*251b0*/  WARPSYNC.COLLECTIVE R15, `(.L_x_2655) ;  /* 0x000000000f087348 */ /* 0x007fea0003c00000 */
[----:B------:R3:W4:Y:S02]  /*251c0*/  SHFL.IDX P6, R14, R13, R12, R11 ;  /* 0x0000000c0d0e7389 */ /* 0x00072400000c000b */
[----:B01234-:R-:W-:Y:S01]  /*251d0*/  ENDCOLLECTIVE ;  /* 0x000000000000791b */ /* 0x01ffe20003800000 */
.L_x_2655:
[----:B------:R-:W-:Y:S05]  /*251e0*/  BSYNC B0 ;  /* 0x0000000000007941 */ /* 0x000fea0003800000 */
.L_x_2654:
[----:B------:R-:W-:Y:S01]  /*251f0*/  IMAD.MOV.U32 R7, RZ, RZ, R14 ;  /* 0x000000ffff077224 */ /* 0x000fe200078e000e */
[----:B------:R-:W-:Y:S06]  /*25200*/  BRA `(.L_x_2536) ;  /* 0xffffffd800187947 */ /* 0x000fec000383ffff */
.L_x_2541:
[----:B-1----:R1:W2:Y:S02]  /*25210*/  SYNCS.PHASECHK.TRANS64.TRYWAIT P0, [R0+URZ+0x34820], R3 ;  /* 0x03482003000075a7 */ /* 0x0022a4000800017f */
[----:B--2---:R-:W-:Y:S05]  /*25220*/  @!P0 NANOSLEEP.SYNCS 0x989680 ;  /* 0x009896800000895d */ /* 0x004fea0003900000 */
[----:B------:R-:W2:Y:S02]  /*25230*/  @!P0 SYNCS.PHASECHK.TRANS64 P0, [R0+URZ+0x34820], R3 ;  /* 0x03482003000085a7 */ /* 0x000ea4000800007f */
[----:B--2---:R-:W-:Y:S05]  /*25240*/  @!P0 BRA `(.L_x_2541) ;  /* 0xfffffffc00f08947 */ /* 0x004fea000383ffff */
[----:B------:R-:W-:Y:S05]  /*25250*/  BRA `(.L_x_2656) ;  /* 0xffffffdc008c7947 */ /* 0x000fea000383ffff */
.L_x_2542:
        /* <DEDUP_REMOVED lines=11> */
.L_x_2658:
[----:B------:R-:W-:Y:S05]  /*25310*/  BSYNC B0 ;  /* 0x0000000000007941 */ /* 0x000fea0003800000 */
.L_x_2657:
[----:B------:R-:W-:Y:S05]  /*25320*/  BRA `(.L_x_2659) ;  /* 0xffffffdc00747947 */ /* 0x000fea000383ffff */
.L_x_2543:
[----:B------:R-:W-:Y:S01]  /*25330*/  BSSY B0, `(.L_x_2660) ;  /* 0x0000006000007945 */ /* 0x000fe20003800000 */
[----:B------:R-:W-:-:S07]  /*25340*/  IMAD.MOV.U32 R15, RZ, RZ, -0x1 ;  /* 0xffffffffff0f7424 */ /* 0x000fce00078e00ff */
[----:B012---:R-:W-:Y:S05]  /*25350*/  WARPSYNC.COLLECTIVE R15, `(.L_x_2661) ;  /* 0x000000000f0c7348 */ /* 0x007fea0003c00000 */
[----:B------:R-:W-:Y:S02]  /*25360*/  ELECT P6, UR62, PT ;  /* 0x00000000003e782f */ /* 0x000fe400038c0000 */
[----:B------:R-:W-:Y:S01]  /*25370*/  MOV R14, UR62 ;  /* 0x0000003e000e7c02 */ /* 0x000fe20008000f00 */
[----:B012---:R-:W-:Y:S10]  /*25380*/  ENDCOLLECTIVE ;  /* 0x000000000000791b */ /* 0x007ff40003800000 */
.L_x_2661:
[----:B------:R-:W-:Y:S05]  /*25390*/  BSYNC B0 ;  /* 0x0000000000007941 */ /* 0x000fea0003800000 */
.L_x_2660:
[----:B------:R-:W-:Y:S05]  /*253a0*/  BRA `(.L_x_2662) ;  /* 0xffffffdc00687947 */ /* 0x000fea000383ffff */
.L_x_2545:
[----:B-1----:R1:W2:Y:S02]  /*253b0*/  SYNCS.PHASECHK.TRANS64.TRYWAIT P0, [R6+URZ], R5 ;  /* 0x00000005060075a7 */ /* 0x0022a4000800017f */
[----:B--2---:R-:W-:Y:S05]  /*253c0*/  @!P0 NANOSLEEP.SYNCS 0x989680 ;  /* 0x009896800000895d */ /* 0x004fea0003900000 */
[----:B------:R-:W2:Y:S02]  /*253d0*/  @!P0 SYNCS.PHASECHK.TRANS64 P0, [R6+URZ], R5 ;  /* 0x00000005060085a7 */ /* 0x000ea4000800007f */
[----:B--2---:R-:W-:Y:S05]  /*253e0*/  @!P0 BRA `(.L_x_2545) ;  /* 0xfffffffc00f08947 */ /* 0x004fea000383ffff */
[----:B------:R-:W-:Y:S05]  /*253f0*/  BRA `(.L_x_2663) ;  /* 0xffffffdc00ac7947 */ /* 0x000fea000383ffff */
.L_x_2546:
[----:B--2---:R2:W3:Y:S02]  /*25400*/  SYNCS.PHASECHK.TRANS64.TRYWAIT P0, [R7+URZ], R2 ;  /* 0x00000002070075a7 */ /* 0x0044e4000800017f */
[----:B---3--:R-:W-:Y:S05]  /*25410*/  @!P0 NANOSLEEP.SYNCS 0x989680 ;  /* 0x009896800000895d */ /* 0x008fea0003900000 */
[----:B------:R-:W3:Y:S02]  /*25420*/  @!P0 SYNCS.PHASECHK.TRANS64 P0, [R7+URZ], R2 ;  /* 0x00000002070085a7 */ /* 0x000ee4000800007f */
[----:B---3--:R-:W-:Y:S05]  /*25430*/  @!P0 BRA `(.L_x_2546) ;  /* 0xfffffffc00f08947 */ /* 0x008fea000383ffff */
[----:B------:R-:W-:Y:S05]  /*25440*/  BRA `(.L_x_2664) ;  /* 0xffffffdc00a07947 */ /* 0x000fea000383ffff */
.L_x_2548:
[----:B---3--:R3:W4:Y:S02]  /*25450*/  SYNCS.PHASECHK.TRANS64.TRYWAIT P0, [R4+URZ], R5 ;  /* 0x00000005040075a7 */ /* 0x008724000800017f */
[----:B----4-:R-:W-:Y:S05]  /*25460*/  @!P0 NANOSLEEP.SYNCS 0x989680 ;  /* 0x009896800000895d */ /* 0x010fea0003900000 */
[----:B------:R-:W4:Y:S02]  /*25470*/  @!P0 SYNCS.PHASECHK.TRANS64 P0, [R4+URZ], R5 ;  /* 0x00000005040085a7 */ /* 0x000f24000800007f */
[----:B----4-:R-:W-:Y:S05]  /*25480*/  @!P0 BRA `(.L_x_2548) ;  /* 0xfffffffc00f08947 */ /* 0x010fea000383ffff */
[----:B------:R-:W-:Y:S05]  /*25490*/  BRA `(.L_x_2665) ;  /* 0xffffffdc00a87947 */ /* 0x000fea000383ffff */
.L_x_2666:
        /* <DEDUP_REMOVED lines=14> */
.L_x_11939:


//--------------------- .text._ZN7cutlass13device_kernelIN5flash11enable_sm90INS1_16FlashAttnFwdSm90INS1_25CollectiveMainloopFwdSm90ILi2EN4cute5tupleIJNS5_1CILi1EEES8_S8_EEENS6_IJNS7_ILi64EEESA_SA_EEELi512ENS_10bfloat16_tEfNS_4arch4Sm90ELb0ELb0ELb0ELb0ELb0ELb0ELb0ELb0ELb0ELb0ELb0ELb0EEENS1_21CollectiveEpilogueFwdINS6_IJSA_NS7_ILi512EEESA_EEES9_SC_SE_Li256ELb0ELb0ELb0ELb0EEENS1_29StaticPersistentTileSchedulerILb0EEEEEEEEEvNT_6ParamsE --------------------------
	.section	.text._ZN7cutlass13device_kernelIN5flash11enable_sm90INS1_16FlashAttnFwdSm90INS1_25CollectiveMainloopFwdSm90ILi2EN4cute5tupleIJNS5_1CILi1EEES8_S8_EEENS6_IJNS7_ILi64EEESA_SA_EEELi512ENS_10bfloat16_tEfNS_4arch4Sm90ELb0ELb0ELb0ELb0ELb0ELb0ELb0ELb0ELb0ELb0ELb0ELb0EEENS1_21CollectiveEpilogueFwdINS6_IJSA_NS7_ILi512EEESA_EEES9_SC_SE_Li256ELb0ELb0ELb0ELb0EEENS1_29StaticPersistentTileSchedulerILb0EEEEEEEEEvNT_6ParamsE,"ax",@progbits
	.align	128
.text._ZN7cutlass13device_kernelIN5flash11enable_sm90INS1_16FlashAttnFwdSm90INS1_25CollectiveMainloopFwdSm90ILi2EN4cute5tupleIJNS5_1CILi1EEES8_S8_EEENS6_IJNS7_ILi64EEESA_SA_EEELi512ENS_10bfloat16_tEfNS_4arch4Sm90ELb0ELb0ELb0ELb0ELb0ELb0ELb0ELb0ELb0ELb0ELb0ELb0EEENS1_21CollectiveEpilogueFwdINS6_IJSA_NS7_ILi512EEESA_EEES9_SC_SE_Li256ELb0ELb0ELb0ELb0EEENS1_29StaticPersistentTileSchedulerILb0EEEEEEEEEvNT_6ParamsE:
        .type           _ZN7cutlass13device_kernelIN5flash11enable_sm90INS1_16FlashAttnFwdSm90INS1_25CollectiveMainloopFwdSm90ILi2EN4cute5tupleIJNS5_1CILi1EEES8_S8_EEENS6_IJNS7_ILi64EEESA_SA_EEELi512ENS_10bfloat16_tEfNS_4arch4Sm90ELb0ELb0ELb0ELb0ELb0ELb0ELb0ELb0ELb0ELb0ELb0ELb0EEENS1_21CollectiveEpilogueFwdINS6_IJSA_NS7_ILi512EEESA_EEES9_SC_SE_Li256ELb0ELb0ELb0ELb0EEENS1_29StaticPersistentTileSchedulerILb0EEEEEEEEEvNT_6ParamsE,@function
        .size           _ZN7cutlass13device_kernelIN5flash11enable_sm90INS1_16FlashAttnFwdSm90INS1_25CollectiveMainloopFwdSm90ILi2EN4cute5tupleIJNS5_1CILi1EEES8_S8_EEENS6_IJNS7_ILi64EEESA_SA_EEELi512ENS_10bfloat16_tEfNS_4arch4Sm90ELb0ELb0ELb0ELb0ELb0ELb0ELb0ELb0ELb0ELb0ELb0ELb0EEENS1_21CollectiveEpilogueFwdINS6_IJSA_NS7_ILi512EEESA_EEES9_SC_SE_Li256ELb0ELb0ELb0ELb0EEENS1_29StaticPersistentTileSchedulerILb0EEEEEEEEEvNT_6ParamsE,(.L_x_11940 - _ZN7cutlass13device_kernelIN5flash11enable_sm90INS1_16FlashAttnFwdSm90INS1_25CollectiveMainloopFwdSm90ILi2EN4cute5tupleIJNS5_1CILi1EEES8_S8_EEENS6_IJNS7_ILi64EEESA_SA_EEELi512ENS_10bfloat16_tEfNS_4arch4Sm90ELb0ELb0ELb0ELb0ELb0ELb0ELb0ELb0ELb0ELb0ELb0ELb0EEENS1_21CollectiveEpilogueFwdINS6_IJSA_NS7_ILi512EEESA_EEES9_SC_SE_Li256ELb0ELb0ELb0ELb0EEENS1_29StaticPersistentTileSchedulerILb0EEEEEEEEEvNT_6ParamsE)
        .other          _ZN7cutlass13device_kernelIN5flash11enable_sm90INS1_16FlashAttnFwdSm90INS1_25CollectiveMainloopFwdSm90ILi2EN4cute5tupleIJNS5_1CILi1EEES8_S8_EEENS6_IJNS7_ILi64EEESA_SA_EEELi512ENS_10bfloat16_tEfNS_4arch4Sm90ELb0ELb0ELb0ELb0ELb0ELb0ELb0ELb0ELb0ELb0ELb0ELb0EEENS1_21CollectiveEpilogueFwdINS6_IJSA_NS7_ILi512EEESA_EEES9_SC_SE_Li256ELb0ELb0ELb0ELb0EEENS1_29StaticPersistentTileSchedulerILb0EEEEEEEEEvNT_6ParamsE,@"STO_CUDA_ENTRY STV_DEFAULT"
_ZN7cutlass13device_kernelIN5flash11enable_sm90INS1_16FlashAttnFwdSm90INS1_25CollectiveMainloopFwdSm90ILi2EN4cute5tupleIJNS5_1CILi1EEES8_S8_EEENS6_IJNS7_ILi64EEESA_SA_EEELi512ENS_10bfloat16_tEfNS_4arch4Sm90ELb0ELb0ELb0ELb0ELb0ELb0ELb0ELb0ELb0ELb0ELb0ELb0EEENS1_21CollectiveEpilogueFwdINS6_IJSA_NS7_ILi512EEESA_EEES9_SC_SE_Li256ELb0ELb0ELb0ELb0EEENS1_29StaticPersistentTileSchedulerILb0EEEEEEEEEvNT_6ParamsE:
[----:B------:R-:W1:Y:S02]  /*0000*/  LDC R1, c[0x0][0x28] ;  /* 0x00000a00ff017b82 */ /* 0x000e640000000800 */
[----:B-1----:R-:W-:Y:S01]  /*0010*/  IADD3 R1, R1, -0x20, RZ ;  /* 0xffffffe001017810 */ /* 0x002fe20007ffe0ff */
        /* <DEDUP_REMOVED lines=22> */
.L_x_2668:
[----:B------:R-:W-:Y:S05]  /*0180*/  BSYNC B0 ;  /* 0x0000000000007941 */ /* 0x000fea0003800000 */
.L_x_2667:
        /* <DEDUP_REMOVED lines=33> */
.L_x_2669:
        /* <DEDUP_REMOVED lines=22> */
.L_x_2670:
        /* <DEDUP_REMOVED lines=18> */
.L_x_2671:
        /* <DEDUP_REMOVED lines=22> */
.L_x_2672:
        /* <DEDUP_REMOVED lines=22> */
.L_x_2673:
[----:B------:R-:W-:Y:S01]  /*08e0*/  PLOP3.LUT P0, PT, PT, PT, UP0, 0x80, 0x0 ;  /* 0x000000000000781c */ /* 0x000fe20003f0f008 */
[----:B------:R-:W-:Y:S01]  /*08f0*/  UMOV UR38, 0x1 ;  /* 0x0000000100267882 */ /* 0x000fe20000000000 */
[----:B------:R-:W-:Y:S01]  /*0900*/  NOP ;  /* 0x0000000000007918 */ /* 0x000fe20000000000 */
[----:B------:R-:W-:Y:S01]  /*0910*/  USEL UR38, UR38, 0x2, !UP0 ;  /* 0x0000000226267887 */ /* 0x000fe2000c000000 */
[----:B------:R-:W-:Y:S01]  /*0920*/  ULDC.64 UR48, c[0x0][0x208] ;  /* 0x0000820000307ab9 */ /* 0x000fe20000000a00 */
[----:B-123--:R-:W-:Y:S08]  /*0930*/  BAR.SYNC.DEFER_BLOCKING 0x0 ;  /* 0x0000000000007b1d */ /* 0x00eff00000010000 */
[----:B------:R-:W-:Y:S05]  /*0940*/  @!P0 BRA `(.L_x_2674) ;  /* 0x0000006c00088947 */ /* 0x000fea0003800000 */
.L_x_2675:
[----:B------:R-:W-:-:S08]  /*0950*/  NOP ;  /* 0x0000000000007918 */ /* 0x000fd00000000000 */
[----:B------:R-:W1:Y:S02]  /*0960*/  USETMAXREG.TRY_ALLOC.CTAPOOL UP0, 0xf0 ;  /* 0x000000f0000079c8 */ /* 0x000e640008000600 */
[----:B-1----:R-:W-:-:S13]  /*0970*/  PLOP3.LUT P0, PT, PT, PT, UP0, 0x80, 0x0 ;  /* 0x000000000000781c */ /* 0x002fda0003f0f008 */
[----:B------:R-:W-:Y:S05]  /*0980*/  @!P0 BRA `(.L_x_2675) ;  /* 0xfffffffc00f08947 */ /* 0x000fea000383ffff */
[----:B------:R-:W-:Y:S01]  /*0990*/  LOP3.LUT R0, R4, 0xffffff80, RZ, 0xc0, !PT ;  /* 0xffffff8004007812 */ /* 0x000fe200078ec0ff */
[----:B------:R-:W1:Y:S03]  /*09a0*/  S2UR UR45, SR_CTAID.X ;  /* 0x00000000002d79c3 */ /* 0x000e660000002500 */
[----:B------:R-:W-:-:S05]  /*09b0*/  ISETP.NE.AND P0, PT, R0, 0x80, PT ;  /* 0x000000800000780c */ /* 0x000fca0003f05270 */
[----:B------:R-:W1:Y:S08]  /*09c0*/  LDC R0, c[0x0][0xda4] ;  /* 0x00036900ff007b82 */ /* 0x000e700000000800 */
[----:B------:R-:W-:Y:S06]  /*09d0*/  @!P0 BAR.ARV 0x8, 0xa0 ;  /* 0x0202800000008b1d */ /* 0x000fec0000002000 */
[----:B------:R-:W-:-:S13]  /*09e0*/  ISETP.GE.U32.AND P0, PT, R4, 0x100, PT ;  /* 0x000001000400780c */ /* 0x000fda0003f06070 */
[----:B------:R-:W-:Y:S06]  /*09f0*/  @P0 BAR.ARV 0xf, 0x100 ;  /* 0x03c4000000000b1d */ /* 0x000fec0000002000 */
[----:B-1----:R-:W-:-:S13]  /*0a00*/  ISETP.LE.AND P0, PT, R0, UR45, PT ;  /* 0x0000002d00007c0c */ /* 0x002fda000bf03270 */
[----:B------:R-:W-:Y:S05]  /*0a10*/  @P0 EXIT ;  /* 0x000000000000094d */ /* 0x000fea0003800000 */
[----:B------:R-:W-:Y:S01]  /*0a20*/  VIADD R0, R4, 0xffffff80 ;  /* 0xffffff8004007836 */ /* 0x000fe20000000000 */
[----:B------:R-:W1:Y:S01]  /*0a30*/  S2UR UR4, SR_CgaCtaId ;  /* 0x00000000000479c3 */ /* 0x000e620000008800 */
[----:B------:R-:W-:Y:S01]  /*0a40*/  UMOV UR46, 0x400 ;  /* 0x00000400002e7882 */ /* 0x000fe20000000000 */
[----:B------:R-:W-:Y:S01]  /*0a50*/  MOV R22, 0x20 ;  /* 0x0000002000167802 */ /* 0x000fe20000000f00 */
[----:B------:R-:W-:Y:S01]  /*0a60*/  ULOP3.LUT UR44, UR38, 0x1, URZ, 0xfc, !UPT ;  /* 0x00000001262c7892 */ /* 0x000fe2000f8efc3f */
[----:B------:R-:W-:Y:S01]  /*0a70*/  SHF.R.S32.HI R3, RZ, 0x1f, R0 ;  /* 0x0000001fff037819 */ /* 0x000fe20000011400 */
[----:B------:R-:W-:Y:S01]  /*0a80*/  ULDC.64 UR52, c[0x0][0x198] ;  /* 0x0000660000347ab9 */ /* 0x000fe20000000a00 */
[----:B------:R-:W-:Y:S01]  /*0a90*/  UMOV UR41, URZ ;  /* 0x0000003f00297c82 */ /* 0x000fe20008000000 */
[----:B------:R-:W-:Y:S01]  /*0aa0*/  UMOV UR40, URZ ;  /* 0x0000003f00287c82 */ /* 0x000fe20008000000 */
[CC--:B------:R-:W-:Y:S01]  /*0ab0*/  LEA.HI R2, R3.reuse, R0.reuse, RZ, 0x4 ;  /* 0x0000000003027211 */ /* 0x0c0fe200078f20ff */
[----:B------:R-:W-:Y:S01]  /*0ac0*/  UMOV UR39, URZ ;  /* 0x0000003f00277c82 */ /* 0x000fe20008000000 */
[----:B------:R-:W-:-:S02]  /*0ad0*/  LEA.HI R4, R3, R0, RZ, 0x5 ;  /* 0x0000000003047211 */ /* 0x000fc400078f28ff */
[----:B------:R-:W-:Y:S02]  /*0ae0*/  LEA.HI R5, R3, R0, RZ, 0x7 ;  /* 0x0000000003057211 */ /* 0x000fe400078f38ff */
[----:B------:R-:W-:Y:S02]  /*0af0*/  LOP3.LUT R7, R2, 0xfffffff0, RZ, 0xc0, !PT ;  /* 0xfffffff002077812 */ /* 0x000fe400078ec0ff */
[--C-:B------:R-:W-:Y:S02]  /*0b00*/  SHF.R.S32.HI R185, RZ, 0x5, R4.reuse ;  /* 0x00000005ffb97819 */ /* 0x100fe40000011404 */
[----:B------:R-:W-:Y:S02]  /*0b10*/  LOP3.LUT R3, R5, 0xffffff80, RZ, 0xc0, !PT ;  /* 0xffffff8005037812 */ /* 0x000fe400078ec0ff */
[----:B------:R-:W-:Y:S02]  /*0b20*/  SHF.R.S32.HI R4, RZ, 0x1f, R4 ;  /* 0x0000001fff047819 */ /* 0x000fe40000011404 */
[C---:B------:R-:W-:Y:S01]  /*0b30*/  IADD3 R7, R0.reuse, -R7, RZ ;  /* 0x8000000700077210 */ /* 0x040fe20007ffe0ff */
[----:B------:R-:W-:Y:S01]  /*0b40*/  IMAD.IADD R3, R0, 0x1, -R3 ;  /* 0x0000000100037824 */ /* 0x000fe200078e0a03 */
[----:B------:R-:W-:Y:S01]  /*0b50*/  LEA.HI R4, R4, R185, RZ, 0x2 ;  /* 0x000000b904047211 */ /* 0x000fe200078f10ff */
[----:B-1----:R-:W-:Y:S01]  /*0b60*/  ULEA UR46, UR4, UR46, 0x18 ;  /* 0x0000002e042e7291 */ /* 0x002fe2000f8ec03f */
[----:B------:R-:W-:-:S02]  /*0b70*/  SHF.R.S32.HI R0, RZ, 0x1f, R7 ;  /* 0x0000001fff007819 */ /* 0x000fc40000011407 */
[----:B------:R-:W-:Y:S02]  /*0b80*/  SHF.R.S32.HI R184, RZ, 0x7, R5 ;  /* 0x00000007ffb87819 */ /* 0x000fe40000011405 */
[----:B------:R-:W-:Y:S02]  /*0b90*/  LOP3.LUT R4, R4, 0x3ffffc, RZ, 0xc0, !PT ;  /* 0x003ffffc04047812 */ /* 0x000fe400078ec0ff */
[----:B------:R-:W-:Y:S01]  /*0ba0*/  LEA.HI R6, R0, R7, RZ, 0x3 ;  /* 0x0000000700067211 */ /* 0x000fe200078f18ff */
[----:B------:R-:W-:Y:S01]  /*0bb0*/  IMAD R11, R184, 0x100, R7 ;  /* 0x00000100b80b7824 */ /* 0x000fe200078e0207 */
[----:B------:R-:W-:Y:S02]  /*0bc0*/  SHF.R.S32.HI R9, RZ, 0x4, R2 ;  /* 0x00000004ff097819 */ /* 0x000fe40000011402 */
[----:B------:R-:W-:Y:S02]  /*0bd0*/  IADD3 R8, R185, -R4, RZ ;  /* 0x80000004b9087210 */ /* 0x000fe40007ffe0ff */
[C---:B------:R-:W-:Y:S01]  /*0be0*/  LOP3.LUT R4, R6.reuse, 0xfffffff8, RZ, 0xc0, !PT ;  /* 0xfffffff806047812 */ /* 0x040fe200078ec0ff */
[----:B------:R-:W-:Y:S01]  /*0bf0*/  IMAD.SHL.U32 R6, R6, 0x40, RZ ;  /* 0x0000004006067824 */ /* 0x000fe200078e00ff */
[----:B------:R-:W-:Y:S01]  /*0c00*/  LEA.HI R2, R2, R9, RZ, 0x1 ;  /* 0x0000000902027211 */ /* 0x000fe200078f08ff */
[----:B------:R-:W-:Y:S01]  /*0c10*/  IMAD R186, R8, 0x10, R11 ;  /* 0x0000001008ba7824 */ /* 0x000fe200078e020b */
[----:B------:R-:W-:-:S02]  /*0c20*/  IADD3 R8, R7, -R4, RZ ;  /* 0x8000000407087210 */ /* 0x000fc40007ffe0ff */
[----:B------:R-:W-:Y:S02]  /*0c30*/  LOP3.LUT R2, R2, 0x1ffffffe, RZ, 0xc0, !PT ;  /* 0x1ffffffe02027812 */ /* 0x000fe400078ec0ff */
[----:B------:R-:W-:Y:S01]  /*0c40*/  LOP3.LUT R6, R6, 0x7ffffe00, RZ, 0xc0, !PT ;  /* 0x7ffffe0006067812 */ /* 0x000fe200078ec0ff */
[----:B------:R-:W-:Y:S01]  /*0c50*/  IMAD.SHL.U32 R10, R8, 0x40, RZ ;  /* 0x00000040080a7824 */ /* 0x000fe200078e00ff */
[----:B------:R-:W-:Y:S02]  /*0c60*/  IADD3 R9, R9, -R2, RZ ;  /* 0x8000000209097210 */ /* 0x000fe40007ffe0ff */
[----:B------:R-:W-:Y:S01]  /*0c70*/  SHF.R.S32.HI R0, RZ, 0x1f, R3 ;  /* 0x0000001fff007819 */ /* 0x000fe20000011403 */
[----:B------:R-:W-:Y:S01]  /*0c80*/  IMAD R6, R185, 0x400, R6 ;  /* 0x00000400b9067824 */ /* 0x000fe200078e0206 */
[----:B------:R-:W-:Y:S02]  /*0c90*/  SHF.L.U32 R9, R9, 0x3, RZ ;  /* 0x0000000309097819 */ /* 0x000fe400000006ff */
[----:B------:R-:W-:-:S02]  /*0ca0*/  LOP3.LUT R10, R10, 0x1c0, RZ, 0xc0, !PT ;  /* 0x000001c00a0a7812 */ /* 0x000fc400078ec0ff */
[----:B------:R-:W-:Y:S02]  /*0cb0*/  LEA R186, R186, R9, 0x6 ;  /* 0x00000009baba7211 */ /* 0x000fe400078e30ff */
[----:B------:R-:W-:Y:S02]  /*0cc0*/  LOP3.LUT R9, R10, 0x8, R9, 0xf8, !PT ;  /* 0x000000080a097812 */ /* 0x000fe400078ef809 */
[----:B------:R-:W-:Y:S02]  /*0cd0*/  SHF.R.U32.HI R10, RZ, 0x3, R10 ;  /* 0x00000003ff0a7819 */ /* 0x000fe4000001160a */
[CC--:B------:R-:W-:Y:S02]  /*0ce0*/  LEA.HI R2, R0.reuse, R3.reuse, RZ, 0x2 ;  /* 0x0000000300027211 */ /* 0x0c0fe400078f10ff */
[----:B------:R-:W-:Y:S02]  /*0cf0*/  LOP3.LUT R9, R9, R10, RZ, 0x3c, !PT ;  /* 0x0000000a09097212 */ /* 0x000fe400078e3cff */
[----:B------:R-:W-:-:S02]  /*0d00*/  LEA.HI R4, R0, R3, RZ, 0x5 ;  /* 0x0000000300047211 */ /* 0x000fc400078f28ff */
[----:B------:R-:W-:Y:S01]  /*0d10*/  R2P PR, R8, 0x6 ;  /* 0x0000000608007804 */ /* 0x000fe20000000000 */
[----:B------:R-:W-:Y:S01]  /*0d20*/  IMAD.IADD R6, R6, 0x1, R9 ;  /* 0x0000000106067824 */ /* 0x000fe200078e0209 */
[--C-:B------:R-:W-:Y:S02]  /*0d30*/  SHF.R.S32.HI R0, RZ, 0x2, R2.reuse ;  /* 0x00000002ff007819 */ /* 0x100fe40000011402 */
[----:B------:R-:W-:Y:S02]  /*0d40*/  SHF.R.S32.HI R7, RZ, 0x1f, R2 ;  /* 0x0000001fff077819 */ /* 0x000fe40000011402 */
[----:B------:R-:W-:Y:S02]  /*0d50*/  LEA.HI R5, R5, R184, RZ, 0x1 ;  /* 0x000000b805057211 */ /* 0x000fe400078f08ff */
[----:B------:R-:W-:Y:S02]  /*0d60*/  LEA R19, R6, UR46, 0x1 ;  /* 0x0000002e06137c11 */ /* 0x000fe4000f8e08ff */
[----:B------:R-:W-:-:S02]  /*0d70*/  LEA.HI R7, R7, R0, RZ, 0x3 ;  /* 0x0000000007077211 */ /* 0x000fc400078f18ff */
[----:B------:R-:W-:Y:S01]  /*0d80*/  LOP3.LUT R2, R2, 0x7ffffffc, RZ, 0xc0, !PT ;  /* 0x7ffffffc02027812 */ /* 0x000fe200078ec0ff */
[----:B------:R-:W-:Y:S01]  /*0d90*/  VIADD R23, R19, 0x26800 ;  /* 0x0002680013177836 */ /* 0x000fe20000000000 */
[----:B------:R-:W-:Y:S02]  /*0da0*/  LOP3.LUT R5, R5, 0xfffffe, RZ, 0xc0, !PT ;  /* 0x00fffffe05057812 */ /* 0x000fe400078ec0ff */
[----:B------:R-:W-:Y:S01]  /*0db0*/  LOP3.LUT R7, R7, 0xfffffff8, RZ, 0xc0, !PT ;  /* 0xfffffff807077812 */ /* 0x000fe200078ec0ff */
[----:B------:R-:W-:Y:S01]  /*0dc0*/  IMAD.IADD R16, R3, 0x1, -R2 ;  /* 0x0000000103107824 */ /* 0x000fe200078e0a02 */
[----:B------:R-:W-:Y:S01]  /*0dd0*/  IADD3 R18, R19, 0x26840, RZ ;  /* 0x0002684013127810 */ /* 0x000fe20007ffe0ff */
[----:B------:R-:W-:Y:S01]  /*0de0*/  IMAD.IADD R5, R184, 0x1, -R5 ;  /* 0x00000001b8057824 */ /* 0x000fe200078e0a05 */
[----:B------:R-:W-:Y:S01]  /*0df0*/  SEL R22, R22, 0xffffffe0, !P1 ;  /* 0xffffffe016167807 */ /* 0x000fe20004800000 */
[----:B------:R-:W-:Y:S01]  /*0e00*/  IMAD.SHL.U32 R16, R16, 0x2, RZ ;  /* 0x0000000210107824 */ /* 0x000fe200078e00ff */
[----:B------:R-:W-:-:S02]  /*0e10*/  IADD3 R7, R0, -R7, RZ ;  /* 0x8000000700077210 */ /* 0x000fc40007ffe0ff */
[----:B------:R-:W-:Y:S02]  /*0e20*/  SHF.R.S32.HI R2, RZ, 0x5, R4 ;  /* 0x00000005ff027819 */ /* 0x000fe40000011404 */
[C---:B------:R-:W-:Y:S02]  /*0e30*/  @P2 IADD3 R18, R23.reuse, -0x40, RZ ;  /* 0xffffffc017122810 */ /* 0x040fe40007ffe0ff */
[----:B------:R-:W-:Y:S02]  /*0e40*/  IADD3 R23, R23, R22, RZ ;  /* 0x0000001617177210 */ /* 0x000fe40007ffe0ff */
[----:B------:R-:W-:Y:S02]  /*0e50*/  LEA R2, R2, R7, 0x4 ;  /* 0x0000000702027211 */ /* 0x000fe400078e20ff */
[----:B------:R-:W-:Y:S02]  /*0e60*/  SHF.L.U32 R17, R5, 0x8, RZ ;  /* 0x0000000805117819 */ /* 0x000fe400000006ff */
[----:B------:R-:W-:-:S07]  /*0e70*/  IADD3 R22, R22, R18, RZ ;  /* 0x0000001216167210 */ /* 0x000fce0007ffe0ff */
.L_x_2709:
[----:B------:R-:W-:Y:S01]  /*0e80*/  ULDC UR4, c[0x0][0xda8] ;  /* 0x00036a0000047ab9 */ /* 0x000fe20000000800 */
[----:B------:R-:W-:Y:S01]  /*0e90*/  ULDC UR50, c[0x0][0x404] ;  /* 0x0001010000327ab9 */ /* 0x000fe20000000800 */
[----:B------:R-:W-:Y:S01]  /*0ea0*/  UISETP.NE.AND UP1, UPT, UR4, 0x1, UPT ;  /* 0x000000010400788c */ /* 0x000fe2000bf25270 */
[----:B------:R-:W-:Y:S02]  /*0eb0*/  ULDC UR6, c[0x0][0x2e0] ;  /* 0x0000b80000067ab9 */ /* 0x000fe40000000800 */
[----:B------:R-:W-:Y:S01]  /*0ec0*/  ULDC.64 UR4, c[0x0][0x3f8] ;  /* 0x0000fe0000047ab9 */ /* 0x000fe20000000a00 */
[----:B------:R-:W-:Y:S01]  /*0ed0*/  UMOV UR43, UR45 ;  /* 0x0000002d002b7c82 */ /* 0x000fe20008000000 */
[----:B------:R-:W-:Y:S01]  /*0ee0*/  UISETP.NE.U32.AND UP0, UPT, UR4, URZ, UPT ;  /* 0x0000003f0400728c */ /* 0x000fe2000bf05070 */
[----:B------:R-:W-:Y:S02]  /*0ef0*/  UMOV UR42, UR45 ;  /* 0x0000002d002a7c82 */ /* 0x000fe40008000000 */
[----:B------:R-:W-:Y:S01]  /*0f00*/  ULDC UR4, c[0x0][0xdb4] ;  /* 0x00036d0000047ab9 */ /* 0x000fe20000000800 */
[----:B------:R-:W-:-:S02]  /*0f10*/  UISETP.NE.AND.EX UP0, UPT, UR5, URZ, UPT, UP0 ;  /* 0x0000003f0500728c */ /* 0x000fc4000bf05300 */
[----:B------:R-:W-:Y:S02]  /*0f20*/  UISETP.NE.AND UP2, UPT, UR4, 0x1, UPT ;  /* 0x000000010400788c */ /* 0x000fe4000bf45270 */
[----:B------:R-:W-:Y:S01]  /*0f30*/  USEL UR50, UR50, 0x1, UP0 ;  /* 0x0000000132327887 */ /* 0x000fe20008000000 */
[----:B------:R-:W-:Y:S01]  /*0f40*/  @UP1 ULDC UR4, c[0x0][0xdac] ;  /* 0x00036b0000041ab9 */ /* 0x000fe20000000800 */
[----:B------:R-:W-:Y:S02]  /*0f50*/  UISETP.NE.AND UP0, UPT, UR47, 0x1, UPT ;  /* 0x000000012f00788c */ /* 0x000fe4000bf05270 */
[----:B------:R-:W-:Y:S02]  /*0f60*/  UIMAD.WIDE.U32 UR4, UR45, UR4, URZ ;  /* 0x000000042d0472a5 */ /* 0x000fe4000f8e003f */
[----:B------:R-:W-:Y:S02]  /*0f70*/  UIMAD UR50, UR50, UR6, URZ ;  /* 0x00000006323272a4 */ /* 0x000fe4000f8e023f */
[----:B------:R-:W-:Y:S01]  /*0f80*/  PLOP3.LUT P0, PT, PT, PT, UP0, 0x80, 0x0 ;  /* 0x000000000000781c */ /* 0x000fe20003f0f008 */
[----:B------:R-:W-:Y:S01]  /*0f90*/  @UP1 ULDC UR6, c[0x0][0xdb0] ;  /* 0x00036c0000061ab9 */ /* 0x000fe20000000800 */
[----:B------:R-:W-:Y:S01]  /*0fa0*/  @UP2 ULDC.64 UR8, c[0x0][0xdb8] ;  /* 0x00036e0000082ab9 */ /* 0x000fe20000000a00 */
[----:B------:R-:W-:-:S02]  /*0fb0*/  @UP1 USHF.R.U32.HI UR43, URZ, UR6, UR5 ;  /* 0x000000063f2b1299 */ /* 0x000fc40008011605 */
[----:B------:R-:W-:Y:S02]  /*0fc0*/  UIADD3 UR6, UR50, 0x3f, URZ ;  /* 0x0000003f32067890 */ /* 0x000fe4000fffe03f */
[----:B------:R-:W-:Y:S02]  /*0fd0*/  UIMAD.WIDE.U32 UR4, UR43, UR8, URZ ;  /* 0x000000082b0472a5 */ /* 0x000fe4000f8e003f */
[----:B------:R-:W-:Y:S01]  /*0fe0*/  USHF.R.S32.HI UR7, URZ, 0x1f, UR6 ;  /* 0x0000001f3f077899 */ /* 0x000fe20008011406 */
[----:B------:R-:W-:Y:S01]  /*0ff0*/  UMOV UR36, UR43 ;  /* 0x0000002b00247c82 */ /* 0x000fe20008000000 */
[----:B------:R-:W-:Y:S02]  /*1000*/  @UP2 USHF.R.U32.HI UR36, URZ, UR9, UR5 ;  /* 0x000000093f242299 */ /* 0x000fe40008011605 */
[----:B------:R-:W-:-:S04]  /*1010*/  ULEA.HI UR7, UR7, UR6, URZ, 0x6 ;  /* 0x0000000607077291 */ /* 0x000fc8000f8f303f */
[----:B------:R-:W-:Y:S01]  /*1020*/  USHF.R.S32.HI UR37, URZ, 0x6, UR7 ;  /* 0x000000063f257899 */ /* 0x000fe20008011407 */
[----:B-1----:R-:W-:Y:S11]  /*1030*/  @!P0 BRA `(.L_x_2676) ;  /* 0x0000001800448947 */ /* 0x002ff60003800000 */
[----:B------:R-:W1:Y:S01]  /*1040*/  SHFL.IDX PT, R0, R184, RZ, 0x1f ;  /* 0x00001fffb8007589 */ /* 0x000e6200000e0000 */
[----:B------:R-:W-:-:S06]  /*1050*/  UISETP.NE.AND UP0, UPT, UR44, 0x3, UPT ;  /* 0x000000032c00788c */ /* 0x000fcc000bf05270 */
[----:B------:R-:W-:Y:S02]  /*1060*/  PLOP3.LUT P0, PT, PT, PT, UP0, 0x80, 0x0 ;  /* 0x000000000000781c */ /* 0x000fe40003f0f008 */
[----:B-1----:R-:W-:-:S13]  /*1070*/  R2UR UR4, R0 ;  /* 0x00000000000472ca */ /* 0x002fda00000e0000 */
[----:B------:R-:W-:-:S04]  /*1080*/  ULEA.HI UR5, UR4, UR4, URZ, 0x1 ;  /* 0x0000000404057291 */ /* 0x000fc8000f8f083f */
[----:B------:R-:W-:-:S04]  /*1090*/  ULOP3.LUT UR5, UR5, 0x1fffe, URZ, 0xc0, !UPT ;  /* 0x0001fffe05057892 */ /* 0x000fc8000f8ec03f */
[----:B------:R-:W-:-:S04]  /*10a0*/  UIADD3 UR5, UR4, -UR5, URZ ;  /* 0x8000000504057290 */ /* 0x000fc8000fffe03f */
[----:B------:R-:W-:-:S04]  /*10b0*/  ULEA UR5, UR5, UR46, 0xf ;  /* 0x0000002e05057291 */ /* 0x000fc8000f8e783f */
[----:B------:R-:W-:-:S04]  /*10c0*/  UIADD3 UR5, UR5, 0x400, URZ ;  /* 0x0000040005057890 */ /* 0x000fc8000fffe03f */
[----:B------:R-:W-:-:S04]  /*10d0*/  USHF.R.U32.HI UR5, URZ, 0x4, UR5 ;  /* 0x000000043f057899 */ /* 0x000fc80008011605 */
[----:B------:R-:W-:-:S04]  /*10e0*/  ULOP3.LUT UR5, UR5, 0x3fff, URZ, 0xc0, !UPT ;  /* 0x00003fff05057892 */ /* 0x000fc8000f8ec03f */
[----:B------:R-:W-:Y:S01]  /*10f0*/  ULOP3.LUT UR20, UR5, 0x2000000, URZ, 0xfc, !UPT ;  /* 0x0200000005147892 */ /* 0x000fe2000f8efc3f */
[----:B------:R-:W-:Y:S11]  /*1100*/  @!P0 BRA `(.L_x_2677) ;  /* 0x0000000000048947 */ /* 0x000ff60003800000 */
[----:B------:R-:W-:Y:S01]  /*1110*/  BPT.TRAP 0x1 ;  /* 0x000000040000795c */ /* 0x000fe20000300000 */
.L_x_2677:
[----:B------:R-:W-:Y:S01]  /*1120*/  ULEA UR16, UR39, UR46, 0x3 ;  /* 0x0000002e27107291 */ /* 0x000fe2000f8e183f */
[----:B------:R-:W-:-:S05]  /*1130*/  IMAD.U32 R0, RZ, RZ, UR40 ;  /* 0x00000028ff007e24 */ /* 0x000fca000f8e00ff */
[----:B------:R-:W-:-:S04]  /*1140*/  SHF.L.U32 R0, R0, 0x1f, RZ ;  /* 0x0000001f00007819 */ /* 0x000fc800000006ff */
[----:B------:R-:W1:Y:S02]  /*1150*/  SYNCS.PHASECHK.TRANS64.TRYWAIT P0, [UR16+0x28c50], R0 ;  /* 0x028c5000ff0075a7 */ /* 0x000e640008000150 */
[----:B-1----:R-:W-:Y:S05]  /*1160*/  @!P0 BRA `(.L_x_2678) ;  /* 0x0000009400648947 */ /* 0x002fea0003800000 */
.L_x_2765:
[----:B------:R-:W-:Y:S01]  /*1170*/  BAR.SYNC.DEFER_BLOCKING 0xe, 0x100 ;  /* 0x0384000000007b1d */ /* 0x000fe20000010000 */
[----:B------:R-:W-:Y:S01]  /*1180*/  UIADD3 UR4, UR46, 0x26800, URZ ;  /* 0x000268002e047890 */ /* 0x000fe2000fffe03f */
[----:B-1----:R-:W-:Y:S01]  /*1190*/  MOV R0, UR16 ;  /* 0x0000001000007c02 */ /* 0x002fe20008000f00 */
[----:B------:R-:W-:Y:S02]  /*11a0*/  ULEA UR12, UR39, UR20, 0xc ;  /* 0x00000014270c7291 */ /* 0x000fe4000f8e603f */
[----:B------:R-:W-:Y:S01]  /*11b0*/  USHF.R.U32.HI UR4, URZ, 0x4, UR4 ;  /* 0x000000043f047899 */ /* 0x000fe20008011604 */
[----:B------:R-:W-:Y:S01]  /*11c0*/  UMOV UR7, 0x40000040 ;  /* 0x4000004000077882 */ /* 0x000fe20000000000 */
[----:B------:R-:W-:Y:S02]  /*11d0*/  UMOV UR5, 0x40000040 ;  /* 0x4000004000057882 */ /* 0x000fe40000000000 */
[----:B------:R-:W-:Y:S01]  /*11e0*/  ULOP3.LUT UR4, UR4, 0x3fff, URZ, 0xc0, !UPT ;  /* 0x00003fff04047892 */ /* 0x000fe2000f8ec03f */
[----:B------:R-:W1:Y:S01]  /*11f0*/  S2R R3, SR_TID.X ;  /* 0x0000000000037919 */ /* 0x000e620000002100 */
[----:B------:R-:W-:Y:S01]  /*1200*/  UMOV UR6, UR12 ;  /* 0x0000000c00067c82 */ /* 0x000fe20008000000 */
[----:B------:R-:W-:-:S02]  /*1210*/  UIADD3 UR10, UR12, 0x100, URZ ;  /* 0x000001000c0a7890 */ /* 0x000fc4000fffe03f */
[----:B------:R-:W-:Y:S01]  /*1220*/  ULOP3.LUT UR13, UR4, 0x10000, URZ, 0xfc, !UPT ;  /* 0x00010000040d7892 */ /* 0x000fe2000f8efc3f */
[----:B------:R-:W-:Y:S01]  /*1230*/  UMOV UR11, 0x40000040 ;  /* 0x40000040000b7882 */ /* 0x000fe20000000000 */
[----:B------:R-:W-:Y:S02]  /*1240*/  UMOV UR9, 0x40000040 ;  /* 0x4000004000097882 */ /* 0x000fe40000000000 */
[----:B------:R-:W-:Y:S02]  /*1250*/  UIADD3 UR8, UR13, 0x4, URZ ;  /* 0x000000040d087890 */ /* 0x000fe4000fffe03f */
[----:B------:R-:W-:Y:S01]  /*1260*/  UIADD3 UR14, UR12, 0x180, URZ ;  /* 0x000001800c0e7890 */ /* 0x000fe2000fffe03f */
[----:B------:R-:W-:Y:S01]  /*1270*/  UMOV UR4, UR13 ;  /* 0x0000000d00047c82 */ /* 0x000fe20008000000 */
[----:B------:R-:W-:Y:S01]  /*1280*/  UMOV UR15, 0x40000040 ;  /* 0x40000040000f7882 */ /* 0x000fe20000000000 */
[----:B------:R-:W-:Y:S01]  /*1290*/  WARPGROUP.ARRIVE ;  /* 0x00000000000079c5 */ /* 0x000fe20000000000 */
[----:B------:R-:W-:-:S05]  /*12a0*/  UISETP.GE.AND UP0, UPT, UR50, 0x41, UPT ;  /* 0x000000413200788c */ /* 0x000fca000bf06270 */
[----:B------:R-:W-:Y:S01]  /*12b0*/  HGMMA.64x256x16.F32.BF16 R24, gdesc[UR4].tnspB, RZ, !UPT, gsb0 ;  /* 0x43e00000041879f0 */ /* 0x000fe2000c0018ff */
[----:B------:R-:W-:Y:S02]  /*12c0*/  UIADD3 UR6, UR12, 0x80, URZ ;  /* 0x000000800c067890 */ /* 0x000fe4000fffe03f */
[----:B------:R-:W-:Y:S01]  /*12d0*/  UIADD3 UR4, UR13, 0x2, URZ ;  /* 0x000000020d047890 */ /* 0x000fe2000fffe03f */
[----:B------:R-:W-:Y:S01]  /*12e0*/  UMOV UR7, 0x40000040 ;  /* 0x4000004000077882 */ /* 0x000fe20000000000 */
[----:B------:R-:W-:Y:S01]  /*12f0*/  UMOV UR5, 0x40000040 ;  /* 0x4000004000057882 */ /* 0x000fe20000000000 */
[----:B------:R-:W-:-:S03]  /*1300*/  UIADD3 UR12, UR13, 0x6, URZ ;  /* 0x000000060d0c7890 */ /* 0x000fc6000fffe03f */
[----:B------:R-:W-:Y:S01]  /*1310*/  UMOV UR13, 0x40000040 ;  /* 0x40000040000d7882 */ /* 0x000fe20000000000 */
[----:B-1----:R-:W-:-:S04]  /*1320*/  LOP3.LUT R3, R3, 0x7f, RZ, 0xc0, !PT ;  /* 0x0000007f03037812 */ /* 0x002fc800078ec0ff */
[----:B------:R-:W-:-:S13]  /*1330*/  ISETP.NE.AND P0, PT, R3, RZ, PT ;  /* 0x000000ff0300720c */ /* 0x000fda0003f05270 */
[----:B------:R-:W-:-:S04]  /*1340*/  @!P0 IADD3 R0, R0, 0x28c60, RZ ;  /* 0x00028c6000008810 */ /* 0x000fc80007ffe0ff */
[----:B------:R-:W-:Y:S01]  /*1350*/  @!P0 PRMT R0, RZ, 0x654, R0 ;  /* 0x00000654ff008816 */ /* 0x000fe20000000000 */
[----:B------:R-:W-:Y:S02]  /*1360*/  WARPGROUP.DEPBAR.LE gsb0, 0x0 ;  /* 0x00008000000079c5 */ /* 0x000fe40000010000 */
[----:B------:R-:W-:-:S06]  /*1370*/  WARPGROUP.ARRIVE ;  /* 0x00000000000079c5 */ /* 0x000fcc0000000000 */
[----:B------:R-:W-:Y:S03]  /*1380*/  HGMMA.64x256x16.F32.BF16 R24, gdesc[UR4].tnspB, R24, gsb0 ;  /* 0x43e00000041879f0 */ /* 0x000fe60008001818 */
[----:B------:R-:W-:Y:S02]  /*1390*/  WARPGROUP.DEPBAR.LE gsb0, 0x0 ;  /* 0x00008000000079c5 */ /* 0x000fe40000010000 */
[----:B------:R-:W-:-:S15]  /*13a0*/  WARPGROUP.ARRIVE ;  /* 0x00000000000079c5 */ /* 0x000fde0000000000 */
[----:B------:R-:W-:-:S08]  /*13b0*/  NOP ;  /* 0x0000000000007918 */ /* 0x000fd00000000000 */
[----:B------:R-:W-:Y:S03]  /*13c0*/  HGMMA.64x256x16.F32.BF16 R24, gdesc[UR8].tnspB, R24, gsb0 ;  /* 0x43e00000081879f0 */ /* 0x000fe60008001818 */
[----:B------:R-:W-:Y:S02]  /*13d0*/  WARPGROUP.DEPBAR.LE gsb0, 0x0 ;  /* 0x00008000000079c5 */ /* 0x000fe40000010000 */
[----:B------:R-:W-:-:S15]  /*13e0*/  WARPGROUP.ARRIVE ;  /* 0x00000000000079c5 */ /* 0x000fde0000000000 */
[----:B------:R-:W-:-:S08]  /*13f0*/  NOP ;  /* 0x0000000000007918 */ /* 0x000fd00000000000 */
[----:B------:R-:W-:Y:S03]  /*1400*/  HGMMA.64x256x16.F32.BF16 R24, gdesc[UR12].tnspB, R24, gsb0 ;  /* 0x43e000000c1879f0 */ /* 0x000fe60008001818 */
[----:B------:R-:W-:Y:S02]  /*1410*/  WARPGROUP.DEPBAR.LE gsb0, 0x0 ;  /* 0x00008000000079c5 */ /* 0x000fe40000010000 */
[----:B------:R-:W-:Y:S06]  /*1420*/  BAR.ARV 0xf, 0x100 ;  /* 0x03c4000000007b1d */ /* 0x000fec0000002000 */
[----:B------:R1:W-:Y:S01]  /*1430*/  @!P0 SYNCS.ARRIVE.TRANS64.RED.A1T0 RZ, [R0+URZ], RZ ;  /* 0x000000ff00ff89a7 */ /* 0x0003e2000810043f */
[----:B------:R-:W-:-:S13]  /*1440*/  PLOP3.LUT P0, PT, PT, PT, UP0, 0x80, 0x0 ;  /* 0x000000000000781c */ /* 0x000fda0003f0f008 */
[----:B-1----:R-:W-:Y:S05]  /*1450*/  @!P0 BRA `(.L_x_2679) ;  /* 0x0000000c00048947 */ /* 0x002fea0003800000 */
[----:B------:R-:W-:-:S06]  /*1460*/  UIADD3 UR37, UR37, -0x2, URZ ;  /* 0xfffffffe25257890 */ /* 0x000fcc000fffe03f */
[----:B------:R-:W-:-:S07]  /*1470*/  IMAD.U32 R0, RZ, RZ, UR37 ;  /* 0x00000025ff007e24 */ /* 0x000fce000f8e00ff */
.L_x_2684:
[----:B------:R-:W-:Y:S01]  /*1480*/  BAR.SYNC.DEFER_BLOCKING 0xe, 0x100 ;  /* 0x0384000000007b1d */ /* 0x000fe20000010000 */
[----:B-1----:R-:W-:Y:S01]  /*1490*/  MOV R3, UR39 ;  /* 0x0000002700037c02 */ /* 0x002fe20008000f00 */
[----:B------:R-:W-:Y:S01]  /*14a0*/  UISETP.NE.AND UP1, UPT, UR44, 0x3, UPT ;  /* 0x000000032c00788c */ /* 0x000fe2000bf25270 */
[C---:B------:R-:W-:Y:S01]  /*14b0*/  ISETP.GT.AND P1, PT, R0.reuse, RZ, PT ;  /* 0x000000ff0000720c */ /* 0x040fe20003f24270 */
[----:B------:R-:W-:Y:S01]  /*14c0*/  UIADD3 UR39, UR39, 0x1, URZ ;  /* 0x0000000127277890 */ /* 0x000fe2000fffe03f */
[----:B------:R-:W-:Y:S01]  /*14d0*/  LEA R3, R3, R2, 0x6 ;  /* 0x0000000203037211 */ /* 0x000fe200078e30ff */
[----:B------:R-:W-:Y:S02]  /*14e0*/  VIADD R0, R0, 0xffffffff ;  /* 0xffffffff00007836 */ /* 0x000fe40000000000 */
[----:B------:R-:W-:Y:S01]  /*14f0*/  PLOP3.LUT P2, PT, PT, PT, UP1, 0x80, 0x0 ;  /* 0x000000000000781c */ /* 0x000fe20003f4f018 */
[----:B------:R-:W-:Y:S01]  /*1500*/  UISETP.NE.AND UP0, UPT, UR39, 0x2, UPT ;  /* 0x000000022700788c */ /* 0x000fe2000bf05270 */
[----:B------:R-:W-:-:S03]  /*1510*/  LEA R3, R3, UR46, 0x2 ;  /* 0x0000002e03037c11 */ /* 0x000fc6000f8e10ff */
[----:B------:R-:W-:Y:S02]  /*1520*/  USEL UR6, URZ, 0x1, UP0 ;  /* 0x000000013f067887 */ /* 0x000fe40008000000 */
[----:B------:R-:W-:Y:S02]  /*1530*/  USEL UR39, UR39, URZ, UP0 ;  /* 0x0000003f27277287 */ /* 0x000fe40008000000 */
[----:B------:R-:W-:Y:S01]  /*1540*/  ULOP3.LUT UR40, UR40, UR6, URZ, 0x3c, !UPT ;  /* 0x0000000628287292 */ /* 0x000fe2000f8e3c3f */
[----:B------:R-:W1:Y:S04]  /*1550*/  LDS R4, [R3+0x28800] ;  /* 0x0288000003047984 */ /* 0x000e680000000800 */
[----:B------:R-:W2:Y:S01]  /*1560*/  LDS R5, [R3+0x28820] ;  /* 0x0288200003057984 */ /* 0x000ea20000000800 */
        /* <DEDUP_REMOVED lines=130> */
.L_x_2680:
[----:B------:R-:W-:Y:S01]  /*1d90*/  ULEA UR6, UR39, UR46, 0x3 ;  /* 0x0000002e27067291 */ /* 0x000fe2000f8e183f */
[----:B------:R-:W-:-:S04]  /*1da0*/  MOV R3, UR40 ;  /* 0x0000002800037c02 */ /* 0x000fc80008000f00 */
[----:B------:R-:W-:-:S04]  /*1db0*/  SHF.L.U32 R3, R3, 0x1f, RZ ;  /* 0x0000001f03037819 */ /* 0x000fc800000006ff */
[----:B------:R1:W2:Y:S01]  /*1dc0*/  SYNCS.PHASECHK.TRANS64.TRYWAIT P0, [UR6+0x28c50], R3 ;  /* 0x028c5003ff0075a7 */ /* 0x0002a20008000146 */
[----:B------:R-:W-:Y:S05]  /*1dd0*/  @!P2 BRA `(.L_x_2681) ;  /* 0x000000000004a947 */ /* 0x000fea0003800000 */
[----:B------:R-:W-:Y:S01]  /*1de0*/  BPT.TRAP 0x1 ;  /* 0x000000040000795c */ /* 0x000fe20000300000 */
.L_x_2681:
[----:B--2---:R-:W-:Y:S05]  /*1df0*/  @P0 BRA `(.L_x_2682) ;  /* 0x0000000000080947 */ /* 0x004fea0003800000 */
[----:B------:R-:W2:Y:S02]  /*1e00*/  SYNCS.PHASECHK.TRANS64.TRYWAIT P0, [UR6+0x28c50], R3 ;  /* 0x028c5003ff0075a7 */ /* 0x000ea40008000146 */
[----:B--2---:R-:W-:Y:S05]  /*1e10*/  @!P0 BRA `(.L_x_2683) ;  /* 0x0000008800508947 */ /* 0x004fea0003800000 */
.L_x_2682:
[----:B------:R-:W-:Y:S01]  /*1e20*/  UIADD3 UR6, UR46, 0x26800, URZ ;  /* 0x000268002e067890 */ /* 0x000fe2000fffe03f */
[----:B------:R-:W-:Y:S01]  /*1e30*/  WARPGROUP.ARRIVE ;  /* 0x00000000000079c5 */ /* 0x000fe20000000000 */
[----:B------:R-:W-:-:S05]  /*1e40*/  ULEA UR18, UR39, UR20, 0xc ;  /* 0x0000001427127291 */ /* 0x000fca000f8e603f */
[----:B--2---:R-:W2:Y:S01]  /*1e50*/  S2R R4, SR_TID.X ;  /* 0x0000000000047919 */ /* 0x004ea20000002100 */
[----:B------:R-:W-:Y:S01]  /*1e60*/  USHF.R.U32.HI UR6, URZ, 0x4, UR6 ;  /* 0x000000043f067899 */ /* 0x000fe20008011606 */
[----:B-1----:R-:W-:Y:S01]  /*1e70*/  MOV R3, UR39 ;  /* 0x0000002700037c02 */ /* 0x002fe20008000f00 */
[----:B------:R-:W-:Y:S01]  /*1e80*/  UMOV UR19, 0x40000040 ;  /* 0x4000004000137882 */ /* 0x000fe20000000000 */
[----:B------:R-:W-:Y:S01]  /*1e90*/  UMOV UR17, 0x40000040 ;  /* 0x4000004000117882 */ /* 0x000fe20000000000 */
[----:B------:R-:W-:Y:S01]  /*1ea0*/  ULOP3.LUT UR6, UR6, 0x3fff, URZ, 0xc0, !UPT ;  /* 0x00003fff06067892 */ /* 0x000fe2000f8ec03f */
[----:B------:R-:W-:Y:S01]  /*1eb0*/  UMOV UR7, 0x40000040 ;  /* 0x4000004000077882 */ /* 0x000fe20000000000 */
[----:B------:R-:W-:Y:S02]  /*1ec0*/  UIADD3 UR10, UR18, 0x100, URZ ;  /* 0x00000100120a7890 */ /* 0x000fe4000fffe03f */
[----:B------:R-:W-:Y:S02]  /*1ed0*/  ULOP3.LUT UR16, UR6, 0x10000, URZ, 0xfc, !UPT ;  /* 0x0001000006107892 */ /* 0x000fe4000f8efc3f */
[----:B------:R-:W-:Y:S01]  /*1ee0*/  UIADD3 UR6, UR18, 0x80, URZ ;  /* 0x0000008012067890 */ /* 0x000fe2000fffe03f */
[----:B------:R-:W-:Y:S01]  /*1ef0*/  UMOV UR11, 0x40000040 ;  /* 0x40000040000b7882 */ /* 0x000fe20000000000 */
[----:B------:R-:W-:Y:S01]  /*1f00*/  UIADD3 UR14, UR18, 0x180, URZ ;  /* 0x00000180120e7890 */ /* 0x000fe2000fffe03f */
[----:B------:R-:W-:-:S04]  /*1f10*/  UMOV UR15, 0x40000040 ;  /* 0x40000040000f7882 */ /* 0x000fc80000000000 */
[----:B------:R-:W-:Y:S01]  /*1f20*/  HGMMA.64x256x16.F32.BF16 R24, gdesc[UR16].tnspB, R24, gsb0 ;  /* 0x43e00000101879f0 */ /* 0x000fe20008001818 */
[----:B--2---:R-:W-:-:S04]  /*1f30*/  LOP3.LUT R4, R4, 0x7f, RZ, 0xc0, !PT ;  /* 0x0000007f04047812 */ /* 0x004fc800078ec0ff */
[----:B------:R-:W-:-:S13]  /*1f40*/  ISETP.NE.AND P0, PT, R4, RZ, PT ;  /* 0x000000ff0400720c */ /* 0x000fda0003f05270 */
[----:B------:R-:W-:-:S05]  /*1f50*/  @!P0 LEA R3, R3, UR46, 0x3 ;  /* 0x0000002e03038c11 */ /* 0x000fca000f8e18ff */
[----:B------:R-:W-:-:S05]  /*1f60*/  @!P0 VIADD R3, R3, 0x28c60 ;  /* 0x00028c6003038836 */ /* 0x000fca0000000000 */
        /* <DEDUP_REMOVED lines=15> */
[----:B------:R-:W-:Y:S05]  /*2060*/  @P1 BRA `(.L_x_2684) ;  /* 0xfffffff400041947 */ /* 0x000fea000383ffff */
.L_x_2679:
[----:B------:R-:W-:Y:S01]  /*2070*/  BAR.SYNC.DEFER_BLOCKING 0xe, 0x100 ;  /* 0x0384000000007b1d */ /* 0x000fe20000010000 */
[----:B-1----:R-:W-:Y:S01]  /*2080*/  MOV R3, UR39 ;  /* 0x0000002700037c02 */ /* 0x002fe20008000f00 */
[----:B------:R-:W-:Y:S01]  /*2090*/  UIADD3 UR39, UR39, 0x1, URZ ;  /* 0x0000000127277890 */ /* 0x000fe2000fffe03f */
[----:B------:R-:W-:Y:S02]  /*20a0*/  CS2R R156, SRZ ;  /* 0x00000000009c7805 */ /* 0x000fe4000001ff00 */
[----:B------:R-:W-:Y:S01]  /*20b0*/  LEA R0, R3, R2, 0x6 ;  /* 0x0000000203007211 */ /* 0x000fe200078e30ff */
[----:B------:R-:W-:-:S03]  /*20c0*/  UISETP.NE.AND UP0, UPT, UR39, 0x2, UPT ;  /* 0x000000022700788c */ /* 0x000fc6000bf05270 */
[----:B------:R-:W-:Y:S01]  /*20d0*/  LEA R3, R0, UR46, 0x2 ;  /* 0x0000002e00037c11 */ /* 0x000fe2000f8e10ff */
        /* <DEDUP_REMOVED lines=133> */
[----:B------:R-:W-:Y:S06]  /*2930*/  BAR.ARV 0xf, 0x100 ;  /* 0x03c4000000007b1d */ /* 0x000fec0000002000 */
[----:B------:R-:W-:Y:S05]  /*2940*/  BRA `(.L_x_2685) ;  /* 0x0000003800747947 */ /* 0x000fea0003800000 */
.L_x_2676:
[----:B------:R-:W1:Y:S02]  /*2950*/  SHFL.IDX PT, R0, R184, RZ, 0x1f ;  /* 0x00001fffb8007589 */ /* 0x000e6400000e0000 */
[----:B-1----:R-:W-:-:S13]  /*2960*/  R2UR UR4, R0 ;  /* 0x00000000000472ca */ /* 0x002fda00000e0000 */
[----:B------:R-:W-:-:S04]  /*2970*/  ULEA.HI UR5, UR4, UR4, URZ, 0x1 ;  /* 0x0000000404057291 */ /* 0x000fc8000f8f083f */
[----:B------:R-:W-:-:S04]  /*2980*/  ULOP3.LUT UR5, UR5, 0x1fffe, URZ, 0xc0, !UPT ;  /* 0x0001fffe05057892 */ /* 0x000fc8000f8ec03f */
[----:B------:R-:W-:Y:S02]  /*2990*/  UIADD3 UR5, UR4, -UR5, URZ ;  /* 0x8000000504057290 */ /* 0x000fe4000fffe03f */
[----:B------:R-:W-:Y:S02]  /*29a0*/  UIADD3 UR4, UR46, 0x26800, URZ ;  /* 0x000268002e047890 */ /* 0x000fe4000fffe03f */
[----:B------:R-:W-:Y:S02]  /*29b0*/  ULEA UR5, UR5, UR46, 0xf ;  /* 0x0000002e05057291 */ /* 0x000fe4000f8e783f */
[----:B------:R-:W-:Y:S02]  /*29c0*/  ULOP3.LUT UP0, URZ, UR4, 0x3ff, URZ, 0xc0, !UPT ;  /* 0x000003ff043f7892 */ /* 0x000fe4000f80c03f */
[----:B------:R-:W-:-:S04]  /*29d0*/  UIADD3 UR5, UR5, 0x400, URZ ;  /* 0x0000040005057890 */ /* 0x000fc8000fffe03f */
[----:B------:R-:W-:Y:S01]  /*29e0*/  PLOP3.LUT P0, PT, PT, PT, UP0, 0x80, 0x0 ;  /* 0x000000000000781c */ /* 0x000fe20003f0f008 */
[----:B------:R-:W-:-:S04]  /*29f0*/  USHF.R.U32.HI UR5, URZ, 0x4, UR5 ;  /* 0x000000043f057899 */ /* 0x000fc80008011605 */
[----:B------:R-:W-:-:S08]  /*2a00*/  ULOP3.LUT UR51, UR5, 0x3fff, URZ, 0xc0, !UPT ;  /* 0x00003fff05337892 */ /* 0x000fd0000f8ec03f */
[----:B------:R-:W-:Y:S05]  /*2a10*/  @!P0 BRA `(.L_x_2686) ;  /* 0x0000000000408947 */ /* 0x000fea0003800000 */
[----:B------:R-:W-:Y:S01]  /*2a20*/  MOV R0, 0x0 ;  /* 0x0000000000007802 */ /* 0x000fe20000000f00 */
[----:B------:R-:W-:Y:S01]  /*2a30*/  ULDC.64 UR4, c[0x4][0x108] ;  /* 0x0100420000047ab9 */ /* 0x000fe20000000a00 */
[----:B------:R-:W-:Y:S01]  /*2a40*/  ULDC.64 UR6, c[0x4][0x58] ;  /* 0x0100160000067ab9 */ /* 0x000fe20000000a00 */
[----:B------:R-:W-:Y:S01]  /*2a50*/  IMAD.U32 R4, RZ, RZ, UR4 ;  /* 0x00000004ff047e24 */ /* 0x000fe2000f8e00ff */
[----:B------:R1:W2:Y:S01]  /*2a60*/  LDC.64 R14, c[0x4][R0] ;  /* 0x01000000000e7b82 */ /* 0x0002a20000000a00 */
[----:B------:R-:W-:Y:S01]  /*2a70*/  MOV R5, UR5 ;  /* 0x0000000500057c02 */ /* 0x000fe20008000f00 */
[----:B------:R-:W-:Y:S01]  /*2a80*/  ULDC.64 UR4, c[0x4][0x110] ;  /* 0x0100440000047ab9 */ /* 0x000fe20000000a00 */
[----:B------:R-:W-:Y:S01]  /*2a90*/  MOV R10, UR6 ;  /* 0x00000006000a7c02 */ /* 0x000fe20008000f00 */
[----:B------:R-:W-:Y:S01]  /*2aa0*/  IMAD.U32 R7, RZ, RZ, UR5 ;  /* 0x00000005ff077e24 */ /* 0x000fe2000f8e00ff */
[----:B------:R-:W-:Y:S01]  /*2ab0*/  MOV R6, UR4 ;  /* 0x0000000400067c02 */ /* 0x000fe20008000f00 */
[----:B------:R-:W-:Y:S01]  /*2ac0*/  IMAD.MOV.U32 R8, RZ, RZ, 0x70 ;  /* 0x00000070ff087424 */ /* 0x000fe200078e00ff */
[----:B------:R-:W-:-:S02]  /*2ad0*/  MOV R11, UR7 ;  /* 0x00000007000b7c02 */ /* 0x000fc40008000f00 */
[----:B------:R-:W-:Y:S02]  /*2ae0*/  MOV R12, 0x1 ;  /* 0x00000001000c7802 */ /* 0x000fe40000000f00 */
[----:B-1----:R-:W-:-:S07]  /*2af0*/  MOV R13, RZ ;  /* 0x000000ff000d7202 */ /* 0x002fce0000000f00 */
[----:B------:R-:W-:-:S07]  /*2b00*/  LEPC R20, `(.L_x_2686) ;  /* 0x000000001014794e */ /* 0x000fce0000000000 */
[----:B--2---:R-:W-:Y:S05]  /*2b10*/  CALL.ABS.NOINC R14 ;  /* 0x000000000e007343 */ /* 0x004fea0003c00000 */
.L_x_2686:
[----:B------:R-:W-:Y:S01]  /*2b20*/  ULEA.HI UR4, UR41, UR41, URZ, 0x1 ;  /* 0x0000002929047291 */ /* 0x000fe2000f8f083f */
[----:B------:R-:W-:-:S03]  /*2b30*/  MOV R3, UR44 ;  /* 0x0000002c00037c02 */ /* 0x000fc60008000f00 */
[----:B------:R-:W-:Y:S01]  /*2b40*/  ULOP3.LUT UR4, UR4, 0xfffffffe, URZ, 0xc0, !UPT ;  /* 0xfffffffe04047892 */ /* 0x000fe2000f8ec03f */
[----:B------:R-:W-:-:S03]  /*2b50*/  ISETP.NE.AND P0, PT, R3, 0x3, PT ;  /* 0x000000030300780c */ /* 0x000fc60003f05270 */
[----:B------:R-:W-:-:S06]  /*2b60*/  UIADD3 UR4, UR41, -UR4, URZ ;  /* 0x8000000429047290 */ /* 0x000fcc000fffe03f */
[----:B------:R-:W-:-:S05]  /*2b70*/  IMAD.U32 R0, RZ, RZ, UR4 ;  /* 0x00000004ff007e24 */ /* 0x000fca000f8e00ff */
[----:B------:R-:W-:-:S04]  /*2b80*/  SHF.L.U32 R0, R0, 0x1f, RZ ;  /* 0x0000001f00007819 */ /* 0x000fc800000006ff */
[----:B------:R-:W1:Y:S02]  /*2b90*/  SYNCS.PHASECHK.TRANS64.TRYWAIT P1, [UR46+0x28c00], R0 ;  /* 0x028c0000ff0075a7 */ /* 0x000e64000802016e */
[----:B-1----:R-:W-:Y:S05]  /*2ba0*/  @!P1 BRA `(.L_x_2687) ;  /* 0x0000007c00049947 */ /* 0x002fea0003800000 */
.L_x_2766:
[----:B------:R-:W-:Y:S05]  /*2bb0*/  @!P0 BRA `(.L_x_2688) ;  /* 0x0000000000048947 */ /* 0x000fea0003800000 */
[----:B------:R-:W-:Y:S01]  /*2bc0*/  BPT.TRAP 0x1 ;  /* 0x000000040000795c */ /* 0x000fe20000300000 */
.L_x_2688:
[----:B------:R-:W-:Y:S01]  /*2bd0*/  IMAD.U32 R12, RZ, RZ, UR40 ;  /* 0x00000028ff0c7e24 */ /* 0x000fe2000f8e00ff */
[----:B------:R-:W-:-:S04]  /*2be0*/  MOV R7, UR39 ;  /* 0x0000002700077c02 */ /* 0x000fc80008000f00 */
[----:B------:R-:W-:Y:S02]  /*2bf0*/  LEA R7, R7, UR46, 0x3 ;  /* 0x0000002e07077c11 */ /* 0x000fe4000f8e18ff */
[----:B------:R-:W-:-:S04]  /*2c00*/  SHF.L.U32 R12, R12, 0x1f, RZ ;  /* 0x0000001f0c0c7819 */ /* 0x000fc800000006ff */
[----:B------:R2:W3:Y:S01]  /*2c10*/  SYNCS.PHASECHK.TRANS64.TRYWAIT P1, [R7+URZ+0x28c30], R12 ;  /* 0x028c300c070075a7 */ /* 0x0004e2000802017f */
[----:B------:R-:W-:Y:S05]  /*2c20*/  @!P0 BRA `(.L_x_2689) ;  /* 0x0000000000048947 */ /* 0x000fea0003800000 */
[----:B------:R-:W-:Y:S01]  /*2c30*/  BPT.TRAP 0x1 ;  /* 0x000000040000795c */ /* 0x000fe20000300000 */
.L_x_2689:
[----:B---3--:R-:W-:Y:S05]  /*2c40*/  @P1 BRA `(.L_x_2690) ;  /* 0x0000000000081947 */ /* 0x008fea0003800000 */
[----:B------:R-:W3:Y:S02]  /*2c50*/  SYNCS.PHASECHK.TRANS64.TRYWAIT P1, [R7+URZ+0x28c30], R12 ;  /* 0x028c300c070075a7 */ /* 0x000ee4000802017f */
[----:B---3--:R-:W-:Y:S05]  /*2c60*/  @!P1 BRA `(.L_x_2691) ;  /* 0x0000007800ec9947 */ /* 0x008fea0003800000 */
.L_x_2690:
[----:B-1----:R-:W1:Y:S01]  /*2c70*/  S2R R0, SR_TID.X ;  /* 0x0000000000007919 */ /* 0x002e620000002100 */
[----:B------:R-:W-:-:S04]  /*2c80*/  UIADD3 UR4, UR46, 0x22400, URZ ;  /* 0x000224002e047890 */ /* 0x000fc8000fffe03f */
[----:B------:R-:W-:-:S04]  /*2c90*/  USHF.R.U32.HI UR4, URZ, 0x4, UR4 ;  /* 0x000000043f047899 */ /* 0x000fc80008011604 */
[----:B------:R-:W-:-:S06]  /*2ca0*/  ULOP3.LUT UR4, UR4, 0x3fff, URZ, 0xc0, !UPT ;  /* 0x00003fff04047892 */ /* 0x000fcc000f8ec03f */
[----:B------:R-:W-:Y:S01]  /*2cb0*/  MOV R4, UR4 ;  /* 0x0000000400047c02 */ /* 0x000fe20008000f00 */
[----:B------:R-:W-:Y:S05]  /*2cc0*/  WARPSYNC.ALL ;  /* 0x0000000000007948 */ /* 0x000fea0003800000 */
[----:B------:R-:W-:Y:S02]  /*2cd0*/  LOP3.LUT R4, R4, 0x10000, RZ, 0xfc, !PT ;  /* 0x0001000004047812 */ /* 0x000fe400078efcff */
[----:B-1----:R-:W-:-:S04]  /*2ce0*/  LOP3.LUT R0, R0, 0x7f, RZ, 0xc0, !PT ;  /* 0x0000007f00007812 */ /* 0x002fc800078ec0ff */
[----:B------:R-:W-:Y:S02]  /*2cf0*/  ISETP.NE.AND P1, PT, R0, RZ, PT ;  /* 0x000000ff0000720c */ /* 0x000fe40003f25270 */
[----:B------:R-:W-:Y:S01]  /*2d00*/  R2UR UR12, R4 ;  /* 0x00000000040c72ca */ /* 0x000fe200000e0000 */
[----:B------:R-:W-:Y:S01]  /*2d10*/  UIADD3 UR4, UR46, 0x20400, URZ ;  /* 0x000204002e047890 */ /* 0x000fe2000fffe03f */
[----:B------:R-:W-:Y:S01]  /*2d20*/  WARPGROUP.ARRIVE ;  /* 0x00000000000079c5 */ /* 0x000fe20000000000 */
[----:B------:R-:W-:Y:S01]  /*2d30*/  UMOV UR7, 0x40000040 ;  /* 0x4000004000077882 */ /* 0x000fe20000000000 */
[----:B------:R-:W-:Y:S01]  /*2d40*/  UMOV UR5, 0x40000040 ;  /* 0x4000004000057882 */ /* 0x000fe20000000000 */
[----:B------:R-:W-:Y:S01]  /*2d50*/  USHF.R.U32.HI UR4, URZ, 0x4, UR4 ;  /* 0x000000043f047899 */ /* 0x000fe20008011604 */
[----:B------:R-:W-:Y:S01]  /*2d60*/  UMOV UR11, 0x40000040 ;  /* 0x40000040000b7882 */ /* 0x000fe20000000000 */
[----:B------:R-:W-:Y:S02]  /*2d70*/  UMOV UR9, 0x40000040 ;  /* 0x4000004000097882 */ /* 0x000fe40000000000 */
[----:B------:R-:W-:Y:S01]  /*2d80*/  ULOP3.LUT UR4, UR4, 0x3fff, URZ, 0xc0, !UPT ;  /* 0x00003fff04047892 */ /* 0x000fe2000f8ec03f */
[----:B------:R-:W-:Y:S01]  /*2d90*/  UMOV UR15, 0x40000040 ;  /* 0x40000040000f7882 */ /* 0x000fe20000000000 */
[----:B------:R-:W-:-:S02]  /*2da0*/  ULDC UR20, c[0x0][0x988] ;  /* 0x0002620000147ab9 */ /* 0x000fc40000000800 */
[----:B------:R-:W-:Y:S02]  /*2db0*/  ULEA UR12, UR39, UR12, 0x9 ;  /* 0x0000000c270c7291 */ /* 0x000fe4000f8e483f */
[----:B------:R-:W-:Y:S02]  /*2dc0*/  ULOP3.LUT UR13, UR4, 0x10000, URZ, 0xfc, !UPT ;  /* 0x00010000040d7892 */ /* 0x000fe4000f8efc3f */
[----:B------:R-:W-:Y:S02]  /*2dd0*/  UIADD3 UR10, UR12, 0x4, URZ ;  /* 0x000000040c0a7890 */ /* 0x000fe4000fffe03f */
[----:B------:R-:W-:Y:S01]  /*2de0*/  UIADD3 UR8, UR13, 0x4, URZ ;  /* 0x000000040d087890 */ /* 0x000fe2000fffe03f */
[----:B------:R-:W-:Y:S02]  /*2df0*/  UMOV UR6, UR12 ;  /* 0x0000000c00067c82 */ /* 0x000fe40008000000 */
[----:B------:R-:W-:Y:S01]  /*2e00*/  UMOV UR4, UR13 ;  /* 0x0000000d00047c82 */ /* 0x000fe20008000000 */
[----:B------:R-:W-:Y:S01]  /*2e10*/  UIADD3 UR14, UR12, 0x6, URZ ;  /* 0x000000060c0e7890 */ /* 0x000fe2000fffe03f */
[----:B------:R-:W-:Y:S01]  /*2e20*/  HGMMA.64x64x16.F32.BF16 R24, gdesc[UR4], RZ, !UPT, gsb0 ;  /* 0x00e00000041879f0 */ /* 0x000fe2000c0018ff */
[----:B------:R-:W-:-:S02]  /*2e30*/  UIADD3 UR6, UR12, 0x2, URZ ;  /* 0x000000020c067890 */ /* 0x000fc4000fffe03f */
[----:B------:R-:W-:Y:S01]  /*2e40*/  UIADD3 UR4, UR13, 0x2, URZ ;  /* 0x000000020d047890 */ /* 0x000fe2000fffe03f */
[----:B------:R-:W-:Y:S01]  /*2e50*/  UMOV UR7, 0x40000040 ;  /* 0x4000004000077882 */ /* 0x000fe20000000000 */
[----:B------:R-:W-:Y:S01]  /*2e60*/  UMOV UR5, 0x40000040 ;  /* 0x4000004000057882 */ /* 0x000fe20000000000 */
[----:B------:R-:W-:-:S03]  /*2e70*/  UIADD3 UR12, UR13, 0x6, URZ ;  /* 0x000000060d0c7890 */ /* 0x000fc6000fffe03f */
[----:B------:R-:W-:Y:S01]  /*2e80*/  UMOV UR13, 0x40000040 ;  /* 0x40000040000d7882 */ /* 0x000fe20000000000 */
[----:B------:R-:W-:Y:S02]  /*2e90*/  WARPGROUP.DEPBAR.LE gsb0, 0x0 ;  /* 0x00008000000079c5 */ /* 0x000fe40000010000 */
[----:B------:R-:W-:-:S06]  /*2ea0*/  WARPGROUP.ARRIVE ;  /* 0x00000000000079c5 */ /* 0x000fcc0000000000 */
[----:B------:R-:W-:Y:S01]  /*2eb0*/  HGMMA.64x64x16.F32.BF16 R24, gdesc[UR4], R24, gsb0 ;  /* 0x00e00000041879f0 */ /* 0x000fe20008001818 */
[----:B------:R-:W-:-:S06]  /*2ec0*/  UIMAD UR6, UR37, -0x40, UR50 ;  /* 0xffffffc0250678a4 */ /* 0x000fcc000f8e0232 */
[----:B------:R-:W-:-:S04]  /*2ed0*/  MOV R3, UR6 ;  /* 0x0000000600037c02 */ /* 0x000fc80008000f00 */
[----:B------:R-:W-:-:S04]  /*2ee0*/  IADD3 R0, -R16, 0x40, R3 ;  /* 0x0000004010007810 */ /* 0x000fc80007ffe103 */
[C---:B------:R-:W-:Y:S02]  /*2ef0*/  ISETP.GT.AND P6, PT, R0.reuse, RZ, PT ;  /* 0x000000ff0000720c */ /* 0x040fe40003fc4270 */
[C---:B------:R-:W-:Y:S02]  /*2f00*/  ISETP.GT.AND P2, PT, R0.reuse, 0x1, PT ;  /* 0x000000010000780c */ /* 0x040fe40003f44270 */
[C---:B------:R-:W-:Y:S02]  /*2f10*/  ISETP.GT.AND P3, PT, R0.reuse, 0x8, PT ;  /* 0x000000080000780c */ /* 0x040fe40003f64270 */
[C---:B------:R-:W-:Y:S02]  /*2f20*/  ISETP.GT.AND P4, PT, R0.reuse, 0x9, PT ;  /* 0x000000090000780c */ /* 0x040fe40003f84270 */
[----:B------:R-:W-:Y:S01]  /*2f30*/  ISETP.GT.AND P5, PT, R0, 0x10, PT ;  /* 0x000000100000780c */ /* 0x000fe20003fa4270 */
[----:B------:R-:W-:Y:S02]  /*2f40*/  WARPGROUP.DEPBAR.LE gsb0, 0x0 ;  /* 0x00008000000079c5 */ /* 0x000fe40000010000 */
[----:B------:R-:W-:-:S06]  /*2f50*/  WARPGROUP.ARRIVE ;  /* 0x00000000000079c5 */ /* 0x000fcc0000000000 */
[----:B------:R-:W-:Y:S03]  /*2f60*/  HGMMA.64x64x16.F32.BF16 R24, gdesc[UR8], R24, gsb0 ;  /* 0x00e00000081879f0 */ /* 0x000fe60008001818 */
[----:B------:R-:W-:Y:S02]  /*2f70*/  WARPGROUP.DEPBAR.LE gsb0, 0x0 ;  /* 0x00008000000079c5 */ /* 0x000fe40000010000 */
[----:B------:R-:W-:-:S06]  /*2f80*/  WARPGROUP.ARRIVE ;  /* 0x00000000000079c5 */ /* 0x000fcc0000000000 */
[----:B------:R-:W-:Y:S03]  /*2f90*/  HGMMA.64x64x16.F32.BF16 R24, gdesc[UR12], R24, gsb0 ;  /* 0x00e000000c1879f0 */ /* 0x000fe60008001818 */
        /* <DEDUP_REMOVED lines=52> */
[----:B------:R-:W-:-:S02]  /*32e0*/  FMNMX.FTZ R0, R52, R3, !PT ;  /* 0x0000000334007209 */ /* 0x000fc40007810000 */
[----:B------:R-:W-:Y:S02]  /*32f0*/  FMNMX.FTZ R3, R26, R27, !PT ;  /* 0x0000001b1a037209 */ /* 0x000fe40007810000 */
[----:B------:R-:W-:Y:S02]  /*3300*/  FMNMX.FTZ R5, R53, R0, !PT ;  /* 0x0000000035057209 */ /* 0x000fe40007810000 */
[----:B------:R-:W-:Y:S02]  /*3310*/  FSEL R47, R47, -INF , P2 ;  /* 0xff8000002f2f7808 */ /* 0x000fe40001000000 */
[----:B------:R-:W-:Y:S01]  /*3320*/  FSEL R50, R50, -INF , P3 ;  /* 0xff80000032327808 */ /* 0x000fe20001800000 */
[----:B------:R-:W1:Y:S01]  /*3330*/  SHFL.BFLY PT, R0, R5, 0x2, 0x1f ;  /* 0x0c401f0005007f89 */ /* 0x000e6200000e0000 */
[----:B------:R-:W-:Y:S02]  /*3340*/  FSEL R51, R51, -INF , P4 ;  /* 0xff80000033337808 */ /* 0x000fe40002000000 */
[----:B------:R-:W-:-:S02]  /*3350*/  FSEL R54, R54, -INF , P5 ;  /* 0xff80000036367808 */ /* 0x000fc40002800000 */
[----:B------:R-:W-:Y:S02]  /*3360*/  FSEL R55, R55, -INF , P6 ;  /* 0xff80000037377808 */ /* 0x000fe40003000000 */
        /* <DEDUP_REMOVED lines=12> */
[----:B------:R-:W-:Y:S01]  /*3430*/  FMUL.FTZ R5, R0, UR20 ;  /* 0x0000001400057c20 */ /* 0x000fe20008410000 */
[----:B------:R-:W-:-:S04]  /*3440*/  FMNMX.FTZ R6, R46, R3, !PT ;  /* 0x000000032e067209 */ /* 0x000fc80007810000 */
[----:B------:R-:W-:Y:S02]  /*3450*/  FMNMX.FTZ R3, R47, R6, !PT ;  /* 0x000000062f037209 */ /* 0x000fe40007810000 */
[----:B------:R-:W-:Y:S02]  /*3460*/  FSEL R8, R5, RZ, P2 ;  /* 0x000000ff05087208 */ /* 0x000fe40001000000 */
[----:B------:R-:W-:-:S03]  /*3470*/  FMNMX.FTZ R6, R50, R3, !PT ;  /* 0x0000000332067209 */ /* 0x000fc60007810000 */
[--C-:B------:R-:W-:Y:S01]  /*3480*/  FFMA.FTZ R24, R24, UR20, -R8.reuse ;  /* 0x0000001418187c23 */ /* 0x100fe20008010808 */
[----:B------:R-:W-:Y:S01]  /*3490*/  FMNMX.FTZ R3, R51, R6, !PT ;  /* 0x0000000633037209 */ /* 0x000fe20007810000 */
[--C-:B------:R-:W-:Y:S01]  /*34a0*/  FFMA.FTZ R25, R25, UR20, -R8.reuse ;  /* 0x0000001419197c23 */ /* 0x100fe20008010808 */
[--C-:B------:R-:W-:Y:S01]  /*34b0*/  FFMA.FTZ R28, R28, UR20, -R8.reuse ;  /* 0x000000141c1c7c23 */ /* 0x100fe20008010808 */
[--C-:B------:R-:W-:Y:S01]  /*34c0*/  FFMA.FTZ R29, R29, UR20, -R8.reuse ;  /* 0x000000141d1d7c23 */ /* 0x100fe20008010808 */
[----:B------:R-:W-:Y:S01]  /*34d0*/  FMNMX.FTZ R6, R54, R3, !PT ;  /* 0x0000000336067209 */ /* 0x000fe20007810000 */
[----:B------:R-:W-:Y:S01]  /*34e0*/  MUFU.EX2 R24, R24 ;  /* 0x0000001800187308 */ /* 0x000fe20000000800 */
[--C-:B------:R-:W-:Y:S01]  /*34f0*/  FFMA.FTZ R32, R32, UR20, -R8.reuse ;  /* 0x0000001420207c23 */ /* 0x100fe20008010808 */
[--C-:B------:R-:W-:Y:S01]  /*3500*/  FFMA.FTZ R33, R33, UR20, -R8.reuse ;  /* 0x0000001421217c23 */ /* 0x100fe20008010808 */
[----:B------:R-:W-:Y:S01]  /*3510*/  FMNMX.FTZ R6, R55, R6, !PT ;  /* 0x0000000637067209 */ /* 0x000fe20007810000 */
[--C-:B------:R-:W-:Y:S01]  /*3520*/  FFMA.FTZ R36, R36, UR20, -R8.reuse ;  /* 0x0000001424247c23 */ /* 0x100fe20008010808 */
[--C-:B------:R-:W-:Y:S01]  /*3530*/  FFMA.FTZ R37, R37, UR20, -R8.reuse ;  /* 0x0000001425257c23 */ /* 0x100fe20008010808 */
[--C-:B------:R-:W-:Y:S01]  /*3540*/  FFMA.FTZ R40, R40, UR20, -R8.reuse ;  /* 0x0000001428287c23 */ /* 0x100fe20008010808 */
[--C-:B------:R-:W-:Y:S01]  /*3550*/  FFMA.FTZ R41, R41, UR20, -R8.reuse ;  /* 0x0000001429297c23 */ /* 0x100fe20008010808 */
[----:B------:R-:W1:Y:S01]  /*3560*/  SHFL.BFLY PT, R3, R6, 0x2, 0x1f ;  /* 0x0c401f0006037f89 */ /* 0x000e6200000e0000 */
[----:B------:R-:W4:Y:S01]  /*3570*/  MUFU.EX2 R25, R25 ;  /* 0x0000001900197308 */ /* 0x000f220000000800 */
[--C-:B------:R-:W-:Y:S01]  /*3580*/  FFMA.FTZ R44, R44, UR20, -R8.reuse ;  /* 0x000000142c2c7c23 */ /* 0x100fe20008010808 */
[--C-:B------:R-:W-:Y:S01]  /*3590*/  FFMA.FTZ R45, R45, UR20, -R8.reuse ;  /* 0x000000142d2d7c23 */ /* 0x100fe20008010808 */
[--C-:B------:R-:W-:Y:S01]  /*35a0*/  FFMA.FTZ R48, R48, UR20, -R8.reuse ;  /* 0x0000001430307c23 */ /* 0x100fe20008010808 */
[--C-:B------:R-:W-:Y:S01]  /*35b0*/  FFMA.FTZ R49, R49, UR20, -R8.reuse ;  /* 0x0000001431317c23 */ /* 0x100fe20008010808 */
[--C-:B------:R-:W-:Y:S01]  /*35c0*/  FFMA.FTZ R52, R52, UR20, -R8.reuse ;  /* 0x0000001434347c23 */ /* 0x100fe20008010808 */
[----:B------:R-:W-:-:S02]  /*35d0*/  FFMA.FTZ R8, R53, UR20, -R8 ;  /* 0x0000001435087c23 */ /* 0x000fc40008010808 */
[----:B------:R-:W-:Y:S08]  /*35e0*/  MUFU.EX2 R28, R28 ;  /* 0x0000001c001c7308 */ /* 0x000ff00000000800 */
[----:B------:R-:W5:Y:S01]  /*35f0*/  MUFU.EX2 R29, R29 ;  /* 0x0000001d001d7308 */ /* 0x000f620000000800 */
[----:B----4-:R-:W-:Y:S02]  /*3600*/  F2FP.BF16.F32.PACK_AB R152, R25, R24 ;  /* 0x000000181998723e */ /* 0x010fe400000010ff */
[----:B-1----:R-:W-:-:S05]  /*3610*/  FMNMX.FTZ R5, R6, R3, !PT ;  /* 0x0000000306057209 */ /* 0x002fca0007810000 */
[----:B------:R-:W-:Y:S01]  /*3620*/  MUFU.EX2 R32, R32 ;  /* 0x0000002000207308 */ /* 0x000fe20000000800 */
[----:B------:R-:W1:Y:S07]  /*3630*/  SHFL.BFLY PT, R6, R5, 0x1, 0x1f ;  /* 0x0c201f0005067f89 */ /* 0x000e6e00000e0000 */
[----:B------:R-:W-:Y:S01]  /*3640*/  MUFU.EX2 R9, R8 ;  /* 0x0000000800097308 */ /* 0x000fe20000000800 */
[----:B-----5:R-:W-:-:S07]  /*3650*/  F2FP.BF16.F32.PACK_AB R154, R29, R28 ;  /* 0x0000001c1d9a723e */ /* 0x020fce00000010ff */
[----:B------:R-:W4:Y:S08]  /*3660*/  MUFU.EX2 R33, R33 ;  /* 0x0000002100217308 */ /* 0x000f300000000800 */
[----:B------:R-:W-:Y:S01]  /*3670*/  MUFU.EX2 R36, R36 ;  /* 0x0000002400247308 */ /* 0x000fe20000000800 */
[----:B-1----:R-:W-:-:S04]  /*3680*/  FMNMX.FTZ R3, R5, R6, !PT ;  /* 0x0000000605037209 */ /* 0x002fc80007810000 */
[C---:B------:R-:W-:Y:S01]  /*3690*/  FSETP.NEU.FTZ.AND P2, PT, R3.reuse, -INF , PT ;  /* 0xff8000000300780b */ /* 0x040fe20003f5d000 */
[----:B------:R-:W-:Y:S02]  /*36a0*/  FMUL.FTZ R5, R3, UR20 ;  /* 0x0000001403057c20 */ /* 0x000fe40008410000 */
[----:B------:R-:W1:Y:S01]  /*36b0*/  MUFU.EX2 R37, R37 ;  /* 0x0000002500257308 */ /* 0x000e620000000800 */
[----:B----4-:R-:W-:Y:S02]  /*36c0*/  F2FP.BF16.F32.PACK_AB R156, R33, R32 ;  /* 0x00000020219c723e */ /* 0x010fe400000010ff */
[----:B------:R-:W-:Y:S01]  /*36d0*/  FSEL R6, R5, RZ, P2 ;  /* 0x000000ff05067208 */ /* 0x000fe20001000000 */
[----:B------:R-:W-:-:S04]  /*36e0*/  FADD.FTZ R5, R24, R25 ;  /* 0x0000001918057221 */ /* 0x000fc80000010000 */
[----:B------:R-:W-:Y:S01]  /*36f0*/  MUFU.EX2 R40, R40 ;  /* 0x0000002800287308 */ /* 0x000fe20000000800 */
[--C-:B------:R-:W-:Y:S01]  /*3700*/  FFMA.FTZ R26, R26, UR20, -R6.reuse ;  /* 0x000000141a1a7c23 */ /* 0x100fe20008010806 */
[--C-:B------:R-:W-:Y:S01]  /*3710*/  FFMA.FTZ R27, R27, UR20, -R6.reuse ;  /* 0x000000141b1b7c23 */ /* 0x100fe20008010806 */
[--C-:B------:R-:W-:Y:S01]  /*3720*/  FFMA.FTZ R30, R30, UR20, -R6.reuse ;  /* 0x000000141e1e7c23 */ /* 0x100fe20008010806 */
[--C-:B------:R-:W-:Y:S01]  /*3730*/  FFMA.FTZ R31, R31, UR20, -R6.reuse ;  /* 0x000000141f1f7c23 */ /* 0x100fe20008010806 */
[--C-:B------:R-:W-:Y:S01]  /*3740*/  FFMA.FTZ R34, R34, UR20, -R6.reuse ;  /* 0x0000001422227c23 */ /* 0x100fe20008010806 */
[--C-:B------:R-:W-:Y:S01]  /*3750*/  FFMA.FTZ R35, R35, UR20, -R6.reuse ;  /* 0x0000001423237c23 */ /* 0x100fe20008010806 */
[----:B------:R-:W-:Y:S01]  /*3760*/  FFMA.FTZ R38, R38, UR20, -R6 ;  /* 0x0000001426267c23 */ /* 0x000fe20008010806 */
[----:B------:R-:W-:Y:S01]  /*3770*/  MUFU.EX2 R26, R26 ;  /* 0x0000001a001a7308 */ /* 0x000fe20000000800 */
[----:B------:R-:W-:Y:S01]  /*3780*/  FADD.FTZ R8, R28, R5 ;  /* 0x000000051c087221 */ /* 0x000fe20000010000 */
[----:B------:R-:W-:-:S02]  /*3790*/  @!P1 VIADD R5, R7, 0x28c40 ;  /* 0x00028c4007059836 */ /* 0x000fc40000000000 */
[--C-:B------:R-:W-:Y:S01]  /*37a0*/  FFMA.FTZ R39, R39, UR20, -R6.reuse ;  /* 0x0000001427277c23 */ /* 0x100fe20008010806 */
[----:B------:R-:W-:Y:S01]  /*37b0*/  FFMA.FTZ R42, R42, UR20, -R6 ;  /* 0x000000142a2a7c23 */ /* 0x000fe20008010806 */
[----:B------:R-:W-:Y:S01]  /*37c0*/  FADD.FTZ R13, R29, R8 ;  /* 0x000000081d0d7221 */ /* 0x000fe20000010000 */
[--C-:B------:R-:W-:Y:S01]  /*37d0*/  FFMA.FTZ R43, R43, UR20, -R6.reuse ;  /* 0x000000142b2b7c23 */ /* 0x100fe20008010806 */
[----:B------:R-:W-:Y:S01]  /*37e0*/  @!P1 PRMT R5, RZ, 0x654, R5 ;  /* 0x00000654ff059816 */ /* 0x000fe20000000005 */
[----:B------:R-:W4:Y:S01]  /*37f0*/  MUFU.EX2 R27, R27 ;  /* 0x0000001b001b7308 */ /* 0x000f220000000800 */
[----:B------:R-:W-:Y:S01]  /*3800*/  FADD.FTZ R10, R32, R13 ;  /* 0x0000000d200a7221 */ /* 0x000fe20000010000 */
[--C-:B------:R-:W-:Y:S01]  /*3810*/  FFMA.FTZ R46, R46, UR20, -R6.reuse ;  /* 0x000000142e2e7c23 */ /* 0x100fe20008010806 */
[----:B------:R5:W-:Y:S01]  /*3820*/  @!P1 SYNCS.ARRIVE.TRANS64.RED.A1T0 RZ, [R5+URZ], RZ ;  /* 0x000000ff05ff99a7 */ /* 0x000be2000810043f */
[--C-:B------:R-:W-:Y:S01]  /*3830*/  FFMA.FTZ R47, R47, UR20, -R6.reuse ;  /* 0x000000142f2f7c23 */ /* 0x100fe20008010806 */
[--C-:B------:R-:W-:Y:S01]  /*3840*/  FFMA.FTZ R50, R50, UR20, -R6.reuse ;  /* 0x0000001432327c23 */ /* 0x100fe20008010806 */
[--C-:B------:R-:W-:Y:S01]  /*3850*/  FFMA.FTZ R51, R51, UR20, -R6.reuse ;  /* 0x0000001433337c23 */ /* 0x100fe20008010806 */
[--C-:B------:R-:W-:Y:S01]  /*3860*/  FFMA.FTZ R54, R54, UR20, -R6.reuse ;  /* 0x0000001436367c23 */ /* 0x100fe20008010806 */
[----:B------:R-:W2:Y:S01]  /*3870*/  MUFU.EX2 R30, R30 ;  /* 0x0000001e001e7308 */ /* 0x000ea20000000800 */
[----:B------:R-:W-:Y:S01]  /*3880*/  FFMA.FTZ R6, R55, UR20, -R6 ;  /* 0x0000001437067c23 */ /* 0x000fe20008010806 */
[----:B-1----:R-:W-:-:S06]  /*3890*/  F2FP.BF16.F32.PACK_AB R158, R37, R36 ;  /* 0x00000024259e723e */ /* 0x002fcc00000010ff */
[----:B------:R-:W5:Y:S01]  /*38a0*/  MUFU.EX2 R31, R31 ;  /* 0x0000001f001f7308 */ /* 0x000f620000000800 */
[----:B----4-:R-:W-:Y:S01]  /*38b0*/  FADD.FTZ R11, R26, R27 ;  /* 0x0000001b1a0b7221 */ /* 0x010fe20000010000 */
[----:B------:R-:W-:-:S06]  /*38c0*/  F2FP.BF16.F32.PACK_AB R153, R27, R26 ;  /* 0x0000001a1b99723e */ /* 0x000fcc00000010ff */
[----:B------:R-:W1:Y:S01]  /*38d0*/  MUFU.EX2 R34, R34 ;  /* 0x0000002200227308 */ /* 0x000e620000000800 */
[----:B--2---:R-:W-:Y:S01]  /*38e0*/  FADD.FTZ R8, R30, R11 ;  /* 0x0000000b1e087221 */ /* 0x004fe20000010000 */
[----:B------:R-:W-:-:S04]  /*38f0*/  FADD.FTZ R11, R33, R10 ;  /* 0x0000000a210b7221 */ /* 0x000fc80000010000 */
[----:B------:R-:W-:Y:S02]  /*3900*/  FADD.FTZ R10, R36, R11 ;  /* 0x0000000b240a7221 */ /* 0x000fe40000010000 */
[----:B------:R-:W2:Y:S01]  /*3910*/  MUFU.EX2 R35, R35 ;  /* 0x0000002300237308 */ /* 0x000ea20000000800 */
[----:B-----5:R-:W-:Y:S01]  /*3920*/  FADD.FTZ R5, R31, R8 ;  /* 0x000000081f057221 */ /* 0x020fe20000010000 */
[----:B------:R-:W-:Y:S01]  /*3930*/  FADD.FTZ R11, R37, R10 ;  /* 0x0000000a250b7221 */ /* 0x000fe20000010000 */
[----:B------:R-:W-:Y:S01]  /*3940*/  F2FP.BF16.F32.PACK_AB R155, R31, R30 ;  /* 0x0000001e1f9b723e */ /* 0x000fe200000010ff */
[----:B------:R-:W-:Y:S02]  /*3950*/  BAR.SYNC.DEFER_BLOCKING 0xf, 0x100 ;  /* 0x03c4000000007b1d */ /* 0x000fe40000010000 */
[----:B------:R-:W-:Y:S01]  /*3960*/  FADD.FTZ R10, R40, R11 ;  /* 0x0000000b280a7221 */ /* 0x000fe20000010000 */
[----:B-1----:R-:W-:-:S03]  /*3970*/  FADD.FTZ R8, R34, R5 ;  /* 0x0000000522087221 */ /* 0x002fc60000010000 */
[----:B------:R-:W1:Y:S01]  /*3980*/  MUFU.EX2 R38, R38 ;  /* 0x0000002600267308 */ /* 0x000e620000000800 */
[----:B--2---:R-:W-:-:S07]  /*3990*/  FADD.FTZ R5, R35, R8 ;  /* 0x0000000823057221 */ /* 0x004fce0000010000 */
[----:B------:R-:W2:Y:S01]  /*39a0*/  MUFU.EX2 R39, R39 ;  /* 0x0000002700277308 */ /* 0x000ea20000000800 */
[----:B------:R-:W-:-:S07]  /*39b0*/  F2FP.BF16.F32.PACK_AB R157, R35, R34 ;  /* 0x00000022239d723e */ /* 0x000fce00000010ff */
[----:B------:R-:W4:Y:S01]  /*39c0*/  MUFU.EX2 R42, R42 ;  /* 0x0000002a002a7308 */ /* 0x000f220000000800 */
[----:B-1----:R-:W-:Y:S01]  /*39d0*/  FADD.FTZ R8, R38, R5 ;  /* 0x0000000526087221 */ /* 0x002fe20000010000 */
[----:B------:R1:W-:Y:S06]  /*39e0*/  STSM.16.M88.4 [R19+0x26800], R152 ;  /* 0x0268009813007844 */ /* 0x0003ec0000000200 */
[----:B------:R-:W5:Y:S01]  /*39f0*/  MUFU.EX2 R41, R41 ;  /* 0x0000002900297308 */ /* 0x000f620000000800 */
[C---:B--2---:R-:W-:Y:S01]  /*3a00*/  FADD.FTZ R5, R39.reuse, R8 ;  /* 0x0000000827057221 */ /* 0x044fe20000010000 */
[----:B------:R-:W-:-:S05]  /*3a10*/  F2FP.BF16.F32.PACK_AB R159, R39, R38 ;  /* 0x00000026279f723e */ /* 0x000fca00000010ff */
[----:B------:R1:W-:Y:S01]  /*3a20*/  STSM.16.M88.4 [R23], R156 ;  /* 0x0000009c17007844 */ /* 0x0003e20000000200 */
[----:B------:R-:W2:Y:S01]  /*3a30*/  MUFU.EX2 R43, R43 ;  /* 0x0000002b002b7308 */ /* 0x000ea20000000800 */
[----:B----4-:R-:W-:-:S07]  /*3a40*/  FADD.FTZ R8, R42, R5 ;  /* 0x000000052a087221 */ /* 0x010fce0000010000 */
[----:B------:R-:W-:Y:S01]  /*3a50*/  MUFU.EX2 R44, R44 ;  /* 0x0000002c002c7308 */ /* 0x000fe20000000800 */
[C---:B-----5:R-:W-:Y:S01]  /*3a60*/  FADD.FTZ R13, R41.reuse, R10 ;  /* 0x0000000a290d7221 */ /* 0x060fe20000010000 */
[----:B------:R-:W-:-:S06]  /*3a70*/  F2FP.BF16.F32.PACK_AB R160, R41, R40 ;  /* 0x0000002829a0723e */ /* 0x000fcc00000010ff */
[----:B------:R-:W4:Y:S01]  /*3a80*/  MUFU.EX2 R46, R46 ;  /* 0x0000002e002e7308 */ /* 0x000f220000000800 */
[C---:B--2---:R-:W-:Y:S01]  /*3a90*/  FADD.FTZ R5, R43.reuse, R8 ;  /* 0x000000082b057221 */ /* 0x044fe20000010000 */
[----:B------:R-:W-:-:S06]  /*3aa0*/  F2FP.BF16.F32.PACK_AB R161, R43, R42 ;  /* 0x0000002a2ba1723e */ /* 0x000fcc00000010ff */
[----:B------:R-:W2:Y:S08]  /*3ab0*/  MUFU.EX2 R45, R45 ;  /* 0x0000002d002d7308 */ /* 0x000eb00000000800 */
[----:B------:R-:W5:Y:S01]  /*3ac0*/  MUFU.EX2 R47, R47 ;  /* 0x0000002f002f7308 */ /* 0x000f620000000800 */
[----:B----4-:R-:W-:-:S07]  /*3ad0*/  FADD.FTZ R8, R46, R5 ;  /* 0x000000052e087221 */ /* 0x010fce0000010000 */
[----:B------:R-:W-:Y:S01]  /*3ae0*/  MUFU.EX2 R48, R48 ;  /* 0x0000003000307308 */ /* 0x000fe20000000800 */
[----:B--2---:R-:W-:-:S07]  /*3af0*/  F2FP.BF16.F32.PACK_AB R162, R45, R44 ;  /* 0x0000002c2da2723e */ /* 0x004fce00000010ff */
[----:B------:R-:W2:Y:S01]  /*3b00*/  MUFU.EX2 R49, R49 ;  /* 0x0000003100317308 */ /* 0x000ea20000000800 */
[C---:B-----5:R-:W-:Y:S01]  /*3b10*/  F2FP.BF16.F32.PACK_AB R163, R47.reuse, R46 ;  /* 0x0000002e2fa3723e */ /* 0x060fe200000010ff */
[----:B------:R-:W-:-:S04]  /*3b20*/  FADD.FTZ R47, R47, R8 ;  /* 0x000000082f2f7221 */ /* 0x000fc80000010000 */
[----:B------:R1:W-:Y:S02]  /*3b30*/  STSM.16.M88.4 [R18], R160 ;  /* 0x000000a012007844 */ /* 0x0003e40000000200 */
[----:B------:R-:W-:Y:S08]  /*3b40*/  MUFU.EX2 R50, R50 ;  /* 0x0000003200327308 */ /* 0x000ff00000000800 */
[----:B------:R-:W4:Y:S01]  /*3b50*/  MUFU.EX2 R51, R51 ;  /* 0x0000003300337308 */ /* 0x000f220000000800 */
[----:B--2---:R-:W-:-:S07]  /*3b60*/  F2FP.BF16.F32.PACK_AB R164, R49, R48 ;  /* 0x0000003031a4723e */ /* 0x004fce00000010ff */
[----:B------:R-:W2:Y:S08]  /*3b70*/  MUFU.EX2 R52, R52 ;  /* 0x0000003400347308 */ /* 0x000eb00000000800 */
[----:B------:R-:W5:Y:S01]  /*3b80*/  MUFU.EX2 R54, R54 ;  /* 0x0000003600367308 */ /* 0x000f620000000800 */
[----:B----4-:R-:W-:Y:S01]  /*3b90*/  F2FP.BF16.F32.PACK_AB R165, R51, R50 ;  /* 0x0000003233a5723e */ /* 0x010fe200000010ff */
[----:B------:R-:W-:-:S04]  /*3ba0*/  FADD.FTZ R50, R50, R47 ;  /* 0x0000002f32327221 */ /* 0x000fc80000010000 */
[----:B------:R-:W-:Y:S02]  /*3bb0*/  FADD.FTZ R51, R51, R50 ;  /* 0x0000003233337221 */ /* 0x000fe40000010000 */
[----:B------:R4:W3:Y:S01]  /*3bc0*/  MUFU.EX2 R11, R6 ;  /* 0x00000006000b7308 */ /* 0x0008e20000000800 */
[----:B--2---:R-:W-:Y:S01]  /*3bd0*/  F2FP.BF16.F32.PACK_AB R166, R9, R52 ;  /* 0x0000003409a6723e */ /* 0x004fe200000010ff */
[----:B----4-:R-:W-:-:S04]  /*3be0*/  FADD.FTZ R6, R44, R13 ;  /* 0x0000000d2c067221 */ /* 0x010fc80000010000 */
[----:B------:R-:W-:Y:S01]  /*3bf0*/  FADD.FTZ R45, R45, R6 ;  /* 0x000000062d2d7221 */ /* 0x000fe20000010000 */
[----:B-----5:R-:W-:-:S03]  /*3c00*/  FADD.FTZ R6, R54, R51 ;  /* 0x0000003336067221 */ /* 0x020fc60000010000 */
[----:B------:R-:W-:Y:S01]  /*3c10*/  FADD.FTZ R48, R48, R45 ;  /* 0x0000002d30307221 */ /* 0x000fe20000010000 */
[C---:B---3--:R-:W-:Y:S01]  /*3c20*/  F2FP.BF16.F32.PACK_AB R167, R11.reuse, R54 ;  /* 0x000000360ba7723e */ /* 0x048fe200000010ff */
[----:B------:R-:W-:Y:S02]  /*3c30*/  FADD.FTZ R6, R11, R6 ;  /* 0x000000060b067221 */ /* 0x000fe40000010000 */
[----:B------:R-:W-:Y:S02]  /*3c40*/  FADD.FTZ R49, R49, R48 ;  /* 0x0000003031317221 */ /* 0x000fe40000010000 */
[----:B------:R1:W-:Y:S02]  /*3c50*/  STSM.16.M88.4 [R22], R164 ;  /* 0x000000a416007844 */ /* 0x0003e40000000200 */
[----:B------:R-:W-:-:S04]  /*3c60*/  FADD.FTZ R52, R52, R49 ;  /* 0x0000003134347221 */ /* 0x000fc80000010000 */
[----:B------:R-:W-:Y:S01]  /*3c70*/  FADD.FTZ R5, R9, R52 ;  /* 0x0000003409057221 */ /* 0x000fe20000010000 */
[----:B------:R-:W-:Y:S06]  /*3c80*/  @!P0 BRA `(.L_x_2692) ;  /* 0x0000000000048947 */ /* 0x000fec0003800000 */
[----:B------:R-:W-:Y:S01]  /*3c90*/  BPT.TRAP 0x1 ;  /* 0x000000040000795c */ /* 0x000fe20000300000 */
.L_x_2692:
[----:B------:R2:W3:Y:S01]  /*3ca0*/  SYNCS.PHASECHK.TRANS64.TRYWAIT P2, [R7+URZ+0x28c50], R12 ;  /* 0x028c500c070075a7 */ /* 0x0004e2000804017f */
[----:B------:R-:W-:Y:S05]  /*3cb0*/  @!P0 BRA `(.L_x_2693) ;  /* 0x0000000000048947 */ /* 0x000fea0003800000 */
[----:B------:R-:W-:Y:S01]  /*3cc0*/  BPT.TRAP 0x1 ;  /* 0x000000040000795c */ /* 0x000fe20000300000 */
.L_x_2693:
[----:B------:R-:W-:Y:S01]  /*3cd0*/  ULOP3.LUT UR51, UR51, 0x2000000, URZ, 0xfc, !UPT ;  /* 0x0200000033337892 */ /* 0x000fe2000f8efc3f */
[----:B---3--:R-:W-:Y:S11]  /*3ce0*/  @P2 BRA `(.L_x_2694) ;  /* 0x0000000000082947 */ /* 0x008ff60003800000 */
[----:B------:R-:W3:Y:S02]  /*3cf0*/  SYNCS.PHASECHK.TRANS64.TRYWAIT P2, [R7+URZ+0x28c50], R12 ;  /* 0x028c500c070075a7 */ /* 0x000ee4000804017f */
[----:B---3--:R-:W-:Y:S05]  /*3d00*/  @!P2 BRA `(.L_x_2695) ;  /* 0x0000006800d8a947 */ /* 0x008fea0003800000 */
.L_x_2694:
[----:B------:R-:W-:Y:S01]  /*3d10*/  ULEA UR10, UR39, UR51, 0xc ;  /* 0x00000033270a7291 */ /* 0x000fe2000f8e603f */
[----:B------:R-:W-:Y:S01]  /*3d20*/  WARPGROUP.ARRIVE ;  /* 0x00000000000079c5 */ /* 0x000fe20000000000 */
[----:B------:R-:W-:Y:S01]  /*3d30*/  UMOV UR7, 0x40000040 ;  /* 0x4000004000077882 */ /* 0x000fe20000000000 */
[----:B------:R-:W-:Y:S01]  /*3d40*/  UISETP.GE.AND UP0, UPT, UR50, 0x41, UPT ;  /* 0x000000413200788c */ /* 0x000fe2000bf06270 */
[----:B--23--:R-:W-:-:S03]  /*3d50*/  @!P1 IADD3 R7, R7, 0x28c60, RZ ;  /* 0x00028c6007079810 */ /* 0x00cfc60007ffe0ff */
[----:B------:R-:W-:Y:S01]  /*3d60*/  UMOV UR6, UR10 ;  /* 0x0000000a00067c82 */ /* 0x000fe20008000000 */
[----:B------:R-:W-:Y:S01]  /*3d70*/  @!P1 PRMT R7, RZ, 0x654, R7 ;  /* 0x00000654ff079816 */ /* 0x000fe20000000007 */
[----:B------:R-:W-:Y:S01]  /*3d80*/  HGMMA.64x256x16.F32.BF16 R24, R152, gdesc[UR4].tnspB, RZ, !UPT, gsb0 ;  /* 0x43e0000498187df0 */ /* 0x000fe2000c0018ff */
[----:B------:R-:W-:Y:S01]  /*3d90*/  UIADD3 UR6, UR10, 0x80, URZ ;  /* 0x000000800a067890 */ /* 0x000fe2000fffe03f */
[----:B------:R-:W-:Y:S01]  /*3da0*/  PLOP3.LUT P2, PT, PT, PT, UP0, 0x80, 0x0 ;  /* 0x000000000000781c */ /* 0x000fe20003f4f008 */
[----:B------:R-:W-:Y:S01]  /*3db0*/  UMOV UR7, 0x40000040 ;  /* 0x4000004000077882 */ /* 0x000fe20000000000 */
[----:B------:R-:W-:Y:S02]  /*3dc0*/  WARPGROUP.DEPBAR.LE gsb0, 0x0 ;  /* 0x00008000000079c5 */ /* 0x000fe40000010000 */
[----:B------:R-:W-:-:S15]  /*3dd0*/  WARPGROUP.ARRIVE ;  /* 0x00000000000079c5 */ /* 0x000fde0000000000 */
[----:B------:R-:W-:-:S07]  /*3de0*/  NOP ;  /* 0x0000000000007918 */ /* 0x000fce0000000000 */
[----:B------:R-:W-:Y:S01]  /*3df0*/  HGMMA.64x256x16.F32.BF16 R24, R156, gdesc[UR4].tnspB, R24, gsb0 ;  /* 0x43e000049c187df0 */ /* 0x000fe20008001818 */
[----:B------:R-:W-:Y:S01]  /*3e00*/  UIADD3 UR6, UR10, 0x100, URZ ;  /* 0x000001000a067890 */ /* 0x000fe2000fffe03f */
[----:B------:R-:W-:Y:S01]  /*3e10*/  UMOV UR7, 0x40000040 ;  /* 0x4000004000077882 */ /* 0x000fe20000000000 */
[----:B------:R-:W-:Y:S02]  /*3e20*/  WARPGROUP.DEPBAR.LE gsb0, 0x0 ;  /* 0x00008000000079c5 */ /* 0x000fe40000010000 */
[----:B------:R-:W-:-:S15]  /*3e30*/  WARPGROUP.ARRIVE ;  /* 0x00000000000079c5 */ /* 0x000fde0000000000 */
[----:B------:R-:W-:-:S08]  /*3e40*/  NOP ;  /* 0x0000000000007918 */ /* 0x000fd00000000000 */
[----:B------:R-:W-:Y:S01]  /*3e50*/  HGMMA.64x256x16.F32.BF16 R24, R160, gdesc[UR4].tnspB, R24, gsb0 ;  /* 0x43e00004a0187df0 */ /* 0x000fe20008001818 */
[----:B------:R-:W-:Y:S01]  /*3e60*/  UIADD3 UR6, UR10, 0x180, URZ ;  /* 0x000001800a067890 */ /* 0x000fe2000fffe03f */
[----:B------:R-:W-:Y:S01]  /*3e70*/  UMOV UR7, 0x40000040 ;  /* 0x4000004000077882 */ /* 0x000fe20000000000 */
[----:B------:R-:W-:Y:S02]  /*3e80*/  WARPGROUP.DEPBAR.LE gsb0, 0x0 ;  /* 0x00008000000079c5 */ /* 0x000fe40000010000 */
[----:B------:R-:W-:-:S15]  /*3e90*/  WARPGROUP.ARRIVE ;  /* 0x00000000000079c5 */ /* 0x000fde0000000000 */
[----:B------:R-:W-:-:S08]  /*3ea0*/  NOP ;  /* 0x0000000000007918 */ /* 0x000fd00000000000 */
[----:B------:R-:W-:Y:S03]  /*3eb0*/  HGMMA.64x256x16.F32.BF16 R24, R164, gdesc[UR4].tnspB, R24, gsb0 ;  /* 0x43e00004a4187df0 */ /* 0x000fe60008001818 */
[----:B------:R-:W-:Y:S02]  /*3ec0*/  WARPGROUP.DEPBAR.LE gsb0, 0x0 ;  /* 0x00008000000079c5 */ /* 0x000fe40000010000 */
[----:B------:R-:W-:Y:S01]  /*3ed0*/  @!PT LDS RZ, [RZ] ;  /* 0x00000000fffff984 */ /* 0x000fe20000000800 */
[----:B------:R-:W-:Y:S01]  /*3ee0*/  @!PT LDS RZ, [RZ] ;  /* 0x00000000fffff984 */ /* 0x000fe20000000800 */
[----:B------:R-:W-:Y:S01]  /*3ef0*/  @!PT LDS RZ, [RZ] ;  /* 0x00000000fffff984 */ /* 0x000fe20000000800 */
[----:B------:R-:W-:Y:S01]  /*3f00*/  @!PT LDS RZ, [RZ] ;  /* 0x00000000fffff984 */ /* 0x000fe20000000800 */
[----:B------:R2:W-:Y:S06]  /*3f10*/  MEMBAR.ALL.CTA ;  /* 0x0000000000007992 */ /* 0x0005ec0000008000 */
[----:B--2---:R-:W2:Y:S02]  /*3f20*/  FENCE.VIEW.ASYNC.S ;  /* 0x00000000000073c6 */ /* 0x004ea40000000000 */
[----:B--2---:R-:W-:Y:S01]  /*3f30*/  NOP ;  /* 0x0000000000007918 */ /* 0x004fe20000000000 */
[----:B------:R-:W-:Y:S06]  /*3f40*/  BAR.ARV 0xe, 0x100 ;  /* 0x0384000000007b1d */ /* 0x000fec0000002000 */
[----:B------:R2:W-:Y:S01]  /*3f50*/  @!P1 SYNCS.ARRIVE.TRANS64.RED.A1T0 RZ, [R7+URZ], RZ ;  /* 0x000000ff07ff99a7 */ /* 0x0005e2000810043f */
[----:B------:R-:W-:Y:S05]  /*3f60*/  @!P2 BRA `(.L_x_2696) ;  /* 0x000000180044a947 */ /* 0x000fea0003800000 */
[----:B------:R-:W-:Y:S01]  /*3f70*/  MOV R8, R3 ;  /* 0x0000000300087202 */ /* 0x000fe20000000f00 */
[----:B------:R-:W-:Y:S01]  /*3f80*/  IMAD.MOV.U32 R9, RZ, RZ, R0 ;  /* 0x000000ffff097224 */ /* 0x000fe200078e0000 */
[----:B------:R-:W-:Y:S01]  /*3f90*/  UIADD3 UR37, UR37, -0x2, URZ ;  /* 0xfffffffe25257890 */ /* 0x000fe2000fffe03f */
[----:B------:R-:W-:Y:S01]  /*3fa0*/  UMOV UR21, UR39 ;  /* 0x0000002700157c82 */ /* 0x000fe20008000000 */
[----:B------:R-:W-:-:S10]  /*3fb0*/  ULDC UR20, c[0x0][0x988] ;  /* 0x0002620000147ab9 */ /* 0x000fd40000000800 */
.L_x_2705:
[----:B------:R-:W-:Y:S01]  /*3fc0*/  UIADD3 UR39, UR21, 0x1, URZ ;  /* 0x0000000115277890 */ /* 0x000fe2000fffe03f */
[----:B------:R-:W-:Y:S01]  /*3fd0*/  MOV R0, UR37 ;  /* 0x0000002500007c02 */ /* 0x000fe20008000f00 */
[----:B------:R-:W-:Y:S02]  /*3fe0*/  UIADD3 UR37, UR37, -0x1, URZ ;  /* 0xffffffff25257890 */ /* 0x000fe4000fffe03f */
[----:B------:R-:W-:Y:S01]  /*3ff0*/  UISETP.NE.AND UP0, UPT, UR39, 0x2, UPT ;  /* 0x000000022700788c */ /* 0x000fe2000bf05270 */
[----:B------:R-:W-:-:S03]  /*4000*/  ISETP.GT.AND P2, PT, R0, RZ, PT ;  /* 0x000000ff0000720c */ /* 0x000fc60003f44270 */
[----:B------:R-:W-:Y:S02]  /*4010*/  USEL UR6, URZ, 0x1, UP0 ;  /* 0x000000013f067887 */ /* 0x000fe40008000000 */
[----:B------:R-:W-:Y:S02]  /*4020*/  USEL UR39, UR39, URZ, UP0 ;  /* 0x0000003f27277287 */ /* 0x000fe40008000000 */
[----:B------:R-:W-:Y:S01]  /*4030*/  ULOP3.LUT UR40, UR40, UR6, URZ, 0x3c, !UPT ;  /* 0x0000000628287292 */ /* 0x000fe2000f8e3c3f */
[----:B-1-34-:R-:W-:Y:S11]  /*4040*/  @!P0 BRA `(.L_x_2697) ;  /* 0x0000000000048947 */ /* 0x01aff60003800000 */
[----:B------:R-:W-:Y:S01]  /*4050*/  BPT.TRAP 0x1 ;  /* 0x000000040000795c */ /* 0x000fe20000300000 */
.L_x_2697:
[----:B------:R-:W-:Y:S01]  /*4060*/  ULEA UR22, UR39, UR46, 0x3 ;  /* 0x0000002e27167291 */ /* 0x000fe2000f8e183f */
[----:B--2---:R-:W-:-:S04]  /*4070*/  MOV R7, UR40 ;  /* 0x0000002800077c02 */ /* 0x004fc80008000f00 */
[----:B------:R-:W-:-:S04]  /*4080*/  SHF.L.U32 R7, R7, 0x1f, RZ ;  /* 0x0000001f07077819 */ /* 0x000fc800000006ff */
[----:B------:R2:W3:Y:S01]  /*4090*/  SYNCS.PHASECHK.TRANS64.TRYWAIT P3, [UR22+0x28c30], R7 ;  /* 0x028c3007ff0075a7 */ /* 0x0004e20008060156 */
[----:B------:R-:W-:Y:S05]  /*40a0*/  @!P0 BRA `(.L_x_2698) ;  /* 0x0000000000048947 */ /* 0x000fea0003800000 */
[----:B------:R-:W-:Y:S01]  /*40b0*/  BPT.TRAP 0x1 ;  /* 0x000000040000795c */ /* 0x000fe20000300000 */
.L_x_2698:
[----:B---3--:R-:W-:Y:S05]  /*40c0*/  @P3 BRA `(.L_x_2699) ;  /* 0x0000000000083947 */ /* 0x008fea0003800000 */
[----:B------:R-:W3:Y:S02]  /*40d0*/  SYNCS.PHASECHK.TRANS64.TRYWAIT P3, [UR22+0x28c30], R7 ;  /* 0x028c3007ff0075a7 */ /* 0x000ee40008060156 */
[----:B---3--:R-:W-:Y:S05]  /*40e0*/  @!P3 BRA `(.L_x_2700) ;  /* 0x0000006400f4b947 */ /* 0x008fea0003800000 */
.L_x_2699:
[----:B------:R-:W-:Y:S01]  /*40f0*/  R2UR UR18, R4 ;  /* 0x00000000041272ca */ /* 0x000fe200000e0000 */
[----:B------:R-:W-:Y:S01]  /*4100*/  UIADD3 UR6, UR46, 0x20400, URZ ;  /* 0x000204002e067890 */ /* 0x000fe2000fffe03f */
[----:B-1----:R-:W-:Y:S01]  /*4110*/  WARPGROUP.ARRIVE ;  /* 0x00000000000079c5 */ /* 0x002fe20000000000 */
[----:B------:R-:W-:Y:S01]  /*4120*/  UMOV UR19, 0x40000040 ;  /* 0x4000004000137882 */ /* 0x000fe20000000000 */
[----:B------:R-:W-:Y:S01]  /*4130*/  UMOV UR17, 0x40000040 ;  /* 0x4000004000117882 */ /* 0x000fe20000000000 */
[----:B------:R-:W-:Y:S01]  /*4140*/  USHF.R.U32.HI UR6, URZ, 0x4, UR6 ;  /* 0x000000043f067899 */ /* 0x000fe20008011606 */
[----:B------:R-:W-:Y:S01]  /*4150*/  UMOV UR7, 0x40000040 ;  /* 0x4000004000077882 */ /* 0x000fe20000000000 */
[----:B------:R-:W-:Y:S02]  /*4160*/  UMOV UR11, 0x40000040 ;  /* 0x40000040000b7882 */ /* 0x000fe40000000000 */
[----:B------:R-:W-:Y:S01]  /*4170*/  ULOP3.LUT UR6, UR6, 0x3fff, URZ, 0xc0, !UPT ;  /* 0x00003fff06067892 */ /* 0x000fe2000f8ec03f */
[----:B------:R-:W-:-:S03]  /*4180*/  UMOV UR15, 0x40000040 ;  /* 0x40000040000f7882 */ /* 0x000fc60000000000 */
[----:B------:R-:W-:Y:S02]  /*4190*/  ULEA UR18, UR39, UR18, 0x9 ;  /* 0x0000001227127291 */ /* 0x000fe4000f8e483f */
[----:B------:R-:W-:Y:S02]  /*41a0*/  ULOP3.LUT UR16, UR6, 0x10000, URZ, 0xfc, !UPT ;  /* 0x0001000006107892 */ /* 0x000fe4000f8efc3f */
[----:B------:R-:W-:Y:S02]  /*41b0*/  UIADD3 UR6, UR18, 0x2, URZ ;  /* 0x0000000212067890 */ /* 0x000fe4000fffe03f */
[----:B------:R-:W-:Y:S02]  /*41c0*/  UIADD3 UR10, UR18, 0x4, URZ ;  /* 0x00000004120a7890 */ /* 0x000fe4000fffe03f */
[----:B------:R-:W-:-:S03]  /*41d0*/  UIADD3 UR14, UR18, 0x6, URZ ;  /* 0x00000006120e7890 */ /* 0x000fc6000fffe03f */
[----:B------:R-:W-:Y:S03]  /*41e0*/  HGMMA.64x64x16.F32.BF16 R152, gdesc[UR16], RZ, !UPT, gsb0 ;  /* 0x00e00000109879f0 */ /* 0x000fe6000c0018ff */
[----:B------:R-:W-:Y:S02]  /*41f0*/  WARPGROUP.DEPBAR.LE gsb0, 0x0 ;  /* 0x00008000000079c5 */ /* 0x000fe40000010000 */
[----:B------:R-:W-:-:S06]  /*4200*/  WARPGROUP.ARRIVE ;  /* 0x00000000000079c5 */ /* 0x000fcc0000000000 */
[----:B------:R-:W-:Y:S03]  /*4210*/  HGMMA.64x64x16.F32.BF16 R152, gdesc[UR4], R152, gsb0 ;  /* 0x00e00000049879f0 */ /* 0x000fe60008001898 */
[----:B------:R-:W-:Y:S02]  /*4220*/  WARPGROUP.DEPBAR.LE gsb0, 0x0 ;  /* 0x00008000000079c5 */ /* 0x000fe40000010000 */
[----:B------:R-:W-:-:S06]  /*4230*/  WARPGROUP.ARRIVE ;  /* 0x00000000000079c5 */ /* 0x000fcc0000000000 */
[----:B------:R-:W-:Y:S03]  /*4240*/  HGMMA.64x64x16.F32.BF16 R152, gdesc[UR8], R152, gsb0 ;  /* 0x00e00000089879f0 */ /* 0x000fe60008001898 */
[----:B------:R-:W-:Y:S02]  /*4250*/  WARPGROUP.DEPBAR.LE gsb0, 0x0 ;  /* 0x00008000000079c5 */ /* 0x000fe40000010000 */
[----:B------:R-:W-:-:S06]  /*4260*/  WARPGROUP.ARRIVE ;  /* 0x00000000000079c5 */ /* 0x000fcc0000000000 */
[----:B------:R-:W-:Y:S03]  /*4270*/  HGMMA.64x64x16.F32.BF16 R152, gdesc[UR12], R152, gsb0 ;  /* 0x00e000000c9879f0 */ /* 0x000fe60008001898 */
[----:B------:R-:W-:Y:S02]  /*4280*/  WARPGROUP.DEPBAR.LE gsb0, 0x0 ;  /* 0x00008000000079c5 */ /* 0x000fe40000010000 */
[----:B---3--:R-:W-:-:S04]  /*4290*/  FMNMX.FTZ R0, R152, R9, !PT ;  /* 0x0000000998007209 */ /* 0x008fc80007810000 */
        /* <DEDUP_REMOVED lines=26> */
[----:B------:R-:W-:-:S03]  /*4440*/  FMNMX.FTZ R3, R167, R10, !PT ;  /* 0x0000000aa7037209 */ /* 0x000fc60007810000 */
[----:B------:R-:W-:Y:S01]  /*4450*/  FMUL.FTZ R187, R0, UR20 ;  /* 0x0000001400bb7c20 */ /* 0x000fe20008410000 */
[----:B------:R-:W-:Y:S01]  /*4460*/  FMNMX.FTZ R12, R170, R3, !PT ;  /* 0x00000003aa0c7209 */ /* 0x000fe20007810000 */
[----:B------:R-:W-:Y:S02]  /*4470*/  FADD.FTZ R9, -R0, R9 ;  /* 0x0000000900097221 */ /* 0x000fe40000010100 */
[--C-:B------:R-:W-:Y:S01]  /*4480*/  FFMA.FTZ R13, R161, UR20, -R187.reuse ;  /* 0x00000014a10d7c23 */ /* 0x100fe200080108bb */
[----:B------:R-:W-:Y:S01]  /*4490*/  FMNMX.FTZ R3, R171, R12, !PT ;  /* 0x0000000cab037209 */ /* 0x000fe20007810000 */
[--C-:B------:R-:W-:Y:S01]  /*44a0*/  FFMA.FTZ R14, R156, UR20, -R187.reuse ;  /* 0x000000149c0e7c23 */ /* 0x100fe200080108bb */
[--C-:B------:R-:W-:Y:S01]  /*44b0*/  FFMA.FTZ R156, R160, UR20, -R187.reuse ;  /* 0x00000014a09c7c23 */ /* 0x100fe200080108bb */
[--C-:B------:R-:W-:Y:S01]  /*44c0*/  FFMA.FTZ R160, R168, UR20, -R187.reuse ;  /* 0x00000014a8a07c23 */ /* 0x100fe200080108bb */
[----:B------:R-:W-:Y:S01]  /*44d0*/  FMNMX.FTZ R12, R174, R3, !PT ;  /* 0x00000003ae0c7209 */ /* 0x000fe20007810000 */
[----:B------:R-:W-:Y:S01]  /*44e0*/  FMUL.FTZ R11, R9, UR20 ;  /* 0x00000014090b7c20 */ /* 0x000fe20008410000 */
[--C-:B------:R-:W-:Y:S01]  /*44f0*/  FFMA.FTZ R9, R152, UR20, -R187.reuse ;  /* 0x0000001498097c23 */ /* 0x100fe200080108bb */
[--C-:B------:R-:W-:Y:S01]  /*4500*/  FFMA.FTZ R152, R153, UR20, -R187.reuse ;  /* 0x0000001499987c23 */ /* 0x100fe200080108bb */
[----:B------:R-:W-:Y:S01]  /*4510*/  FMNMX.FTZ R3, R175, R12, !PT ;  /* 0x0000000caf037209 */ /* 0x000fe20007810000 */
[--C-:B------:R-:W-:Y:S01]  /*4520*/  FFMA.FTZ R15, R165, UR20, -R187.reuse ;  /* 0x00000014a50f7c23 */ /* 0x100fe200080108bb */
[--C-:B------:R-:W-:Y:S01]  /*4530*/  FFMA.FTZ R153, R173, UR20, -R187.reuse ;  /* 0x00000014ad997c23 */ /* 0x100fe200080108bb */
[--C-:B------:R-:W-:Y:S01]  /*4540*/  FFMA.FTZ R180, R180, UR20, -R187.reuse ;  /* 0x00000014b4b47c23 */ /* 0x100fe200080108bb */
[----:B------:R-:W-:Y:S01]  /*4550*/  FMNMX.FTZ R12, R178, R3, !PT ;  /* 0x00000003b20c7209 */ /* 0x000fe20007810000 */
[----:B------:R-:W1:Y:S01]  /*4560*/  MUFU.EX2 R10, R11 ;  /* 0x0000000b000a7308 */ /* 0x000e620000000800 */
[--C-:B------:R-:W-:Y:S01]  /*4570*/  FFMA.FTZ R21, R169, UR20, -R187.reuse ;  /* 0x00000014a9157c23 */ /* 0x100fe200080108bb */
[--C-:B------:R-:W-:Y:S01]  /*4580*/  FFMA.FTZ R157, R157, UR20, -R187.reuse ;  /* 0x000000149d9d7c23 */ /* 0x100fe200080108bb */
[----:B------:R-:W-:Y:S01]  /*4590*/  FMNMX.FTZ R3, R179, R12, !PT ;  /* 0x0000000cb3037209 */ /* 0x000fe20007810000 */
[--C-:B------:R-:W-:Y:S01]  /*45a0*/  FFMA.FTZ R164, R164, UR20, -R187.reuse ;  /* 0x00000014a4a47c23 */ /* 0x100fe200080108bb */
[----:B------:R-:W-:-:S02]  /*45b0*/  FFMA.FTZ R181, R181, UR20, -R187 ;  /* 0x00000014b5b57c23 */ /* 0x000fc400080108bb */
[----:B------:R-:W-:Y:S01]  /*45c0*/  FMNMX.FTZ R12, R182, R3, !PT ;  /* 0x00000003b60c7209 */ /* 0x000fe20007810000 */
[----:B------:R-:W3:Y:S03]  /*45d0*/  MUFU.EX2 R9, R9 ;  /* 0x0000000900097308 */ /* 0x000ee60000000800 */
[----:B------:R-:W-:-:S05]  /*45e0*/  FMNMX.FTZ R3, R183, R12, !PT ;  /* 0x0000000cb7037209 */ /* 0x000fca0007810000 */
[----:B------:R-:W4:Y:S01]  /*45f0*/  SHFL.BFLY PT, R20, R3, 0x2, 0x1f ;  /* 0x0c401f0003147f89 */ /* 0x000f2200000e0000 */
[----:B------:R-:W-:Y:S01]  /*4600*/  MUFU.EX2 R152, R152 ;  /* 0x0000009800987308 */ /* 0x000fe20000000800 */
[-C--:B-1----:R-:W-:Y:S01]  /*4610*/  FMUL.FTZ R24, R24, R10.reuse ;  /* 0x0000000a18187220 */ /* 0x082fe20000410000 */
[-C--:B------:R-:W-:Y:S01]  /*4620*/  FMUL.FTZ R25, R25, R10.reuse ;  /* 0x0000000a19197220 */ /* 0x080fe20000410000 */
[-C--:B------:R-:W-:Y:S01]  /*4630*/  FMUL.FTZ R28, R28, R10.reuse ;  /* 0x0000000a1c1c7220 */ /* 0x080fe20000410000 */
[-C--:B------:R-:W-:Y:S01]  /*4640*/  FMUL.FTZ R29, R29, R10.reuse ;  /* 0x0000000a1d1d7220 */ /* 0x080fe20000410000 */
[-C--:B------:R-:W-:Y:S01]  /*4650*/  FMUL.FTZ R32, R32, R10.reuse ;  /* 0x0000000a20207220 */ /* 0x080fe20000410000 */
[-C--:B------:R-:W-:Y:S01]  /*4660*/  FMUL.FTZ R33, R33, R10.reuse ;  /* 0x0000000a21217220 */ /* 0x080fe20000410000 */
[-C--:B------:R-:W-:Y:S01]  /*4670*/  FMUL.FTZ R36, R36, R10.reuse ;  /* 0x0000000a24247220 */ /* 0x080fe20000410000 */
[----:B------:R-:W-:Y:S01]  /*4680*/  MUFU.EX2 R11, R14 ;  /* 0x0000000e000b7308 */ /* 0x000fe20000000800 */
[----:B---3--:R-:W-:Y:S01]  /*4690*/  FFMA.FTZ R5, R10, R5, R9 ;  /* 0x000000050a057223 */ /* 0x008fe20000010009 */
[-C--:B------:R-:W-:Y:S01]  /*46a0*/  FMUL.FTZ R37, R37, R10.reuse ;  /* 0x0000000a25257220 */ /* 0x080fe20000410000 */
[-C--:B------:R-:W-:Y:S01]  /*46b0*/  FMUL.FTZ R40, R40, R10.reuse ;  /* 0x0000000a28287220 */ /* 0x080fe20000410000 */
[-C--:B------:R-:W-:Y:S01]  /*46c0*/  FMUL.FTZ R41, R41, R10.reuse ;  /* 0x0000000a29297220 */ /* 0x080fe20000410000 */
[-C--:B------:R-:W-:Y:S01]  /*46d0*/  FMUL.FTZ R44, R44, R10.reuse ;  /* 0x0000000a2c2c7220 */ /* 0x080fe20000410000 */
[-C--:B------:R-:W-:Y:S01]  /*46e0*/  FMUL.FTZ R45, R45, R10.reuse ;  /* 0x0000000a2d2d7220 */ /* 0x080fe20000410000 */
[-C--:B------:R-:W-:Y:S01]  /*46f0*/  FMUL.FTZ R48, R48, R10.reuse ;  /* 0x0000000a30307220 */ /* 0x080fe20000410000 */
[----:B------:R1:W-:Y:S01]  /*4700*/  MUFU.EX2 R12, R157 ;  /* 0x0000009d000c7308 */ /* 0x0003e20000000800 */
[-C--:B------:R-:W-:Y:S01]  /*4710*/  FMUL.FTZ R49, R49, R10.reuse ;  /* 0x0000000a31317220 */ /* 0x080fe20000410000 */
[-C--:B------:R-:W-:Y:S01]  /*4720*/  FMUL.FTZ R52, R52, R10.reuse ;  /* 0x0000000a34347220 */ /* 0x080fe20000410000 */
[-C--:B------:R-:W-:Y:S01]  /*4730*/  FMUL.FTZ R53, R53, R10.reuse ;  /* 0x0000000a35357220 */ /* 0x080fe20000410000 */
[-C--:B------:R-:W-:Y:S01]  /*4740*/  FMUL.FTZ R56, R56, R10.reuse ;  /* 0x0000000a38387220 */ /* 0x080fe20000410000 */
[-C--:B------:R-:W-:Y:S01]  /*4750*/  FMUL.FTZ R57, R57, R10.reuse ;  /* 0x0000000a39397220 */ /* 0x080fe20000410000 */
[----:B------:R-:W-:Y:S01]  /*4760*/  FMUL.FTZ R60, R60, R10 ;  /* 0x0000000a3c3c7220 */ /* 0x000fe20000410000 */
[----:B----4-:R-:W-:Y:S01]  /*4770*/  FMNMX.FTZ R161, R3, R20, !PT ;  /* 0x0000001403a17209 */ /* 0x010fe20007810000 */
[--C-:B------:R-:W-:Y:S01]  /*4780*/  FFMA.FTZ R20, R172, UR20, -R187.reuse ;  /* 0x00000014ac147c23 */ /* 0x100fe200080108bb */
[----:B------:R-:W-:Y:S01]  /*4790*/  MUFU.EX2 R156, R156 ;  /* 0x0000009c009c7308 */ /* 0x000fe20000000800 */
[----:B-1----:R-:W-:Y:S01]  /*47a0*/  FFMA.FTZ R157, R177, UR20, -R187 ;  /* 0x00000014b19d7c23 */ /* 0x002fe200080108bb */
[----:B------:R-:W-:Y:S01]  /*47b0*/  IMAD.MOV R177, RZ, RZ, -R17 ;  /* 0x000000ffffb17224 */ /* 0x000fe200078e0a11 */
[----:B------:R-:W1:Y:S01]  /*47c0*/  SHFL.BFLY PT, R168, R161, 0x1, 0x1f ;  /* 0x0c201f00a1a87f89 */ /* 0x000e6200000e0000 */
[-C--:B------:R-:W-:Y:S01]  /*47d0*/  FMUL.FTZ R61, R61, R10.reuse ;  /* 0x0000000a3d3d7220 */ /* 0x080fe20000410000 */
[-C--:B------:R-:W-:Y:S01]  /*47e0*/  FMUL.FTZ R64, R64, R10.reuse ;  /* 0x0000000a40407220 */ /* 0x080fe20000410000 */
[-C--:B------:R-:W-:Y:S01]  /*47f0*/  FMUL.FTZ R65, R65, R10.reuse ;  /* 0x0000000a41417220 */ /* 0x080fe20000410000 */
[----:B------:R-:W-:Y:S01]  /*4800*/  ISETP.NE.AND P3, PT, R16, R177, PT ;  /* 0x000000b11000720c */ /* 0x000fe20003f65270 */
[----:B------:R-:W-:Y:S01]  /*4810*/  MUFU.EX2 R13, R13 ;  /* 0x0000000d000d7308 */ /* 0x000fe20000000800 */
[----:B------:R-:W-:Y:S01]  /*4820*/  MOV R177, UR21 ;  /* 0x0000001500b17c02 */ /* 0x000fe20008000f00 */
        /* <DEDUP_REMOVED lines=12> */
[-C--:B------:R-:W-:Y:S01]  /*48f0*/  FMUL.FTZ R89, R89, R10.reuse ;  /* 0x0000000a59597220 */ /* 0x080fe20000410000 */
[-C--:B------:R-:W-:Y:S01]  /*4900*/  FMUL.FTZ R92, R92, R10.reuse ;  /* 0x0000000a5c5c7220 */ /* 0x080fe20000410000 */
[----:B------:R-:W-:Y:S01]  /*4910*/  MUFU.EX2 R15, R15 ;  /* 0x0000000f000f7308 */ /* 0x000fe20000000800 */
[----:B---3--:R-:W-:Y:S01]  /*4920*/  FFMA.FTZ R164, R176, UR20, -R187 ;  /* 0x00000014b0a47c23 */ /* 0x008fe200080108bb */
[----:B------:R-:W-:Y:S01]  /*4930*/  FMUL.FTZ R93, R93, R10 ;  /* 0x0000000a5d5d7220 */ /* 0x000fe20000410000 */
[----:B-1----:R-:W-:Y:S01]  /*4940*/  FMNMX.FTZ R3, R161, R168, !PT ;  /* 0x000000a8a1037209 */ /* 0x002fe20007810000 */
[-C--:B------:R-:W-:Y:S01]  /*4950*/  FMUL.FTZ R96, R96, R10.reuse ;  /* 0x0000000a60607220 */ /* 0x080fe20000410000 */
[-C--:B------:R-:W-:Y:S01]  /*4960*/  FMUL.FTZ R97, R97, R10.reuse ;  /* 0x0000000a61617220 */ /* 0x080fe20000410000 */
[-C--:B------:R-:W-:Y:S01]  /*4970*/  FMUL.FTZ R100, R100, R10.reuse ;  /* 0x0000000a64647220 */ /* 0x080fe20000410000 */
[-C--:B------:R-:W-:Y:S01]  /*4980*/  FMUL.FTZ R101, R101, R10.reuse ;  /* 0x0000000a65657220 */ /* 0x080fe20000410000 */
[C---:B------:R-:W-:Y:S01]  /*4990*/  FADD.FTZ R165, -R3.reuse, R8 ;  /* 0x0000000803a57221 */ /* 0x040fe20000010100 */
[----:B------:R-:W-:Y:S01]  /*49a0*/  FMUL.FTZ R173, R3, UR20 ;  /* 0x0000001403ad7c20 */ /* 0x000fe20008410000 */
[----:B------:R1:W-:Y:S01]  /*49b0*/  MUFU.EX2 R161, R180 ;  /* 0x000000b400a17308 */ /* 0x0003e20000000800 */
[----:B------:R-:W-:Y:S01]  /*49c0*/  FMUL.FTZ R104, R104, R10 ;  /* 0x0000000a68687220 */ /* 0x000fe20000410000 */
[----:B------:R-:W-:Y:S01]  /*49d0*/  FMUL.FTZ R169, R165, UR20 ;  /* 0x00000014a5a97c20 */ /* 0x000fe20008410000 */
[--C-:B------:R-:W-:Y:S01]  /*49e0*/  FFMA.FTZ R168, R154, UR20, -R173.reuse ;  /* 0x000000149aa87c23 */ /* 0x100fe200080108ad */
[--C-:B------:R-:W-:Y:S01]  /*49f0*/  FFMA.FTZ R155, R155, UR20, -R173.reuse ;  /* 0x000000149b9b7c23 */ /* 0x100fe200080108ad */
[--C-:B------:R-:W-:Y:S01]  /*4a00*/  FFMA.FTZ R165, R158, UR20, -R173.reuse ;  /* 0x000000149ea57c23 */ /* 0x100fe200080108ad */
[--C-:B------:R-:W-:Y:S01]  /*4a10*/  FFMA.FTZ R172, R159, UR20, -R173.reuse ;  /* 0x000000149fac7c23 */ /* 0x100fe200080108ad */
[--C-:B------:R-:W-:Y:S01]  /*4a20*/  FFMA.FTZ R159, R162, UR20, -R173.reuse ;  /* 0x00000014a29f7c23 */ /* 0x100fe200080108ad */
[----:B------:R-:W-:Y:S01]  /*4a30*/  MUFU.EX2 R169, R169 ;  /* 0x000000a900a97308 */ /* 0x000fe20000000800 */
[--C-:B-1----:R-:W-:Y:S01]  /*4a40*/  FFMA.FTZ R180, R167, UR20, -R173.reuse ;  /* 0x00000014a7b47c23 */ /* 0x102fe200080108ad */
[--C-:B------:R-:W-:Y:S01]  /*4a50*/  FFMA.FTZ R167, R170, UR20, -R173.reuse ;  /* 0x00000014aaa77c23 */ /* 0x100fe200080108ad */
[----:B------:R-:W-:Y:S01]  /*4a60*/  MOV R170, UR22 ;  /* 0x0000001600aa7c02 */ /* 0x000fe20008000f00 */
[--C-:B------:R-:W-:Y:S01]  /*4a70*/  FFMA.FTZ R176, R163, UR20, -R173.reuse ;  /* 0x00000014a3b07c23 */ /* 0x100fe200080108ad */
[--C-:B------:R-:W-:Y:S01]  /*4a80*/  FFMA.FTZ R163, R166, UR20, -R173.reuse ;  /* 0x00000014a6a37c23 */ /* 0x100fe200080108ad */
[--C-:B------:R-:W-:Y:S01]  /*4a90*/  FFMA.FTZ R175, R175, UR20, -R173.reuse ;  /* 0x00000014afaf7c23 */ /* 0x100fe200080108ad */
[----:B------:R-:W-:Y:S01]  /*4aa0*/  FFMA.FTZ R188, R171, UR20, -R173 ;  /* 0x00000014abbc7c23 */ /* 0x000fe200080108ad */
[----:B------:R-:W1:Y:S01]  /*4ab0*/  MUFU.EX2 R168, R168 ;  /* 0x000000a800a87308 */ /* 0x000e620000000800 */
[----:B------:R-:W-:-:S02]  /*4ac0*/  @!P1 VIADD R154, R170, 0x28c40 ;  /* 0x00028c40aa9a9836 */ /* 0x000fc40000000000 */
[--C-:B------:R-:W-:Y:S01]  /*4ad0*/  FFMA.FTZ R171, R174, UR20, -R173.reuse ;  /* 0x00000014aeab7c23 */ /* 0x100fe200080108ad */
[----:B------:R-:W-:Y:S01]  /*4ae0*/  @!P3 LEA R158, R177, R2, 0x6 ;  /* 0x00000002b19eb211 */ /* 0x000fe200078e30ff */
[--C-:B------:R-:W-:Y:S01]  /*4af0*/  FFMA.FTZ R178, R178, UR20, -R173.reuse ;  /* 0x00000014b2b27c23 */ /* 0x100fe200080108ad */
[--C-:B------:R-:W-:Y:S01]  /*4b00*/  FFMA.FTZ R179, R179, UR20, -R173.reuse ;  /* 0x00000014b3b37c23 */ /* 0x100fe200080108ad */
[----:B------:R-:W-:Y:S01]  /*4b10*/  @!P1 PRMT R154, RZ, 0x654, R154 ;  /* 0x00000654ff9a9816 */ /* 0x000fe2000000009a */
[--C-:B------:R-:W-:Y:S01]  /*4b20*/  FFMA.FTZ R182, R182, UR20, -R173.reuse ;  /* 0x00000014b6b67c23 */ /* 0x100fe200080108ad */
[----:B------:R-:W3:Y:S01]  /*4b30*/  MUFU.EX2 R155, R155 ;  /* 0x0000009b009b7308 */ /* 0x000ee20000000800 */
[----:B------:R-:W-:Y:S01]  /*4b40*/  @!P3 LEA R158, R158, UR46, 0x2 ;  /* 0x0000002e9e9ebc11 */ /* 0x000fe2000f8e10ff */
[----:B------:R4:W-:Y:S01]  /*4b50*/  @!P1 SYNCS.ARRIVE.TRANS64.RED.A1T0 RZ, [R154+URZ], RZ ;  /* 0x000000ff9aff99a7 */ /* 0x0009e2000810043f */
[----:B------:R-:W-:Y:S01]  /*4b60*/  FFMA.FTZ R173, R183, UR20, -R173 ;  /* 0x00000014b7ad7c23 */ /* 0x000fe200080108ad */
[-C--:B------:R-:W-:Y:S01]  /*4b70*/  FMUL.FTZ R105, R105, R10.reuse ;  /* 0x0000000a69697220 */ /* 0x080fe20000410000 */
[-C--:B------:R-:W-:Y:S01]  /*4b80*/  FMUL.FTZ R108, R108, R10.reuse ;  /* 0x0000000a6c6c7220 */ /* 0x080fe20000410000 */
[----:B------:R-:W-:Y:S01]  /*4b90*/  @!P3 STS [R158+0x28800], R10 ;  /* 0x0288000a9e00b388 */ /* 0x000fe20000000800 */
[----:B------:R-:W-:Y:S01]  /*4ba0*/  FMUL.FTZ R109, R109, R10 ;  /* 0x0000000a6d6d7220 */ /* 0x000fe20000410000 */
[----:B------:R-:W5:Y:S01]  /*4bb0*/  MUFU.EX2 R165, R165 ;  /* 0x000000a500a57308 */ /* 0x000f620000000800 */
[----:B-1----:R-:W-:Y:S01]  /*4bc0*/  FFMA.FTZ R6, R169, R6, R168 ;  /* 0x00000006a9067223 */ /* 0x002fe200000100a8 */
[C---:B----4-:R-:W-:Y:S01]  /*4bd0*/  FADD.FTZ R154, R152.reuse, R5 ;  /* 0x00000005989a7221 */ /* 0x050fe20000010000 */
[----:B------:R1:W-:Y:S01]  /*4be0*/  @!P3 STS [R158+0x28820], R169 ;  /* 0x028820a99e00b388 */ /* 0x0003e20000000800 */
[----:B------:R-:W-:Y:S01]  /*4bf0*/  F2FP.BF16.F32.PACK_AB R152, R152, R9 ;  /* 0x000000099898723e */ /* 0x000fe200000010ff */
[-C--:B------:R-:W-:Y:S01]  /*4c00*/  FMUL.FTZ R112, R112, R10.reuse ;  /* 0x0000000a70707220 */ /* 0x080fe20000410000 */
[----:B------:R-:W-:Y:S01]  /*4c10*/  FADD.FTZ R5, R11, R154 ;  /* 0x0000009a0b057221 */ /* 0x000fe20000010000 */
[-C--:B------:R-:W-:Y:S01]  /*4c20*/  FMUL.FTZ R113, R113, R10.reuse ;  /* 0x0000000a71717220 */ /* 0x080fe20000410000 */
[----:B------:R-:W4:Y:S01]  /*4c30*/  MUFU.EX2 R172, R172 ;  /* 0x000000ac00ac7308 */ /* 0x000f220000000800 */
[----:B---3--:R-:W-:Y:S01]  /*4c40*/  FADD.FTZ R6, R155, R6 ;  /* 0x000000069b067221 */ /* 0x008fe20000010000 */
[----:B------:R-:W-:Y:S01]  /*4c50*/  FADD.FTZ R5, R12, R5 ;  /* 0x000000050c057221 */ /* 0x000fe20000010000 */
[-C--:B------:R-:W-:Y:S01]  /*4c60*/  FMUL.FTZ R116, R116, R10.reuse ;  /* 0x0000000a74747220 */ /* 0x080fe20000410000 */
[-C--:B------:R-:W-:Y:S01]  /*4c70*/  FMUL.FTZ R117, R117, R10.reuse ;  /* 0x0000000a75757220 */ /* 0x080fe20000410000 */
[-C--:B------:R-:W-:Y:S01]  /*4c80*/  FMUL.FTZ R120, R120, R10.reuse ;  /* 0x0000000a78787220 */ /* 0x080fe20000410000 */
[----:B------:R-:W-:Y:S01]  /*4c90*/  FADD.FTZ R154, R156, R5 ;  /* 0x000000059c9a7221 */ /* 0x000fe20000010000 */
[-C--:B------:R-:W-:Y:S01]  /*4ca0*/  FMUL.FTZ R121, R121, R10.reuse ;  /* 0x0000000a79797220 */ /* 0x080fe20000410000 */
[----:B------:R-:W3:Y:S01]  /*4cb0*/  MUFU.EX2 R159, R159 ;  /* 0x0000009f009f7308 */ /* 0x000ee20000000800 */
[----:B-----5:R-:W-:Y:S01]  /*4cc0*/  FADD.FTZ R5, R165, R6 ;  /* 0x00000006a5057221 */ /* 0x020fe20000010000 */
[-C--:B------:R-:W-:Y:S01]  /*4cd0*/  FMUL.FTZ R124, R124, R10.reuse ;  /* 0x0000000a7c7c7220 */ /* 0x080fe20000410000 */
[-C--:B------:R-:W-:Y:S01]  /*4ce0*/  FMUL.FTZ R125, R125, R10.reuse ;  /* 0x0000000a7d7d7220 */ /* 0x080fe20000410000 */
[-C--:B------:R-:W-:Y:S01]  /*4cf0*/  FMUL.FTZ R128, R128, R10.reuse ;  /* 0x0000000a80807220 */ /* 0x080fe20000410000 */
[-C--:B------:R-:W-:Y:S01]  /*4d00*/  FMUL.FTZ R129, R129, R10.reuse ;  /* 0x0000000a81817220 */ /* 0x080fe20000410000 */
[-C--:B------:R-:W-:Y:S01]  /*4d10*/  FMUL.FTZ R132, R132, R10.reuse ;  /* 0x0000000a84847220 */ /* 0x080fe20000410000 */
[-C--:B------:R-:W-:Y:S01]  /*4d20*/  FMUL.FTZ R133, R133, R10.reuse ;  /* 0x0000000a85857220 */ /* 0x080fe20000410000 */
[----:B------:R-:W5:Y:S01]  /*4d30*/  MUFU.EX2 R176, R176 ;  /* 0x000000b000b07308 */ /* 0x000f620000000800 */
[----:B----4-:R-:W-:Y:S01]  /*4d40*/  FADD.FTZ R6, R172, R5 ;  /* 0x00000005ac067221 */ /* 0x010fe20000010000 */
[-C--:B------:R-:W-:Y:S01]  /*4d50*/  FMUL.FTZ R136, R136, R10.reuse ;  /* 0x0000000a88887220 */ /* 0x080fe20000410000 */
[-C--:B------:R-:W-:Y:S01]  /*4d60*/  FMUL.FTZ R137, R137, R10.reuse ;  /* 0x0000000a89897220 */ /* 0x080fe20000410000 */
[-C--:B------:R-:W-:Y:S01]  /*4d70*/  FMUL.FTZ R140, R140, R10.reuse ;  /* 0x0000000a8c8c7220 */ /* 0x080fe20000410000 */
[-C--:B------:R-:W-:Y:S01]  /*4d80*/  FMUL.FTZ R141, R141, R10.reuse ;  /* 0x0000000a8d8d7220 */ /* 0x080fe20000410000 */
[-C--:B------:R-:W-:Y:S01]  /*4d90*/  FMUL.FTZ R144, R144, R10.reuse ;  /* 0x0000000a90907220 */ /* 0x080fe20000410000 */
[-C--:B------:R-:W-:Y:S01]  /*4da0*/  FMUL.FTZ R145, R145, R10.reuse ;  /* 0x0000000a91917220 */ /* 0x080fe20000410000 */
[----:B------:R-:W-:Y:S01]  /*4db0*/  MUFU.EX2 R160, R160 ;  /* 0x000000a000a07308 */ /* 0x000fe20000000800 */
[----:B---3--:R-:W-:Y:S01]  /*4dc0*/  FADD.FTZ R5, R159, R6 ;  /* 0x000000069f057221 */ /* 0x008fe20000010000 */
[-C--:B------:R-:W-:Y:S01]  /*4dd0*/  FMUL.FTZ R148, R148, R10.reuse ;  /* 0x0000000a94947220 */ /* 0x080fe20000410000 */
[----:B------:R-:W-:Y:S01]  /*4de0*/  FMUL.FTZ R149, R149, R10 ;  /* 0x0000000a95957220 */ /* 0x000fe20000410000 */
[----:B------:R-:W-:Y:S01]  /*4df0*/  F2FP.BF16.F32.PACK_AB R156, R13, R156 ;  /* 0x0000009c0d9c723e */ /* 0x000fe200000010ff */
[-C--:B------:R-:W-:Y:S01]  /*4e00*/  FMUL.FTZ R26, R26, R169.reuse ;  /* 0x000000a91a1a7220 */ /* 0x080fe20000410000 */
[----:B-1----:R-:W-:Y:S01]  /*4e10*/  F2FP.BF16.F32.PACK_AB R158, R15, R14 ;  /* 0x0000000e0f9e723e */ /* 0x002fe200000010ff */
[-C--:B------:R-:W-:Y:S01]  /*4e20*/  FMUL.FTZ R27, R27, R169.reuse ;  /* 0x000000a91b1b7220 */ /* 0x080fe20000410000 */
[----:B------:R-:W1:Y:S01]  /*4e30*/  MUFU.EX2 R163, R163 ;  /* 0x000000a300a37308 */ /* 0x000e620000000800 */
[----:B-----5:R-:W-:Y:S01]  /*4e40*/  FADD.FTZ R6, R176, R5 ;  /* 0x00000005b0067221 */ /* 0x020fe20000010000 */
[-C--:B------:R-:W-:Y:S01]  /*4e50*/  FMUL.FTZ R30, R30, R169.reuse ;  /* 0x000000a91e1e7220 */ /* 0x080fe20000410000 */
[-C--:B------:R-:W-:Y:S01]  /*4e60*/  FMUL.FTZ R31, R31, R169.reuse ;  /* 0x000000a91f1f7220 */ /* 0x080fe20000410000 */
[-C--:B------:R-:W-:Y:S01]  /*4e70*/  FMUL.FTZ R34, R34, R169.reuse ;  /* 0x000000a922227220 */ /* 0x080fe20000410000 */
[-C--:B------:R-:W-:Y:S01]  /*4e80*/  FMUL.FTZ R35, R35, R169.reuse ;  /* 0x000000a923237220 */ /* 0x080fe20000410000 */
[-C--:B------:R-:W-:Y:S01]  /*4e90*/  FMUL.FTZ R38, R38, R169.reuse ;  /* 0x000000a926267220 */ /* 0x080fe20000410000 */
[-C--:B------:R-:W-:Y:S01]  /*4ea0*/  FMUL.FTZ R39, R39, R169.reuse ;  /* 0x000000a927277220 */ /* 0x080fe20000410000 */
[----:B------:R-:W3:Y:S01]  /*4eb0*/  MUFU.EX2 R21, R21 ;  /* 0x0000001500157308 */ /* 0x000ee20000000800 */
[-C--:B------:R-:W-:Y:S01]  /*4ec0*/  FMUL.FTZ R42, R42, R169.reuse ;  /* 0x000000a92a2a7220 */ /* 0x080fe20000410000 */
[-C--:B------:R-:W-:Y:S01]  /*4ed0*/  FMUL.FTZ R43, R43, R169.reuse ;  /* 0x000000a92b2b7220 */ /* 0x080fe20000410000 */
[-C--:B------:R-:W-:Y:S01]  /*4ee0*/  FMUL.FTZ R46, R46, R169.reuse ;  /* 0x000000a92e2e7220 */ /* 0x080fe20000410000 */
[-C--:B------:R-:W-:Y:S01]  /*4ef0*/  FMUL.FTZ R47, R47, R169.reuse ;  /* 0x000000a92f2f7220 */ /* 0x080fe20000410000 */
[-C--:B------:R-:W-:Y:S01]  /*4f00*/  FMUL.FTZ R50, R50, R169.reuse ;  /* 0x000000a932327220 */ /* 0x080fe20000410000 */
[-C--:B------:R-:W-:Y:S01]  /*4f10*/  FMUL.FTZ R51, R51, R169.reuse ;  /* 0x000000a933337220 */ /* 0x080fe20000410000 */
[-C--:B------:R-:W-:Y:S01]  /*4f20*/  FMUL.FTZ R54, R54, R169.reuse ;  /* 0x000000a936367220 */ /* 0x080fe20000410000 */
[----:B------:R4:W-:Y:S01]  /*4f30*/  MUFU.EX2 R174, R175 ;  /* 0x000000af00ae7308 */ /* 0x0009e20000000800 */
[----:B-1----:R-:W-:Y:S01]  /*4f40*/  FADD.FTZ R5, R163, R6 ;  /* 0x00000006a3057221 */ /* 0x002fe20000010000 */
[-C--:B------:R-:W-:Y:S01]  /*4f50*/  FMUL.FTZ R55, R55, R169.reuse ;  /* 0x000000a937377220 */ /* 0x080fe20000410000 */
[-C--:B------:R-:W-:Y:S01]  /*4f60*/  FMUL.FTZ R58, R58, R169.reuse ;  /* 0x000000a93a3a7220 */ /* 0x080fe20000410000 */
[-C--:B------:R-:W-:Y:S01]  /*4f70*/  FMUL.FTZ R59, R59, R169.reuse ;  /* 0x000000a93b3b7220 */ /* 0x080fe20000410000 */
[-C--:B------:R-:W-:Y:S01]  /*4f80*/  FMUL.FTZ R62, R62, R169.reuse ;  /* 0x000000a93e3e7220 */ /* 0x080fe20000410000 */
[-C--:B------:R-:W-:Y:S01]  /*4f90*/  FMUL.FTZ R63, R63, R169.reuse ;  /* 0x000000a93f3f7220 */ /* 0x080fe20000410000 */
[-C--:B------:R-:W-:Y:S01]  /*4fa0*/  FMUL.FTZ R66, R66, R169.reuse ;  /* 0x000000a942427220 */ /* 0x080fe20000410000 */
[----:B------:R-:W1:Y:S01]  /*4fb0*/  MUFU.EX2 R180, R180 ;  /* 0x000000b400b47308 */ /* 0x000e620000000800 */
[----:B----4-:R-:W-:Y:S01]  /*4fc0*/  FADD.FTZ R175, R13, R154 ;  /* 0x0000009a0daf7221 */ /* 0x010fe20000010000 */
[-C--:B------:R-:W-:Y:S01]  /*4fd0*/  FMUL.FTZ R67, R67, R169.reuse ;  /* 0x000000a943437220 */ /* 0x080fe20000410000 */
[-C--:B------:R-:W-:Y:S01]  /*4fe0*/  FMUL.FTZ R70, R70, R169.reuse ;  /* 0x000000a946467220 */ /* 0x080fe20000410000 */
[-C--:B------:R-:W-:Y:S01]  /*4ff0*/  FMUL.FTZ R71, R71, R169.reuse ;  /* 0x000000a947477220 */ /* 0x080fe20000410000 */
[----:B------:R-:W-:Y:S01]  /*5000*/  FADD.FTZ R154, R14, R175 ;  /* 0x000000af0e9a7221 */ /* 0x000fe20000010000 */
[-C--:B------:R-:W-:Y:S01]  /*5010*/  FMUL.FTZ R74, R74, R169.reuse ;  /* 0x000000a94a4a7220 */ /* 0x080fe20000410000 */
[-C--:B------:R-:W-:Y:S01]  /*5020*/  FMUL.FTZ R75, R75, R169.reuse ;  /* 0x000000a94b4b7220 */ /* 0x080fe20000410000 */
[----:B------:R-:W4:Y:S01]  /*5030*/  MUFU.EX2 R20, R20 ;  /* 0x0000001400147308 */ /* 0x000f220000000800 */
[----:B------:R-:W-:Y:S01]  /*5040*/  FADD.FTZ R175, R15, R154 ;  /* 0x0000009a0faf7221 */ /* 0x000fe20000010000 */
[-C--:B------:R-:W-:Y:S01]  /*5050*/  FMUL.FTZ R78, R78, R169.reuse ;  /* 0x000000a94e4e7220 */ /* 0x080fe20000410000 */
[-C--:B------:R-:W-:Y:S01]  /*5060*/  FMUL.FTZ R79, R79, R169.reuse ;  /* 0x000000a94f4f7220 */ /* 0x080fe20000410000 */
[-C--:B------:R-:W-:Y:S01]  /*5070*/  FMUL.FTZ R82, R82, R169.reuse ;  /* 0x000000a952527220 */ /* 0x080fe20000410000 */
[----:B------:R-:W-:Y:S01]  /*5080*/  FADD.FTZ R154, R160, R175 ;  /* 0x000000afa09a7221 */ /* 0x000fe20000010000 */
[----:B---3--:R-:W-:Y:S01]  /*5090*/  F2FP.BF16.F32.PACK_AB R160, R21, R160 ;  /* 0x000000a015a0723e */ /* 0x008fe200000010ff */
[-C--:B------:R-:W-:Y:S01]  /*50a0*/  FMUL.FTZ R83, R83, R169.reuse ;  /* 0x000000a953537220 */ /* 0x080fe20000410000 */
[----:B------:R-:W3:Y:S01]  /*50b0*/  MUFU.EX2 R167, R167 ;  /* 0x000000a700a77308 */ /* 0x000ee20000000800 */
[----:B------:R-:W-:Y:S01]  /*50c0*/  FADD.FTZ R175, R21, R154 ;  /* 0x0000009a15af7221 */ /* 0x000fe20000010000 */
[----:B-1----:R-:W-:Y:S01]  /*50d0*/  FADD.FTZ R6, R180, R5 ;  /* 0x00000005b4067221 */ /* 0x002fe20000010000 */
        /* <DEDUP_REMOVED lines=10> */
[-C--:B------:R-:W-:Y:S01]  /*5180*/  FMUL.FTZ R102, R102, R169.reuse ;  /* 0x000000a966667220 */ /* 0x080fe20000410000 */
[-C--:B------:R-:W-:Y:S01]  /*5190*/  FMUL.FTZ R103, R103, R169.reuse ;  /* 0x000000a967677220 */ /* 0x080fe20000410000 */
[-C--:B------:R-:W-:Y:S01]  /*51a0*/  FMUL.FTZ R106, R106, R169.reuse ;  /* 0x000000a96a6a7220 */ /* 0x080fe20000410000 */
[----:B------:R-:W4:Y:S01]  /*51b0*/  MUFU.EX2 R188, R188 ;  /* 0x000000bc00bc7308 */ /* 0x000f220000000800 */
[----:B---3--:R-:W-:Y:S01]  /*51c0*/  FADD.FTZ R5, R167, R6 ;  /* 0x00000006a7057221 */ /* 0x008fe20000010000 */
[-C--:B------:R-:W-:Y:S01]  /*51d0*/  FMUL.FTZ R107, R107, R169.reuse ;  /* 0x000000a96b6b7220 */ /* 0x080fe20000410000 */
[-C--:B------:R-:W-:Y:S01]  /*51e0*/  FMUL.FTZ R110, R110, R169.reuse ;  /* 0x000000a96e6e7220 */ /* 0x080fe20000410000 */
[-C--:B------:R-:W-:Y:S01]  /*51f0*/  FMUL.FTZ R111, R111, R169.reuse ;  /* 0x000000a96f6f7220 */ /* 0x080fe20000410000 */
[-C--:B------:R-:W-:Y:S01]  /*5200*/  FMUL.FTZ R114, R114, R169.reuse ;  /* 0x000000a972727220 */ /* 0x080fe20000410000 */
[-C--:B------:R-:W-:Y:S01]  /*5210*/  FMUL.FTZ R115, R115, R169.reuse ;  /* 0x000000a973737220 */ /* 0x080fe20000410000 */
[-C--:B------:R-:W-:Y:S01]  /*5220*/  FMUL.FTZ R118, R118, R169.reuse ;  /* 0x000000a976767220 */ /* 0x080fe20000410000 */
[----:B------:R-:W3:Y:S01]  /*5230*/  MUFU.EX2 R164, R164 ;  /* 0x000000a400a47308 */ /* 0x000ee20000000800 */
[C---:B-1----:R-:W-:Y:S01]  /*5240*/  FADD.FTZ R9, R153.reuse, R154 ;  /* 0x0000009a99097221 */ /* 0x042fe20000010000 */
[----:B------:R-:W-:Y:S01]  /*5250*/  F2FP.BF16.F32.PACK_AB R162, R153, R20 ;  /* 0x0000001499a2723e */ /* 0x000fe200000010ff */
[-C--:B------:R-:W-:Y:S01]  /*5260*/  FMUL.FTZ R119, R119, R169.reuse ;  /* 0x000000a977777220 */ /* 0x080fe20000410000 */
[----:B------:R-:W-:Y:S01]  /*5270*/  F2FP.BF16.F32.PACK_AB R153, R155, R168 ;  /* 0x000000a89b99723e */ /* 0x000fe200000010ff */
[----:B------:R-:W-:Y:S01]  /*5280*/  FMUL.FTZ R122, R122, R169 ;  /* 0x000000a97a7a7220 */ /* 0x000fe20000410000 */
[----:B------:R-:W-:Y:S01]  /*5290*/  F2FP.BF16.F32.PACK_AB R154, R12, R11 ;  /* 0x0000000b0c9a723e */ /* 0x000fe200000010ff */
[----:B------:R-:W-:Y:S01]  /*52a0*/  FMUL.FTZ R123, R123, R169 ;  /* 0x000000a97b7b7220 */ /* 0x000fe20000410000 */
[----:B------:R-:W1:Y:S01]  /*52b0*/  MUFU.EX2 R171, R171 ;  /* 0x000000ab00ab7308 */ /* 0x000e620000000800 */
[----:B----4-:R-:W-:Y:S01]  /*52c0*/  FADD.FTZ R6, R188, R5 ;  /* 0x00000005bc067221 */ /* 0x010fe20000010000 */
[----:B------:R-:W-:Y:S01]  /*52d0*/  F2FP.BF16.F32.PACK_AB R155, R172, R165 ;  /* 0x000000a5ac9b723e */ /* 0x000fe200000010ff */
[----:B------:R-:W-:Y:S01]  /*52e0*/  BAR.SYNC.DEFER_BLOCKING 0xf, 0x100 ;  /* 0x03c4000000007b1d */ /* 0x000fe20000010000 */
        /* <DEDUP_REMOVED lines=14> */
[----:B-1----:R-:W-:Y:S01]  /*53d0*/  FADD.FTZ R5, R171, R6 ;  /* 0x00000006ab057221 */ /* 0x002fe20000010000 */
[-C--:B------:R-:W-:Y:S01]  /*53e0*/  FMUL.FTZ R147, R147, R169.reuse ;  /* 0x000000a993937220 */ /* 0x080fe20000410000 */
[-C--:B------:R-:W-:Y:S01]  /*53f0*/  FMUL.FTZ R150, R150, R169.reuse ;  /* 0x000000a996967220 */ /* 0x080fe20000410000 */
[----:B------:R-:W-:Y:S01]  /*5400*/  FMUL.FTZ R151, R151, R169 ;  /* 0x000000a997977220 */ /* 0x000fe20000410000 */
[----:B------:R-:W-:-:S03]  /*5410*/  FADD.FTZ R5, R174, R5 ;  /* 0x00000005ae057221 */ /* 0x000fc60000010000 */
[----:B------:R-:W1:Y:S01]  /*5420*/  MUFU.EX2 R8, R181 ;  /* 0x000000b500087308 */ /* 0x000e620000000800 */
[C---:B----4-:R-:W-:Y:S01]  /*5430*/  FADD.FTZ R10, R157.reuse, R10 ;  /* 0x0000000a9d0a7221 */ /* 0x050fe20000010000 */
[----:B------:R-:W-:Y:S01]  /*5440*/  F2FP.BF16.F32.PACK_AB R164, R157, R164 ;  /* 0x000000a49da4723e */ /* 0x000fe200000010ff */
[----:B------:R4:W-:Y:S01]  /*5450*/  STSM.16.M88.4 [R19+0x26800], R152 ;  /* 0x0268009813007844 */ /* 0x0009e20000000200 */
[----:B------:R-:W-:Y:S01]  /*5460*/  F2FP.BF16.F32.PACK_AB R157, R176, R159 ;  /* 0x0000009fb09d723e */ /* 0x000fe200000010ff */
[----:B------:R-:W-:Y:S01]  /*5470*/  FADD.FTZ R9, R161, R10 ;  /* 0x0000000aa1097221 */ /* 0x000fe20000010000 */
[----:B------:R-:W-:Y:S02]  /*5480*/  F2FP.BF16.F32.PACK_AB R159, R180, R163 ;  /* 0x000000a3b49f723e */ /* 0x000fe400000010ff */
[----:B------:R-:W5:Y:S01]  /*5490*/  MUFU.EX2 R179, R179 ;  /* 0x000000b300b37308 */ /* 0x000f620000000800 */
[----:B---3--:R-:W-:Y:S01]  /*54a0*/  FADD.FTZ R6, R178, R5 ;  /* 0x00000005b2067221 */ /* 0x008fe20000010000 */
[----:B------:R-:W-:Y:S01]  /*54b0*/  F2FP.BF16.F32.PACK_AB R163, R174, R171 ;  /* 0x000000abaea3723e */ /* 0x000fe200000010ff */
[----:B------:R4:W-:Y:S05]  /*54c0*/  STSM.16.M88.4 [R23], R156 ;  /* 0x0000009c17007844 */ /* 0x0009ea0000000200 */
[----:B------:R-:W3:Y:S01]  /*54d0*/  MUFU.EX2 R182, R182 ;  /* 0x000000b600b67308 */ /* 0x000ee20000000800 */
[C---:B-1----:R-:W-:Y:S01]  /*54e0*/  F2FP.BF16.F32.PACK_AB R166, R8.reuse, R161 ;  /* 0x000000a108a6723e */ /* 0x042fe200000010ff */
[----:B------:R-:W-:Y:S01]  /*54f0*/  FADD.FTZ R5, R8, R9 ;  /* 0x0000000908057221 */ /* 0x000fe20000010000 */
[----:B------:R-:W-:-:S05]  /*5500*/  F2FP.BF16.F32.PACK_AB R161, R188, R167 ;  /* 0x000000a7bca1723e */ /* 0x000fca00000010ff */
[----:B------:R-:W1:Y:S01]  /*5510*/  MUFU.EX2 R173, R173 ;  /* 0x000000ad00ad7308 */ /* 0x000e620000000800 */
[C---:B-----5:R-:W-:Y:S01]  /*5520*/  FADD.FTZ R9, R179.reuse, R6 ;  /* 0x00000006b3097221 */ /* 0x060fe20000010000 */
[----:B------:R-:W-:Y:S01]  /*5530*/  F2FP.BF16.F32.PACK_AB R165, R179, R178 ;  /* 0x000000b2b3a5723e */ /* 0x000fe200000010ff */
[----:B------:R4:W-:Y:S02]  /*5540*/  STSM.16.M88.4 [R18], R160 ;  /* 0x000000a012007844 */ /* 0x0009e40000000200 */
[----:B---3--:R-:W-:Y:S01]  /*5550*/  FADD.FTZ R6, R182, R9 ;  /* 0x00000009b6067221 */ /* 0x008fe20000010000 */
[----:B-1----:R-:W-:-:S03]  /*5560*/  F2FP.BF16.F32.PACK_AB R167, R173, R182 ;  /* 0x000000b6ada7723e */ /* 0x002fc600000010ff */
[----:B------:R-:W-:Y:S02]  /*5570*/  FADD.FTZ R6, R173, R6 ;  /* 0x00000006ad067221 */ /* 0x000fe40000010000 */
[----:B------:R4:W-:Y:S01]  /*5580*/  STSM.16.M88.4 [R22], R164 ;  /* 0x000000a416007844 */ /* 0x0009e20000000200 */
[----:B------:R-:W-:Y:S05]  /*5590*/  @!P0 BRA `(.L_x_2701) ;  /* 0x0000000000048947 */ /* 0x000fea0003800000 */
[----:B------:R-:W-:Y:S01]  /*55a0*/  BPT.TRAP 0x1 ;  /* 0x000000040000795c */ /* 0x000fe20000300000 */
.L_x_2701:
[----:B------:R1:W3:Y:S01]  /*55b0*/  SYNCS.PHASECHK.TRANS64.TRYWAIT P3, [UR22+0x28c50], R7 ;  /* 0x028c5007ff0075a7 */ /* 0x0002e20008060156 */
[----:B------:R-:W-:Y:S05]  /*55c0*/  @!P0 BRA `(.L_x_2702) ;  /* 0x0000000000048947 */ /* 0x000fea0003800000 */
[----:B------:R-:W-:Y:S01]  /*55d0*/  BPT.TRAP 0x1 ;  /* 0x000000040000795c */ /* 0x000fe20000300000 */
.L_x_2702:
[----:B---3--:R-:W-:Y:S05]  /*55e0*/  @P3 BRA `(.L_x_2703) ;  /* 0x0000000000083947 */ /* 0x008fea0003800000 */
[----:B------:R-:W3:Y:S02]  /*55f0*/  SYNCS.PHASECHK.TRANS64.TRYWAIT P3, [UR22+0x28c50], R7 ;  /* 0x028c5007ff0075a7 */ /* 0x000ee40008060156 */
[----:B---3--:R-:W-:Y:S05]  /*5600*/  @!P3 BRA `(.L_x_2704) ;  /* 0x0000005000c4b947 */ /* 0x008fea0003800000 */
.L_x_2703:
[----:B------:R-:W-:Y:S01]  /*5610*/  ULEA UR10, UR39, UR51, 0xc ;  /* 0x00000033270a7291 */ /* 0x000fe2000f8e603f */
[----:B------:R-:W-:Y:S01]  /*5620*/  WARPGROUP.ARRIVE ;  /* 0x00000000000079c5 */ /* 0x000fe20000000000 */
[----:B------:R-:W-:Y:S01]  /*5630*/  UMOV UR7, 0x40000040 ;  /* 0x4000004000077882 */ /* 0x000fe20000000000 */
[----:B---3--:R-:W-:Y:S01]  /*5640*/  @!P1 IADD3 R170, R170, 0x28c60, RZ ;  /* 0x00028c60aaaa9810 */ /* 0x008fe20007ffe0ff */
[----:B------:R-:W-:Y:S01]  /*5650*/  UMOV UR21, UR39 ;  /* 0x0000002700157c82 */ /* 0x000fe20008000000 */
[----:B------:R-:W-:Y:S01]  /*5660*/  IMAD.MOV.U32 R8, RZ, RZ, R3 ;  /* 0x000000ffff087224 */ /* 0x000fe200078e0003 */
[----:B------:R-:W-:Y:S01]  /*5670*/  MOV R9, R0 ;  /* 0x0000000000097202 */ /* 0x000fe20000000f00 */
[----:B------:R-:W-:Y:S01]  /*5680*/  UMOV UR6, UR10 ;  /* 0x0000000a00067c82 */ /* 0x000fe20008000000 */
[----:B------:R-:W-:Y:S01]  /*5690*/  @!P1 PRMT R170, RZ, 0x654, R170 ;  /* 0x00000654ffaa9816 */ /* 0x000fe200000000aa */
[----:B------:R-:W-:Y:S01]  /*56a0*/  HGMMA.64x256x16.F32.BF16 R24, R152, gdesc[UR4].tnspB, R24, gsb0 ;  /* 0x43e0000498187df0 */ /* 0x000fe20008001818 */
[----:B------:R-:W-:Y:S01]  /*56b0*/  UIADD3 UR6, UR10, 0x80, URZ ;  /* 0x000000800a067890 */ /* 0x000fe2000fffe03f */
[----:B------:R-:W-:Y:S01]  /*56c0*/  UMOV UR7, 0x40000040 ;  /* 0x4000004000077882 */ /* 0x000fe20000000000 */
[----:B------:R-:W-:-:S02]  /*56d0*/  WARPGROUP.DEPBAR.LE gsb0, 0x0 ;  /* 0x00008000000079c5 */ /* 0x000fc40000010000 */
        /* <DEDUP_REMOVED lines=21> */
[----:B---3--:R-:W3:Y:S02]  /*5830*/  FENCE.VIEW.ASYNC.S ;  /* 0x00000000000073c6 */ /* 0x008ee40000000000 */
[----:B---3--:R-:W-:Y:S01]  /*5840*/  NOP ;  /* 0x0000000000007918 */ /* 0x008fe20000000000 */
[----:B------:R-:W-:Y:S06]  /*5850*/  BAR.ARV 0xe, 0x100 ;  /* 0x0384000000007b1d */ /* 0x000fec0000002000 */
[----:B------:R3:W-:Y:S01]  /*5860*/  @!P1 SYNCS.ARRIVE.TRANS64.RED.A1T0 RZ, [R170+URZ], RZ ;  /* 0x000000ffaaff99a7 */ /* 0x0007e2000810043f */
[----:B------:R-:W-:Y:S05]  /*5870*/  @P2 BRA `(.L_x_2705) ;  /* 0xffffffe400d02947 */ /* 0x000fea000383ffff */
.L_x_2696:
[----:B------:R-:W5:Y:S01]  /*5880*/  SHFL.BFLY PT, R4, R5, 0x2, 0x1f ;  /* 0x0c401f0005047f89 */ /* 0x000f6200000e0000 */
[----:B------:R-:W-:Y:S01]  /*5890*/  IADD3 R11, -R17, RZ, RZ ;  /* 0x000000ff110b7210 */ /* 0x000fe20007ffe1ff */
[----:B------:R-:W-:Y:S01]  /*58a0*/  UIADD3 UR41, UR41, 0x1, URZ ;  /* 0x0000000129297890 */ /* 0x000fe2000fffe03f */
[----:B-1--4-:R-:W-:Y:S01]  /*58b0*/  MOV R157, 0xff800000 ;  /* 0xff800000009d7802 */ /* 0x012fe20000000f00 */
[----:B------:R-:W1:Y:S01]  /*58c0*/  SHFL.BFLY PT, R9, R6, 0x2, 0x1f ;  /* 0x0c401f0006097f89 */ /* 0x000e6200000e0000 */
[----:B------:R-:W-:Y:S08]  /*58d0*/  BAR.ARV 0x8, 0xa0 ;  /* 0x0202800000007b1d */ /* 0x000ff00000002000 */
[----:B------:R-:W-:Y:S01]  /*58e0*/  BAR.SYNC.DEFER_BLOCKING 0xf, 0x100 ;  /* 0x03c4000000007b1d */ /* 0x000fe20000010000 */
[----:B------:R-:W-:-:S02]  /*58f0*/  ISETP.NE.AND P2, PT, R16, R11, PT ;  /* 0x0000000b1000720c */ /* 0x000fc40003f45270 */
[----:B------:R-:W-:Y:S01]  /*5900*/  MOV R156, 0xff800000 ;  /* 0xff800000009c7802 */ /* 0x000fe20000000f00 */
[----:B-----5:R-:W-:Y:S01]  /*5910*/  FADD.FTZ R4, R4, R5 ;  /* 0x0000000504047221 */ /* 0x020fe20000010000 */
[----:B------:R-:W-:Y:S01]  /*5920*/  MOV R5, UR39 ;  /* 0x0000002700057c02 */ /* 0x000fe20008000f00 */
[----:B------:R-:W-:Y:S01]  /*5930*/  UIADD3 UR39, UR39, 0x1, URZ ;  /* 0x0000000127277890 */ /* 0x000fe2000fffe03f */
[----:B-1----:R-:W-:Y:S02]  /*5940*/  FADD.FTZ R9, R9, R6 ;  /* 0x0000000609097221 */ /* 0x002fe40000010000 */
[----:B--2---:R-:W1:Y:S05]  /*5950*/  SHFL.BFLY PT, R7, R4, 0x1, 0x1f ;  /* 0x0c201f0004077f89 */ /* 0x004e6a00000e0000 */
[----:B------:R-:W-:Y:S01]  /*5960*/  @!P2 LEA R5, R5, R2, 0x6 ;  /* 0x000000020505a211 */ /* 0x000fe200078e30ff */
[----:B------:R-:W-:Y:S01]  /*5970*/  UISETP.NE.AND UP0, UPT, UR39, 0x2, UPT ;  /* 0x000000022700788c */ /* 0x000fe2000bf05270 */
[----:B------:R-:W2:Y:S03]  /*5980*/  SHFL.BFLY PT, R8, R9, 0x1, 0x1f ;  /* 0x0c201f0009087f89 */ /* 0x000ea600000e0000 */
[----:B------:R-:W-:-:S02]  /*5990*/  USEL UR4, URZ, 0x1, UP0 ;  /* 0x000000013f047887 */ /* 0x000fc40008000000 */
[----:B------:R-:W-:Y:S02]  /*59a0*/  USEL UR39, UR39, URZ, UP0 ;  /* 0x0000003f27277287 */ /* 0x000fe40008000000 */
[----:B------:R-:W-:Y:S01]  /*59b0*/  ULOP3.LUT UR40, UR40, UR4, URZ, 0x3c, !UPT ;  /* 0x0000000428287292 */ /* 0x000fe2000f8e3c3f */
[----:B-1----:R-:W-:Y:S01]  /*59c0*/  FADD.FTZ R10, R4, R7 ;  /* 0x00000007040a7221 */ /* 0x002fe20000010000 */
[----:B------:R-:W-:Y:S02]  /*59d0*/  IMAD.MOV.U32 R7, RZ, RZ, RZ ;  /* 0x000000ffff077224 */ /* 0x000fe400078e00ff */
[----:B------:R-:W-:Y:S02]  /*59e0*/  IMAD.MOV.U32 R4, RZ, RZ, RZ ;  /* 0x000000ffff047224 */ /* 0x000fe400078e00ff */
[----:B--2---:R-:W-:Y:S01]  /*59f0*/  FADD.FTZ R11, R9, R8 ;  /* 0x00000008090b7221 */ /* 0x004fe20000010000 */
[----:B------:R-:W-:Y:S01]  /*5a00*/  FSETP.NE.FTZ.AND P0, PT, R10, RZ, PT ;  /* 0x000000ff0a00720b */ /* 0x000fe20003f15000 */
[----:B------:R-:W-:Y:S01]  /*5a10*/  IMAD.U32 R9, RZ, RZ, UR20 ;  /* 0x00000014ff097e24 */ /* 0x000fe2000f8e00ff */
[----:B------:R-:W-:-:S02]  /*5a20*/  @!P2 LEA R8, R5, UR46, 0x2 ;  /* 0x0000002e0508ac11 */ /* 0x000fc4000f8e10ff */
[----:B------:R-:W-:Y:S02]  /*5a30*/  FSETP.NE.FTZ.AND P1, PT, R11, RZ, PT ;  /* 0x000000ff0b00720b */ /* 0x000fe40003f35000 */
[----:B------:R-:W-:-:S07]  /*5a40*/  MOV R5, UR20 ;  /* 0x0000001400057c02 */ /* 0x000fce0008000f00 */
[----:B------:R-:W1:Y:S01]  /*5a50*/  @P0 MUFU.RCP R7, R10 ;  /* 0x0000000a00070308 */ /* 0x000e620000001000 */
[----:B------:R-:W-:-:S03]  /*5a60*/  @P0 FMUL.FTZ R5, R5, 0.69314718246459960938 ;  /* 0x3f31721805050820 */ /* 0x000fc60000410000 */
[----:B------:R-:W-:-:S04]  /*5a70*/  @P1 FMUL.FTZ R9, R9, 0.69314718246459960938 ;  /* 0x3f31721809091820 */ /* 0x000fc80000410000 */
[----:B------:R-:W-:Y:S08]  /*5a80*/  @P1 MUFU.RCP R4, R11 ;  /* 0x0000000b00041308 */ /* 0x000ff00000001000 */
[----:B------:R-:W2:Y:S01]  /*5a90*/  @P0 MUFU.LG2 R6, R10 ;  /* 0x0000000a00060308 */ /* 0x000ea20000000c00 */
        /* <DEDUP_REMOVED lines=64> */
[----:B------:R1:W-:Y:S01]  /*5ea0*/  @!P2 STS [R8+0x28800], R7 ;  /* 0x028800070800a388 */ /* 0x0003e20000000800 */
[----:B--2---:R-:W-:Y:S01]  /*5eb0*/  @P0 FMUL.FTZ R6, R6, 0.69314718246459960938 ;  /* 0x3f31721806060820 */ /* 0x004fe20000410000 */
[-C--:B------:R-:W-:Y:S01]  /*5ec0*/  FMUL.FTZ R26, R26, R4.reuse ;  /* 0x000000041a1a7220 */ /* 0x080fe20000410000 */
[-C--:B------:R-:W-:Y:S01]  /*5ed0*/  FMUL.FTZ R27, R27, R4.reuse ;  /* 0x000000041b1b7220 */ /* 0x080fe20000410000 */
[----:B------:R2:W-:Y:S01]  /*5ee0*/  @!P2 STS [R8+0x28820], R4 ;  /* 0x028820040800a388 */ /* 0x0005e20000000800 */
[-C--:B------:R-:W-:Y:S01]  /*5ef0*/  FMUL.FTZ R30, R30, R4.reuse ;  /* 0x000000041e1e7220 */ /* 0x080fe20000410000 */
[-C--:B------:R-:W-:Y:S01]  /*5f00*/  FMUL.FTZ R31, R31, R4.reuse ;  /* 0x000000041f1f7220 */ /* 0x080fe20000410000 */
[-C--:B------:R-:W-:Y:S01]  /*5f10*/  FMUL.FTZ R34, R34, R4.reuse ;  /* 0x0000000422227220 */ /* 0x080fe20000410000 */
[-C--:B------:R-:W-:Y:S01]  /*5f20*/  FMUL.FTZ R35, R35, R4.reuse ;  /* 0x0000000423237220 */ /* 0x080fe20000410000 */
[-C--:B------:R-:W-:Y:S01]  /*5f30*/  FMUL.FTZ R38, R38, R4.reuse ;  /* 0x0000000426267220 */ /* 0x080fe20000410000 */
[----:B-1----:R-:W2:Y:S01]  /*5f40*/  @P1 MUFU.LG2 R7, R11 ;  /* 0x0000000b00071308 */ /* 0x002ea20000000c00 */
        /* <DEDUP_REMOVED lines=16> */
[----:B--2---:R-:W-:Y:S01]  /*6050*/  @P1 FMUL.FTZ R8, R7, 0.69314718246459960938 ;  /* 0x3f31721807081820 */ /* 0x004fe20000410000 */
        /* <DEDUP_REMOVED lines=41> */
[----:B------:R-:W-:Y:S01]  /*62f0*/  @P0 FFMA.FTZ R157, R5, R0, R6 ;  /* 0x00000000059d0223 */ /* 0x000fe20000010006 */
[----:B------:R-:W-:Y:S01]  /*6300*/  @P1 FFMA.FTZ R156, R9, R3, R8 ;  /* 0x00000003099c1223 */ /* 0x000fe20000010008 */
[----:B------:R-:W-:Y:S06]  /*6310*/  BAR.ARV 0xe, 0x100 ;  /* 0x0384000000007b1d */ /* 0x000fec0000002000 */
.L_x_2685:
[----:B------:R-:W1:Y:S01]  /*6320*/  S2UR UR6, SR_SWINHI ;  /* 0x00000000000679c3 */ /* 0x000e620000002f00 */
[----:B------:R-:W2:Y:S01]  /*6330*/  SHFL.IDX PT, R0, R184, RZ, 0x1f ;  /* 0x00001fffb8007589 */ /* 0x000ea200000e0000 */
[----:B------:R-:W-:Y:S02]  /*6340*/  F2FP.BF16.F32.PACK_AB R24, R25, R24 ;  /* 0x000000181918723e */ /* 0x000fe400000010ff */
[----:B------:R-:W-:-:S04]  /*6350*/  F2FP.BF16.F32.PACK_AB R25, R27, R26 ;  /* 0x0000001a1b19723e */ /* 0x000fc800000010ff */
[----:B------:R-:W-:Y:S01]  /*6360*/  BAR.SYNC.DEFER_BLOCKING 0x1, 0x100 ;  /* 0x0044000000007b1d */ /* 0x000fe20000010000 */
        /* <DEDUP_REMOVED lines=8> */
[----:B------:R-:W-:Y:S01]  /*63f0*/  F2FP.BF16.F32.PACK_AB R42, R45, R44 ;  /* 0x0000002c2d2a723e */ /* 0x000fe200000010ff */
[----:B------:R-:W-:Y:S01]  /*6400*/  UMOV UR4, UR46 ;  /* 0x0000002e00047c82 */ /* 0x000fe20008000000 */
[----:B-1----:R-:W-:Y:S01]  /*6410*/  UMOV UR5, UR6 ;  /* 0x0000000600057c82 */ /* 0x002fe20008000000 */
[----:B--2---:R-:W-:Y:S01]  /*6420*/  ISETP.NE.AND P0, PT, R0, RZ, PT ;  /* 0x000000ff0000720c */ /* 0x004fe20003f05270 */
[----:B------:R-:W-:Y:S01]  /*6430*/  IMAD.U32 R115, RZ, RZ, UR5 ;  /* 0x00000005ff737e24 */ /* 0x000fe2000f8e00ff */
[----:B------:R-:W-:Y:S02]  /*6440*/  MOV R114, UR4 ;  /* 0x0000000400727c02 */ /* 0x000fe40008000f00 */
[----:B------:R-:W-:-:S02]  /*6450*/  F2FP.BF16.F32.PACK_AB R43, R47, R46 ;  /* 0x0000002e2f2b723e */ /* 0x000fc400000010ff */
[----:B------:R-:W-:Y:S01]  /*6460*/  F2FP.BF16.F32.PACK_AB R49, R51, R50 ;  /* 0x000000323331723e */ /* 0x000fe200000010ff */
[----:B------:R-:W-:Y:S01]  /*6470*/  IMAD.WIDE R114, R186, 0x2, R114 ;  /* 0x00000002ba727825 */ /* 0x000fe200078e0272 */
[----:B------:R-:W-:Y:S02]  /*6480*/  F2FP.BF16.F32.PACK_AB R56, R57, R56 ;  /* 0x000000383938723e */ /* 0x000fe400000010ff */
[----:B------:R-:W-:Y:S02]  /*6490*/  F2FP.BF16.F32.PACK_AB R50, R53, R52 ;  /* 0x000000343532723e */ /* 0x000fe400000010ff */
[C---:B------:R-:W-:Y:S02]  /*64a0*/  IADD3 R175, P4, R114.reuse, 0x60, RZ ;  /* 0x0000006072af7810 */ /* 0x040fe40007f9e0ff */
[C---:B------:R-:W-:Y:S02]  /*64b0*/  IADD3 R173, P2, R114.reuse, 0x20, RZ ;  /* 0x0000002072ad7810 */ /* 0x040fe40007f5e0ff */
[C---:B------:R-:W-:Y:S01]  /*64c0*/  IADD3 R6, P3, R114.reuse, 0x40, RZ ;  /* 0x0000004072067810 */ /* 0x040fe20007f7e0ff */
[----:B------:R-:W-:Y:S01]  /*64d0*/  IMAD.X R9, RZ, RZ, R115, P4 ;  /* 0x000000ffff097224 */ /* 0x000fe200020e0673 */
[----:B------:R-:W-:-:S02]  /*64e0*/  LOP3.LUT R3, R114, 0x380, RZ, 0xc0, !PT ;  /* 0x0000038072037812 */ /* 0x000fc400078ec0ff */
[C---:B------:R-:W-:Y:S02]  /*64f0*/  IADD3 R14, P1, R114.reuse, 0x2040, RZ ;  /* 0x00002040720e7810 */ /* 0x040fe40007f3e0ff */
[-C--:B------:R-:W-:Y:S02]  /*6500*/  IADD3.X R5, RZ, R115.reuse, RZ, P2, !PT ;  /* 0x00000073ff057210 */ /* 0x080fe400017fe4ff */
[----:B------:R-:W-:Y:S01]  /*6510*/  IADD3.X R7, RZ, R115, RZ, P3, !PT ;  /* 0x00000073ff077210 */ /* 0x000fe20001ffe4ff */
[--C-:B------:R-:W-:Y:S01]  /*6520*/  IMAD.X R15, RZ, RZ, R115.reuse, P1 ;  /* 0x000000ffff0f7224 */ /* 0x100fe200008e0673 */
[C---:B------:R-:W-:Y:S02]  /*6530*/  IADD3 R187, P4, R114.reuse, 0x4020, RZ ;  /* 0x0000402072bb7810 */ /* 0x040fe40007f9e0ff */
[C---:B------:R-:W-:Y:S02]  /*6540*/  IADD3 R177, P5, R114.reuse, 0x2000, RZ ;  /* 0x0000200072b17810 */ /* 0x040fe40007fbe0ff */
[C---:B------:R-:W-:Y:S01]  /*6550*/  IADD3 R179, P6, R114.reuse, 0x2020, RZ ;  /* 0x0000202072b37810 */ /* 0x040fe20007fde0ff */
[----:B------:R-:W-:Y:S01]  /*6560*/  IMAD.X R87, RZ, RZ, R115, P4 ;  /* 0x000000ffff577224 */ /* 0x000fe200020e0673 */
[----:B------:R-:W-:-:S02]  /*6570*/  IADD3 R181, P2, R114, 0x2060, RZ ;  /* 0x0000206072b57810 */ /* 0x000fc40007f5e0ff */
[----:B------:R-:W-:Y:S02]  /*6580*/  IADD3 R183, P3, R114, 0x4000, RZ ;  /* 0x0000400072b77810 */ /* 0x000fe40007f7e0ff */
[----:B------:R-:W-:Y:S02]  /*6590*/  SHF.R.U64 R3, R3, 0x3, RZ ;  /* 0x0000000303037819 */ /* 0x000fe400000012ff */
[-C--:B------:R-:W-:Y:S02]  /*65a0*/  IADD3.X R11, RZ, R115.reuse, RZ, P5, !PT ;  /* 0x00000073ff0b7210 */ /* 0x080fe40002ffe4ff */
[-C--:B------:R-:W-:Y:S02]  /*65b0*/  IADD3.X R13, RZ, R115.reuse, RZ, P6, !PT ;  /* 0x00000073ff0d7210 */ /* 0x080fe400037fe4ff */
[-C--:B------:R-:W-:Y:S02]  /*65c0*/  IADD3.X R21, RZ, R115.reuse, RZ, P2, !PT ;  /* 0x00000073ff157210 */ /* 0x080fe400017fe4ff */
[----:B------:R-:W-:-:S02]  /*65d0*/  IADD3.X R83, RZ, R115, RZ, P3, !PT ;  /* 0x00000073ff537210 */ /* 0x000fc40001ffe4ff */
[C---:B------:R-:W-:Y:S02]  /*65e0*/  IADD3 R90, P5, R114.reuse, 0x4040, RZ ;  /* 0x00004040725a7810 */ /* 0x040fe40007fbe0ff */
[C---:B------:R-:W-:Y:S02]  /*65f0*/  IADD3 R189, P6, R114.reuse, 0x4060, RZ ;  /* 0x0000406072bd7810 */ /* 0x040fe40007fde0ff */
[C---:B------:R-:W-:Y:S02]  /*6600*/  IADD3 R191, P1, R114.reuse, 0x6000, RZ ;  /* 0x0000600072bf7810 */ /* 0x040fe40007f3e0ff */
[C---:B------:R-:W-:Y:S02]  /*6610*/  IADD3 R193, P2, R114.reuse, 0x6020, RZ ;  /* 0x0000602072c17810 */ /* 0x040fe40007f5e0ff */
[C---:B------:R-:W-:Y:S01]  /*6620*/  IADD3 R106, P3, R114.reuse, 0x6040, RZ ;  /* 0x00006040726a7810 */ /* 0x040fe20007f7e0ff */
[----:B------:R-:W-:Y:S01]  /*6630*/  IMAD.X R99, RZ, RZ, R115, P1 ;  /* 0x000000ffff637224 */ /* 0x000fe200008e0673 */
[----:B------:R-:W-:-:S02]  /*6640*/  IADD3 R195, P4, R114, 0x6060, RZ ;  /* 0x0000606072c37810 */ /* 0x000fc40007f9e0ff */
[----:B------:R-:W-:Y:S02]  /*6650*/  LOP3.LUT R114, R3, R114, RZ, 0x3c, !PT ;  /* 0x0000007203727212 */ /* 0x000fe400078e3cff */
[----:B------:R-:W-:Y:S01]  /*6660*/  LOP3.LUT R3, R6, 0x380, RZ, 0xc0, !PT ;  /* 0x0000038006037812 */ /* 0x000fe200078ec0ff */
[----:B------:R-:W-:Y:S01]  /*6670*/  IMAD.X R111, RZ, RZ, R115, P4 ;  /* 0x000000ffff6f7224 */ /* 0x000fe200020e0673 */
[----:B------:R-:W-:Y:S02]  /*6680*/  LOP3.LUT R0, R173, 0x380, RZ, 0xc0, !PT ;  /* 0x00000380ad007812 */ /* 0x000fe400078ec0ff */
[----:B------:R-:W-:Y:S02]  /*6690*/  SHF.R.U64 R3, R3, 0x3, RZ ;  /* 0x0000000303037819 */ /* 0x000fe400000012ff */
[----:B------:R-:W-:Y:S02]  /*66a0*/  SHF.R.U64 R0, R0, 0x3, RZ ;  /* 0x0000000300007819 */ /* 0x000fe400000012ff */
[----:B------:R-:W-:-:S02]  /*66b0*/  LOP3.LUT R6, R3, R6, RZ, 0x3c, !PT ;  /* 0x0000000603067212 */ /* 0x000fc400078e3cff */
[----:B------:R-:W-:Y:S02]  /*66c0*/  LOP3.LUT R3, R14, 0x380, RZ, 0xc0, !PT ;  /* 0x000003800e037812 */ /* 0x000fe400078ec0ff */
[----:B------:R-:W-:Y:S02]  /*66d0*/  LOP3.LUT R4, R0, R173, RZ, 0x3c, !PT ;  /* 0x000000ad00047212 */ /* 0x000fe400078e3cff */
[----:B------:R-:W-:Y:S02]  /*66e0*/  LOP3.LUT R0, R179, 0x380, RZ, 0xc0, !PT ;  /* 0x00000380b3007812 */ /* 0x000fe400078ec0ff */
[----:B------:R-:W-:Y:S02]  /*66f0*/  SHF.R.U64 R3, R3, 0x3, RZ ;  /* 0x0000000303037819 */ /* 0x000fe400000012ff */
[----:B------:R-:W-:Y:S02]  /*6700*/  SHF.R.U64 R0, R0, 0x3, RZ ;  /* 0x0000000300007819 */ /* 0x000fe400000012ff */
[----:B------:R-:W-:-:S02]  /*6710*/  LOP3.LUT R14, R3, R14, RZ, 0x3c, !PT ;  /* 0x0000000e030e7212 */ /* 0x000fc400078e3cff */
[----:B------:R-:W-:Y:S02]  /*6720*/  LOP3.LUT R3, R90, 0x380, RZ, 0xc0, !PT ;  /* 0x000003805a037812 */ /* 0x000fe400078ec0ff */
[----:B------:R-:W-:Y:S02]  /*6730*/  LOP3.LUT R12, R0, R179, RZ, 0x3c, !PT ;  /* 0x000000b3000c7212 */ /* 0x000fe400078e3cff */
[----:B------:R-:W-:Y:S02]  /*6740*/  LOP3.LUT R8, R175, 0x380, RZ, 0xc0, !PT ;  /* 0x00000380af087812 */ /* 0x000fe400078ec0ff */
[----:B------:R-:W-:Y:S02]  /*6750*/  LOP3.LUT R0, R187, 0x380, RZ, 0xc0, !PT ;  /* 0x00000380bb007812 */ /* 0x000fe400078ec0ff */
[----:B------:R-:W-:Y:S02]  /*6760*/  LOP3.LUT R10, R177, 0x380, RZ, 0xc0, !PT ;  /* 0x00000380b10a7812 */ /* 0x000fe400078ec0ff */
[----:B------:R-:W-:-:S02]  /*6770*/  SHF.R.U64 R3, R3, 0x3, RZ ;  /* 0x0000000303037819 */ /* 0x000fc400000012ff */
[----:B------:R-:W-:Y:S02]  /*6780*/  LOP3.LUT R27, R195, 0x380, RZ, 0xc0, !PT ;  /* 0x00000380c31b7812 */ /* 0x000fe400078ec0ff */
[----:B------:R-:W-:Y:S02]  /*6790*/  LOP3.LUT R82, R183, 0x380, RZ, 0xc0, !PT ;  /* 0x00000380b7527812 */ /* 0x000fe400078ec0ff */
[----:B------:R-:W-:Y:S02]  /*67a0*/  SHF.R.U64 R8, R8, 0x3, RZ ;  /* 0x0000000308087819 */ /* 0x000fe400000012ff */
[----:B------:R-:W-:Y:S02]  /*67b0*/  LOP3.LUT R20, R181, 0x380, RZ, 0xc0, !PT ;  /* 0x00000380b5147812 */ /* 0x000fe400078ec0ff */
[----:B------:R-:W-:Y:S02]  /*67c0*/  SHF.R.U64 R0, R0, 0x3, RZ ;  /* 0x0000000300007819 */ /* 0x000fe400000012ff */
[----:B------:R-:W-:-:S02]  /*67d0*/  SHF.R.U64 R10, R10, 0x3, RZ ;  /* 0x000000030a0a7819 */ /* 0x000fc400000012ff */
[----:B------:R-:W-:Y:S02]  /*67e0*/  LOP3.LUT R98, R191, 0x380, RZ, 0xc0, !PT ;  /* 0x00000380bf627812 */ /* 0x000fe400078ec0ff */
[----:B------:R-:W-:Y:S02]  /*67f0*/  LOP3.LUT R90, R3, R90, RZ, 0x3c, !PT ;  /* 0x0000005a035a7212 */ /* 0x000fe400078e3cff */
[----:B------:R-:W-:Y:S02]  /*6800*/  SHF.R.U64 R28, R27, 0x3, RZ ;  /* 0x000000031b1c7819 */ /* 0x000fe400000012ff */
[----:B------:R-:W-:Y:S02]  /*6810*/  LOP3.LUT R3, R106, 0x380, RZ, 0xc0, !PT ;  /* 0x000003806a037812 */ /* 0x000fe400078ec0ff */
[----:B------:R-:W-:Y:S02]  /*6820*/  SHF.R.U64 R82, R82, 0x3, RZ ;  /* 0x0000000352527819 */ /* 0x000fe400000012ff */
[----:B------:R-:W-:-:S02]  /*6830*/  LOP3.LUT R8, R8, R175, RZ, 0x3c, !PT ;  /* 0x000000af08087212 */ /* 0x000fc400078e3cff */
[----:B------:R-:W-:Y:S02]  /*6840*/  SHF.R.U64 R20, R20, 0x3, RZ ;  /* 0x0000000314147819 */ /* 0x000fe400000012ff */
[----:B------:R-:W-:Y:S02]  /*6850*/  LOP3.LUT R94, R189, 0x380, RZ, 0xc0, !PT ;  /* 0x00000380bd5e7812 */ /* 0x000fe400078ec0ff */
[----:B------:R-:W-:Y:S02]  /*6860*/  LOP3.LUT R86, R0, R187, RZ, 0x3c, !PT ;  /* 0x000000bb00567212 */ /* 0x000fe400078e3cff */
[----:B------:R-:W-:Y:S02]  /*6870*/  LOP3.LUT R10, R10, R177, RZ, 0x3c, !PT ;  /* 0x000000b10a0a7212 */ /* 0x000fe400078e3cff */
[----:B------:R-:W-:Y:S02]  /*6880*/  SHF.R.U64 R98, R98, 0x3, RZ ;  /* 0x0000000362627819 */ /* 0x000fe400000012ff */
[----:B------:R-:W-:-:S02]  /*6890*/  MOV R114, R114 ;  /* 0x0000007200727202 */ /* 0x000fc40000000f00 */
[----:B------:R-:W-:Y:S02]  /*68a0*/  LOP3.LUT R0, R193, 0x380, RZ, 0xc0, !PT ;  /* 0x00000380c1007812 */ /* 0x000fe400078ec0ff */
[----:B------:R-:W-:Y:S02]  /*68b0*/  F2FP.BF16.F32.PACK_AB R27, R31, R30 ;  /* 0x0000001e1f1b723e */ /* 0x000fe400000010ff */
[----:B------:R-:W-:Y:S02]  /*68c0*/  LOP3.LUT R110, R28, R195, RZ, 0x3c, !PT ;  /* 0x000000c31c6e7212 */ /* 0x000fe400078e3cff */
[----:B------:R-:W-:Y:S01]  /*68d0*/  SHF.R.U64 R3, R3, 0x3, RZ ;  /* 0x0000000303037819 */ /* 0x000fe200000012ff */
[----:B------:R1:W-:Y:S01]  /*68e0*/  STSM.16.M88.4 [R114], R24 ;  /* 0x0000001872007844 */ /* 0x0003e20000000200 */
[----:B------:R-:W-:Y:S02]  /*68f0*/  MOV R28, R4 ;  /* 0x00000004001c7202 */ /* 0x000fe40000000f00 */
[----:B------:R-:W-:-:S02]  /*6900*/  LOP3.LUT R82, R82, R183, RZ, 0x3c, !PT ;  /* 0x000000b752527212 */ /* 0x000fc400078e3cff */
[----:B------:R-:W-:Y:S01]  /*6910*/  MOV R6, R6 ;  /* 0x0000000600067202 */ /* 0x000fe20000000f00 */
[----:B------:R2:W-:Y:S01]  /*6920*/  STSM.16.M88.4 [R28], R32 ;  /* 0x000000201c007844 */ /* 0x0005e20000000200 */
[----:B------:R-:W-:Y:S02]  /*6930*/  IADD3.X R91, RZ, R115, RZ, P5, !PT ;  /* 0x00000073ff5b7210 */ /* 0x000fe40002ffe4ff */
[----:B------:R-:W-:Y:S01]  /*6940*/  LOP3.LUT R20, R20, R181, RZ, 0x3c, !PT ;  /* 0x000000b514147212 */ /* 0x000fe200078e3cff */
[----:B------:R2:W-:Y:S01]  /*6950*/  STSM.16.M88.4 [R6], R40 ;  /* 0x0000002806007844 */ /* 0x0005e20000000200 */
[----:B------:R-:W-:Y:S02]  /*6960*/  SHF.R.U64 R94, R94, 0x3, RZ ;  /* 0x000000035e5e7819 */ /* 0x000fe400000012ff */
[----:B------:R-:W-:Y:S02]  /*6970*/  MOV R8, R8 ;  /* 0x0000000800087202 */ /* 0x000fe40000000f00 */
[----:B------:R-:W-:-:S02]  /*6980*/  F2FP.BF16.F32.PACK_AB R51, R55, R54 ;  /* 0x000000363733723e */ /* 0x000fc400000010ff */
[----:B------:R-:W-:Y:S02]  /*6990*/  F2FP.BF16.F32.PACK_AB R57, R59, R58 ;  /* 0x0000003a3b39723e */ /* 0x000fe400000010ff */
[----:B------:R-:W-:Y:S01]  /*69a0*/  F2FP.BF16.F32.PACK_AB R64, R65, R64 ;  /* 0x000000404140723e */ /* 0x000fe200000010ff */
[----:B------:R2:W-:Y:S01]  /*69b0*/  STSM.16.M88.4 [R8], R48 ;  /* 0x0000003008007844 */ /* 0x0005e20000000200 */
[----:B------:R-:W-:Y:S02]  /*69c0*/  LOP3.LUT R98, R98, R191, RZ, 0x3c, !PT ;  /* 0x000000bf62627212 */ /* 0x000fe400078e3cff */
[----:B------:R-:W-:Y:S02]  /*69d0*/  SHF.R.U64 R0, R0, 0x3, RZ ;  /* 0x0000000300007819 */ /* 0x000fe400000012ff */
[----:B------:R-:W-:Y:S02]  /*69e0*/  MOV R10, R10 ;  /* 0x0000000a000a7202 */ /* 0x000fe40000000f00 */
[----:B------:R-:W-:-:S02]  /*69f0*/  F2FP.BF16.F32.PACK_AB R58, R61, R60 ;  /* 0x0000003c3d3a723e */ /* 0x000fc400000010ff */
[----:B------:R-:W-:Y:S02]  /*6a00*/  F2FP.BF16.F32.PACK_AB R59, R63, R62 ;  /* 0x0000003e3f3b723e */ /* 0x000fe400000010ff */
[----:B------:R-:W-:Y:S02]  /*6a10*/  F2FP.BF16.F32.PACK_AB R65, R67, R66 ;  /* 0x000000424341723e */ /* 0x000fe400000010ff */
[----:B------:R-:W-:Y:S01]  /*6a20*/  F2FP.BF16.F32.PACK_AB R72, R73, R72 ;  /* 0x000000484948723e */ /* 0x000fe200000010ff */
[----:B------:R2:W-:Y:S01]  /*6a30*/  STSM.16.M88.4 [R10], R56 ;  /* 0x000000380a007844 */ /* 0x0005e20000000200 */
[----:B------:R-:W-:Y:S02]  /*6a40*/  IADD3.X R107, RZ, R115, RZ, P3, !PT ;  /* 0x00000073ff6b7210 */ /* 0x000fe40001ffe4ff */
[----:B------:R-:W-:Y:S02]  /*6a50*/  LOP3.LUT R106, R3, R106, RZ, 0x3c, !PT ;  /* 0x0000006a036a7212 */ /* 0x000fe400078e3cff */
[----:B------:R-:W-:-:S02]  /*6a60*/  MOV R12, R12 ;  /* 0x0000000c000c7202 */ /* 0x000fc40000000f00 */
[----:B------:R-:W-:Y:S02]  /*6a70*/  F2FP.BF16.F32.PACK_AB R66, R69, R68 ;  /* 0x000000444542723e */ /* 0x000fe400000010ff */
[----:B------:R-:W-:Y:S02]  /*6a80*/  F2FP.BF16.F32.PACK_AB R67, R71, R70 ;  /* 0x000000464743723e */ /* 0x000fe400000010ff */
[----:B------:R-:W-:Y:S02]  /*6a90*/  F2FP.BF16.F32.PACK_AB R73, R75, R74 ;  /* 0x0000004a4b49723e */ /* 0x000fe400000010ff */
[----:B------:R-:W-:Y:S01]  /*6aa0*/  MOV R14, R14 ;  /* 0x0000000e000e7202 */ /* 0x000fe20000000f00 */
[----:B------:R2:W-:Y:S01]  /*6ab0*/  STSM.16.M88.4 [R12], R64 ;  /* 0x000000400c007844 */ /* 0x0005e20000000200 */
[----:B------:R-:W-:Y:S02]  /*6ac0*/  MOV R5, R82 ;  /* 0x0000005200057202 */ /* 0x000fe40000000f00 */
[----:B------:R-:W-:-:S02]  /*6ad0*/  F2FP.BF16.F32.PACK_AB R74, R77, R76 ;  /* 0x0000004c4d4a723e */ /* 0x000fc400000010ff */
[----:B------:R-:W-:Y:S02]  /*6ae0*/  F2FP.BF16.F32.PACK_AB R75, R79, R78 ;  /* 0x0000004e4f4b723e */ /* 0x000fe400000010ff */
[----:B------:R-:W-:Y:S02]  /*6af0*/  F2FP.BF16.F32.PACK_AB R80, R81, R80 ;  /* 0x000000505150723e */ /* 0x000fe400000010ff */
[----:B------:R-:W-:Y:S01]  /*6b00*/  IADD3.X R95, RZ, R115, RZ, P6, !PT ;  /* 0x00000073ff5f7210 */ /* 0x000fe200037fe4ff */
[----:B------:R2:W-:Y:S01]  /*6b10*/  STSM.16.M88.4 [R14], R72 ;  /* 0x000000480e007844 */ /* 0x0005e20000000200 */
[----:B------:R-:W-:Y:S02]  /*6b20*/  LOP3.LUT R94, R94, R189, RZ, 0x3c, !PT ;  /* 0x000000bd5e5e7212 */ /* 0x000fe400078e3cff */
[----:B------:R-:W-:Y:S02]  /*6b30*/  MOV R20, R20 ;  /* 0x0000001400147202 */ /* 0x000fe40000000f00 */
[----:B------:R-:W-:-:S02]  /*6b40*/  MOV R4, R90 ;  /* 0x0000005a00047202 */ /* 0x000fc40000000f00 */
[----:B------:R-:W-:Y:S02]  /*6b50*/  F2FP.BF16.F32.PACK_AB R81, R153, R152 ;  /* 0x000000989951723e */ /* 0x000fe400000010ff */
[----:B------:R-:W-:Y:S02]  /*6b60*/  F2FP.BF16.F32.PACK_AB R82, R85, R84 ;  /* 0x000000545552723e */ /* 0x000fe400000010ff */
[----:B------:R-:W-:Y:S02]  /*6b70*/  F2FP.BF16.F32.PACK_AB R83, R155, R154 ;  /* 0x0000009a9b53723e */ /* 0x000fe400000010ff */
[----:B------:R-:W-:Y:S02]  /*6b80*/  F2FP.BF16.F32.PACK_AB R88, R89, R88 ;  /* 0x000000585958723e */ /* 0x000fe400000010ff */
[----:B------:R-:W-:Y:S01]  /*6b90*/  LOP3.LUT R102, R0, R193, RZ, 0x3c, !PT ;  /* 0x000000c100667212 */ /* 0x000fe200078e3cff */
[----:B------:R2:W-:Y:S01]  /*6ba0*/  STSM.16.M88.4 [R20], R80 ;  /* 0x0000005014007844 */ /* 0x0005e20000000200 */
[----:B------:R-:W-:-:S02]  /*6bb0*/  MOV R3, R98 ;  /* 0x0000006200037202 */ /* 0x000fc40000000f00 */
[----:B------:R-:W-:Y:S02]  /*6bc0*/  F2FP.BF16.F32.PACK_AB R89, R159, R158 ;  /* 0x0000009e9f59723e */ /* 0x000fe400000010ff */
[----:B------:R-:W-:Y:S02]  /*6bd0*/  F2FP.BF16.F32.PACK_AB R90, R93, R92 ;  /* 0x0000005c5d5a723e */ /* 0x000fe400000010ff */
[----:B------:R-:W-:Y:S02]  /*6be0*/  F2FP.BF16.F32.PACK_AB R91, R161, R160 ;  /* 0x000000a0a15b723e */ /* 0x000fe400000010ff */
[----:B------:R-:W-:Y:S02]  /*6bf0*/  F2FP.BF16.F32.PACK_AB R96, R97, R96 ;  /* 0x000000606160723e */ /* 0x000fe400000010ff */
[----:B------:R-:W-:Y:S01]  /*6c00*/  IADD3.X R103, RZ, R115, RZ, P2, !PT ;  /* 0x00000073ff677210 */ /* 0x000fe200017fe4ff */
[----:B------:R2:W-:Y:S01]  /*6c10*/  STSM.16.M88.4 [R5], R88 ;  /* 0x0000005805007844 */ /* 0x0005e20000000200 */
[----:B------:R-:W-:-:S02]  /*6c20*/  MOV R86, R86 ;  /* 0x0000005600567202 */ /* 0x000fc40000000f00 */
[----:B------:R-:W-:Y:S02]  /*6c30*/  MOV R0, R106 ;  /* 0x0000006a00007202 */ /* 0x000fe40000000f00 */
        /* <DEDUP_REMOVED lines=10> */
[----:B------:R2:W-:Y:S01]  /*6ce0*/  STSM.16.M88.4 [R4], R104 ;  /* 0x0000006804007844 */ /* 0x0005e20000000200 */
[----:B------:R-:W-:Y:S02]  /*6cf0*/  MOV R94, R94 ;  /* 0x0000005e005e7202 */ /* 0x000fe40000000f00 */
[----:B------:R-:W-:Y:S02]  /*6d00*/  F2FP.BF16.F32.PACK_AB R113, R171, R170 ;  /* 0x000000aaab71723e */ /* 0x000fe400000010ff */
[----:B-1----:R-:W-:-:S02]  /*6d10*/  F2FP.BF16.F32.PACK_AB R114, R117, R116 ;  /* 0x000000747572723e */ /* 0x002fc400000010ff */
[----:B------:R-:W-:Y:S02]  /*6d20*/  F2FP.BF16.F32.PACK_AB R115, R119, R118 ;  /* 0x000000767773723e */ /* 0x000fe400000010ff */
[----:B------:R-:W-:Y:S02]  /*6d30*/  F2FP.BF16.F32.PACK_AB R121, R123, R122 ;  /* 0x0000007a7b79723e */ /* 0x000fe400000010ff */
[----:B------:R-:W-:Y:S01]  /*6d40*/  F2FP.BF16.F32.PACK_AB R128, R129, R128 ;  /* 0x000000808180723e */ /* 0x000fe200000010ff */
[----:B------:R2:W-:Y:S01]  /*6d50*/  STSM.16.M88.4 [R94], R112 ;  /* 0x000000705e007844 */ /* 0x0005e20000000200 */
[----:B------:R-:W-:Y:S02]  /*6d60*/  F2FP.BF16.F32.PACK_AB R122, R125, R124 ;  /* 0x0000007c7d7a723e */ /* 0x000fe400000010ff */
[----:B------:R-:W-:Y:S02]  /*6d70*/  F2FP.BF16.F32.PACK_AB R123, R127, R126 ;  /* 0x0000007e7f7b723e */ /* 0x000fe400000010ff */
[----:B------:R-:W-:-:S02]  /*6d80*/  F2FP.BF16.F32.PACK_AB R129, R131, R130 ;  /* 0x000000828381723e */ /* 0x000fc400000010ff */
[----:B------:R-:W-:Y:S01]  /*6d90*/  F2FP.BF16.F32.PACK_AB R136, R137, R136 ;  /* 0x000000888988723e */ /* 0x000fe200000010ff */
[----:B------:R2:W-:Y:S01]  /*6da0*/  STSM.16.M88.4 [R3], R120 ;  /* 0x0000007803007844 */ /* 0x0005e20000000200 */
[----:B------:R-:W-:Y:S02]  /*6db0*/  MOV R102, R102 ;  /* 0x0000006600667202 */ /* 0x000fe40000000f00 */
        /* <DEDUP_REMOVED lines=8> */
[----:B------:R-:W-:Y:S01]  /*6e40*/  MOV R110, R110 ;  /* 0x0000006e006e7202 */ /* 0x000fe20000000f00 */
[----:B------:R2:W-:Y:S01]  /*6e50*/  STSM.16.M88.4 [R0], R136 ;  /* 0x0000008800007844 */ /* 0x0005e20000000200 */
[----:B------:R-:W-:Y:S02]  /*6e60*/  F2FP.BF16.F32.PACK_AB R146, R149, R148 ;  /* 0x000000949592723e */ /* 0x000fe400000010ff */
[----:B------:R-:W-:-:S05]  /*6e70*/  F2FP.BF16.F32.PACK_AB R147, R151, R150 ;  /* 0x000000969793723e */ /* 0x000fca00000010ff */
[----:B------:R2:W-:Y:S01]  /*6e80*/  STSM.16.M88.4 [R110], R144 ;  /* 0x000000906e007844 */ /* 0x0005e20000000200 */
[----:B------:R-:W-:Y:S01]  /*6e90*/  @!PT LDS RZ, [RZ] ;  /* 0x00000000fffff984 */ /* 0x000fe20000000800 */
[----:B------:R-:W-:Y:S01]  /*6ea0*/  @!PT LDS RZ, [RZ] ;  /* 0x00000000fffff984 */ /* 0x000fe20000000800 */
[----:B------:R-:W-:Y:S01]  /*6eb0*/  @!PT LDS RZ, [RZ] ;  /* 0x00000000fffff984 */ /* 0x000fe20000000800 */
[----:B------:R-:W-:Y:S01]  /*6ec0*/  @!PT LDS RZ, [RZ] ;  /* 0x00000000fffff984 */ /* 0x000fe20000000800 */
[----:B------:R1:W-:Y:S06]  /*6ed0*/  MEMBAR.ALL.CTA ;  /* 0x0000000000007992 */ /* 0x0003ec0000008000 */
[----:B-1----:R-:W1:Y:S02]  /*6ee0*/  FENCE.VIEW.ASYNC.S ;  /* 0x00000000000073c6 */ /* 0x002e640000000000 */
[----:B-1----:R-:W-:Y:S06]  /*6ef0*/  BAR.ARV 0x1, 0x120 ;  /* 0x0044800000007b1d */ /* 0x002fec0000002000 */
[----:B------:R-:W-:Y:S05]  /*6f00*/  @P0 BRA `(.L_x_2706) ;  /* 0x00000000008c0947 */ /* 0x000fea0003800000 */
[----:B------:R-:W-:Y:S01]  /*6f10*/  UIADD3 UR6, -UR36, URZ, URZ ;  /* 0x0000003f24067290 */ /* 0x000fe2000fffe13f */
[----:B--2---:R-:W1:Y:S01]  /*6f20*/  LDC R0, c[0x0][0xda8] ;  /* 0x00036a00ff007b82 */ /* 0x004e620000000800 */
[----:B------:R-:W-:Y:S01]  /*6f30*/  ULDC UR4, c[0x0][0xdb4] ;  /* 0x00036d0000047ab9 */ /* 0x000fe20000000800 */
[----:B------:R-:W-:Y:S01]  /*6f40*/  ULDC.64 UR8, c[0x0][0xb70] ;  /* 0x0002dc0000087ab9 */ /* 0x000fe20000000a00 */
[----:B------:R-:W-:Y:S02]  /*6f50*/  UIMAD UR6, UR4, UR6, UR43 ;  /* 0x00000006040672a4 */ /* 0x000fe4000f8e022b */
[----:B------:R-:W-:Y:S02]  /*6f60*/  IADD3 R3, RZ, -UR43, RZ ;  /* 0x8000002bff037c10 */ /* 0x000fe4000fffe0ff */
[----:B------:R-:W-:Y:S01]  /*6f70*/  IADD3 R9, -R17, RZ, RZ ;  /* 0x000000ff11097210 */ /* 0x000fe20007ffe1ff */
[----:B------:R-:W-:Y:S01]  /*6f80*/  USHF.R.S32.HI UR4, URZ, 0x1f, UR6 ;  /* 0x0000001f3f047899 */ /* 0x000fe20008011406 */
[----:B------:R-:W2:Y:S02]  /*6f90*/  LDC.64 R6, c[0x0][0xb78] ;  /* 0x0002de00ff067b82 */ /* 0x000ea40000000a00 */
[----:B------:R-:W-:Y:S01]  /*6fa0*/  ISETP.NE.AND P0, PT, R16, R9, PT ;  /* 0x000000091000720c */ /* 0x000fe20003f05270 */
[----:B------:R-:W-:-:S02]  /*6fb0*/  UIMAD UR7, UR4, UR8, URZ ;  /* 0x00000008040772a4 */ /* 0x000fc4000f8e023f */
[----:B------:R-:W-:Y:S02]  /*6fc0*/  UIMAD.WIDE.U32 UR4, UR6, UR8, URZ ;  /* 0x00000008060472a5 */ /* 0x000fe4000f8e003f */
[----:B------:R-:W-:Y:S02]  /*6fd0*/  UIMAD UR6, UR6, UR9, UR7 ;  /* 0x00000009060672a4 */ /* 0x000fe4000f8e0207 */
[----:B------:R-:W-:Y:S02]  /*6fe0*/  USHF.R.S32.HI UR7, URZ, 0x1f, UR36 ;  /* 0x0000001f3f077899 */ /* 0x000fe40008011424 */
[----:B------:R-:W-:Y:S02]  /*6ff0*/  UIADD3 UR6, UR5, UR6, URZ ;  /* 0x0000000605067290 */ /* 0x000fe4000fffe03f */
[----:B------:R-:W-:Y:S01]  /*7000*/  MOV R5, UR5 ;  /* 0x0000000500057c02 */ /* 0x000fe20008000f00 */
[----:B------:R-:W-:Y:S01]  /*7010*/  IMAD.U32 R4, RZ, RZ, UR4 ;  /* 0x00000004ff047e24 */ /* 0x000fe2000f8e00ff */
[----:B------:R-:W-:Y:S01]  /*7020*/  ULDC UR4, c[0x0][0xa88] ;  /* 0x0002a20000047ab9 */ /* 0x000fe20000000800 */
[----:B-1----:R-:W-:Y:S01]  /*7030*/  IMAD R3, R0, R3, UR42 ;  /* 0x0000002a00037e24 */ /* 0x002fe2000f8e0203 */
[----:B------:R-:W-:-:S03]  /*7040*/  MOV R5, UR6 ;  /* 0x0000000600057c02 */ /* 0x000fc60008000f00 */
[----:B------:R-:W-:Y:S02]  /*7050*/  IMAD R9, R3, 0x40, R2 ;  /* 0x0000004003097824 */ /* 0x000fe400078e0202 */
[----:B--2---:R-:W-:-:S03]  /*7060*/  IMAD R0, R6, UR7, RZ ;  /* 0x0000000706007c24 */ /* 0x004fc6000f8e02ff */
[----:B------:R-:W-:Y:S01]  /*7070*/  SHF.R.S32.HI R3, RZ, 0x1f, R9 ;  /* 0x0000001fff037819 */ /* 0x000fe20000011409 */
[----:B------:R-:W-:Y:S01]  /*7080*/  IMAD.WIDE.U32 R4, R6, UR36, R4 ;  /* 0x0000002406047c25 */ /* 0x000fe2000f8e0004 */
[----:B------:R-:W-:-:S03]  /*7090*/  ISETP.GE.OR P1, PT, R9, UR4, P0 ;  /* 0x0000000409007c0c */ /* 0x000fc60008726670 */
[----:B------:R-:W-:Y:S01]  /*70a0*/  IMAD R6, R7, UR36, R0 ;  /* 0x0000002407067c24 */ /* 0x000fe2000f8e0200 */
[C---:B------:R-:W-:Y:S02]  /*70b0*/  IADD3 R7, R9.reuse, 0x8, RZ ;  /* 0x0000000809077810 */ /* 0x040fe40007ffe0ff */
[----:B------:R-:W-:Y:S02]  /*70c0*/  IADD3 R0, P2, R9, R4, RZ ;  /* 0x0000000409007210 */ /* 0x000fe40007f5e0ff */
[----:B------:R-:W-:Y:S01]  /*70d0*/  ISETP.GE.OR P0, PT, R7, UR4, P0 ;  /* 0x0000000407007c0c */ /* 0x000fe20008706670 */
[----:B------:R-:W-:Y:S01]  /*70e0*/  ULDC.64 UR4, c[0x0][0xb40] ;  /* 0x0002d00000047ab9 */ /* 0x000fe20000000a00 */
[----:B------:R-:W-:Y:S02]  /*70f0*/  IADD3.X R3, R3, R5, R6, P2, !PT ;  /* 0x0000000503037210 */ /* 0x000fe400017fe406 */
[----:B------:R-:W-:-:S04]  /*7100*/  LEA R4, P2, R0, UR4, 0x2 ;  /* 0x0000000400047c11 */ /* 0x000fc8000f8410ff */
[----:B------:R-:W-:-:S05]  /*7110*/  LEA.HI.X R5, R0, UR5, R3, 0x2, P2 ;  /* 0x0000000500057c11 */ /* 0x000fca00090f1403 */
[----:B------:R1:W-:Y:S04]  /*7120*/  @!P1 STG.E desc[UR48][R4.64], R157 ;  /* 0x0000009d04009986 */ /* 0x0003e8000c101930 */
[----:B------:R1:W-:Y:S02]  /*7130*/  @!P0 STG.E desc[UR48][R4.64+0x20], R156 ;  /* 0x0000209c04008986 */ /* 0x0003e4000c101930 */
.L_x_2706:
[----:B--2---:R-:W2:Y:S01]  /*7140*/  SHFL.IDX PT, R0, R185, RZ, 0x1f ;  /* 0x00001fffb9007589 */ /* 0x004ea200000e0000 */
[----:B------:R-:W-:Y:S02]  /*7150*/  ULDC UR4, c[0x0][0xc] ;  /* 0x0000030000047ab9 */ /* 0x000fe40000000800 */
[----:B------:R-:W-:Y:S01]  /*7160*/  UIADD3 UR45, UR4, UR45, URZ ;  /* 0x0000002d042d7290 */ /* 0x000fe2000fffe03f */
[----:B--2---:R-:W-:-:S13]  /*7170*/  ISETP.NE.AND P0, PT, R0, 0x7, PT ;  /* 0x000000070000780c */ /* 0x004fda0003f05270 */
[----:B------:R-:W-:Y:S05]  /*7180*/  @P0 BRA `(.L_x_2707) ;  /* 0x0000000000e80947 */ /* 0x000fea0003800000 */
[----:B------:R-:W-:Y:S01]  /*7190*/  BAR.SYNC.DEFER_BLOCKING 0x1, 0x120 ;  /* 0x0044800000007b1d */ /* 0x000fe20000010000 */
[----:B------:R-:W-:-:S05]  /*71a0*/  ELECT P0, URZ, PT ;  /* 0x00000000003f782f */ /* 0x000fca0003800000 */
[----:B------:R-:W-:Y:S08]  /*71b0*/  BSSY B0, `(.L_x_2707) ;  /* 0x0000037000007945 */ /* 0x000ff00003800000 */
[----:B------:R-:W-:Y:S05]  /*71c0*/  @!P0 BRA `(.L_x_2708) ;  /* 0x0000000000d48947 */ /* 0x000fea0003800000 */
[----:B------:R-:W-:Y:S01]  /*71d0*/  UIADD3 UR5, -UR43, URZ, URZ ;  /* 0x0000003f2b057290 */ /* 0x000fe2000fffe13f */
[----:B------:R-:W-:Y:S01]  /*71e0*/  ULDC UR10, c[0x0][0xda8] ;  /* 0x00036a00000a7ab9 */ /* 0x000fe20000000800 */
[----:B------:R-:W-:Y:S02]  /*71f0*/  UIADD3 UR35, -UR36, URZ, URZ ;  /* 0x0000003f24237290 */ /* 0x000fe4000fffe13f */
[----:B------:R-:W-:Y:S02]  /*7200*/  UIMAD UR5, UR10, UR5, UR42 ;  /* 0x000000050a0572a4 */ /* 0x000fe4000f8e022a */
[----:B------:R-:W-:Y:S01]  /*7210*/  UIADD3 UR4, UP0, UR52, 0x9f0, URZ ;  /* 0x000009f034047890 */ /* 0x000fe2000ff1e03f */
[----:B------:R-:W-:Y:S01]  /*7220*/  ULDC UR12, c[0x0][0xdb4] ;  /* 0x00036d00000c7ab9 */ /* 0x000fe20000000800 */
[----:B------:R-:W-:Y:S02]  /*7230*/  USHF.L.U32 UR34, UR5, 0x6, URZ ;  /* 0x0000000605227899 */ /* 0x000fe4000800063f */
[----:B------:R-:W-:-:S02]  /*7240*/  UIMAD UR35, UR12, UR35, UR43 ;  /* 0x000000230c2372a4 */ /* 0x000fc4000f8e022b */
[----:B------:R-:W-:Y:S02]  /*7250*/  UIADD3.X UR5, URZ, UR53, URZ, UP0, !UPT ;  /* 0x000000353f057290 */ /* 0x000fe400087fe43f */
[----:B------:R-:W-:Y:S02]  /*7260*/  UIADD3 UR6, UR46, 0x2000, URZ ;  /* 0x000020002e067890 */ /* 0x000fe4000fffe03f */
[----:B------:R-:W-:Y:S01]  /*7270*/  UIADD3 UR8, UR46, 0x4000, URZ ;  /* 0x000040002e087890 */ /* 0x000fe2000fffe03f */
[----:B------:R-:W-:Y:S01]  /*7280*/  UMOV UR33, URZ ;  /* 0x0000003f00217c82 */ /* 0x000fe20008000000 */
[----:B------:R-:W-:Y:S01]  /*7290*/  UMOV UR37, URZ ;  /* 0x0000003f00257c82 */ /* 0x000fe20008000000 */
[----:B------:R-:W-:Y:S01]  /*72a0*/  UMOV UR32, UR46 ;  /* 0x0000002e00207c82 */ /* 0x000fe20008000000 */
[----:B------:R-:W-:Y:S01]  /*72b0*/  UMOV UR7, 0x40 ;  /* 0x0000004000077882 */ /* 0x000fe20000000000 */
[----:B------:R-:W-:Y:S01]  /*72c0*/  UIADD3 UR10, UR46, 0x6000, URZ ;  /* 0x000060002e0a7890 */ /* 0x000fe2000fffe03f */
[----:B------:R2:W-:Y:S01]  /*72d0*/  UTMASTG.5D [UR32], [UR4] ;  /* 0x00000020040073b5 */ /* 0x0005e20008020000 */
[----:B------:R-:W-:Y:S01]  /*72e0*/  UMOV UR9, 0x80 ;  /* 0x0000008000097882 */ /* 0x000fe20000000000 */
[----:B------:R-:W-:Y:S01]  /*72f0*/  UIADD3 UR12, UR46, 0x8000, URZ ;  /* 0x000080002e0c7890 */ /* 0x000fe2000fffe03f */
[----:B------:R-:W-:Y:S01]  /*7300*/  UMOV UR11, 0xc0 ;  /* 0x000000c0000b7882 */ /* 0x000fe20000000000 */
[----:B------:R-:W-:Y:S01]  /*7310*/  UMOV UR13, 0x100 ;  /* 0x00000100000d7882 */ /* 0x000fe20000000000 */
[----:B--2---:R-:W-:Y:S01]  /*7320*/  UMOV UR32, UR6 ;  /* 0x0000000600207c82 */ /* 0x004fe20008000000 */
[----:B------:R-:W-:Y:S01]  /*7330*/  UMOV UR33, UR7 ;  /* 0x0000000700217c82 */ /* 0x000fe20008000000 */
[----:B------:R-:W-:Y:S01]  /*7340*/  UIADD3 UR6, UR46, 0xa000, URZ ;  /* 0x0000a0002e067890 */ /* 0x000fe2000fffe03f */
[----:B------:R2:W-:Y:S01]  /*7350*/  UTMASTG.5D [UR32], [UR4] ;  /* 0x00000020040073b5 */ /* 0x0005e20008020000 */
[----:B------:R-:W-:Y:S01]  /*7360*/  UMOV UR7, 0x140 ;  /* 0x0000014000077882 */ /* 0x000fe20000000000 */
[----:B--2---:R-:W-:Y:S01]  /*7370*/  UMOV UR32, UR8 ;  /* 0x0000000800207c82 */ /* 0x004fe20008000000 */
[----:B------:R-:W-:Y:S01]  /*7380*/  UMOV UR33, UR9 ;  /* 0x0000000900217c82 */ /* 0x000fe20008000000 */
[----:B------:R-:W-:Y:S01]  /*7390*/  UIADD3 UR8, UR46, 0xc000, URZ ;  /* 0x0000c0002e087890 */ /* 0x000fe2000fffe03f */
[----:B------:R2:W-:Y:S01]  /*73a0*/  UTMASTG.5D [UR32], [UR4] ;  /* 0x00000020040073b5 */ /* 0x0005e20008020000 */
[----:B------:R-:W-:Y:S01]  /*73b0*/  UIADD3 UR9, UR46, 0xe000, URZ ;  /* 0x0000e0002e097890 */ /* 0x000fe2000fffe03f */
[----:B--2---:R-:W-:Y:S01]  /*73c0*/  UMOV UR32, UR10 ;  /* 0x0000000a00207c82 */ /* 0x004fe20008000000 */
[----:B------:R-:W-:-:S02]  /*73d0*/  UMOV UR33, UR11 ;  /* 0x0000000b00217c82 */ /* 0x000fc40008000000 */
[----:B------:R2:W-:Y:S02]  /*73e0*/  UTMASTG.5D [UR32], [UR4] ;  /* 0x00000020040073b5 */ /* 0x0005e40008020000 */
[----:B--2---:R-:W-:Y:S01]  /*73f0*/  UMOV UR32, UR12 ;  /* 0x0000000c00207c82 */ /* 0x004fe20008000000 */
[----:B------:R-:W-:Y:S02]  /*7400*/  UMOV UR33, UR13 ;  /* 0x0000000d00217c82 */ /* 0x000fe40008000000 */
[----:B------:R2:W-:Y:S02]  /*7410*/  UTMASTG.5D [UR32], [UR4] ;  /* 0x00000020040073b5 */ /* 0x0005e40008020000 */
[----:B--2---:R-:W-:Y:S01]  /*7420*/  UMOV UR32, UR6 ;  /* 0x0000000600207c82 */ /* 0x004fe20008000000 */
[----:B------:R-:W-:Y:S01]  /*7430*/  UMOV UR33, UR7 ;  /* 0x0000000700217c82 */ /* 0x000fe20008000000 */
[----:B------:R-:W-:Y:S01]  /*7440*/  UMOV UR6, 0x180 ;  /* 0x0000018000067882 */ /* 0x000fe20000000000 */
[----:B------:R2:W-:Y:S02]  /*7450*/  UTMASTG.5D [UR32], [UR4] ;  /* 0x00000020040073b5 */ /* 0x0005e40008020000 */
[----:B--2---:R-:W-:Y:S01]  /*7460*/  UMOV UR32, UR8 ;  /* 0x0000000800207c82 */ /* 0x004fe20008000000 */
[----:B------:R-:W-:Y:S01]  /*7470*/  UMOV UR33, UR6 ;  /* 0x0000000600217c82 */ /* 0x000fe20008000000 */
[----:B------:R-:W-:Y:S01]  /*7480*/  UMOV UR6, 0x1c0 ;  /* 0x000001c000067882 */ /* 0x000fe20000000000 */
        /* <DEDUP_REMOVED lines=9> */
.L_x_2708:
[----:B------:R-:W-:Y:S05]  /*7520*/  BSYNC B0 ;  /* 0x0000000000007941 */ /* 0x000fea0003800000 */
.L_x_2707:
[----:B------:R-:W2:Y:S02]  /*7530*/  LDC R0, c[0x0][0xda4] ;  /* 0x00036900ff007b82 */ /* 0x000ea40000000800 */
[----:B--2---:R-:W-:-:S13]  /*7540*/  ISETP.LE.AND P0, PT, R0, UR45, PT ;  /* 0x0000002d00007c0c */ /* 0x004fda000bf03270 */
[----:B------:R-:W-:Y:S05]  /*7550*/  @!P0 BRA `(.L_x_2709) ;  /* 0xffffff9800488947 */ /* 0x000fea000383ffff */
[----:B------:R-:W-:Y:S05]  /*7560*/  EXIT ;  /* 0x000000000000794d */ /* 0x000fea0003800000 */
.L_x_2674:
[----:B------:R-:W-:-:S08]  /*7570*/  NOP ;  /* 0x0000000000007918 */ /* 0x000fd00000000000 */
[----:B------:R-:W1:-:S00]  /*7580*/  USETMAXREG.DEALLOC.CTAPOOL 0x18 ;  /* 0x00000018000079c8 */ /* 0x000e4000080e0500 */
[----:B-1----:R-:W-:-:S06]  /*7590*/  LOP3.LUT R0, R0, 0x3, RZ, 0xc0, !PT ;  /* 0x0000000300007812 */ /* 0x002fcc00078ec0ff */
[----:B------:R-:W1:Y:S02]  /*75a0*/  SHFL.IDX PT, R0, R0, RZ, 0x1f ;  /* 0x00001fff00007589 */ /* 0x000e6400000e0000 */
[----:B-1----:R-:W-:-:S13]  /*75b0*/  ISETP.NE.AND P0, PT, R0, RZ, PT ;  /* 0x000000ff0000720c */ /* 0x002fda0003f05270 */
[----:B------:R-:W-:Y:S05]  /*75c0*/  @P0 EXIT ;  /* 0x000000000000094d */ /* 0x000fea0003800000 */
[----:B------:R-:W1:Y:S01]  /*75d0*/  S2UR UR4, SR_CTAID.X ;  /* 0x00000000000479c3 */ /* 0x000e620000002500 */
[----:B------:R-:W-:Y:S01]  /*75e0*/  MOV R16, RZ ;  /* 0x000000ff00107202 */ /* 0x000fe20000000f00 */
[----:B------:R-:W-:Y:S01]  /*75f0*/  IMAD.MOV.U32 R2, RZ, RZ, 0x1 ;  /* 0x00000001ff027424 */ /* 0x000fe200078e00ff */
[----:B------:R-:W-:-:S05]  /*7600*/  MOV R17, 0x1 ;  /* 0x0000000100117802 */ /* 0x000fca0000000f00 */
[----:B------:R-:W1:Y:S02]  /*7610*/  LDC R0, c[0x0][0xda4] ;  /* 0x00036900ff007b82 */ /* 0x000e640000000800 */
[----:B-1----:R-:W-:-:S13]  /*7620*/  ISETP.LE.AND P0, PT, R0, UR4, PT ;  /* 0x0000000400007c0c */ /* 0x002fda000bf03270 */
[----:B------:R-:W-:Y:S05]  /*7630*/  @P0 BRA `(.L_x_2710) ;  /* 0x0000002c005c0947 */ /* 0x000fea0003800000 */
[----:B------:R-:W-:Y:S01]  /*7640*/  MOV R0, UR4 ;  /* 0x0000000400007c02 */ /* 0x000fe20008000f00 */
[----:B------:R-:W-:Y:S01]  /*7650*/  IMAD.MOV.U32 R16, RZ, RZ, RZ ;  /* 0x000000ffff107224 */ /* 0x000fe200078e00ff */
[----:B------:R-:W-:Y:S01]  /*7660*/  MOV R17, 0x1 ;  /* 0x0000000100117802 */ /* 0x000fe20000000f00 */
[----:B------:R-:W-:Y:S01]  /*7670*/  ULDC.64 UR40, c[0x0][0x198] ;  /* 0x0000660000287ab9 */ /* 0x000fe20000000a00 */
[----:B------:R-:W-:Y:S01]  /*7680*/  ULDC UR36, c[0x0][0xc] ;  /* 0x0000030000247ab9 */ /* 0x000fe20000000800 */
[----:B------:R1:W-:Y:S04]  /*7690*/  STL [R1+0xc], R0 ;  /* 0x00000c0001007387 */ /* 0x0003e80000100800 */
[----:B------:R1:W-:Y:S02]  /*76a0*/  STL [R1+0x18], RZ ;  /* 0x000018ff01007387 */ /* 0x0003e40000100800 */
.L_x_2752:
[----:B------:R-:W2:Y:S01]  /*76b0*/  LDL R4, [R1+0xc] ;  /* 0x00000c0001047983 */ /* 0x000ea20000100800 */
[----:B-1----:R-:W1:Y:S01]  /*76c0*/  LDC R0, c[0x0][0xda8] ;  /* 0x00036a00ff007b82 */ /* 0x002e620000000800 */
        /* <DEDUP_REMOVED lines=14> */
[----:B------:R-:W1:Y:S01]  /*77b0*/  S2R R5, SR_CgaCtaId ;  /* 0x0000000000057919 */ /* 0x000e620000008800 */
[----:B------:R-:W2:Y:S01]  /*77c0*/  LDC R0, c[0x0][0x2e0] ;  /* 0x0000b800ff007b82 */ /* 0x000ea20000000800 */
[----:B------:R-:W-:Y:S01]  /*77d0*/  MOV R18, R4 ;  /* 0x0000000400127202 */ /* 0x000fe20000000f00 */
[----:B---3--:R-:W-:Y:S01]  /*77e0*/  @P1 IMAD.HI.U32 R2, R4, R2, RZ ;  /* 0x0000000204021227 */ /* 0x008fe200078e00ff */
[----:B------:R3:W-:Y:S04]  /*77f0*/  STL [R1+0x4], R4 ;  /* 0x0000040401007387 */ /* 0x0007e80000100800 */
[----:B------:R-:W-:-:S02]  /*7800*/  @P1 SHF.R.U32.HI R18, RZ, R3, R2 ;  /* 0x00000003ff121219 */ /* 0x000fc40000011602 */
[----:B------:R-:W-:Y:S01]  /*7810*/  MOV R2, 0x400 ;  /* 0x0000040000027802 */ /* 0x000fe20000000f00 */
[----:B--2---:R-:W-:-:S03]  /*7820*/  IMAD R6, R0, UR4, RZ ;  /* 0x0000000400067c24 */ /* 0x004fc6000f8e02ff */
[----:B-1----:R-:W-:-:S05]  /*7830*/  LEA R7, R5, R2, 0x18 ;  /* 0x0000000205077211 */ /* 0x002fca00078ec0ff */
[----:B------:R-:W-:Y:S01]  /*7840*/  VIADD R0, R7, 0x22400 ;  /* 0x0002240007007836 */ /* 0x000fe20000000000 */
[----:B------:R3:W-:Y:S04]  /*7850*/  STL [R1], R7 ;  /* 0x0000000701007387 */ /* 0x0007e80000100800 */
[----:B------:R-:W-:Y:S01]  /*7860*/  LOP3.LUT P0, RZ, R0, 0x3ff, RZ, 0xc0, !PT ;  /* 0x000003ff00ff7812 */ /* 0x000fe2000780c0ff */
[----:B------:R3:W-:Y:S01]  /*7870*/  STL [R1+0x14], R6 ;  /* 0x0000140601007387 */ /* 0x0007e20000100800 */
[----:B------:R-:W-:-:S04]  /*7880*/  IADD3 R0, R6, 0x3f, RZ ;  /* 0x0000003f06007810 */ /* 0x000fc80007ffe0ff */
[----:B------:R-:W-:-:S04]  /*7890*/  SHF.R.S32.HI R3, RZ, 0x1f, R0 ;  /* 0x0000001fff037819 */ /* 0x000fc80000011400 */
[----:B------:R-:W-:Y:S02]  /*78a0*/  LEA.HI R3, R3, R0, RZ, 0x6 ;  /* 0x0000000003037211 */ /* 0x000fe400078f30ff */
[----:B------:R-:W-:-:S05]  /*78b0*/  IADD3 R0, -R18, RZ, RZ ;  /* 0x000000ff12007210 */ /* 0x000fca0007ffe1ff */
[----:B------:R-:W-:Y:S01]  /*78c0*/  IMAD R19, R19, R0, R4 ;  /* 0x0000000013137224 */ /* 0x000fe200078e0204 */
[----:B------:R-:W-:-:S05]  /*78d0*/  SHF.R.S32.HI R0, RZ, 0x6, R3 ;  /* 0x00000006ff007819 */ /* 0x000fca0000011403 */
[----:B------:R3:W-:Y:S01]  /*78e0*/  STL [R1+0x8], R0 ;  /* 0x0000080001007387 */ /* 0x0007e20000100800 */
[----:B------:R-:W-:Y:S05]  /*78f0*/  @!P0 BRA `(.L_x_2711) ;  /* 0x0000000000408947 */ /* 0x000fea0003800000 */
[----:B------:R-:W-:Y:S01]  /*7900*/  MOV R2, 0x0 ;  /* 0x0000000000027802 */ /* 0x000fe20000000f00 */
[----:B------:R-:W-:Y:S01]  /*7910*/  ULDC.64 UR6, c[0x4][0x108] ;  /* 0x0100420000067ab9 */ /* 0x000fe20000000a00 */
[----:B------:R-:W-:Y:S01]  /*7920*/  ULDC.64 UR8, c[0x4][0x110] ;  /* 0x0100440000087ab9 */ /* 0x000fe20000000a00 */
[----:B------:R-:W-:Y:S01]  /*7930*/  ULDC.64 UR4, c[0x4][0x38] ;  /* 0x01000e0000047ab9 */ /* 0x000fe20000000a00 */
[----:B---3--:R-:W-:Y:S01]  /*7940*/  IMAD.U32 R4, RZ, RZ, UR6 ;  /* 0x00000006ff047e24 */ /* 0x008fe2000f8e00ff */
[----:B------:R-:W-:Y:S01]  /*7950*/  MOV R5, UR7 ;  /* 0x0000000700057c02 */ /* 0x000fe20008000f00 */
[----:B------:R-:W1:Y:S01]  /*7960*/  LDC.64 R2, c[0x4][R2] ;  /* 0x0100000002027b82 */ /* 0x000e620000000a00 */
[----:B------:R-:W-:Y:S01]  /*7970*/  MOV R6, UR8 ;  /* 0x0000000800067c02 */ /* 0x000fe20008000f00 */
[----:B------:R-:W-:Y:S01]  /*7980*/  IMAD.U32 R7, RZ, RZ, UR9 ;  /* 0x00000009ff077e24 */ /* 0x000fe2000f8e00ff */
[----:B------:R-:W-:Y:S01]  /*7990*/  MOV R10, UR4 ;  /* 0x00000004000a7c02 */ /* 0x000fe20008000f00 */
[----:B------:R-:W-:Y:S01]  /*79a0*/  IMAD.MOV.U32 R8, RZ, RZ, 0x70 ;  /* 0x00000070ff087424 */ /* 0x000fe200078e00ff */
[----:B------:R-:W-:-:S02]  /*79b0*/  MOV R11, UR5 ;  /* 0x00000005000b7c02 */ /* 0x000fc40008000f00 */
[----:B------:R-:W-:Y:S02]  /*79c0*/  MOV R12, 0x1 ;  /* 0x00000001000c7802 */ /* 0x000fe40000000f00 */
[----:B------:R-:W-:-:S07]  /*79d0*/  MOV R13, RZ ;  /* 0x000000ff000d7202 */ /* 0x000fce0000000f00 */
[----:B------:R-:W-:-:S07]  /*79e0*/  LEPC R20, `(.L_x_2711) ;  /* 0x000000001014794e */ /* 0x000fce0000000000 */
[----:B-1----:R-:W-:Y:S05]  /*79f0*/  CALL.ABS.NOINC R2 ;  /* 0x0000000002007343 */ /* 0x002fea0003c00000 */
.L_x_2711:
[----:B------:R-:W3:Y:S02]  /*7a00*/  LDL R2, [R1] ;  /* 0x0000000001027983 */ /* 0x000ee40000100800 */
[----:B---3--:R-:W-:-:S05]  /*7a10*/  VIADD R0, R2, 0x400 ;  /* 0x0000040002007836 */ /* 0x008fca0000000000 */
[----:B------:R-:W-:-:S13]  /*7a20*/  LOP3.LUT P0, RZ, R0, 0x3ff, RZ, 0xc0, !PT ;  /* 0x000003ff00ff7812 */ /* 0x000fda000780c0ff */
[----:B------:R-:W-:Y:S05]  /*7a30*/  @!P0 BRA `(.L_x_2712) ;  /* 0x0000000000808947 */ /* 0x000fea0003800000 */
[----:B------:R-:W-:Y:S01]  /*7a40*/  MOV R0, 0x0 ;  /* 0x0000000000007802 */ /* 0x000fe20000000f00 */
[----:B------:R-:W-:Y:S01]  /*7a50*/  ULDC.64 UR6, c[0x4][0x108] ;  /* 0x0100420000067ab9 */ /* 0x000fe20000000a00 */
[----:B------:R-:W-:Y:S01]  /*7a60*/  ULDC.64 UR8, c[0x4][0x110] ;  /* 0x0100440000087ab9 */ /* 0x000fe20000000a00 */
[----:B------:R-:W-:Y:S01]  /*7a70*/  ULDC.64 UR4, c[0x4][0x40] ;  /* 0x0100100000047ab9 */ /* 0x000fe20000000a00 */
[----:B------:R1:W2:Y:S01]  /*7a80*/  LDC.64 R2, c[0x4][R0] ;  /* 0x0100000000027b82 */ /* 0x0002a20000000a00 */
[----:B------:R-:W-:Y:S01]  /*7a90*/  MOV R4, UR6 ;  /* 0x0000000600047c02 */ /* 0x000fe20008000f00 */
[----:B------:R-:W-:Y:S01]  /*7aa0*/  IMAD.U32 R6, RZ, RZ, UR8 ;  /* 0x00000008ff067e24 */ /* 0x000fe2000f8e00ff */
[----:B------:R-:W-:Y:S01]  /*7ab0*/  MOV R5, UR7 ;  /* 0x0000000700057c02 */ /* 0x000fe20008000f00 */
[----:B------:R-:W-:Y:S01]  /*7ac0*/  IMAD.U32 R11, RZ, RZ, UR5 ;  /* 0x00000005ff0b7e24 */ /* 0x000fe2000f8e00ff */
[----:B------:R-:W-:Y:S01]  /*7ad0*/  MOV R7, UR9 ;  /* 0x0000000900077c02 */ /* 0x000fe20008000f00 */
[----:B------:R-:W-:Y:S01]  /*7ae0*/  IMAD.MOV.U32 R13, RZ, RZ, RZ ;  /* 0x000000ffff0d7224 */ /* 0x000fe200078e00ff */
[----:B------:R-:W-:-:S02]  /*7af0*/  MOV R10, UR4 ;  /* 0x00000004000a7c02 */ /* 0x000fc40008000f00 */
[----:B------:R-:W-:Y:S02]  /*7b00*/  MOV R8, 0x70 ;  /* 0x0000007000087802 */ /* 0x000fe40000000f00 */
[----:B-1----:R-:W-:-:S07]  /*7b10*/  MOV R12, 0x1 ;  /* 0x00000001000c7802 */ /* 0x002fce0000000f00 */
[----:B------:R-:W-:-:S07]  /*7b20*/  LEPC R20, `(.L_x_2713) ;  /* 0x000000001014794e */ /* 0x000fce0000000000 */
[----:B--2---:R-:W-:Y:S05]  /*7b30*/  CALL.ABS.NOINC R2 ;  /* 0x0000000002007343 */ /* 0x004fea0003c00000 */
.L_x_2713:
[----:B------:R-:W-:Y:S01]  /*7b40*/  MOV R2, 0x0 ;  /* 0x0000000000027802 */ /* 0x000fe20000000f00 */
[----:B------:R-:W-:Y:S01]  /*7b50*/  ULDC.64 UR6, c[0x4][0x108] ;  /* 0x0100420000067ab9 */ /* 0x000fe20000000a00 */
[----:B------:R-:W-:Y:S01]  /*7b60*/  ULDC.64 UR8, c[0x4][0x110] ;  /* 0x0100440000087ab9 */ /* 0x000fe20000000a00 */
[----:B------:R-:W-:Y:S01]  /*7b70*/  ULDC.64 UR4, c[0x4][0x48] ;  /* 0x0100120000047ab9 */ /* 0x000fe20000000a00 */
[----:B------:R-:W-:Y:S01]  /*7b80*/  MOV R4, UR6 ;  /* 0x0000000600047c02 */ /* 0x000fe20008000f00 */
[----:B------:R-:W-:Y:S01]  /*7b90*/  IMAD.U32 R6, RZ, RZ, UR8 ;  /* 0x00000008ff067e24 */ /* 0x000fe2000f8e00ff */
[----:B------:R-:W1:Y:S01]  /*7ba0*/  LDC.64 R2, c[0x4][R2] ;  /* 0x0100000002027b82 */ /* 0x000e620000000a00 */
[----:B------:R-:W-:Y:S01]  /*7bb0*/  MOV R5, UR7 ;  /* 0x0000000700057c02 */ /* 0x000fe20008000f00 */
[----:B------:R-:W-:Y:S01]  /*7bc0*/  IMAD.U32 R11, RZ, RZ, UR5 ;  /* 0x00000005ff0b7e24 */ /* 0x000fe2000f8e00ff */
[----:B------:R-:W-:Y:S01]  /*7bd0*/  MOV R7, UR9 ;  /* 0x0000000900077c02 */ /* 0x000fe20008000f00 */
[----:B------:R-:W-:Y:S01]  /*7be0*/  IMAD.MOV.U32 R13, RZ, RZ, RZ ;  /* 0x000000ffff0d7224 */ /* 0x000fe200078e00ff */
[----:B------:R-:W-:-:S02]  /*7bf0*/  MOV R10, UR4 ;  /* 0x00000004000a7c02 */ /* 0x000fc40008000f00 */
[----:B------:R-:W-:Y:S02]  /*7c00*/  MOV R8, 0x70 ;  /* 0x0000007000087802 */ /* 0x000fe40000000f00 */
[----:B------:R-:W-:-:S07]  /*7c10*/  MOV R12, 0x1 ;  /* 0x00000001000c7802 */ /* 0x000fce0000000f00 */
[----:B------:R-:W-:-:S07]  /*7c20*/  LEPC R20, `(.L_x_2712) ;  /* 0x000000001014794e */ /* 0x000fce0000000000 */
[----:B-1----:R-:W-:Y:S05]  /*7c30*/  CALL.ABS.NOINC R2 ;  /* 0x0000000002007343 */ /* 0x002fea0003c00000 */
.L_x_2712:
[----:B------:R-:W2:Y:S01]  /*7c40*/  LDL.LU R5, [R1+0x4] ;  /* 0x0000040001057983 */ /* 0x000ea20000300800 */
[----:B------:R-:W1:Y:S01]  /*7c50*/  LDC R0, c[0x0][0x428] ;  /* 0x00010a00ff007b82 */ /* 0x000e620000000800 */
[----:B------:R-:W-:Y:S02]  /*7c60*/  ULDC.64 UR4, c[0x0][0x9f8] ;  /* 0x00027e0000047ab9 */ /* 0x000fe40000000a00 */
[----:B------:R-:W3:Y:S01]  /*7c70*/  LDL R4, [R1+0xc] ;  /* 0x00000c0001047983 */ /* 0x000ee20000100800 */
[----:B------:R-:W-:Y:S01]  /*7c80*/  ISETP.NE.U32.AND P0, PT, RZ, UR4, PT ;  /* 0x00000004ff007c0c */ /* 0x000fe2000bf05070 */
[----:B------:R-:W-:Y:S01]  /*7c90*/  ULDC UR4, c[0x0][0xda8] ;  /* 0x00036a0000047ab9 */ /* 0x000fe20000000800 */
[----:B------:R-:W-:Y:S01]  /*7ca0*/  MOV R6, R18 ;  /* 0x0000001200067202 */ /* 0x000fe20000000f00 */
[----:B------:R-:W4:Y:S01]  /*7cb0*/  S2R R7, SR_TID.X ;  /* 0x0000000000077919 */ /* 0x000f220000002100 */
[----:B------:R-:W-:Y:S02]  /*7cc0*/  ISETP.NE.AND.EX P0, PT, RZ, UR5, PT, P0 ;  /* 0x00000005ff007c0c */ /* 0x000fe4000bf05300 */
[----:B-1----:R-:W-:-:S02]  /*7cd0*/  ISETP.NE.AND P1, PT, R0, 0x1, PT ;  /* 0x000000010000780c */ /* 0x002fc40003f25270 */
[----:B------:R-:W-:-:S11]  /*7ce0*/  MOV R0, R19 ;  /* 0x0000001300007202 */ /* 0x000fd60000000f00 */
[----:B------:R-:W1:Y:S01]  /*7cf0*/  @P1 LDC R2, c[0x0][0x42c] ;  /* 0x00010b00ff021b82 */ /* 0x000e620000000800 */
[----:B----4-:R-:W-:-:S07]  /*7d00*/  LOP3.LUT R7, R7, 0x1f, RZ, 0xc0, !PT ;  /* 0x0000001f07077812 */ /* 0x010fce00078ec0ff */
[----:B------:R-:W4:Y:S01]  /*7d10*/  @P1 LDC R3, c[0x0][0x430] ;  /* 0x00010c00ff031b82 */ /* 0x000f220000000800 */
[----:B-1----:R-:W-:-:S05]  /*7d20*/  @P1 IMAD.HI.U32 R2, R19, R2, RZ ;  /* 0x0000000213021227 */ /* 0x002fca00078e00ff */
[----:B----4-:R-:W-:Y:S02]  /*7d30*/  @P1 SHF.R.U32.HI R0, RZ, R3, R2 ;  /* 0x00000003ff001219 */ /* 0x010fe40000011602 */
[----:B------:R-:W1:Y:S01]  /*7d40*/  @P0 LDC.64 R2, c[0x0][0x9f8] ;  /* 0x00027e00ff020b82 */ /* 0x000e620000000a00 */
[----:B------:R-:W-:-:S04]  /*7d50*/  ISETP.NE.AND P1, PT, R7, RZ, PT ;  /* 0x000000ff0700720c */ /* 0x000fc80003f25270 */
[----:B------:R-:W-:-:S09]  /*7d60*/  PLOP3.LUT P2, PT, P1, PT, PT, 0x8, 0x0 ;  /* 0x000000000000781c */ /* 0x000fd20000f4e170 */
[----:B------:R-:W-:-:S05]  /*7d70*/  VOTEU.ALL UP1, P1 ;  /* 0x00000000003f7886 */ /* 0x000fca0000820000 */
[----:B------:R-:W-:Y:S01]  /*7d80*/  @!UP1 UIADD3 UR8, UP0, UR40, 0x270, URZ ;  /* 0x0000027028089890 */ /* 0x000fe2000ff1e03f */
[----:B-1----:R-:W-:-:S03]  /*7d90*/  @P0 IMAD.WIDE R2, R18, 0x4, R2 ;  /* 0x0000000412020825 */ /* 0x002fc600078e0202 */
[----:B------:R-:W-:Y:S02]  /*7da0*/  @!UP1 UIADD3.X UR9, URZ, UR41, URZ, UP0, !UPT ;  /* 0x000000293f099290 */ /* 0x000fe400087fe43f */
[----:B------:R1:W5:Y:S01]  /*7db0*/  @P0 LDG.E R6, desc[UR48][R2.64] ;  /* 0x0000003002060981 */ /* 0x000362000c1e1900 */
[----:B------:R-:W-:Y:S01]  /*7dc0*/  PLOP3.LUT P0, PT, PT, PT, PT, 0x80, 0x0 ;  /* 0x000000000000781c */ /* 0x000fe20003f0f070 */
[----:B------:R-:W-:Y:S01]  /*7dd0*/  VOTEU.ALL UP0, P1 ;  /* 0x00000000003f7886 */ /* 0x000fe20000800000 */
[----:B--2---:R-:W-:-:S04]  /*7de0*/  IMAD.MOV R8, RZ, RZ, -R5 ;  /* 0x000000ffff087224 */ /* 0x004fc800078e0a05 */
[----:B---3--:R-:W-:-:S05]  /*7df0*/  IMAD R8, R8, UR4, R4 ;  /* 0x0000000408087c24 */ /* 0x008fca000f8e0204 */
[----:B-1----:R-:W-:-:S07]  /*7e00*/  SHF.L.U32 R8, R8, 0x6, RZ ;  /* 0x0000000608087819 */ /* 0x002fce00000006ff */
.L_x_2714:
[----:B------:R-:W-:Y:S02]  /*7e10*/  PLOP3.LUT P0, PT, P0, P2, PT, 0xa2, 0x0 ;  /* 0x000000000000781c */ /* 0x000fe40000705472 */
[----:B------:R-:W-:Y:S01]  /*7e20*/  @P2 R2UR P0, UR7, R18 ;  /* 0x00000000120722ca */ /* 0x000fe20000000000 */
[----:B------:R-:W-:-:S07]  /*7e30*/  UMOV UR4, URZ ;  /* 0x0000003f00047c82 */ /* 0x000fce0008000000 */
[----:B------:R-:W-:Y:S02]  /*7e40*/  PLOP3.LUT P0, PT, P0, P2, PT, 0xa2, 0x0 ;  /* 0x000000000000781c */ /* 0x000fe40000705472 */
[----:B------:R-:W-:-:S08]  /*7e50*/  @P2 R2UR.OR P0, UR6, R19 ;  /* 0x00000000130622ca */ /* 0x000fd00000100000 */
[----:B------:R-:W-:Y:S02]  /*7e60*/  PLOP3.LUT P0, PT, P0, P2, PT, 0xa2, 0x0 ;  /* 0x000000000000781c */ /* 0x000fe40000705472 */
[----:B------:R-:W-:-:S08]  /*7e70*/  @P2 R2UR.OR P0, UR5, R8 ;  /* 0x00000000080522ca */ /* 0x000fd00000100000 */
[----:B------:R-:W-:Y:S02]  /*7e80*/  @P2 PLOP3.LUT P2, PT, P0, PT, PT, 0x80, 0x0 ;  /* 0x000000000000281c */ /* 0x000fe4000074f070 */
[----:B------:R-:W-:-:S03]  /*7e90*/  PLOP3.LUT P0, PT, PT, PT, PT, 0x80, 0x0 ;  /* 0x000000000000781c */ /* 0x000fc60003f0f070 */
        /* <DEDUP_REMOVED lines=8> */
.L_x_2769:
[----:B------:R-:W2:Y:S01]  /*7f20*/  LDL R5, [R1+0x8] ;  /* 0x0000080001057983 */ /* 0x000ea20000100800 */
[----:B------:R-:W-:Y:S01]  /*7f30*/  UMOV UR4, 0xffffffff ;  /* 0xffffffff00047882 */ /* 0x000fe20000000000 */
[----:B------:R-:W-:Y:S02]  /*7f40*/  SHF.R.S32.HI R7, RZ, 0x1f, R6 ;  /* 0x0000001fff077819 */ /* 0x000fe40000011406 */
[----:B--2---:R-:W-:Y:S01]  /*7f50*/  IADD3 R9, R5, -0x1, RZ ;  /* 0xffffffff05097810 */ /* 0x004fe20007ffe0ff */
[----:B------:R-:W-:Y:S06]  /*7f60*/  BRA.DIV UR4, `(.L_x_2716) ;  /* 0x0000002a04b47947 */ /* 0x000fec000b800000 */
[----:B------:R-:W-:-:S13]  /*7f70*/  ELECT P6, URZ, PT ;  /* 0x00000000003f782f */ /* 0x000fda00038c0000 */
.L_x_2772:
[----:B------:R-:W-:Y:S05]  /*7f80*/  @!P6 BRA `(.L_x_2717) ;  /* 0x0000000000ece947 */ /* 0x000fea0003800000 */
[----:B------:R1:W-:Y:S01]  /*7f90*/  STL [R1+0x10], R9 ;  /* 0x0000100901007387 */ /* 0x0003e20000100800 */
[----:B------:R-:W-:Y:S01]  /*7fa0*/  IMAD.MOV.U32 R4, RZ, RZ, R6 ;  /* 0x000000ffff047224 */ /* 0x000fe200078e0006 */
[----:B------:R-:W-:Y:S06]  /*7fb0*/  @!P0 BRA `(.L_x_2718) ;  /* 0x0000000000488947 */ /* 0x000fec0003800000 */
[----:B------:R-:W2:Y:S01]  /*7fc0*/  LDC R11, c[0x0][0x41c] ;  /* 0x00010700ff0b7b82 */ /* 0x000ea20000000800 */
[----:B------:R-:W-:Y:S01]  /*7fd0*/  ULDC.64 UR4, c[0x0][0x408] ;  /* 0x0001020000047ab9 */ /* 0x000fe20000000a00 */
[----:B--2---:R-:W-:-:S13]  /*7fe0*/  ISETP.NE.AND P1, PT, R11, 0x1, PT ;  /* 0x000000010b00780c */ /* 0x004fda0003f25270 */
[----:B------:R-:W2:Y:S02]  /*7ff0*/  @P1 LDC.64 R4, c[0x0][0x420] ;  /* 0x00010800ff041b82 */ /* 0x000ea40000000a00 */
[----:B--2---:R-:W-:Y:S01]  /*8000*/  @P1 IMAD.HI.U32 R10, R9, R4, RZ ;  /* 0x00000004090a1227 */ /* 0x004fe200078e00ff */
[----:B------:R-:W-:-:S04]  /*8010*/  MOV R4, R9 ;  /* 0x0000000900047202 */ /* 0x000fc80000000f00 */
[----:B------:R-:W-:Y:S01]  /*8020*/  @P1 SHF.R.U32.HI R4, RZ, R5, R10 ;  /* 0x00000005ff041219 */ /* 0x000fe2000001160a */
[----:B------:R-:W-:-:S03]  /*8030*/  IMAD R10, R7, UR4, RZ ;  /* 0x00000004070a7c24 */ /* 0x000fc6000f8e02ff */
[----:B------:R-:W-:Y:S01]  /*8040*/  IADD3 R5, -R4, RZ, RZ ;  /* 0x000000ff04057210 */ /* 0x000fe20007ffe1ff */
[----:B------:R-:W-:-:S04]  /*8050*/  IMAD R10, R6, UR5, R10 ;  /* 0x00000005060a7c24 */ /* 0x000fc8000f8e020a */
[----:B------:R-:W-:-:S05]  /*8060*/  IMAD R5, R11, R5, R9 ;  /* 0x000000050b057224 */ /* 0x000fca00078e0209 */
[----:B------:R2:W-:Y:S02]  /*8070*/  STL [R1+0x10], R5 ;  /* 0x0000100501007387 */ /* 0x0005e40000100800 */
[----:B--2---:R-:W-:-:S03]  /*8080*/  SHF.R.S32.HI R5, RZ, 0x1f, R4 ;  /* 0x0000001fff057819 */ /* 0x004fc60000011404 */
[----:B------:R-:W-:-:S04]  /*8090*/  IMAD.WIDE.U32 R4, R6, UR4, R4 ;  /* 0x0000000406047c25 */ /* 0x000fc8000f8e0004 */
[----:B------:R-:W-:Y:S01]  /*80a0*/  IMAD.IADD R5, R5, 0x1, R10 ;  /* 0x0000000105057824 */ /* 0x000fe200078e020a */
[----:B------:R-:W-:-:S04]  /*80b0*/  LEA R10, P1, R4, R2, 0x2 ;  /* 0x00000002040a7211 */ /* 0x000fc800078210ff */
[----:B------:R-:W-:-:S05]  /*80c0*/  LEA.HI.X R11, R4, R3, R5, 0x2, P1 ;  /* 0x00000003040b7211 */ /* 0x000fca00008f1405 */
[----:B------:R2:W5:Y:S04]  /*80d0*/  LDG.E R4, desc[UR48][R10.64] ;  /* 0x000000300a047981 */ /* 0x000568000c1e1900 */
.L_x_2718:
[----:B--2---:R-:W2:Y:S01]  /*80e0*/  S2R R10, SR_CgaCtaId ;  /* 0x00000000000a7919 */ /* 0x004ea20000008800 */
[----:B------:R-:W-:-:S04]  /*80f0*/  MOV R5, 0x400 ;  /* 0x0000040000057802 */ /* 0x000fc80000000f00 */
[----:B--2---:R-:W-:Y:S02]  /*8100*/  LEA R5, R10, R5, 0x18 ;  /* 0x000000050a057211 */ /* 0x004fe400078ec0ff */
[----:B------:R-:W-:Y:S02]  /*8110*/  SHF.L.U32 R10, R17, 0x1f, RZ ;  /* 0x0000001f110a7819 */ /* 0x000fe400000006ff */
[----:B------:R-:W-:-:S04]  /*8120*/  LEA R5, R16, R5, 0x3 ;  /* 0x0000000510057211 */ /* 0x000fc800078e18ff */
[----:B------:R-:W2:Y:S02]  /*8130*/  SYNCS.PHASECHK.TRANS64.TRYWAIT P1, [R5+URZ+0x28c40], R10 ;  /* 0x028c400a050075a7 */ /* 0x000ea4000802017f */
[----:B--2---:R-:W-:Y:S05]  /*8140*/  @!P1 BRA `(.L_x_2719) ;  /* 0x00000028005c9947 */ /* 0x004fea0003800000 */
.L_x_2773:
[----:B------:R-:W3:Y:S02]  /*8150*/  S2R R11, SR_TID.X ;  /* 0x00000000000b7919 */ /* 0x000ee40000002100 */
[----:B---3--:R-:W-:-:S04]  /*8160*/  LOP3.LUT R11, R11, 0x7f, RZ, 0xc0, !PT ;  /* 0x0000007f0b0b7812 */ /* 0x008fc800078ec0ff */
[----:B------:R-:W-:-:S13]  /*8170*/  ISETP.NE.AND P1, PT, R11, RZ, PT ;  /* 0x000000ff0b00720c */ /* 0x000fda0003f25270 */
[----:B------:R-:W-:Y:S05]  /*8180*/  @P1 BRA `(.L_x_2720) ;  /* 0x00000000001c1947 */ /* 0x000fea0003800000 */
[----:B------:R-:W3:Y:S01]  /*8190*/  S2R R11, SR_TID.X ;  /* 0x00000000000b7919 */ /* 0x000ee20000002100 */
[----:B--2---:R-:W-:-:S04]  /*81a0*/  MOV R10, 0x2000 ;  /* 0x00002000000a7802 */ /* 0x004fc80000000f00 */
[----:B------:R4:W-:Y:S01]  /*81b0*/  SYNCS.ARRIVE.TRANS64 RZ, [R5+URZ+0x28c30], R10 ;  /* 0x028c300a05ff79a7 */ /* 0x0009e2000800003f */
[----:B---3--:R-:W-:-:S04]  /*81c0*/  LOP3.LUT R11, R11, 0x1f, RZ, 0xc0, !PT ;  /* 0x0000001f0b0b7812 */ /* 0x008fc800078ec0ff */
[----:B------:R-:W-:-:S13]  /*81d0*/  ISETP.NE.AND P1, PT, R11, RZ, PT ;  /* 0x000000ff0b00720c */ /* 0x000fda0003f25270 */
[----:B----4-:R-:W-:Y:S05]  /*81e0*/  @!P1 BRA `(.L_x_2720) ;  /* 0x0000000000049947 */ /* 0x010fea0003800000 */
[----:B------:R-:W-:Y:S01]  /*81f0*/  BPT.TRAP 0x1 ;  /* 0x000000040000795c */ /* 0x000fe20000300000 */
.L_x_2720:
[----:B--2---:R-:W2:Y:S01]  /*8200*/  LDL R10, [R1+0x10] ;  /* 0x00001000010a7983 */ /* 0x004ea20000100800 */
[----:B------:R-:W-:Y:S01]  /*8210*/  MOV R11, 0x400 ;  /* 0x00000400000b7802 */ /* 0x000fe20000000f00 */
[----:B------:R-:W3:Y:S01]  /*8220*/  S2R R12, SR_CgaCtaId ;  /* 0x00000000000c7919 */ /* 0x000ee20000008800 */
[----:B------:R-:W-:Y:S01]  /*8230*/  R2UR UR9, R5 ;  /* 0x00000000050972ca */ /* 0x000fe200000e0000 */
[----:B------:R-:W-:Y:S01]  /*8240*/  UIADD3 UR4, UP0, UR40, 0x370, URZ ;  /* 0x0000037028047890 */ /* 0x000fe2000ff1e03f */
[----:B------:R-:W-:Y:S02]  /*8250*/  R2UR UR12, R0 ;  /* 0x00000000000c72ca */ /* 0x000fe400000e0000 */
[----:B-----5:R-:W-:Y:S01]  /*8260*/  R2UR UR13, R4 ;  /* 0x00000000040d72ca */ /* 0x020fe200000e0000 */
[----:B------:R-:W-:Y:S01]  /*8270*/  UIADD3.X UR5, URZ, UR41, URZ, UP0, !UPT ;  /* 0x000000293f057290 */ /* 0x000fe200087fe43f */
[----:B---3--:R-:W-:-:S05]  /*8280*/  LEA R11, R12, R11, 0x18 ;  /* 0x0000000b0c0b7211 */ /* 0x008fca00078ec0ff */
[----:B------:R-:W-:-:S05]  /*8290*/  IMAD R5, R16, 0x2000, R11 ;  /* 0x0000200010057824 */ /* 0x000fca00078e020b */
[----:B------:R-:W-:Y:S01]  /*82a0*/  R2UR UR8, R5 ;  /* 0x00000000050872ca */ /* 0x000fe200000e0000 */
[----:B------:R-:W-:Y:S01]  /*82b0*/  UIADD3 UR9, UR9, 0x28c30, URZ ;  /* 0x00028c3009097890 */ /* 0x000fe2000fffe03f */
[----:B------:R-:W-:Y:S01]  /*82c0*/  UMOV UR6, 0x0 ;  /* 0x0000000000067882 */ /* 0x000fe20000000000 */
[----:B------:R-:W-:Y:S01]  /*82d0*/  UMOV UR7, 0x14f00000 ;  /* 0x14f0000000077882 */ /* 0x000fe20000000000 */
[----:B------:R-:W-:-:S09]  /*82e0*/  UMOV UR10, URZ ;  /* 0x0000003f000a7c82 */ /* 0x000fd20008000000 */
[----:B------:R-:W-:Y:S01]  /*82f0*/  UIADD3 UR8, UR8, 0x22400, URZ ;  /* 0x0002240008087890 */ /* 0x000fe2000fffe03f */
[----:B--2---:R-:W-:-:S13]  /*8300*/  R2UR UR11, R10 ;  /* 0x000000000a0b72ca */ /* 0x004fda00000e0000 */
[----:B------:R-:W-:-:S09]  /*8310*/  USHF.L.U32 UR11, UR11, 0x6, URZ ;  /* 0x000000060b0b7899 */ /* 0x000fd2000800063f */
[----:B------:R2:W-:Y:S02]  /*8320*/  UTMALDG.4D [UR8], [UR4], desc[UR6] ;  /* 0x00000608040075b4 */ /* 0x0005e40008019000 */
[----:B--2---:R-:W-:Y:S01]  /*8330*/  NOP ;  /* 0x0000000000007918 */ /* 0x004fe20000000000 */
.L_x_2717:
[----:B------:R-:W2:Y:S01]  /*8340*/  LDL R12, [R1+0x18] ;  /* 0x00001800010c7983 */ /* 0x000ea20000100800 */
[----:B------:R-:W-:Y:S05]  /*8350*/  WARPSYNC.ALL ;  /* 0x0000000000007948 */ /* 0x000fea0003800000 */
[----:B------:R-:W3:Y:S01]  /*8360*/  S2R R11, SR_CgaCtaId ;  /* 0x00000000000b7919 */ /* 0x000ee20000008800 */
[----:B------:R-:W-:Y:S01]  /*8370*/  MOV R10, 0x400 ;  /* 0x00000400000a7802 */ /* 0x000fe20000000f00 */
[----:B------:R-:W-:Y:S01]  /*8380*/  BAR.SYNC.DEFER_BLOCKING 0x8, 0xa0 ;  /* 0x0202800000007b1d */ /* 0x000fe20000010000 */
[----:B------:R-:W-:-:S13]  /*8390*/  ELECT P1, URZ, PT ;  /* 0x00000000003f782f */ /* 0x000fda0003820000 */
[----:B------:R-:W-:Y:S01]  /*83a0*/  @P1 R2UR UR13, R18 ;  /* 0x00000000120d12ca */ /* 0x000fe200000e0000 */
[----:B------:R-:W-:Y:S01]  /*83b0*/  UIADD3 UR4, UP0, UR40, 0x270, URZ ;  /* 0x0000027028047890 */ /* 0x000fe2000ff1e03f */
[----:B------:R-:W-:Y:S02]  /*83c0*/  @P1 R2UR UR12, R19 ;  /* 0x00000000130c12ca */ /* 0x000fe400000e0000 */
[----:B------:R-:W-:Y:S01]  /*83d0*/  @P1 R2UR UR11, R8 ;  /* 0x00000000080b12ca */ /* 0x000fe200000e0000 */
[----:B------:R-:W-:Y:S01]  /*83e0*/  UIADD3.X UR5, URZ, UR41, URZ, UP0, !UPT ;  /* 0x000000293f057290 */ /* 0x000fe200087fe43f */
[----:B------:R-:W-:Y:S01]  /*83f0*/  BSSY B0, `(.L_x_2721) ;  /* 0x000000f000007945 */ /* 0x000fe20003800000 */
[----:B------:R-:W-:Y:S01]  /*8400*/  UMOV UR6, 0x0 ;  /* 0x0000000000067882 */ /* 0x000fe20000000000 */
[----:B------:R-:W-:Y:S01]  /*8410*/  UMOV UR7, 0x12f00000 ;  /* 0x12f0000000077882 */ /* 0x000fe20000000000 */
[----:B------:R-:W-:Y:S01]  /*8420*/  UMOV UR10, URZ ;  /* 0x0000003f000a7c82 */ /* 0x000fe20008000000 */
[----:B------:R-:W-:-:S02]  /*8430*/  @P1 MOV R5, 0x2000 ;  /* 0x0000200000051802 */ /* 0x000fc40000000f00 */
[----:B---3--:R-:W-:-:S04]  /*8440*/  LEA R10, R11, R10, 0x18 ;  /* 0x0000000a0b0a7211 */ /* 0x008fc800078ec0ff */
[----:B------:R-:W-:Y:S01]  /*8450*/  R2UR UR9, R10 ;  /* 0x000000000a0972ca */ /* 0x000fe200000e0000 */
[----:B------:R2:W-:-:S12]  /*8460*/  @P1 SYNCS.ARRIVE.TRANS64 RZ, [R10+URZ+0x28c00], R5 ;  /* 0x028c00050aff19a7 */ /* 0x0005d8000800003f */
[----:B------:R-:W-:Y:S02]  /*8470*/  UIADD3 UR8, UR9, 0x20400, URZ ;  /* 0x0002040009087890 */ /* 0x000fe4000fffe03f */
[----:B------:R-:W-:-:S09]  /*8480*/  UIADD3 UR9, UR9, 0x28c00, URZ ;  /* 0x00028c0009097890 */ /* 0x000fd2000fffe03f */
[----:B------:R3:W-:Y:S01]  /*8490*/  UTMALDG.4D [UR8], [UR4], desc[UR6] ;  /* 0x00000608040075b4 */ /* 0x0007e20008019000 */
[----:B--2---:R-:W-:-:S04]  /*84a0*/  LOP3.LUT R5, R12, 0x1, RZ, 0xc, !PT ;  /* 0x000000010c057812 */ /* 0x004fc800078e0cff */
[----:B------:R-:W-:-:S04]  /*84b0*/  SHF.L.U32 R5, R5, 0x1f, RZ ;  /* 0x0000001f05057819 */ /* 0x000fc800000006ff */
[----:B------:R-:W2:Y:S02]  /*84c0*/  SYNCS.PHASECHK.TRANS64.TRYWAIT P1, [R10+URZ+0x28c20], R5 ;  /* 0x028c20050a0075a7 */ /* 0x000ea4000802017f */
[----:B--23--:R-:W-:Y:S05]  /*84d0*/  @!P1 BRA `(.L_x_2722) ;  /* 0x00000024008c9947 */ /* 0x00cfea0003800000 */
.L_x_2774:
[----:B------:R-:W-:Y:S05]  /*84e0*/  BSYNC B0 ;  /* 0x0000000000007941 */ /* 0x000fea0003800000 */
.L_x_2721:
[----:B------:R-:W-:Y:S04]  /*84f0*/  BSSY B0, `(.L_x_2723) ;  /* 0x000004b000007945 */ /* 0x000fe80003800000 */
[----:B------:R-:W-:Y:S05]  /*8500*/  @!P6 BRA `(.L_x_2724) ;  /* 0x000000040024e947 */ /* 0x000fea0003800000 */
[----:B------:R-:W3:Y:S01]  /*8510*/  S2R R11, SR_CgaCtaId ;  /* 0x00000000000b7919 */ /* 0x000ee20000008800 */
[----:B--2---:R-:W-:Y:S02]  /*8520*/  MOV R8, 0x400 ;  /* 0x0000040000087802 */ /* 0x004fe40000000f00 */
[----:B------:R-:W-:Y:S01]  /*8530*/  SHF.L.U32 R5, R17, 0x1f, RZ ;  /* 0x0000001f11057819 */ /* 0x000fe200000006ff */
[----:B------:R-:W2:Y:S01]  /*8540*/  S2R R10, SR_TID.X ;  /* 0x00000000000a7919 */ /* 0x000ea20000002100 */
[----:B---3--:R-:W-:-:S04]  /*8550*/  LEA R8, R11, R8, 0x18 ;  /* 0x000000080b087211 */ /* 0x008fc800078ec0ff */
[----:B------:R-:W-:Y:S02]  /*8560*/  LEA R8, R16, R8, 0x3 ;  /* 0x0000000810087211 */ /* 0x000fe400078e18ff */
[----:B--2---:R-:W-:Y:S02]  /*8570*/  LOP3.LUT R10, R10, 0x7f, RZ, 0xc0, !PT ;  /* 0x0000007f0a0a7812 */ /* 0x004fe400078ec0ff */
[----:B------:R-:W2:Y:S02]  /*8580*/  SYNCS.PHASECHK.TRANS64.TRYWAIT P1, [R8+URZ+0x28c60], R5 ;  /* 0x028c6005080075a7 */ /* 0x000ea4000802017f */
[----:B------:R-:W-:Y:S01]  /*8590*/  ISETP.NE.AND P2, PT, R10, RZ, PT ;  /* 0x000000ff0a00720c */ /* 0x000fe20003f45270 */
[----:B--2---:R-:W-:-:S12]  /*85a0*/  @!P1 BRA `(.L_x_2725) ;  /* 0x0000002400789947 */ /* 0x004fd80003800000 */
.L_x_2775:
        /* <DEDUP_REMOVED lines=8> */
.L_x_2726:
[----:B------:R-:W3:Y:S01]  /*8630*/  LDL R10, [R1+0x10] ;  /* 0x00001000010a7983 */ /* 0x000ee20000100800 */
[----:B--2---:R-:W-:Y:S01]  /*8640*/  MOV R5, 0x400 ;  /* 0x0000040000057802 */ /* 0x004fe20000000f00 */
[----:B------:R-:W2:Y:S01]  /*8650*/  S2R R11, SR_CgaCtaId ;  /* 0x00000000000b7919 */ /* 0x000ea20000008800 */
[----:B------:R-:W-:Y:S01]  /*8660*/  R2UR UR9, R8 ;  /* 0x00000000080972ca */ /* 0x000fe200000e0000 */
[----:B------:R-:W-:Y:S01]  /*8670*/  UIADD3 UR4, UP0, UR40, 0x470, URZ ;  /* 0x0000047028047890 */ /* 0x000fe2000ff1e03f */
[----:B------:R-:W-:Y:S02]  /*8680*/  R2UR UR12, R0 ;  /* 0x00000000000c72ca */ /* 0x000fe400000e0000 */
[----:B------:R-:W-:Y:S01]  /*8690*/  R2UR UR13, R4 ;  /* 0x00000000040d72ca */ /* 0x000fe200000e0000 */
[----:B------:R-:W-:Y:S01]  /*86a0*/  UIADD3.X UR5, URZ, UR41, URZ, UP0, !UPT ;  /* 0x000000293f057290 */ /* 0x000fe200087fe43f */
[----:B--2---:R-:W-:-:S04]  /*86b0*/  LEA R5, R11, R5, 0x18 ;  /* 0x000000050b057211 */ /* 0x004fc800078ec0ff */
[----:B------:R-:W-:-:S04]  /*86c0*/  LEA R5, R16, R5, 0x10 ;  /* 0x0000000510057211 */ /* 0x000fc800078e80ff */
        /* <DEDUP_REMOVED lines=8> */
[----:B------:R-:W-:Y:S01]  /*8750*/  UMOV UR16, 0x40 ;  /* 0x0000004000107882 */ /* 0x000fe20000000000 */
[----:B------:R-:W-:Y:S01]  /*8760*/  UIADD3 UR19, UR14, 0x6400, URZ ;  /* 0x000064000e137890 */ /* 0x000fe2000fffe03f */
[----:B------:R-:W-:Y:S01]  /*8770*/  UMOV UR18, 0x80 ;  /* 0x0000008000127882 */ /* 0x000fe20000000000 */
[----:B------:R-:W-:Y:S01]  /*8780*/  UMOV UR20, 0xc0 ;  /* 0x000000c000147882 */ /* 0x000fe20000000000 */
[----:B------:R-:W-:Y:S01]  /*8790*/  UMOV UR21, 0x100 ;  /* 0x0000010000157882 */ /* 0x000fe20000000000 */
[----:B------:R-:W-:Y:S01]  /*87a0*/  UMOV UR22, 0x140 ;  /* 0x0000014000167882 */ /* 0x000fe20000000000 */
[----:B---3--:R-:W-:-:S13]  /*87b0*/  R2UR UR11, R10 ;  /* 0x000000000a0b72ca */ /* 0x008fda00000e0000 */
[----:B------:R-:W-:-:S09]  /*87c0*/  USHF.L.U32 UR11, UR11, 0x6, URZ ;  /* 0x000000060b0b7899 */ /* 0x000fd2000800063f */
[----:B------:R2:W-:Y:S02]  /*87d0*/  UTMALDG.4D [UR8], [UR4], desc[UR6] ;  /* 0x00000608040075b4 */ /* 0x0005e40008019000 */
[----:B--2---:R-:W-:Y:S01]  /*87e0*/  UMOV UR8, UR15 ;  /* 0x0000000f00087c82 */ /* 0x004fe20008000000 */
[----:B------:R-:W-:Y:S01]  /*87f0*/  UMOV UR10, UR16 ;  /* 0x00000010000a7c82 */ /* 0x000fe20008000000 */
[----:B------:R-:W-:Y:S01]  /*8800*/  UIADD3 UR15, UR14, 0x8400, URZ ;  /* 0x000084000e0f7890 */ /* 0x000fe2000fffe03f */
[----:B------:R2:W-:Y:S01]  /*8810*/  UTMALDG.4D [UR8], [UR4], desc[UR6] ;  /* 0x00000608040075b4 */ /* 0x0005e20008019000 */
[----:B------:R-:W-:Y:S01]  /*8820*/  UIADD3 UR16, UR14, 0xa400, URZ ;  /* 0x0000a4000e107890 */ /* 0x000fe2000fffe03f */
[----:B--2---:R-:W-:Y:S01]  /*8830*/  UMOV UR8, UR17 ;  /* 0x0000001100087c82 */ /* 0x004fe20008000000 */
[----:B------:R-:W-:Y:S02]  /*8840*/  UMOV UR10, UR18 ;  /* 0x00000012000a7c82 */ /* 0x000fe40008000000 */
[----:B------:R2:W-:Y:S01]  /*8850*/  UTMALDG.4D [UR8], [UR4], desc[UR6] ;  /* 0x00000608040075b4 */ /* 0x0005e20008019000 */
[----:B------:R-:W-:Y:S01]  /*8860*/  UIADD3 UR17, UR14, 0xc400, URZ ;  /* 0x0000c4000e117890 */ /* 0x000fe2000fffe03f */
[----:B--2---:R-:W-:Y:S01]  /*8870*/  UMOV UR8, UR19 ;  /* 0x0000001300087c82 */ /* 0x004fe20008000000 */
[----:B------:R-:W-:-:S02]  /*8880*/  UMOV UR10, UR20 ;  /* 0x00000014000a7c82 */ /* 0x000fc40008000000 */
[----:B------:R2:W-:Y:S02]  /*8890*/  UTMALDG.4D [UR8], [UR4], desc[UR6] ;  /* 0x00000608040075b4 */ /* 0x0005e40008019000 */
[----:B--2---:R-:W-:Y:S01]  /*88a0*/  UMOV UR8, UR15 ;  /* 0x0000000f00087c82 */ /* 0x004fe20008000000 */
[----:B------:R-:W-:Y:S01]  /*88b0*/  UMOV UR10, UR21 ;  /* 0x00000015000a7c82 */ /* 0x000fe20008000000 */
[----:B------:R-:W-:Y:S01]  /*88c0*/  UIADD3 UR15, UR14, 0xe400, URZ ;  /* 0x0000e4000e0f7890 */ /* 0x000fe2000fffe03f */
[----:B------:R2:W-:Y:S02]  /*88d0*/  UTMALDG.4D [UR8], [UR4], desc[UR6] ;  /* 0x00000608040075b4 */ /* 0x0005e40008019000 */
[----:B------:R-:W-:Y:S01]  /*88e0*/  UMOV UR14, 0x180 ;  /* 0x00000180000e7882 */ /* 0x000fe20000000000 */
[----:B--2---:R-:W-:Y:S01]  /*88f0*/  UMOV UR8, UR16 ;  /* 0x0000001000087c82 */ /* 0x004fe20008000000 */
[----:B------:R-:W-:Y:S02]  /*8900*/  UMOV UR10, UR22 ;  /* 0x00000016000a7c82 */ /* 0x000fe40008000000 */
[----:B------:R2:W-:Y:S02]  /*8910*/  UTMALDG.4D [UR8], [UR4], desc[UR6] ;  /* 0x00000608040075b4 */ /* 0x0005e40008019000 */
[----:B--2---:R-:W-:Y:S01]  /*8920*/  UMOV UR8, UR17 ;  /* 0x0000001100087c82 */ /* 0x004fe20008000000 */
[----:B------:R-:W-:Y:S01]  /*8930*/  UMOV UR10, UR14 ;  /* 0x0000000e000a7c82 */ /* 0x000fe20008000000 */
[----:B------:R-:W-:Y:S01]  /*8940*/  UMOV UR14, 0x1c0 ;  /* 0x000001c0000e7882 */ /* 0x000fe20000000000 */
[----:B------:R2:W-:Y:S02]  /*8950*/  UTMALDG.4D [UR8], [UR4], desc[UR6] ;  /* 0x00000608040075b4 */ /* 0x0005e40008019000 */
[----:B--2---:R-:W-:Y:S01]  /*8960*/  UMOV UR8, UR15 ;  /* 0x0000000f00087c82 */ /* 0x004fe20008000000 */
[----:B------:R-:W-:-:S02]  /*8970*/  UMOV UR10, UR14 ;  /* 0x0000000e000a7c82 */ /* 0x000fc40008000000 */
[----:B------:R3:W-:Y:S02]  /*8980*/  UTMALDG.4D [UR8], [UR4], desc[UR6] ;  /* 0x00000608040075b4 */ /* 0x0007e40008019000 */
[----:B---3--:R-:W-:Y:S01]  /*8990*/  NOP ;  /* 0x0000000000007918 */ /* 0x008fe20000000000 */
.L_x_2724:
[----:B------:R-:W-:Y:S05]  /*89a0*/  BSYNC B0 ;  /* 0x0000000000007941 */ /* 0x000fea0003800000 */
.L_x_2723:
[----:B--2---:R-:W2:Y:S01]  /*89b0*/  LDL.LU R5, [R1+0x14] ;  /* 0x0000140001057983 */ /* 0x004ea20000300800 */
[----:B------:R-:W-:-:S04]  /*89c0*/  IADD3 R16, R16, 0x1, RZ ;  /* 0x0000000110107810 */ /* 0x000fc80007ffe0ff */
[----:B------:R-:W-:-:S04]  /*89d0*/  ISETP.NE.AND P1, PT, R16, 0x2, PT ;  /* 0x000000021000780c */ /* 0x000fc80003f25270 */
[----:B------:R-:W-:Y:S02]  /*89e0*/  SEL R8, RZ, 0x1, P1 ;  /* 0x00000001ff087807 */ /* 0x000fe40000800000 */
[----:B------:R-:W-:Y:S02]  /*89f0*/  SEL R16, R16, RZ, P1 ;  /* 0x000000ff10107207 */ /* 0x000fe40000800000 */
[----:B------:R-:W-:Y:S02]  /*8a00*/  LOP3.LUT R17, R17, R8, RZ, 0x3c, !PT ;  /* 0x0000000811117212 */ /* 0x000fe400078e3cff */
[----:B--2---:R-:W-:-:S13]  /*8a10*/  ISETP.GE.AND P2, PT, R5, 0x41, PT ;  /* 0x000000410500780c */ /* 0x004fda0003f46270 */
[----:B------:R-:W-:Y:S05]  /*8a20*/  @!P2 BRA `(.L_x_2727) ;  /* 0x000000180038a947 */ /* 0x000fea0003800000 */
[----:B------:R-:W2:Y:S01]  /*8a30*/  LDL R11, [R1+0x8] ;  /* 0x00000800010b7983 */ /* 0x000ea20000100800 */
[----:B------:R-:W-:Y:S01]  /*8a40*/  MOV R5, 0x1 ;  /* 0x0000000100057802 */ /* 0x000fe20000000f00 */
[----:B--2---:R-:W-:Y:S02]  /*8a50*/  IMAD.MOV R10, RZ, RZ, -R11 ;  /* 0x000000ffff0a7224 */ /* 0x004fe400078e0a0b */
[----:B------:R-:W-:-:S03]  /*8a60*/  VIADD R8, R11, 0xfffffffe ;  /* 0xfffffffe0b087836 */ /* 0x000fc60000000000 */
[----:B------:R-:W-:-:S04]  /*8a70*/  VIADDMNMX R10, R10, R5, 0xffffffff, !PT ;  /* 0xffffffff0a0a7446 */ /* 0x000fc80007800105 */
[----:B------:R-:W-:-:S04]  /*8a80*/  IADD3 R5, R11, R10, RZ ;  /* 0x0000000a0b057210 */ /* 0x000fc80007ffe0ff */
[----:B------:R-:W-:-:S04]  /*8a90*/  LOP3.LUT R5, R5, 0x1, RZ, 0xc0, !PT ;  /* 0x0000000105057812 */ /* 0x000fc800078ec0ff */
[----:B------:R-:W-:-:S13]  /*8aa0*/  ISETP.NE.U32.AND P1, PT, R5, 0x1, PT ;  /* 0x000000010500780c */ /* 0x000fda0003f25070 */
[----:B------:R-:W-:Y:S05]  /*8ab0*/  @P1 BRA `(.L_x_2728) ;  /* 0x0000000400fc1947 */ /* 0x000fea0003800000 */
[----:B------:R-:W-:Y:S04]  /*8ac0*/  BSSY B0, `(.L_x_2729) ;  /* 0x0000077000007945 */ /* 0x000fe80003800000 */
[----:B------:R-:W-:Y:S05]  /*8ad0*/  @!P6 BRA `(.L_x_2730) ;  /* 0x0000000400d4e947 */ /* 0x000fea0003800000 */
[----:B------:R-:W-:Y:S05]  /*8ae0*/  @!P0 BRA `(.L_x_2731) ;  /* 0x0000000000448947 */ /* 0x000fea0003800000 */
[----:B------:R-:W2:Y:S01]  /*8af0*/  LDC R11, c[0x0][0x41c] ;  /* 0x00010700ff0b7b82 */ /* 0x000ea20000000800 */
[----:B------:R-:W-:Y:S01]  /*8b00*/  ULDC.64 UR4, c[0x0][0x408] ;  /* 0x0001020000047ab9 */ /* 0x000fe20000000a00 */
[----:B--2---:R-:W-:-:S13]  /*8b10*/  ISETP.NE.AND P1, PT, R11, 0x1, PT ;  /* 0x000000010b00780c */ /* 0x004fda0003f25270 */
[----:B------:R-:W2:Y:S02]  /*8b20*/  @P1 LDC.64 R4, c[0x0][0x420] ;  /* 0x00010800ff041b82 */ /* 0x000ea40000000a00 */
[----:B--2---:R-:W-:Y:S01]  /*8b30*/  @P1 IMAD.HI.U32 R12, R8, R4, RZ ;  /* 0x00000004080c1227 */ /* 0x004fe200078e00ff */
[----:B------:R-:W-:-:S04]  /*8b40*/  MOV R4, R8 ;  /* 0x0000000800047202 */ /* 0x000fc80000000f00 */
[----:B------:R-:W-:-:S04]  /*8b50*/  @P1 SHF.R.U32.HI R4, RZ, R5, R12 ;  /* 0x00000005ff041219 */ /* 0x000fc8000001160c */
[----:B------:R-:W-:-:S05]  /*8b60*/  IADD3 R5, -R4, RZ, RZ ;  /* 0x000000ff04057210 */ /* 0x000fca0007ffe1ff */
[----:B------:R-:W-:Y:S01]  /*8b70*/  IMAD R8, R11, R5, R8 ;  /* 0x000000050b087224 */ /* 0x000fe200078e0208 */
[--C-:B------:R-:W-:Y:S01]  /*8b80*/  SHF.R.S32.HI R5, RZ, 0x1f, R4.reuse ;  /* 0x0000001fff057819 */ /* 0x100fe20000011404 */
[----:B------:R-:W-:Y:S02]  /*8b90*/  IMAD R11, R7, UR4, RZ ;  /* 0x00000004070b7c24 */ /* 0x000fe4000f8e02ff */
[----:B------:R-:W-:-:S04]  /*8ba0*/  IMAD.WIDE.U32 R4, R6, UR4, R4 ;  /* 0x0000000406047c25 */ /* 0x000fc8000f8e0004 */
[----:B------:R-:W-:Y:S01]  /*8bb0*/  IMAD R11, R6, UR5, R11 ;  /* 0x00000005060b7c24 */ /* 0x000fe2000f8e020b */
[----:B------:R-:W-:-:S03]  /*8bc0*/  LEA R2, P1, R4, R2, 0x2 ;  /* 0x0000000204027211 */ /* 0x000fc600078210ff */
[----:B------:R-:W-:-:S05]  /*8bd0*/  IMAD.IADD R11, R11, 0x1, R5 ;  /* 0x000000010b0b7824 */ /* 0x000fca00078e0205 */
[----:B------:R-:W-:-:S05]  /*8be0*/  LEA.HI.X R3, R4, R3, R11, 0x2, P1 ;  /* 0x0000000304037211 */ /* 0x000fca00008f140b */
[----:B------:R2:W5:Y:S02]  /*8bf0*/  LDG.E R4, desc[UR48][R2.64] ;  /* 0x0000003002047981 */ /* 0x000564000c1e1900 */
.L_x_2731:
[----:B--2---:R-:W2:Y:S01]  /*8c00*/  S2R R3, SR_CgaCtaId ;  /* 0x0000000000037919 */ /* 0x004ea20000008800 */
[----:B------:R-:W-:Y:S01]  /*8c10*/  MOV R2, 0x400 ;  /* 0x0000040000027802 */ /* 0x000fe20000000f00 */
[----:B------:R-:W3:Y:S03]  /*8c20*/  S2R R5, SR_TID.X ;  /* 0x0000000000057919 */ /* 0x000ee60000002100 */
[----:B--2---:R-:W-:Y:S02]  /*8c30*/  LEA R2, R3, R2, 0x18 ;  /* 0x0000000203027211 */ /* 0x004fe400078ec0ff */
[----:B------:R-:W-:Y:S02]  /*8c40*/  SHF.L.U32 R3, R17, 0x1f, RZ ;  /* 0x0000001f11037819 */ /* 0x000fe400000006ff */
[----:B------:R-:W-:Y:S02]  /*8c50*/  LEA R2, R16, R2, 0x3 ;  /* 0x0000000210027211 */ /* 0x000fe400078e18ff */
[----:B---3--:R-:W-:-:S02]  /*8c60*/  LOP3.LUT R5, R5, 0x7f, RZ, 0xc0, !PT ;  /* 0x0000007f05057812 */ /* 0x008fc400078ec0ff */
[----:B------:R-:W2:Y:S02]  /*8c70*/  SYNCS.PHASECHK.TRANS64.TRYWAIT P2, [R2+URZ+0x28c40], R3 ;  /* 0x028c4003020075a7 */ /* 0x000ea4000804017f */
[----:B------:R-:W-:Y:S01]  /*8c80*/  ISETP.NE.AND P1, PT, R5, RZ, PT ;  /* 0x000000ff0500720c */ /* 0x000fe20003f25270 */
[----:B--2---:R-:W-:-:S12]  /*8c90*/  @!P2 BRA `(.L_x_2732) ;  /* 0x0000001c00d0a947 */ /* 0x004fd80003800000 */
.L_x_2776:
[----:B------:R-:W-:Y:S05]  /*8ca0*/  @P1 BRA `(.L_x_2733) ;  /* 0x00000000001c1947 */ /* 0x000fea0003800000 */
[----:B------:R-:W3:Y:S01]  /*8cb0*/  S2R R11, SR_TID.X ;  /* 0x00000000000b7919 */ /* 0x000ee20000002100 */
[----:B------:R-:W-:-:S04]  /*8cc0*/  MOV R5, 0x2000 ;  /* 0x0000200000057802 */ /* 0x000fc80000000f00 */
[----:B------:R4:W-:Y:S01]  /*8cd0*/  SYNCS.ARRIVE.TRANS64 RZ, [R2+URZ+0x28c30], R5 ;  /* 0x028c300502ff79a7 */ /* 0x0009e2000800003f */
[----:B---3--:R-:W-:-:S04]  /*8ce0*/  LOP3.LUT R11, R11, 0x1f, RZ, 0xc0, !PT ;  /* 0x0000001f0b0b7812 */ /* 0x008fc800078ec0ff */
[----:B------:R-:W-:-:S13]  /*8cf0*/  ISETP.NE.AND P2, PT, R11, RZ, PT ;  /* 0x000000ff0b00720c */ /* 0x000fda0003f45270 */
[----:B----4-:R-:W-:Y:S05]  /*8d00*/  @!P2 BRA `(.L_x_2733) ;  /* 0x000000000004a947 */ /* 0x010fea0003800000 */
[----:B------:R-:W-:Y:S01]  /*8d10*/  BPT.TRAP 0x1 ;  /* 0x000000040000795c */ /* 0x000fe20000300000 */
.L_x_2733:
[----:B------:R-:W3:Y:S01]  /*8d20*/  S2R R11, SR_CgaCtaId ;  /* 0x00000000000b7919 */ /* 0x000ee20000008800 */
[----:B------:R-:W-:Y:S01]  /*8d30*/  MOV R5, 0x400 ;  /* 0x0000040000057802 */ /* 0x000fe20000000f00 */
[----:B------:R-:W-:Y:S01]  /*8d40*/  UIADD3 UR4, UP0, UR40, 0x370, URZ ;  /* 0x0000037028047890 */ /* 0x000fe2000ff1e03f */
[----:B------:R-:W-:Y:S01]  /*8d50*/  R2UR UR9, R2 ;  /* 0x00000000020972ca */ /* 0x000fe200000e0000 */
[----:B------:R-:W-:Y:S01]  /*8d60*/  UMOV UR6, 0x0 ;  /* 0x0000000000067882 */ /* 0x000fe20000000000 */
[----:B------:R-:W-:Y:S01]  /*8d70*/  SHF.L.U32 R8, R8, 0x6, RZ ;  /* 0x0000000608087819 */ /* 0x000fe200000006ff */
[----:B------:R-:W-:Y:S01]  /*8d80*/  UIADD3.X UR5, URZ, UR41, URZ, UP0, !UPT ;  /* 0x000000293f057290 */ /* 0x000fe200087fe43f */
[----:B------:R-:W-:Y:S01]  /*8d90*/  R2UR UR12, R0 ;  /* 0x00000000000c72ca */ /* 0x000fe200000e0000 */
[----:B------:R-:W-:Y:S01]  /*8da0*/  UMOV UR7, 0x14f00000 ;  /* 0x14f0000000077882 */ /* 0x000fe20000000000 */
[----:B-----5:R-:W-:Y:S01]  /*8db0*/  R2UR UR13, R4 ;  /* 0x00000000040d72ca */ /* 0x020fe200000e0000 */
[----:B------:R-:W-:Y:S01]  /*8dc0*/  UMOV UR10, URZ ;  /* 0x0000003f000a7c82 */ /* 0x000fe20008000000 */
[----:B------:R-:W-:-:S05]  /*8dd0*/  R2UR UR11, R8 ;  /* 0x00000000080b72ca */ /* 0x000fca00000e0000 */
[----:B------:R-:W-:Y:S01]  /*8de0*/  UIADD3 UR9, UR9, 0x28c30, URZ ;  /* 0x00028c3009097890 */ /* 0x000fe2000fffe03f */
[----:B---3--:R-:W-:-:S05]  /*8df0*/  LEA R5, R11, R5, 0x18 ;  /* 0x000000050b057211 */ /* 0x008fca00078ec0ff */
[----:B------:R-:W-:-:S05]  /*8e00*/  IMAD R5, R16, 0x2000, R5 ;  /* 0x0000200010057824 */ /* 0x000fca00078e0205 */
[----:B------:R-:W-:-:S13]  /*8e10*/  R2UR UR8, R5 ;  /* 0x00000000050872ca */ /* 0x000fda00000e0000 */
[----:B------:R-:W-:-:S09]  /*8e20*/  UIADD3 UR8, UR8, 0x22400, URZ ;  /* 0x0002240008087890 */ /* 0x000fd2000fffe03f */
[----:B------:R3:W-:Y:S01]  /*8e30*/  UTMALDG.4D [UR8], [UR4], desc[UR6] ;  /* 0x00000608040075b4 */ /* 0x0007e20008019000 */
[----:B------:R-:W4:Y:S02]  /*8e40*/  SYNCS.PHASECHK.TRANS64.TRYWAIT P2, [R2+URZ+0x28c60], R3 ;  /* 0x028c6003020075a7 */ /* 0x000f24000804017f */
[----:B---34-:R-:W-:Y:S05]  /*8e50*/  @!P2 BRA `(.L_x_2734) ;  /* 0x0000001c0074a947 */ /* 0x018fea0003800000 */
.L_x_2777:
[----:B------:R-:W-:Y:S05]  /*8e60*/  @P1 BRA `(.L_x_2735) ;  /* 0x00000000001c1947 */ /* 0x000fea0003800000 */
[----:B------:R-:W4:Y:S01]  /*8e70*/  S2R R5, SR_TID.X ;  /* 0x0000000000057919 */ /* 0x000f220000002100 */
[----:B--23--:R-:W-:-:S04]  /*8e80*/  MOV R3, 0x10000 ;  /* 0x0001000000037802 */ /* 0x00cfc80000000f00 */
[----:B------:R2:W-:Y:S01]  /*8e90*/  SYNCS.ARRIVE.TRANS64 RZ, [R2+URZ+0x28c50], R3 ;  /* 0x028c500302ff79a7 */ /* 0x0005e2000800003f */
[----:B----4-:R-:W-:-:S04]  /*8ea0*/  LOP3.LUT R5, R5, 0x1f, RZ, 0xc0, !PT ;  /* 0x0000001f05057812 */ /* 0x010fc800078ec0ff */
[----:B------:R-:W-:-:S13]  /*8eb0*/  ISETP.NE.AND P1, PT, R5, RZ, PT ;  /* 0x000000ff0500720c */ /* 0x000fda0003f25270 */
[----:B--2---:R-:W-:Y:S05]  /*8ec0*/  @!P1 BRA `(.L_x_2735) ;  /* 0x0000000000049947 */ /* 0x004fea0003800000 */
[----:B------:R-:W-:Y:S01]  /*8ed0*/  BPT.TRAP 0x1 ;  /* 0x000000040000795c */ /* 0x000fe20000300000 */
.L_x_2735:
[----:B------:R-:W4:Y:S01]  /*8ee0*/  S2R R5, SR_CgaCtaId ;  /* 0x0000000000057919 */ /* 0x000f220000008800 */
[----:B--23--:R-:W-:Y:S01]  /*8ef0*/  MOV R3, 0x400 ;  /* 0x0000040000037802 */ /* 0x00cfe20000000f00 */
        /* <DEDUP_REMOVED lines=9> */
[----:B------:R-:W-:Y:S01]  /*8f90*/  UMOV UR18, 0x40 ;  /* 0x0000004000127882 */ /* 0x000fe20000000000 */
[----:B------:R-:W-:Y:S01]  /*8fa0*/  UMOV UR19, 0x80 ;  /* 0x0000008000137882 */ /* 0x000fe20000000000 */
[----:B------:R-:W-:Y:S01]  /*8fb0*/  UMOV UR20, 0xc0 ;  /* 0x000000c000147882 */ /* 0x000fe20000000000 */
[----:B------:R-:W-:Y:S01]  /*8fc0*/  UMOV UR21, 0x100 ;  /* 0x0000010000157882 */ /* 0x000fe20000000000 */
[----:B------:R-:W-:Y:S01]  /*8fd0*/  UMOV UR22, 0x140 ;  /* 0x0000014000167882 */ /* 0x000fe20000000000 */
[----:B------:R-:W-:Y:S01]  /*8fe0*/  UIADD3 UR9, UR9, 0x28c50, URZ ;  /* 0x00028c5009097890 */ /* 0x000fe2000fffe03f */
[----:B----4-:R-:W-:-:S05]  /*8ff0*/  LEA R3, R5, R3, 0x18 ;  /* 0x0000000305037211 */ /* 0x010fca00078ec0ff */
[----:B------:R-:W-:-:S05]  /*9000*/  IMAD R2, R16, 0x10000, R3 ;  /* 0x0001000010027824 */ /* 0x000fca00078e0203 */
[----:B------:R-:W-:-:S13]  /*9010*/  R2UR UR14, R2 ;  /* 0x00000000020e72ca */ /* 0x000fda00000e0000 */
[----:B------:R-:W-:Y:S02]  /*9020*/  UIADD3 UR8, UR14, 0x400, URZ ;  /* 0x000004000e087890 */ /* 0x000fe4000fffe03f */
[----:B------:R-:W-:Y:S02]  /*9030*/  UIADD3 UR15, UR14, 0x2400, URZ ;  /* 0x000024000e0f7890 */ /* 0x000fe4000fffe03f */
[----:B------:R-:W-:Y:S02]  /*9040*/  UIADD3 UR16, UR14, 0x4400, URZ ;  /* 0x000044000e107890 */ /* 0x000fe4000fffe03f */
[----:B------:R-:W-:-:S03]  /*9050*/  UIADD3 UR17, UR14, 0x6400, URZ ;  /* 0x000064000e117890 */ /* 0x000fc6000fffe03f */
[----:B------:R2:W-:Y:S02]  /*9060*/  UTMALDG.4D [UR8], [UR4], desc[UR6] ;  /* 0x00000608040075b4 */ /* 0x0005e40008019000 */
[----:B--2---:R-:W-:Y:S01]  /*9070*/  UMOV UR8, UR15 ;  /* 0x0000000f00087c82 */ /* 0x004fe20008000000 */
[----:B------:R-:W-:Y:S01]  /*9080*/  UMOV UR10, UR18 ;  /* 0x00000012000a7c82 */ /* 0x000fe20008000000 */
[----:B------:R-:W-:Y:S01]  /*9090*/  UIADD3 UR15, UR14, 0x8400, URZ ;  /* 0x000084000e0f7890 */ /* 0x000fe2000fffe03f */
        /* <DEDUP_REMOVED lines=8> */
[----:B------:R2:W-:Y:S01]  /*9120*/  UTMALDG.4D [UR8], [UR4], desc[UR6] ;  /* 0x00000608040075b4 */ /* 0x0005e20008019000 */
[----:B------:R-:W-:Y:S01]  /*9130*/  UIADD3 UR14, UR14, 0xe400, URZ ;  /* 0x0000e4000e0e7890 */ /* 0x000fe2000fffe03f */
[----:B--2---:R-:W-:Y:S01]  /*9140*/  UMOV UR8, UR15 ;  /* 0x0000000f00087c82 */ /* 0x004fe20008000000 */
[----:B------:R-:W-:Y:S01]  /*9150*/  UMOV UR10, UR21 ;  /* 0x00000015000a7c82 */ /* 0x000fe20008000000 */
[----:B------:R-:W-:Y:S01]  /*9160*/  UMOV UR15, 0x180 ;  /* 0x00000180000f7882 */ /* 0x000fe20000000000 */
[----:B------:R2:W-:Y:S02]  /*9170*/  UTMALDG.4D [UR8], [UR4], desc[UR6] ;  /* 0x00000608040075b4 */ /* 0x0005e40008019000 */
[----:B--2---:R-:W-:Y:S01]  /*9180*/  UMOV UR8, UR16 ;  /* 0x0000001000087c82 */ /* 0x004fe20008000000 */
[----:B------:R-:W-:-:S02]  /*9190*/  UMOV UR10, UR22 ;  /* 0x00000016000a7c82 */ /* 0x000fc40008000000 */
[----:B------:R2:W-:Y:S02]  /*91a0*/  UTMALDG.4D [UR8], [UR4], desc[UR6] ;  /* 0x00000608040075b4 */ /* 0x0005e40008019000 */
[----:B--2---:R-:W-:Y:S01]  /*91b0*/  UMOV UR8, UR17 ;  /* 0x0000001100087c82 */ /* 0x004fe20008000000 */
[----:B------:R-:W-:Y:S01]  /*91c0*/  UMOV UR10, UR15 ;  /* 0x0000000f000a7c82 */ /* 0x000fe20008000000 */
[----:B------:R-:W-:Y:S01]  /*91d0*/  UMOV UR15, 0x1c0 ;  /* 0x000001c0000f7882 */ /* 0x000fe20000000000 */
[----:B------:R2:W-:Y:S02]  /*91e0*/  UTMALDG.4D [UR8], [UR4], desc[UR6] ;  /* 0x00000608040075b4 */ /* 0x0005e40008019000 */
[----:B--2---:R-:W-:Y:S01]  /*91f0*/  UMOV UR8, UR14 ;  /* 0x0000000e00087c82 */ /* 0x004fe20008000000 */
[----:B------:R-:W-:Y:S02]  /*9200*/  UMOV UR10, UR15 ;  /* 0x0000000f000a7c82 */ /* 0x000fe40008000000 */
[----:B------:R2:W-:Y:S02]  /*9210*/  UTMALDG.4D [UR8], [UR4], desc[UR6] ;  /* 0x00000608040075b4 */ /* 0x0005e40008019000 */
[----:B--2---:R-:W-:Y:S01]  /*9220*/  NOP ;  /* 0x0000000000007918 */ /* 0x004fe20000000000 */
.L_x_2730:
[----:B------:R-:W-:Y:S05]  /*9230*/  BSYNC B0 ;  /* 0x0000000000007941 */ /* 0x000fea0003800000 */
.L_x_2729:
[----:B------:R-:W2:Y:S01]  /*9240*/  LDL.LU R3, [R1+0x8] ;  /* 0x0000080001037983 */ /* 0x000ea20000300800 */
[----:B------:R-:W-:-:S04]  /*9250*/  IADD3 R16, R16, 0x1, RZ ;  /* 0x0000000110107810 */ /* 0x000fc80007ffe0ff */
[----:B------:R-:W-:-:S04]  /*9260*/  ISETP.NE.AND P1, PT, R16, 0x2, PT ;  /* 0x000000021000780c */ /* 0x000fc80003f25270 */
[----:B------:R-:W-:Y:S02]  /*9270*/  SEL R2, RZ, 0x1, P1 ;  /* 0x00000001ff027807 */ /* 0x000fe40000800000 */
[----:B------:R-:W-:Y:S02]  /*9280*/  SEL R16, R16, RZ, P1 ;  /* 0x000000ff10107207 */ /* 0x000fe40000800000 */
[----:B------:R-:W-:Y:S02]  /*9290*/  LOP3.LUT R17, R17, R2, RZ, 0x3c, !PT ;  /* 0x0000000211117212 */ /* 0x000fe400078e3cff */
[----:B--2---:R-:W-:-:S07]  /*92a0*/  IADD3 R8, R3, -0x3, RZ ;  /* 0xfffffffd03087810 */ /* 0x004fce0007ffe0ff */
.L_x_2728:
[----:B------:R-:W-:Y:S01]  /*92b0*/  IMAD.MOV R10, RZ, RZ, -R10 ;  /* 0x000000ffff0a7224 */ /* 0x000fe200078e0a0a */
[----:B------:R-:W-:Y:S04]  /*92c0*/  BSSY B0, `(.L_x_2727) ;  /* 0x0000104000007945 */ /* 0x000fe80003800000 */
[----:B------:R-:W-:-:S13]  /*92d0*/  ISETP.NE.AND P1, PT, R9, R10, PT ;  /* 0x0000000a0900720c */ /* 0x000fda0003f25270 */
[----:B------:R-:W-:Y:S05]  /*92e0*/  @!P1 BRA `(.L_x_2736) ;  /* 0x0000001000049947 */ /* 0x000fea0003800000 */
.L_x_2751:
[----:B------:R-:W-:Y:S04]  /*92f0*/  BSSY B1, `(.L_x_2737) ;  /* 0x0000079000017945 */ /* 0x000fe80003800000 */
[----:B------:R-:W-:Y:S05]  /*9300*/  @!P6 BRA `(.L_x_2738) ;  /* 0x0000000400dce947 */ /* 0x000fea0003800000 */
[----:B-1----:R-:W-:Y:S01]  /*9310*/  MOV R9, R8 ;  /* 0x0000000800097202 */ /* 0x002fe20000000f00 */
[----:B------:R-:W-:Y:S06]  /*9320*/  @!P0 BRA `(.L_x_2739) ;  /* 0x0000000000488947 */ /* 0x000fec0003800000 */
[----:B------:R-:W1:Y:S01]  /*9330*/  LDC R10, c[0x0][0x41c] ;  /* 0x00010700ff0a7b82 */ /* 0x000e620000000800 */
[----:B------:R-:W-:Y:S02]  /*9340*/  ULDC.64 UR4, c[0x0][0x408] ;  /* 0x0001020000047ab9 */ /* 0x000fe40000000a00 */
[----:B------:R-:W-:-:S04]  /*9350*/  IMAD R11, R7, UR4, RZ ;  /* 0x00000004070b7c24 */ /* 0x000fc8000f8e02ff */
[----:B------:R-:W-:Y:S01]  /*9360*/  IMAD R11, R6, UR5, R11 ;  /* 0x00000005060b7c24 */ /* 0x000fe2000f8e020b */
[----:B-1----:R-:W-:-:S13]  /*9370*/  ISETP.NE.AND P1, PT, R10, 0x1, PT ;  /* 0x000000010a00780c */ /* 0x002fda0003f25270 */
[----:B------:R-:W1:Y:S02]  /*9380*/  @P1 LDC.64 R2, c[0x0][0x420] ;  /* 0x00010800ff021b82 */ /* 0x000e640000000a00 */
[----:B-1----:R-:W-:Y:S01]  /*9390*/  @P1 IMAD.HI.U32 R4, R8, R2, RZ ;  /* 0x0000000208041227 */ /* 0x002fe200078e00ff */
[----:B------:R-:W-:-:S04]  /*93a0*/  MOV R2, R8 ;  /* 0x0000000800027202 */ /* 0x000fc80000000f00 */
[----:B------:R-:W-:Y:S02]  /*93b0*/  @P1 SHF.R.U32.HI R2, RZ, R3, R4 ;  /* 0x00000003ff021219 */ /* 0x000fe40000011604 */
[----:B------:R-:W1:Y:S02]  /*93c0*/  LDC.64 R4, c[0x0][0x3f8] ;  /* 0x0000fe00ff047b82 */ /* 0x000e640000000a00 */
[--C-:B------:R-:W-:Y:S01]  /*93d0*/  SHF.R.S32.HI R3, RZ, 0x1f, R2.reuse ;  /* 0x0000001fff037819 */ /* 0x100fe20000011402 */
[--C-:B------:R-:W-:Y:S02]  /*93e0*/  IMAD.MOV R9, RZ, RZ, -R2.reuse ;  /* 0x000000ffff097224 */ /* 0x100fe400078e0a02 */
[----:B------:R-:W-:-:S04]  /*93f0*/  IMAD.WIDE.U32 R2, R6, UR4, R2 ;  /* 0x0000000406027c25 */ /* 0x000fc8000f8e0002 */
[----:B------:R-:W-:Y:S01]  /*9400*/  IMAD R9, R10, R9, R8 ;  /* 0x000000090a097224 */ /* 0x000fe200078e0208 */
[----:B------:R-:W-:Y:S02]  /*9410*/  IADD3 R11, R11, R3, RZ ;  /* 0x000000030b0b7210 */ /* 0x000fe40007ffe0ff */
[----:B-1----:R-:W-:-:S04]  /*9420*/  LEA R4, P1, R2, R4, 0x2 ;  /* 0x0000000402047211 */ /* 0x002fc800078210ff */
[----:B------:R-:W-:-:S05]  /*9430*/  LEA.HI.X R5, R2, R5, R11, 0x2, P1 ;  /* 0x0000000502057211 */ /* 0x000fca00008f140b */
[----:B------:R1:W5:Y:S04]  /*9440*/  LDG.E R4, desc[UR48][R4.64] ;  /* 0x0000003004047981 */ /* 0x000368000c1e1900 */
.L_x_2739:
[----:B------:R-:W2:Y:S01]  /*9450*/  S2R R3, SR_CgaCtaId ;  /* 0x0000000000037919 */ /* 0x000ea20000008800 */
[----:B------:R-:W-:Y:S01]  /*9460*/  MOV R2, 0x400 ;  /* 0x0000040000027802 */ /* 0x000fe20000000f00 */
[----:B-1----:R-:W1:Y:S03]  /*9470*/  S2R R5, SR_TID.X ;  /* 0x0000000000057919 */ /* 0x002e660000002100 */
[----:B--2---:R-:W-:-:S04]  /*9480*/  LEA R2, R3, R2, 0x18 ;  /* 0x0000000203027211 */ /* 0x004fc800078ec0ff */
[----:B------:R-:W-:Y:S02]  /*9490*/  LEA R3, R16, R2, 0x3 ;  /* 0x0000000210037211 */ /* 0x000fe400078e18ff */
[----:B------:R-:W-:Y:S02]  /*94a0*/  SHF.L.U32 R2, R17, 0x1f, RZ ;  /* 0x0000001f11027819 */ /* 0x000fe400000006ff */
[----:B-1----:R-:W-:Y:S02]  /*94b0*/  LOP3.LUT R5, R5, 0x7f, RZ, 0xc0, !PT ;  /* 0x0000007f05057812 */ /* 0x002fe400078ec0ff */
[----:B------:R-:W1:Y:S02]  /*94c0*/  SYNCS.PHASECHK.TRANS64.TRYWAIT P2, [R3+URZ+0x28c40], R2 ;  /* 0x028c4002030075a7 */ /* 0x000e64000804017f */
[----:B------:R-:W-:Y:S01]  /*94d0*/  ISETP.NE.AND P1, PT, R5, RZ, PT ;  /* 0x000000ff0500720c */ /* 0x000fe20003f25270 */
[----:B-1----:R-:W-:-:S12]  /*94e0*/  @!P2 BRA `(.L_x_2740) ;  /* 0x0000001400e4a947 */ /* 0x002fd80003800000 */
.L_x_2778:
        /* <DEDUP_REMOVED lines=8> */
.L_x_2741:
[----:B------:R-:W2:Y:S01]  /*9570*/  S2R R10, SR_CgaCtaId ;  /* 0x00000000000a7919 */ /* 0x000ea20000008800 */
[----:B------:R-:W-:Y:S01]  /*9580*/  MOV R5, 0x400 ;  /* 0x0000040000057802 */ /* 0x000fe20000000f00 */
[----:B------:R-:W-:Y:S01]  /*9590*/  UIADD3 UR4, UP0, UR40, 0x370, URZ ;  /* 0x0000037028047890 */ /* 0x000fe2000ff1e03f */
[----:B------:R-:W-:Y:S01]  /*95a0*/  R2UR UR9, R3 ;  /* 0x00000000030972ca */ /* 0x000fe200000e0000 */
[----:B------:R-:W-:Y:S01]  /*95b0*/  UMOV UR6, 0x0 ;  /* 0x0000000000067882 */ /* 0x000fe20000000000 */
[----:B------:R-:W-:Y:S01]  /*95c0*/  R2UR UR12, R0 ;  /* 0x00000000000c72ca */ /* 0x000fe200000e0000 */
[----:B------:R-:W-:Y:S01]  /*95d0*/  UIADD3.X UR5, URZ, UR41, URZ, UP0, !UPT ;  /* 0x000000293f057290 */ /* 0x000fe200087fe43f */
[----:B-----5:R-:W-:Y:S01]  /*95e0*/  R2UR UR13, R4 ;  /* 0x00000000040d72ca */ /* 0x020fe200000e0000 */
[----:B------:R-:W-:Y:S01]  /*95f0*/  UMOV UR7, 0x14f00000 ;  /* 0x14f0000000077882 */ /* 0x000fe20000000000 */
[----:B------:R-:W-:-:S07]  /*9600*/  UMOV UR10, URZ ;  /* 0x0000003f000a7c82 */ /* 0x000fce0008000000 */
[----:B------:R-:W-:Y:S01]  /*9610*/  UIADD3 UR9, UR9, 0x28c30, URZ ;  /* 0x00028c3009097890 */ /* 0x000fe2000fffe03f */
[----:B--2---:R-:W-:-:S04]  /*9620*/  LEA R5, R10, R5, 0x18 ;  /* 0x000000050a057211 */ /* 0x004fc800078ec0ff */
[----:B------:R-:W-:-:S04]  /*9630*/  LEA R5, R16, R5, 0xd ;  /* 0x0000000510057211 */ /* 0x000fc800078e68ff */
[----:B------:R-:W-:Y:S02]  /*9640*/  R2UR UR8, R5 ;  /* 0x00000000050872ca */ /* 0x000fe400000e0000 */
[----:B------:R-:W-:-:S04]  /*9650*/  SHF.L.U32 R5, R9, 0x6, RZ ;  /* 0x0000000609057819 */ /* 0x000fc800000006ff */
[----:B------:R-:W-:-:S07]  /*9660*/  R2UR UR11, R5 ;  /* 0x00000000050b72ca */ /* 0x000fce00000e0000 */
[----:B------:R-:W-:-:S09]  /*9670*/  UIADD3 UR8, UR8, 0x22400, URZ ;  /* 0x0002240008087890 */ /* 0x000fd2000fffe03f */
[----:B------:R2:W-:Y:S01]  /*9680*/  UTMALDG.4D [UR8], [UR4], desc[UR6] ;  /* 0x00000608040075b4 */ /* 0x0005e20008019000 */
[----:B------:R-:W3:Y:S02]  /*9690*/  SYNCS.PHASECHK.TRANS64.TRYWAIT P2, [R3+URZ+0x28c60], R2 ;  /* 0x028c6002030075a7 */ /* 0x000ee4000804017f */
[----:B--23--:R-:W-:Y:S05]  /*96a0*/  @!P2 BRA `(.L_x_2742) ;  /* 0x000000140088a947 */ /* 0x00cfea0003800000 */
.L_x_2779:
[----:B------:R-:W-:Y:S05]  /*96b0*/  @P1 BRA `(.L_x_2743) ;  /* 0x00000000001c1947 */ /* 0x000fea0003800000 */
[----:B------:R-:W3:Y:S01]  /*96c0*/  S2R R9, SR_TID.X ;  /* 0x0000000000097919 */ /* 0x000ee20000002100 */
[----:B-12---:R-:W-:-:S04]  /*96d0*/  IMAD.MOV.U32 R2, RZ, RZ, 0x10000 ;  /* 0x00010000ff027424 */ /* 0x006fc800078e00ff */
[----:B------:R4:W-:Y:S01]  /*96e0*/  SYNCS.ARRIVE.TRANS64 RZ, [R3+URZ+0x28c50], R2 ;  /* 0x028c500203ff79a7 */ /* 0x0009e2000800003f */
[----:B---3--:R-:W-:-:S04]  /*96f0*/  LOP3.LUT R9, R9, 0x1f, RZ, 0xc0, !PT ;  /* 0x0000001f09097812 */ /* 0x008fc800078ec0ff */
[----:B------:R-:W-:-:S13]  /*9700*/  ISETP.NE.AND P1, PT, R9, RZ, PT ;  /* 0x000000ff0900720c */ /* 0x000fda0003f25270 */
[----:B----4-:R-:W-:Y:S05]  /*9710*/  @!P1 BRA `(.L_x_2743) ;  /* 0x0000000000049947 */ /* 0x010fea0003800000 */
[----:B------:R-:W-:Y:S01]  /*9720*/  BPT.TRAP 0x1 ;  /* 0x000000040000795c */ /* 0x000fe20000300000 */
.L_x_2743:
        /* <DEDUP_REMOVED lines=17> */
[----:B---3--:R-:W-:-:S04]  /*9840*/  LEA R2, R9, R2, 0x18 ;  /* 0x0000000209027211 */ /* 0x008fc800078ec0ff */
[----:B------:R-:W-:-:S04]  /*9850*/  LEA R2, R16, R2, 0x10 ;  /* 0x0000000210027211 */ /* 0x000fc800078e80ff */
[----:B------:R-:W-:-:S13]  /*9860*/  R2UR UR14, R2 ;  /* 0x00000000020e72ca */ /* 0x000fda00000e0000 */
[----:B------:R-:W-:Y:S02]  /*9870*/  UIADD3 UR8, UR14, 0x400, URZ ;  /* 0x000004000e087890 */ /* 0x000fe4000fffe03f */
[----:B------:R-:W-:Y:S02]  /*9880*/  UIADD3 UR15, UR14, 0x2400, URZ ;  /* 0x000024000e0f7890 */ /* 0x000fe4000fffe03f */
[----:B------:R-:W-:Y:S02]  /*9890*/  UIADD3 UR16, UR14, 0x4400, URZ ;  /* 0x000044000e107890 */ /* 0x000fe4000fffe03f */
[----:B------:R-:W-:-:S03]  /*98a0*/  UIADD3 UR17, UR14, 0x6400, URZ ;  /* 0x000064000e117890 */ /* 0x000fc6000fffe03f */
[----:B------:R1:W-:Y:S02]  /*98b0*/  UTMALDG.4D [UR8], [UR4], desc[UR6] ;  /* 0x00000608040075b4 */ /* 0x0003e40008019000 */
[----:B-1----:R-:W-:Y:S01]  /*98c0*/  UMOV UR8, UR15 ;  /* 0x0000000f00087c82 */ /* 0x002fe20008000000 */
[----:B------:R-:W-:Y:S01]  /*98d0*/  UMOV UR10, UR18 ;  /* 0x00000012000a7c82 */ /* 0x000fe20008000000 */
[----:B------:R-:W-:Y:S01]  /*98e0*/  UIADD3 UR15, UR14, 0x8400, URZ ;  /* 0x000084000e0f7890 */ /* 0x000fe2000fffe03f */
        /* <DEDUP_REMOVED lines=8> */
[----:B------:R1:W-:Y:S01]  /*9970*/  UTMALDG.4D [UR8], [UR4], desc[UR6] ;  /* 0x00000608040075b4 */ /* 0x0003e20008019000 */
[----:B------:R-:W-:Y:S01]  /*9980*/  UIADD3 UR14, UR14, 0xe400, URZ ;  /* 0x0000e4000e0e7890 */ /* 0x000fe2000fffe03f */
[----:B-1----:R-:W-:Y:S01]  /*9990*/  UMOV UR8, UR15 ;  /* 0x0000000f00087c82 */ /* 0x002fe20008000000 */
[----:B------:R-:W-:Y:S01]  /*99a0*/  UMOV UR10, UR21 ;  /* 0x00000015000a7c82 */ /* 0x000fe20008000000 */
[----:B------:R-:W-:Y:S01]  /*99b0*/  UMOV UR15, 0x180 ;  /* 0x00000180000f7882 */ /* 0x000fe20000000000 */
[----:B------:R1:W-:Y:S02]  /*99c0*/  UTMALDG.4D [UR8], [UR4], desc[UR6] ;  /* 0x00000608040075b4 */ /* 0x0003e40008019000 */
[----:B-1----:R-:W-:Y:S01]  /*99d0*/  UMOV UR8, UR16 ;  /* 0x0000001000087c82 */ /* 0x002fe20008000000 */
[----:B------:R-:W-:-:S02]  /*99e0*/  UMOV UR10, UR22 ;  /* 0x00000016000a7c82 */ /* 0x000fc40008000000 */
[----:B------:R1:W-:Y:S02]  /*99f0*/  UTMALDG.4D [UR8], [UR4], desc[UR6] ;  /* 0x00000608040075b4 */ /* 0x0003e40008019000 */
[----:B-1----:R-:W-:Y:S01]  /*9a00*/  UMOV UR8, UR17 ;  /* 0x0000001100087c82 */ /* 0x002fe20008000000 */
[----:B------:R-:W-:Y:S01]  /*9a10*/  UMOV UR10, UR15 ;  /* 0x0000000f000a7c82 */ /* 0x000fe20008000000 */
[----:B------:R-:W-:Y:S01]  /*9a20*/  UMOV UR15, 0x1c0 ;  /* 0x000001c0000f7882 */ /* 0x000fe20000000000 */
[----:B------:R1:W-:Y:S02]  /*9a30*/  UTMALDG.4D [UR8], [UR4], desc[UR6] ;  /* 0x00000608040075b4 */ /* 0x0003e40008019000 */
[----:B-1----:R-:W-:Y:S01]  /*9a40*/  UMOV UR8, UR14 ;  /* 0x0000000e00087c82 */ /* 0x002fe20008000000 */
[----:B------:R-:W-:Y:S02]  /*9a50*/  UMOV UR10, UR15 ;  /* 0x0000000f000a7c82 */ /* 0x000fe40008000000 */
[----:B------:R2:W-:Y:S02]  /*9a60*/  UTMALDG.4D [UR8], [UR4], desc[UR6] ;  /* 0x00000608040075b4 */ /* 0x0005e40008019000 */
[----:B--2---:R-:W-:Y:S01]  /*9a70*/  NOP ;  /* 0x0000000000007918 */ /* 0x004fe20000000000 */
.L_x_2738:
[----:B------:R-:W-:Y:S05]  /*9a80*/  BSYNC B1 ;  /* 0x0000000000017941 */ /* 0x000fea0003800000 */
.L_x_2737:
[----:B-1----:R-:W-:Y:S01]  /*9a90*/  IADD3 R9, R16, 0x1, RZ ;  /* 0x0000000110097810 */ /* 0x002fe20007ffe0ff */
[----:B------:R-:W-:Y:S03]  /*9aa0*/  BSSY B1, `(.L_x_2744) ;  /* 0x000007d000017945 */ /* 0x000fe60003800000 */
[----:B------:R-:W-:-:S04]  /*9ab0*/  ISETP.NE.AND P1, PT, R9, 0x2, PT ;  /* 0x000000020900780c */ /* 0x000fc80003f25270 */
[----:B------:R-:W-:Y:S02]  /*9ac0*/  SEL R2, RZ, 0x1, P1 ;  /* 0x00000001ff027807 */ /* 0x000fe40000800000 */
[----:B------:R-:W-:Y:S02]  /*9ad0*/  SEL R9, R9, RZ, P1 ;  /* 0x000000ff09097207 */ /* 0x000fe40000800000 */
[----:B------:R-:W-:Y:S01]  /*9ae0*/  LOP3.LUT R17, R17, R2, RZ, 0x3c, !PT ;  /* 0x0000000211117212 */ /* 0x000fe200078e3cff */
[----:B------:R-:W-:Y:S06]  /*9af0*/  @!P6 BRA `(.L_x_2745) ;  /* 0x0000000400dce947 */ /* 0x000fec0003800000 */
[----:B------:R-:W-:Y:S01]  /*9b00*/  VIADD R10, R8, 0xffffffff ;  /* 0xffffffff080a7836 */ /* 0x000fe20000000000 */
        /* <DEDUP_REMOVED lines=19> */
.L_x_2746:
        /* <DEDUP_REMOVED lines=10> */
.L_x_2780:
[----:B------:R-:W-:Y:S05]  /*9ce0*/  @P1 BRA `(.L_x_2748) ;  /* 0x00000000001c1947 */ /* 0x000fea0003800000 */
[----:B------:R-:W2:Y:S01]  /*9cf0*/  S2R R5, SR_TID.X ;  /* 0x0000000000057919 */ /* 0x000ea20000002100 */
[----:B------:R-:W-:-:S04]  /*9d00*/  MOV R12, 0x2000 ;  /* 0x00002000000c7802 */ /* 0x000fc80000000f00 */
[----:B------:R3:W-:Y:S01]  /*9d10*/  SYNCS.ARRIVE.TRANS64 RZ, [R3+URZ+0x28c30], R12 ;  /* 0x028c300c03ff79a7 */ /* 0x0007e2000800003f */
[----:B--2---:R-:W-:-:S04]  /*9d20*/  LOP3.LUT R5, R5, 0x1f, RZ, 0xc0, !PT ;  /* 0x0000001f05057812 */ /* 0x004fc800078ec0ff */
[----:B------:R-:W-:-:S13]  /*9d30*/  ISETP.NE.AND P2, PT, R5, RZ, PT ;  /* 0x000000ff0500720c */ /* 0x000fda0003f45270 */
[----:B---3--:R-:W-:Y:S05]  /*9d40*/  @!P2 BRA `(.L_x_2748) ;  /* 0x000000000004a947 */ /* 0x008fea0003800000 */
[----:B------:R-:W-:Y:S01]  /*9d50*/  BPT.TRAP 0x1 ;  /* 0x000000040000795c */ /* 0x000fe20000300000 */
.L_x_2748:
[----:B------:R-:W2:Y:S01]  /*9d60*/  S2R R11, SR_CgaCtaId ;  /* 0x00000000000b7919 */ /* 0x000ea20000008800 */
        /* <DEDUP_REMOVED lines=12> */
[----:B--2---:R-:W-:-:S05]  /*9e30*/  LEA R5, R11, R5, 0x18 ;  /* 0x000000050b057211 */ /* 0x004fca00078ec0ff */
[----:B------:R-:W-:-:S05]  /*9e40*/  IMAD R5, R9, 0x2000, R5 ;  /* 0x0000200009057824 */ /* 0x000fca00078e0205 */
[----:B------:R-:W-:-:S13]  /*9e50*/  R2UR UR8, R5 ;  /* 0x00000000050872ca */ /* 0x000fda00000e0000 */
[----:B------:R-:W-:-:S09]  /*9e60*/  UIADD3 UR8, UR8, 0x22400, URZ ;  /* 0x0002240008087890 */ /* 0x000fd2000fffe03f */
[----:B------:R2:W-:Y:S01]  /*9e70*/  UTMALDG.4D [UR8], [UR4], desc[UR6] ;  /* 0x00000608040075b4 */ /* 0x0005e20008019000 */
[----:B------:R-:W3:Y:S02]  /*9e80*/  SYNCS.PHASECHK.TRANS64.TRYWAIT P2, [R3+URZ+0x28c60], R2 ;  /* 0x028c6002030075a7 */ /* 0x000ee4000804017f */
[----:B--23--:R-:W-:Y:S05]  /*9e90*/  @!P2 BRA `(.L_x_2749) ;  /* 0x0000000c00b4a947 */ /* 0x00cfea0003800000 */
.L_x_2781:
[----:B------:R-:W-:Y:S05]  /*9ea0*/  @P1 BRA `(.L_x_2750) ;  /* 0x00000000001c1947 */ /* 0x000fea0003800000 */
[----:B------:R-:W3:Y:S01]  /*9eb0*/  S2R R5, SR_TID.X ;  /* 0x0000000000057919 */ /* 0x000ee20000002100 */
[----:B-12---:R-:W-:-:S04]  /*9ec0*/  MOV R2, 0x10000 ;  /* 0x0001000000027802 */ /* 0x006fc80000000f00 */
[----:B------:R4:W-:Y:S01]  /*9ed0*/  SYNCS.ARRIVE.TRANS64 RZ, [R3+URZ+0x28c50], R2 ;  /* 0x028c500203ff79a7 */ /* 0x0009e2000800003f */
[----:B---3--:R-:W-:-:S04]  /*9ee0*/  LOP3.LUT R5, R5, 0x1f, RZ, 0xc0, !PT ;  /* 0x0000001f05057812 */ /* 0x008fc800078ec0ff */
[----:B------:R-:W-:-:S13]  /*9ef0*/  ISETP.NE.AND P1, PT, R5, RZ, PT ;  /* 0x000000ff0500720c */ /* 0x000fda0003f25270 */
[----:B----4-:R-:W-:Y:S05]  /*9f00*/  @!P1 BRA `(.L_x_2750) ;  /* 0x0000000000049947 */ /* 0x010fea0003800000 */
[----:B------:R-:W-:Y:S01]  /*9f10*/  BPT.TRAP 0x1 ;  /* 0x000000040000795c */ /* 0x000fe20000300000 */
.L_x_2750:
        /* <DEDUP_REMOVED lines=17> */
[----:B---3--:R-:W-:-:S05]  /*a030*/  LEA R2, R5, R2, 0x18 ;  /* 0x0000000205027211 */ /* 0x008fca00078ec0ff */
[----:B------:R-:W-:-:S05]  /*a040*/  IMAD R2, R9, 0x10000, R2 ;  /* 0x0001000009027824 */ /* 0x000fca00078e0202 */
        /* <DEDUP_REMOVED lines=33> */
[----:B-1----:R-:W-:Y:S01]  /*a260*/  NOP ;  /* 0x0000000000007918 */ /* 0x002fe20000000000 */
.L_x_2745:
[----:B------:R-:W-:Y:S05]  /*a270*/  BSYNC B1 ;  /* 0x0000000000017941 */ /* 0x000fea0003800000 */
.L_x_2744:
[C---:B------:R-:W-:Y:S02]  /*a280*/  ISETP.GT.AND P2, PT, R8.reuse, 0x1, PT ;  /* 0x000000010800780c */ /* 0x040fe40003f44270 */
[----:B------:R-:W-:Y:S02]  /*a290*/  IADD3 R9, R9, 0x1, RZ ;  /* 0x0000000109097810 */ /* 0x000fe40007ffe0ff */
[----:B------:R-:W-:Y:S02]  /*a2a0*/  IADD3 R8, R8, -0x2, RZ ;  /* 0xfffffffe08087810 */ /* 0x000fe40007ffe0ff */
[----:B------:R-:W-:-:S04]  /*a2b0*/  ISETP.NE.AND P1, PT, R9, 0x2, PT ;  /* 0x000000020900780c */ /* 0x000fc80003f25270 */
[----:B------:R-:W-:Y:S02]  /*a2c0*/  SEL R2, RZ, 0x1, P1 ;  /* 0x00000001ff027807 */ /* 0x000fe40000800000 */
[----:B------:R-:W-:Y:S02]  /*a2d0*/  SEL R16, R9, RZ, P1 ;  /* 0x000000ff09107207 */ /* 0x000fe40000800000 */
[----:B------:R-:W-:Y:S01]  /*a2e0*/  LOP3.LUT R17, R17, R2, RZ, 0x3c, !PT ;  /* 0x0000000211117212 */ /* 0x000fe200078e3cff */
[----:B------:R-:W-:Y:S06]  /*a2f0*/  @P2 BRA `(.L_x_2751) ;  /* 0xffffffec00fc2947 */ /* 0x000fec000383ffff */
.L_x_2736:
[----:B------:R-:W-:Y:S05]  /*a300*/  BSYNC B0 ;  /* 0x0000000000007941 */ /* 0x000fea0003800000 */
.L_x_2727:
[----:B------:R-:W2:Y:S01]  /*a310*/  LDL.LU R2, [R1+0xc] ;  /* 0x00000c0001027983 */ /* 0x000ea20000300800 */
[----:B------:R-:W-:-:S03]  /*a320*/  ULDC UR4, c[0x0][0xda4] ;  /* 0x0003690000047ab9 */ /* 0x000fc60000000800 */
[----:B------:R-:W3:Y:S01]  /*a330*/  LDL.LU R0, [R1+0x18] ;  /* 0x0000180001007983 */ /* 0x000ee20000300800 */
[----:B--2---:R-:W-:Y:S01]  /*a340*/  VIADD R2, R2, UR36 ;  /* 0x0000002402027c36 */ /* 0x004fe20008000000 */
[----:B---3--:R-:W-:-:S04]  /*a350*/  IADD3 R0, R0, 0x1, RZ ;  /* 0x0000000100007810 */ /* 0x008fc80007ffe0ff */
[----:B------:R2:W-:Y:S01]  /*a360*/  STL [R1+0xc], R2 ;  /* 0x00000c0201007387 */ /* 0x0005e20000100800 */
[----:B------:R-:W-:-:S03]  /*a370*/  ISETP.GE.AND P0, PT, R2, UR4, PT ;  /* 0x0000000402007c0c */ /* 0x000fc6000bf06270 */
[----:B------:R2:W-:Y:S10]  /*a380*/  STL [R1+0x18], R0 ;  /* 0x0000180001007387 */ /* 0x0005f40000100800 */
[----:B--2---:R-:W-:Y:S05]  /*a390*/  @!P0 BRA `(.L_x_2752) ;  /* 0xffffffd000c48947 */ /* 0x004fea000383ffff */
[----:B------:R-:W-:-:S07]  /*a3a0*/  LOP3.LUT R2, R0, 0x1, RZ, 0xc, !PT ;  /* 0x0000000100027812 */ /* 0x000fce00078e0cff */
.L_x_2710:
[----:B------:R-:W2:Y:S01]  /*a3b0*/  S2R R3, SR_CgaCtaId ;  /* 0x0000000000037919 */ /* 0x000ea20000008800 */
[----:B------:R-:W-:Y:S01]  /*a3c0*/  MOV R0, 0x400 ;  /* 0x0000040000007802 */ /* 0x000fe20000000f00 */
[----:B------:R-:W-:Y:S03]  /*a3d0*/  BSSY B0, `(.L_x_2753) ;  /* 0x0000005000007945 */ /* 0x000fe60003800000 */
[----:B--2---:R-:W-:Y:S02]  /*a3e0*/  LEA R0, R3, R0, 0x18 ;  /* 0x0000000003007211 */ /* 0x004fe400078ec0ff */
[----:B------:R-:W-:-:S04]  /*a3f0*/  SHF.L.U32 R3, R2, 0x1f, RZ ;  /* 0x0000001f02037819 */ /* 0x000fc800000006ff */
[----:B------:R-:W2:Y:S02]  /*a400*/  SYNCS.PHASECHK.TRANS64.TRYWAIT P0, [R0+URZ+0x28c20], R3 ;  /* 0x028c2003000075a7 */ /* 0x000ea4000800017f */
[----:B--2---:R-:W-:Y:S05]  /*a410*/  @!P0 BRA `(.L_x_2754) ;  /* 0x0000000800688947 */ /* 0x004fea0003800000 */
.L_x_2782:
[----:B------:R-:W-:Y:S05]  /*a420*/  BSYNC B0 ;  /* 0x0000000000007941 */ /* 0x000fea0003800000 */
.L_x_2753:
[----:B------:R-:W-:-:S03]  /*a430*/  UMOV UR4, 0xffffffff ;  /* 0xffffffff00047882 */ /* 0x000fc60000000000 */
[----:B------:R-:W-:Y:S05]  /*a440*/  BRA.DIV UR4, `(.L_x_2755) ;  /* 0x0000000a04707947 */ /* 0x000fea000b800000 */
[----:B------:R-:W3:Y:S02]  /*a450*/  S2R R2, SR_TID.X ;  /* 0x0000000000027919 */ /* 0x000ee40000002100 */
[----:B---3--:R-:W-:-:S04]  /*a460*/  SHF.R.U32.HI R2, RZ, 0x5, R2 ;  /* 0x00000005ff027819 */ /* 0x008fc80000011602 */
[----:B------:R-:W-:-:S05]  /*a470*/  LOP3.LUT R2, R2, 0x3, RZ, 0xc0, !PT ;  /* 0x0000000302027812 */ /* 0x000fca00078ec0ff */
[----:B------:R3:W4:Y:S02]  /*a480*/  SHFL.IDX PT, R14, R2, RZ, 0x1f ;  /* 0x00001fff020e7589 */ /* 0x00072400000e0000 */
.L_x_2785:
[----:B----4-:R-:W-:Y:S01]  /*a490*/  ISETP.NE.AND P0, PT, R14, RZ, PT ;  /* 0x000000ff0e00720c */ /* 0x010fe20003f05270 */
[----:B------:R-:W-:-:S12]  /*a4a0*/  BSSY B0, `(.L_x_2756) ;  /* 0x0000024000007945 */ /* 0x000fd80003800000 */
[----:B------:R-:W-:Y:S05]  /*a4b0*/  @P0 BRA `(.L_x_2757) ;  /* 0x0000000000880947 */ /* 0x000fea0003800000 */
[----:B------:R-:W-:-:S03]  /*a4c0*/  UMOV UR4, 0xffffffff ;  /* 0xffffffff00047882 */ /* 0x000fc60000000000 */
[----:B------:R-:W-:Y:S05]  /*a4d0*/  BRA.DIV UR4, `(.L_x_2758) ;  /* 0x0000000a04807947 */ /* 0x000fea000b800000 */
[----:B------:R-:W-:-:S13]  /*a4e0*/  ELECT P6, URZ, PT ;  /* 0x00000000003f782f */ /* 0x000fda00038c0000 */
.L_x_2788:
[----:B------:R-:W-:Y:S05]  /*a4f0*/  @!P6 BRA `(.L_x_2757) ;  /* 0x000000000078e947 */ /* 0x000fea0003800000 */
[----:B------:R-:W-:-:S06]  /*a500*/  ULOP3.LUT UR4, UR38, 0x2, URZ, 0xfc, !UPT ;  /* 0x0000000226047892 */ /* 0x000fcc000f8efc3f */
[----:B---3--:R-:W-:-:S04]  /*a510*/  MOV R2, UR4 ;  /* 0x0000000400027c02 */ /* 0x008fc80008000f00 */
[----:B------:R-:W-:-:S13]  /*a520*/  ISETP.NE.AND P2, PT, R2, 0x3, PT ;  /* 0x000000030200780c */ /* 0x000fda0003f45270 */
[----:B------:R-:W-:Y:S05]  /*a530*/  @!P2 BRA `(.L_x_2759) ;  /* 0x000000000004a947 */ /* 0x000fea0003800000 */
[----:B------:R-:W-:Y:S01]  /*a540*/  BPT.TRAP 0x1 ;  /* 0x000000040000795c */ /* 0x000fe20000300000 */
.L_x_2759:
[----:B--2---:R-:W-:Y:S01]  /*a550*/  VIADD R3, R0, 0x28c40 ;  /* 0x00028c4000037836 */ /* 0x004fe20000000000 */
[----:B------:R-:W-:Y:S02]  /*a560*/  SHF.L.U32 R5, R17, 0x1f, RZ ;  /* 0x0000001f11057819 */ /* 0x000fe400000006ff */
[C---:B------:R-:W-:Y:S02]  /*a570*/  IADD3 R2, R16.reuse, 0x1, RZ ;  /* 0x0000000110027810 */ /* 0x040fe40007ffe0ff */
[----:B------:R-:W-:Y:S02]  /*a580*/  LEA R6, R16, R3, 0x3 ;  /* 0x0000000310067211 */ /* 0x000fe400078e18ff */
[----:B------:R-:W-:Y:S02]  /*a590*/  ISETP.NE.AND P1, PT, R2, 0x2, PT ;  /* 0x000000020200780c */ /* 0x000fe40003f25270 */
[----:B------:R-:W2:Y:S02]  /*a5a0*/  SYNCS.PHASECHK.TRANS64.TRYWAIT P0, [R6+URZ], R5 ;  /* 0x00000005060075a7 */ /* 0x000ea4000800017f */
[----:B------:R-:W-:-:S04]  /*a5b0*/  SEL R4, RZ, 0x1, P1 ;  /* 0x00000001ff047807 */ /* 0x000fc80000800000 */
[----:B------:R-:W-:Y:S02]  /*a5c0*/  LOP3.LUT R17, R17, R4, RZ, 0x3c, !PT ;  /* 0x0000000411117212 */ /* 0x000fe400078e3cff */
[----:B------:R-:W-:Y:S02]  /*a5d0*/  SEL R4, R2, RZ, P1 ;  /* 0x000000ff02047207 */ /* 0x000fe40000800000 */
[----:B------:R-:W-:-:S03]  /*a5e0*/  SHF.L.U32 R2, R17, 0x1f, RZ ;  /* 0x0000001f11027819 */ /* 0x000fc600000006ff */
[----:B------:R-:W-:Y:S01]  /*a5f0*/  IMAD R3, R4, 0x8, R3 ;  /* 0x0000000804037824 */ /* 0x000fe200078e0203 */
[----:B--2---:R-:W-:Y:S06]  /*a600*/  @!P0 BRA `(.L_x_2760) ;  /* 0x0000000800548947 */ /* 0x004fec0003800000 */
.L_x_2789:
[----:B------:R-:W3:Y:S02]  /*a610*/  SYNCS.PHASECHK.TRANS64.TRYWAIT P0, [R3+URZ], R2 ;  /* 0x00000002030075a7 */ /* 0x000ee4000800017f */
[----:B---3--:R-:W-:Y:S05]  /*a620*/  @!P0 BRA `(.L_x_2761) ;  /* 0x0000000800608947 */ /* 0x008fea0003800000 */
.L_x_2790:
[----:B------:R-:W-:Y:S05]  /*a630*/  @!P2 BRA `(.L_x_2762) ;  /* 0x000000000004a947 */ /* 0x000fea0003800000 */
[----:B------:R-:W-:Y:S01]  /*a640*/  BPT.TRAP 0x1 ;  /* 0x000000040000795c */ /* 0x000fe20000300000 */
.L_x_2762:
[----:B---3--:R-:W-:-:S04]  /*a650*/  IADD3 R3, R0, 0x28c60, RZ ;  /* 0x00028c6000037810 */ /* 0x008fc80007ffe0ff */
[----:B------:R-:W-:-:S04]  /*a660*/  LEA R16, R16, R3, 0x3 ;  /* 0x0000000310107211 */ /* 0x000fc800078e18ff */
[----:B------:R-:W3:Y:S02]  /*a670*/  SYNCS.PHASECHK.TRANS64.TRYWAIT P0, [R16+URZ], R5 ;  /* 0x00000005100075a7 */ /* 0x000ee4000800017f */
[----:B---3--:R-:W-:Y:S05]  /*a680*/  @!P0 BRA `(.L_x_2763) ;  /* 0x00000008005c8947 */ /* 0x008fea0003800000 */
.L_x_2791:
[----:B------:R-:W-:-:S07]  /*a690*/  IMAD R3, R4, 0x8, R3 ;  /* 0x0000000804037824 */ /* 0x000fce00078e0203 */
.L_x_2764:
[----:B----4-:R4:W1:Y:S02]  /*a6a0*/  SYNCS.PHASECHK.TRANS64.TRYWAIT P0, [R3+URZ], R2 ;  /* 0x00000002030075a7 */ /* 0x010864000800017f */
[----:B-1----:R-:W-:Y:S05]  /*a6b0*/  @!P0 NANOSLEEP.SYNCS 0x989680 ;  /* 0x009896800000895d */ /* 0x002fea0003900000 */
[----:B------:R-:W1:Y:S02]  /*a6c0*/  @!P0 SYNCS.PHASECHK.TRANS64 P0, [R3+URZ], R2 ;  /* 0x00000002030085a7 */ /* 0x000e64000800007f */
[----:B-1----:R-:W-:Y:S05]  /*a6d0*/  @!P0 BRA `(.L_x_2764) ;  /* 0xfffffffc00f08947 */ /* 0x002fea000383ffff */
.L_x_2757:
[----:B------:R-:W-:Y:S05]  /*a6e0*/  BSYNC B0 ;  /* 0x0000000000007941 */ /* 0x000fea0003800000 */
.L_x_2756:
[----:B------:R-:W-:Y:S05]  /*a6f0*/  EXIT ;  /* 0x000000000000794d */ /* 0x000fea0003800000 */
.L_x_2678:
[----:B-1----:R-:W-:-:S04]  /*a700*/  MOV R3, UR16 ;  /* 0x0000001000037c02 */ /* 0x002fc80008000f00 */
[----:B------:R1:W2:Y:S03]  /*a710*/  SYNCS.PHASECHK.TRANS64.TRYWAIT P0, [R3+URZ+0x28c50], R0 ;  /* 0x028c5000030075a7 */ /* 0x0002a6000800017f */
[----:B--2---:R-:W-:Y:S05]  /*a720*/  @!P0 NANOSLEEP.SYNCS 0x989680 ;  /* 0x009896800000895d */ /* 0x004fea0003900000 */
[----:B------:R-:W2:Y:S02]  /*a730*/  @!P0 SYNCS.PHASECHK.TRANS64 P0, [R3+URZ+0x28c50], R0 ;  /* 0x028c5000030085a7 */ /* 0x000ea4000800007f */
[----:B--2---:R-:W-:Y:S05]  /*a740*/  @!P0 BRA `(.L_x_2678) ;  /* 0xfffffffc00ec8947 */ /* 0x004fea000383ffff */
[----:B------:R-:W-:Y:S05]  /*a750*/  BRA `(.L_x_2765) ;  /* 0xffffff6800847947 */ /* 0x000fea000383ffff */
.L_x_2683:
[----:B--2---:R-:W-:-:S04]  /*a760*/  MOV R4, UR6 ;  /* 0x0000000600047c02 */ /* 0x004fc80008000f00 */
[----:B------:R2:W3:Y:S03]  /*a770*/  SYNCS.PHASECHK.TRANS64.TRYWAIT P0, [R4+URZ+0x28c50], R3 ;  /* 0x028c5003040075a7 */ /* 0x0004e6000800017f */
[----:B---3--:R-:W-:Y:S05]  /*a780*/  @!P0 NANOSLEEP.SYNCS 0x989680 ;  /* 0x009896800000895d */ /* 0x008fea0003900000 */
[----:B------:R-:W3:Y:S02]  /*a790*/  @!P0 SYNCS.PHASECHK.TRANS64 P0, [R4+URZ+0x28c50], R3 ;  /* 0x028c5003040085a7 */ /* 0x000ee4000800007f */
[----:B---3--:R-:W-:Y:S05]  /*a7a0*/  @!P0 BRA `(.L_x_2683) ;  /* 0xfffffffc00ec8947 */ /* 0x008fea000383ffff */
[----:B------:R-:W-:Y:S05]  /*a7b0*/  BRA `(.L_x_2682) ;  /* 0xffffff7400987947 */ /* 0x000fea000383ffff */
.L_x_2687:
[----:B-1----:R-:W-:-:S04]  /*a7c0*/  IMAD.U32 R3, RZ, RZ, UR46 ;  /* 0x0000002eff037e24 */ /* 0x002fc8000f8e00ff */
[----:B------:R1:W2:Y:S03]  /*a7d0*/  SYNCS.PHASECHK.TRANS64.TRYWAIT P1, [R3+URZ+0x28c00], R0 ;  /* 0x028c0000030075a7 */ /* 0x0002a6000802017f */
[----:B--2---:R-:W-:Y:S05]  /*a7e0*/  @!P1 NANOSLEEP.SYNCS 0x989680 ;  /* 0x009896800000995d */ /* 0x004fea0003900000 */
[----:B------:R-:W2:Y:S02]  /*a7f0*/  @!P1 SYNCS.PHASECHK.TRANS64 P1, [R3+URZ+0x28c00], R0 ;  /* 0x028c0000030095a7 */ /* 0x000ea4000802007f */
[----:B--2---:R-:W-:Y:S05]  /*a800*/  @!P1 BRA `(.L_x_2687) ;  /* 0xfffffffc00ec9947 */ /* 0x004fea000383ffff */
[----:B------:R-:W-:Y:S05]  /*a810*/  BRA `(.L_x_2766) ;  /* 0xffffff8000e47947 */ /* 0x000fea000383ffff */
.L_x_2691:
[----:B---3--:R3:W4:Y:S02]  /*a820*/  SYNCS.PHASECHK.TRANS64.TRYWAIT P1, [R7+URZ+0x28c30], R12 ;  /* 0x028c300c070075a7 */ /* 0x008724000802017f */
[----:B----4-:R-:W-:Y:S05]  /*a830*/  @!P1 NANOSLEEP.SYNCS 0x989680 ;  /* 0x009896800000995d */ /* 0x010fea0003900000 */
[----:B------:R-:W4:Y:S02]  /*a840*/  @!P1 SYNCS.PHASECHK.TRANS64 P1, [R7+URZ+0x28c30], R12 ;  /* 0x028c300c070095a7 */ /* 0x000f24000802007f */
[----:B----4-:R-:W-:Y:S05]  /*a850*/  @!P1 BRA `(.L_x_2691) ;  /* 0xfffffffc00f09947 */ /* 0x010fea000383ffff */
[----:B------:R-:W-:Y:S05]  /*a860*/  BRA `(.L_x_2690) ;  /* 0xffffff8400007947 */ /* 0x000fea000383ffff */
.L_x_2695:
[----:B---3--:R3:W4:Y:S02]  /*a870*/  SYNCS.PHASECHK.TRANS64.TRYWAIT P2, [R7+URZ+0x28c50], R12 ;  /* 0x028c500c070075a7 */ /* 0x008724000804017f */
[----:B----4-:R-:W-:Y:S05]  /*a880*/  @!P2 NANOSLEEP.SYNCS 0x989680 ;  /* 0x009896800000a95d */ /* 0x010fea0003900000 */
[----:B------:R-:W4:Y:S02]  /*a890*/  @!P2 SYNCS.PHASECHK.TRANS64 P2, [R7+URZ+0x28c50], R12 ;  /* 0x028c500c0700a5a7 */ /* 0x000f24000804007f */
[----:B----4-:R-:W-:Y:S05]  /*a8a0*/  @!P2 BRA `(.L_x_2695) ;  /* 0xfffffffc00f0a947 */ /* 0x010fea000383ffff */
[----:B------:R-:W-:Y:S05]  /*a8b0*/  BRA `(.L_x_2694) ;  /* 0xffffff9400147947 */ /* 0x000fea000383ffff */
.L_x_2700:
[----:B---3--:R-:W-:-:S04]  /*a8c0*/  MOV R0, UR22 ;  /* 0x0000001600007c02 */ /* 0x008fc80008000f00 */
[----:B------:R3:W4:Y:S03]  /*a8d0*/  SYNCS.PHASECHK.TRANS64.TRYWAIT P3, [R0+URZ+0x28c30], R7 ;  /* 0x028c3007000075a7 */ /* 0x000726000806017f */
[----:B----4-:R-:W-:Y:S05]  /*a8e0*/  @!P3 NANOSLEEP.SYNCS 0x989680 ;  /* 0x009896800000b95d */ /* 0x010fea0003900000 */
[----:B------:R-:W4:Y:S02]  /*a8f0*/  @!P3 SYNCS.PHASECHK.TRANS64 P3, [R0+URZ+0x28c30], R7 ;  /* 0x028c30070000b5a7 */ /* 0x000f24000806007f */
[----:B----4-:R-:W-:Y:S05]  /*a900*/  @!P3 BRA `(.L_x_2700) ;  /* 0xfffffffc00ecb947 */ /* 0x010fea000383ffff */
[----:B------:R-:W-:Y:S05]  /*a910*/  BRA `(.L_x_2699) ;  /* 0xffffff9400f47947 */ /* 0x000fea000383ffff */
.L_x_2704:
[----:B---3--:R3:W1:Y:S02]  /*a920*/  SYNCS.PHASECHK.TRANS64.TRYWAIT P3, [R170+URZ+0x28c50], R7 ;  /* 0x028c5007aa0075a7 */ /* 0x008664000806017f */
[----:B-1----:R-:W-:Y:S05]  /*a930*/  @!P3 NANOSLEEP.SYNCS 0x989680 ;  /* 0x009896800000b95d */ /* 0x002fea0003900000 */
[----:B------:R-:W1:Y:S02]  /*a940*/  @!P3 SYNCS.PHASECHK.TRANS64 P3, [R170+URZ+0x28c50], R7 ;  /* 0x028c5007aa00b5a7 */ /* 0x000e64000806007f */
[----:B-1----:R-:W-:Y:S05]  /*a950*/  @!P3 BRA `(.L_x_2704) ;  /* 0xfffffffc00f0b947 */ /* 0x002fea000383ffff */
[----:B------:R-:W-:Y:S05]  /*a960*/  BRA `(.L_x_2703) ;  /* 0xffffffac00287947 */ /* 0x000fea000383ffff */
.L_x_2715:
[----:B------:R-:W1:Y:S01]  /*a970*/  S2R R5, SR_TID.X ;  /* 0x0000000000057919 */ /* 0x000e620000002100 */
[----:B------:R-:W-:Y:S01]  /*a980*/  BSSY B0, `(.L_x_2767) ;  /* 0x000000a000007945 */ /* 0x000fe20003800000 */
[----:B------:R-:W-:Y:S01]  /*a990*/  IMAD.MOV.U32 R12, RZ, RZ, RZ ;  /* 0x000000ffff0c7224 */ /* 0x000fe200078e00ff */
[----:B------:R-:W-:Y:S02]  /*a9a0*/  MOV R11, 0x1f ;  /* 0x0000001f000b7802 */ /* 0x000fe40000000f00 */
[----:B------:R-:W-:Y:S02]  /*a9b0*/  MOV R15, 0xffffffff ;  /* 0xffffffff000f7802 */ /* 0x000fe40000000f00 */
[----:B-1----:R-:W-:-:S04]  /*a9c0*/  SHF.R.U32.HI R5, RZ, 0x5, R5 ;  /* 0x00000005ff057819 */ /* 0x002fc80000011605 */
[----:B------:R-:W-:-:S04]  /*a9d0*/  LOP3.LUT R5, R5, 0x3, RZ, 0xc0, !PT ;  /* 0x0000000305057812 */ /* 0x000fc800078ec0ff */
[----:B------:R-:W-:-:S07]  /*a9e0*/  MOV R13, R5 ;  /* 0x00000005000d7202 */ /* 0x000fce0000000f00 */
[----:B------:R-:W-:Y:S05]  /*a9f0*/  WARPSYNC.COLLECTIVE R15, `(.L_x_2768) ;  /* 0x000000000f087348 */ /* 0x000fea0003c00000 */
[----:B------:R1:W2:Y:S02]  /*aa00*/  SHFL.IDX P6, R14, R13, R12, R11 ;  /* 0x0000000c0d0e7389 */ /* 0x0002a400000c000b */
[----:B-12---:R-:W-:Y:S01]  /*aa10*/  ENDCOLLECTIVE ;  /* 0x000000000000791b */ /* 0x006fe20003800000 */
.L_x_2768:
[----:B------:R-:W-:Y:S05]  /*aa20*/  BSYNC B0 ;  /* 0x0000000000007941 */ /* 0x000fea0003800000 */
.L_x_2767:
[----:B------:R-:W-:Y:S05]  /*aa30*/  BRA `(.L_x_2769) ;  /* 0xffffffd400387947 */ /* 0x000fea000383ffff */
.L_x_2716:
[----:B------:R-:W-:Y:S01]  /*aa40*/  BSSY B0, `(.L_x_2770) ;  /* 0x0000006000007945 */ /* 0x000fe20003800000 */
[----:B------:R-:W-:-:S07]  /*aa50*/  IMAD.MOV.U32 R15, RZ, RZ, -0x1 ;  /* 0xffffffffff0f7424 */ /* 0x000fce00078e00ff */
[----:B------:R-:W-:Y:S05]  /*aa60*/  WARPSYNC.COLLECTIVE R15, `(.L_x_2771) ;  /* 0x000000000f0c7348 */ /* 0x000fea0003c00000 */
[----:B------:R-:W-:Y:S02]  /*aa70*/  ELECT P6, UR62, PT ;  /* 0x00000000003e782f */ /* 0x000fe400038c0000 */
[----:B------:R-:W-:Y:S01]  /*aa80*/  MOV R14, UR62 ;  /* 0x0000003e000e7c02 */ /* 0x000fe20008000f00 */
[----:B------:R-:W-:Y:S10]  /*aa90*/  ENDCOLLECTIVE ;  /* 0x000000000000791b */ /* 0x000ff40003800000 */
.L_x_2771:
[----:B------:R-:W-:Y:S05]  /*aaa0*/  BSYNC B0 ;  /* 0x0000000000007941 */ /* 0x000fea0003800000 */
.L_x_2770:
[----:B------:R-:W-:Y:S05]  /*aab0*/  BRA `(.L_x_2772) ;  /* 0xffffffd400307947 */ /* 0x000fea000383ffff */
.L_x_2719:
[----:B--2---:R2:W3:Y:S02]  /*aac0*/  SYNCS.PHASECHK.TRANS64.TRYWAIT P1, [R5+URZ+0x28c40], R10 ;  /* 0x028c400a050075a7 */ /* 0x0044e4000802017f */
[----:B---3--:R-:W-:Y:S05]  /*aad0*/  @!P1 NANOSLEEP.SYNCS 0x989680 ;  /* 0x009896800000995d */ /* 0x008fea0003900000 */
[----:B------:R-:W3:Y:S02]  /*aae0*/  @!P1 SYNCS.PHASECHK.TRANS64 P1, [R5+URZ+0x28c40], R10 ;  /* 0x028c400a050095a7 */ /* 0x000ee4000802007f */
[----:B---3--:R-:W-:Y:S05]  /*aaf0*/  @!P1 BRA `(.L_x_2719) ;  /* 0xfffffffc00f09947 */ /* 0x008fea000383ffff */
[----:B------:R-:W-:Y:S05]  /*ab00*/  BRA `(.L_x_2773) ;  /* 0xffffffd400907947 */ /* 0x000fea000383ffff */
.L_x_2722:
[----:B--2---:R-:W2:Y:S01]  /*ab10*/  S2R R10, SR_CgaCtaId ;  /* 0x00000000000a7919 */ /* 0x004ea20000008800 */
[----:B------:R-:W-:-:S04]  /*ab20*/  MOV R8, 0x400 ;  /* 0x0000040000087802 */ /* 0x000fc80000000f00 */
[----:B--2---:R-:W-:-:S04]  /*ab30*/  LEA R8, R10, R8, 0x18 ;  /* 0x000000080a087211 */ /* 0x004fc800078ec0ff */
[----:B------:R2:W3:Y:S03]  /*ab40*/  SYNCS.PHASECHK.TRANS64.TRYWAIT P1, [R8+URZ+0x28c20], R5 ;  /* 0x028c2005080075a7 */ /* 0x0004e6000802017f */
[----:B---3--:R-:W-:Y:S05]  /*ab50*/  @!P1 NANOSLEEP.SYNCS 0x989680 ;  /* 0x009896800000995d */ /* 0x008fea0003900000 */
[----:B------:R-:W3:Y:S02]  /*ab60*/  @!P1 SYNCS.PHASECHK.TRANS64 P1, [R8+URZ+0x28c20], R5 ;  /* 0x028c2005080095a7 */ /* 0x000ee4000802007f */
[----:B---3--:R-:W-:Y:S05]  /*ab70*/  @!P1 BRA `(.L_x_2722) ;  /* 0xfffffffc00e49947 */ /* 0x008fea000383ffff */
[----:B------:R-:W-:Y:S05]  /*ab80*/  BRA `(.L_x_2774) ;  /* 0xffffffd800547947 */ /* 0x000fea000383ffff */
.L_x_2725:
[----:B--2---:R2:W3:Y:S02]  /*ab90*/  SYNCS.PHASECHK.TRANS64.TRYWAIT P1, [R8+URZ+0x28c60], R5 ;  /* 0x028c6005080075a7 */ /* 0x0044e4000802017f */
[----:B---3--:R-:W-:Y:S05]  /*aba0*/  @!P1 NANOSLEEP.SYNCS 0x989680 ;  /* 0x009896800000995d */ /* 0x008fea0003900000 */
[----:B------:R-:W3:Y:S02]  /*abb0*/  @!P1 SYNCS.PHASECHK.TRANS64 P1, [R8+URZ+0x28c60], R5 ;  /* 0x028c6005080095a7 */ /* 0x000ee4000802007f */
[----:B---3--:R-:W-:Y:S05]  /*abc0*/  @!P1 BRA `(.L_x_2725) ;  /* 0xfffffffc00f09947 */ /* 0x008fea000383ffff */
[----:B------:R-:W-:Y:S05]  /*abd0*/  BRA `(.L_x_2775) ;  /* 0xffffffd800747947 */ /* 0x000fea000383ffff */
.L_x_2732:
[----:B--2---:R2:W3:Y:S02]  /*abe0*/  SYNCS.PHASECHK.TRANS64.TRYWAIT P2, [R2+URZ+0x28c40], R3 ;  /* 0x028c4003020075a7 */ /* 0x0044e4000804017f */
[----:B---3--:R-:W-:Y:S05]  /*abf0*/  @!P2 NANOSLEEP.SYNCS 0x989680 ;  /* 0x009896800000a95d */ /* 0x008fea0003900000 */
[----:B------:R-:W3:Y:S02]  /*ac00*/  @!P2 SYNCS.PHASECHK.TRANS64 P2, [R2+URZ+0x28c40], R3 ;  /* 0x028c40030200a5a7 */ /* 0x000ee4000804007f */
[----:B---3--:R-:W-:Y:S05]  /*ac10*/  @!P2 BRA `(.L_x_2732) ;  /* 0xfffffffc00f0a947 */ /* 0x008fea000383ffff */
[----:B------:R-:W-:Y:S05]  /*ac20*/  BRA `(.L_x_2776) ;  /* 0xffffffe0001c7947 */ /* 0x000fea000383ffff */
.L_x_2734:
[----:B---3--:R3:W4:Y:S02]  /*ac30*/  SYNCS.PHASECHK.TRANS64.TRYWAIT P2, [R2+URZ+0x28c60], R3 ;  /* 0x028c6003020075a7 */ /* 0x008724000804017f */
[----:B----4-:R-:W-:Y:S05]  /*ac40*/  @!P2 NANOSLEEP.SYNCS 0x989680 ;  /* 0x009896800000a95d */ /* 0x010fea0003900000 */
[----:B------:R-:W4:Y:S02]  /*ac50*/  @!P2 SYNCS.PHASECHK.TRANS64 P2, [R2+URZ+0x28c60], R3 ;  /* 0x028c60030200a5a7 */ /* 0x000f24000804007f */
[----:B----4-:R-:W-:Y:S05]  /*ac60*/  @!P2 BRA `(.L_x_2734) ;  /* 0xfffffffc00f0a947 */ /* 0x010fea000383ffff */
[----:B------:R-:W-:Y:S05]  /*ac70*/  BRA `(.L_x_2777) ;  /* 0xffffffe000787947 */ /* 0x000fea000383ffff */
.L_x_2740:
[----:B-1----:R1:W2:Y:S02]  /*ac80*/  SYNCS.PHASECHK.TRANS64.TRYWAIT P2, [R3+URZ+0x28c40], R2 ;  /* 0x028c4002030075a7 */ /* 0x0022a4000804017f */
[----:B--2---:R-:W-:Y:S05]  /*ac90*/  @!P2 NANOSLEEP.SYNCS 0x989680 ;  /* 0x009896800000a95d */ /* 0x004fea0003900000 */
[----:B------:R-:W2:Y:S02]  /*aca0*/  @!P2 SYNCS.PHASECHK.TRANS64 P2, [R3+URZ+0x28c40], R2 ;  /* 0x028c40020300a5a7 */ /* 0x000ea4000804007f */
[----:B--2---:R-:W-:Y:S05]  /*acb0*/  @!P2 BRA `(.L_x_2740) ;  /* 0xfffffffc00f0a947 */ /* 0x004fea000383ffff */
[----:B------:R-:W-:Y:S05]  /*acc0*/  BRA `(.L_x_2778) ;  /* 0xffffffe800087947 */ /* 0x000fea000383ffff */
.L_x_2742:
[----:B--2---:R2:W3:Y:S02]  /*acd0*/  SYNCS.PHASECHK.TRANS64.TRYWAIT P2, [R3+URZ+0x28c60], R2 ;  /* 0x028c6002030075a7 */ /* 0x0044e4000804017f */
[----:B---3--:R-:W-:Y:S05]  /*ace0*/  @!P2 NANOSLEEP.SYNCS 0x989680 ;  /* 0x009896800000a95d */ /* 0x008fea0003900000 */
[----:B------:R-:W3:Y:S02]  /*acf0*/  @!P2 SYNCS.PHASECHK.TRANS64 P2, [R3+URZ+0x28c60], R2 ;  /* 0x028c60020300a5a7 */ /* 0x000ee4000804007f */
[----:B---3--:R-:W-:Y:S05]  /*ad00*/  @!P2 BRA `(.L_x_2742) ;  /* 0xfffffffc00f0a947 */ /* 0x008fea000383ffff */
[----:B------:R-:W-:Y:S05]  /*ad10*/  BRA `(.L_x_2779) ;  /* 0xffffffe800647947 */ /* 0x000fea000383ffff */
.L_x_2747:
[----:B-1----:R1:W2:Y:S02]  /*ad20*/  SYNCS.PHASECHK.TRANS64.TRYWAIT P2, [R3+URZ+0x28c40], R2 ;  /* 0x028c4002030075a7 */ /* 0x0022a4000804017f */
[----:B--2---:R-:W-:Y:S05]  /*ad30*/  @!P2 NANOSLEEP.SYNCS 0x989680 ;  /* 0x009896800000a95d */ /* 0x004fea0003900000 */
[----:B------:R-:W2:Y:S02]  /*ad40*/  @!P2 SYNCS.PHASECHK.TRANS64 P2, [R3+URZ+0x28c40], R2 ;  /* 0x028c40020300a5a7 */ /* 0x000ea4000804007f */
[----:B--2---:R-:W-:Y:S05]  /*ad50*/  @!P2 BRA `(.L_x_2747) ;  /* 0xfffffffc00f0a947 */ /* 0x004fea000383ffff */
[----:B------:R-:W-:Y:S05]  /*ad60*/  BRA `(.L_x_2780) ;  /* 0xffffffec00dc7947 */ /* 0x000fea000383ffff */
.L_x_2749:
[----:B--2---:R2:W3:Y:S02]  /*ad70*/  SYNCS.PHASECHK.TRANS64.TRYWAIT P2, [R3+URZ+0x28c60], R2 ;  /* 0x028c6002030075a7 */ /* 0x0044e4000804017f */
[----:B---3--:R-:W-:Y:S05]  /*ad80*/  @!P2 NANOSLEEP.SYNCS 0x989680 ;  /* 0x009896800000a95d */ /* 0x008fea0003900000 */
[----:B------:R-:W3:Y:S02]  /*ad90*/  @!P2 SYNCS.PHASECHK.TRANS64 P2, [R3+URZ+0x28c60], R2 ;  /* 0x028c60020300a5a7 */ /* 0x000ee4000804007f */
[----:B---3--:R-:W-:Y:S05]  /*ada0*/  @!P2 BRA `(.L_x_2749) ;  /* 0xfffffffc00f0a947 */ /* 0x008fea000383ffff */
[----:B------:R-:W-:Y:S05]  /*adb0*/  BRA `(.L_x_2781) ;  /* 0xfffffff000387947 */ /* 0x000fea000383ffff */
.L_x_2754:
[----:B--2---:R2:W3:Y:S02]  /*adc0*/  SYNCS.PHASECHK.TRANS64.TRYWAIT P0, [R0+URZ+0x28c20], R3 ;  /* 0x028c2003000075a7 */ /* 0x0044e4000800017f */
[----:B---3--:R-:W-:Y:S05]  /*add0*/  @!P0 NANOSLEEP.SYNCS 0x989680 ;  /* 0x009896800000895d */ /* 0x008fea0003900000 */
[----:B------:R-:W3:Y:S02]  /*ade0*/  @!P0 SYNCS.PHASECHK.TRANS64 P0, [R0+URZ+0x28c20], R3 ;  /* 0x028c2003000085a7 */ /* 0x000ee4000800007f */
[----:B---3--:R-:W-:Y:S05]  /*adf0*/  @!P0 BRA `(.L_x_2754) ;  /* 0xfffffffc00f08947 */ /* 0x008fea000383ffff */
[----:B------:R-:W-:Y:S05]  /*ae00*/  BRA `(.L_x_2782) ;  /* 0xfffffff400847947 */ /* 0x000fea000383ffff */
.L_x_2755:
[----:B------:R-:W3:Y:S01]  /*ae10*/  S2R R2, SR_TID.X ;  /* 0x0000000000027919 */ /* 0x000ee20000002100 */
[----:B------:R-:W-:Y:S01]  /*ae20*/  BSSY B0, `(.L_x_2783) ;  /* 0x000000a000007945 */ /* 0x000fe20003800000 */
[----:B------:R-:W-:Y:S01]  /*ae30*/  MOV R12, RZ ;  /* 0x000000ff000c7202 */ /* 0x000fe20000000f00 */
[----:B------:R-:W-:Y:S01]  /*ae40*/  IMAD.MOV.U32 R11, RZ, RZ, 0x1f ;  /* 0x0000001fff0b7424 */ /* 0x000fe200078e00ff */
[----:B------:R-:W-:Y:S02]  /*ae50*/  MOV R15, 0xffffffff ;  /* 0xffffffff000f7802 */ /* 0x000fe40000000f00 */
[----:B---3--:R-:W-:-:S04]  /*ae60*/  SHF.R.U32.HI R2, RZ, 0x5, R2 ;  /* 0x00000005ff027819 */ /* 0x008fc80000011602 */
[----:B------:R-:W-:-:S04]  /*ae70*/  LOP3.LUT R2, R2, 0x3, RZ, 0xc0, !PT ;  /* 0x0000000302027812 */ /* 0x000fc800078ec0ff */
[----:B------:R-:W-:-:S07]  /*ae80*/  MOV R13, R2 ;  /* 0x00000002000d7202 */ /* 0x000fce0000000f00 */
[----:B-12---:R-:W-:Y:S05]  /*ae90*/  WARPSYNC.COLLECTIVE R15, `(.L_x_2784) ;  /* 0x000000000f087348 */ /* 0x006fea0003c00000 */
[----:B------:R3:W4:Y:S02]  /*aea0*/  SHFL.IDX P6, R14, R13, R12, R11 ;  /* 0x0000000c0d0e7389 */ /* 0x00072400000c000b */
[----:B-1234-:R-:W-:Y:S01]  /*aeb0*/  ENDCOLLECTIVE ;  /* 0x000000000000791b */ /* 0x01efe20003800000 */
.L_x_2784:
[----:B------:R-:W-:Y:S05]  /*aec0*/  BSYNC B0 ;  /* 0x0000000000007941 */ /* 0x000fea0003800000 */
.L_x_2783:
[----:B------:R-:W-:Y:S05]  /*aed0*/  BRA `(.L_x_2785) ;  /* 0xfffffff4006c7947 */ /* 0x000fea000383ffff */
.L_x_2758:
[----:B------:R-:W-:Y:S01]  /*aee0*/  BSSY B1, `(.L_x_2786) ;  /* 0x0000006000017945 */ /* 0x000fe20003800000 */
[----:B------:R-:W-:-:S07]  /*aef0*/  MOV R15, 0xffffffff ;  /* 0xffffffff000f7802 */ /* 0x000fce0000000f00 */
[----:B-123--:R-:W-:Y:S05]  /*af00*/  WARPSYNC.COLLECTIVE R15, `(.L_x_2787) ;  /* 0x000000000f0c7348 */ /* 0x00efea0003c00000 */
[----:B------:R-:W-:Y:S02]  /*af10*/  ELECT P6, UR62, PT ;  /* 0x00000000003e782f */ /* 0x000fe400038c0000 */
[----:B------:R-:W-:Y:S01]  /*af20*/  MOV R14, UR62 ;  /* 0x0000003e000e7c02 */ /* 0x000fe20008000f00 */
[----:B-123--:R-:W-:Y:S10]  /*af30*/  ENDCOLLECTIVE ;  /* 0x000000000000791b */ /* 0x00eff40003800000 */
.L_x_2787:
[----:B------:R-:W-:Y:S05]  /*af40*/  BSYNC B1 ;  /* 0x0000000000017941 */ /* 0x000fea0003800000 */
.L_x_2786:
[----:B------:R-:W-:Y:S05]  /*af50*/  BRA `(.L_x_2788) ;  /* 0xfffffff400647947 */ /* 0x000fea000383ffff */
.L_x_2760:
[----:B--2---:R2:W3:Y:S02]  /*af60*/  SYNCS.PHASECHK.TRANS64.TRYWAIT P0, [R6+URZ], R5 ;  /* 0x00000005060075a7 */ /* 0x0044e4000800017f */
[----:B---3--:R-:W-:Y:S05]  /*af70*/  @!P0 NANOSLEEP.SYNCS 0x989680 ;  /* 0x009896800000895d */ /* 0x008fea0003900000 */
[----:B------:R-:W3:Y:S02]  /*af80*/  @!P0 SYNCS.PHASECHK.TRANS64 P0, [R6+URZ], R5 ;  /* 0x00000005060085a7 */ /* 0x000ee4000800007f */
[----:B---3--:R-:W-:Y:S05]  /*af90*/  @!P0 BRA `(.L_x_2760) ;  /* 0xfffffffc00f08947 */ /* 0x008fea000383ffff */
[----:B------:R-:W-:Y:S05]  /*afa0*/  BRA `(.L_x_2789) ;  /* 0xfffffff400987947 */ /* 0x000fea000383ffff */
.L_x_2761:
[----:B---3--:R3:W4:Y:S02]  /*afb0*/  SYNCS.PHASECHK.TRANS64.TRYWAIT P0, [R3+URZ], R2 ;  /* 0x00000002030075a7 */ /* 0x008724000800017f */
[----:B----4-:R-:W-:Y:S05]  /*afc0*/  @!P0 NANOSLEEP.SYNCS 0x989680 ;  /* 0x009896800000895d */ /* 0x010fea0003900000 */
[----:B------:R-:W4:Y:S02]  /*afd0*/  @!P0 SYNCS.PHASECHK.TRANS64 P0, [R3+URZ], R2 ;  /* 0x00000002030085a7 */ /* 0x000f24000800007f */
[----:B----4-:R-:W-:Y:S05]  /*afe0*/  @!P0 BRA `(.L_x_2761) ;  /* 0xfffffffc00f08947 */ /* 0x010fea000383ffff */
[----:B------:R-:W-:Y:S05]  /*aff0*/  BRA `(.L_x_2790) ;  /* 0xfffffff4008c7947 */ /* 0x000fea000383ffff */
.L_x_2763:
[----:B---3--:R3:W4:Y:S02]  /*b000*/  SYNCS.PHASECHK.TRANS64.TRYWAIT P0, [R16+URZ], R5 ;  /* 0x00000005100075a7 */ /* 0x008724000800017f */
[----:B----4-:R-:W-:Y:S05]  /*b010*/  @!P0 NANOSLEEP.SYNCS 0x989680 ;  /* 0x009896800000895d */ /* 0x010fea0003900000 */
[----:B------:R-:W4:Y:S02]  /*b020*/  @!P0 SYNCS.PHASECHK.TRANS64 P0, [R16+URZ], R5 ;  /* 0x00000005100085a7 */ /* 0x000f24000800007f */
[----:B----4-:R-:W-:Y:S05]  /*b030*/  @!P0 BRA `(.L_x_2763) ;  /* 0xfffffffc00f08947 */ /* 0x010fea000383ffff */
[----:B------:R-:W-:Y:S05]  /*b040*/  BRA `(.L_x_2791) ;  /* 0xfffffff400907947 */ /* 0x000fea000383ffff */
.L_x_2792:
        /* <DEDUP_REMOVED lines=11> */
.L_x_11940:


//--------------------- .text._ZN7cutlass13device_kernelIN5flash11enable_sm90INS1_16FlashAttnFwdSm90INS1_25CollectiveMainloopFwdSm90ILi2EN4cute5tupleIJNS5_1CILi1EEES8_S8_EEENS6_IJNS7_ILi64EEESA_SA_EEELi512ENS_10bfloat16_tEfNS_4arch4Sm90ELb0ELb0ELb0ELb0ELb0ELb0ELb1ELb0ELb0ELb0ELb0ELb0EEENS1_21CollectiveEpilogueFwdINS6_IJSA_NS7_ILi512EEESA_EEES9_SC_SE_Li256ELb0ELb0ELb0ELb0EEENS1_29StaticPersistentTileSchedulerILb0EEEEEEEEEvNT_6ParamsE --------------------------
	.section	.text._ZN7cutlass13device_kernelIN5flash11enable_sm90INS1_16FlashAttnFwdSm90INS1_25CollectiveMainloopFwdSm90ILi2EN4cute5tupleIJNS5_1CILi1EEES8_S8_EEENS6_IJNS7_ILi64EEESA_SA_EEELi512ENS_10bfloat16_tEfNS_4arch4Sm90ELb0ELb0ELb0ELb0ELb0ELb0ELb1ELb0ELb0ELb0ELb0ELb0EEENS1_21CollectiveEpilogueFwdINS6_IJSA_NS7_ILi512EEESA_EEES9_SC_SE_Li256ELb0ELb0ELb0ELb0EEENS1_29StaticPersistentTileSchedulerILb0EEEEEEEEEvNT_6ParamsE,"ax",@progbits
	.align	128
.text._ZN7cutlass13device_kernelIN5flash11enable_sm90INS1_16FlashAttnFwdSm90INS1_25CollectiveMainloopFwdSm90ILi2EN4cute5tupleIJNS5_1CILi1EEES8_S8_EEENS6_IJNS7_ILi64EEESA_SA_EEELi512ENS_10bfloat16_tEfNS_4arch4Sm90ELb0ELb0ELb0ELb0ELb0ELb0ELb1ELb0ELb0ELb0ELb0ELb0EEENS1_21CollectiveEpilogueFwdINS6_IJSA_NS7_ILi512EEESA_EEES9_SC_SE_Li256ELb0ELb0ELb0ELb0EEENS1_29StaticPersistentTileSchedulerILb0EEEEEEEEEvNT_6ParamsE:
        .type           _ZN7cutlass13device_kernelIN5flash11enable_sm90INS1_16FlashAttnFwdSm90INS1_25CollectiveMainloopFwdSm90ILi2EN4cute5tupleIJNS5_1CILi1EEES8_S8_EEENS6_IJNS7_ILi64EEESA_SA_EEELi512ENS_10bfloat16_tEfNS_4arch4Sm90ELb0ELb0ELb0ELb0ELb0ELb0ELb1ELb0ELb0ELb0ELb0ELb0EEENS1_21CollectiveEpilogueFwdINS6_IJSA_NS7_ILi512EEESA_EEES9_SC_SE_Li256ELb0ELb0ELb0ELb0EEENS1_29StaticPersistentTileSchedulerILb0EEEEEEEEEvNT_6ParamsE,@function
        .size           _ZN7cutlass13device_kernelIN5flash11enable_sm90INS1_16FlashAttnFwdSm90INS1_25CollectiveMainloopFwdSm90ILi2EN4cute5tupleIJNS5_1CILi1EEES8_S8_EEENS6_IJNS7_ILi64EEESA_SA_EEELi512ENS_10bfloat16_tEfNS_4arch4Sm90ELb0ELb0ELb0ELb0ELb0ELb0ELb1ELb0ELb0ELb0ELb0ELb0EEENS1_21CollectiveEpilogueFwdINS6_IJSA_NS7_ILi512EEESA_EEES9_SC_SE_Li256ELb0ELb0ELb0ELb0EEENS1_29StaticPersistentTileSchedulerILb0EEEEEEEEEvNT_6ParamsE,(.L_x_11941 - _ZN7cutlass13device_kernelIN5flash11enable_sm90INS1_16FlashAttnFwdSm90INS1_25CollectiveMainloopFwdSm90ILi2EN4cute5tupleIJNS5_1CILi1EEES8_S8_EEENS6_IJNS7_ILi64EEESA_SA_EEELi512ENS_10bfloat16_tEfNS_4arch4Sm90ELb0ELb0ELb0ELb0ELb0ELb0ELb1ELb0ELb0ELb0ELb0ELb0EEENS1_21CollectiveEpilogueFwdINS6_IJSA_NS7_ILi512EEESA_EEES9_SC_SE_Li256ELb0ELb0ELb0ELb0EEENS1_29StaticPersistentTileSchedulerILb0EEEEEEEEEvNT_6ParamsE)
        .other          _ZN7cutlass13device_kernelIN5flash11enable_sm90INS1_16FlashAttnFwdSm90INS1_25CollectiveMainloopFwdSm90ILi2EN4cute5tupleIJNS5_1CILi1EEES8_S8_EEENS6_IJNS7_ILi64EEESA_SA_EEELi512ENS_10bfloat16_tEfNS_4arch4Sm90ELb0ELb0ELb0ELb0ELb0ELb0ELb1ELb0ELb0ELb0ELb0ELb0EEENS1_21CollectiveEpilogueFwdINS6_IJSA_NS7_ILi512EEESA_EEES9_SC_SE_Li256ELb0ELb0ELb0ELb0EEENS1_29StaticPersistentTileSchedulerILb0EEEEEEEEEvNT_6ParamsE,@"STO_CUDA_ENTRY STV_DEFAULT"
_ZN7cutlass13device_kernelIN5flash11enable_sm90INS1_16FlashAttnFwdSm90INS1_25CollectiveMainloopFwdSm90ILi2EN4cute5tupleIJNS5_1CILi1EEES8_S8_EEENS6_IJNS7_ILi64EEESA_SA_EEELi512ENS_10bfloat16_tEfNS_4arch4Sm90ELb0ELb0ELb0ELb0ELb0ELb0ELb1ELb0ELb0ELb0ELb0ELb0EEENS1_21CollectiveEpilogueFwdINS6_IJSA_NS7_ILi512EEESA_EEES9_SC_SE_Li256ELb0ELb0ELb0ELb0EEENS1_29StaticPersistentTileSchedulerILb0EEEEEEEEEvNT_6ParamsE:
        /* <DEDUP_REMOVED lines=25> */
[----:B-1----:R-:W-:Y:S01]  /*0190*/  NOP ;  /* 0x0000000000007918 */ /* 0x002fe20000000000 */
.L_x_2794:
[----:B------:R-:W-:Y:S05]  /*01a0*/  BSYNC B0 ;  /* 0x0000000000007941 */ /* 0x000fea0003800000 */
.L_x_2793:
[----:B------:R-:W-:Y:S01]  /*01b0*/  VOTEU.ANY UP0, P0 ;  /* 0x00000000003f7886 */ /* 0x000fe20000000100 */
[----:B------:R-:W1:Y:S01]  /*01c0*/  SHFL.IDX PT, R2, R0, RZ, 0x1f ;  /* 0x00001fff00027589 */ /* 0x000e6200000e0000 */
[----:B------:R-:W-:Y:S01]  /*01d0*/  UMOV UR4, 0x1 ;  /* 0x0000000100047882 */ /* 0x000fe20000000000 */
[----:B------:R-:W-:Y:S01]  /*01e0*/  VOTEU.ANY UP1, P0 ;  /* 0x00000000003f7886 */ /* 0x000fe20000020100 */
[----:B------:R-:W-:Y:S01]  /*01f0*/  SHF.R.U32.HI R4, RZ, 0x7, R3 ;  /* 0x00000007ff047819 */ /* 0x000fe20000011603 */
[----:B------:R-:W2:Y:S01]  /*0200*/  @UP0 S2UR UR7, SR_CgaCtaId ;  /* 0x00000000000709c3 */ /* 0x000ea20000008800 */
[----:B------:R-:W-:Y:S01]  /*0210*/  @UP0 UMOV UR6, 0x400 ;  /* 0x0000040000060882 */ /* 0x000fe20000000000 */
[----:B------:R-:W-:-:S04]  /*0220*/  @UP0 UIADD3 UR4, -UR4, 0x100000, URZ ;  /* 0x0010000004040890 */ /* 0x000fc8000fffe13f */
[----:B------:R-:W-:Y:S02]  /*0230*/  @UP0 USHF.L.U32 UR5, UR4, 0xb, URZ ;  /* 0x0000000b04050899 */ /* 0x000fe4000800063f */
[----:B------:R-:W-:Y:S01]  /*0240*/  @UP0 USHF.L.U32 UR4, UR4, 0x1, URZ ;  /* 0x0000000104040899 */ /* 0x000fe2000800063f */
[----:B------:R-:W-:Y:S01]  /*0250*/  VOTEU.ANY UP2, P0 ;  /* 0x00000000003f7886 */ /* 0x000fe20000040100 */
[----:B-1----:R-:W-:Y:S02]  /*0260*/  ISETP.NE.AND P1, PT, R2, RZ, PT ;  /* 0x000000ff0200720c */ /* 0x002fe40003f25270 */
[----:B------:R1:W3:Y:S01]  /*0270*/  SHFL.IDX PT, R2, R4, RZ, 0x1f ;  /* 0x00001fff04027589 */ /* 0x0002e200000e0000 */
[----:B--2---:R-:W-:Y:S01]  /*0280*/  @UP0 ULEA UR6, UR7, UR6, 0x18 ;  /* 0x0000000607060291 */ /* 0x004fe2000f8ec03f */
[----:B------:R-:W-:Y:S02]  /*0290*/  VOTEU.ANY UP0, P0 ;  /* 0x00000000003f7886 */ /* 0x000fe40000000100 */
[----:B------:R-:W2:Y:S09]  /*02a0*/  FENCE.VIEW.ASYNC.S ;  /* 0x00000000000073c6 */ /* 0x000eb20000000000 */
[----:B--2---:R1:W2:Y:S01]  /*02b0*/  @UP0 SYNCS.EXCH.64 URZ, [UR6+0x38800], UR4 ;  /* 0x03880004063f05b2 */ /* 0x0042a20008000100 */
[----:B------:R1:W4:Y:S01]  /*02c0*/  @UP1 SYNCS.EXCH.64 URZ, [UR6+0x38810], UR4 ;  /* 0x03881004063f15b2 */ /* 0x0003220008000100 */
[----:B------:R1:W1:Y:S01]  /*02d0*/  @UP2 SYNCS.EXCH.64 URZ, [UR6+0x38820], UR4 ;  /* 0x03882004063f25b2 */ /* 0x0002620008000100 */
        /* <DEDUP_REMOVED lines=13> */
[----:B------:R1:W1:Y:S01]  /*03b0*/  SYNCS.EXCH.64 URZ, [UR6+0x38848], UR4 ;  /* 0x03884804063f75b2 */ /* 0x0002620008000100 */
[----:B------:R-:W-:Y:S01]  /*03c0*/  NOP ;  /* 0x0000000000007918 */ /* 0x000fe20000000000 */
.L_x_2795:
[----:B-1----:R-:W1:Y:S01]  /*03d0*/  SHFL.IDX PT, R4, R0, RZ, 0x1f ;  /* 0x00001fff00047589 */ /* 0x002e6200000e0000 */
[----:B------:R-:W-:Y:S01]  /*03e0*/  NOP ;  /* 0x0000000000007918 */ /* 0x000fe20000000000 */
[----:B-1----:R-:W-:-:S13]  /*03f0*/  ISETP.NE.AND P0, PT, R4, RZ, PT ;  /* 0x000000ff0400720c */ /* 0x002fda0003f05270 */
[----:B------:R-:W-:Y:S05]  /*0400*/  @P0 BRA `(.L_x_2796) ;  /* 0x0000000000480947 */ /* 0x000fea0003800000 */
[----:B------:R-:W1:Y:S01]  /*0410*/  S2UR UR5, SR_CgaCtaId ;  /* 0x00000000000579c3 */ /* 0x000e620000008800 */
        /* <DEDUP_REMOVED lines=17> */
.L_x_2796:
[----:B------:R-:W5:Y:S01]  /*0530*/  SHFL.IDX PT, R4, R0, RZ, 0x1f ;  /* 0x00001fff00047589 */ /* 0x000f6200000e0000 */
[----:B------:R-:W-:Y:S01]  /*0540*/  NOP ;  /* 0x0000000000007918 */ /* 0x000fe20000000000 */
[----:B-----5:R-:W-:-:S13]  /*0550*/  ISETP.NE.AND P0, PT, R4, RZ, PT ;  /* 0x000000ff0400720c */ /* 0x020fda0003f05270 */
        /* <DEDUP_REMOVED lines=15> */
.L_x_2797:
[----:B------:R-:W5:Y:S01]  /*0650*/  SHFL.IDX PT, R4, R0, RZ, 0x1f ;  /* 0x00001fff00047589 */ /* 0x000f6200000e0000 */
[----:B------:R-:W-:Y:S01]  /*0660*/  NOP ;  /* 0x0000000000007918 */ /* 0x000fe20000000000 */
[----:B-----5:R-:W-:-:S13]  /*0670*/  ISETP.NE.AND P0, PT, R4, RZ, PT ;  /* 0x000000ff0400720c */ /* 0x020fda0003f05270 */
        /* <DEDUP_REMOVED lines=19> */
.L_x_2798:
[----:B------:R-:W5:Y:S01]  /*07b0*/  SHFL.IDX PT, R4, R0, RZ, 0x1f ;  /* 0x00001fff00047589 */ /* 0x000f6200000e0000 */
[----:B---3--:R-:W-:Y:S01]  /*07c0*/  R2UR UR43, R2 ;  /* 0x00000000022b72ca */ /* 0x008fe200000e0000 */
        /* <DEDUP_REMOVED lines=20> */
[----:B---3--:R-:W-:Y:S01]  /*0910*/  NOP ;  /* 0x0000000000007918 */ /* 0x008fe20000000000 */
.L_x_2799:
[----:B------:R-:W-:Y:S01]  /*0920*/  ISETP.NE.AND P0, PT, RZ, UR43, PT ;  /* 0x0000002bff007c0c */ /* 0x000fe2000bf05270 */
[----:B------:R-:W-:Y:S01]  /*0930*/  NOP ;  /* 0x0000000000007918 */ /* 0x000fe20000000000 */
[----:B------:R-:W-:Y:S01]  /*0940*/  ULDC.64 UR54, c[0x0][0x208] ;  /* 0x0000820000367ab9 */ /* 0x000fe20000000a00 */
[----:B-12-4-:R-:W-:Y:S10]  /*0950*/  BAR.SYNC.DEFER_BLOCKING 0x0 ;  /* 0x0000000000007b1d */ /* 0x016ff40000010000 */
[----:B------:R-:W-:Y:S05]  /*0960*/  @!P0 BRA `(.L_x_2800) ;  /* 0x0000009400308947 */ /* 0x000fea0003800000 */
.L_x_2801:
        /* <DEDUP_REMOVED lines=16> */
[----:B------:R-:W-:Y:S01]  /*0a70*/  IMAD.MOV.U32 R184, RZ, RZ, 0x20 ;  /* 0x00000020ffb87424 */ /* 0x000fe200078e00ff */
[----:B------:R-:W-:Y:S01]  /*0a80*/  MOV R16, RZ ;  /* 0x000000ff00107202 */ /* 0x000fe20000000f00 */
[----:B------:R-:W-:Y:S01]  /*0a90*/  ULDC.64 UR46, c[0x0][0x198] ;  /* 0x00006600002e7ab9 */ /* 0x000fe20000000a00 */
[----:B------:R-:W-:Y:S01]  /*0aa0*/  SHF.R.S32.HI R3, RZ, 0x1f, R0 ;  /* 0x0000001fff037819 */ /* 0x000fe20000011400 */
[----:B------:R-:W-:-:S03]  /*0ab0*/  UMOV UR38, URZ ;  /* 0x0000003f00267c82 */ /* 0x000fc60008000000 */
[CC--:B------:R-:W-:Y:S02]  /*0ac0*/  LEA.HI R2, R3.reuse, R0.reuse, RZ, 0x4 ;  /* 0x0000000003027211 */ /* 0x0c0fe400078f20ff */
[CC--:B------:R-:W-:Y:S02]  /*0ad0*/  LEA.HI R4, R3.reuse, R0.reuse, RZ, 0x5 ;  /* 0x0000000003047211 */ /* 0x0c0fe400078f28ff */
[----:B------:R-:W-:Y:S02]  /*0ae0*/  LOP3.LUT R7, R2, 0xfffffff0, RZ, 0xc0, !PT ;  /* 0xfffffff002077812 */ /* 0x000fe400078ec0ff */
[----:B------:R-:W-:Y:S02]  /*0af0*/  LEA.HI R5, R3, R0, RZ, 0x7 ;  /* 0x0000000003057211 */ /* 0x000fe400078f38ff */
[--C-:B------:R-:W-:Y:S01]  /*0b00*/  SHF.R.S32.HI R187, RZ, 0x5, R4.reuse ;  /* 0x00000005ffbb7819 */ /* 0x100fe20000011404 */
[----:B------:R-:W-:Y:S01]  /*0b10*/  IMAD.IADD R7, R0, 0x1, -R7 ;  /* 0x0000000100077824 */ /* 0x000fe200078e0a07 */
[----:B------:R-:W-:-:S02]  /*0b20*/  SHF.R.S32.HI R4, RZ, 0x1f, R4 ;  /* 0x0000001fff047819 */ /* 0x000fc40000011404 */
[----:B------:R-:W-:Y:S02]  /*0b30*/  LOP3.LUT R3, R5, 0xffffff80, RZ, 0xc0, !PT ;  /* 0xffffff8005037812 */ /* 0x000fe400078ec0ff */
[----:B------:R-:W-:Y:S01]  /*0b40*/  LEA.HI R4, R4, R187, RZ, 0x2 ;  /* 0x000000bb04047211 */ /* 0x000fe200078f10ff */
[----:B-1----:R-:W-:Y:S01]  /*0b50*/  ULEA UR42, UR4, UR42, 0x18 ;  /* 0x0000002a042a7291 */ /* 0x002fe2000f8ec03f */
[----:B------:R-:W-:Y:S02]  /*0b60*/  IADD3 R3, R0, -R3, RZ ;  /* 0x8000000300037210 */ /* 0x000fe40007ffe0ff */
[----:B------:R-:W-:Y:S02]  /*0b70*/  SHF.R.S32.HI R0, RZ, 0x1f, R7 ;  /* 0x0000001fff007819 */ /* 0x000fe40000011407 */
[----:B------:R-:W-:Y:S02]  /*0b80*/  SHF.R.S32.HI R186, RZ, 0x7, R5 ;  /* 0x00000007ffba7819 */ /* 0x000fe40000011405 */
[----:B------:R-:W-:-:S02]  /*0b90*/  LOP3.LUT R4, R4, 0x3ffffc, RZ, 0xc0, !PT ;  /* 0x003ffffc04047812 */ /* 0x000fc400078ec0ff */
[----:B------:R-:W-:Y:S01]  /*0ba0*/  SHF.R.S32.HI R9, RZ, 0x4, R2 ;  /* 0x00000004ff097819 */ /* 0x000fe20000011402 */
[----:B------:R-:W-:Y:S01]  /*0bb0*/  IMAD R11, R186, 0x100, R7 ;  /* 0x00000100ba0b7824 */ /* 0x000fe200078e0207 */
[----:B------:R-:W-:Y:S01]  /*0bc0*/  LEA.HI R6, R0, R7, RZ, 0x3 ;  /* 0x0000000700067211 */ /* 0x000fe200078f18ff */
[----:B------:R-:W-:Y:S01]  /*0bd0*/  IMAD.IADD R8, R187, 0x1, -R4 ;  /* 0x00000001bb087824 */ /* 0x000fe200078e0a04 */
[----:B------:R-:W-:Y:S02]  /*0be0*/  LEA.HI R2, R2, R9, RZ, 0x1 ;  /* 0x0000000902027211 */ /* 0x000fe400078f08ff */
[----:B------:R-:W-:Y:S02]  /*0bf0*/  LOP3.LUT R4, R6, 0xfffffff8, RZ, 0xc0, !PT ;  /* 0xfffffff806047812 */ /* 0x000fe400078ec0ff */
[----:B------:R-:W-:Y:S02]  /*0c00*/  LOP3.LUT R2, R2, 0x1ffffffe, RZ, 0xc0, !PT ;  /* 0x1ffffffe02027812 */ /* 0x000fe400078ec0ff */
[----:B------:R-:W-:Y:S01]  /*0c10*/  LEA R188, R8, R11, 0x4 ;  /* 0x0000000b08bc7211 */ /* 0x000fe200078e20ff */
[----:B------:R-:W-:Y:S01]  /*0c20*/  IMAD.IADD R8, R7, 0x1, -R4 ;  /* 0x0000000107087824 */ /* 0x000fe200078e0a04 */
[----:B------:R-:W-:Y:S01]  /*0c30*/  SHF.L.U32 R6, R6, 0x6, RZ ;  /* 0x0000000606067819 */ /* 0x000fe200000006ff */
[----:B------:R-:W-:Y:S01]  /*0c40*/  IMAD.IADD R9, R9, 0x1, -R2 ;  /* 0x0000000109097824 */ /* 0x000fe200078e0a02 */
[----:B------:R-:W-:Y:S01]  /*0c50*/  SHF.R.S32.HI R0, RZ, 0x1f, R3 ;  /* 0x0000001fff007819 */ /* 0x000fe20000011403 */
[----:B------:R-:W-:Y:S01]  /*0c60*/  IMAD.SHL.U32 R10, R8, 0x40, RZ ;  /* 0x00000040080a7824 */ /* 0x000fe200078e00ff */
[----:B------:R-:W-:Y:S01]  /*0c70*/  LOP3.LUT R6, R6, 0x7ffffe00, RZ, 0xc0, !PT ;  /* 0x7ffffe0006067812 */ /* 0x000fe200078ec0ff */
[----:B------:R-:W-:Y:S01]  /*0c80*/  IMAD.SHL.U32 R9, R9, 0x8, RZ ;  /* 0x0000000809097824 */ /* 0x000fe200078e00ff */
[----:B------:R-:W-:-:S02]  /*0c90*/  LEA.HI R2, R0, R3, RZ, 0x2 ;  /* 0x0000000300027211 */ /* 0x000fc400078f10ff */
[----:B------:R-:W-:Y:S01]  /*0ca0*/  LOP3.LUT R10, R10, 0x1c0, RZ, 0xc0, !PT ;  /* 0x000001c00a0a7812 */ /* 0x000fe200078ec0ff */
[--C-:B------:R-:W-:Y:S01]  /*0cb0*/  IMAD.U32 R188, R188, 0x40, R9.reuse ;  /* 0x00000040bcbc7824 */ /* 0x100fe200078e0009 */
[----:B------:R-:W-:Y:S02]  /*0cc0*/  LEA R6, R187, R6, 0xa ;  /* 0x00000006bb067211 */ /* 0x000fe400078e50ff */
[----:B------:R-:W-:Y:S02]  /*0cd0*/  LOP3.LUT R9, R10, 0x8, R9, 0xf8, !PT ;  /* 0x000000080a097812 */ /* 0x000fe400078ef809 */
[----:B------:R-:W-:Y:S02]  /*0ce0*/  SHF.R.U32.HI R10, RZ, 0x3, R10 ;  /* 0x00000003ff0a7819 */ /* 0x000fe4000001160a */
[----:B------:R-:W-:Y:S02]  /*0cf0*/  LEA.HI R4, R0, R3, RZ, 0x5 ;  /* 0x0000000300047211 */ /* 0x000fe400078f28ff */
[----:B------:R-:W-:-:S02]  /*0d00*/  LOP3.LUT R9, R9, R10, RZ, 0x3c, !PT ;  /* 0x0000000a09097212 */ /* 0x000fc400078e3cff */
[--C-:B------:R-:W-:Y:S02]  /*0d10*/  SHF.R.S32.HI R0, RZ, 0x2, R2.reuse ;  /* 0x00000002ff007819 */ /* 0x100fe40000011402 */
[----:B------:R-:W-:Y:S01]  /*0d20*/  SHF.R.S32.HI R7, RZ, 0x1f, R2 ;  /* 0x0000001fff077819 */ /* 0x000fe20000011402 */
[----:B------:R-:W-:Y:S01]  /*0d30*/  IMAD.IADD R6, R6, 0x1, R9 ;  /* 0x0000000106067824 */ /* 0x000fe200078e0209 */
[----:B------:R-:W-:Y:S02]  /*0d40*/  R2P PR, R8, 0x6 ;  /* 0x0000000608007804 */ /* 0x000fe40000000000 */
[----:B------:R-:W-:Y:S02]  /*0d50*/  LEA.HI R7, R7, R0, RZ, 0x3 ;  /* 0x0000000007077211 */ /* 0x000fe400078f18ff */
[----:B------:R-:W-:Y:S02]  /*0d60*/  LEA.HI R5, R5, R186, RZ, 0x1 ;  /* 0x000000ba05057211 */ /* 0x000fe400078f08ff */
[----:B------:R-:W-:-:S02]  /*0d70*/  LEA R23, R6, UR42, 0x1 ;  /* 0x0000002a06177c11 */ /* 0x000fc4000f8e08ff */
[----:B------:R-:W-:Y:S02]  /*0d80*/  LOP3.LUT R2, R2, 0x7ffffffc, RZ, 0xc0, !PT ;  /* 0x7ffffffc02027812 */ /* 0x000fe400078ec0ff */
[----:B------:R-:W-:Y:S01]  /*0d90*/  LOP3.LUT R7, R7, 0xfffffff8, RZ, 0xc0, !PT ;  /* 0xfffffff807077812 */ /* 0x000fe200078ec0ff */
[----:B------:R-:W-:Y:S01]  /*0da0*/  VIADD R185, R23, 0x36400 ;  /* 0x0003640017b97836 */ /* 0x000fe20000000000 */
[----:B------:R-:W-:Y:S01]  /*0db0*/  LOP3.LUT R5, R5, 0xfffffe, RZ, 0xc0, !PT ;  /* 0x00fffffe05057812 */ /* 0x000fe200078ec0ff */
[----:B------:R-:W-:Y:S01]  /*0dc0*/  VIADD R22, R23, 0x36440 ;  /* 0x0003644017167836 */ /* 0x000fe20000000000 */
[----:B------:R-:W-:Y:S01]  /*0dd0*/  SHF.R.S32.HI R4, RZ, 0x5, R4 ;  /* 0x00000005ff047819 */ /* 0x000fe20000011404 */
[----:B------:R-:W-:Y:S01]  /*0de0*/  IMAD.IADD R18, R3, 0x1, -R2 ;  /* 0x0000000103127824 */ /* 0x000fe200078e0a02 */
[----:B------:R-:W-:Y:S01]  /*0df0*/  SEL R184, R184, 0xffffffe0, !P1 ;  /* 0xffffffe0b8b87807 */ /* 0x000fe20004800000 */
[----:B------:R-:W-:Y:S01]  /*0e00*/  IMAD.IADD R7, R0, 0x1, -R7 ;  /* 0x0000000100077824 */ /* 0x000fe200078e0a07 */
[----:B------:R-:W-:Y:S01]  /*0e10*/  MOV R2, RZ ;  /* 0x000000ff00027202 */ /* 0x000fe20000000f00 */
[----:B------:R-:W-:-:S02]  /*0e20*/  IMAD.IADD R5, R186, 0x1, -R5 ;  /* 0x00000001ba057824 */ /* 0x000fc400078e0a05 */
[C---:B------:R-:W-:Y:S01]  /*0e30*/  @P2 VIADD R22, R185.reuse, 0xffffffc0 ;  /* 0xffffffc0b9162836 */ /* 0x040fe20000000000 */
[----:B------:R-:W-:Y:S01]  /*0e40*/  IADD3 R185, R185, R184, RZ ;  /* 0x000000b8b9b97210 */ /* 0x000fe20007ffe0ff */
[----:B------:R-:W-:Y:S02]  /*0e50*/  IMAD R17, R4, 0x10, R7 ;  /* 0x0000001004117824 */ /* 0x000fe400078e0207 */
[----:B------:R-:W-:Y:S02]  /*0e60*/  IMAD.SHL.U32 R19, R5, 0x100, RZ ;  /* 0x0000010005137824 */ /* 0x000fe400078e00ff */
[----:B------:R-:W-:Y:S02]  /*0e70*/  IMAD.SHL.U32 R18, R18, 0x2, RZ ;  /* 0x0000000212127824 */ /* 0x000fe400078e00ff */
[----:B------:R-:W-:-:S07]  /*0e80*/  IMAD.IADD R184, R184, 0x1, R22 ;  /* 0x00000001b8b87824 */ /* 0x000fce00078e0216 */
.L_x_2830:
[----:B------:R-:W-:Y:S01]  /*0e90*/  ULDC UR4, c[0x0][0xea8] ;  /* 0x0003aa0000047ab9 */ /* 0x000fe20000000800 */
[----:B------:R-:W-:Y:S01]  /*0ea0*/  ULDC.64 UR6, c[0x0][0x3f8] ;  /* 0x0000fe0000067ab9 */ /* 0x000fe20000000a00 */
[----:B------:R-:W-:Y:S02]  /*0eb0*/  UISETP.NE.AND UP1, UPT, UR4, 0x1, UPT ;  /* 0x000000010400788c */ /* 0x000fe4000bf25270 */
[----:B------:R-:W-:Y:S01]  /*0ec0*/  UISETP.NE.U32.AND UP0, UPT, UR6, URZ, UPT ;  /* 0x0000003f0600728c */ /* 0x000fe2000bf05070 */
[----:B------:R-:W-:Y:S01]  /*0ed0*/  ULDC UR4, c[0x0][0xeb4] ;  /* 0x0003ad0000047ab9 */ /* 0x000fe20000000800 */
[----:B------:R-:W-:Y:S01]  /*0ee0*/  UMOV UR40, UR41 ;  /* 0x0000002900287c82 */ /* 0x000fe20008000000 */
[----:B------:R-:W-:Y:S02]  /*0ef0*/  UISETP.NE.AND UP2, UPT, UR4, 0x1, UPT ;  /* 0x000000010400788c */ /* 0x000fe4000bf45270 */
[----:B------:R-:W-:Y:S01]  /*0f00*/  UISETP.NE.AND.EX UP0, UPT, UR7, URZ, UPT, UP0 ;  /* 0x0000003f0700728c */ /* 0x000fe2000bf05300 */
[----:B------:R-:W-:-:S03]  /*0f10*/  ULDC UR44, c[0x0][0x404] ;  /* 0x00010100002c7ab9 */ /* 0x000fc60000000800 */
[----:B------:R-:W-:Y:S01]  /*0f20*/  @UP1 ULDC UR4, c[0x0][0xeac] ;  /* 0x0003ab0000041ab9 */ /* 0x000fe20000000800 */
[----:B------:R-:W-:Y:S01]  /*0f30*/  @UP1 ULDC UR6, c[0x0][0xeb0] ;  /* 0x0003ac0000061ab9 */ /* 0x000fe20000000800 */
[----:B------:R-:W-:Y:S02]  /*0f40*/  UIMAD.WIDE.U32 UR4, UR41, UR4, URZ ;  /* 0x00000004290472a5 */ /* 0x000fe4000f8e003f */
[----:B------:R-:W-:Y:S02]  /*0f50*/  USEL UR44, UR44, 0x1, UP0 ;  /* 0x000000012c2c7887 */ /* 0x000fe40008000000 */
[----:B------:R-:W-:Y:S02]  /*0f60*/  @UP1 USHF.R.U32.HI UR40, URZ, UR6, UR5 ;  /* 0x000000063f281299 */ /* 0x000fe40008011605 */
[----:B------:R-:W-:Y:S01]  /*0f70*/  UISETP.NE.AND UP1, UPT, UR43, 0x1, UPT ;  /* 0x000000012b00788c */ /* 0x000fe2000bf25270 */
[----:B------:R-:W-:Y:S01]  /*0f80*/  @UP2 ULDC.64 UR6, c[0x0][0xeb8] ;  /* 0x0003ae0000062ab9 */ /* 0x000fe20000000a00 */
[----:B------:R-:W-:Y:S01]  /*0f90*/  UMOV UR39, UR41 ;  /* 0x0000002900277c82 */ /* 0x000fe20008000000 */
[----:B------:R-:W-:-:S03]  /*0fa0*/  UIMAD.WIDE.U32 UR4, UR40, UR6, URZ ;  /* 0x00000006280472a5 */ /* 0x000fc6000f8e003f */
[----:B------:R-:W-:Y:S01]  /*0fb0*/  PLOP3.LUT P0, PT, PT, PT, UP1, 0x80, 0x0 ;  /* 0x000000000000781c */ /* 0x000fe20003f0f018 */
[----:B------:R-:W-:Y:S01]  /*0fc0*/  ULDC UR6, c[0x0][0x2e0] ;  /* 0x0000b80000067ab9 */ /* 0x000fe20000000800 */
[----:B------:R-:W-:Y:S01]  /*0fd0*/  UMOV UR36, UR40 ;  /* 0x0000002800247c82 */ /* 0x000fe20008000000 */
[----:B------:R-:W-:Y:S02]  /*0fe0*/  UIMAD UR44, UR44, UR6, URZ ;  /* 0x000000062c2c72a4 */ /* 0x000fe4000f8e023f */
[----:B------:R-:W-:-:S08]  /*0ff0*/  @UP2 USHF.R.U32.HI UR36, URZ, UR7, UR5 ;  /* 0x000000073f242299 */ /* 0x000fd00008011605 */
[----:B-1----:R-:W-:Y:S05]  /*1000*/  @!P0 BRA `(.L_x_2802) ;  /* 0x0000001400e08947 */ /* 0x002fea0003800000 */
[----:B------:R-:W1:Y:S01]  /*1010*/  SHFL.IDX PT, R0, R186, RZ, 0x1f ;  /* 0x00001fffba007589 */ /* 0x000e6200000e0000 */
[----:B------:R-:W-:Y:S01]  /*1020*/  UIADD3 UR4, UR42, 0x36400, URZ ;  /* 0x000364002a047890 */ /* 0x000fe2000fffe03f */
[----:B------:R-:W-:Y:S01]  /*1030*/  UMOV UR17, 0x40000040 ;  /* 0x4000004000117882 */ /* 0x000fe20000000000 */
[----:B------:R-:W-:Y:S02]  /*1040*/  BAR.SYNC.DEFER_BLOCKING 0xe, 0x100 ;  /* 0x0384000000007b1d */ /* 0x000fe40000010000 */
[----:B------:R-:W-:Y:S02]  /*1050*/  USHF.R.U32.HI UR4, URZ, 0x4, UR4 ;  /* 0x000000043f047899 */ /* 0x000fe40008011604 */
[----:B------:R-:W-:Y:S02]  /*1060*/  UISETP.GE.AND UP0, UPT, UR44, 0x41, UPT ;  /* 0x000000412c00788c */ /* 0x000fe4000bf06270 */
[----:B------:R-:W-:Y:S01]  /*1070*/  ULOP3.LUT UR4, UR4, 0x3fff, URZ, 0xc0, !UPT ;  /* 0x00003fff04047892 */ /* 0x000fe2000f8ec03f */
[----:B------:R-:W-:Y:S01]  /*1080*/  UMOV UR19, 0x40000040 ;  /* 0x4000004000137882 */ /* 0x000fe20000000000 */
[----:B------:R-:W-:-:S02]  /*1090*/  UMOV UR5, 0x40000040 ;  /* 0x4000004000057882 */ /* 0x000fc40000000000 */
[----:B------:R-:W-:Y:S01]  /*10a0*/  ULOP3.LUT UR16, UR4, 0x10000, URZ, 0xfc, !UPT ;  /* 0x0001000004107892 */ /* 0x000fe2000f8efc3f */
[----:B------:R-:W2:Y:S01]  /*10b0*/  S2R R4, SR_TID.X ;  /* 0x0000000000047919 */ /* 0x000ea20000002100 */
[----:B------:R-:W-:Y:S01]  /*10c0*/  UMOV UR7, 0x40000040 ;  /* 0x4000004000077882 */ /* 0x000fe20000000000 */
[----:B------:R-:W-:Y:S01]  /*10d0*/  UMOV UR9, 0x40000040 ;  /* 0x4000004000097882 */ /* 0x000fe20000000000 */
[----:B------:R-:W-:Y:S01]  /*10e0*/  UIADD3 UR4, UR16, 0x2, URZ ;  /* 0x0000000210047890 */ /* 0x000fe2000fffe03f */
[----:B------:R-:W-:Y:S01]  /*10f0*/  PLOP3.LUT P0, PT, PT, PT, UP0, 0x80, 0x0 ;  /* 0x000000000000781c */ /* 0x000fe20003f0f008 */
[----:B------:R-:W-:Y:S01]  /*1100*/  UIADD3 UR8, UR16, 0x4, URZ ;  /* 0x0000000410087890 */ /* 0x000fe2000fffe03f */
[----:B------:R-:W-:Y:S01]  /*1110*/  UMOV UR11, 0x40000040 ;  /* 0x40000040000b7882 */ /* 0x000fe20000000000 */
[----:B------:R-:W-:Y:S01]  /*1120*/  UIADD3 UR12, UR16, 0x6, URZ ;  /* 0x00000006100c7890 */ /* 0x000fe2000fffe03f */
[----:B-1----:R-:W-:Y:S01]  /*1130*/  LEA.HI R3, R0, R0, RZ, 0x1 ;  /* 0x0000000000037211 */ /* 0x002fe200078f08ff */
[----:B------:R-:W-:Y:S01]  /*1140*/  UMOV UR13, 0x40000040 ;  /* 0x40000040000d7882 */ /* 0x000fe20000000000 */
[----:B------:R-:W-:-:S02]  /*1150*/  UMOV UR15, 0x40000040 ;  /* 0x40000040000f7882 */ /* 0x000fc40000000000 */
[----:B------:R-:W-:Y:S01]  /*1160*/  LOP3.LUT R3, R3, 0x1fffe, RZ, 0xc0, !PT ;  /* 0x0001fffe03037812 */ /* 0x000fe200078ec0ff */
[----:B------:R-:W-:-:S04]  /*1170*/  WARPGROUP.ARRIVE ;  /* 0x00000000000079c5 */ /* 0x000fc80000000000 */
[----:B------:R-:W-:-:S05]  /*1180*/  IMAD.IADD R3, R0, 0x1, -R3 ;  /* 0x0000000100037824 */ /* 0x000fca00078e0a03 */
[----:B------:R-:W-:-:S05]  /*1190*/  LEA R3, R3, UR42, 0xf ;  /* 0x0000002a03037c11 */ /* 0x000fca000f8e78ff */
[----:B------:R-:W-:Y:S01]  /*11a0*/  VIADD R3, R3, 0x400 ;  /* 0x0000040003037836 */ /* 0x000fe20000000000 */
[----:B--2---:R-:W-:-:S04]  /*11b0*/  LOP3.LUT R4, R4, 0x7f, RZ, 0xc0, !PT ;  /* 0x0000007f04047812 */ /* 0x004fc800078ec0ff */
[----:B------:R-:W-:Y:S02]  /*11c0*/  SHF.R.U32.HI R3, RZ, 0x4, R3 ;  /* 0x00000004ff037819 */ /* 0x000fe40000011603 */
[----:B------:R-:W-:Y:S02]  /*11d0*/  ISETP.NE.AND P1, PT, R4, RZ, PT ;  /* 0x000000ff0400720c */ /* 0x000fe40003f25270 */
[----:B------:R-:W-:-:S04]  /*11e0*/  LOP3.LUT R3, R3, 0x3fff, RZ, 0xc0, !PT ;  /* 0x00003fff03037812 */ /* 0x000fc800078ec0ff */
[----:B------:R-:W-:-:S04]  /*11f0*/  LOP3.LUT R7, R3, 0x2000000, RZ, 0xfc, !PT ;  /* 0x0200000003077812 */ /* 0x000fc800078efcff */
[----:B------:R-:W-:-:S04]  /*1200*/  LEA R0, R2, R7, 0xc ;  /* 0x0000000702007211 */ /* 0x000fc800078e60ff */
[C---:B------:R-:W-:Y:S01]  /*1210*/  R2UR UR18, R0.reuse ;  /* 0x00000000001272ca */ /* 0x040fe200000e0000 */
[----:B------:R-:W-:-:S05]  /*1220*/  VIADD R3, R0, 0x80 ;  /* 0x0000008000037836 */ /* 0x000fca0000000000 */
[----:B------:R-:W-:Y:S01]  /*1230*/  R2UR UR6, R3 ;  /* 0x00000000030672ca */ /* 0x000fe200000e0000 */
[C---:B------:R-:W-:Y:S02]  /*1240*/  VIADD R3, R0.reuse, 0x100 ;  /* 0x0000010000037836 */ /* 0x040fe40000000000 */
[----:B------:R-:W-:-:S03]  /*1250*/  VIADD R0, R0, 0x180 ;  /* 0x0000018000007836 */ /* 0x000fc60000000000 */
[----:B------:R-:W-:Y:S01]  /*1260*/  R2UR UR10, R3 ;  /* 0x00000000030a72ca */ /* 0x000fe200000e0000 */
[----:B------:R-:W-:Y:S01]  /*1270*/  HGMMA.64x256x16.F32.BF16 R24, gdesc[UR16].tnspB, RZ, !UPT, gsb0 ;  /* 0x43e00000101879f0 */ /* 0x000fe2000c0018ff */
[----:B------:R-:W-:Y:S02]  /*1280*/  R2UR UR14, R0 ;  /* 0x00000000000e72ca */ /* 0x000fe400000e0000 */
[----:B------:R-:W-:-:S04]  /*1290*/  @!P1 LEA R0, R2, UR42, 0x3 ;  /* 0x0000002a02009c11 */ /* 0x000fc8000f8e18ff */
[----:B------:R-:W-:-:S04]  /*12a0*/  @!P1 IADD3 R0, R0, 0x38860, RZ ;  /* 0x0003886000009810 */ /* 0x000fc80007ffe0ff */
[----:B------:R-:W-:Y:S01]  /*12b0*/  @!P1 PRMT R0, RZ, 0x654, R0 ;  /* 0x00000654ff009816 */ /* 0x000fe20000000000 */
[----:B------:R-:W-:Y:S02]  /*12c0*/  WARPGROUP.DEPBAR.LE gsb0, 0x0 ;  /* 0x00008000000079c5 */ /* 0x000fe40000010000 */
[----:B------:R-:W-:-:S14]  /*12d0*/  WARPGROUP.ARRIVE ;  /* 0x00000000000079c5 */ /* 0x000fdc0000000000 */
        /* <DEDUP_REMOVED lines=12> */
[----:B------:R-:W-:Y:S05]  /*13a0*/  @!P0 BRA `(.L_x_2803) ;  /* 0x0000000800c48947 */ /* 0x000fea0003800000 */
[----:B------:R-:W-:-:S04]  /*13b0*/  UIADD3 UR44, UR44, 0x3f, URZ ;  /* 0x0000003f2c2c7890 */ /* 0x000fc8000fffe03f */
[----:B------:R-:W-:-:S04]  /*13c0*/  USHF.R.S32.HI UR6, URZ, 0x1f, UR44 ;  /* 0x0000001f3f067899 */ /* 0x000fc8000801142c */
[----:B------:R-:W-:-:S04]  /*13d0*/  ULEA.HI UR6, UR6, UR44, URZ, 0x6 ;  /* 0x0000002c06067291 */ /* 0x000fc8000f8f303f */
[----:B------:R-:W-:-:S06]  /*13e0*/  ULEA.HI.SX32 UR6, UR6, 0xfffffffe, 0x1a ;  /* 0xfffffffe06067891 */ /* 0x000fcc000f8fd23f */
[----:B-1----:R-:W-:-:S07]  /*13f0*/  IMAD.U32 R0, RZ, RZ, UR6 ;  /* 0x00000006ff007e24 */ /* 0x002fce000f8e00ff */
.L_x_2804:
[----:B------:R-:W-:Y:S01]  /*1400*/  BAR.SYNC.DEFER_BLOCKING 0xe, 0x100 ;  /* 0x0384000000007b1d */ /* 0x000fe20000010000 */
[----:B------:R-:W-:Y:S01]  /*1410*/  IMAD R3, R2, 0x40, R17 ;  /* 0x0000004002037824 */ /* 0x000fe200078e0211 */
[----:B------:R-:W-:Y:S01]  /*1420*/  ISETP.GT.AND P2, PT, R0, RZ, PT ;  /* 0x000000ff0000720c */ /* 0x000fe20003f44270 */
[----:B------:R-:W-:Y:S02]  /*1430*/  VIADD R2, R2, 0x1 ;  /* 0x0000000102027836 */ /* 0x000fe40000000000 */
[----:B------:R-:W-:Y:S01]  /*1440*/  VIADD R0, R0, 0xffffffff ;  /* 0xffffffff00007836 */ /* 0x000fe20000000000 */
[----:B------:R-:W-:Y:S01]  /*1450*/  LEA R3, R3, UR42, 0x2 ;  /* 0x0000002a03037c11 */ /* 0x000fe2000f8e10ff */
[----:B------:R-:W-:Y:S01]  /*1460*/  UMOV UR19, 0x40000040 ;  /* 0x4000004000137882 */ /* 0x000fe20000000000 */
[C---:B------:R-:W-:Y:S01]  /*1470*/  ISETP.NE.AND P0, PT, R2.reuse, 0x2, PT ;  /* 0x000000020200780c */ /* 0x040fe20003f05270 */
[----:B------:R-:W-:Y:S01]  /*1480*/  UMOV UR7, 0x40000040 ;  /* 0x4000004000077882 */ /* 0x000fe20000000000 */
[----:B------:R-:W-:Y:S01]  /*1490*/  UMOV UR11, 0x40000040 ;  /* 0x40000040000b7882 */ /* 0x000fe20000000000 */
[----:B------:R-:W-:Y:S01]  /*14a0*/  UMOV UR15, 0x40000040 ;  /* 0x40000040000f7882 */ /* 0x000fe20000000000 */
[----:B------:R-:W-:Y:S01]  /*14b0*/  SEL R2, R2, RZ, P0 ;  /* 0x000000ff02027207 */ /* 0x000fe20000000000 */
[----:B------:R-:W1:Y:S04]  /*14c0*/  LDS R4, [R3+0x38400] ;  /* 0x0384000003047984 */ /* 0x000e680000000800 */
[----:B------:R2:W3:Y:S02]  /*14d0*/  LDS R5, [R3+0x38420] ;  /* 0x0384200003057984 */ /* 0x0004e40000000800 */
[----:B--2---:R-:W-:-:S04]  /*14e0*/  LEA R3, R2, R7, 0xc ;  /* 0x0000000702037211 */ /* 0x004fc800078e60ff */
[----:B------:R-:W-:Y:S01]  /*14f0*/  R2UR UR18, R3 ;  /* 0x00000000031272ca */ /* 0x000fe200000e0000 */
        /* <DEDUP_REMOVED lines=128> */
[----:B------:R-:W-:-:S05]  /*1d00*/  VIADD R4, R3, 0x80 ;  /* 0x0000008003047836 */ /* 0x000fca0000000000 */
[----:B------:R-:W-:Y:S01]  /*1d10*/  WARPGROUP.ARRIVE ;  /* 0x00000000000079c5 */ /* 0x000fe20000000000 */
[----:B------:R-:W-:Y:S01]  /*1d20*/  R2UR UR6, R4 ;  /* 0x00000000040672ca */ /* 0x000fe200000e0000 */
[C---:B------:R-:W-:Y:S02]  /*1d30*/  VIADD R4, R3.reuse, 0x100 ;  /* 0x0000010003047836 */ /* 0x040fe40000000000 */
[----:B------:R-:W-:Y:S02]  /*1d40*/  VIADD R3, R3, 0x180 ;  /* 0x0000018003037836 */ /* 0x000fe40000000000 */
[----:B------:R-:W-:Y:S01]  /*1d50*/  HGMMA.64x256x16.F32.BF16 R24, gdesc[UR16].tnspB, R24, gsb0 ;  /* 0x43e00000101879f0 */ /* 0x000fe20008001818 */
[----:B------:R-:W-:Y:S02]  /*1d60*/  R2UR UR10, R4 ;  /* 0x00000000040a72ca */ /* 0x000fe400000e0000 */
[----:B------:R-:W-:Y:S02]  /*1d70*/  R2UR UR14, R3 ;  /* 0x00000000030e72ca */ /* 0x000fe400000e0000 */
[----:B------:R-:W-:-:S04]  /*1d80*/  @!P1 LEA R3, R2, UR42, 0x3 ;  /* 0x0000002a02039c11 */ /* 0x000fc8000f8e18ff */
[----:B------:R-:W-:-:S04]  /*1d90*/  @!P1 IADD3 R3, R3, 0x38860, RZ ;  /* 0x0003886003039810 */ /* 0x000fc80007ffe0ff */
[----:B------:R-:W-:Y:S01]  /*1da0*/  @!P1 PRMT R3, RZ, 0x654, R3 ;  /* 0x00000654ff039816 */ /* 0x000fe20000000003 */
[----:B------:R-:W-:Y:S02]  /*1db0*/  WARPGROUP.DEPBAR.LE gsb0, 0x0 ;  /* 0x00008000000079c5 */ /* 0x000fe40000010000 */
[----:B------:R-:W-:-:S12]  /*1dc0*/  WARPGROUP.ARRIVE ;  /* 0x00000000000079c5 */ /* 0x000fd80000000000 */
        /* <DEDUP_REMOVED lines=11> */
[----:B------:R1:W-:Y:S02]  /*1e80*/  @!P1 SYNCS.ARRIVE.TRANS64.RED.A1T0 RZ, [R3+URZ], RZ ;  /* 0x000000ff03ff99a7 */ /* 0x0003e4000810043f */
[----:B-1----:R-:W-:-:S04]  /*1e90*/  SEL R3, RZ, 0x1, P0 ;  /* 0x00000001ff037807 */ /* 0x002fc80000000000 */
[----:B------:R-:W-:Y:S01]  /*1ea0*/  LOP3.LUT R16, R16, R3, RZ, 0x3c, !PT ;  /* 0x0000000310107212 */ /* 0x000fe200078e3cff */
[----:B------:R-:W-:Y:S06]  /*1eb0*/  @P2 BRA `(.L_x_2804) ;  /* 0xfffffff400502947 */ /* 0x000fec000383ffff */
.L_x_2803:
[----:B------:R-:W-:Y:S01]  /*1ec0*/  BAR.SYNC.DEFER_BLOCKING 0xe, 0x100 ;  /* 0x0384000000007b1d */ /* 0x000fe20000010000 */
[C---:B-1----:R-:W-:Y:S01]  /*1ed0*/  IMAD R0, R2.reuse, 0x40, R17 ;  /* 0x0000004002007824 */ /* 0x042fe200078e0211 */
[----:B------:R-:W-:Y:S01]  /*1ee0*/  CS2R R156, SRZ ;  /* 0x00000000009c7805 */ /* 0x000fe2000001ff00 */
[----:B------:R-:W-:-:S03]  /*1ef0*/  VIADD R2, R2, 0x1 ;  /* 0x0000000102027836 */ /* 0x000fc60000000000 */
[----:B------:R-:W-:Y:S02]  /*1f00*/  LEA R4, R0, UR42, 0x2 ;  /* 0x0000002a00047c11 */ /* 0x000fe4000f8e10ff */
[----:B------:R-:W-:-:S04]  /*1f10*/  ISETP.NE.AND P0, PT, R2, 0x2, PT ;  /* 0x000000020200780c */ /* 0x000fc80003f05270 */
[----:B------:R-:W-:Y:S02]  /*1f20*/  SEL R5, RZ, 0x1, P0 ;  /* 0x00000001ff057807 */ /* 0x000fe40000000000 */
[----:B------:R-:W-:Y:S02]  /*1f30*/  SEL R2, R2, RZ, P0 ;  /* 0x000000ff02027207 */ /* 0x000fe40000000000 */
[----:B------:R-:W-:Y:S01]  /*1f40*/  LOP3.LUT R16, R16, R5, RZ, 0x3c, !PT ;  /* 0x0000000510107212 */ /* 0x000fe200078e3cff */
        /* <DEDUP_REMOVED lines=132> */
.L_x_2802:
[----:B------:R-:W1:Y:S01]  /*2790*/  SHFL.IDX PT, R0, R186, RZ, 0x1f ;  /* 0x00001fffba007589 */ /* 0x000e6200000e0000 */
[----:B------:R-:W-:Y:S02]  /*27a0*/  UIADD3 UR6, UR42, 0x36400, URZ ;  /* 0x000364002a067890 */ /* 0x000fe4000fffe03f */
[----:B------:R-:W-:Y:S02]  /*27b0*/  UIADD3 UR4, UR44, 0x3f, URZ ;  /* 0x0000003f2c047890 */ /* 0x000fe4000fffe03f */
[----:B------:R-:W-:Y:S02]  /*27c0*/  ULOP3.LUT UP0, URZ, UR6, 0x3ff, URZ, 0xc0, !UPT ;  /* 0x000003ff063f7892 */ /* 0x000fe4000f80c03f */
[----:B------:R-:W-:-:S04]  /*27d0*/  USHF.R.S32.HI UR5, URZ, 0x1f, UR4 ;  /* 0x0000001f3f057899 */ /* 0x000fc80008011404 */
[----:B------:R-:W-:Y:S01]  /*27e0*/  PLOP3.LUT P0, PT, PT, PT, UP0, 0x80, 0x0 ;  /* 0x000000000000781c */ /* 0x000fe20003f0f008 */
[----:B------:R-:W-:-:S04]  /*27f0*/  ULEA.HI UR5, UR5, UR4, URZ, 0x6 ;  /* 0x0000000405057291 */ /* 0x000fc8000f8f303f */
[----:B------:R-:W-:Y:S01]  /*2800*/  USHF.R.S32.HI UR37, URZ, 0x6, UR5 ;  /* 0x000000063f257899 */ /* 0x000fe20008011405 */
[----:B-1----:R-:W-:-:S04]  /*2810*/  LEA.HI R3, R0, R0, RZ, 0x1 ;  /* 0x0000000000037211 */ /* 0x002fc800078f08ff */
[----:B------:R-:W-:-:S04]  /*2820*/  LOP3.LUT R3, R3, 0x1fffe, RZ, 0xc0, !PT ;  /* 0x0001fffe03037812 */ /* 0x000fc800078ec0ff */
[----:B------:R-:W-:-:S04]  /*2830*/  IADD3 R3, R0, -R3, RZ ;  /* 0x8000000300037210 */ /* 0x000fc80007ffe0ff */
[----:B------:R-:W-:-:S05]  /*2840*/  LEA R3, R3, UR42, 0xf ;  /* 0x0000002a03037c11 */ /* 0x000fca000f8e78ff */
[----:B------:R-:W-:-:S05]  /*2850*/  VIADD R3, R3, 0x400 ;  /* 0x0000040003037836 */ /* 0x000fca0000000000 */
[----:B------:R-:W-:-:S04]  /*2860*/  SHF.R.U32.HI R3, RZ, 0x4, R3 ;  /* 0x00000004ff037819 */ /* 0x000fc80000011603 */
[----:B------:R-:W-:Y:S01]  /*2870*/  LOP3.LUT R56, R3, 0x3fff, RZ, 0xc0, !PT ;  /* 0x00003fff03387812 */ /* 0x000fe200078ec0ff */
[----:B------:R-:W-:Y:S06]  /*2880*/  @!P0 BRA `(.L_x_2806) ;  /* 0x0000000000408947 */ /* 0x000fec0003800000 */
[----:B------:R-:W-:Y:S01]  /*2890*/  MOV R0, 0x0 ;  /* 0x0000000000007802 */ /* 0x000fe20000000f00 */
[----:B------:R-:W-:Y:S01]  /*28a0*/  ULDC.64 UR4, c[0x4][0x108] ;  /* 0x0100420000047ab9 */ /* 0x000fe20000000a00 */
[----:B------:R-:W-:Y:S01]  /*28b0*/  ULDC.64 UR6, c[0x4][0x58] ;  /* 0x0100160000067ab9 */ /* 0x000fe20000000a00 */
[----:B------:R-:W-:Y:S01]  /*28c0*/  IMAD.U32 R4, RZ, RZ, UR4 ;  /* 0x00000004ff047e24 */ /* 0x000fe2000f8e00ff */
[----:B------:R1:W2:Y:S01]  /*28d0*/  LDC.64 R14, c[0x4][R0] ;  /* 0x01000000000e7b82 */ /* 0x0002a20000000a00 */
[----:B------:R-:W-:Y:S01]  /*28e0*/  IMAD.U32 R5, RZ, RZ, UR5 ;  /* 0x00000005ff057e24 */ /* 0x000fe2000f8e00ff */
[----:B------:R-:W-:Y:S01]  /*28f0*/  ULDC.64 UR4, c[0x4][0x110] ;  /* 0x0100440000047ab9 */ /* 0x000fe20000000a00 */
[----:B------:R-:W-:Y:S01]  /*2900*/  IMAD.U32 R10, RZ, RZ, UR6 ;  /* 0x00000006ff0a7e24 */ /* 0x000fe2000f8e00ff */
[----:B------:R-:W-:Y:S01]  /*2910*/  MOV R6, UR4 ;  /* 0x0000000400067c02 */ /* 0x000fe20008000f00 */
[----:B------:R-:W-:Y:S01]  /*2920*/  IMAD.U32 R7, RZ, RZ, UR5 ;  /* 0x00000005ff077e24 */ /* 0x000fe2000f8e00ff */
[----:B------:R-:W-:Y:S01]  /*2930*/  MOV R8, 0x70 ;  /* 0x0000007000087802 */ /* 0x000fe20000000f00 */
[----:B------:R-:W-:-:S02]  /*2940*/  IMAD.U32 R11, RZ, RZ, UR7 ;  /* 0x00000007ff0b7e24 */ /* 0x000fc4000f8e00ff */
[----:B------:R-:W-:Y:S02]  /*2950*/  IMAD.MOV.U32 R12, RZ, RZ, 0x1 ;  /* 0x00000001ff0c7424 */ /* 0x000fe400078e00ff */
[----:B-1----:R-:W-:-:S07]  /*2960*/  IMAD.MOV.U32 R13, RZ, RZ, RZ ;  /* 0x000000ffff0d7224 */ /* 0x002fce00078e00ff */
[----:B------:R-:W-:-:S07]  /*2970*/  LEPC R20, `(.L_x_2806) ;  /* 0x000000001014794e */ /* 0x000fce0000000000 */
[----:B--2---:R-:W-:Y:S05]  /*2980*/  CALL.ABS.NOINC R14 ;  /* 0x000000000e007343 */ /* 0x004fea0003c00000 */
.L_x_2806:
[----:B------:R-:W-:Y:S01]  /*2990*/  ULEA.HI UR4, UR38, UR38, URZ, 0x1 ;  /* 0x0000002626047291 */ /* 0x000fe2000f8f083f */
[----:B------:R-:W-:-:S03]  /*29a0*/  ISETP.NE.AND P0, PT, RZ, UR43, PT ;  /* 0x0000002bff007c0c */ /* 0x000fc6000bf05270 */
[----:B------:R-:W-:-:S04]  /*29b0*/  ULOP3.LUT UR4, UR4, 0xfffffffe, URZ, 0xc0, !UPT ;  /* 0xfffffffe04047892 */ /* 0x000fc8000f8ec03f */
[----:B------:R-:W-:-:S06]  /*29c0*/  UIADD3 UR4, UR38, -UR4, URZ ;  /* 0x8000000426047290 */ /* 0x000fcc000fffe03f */
[----:B------:R-:W-:-:S05]  /*29d0*/  IMAD.U32 R0, RZ, RZ, UR4 ;  /* 0x00000004ff007e24 */ /* 0x000fca000f8e00ff */
[----:B------:R-:W-:-:S04]  /*29e0*/  SHF.L.U32 R0, R0, 0x1f, RZ ;  /* 0x0000001f00007819 */ /* 0x000fc800000006ff */
[----:B------:R-:W1:Y:S02]  /*29f0*/  SYNCS.PHASECHK.TRANS64.TRYWAIT P1, [UR42+0x38800], R0 ;  /* 0x03880000ff0075a7 */ /* 0x000e64000802016a */
[----:B-1----:R-:W-:Y:S05]  /*2a00*/  @!P1 BRA `(.L_x_2807) ;  /* 0x000000a800549947 */ /* 0x002fea0003800000 */
.L_x_2886:
[----:B------:R-:W-:Y:S05]  /*2a10*/  @P0 BRA `(.L_x_2808) ;  /* 0x0000000000040947 */ /* 0x000fea0003800000 */
[----:B------:R-:W-:Y:S01]  /*2a20*/  BPT.TRAP 0x1 ;  /* 0x000000040000795c */ /* 0x000fe20000300000 */
.L_x_2808:
[----:B------:R-:W-:Y:S02]  /*2a30*/  LEA R8, R2, UR42, 0x3 ;  /* 0x0000002a02087c11 */ /* 0x000fe4000f8e18ff */
[----:B------:R-:W-:-:S04]  /*2a40*/  SHF.L.U32 R9, R16, 0x1f, RZ ;  /* 0x0000001f10097819 */ /* 0x000fc800000006ff */
[----:B------:R2:W3:Y:S01]  /*2a50*/  SYNCS.PHASECHK.TRANS64.TRYWAIT P1, [R8+URZ+0x38830], R9 ;  /* 0x03883009080075a7 */ /* 0x0004e2000802017f */
[----:B------:R-:W-:Y:S05]  /*2a60*/  @P0 BRA `(.L_x_2809) ;  /* 0x0000000000040947 */ /* 0x000fea0003800000 */
[----:B------:R-:W-:Y:S01]  /*2a70*/  BPT.TRAP 0x1 ;  /* 0x000000040000795c */ /* 0x000fe20000300000 */
.L_x_2809:
[----:B---3--:R-:W-:Y:S05]  /*2a80*/  @P1 BRA `(.L_x_2810) ;  /* 0x0000000000081947 */ /* 0x008fea0003800000 */
[----:B------:R-:W3:Y:S02]  /*2a90*/  SYNCS.PHASECHK.TRANS64.TRYWAIT P1, [R8+URZ+0x38830], R9 ;  /* 0x03883009080075a7 */ /* 0x000ee4000802017f */
[----:B---3--:R-:W-:Y:S05]  /*2aa0*/  @!P1 BRA `(.L_x_2811) ;  /* 0x000000a800449947 */ /* 0x008fea0003800000 */
.L_x_2810:
[----:B------:R-:W-:-:S04]  /*2ab0*/  UIADD3 UR4, UR42, 0x22400, URZ ;  /* 0x000224002a047890 */ /* 0x000fc8000fffe03f */
[----:B------:R-:W-:-:S04]  /*2ac0*/  USHF.R.U32.HI UR4, URZ, 0x4, UR4 ;  /* 0x000000043f047899 */ /* 0x000fc80008011604 */
[----:B------:R-:W-:-:S06]  /*2ad0*/  ULOP3.LUT UR4, UR4, 0x3fff, URZ, 0xc0, !UPT ;  /* 0x00003fff04047892 */ /* 0x000fcc000f8ec03f */
[----:B------:R-:W-:Y:S01]  /*2ae0*/  MOV R4, UR4 ;  /* 0x0000000400047c02 */ /* 0x000fe20008000f00 */
[----:B------:R-:W-:Y:S05]  /*2af0*/  WARPSYNC.ALL ;  /* 0x0000000000007948 */ /* 0x000fea0003800000 */
[----:B------:R-:W-:Y:S01]  /*2b00*/  LOP3.LUT R4, R4, 0x10000, RZ, 0xfc, !PT ;  /* 0x0001000004047812 */ /* 0x000fe200078efcff */
[----:B------:R-:W-:-:S04]  /*2b10*/  UIADD3 UR4, UR42, 0x20400, URZ ;  /* 0x000204002a047890 */ /* 0x000fc8000fffe03f */
[----:B-1----:R-:W-:Y:S01]  /*2b20*/  IMAD R3, R2, 0x200, R4 ;  /* 0x0000020002037824 */ /* 0x002fe200078e0204 */
[----:B------:R-:W-:Y:S01]  /*2b30*/  WARPGROUP.ARRIVE ;  /* 0x00000000000079c5 */ /* 0x000fe20000000000 */
[----:B------:R-:W-:Y:S01]  /*2b40*/  UMOV UR7, 0x40000040 ;  /* 0x4000004000077882 */ /* 0x000fe20000000000 */
[----:B------:R-:W-:Y:S02]  /*2b50*/  USHF.R.U32.HI UR4, URZ, 0x4, UR4 ;  /* 0x000000043f047899 */ /* 0x000fe40008011604 */
[----:B------:R-:W-:Y:S01]  /*2b60*/  R2UR UR6, R3 ;  /* 0x00000000030672ca */ /* 0x000fe200000e0000 */
[----:B------:R-:W-:Y:S01]  /*2b70*/  UMOV UR5, 0x40000040 ;  /* 0x4000004000057882 */ /* 0x000fe20000000000 */
[----:B------:R-:W-:Y:S01]  /*2b80*/  ULOP3.LUT UR4, UR4, 0x3fff, URZ, 0xc0, !UPT ;  /* 0x00003fff04047892 */ /* 0x000fe2000f8ec03f */
[----:B------:R-:W-:Y:S01]  /*2b90*/  UMOV UR11, 0x40000040 ;  /* 0x40000040000b7882 */ /* 0x000fe20000000000 */
[----:B------:R-:W-:Y:S02]  /*2ba0*/  UMOV UR9, 0x40000040 ;  /* 0x4000004000097882 */ /* 0x000fe40000000000 */
[----:B------:R-:W-:Y:S01]  /*2bb0*/  ULOP3.LUT UR4, UR4, 0x10000, URZ, 0xfc, !UPT ;  /* 0x0001000004047892 */ /* 0x000fe2000f8efc3f */
[----:B------:R-:W-:Y:S01]  /*2bc0*/  UMOV UR15, 0x40000040 ;  /* 0x40000040000f7882 */ /* 0x000fe20000000000 */
[----:B------:R-:W-:-:S02]  /*2bd0*/  UMOV UR13, 0x40000040 ;  /* 0x40000040000d7882 */ /* 0x000fc40000000000 */
[----:B------:R-:W-:Y:S02]  /*2be0*/  UIADD3 UR8, UR4, 0x2, URZ ;  /* 0x0000000204087890 */ /* 0x000fe4000fffe03f */
[----:B------:R-:W-:Y:S02]  /*2bf0*/  UIADD3 UR12, UR4, 0x4, URZ ;  /* 0x00000004040c7890 */ /* 0x000fe4000fffe03f */
[----:B------:R-:W-:Y:S02]  /*2c00*/  UIADD3 UR10, UR6, 0x2, URZ ;  /* 0x00000002060a7890 */ /* 0x000fe4000fffe03f */
[----:B------:R-:W-:Y:S01]  /*2c10*/  HGMMA.64x64x16.F32.BF16 R24, gdesc[UR4], RZ, !UPT, gsb0 ;  /* 0x00e00000041879f0 */ /* 0x000fe2000c0018ff */
[----:B------:R-:W-:Y:S02]  /*2c20*/  UIADD3 UR14, UR6, 0x4, URZ ;  /* 0x00000004060e7890 */ /* 0x000fe4000fffe03f */
[----:B------:R-:W-:Y:S02]  /*2c30*/  UIADD3 UR18, UR6, 0x6, URZ ;  /* 0x0000000606127890 */ /* 0x000fe4000fffe03f */
[----:B------:R-:W-:Y:S01]  /*2c40*/  UIADD3 UR16, UR4, 0x6, URZ ;  /* 0x0000000604107890 */ /* 0x000fe2000fffe03f */
[----:B------:R-:W-:Y:S01]  /*2c50*/  UMOV UR19, 0x40000040 ;  /* 0x4000004000137882 */ /* 0x000fe20000000000 */
[----:B------:R-:W-:Y:S01]  /*2c60*/  UMOV UR17, 0x40000040 ;  /* 0x4000004000117882 */ /* 0x000fe20000000000 */
[----:B------:R-:W-:-:S02]  /*2c70*/  WARPGROUP.DEPBAR.LE gsb0, 0x0 ;  /* 0x00008000000079c5 */ /* 0x000fc40000010000 */
        /* <DEDUP_REMOVED lines=9> */
[----:B------:R-:W1:Y:S02]  /*2d10*/  SYNCS.PHASECHK.TRANS64.TRYWAIT P1, [UR42+0x38810], R0 ;  /* 0x03881000ff0075a7 */ /* 0x000e64000802016a */
[----:B-1----:R-:W-:Y:S05]  /*2d20*/  @!P1 BRA `(.L_x_2812) ;  /* 0x000000a400b89947 */ /* 0x002fea0003800000 */
.L_x_2887:
[----:B------:R-:W-:Y:S05]  /*2d30*/  @P0 BRA `(.L_x_2813) ;  /* 0x0000000000040947 */ /* 0x000fea0003800000 */
[----:B------:R-:W-:Y:S01]  /*2d40*/  BPT.TRAP 0x1 ;  /* 0x000000040000795c */ /* 0x000fe20000300000 */
.L_x_2813:
[----:B------:R4:W1:Y:S01]  /*2d50*/  SYNCS.PHASECHK.TRANS64.TRYWAIT P1, [R8+URZ+0x38850], R9 ;  /* 0x03885009080075a7 */ /* 0x000862000802017f */
[----:B------:R-:W-:Y:S05]  /*2d60*/  @P0 BRA `(.L_x_2814) ;  /* 0x0000000000040947 */ /* 0x000fea0003800000 */
[----:B------:R-:W-:Y:S01]  /*2d70*/  BPT.TRAP 0x1 ;  /* 0x000000040000795c */ /* 0x000fe20000300000 */
.L_x_2814:
[----:B------:R-:W-:-:S04]  /*2d80*/  IMAD.U32 R5, RZ, RZ, UR42 ;  /* 0x0000002aff057e24 */ /* 0x000fc8000f8e00ff */
[C---:B-1----:R-:W-:Y:S01]  /*2d90*/  VIADD R0, R5.reuse, 0x400 ;  /* 0x0000040005007836 */ /* 0x042fe20000000000 */
[----:B------:R-:W-:-:S04]  /*2da0*/  IADD3 R3, R5, 0x26400, RZ ;  /* 0x0002640005037810 */ /* 0x000fc80007ffe0ff */
[----:B------:R-:W-:Y:S02]  /*2db0*/  SHF.R.U32.HI R0, RZ, 0x4, R0 ;  /* 0x00000004ff007819 */ /* 0x000fe40000011600 */
[----:B------:R-:W-:Y:S02]  /*2dc0*/  SHF.R.U32.HI R3, RZ, 0x4, R3 ;  /* 0x00000004ff037819 */ /* 0x000fe40000011603 */
[----:B------:R-:W-:Y:S02]  /*2dd0*/  LOP3.LUT R0, R0, 0x3fff, RZ, 0xc0, !PT ;  /* 0x00003fff00007812 */ /* 0x000fe400078ec0ff */
[----:B------:R-:W-:Y:S02]  /*2de0*/  LOP3.LUT R3, R3, 0x3fff, RZ, 0xc0, !PT ;  /* 0x00003fff03037812 */ /* 0x000fe400078ec0ff */
[----:B------:R-:W-:Y:S02]  /*2df0*/  LOP3.LUT R6, R0, 0x10000, RZ, 0xfc, !PT ;  /* 0x0001000000067812 */ /* 0x000fe400078efcff */
[----:B------:R-:W-:-:S03]  /*2e00*/  LOP3.LUT R7, R3, 0x10000, RZ, 0xfc, !PT ;  /* 0x0001000003077812 */ /* 0x000fc600078efcff */
[----:B------:R-:W-:Y:S01]  /*2e10*/  IMAD R0, R2, 0x1000, R6 ;  /* 0x0000100002007824 */ /* 0x000fe200078e0206 */
[----:B------:R-:W-:Y:S06]  /*2e20*/  @P1 BRA `(.L_x_2815) ;  /* 0x0000000000081947 */ /* 0x000fec0003800000 */
[----:B------:R-:W1:Y:S02]  /*2e30*/  SYNCS.PHASECHK.TRANS64.TRYWAIT P1, [R8+URZ+0x38850], R9 ;  /* 0x03885009080075a7 */ /* 0x000e64000802017f */
[----:B-1----:R-:W-:Y:S05]  /*2e40*/  @!P1 BRA `(.L_x_2816) ;  /* 0x000000a400889947 */ /* 0x002fea0003800000 */
.L_x_2815:
[C---:B------:R-:W-:Y:S01]  /*2e50*/  R2UR UR4, R7.reuse ;  /* 0x00000000070472ca */ /* 0x040fe200000e0000 */
[----:B------:R-:W-:Y:S01]  /*2e60*/  WARPGROUP.ARRIVE ;  /* 0x00000000000079c5 */ /* 0x000fe20000000000 */
[C---:B------:R-:W-:Y:S01]  /*2e70*/  R2UR UR6, R0.reuse ;  /* 0x00000000000672ca */ /* 0x040fe200000e0000 */
[----:B------:R-:W-:Y:S01]  /*2e80*/  UMOV UR5, 0x40000040 ;  /* 0x4000004000057882 */ /* 0x000fe20000000000 */
[----:B------:R-:W-:Y:S01]  /*2e90*/  UMOV UR7, 0x40000040 ;  /* 0x4000004000077882 */ /* 0x000fe20000000000 */
[----:B--234-:R-:W-:Y:S02]  /*2ea0*/  VIADD R9, R7, 0x2 ;  /* 0x0000000207097836 */ /* 0x01cfe40000000000 */
[----:B------:R-:W1:Y:S01]  /*2eb0*/  S2R R10, SR_TID.X ;  /* 0x00000000000a7919 */ /* 0x000e620000002100 */
[C---:B------:R-:W-:Y:S01]  /*2ec0*/  VIADD R3, R0.reuse, 0x2 ;  /* 0x0000000200037836 */ /* 0x040fe20000000000 */
[----:B------:R-:W-:Y:S01]  /*2ed0*/  ULDC UR10, c[0x0][0xa80] ;  /* 0x0002a000000a7ab9 */ /* 0x000fe20000000800 */
[----:B------:R-:W-:Y:S01]  /*2ee0*/  VIADD R12, R0, 0x800 ;  /* 0x00000800000c7836 */ /* 0x000fe20000000000 */
[----:B------:R-:W2:Y:S01]  /*2ef0*/  S2R R57, SR_TID.X ;  /* 0x0000000000397919 */ /* 0x000ea20000002100 */
[----:B------:R-:W-:-:S03]  /*2f00*/  UISETP.GE.AND UP0, UPT, UR44, 0x41, UPT ;  /* 0x000000412c00788c */ /* 0x000fc6000bf06270 */
[----:B------:R-:W-:Y:S01]  /*2f10*/  HGMMA.64x64x16.F32.BF16 R24, gdesc[UR4], R24, gsb0 ;  /* 0x00e00000041879f0 */ /* 0x000fe20008001818 */
[----:B------:R-:W-:Y:S01]  /*2f20*/  R2UR UR4, R9 ;  /* 0x00000000090472ca */ /* 0x000fe200000e0000 */
[----:B------:R-:W-:Y:S01]  /*2f30*/  UMOV UR5, 0x40000040 ;  /* 0x4000004000057882 */ /* 0x000fe20000000000 */
[----:B------:R-:W-:Y:S01]  /*2f40*/  R2UR UR6, R3 ;  /* 0x00000000030672ca */ /* 0x000fe200000e0000 */
[----:B------:R-:W-:Y:S01]  /*2f50*/  UMOV UR7, 0x40000040 ;  /* 0x4000004000077882 */ /* 0x000fe20000000000 */
[----:B------:R-:W-:Y:S01]  /*2f60*/  VIADD R3, R0, 0x4 ;  /* 0x0000000400037836 */ /* 0x000fe20000000000 */
[----:B------:R-:W-:Y:S02]  /*2f70*/  IADD3 R9, R7, 0x4, RZ ;  /* 0x0000000407097810 */ /* 0x000fe40007ffe0ff */
[----:B-1----:R-:W-:Y:S02]  /*2f80*/  SHF.R.U32.HI R10, RZ, 0x7, R10 ;  /* 0x00000007ff0a7819 */ /* 0x002fe4000001160a */
[----:B--2---:R-:W-:Y:S01]  /*2f90*/  LOP3.LUT R57, R57, 0x7f, RZ, 0xc0, !PT ;  /* 0x0000007f39397812 */ /* 0x004fe200078ec0ff */
[----:B------:R-:W-:-:S02]  /*2fa0*/  WARPGROUP.DEPBAR.LE gsb0, 0x0 ;  /* 0x00008000000079c5 */ /* 0x000fc40000010000 */
[----:B------:R-:W-:-:S06]  /*2fb0*/  WARPGROUP.ARRIVE ;  /* 0x00000000000079c5 */ /* 0x000fcc0000000000 */
[----:B------:R-:W-:Y:S01]  /*2fc0*/  HGMMA.64x64x16.F32.BF16 R24, gdesc[UR4], R24, gsb0 ;  /* 0x00e00000041879f0 */ /* 0x000fe20008001818 */
[----:B------:R-:W-:Y:S01]  /*2fd0*/  R2UR UR4, R9 ;  /* 0x00000000090472ca */ /* 0x000fe200000e0000 */
[----:B------:R-:W-:Y:S01]  /*2fe0*/  UMOV UR5, 0x40000040 ;  /* 0x4000004000057882 */ /* 0x000fe20000000000 */
[----:B------:R-:W-:Y:S01]  /*2ff0*/  R2UR UR6, R3 ;  /* 0x00000000030672ca */ /* 0x000fe200000e0000 */
[----:B------:R-:W-:Y:S01]  /*3000*/  UMOV UR7, 0x40000040 ;  /* 0x4000004000077882 */ /* 0x000fe20000000000 */
[----:B------:R-:W-:Y:S02]  /*3010*/  VIADD R9, R7, 0x6 ;  /* 0x0000000607097836 */ /* 0x000fe40000000000 */
[----:B------:R-:W-:Y:S01]  /*3020*/  VIADD R3, R0, 0x6 ;  /* 0x0000000600037836 */ /* 0x000fe20000000000 */
[----:B------:R-:W-:Y:S02]  /*3030*/  WARPGROUP.DEPBAR.LE gsb0, 0x0 ;  /* 0x00008000000079c5 */ /* 0x000fe40000010000 */
[----:B------:R-:W-:-:S06]  /*3040*/  WARPGROUP.ARRIVE ;  /* 0x00000000000079c5 */ /* 0x000fcc0000000000 */
[----:B------:R-:W-:Y:S01]  /*3050*/  HGMMA.64x64x16.F32.BF16 R24, gdesc[UR4], R24, gsb0 ;  /* 0x00e00000041879f0 */ /* 0x000fe20008001818 */
[----:B------:R-:W-:Y:S01]  /*3060*/  R2UR UR4, R9 ;  /* 0x00000000090472ca */ /* 0x000fe200000e0000 */
[----:B------:R-:W-:Y:S01]  /*3070*/  UMOV UR5, 0x40000040 ;  /* 0x4000004000057882 */ /* 0x000fe20000000000 */
[----:B------:R-:W-:Y:S01]  /*3080*/  R2UR UR6, R3 ;  /* 0x00000000030672ca */ /* 0x000fe200000e0000 */
[----:B------:R-:W-:Y:S01]  /*3090*/  UMOV UR7, 0x40000040 ;  /* 0x4000004000077882 */ /* 0x000fe20000000000 */
[----:B------:R-:W-:Y:S01]  /*30a0*/  VIADD R3, R0, 0x200 ;  /* 0x0000020000037836 */ /* 0x000fe20000000000 */
[----:B------:R-:W-:Y:S01]  /*30b0*/  IADD3 R9, R7, 0x200, RZ ;  /* 0x0000020007097810 */ /* 0x000fe20007ffe0ff */
[----:B------:R-:W-:Y:S02]  /*30c0*/  WARPGROUP.DEPBAR.LE gsb0, 0x0 ;  /* 0x00008000000079c5 */ /* 0x000fe40000010000 */
[----:B------:R-:W-:-:S07]  /*30d0*/  WARPGROUP.ARRIVE ;  /* 0x00000000000079c5 */ /* 0x000fce0000000000 */
        /* <DEDUP_REMOVED lines=104> */
[----:B------:R1:W2:Y:S02]  /*3760*/  SHFL.IDX PT, R3, R10, RZ, 0x1f ;  /* 0x00001fff0a037589 */ /* 0x0002a400000e0000 */
[----:B-1----:R-:W-:Y:S02]  /*3770*/  IADD3 R10, R7, 0x800, RZ ;  /* 0x00000800070a7810 */ /* 0x002fe40007ffe0ff */
[----:B--2---:R-:W-:-:S04]  /*3780*/  ISETP.GT.AND P1, PT, R3, 0x7f, PT ;  /* 0x0000007f0300780c */ /* 0x004fc80003f24270 */
[----:B------:R-:W-:-:S05]  /*3790*/  SEL R3, RZ, 0x2, !P1 ;  /* 0x00000002ff037807 */ /* 0x000fca0004800000 */
[C---:B------:R-:W-:Y:S02]  /*37a0*/  IMAD.IADD R9, R3.reuse, 0x1, R10 ;  /* 0x0000000103097824 */ /* 0x040fe400078e020a */
[----:B------:R-:W-:Y:S01]  /*37b0*/  IMAD.IADD R11, R3, 0x1, R12 ;  /* 0x00000001030b7824 */ /* 0x000fe200078e020c */
[----:B------:R-:W-:Y:S02]  /*37c0*/  WARPGROUP.DEPBAR.LE gsb0, 0x0 ;  /* 0x00008000000079c5 */ /* 0x000fe40000010000 */
[----:B------:R-:W-:-:S06]  /*37d0*/  WARPGROUP.ARRIVE ;  /* 0x00000000000079c5 */ /* 0x000fcc0000000000 */
[----:B------:R-:W-:Y:S01]  /*37e0*/  HGMMA.64x64x16.F32.BF16 R24, gdesc[UR4], R24, gsb0 ;  /* 0x00e00000041879f0 */ /* 0x000fe20008001818 */
[----:B------:R-:W-:Y:S01]  /*37f0*/  R2UR UR4, R9 ;  /* 0x00000000090472ca */ /* 0x000fe200000e0000 */
[----:B------:R-:W-:Y:S01]  /*3800*/  UMOV UR5, 0x40000040 ;  /* 0x4000004000057882 */ /* 0x000fe20000000000 */
[----:B------:R-:W-:Y:S01]  /*3810*/  R2UR UR6, R11 ;  /* 0x000000000b0672ca */ /* 0x000fe200000e0000 */
[----:B------:R-:W-:Y:S01]  /*3820*/  UMOV UR7, 0x40000040 ;  /* 0x4000004000077882 */ /* 0x000fe20000000000 */
[----:B------:R-:W-:-:S04]  /*3830*/  MOV R11, 0x4 ;  /* 0x00000004000b7802 */ /* 0x000fc80000000f00 */
[C---:B------:R-:W-:Y:S02]  /*3840*/  SEL R9, R11.reuse, 0x2, P1 ;  /* 0x000000020b097807 */ /* 0x040fe40000800000 */
[----:B------:R-:W-:-:S03]  /*3850*/  SEL R11, R11, 0x6, !P1 ;  /* 0x000000060b0b7807 */ /* 0x000fc60004800000 */
[--C-:B------:R-:W-:Y:S02]  /*3860*/  IMAD.IADD R13, R10, 0x1, R9.reuse ;  /* 0x000000010a0d7824 */ /* 0x100fe400078e0209 */
[C---:B------:R-:W-:Y:S01]  /*3870*/  IMAD.IADD R14, R12.reuse, 0x1, R9 ;  /* 0x000000010c0e7824 */ /* 0x040fe200078e0209 */
[----:B------:R-:W-:Y:S01]  /*3880*/  IADD3 R12, R12, R11, RZ ;  /* 0x0000000b0c0c7210 */ /* 0x000fe20007ffe0ff */
        /* <DEDUP_REMOVED lines=8> */
[----:B------:R-:W-:Y:S02]  /*3910*/  WARPGROUP.DEPBAR.LE gsb0, 0x0 ;  /* 0x00008000000079c5 */ /* 0x000fe40000010000 */
[----:B------:R-:W-:-:S09]  /*3920*/  WARPGROUP.ARRIVE ;  /* 0x00000000000079c5 */ /* 0x000fd20000000000 */
[----:B------:R-:W-:Y:S01]  /*3930*/  HGMMA.64x64x16.F32.BF16 R24, gdesc[UR4], R24, gsb0 ;  /* 0x00e00000041879f0 */ /* 0x000fe20008001818 */
[----:B------:R-:W-:Y:S01]  /*3940*/  R2UR UR4, R10 ;  /* 0x000000000a0472ca */ /* 0x000fe200000e0000 */
[----:B------:R-:W-:Y:S01]  /*3950*/  UMOV UR5, 0x40000040 ;  /* 0x4000004000057882 */ /* 0x000fe20000000000 */
[----:B------:R-:W-:Y:S01]  /*3960*/  R2UR UR6, R12 ;  /* 0x000000000c0672ca */ /* 0x000fe200000e0000 */
[----:B------:R-:W-:Y:S01]  /*3970*/  UMOV UR7, 0x40000040 ;  /* 0x4000004000077882 */ /* 0x000fe20000000000 */
[----:B------:R-:W-:Y:S02]  /*3980*/  IMAD.MOV.U32 R10, RZ, RZ, 0x28 ;  /* 0x00000028ff0a7424 */ /* 0x000fe400078e00ff */
[----:B------:R-:W-:-:S03]  /*3990*/  IMAD.MOV.U32 R12, RZ, RZ, 0xa00 ;  /* 0x00000a00ff0c7424 */ /* 0x000fc600078e00ff */
[----:B------:R-:W-:Y:S02]  /*39a0*/  SEL R10, R10, 0x26, P1 ;  /* 0x000000260a0a7807 */ /* 0x000fe40000800000 */
[----:B------:R-:W-:Y:S02]  /*39b0*/  SEL R12, R12, 0x980, P1 ;  /* 0x000009800c0c7807 */ /* 0x000fe40000800000 */
[----:B------:R-:W-:Y:S02]  /*39c0*/  LOP3.LUT R10, R10, 0x6, RZ, 0xc0, !PT ;  /* 0x000000060a0a7812 */ /* 0x000fe400078ec0ff */
[----:B------:R-:W-:-:S04]  /*39d0*/  LOP3.LUT R13, R12, 0xa00, RZ, 0xc0, !PT ;  /* 0x00000a000c0d7812 */ /* 0x000fc800078ec0ff */
[CC--:B------:R-:W-:Y:S02]  /*39e0*/  IADD3 R12, R10.reuse, R13.reuse, R7 ;  /* 0x0000000d0a0c7210 */ /* 0x0c0fe40007ffe007 */
[----:B------:R-:W-:Y:S01]  /*39f0*/  IADD3 R10, R10, R13, R0 ;  /* 0x0000000d0a0a7210 */ /* 0x000fe20007ffe000 */
[----:B------:R-:W-:Y:S02]  /*3a00*/  WARPGROUP.DEPBAR.LE gsb0, 0x0 ;  /* 0x00008000000079c5 */ /* 0x000fe40000010000 */
[----:B------:R-:W-:-:S06]  /*3a10*/  WARPGROUP.ARRIVE ;  /* 0x00000000000079c5 */ /* 0x000fcc0000000000 */
[----:B------:R-:W-:Y:S01]  /*3a20*/  HGMMA.64x64x16.F32.BF16 R24, gdesc[UR4], R24, gsb0 ;  /* 0x00e00000041879f0 */ /* 0x000fe20008001818 */
[----:B------:R-:W-:Y:S01]  /*3a30*/  R2UR UR4, R12 ;  /* 0x000000000c0472ca */ /* 0x000fe200000e0000 */
[----:B------:R-:W-:Y:S01]  /*3a40*/  UMOV UR5, 0x40000040 ;  /* 0x4000004000057882 */ /* 0x000fe20000000000 */
[----:B------:R-:W-:Y:S01]  /*3a50*/  R2UR UR6, R10 ;  /* 0x000000000a0672ca */ /* 0x000fe200000e0000 */
[----:B------:R-:W-:Y:S01]  /*3a60*/  UMOV UR7, 0x40000040 ;  /* 0x4000004000077882 */ /* 0x000fe20000000000 */
[----:B------:R-:W-:Y:S01]  /*3a70*/  IADD3 R12, R0, 0xa00, RZ ;  /* 0x00000a00000c7810 */ /* 0x000fe20007ffe0ff */
[----:B------:R-:W-:-:S04]  /*3a80*/  VIADD R10, R7, 0xa00 ;  /* 0x00000a00070a7836 */ /* 0x000fc80000000000 */
        /* <DEDUP_REMOVED lines=9> */
[C-C-:B------:R-:W-:Y:S01]  /*3b20*/  IMAD.IADD R13, R9.reuse, 0x1, R10.reuse ;  /* 0x00000001090d7824 */ /* 0x140fe200078e020a */
[----:B------:R-:W-:Y:S01]  /*3b30*/  IADD3 R14, R9, R12, RZ ;  /* 0x0000000c090e7210 */ /* 0x000fe20007ffe0ff */
[C---:B------:R-:W-:Y:S02]  /*3b40*/  IMAD.IADD R10, R11.reuse, 0x1, R10 ;  /* 0x000000010b0a7824 */ /* 0x040fe400078e020a */
[----:B------:R-:W-:Y:S01]  /*3b50*/  IMAD.IADD R12, R11, 0x1, R12 ;  /* 0x000000010b0c7824 */ /* 0x000fe200078e020c */
[----:B------:R-:W-:-:S02]  /*3b60*/  WARPGROUP.DEPBAR.LE gsb0, 0x0 ;  /* 0x00008000000079c5 */ /* 0x000fc40000010000 */
        /* <DEDUP_REMOVED lines=13> */
[----:B------:R-:W-:Y:S01]  /*3c40*/  IMAD.MOV.U32 R10, RZ, RZ, 0x30 ;  /* 0x00000030ff0a7424 */ /* 0x000fe200078e00ff */
[----:B------:R-:W-:-:S04]  /*3c50*/  MOV R12, 0xc00 ;  /* 0x00000c00000c7802 */ /* 0x000fc80000000f00 */
        /* <DEDUP_REMOVED lines=13> */
[----:B------:R-:W-:Y:S02]  /*3d30*/  VIADD R10, R7, 0xc00 ;  /* 0x00000c00070a7836 */ /* 0x000fe40000000000 */
[----:B------:R-:W-:Y:S02]  /*3d40*/  VIADD R12, R0, 0xc00 ;  /* 0x00000c00000c7836 */ /* 0x000fe40000000000 */
[----:B------:R-:W-:-:S03]  /*3d50*/  IMAD.IADD R13, R3, 0x1, R10 ;  /* 0x00000001030d7824 */ /* 0x000fc600078e020a */
[----:B------:R-:W-:Y:S01]  /*3d60*/  IADD3 R14, R3, R12, RZ ;  /* 0x0000000c030e7210 */ /* 0x000fe20007ffe0ff */
[----:B------:R-:W-:Y:S02]  /*3d70*/  WARPGROUP.DEPBAR.LE gsb0, 0x0 ;  /* 0x00008000000079c5 */ /* 0x000fe40000010000 */
[----:B------:R-:W-:-:S06]  /*3d80*/  WARPGROUP.ARRIVE ;  /* 0x00000000000079c5 */ /* 0x000fcc0000000000 */
[----:B------:R-:W-:Y:S01]  /*3d90*/  HGMMA.64x64x16.F32.BF16 R24, gdesc[UR4], R24, gsb0 ;  /* 0x00e00000041879f0 */ /* 0x000fe20008001818 */
[----:B------:R-:W-:Y:S01]  /*3da0*/  R2UR UR4, R13 ;  /* 0x000000000d0472ca */ /* 0x000fe200000e0000 */
[----:B------:R-:W-:Y:S01]  /*3db0*/  UMOV UR5, 0x40000040 ;  /* 0x4000004000057882 */ /* 0x000fe20000000000 */
[----:B------:R-:W-:Y:S01]  /*3dc0*/  R2UR UR6, R14 ;  /* 0x000000000e0672ca */ /* 0x000fe200000e0000 */
[----:B------:R-:W-:Y:S01]  /*3dd0*/  UMOV UR7, 0x40000040 ;  /* 0x4000004000077882 */ /* 0x000fe20000000000 */
[C---:B------:R-:W-:Y:S02]  /*3de0*/  IMAD.IADD R13, R9.reuse, 0x1, R10 ;  /* 0x00000001090d7824 */ /* 0x040fe400078e020a */
[----:B------:R-:W-:Y:S01]  /*3df0*/  IMAD.IADD R14, R9, 0x1, R12 ;  /* 0x00000001090e7824 */ /* 0x000fe200078e020c */
[C---:B------:R-:W-:Y:S01]  /*3e00*/  IADD3 R12, R11.reuse, R12, RZ ;  /* 0x0000000c0b0c7210 */ /* 0x040fe20007ffe0ff */
        /* <DEDUP_REMOVED lines=31> */
[----:B------:R-:W-:-:S03]  /*4000*/  IADD3 R12, R0, 0xe00, RZ ;  /* 0x00000e00000c7810 */ /* 0x000fc60007ffe0ff */
        /* <DEDUP_REMOVED lines=24> */
[----:B------:R-:W-:Y:S01]  /*4190*/  LOP3.LUT R3, R3, 0x6, RZ, 0xc0, !PT ;  /* 0x0000000603037812 */ /* 0x000fe200078ec0ff */
[----:B------:R-:W-:Y:S02]  /*41a0*/  WARPGROUP.DEPBAR.LE gsb0, 0x0 ;  /* 0x00008000000079c5 */ /* 0x000fe40000010000 */
[----:B------:R-:W-:-:S06]  /*41b0*/  WARPGROUP.ARRIVE ;  /* 0x00000000000079c5 */ /* 0x000fcc0000000000 */
[----:B------:R-:W-:Y:S01]  /*41c0*/  HGMMA.64x64x16.F32.BF16 R24, gdesc[UR4], R24, gsb0 ;  /* 0x00e00000041879f0 */ /* 0x000fe20008001818 */
[----:B------:R-:W-:Y:S01]  /*41d0*/  R2UR UR4, R10 ;  /* 0x000000000a0472ca */ /* 0x000fe200000e0000 */
[----:B------:R-:W-:Y:S01]  /*41e0*/  UMOV UR5, 0x40000040 ;  /* 0x4000004000057882 */ /* 0x000fe20000000000 */
[----:B------:R-:W-:Y:S01]  /*41f0*/  R2UR UR6, R11 ;  /* 0x000000000b0672ca */ /* 0x000fe200000e0000 */
[----:B------:R-:W-:Y:S01]  /*4200*/  UMOV UR7, 0x40000040 ;  /* 0x4000004000077882 */ /* 0x000fe20000000000 */
        /* <DEDUP_REMOVED lines=13> */
[----:B------:R-:W-:Y:S01]  /*42e0*/  UIMAD UR4, UR37, -0x40, UR44 ;  /* 0xffffffc0250478a4 */ /* 0x000fe2000f8e022c */
[----:B------:R-:W-:-:S05]  /*42f0*/  UMOV UR7, 0x40000040 ;  /* 0x4000004000077882 */ /* 0x000fca0000000000 */
[----:B------:R-:W-:-:S05]  /*4300*/  IMAD.U32 R3, RZ, RZ, UR4 ;  /* 0x00000004ff037e24 */ /* 0x000fca000f8e00ff */
[----:B------:R-:W-:-:S04]  /*4310*/  IADD3 R0, -R18, 0x40, R3 ;  /* 0x0000004012007810 */ /* 0x000fc80007ffe103 */
[C---:B------:R-:W-:Y:S02]  /*4320*/  ISETP.GT.AND P5, PT, R0.reuse, RZ, PT ;  /* 0x000000ff0000720c */ /* 0x040fe40003fa4270 */
[C---:B------:R-:W-:Y:S02]  /*4330*/  ISETP.GT.AND P4, PT, R0.reuse, 0x1, PT ;  /* 0x000000010000780c */ /* 0x040fe40003f84270 */
[C---:B------:R-:W-:Y:S02]  /*4340*/  ISETP.GT.AND P3, PT, R0.reuse, 0x8, PT ;  /* 0x000000080000780c */ /* 0x040fe40003f64270 */
[C---:B------:R-:W-:Y:S02]  /*4350*/  ISETP.GT.AND P2, PT, R0.reuse, 0x9, PT ;  /* 0x000000090000780c */ /* 0x040fe40003f44270 */
[C---:B------:R-:W-:Y:S02]  /*4360*/  ISETP.GT.AND P1, PT, R0.reuse, 0x10, PT ;  /* 0x000000100000780c */ /* 0x040fe40003f24270 */
[----:B------:R-:W-:Y:S01]  /*4370*/  ISETP.GT.AND P6, PT, R0, 0x11, PT ;  /* 0x000000110000780c */ /* 0x000fe20003fc4270 */
[----:B------:R-:W-:-:S02]  /*4380*/  WARPGROUP.DEPBAR.LE gsb0, 0x0 ;  /* 0x00008000000079c5 */ /* 0x000fc40000010000 */
[----:B------:R-:W-:Y:S02]  /*4390*/  FSEL R24, R24, -INF , P5 ;  /* 0xff80000018187808 */ /* 0x000fe40002800000 */
[----:B------:R-:W-:Y:S02]  /*43a0*/  FSEL R25, R25, -INF , P4 ;  /* 0xff80000019197808 */ /* 0x000fe40002000000 */
[----:B------:R-:W-:Y:S02]  /*43b0*/  FSEL R28, R28, -INF , P3 ;  /* 0xff8000001c1c7808 */ /* 0x000fe40001800000 */
[----:B------:R-:W-:Y:S02]  /*43c0*/  FMNMX.FTZ R3, R24, R25, !PT ;  /* 0x0000001918037209 */ /* 0x000fe40007810000 */
        /* <DEDUP_REMOVED lines=45> */
[----:B------:R-:W-:Y:S02]  /*46a0*/  FMNMX.FTZ R0, R52, R3, !PT ;  /* 0x0000000334007209 */ /* 0x000fe40007810000 */
[----:B------:R-:W-:Y:S02]  /*46b0*/  FMNMX.FTZ R3, R26, R27, !PT ;  /* 0x0000001b1a037209 */ /* 0x000fe40007810000 */
[----:B------:R-:W-:Y:S02]  /*46c0*/  FMNMX.FTZ R9, R53, R0, !PT ;  /* 0x0000000035097209 */ /* 0x000fe40007810000 */
[----:B------:R-:W-:Y:S02]  /*46d0*/  FSEL R46, R46, -INF , P1 ;  /* 0xff8000002e2e7808 */ /* 0x000fe40000800000 */
[----:B------:R-:W-:Y:S01]  /*46e0*/  FSEL R47, R47, -INF , P6 ;  /* 0xff8000002f2f7808 */ /* 0x000fe20003000000 */
[----:B------:R-:W1:Y:S01]  /*46f0*/  SHFL.BFLY PT, R0, R9, 0x2, 0x1f ;  /* 0x0c401f0009007f89 */ /* 0x000e6200000e0000 */
[----:B------:R-:W-:-:S02]  /*4700*/  FSEL R50, R50, -INF , P5 ;  /* 0xff80000032327808 */ /* 0x000fc40002800000 */
[----:B------:R-:W-:Y:S02]  /*4710*/  FSEL R51, R51, -INF , P4 ;  /* 0xff80000033337808 */ /* 0x000fe40002000000 */
[----:B------:R-:W-:Y:S02]  /*4720*/  FSEL R54, R54, -INF , P3 ;  /* 0xff80000036367808 */ /* 0x000fe40001800000 */
[----:B------:R-:W-:Y:S02]  /*4730*/  FSEL R55, R55, -INF , P2 ;  /* 0xff80000037377808 */ /* 0x000fe40001000000 */
[----:B------:R-:W-:Y:S02]  /*4740*/  PLOP3.LUT P2, PT, PT, PT, UP0, 0x80, 0x0 ;  /* 0x000000000000781c */ /* 0x000fe40003f4f008 */
        /* <DEDUP_REMOVED lines=21> */
[----:B------:R1:W-:Y:S01]  /*48a0*/  MUFU.EX2 R10, R24 ;  /* 0x00000018000a7308 */ /* 0x0003e20000000800 */
[----:B------:R-:W-:Y:S01]  /*48b0*/  FMNMX.FTZ R12, R54, R3, !PT ;  /* 0x00000003360c7209 */ /* 0x000fe20007810000 */
[--C-:B------:R-:W-:Y:S01]  /*48c0*/  FFMA.FTZ R14, R32, UR10, -R9.reuse ;  /* 0x0000000a200e7c23 */ /* 0x100fe20008010809 */
[--C-:B------:R-:W-:Y:S01]  /*48d0*/  FFMA.FTZ R15, R33, UR10, -R9.reuse ;  /* 0x0000000a210f7c23 */ /* 0x100fe20008010809 */
[--C-:B------:R-:W-:Y:S01]  /*48e0*/  FFMA.FTZ R20, R36, UR10, -R9.reuse ;  /* 0x0000000a24147c23 */ /* 0x100fe20008010809 */
[----:B------:R-:W-:Y:S01]  /*48f0*/  FMNMX.FTZ R3, R55, R12, !PT ;  /* 0x0000000c37037209 */ /* 0x000fe20007810000 */
[--C-:B------:R-:W-:Y:S01]  /*4900*/  FFMA.FTZ R21, R37, UR10, -R9.reuse ;  /* 0x0000000a25157c23 */ /* 0x100fe20008010809 */
[--C-:B------:R-:W-:Y:S01]  /*4910*/  FFMA.FTZ R28, R28, UR10, -R9.reuse ;  /* 0x0000000a1c1c7c23 */ /* 0x100fe20008010809 */
[--C-:B------:R-:W-:Y:S01]  /*4920*/  FFMA.FTZ R168, R40, UR10, -R9.reuse ;  /* 0x0000000a28a87c23 */ /* 0x100fe20008010809 */
[--C-:B------:R-:W-:Y:S01]  /*4930*/  FFMA.FTZ R169, R41, UR10, -R9.reuse ;  /* 0x0000000a29a97c23 */ /* 0x100fe20008010809 */
[----:B-1----:R-:W1:Y:S01]  /*4940*/  SHFL.BFLY PT, R24, R3, 0x2, 0x1f ;  /* 0x0c401f0003187f89 */ /* 0x002e6200000e0000 */
[--C-:B------:R-:W-:Y:S01]  /*4950*/  FFMA.FTZ R170, R44, UR10, -R9.reuse ;  /* 0x0000000a2caa7c23 */ /* 0x100fe20008010809 */
[--C-:B------:R-:W-:Y:S01]  /*4960*/  FFMA.FTZ R171, R45, UR10, -R9.reuse ;  /* 0x0000000a2dab7c23 */ /* 0x100fe20008010809 */
[--C-:B------:R-:W-:Y:S01]  /*4970*/  FFMA.FTZ R172, R48, UR10, -R9.reuse ;  /* 0x0000000a30ac7c23 */ /* 0x100fe20008010809 */
[--C-:B------:R-:W-:Y:S01]  /*4980*/  FFMA.FTZ R173, R49, UR10, -R9.reuse ;  /* 0x0000000a31ad7c23 */ /* 0x100fe20008010809 */
[--C-:B------:R-:W-:Y:S01]  /*4990*/  FFMA.FTZ R174, R52, UR10, -R9.reuse ;  /* 0x0000000a34ae7c23 */ /* 0x100fe20008010809 */
[----:B------:R-:W-:Y:S01]  /*49a0*/  FFMA.FTZ R175, R53, UR10, -R9 ;  /* 0x0000000a35af7c23 */ /* 0x000fe20008010809 */
[----:B------:R-:W2:Y:S01]  /*49b0*/  MUFU.EX2 R11, R11 ;  /* 0x0000000b000b7308 */ /* 0x000ea20000000800 */
[----:B------:R-:W-:-:S05]  /*49c0*/  LOP3.LUT R9, R56, 0x2000000, RZ, 0xfc, !PT ;  /* 0x0200000038097812 */ /* 0x000fca00078efcff */
[----:B------:R-:W-:Y:S02]  /*49d0*/  IMAD R197, R2, 0x1000, R9 ;  /* 0x0000100002c57824 */ /* 0x000fe400078e0209 */
[----:B------:R-:W-:Y:S03]  /*49e0*/  MUFU.EX2 R12, R28 ;  /* 0x0000001c000c7308 */ /* 0x000fe60000000800 */
[C---:B------:R-:W-:Y:S02]  /*49f0*/  R2UR UR4, R197.reuse ;  /* 0x00000000c50472ca */ /* 0x040fe400000e0000 */
[----:B------:R-:W-:-:S03]  /*4a00*/  IADD3 R198, R197, 0x80, RZ ;  /* 0x00000080c5c67810 */ /* 0x000fc60007ffe0ff */
[----:B------:R-:W3:Y:S01]  /*4a10*/  MUFU.EX2 R13, R13 ;  /* 0x0000000d000d7308 */ /* 0x000ee20000000800 */
[----:B-1----:R-:W-:Y:S02]  /*4a20*/  FMNMX.FTZ R24, R3, R24, !PT ;  /* 0x0000001803187209 */ /* 0x002fe40007810000 */
[----:B--2---:R-:W-:Y:S01]  /*4a30*/  F2FP.BF16.F32.PACK_AB R152, R11, R10 ;  /* 0x0000000a0b98723e */ /* 0x004fe200000010ff */
[----:B------:R-:W-:Y:S02]  /*4a40*/  FADD.FTZ R11, R10, R11 ;  /* 0x0000000b0a0b7221 */ /* 0x000fe40000010000 */
[----:B------:R-:W1:Y:S02]  /*4a50*/  SHFL.BFLY PT, R3, R24, 0x1, 0x1f ;  /* 0x0c201f0018037f89 */ /* 0x000e6400000e0000 */
[----:B------:R-:W-:Y:S01]  /*4a60*/  MUFU.EX2 R14, R14 ;  /* 0x0000000e000e7308 */ /* 0x000fe20000000800 */
[----:B------:R-:W-:Y:S01]  /*4a70*/  UMOV UR6, UR4 ;  /* 0x0000000400067c82 */ /* 0x000fe20008000000 */
[----:B------:R-:W-:Y:S01]  /*4a80*/  R2UR UR4, R198 ;  /* 0x00000000c60472ca */ /* 0x000fe200000e0000 */
[----:B------:R-:W-:-:S02]  /*4a90*/  VIADD R198, R197, 0x100 ;  /* 0x00000100c5c67836 */ /* 0x000fc40000000000 */
[----:B------:R-:W-:-:S03]  /*4aa0*/  VIADD R197, R197, 0x180 ;  /* 0x00000180c5c57836 */ /* 0x000fc60000000000 */
[----:B------:R-:W2:Y:S01]  /*4ab0*/  MUFU.EX2 R15, R15 ;  /* 0x0000000f000f7308 */ /* 0x000ea20000000800 */
[----:B---3--:R-:W-:Y:S01]  /*4ac0*/  F2FP.BF16.F32.PACK_AB R154, R13, R12 ;  /* 0x0000000c0d9a723e */ /* 0x008fe200000010ff */
[----:B------:R-:W-:-:S04]  /*4ad0*/  FADD.FTZ R12, R12, R11 ;  /* 0x0000000b0c0c7221 */ /* 0x000fc80000010000 */
[----:B------:R-:W-:Y:S02]  /*4ae0*/  FADD.FTZ R13, R13, R12 ;  /* 0x0000000c0d0d7221 */ /* 0x000fe40000010000 */
[----:B------:R-:W-:Y:S01]  /*4af0*/  MUFU.EX2 R20, R20 ;  /* 0x0000001400147308 */ /* 0x000fe20000000800 */
[----:B-1----:R-:W-:-:S07]  /*4b00*/  FMNMX.FTZ R3, R24, R3, !PT ;  /* 0x0000000318037209 */ /* 0x002fce0007810000 */
[----:B------:R-:W1:Y:S01]  /*4b10*/  MUFU.EX2 R21, R21 ;  /* 0x0000001500157308 */ /* 0x000e620000000800 */
[----:B--2---:R-:W-:Y:S01]  /*4b20*/  F2FP.BF16.F32.PACK_AB R156, R15, R14 ;  /* 0x0000000e0f9c723e */ /* 0x004fe200000010ff */
[----:B------:R-:W-:Y:S01]  /*4b30*/  FADD.FTZ R14, R14, R13 ;  /* 0x0000000d0e0e7221 */ /* 0x000fe20000010000 */
[C---:B------:R-:W-:Y:S01]  /*4b40*/  FMUL.FTZ R24, R3.reuse, UR10 ;  /* 0x0000000a03187c20 */ /* 0x040fe20008410000 */
[----:B------:R-:W-:Y:S02]  /*4b50*/  FSETP.NEU.FTZ.AND P1, PT, R3, -INF , PT ;  /* 0xff8000000300780b */ /* 0x000fe40003f3d000 */
[----:B------:R-:W-:Y:S02]  /*4b60*/  FADD.FTZ R15, R15, R14 ;  /* 0x0000000e0f0f7221 */ /* 0x000fe40000010000 */
[----:B------:R-:W-:Y:S01]  /*4b70*/  FSEL R25, R24, RZ, P1 ;  /* 0x000000ff18197208 */ /* 0x000fe20000800000 */
[----:B------:R-:W-:Y:S01]  /*4b80*/  MUFU.EX2 R168, R168 ;  /* 0x000000a800a87308 */ /* 0x000fe20000000800 */
[----:B------:R-:W-:-:S03]  /*4b90*/  ISETP.NE.AND P1, PT, R57, RZ, PT ;  /* 0x000000ff3900720c */ /* 0x000fc60003f25270 */
[--C-:B------:R-:W-:Y:S01]  /*4ba0*/  FFMA.FTZ R26, R26, UR10, -R25.reuse ;  /* 0x0000000a1a1a7c23 */ /* 0x100fe20008010819 */
        /* <DEDUP_REMOVED lines=8> */
[----:B------:R-:W-:Y:S01]  /*4c30*/  FFMA.FTZ R43, R43, UR10, -R25 ;  /* 0x0000000a2b2b7c23 */ /* 0x000fe20008010819 */
[----:B------:R-:W-:-:S02]  /*4c40*/  @!P1 VIADD R24, R8, 0x38840 ;  /* 0x0003884008189836 */ /* 0x000fc40000000000 */
[--C-:B------:R-:W-:Y:S01]  /*4c50*/  FFMA.FTZ R46, R46, UR10, -R25.reuse ;  /* 0x0000000a2e2e7c23 */ /* 0x100fe20008010819 */
[--C-:B------:R-:W-:Y:S01]  /*4c60*/  FFMA.FTZ R47, R47, UR10, -R25.reuse ;  /* 0x0000000a2f2f7c23 */ /* 0x100fe20008010819 */
[--C-:B------:R-:W-:Y:S01]  /*4c70*/  FFMA.FTZ R50, R50, UR10, -R25.reuse ;  /* 0x0000000a32327c23 */ /* 0x100fe20008010819 */
[--C-:B------:R-:W-:Y:S01]  /*4c80*/  FFMA.FTZ R51, R51, UR10, -R25.reuse ;  /* 0x0000000a33337c23 */ /* 0x100fe20008010819 */
[----:B------:R-:W-:Y:S01]  /*4c90*/  @!P1 PRMT R24, RZ, 0x654, R24 ;  /* 0x00000654ff189816 */ /* 0x000fe20000000018 */
[--C-:B------:R-:W-:Y:S01]  /*4ca0*/  FFMA.FTZ R54, R54, UR10, -R25.reuse ;  /* 0x0000000a36367c23 */ /* 0x100fe20008010819 */
[----:B------:R-:W-:Y:S01]  /*4cb0*/  FFMA.FTZ R25, R55, UR10, -R25 ;  /* 0x0000000a37197c23 */ /* 0x000fe20008010819 */
[----:B------:R-:W-:Y:S01]  /*4cc0*/  MUFU.EX2 R176, R26 ;  /* 0x0000001a00b07308 */ /* 0x000fe20000000800 */
[----:B------:R2:W-:Y:S01]  /*4cd0*/  @!P1 SYNCS.ARRIVE.TRANS64.RED.A1T0 RZ, [R24+URZ], RZ ;  /* 0x000000ff18ff99a7 */ /* 0x0005e2000810043f */
[----:B-1----:R-:W-:Y:S01]  /*4ce0*/  F2FP.BF16.F32.PACK_AB R158, R21, R20 ;  /* 0x00000014159e723e */ /* 0x002fe200000010ff */
[----:B------:R-:W-:Y:S01]  /*4cf0*/  FADD.FTZ R20, R20, R15 ;  /* 0x0000000f14147221 */ /* 0x000fe20000010000 */
[----:B------:R-:W-:-:S03]  /*4d00*/  @!P1 VIADD R8, R8, 0x38860 ;  /* 0x0003886008089836 */ /* 0x000fc60000000000 */
[----:B------:R-:W-:Y:S01]  /*4d10*/  FADD.FTZ R21, R21, R20 ;  /* 0x0000001415157221 */ /* 0x000fe20000010000 */
[----:B------:R-:W1:Y:S01]  /*4d20*/  MUFU.EX2 R177, R27 ;  /* 0x0000001b00b17308 */ /* 0x000e620000000800 */
[----:B------:R-:W-:-:S07]  /*4d30*/  @!P1 PRMT R8, RZ, 0x654, R8 ;  /* 0x00000654ff089816 */ /* 0x000fce0000000008 */
[----:B------:R-:W-:Y:S08]  /*4d40*/  MUFU.EX2 R178, R30 ;  /* 0x0000001e00b27308 */ /* 0x000ff00000000800 */
[----:B------:R-:W3:Y:S01]  /*4d50*/  MUFU.EX2 R179, R31 ;  /* 0x0000001f00b37308 */ /* 0x000ee20000000800 */
[----:B-1----:R-:W-:Y:S01]  /*4d60*/  F2FP.BF16.F32.PACK_AB R153, R177, R176 ;  /* 0x000000b0b199723e */ /* 0x002fe200000010ff */
[----:B------:R-:W-:-:S06]  /*4d70*/  FADD.FTZ R177, R176, R177 ;  /* 0x000000b1b0b17221 */ /* 0x000fcc0000010000 */
[----:B------:R-:W-:Y:S08]  /*4d80*/  MUFU.EX2 R180, R34 ;  /* 0x0000002200b47308 */ /* 0x000ff00000000800 */
[----:B------:R-:W1:Y:S01]  /*4d90*/  MUFU.EX2 R181, R35 ;  /* 0x0000002300b57308 */ /* 0x000e620000000800 */
[----:B---3--:R-:W-:Y:S01]  /*4da0*/  F2FP.BF16.F32.PACK_AB R155, R179, R178 ;  /* 0x000000b2b39b723e */ /* 0x008fe200000010ff */
[----:B------:R-:W-:Y:S01]  /*4db0*/  BAR.SYNC.DEFER_BLOCKING 0xf, 0x100 ;  /* 0x03c4000000007b1d */ /* 0x000fe20000010000 */
[----:B------:R-:W-:-:S04]  /*4dc0*/  FADD.FTZ R178, R178, R177 ;  /* 0x000000b1b2b27221 */ /* 0x000fc80000010000 */
[----:B------:R-:W-:Y:S01]  /*4dd0*/  FADD.FTZ R179, R179, R178 ;  /* 0x000000b2b3b37221 */ /* 0x000fe20000010000 */
[----:B------:R-:W-:Y:S08]  /*4de0*/  MUFU.EX2 R182, R38 ;  /* 0x0000002600b67308 */ /* 0x000ff00000000800 */
[----:B------:R-:W3:Y:S01]  /*4df0*/  MUFU.EX2 R183, R39 ;  /* 0x0000002700b77308 */ /* 0x000ee20000000800 */
[----:B-1----:R-:W-:Y:S01]  /*4e00*/  F2FP.BF16.F32.PACK_AB R157, R181, R180 ;  /* 0x000000b4b59d723e */ /* 0x002fe200000010ff */
[----:B------:R-:W-:-:S04]  /*4e10*/  FADD.FTZ R180, R180, R179 ;  /* 0x000000b3b4b47221 */ /* 0x000fc80000010000 */
[----:B------:R-:W-:Y:S02]  /*4e20*/  FADD.FTZ R181, R181, R180 ;  /* 0x000000b4b5b57221 */ /* 0x000fe40000010000 */
[----:B------:R-:W1:Y:S01]  /*4e30*/  MUFU.EX2 R169, R169 ;  /* 0x000000a900a97308 */ /* 0x000e620000000800 */
[----:B------:R4:W-:Y:S07]  /*4e40*/  STSM.16.M88.4 [R23+0x36400], R152 ;  /* 0x0364009817007844 */ /* 0x0009ee0000000200 */
[----:B------:R-:W-:Y:S01]  /*4e50*/  MUFU.EX2 R170, R170 ;  /* 0x000000aa00aa7308 */ /* 0x000fe20000000800 */
[----:B---3--:R-:W-:Y:S01]  /*4e60*/  F2FP.BF16.F32.PACK_AB R159, R183, R182 ;  /* 0x000000b6b79f723e */ /* 0x008fe200000010ff */
[----:B------:R-:W-:-:S04]  /*4e70*/  FADD.FTZ R182, R182, R181 ;  /* 0x000000b5b6b67221 */ /* 0x000fc80000010000 */
[----:B------:R4:W-:Y:S01]  /*4e80*/  STSM.16.M88.4 [R185], R156 ;  /* 0x0000009cb9007844 */ /* 0x0009e20000000200 */
[----:B------:R-:W-:Y:S01]  /*4e90*/  FADD.FTZ R182, R183, R182 ;  /* 0x000000b6b7b67221 */ /* 0x000fe20000010000 */
[----:B------:R-:W3:Y:S01]  /*4ea0*/  MUFU.EX2 R171, R171 ;  /* 0x000000ab00ab7308 */ /* 0x000ee20000000800 */
[----:B-1----:R-:W-:Y:S01]  /*4eb0*/  F2FP.BF16.F32.PACK_AB R160, R169, R168 ;  /* 0x000000a8a9a0723e */ /* 0x002fe200000010ff */
[----:B------:R-:W-:-:S04]  /*4ec0*/  FADD.FTZ R168, R168, R21 ;  /* 0x00000015a8a87221 */ /* 0x000fc80000010000 */
[----:B------:R-:W-:Y:S02]  /*4ed0*/  FADD.FTZ R169, R169, R168 ;  /* 0x000000a8a9a97221 */ /* 0x000fe40000010000 */
[----:B------:R-:W-:Y:S08]  /*4ee0*/  MUFU.EX2 R189, R42 ;  /* 0x0000002a00bd7308 */ /* 0x000ff00000000800 */
[----:B------:R-:W1:Y:S01]  /*4ef0*/  MUFU.EX2 R190, R43 ;  /* 0x0000002b00be7308 */ /* 0x000e620000000800 */
[----:B---3--:R-:W-:Y:S01]  /*4f00*/  F2FP.BF16.F32.PACK_AB R162, R171, R170 ;  /* 0x000000aaaba2723e */ /* 0x008fe200000010ff */
[----:B------:R-:W-:-:S04]  /*4f10*/  FADD.FTZ R170, R170, R169 ;  /* 0x000000a9aaaa7221 */ /* 0x000fc80000010000 */
[----:B------:R-:W-:Y:S02]  /*4f20*/  FADD.FTZ R171, R171, R170 ;  /* 0x000000aaabab7221 */ /* 0x000fe40000010000 */
[----:B------:R-:W-:Y:S08]  /*4f30*/  MUFU.EX2 R191, R46 ;  /* 0x0000002e00bf7308 */ /* 0x000ff00000000800 */
        /* <DEDUP_REMOVED lines=8> */
[----:B------:R4:W-:Y:S01]  /*4fc0*/  STSM.16.M88.4 [R22], R160 ;  /* 0x000000a016007844 */ /* 0x0009e20000000200 */
[----:B------:R-:W-:Y:S01]  /*4fd0*/  FADD.FTZ R192, R192, R191 ;  /* 0x000000bfc0c07221 */ /* 0x000fe20000010000 */
[----:B------:R-:W-:Y:S08]  /*4fe0*/  MUFU.EX2 R174, R174 ;  /* 0x000000ae00ae7308 */ /* 0x000ff00000000800 */
[----:B------:R-:W3:Y:S01]  /*4ff0*/  MUFU.EX2 R175, R175 ;  /* 0x000000af00af7308 */ /* 0x000ee20000000800 */
[----:B-1----:R-:W-:Y:S01]  /*5000*/  F2FP.BF16.F32.PACK_AB R164, R173, R172 ;  /* 0x000000acada4723e */ /* 0x002fe200000010ff */
[----:B------:R-:W-:-:S04]  /*5010*/  FADD.FTZ R172, R172, R171 ;  /* 0x000000abacac7221 */ /* 0x000fc80000010000 */
[----:B------:R-:W-:Y:S02]  /*5020*/  FADD.FTZ R173, R173, R172 ;  /* 0x000000acadad7221 */ /* 0x000fe40000010000 */
[----:B------:R-:W-:Y:S08]  /*5030*/  MUFU.EX2 R193, R50 ;  /* 0x0000003200c17308 */ /* 0x000ff00000000800 */
[----:B------:R-:W1:Y:S01]  /*5040*/  MUFU.EX2 R194, R51 ;  /* 0x0000003300c27308 */ /* 0x000e620000000800 */
[----:B---3--:R-:W-:-:S07]  /*5050*/  F2FP.BF16.F32.PACK_AB R166, R175, R174 ;  /* 0x000000aeafa6723e */ /* 0x008fce00000010ff */
[----:B------:R-:W-:Y:S08]  /*5060*/  MUFU.EX2 R195, R54 ;  /* 0x0000003600c37308 */ /* 0x000ff00000000800 */
[----:B------:R-:W3:Y:S01]  /*5070*/  MUFU.EX2 R196, R25 ;  /* 0x0000001900c47308 */ /* 0x000ee20000000800 */
[----:B-1----:R-:W-:Y:S01]  /*5080*/  F2FP.BF16.F32.PACK_AB R165, R194, R193 ;  /* 0x000000c1c2a5723e */ /* 0x002fe200000010ff */
[----:B------:R-:W-:-:S04]  /*5090*/  FADD.FTZ R193, R193, R192 ;  /* 0x000000c0c1c17221 */ /* 0x000fc80000010000 */
[----:B------:R-:W-:Y:S01]  /*50a0*/  FADD.FTZ R194, R194, R193 ;  /* 0x000000c1c2c27221 */ /* 0x000fe20000010000 */
[----:B---3--:R-:W-:-:S03]  /*50b0*/  F2FP.BF16.F32.PACK_AB R167, R196, R195 ;  /* 0x000000c3c4a7723e */ /* 0x008fc600000010ff */
[----:B------:R-:W-:Y:S02]  /*50c0*/  FADD.FTZ R195, R195, R194 ;  /* 0x000000c2c3c37221 */ /* 0x000fe40000010000 */
[----:B------:R4:W-:Y:S01]  /*50d0*/  STSM.16.M88.4 [R184], R164 ;  /* 0x000000a4b8007844 */ /* 0x0009e20000000200 */
[----:B--2---:R-:W-:Y:S01]  /*50e0*/  WARPGROUP.ARRIVE ;  /* 0x00000000000079c5 */ /* 0x004fe20000000000 */
[----:B------:R-:W-:-:S05]  /*50f0*/  FADD.FTZ R10, R196, R195 ;  /* 0x000000c3c40a7221 */ /* 0x000fca0000010000 */
[----:B------:R-:W-:Y:S01]  /*5100*/  HGMMA.64x256x16.F32.BF16 R24, R152, gdesc[UR4].tnspB, RZ, !UPT, gsb0 ;  /* 0x43e0000498187df0 */ /* 0x000fe2000c0018ff */
[----:B------:R-:W-:Y:S01]  /*5110*/  UMOV UR6, UR4 ;  /* 0x0000000400067c82 */ /* 0x000fe20008000000 */
[----:B------:R-:W-:Y:S01]  /*5120*/  UMOV UR7, 0x40000040 ;  /* 0x4000004000077882 */ /* 0x000fe20000000000 */
[----:B------:R-:W-:Y:S01]  /*5130*/  R2UR UR4, R198 ;  /* 0x00000000c60472ca */ /* 0x000fe200000e0000 */
[----:B------:R-:W-:Y:S02]  /*5140*/  WARPGROUP.DEPBAR.LE gsb0, 0x0 ;  /* 0x00008000000079c5 */ /* 0x000fe40000010000 */
[----:B------:R-:W-:-:S15]  /*5150*/  WARPGROUP.ARRIVE ;  /* 0x00000000000079c5 */ /* 0x000fde0000000000 */
[----:B------:R-:W-:-:S07]  /*5160*/  NOP ;  /* 0x0000000000007918 */ /* 0x000fce0000000000 */
[----:B------:R-:W-:Y:S01]  /*5170*/  HGMMA.64x256x16.F32.BF16 R24, R156, gdesc[UR4].tnspB, R24, gsb0 ;  /* 0x43e000049c187df0 */ /* 0x000fe20008001818 */
        /* <DEDUP_REMOVED lines=19> */
[----:B-1----:R-:W1:Y:S02]  /*52b0*/  FENCE.VIEW.ASYNC.S ;  /* 0x00000000000073c6 */ /* 0x002e640000000000 */
[----:B-1----:R-:W-:Y:S01]  /*52c0*/  NOP ;  /* 0x0000000000007918 */ /* 0x002fe20000000000 */
[----:B------:R-:W-:Y:S06]  /*52d0*/  BAR.ARV 0xe, 0x100 ;  /* 0x0384000000007b1d */ /* 0x000fec0000002000 */
[----:B------:R1:W-:Y:S02]  /*52e0*/  @!P1 SYNCS.ARRIVE.TRANS64.RED.A1T0 RZ, [R8+URZ], RZ ;  /* 0x000000ff08ff99a7 */ /* 0x0003e4000810043f */
[----:B-1----:R-:W-:-:S04]  /*52f0*/  FADD.FTZ R8, R174, R173 ;  /* 0x000000adae087221 */ /* 0x002fc80000010000 */
[----:B------:R-:W-:Y:S01]  /*5300*/  FADD.FTZ R8, R175, R8 ;  /* 0x00000008af087221 */ /* 0x000fe20000010000 */
[----:B----4-:R-:W-:Y:S06]  /*5310*/  @!P2 BRA `(.L_x_2817) ;  /* 0x0000002c008ca947 */ /* 0x010fec0003800000 */
[----:B------:R-:W-:Y:S01]  /*5320*/  MOV R13, R3 ;  /* 0x00000003000d7202 */ /* 0x000fe20000000f00 */
[----:B------:R-:W-:Y:S01]  /*5330*/  IMAD.MOV.U32 R15, RZ, RZ, R0 ;  /* 0x000000ffff0f7224 */ /* 0x000fe200078e0000 */
[----:B------:R-:W-:Y:S01]  /*5340*/  UIADD3 UR37, UR37, -0x2, URZ ;  /* 0xfffffffe25257890 */ /* 0x000fe2000fffe03f */
[----:B------:R-:W-:Y:S01]  /*5350*/  IMAD.MOV.U32 R12, RZ, RZ, R2 ;  /* 0x000000ffff0c7224 */ /* 0x000fe200078e0002 */
[----:B------:R-:W-:-:S10]  /*5360*/  ULDC UR10, c[0x0][0xa80] ;  /* 0x0002a000000a7ab9 */ /* 0x000fd40000000800 */
.L_x_2826:
[----:B------:R-:W-:Y:S01]  /*5370*/  VIADD R2, R12, 0x1 ;  /* 0x000000010c027836 */ /* 0x000fe20000000000 */
[----:B------:R-:W-:Y:S01]  /*5380*/  MOV R0, UR37 ;  /* 0x0000002500007c02 */ /* 0x000fe20008000f00 */
[----:B------:R-:W-:-:S03]  /*5390*/  UIADD3 UR37, UR37, -0x1, URZ ;  /* 0xffffffff25257890 */ /* 0x000fc6000fffe03f */
[----:B------:R-:W-:Y:S02]  /*53a0*/  ISETP.NE.AND P3, PT, R2, 0x2, PT ;  /* 0x000000020200780c */ /* 0x000fe40003f65270 */
[----:B------:R-:W-:Y:S02]  /*53b0*/  ISETP.GT.AND P2, PT, R0, RZ, PT ;  /* 0x000000ff0000720c */ /* 0x000fe40003f44270 */
[----:B------:R-:W-:Y:S02]  /*53c0*/  SEL R3, RZ, 0x1, P3 ;  /* 0x00000001ff037807 */ /* 0x000fe40001800000 */
[----:B------:R-:W-:Y:S02]  /*53d0*/  SEL R2, R2, RZ, P3 ;  /* 0x000000ff02027207 */ /* 0x000fe40001800000 */
[----:B------:R-:W-:Y:S01]  /*53e0*/  LOP3.LUT R16, R16, R3, RZ, 0x3c, !PT ;  /* 0x0000000310107212 */ /* 0x000fe200078e3cff */
[----:B--2---:R-:W-:Y:S06]  /*53f0*/  @P0 BRA `(.L_x_2818) ;  /* 0x0000000000040947 */ /* 0x004fec0003800000 */
[----:B------:R-:W-:Y:S01]  /*5400*/  BPT.TRAP 0x1 ;  /* 0x000000040000795c */ /* 0x000fe20000300000 */
.L_x_2818:
[----:B------:R-:W-:Y:S02]  /*5410*/  LEA R11, R2, UR42, 0x3 ;  /* 0x0000002a020b7c11 */ /* 0x000fe4000f8e18ff */
[----:B------:R-:W-:-:S04]  /*5420*/  SHF.L.U32 R0, R16, 0x1f, RZ ;  /* 0x0000001f10007819 */ /* 0x000fc800000006ff */
[----:B------:R1:W2:Y:S01]  /*5430*/  SYNCS.PHASECHK.TRANS64.TRYWAIT P3, [R11+URZ+0x38830], R0 ;  /* 0x038830000b0075a7 */ /* 0x0002a2000806017f */
[----:B------:R-:W-:Y:S05]  /*5440*/  @P0 BRA `(.L_x_2819) ;  /* 0x0000000000040947 */ /* 0x000fea0003800000 */
[----:B------:R-:W-:Y:S01]  /*5450*/  BPT.TRAP 0x1 ;  /* 0x000000040000795c */ /* 0x000fe20000300000 */
.L_x_2819:
[----:B------:R-:W-:Y:S01]  /*5460*/  IMAD R3, R2, 0x200, R4 ;  /* 0x0000020002037824 */ /* 0x000fe200078e0204 */
[----:B--2---:R-:W-:Y:S06]  /*5470*/  @P3 BRA `(.L_x_2820) ;  /* 0x0000000000083947 */ /* 0x004fec0003800000 */
[----:B------:R-:W2:Y:S02]  /*5480*/  SYNCS.PHASECHK.TRANS64.TRYWAIT P3, [R11+URZ+0x38830], R0 ;  /* 0x038830000b0075a7 */ /* 0x000ea4000806017f */
[----:B--2---:R-:W-:Y:S05]  /*5490*/  @!P3 BRA `(.L_x_2821) ;  /* 0x000000800008b947 */ /* 0x004fea0003800000 */
.L_x_2820:
[----:B------:R-:W-:Y:S01]  /*54a0*/  UIADD3 UR4, UR42, 0x20400, URZ ;  /* 0x000204002a047890 */ /* 0x000fe2000fffe03f */
[----:B------:R-:W-:Y:S01]  /*54b0*/  R2UR UR11, R3 ;  /* 0x00000000030b72ca */ /* 0x000fe200000e0000 */
[----:B------:R-:W-:Y:S01]  /*54c0*/  WARPGROUP.ARRIVE ;  /* 0x00000000000079c5 */ /* 0x000fe20000000000 */
[----:B------:R-:W-:Y:S01]  /*54d0*/  UMOV UR7, 0x40000040 ;  /* 0x4000004000077882 */ /* 0x000fe20000000000 */
[----:B------:R-:W-:Y:S01]  /*54e0*/  USHF.R.U32.HI UR4, URZ, 0x4, UR4 ;  /* 0x000000043f047899 */ /* 0x000fe20008011604 */
[----:B------:R-:W-:Y:S01]  /*54f0*/  UMOV UR5, 0x40000040 ;  /* 0x4000004000057882 */ /* 0x000fe20000000000 */
[----:B------:R-:W-:Y:S02]  /*5500*/  UMOV UR15, 0x40000040 ;  /* 0x40000040000f7882 */ /* 0x000fe40000000000 */
[----:B------:R-:W-:Y:S01]  /*5510*/  ULOP3.LUT UR4, UR4, 0x3fff, URZ, 0xc0, !UPT ;  /* 0x00003fff04047892 */ /* 0x000fe2000f8ec03f */
[----:B------:R-:W-:-:S03]  /*5520*/  UMOV UR19, 0x40000040 ;  /* 0x4000004000137882 */ /* 0x000fc60000000000 */
[----:B------:R-:W-:Y:S02]  /*5530*/  ULOP3.LUT UR4, UR4, 0x10000, URZ, 0xfc, !UPT ;  /* 0x0001000004047892 */ /* 0x000fe4000f8efc3f */
[----:B------:R-:W-:Y:S01]  /*5540*/  UMOV UR6, UR11 ;  /* 0x0000000b00067c82 */ /* 0x000fe20008000000 */
[----:B------:R-:W-:Y:S02]  /*5550*/  UIADD3 UR14, UR11, 0x4, URZ ;  /* 0x000000040b0e7890 */ /* 0x000fe4000fffe03f */
[----:B------:R-:W-:-:S04]  /*5560*/  UIADD3 UR18, UR11, 0x6, URZ ;  /* 0x000000060b127890 */ /* 0x000fc8000fffe03f */
[----:B------:R-:W-:Y:S01]  /*5570*/  HGMMA.64x64x16.F32.BF16 R152, gdesc[UR4], RZ, !UPT, gsb0 ;  /* 0x00e00000049879f0 */ /* 0x000fe2000c0018ff */
[----:B------:R-:W-:Y:S01]  /*5580*/  UIADD3 UR6, UR11, 0x2, URZ ;  /* 0x000000020b067890 */ /* 0x000fe2000fffe03f */
[----:B------:R-:W-:Y:S01]  /*5590*/  UMOV UR4, UR8 ;  /* 0x0000000800047c82 */ /* 0x000fe20008000000 */
[----:B------:R-:W-:Y:S01]  /*55a0*/  UMOV UR5, UR9 ;  /* 0x0000000900057c82 */ /* 0x000fe20008000000 */
[----:B------:R-:W-:Y:S01]  /*55b0*/  UMOV UR7, 0x40000040 ;  /* 0x4000004000077882 */ /* 0x000fe20000000000 */
        /* <DEDUP_REMOVED lines=10> */
[----:B------:R-:W-:Y:S05]  /*5660*/  @P0 BRA `(.L_x_2822) ;  /* 0x0000000000040947 */ /* 0x000fea0003800000 */
[----:B------:R-:W-:Y:S01]  /*5670*/  BPT.TRAP 0x1 ;  /* 0x000000040000795c */ /* 0x000fe20000300000 */
.L_x_2822:
[----:B------:R3:W4:Y:S01]  /*5680*/  SYNCS.PHASECHK.TRANS64.TRYWAIT P3, [R11+URZ+0x38850], R0 ;  /* 0x038850000b0075a7 */ /* 0x000722000806017f */
[----:B------:R-:W-:Y:S05]  /*5690*/  @P0 BRA `(.L_x_2823) ;  /* 0x0000000000040947 */ /* 0x000fea0003800000 */
[----:B------:R-:W-:Y:S01]  /*56a0*/  BPT.TRAP 0x1 ;  /* 0x000000040000795c */ /* 0x000fe20000300000 */
.L_x_2823:
[----:B----4-:R-:W-:Y:S05]  /*56b0*/  @P3 BRA `(.L_x_2824) ;  /* 0x0000000000083947 */ /* 0x010fea0003800000 */
[----:B------:R-:W4:Y:S02]  /*56c0*/  SYNCS.PHASECHK.TRANS64.TRYWAIT P3, [R11+URZ+0x38850], R0 ;  /* 0x038850000b0075a7 */ /* 0x000f24000806017f */
[----:B----4-:R-:W-:Y:S05]  /*56d0*/  @!P3 BRA `(.L_x_2825) ;  /* 0x0000007c008cb947 */ /* 0x010fea0003800000 */
.L_x_2824:
[----:B-1234-:R-:W-:Y:S01]  /*56e0*/  VIADD R0, R5, 0x26400 ;  /* 0x0002640005007836 */ /* 0x01efe20000000000 */
[C---:B------:R-:W-:Y:S01]  /*56f0*/  IADD3 R3, R7.reuse, 0x200, RZ ;  /* 0x0000020007037810 */ /* 0x040fe20007ffe0ff */
[----:B------:R-:W-:Y:S01]  /*5700*/  VIADD R20, R7, 0x6 ;  /* 0x0000000607147836 */ /* 0x000fe20000000000 */
[----:B------:R-:W-:Y:S01]  /*5710*/  WARPGROUP.ARRIVE ;  /* 0x00000000000079c5 */ /* 0x000fe20000000000 */
[----:B------:R-:W-:Y:S01]  /*5720*/  UMOV UR7, 0x40000040 ;  /* 0x4000004000077882 */ /* 0x000fe20000000000 */
[----:B------:R-:W-:Y:S01]  /*5730*/  SHF.R.U32.HI R0, RZ, 0x4, R0 ;  /* 0x00000004ff007819 */ /* 0x000fe20000011600 */
[----:B------:R-:W-:-:S03]  /*5740*/  UMOV UR5, 0x40000040 ;  /* 0x4000004000057882 */ /* 0x000fc60000000000 */
[----:B------:R-:W1:Y:S01]  /*5750*/  S2R R189, SR_TID.X ;  /* 0x0000000000bd7919 */ /* 0x000e620000002100 */
[----:B------:R-:W-:Y:S02]  /*5760*/  LEA R202, R2, R9, 0xc ;  /* 0x0000000902ca7211 */ /* 0x000fe400078e60ff */
[----:B------:R-:W-:Y:S01]  /*5770*/  LOP3.LUT R14, R0, 0x3fff, RZ, 0xc0, !PT ;  /* 0x00003fff000e7812 */ /* 0x000fe200078ec0ff */
[----:B------:R-:W-:-:S03]  /*5780*/  IMAD R0, R2, 0x1000, R6 ;  /* 0x0000100002007824 */ /* 0x000fc600078e0206 */
[----:B------:R-:W-:Y:S01]  /*5790*/  LOP3.LUT R7, R14, 0x10000, RZ, 0xfc, !PT ;  /* 0x000100000e077812 */ /* 0x000fe200078efcff */
[C---:B------:R-:W-:Y:S01]  /*57a0*/  VIADD R14, R0.reuse, 0x2 ;  /* 0x00000002000e7836 */ /* 0x040fe20000000000 */
[----:B------:R-:W-:Y:S02]  /*57b0*/  R2UR UR6, R0 ;  /* 0x00000000000672ca */ /* 0x000fe400000e0000 */
[C---:B------:R-:W-:Y:S01]  /*57c0*/  R2UR UR4, R7.reuse ;  /* 0x00000000070472ca */ /* 0x040fe200000e0000 */
[C---:B------:R-:W-:Y:S02]  /*57d0*/  VIADD R21, R7.reuse, 0x2 ;  /* 0x0000000207157836 */ /* 0x040fe40000000000 */
[----:B------:R-:W-:-:S10]  /*57e0*/  VIADD R191, R7, 0x800 ;  /* 0x0000080007bf7836 */ /* 0x000fd40000000000 */
[----:B------:R-:W-:Y:S01]  /*57f0*/  HGMMA.64x64x16.F32.BF16 R152, gdesc[UR4], R152, gsb0 ;  /* 0x00e00000049879f0 */ /* 0x000fe20008001898 */
[----:B------:R-:W-:Y:S01]  /*5800*/  R2UR UR6, R14 ;  /* 0x000000000e0672ca */ /* 0x000fe200000e0000 */
[----:B------:R-:W-:Y:S01]  /*5810*/  UMOV UR7, 0x40000040 ;  /* 0x4000004000077882 */ /* 0x000fe20000000000 */
[----:B------:R-:W-:Y:S01]  /*5820*/  R2UR UR4, R21 ;  /* 0x00000000150472ca */ /* 0x000fe200000e0000 */
[----:B------:R-:W-:Y:S01]  /*5830*/  UMOV UR5, 0x40000040 ;  /* 0x4000004000057882 */ /* 0x000fe20000000000 */
[----:B------:R-:W-:Y:S01]  /*5840*/  VIADD R21, R7, 0x4 ;  /* 0x0000000407157836 */ /* 0x000fe20000000000 */
[----:B------:R-:W-:Y:S02]  /*5850*/  IADD3 R14, R0, 0x4, RZ ;  /* 0x00000004000e7810 */ /* 0x000fe40007ffe0ff */
[----:B-1----:R-:W-:Y:S01]  /*5860*/  SHF.R.U32.HI R189, RZ, 0x7, R189 ;  /* 0x00000007ffbd7819 */ /* 0x002fe200000116bd */
[----:B------:R-:W-:Y:S02]  /*5870*/  WARPGROUP.DEPBAR.LE gsb0, 0x0 ;  /* 0x00008000000079c5 */ /* 0x000fe40000010000 */
[----:B------:R-:W-:-:S06]  /*5880*/  WARPGROUP.ARRIVE ;  /* 0x00000000000079c5 */ /* 0x000fcc0000000000 */
[----:B------:R-:W-:Y:S01]  /*5890*/  HGMMA.64x64x16.F32.BF16 R152, gdesc[UR4], R152, gsb0 ;  /* 0x00e00000049879f0 */ /* 0x000fe20008001898 */
[----:B------:R-:W-:Y:S01]  /*58a0*/  R2UR UR6, R14 ;  /* 0x000000000e0672ca */ /* 0x000fe200000e0000 */
[----:B------:R-:W-:Y:S01]  /*58b0*/  UMOV UR7, 0x40000040 ;  /* 0x4000004000077882 */ /* 0x000fe20000000000 */
[----:B------:R-:W-:Y:S01]  /*58c0*/  R2UR UR4, R21 ;  /* 0x00000000150472ca */ /* 0x000fe200000e0000 */
[----:B------:R-:W-:Y:S01]  /*58d0*/  UMOV UR5, 0x40000040 ;  /* 0x4000004000057882 */ /* 0x000fe20000000000 */
[C---:B------:R-:W-:Y:S02]  /*58e0*/  VIADD R14, R0.reuse, 0x6 ;  /* 0x00000006000e7836 */ /* 0x040fe40000000000 */
        /* <DEDUP_REMOVED lines=9> */
[----:B------:R-:W-:Y:S02]  /*5980*/  WARPGROUP.DEPBAR.LE gsb0, 0x0 ;  /* 0x00008000000079c5 */ /* 0x000fe40000010000 */
[----:B------:R-:W-:-:S08]  /*5990*/  WARPGROUP.ARRIVE ;  /* 0x00000000000079c5 */ /* 0x000fd00000000000 */
        /* <DEDUP_REMOVED lines=104> */
[----:B------:R-:W1:Y:S02]  /*6020*/  SHFL.IDX PT, R3, R189, RZ, 0x1f ;  /* 0x00001fffbd037589 */ /* 0x000e6400000e0000 */
[----:B-1----:R-:W-:-:S04]  /*6030*/  ISETP.GT.AND P3, PT, R3, 0x7f, PT ;  /* 0x0000007f0300780c */ /* 0x002fc80003f64270 */
[----:B------:R-:W-:-:S04]  /*6040*/  SEL R3, RZ, 0x2, !P3 ;  /* 0x00000002ff037807 */ /* 0x000fc80005800000 */
        /* <DEDUP_REMOVED lines=9> */
[----:B------:R-:W-:-:S05]  /*60e0*/  IMAD.MOV.U32 R20, RZ, RZ, 0x4 ;  /* 0x00000004ff147424 */ /* 0x000fca00078e00ff */
[C---:B------:R-:W-:Y:S02]  /*60f0*/  SEL R14, R20.reuse, 0x2, P3 ;  /* 0x00000002140e7807 */ /* 0x040fe40001800000 */
[----:B------:R-:W-:Y:S02]  /*6100*/  SEL R20, R20, 0x6, !P3 ;  /* 0x0000000614147807 */ /* 0x000fe40005800000 */
        /* <DEDUP_REMOVED lines=9> */
[--C-:B------:R-:W-:Y:S02]  /*61a0*/  IMAD.IADD R189, R21, 0x1, R20.reuse ;  /* 0x0000000115bd7824 */ /* 0x100fe400078e0214 */
[----:B------:R-:W-:Y:S02]  /*61b0*/  IMAD.IADD R21, R191, 0x1, R20 ;  /* 0x00000001bf157824 */ /* 0x000fe400078e0214 */
[----:B------:R-:W-:Y:S01]  /*61c0*/  VIADD R191, R7, 0xa00 ;  /* 0x00000a0007bf7836 */ /* 0x000fe20000000000 */
        /* <DEDUP_REMOVED lines=23> */
[----:B------:R-:W-:-:S03]  /*6340*/  IADD3 R189, R191, R3, RZ ;  /* 0x00000003bfbd7210 */ /* 0x000fc60007ffe0ff */
        /* <DEDUP_REMOVED lines=8> */
[----:B------:R-:W-:Y:S02]  /*63d0*/  IMAD.IADD R190, R14, 0x1, R21 ;  /* 0x000000010ebe7824 */ /* 0x000fe400078e0215 */
        /* <DEDUP_REMOVED lines=8> */
[----:B------:R-:W-:Y:S01]  /*6460*/  IMAD.IADD R189, R20, 0x1, R21 ;  /* 0x0000000114bd7824 */ /* 0x000fe200078e0215 */
[----:B------:R-:W-:Y:S02]  /*6470*/  IADD3 R21, R191, R20, RZ ;  /* 0x00000014bf157210 */ /* 0x000fe40007ffe0ff */
[----:B------:R-:W-:Y:S01]  /*6480*/  IADD3 R191, R7, 0xc00, RZ ;  /* 0x00000c0007bf7810 */ /* 0x000fe20007ffe0ff */
[----:B------:R-:W-:Y:S02]  /*6490*/  WARPGROUP.DEPBAR.LE gsb0, 0x0 ;  /* 0x00008000000079c5 */ /* 0x000fe40000010000 */
[----:B------:R-:W-:-:S06]  /*64a0*/  WARPGROUP.ARRIVE ;  /* 0x00000000000079c5 */ /* 0x000fcc0000000000 */
        /* <DEDUP_REMOVED lines=21> */
[----:B------:R-:W-:Y:S02]  /*6600*/  IMAD.IADD R189, R191, 0x1, R3 ;  /* 0x00000001bfbd7824 */ /* 0x000fe400078e0203 */
        /* <DEDUP_REMOVED lines=8> */
[----:B------:R-:W-:Y:S01]  /*6690*/  IMAD.IADD R190, R14, 0x1, R21 ;  /* 0x000000010ebe7824 */ /* 0x000fe200078e0215 */
[----:B------:R-:W-:Y:S01]  /*66a0*/  IADD3 R189, R191, R14, RZ ;  /* 0x0000000ebfbd7210 */ /* 0x000fe20007ffe0ff */
[----:B------:R-:W-:Y:S02]  /*66b0*/  WARPGROUP.DEPBAR.LE gsb0, 0x0 ;  /* 0x00008000000079c5 */ /* 0x000fe40000010000 */
[----:B------:R-:W-:-:S07]  /*66c0*/  WARPGROUP.ARRIVE ;  /* 0x00000000000079c5 */ /* 0x000fce0000000000 */
        /* <DEDUP_REMOVED lines=41> */
[C---:B------:R-:W-:Y:S02]  /*6960*/  IMAD.IADD R14, R189.reuse, 0x1, R14 ;  /* 0x00000001bd0e7824 */ /* 0x040fe400078e020e */
[----:B------:R-:W-:Y:S01]  /*6970*/  IMAD.IADD R21, R20, 0x1, R21 ;  /* 0x0000000114157824 */ /* 0x000fe200078e0215 */
[----:B------:R-:W-:Y:S01]  /*6980*/  IADD3 R20, R189, R20, RZ ;  /* 0x00000014bd147210 */ /* 0x000fe20007ffe0ff */
[----:B------:R-:W-:-:S02]  /*6990*/  WARPGROUP.DEPBAR.LE gsb0, 0x0 ;  /* 0x00008000000079c5 */ /* 0x000fc40000010000 */
        /* <DEDUP_REMOVED lines=20> */
[----:B------:R-:W-:Y:S01]  /*6ae0*/  IADD3 R20, R3, R14, R7 ;  /* 0x0000000e03147210 */ /* 0x000fe20007ffe007 */
[----:B------:R-:W-:Y:S02]  /*6af0*/  WARPGROUP.DEPBAR.LE gsb0, 0x0 ;  /* 0x00008000000079c5 */ /* 0x000fe40000010000 */
[----:B------:R-:W-:-:S08]  /*6b00*/  WARPGROUP.ARRIVE ;  /* 0x00000000000079c5 */ /* 0x000fd00000000000 */
        /* <DEDUP_REMOVED lines=9> */
[----:B------:R-:W-:-:S12]  /*6ba0*/  UMOV UR7, 0x40000040 ;  /* 0x4000004000077882 */ /* 0x000fd80000000000 */
[----:B------:R-:W-:Y:S01]  /*6bb0*/  UMOV UR6, UR4 ;  /* 0x0000000400067c82 */ /* 0x000fe20008000000 */
[----:B------:R-:W-:Y:S02]  /*6bc0*/  WARPGROUP.DEPBAR.LE gsb0, 0x0 ;  /* 0x00008000000079c5 */ /* 0x000fe40000010000 */
        /* <DEDUP_REMOVED lines=16> */
[----:B------:R-:W-:-:S03]  /*6cd0*/  FMNMX.FTZ R0, R154, R13, !PT ;  /* 0x0000000d9a007209 */ /* 0x000fc60007810000 */
        /* <DEDUP_REMOVED lines=12> */
[C---:B------:R-:W-:Y:S01]  /*6da0*/  FMUL.FTZ R194, R0.reuse, UR10 ;  /* 0x0000000a00c27c20 */ /* 0x040fe20008410000 */
[----:B------:R-:W-:Y:S01]  /*6db0*/  FMNMX.FTZ R3, R171, R14, !PT ;  /* 0x0000000eab037209 */ /* 0x000fe20007810000 */
[----:B------:R-:W-:Y:S02]  /*6dc0*/  FADD.FTZ R15, -R0, R15 ;  /* 0x0000000f000f7221 */ /* 0x000fe40000010100 */
[--C-:B------:R-:W-:Y:S01]  /*6dd0*/  FFMA.FTZ R189, R152, UR10, -R194.reuse ;  /* 0x0000000a98bd7c23 */ /* 0x100fe200080108c2 */
[----:B------:R-:W-:Y:S01]  /*6de0*/  FMNMX.FTZ R20, R174, R3, !PT ;  /* 0x00000003ae147209 */ /* 0x000fe20007810000 */
[--C-:B------:R-:W-:Y:S01]  /*6df0*/  FFMA.FTZ R21, R153, UR10, -R194.reuse ;  /* 0x0000000a99157c23 */ /* 0x100fe200080108c2 */
[----:B------:R-:W-:Y:S01]  /*6e00*/  FMUL.FTZ R15, R15, UR10 ;  /* 0x0000000a0f0f7c20 */ /* 0x000fe20008410000 */
        /* <DEDUP_REMOVED lines=11> */
[--C-:B------:R-:W-:Y:S01]  /*6ec0*/  FFMA.FTZ R169, R169, UR10, -R194.reuse ;  /* 0x0000000aa9a97c23 */ /* 0x100fe200080108c2 */
[--C-:B------:R-:W-:Y:S01]  /*6ed0*/  FFMA.FTZ R172, R172, UR10, -R194.reuse ;  /* 0x0000000aacac7c23 */ /* 0x100fe200080108c2 */
[----:B------:R-:W-:Y:S01]  /*6ee0*/  FMNMX.FTZ R152, R182, R3, !PT ;  /* 0x00000003b6987209 */ /* 0x000fe20007810000 */
[----:B------:R2:W-:Y:S01]  /*6ef0*/  MUFU.EX2 R20, R156 ;  /* 0x0000009c00147308 */ /* 0x0005e20000000800 */
[--C-:B------:R-:W-:Y:S01]  /*6f00*/  FFMA.FTZ R173, R173, UR10, -R194.reuse ;  /* 0x0000000aadad7c23 */ /* 0x100fe200080108c2 */
[--C-:B------:R-:W-:Y:S01]  /*6f10*/  FFMA.FTZ R176, R176, UR10, -R194.reuse ;  /* 0x0000000ab0b07c23 */ /* 0x100fe200080108c2 */
[----:B------:R-:W-:Y:S01]  /*6f20*/  FMNMX.FTZ R152, R183, R152, !PT ;  /* 0x00000098b7987209 */ /* 0x000fe20007810000 */
[--C-:B------:R-:W-:Y:S01]  /*6f30*/  FFMA.FTZ R177, R177, UR10, -R194.reuse ;  /* 0x0000000ab1b17c23 */ /* 0x100fe200080108c2 */
[----:B------:R-:W-:-:S03]  /*6f40*/  FFMA.FTZ R180, R180, UR10, -R194 ;  /* 0x0000000ab4b47c23 */ /* 0x000fc600080108c2 */
[----:B------:R-:W3:Y:S01]  /*6f50*/  SHFL.BFLY PT, R3, R152, 0x2, 0x1f ;  /* 0x0c401f0098037f89 */ /* 0x000ee200000e0000 */
        /* <DEDUP_REMOVED lines=22> */
[----:B------:R-:W-:Y:S01]  /*70c0*/  FMUL.FTZ R61, R61, R15 ;  /* 0x0000000f3d3d7220 */ /* 0x000fe20000410000 */
[----:B---3--:R-:W-:Y:S01]  /*70d0*/  FMNMX.FTZ R153, R152, R3, !PT ;  /* 0x0000000398997209 */ /* 0x008fe20007810000 */
[----:B------:R-:W-:Y:S01]  /*70e0*/  MUFU.EX2 R190, R190 ;  /* 0x000000be00be7308 */ /* 0x000fe20000000800 */
[-C--:B------:R-:W-:Y:S01]  /*70f0*/  FMUL.FTZ R64, R64, R15.reuse ;  /* 0x0000000f40407220 */ /* 0x080fe20000410000 */
[-C--:B------:R-:W-:Y:S01]  /*7100*/  FMUL.FTZ R65, R65, R15.reuse ;  /* 0x0000000f41417220 */ /* 0x080fe20000410000 */
[-C--:B------:R-:W-:Y:S01]  /*7110*/  FMUL.FTZ R68, R68, R15.reuse ;  /* 0x0000000f44447220 */ /* 0x080fe20000410000 */
[----:B------:R-:W1:Y:S01]  /*7120*/  SHFL.BFLY PT, R152, R153, 0x1, 0x1f ;  /* 0x0c201f0099987f89 */ /* 0x000e6200000e0000 */
        /* <DEDUP_REMOVED lines=19> */
[----:B------:R-:W4:Y:S01]  /*7260*/  MUFU.EX2 R193, R193 ;  /* 0x000000c100c17308 */ /* 0x000f220000000800 */
[-C--:B------:R-:W-:Y:S01]  /*7270*/  FMUL.FTZ R104, R104, R15.reuse ;  /* 0x0000000f68687220 */ /* 0x080fe20000410000 */
[-C--:B------:R-:W-:Y:S01]  /*7280*/  FMUL.FTZ R105, R105, R15.reuse ;  /* 0x0000000f69697220 */ /* 0x080fe20000410000 */
[-C--:B------:R-:W-:Y:S01]  /*7290*/  FMUL.FTZ R108, R108, R15.reuse ;  /* 0x0000000f6c6c7220 */ /* 0x080fe20000410000 */
[----:B-1----:R-:W-:Y:S01]  /*72a0*/  FMNMX.FTZ R3, R153, R152, !PT ;  /* 0x0000009899037209 */ /* 0x002fe20007810000 */
[----:B------:R-:W-:Y:S01]  /*72b0*/  FFMA.FTZ R153, R181, UR10, -R194 ;  /* 0x0000000ab5997c23 */ /* 0x000fe200080108c2 */
[-C--:B------:R-:W-:Y:S01]  /*72c0*/  FMUL.FTZ R109, R109, R15.reuse ;  /* 0x0000000f6d6d7220 */ /* 0x080fe20000410000 */
[-C--:B------:R-:W-:Y:S01]  /*72d0*/  FMUL.FTZ R112, R112, R15.reuse ;  /* 0x0000000f70707220 */ /* 0x080fe20000410000 */
[----:B------:R-:W-:Y:S01]  /*72e0*/  MUFU.EX2 R168, R168 ;  /* 0x000000a800a87308 */ /* 0x000fe20000000800 */
[C---:B------:R-:W-:Y:S01]  /*72f0*/  FADD.FTZ R152, -R3.reuse, R13 ;  /* 0x0000000d03987221 */ /* 0x040fe20000010100 */
[----:B--2---:R-:W-:Y:S01]  /*7300*/  FMUL.FTZ R156, R3, UR10 ;  /* 0x0000000a039c7c20 */ /* 0x004fe20008410000 */
[-C--:B------:R-:W-:Y:S01]  /*7310*/  FMUL.FTZ R113, R113, R15.reuse ;  /* 0x0000000f71717220 */ /* 0x080fe20000410000 */
[----:B------:R-:W-:Y:S01]  /*7320*/  FMUL.FTZ R116, R116, R15 ;  /* 0x0000000f74747220 */ /* 0x000fe20000410000 */
[----:B------:R-:W-:Y:S01]  /*7330*/  FMUL.FTZ R152, R152, UR10 ;  /* 0x0000000a98987c20 */ /* 0x000fe20008410000 */
[--C-:B------:R-:W-:Y:S01]  /*7340*/  FFMA.FTZ R194, R154, UR10, -R156.reuse ;  /* 0x0000000a9ac27c23 */ /* 0x100fe2000801089c */
[--C-:B------:R-:W-:Y:S01]  /*7350*/  FFMA.FTZ R195, R155, UR10, -R156.reuse ;  /* 0x0000000a9bc37c23 */ /* 0x100fe2000801089c */
[----:B------:R1:W-:Y:S01]  /*7360*/  MUFU.EX2 R13, R153 ;  /* 0x00000099000d7308 */ /* 0x0003e20000000800 */
[--C-:B------:R-:W-:Y:S01]  /*7370*/  FFMA.FTZ R196, R158, UR10, -R156.reuse ;  /* 0x0000000a9ec47c23 */ /* 0x100fe2000801089c */
[--C-:B------:R-:W-:Y:S01]  /*7380*/  FFMA.FTZ R197, R159, UR10, -R156.reuse ;  /* 0x0000000a9fc57c23 */ /* 0x100fe2000801089c */
[--C-:B------:R-:W-:Y:S01]  /*7390*/  FFMA.FTZ R198, R162, UR10, -R156.reuse ;  /* 0x0000000aa2c67c23 */ /* 0x100fe2000801089c */
[--C-:B------:R-:W-:Y:S01]  /*73a0*/  FFMA.FTZ R199, R163, UR10, -R156.reuse ;  /* 0x0000000aa3c77c23 */ /* 0x100fe2000801089c */
[--C-:B------:R-:W-:Y:S01]  /*73b0*/  FFMA.FTZ R200, R166, UR10, -R156.reuse ;  /* 0x0000000aa6c87c23 */ /* 0x100fe2000801089c */
[--C-:B------:R-:W-:Y:S01]  /*73c0*/  FFMA.FTZ R201, R167, UR10, -R156.reuse ;  /* 0x0000000aa7c97c23 */ /* 0x100fe2000801089c */
[----:B------:R-:W-:Y:S01]  /*73d0*/  FFMA.FTZ R170, R170, UR10, -R156 ;  /* 0x0000000aaaaa7c23 */ /* 0x000fe2000801089c */
[----:B------:R2:W5:Y:S01]  /*73e0*/  MUFU.EX2 R181, R152 ;  /* 0x0000009800b57308 */ /* 0x0005620000000800 */
[----:B-1----:R-:W-:-:S02]  /*73f0*/  IMAD.MOV R153, RZ, RZ, -R19 ;  /* 0x000000ffff997224 */ /* 0x002fc400078e0a13 */
[--C-:B------:R-:W-:Y:S01]  /*7400*/  FFMA.FTZ R171, R171, UR10, -R156.reuse ;  /* 0x0000000aabab7c23 */ /* 0x100fe2000801089c */
[--C-:B------:R-:W-:Y:S01]  /*7410*/  FFMA.FTZ R174, R174, UR10, -R156.reuse ;  /* 0x0000000aaeae7c23 */ /* 0x100fe2000801089c */
[--C-:B------:R-:W-:Y:S01]  /*7420*/  FFMA.FTZ R175, R175, UR10, -R156.reuse ;  /* 0x0000000aafaf7c23 */ /* 0x100fe2000801089c */
[--C-:B------:R-:W-:Y:S01]  /*7430*/  FFMA.FTZ R178, R178, UR10, -R156.reuse ;  /* 0x0000000ab2b27c23 */ /* 0x100fe2000801089c */
[----:B------:R-:W-:Y:S01]  /*7440*/  ISETP.NE.AND P3, PT, R18, R153, PT ;  /* 0x000000991200720c */ /* 0x000fe20003f65270 */
[--C-:B------:R-:W-:Y:S01]  /*7450*/  FFMA.FTZ R179, R179, UR10, -R156.reuse ;  /* 0x0000000ab3b37c23 */ /* 0x100fe2000801089c */
[--C-:B------:R-:W-:Y:S01]  /*7460*/  FFMA.FTZ R183, R183, UR10, -R156.reuse ;  /* 0x0000000ab7b77c23 */ /* 0x100fe2000801089c */
[----:B--2---:R-:W-:Y:S02]  /*7470*/  @!P1 VIADD R152, R11, 0x38840 ;  /* 0x000388400b989836 */ /* 0x004fe40000000000 */
[----:B------:R-:W-:Y:S01]  /*7480*/  FFMA.FTZ R182, R182, UR10, -R156 ;  /* 0x0000000ab6b67c23 */ /* 0x000fe2000801089c */
[----:B------:R-:W-:Y:S01]  /*7490*/  MUFU.EX2 R194, R194 ;  /* 0x000000c200c27308 */ /* 0x000fe20000000800 */
[----:B---3--:R-:W-:Y:S01]  /*74a0*/  F2FP.BF16.F32.PACK_AB R156, R191, R190 ;  /* 0x000000bebf9c723e */ /* 0x008fe200000010ff */
[-C--:B------:R-:W-:Y:S01]  /*74b0*/  FMUL.FTZ R117, R117, R15.reuse ;  /* 0x0000000f75757220 */ /* 0x080fe20000410000 */
[----:B------:R-:W-:Y:S01]  /*74c0*/  @!P1 PRMT R152, RZ, 0x654, R152 ;  /* 0x00000654ff989816 */ /* 0x000fe20000000098 */
[----:B------:R-:W-:Y:S01]  /*74d0*/  FMUL.FTZ R120, R120, R15 ;  /* 0x0000000f78787220 */ /* 0x000fe20000410000 */
[----:B----4-:R-:W-:Y:S01]  /*74e0*/  F2FP.BF16.F32.PACK_AB R158, R193, R192 ;  /* 0x000000c0c19e723e */ /* 0x010fe200000010ff */
[-C--:B-----5:R-:W-:Y:S01]  /*74f0*/  FMUL.FTZ R26, R26, R181.reuse ;  /* 0x000000b51a1a7220 */ /* 0x0a0fe20000410000 */
[----:B------:R1:W-:Y:S01]  /*7500*/  @!P1 SYNCS.ARRIVE.TRANS64.RED.A1T0 RZ, [R152+URZ], RZ ;  /* 0x000000ff98ff99a7 */ /* 0x0003e2000810043f */
[----:B------:R-:W-:Y:S01]  /*7510*/  @!P3 IMAD R12, R12, 0x40, R17 ;  /* 0x000000400c0cb824 */ /* 0x000fe200078e0211 */
[----:B------:R-:W2:Y:S01]  /*7520*/  MUFU.EX2 R195, R195 ;  /* 0x000000c300c37308 */ /* 0x000ea20000000800 */
[-C--:B------:R-:W-:Y:S01]  /*7530*/  FMUL.FTZ R27, R27, R181.reuse ;  /* 0x000000b51b1b7220 */ /* 0x080fe20000410000 */
[-C--:B------:R-:W-:Y:S01]  /*7540*/  FMUL.FTZ R30, R30, R181.reuse ;  /* 0x000000b51e1e7220 */ /* 0x080fe20000410000 */
[-C--:B------:R-:W-:Y:S01]  /*7550*/  FMUL.FTZ R31, R31, R181.reuse ;  /* 0x000000b51f1f7220 */ /* 0x080fe20000410000 */
[----:B------:R-:W-:Y:S01]  /*7560*/  @!P3 LEA R154, R12, UR42, 0x2 ;  /* 0x0000002a0c9abc11 */ /* 0x000fe2000f8e10ff */
[-C--:B------:R-:W-:Y:S01]  /*7570*/  FMUL.FTZ R34, R34, R181.reuse ;  /* 0x000000b522227220 */ /* 0x080fe20000410000 */
[----:B-1----:R-:W-:Y:S01]  /*7580*/  F2FP.BF16.F32.PACK_AB R152, R21, R14 ;  /* 0x0000000e1598723e */ /* 0x002fe200000010ff */
[-C--:B------:R-:W-:Y:S01]  /*7590*/  FMUL.FTZ R35, R35, R181.reuse ;  /* 0x000000b523237220 */ /* 0x080fe20000410000 */
[----:B------:R-:W-:Y:S01]  /*75a0*/  MUFU.EX2 R196, R196 ;  /* 0x000000c400c47308 */ /* 0x000fe20000000800 */
[----:B------:R-:W-:Y:S01]  /*75b0*/  @!P3 STS [R154+0x38400], R15 ;  /* 0x0384000f9a00b388 */ /* 0x000fe20000000800 */
[-C--:B------:R-:W-:Y:S01]  /*75c0*/  FMUL.FTZ R38, R38, R181.reuse ;  /* 0x000000b526267220 */ /* 0x080fe20000410000 */
[-C--:B------:R-:W-:Y:S01]  /*75d0*/  FMUL.FTZ R39, R39, R181.reuse ;  /* 0x000000b527277220 */ /* 0x080fe20000410000 */
[-C--:B------:R-:W-:Y:S01]  /*75e0*/  FMUL.FTZ R42, R42, R181.reuse ;  /* 0x000000b52a2a7220 */ /* 0x080fe20000410000 */
[----:B------:R1:W-:Y:S01]  /*75f0*/  @!P3 STS [R154+0x38420], R181 ;  /* 0x038420b59a00b388 */ /* 0x0003e20000000800 */
[-C--:B------:R-:W-:Y:S01]  /*7600*/  FMUL.FTZ R43, R43, R181.reuse ;  /* 0x000000b52b2b7220 */ /* 0x080fe20000410000 */
[-C--:B------:R-:W-:Y:S01]  /*7610*/  FMUL.FTZ R46, R46, R181.reuse ;  /* 0x000000b52e2e7220 */ /* 0x080fe20000410000 */
[----:B------:R-:W3:Y:S01]  /*7620*/  MUFU.EX2 R197, R197 ;  /* 0x000000c500c57308 */ /* 0x000ee20000000800 */
[----:B--2---:R-:W-:Y:S01]  /*7630*/  F2FP.BF16.F32.PACK_AB R153, R195, R194 ;  /* 0x000000c2c399723e */ /* 0x004fe200000010ff */
[-C--:B------:R-:W-:Y:S01]  /*7640*/  FMUL.FTZ R47, R47, R181.reuse ;  /* 0x000000b52f2f7220 */ /* 0x080fe20000410000 */
[-C--:B------:R-:W-:Y:S01]  /*7650*/  FMUL.FTZ R50, R50, R181.reuse ;  /* 0x000000b532327220 */ /* 0x080fe20000410000 */
[-C--:B------:R-:W-:Y:S01]  /*7660*/  FMUL.FTZ R51, R51, R181.reuse ;  /* 0x000000b533337220 */ /* 0x080fe20000410000 */
[-C--:B------:R-:W-:Y:S01]  /*7670*/  FMUL.FTZ R54, R54, R181.reuse ;  /* 0x000000b536367220 */ /* 0x080fe20000410000 */
[-C--:B------:R-:W-:Y:S01]  /*7680*/  FMUL.FTZ R55, R55, R181.reuse ;  /* 0x000000b537377220 */ /* 0x080fe20000410000 */
[----:B-1----:R-:W-:Y:S01]  /*7690*/  F2FP.BF16.F32.PACK_AB R154, R189, R20 ;  /* 0x00000014bd9a723e */ /* 0x002fe200000010ff */
        /* <DEDUP_REMOVED lines=8> */
[----:B------:R-:W1:Y:S01]  /*7720*/  MUFU.EX2 R199, R199 ;  /* 0x000000c700c77308 */ /* 0x000e620000000800 */
[----:B---3--:R-:W-:Y:S01]  /*7730*/  F2FP.BF16.F32.PACK_AB R155, R197, R196 ;  /* 0x000000c4c59b723e */ /* 0x008fe200000010ff */
[----:B------:R-:W-:Y:S01]  /*7740*/  BAR.SYNC.DEFER_BLOCKING 0xf, 0x100 ;  /* 0x03c4000000007b1d */ /* 0x000fe20000010000 */
        /* <DEDUP_REMOVED lines=13> */
[----:B------:R-:W2:Y:S01]  /*7820*/  MUFU.EX2 R201, R201 ;  /* 0x000000c900c97308 */ /* 0x000ea20000000800 */
[----:B-1----:R-:W-:Y:S01]  /*7830*/  F2FP.BF16.F32.PACK_AB R157, R199, R198 ;  /* 0x000000c6c79d723e */ /* 0x002fe200000010ff */
[-C--:B------:R-:W-:Y:S01]  /*7840*/  FMUL.FTZ R95, R95, R181.reuse ;  /* 0x000000b55f5f7220 */ /* 0x080fe20000410000 */
[-C--:B------:R-:W-:Y:S01]  /*7850*/  FMUL.FTZ R98, R98, R181.reuse ;  /* 0x000000b562627220 */ /* 0x080fe20000410000 */
[-C--:B------:R-:W-:Y:S01]  /*7860*/  FMUL.FTZ R99, R99, R181.reuse ;  /* 0x000000b563637220 */ /* 0x080fe20000410000 */
[-C--:B------:R-:W-:Y:S01]  /*7870*/  FMUL.FTZ R102, R102, R181.reuse ;  /* 0x000000b566667220 */ /* 0x080fe20000410000 */
[-C--:B------:R-:W-:Y:S01]  /*7880*/  FMUL.FTZ R103, R103, R181.reuse ;  /* 0x000000b567677220 */ /* 0x080fe20000410000 */
[-C--:B------:R-:W-:Y:S01]  /*7890*/  FMUL.FTZ R106, R106, R181.reuse ;  /* 0x000000b56a6a7220 */ /* 0x080fe20000410000 */
[----:B------:R-:W1:Y:S01]  /*78a0*/  MUFU.EX2 R169, R169 ;  /* 0x000000a900a97308 */ /* 0x000e620000000800 */
[-C--:B------:R-:W-:Y:S01]  /*78b0*/  FMUL.FTZ R107, R107, R181.reuse ;  /* 0x000000b56b6b7220 */ /* 0x080fe20000410000 */
[-C--:B------:R-:W-:Y:S01]  /*78c0*/  FMUL.FTZ R110, R110, R181.reuse ;  /* 0x000000b56e6e7220 */ /* 0x080fe20000410000 */
[-C--:B------:R-:W-:Y:S01]  /*78d0*/  FMUL.FTZ R111, R111, R181.reuse ;  /* 0x000000b56f6f7220 */ /* 0x080fe20000410000 */
[-C--:B------:R-:W-:Y:S01]  /*78e0*/  FMUL.FTZ R114, R114, R181.reuse ;  /* 0x000000b572727220 */ /* 0x080fe20000410000 */
[-C--:B------:R-:W-:Y:S01]  /*78f0*/  FMUL.FTZ R115, R115, R181.reuse ;  /* 0x000000b573737220 */ /* 0x080fe20000410000 */
[-C--:B------:R-:W-:Y:S01]  /*7900*/  FMUL.FTZ R118, R118, R181.reuse ;  /* 0x000000b576767220 */ /* 0x080fe20000410000 */
[----:B------:R-:W-:Y:S01]  /*7910*/  FMUL.FTZ R119, R119, R181 ;  /* 0x000000b577777220 */ /* 0x000fe20000410000 */
[----:B------:R-:W-:Y:S01]  /*7920*/  MUFU.EX2 R172, R172 ;  /* 0x000000ac00ac7308 */ /* 0x000fe20000000800 */
[----:B--2---:R-:W-:Y:S01]  /*7930*/  F2FP.BF16.F32.PACK_AB R159, R201, R200 ;  /* 0x000000c8c99f723e */ /* 0x004fe200000010ff */
[----:B------:R-:W-:Y:S01]  /*7940*/  FMUL.FTZ R121, R121, R15 ;  /* 0x0000000f79797220 */ /* 0x000fe20000410000 */
[-C--:B------:R-:W-:Y:S01]  /*7950*/  FMUL.FTZ R122, R122, R181.reuse ;  /* 0x000000b57a7a7220 */ /* 0x080fe20000410000 */
[----:B------:R-:W-:Y:S01]  /*7960*/  FMUL.FTZ R123, R123, R181 ;  /* 0x000000b57b7b7220 */ /* 0x000fe20000410000 */
[-C--:B------:R-:W-:Y:S01]  /*7970*/  FMUL.FTZ R124, R124, R15.reuse ;  /* 0x0000000f7c7c7220 */ /* 0x080fe20000410000 */
[----:B------:R-:W-:Y:S01]  /*7980*/  FMUL.FTZ R125, R125, R15 ;  /* 0x0000000f7d7d7220 */ /* 0x000fe20000410000 */
[-C--:B------:R-:W-:Y:S01]  /*7990*/  FMUL.FTZ R126, R126, R181.reuse ;  /* 0x000000b57e7e7220 */ /* 0x080fe20000410000 */
[----:B------:R-:W2:Y:S01]  /*79a0*/  MUFU.EX2 R173, R173 ;  /* 0x000000ad00ad7308 */ /* 0x000ea20000000800 */
[----:B-1----:R-:W-:Y:S01]  /*79b0*/  F2FP.BF16.F32.PACK_AB R160, R169, R168 ;  /* 0x000000a8a9a0723e */ /* 0x002fe200000010ff */
[----:B------:R-:W-:Y:S01]  /*79c0*/  FMUL.FTZ R127, R127, R181 ;  /* 0x000000b57f7f7220 */ /* 0x000fe20000410000 */
[-C--:B------:R-:W-:Y:S01]  /*79d0*/  FMUL.FTZ R128, R128, R15.reuse ;  /* 0x0000000f80807220 */ /* 0x080fe20000410000 */
[----:B------:R-:W-:Y:S01]  /*79e0*/  FMUL.FTZ R129, R129, R15 ;  /* 0x0000000f81817220 */ /* 0x000fe20000410000 */
[-C--:B------:R-:W-:Y:S01]  /*79f0*/  FMUL.FTZ R130, R130, R181.reuse ;  /* 0x000000b582827220 */ /* 0x080fe20000410000 */
[----:B------:R-:W-:Y:S01]  /*7a00*/  FMUL.FTZ R131, R131, R181 ;  /* 0x000000b583837220 */ /* 0x000fe20000410000 */
[-C--:B------:R-:W-:Y:S01]  /*7a10*/  FMUL.FTZ R132, R132, R15.reuse ;  /* 0x0000000f84847220 */ /* 0x080fe20000410000 */
[----:B------:R-:W-:Y:S01]  /*7a20*/  MUFU.EX2 R170, R170 ;  /* 0x000000aa00aa7308 */ /* 0x000fe20000000800 */
[----:B------:R-:W-:Y:S01]  /*7a30*/  FMUL.FTZ R133, R133, R15 ;  /* 0x0000000f85857220 */ /* 0x000fe20000410000 */
[-C--:B------:R-:W-:Y:S01]  /*7a40*/  FMUL.FTZ R134, R134, R181.reuse ;  /* 0x000000b586867220 */ /* 0x080fe20000410000 */
[----:B------:R-:W-:Y:S01]  /*7a50*/  FMUL.FTZ R135, R135, R181 ;  /* 0x000000b587877220 */ /* 0x000fe20000410000 */
[-C--:B------:R-:W-:Y:S01]  /*7a60*/  FMUL.FTZ R136, R136, R15.reuse ;  /* 0x0000000f88887220 */ /* 0x080fe20000410000 */
[----:B------:R-:W-:Y:S01]  /*7a70*/  FMUL.FTZ R137, R137, R15 ;  /* 0x0000000f89897220 */ /* 0x000fe20000410000 */
[-C--:B------:R-:W-:Y:S01]  /*7a80*/  FMUL.FTZ R138, R138, R181.reuse ;  /* 0x000000b58a8a7220 */ /* 0x080fe20000410000 */
[----:B------:R-:W-:Y:S01]  /*7a90*/  FMUL.FTZ R139, R139, R181 ;  /* 0x000000b58b8b7220 */ /* 0x000fe20000410000 */
[----:B------:R-:W1:Y:S01]  /*7aa0*/  MUFU.EX2 R171, R171 ;  /* 0x000000ab00ab7308 */ /* 0x000e620000000800 */
[----:B--2---:R-:W-:Y:S01]  /*7ab0*/  F2FP.BF16.F32.PACK_AB R162, R173, R172 ;  /* 0x000000acada2723e */ /* 0x004fe200000010ff */
[-C--:B------:R-:W-:Y:S01]  /*7ac0*/  FMUL.FTZ R140, R140, R15.reuse ;  /* 0x0000000f8c8c7220 */ /* 0x080fe20000410000 */
[----:B------:R-:W-:Y:S01]  /*7ad0*/  FMUL.FTZ R141, R141, R15 ;  /* 0x0000000f8d8d7220 */ /* 0x000fe20000410000 */
[-C--:B------:R-:W-:Y:S01]  /*7ae0*/  FMUL.FTZ R142, R142, R181.reuse ;  /* 0x000000b58e8e7220 */ /* 0x080fe20000410000 */
[----:B------:R-:W-:Y:S01]  /*7af0*/  FMUL.FTZ R143, R143, R181 ;  /* 0x000000b58f8f7220 */ /* 0x000fe20000410000 */
[-C--:B------:R-:W-:Y:S01]  /*7b00*/  FMUL.FTZ R144, R144, R15.reuse ;  /* 0x0000000f90907220 */ /* 0x080fe20000410000 */
[----:B------:R-:W-:Y:S01]  /*7b10*/  FMUL.FTZ R145, R145, R15 ;  /* 0x0000000f91917220 */ /* 0x000fe20000410000 */
[----:B------:R-:W-:Y:S01]  /*7b20*/  MUFU.EX2 R174, R174 ;  /* 0x000000ae00ae7308 */ /* 0x000fe20000000800 */
[-C--:B------:R-:W-:Y:S01]  /*7b30*/  FMUL.FTZ R146, R146, R181.reuse ;  /* 0x000000b592927220 */ /* 0x080fe20000410000 */
[----:B------:R-:W-:Y:S01]  /*7b40*/  FMUL.FTZ R147, R147, R181 ;  /* 0x000000b593937220 */ /* 0x000fe20000410000 */
[-C--:B------:R-:W-:Y:S01]  /*7b50*/  FMUL.FTZ R148, R148, R15.reuse ;  /* 0x0000000f94947220 */ /* 0x080fe20000410000 */
[----:B------:R-:W-:Y:S01]  /*7b60*/  FMUL.FTZ R149, R149, R15 ;  /* 0x0000000f95957220 */ /* 0x000fe20000410000 */
[-C--:B------:R-:W-:Y:S01]  /*7b70*/  FMUL.FTZ R150, R150, R181.reuse ;  /* 0x000000b596967220 */ /* 0x080fe20000410000 */
[----:B------:R-:W-:Y:S01]  /*7b80*/  FMUL.FTZ R151, R151, R181 ;  /* 0x000000b597977220 */ /* 0x000fe20000410000 */
[----:B------:R2:W-:Y:S01]  /*7b90*/  STSM.16.M88.4 [R23+0x36400], R152 ;  /* 0x0364009817007844 */ /* 0x0005e20000000200 */
[----:B------:R-:W3:Y:S01]  /*7ba0*/  MUFU.EX2 R175, R175 ;  /* 0x000000af00af7308 */ /* 0x000ee20000000800 */
[----:B-1----:R-:W-:Y:S01]  /*7bb0*/  F2FP.BF16.F32.PACK_AB R161, R171, R170 ;  /* 0x000000aaaba1723e */ /* 0x002fe200000010ff */
[----:B------:R-:W-:Y:S01]  /*7bc0*/  FFMA.FTZ R8, R15, R8, R14 ;  /* 0x000000080f087223 */ /* 0x000fe2000001000e */
[----:B------:R2:W-:Y:S01]  /*7bd0*/  STSM.16.M88.4 [R185], R156 ;  /* 0x0000009cb9007844 */ /* 0x0005e20000000200 */
[----:B------:R-:W-:Y:S01]  /*7be0*/  FFMA.FTZ R10, R181, R10, R194 ;  /* 0x0000000ab50a7223 */ /* 0x000fe200000100c2 */
[----:B------:R-:W-:-:S02]  /*7bf0*/  @!P1 VIADD R11, R11, 0x38860 ;  /* 0x000388600b0b9836 */ /* 0x000fc40000000000 */
[----:B------:R-:W-:Y:S01]  /*7c00*/  FADD.FTZ R21, R21, R8 ;  /* 0x0000000815157221 */ /* 0x000fe20000010000 */
[----:B------:R-:W-:Y:S01]  /*7c10*/  IMAD.MOV.U32 R15, RZ, RZ, R0 ;  /* 0x000000ffff0f7224 */ /* 0x000fe200078e0000 */
[----:B------:R-:W-:Y:S01]  /*7c20*/  MUFU.EX2 R176, R176 ;  /* 0x000000b000b07308 */ /* 0x000fe20000000800 */
[----:B------:R-:W-:Y:S01]  /*7c30*/  FADD.FTZ R195, R195, R10 ;  /* 0x0000000ac3c37221 */ /* 0x000fe20000010000 */
[----:B------:R-:W-:Y:S01]  /*7c40*/  FADD.FTZ R20, R20, R21 ;  /* 0x0000001514147221 */ /* 0x000fe20000010000 */
[----:B------:R-:W-:Y:S02]  /*7c50*/  @!P1 PRMT R11, RZ, 0x654, R11 ;  /* 0x00000654ff0b9816 */ /* 0x000fe4000000000b */
[----:B------:R-:W-:Y:S01]  /*7c60*/  FADD.FTZ R196, R196, R195 ;  /* 0x000000c3c4c47221 */ /* 0x000fe20000010000 */
[----:B------:R-:W-:Y:S02]  /*7c70*/  FADD.FTZ R189, R189, R20 ;  /* 0x00000014bdbd7221 */ /* 0x000fe40000010000 */
[----:B------:R-:W1:Y:S01]  /*7c80*/  MUFU.EX2 R177, R177 ;  /* 0x000000b100b17308 */ /* 0x000e620000000800 */
[----:B---3--:R-:W-:Y:S01]  /*7c90*/  F2FP.BF16.F32.PACK_AB R163, R175, R174 ;  /* 0x000000aeafa3723e */ /* 0x008fe200000010ff */
[----:B------:R-:W-:Y:S01]  /*7ca0*/  FADD.FTZ R197, R197, R196 ;  /* 0x000000c4c5c57221 */ /* 0x000fe20000010000 */
[----:B------:R-:W-:-:S03]  /*7cb0*/  FADD.FTZ R190, R190, R189 ;  /* 0x000000bdbebe7221 */ /* 0x000fc60000010000 */
[----:B------:R2:W-:Y:S01]  /*7cc0*/  STSM.16.M88.4 [R22], R160 ;  /* 0x000000a016007844 */ /* 0x0005e20000000200 */
[----:B------:R-:W-:Y:S01]  /*7cd0*/  FADD.FTZ R198, R198, R197 ;  /* 0x000000c5c6c67221 */ /* 0x000fe20000010000 */
[----:B------:R-:W3:Y:S01]  /*7ce0*/  MUFU.EX2 R180, R180 ;  /* 0x000000b400b47308 */ /* 0x000ee20000000800 */
[----:B------:R-:W-:Y:S02]  /*7cf0*/  FADD.FTZ R191, R191, R190 ;  /* 0x000000bebfbf7221 */ /* 0x000fe40000010000 */
[----:B------:R-:W-:Y:S02]  /*7d00*/  FADD.FTZ R199, R199, R198 ;  /* 0x000000c6c7c77221 */ /* 0x000fe40000010000 */
[----:B------:R-:W-:Y:S02]  /*7d10*/  FADD.FTZ R192, R192, R191 ;  /* 0x000000bfc0c07221 */ /* 0x000fe40000010000 */
[----:B------:R-:W-:Y:S01]  /*7d20*/  FADD.FTZ R200, R200, R199 ;  /* 0x000000c7c8c87221 */ /* 0x000fe20000010000 */
[----:B------:R-:W-:Y:S01]  /*7d30*/  MUFU.EX2 R178, R178 ;  /* 0x000000b200b27308 */ /* 0x000fe20000000800 */
[----:B-1----:R-:W-:Y:S01]  /*7d40*/  F2FP.BF16.F32.PACK_AB R164, R177, R176 ;  /* 0x000000b0b1a4723e */ /* 0x002fe200000010ff */
[----:B------:R-:W-:Y:S01]  /*7d50*/  FADD.FTZ R193, R193, R192 ;  /* 0x000000c0c1c17221 */ /* 0x000fe20000010000 */
[----:B------:R-:W-:-:S03]  /*7d60*/  FADD.FTZ R201, R201, R200 ;  /* 0x000000c8c9c97221 */ /* 0x000fc60000010000 */
[----:B------:R-:W-:Y:S01]  /*7d70*/  FADD.FTZ R168, R168, R193 ;  /* 0x000000c1a8a87221 */ /* 0x000fe20000010000 */
[----:B------:R-:W-:Y:S01]  /*7d80*/  FADD.FTZ R170, R170, R201 ;  /* 0x000000c9aaaa7221 */ /* 0x000fe20000010000 */
[----:B------:R-:W1:Y:S01]  /*7d90*/  MUFU.EX2 R179, R179 ;  /* 0x000000b300b37308 */ /* 0x000e620000000800 */
[----:B---3--:R-:W-:Y:S01]  /*7da0*/  F2FP.BF16.F32.PACK_AB R166, R13, R180 ;  /* 0x000000b40da6723e */ /* 0x008fe200000010ff */
[----:B------:R-:W-:Y:S01]  /*7db0*/  FADD.FTZ R169, R169, R168 ;  /* 0x000000a8a9a97221 */ /* 0x000fe20000010000 */
[----:B------:R-:W-:-:S03]  /*7dc0*/  FADD.FTZ R171, R171, R170 ;  /* 0x000000aaabab7221 */ /* 0x000fc60000010000 */
[----:B------:R-:W-:Y:S01]  /*7dd0*/  FADD.FTZ R172, R172, R169 ;  /* 0x000000a9acac7221 */ /* 0x000fe20000010000 */
[----:B------:R-:W-:Y:S01]  /*7de0*/  FADD.FTZ R174, R174, R171 ;  /* 0x000000abaeae7221 */ /* 0x000fe20000010000 */
[----:B------:R3:W4:Y:S02]  /*7df0*/  MUFU.EX2 R12, R182 ;  /* 0x000000b6000c7308 */ /* 0x0007240000000800 */
[----:B------:R-:W-:Y:S01]  /*7e00*/  FADD.FTZ R173, R173, R172 ;  /* 0x000000acadad7221 */ /* 0x000fe20000010000 */
[----:B------:R-:W-:-:S03]  /*7e10*/  FADD.FTZ R175, R175, R174 ;  /* 0x000000aeafaf7221 */ /* 0x000fc60000010000 */
[----:B------:R-:W-:Y:S02]  /*7e20*/  FADD.FTZ R176, R176, R173 ;  /* 0x000000adb0b07221 */ /* 0x000fe40000010000 */
[----:B------:R-:W5:Y:S01]  /*7e30*/  MUFU.EX2 R183, R183 ;  /* 0x000000b700b77308 */ /* 0x000f620000000800 */
[----:B-1----:R-:W-:Y:S01]  /*7e40*/  F2FP.BF16.F32.PACK_AB R165, R179, R178 ;  /* 0x000000b2b3a5723e */ /* 0x002fe200000010ff */
[----:B---3--:R-:W-:Y:S02]  /*7e50*/  VIADD R182, R202, 0x80 ;  /* 0x00000080cab67836 */ /* 0x008fe40000000000 */
[----:B------:R-:W-:Y:S01]  /*7e60*/  FADD.FTZ R178, R178, R175 ;  /* 0x000000afb2b27221 */ /* 0x000fe20000010000 */
[----:B------:R-:W-:Y:S02]  /*7e70*/  FADD.FTZ R177, R177, R176 ;  /* 0x000000b0b1b17221 */ /* 0x000fe40000010000 */
[----:B------:R-:W-:Y:S01]  /*7e80*/  R2UR UR4, R182 ;  /* 0x00000000b60472ca */ /* 0x000fe200000e0000 */
[----:B------:R-:W-:Y:S01]  /*7e90*/  FADD.FTZ R179, R179, R178 ;  /* 0x000000b2b3b37221 */ /* 0x000fe20000010000 */
[C---:B------:R-:W-:Y:S01]  /*7ea0*/  IADD3 R182, R202.reuse, 0x100, RZ ;  /* 0x00000100cab67810 */ /* 0x040fe20007ffe0ff */
[----:B------:R-:W-:-:S02]  /*7eb0*/  VIADD R202, R202, 0x180 ;  /* 0x00000180caca7836 */ /* 0x000fc40000000000 */
[----:B------:R-:W-:Y:S01]  /*7ec0*/  FADD.FTZ R8, R180, R177 ;  /* 0x000000b1b4087221 */ /* 0x000fe20000010000 */
[----:B----4-:R-:W-:-:S03]  /*7ed0*/  FADD.FTZ R10, R12, R179 ;  /* 0x000000b30c0a7221 */ /* 0x010fc60000010000 */
[----:B------:R-:W-:Y:S01]  /*7ee0*/  FADD.FTZ R8, R13, R8 ;  /* 0x000000080d087221 */ /* 0x000fe20000010000 */
[----:B------:R-:W-:Y:S01]  /*7ef0*/  MOV R13, R3 ;  /* 0x00000003000d7202 */ /* 0x000fe20000000f00 */
[C---:B-----5:R-:W-:Y:S01]  /*7f00*/  FADD.FTZ R10, R183.reuse, R10 ;  /* 0x0000000ab70a7221 */ /* 0x060fe20000010000 */
[----:B------:R-:W-:Y:S01]  /*7f10*/  F2FP.BF16.F32.PACK_AB R167, R183, R12 ;  /* 0x0000000cb7a7723e */ /* 0x000fe200000010ff */
[----:B------:R-:W-:-:S04]  /*7f20*/  IMAD.MOV.U32 R12, RZ, RZ, R2 ;  /* 0x000000ffff0c7224 */ /* 0x000fc800078e0002 */
[----:B------:R2:W-:Y:S01]  /*7f30*/  STSM.16.M88.4 [R184], R164 ;  /* 0x000000a4b8007844 */ /* 0x0005e20000000200 */
[----:B------:R-:W-:-:S06]  /*7f40*/  WARPGROUP.ARRIVE ;  /* 0x00000000000079c5 */ /* 0x000fcc0000000000 */
        /* <DEDUP_REMOVED lines=30> */
[----:B------:R2:W-:Y:S01]  /*8130*/  @!P1 SYNCS.ARRIVE.TRANS64.RED.A1T0 RZ, [R11+URZ], RZ ;  /* 0x000000ff0bff99a7 */ /* 0x0005e2000810043f */
[----:B------:R-:W-:Y:S05]  /*8140*/  @P2 BRA `(.L_x_2826) ;  /* 0xffffffd000882947 */ /* 0x000fea000383ffff */
.L_x_2817:
[----:B------:R-:W1:Y:S01]  /*8150*/  SHFL.BFLY PT, R5, R8, 0x2, 0x1f ;  /* 0x0c401f0008057f89 */ /* 0x000e6200000e0000 */
[----:B------:R-:W-:Y:S01]  /*8160*/  IMAD.MOV R9, RZ, RZ, -R19 ;  /* 0x000000ffff097224 */ /* 0x000fe200078e0a13 */
[----:B------:R-:W-:Y:S01]  /*8170*/  MOV R13, UR10 ;  /* 0x0000000a000d7c02 */ /* 0x000fe20008000f00 */
[----:B--2---:R-:W-:Y:S01]  /*8180*/  IMAD.MOV.U32 R157, RZ, RZ, -0x800000 ;  /* 0xff800000ff9d7424 */ /* 0x004fe200078e00ff */
[----:B------:R-:W2:Y:S01]  /*8190*/  SHFL.BFLY PT, R7, R10, 0x2, 0x1f ;  /* 0x0c401f000a077f89 */ /* 0x000ea200000e0000 */
[----:B------:R-:W-:Y:S01]  /*81a0*/  IMAD.MOV.U32 R156, RZ, RZ, -0x800000 ;  /* 0xff800000ff9c7424 */ /* 0x000fe200078e00ff */
[----:B------:R-:W-:Y:S08]  /*81b0*/  BAR.ARV 0x8, 0xa0 ;  /* 0x0202800000007b1d */ /* 0x000ff00000002000 */
[----:B------:R-:W-:Y:S01]  /*81c0*/  BAR.SYNC.DEFER_BLOCKING 0xf, 0x100 ;  /* 0x03c4000000007b1d */ /* 0x000fe20000010000 */
[----:B------:R-:W-:Y:S01]  /*81d0*/  ISETP.NE.AND P3, PT, R18, R9, PT ;  /* 0x000000091200720c */ /* 0x000fe20003f65270 */
[----:B------:R-:W-:Y:S01]  /*81e0*/  UIADD3 UR38, UR38, 0x1, URZ ;  /* 0x0000000126267890 */ /* 0x000fe2000fffe03f */
[----:B-1----:R-:W-:Y:S01]  /*81f0*/  FADD.FTZ R5, R5, R8 ;  /* 0x0000000805057221 */ /* 0x002fe20000010000 */
[----:B------:R-:W-:Y:S01]  /*8200*/  MOV R8, RZ ;  /* 0x000000ff00087202 */ /* 0x000fe20000000f00 */
[----:B--2---:R-:W-:-:S03]  /*8210*/  FADD.FTZ R7, R7, R10 ;  /* 0x0000000a07077221 */ /* 0x004fc60000010000 */
[----:B------:R-:W1:Y:S04]  /*8220*/  SHFL.BFLY PT, R4, R5, 0x1, 0x1f ;  /* 0x0c201f0005047f89 */ /* 0x000e6800000e0000 */
[----:B------:R-:W2:Y:S01]  /*8230*/  SHFL.BFLY PT, R6, R7, 0x1, 0x1f ;  /* 0x0c201f0007067f89 */ /* 0x000ea200000e0000 */
[----:B-1----:R-:W-:Y:S01]  /*8240*/  FADD.FTZ R11, R5, R4 ;  /* 0x00000004050b7221 */ /* 0x002fe20000010000 */
[C---:B------:R-:W-:Y:S02]  /*8250*/  VIADD R4, R2.reuse, 0x1 ;  /* 0x0000000102047836 */ /* 0x040fe40000000000 */
[----:B------:R-:W-:Y:S02]  /*8260*/  @!P3 IMAD R2, R2, 0x40, R17 ;  /* 0x000000400202b824 */ /* 0x000fe400078e0211 */
[----:B--2---:R-:W-:Y:S01]  /*8270*/  FADD.FTZ R6, R7, R6 ;  /* 0x0000000607067221 */ /* 0x004fe20000010000 */
[----:B------:R-:W-:Y:S01]  /*8280*/  FSETP.NE.FTZ.AND P1, PT, R11, RZ, PT ;  /* 0x000000ff0b00720b */ /* 0x000fe20003f35000 */
[----:B------:R-:W-:Y:S01]  /*8290*/  IMAD.U32 R7, RZ, RZ, UR10 ;  /* 0x0000000aff077e24 */ /* 0x000fe2000f8e00ff */
[----:B------:R-:W-:-:S02]  /*82a0*/  ISETP.NE.AND P0, PT, R4, 0x2, PT ;  /* 0x000000020400780c */ /* 0x000fc40003f05270 */
[----:B------:R-:W-:Y:S02]  /*82b0*/  FSETP.NE.FTZ.AND P2, PT, R6, RZ, PT ;  /* 0x000000ff0600720b */ /* 0x000fe40003f55000 */
[----:B------:R-:W-:Y:S02]  /*82c0*/  SEL R5, RZ, 0x1, P0 ;  /* 0x00000001ff057807 */ /* 0x000fe40000000000 */
[----:B------:R-:W-:Y:S02]  /*82d0*/  @!P3 LEA R9, R2, UR42, 0x2 ;  /* 0x0000002a0209bc11 */ /* 0x000fe4000f8e10ff */
[----:B------:R-:W-:Y:S01]  /*82e0*/  LOP3.LUT R16, R16, R5, RZ, 0x3c, !PT ;  /* 0x0000000510107212 */ /* 0x000fe200078e3cff */
[----:B------:R-:W-:Y:S02]  /*82f0*/  IMAD.MOV.U32 R5, RZ, RZ, RZ ;  /* 0x000000ffff057224 */ /* 0x000fe400078e00ff */
[----:B------:R-:W1:Y:S01]  /*8300*/  @P1 MUFU.RCP R8, R11 ;  /* 0x0000000b00081308 */ /* 0x000e620000001000 */
[----:B------:R-:W-:-:S03]  /*8310*/  @P1 FMUL.FTZ R7, R7, 0.69314718246459960938 ;  /* 0x3f31721807071820 */ /* 0x000fc60000410000 */
[----:B------:R-:W-:-:S04]  /*8320*/  @P2 FMUL.FTZ R13, R13, 0.69314718246459960938 ;  /* 0x3f3172180d0d2820 */ /* 0x000fc80000410000 */
[----:B------:R-:W2:Y:S08]  /*8330*/  @P2 MUFU.RCP R5, R6 ;  /* 0x0000000600052308 */ /* 0x000eb00000001000 */
[----:B------:R-:W3:Y:S01]  /*8340*/  @P1 MUFU.LG2 R2, R11 ;  /* 0x0000000b00021308 */ /* 0x000ee20000000c00 */
[----:B-1----:R1:W-:Y:S01]  /*8350*/  @!P3 STS [R9+0x38400], R8 ;  /* 0x038400080900b388 */ /* 0x0023e20000000800 */
[-C--:B------:R-:W-:Y:S01]  /*8360*/  FMUL.FTZ R24, R24, R8.reuse ;  /* 0x0000000818187220 */ /* 0x080fe20000410000 */
[-C--:B------:R-:W-:Y:S01]  /*8370*/  FMUL.FTZ R25, R25, R8.reuse ;  /* 0x0000000819197220 */ /* 0x080fe20000410000 */
[-C--:B------:R-:W-:Y:S01]  /*8380*/  FMUL.FTZ R28, R28, R8.reuse ;  /* 0x000000081c1c7220 */ /* 0x080fe20000410000 */
[-C--:B------:R-:W-:Y:S01]  /*8390*/  FMUL.FTZ R29, R29, R8.reuse ;  /* 0x000000081d1d7220 */ /* 0x080fe20000410000 */
[-C--:B------:R-:W-:Y:S01]  /*83a0*/  FMUL.FTZ R32, R32, R8.reuse ;  /* 0x0000000820207220 */ /* 0x080fe20000410000 */
[-C--:B------:R-:W-:Y:S01]  /*83b0*/  FMUL.FTZ R33, R33, R8.reuse ;  /* 0x0000000821217220 */ /* 0x080fe20000410000 */
[----:B------:R-:W4:Y:S01]  /*83c0*/  @P2 MUFU.LG2 R6, R6 ;  /* 0x0000000600062308 */ /* 0x000f220000000c00 */
[----:B--2---:R1:W-:Y:S01]  /*83d0*/  @!P3 STS [R9+0x38420], R5 ;  /* 0x038420050900b388 */ /* 0x0043e20000000800 */
[-C--:B------:R-:W-:Y:S01]  /*83e0*/  FMUL.FTZ R36, R36, R8.reuse ;  /* 0x0000000824247220 */ /* 0x080fe20000410000 */
[-C--:B------:R-:W-:Y:S01]  /*83f0*/  FMUL.FTZ R37, R37, R8.reuse ;  /* 0x0000000825257220 */ /* 0x080fe20000410000 */
[-C--:B------:R-:W-:Y:S01]  /*8400*/  FMUL.FTZ R40, R40, R8.reuse ;  /* 0x0000000828287220 */ /* 0x080fe20000410000 */
[-C--:B------:R-:W-:Y:S01]  /*8410*/  FMUL.FTZ R41, R41, R8.reuse ;  /* 0x0000000829297220 */ /* 0x080fe20000410000 */
[-C--:B------:R-:W-:Y:S01]  /*8420*/  FMUL.FTZ R44, R44, R8.reuse ;  /* 0x000000082c2c7220 */ /* 0x080fe20000410000 */
[-C--:B------:R-:W-:Y:S01]  /*8430*/  FMUL.FTZ R45, R45, R8.reuse ;  /* 0x000000082d2d7220 */ /* 0x080fe20000410000 */
[-C--:B------:R-:W-:Y:S01]  /*8440*/  FMUL.FTZ R48, R48, R8.reuse ;  /* 0x0000000830307220 */ /* 0x080fe20000410000 */
[----:B---3--:R-:W-:Y:S01]  /*8450*/  @P1 FMUL.FTZ R2, R2, 0.69314718246459960938 ;  /* 0x3f31721802021820 */ /* 0x008fe20000410000 */
[-C--:B------:R-:W-:Y:S01]  /*8460*/  FMUL.FTZ R49, R49, R8.reuse ;  /* 0x0000000831317220 */ /* 0x080fe20000410000 */
[-C--:B------:R-:W-:Y:S01]  /*8470*/  FMUL.FTZ R52, R52, R8.reuse ;  /* 0x0000000834347220 */ /* 0x080fe20000410000 */
[----:B------:R-:W-:Y:S01]  /*8480*/  FMUL.FTZ R53, R53, R8 ;  /* 0x0000000835357220 */ /* 0x000fe20000410000 */
[----:B------:R-:W-:Y:S01]  /*8490*/  @P1 FFMA.FTZ R157, R7, R0, R2 ;  /* 0x00000000079d1223 */ /* 0x000fe20000010002 */
[-C--:B------:R-:W-:Y:S01]  /*84a0*/  FMUL.FTZ R56, R56, R8.reuse ;  /* 0x0000000838387220 */ /* 0x080fe20000410000 */
[-C--:B------:R-:W-:Y:S01]  /*84b0*/  FMUL.FTZ R57, R57, R8.reuse ;  /* 0x0000000839397220 */ /* 0x080fe20000410000 */
[-C--:B------:R-:W-:Y:S01]  /*84c0*/  FMUL.FTZ R60, R60, R8.reuse ;  /* 0x000000083c3c7220 */ /* 0x080fe20000410000 */
[----:B----4-:R-:W-:Y:S01]  /*84d0*/  @P2 FMUL.FTZ R6, R6, 0.69314718246459960938 ;  /* 0x3f31721806062820 */ /* 0x010fe20000410000 */
        /* <DEDUP_REMOVED lines=110> */
[----:B------:R-:W-:Y:S01]  /*8bc0*/  SEL R2, R4, RZ, P0 ;  /* 0x000000ff04027207 */ /* 0x000fe20000000000 */
[----:B-1----:R-:W-:Y:S06]  /*8bd0*/  BAR.ARV 0xe, 0x100 ;  /* 0x0384000000007b1d */ /* 0x002fec0000002000 */
.L_x_2805:
        /* <DEDUP_REMOVED lines=27> */
[--C-:B------:R-:W-:Y:S01]  /*8d90*/  IMAD.X R5, RZ, RZ, R115.reuse, P2 ;  /* 0x000000ffff057224 */ /* 0x100fe200010e0673 */
[C---:B------:R-:W-:Y:S01]  /*8da0*/  LOP3.LUT R3, R114.reuse, 0x380, RZ, 0xc0, !PT ;  /* 0x0000038072037812 */ /* 0x040fe200078ec0ff */
[----:B------:R-:W-:Y:S01]  /*8db0*/  IMAD.X R7, RZ, RZ, R115, P3 ;  /* 0x000000ffff077224 */ /* 0x000fe200018e0673 */
[----:B------:R-:W-:-:S02]  /*8dc0*/  IADD3 R177, P5, R114, 0x2000, RZ ;  /* 0x0000200072b17810 */ /* 0x000fc40007fbe0ff */
[C---:B------:R-:W-:Y:S02]  /*8dd0*/  IADD3 R179, P6, R114.reuse, 0x2020, RZ ;  /* 0x0000202072b37810 */ /* 0x040fe40007fde0ff */
[C---:B------:R-:W-:Y:S01]  /*8de0*/  IADD3 R181, P2, R114.reuse, 0x2060, RZ ;  /* 0x0000206072b57810 */ /* 0x040fe20007f5e0ff */
[--C-:B------:R-:W-:Y:S01]  /*8df0*/  IMAD.X R11, RZ, RZ, R115.reuse, P5 ;  /* 0x000000ffff0b7224 */ /* 0x100fe200028e0673 */
[C---:B------:R-:W-:Y:S01]  /*8e00*/  IADD3 R183, P3, R114.reuse, 0x4000, RZ ;  /* 0x0000400072b77810 */ /* 0x040fe20007f7e0ff */
[--C-:B------:R-:W-:Y:S01]  /*8e10*/  IMAD.X R13, RZ, RZ, R115.reuse, P6 ;  /* 0x000000ffff0d7224 */ /* 0x100fe200030e0673 */
[----:B------:R-:W-:Y:S01]  /*8e20*/  IADD3.X R9, RZ, R115, RZ, P4, !PT ;  /* 0x00000073ff097210 */ /* 0x000fe200027fe4ff */
[--C-:B------:R-:W-:Y:S01]  /*8e30*/  IMAD.X R21, RZ, RZ, R115.reuse, P2 ;  /* 0x000000ffff157224 */ /* 0x100fe200010e0673 */
[C---:B------:R-:W-:Y:S01]  /*8e40*/  IADD3 R14, P1, R114.reuse, 0x2040, RZ ;  /* 0x00002040720e7810 */ /* 0x040fe20007f3e0ff */
[----:B------:R-:W-:Y:S01]  /*8e50*/  IMAD.X R83, RZ, RZ, R115, P3 ;  /* 0x000000ffff537224 */ /* 0x000fe200018e0673 */
[----:B------:R-:W-:-:S02]  /*8e60*/  IADD3 R189, P4, R114, 0x4020, RZ ;  /* 0x0000402072bd7810 */ /* 0x000fc40007f9e0ff */
[----:B------:R-:W-:Y:S02]  /*8e70*/  SHF.R.U64 R3, R3, 0x3, RZ ;  /* 0x0000000303037819 */ /* 0x000fe400000012ff */
[-C--:B------:R-:W-:Y:S02]  /*8e80*/  IADD3.X R15, RZ, R115.reuse, RZ, P1, !PT ;  /* 0x00000073ff0f7210 */ /* 0x080fe40000ffe4ff */
[----:B------:R-:W-:Y:S02]  /*8e90*/  IADD3.X R87, RZ, R115, RZ, P4, !PT ;  /* 0x00000073ff577210 */ /* 0x000fe400027fe4ff */
[C---:B------:R-:W-:Y:S02]  /*8ea0*/  IADD3 R90, P5, R114.reuse, 0x4040, RZ ;  /* 0x00004040725a7810 */ /* 0x040fe40007fbe0ff */
[C---:B------:R-:W-:Y:S02]  /*8eb0*/  IADD3 R191, P6, R114.reuse, 0x4060, RZ ;  /* 0x0000406072bf7810 */ /* 0x040fe40007fde0ff */
[C---:B------:R-:W-:Y:S01]  /*8ec0*/  IADD3 R193, P1, R114.reuse, 0x6000, RZ ;  /* 0x0000600072c17810 */ /* 0x040fe20007f3e0ff */
[--C-:B------:R-:W-:Y:S01]  /*8ed0*/  IMAD.X R91, RZ, RZ, R115.reuse, P5 ;  /* 0x000000ffff5b7224 */ /* 0x100fe200028e0673 */
[C---:B------:R-:W-:Y:S01]  /*8ee0*/  IADD3 R195, P2, R114.reuse, 0x6020, RZ ;  /* 0x0000602072c37810 */ /* 0x040fe20007f5e0ff */
[----:B------:R-:W-:Y:S01]  /*8ef0*/  IMAD.X R95, RZ, RZ, R115, P6 ;  /* 0x000000ffff5f7224 */ /* 0x000fe200030e0673 */
[----:B------:R-:W-:-:S02]  /*8f00*/  IADD3 R106, P3, R114, 0x6040, RZ ;  /* 0x00006040726a7810 */ /* 0x000fc40007f7e0ff */
[----:B------:R-:W-:Y:S01]  /*8f10*/  IADD3 R197, P4, R114, 0x6060, RZ ;  /* 0x0000606072c57810 */ /* 0x000fe20007f9e0ff */
[--C-:B------:R-:W-:Y:S01]  /*8f20*/  IMAD.X R103, RZ, RZ, R115.reuse, P2 ;  /* 0x000000ffff677224 */ /* 0x100fe200010e0673 */
[----:B------:R-:W-:Y:S01]  /*8f30*/  LOP3.LUT R114, R3, R114, RZ, 0x3c, !PT ;  /* 0x0000007203727212 */ /* 0x000fe200078e3cff */
[----:B------:R-:W-:Y:S01]  /*8f40*/  IMAD.X R107, RZ, RZ, R115, P3 ;  /* 0x000000ffff6b7224 */ /* 0x000fe200018e0673 */
[----:B------:R-:W-:Y:S02]  /*8f50*/  LOP3.LUT R3, R6, 0x380, RZ, 0xc0, !PT ;  /* 0x0000038006037812 */ /* 0x000fe400078ec0ff */
[----:B------:R-:W-:Y:S02]  /*8f60*/  LOP3.LUT R0, R173, 0x380, RZ, 0xc0, !PT ;  /* 0x00000380ad007812 */ /* 0x000fe400078ec0ff */
[----:B------:R-:W-:Y:S02]  /*8f70*/  SHF.R.U64 R3, R3, 0x3, RZ ;  /* 0x0000000303037819 */ /* 0x000fe400000012ff */
[----:B------:R-:W-:-:S02]  /*8f80*/  SHF.R.U64 R0, R0, 0x3, RZ ;  /* 0x0000000300007819 */ /* 0x000fc400000012ff */
[----:B------:R-:W-:Y:S02]  /*8f90*/  LOP3.LUT R6, R3, R6, RZ, 0x3c, !PT ;  /* 0x0000000603067212 */ /* 0x000fe400078e3cff */
[----:B------:R-:W-:Y:S02]  /*8fa0*/  LOP3.LUT R3, R14, 0x380, RZ, 0xc0, !PT ;  /* 0x000003800e037812 */ /* 0x000fe400078ec0ff */
[----:B------:R-:W-:Y:S02]  /*8fb0*/  LOP3.LUT R4, R0, R173, RZ, 0x3c, !PT ;  /* 0x000000ad00047212 */ /* 0x000fe400078e3cff */
[----:B------:R-:W-:Y:S02]  /*8fc0*/  LOP3.LUT R0, R179, 0x380, RZ, 0xc0, !PT ;  /* 0x00000380b3007812 */ /* 0x000fe400078ec0ff */
[----:B------:R-:W-:Y:S02]  /*8fd0*/  SHF.R.U64 R3, R3, 0x3, RZ ;  /* 0x0000000303037819 */ /* 0x000fe400000012ff */
[----:B------:R-:W-:-:S02]  /*8fe0*/  SHF.R.U64 R0, R0, 0x3, RZ ;  /* 0x0000000300007819 */ /* 0x000fc400000012ff */
[----:B------:R-:W-:Y:S02]  /*8ff0*/  LOP3.LUT R14, R3, R14, RZ, 0x3c, !PT ;  /* 0x0000000e030e7212 */ /* 0x000fe400078e3cff */
[----:B------:R-:W-:Y:S02]  /*9000*/  LOP3.LUT R3, R90, 0x380, RZ, 0xc0, !PT ;  /* 0x000003805a037812 */ /* 0x000fe400078ec0ff */
[----:B------:R-:W-:Y:S02]  /*9010*/  LOP3.LUT R12, R0, R179, RZ, 0x3c, !PT ;  /* 0x000000b3000c7212 */ /* 0x000fe400078e3cff */
[----:B------:R-:W-:Y:S02]  /*9020*/  LOP3.LUT R8, R175, 0x380, RZ, 0xc0, !PT ;  /* 0x00000380af087812 */ /* 0x000fe400078ec0ff */
[----:B------:R-:W-:Y:S02]  /*9030*/  LOP3.LUT R0, R189, 0x380, RZ, 0xc0, !PT ;  /* 0x00000380bd007812 */ /* 0x000fe400078ec0ff */
[----:B------:R-:W-:-:S02]  /*9040*/  LOP3.LUT R10, R177, 0x380, RZ, 0xc0, !PT ;  /* 0x00000380b10a7812 */ /* 0x000fc400078ec0ff */
[----:B------:R-:W-:Y:S02]  /*9050*/  SHF.R.U64 R3, R3, 0x3, RZ ;  /* 0x0000000303037819 */ /* 0x000fe400000012ff */
[----:B------:R-:W-:Y:S02]  /*9060*/  LOP3.LUT R27, R197, 0x380, RZ, 0xc0, !PT ;  /* 0x00000380c51b7812 */ /* 0x000fe400078ec0ff */
[----:B------:R-:W-:Y:S02]  /*9070*/  LOP3.LUT R82, R183, 0x380, RZ, 0xc0, !PT ;  /* 0x00000380b7527812 */ /* 0x000fe400078ec0ff */
[----:B------:R-:W-:Y:S02]  /*9080*/  SHF.R.U64 R8, R8, 0x3, RZ ;  /* 0x0000000308087819 */ /* 0x000fe400000012ff */
[----:B------:R-:W-:Y:S02]  /*9090*/  LOP3.LUT R20, R181, 0x380, RZ, 0xc0, !PT ;  /* 0x00000380b5147812 */ /* 0x000fe400078ec0ff */
[----:B------:R-:W-:-:S02]  /*90a0*/  SHF.R.U64 R0, R0, 0x3, RZ ;  /* 0x0000000300007819 */ /* 0x000fc400000012ff */
[----:B------:R-:W-:Y:S02]  /*90b0*/  SHF.R.U64 R10, R10, 0x3, RZ ;  /* 0x000000030a0a7819 */ /* 0x000fe400000012ff */
[----:B------:R-:W-:Y:S02]  /*90c0*/  LOP3.LUT R98, R193, 0x380, RZ, 0xc0, !PT ;  /* 0x00000380c1627812 */ /* 0x000fe400078ec0ff */
[----:B------:R-:W-:Y:S02]  /*90d0*/  LOP3.LUT R90, R3, R90, RZ, 0x3c, !PT ;  /* 0x0000005a035a7212 */ /* 0x000fe400078e3cff */
[----:B------:R-:W-:Y:S02]  /*90e0*/  SHF.R.U64 R28, R27, 0x3, RZ ;  /* 0x000000031b1c7819 */ /* 0x000fe400000012ff */
[----:B------:R-:W-:Y:S02]  /*90f0*/  LOP3.LUT R3, R106, 0x380, RZ, 0xc0, !PT ;  /* 0x000003806a037812 */ /* 0x000fe400078ec0ff */
[----:B------:R-:W-:-:S02]  /*9100*/  SHF.R.U64 R82, R82, 0x3, RZ ;  /* 0x0000000352527819 */ /* 0x000fc400000012ff */
[----:B------:R-:W-:Y:S02]  /*9110*/  LOP3.LUT R8, R8, R175, RZ, 0x3c, !PT ;  /* 0x000000af08087212 */ /* 0x000fe400078e3cff */
[----:B------:R-:W-:Y:S02]  /*9120*/  SHF.R.U64 R20, R20, 0x3, RZ ;  /* 0x0000000314147819 */ /* 0x000fe400000012ff */
[----:B------:R-:W-:Y:S02]  /*9130*/  LOP3.LUT R94, R191, 0x380, RZ, 0xc0, !PT ;  /* 0x00000380bf5e7812 */ /* 0x000fe400078ec0ff */
[----:B------:R-:W-:Y:S02]  /*9140*/  LOP3.LUT R86, R0, R189, RZ, 0x3c, !PT ;  /* 0x000000bd00567212 */ /* 0x000fe400078e3cff */
[----:B------:R-:W-:Y:S02]  /*9150*/  LOP3.LUT R10, R10, R177, RZ, 0x3c, !PT ;  /* 0x000000b10a0a7212 */ /* 0x000fe400078e3cff */
[----:B------:R-:W-:-:S02]  /*9160*/  SHF.R.U64 R98, R98, 0x3, RZ ;  /* 0x0000000362627819 */ /* 0x000fc400000012ff */
[----:B------:R-:W-:Y:S02]  /*9170*/  MOV R114, R114 ;  /* 0x0000007200727202 */ /* 0x000fe40000000f00 */
[----:B------:R-:W-:Y:S02]  /*9180*/  LOP3.LUT R0, R195, 0x380, RZ, 0xc0, !PT ;  /* 0x00000380c3007812 */ /* 0x000fe400078ec0ff */
[----:B------:R-:W-:Y:S02]  /*9190*/  F2FP.BF16.F32.PACK_AB R27, R31, R30 ;  /* 0x0000001e1f1b723e */ /* 0x000fe400000010ff */
[----:B------:R-:W-:Y:S02]  /*91a0*/  LOP3.LUT R110, R28, R197, RZ, 0x3c, !PT ;  /* 0x000000c51c6e7212 */ /* 0x000fe400078e3cff */
[----:B------:R-:W-:Y:S01]  /*91b0*/  SHF.R.U64 R3, R3, 0x3, RZ ;  /* 0x0000000303037819 */ /* 0x000fe200000012ff */
[----:B------:R1:W-:Y:S01]  /*91c0*/  STSM.16.M88.4 [R114], R24 ;  /* 0x0000001872007844 */ /* 0x0003e20000000200 */
[----:B------:R-:W-:-:S02]  /*91d0*/  MOV R28, R4 ;  /* 0x00000004001c7202 */ /* 0x000fc40000000f00 */
[----:B------:R-:W-:Y:S02]  /*91e0*/  LOP3.LUT R82, R82, R183, RZ, 0x3c, !PT ;  /* 0x000000b752527212 */ /* 0x000fe400078e3cff */
[----:B------:R-:W-:Y:S01]  /*91f0*/  MOV R6, R6 ;  /* 0x0000000600067202 */ /* 0x000fe20000000f00 */
[----:B------:R2:W-:Y:S01]  /*9200*/  STSM.16.M88.4 [R28], R32 ;  /* 0x000000201c007844 */ /* 0x0005e20000000200 */
[----:B------:R-:W-:Y:S02]  /*9210*/  LOP3.LUT R20, R20, R181, RZ, 0x3c, !PT ;  /* 0x000000b514147212 */ /* 0x000fe400078e3cff */
[----:B------:R-:W-:Y:S01]  /*9220*/  SHF.R.U64 R94, R94, 0x3, RZ ;  /* 0x000000035e5e7819 */ /* 0x000fe200000012ff */
[----:B------:R2:W-:Y:S01]  /*9230*/  STSM.16.M88.4 [R6], R40 ;  /* 0x0000002806007844 */ /* 0x0005e20000000200 */
[----:B------:R-:W-:Y:S02]  /*9240*/  MOV R8, R8 ;  /* 0x0000000800087202 */ /* 0x000fe40000000f00 */
[----:B------:R-:W-:-:S02]  /*9250*/  F2FP.BF16.F32.PACK_AB R51, R55, R54 ;  /* 0x000000363733723e */ /* 0x000fc400000010ff */
[----:B------:R-:W-:Y:S02]  /*9260*/  F2FP.BF16.F32.PACK_AB R57, R59, R58 ;  /* 0x0000003a3b39723e */ /* 0x000fe400000010ff */
[----:B------:R-:W-:Y:S01]  /*9270*/  F2FP.BF16.F32.PACK_AB R64, R65, R64 ;  /* 0x000000404140723e */ /* 0x000fe200000010ff */
[----:B------:R2:W-:Y:S01]  /*9280*/  STSM.16.M88.4 [R8], R48 ;  /* 0x0000003008007844 */ /* 0x0005e20000000200 */
[----:B------:R-:W-:Y:S02]  /*9290*/  IADD3.X R99, RZ, R115, RZ, P1, !PT ;  /* 0x00000073ff637210 */ /* 0x000fe40000ffe4ff */
[----:B------:R-:W-:Y:S02]  /*92a0*/  LOP3.LUT R98, R98, R193, RZ, 0x3c, !PT ;  /* 0x000000c162627212 */ /* 0x000fe400078e3cff */
[----:B------:R-:W-:Y:S02]  /*92b0*/  SHF.R.U64 R0, R0, 0x3, RZ ;  /* 0x0000000300007819 */ /* 0x000fe400000012ff */
[----:B------:R-:W-:-:S02]  /*92c0*/  MOV R10, R10 ;  /* 0x0000000a000a7202 */ /* 0x000fc40000000f00 */
[----:B------:R-:W-:Y:S02]  /*92d0*/  F2FP.BF16.F32.PACK_AB R58, R61, R60 ;  /* 0x0000003c3d3a723e */ /* 0x000fe400000010ff */
[----:B------:R-:W-:Y:S02]  /*92e0*/  F2FP.BF16.F32.PACK_AB R59, R63, R62 ;  /* 0x0000003e3f3b723e */ /* 0x000fe400000010ff */
[----:B------:R-:W-:Y:S02]  /*92f0*/  F2FP.BF16.F32.PACK_AB R65, R67, R66 ;  /* 0x000000424341723e */ /* 0x000fe400000010ff */
[----:B------:R-:W-:Y:S01]  /*9300*/  F2FP.BF16.F32.PACK_AB R72, R73, R72 ;  /* 0x000000484948723e */ /* 0x000fe200000010ff */
[----:B------:R2:W-:Y:S01]  /*9310*/  STSM.16.M88.4 [R10], R56 ;  /* 0x000000380a007844 */ /* 0x0005e20000000200 */
        /* <DEDUP_REMOVED lines=11> */
[----:B------:R-:W-:Y:S01]  /*93d0*/  LOP3.LUT R94, R94, R191, RZ, 0x3c, !PT ;  /* 0x000000bf5e5e7212 */ /* 0x000fe200078e3cff */
[----:B------:R2:W-:Y:S01]  /*93e0*/  STSM.16.M88.4 [R14], R72 ;  /* 0x000000480e007844 */ /* 0x0005e20000000200 */
[----:B------:R-:W-:Y:S02]  /*93f0*/  MOV R20, R20 ;  /* 0x0000001400147202 */ /* 0x000fe40000000f00 */
[----:B------:R-:W-:Y:S02]  /*9400*/  MOV R4, R90 ;  /* 0x0000005a00047202 */ /* 0x000fe40000000f00 */
[----:B------:R-:W-:-:S02]  /*9410*/  F2FP.BF16.F32.PACK_AB R81, R153, R152 ;  /* 0x000000989951723e */ /* 0x000fc400000010ff */
[----:B------:R-:W-:Y:S02]  /*9420*/  F2FP.BF16.F32.PACK_AB R82, R85, R84 ;  /* 0x000000545552723e */ /* 0x000fe400000010ff */
[----:B------:R-:W-:Y:S02]  /*9430*/  F2FP.BF16.F32.PACK_AB R83, R155, R154 ;  /* 0x0000009a9b53723e */ /* 0x000fe400000010ff */
[----:B------:R-:W-:Y:S02]  /*9440*/  F2FP.BF16.F32.PACK_AB R88, R89, R88 ;  /* 0x000000585958723e */ /* 0x000fe400000010ff */
[----:B------:R-:W-:Y:S01]  /*9450*/  LOP3.LUT R102, R0, R195, RZ, 0x3c, !PT ;  /* 0x000000c300667212 */ /* 0x000fe200078e3cff */
[----:B------:R2:W-:Y:S01]  /*9460*/  STSM.16.M88.4 [R20], R80 ;  /* 0x0000005014007844 */ /* 0x0005e20000000200 */
[----:B------:R-:W-:Y:S02]  /*9470*/  MOV R3, R98 ;  /* 0x0000006200037202 */ /* 0x000fe40000000f00 */
[----:B------:R-:W-:-:S02]  /*9480*/  F2FP.BF16.F32.PACK_AB R89, R159, R158 ;  /* 0x0000009e9f59723e */ /* 0x000fc400000010ff */
        /* <DEDUP_REMOVED lines=9> */
[----:B------:R-:W-:Y:S02]  /*9520*/  F2FP.BF16.F32.PACK_AB R104, R105, R104 ;  /* 0x000000686968723e */ /* 0x000fe400000010ff */
[----:B------:R-:W-:Y:S01]  /*9530*/  IADD3.X R111, RZ, R115, RZ, P4, !PT ;  /* 0x00000073ff6f7210 */ /* 0x000fe200027fe4ff */
[----:B------:R2:W-:Y:S01]  /*9540*/  STSM.16.M88.4 [R86], R96 ;  /* 0x0000006056007844 */ /* 0x0005e20000000200 */
[----:B------:R-:W-:Y:S02]  /*9550*/  F2FP.BF16.F32.PACK_AB R105, R167, R166 ;  /* 0x000000a6a769723e */ /* 0x000fe400000010ff */
        /* <DEDUP_REMOVED lines=39> */
[----:B------:R-:W1:Y:S01]  /*97d0*/  LDC R7, c[0x0][0xea8] ;  /* 0x0003aa00ff077b82 */ /* 0x000e620000000800 */
[----:B------:R-:W-:Y:S01]  /*97e0*/  UIADD3 UR6, -UR36, URZ, URZ ;  /* 0x0000003f24067290 */ /* 0x000fe2000fffe13f */
[----:B--2---:R-:W-:Y:S01]  /*97f0*/  IMAD R0, RZ, RZ, -UR40 ;  /* 0x80000028ff007e24 */ /* 0x004fe2000f8e02ff */
[----:B------:R-:W-:Y:S01]  /*9800*/  ULDC UR4, c[0x0][0xeb4] ;  /* 0x0003ad0000047ab9 */ /* 0x000fe20000000800 */
[----:B------:R-:W-:Y:S01]  /*9810*/  ULDC.64 UR8, c[0x0][0xc70] ;  /* 0x00031c0000087ab9 */ /* 0x000fe20000000a00 */
[----:B------:R-:W-:Y:S01]  /*9820*/  UIMAD UR6, UR4, UR6, UR40 ;  /* 0x00000006040672a4 */ /* 0x000fe2000f8e0228 */
[----:B------:R-:W-:Y:S02]  /*9830*/  IMAD.MOV R3, RZ, RZ, -R19 ;  /* 0x000000ffff037224 */ /* 0x000fe400078e0a13 */
[----:B------:R-:W2:Y:S01]  /*9840*/  LDC.64 R8, c[0x0][0xc78] ;  /* 0x00031e00ff087b82 */ /* 0x000ea20000000a00 */
[----:B------:R-:W-:Y:S02]  /*9850*/  USHF.R.S32.HI UR4, URZ, 0x1f, UR6 ;  /* 0x0000001f3f047899 */ /* 0x000fe40008011406 */
[----:B------:R-:W-:-:S02]  /*9860*/  ISETP.NE.AND P0, PT, R18, R3, PT ;  /* 0x000000031200720c */ /* 0x000fc40003f05270 */
[----:B------:R-:W-:Y:S02]  /*9870*/  UIMAD UR7, UR4, UR8, URZ ;  /* 0x00000008040772a4 */ /* 0x000fe4000f8e023f */
[----:B------:R-:W-:Y:S02]  /*9880*/  UIMAD.WIDE.U32 UR4, UR6, UR8, URZ ;  /* 0x00000008060472a5 */ /* 0x000fe4000f8e003f */
[----:B------:R-:W-:Y:S02]  /*9890*/  UIMAD UR6, UR6, UR9, UR7 ;  /* 0x00000009060672a4 */ /* 0x000fe4000f8e0207 */
[----:B------:R-:W-:Y:S02]  /*98a0*/  USHF.R.S32.HI UR7, URZ, 0x1f, UR36 ;  /* 0x0000001f3f077899 */ /* 0x000fe40008011424 */
[----:B------:R-:W-:Y:S01]  /*98b0*/  UIADD3 UR6, UR5, UR6, URZ ;  /* 0x0000000605067290 */ /* 0x000fe2000fffe03f */
[----:B------:R-:W-:Y:S01]  /*98c0*/  MOV R4, UR4 ;  /* 0x0000000400047c02 */ /* 0x000fe20008000f00 */
[----:B------:R-:W-:Y:S01]  /*98d0*/  IMAD.U32 R5, RZ, RZ, UR5 ;  /* 0x00000005ff057e24 */ /* 0x000fe2000f8e00ff */
[----:B------:R-:W-:Y:S01]  /*98e0*/  ULDC UR4, c[0x0][0xb88] ;  /* 0x0002e20000047ab9 */ /* 0x000fe20000000800 */
[----:B-1----:R-:W-:-:S02]  /*98f0*/  IMAD R0, R7, R0, UR39 ;  /* 0x0000002707007e24 */ /* 0x002fc4000f8e0200 */
[----:B------:R-:W-:-:S03]  /*9900*/  IMAD.U32 R5, RZ, RZ, UR6 ;  /* 0x00000006ff057e24 */ /* 0x000fc6000f8e00ff */
[----:B------:R-:W-:Y:S01]  /*9910*/  LEA R7, R0, R17, 0x6 ;  /* 0x0000001100077211 */ /* 0x000fe200078e30ff */
[C---:B--2---:R-:W-:Y:S02]  /*9920*/  IMAD R6, R8.reuse, UR7, RZ ;  /* 0x0000000708067c24 */ /* 0x044fe4000f8e02ff */
[----:B------:R-:W-:Y:S01]  /*9930*/  IMAD.WIDE.U32 R4, R8, UR36, R4 ;  /* 0x0000002408047c25 */ /* 0x000fe2000f8e0004 */
[----:B------:R-:W-:Y:S02]  /*9940*/  SHF.R.S32.HI R3, RZ, 0x1f, R7 ;  /* 0x0000001fff037819 */ /* 0x000fe40000011407 */
[C---:B------:R-:W-:Y:S01]  /*9950*/  ISETP.GE.OR P1, PT, R7.reuse, UR4, P0 ;  /* 0x0000000407007c0c */ /* 0x040fe20008726670 */
[C---:B------:R-:W-:Y:S01]  /*9960*/  VIADD R8, R7.reuse, 0x8 ;  /* 0x0000000807087836 */ /* 0x040fe20000000000 */
[----:B------:R-:W-:Y:S01]  /*9970*/  IADD3 R0, P2, R7, R4, RZ ;  /* 0x0000000407007210 */ /* 0x000fe20007f5e0ff */
[----:B------:R-:W-:-:S03]  /*9980*/  IMAD R6, R9, UR36, R6 ;  /* 0x0000002409067c24 */ /* 0x000fc6000f8e0206 */
[----:B------:R-:W-:Y:S01]  /*9990*/  ISETP.GE.OR P0, PT, R8, UR4, P0 ;  /* 0x0000000408007c0c */ /* 0x000fe20008706670 */
[----:B------:R-:W-:Y:S01]  /*99a0*/  ULDC.64 UR4, c[0x0][0xc40] ;  /* 0x0003100000047ab9 */ /* 0x000fe20000000a00 */
[----:B------:R-:W-:Y:S02]  /*99b0*/  IADD3.X R3, R3, R5, R6, P2, !PT ;  /* 0x0000000503037210 */ /* 0x000fe400017fe406 */
[----:B------:R-:W-:-:S04]  /*99c0*/  LEA R4, P2, R0, UR4, 0x2 ;  /* 0x0000000400047c11 */ /* 0x000fc8000f8410ff */
[----:B------:R-:W-:-:S05]  /*99d0*/  LEA.HI.X R5, R0, UR5, R3, 0x2, P2 ;  /* 0x0000000500057c11 */ /* 0x000fca00090f1403 */
[----:B------:R1:W-:Y:S04]  /*99e0*/  @!P1 STG.E desc[UR54][R4.64], R157 ;  /* 0x0000009d04009986 */ /* 0x0003e8000c101936 */
[----:B------:R1:W-:Y:S02]  /*99f0*/  @!P0 STG.E desc[UR54][R4.64+0x20], R156 ;  /* 0x0000209c04008986 */ /* 0x0003e4000c101936 */
.L_x_2827:
        /* <DEDUP_REMOVED lines=62> */
.L_x_2829:
[----:B------:R-:W-:Y:S05]  /*9de0*/  BSYNC B0 ;  /* 0x0000000000007941 */ /* 0x000fea0003800000 */
.L_x_2828:
[----:B------:R-:W2:Y:S02]  /*9df0*/  LDC R0, c[0x0][0xea4] ;  /* 0x0003a900ff007b82 */ /* 0x000ea40000000800 */
[----:B--2---:R-:W-:-:S13]  /*9e00*/  ISETP.LE.AND P0, PT, R0, UR41, PT ;  /* 0x0000002900007c0c */ /* 0x004fda000bf03270 */
[----:B------:R-:W-:Y:S05]  /*9e10*/  @!P0 BRA `(.L_x_2830) ;  /* 0xffffff70001c8947 */ /* 0x000fea000383ffff */
[----:B------:R-:W-:Y:S05]  /*9e20*/  EXIT ;  /* 0x000000000000794d */ /* 0x000fea0003800000 */
.L_x_2800:
[----:B------:R-:W-:-:S08]  /*9e30*/  NOP ;  /* 0x0000000000007918 */ /* 0x000fd00000000000 */
[----:B------:R-:W1:-:S00]  /*9e40*/  USETMAXREG.DEALLOC.CTAPOOL 0x18 ;  /* 0x00000018000079c8 */ /* 0x000e4000080e0500 */
[----:B-1----:R-:W-:-:S06]  /*9e50*/  LOP3.LUT R0, R0, 0x3, RZ, 0xc0, !PT ;  /* 0x0000000300007812 */ /* 0x002fcc00078ec0ff */
[----:B------:R-:W1:Y:S02]  /*9e60*/  SHFL.IDX PT, R0, R0, RZ, 0x1f ;  /* 0x00001fff00007589 */ /* 0x000e6400000e0000 */
[----:B-1----:R-:W-:-:S13]  /*9e70*/  ISETP.NE.AND P0, PT, R0, RZ, PT ;  /* 0x000000ff0000720c */ /* 0x002fda0003f05270 */
[----:B------:R-:W-:Y:S05]  /*9e80*/  @P0 EXIT ;  /* 0x000000000000094d */ /* 0x000fea0003800000 */
[----:B------:R-:W1:Y:S01]  /*9e90*/  S2UR UR4, SR_CTAID.X ;  /* 0x00000000000479c3 */ /* 0x000e620000002500 */
[----:B------:R-:W-:Y:S01]  /*9ea0*/  IMAD.MOV.U32 R16, RZ, RZ, RZ ;  /* 0x000000ffff107224 */ /* 0x000fe200078e00ff */
[----:B------:R-:W-:Y:S01]  /*9eb0*/  MOV R2, 0x1 ;  /* 0x0000000100027802 */ /* 0x000fe20000000f00 */
[----:B------:R-:W-:-:S05]  /*9ec0*/  IMAD.MOV.U32 R17, RZ, RZ, 0x1 ;  /* 0x00000001ff117424 */ /* 0x000fca00078e00ff */
[----:B------:R-:W1:Y:S02]  /*9ed0*/  LDC R0, c[0x0][0xea4] ;  /* 0x0003a900ff007b82 */ /* 0x000e640000000800 */
[----:B-1----:R-:W-:-:S13]  /*9ee0*/  ISETP.LE.AND P0, PT, R0, UR4, PT ;  /* 0x0000000400007c0c */ /* 0x002fda000bf03270 */
[----:B------:R-:W-:Y:S05]  /*9ef0*/  @P0 BRA `(.L_x_2831) ;  /* 0x0000003000600947 */ /* 0x000fea0003800000 */
[----:B------:R-:W-:Y:S01]  /*9f00*/  IMAD.U32 R0, RZ, RZ, UR4 ;  /* 0x00000004ff007e24 */ /* 0x000fe2000f8e00ff */
[----:B------:R-:W-:Y:S01]  /*9f10*/  ULDC UR4, c[0x0][0xc] ;  /* 0x0000030000047ab9 */ /* 0x000fe20000000800 */
[----:B------:R-:W-:Y:S01]  /*9f20*/  MOV R16, RZ ;  /* 0x000000ff00107202 */ /* 0x000fe20000000f00 */
[----:B------:R-:W-:Y:S01]  /*9f30*/  IMAD.MOV.U32 R17, RZ, RZ, 0x1 ;  /* 0x00000001ff117424 */ /* 0x000fe200078e00ff */
[----:B------:R-:W-:Y:S01]  /*9f40*/  ULDC.64 UR46, c[0x0][0x198] ;  /* 0x00006600002e7ab9 */ /* 0x000fe20000000a00 */
[----:B------:R1:W-:Y:S04]  /*9f50*/  STL [R1+0xc], R0 ;  /* 0x00000c0001007387 */ /* 0x0003e80000100800 */
[----:B------:R2:W-:Y:S01]  /*9f60*/  STL [R1+0x18], RZ ;  /* 0x000018ff01007387 */ /* 0x0005e20000100800 */
[----:B-1----:R-:W-:-:S05]  /*9f70*/  IMAD.U32 R0, RZ, RZ, UR4 ;  /* 0x00000004ff007e24 */ /* 0x002fca000f8e00ff */
[----:B------:R2:W-:Y:S02]  /*9f80*/  STL [R1+0x1c], R0 ;  /* 0x00001c0001007387 */ /* 0x0005e40000100800 */
.L_x_2875:
[----:B------:R-:W3:Y:S01]  /*9f90*/  LDL R4, [R1+0xc] ;  /* 0x00000c0001047983 */ /* 0x000ee20000100800 */
[----:B-12---:R-:W1:Y:S01]  /*9fa0*/  LDC R0, c[0x0][0xea8] ;  /* 0x0003aa00ff007b82 */ /* 0x006e620000000800 */
[----:B------:R-:W-:Y:S05]  /*9fb0*/  YIELD ;  /* 0x0000000000007946 */ /* 0x000fea0003800000 */
[----:B------:R-:W-:Y:S02]  /*9fc0*/  ULDC.64 UR4, c[0x0][0x3f8] ;  /* 0x0000fe0000047ab9 */ /* 0x000fe40000000a00 */
[----:B------:R-:W2:Y:S01]  /*9fd0*/  LDC R19, c[0x0][0xeb4] ;  /* 0x0003ad00ff137b82 */ /* 0x000ea20000000800 */
[----:B------:R-:W-:-:S03]  /*9fe0*/  UISETP.NE.U32.AND UP0, UPT, UR4, URZ, UPT ;  /* 0x0000003f0400728c */ /* 0x000fc6000bf05070 */
[----:B------:R-:W-:Y:S01]  /*9ff0*/  ULDC UR4, c[0x0][0x404] ;  /* 0x0001010000047ab9 */ /* 0x000fe20000000800 */
[----:B------:R-:W-:-:S04]  /*a000*/  UISETP.NE.AND.EX UP0, UPT, UR5, URZ, UPT, UP0 ;  /* 0x0000003f0500728c */ /* 0x000fc8000bf05300 */
[----:B------:R-:W-:Y:S01]  /*a010*/  USEL UR4, UR4, 0x1, UP0 ;  /* 0x0000000104047887 */ /* 0x000fe20008000000 */
[----:B-1----:R-:W-:Y:S02]  /*a020*/  ISETP.NE.AND P0, PT, R0, 0x1, PT ;  /* 0x000000010000780c */ /* 0x002fe40003f05270 */
[----:B--2---:R-:W-:-:S11]  /*a030*/  ISETP.NE.AND P1, PT, R19, 0x1, PT ;  /* 0x000000011300780c */ /* 0x004fd60003f25270 */
[----:B------:R-:W3:Y:S08]  /*a040*/  @P0 LDC R0, c[0x0][0xeac] ;  /* 0x0003ab00ff000b82 */ /* 0x000ef00000000800 */
[----:B------:R-:W1:Y:S08]  /*a050*/  @P0 LDC R5, c[0x0][0xeb0] ;  /* 0x0003ac00ff050b82 */ /* 0x000e700000000800 */
[----:B------:R-:W2:Y:S01]  /*a060*/  @P1 LDC.64 R2, c[0x0][0xeb8] ;  /* 0x0003ae00ff021b82 */ /* 0x000ea20000000a00 */
[----:B---3--:R-:W-:-:S05]  /*a070*/  @P0 IMAD.HI.U32 R0, R4, R0, RZ ;  /* 0x0000000004000227 */ /* 0x008fca00078e00ff */
[----:B-1----:R-:W-:Y:S02]  /*a080*/  @P0 SHF.R.U32.HI R4, RZ, R5, R0 ;  /* 0x00000005ff040219 */ /* 0x002fe40000011600 */
[----:B------:R-:W1:Y:S01]  /*a090*/  S2R R5, SR_CgaCtaId ;  /* 0x0000000000057919 */ /* 0x000e620000008800 */
[----:B------:R-:W3:Y:S01]  /*a0a0*/  LDC R0, c[0x0][0x2e0] ;  /* 0x0000b800ff007b82 */ /* 0x000ee20000000800 */
[----:B------:R-:W-:Y:S01]  /*a0b0*/  MOV R18, R4 ;  /* 0x0000000400127202 */ /* 0x000fe20000000f00 */
[----:B--2---:R-:W-:Y:S01]  /*a0c0*/  @P1 IMAD.HI.U32 R2, R4, R2, RZ ;  /* 0x0000000204021227 */ /* 0x004fe200078e00ff */
[----:B------:R2:W-:Y:S04]  /*a0d0*/  STL [R1+0x4], R4 ;  /* 0x0000040401007387 */ /* 0x0005e80000100800 */
[----:B------:R-:W-:-:S02]  /*a0e0*/  @P1 SHF.R.U32.HI R18, RZ, R3, R2 ;  /* 0x00000003ff121219 */ /* 0x000fc40000011602 */
[----:B------:R-:W-:Y:S01]  /*a0f0*/  MOV R2, 0x400 ;  /* 0x0000040000027802 */ /* 0x000fe20000000f00 */
[----:B---3--:R-:W-:-:S03]  /*a100*/  IMAD R6, R0, UR4, RZ ;  /* 0x0000000400067c24 */ /* 0x008fc6000f8e02ff */
[----:B-1----:R-:W-:-:S05]  /*a110*/  LEA R7, R5, R2, 0x18 ;  /* 0x0000000205077211 */ /* 0x002fca00078ec0ff */
[----:B------:R-:W-:Y:S01]  /*a120*/  VIADD R0, R7, 0x22400 ;  /* 0x0002240007007836 */ /* 0x000fe20000000000 */
[----:B------:R2:W-:Y:S04]  /*a130*/  STL [R1], R7 ;  /* 0x0000000701007387 */ /* 0x0005e80000100800 */
[----:B------:R-:W-:Y:S01]  /*a140*/  LOP3.LUT P0, RZ, R0, 0x3ff, RZ, 0xc0, !PT ;  /* 0x000003ff00ff7812 */ /* 0x000fe2000780c0ff */
[----:B------:R-:W-:Y:S01]  /*a150*/  VIADD R0, R6, 0x3f ;  /* 0x0000003f06007836 */ /* 0x000fe20000000000 */
[----:B------:R2:W-:Y:S04]  /*a160*/  STL [R1+0x14], R6 ;  /* 0x0000140601007387 */ /* 0x0005e80000100800 */
        /* <DEDUP_REMOVED lines=11> */
[----:B--2---:R-:W-:Y:S01]  /*a220*/  IMAD.U32 R4, RZ, RZ, UR6 ;  /* 0x00000006ff047e24 */ /* 0x004fe2000f8e00ff */
[----:B------:R-:W-:Y:S01]  /*a230*/  MOV R6, UR8 ;  /* 0x0000000800067c02 */ /* 0x000fe20008000f00 */
[----:B------:R-:W1:Y:S01]  /*a240*/  LDC.64 R2, c[0x4][R2] ;  /* 0x0100000002027b82 */ /* 0x000e620000000a00 */
[----:B------:R-:W-:Y:S01]  /*a250*/  IMAD.U32 R5, RZ, RZ, UR7 ;  /* 0x00000007ff057e24 */ /* 0x000fe2000f8e00ff */
[----:B------:R-:W-:Y:S01]  /*a260*/  MOV R11, UR5 ;  /* 0x00000005000b7c02 */ /* 0x000fe20008000f00 */
[----:B------:R-:W-:Y:S01]  /*a270*/  IMAD.U32 R7, RZ, RZ, UR9 ;  /* 0x00000009ff077e24 */ /* 0x000fe2000f8e00ff */
[----:B------:R-:W-:Y:S01]  /*a280*/  MOV R13, RZ ;  /* 0x000000ff000d7202 */ /* 0x000fe20000000f00 */
[----:B------:R-:W-:-:S02]  /*a290*/  IMAD.U32 R10, RZ, RZ, UR4 ;  /* 0x00000004ff0a7e24 */ /* 0x000fc4000f8e00ff */
[----:B------:R-:W-:Y:S02]  /*a2a0*/  IMAD.MOV.U32 R8, RZ, RZ, 0x70 ;  /* 0x00000070ff087424 */ /* 0x000fe400078e00ff */
[----:B------:R-:W-:-:S07]  /*a2b0*/  IMAD.MOV.U32 R12, RZ, RZ, 0x1 ;  /* 0x00000001ff0c7424 */ /* 0x000fce00078e00ff */
[----:B------:R-:W-:-:S07]  /*a2c0*/  LEPC R20, `(.L_x_2832) ;  /* 0x000000001014794e */ /* 0x000fce0000000000 */
[----:B-1----:R-:W-:Y:S05]  /*a2d0*/  CALL.ABS.NOINC R2 ;  /* 0x0000000002007343 */ /* 0x002fea0003c00000 */
.L_x_2832:
[----:B------:R-:W2:Y:S02]  /*a2e0*/  LDL R2, [R1] ;  /* 0x0000000001027983 */ /* 0x000ea40000100800 */
        /* <DEDUP_REMOVED lines=9> */
[----:B------:R-:W-:Y:S01]  /*a380*/  MOV R5, UR7 ;  /* 0x0000000700057c02 */ /* 0x000fe20008000f00 */
        /* <DEDUP_REMOVED lines=9> */
.L_x_2834:
[----:B------:R-:W-:Y:S01]  /*a420*/  MOV R2, 0x0 ;  /* 0x0000000000027802 */ /* 0x000fe20000000f00 */
[----:B------:R-:W-:Y:S01]  /*a430*/  ULDC.64 UR6, c[0x4][0x108] ;  /* 0x0100420000067ab9 */ /* 0x000fe20000000a00 */
[----:B------:R-:W-:Y:S01]  /*a440*/  ULDC.64 UR8, c[0x4][0x110] ;  /* 0x0100440000087ab9 */ /* 0x000fe20000000a00 */
[----:B------:R-:W-:Y:S01]  /*a450*/  ULDC.64 UR4, c[0x4][0x48] ;  /* 0x0100120000047ab9 */ /* 0x000fe20000000a00 */
[----:B------:R-:W-:Y:S01]  /*a460*/  IMAD.U32 R4, RZ, RZ, UR6 ;  /* 0x00000006ff047e24 */ /* 0x000fe2000f8e00ff */
[----:B------:R-:W-:Y:S01]  /*a470*/  MOV R5, UR7 ;  /* 0x0000000700057c02 */ /* 0x000fe20008000f00 */
[----:B------:R-:W1:Y:S01]  /*a480*/  LDC.64 R2, c[0x4][R2] ;  /* 0x0100000002027b82 */ /* 0x000e620000000a00 */
[----:B------:R-:W-:Y:S01]  /*a490*/  IMAD.U32 R6, RZ, RZ, UR8 ;  /* 0x00000008ff067e24 */ /* 0x000fe2000f8e00ff */
[----:B------:R-:W-:Y:S01]  /*a4a0*/  MOV R10, UR4 ;  /* 0x00000004000a7c02 */ /* 0x000fe20008000f00 */
[----:B------:R-:W-:Y:S01]  /*a4b0*/  IMAD.U32 R7, RZ, RZ, UR9 ;  /* 0x00000009ff077e24 */ /* 0x000fe2000f8e00ff */
[----:B------:R-:W-:Y:S01]  /*a4c0*/  MOV R12, 0x1 ;  /* 0x00000001000c7802 */ /* 0x000fe20000000f00 */
[----:B------:R-:W-:-:S02]  /*a4d0*/  IMAD.U32 R11, RZ, RZ, UR5 ;  /* 0x00000005ff0b7e24 */ /* 0x000fc4000f8e00ff */
[----:B------:R-:W-:Y:S02]  /*a4e0*/  IMAD.MOV.U32 R8, RZ, RZ, 0x70 ;  /* 0x00000070ff087424 */ /* 0x000fe400078e00ff */
[----:B------:R-:W-:-:S07]  /*a4f0*/  IMAD.MOV.U32 R13, RZ, RZ, RZ ;  /* 0x000000ffff0d7224 */ /* 0x000fce00078e00ff */
[----:B------:R-:W-:-:S07]  /*a500*/  LEPC R20, `(.L_x_2833) ;  /* 0x000000001014794e */ /* 0x000fce0000000000 */
[----:B-1----:R-:W-:Y:S05]  /*a510*/  CALL.ABS.NOINC R2 ;  /* 0x0000000002007343 */ /* 0x002fea0003c00000 */
.L_x_2833:
        /* <DEDUP_REMOVED lines=9> */
[----:B-1----:R-:W-:Y:S01]  /*a5b0*/  ISETP.NE.AND P1, PT, R0, 0x1, PT ;  /* 0x000000010000780c */ /* 0x002fe20003f25270 */
[----:B------:R-:W-:-:S12]  /*a5c0*/  IMAD.MOV.U32 R0, RZ, RZ, R19 ;  /* 0x000000ffff007224 */ /* 0x000fd800078e0013 */
        /* <DEDUP_REMOVED lines=16> */
[----:B---3--:R-:W-:-:S04]  /*a6d0*/  IMAD R8, R8, UR4, R4 ;  /* 0x0000000408087c24 */ /* 0x008fc8000f8e0204 */
[----:B-1----:R-:W-:-:S07]  /*a6e0*/  IMAD.SHL.U32 R8, R8, 0x40, RZ ;  /* 0x0000004008087824 */ /* 0x002fce00078e00ff */
.L_x_2835:
        /* <DEDUP_REMOVED lines=17> */
.L_x_2890:
[----:B------:R-:W2:Y:S01]  /*a800*/  LDL R5, [R1+0x8] ;  /* 0x0000080001057983 */ /* 0x000ea20000100800 */
[----:B------:R-:W-:Y:S01]  /*a810*/  UMOV UR4, 0xffffffff ;  /* 0xffffffff00047882 */ /* 0x000fe20000000000 */
[----:B------:R-:W-:Y:S02]  /*a820*/  SHF.R.S32.HI R7, RZ, 0x1f, R6 ;  /* 0x0000001fff077819 */ /* 0x000fe40000011406 */
[----:B--2---:R-:W-:Y:S01]  /*a830*/  IADD3 R9, R5, -0x1, RZ ;  /* 0xffffffff05097810 */ /* 0x004fe20007ffe0ff */
[----:B------:R-:W-:Y:S06]  /*a840*/  BRA.DIV UR4, `(.L_x_2837) ;  /* 0x0000002e04787947 */ /* 0x000fec000b800000 */
[----:B------:R-:W-:-:S13]  /*a850*/  ELECT P6, URZ, PT ;  /* 0x00000000003f782f */ /* 0x000fda00038c0000 */
.L_x_2893:
        /* <DEDUP_REMOVED lines=8> */
[----:B--2---:R-:W-:-:S04]  /*a8e0*/  @P1 IMAD.HI.U32 R10, R9, R4, RZ ;  /* 0x00000004090a1227 */ /* 0x004fc800078e00ff */
[----:B------:R-:W-:Y:S01]  /*a8f0*/  IMAD.MOV.U32 R4, RZ, RZ, R9 ;  /* 0x000000ffff047224 */ /* 0x000fe200078e0009 */
        /* <DEDUP_REMOVED lines=12> */
.L_x_2839:
[----:B--2---:R-:W2:Y:S01]  /*a9c0*/  S2R R10, SR_CgaCtaId ;  /* 0x00000000000a7919 */ /* 0x004ea20000008800 */
[----:B------:R-:W-:-:S04]  /*a9d0*/  MOV R5, 0x400 ;  /* 0x0000040000057802 */ /* 0x000fc80000000f00 */
[----:B--2---:R-:W-:-:S05]  /*a9e0*/  LEA R5, R10, R5, 0x18 ;  /* 0x000000050a057211 */ /* 0x004fca00078ec0ff */
[----:B------:R-:W-:Y:S01]  /*a9f0*/  IMAD R10, R16, 0x8, R5 ;  /* 0x00000008100a7824 */ /* 0x000fe200078e0205 */
[----:B------:R-:W-:-:S04]  /*aa00*/  SHF.L.U32 R5, R17, 0x1f, RZ ;  /* 0x0000001f11057819 */ /* 0x000fc800000006ff */
[----:B------:R-:W2:Y:S02]  /*aa10*/  SYNCS.PHASECHK.TRANS64.TRYWAIT P1, [R10+URZ+0x38840], R5 ;  /* 0x038840050a0075a7 */ /* 0x000ea4000802017f */
[----:B--2---:R-:W-:Y:S05]  /*aa20*/  @!P1 BRA `(.L_x_2840) ;  /* 0x0000002c00209947 */ /* 0x004fea0003800000 */
.L_x_2894:
        /* <DEDUP_REMOVED lines=11> */
.L_x_2841:
[----:B------:R-:W3:Y:S01]  /*aae0*/  LDL R11, [R1+0x10] ;  /* 0x00001000010b7983 */ /* 0x000ee20000100800 */
[----:B--2---:R-:W-:Y:S01]  /*aaf0*/  MOV R5, 0x400 ;  /* 0x0000040000057802 */ /* 0x004fe20000000f00 */
[----:B------:R-:W2:Y:S01]  /*ab00*/  S2R R12, SR_CgaCtaId ;  /* 0x00000000000c7919 */ /* 0x000ea20000008800 */
[----:B------:R-:W-:Y:S01]  /*ab10*/  R2UR UR9, R10 ;  /* 0x000000000a0972ca */ /* 0x000fe200000e0000 */
[----:B------:R-:W-:Y:S01]  /*ab20*/  UIADD3 UR4, UP0, UR46, 0x370, URZ ;  /* 0x000003702e047890 */ /* 0x000fe2000ff1e03f */
[----:B------:R-:W-:Y:S02]  /*ab30*/  R2UR UR12, R0 ;  /* 0x00000000000c72ca */ /* 0x000fe400000e0000 */
[----:B-----5:R-:W-:Y:S01]  /*ab40*/  R2UR UR13, R4 ;  /* 0x00000000040d72ca */ /* 0x020fe200000e0000 */
[----:B------:R-:W-:Y:S01]  /*ab50*/  UIADD3.X UR5, URZ, UR47, URZ, UP0, !UPT ;  /* 0x0000002f3f057290 */ /* 0x000fe200087fe43f */
[----:B--2---:R-:W-:-:S05]  /*ab60*/  LEA R5, R12, R5, 0x18 ;  /* 0x000000050c057211 */ /* 0x004fca00078ec0ff */
[----:B------:R-:W-:-:S05]  /*ab70*/  IMAD R5, R16, 0x2000, R5 ;  /* 0x0000200010057824 */ /* 0x000fca00078e0205 */
[----:B------:R-:W-:Y:S01]  /*ab80*/  R2UR UR8, R5 ;  /* 0x00000000050872ca */ /* 0x000fe200000e0000 */
[----:B------:R-:W-:Y:S01]  /*ab90*/  UIADD3 UR9, UR9, 0x38830, URZ ;  /* 0x0003883009097890 */ /* 0x000fe2000fffe03f */
[----:B------:R-:W-:Y:S01]  /*aba0*/  UMOV UR6, 0x0 ;  /* 0x0000000000067882 */ /* 0x000fe20000000000 */
[----:B------:R-:W-:Y:S01]  /*abb0*/  UMOV UR7, 0x14f00000 ;  /* 0x14f0000000077882 */ /* 0x000fe20000000000 */
[----:B------:R-:W-:-:S09]  /*abc0*/  UMOV UR10, URZ ;  /* 0x0000003f000a7c82 */ /* 0x000fd20008000000 */
[----:B------:R-:W-:Y:S01]  /*abd0*/  UIADD3 UR8, UR8, 0x22400, URZ ;  /* 0x0002240008087890 */ /* 0x000fe2000fffe03f */
[----:B---3--:R-:W-:-:S13]  /*abe0*/  R2UR UR11, R11 ;  /* 0x000000000b0b72ca */ /* 0x008fda00000e0000 */
[----:B------:R-:W-:-:S09]  /*abf0*/  USHF.L.U32 UR11, UR11, 0x6, URZ ;  /* 0x000000060b0b7899 */ /* 0x000fd2000800063f */
[----:B------:R2:W-:Y:S02]  /*ac00*/  UTMALDG.4D [UR8], [UR4], desc[UR6] ;  /* 0x00000608040075b4 */ /* 0x0005e40008019000 */
[----:B--2---:R-:W-:Y:S01]  /*ac10*/  NOP ;  /* 0x0000000000007918 */ /* 0x004fe20000000000 */
.L_x_2838:
[----:B------:R-:W2:Y:S01]  /*ac20*/  S2R R12, SR_CgaCtaId ;  /* 0x00000000000c7919 */ /* 0x000ea20000008800 */
[----:B------:R-:W-:Y:S05]  /*ac30*/  WARPSYNC.ALL ;  /* 0x0000000000007948 */ /* 0x000fea0003800000 */
[----:B------:R-:W-:Y:S01]  /*ac40*/  BAR.SYNC.DEFER_BLOCKING 0x8, 0xa0 ;  /* 0x0202800000007b1d */ /* 0x000fe20000010000 */
[----:B------:R-:W-:Y:S02]  /*ac50*/  ELECT P1, URZ, PT ;  /* 0x00000000003f782f */ /* 0x000fe40003820000 */
[----:B------:R-:W-:-:S03]  /*ac60*/  MOV R11, 0x400 ;  /* 0x00000400000b7802 */ /* 0x000fc60000000f00 */
[----:B------:R-:W-:Y:S01]  /*ac70*/  BSSY B0, `(.L_x_2842) ;  /* 0x000004c000007945 */ /* 0x000fe20003800000 */
[----:B--2---:R-:W-:-:S07]  /*ac80*/  LEA R11, R12, R11, 0x18 ;  /* 0x0000000b0c0b7211 */ /* 0x004fce00078ec0ff */
[----:B------:R-:W-:Y:S05]  /*ac90*/  @!P1 BRA `(.L_x_2843) ;  /* 0x0000000400249947 */ /* 0x000fea0003800000 */
[----:B------:R-:W-:Y:S01]  /*aca0*/  R2UR UR16, R11 ;  /* 0x000000000b1072ca */ /* 0x000fe200000e0000 */
[----:B------:R-:W-:Y:S01]  /*acb0*/  UIADD3 UR14, UP0, UR46, 0x270, URZ ;  /* 0x000002702e0e7890 */ /* 0x000fe2000ff1e03f */
[----:B------:R-:W-:Y:S01]  /*acc0*/  R2UR UR11, R8 ;  /* 0x00000000080b72ca */ /* 0x000fe200000e0000 */
[----:B------:R-:W-:Y:S01]  /*acd0*/  IMAD.MOV.U32 R5, RZ, RZ, 0x2000 ;  /* 0x00002000ff057424 */ /* 0x000fe200078e00ff */
[----:B------:R-:W-:Y:S01]  /*ace0*/  R2UR UR12, R19 ;  /* 0x00000000130c72ca */ /* 0x000fe200000e0000 */
[----:B------:R-:W-:Y:S01]  /*acf0*/  UIADD3.X UR15, URZ, UR47, URZ, UP0, !UPT ;  /* 0x0000002f3f0f7290 */ /* 0x000fe200087fe43f */
[----:B------:R-:W-:Y:S01]  /*ad00*/  R2UR UR13, R18 ;  /* 0x00000000120d72ca */ /* 0x000fe200000e0000 */
[----:B------:R-:W-:Y:S01]  /*ad10*/  UIADD3 UR4, UP0, UR46, 0x770, URZ ;  /* 0x000007702e047890 */ /* 0x000fe2000ff1e03f */
[----:B------:R2:W-:Y:S01]  /*ad20*/  SYNCS.ARRIVE.TRANS64 RZ, [R11+URZ+0x38800], R5 ;  /* 0x038800050bff79a7 */ /* 0x0005e2000800003f */
[----:B------:R-:W-:Y:S01]  /*ad30*/  UMOV UR6, 0x0 ;  /* 0x0000000000067882 */ /* 0x000fe20000000000 */
[----:B------:R-:W-:Y:S01]  /*ad40*/  UMOV UR7, 0x12f00000 ;  /* 0x12f0000000077882 */ /* 0x000fe20000000000 */
[----:B------:R-:W-:Y:S01]  /*ad50*/  UMOV UR10, URZ ;  /* 0x0000003f000a7c82 */ /* 0x000fe20008000000 */
[----:B------:R-:W-:Y:S01]  /*ad60*/  UIADD3.X UR5, URZ, UR47, URZ, UP0, !UPT ;  /* 0x0000002f3f057290 */ /* 0x000fe200087fe43f */
[----:B------:R-:W-:Y:S01]  /*ad70*/  MOV R8, UR54 ;  /* 0x0000003600087c02 */ /* 0x000fe20008000f00 */
[----:B------:R-:W-:-:S02]  /*ad80*/  UIADD3 UR8, UR16, 0x20400, URZ ;  /* 0x0002040010087890 */ /* 0x000fc4000fffe03f */
[----:B------:R-:W-:Y:S01]  /*ad90*/  UIADD3 UR9, UR16, 0x38800, URZ ;  /* 0x0003880010097890 */ /* 0x000fe2000fffe03f */
[----:B------:R-:W-:Y:S01]  /*ada0*/  R2UR UR54, R8 ;  /* 0x00000000083672ca */ /* 0x000fe200000e0000 */
[----:B------:R-:W-:Y:S01]  /*adb0*/  UIADD3 UR48, UR16, 0x28400, URZ ;  /* 0x0002840010307890 */ /* 0x000fe2000fffe03f */
[----:B--2---:R-:W-:Y:S01]  /*adc0*/  MOV R5, 0x10000 ;  /* 0x0001000000057802 */ /* 0x004fe20000000f00 */
[----:B------:R-:W-:Y:S01]  /*add0*/  UMOV UR50, 0xc0 ;  /* 0x000000c000327882 */ /* 0x000fe20000000000 */
[----:B------:R-:W-:Y:S01]  /*ade0*/  UMOV UR51, UR11 ;  /* 0x0000000b00337c82 */ /* 0x000fe20008000000 */
[----:B------:R-:W-:Y:S01]  /*adf0*/  MOV R10, UR50 ;  /* 0x00000032000a7c02 */ /* 0x000fe20008000f00 */
[----:B------:R-:W-:Y:S01]  /*ae00*/  UMOV UR50, 0x40 ;  /* 0x0000004000327882 */ /* 0x000fe20000000000 */
[----:B------:R-:W-:Y:S01]  /*ae10*/  UMOV UR52, UR12 ;  /* 0x0000000c00347c82 */ /* 0x000fe20008000000 */
[----:B------:R2:W-:Y:S01]  /*ae20*/  UTMALDG.4D [UR8], [UR14], desc[UR6] ;  /* 0x000006080e0075b4 */ /* 0x0005e20008019000 */
[----:B------:R3:W-:Y:S01]  /*ae30*/  SYNCS.ARRIVE.TRANS64 RZ, [R11+URZ+0x38810], R5 ;  /* 0x038810050bff79a7 */ /* 0x0007e2000800003f */
[----:B------:R-:W-:Y:S01]  /*ae40*/  UMOV UR53, UR13 ;  /* 0x0000000d00357c82 */ /* 0x000fe20008000000 */
[----:B------:R-:W-:-:S02]  /*ae50*/  UIADD3 UR56, UR16, 0x2a400, URZ ;  /* 0x0002a40010387890 */ /* 0x000fc4000fffe03f */
[----:B------:R-:W-:Y:S02]  /*ae60*/  UIADD3 UR40, UR16, 0x2e400, URZ ;  /* 0x0002e40010287890 */ /* 0x000fe4000fffe03f */
[----:B------:R-:W-:Y:S02]  /*ae70*/  UIADD3 UR32, UR16, 0x30400, URZ ;  /* 0x0003040010207890 */ /* 0x000fe4000fffe03f */
[----:B------:R-:W-:Y:S01]  /*ae80*/  UIADD3 UR24, UR16, 0x32400, URZ ;  /* 0x0003240010187890 */ /* 0x000fe2000fffe03f */
[----:B------:R-:W-:Y:S01]  /*ae90*/  UMOV UR58, 0x80 ;  /* 0x00000080003a7882 */ /* 0x000fe20000000000 */
[----:B------:R-:W-:Y:S01]  /*aea0*/  UMOV UR59, UR11 ;  /* 0x0000000b003b7c82 */ /* 0x000fe20008000000 */
[----:B------:R-:W-:Y:S01]  /*aeb0*/  UMOV UR60, UR12 ;  /* 0x0000000c003c7c82 */ /* 0x000fe20008000000 */
[----:B------:R-:W-:Y:S01]  /*aec0*/  UMOV UR61, UR13 ;  /* 0x0000000d003d7c82 */ /* 0x000fe20008000000 */
        /* <DEDUP_REMOVED lines=11> */
[----:B--2---:R-:W-:Y:S01]  /*af80*/  UIADD3 UR8, UR16, 0x26400, URZ ;  /* 0x0002640010087890 */ /* 0x004fe2000fffe03f */
[----:B---3--:R-:W-:Y:S01]  /*af90*/  MOV R5, UR55 ;  /* 0x0000003700057c02 */ /* 0x008fe20008000f00 */
[----:B------:R-:W-:Y:S01]  /*afa0*/  UIADD3 UR9, UR16, 0x38810, URZ ;  /* 0x0003881010097890 */ /* 0x000fe2000fffe03f */
[----:B------:R-:W-:Y:S01]  /*afb0*/  UMOV UR29, UR13 ;  /* 0x0000000d001d7c82 */ /* 0x000fe20008000000 */
[----:B------:R-:W-:Y:S01]  /*afc0*/  UMOV UR18, 0x1c0 ;  /* 0x000001c000127882 */ /* 0x000fe20000000000 */
[----:B------:R-:W-:Y:S01]  /*afd0*/  UMOV UR19, UR11 ;  /* 0x0000000b00137c82 */ /* 0x000fe20008000000 */
[----:B------:R-:W-:Y:S01]  /*afe0*/  UMOV UR20, UR12 ;  /* 0x0000000c00147c82 */ /* 0x000fe20008000000 */
[----:B------:R-:W-:-:S02]  /*aff0*/  UMOV UR21, UR13 ;  /* 0x0000000d00157c82 */ /* 0x000fc40008000000 */
[----:B------:R-:W-:Y:S01]  /*b000*/  UMOV UR49, UR9 ;  /* 0x0000000900317c82 */ /* 0x000fe20008000000 */
[----:B------:R-:W-:Y:S01]  /*b010*/  UMOV UR57, UR9 ;  /* 0x0000000900397c82 */ /* 0x000fe20008000000 */
[----:B------:R-:W-:Y:S01]  /*b020*/  UTMALDG.4D [UR8], [UR4], desc[UR6] ;  /* 0x00000608040075b4 */ /* 0x000fe20008019000 */
[----:B------:R-:W-:Y:S01]  /*b030*/  UMOV UR41, UR9 ;  /* 0x0000000900297c82 */ /* 0x000fe20008000000 */
[----:B------:R-:W-:Y:S01]  /*b040*/  UMOV UR33, UR9 ;  /* 0x0000000900217c82 */ /* 0x000fe20008000000 */
[----:B------:R-:W-:Y:S01]  /*b050*/  UMOV UR25, UR9 ;  /* 0x0000000900197c82 */ /* 0x000fe20008000000 */
[----:B------:R-:W-:Y:S01]  /*b060*/  UMOV UR17, UR9 ;  /* 0x0000000900117c82 */ /* 0x000fe20008000000 */
[----:B------:R-:W-:Y:S01]  /*b070*/  R2UR UR55, R5 ;  /* 0x00000000053772ca */ /* 0x000fe200000e0000 */
[----:B------:R2:W-:Y:S01]  /*b080*/  UTMALDG.4D [UR48], [UR4], desc[UR6] ;  /* 0x00000630040075b4 */ /* 0x0005e20008019000 */
[----:B------:R3:W-:Y:S01]  /*b090*/  UTMALDG.4D [UR56], [UR4], desc[UR6] ;  /* 0x00000638040075b4 */ /* 0x0007e20008019000 */
[----:B--2---:R-:W-:Y:S01]  /*b0a0*/  R2UR UR50, R10 ;  /* 0x000000000a3272ca */ /* 0x004fe200000e0000 */
[----:B------:R-:W-:-:S02]  /*b0b0*/  UIADD3 UR48, UR16, 0x2c400, URZ ;  /* 0x0002c40010307890 */ /* 0x000fc4000fffe03f */
[----:B------:R-:W-:-:S10]  /*b0c0*/  UIADD3 UR16, UR16, 0x34400, URZ ;  /* 0x0003440010107890 */ /* 0x000fd4000fffe03f */
[----:B------:R3:W-:Y:S01]  /*b0d0*/  UTMALDG.4D [UR48], [UR4], desc[UR6] ;  /* 0x00000630040075b4 */ /* 0x0007e20008019000 */
[----:B------:R3:W-:Y:S01]  /*b0e0*/  UTMALDG.4D [UR40], [UR4], desc[UR6] ;  /* 0x00000628040075b4 */ /* 0x0007e20008019000 */
[----:B------:R3:W-:Y:S01]  /*b0f0*/  UTMALDG.4D [UR32], [UR4], desc[UR6] ;  /* 0x00000620040075b4 */ /* 0x0007e20008019000 */
[----:B------:R3:W-:Y:S01]  /*b100*/  UTMALDG.4D [UR24], [UR4], desc[UR6] ;  /* 0x00000618040075b4 */ /* 0x0007e20008019000 */
[----:B------:R3:W-:Y:S02]  /*b110*/  UTMALDG.4D [UR16], [UR4], desc[UR6] ;  /* 0x00000610040075b4 */ /* 0x0007e40008019000 */
[----:B---3--:R-:W-:Y:S01]  /*b120*/  NOP ;  /* 0x0000000000007918 */ /* 0x008fe20000000000 */
.L_x_2843:
[----:B------:R-:W-:Y:S05]  /*b130*/  BSYNC B0 ;  /* 0x0000000000007941 */ /* 0x000fea0003800000 */
.L_x_2842:
[----:B------:R-:W2:Y:S01]  /*b140*/  LDL R5, [R1+0x18] ;  /* 0x0000180001057983 */ /* 0x000ea20000100800 */
[----:B------:R-:W-:Y:S01]  /*b150*/  ULDC.64 UR38, c[0x0][0x408] ;  /* 0x0001020000267ab9 */ /* 0x000fe20000000a00 */
[----:B------:R-:W-:Y:S01]  /*b160*/  BSSY B0, `(.L_x_2844) ;  /* 0x0000005000007945 */ /* 0x000fe20003800000 */
[----:B--2---:R-:W-:-:S04]  /*b170*/  LOP3.LUT R5, R5, 0x1, RZ, 0xc, !PT ;  /* 0x0000000105057812 */ /* 0x004fc800078e0cff */
[----:B------:R-:W-:-:S04]  /*b180*/  SHF.L.U32 R5, R5, 0x1f, RZ ;  /* 0x0000001f05057819 */ /* 0x000fc800000006ff */
[----:B------:R-:W2:Y:S02]  /*b190*/  SYNCS.PHASECHK.TRANS64.TRYWAIT P1, [R11+URZ+0x38820], R5 ;  /* 0x038820050b0075a7 */ /* 0x000ea4000802017f */
[----:B--2---:R-:W-:Y:S05]  /*b1a0*/  @!P1 BRA `(.L_x_2845) ;  /* 0x0000002400549947 */ /* 0x004fea0003800000 */
.L_x_2895:
[----:B------:R-:W-:Y:S05]  /*b1b0*/  BSYNC B0 ;  /* 0x0000000000007941 */ /* 0x000fea0003800000 */
.L_x_2844:
[----:B------:R-:W-:Y:S04]  /*b1c0*/  BSSY B0, `(.L_x_2846) ;  /* 0x000004b000007945 */ /* 0x000fe80003800000 */
[----:B------:R-:W-:Y:S05]  /*b1d0*/  @!P6 BRA `(.L_x_2847) ;  /* 0x000000040024e947 */ /* 0x000fea0003800000 */
[----:B------:R-:W3:Y:S01]  /*b1e0*/  S2R R11, SR_CgaCtaId ;  /* 0x00000000000b7919 */ /* 0x000ee20000008800 */
[----:B--2---:R-:W-:Y:S01]  /*b1f0*/  MOV R8, 0x400 ;  /* 0x0000040000087802 */ /* 0x004fe20000000f00 */
[----:B------:R-:W2:Y:S03]  /*b200*/  S2R R10, SR_TID.X ;  /* 0x00000000000a7919 */ /* 0x000ea60000002100 */
[----:B---3--:R-:W-:Y:S02]  /*b210*/  LEA R8, R11, R8, 0x18 ;  /* 0x000000080b087211 */ /* 0x008fe400078ec0ff */
[----:B--2---:R-:W-:-:S03]  /*b220*/  LOP3.LUT R10, R10, 0x7f, RZ, 0xc0, !PT ;  /* 0x0000007f0a0a7812 */ /* 0x004fc600078ec0ff */
[----:B------:R-:W-:Y:S01]  /*b230*/  IMAD R5, R16, 0x8, R8 ;  /* 0x0000000810057824 */ /* 0x000fe200078e0208 */
[----:B------:R-:W-:Y:S02]  /*b240*/  SHF.L.U32 R8, R17, 0x1f, RZ ;  /* 0x0000001f11087819 */ /* 0x000fe400000006ff */
[----:B------:R-:W-:Y:S02]  /*b250*/  ISETP.NE.AND P2, PT, R10, RZ, PT ;  /* 0x000000ff0a00720c */ /* 0x000fe40003f45270 */
[----:B------:R-:W2:Y:S02]  /*b260*/  SYNCS.PHASECHK.TRANS64.TRYWAIT P1, [R5+URZ+0x38860], R8 ;  /* 0x03886008050075a7 */ /* 0x000ea4000802017f */
[----:B--2---:R-:W-:Y:S09]  /*b270*/  @!P1 BRA `(.L_x_2848) ;  /* 0x0000002400409947 */ /* 0x004ff20003800000 */
.L_x_2896:
        /* <DEDUP_REMOVED lines=8> */
.L_x_2849:
[----:B--2---:R-:W2:Y:S01]  /*b300*/  LDL R8, [R1+0x10] ;  /* 0x0000100001087983 */ /* 0x004ea20000100800 */
[----:B------:R-:W-:Y:S01]  /*b310*/  MOV R10, 0x400 ;  /* 0x00000400000a7802 */ /* 0x000fe20000000f00 */
[----:B------:R-:W3:Y:S01]  /*b320*/  S2R R11, SR_CgaCtaId ;  /* 0x00000000000b7919 */ /* 0x000ee20000008800 */
[----:B------:R-:W-:Y:S01]  /*b330*/  R2UR UR9, R5 ;  /* 0x00000000050972ca */ /* 0x000fe200000e0000 */
[----:B------:R-:W-:Y:S01]  /*b340*/  UIADD3 UR4, UP0, UR46, 0x470, URZ ;  /* 0x000004702e047890 */ /* 0x000fe2000ff1e03f */
[----:B------:R-:W-:Y:S02]  /*b350*/  R2UR UR12, R0 ;  /* 0x00000000000c72ca */ /* 0x000fe400000e0000 */
[----:B------:R-:W-:Y:S01]  /*b360*/  R2UR UR13, R4 ;  /* 0x00000000040d72ca */ /* 0x000fe200000e0000 */
[----:B------:R-:W-:Y:S01]  /*b370*/  UIADD3.X UR5, URZ, UR47, URZ, UP0, !UPT ;  /* 0x0000002f3f057290 */ /* 0x000fe200087fe43f */
[----:B---3--:R-:W-:-:S04]  /*b380*/  LEA R10, R11, R10, 0x18 ;  /* 0x0000000a0b0a7211 */ /* 0x008fc800078ec0ff */
        /* <DEDUP_REMOVED lines=15> */
[----:B--2---:R-:W-:-:S13]  /*b480*/  R2UR UR11, R8 ;  /* 0x00000000080b72ca */ /* 0x004fda00000e0000 */
[----:B------:R-:W-:-:S09]  /*b490*/  USHF.L.U32 UR11, UR11, 0x6, URZ ;  /* 0x000000060b0b7899 */ /* 0x000fd2000800063f */
        /* <DEDUP_REMOVED lines=15> */
[----:B------:R-:W-:-:S02]  /*b590*/  UMOV UR10, UR21 ;  /* 0x00000015000a7c82 */ /* 0x000fc40008000000 */
[----:B------:R2:W-:Y:S01]  /*b5a0*/  UTMALDG.4D [UR8], [UR4], desc[UR6] ;  /* 0x00000608040075b4 */ /* 0x0005e20008019000 */
        /* <DEDUP_REMOVED lines=12> */
.L_x_2847:
[----:B------:R-:W-:Y:S05]  /*b670*/  BSYNC B0 ;  /* 0x0000000000007941 */ /* 0x000fea0003800000 */
.L_x_2846:
[----:B--2---:R-:W2:Y:S01]  /*b680*/  LDL.LU R5, [R1+0x14] ;  /* 0x0000140001057983 */ /* 0x004ea20000300800 */
[----:B------:R-:W-:-:S05]  /*b690*/  VIADD R16, R16, 0x1 ;  /* 0x0000000110107836 */ /* 0x000fca0000000000 */
        /* <DEDUP_REMOVED lines=10> */
[----:B------:R-:W-:-:S05]  /*b740*/  VIADDMNMX R10, R10, R5, 0xffffffff, !PT ;  /* 0xffffffff0a0a7446 */ /* 0x000fca0007800105 */
[----:B------:R-:W-:-:S05]  /*b750*/  IMAD.IADD R5, R11, 0x1, R10 ;  /* 0x000000010b057824 */ /* 0x000fca00078e020a */
        /* <DEDUP_REMOVED lines=23> */
.L_x_2854:
        /* <DEDUP_REMOVED lines=10> */
.L_x_2897:
[----:B------:R-:W-:Y:S05]  /*b970*/  @P1 BRA `(.L_x_2856) ;  /* 0x00000000001c1947 */ /* 0x000fea0003800000 */
[----:B------:R-:W3:Y:S01]  /*b980*/  S2R R11, SR_TID.X ;  /* 0x00000000000b7919 */ /* 0x000ee20000002100 */
[----:B------:R-:W-:-:S04]  /*b990*/  IMAD.MOV.U32 R5, RZ, RZ, 0x2000 ;  /* 0x00002000ff057424 */ /* 0x000fc800078e00ff */
[----:B------:R4:W-:Y:S01]  /*b9a0*/  SYNCS.ARRIVE.TRANS64 RZ, [R2+URZ+0x38830], R5 ;  /* 0x0388300502ff79a7 */ /* 0x0009e2000800003f */
[----:B---3--:R-:W-:-:S04]  /*b9b0*/  LOP3.LUT R11, R11, 0x1f, RZ, 0xc0, !PT ;  /* 0x0000001f0b0b7812 */ /* 0x008fc800078ec0ff */
[----:B------:R-:W-:-:S13]  /*b9c0*/  ISETP.NE.AND P2, PT, R11, RZ, PT ;  /* 0x000000ff0b00720c */ /* 0x000fda0003f45270 */
[----:B----4-:R-:W-:Y:S05]  /*b9d0*/  @!P2 BRA `(.L_x_2856) ;  /* 0x000000000004a947 */ /* 0x010fea0003800000 */
[----:B------:R-:W-:Y:S01]  /*b9e0*/  BPT.TRAP 0x1 ;  /* 0x000000040000795c */ /* 0x000fe20000300000 */
.L_x_2856:
        /* <DEDUP_REMOVED lines=20> */
.L_x_2898:
[----:B------:R-:W-:Y:S05]  /*bb30*/  @P1 BRA `(.L_x_2858) ;  /* 0x00000000001c1947 */ /* 0x000fea0003800000 */
[----:B------:R-:W4:Y:S01]  /*bb40*/  S2R R5, SR_TID.X ;  /* 0x0000000000057919 */ /* 0x000f220000002100 */
[----:B--23--:R-:W-:-:S04]  /*bb50*/  IMAD.MOV.U32 R3, RZ, RZ, 0x10000 ;  /* 0x00010000ff037424 */ /* 0x00cfc800078e00ff */
[----:B------:R2:W-:Y:S01]  /*bb60*/  SYNCS.ARRIVE.TRANS64 RZ, [R2+URZ+0x38850], R3 ;  /* 0x0388500302ff79a7 */ /* 0x0005e2000800003f */
[----:B----4-:R-:W-:-:S04]  /*bb70*/  LOP3.LUT R5, R5, 0x1f, RZ, 0xc0, !PT ;  /* 0x0000001f05057812 */ /* 0x010fc800078ec0ff */
[----:B------:R-:W-:-:S13]  /*bb80*/  ISETP.NE.AND P1, PT, R5, RZ, PT ;  /* 0x000000ff0500720c */ /* 0x000fda0003f25270 */
[----:B--2---:R-:W-:Y:S05]  /*bb90*/  @!P1 BRA `(.L_x_2858) ;  /* 0x0000000000049947 */ /* 0x004fea0003800000 */
[----:B------:R-:W-:Y:S01]  /*bba0*/  BPT.TRAP 0x1 ;  /* 0x000000040000795c */ /* 0x000fe20000300000 */
.L_x_2858:
        /* <DEDUP_REMOVED lines=53> */
.L_x_2853:
[----:B------:R-:W-:Y:S05]  /*bf00*/  BSYNC B0 ;  /* 0x0000000000007941 */ /* 0x000fea0003800000 */
.L_x_2852:
[----:B------:R-:W2:Y:S01]  /*bf10*/  LDL.LU R3, [R1+0x8] ;  /* 0x0000080001037983 */ /* 0x000ea20000300800 */
[----:B------:R-:W-:-:S04]  /*bf20*/  IADD3 R16, R16, 0x1, RZ ;  /* 0x0000000110107810 */ /* 0x000fc80007ffe0ff */
[----:B------:R-:W-:-:S04]  /*bf30*/  ISETP.NE.AND P1, PT, R16, 0x2, PT ;  /* 0x000000021000780c */ /* 0x000fc80003f25270 */
[----:B------:R-:W-:Y:S02]  /*bf40*/  SEL R2, RZ, 0x1, P1 ;  /* 0x00000001ff027807 */ /* 0x000fe40000800000 */
[----:B------:R-:W-:Y:S02]  /*bf50*/  SEL R16, R16, RZ, P1 ;  /* 0x000000ff10107207 */ /* 0x000fe40000800000 */
[----:B------:R-:W-:Y:S01]  /*bf60*/  LOP3.LUT R17, R17, R2, RZ, 0x3c, !PT ;  /* 0x0000000211117212 */ /* 0x000fe200078e3cff */
[----:B--2---:R-:W-:-:S07]  /*bf70*/  VIADD R8, R3, 0xfffffffd ;  /* 0xfffffffd03087836 */ /* 0x004fce0000000000 */
.L_x_2851:
[----:B------:R-:W-:Y:S01]  /*bf80*/  IMAD.MOV R10, RZ, RZ, -R10 ;  /* 0x000000ffff0a7224 */ /* 0x000fe200078e0a0a */
[----:B------:R-:W-:Y:S04]  /*bf90*/  BSSY B0, `(.L_x_2850) ;  /* 0x0000102000007945 */ /* 0x000fe80003800000 */
[----:B------:R-:W-:-:S13]  /*bfa0*/  ISETP.NE.AND P1, PT, R9, R10, PT ;  /* 0x0000000a0900720c */ /* 0x000fda0003f25270 */
[----:B------:R-:W-:Y:S05]  /*bfb0*/  @!P1 BRA `(.L_x_2859) ;  /* 0x0000000c00fc9947 */ /* 0x000fea0003800000 */
.L_x_2874:
[----:B------:R-:W-:Y:S04]  /*bfc0*/  BSSY B1, `(.L_x_2860) ;  /* 0x0000078000017945 */ /* 0x000fe80003800000 */
[----:B------:R-:W-:Y:S05]  /*bfd0*/  @!P6 BRA `(.L_x_2861) ;  /* 0x0000000400d8e947 */ /* 0x000fea0003800000 */
[----:B-1----:R-:W-:Y:S01]  /*bfe0*/  MOV R9, R8 ;  /* 0x0000000800097202 */ /* 0x002fe20000000f00 */
        /* <DEDUP_REMOVED lines=13> */
[----:B------:R-:W-:-:S05]  /*c0c0*/  IMAD.WIDE.U32 R2, R6, UR38, R2 ;  /* 0x0000002606027c25 */ /* 0x000fca000f8e0002 */
[----:B------:R-:W-:Y:S02]  /*c0d0*/  IADD3 R10, R10, R3, RZ ;  /* 0x000000030a0a7210 */ /* 0x000fe40007ffe0ff */
[----:B-1----:R-:W-:-:S04]  /*c0e0*/  LEA R4, P1, R2, R4, 0x2 ;  /* 0x0000000402047211 */ /* 0x002fc800078210ff */
[----:B------:R-:W-:-:S05]  /*c0f0*/  LEA.HI.X R5, R2, R5, R10, 0x2, P1 ;  /* 0x0000000502057211 */ /* 0x000fca00008f140a */
[----:B------:R1:W5:Y:S04]  /*c100*/  LDG.E R4, desc[UR54][R4.64] ;  /* 0x0000003604047981 */ /* 0x000368000c1e1900 */
.L_x_2862:
[----:B------:R-:W2:Y:S01]  /*c110*/  S2R R3, SR_CgaCtaId ;  /* 0x0000000000037919 */ /* 0x000ea20000008800 */
[----:B------:R-:W-:Y:S01]  /*c120*/  MOV R2, 0x400 ;  /* 0x0000040000027802 */ /* 0x000fe20000000f00 */
[----:B-1----:R-:W1:Y:S03]  /*c130*/  S2R R5, SR_TID.X ;  /* 0x0000000000057919 */ /* 0x002e660000002100 */
[----:B--2---:R-:W-:Y:S02]  /*c140*/  LEA R2, R3, R2, 0x18 ;  /* 0x0000000203027211 */ /* 0x004fe400078ec0ff */
[----:B------:R-:W-:Y:S02]  /*c150*/  SHF.L.U32 R3, R17, 0x1f, RZ ;  /* 0x0000001f11037819 */ /* 0x000fe400000006ff */
[----:B-1----:R-:W-:Y:S01]  /*c160*/  LOP3.LUT R5, R5, 0x7f, RZ, 0xc0, !PT ;  /* 0x0000007f05057812 */ /* 0x002fe200078ec0ff */
[----:B------:R-:W-:-:S03]  /*c170*/  IMAD R2, R16, 0x8, R2 ;  /* 0x0000000810027824 */ /* 0x000fc600078e0202 */
[----:B------:R-:W-:Y:S01]  /*c180*/  ISETP.NE.AND P1, PT, R5, RZ, PT ;  /* 0x000000ff0500720c */ /* 0x000fe20003f25270 */
[----:B------:R-:W1:Y:S02]  /*c190*/  SYNCS.PHASECHK.TRANS64.TRYWAIT P2, [R2+URZ+0x38840], R3 ;  /* 0x03884003020075a7 */ /* 0x000e64000804017f */
[----:B-1----:R-:W-:Y:S10]  /*c1a0*/  @!P2 BRA `(.L_x_2863) ;  /* 0x0000001400b0a947 */ /* 0x002ff40003800000 */
.L_x_2899:
        /* <DEDUP_REMOVED lines=8> */
.L_x_2864:
        /* <DEDUP_REMOVED lines=13> */
[----:B------:R-:W-:Y:S01]  /*c300*/  R2UR UR8, R5 ;  /* 0x00000000050872ca */ /* 0x000fe200000e0000 */
[----:B------:R-:W-:-:S05]  /*c310*/  IMAD.SHL.U32 R5, R9, 0x40, RZ ;  /* 0x0000004009057824 */ /* 0x000fca00078e00ff */
[----:B------:R-:W-:-:S07]  /*c320*/  R2UR UR11, R5 ;  /* 0x00000000050b72ca */ /* 0x000fce00000e0000 */
[----:B------:R-:W-:-:S09]  /*c330*/  UIADD3 UR8, UR8, 0x22400, URZ ;  /* 0x0002240008087890 */ /* 0x000fd2000fffe03f */
[----:B------:R2:W-:Y:S01]  /*c340*/  UTMALDG.4D [UR8], [UR4], desc[UR6] ;  /* 0x00000608040075b4 */ /* 0x0005e20008019000 */
[----:B------:R-:W3:Y:S02]  /*c350*/  SYNCS.PHASECHK.TRANS64.TRYWAIT P2, [R2+URZ+0x38860], R3 ;  /* 0x03886003020075a7 */ /* 0x000ee4000804017f */
[----:B--23--:R-:W-:Y:S05]  /*c360*/  @!P2 BRA `(.L_x_2865) ;  /* 0x000000140054a947 */ /* 0x00cfea0003800000 */
.L_x_2900:
        /* <DEDUP_REMOVED lines=8> */
.L_x_2866:
        /* <DEDUP_REMOVED lines=53> */
.L_x_2861:
[----:B------:R-:W-:Y:S05]  /*c740*/  BSYNC B1 ;  /* 0x0000000000017941 */ /* 0x000fea0003800000 */
.L_x_2860:
[----:B-1----:R-:W-:Y:S01]  /*c750*/  VIADD R9, R16, 0x1 ;  /* 0x0000000110097836 */ /* 0x002fe20000000000 */
[----:B------:R-:W-:Y:S04]  /*c760*/  BSSY B1, `(.L_x_2867) ;  /* 0x000007c000017945 */ /* 0x000fe80003800000 */
        /* <DEDUP_REMOVED lines=8> */
[----:B------:R-:W-:-:S04]  /*c7f0*/  IMAD R11, R7, UR38, RZ ;  /* 0x00000026070b7c24 */ /* 0x000fc8000f8e02ff */
[----:B------:R-:W-:Y:S01]  /*c800*/  IMAD R11, R6, UR39, R11 ;  /* 0x00000027060b7c24 */ /* 0x000fe2000f8e020b */
[----:B-1----:R-:W-:-:S13]  /*c810*/  ISETP.NE.AND P1, PT, R5, 0x1, PT ;  /* 0x000000010500780c */ /* 0x002fda0003f25270 */
[----:B------:R-:W1:Y:S02]  /*c820*/  @P1 LDC.64 R2, c[0x0][0x420] ;  /* 0x00010800ff021b82 */ /* 0x000e640000000a00 */
[----:B-1----:R-:W-:Y:S01]  /*c830*/  @P1 IMAD.HI.U32 R4, R10, R2, RZ ;  /* 0x000000020a041227 */ /* 0x002fe200078e00ff */
[----:B------:R-:W-:-:S04]  /*c840*/  MOV R2, R10 ;  /* 0x0000000a00027202 */ /* 0x000fc80000000f00 */
        /* <DEDUP_REMOVED lines=10> */
.L_x_2869:
[----:B------:R-:W2:Y:S01]  /*c8f0*/  S2R R3, SR_CgaCtaId ;  /* 0x0000000000037919 */ /* 0x000ea20000008800 */
[----:B------:R-:W-:Y:S01]  /*c900*/  MOV R2, 0x400 ;  /* 0x0000040000027802 */ /* 0x000fe20000000f00 */
[----:B-1----:R-:W1:Y:S03]  /*c910*/  S2R R5, SR_TID.X ;  /* 0x0000000000057919 */ /* 0x002e660000002100 */
[----:B--2---:R-:W-:Y:S02]  /*c920*/  LEA R2, R3, R2, 0x18 ;  /* 0x0000000203027211 */ /* 0x004fe400078ec0ff */
[----:B------:R-:W-:Y:S02]  /*c930*/  SHF.L.U32 R3, R17, 0x1f, RZ ;  /* 0x0000001f11037819 */ /* 0x000fe400000006ff */
[----:B------:R-:W-:Y:S02]  /*c940*/  LEA R2, R9, R2, 0x3 ;  /* 0x0000000209027211 */ /* 0x000fe400078e18ff */
[----:B-1----:R-:W-:-:S02]  /*c950*/  LOP3.LUT R5, R5, 0x7f, RZ, 0xc0, !PT ;  /* 0x0000007f05057812 */ /* 0x002fc400078ec0ff */
[----:B------:R-:W1:Y:S02]  /*c960*/  SYNCS.PHASECHK.TRANS64.TRYWAIT P2, [R2+URZ+0x38840], R3 ;  /* 0x03884003020075a7 */ /* 0x000e64000804017f */
[----:B------:R-:W-:Y:S01]  /*c970*/  ISETP.NE.AND P1, PT, R5, RZ, PT ;  /* 0x000000ff0500720c */ /* 0x000fe20003f25270 */
[----:B-1----:R-:W-:-:S12]  /*c980*/  @!P2 BRA `(.L_x_2870) ;  /* 0x0000000c00e0a947 */ /* 0x002fd80003800000 */
.L_x_2901:
        /* <DEDUP_REMOVED lines=8> */
.L_x_2871:
        /* <DEDUP_REMOVED lines=20> */
.L_x_2902:
        /* <DEDUP_REMOVED lines=8> */
.L_x_2873:
        /* <DEDUP_REMOVED lines=53> */
.L_x_2868:
[----:B------:R-:W-:Y:S05]  /*cf20*/  BSYNC B1 ;  /* 0x0000000000017941 */ /* 0x000fea0003800000 */
.L_x_2867:
[C---:B------:R-:W-:Y:S01]  /*cf30*/  ISETP.GT.AND P2, PT, R8.reuse, 0x1, PT ;  /* 0x000000010800780c */ /* 0x040fe20003f44270 */
[----:B------:R-:W-:Y:S01]  /*cf40*/  VIADD R8, R8, 0xfffffffe ;  /* 0xfffffffe08087836 */ /* 0x000fe20000000000 */
[----:B------:R-:W-:-:S04]  /*cf50*/  IADD3 R9, R9, 0x1, RZ ;  /* 0x0000000109097810 */ /* 0x000fc80007ffe0ff */
[----:B------:R-:W-:-:S04]  /*cf60*/  ISETP.NE.AND P1, PT, R9, 0x2, PT ;  /* 0x000000020900780c */ /* 0x000fc80003f25270 */
[----:B------:R-:W-:Y:S02]  /*cf70*/  SEL R2, RZ, 0x1, P1 ;  /* 0x00000001ff027807 */ /* 0x000fe40000800000 */
[----:B------:R-:W-:Y:S02]  /*cf80*/  SEL R16, R9, RZ, P1 ;  /* 0x000000ff09107207 */ /* 0x000fe40000800000 */
[----:B------:R-:W-:Y:S01]  /*cf90*/  LOP3.LUT R17, R17, R2, RZ, 0x3c, !PT ;  /* 0x0000000211117212 */ /* 0x000fe200078e3cff */
[----:B------:R-:W-:Y:S06]  /*cfa0*/  @P2 BRA `(.L_x_2874) ;  /* 0xfffffff000042947 */ /* 0x000fec000383ffff */
.L_x_2859:
[----:B------:R-:W-:Y:S05]  /*cfb0*/  BSYNC B0 ;  /* 0x0000000000007941 */ /* 0x000fea0003800000 */
.L_x_2850:
[----:B------:R-:W2:Y:S04]  /*cfc0*/  LDL R3, [R1+0x1c] ;  /* 0x00001c0001037983 */ /* 0x000ea80000100800 */
[----:B------:R-:W3:Y:S04]  /*cfd0*/  LDL.LU R2, [R1+0xc] ;  /* 0x00000c0001027983 */ /* 0x000ee80000300800 */
[----:B------:R-:W4:Y:S01]  /*cfe0*/  LDL.LU R0, [R1+0x18] ;  /* 0x0000180001007983 */ /* 0x000f220000300800 */
[----:B--2---:R-:W-:Y:S02]  /*cff0*/  R2UR UR4, R3 ;  /* 0x00000000030472ca */ /* 0x004fe400000e0000 */
[----:B----4-:R-:W-:-:S11]  /*d000*/  IADD3 R0, R0, 0x1, RZ ;  /* 0x0000000100007810 */ /* 0x010fd60007ffe0ff */
[----:B---3--:R-:W-:Y:S01]  /*d010*/  VIADD R2, R2, UR4 ;  /* 0x0000000402027c36 */ /* 0x008fe20008000000 */
[----:B------:R-:W-:-:S04]  /*d020*/  ULDC UR4, c[0x0][0xea4] ;  /* 0x0003a90000047ab9 */ /* 0x000fc80000000800 */
[----:B------:R3:W-:Y:S01]  /*d030*/  STL [R1+0xc], R2 ;  /* 0x00000c0201007387 */ /* 0x0007e20000100800 */
[----:B------:R-:W-:-:S03]  /*d040*/  ISETP.GE.AND P0, PT, R2, UR4, PT ;  /* 0x0000000402007c0c */ /* 0x000fc6000bf06270 */
[----:B------:R3:W-:Y:S10]  /*d050*/  STL [R1+0x18], R0 ;  /* 0x0000180001007387 */ /* 0x0007f40000100800 */
[----:B---3--:R-:W-:Y:S05]  /*d060*/  @!P0 BRA `(.L_x_2875) ;  /* 0xffffffcc00c88947 */ /* 0x008fea000383ffff */
[----:B------:R-:W-:-:S07]  /*d070*/  LOP3.LUT R2, R0, 0x1, RZ, 0xc, !PT ;  /* 0x0000000100027812 */ /* 0x000fce00078e0cff */
.L_x_2831:
[----:B------:R-:W2:Y:S01]  /*d080*/  S2R R3, SR_CgaCtaId ;  /* 0x0000000000037919 */ /* 0x000ea20000008800 */
[----:B------:R-:W-:Y:S01]  /*d090*/  MOV R0, 0x400 ;  /* 0x0000040000007802 */ /* 0x000fe20000000f00 */
[----:B------:R-:W-:Y:S03]  /*d0a0*/  BSSY B0, `(.L_x_2876) ;  /* 0x0000005000007945 */ /* 0x000fe60003800000 */
[----:B--2---:R-:W-:Y:S02]  /*d0b0*/  LEA R0, R3, R0, 0x18 ;  /* 0x0000000003007211 */ /* 0x004fe400078ec0ff */
[----:B------:R-:W-:-:S04]  /*d0c0*/  SHF.L.U32 R3, R2, 0x1f, RZ ;  /* 0x0000001f02037819 */ /* 0x000fc800000006ff */
[----:B------:R-:W2:Y:S02]  /*d0d0*/  SYNCS.PHASECHK.TRANS64.TRYWAIT P0, [R0+URZ+0x38820], R3 ;  /* 0x03882003000075a7 */ /* 0x000ea4000800017f */
[----:B--2---:R-:W-:Y:S05]  /*d0e0*/  @!P0 BRA `(.L_x_2877) ;  /* 0x0000000800308947 */ /* 0x004fea0003800000 */
.L_x_2903:
[----:B------:R-:W-:Y:S05]  /*d0f0*/  BSYNC B0 ;  /* 0x0000000000007941 */ /* 0x000fea0003800000 */
.L_x_2876:
[----:B------:R-:W-:-:S03]  /*d100*/  UMOV UR4, 0xffffffff ;  /* 0xffffffff00047882 */ /* 0x000fc60000000000 */
[----:B------:R-:W-:Y:S05]  /*d110*/  BRA.DIV UR4, `(.L_x_2878) ;  /* 0x0000000a04387947 */ /* 0x000fea000b800000 */
[----:B------:R-:W3:Y:S02]  /*d120*/  S2R R2, SR_TID.X ;  /* 0x0000000000027919 */ /* 0x000ee40000002100 */
[----:B---3--:R-:W-:-:S04]  /*d130*/  SHF.R.U32.HI R2, RZ, 0x5, R2 ;  /* 0x00000005ff027819 */ /* 0x008fc80000011602 */
[----:B------:R-:W-:-:S05]  /*d140*/  LOP3.LUT R2, R2, 0x3, RZ, 0xc0, !PT ;  /* 0x0000000302027812 */ /* 0x000fca00078ec0ff */
[----:B------:R3:W4:Y:S02]  /*d150*/  SHFL.IDX PT, R14, R2, RZ, 0x1f ;  /* 0x00001fff020e7589 */ /* 0x00072400000e0000 */
.L_x_2906:
[----:B----4-:R-:W-:Y:S01]  /*d160*/  ISETP.NE.AND P0, PT, R14, RZ, PT ;  /* 0x000000ff0e00720c */ /* 0x010fe20003f05270 */
[----:B------:R-:W-:-:S12]  /*d170*/  BSSY B0, `(.L_x_2879) ;  /* 0x000001d000007945 */ /* 0x000fd80003800000 */
[----:B------:R-:W-:Y:S05]  /*d180*/  @P0 BRA `(.L_x_2880) ;  /* 0x00000000006c0947 */ /* 0x000fea0003800000 */
[----:B------:R-:W-:-:S03]  /*d190*/  UMOV UR4, 0xffffffff ;  /* 0xffffffff00047882 */ /* 0x000fc60000000000 */
[----:B------:R-:W-:Y:S05]  /*d1a0*/  BRA.DIV UR4, `(.L_x_2881) ;  /* 0x0000000a04487947 */ /* 0x000fea000b800000 */
[----:B------:R-:W-:-:S13]  /*d1b0*/  ELECT P6, URZ, PT ;  /* 0x00000000003f782f */ /* 0x000fda00038c0000 */
.L_x_2909:
[----:B------:R-:W-:Y:S05]  /*d1c0*/  @!P6 BRA `(.L_x_2880) ;  /* 0x00000000005ce947 */ /* 0x000fea0003800000 */
[----:B--2---:R-:W-:Y:S01]  /*d1d0*/  VIADD R3, R0, 0x38840 ;  /* 0x0003884000037836 */ /* 0x004fe20000000000 */
[----:B------:R-:W-:Y:S02]  /*d1e0*/  SHF.L.U32 R5, R17, 0x1f, RZ ;  /* 0x0000001f11057819 */ /* 0x000fe400000006ff */
[C---:B---3--:R-:W-:Y:S01]  /*d1f0*/  IADD3 R2, R16.reuse, 0x1, RZ ;  /* 0x0000000110027810 */ /* 0x048fe20007ffe0ff */
        /* <DEDUP_REMOVED lines=9> */
.L_x_2910:
[----:B------:R-:W3:Y:S01]  /*d290*/  SYNCS.PHASECHK.TRANS64.TRYWAIT P0, [R7+URZ], R2 ;  /* 0x00000002070075a7 */ /* 0x000ee2000800017f */
[----:B------:R-:W-:-:S05]  /*d2a0*/  VIADD R3, R0, 0x38860 ;  /* 0x0003886000037836 */ /* 0x000fca0000000000 */
[----:B------:R-:W-:Y:S01]  /*d2b0*/  LEA R16, R16, R3, 0x3 ;  /* 0x0000000310107211 */ /* 0x000fe200078e18ff */
[----:B---3--:R-:W-:Y:S06]  /*d2c0*/  @!P0 BRA `(.L_x_2883) ;  /* 0x0000000800348947 */ /* 0x008fec0003800000 */
.L_x_2911:
[----:B------:R-:W4:Y:S02]  /*d2d0*/  SYNCS.PHASECHK.TRANS64.TRYWAIT P0, [R16+URZ], R5 ;  /* 0x00000005100075a7 */ /* 0x000f24000800017f */
[----:B----4-:R-:W-:Y:S05]  /*d2e0*/  @!P0 BRA `(.L_x_2884) ;  /* 0x0000000800408947 */ /* 0x010fea0003800000 */
.L_x_2912:
[----:B------:R-:W-:-:S07]  /*d2f0*/  IMAD R3, R4, 0x8, R3 ;  /* 0x0000000804037824 */ /* 0x000fce00078e0203 */
.L_x_2885:
[----:B------:R1:W1:Y:S02]  /*d300*/  SYNCS.PHASECHK.TRANS64.TRYWAIT P0, [R3+URZ], R2 ;  /* 0x00000002030075a7 */ /* 0x000264000800017f */
[----:B-1----:R-:W-:Y:S05]  /*d310*/  @!P0 NANOSLEEP.SYNCS 0x989680 ;  /* 0x009896800000895d */ /* 0x002fea0003900000 */
[----:B------:R-:W1:Y:S02]  /*d320*/  @!P0 SYNCS.PHASECHK.TRANS64 P0, [R3+URZ], R2 ;  /* 0x00000002030085a7 */ /* 0x000e64000800007f */
[----:B-1----:R-:W-:Y:S05]  /*d330*/  @!P0 BRA `(.L_x_2885) ;  /* 0xfffffffc00f08947 */ /* 0x002fea000383ffff */
.L_x_2880:
[----:B------:R-:W-:Y:S05]  /*d340*/  BSYNC B0 ;  /* 0x0000000000007941 */ /* 0x000fea0003800000 */
.L_x_2879:
[----:B------:R-:W-:Y:S05]  /*d350*/  EXIT ;  /* 0x000000000000794d */ /* 0x000fea0003800000 */
.L_x_2807:
[----:B-1----:R-:W-:-:S04]  /*d360*/  IMAD.U32 R3, RZ, RZ, UR42 ;  /* 0x0000002aff037e24 */ /* 0x002fc8000f8e00ff */
[----:B------:R1:W2:Y:S03]  /*d370*/  SYNCS.PHASECHK.TRANS64.TRYWAIT P1, [R3+URZ+0x38800], R0 ;  /* 0x03880000030075a7 */ /* 0x0002a6000802017f */
[----:B--2---:R-:W-:Y:S05]  /*d380*/  @!P1 NANOSLEEP.SYNCS 0x989680 ;  /* 0x009896800000995d */ /* 0x004fea0003900000 */
[----:B------:R-:W2:Y:S02]  /*d390*/  @!P1 SYNCS.PHASECHK.TRANS64 P1, [R3+URZ+0x38800], R0 ;  /* 0x03880000030095a7 */ /* 0x000ea4000802007f */
[----:B--2---:R-:W-:Y:S05]  /*d3a0*/  @!P1 BRA `(.L_x_2807) ;  /* 0xfffffffc00ec9947 */ /* 0x004fea000383ffff */
[----:B------:R-:W-:Y:S05]  /*d3b0*/  BRA `(.L_x_2886) ;  /* 0xffffff5400947947 */ /* 0x000fea000383ffff */
.L_x_2811:
[----:B---3--:R3:W4:Y:S02]  /*d3c0*/  SYNCS.PHASECHK.TRANS64.TRYWAIT P1, [R8+URZ+0x38830], R9 ;  /* 0x03883009080075a7 */ /* 0x008724000802017f */
[----:B----4-:R-:W-:Y:S05]  /*d3d0*/  @!P1 NANOSLEEP.SYNCS 0x989680 ;  /* 0x009896800000995d */ /* 0x010fea0003900000 */
[----:B------:R-:W4:Y:S02]  /*d3e0*/  @!P1 SYNCS.PHASECHK.TRANS64 P1, [R8+URZ+0x38830], R9 ;  /* 0x03883009080095a7 */ /* 0x000f24000802007f */
[----:B----4-:R-:W-:Y:S05]  /*d3f0*/  @!P1 BRA `(.L_x_2811) ;  /* 0xfffffffc00f09947 */ /* 0x010fea000383ffff */
[----:B------:R-:W-:Y:S05]  /*d400*/  BRA `(.L_x_2810) ;  /* 0xffffff5400a87947 */ /* 0x000fea000383ffff */
.L_x_2812:
[----:B-1----:R-:W-:-:S04]  /*d410*/  MOV R3, UR42 ;  /* 0x0000002a00037c02 */ /* 0x002fc80008000f00 */
[----:B------:R1:W4:Y:S03]  /*d420*/  SYNCS.PHASECHK.TRANS64.TRYWAIT P1, [R3+URZ+0x38810], R0 ;  /* 0x03881000030075a7 */ /* 0x000326000802017f */
[----:B----4-:R-:W-:Y:S05]  /*d430*/  @!P1 NANOSLEEP.SYNCS 0x989680 ;  /* 0x009896800000995d */ /* 0x010fea0003900000 */
[----:B------:R-:W4:Y:S02]  /*d440*/  @!P1 SYNCS.PHASECHK.TRANS64 P1, [R3+URZ+0x38810], R0 ;  /* 0x03881000030095a7 */ /* 0x000f24000802007f */
[----:B----4-:R-:W-:Y:S05]  /*d450*/  @!P1 BRA `(.L_x_2812) ;  /* 0xfffffffc00ec9947 */ /* 0x010fea000383ffff */
[----:B------:R-:W-:Y:S05]  /*d460*/  BRA `(.L_x_2887) ;  /* 0xffffff5800307947 */ /* 0x000fea000383ffff */
.L_x_2816:
[----:B------:R1:W1:Y:S02]  /*d470*/  SYNCS.PHASECHK.TRANS64.TRYWAIT P1, [R8+URZ+0x38850], R9 ;  /* 0x03885009080075a7 */ /* 0x000264000802017f */
[----:B-1----:R-:W-:Y:S05]  /*d480*/  @!P1 NANOSLEEP.SYNCS 0x989680 ;  /* 0x009896800000995d */ /* 0x002fea0003900000 */
[----:B------:R-:W1:Y:S02]  /*d490*/  @!P1 SYNCS.PHASECHK.TRANS64 P1, [R8+URZ+0x38850], R9 ;  /* 0x03885009080095a7 */ /* 0x000e64000802007f */
[----:B-1----:R-:W-:Y:S05]  /*d4a0*/  @!P1 BRA `(.L_x_2816) ;  /* 0xfffffffc00f09947 */ /* 0x002fea000383ffff */
[----:B------:R-:W-:Y:S05]  /*d4b0*/  BRA `(.L_x_2815) ;  /* 0xffffff5800647947 */ /* 0x000fea000383ffff */
.L_x_2821:
[----:B--2---:R2:W3:Y:S02]  /*d4c0*/  SYNCS.PHASECHK.TRANS64.TRYWAIT P3, [R11+URZ+0x38830], R0 ;  /* 0x038830000b0075a7 */ /* 0x0044e4000806017f */
[----:B---3--:R-:W-:Y:S05]  /*d4d0*/  @!P3 NANOSLEEP.SYNCS 0x989680 ;  /* 0x009896800000b95d */ /* 0x008fea0003900000 */
[----:B------:R-:W3:Y:S02]  /*d4e0*/  @!P3 SYNCS.PHASECHK.TRANS64 P3, [R11+URZ+0x38830], R0 ;  /* 0x038830000b00b5a7 */ /* 0x000ee4000806007f */
[----:B---3--:R-:W-:Y:S05]  /*d4f0*/  @!P3 BRA `(.L_x_2821) ;  /* 0xfffffffc00f0b947 */ /* 0x008fea000383ffff */
[----:B------:R-:W-:Y:S05]  /*d500*/  BRA `(.L_x_2820) ;  /* 0xffffff7c00e47947 */ /* 0x000fea000383ffff */
.L_x_2825:
[----:B----4-:R4:W1:Y:S02]  /*d510*/  SYNCS.PHASECHK.TRANS64.TRYWAIT P3, [R11+URZ+0x38850], R0 ;  /* 0x038850000b0075a7 */ /* 0x010864000806017f */
[----:B-1----:R-:W-:Y:S05]  /*d520*/  @!P3 NANOSLEEP.SYNCS 0x989680 ;  /* 0x009896800000b95d */ /* 0x002fea0003900000 */
[----:B------:R-:W1:Y:S02]  /*d530*/  @!P3 SYNCS.PHASECHK.TRANS64 P3, [R11+URZ+0x38850], R0 ;  /* 0x038850000b00b5a7 */ /* 0x000e64000806007f */
[----:B-1----:R-:W-:Y:S05]  /*d540*/  @!P3 BRA `(.L_x_2825) ;  /* 0xfffffffc00f0b947 */ /* 0x002fea000383ffff */
[----:B------:R-:W-:Y:S05]  /*d550*/  BRA `(.L_x_2824) ;  /* 0xffffff8000607947 */ /* 0x000fea000383ffff */
.L_x_2836:
[----:B------:R-:W1:Y:S01]  /*d560*/  S2R R5, SR_TID.X ;  /* 0x0000000000057919 */ /* 0x000e620000002100 */
[----:B------:R-:W-:Y:S01]  /*d570*/  BSSY B0, `(.L_x_2888) ;  /* 0x000000a000007945 */ /* 0x000fe20003800000 */
[----:B------:R-:W-:Y:S01]  /*d580*/  IMAD.MOV.U32 R12, RZ, RZ, RZ ;  /* 0x000000ffff0c7224 */ /* 0x000fe200078e00ff */
[----:B------:R-:W-:Y:S01]  /*d590*/  MOV R11, 0x1f ;  /* 0x0000001f000b7802 */ /* 0x000fe20000000f00 */
[----:B------:R-:W-:Y:S01]  /*d5a0*/  IMAD.MOV.U32 R15, RZ, RZ, -0x1 ;  /* 0xffffffffff0f7424 */ /* 0x000fe200078e00ff */
[----:B-1----:R-:W-:-:S04]  /*d5b0*/  SHF.R.U32.HI R5, RZ, 0x5, R5 ;  /* 0x00000005ff057819 */ /* 0x002fc80000011605 */
[----:B------:R-:W-:-:S05]  /*d5c0*/  LOP3.LUT R5, R5, 0x3, RZ, 0xc0, !PT ;  /* 0x0000000305057812 */ /* 0x000fca00078ec0ff */
[----:B------:R-:W-:-:S07]  /*d5d0*/  IMAD.MOV.U32 R13, RZ, RZ, R5 ;  /* 0x000000ffff0d7224 */ /* 0x000fce00078e0005 */
[----:B------:R-:W-:Y:S05]  /*d5e0*/  WARPSYNC.COLLECTIVE R15, `(.L_x_2889) ;  /* 0x000000000f087348 */ /* 0x000fea0003c00000 */
[----:B------:R1:W2:Y:S02]  /*d5f0*/  SHFL.IDX P6, R14, R13, R12, R11 ;  /* 0x0000000c0d0e7389 */ /* 0x0002a400000c000b */
[----:B-12---:R-:W-:Y:S01]  /*d600*/  ENDCOLLECTIVE ;  /* 0x000000000000791b */ /* 0x006fe20003800000 */
.L_x_2889:
[----:B------:R-:W-:Y:S05]  /*d610*/  BSYNC B0 ;  /* 0x0000000000007941 */ /* 0x000fea0003800000 */
.L_x_2888:
[----:B------:R-:W-:Y:S05]  /*d620*/  BRA `(.L_x_2890) ;  /* 0xffffffd000747947 */ /* 0x000fea000383ffff */
.L_x_2837:
[----:B------:R-:W-:Y:S01]  /*d630*/  BSSY B0, `(.L_x_2891) ;  /* 0x0000006000007945 */ /* 0x000fe20003800000 */
[----:B------:R-:W-:-:S07]  /*d640*/  IMAD.MOV.U32 R15, RZ, RZ, -0x1 ;  /* 0xffffffffff0f7424 */ /* 0x000fce00078e00ff */
[----:B------:R-:W-:Y:S05]  /*d650*/  WARPSYNC.COLLECTIVE R15, `(.L_x_2892) ;  /* 0x000000000f0c7348 */ /* 0x000fea0003c00000 */
[----:B------:R-:W-:Y:S02]  /*d660*/  ELECT P6, UR62, PT ;  /* 0x00000000003e782f */ /* 0x000fe400038c0000 */
[----:B------:R-:W-:Y:S01]  /*d670*/  MOV R14, UR62 ;  /* 0x0000003e000e7c02 */ /* 0x000fe20008000f00 */
[----:B------:R-:W-:Y:S10]  /*d680*/  ENDCOLLECTIVE ;  /* 0x000000000000791b */ /* 0x000ff40003800000 */
.L_x_2892:
[----:B------:R-:W-:Y:S05]  /*d690*/  BSYNC B0 ;  /* 0x0000000000007941 */ /* 0x000fea0003800000 */
.L_x_2891:
[----:B------:R-:W-:Y:S05]  /*d6a0*/  BRA `(.L_x_2893) ;  /* 0xffffffd0006c7947 */ /* 0x000fea000383ffff */
.L_x_2840:
[----:B--2---:R2:W3:Y:S02]  /*d6b0*/  SYNCS.PHASECHK.TRANS64.TRYWAIT P1, [R10+URZ+0x38840], R5 ;  /* 0x038840050a0075a7 */ /* 0x0044e4000802017f */
[----:B---3--:R-:W-:Y:S05]  /*d6c0*/  @!P1 NANOSLEEP.SYNCS 0x989680 ;  /* 0x009896800000995d */ /* 0x008fea0003900000 */
[----:B------:R-:W3:Y:S02]  /*d6d0*/  @!P1 SYNCS.PHASECHK.TRANS64 P1, [R10+URZ+0x38840], R5 ;  /* 0x038840050a0095a7 */ /* 0x000ee4000802007f */
[----:B---3--:R-:W-:Y:S05]  /*d6e0*/  @!P1 BRA `(.L_x_2840) ;  /* 0xfffffffc00f09947 */ /* 0x008fea000383ffff */
[----:B------:R-:W-:Y:S05]  /*d6f0*/  BRA `(.L_x_2894) ;  /* 0xffffffd000cc7947 */ /* 0x000fea000383ffff */
.L_x_2845:
        /* <DEDUP_REMOVED lines=8> */
.L_x_2848:
[----:B--2---:R2:W3:Y:S02]  /*d780*/  SYNCS.PHASECHK.TRANS64.TRYWAIT P1, [R5+URZ+0x38860], R8 ;  /* 0x03886008050075a7 */ /* 0x0044e4000802017f */
[----:B---3--:R-:W-:Y:S05]  /*d790*/  @!P1 NANOSLEEP.SYNCS 0x989680 ;  /* 0x009896800000995d */ /* 0x008fea0003900000 */
[----:B------:R-:W3:Y:S02]  /*d7a0*/  @!P1 SYNCS.PHASECHK.TRANS64 P1, [R5+URZ+0x38860], R8 ;  /* 0x03886008050095a7 */ /* 0x000ee4000802007f */
[----:B---3--:R-:W-:Y:S05]  /*d7b0*/  @!P1 BRA `(.L_x_2848) ;  /* 0xfffffffc00f09947 */ /* 0x008fea000383ffff */
[----:B------:R-:W-:Y:S05]  /*d7c0*/  BRA `(.L_x_2896) ;  /* 0xffffffd800ac7947 */ /* 0x000fea000383ffff */
.L_x_2855:
[----:B--2---:R2:W3:Y:S02]  /*d7d0*/  SYNCS.PHASECHK.TRANS64.TRYWAIT P2, [R2+URZ+0x38840], R3 ;  /* 0x03884003020075a7 */ /* 0x0044e4000804017f */
[----:B---3--:R-:W-:Y:S05]  /*d7e0*/  @!P2 NANOSLEEP.SYNCS 0x989680 ;  /* 0x009896800000a95d */ /* 0x008fea0003900000 */
[----:B------:R-:W3:Y:S02]  /*d7f0*/  @!P2 SYNCS.PHASECHK.TRANS64 P2, [R2+URZ+0x38840], R3 ;  /* 0x038840030200a5a7 */ /* 0x000ee4000804007f */
[----:B---3--:R-:W-:Y:S05]  /*d800*/  @!P2 BRA `(.L_x_2855) ;  /* 0xfffffffc00f0a947 */ /* 0x008fea000383ffff */
[----:B------:R-:W-:Y:S05]  /*d810*/  BRA `(.L_x_2897) ;  /* 0xffffffe000547947 */ /* 0x000fea000383ffff */
.L_x_2857:
[----:B---3--:R3:W4:Y:S02]  /*d820*/  SYNCS.PHASECHK.TRANS64.TRYWAIT P2, [R2+URZ+0x38860], R3 ;  /* 0x03886003020075a7 */ /* 0x008724000804017f */
[----:B----4-:R-:W-:Y:S05]  /*d830*/  @!P2 NANOSLEEP.SYNCS 0x989680 ;  /* 0x009896800000a95d */ /* 0x010fea0003900000 */
[----:B------:R-:W4:Y:S02]  /*d840*/  @!P2 SYNCS.PHASECHK.TRANS64 P2, [R2+URZ+0x38860], R3 ;  /* 0x038860030200a5a7 */ /* 0x000f24000804007f */
[----:B----4-:R-:W-:Y:S05]  /*d850*/  @!P2 BRA `(.L_x_2857) ;  /* 0xfffffffc00f0a947 */ /* 0x010fea000383ffff */
[----:B------:R-:W-:Y:S05]  /*d860*/  BRA `(.L_x_2898) ;  /* 0xffffffe000b07947 */ /* 0x000fea000383ffff */
.L_x_2863:
[----:B-1----:R1:W2:Y:S02]  /*d870*/  SYNCS.PHASECHK.TRANS64.TRYWAIT P2, [R2+URZ+0x38840], R3 ;  /* 0x03884003020075a7 */ /* 0x0022a4000804017f */
[----:B--2---:R-:W-:Y:S05]  /*d880*/  @!P2 NANOSLEEP.SYNCS 0x989680 ;  /* 0x009896800000a95d */ /* 0x004fea0003900000 */
[----:B------:R-:W2:Y:S02]  /*d890*/  @!P2 SYNCS.PHASECHK.TRANS64 P2, [R2+URZ+0x38840], R3 ;  /* 0x038840030200a5a7 */ /* 0x000ea4000804007f */
[----:B--2---:R-:W-:Y:S05]  /*d8a0*/  @!P2 BRA `(.L_x_2863) ;  /* 0xfffffffc00f0a947 */ /* 0x004fea000383ffff */
[----:B------:R-:W-:Y:S05]  /*d8b0*/  BRA `(.L_x_2899) ;  /* 0xffffffe8003c7947 */ /* 0x000fea000383ffff */
.L_x_2865:
[----:B--2---:R2:W3:Y:S02]  /*d8c0*/  SYNCS.PHASECHK.TRANS64.TRYWAIT P2, [R2+URZ+0x38860], R3 ;  /* 0x03886003020075a7 */ /* 0x0044e4000804017f */
[----:B---3--:R-:W-:Y:S05]  /*d8d0*/  @!P2 NANOSLEEP.SYNCS 0x989680 ;  /* 0x009896800000a95d */ /* 0x008fea0003900000 */
[----:B------:R-:W3:Y:S02]  /*d8e0*/  @!P2 SYNCS.PHASECHK.TRANS64 P2, [R2+URZ+0x38860], R3 ;  /* 0x038860030200a5a7 */ /* 0x000ee4000804007f */
[----:B---3--:R-:W-:Y:S05]  /*d8f0*/  @!P2 BRA `(.L_x_2865) ;  /* 0xfffffffc00f0a947 */ /* 0x008fea000383ffff */
[----:B------:R-:W-:Y:S05]  /*d900*/  BRA `(.L_x_2900) ;  /* 0xffffffe800987947 */ /* 0x000fea000383ffff */
.L_x_2870:
[----:B-1----:R1:W2:Y:S02]  /*d910*/  SYNCS.PHASECHK.TRANS64.TRYWAIT P2, [R2+URZ+0x38840], R3 ;  /* 0x03884003020075a7 */ /* 0x0022a4000804017f */
[----:B--2---:R-:W-:Y:S05]  /*d920*/  @!P2 NANOSLEEP.SYNCS 0x989680 ;  /* 0x009896800000a95d */ /* 0x004fea0003900000 */
[----:B------:R-:W2:Y:S02]  /*d930*/  @!P2 SYNCS.PHASECHK.TRANS64 P2, [R2+URZ+0x38840], R3 ;  /* 0x038840030200a5a7 */ /* 0x000ea4000804007f */
[----:B--2---:R-:W-:Y:S05]  /*d940*/  @!P2 BRA `(.L_x_2870) ;  /* 0xfffffffc00f0a947 */ /* 0x004fea000383ffff */
[----:B------:R-:W-:Y:S05]  /*d950*/  BRA `(.L_x_2901) ;  /* 0xfffffff0000c7947 */ /* 0x000fea000383ffff */
.L_x_2872:
[----:B--2---:R2:W3:Y:S02]  /*d960*/  SYNCS.PHASECHK.TRANS64.TRYWAIT P2, [R2+URZ+0x38860], R3 ;  /* 0x03886003020075a7 */ /* 0x0044e4000804017f */
[----:B---3--:R-:W-:Y:S05]  /*d970*/  @!P2 NANOSLEEP.SYNCS 0x989680 ;  /* 0x009896800000a95d */ /* 0x008fea0003900000 */
[----:B------:R-:W3:Y:S02]  /*d980*/  @!P2 SYNCS.PHASECHK.TRANS64 P2, [R2+URZ+0x38860], R3 ;  /* 0x038860030200a5a7 */ /* 0x000ee4000804007f */
[----:B---3--:R-:W-:Y:S05]  /*d990*/  @!P2 BRA `(.L_x_2872) ;  /* 0xfffffffc00f0a947 */ /* 0x008fea000383ffff */
[----:B------:R-:W-:Y:S05]  /*d9a0*/  BRA `(.L_x_2902) ;  /* 0xfffffff000687947 */ /* 0x000fea000383ffff */
.L_x_2877:
[----:B--2---:R2:W3:Y:S02]  /*d9b0*/  SYNCS.PHASECHK.TRANS64.TRYWAIT P0, [R0+URZ+0x38820], R3 ;  /* 0x03882003000075a7 */ /* 0x0044e4000800017f */
[----:B---3--:R-:W-:Y:S05]  /*d9c0*/  @!P0 NANOSLEEP.SYNCS 0x989680 ;  /* 0x009896800000895d */ /* 0x008fea0003900000 */
[----:B------:R-:W3:Y:S02]  /*d9d0*/  @!P0 SYNCS.PHASECHK.TRANS64 P0, [R0+URZ+0x38820], R3 ;  /* 0x03882003000085a7 */ /* 0x000ee4000800007f */
[----:B---3--:R-:W-:Y:S05]  /*d9e0*/  @!P0 BRA `(.L_x_2877) ;  /* 0xfffffffc00f08947 */ /* 0x008fea000383ffff */
[----:B------:R-:W-:Y:S05]  /*d9f0*/  BRA `(.L_x_2903) ;  /* 0xfffffff400bc7947 */ /* 0x000fea000383ffff */
.L_x_2878:
[----:B------:R-:W3:Y:S01]  /*da00*/  S2R R2, SR_TID.X ;  /* 0x0000000000027919 */ /* 0x000ee20000002100 */
[----:B------:R-:W-:Y:S01]  /*da10*/  BSSY B0, `(.L_x_2904) ;  /* 0x000000a000007945 */ /* 0x000fe20003800000 */
[----:B------:R-:W-:Y:S01]  /*da20*/  IMAD.MOV.U32 R12, RZ, RZ, RZ ;  /* 0x000000ffff0c7224 */ /* 0x000fe200078e00ff */
[----:B------:R-:W-:Y:S01]  /*da30*/  MOV R15, 0xffffffff ;  /* 0xffffffff000f7802 */ /* 0x000fe20000000f00 */
[----:B------:R-:W-:Y:S01]  /*da40*/  IMAD.MOV.U32 R11, RZ, RZ, 0x1f ;  /* 0x0000001fff0b7424 */ /* 0x000fe200078e00ff */
[----:B---3--:R-:W-:-:S04]  /*da50*/  SHF.R.U32.HI R2, RZ, 0x5, R2 ;  /* 0x00000005ff027819 */ /* 0x008fc80000011602 */
[----:B------:R-:W-:-:S04]  /*da60*/  LOP3.LUT R2, R2, 0x3, RZ, 0xc0, !PT ;  /* 0x0000000302027812 */ /* 0x000fc800078ec0ff */
[----:B------:R-:W-:-:S07]  /*da70*/  MOV R13, R2 ;  /* 0x00000002000d7202 */ /* 0x000fce0000000f00 */
[----:B-12---:R-:W-:Y:S05]  /*da80*/  WARPSYNC.COLLECTIVE R15, `(.L_x_2905) ;  /* 0x000000000f087348 */ /* 0x006fea0003c00000 */
[----:B------:R3:W4:Y:S02]  /*da90*/  SHFL.IDX P6, R14, R13, R12, R11 ;  /* 0x0000000c0d0e7389 */ /* 0x00072400000c000b */
[----:B-1234-:R-:W-:Y:S01]  /*daa0*/  ENDCOLLECTIVE ;  /* 0x000000000000791b */ /* 0x01efe20003800000 */
.L_x_2905:
[----:B------:R-:W-:Y:S05]  /*dab0*/  BSYNC B0 ;  /* 0x0000000000007941 */ /* 0x000fea0003800000 */
.L_x_2904:
[----:B------:R-:W-:Y:S05]  /*dac0*/  BRA `(.L_x_2906) ;  /* 0xfffffff400a47947 */ /* 0x000fea000383ffff */
.L_x_2881:
[----:B------:R-:W-:Y:S01]  /*dad0*/  BSSY B1, `(.L_x_2907) ;  /* 0x0000006000017945 */ /* 0x000fe20003800000 */
[----:B------:R-:W-:-:S07]  /*dae0*/  IMAD.MOV.U32 R15, RZ, RZ, -0x1 ;  /* 0xffffffffff0f7424 */ /* 0x000fce00078e00ff */
[----:B-123--:R-:W-:Y:S05]  /*daf0*/  WARPSYNC.COLLECTIVE R15, `(.L_x_2908) ;  /* 0x000000000f0c7348 */ /* 0x00efea0003c00000 */
[----:B------:R-:W-:Y:S02]  /*db00*/  ELECT P6, UR62, PT ;  /* 0x00000000003e782f */ /* 0x000fe400038c0000 */
[----:B------:R-:W-:Y:S01]  /*db10*/  MOV R14, UR62 ;  /* 0x0000003e000e7c02 */ /* 0x000fe20008000f00 */
[----:B-123--:R-:W-:Y:S10]  /*db20*/  ENDCOLLECTIVE ;  /* 0x000000000000791b */ /* 0x00eff40003800000 */
.L_x_2908:
[----:B------:R-:W-:Y:S05]  /*db30*/  BSYNC B1 ;  /* 0x0000000000017941 */ /* 0x000fea0003800000 */
.L_x_2907:
[----:B------:R-:W-:Y:S05]  /*db40*/  BRA `(.L_x_2909) ;  /* 0xfffffff4009c7947 */ /* 0x000fea000383ffff */
.L_x_2882:
[----:B--2---:R2:W3:Y:S02]  /*db50*/  SYNCS.PHASECHK.TRANS64.TRYWAIT P0, [R6+URZ], R5 ;  /* 0x00000005060075a7 */ /* 0x0044e4000800017f */
[----:B---3--:R-:W-:Y:S05]  /*db60*/  @!P0 NANOSLEEP.SYNCS 0x989680 ;  /* 0x009896800000895d */ /* 0x008fea0003900000 */
[----:B------:R-:W3:Y:S02]  /*db70*/  @!P0 SYNCS.PHASECHK.TRANS64 P0, [R6+URZ], R5 ;  /* 0x00000005060085a7 */ /* 0x000ee4000800007f */
[----:B---3--:R-:W-:Y:S05]  /*db80*/  @!P0 BRA `(.L_x_2882) ;  /* 0xfffffffc00f08947 */ /* 0x008fea000383ffff */
[----:B------:R-:W-:Y:S05]  /*db90*/  BRA `(.L_x_2910) ;  /* 0xfffffff400bc7947 */ /* 0x000fea000383ffff */
.L_x_2883:
[----:B---3--:R3:W4:Y:S02]  /*dba0*/  SYNCS.PHASECHK.TRANS64.TRYWAIT P0, [R7+URZ], R2 ;  /* 0x00000002070075a7 */ /* 0x008724000800017f */
[----:B----4-:R-:W-:Y:S05]  /*dbb0*/  @!P0 NANOSLEEP.SYNCS 0x989680 ;  /* 0x009896800000895d */ /* 0x010fea0003900000 */
[----:B------:R-:W4:Y:S02]  /*dbc0*/  @!P0 SYNCS.PHASECHK.TRANS64 P0, [R7+URZ], R2 ;  /* 0x00000002070085a7 */ /* 0x000f24000800007f */
[----:B----4-:R-:W-:Y:S05]  /*dbd0*/  @!P0 BRA `(.L_x_2883) ;  /* 0xfffffffc00f08947 */ /* 0x010fea000383ffff */
[----:B------:R-:W-:Y:S05]  /*dbe0*/  BRA `(.L_x_2911) ;  /* 0xfffffff400b87947 */ /* 0x000fea000383ffff */
.L_x_2884:
[----:B----4-:R4:W1:Y:S02]  /*dbf0*/  SYNCS.PHASECHK.TRANS64.TRYWAIT P0, [R16+URZ], R5 ;  /* 0x00000005100075a7 */ /* 0x010864000800017f */
[----:B-1----:R-:W-:Y:S05]  /*dc00*/  @!P0 NANOSLEEP.SYNCS 0x989680 ;  /* 0x009896800000895d */ /* 0x002fea0003900000 */
[----:B------:R-:W1:Y:S02]  /*dc10*/  @!P0 SYNCS.PHASECHK.TRANS64 P0, [R16+URZ], R5 ;  /* 0x00000005100085a7 */ /* 0x000e64000800007f */
[----:B-1----:R-:W-:Y:S05]  /*dc20*/  @!P0 BRA `(.L_x_2884) ;  /* 0xfffffffc00f08947 */ /* 0x002fea000383ffff */
[----:B------:R-:W-:Y:S05]  /*dc30*/  BRA `(.L_x_2912) ;  /* 0xfffffff400ac7947 */ /* 0x000fea000383ffff */
.L_x_2913:
        /* <DEDUP_REMOVED lines=12> */
.L_x_11941:


//--------------------- .text._ZN7cutlass13device_kernelIN5flash11enable_sm90INS1_16FlashAttnFwdSm90INS1_25CollectiveMainloopFwdSm90ILi2EN4cute5tupleIJNS5_1CILi1EEES8_S8_EEENS6_IJNS7_ILi64EEESA_SA_EEELi512ENS_10bfloat16_tEfNS_4arch4Sm90ELb0ELb0ELb0ELb1ELb0ELb0ELb0ELb0ELb0ELb0ELb0ELb0EEENS1_21CollectiveEpilogueFwdINS6_IJSA_NS7_ILi512EEESA_EEES9_SC_SE_Li256ELb1ELb0ELb0ELb0EEENS1_36VarlenDynamicPersistentTileSchedulerILi64ELi64ELi256ELi32ELb0ELb0ELb1ELb0ELb1ELb1EEEEEEEEEvNT_6ParamsE --------------------------
	.section	.text._ZN7cutlass13device_kernelIN5flash11enable_sm90INS1_16FlashAttnFwdSm90INS1_25CollectiveMainloopFwdSm90ILi2EN4cute5tupleIJNS5_1CILi1EEES8_S8_EEENS6_IJNS7_ILi64EEESA_SA_EEELi512ENS_10bfloat16_tEfNS_4arch4Sm90ELb0ELb0ELb0ELb1ELb0ELb0ELb0ELb0ELb0ELb0ELb0ELb0EEENS1_21CollectiveEpilogueFwdINS6_IJSA_NS7_ILi512EEESA_EEES9_SC_SE_Li256ELb1ELb0ELb0ELb0EEENS1_36VarlenDynamicPersistentTileSchedulerILi64ELi64ELi256ELi32ELb0ELb0ELb1ELb0ELb1ELb1EEEEEEEEEvNT_6ParamsE,"ax",@progbits
	.align	128
.text._ZN7cutlass13device_kernelIN5flash11enable_sm90INS1_16FlashAttnFwdSm90INS1_25CollectiveMainloopFwdSm90ILi2EN4cute5tupleIJNS5_1CILi1EEES8_S8_EEENS6_IJNS7_ILi64EEESA_SA_EEELi512ENS_10bfloat16_tEfNS_4arch4Sm90ELb0ELb0ELb0ELb1ELb0ELb0ELb0ELb0ELb0ELb0ELb0ELb0EEENS1_21CollectiveEpilogueFwdINS6_IJSA_NS7_ILi512EEESA_EEES9_SC_SE_Li256ELb1ELb0ELb0ELb0EEENS1_36VarlenDynamicPersistentTileSchedulerILi64ELi64ELi256ELi32ELb0ELb0ELb1ELb0ELb1ELb1EEEEEEEEEvNT_6ParamsE:
        .type           _ZN7cutlass13device_kernelIN5flash11enable_sm90INS1_16FlashAttnFwdSm90INS1_25CollectiveMainloopFwdSm90ILi2EN4cute5tupleIJNS5_1CILi1EEES8_S8_EEENS6_IJNS7_ILi64EEESA_SA_EEELi512ENS_10bfloat16_tEfNS_4arch4Sm90ELb0ELb0ELb0ELb1ELb0ELb0ELb0ELb0ELb0ELb0ELb0ELb0EEENS1_21CollectiveEpilogueFwdINS6_IJSA_NS7_ILi512EEESA_EEES9_SC_SE_Li256ELb1ELb0ELb0ELb0EEENS1_36VarlenDynamicPersistentTileSchedulerILi64ELi64ELi256ELi32ELb0ELb0ELb1ELb0ELb1ELb1EEEEEEEEEvNT_6ParamsE,@function
        .size           _ZN7cutlass13device_kernelIN5flash11enable_sm90INS1_16FlashAttnFwdSm90INS1_25CollectiveMainloopFwdSm90ILi2EN4cute5tupleIJNS5_1CILi1EEES8_S8_EEENS6_IJNS7_ILi64EEESA_SA_EEELi512ENS_10bfloat16_tEfNS_4arch4Sm90ELb0ELb0ELb0ELb1ELb0ELb0ELb0ELb0ELb0ELb0ELb0ELb0EEENS1_21CollectiveEpilogueFwdINS6_IJSA_NS7_ILi512EEESA_EEES9_SC_SE_Li256ELb1ELb0ELb0ELb0EEENS1_36VarlenDynamicPersistentTileSchedulerILi64ELi64ELi256ELi32ELb0ELb0ELb1ELb0ELb1ELb1EEEEEEEEEvNT_6ParamsE,(.L_x_11942 - _ZN7cutlass13device_kernelIN5flash11enable_sm90INS1_16FlashAttnFwdSm90INS1_25CollectiveMainloopFwdSm90ILi2EN4cute5tupleIJNS5_1CILi1EEES8_S8_EEENS6_IJNS7_ILi64EEESA_SA_EEELi512ENS_10bfloat16_tEfNS_4arch4Sm90ELb0ELb0ELb0ELb1ELb0ELb0ELb0ELb0ELb0ELb0ELb0ELb0EEENS1_21CollectiveEpilogueFwdINS6_IJSA_NS7_ILi512EEESA_EEES9_SC_SE_Li256ELb1ELb0ELb0ELb0EEENS1_36VarlenDynamicPersistentTileSchedulerILi64ELi64ELi256ELi32ELb0ELb0ELb1ELb0ELb1ELb1EEEEEEEEEvNT_6ParamsE)
        .other          _ZN7cutlass13device_kernelIN5flash11enable_sm90INS1_16FlashAttnFwdSm90INS1_25CollectiveMainloopFwdSm90ILi2EN4cute5tupleIJNS5_1CILi1EEES8_S8_EEENS6_IJNS7_ILi64EEESA_SA_EEELi512ENS_10bfloat16_tEfNS_4arch4Sm90ELb0ELb0ELb0ELb1ELb0ELb0ELb0ELb0ELb0ELb0ELb0ELb0EEENS1_21CollectiveEpilogueFwdINS6_IJSA_NS7_ILi512EEESA_EEES9_SC_SE_Li256ELb1ELb0ELb0ELb0EEENS1_36VarlenDynamicPersistentTileSchedulerILi64ELi64ELi256ELi32ELb0ELb0ELb1ELb0ELb1ELb1EEEEEEEEEvNT_6ParamsE,@"STO_CUDA_ENTRY STV_DEFAULT"
_ZN7cutlass13device_kernelIN5flash11enable_sm90INS1_16FlashAttnFwdSm90INS1_25CollectiveMainloopFwdSm90ILi2EN4cute5tupleIJNS5_1CILi1EEES8_S8_EEENS6_IJNS7_ILi64EEESA_SA_EEELi512ENS_10bfloat16_tEfNS_4arch4Sm90ELb0ELb0ELb0ELb1ELb0ELb0ELb0ELb0ELb0ELb0ELb0ELb0EEENS1_21CollectiveEpilogueFwdINS6_IJSA_NS7_ILi512EEESA_EEES9_SC_SE_Li256ELb1ELb0ELb0ELb0EEENS1_36VarlenDynamicPersistentTileSchedulerILi64ELi64ELi256ELi32ELb0ELb0ELb1ELb0ELb1ELb1EEEEEEEEEvNT_6ParamsE:
        /* <DEDUP_REMOVED lines=21> */
.L_x_2915:
[----:B------:R-:W-:Y:S05]  /*0150*/  BSYNC B0 ;  /* 0x0000000000007941 */ /* 0x000fea0003800000 */
.L_x_2914:
        /* <DEDUP_REMOVED lines=32> */
[----:B0-----:R3:W4:Y:S01]  /*0360*/  SYNCS.EXCH.64 URZ, [UR6+0x28c30], UR4 ;  /* 0x028c3004063f75b2 */ /* 0x0017220008000100 */
[----:B------:R3:W0:Y:S01]  /*0370*/  SYNCS.EXCH.64 URZ, [UR6+0x28c40], UR4 ;  /* 0x028c4004063f75b2 */ /* 0x0006220008000100 */
[----:B------:R3:W0:Y:S01]  /*0380*/  SYNCS.EXCH.64 URZ, [UR6+0x28c38], UR4 ;  /* 0x028c3804063f75b2 */ /* 0x0006220008000100 */
[----:B------:R3:W0:Y:S02]  /*0390*/  SYNCS.EXCH.64 URZ, [UR6+0x28c48], UR4 ;  /* 0x028c4804063f75b2 */ /* 0x0006240008000100 */
[----:B---3--:R-:W-:Y:S01]  /*03a0*/  NOP ;  /* 0x0000000000007918 */ /* 0x008fe20000000000 */
.L_x_2916:
        /* <DEDUP_REMOVED lines=22> */
.L_x_2917:
        /* <DEDUP_REMOVED lines=18> */
.L_x_2918:
        /* <DEDUP_REMOVED lines=22> */
.L_x_2919:
        /* <DEDUP_REMOVED lines=22> */
.L_x_2920:
[----:B------:R-:W-:Y:S01]  /*08f0*/  PLOP3.LUT P0, PT, PT, PT, UP0, 0x80, 0x0 ;  /* 0x000000000000781c */ /* 0x000fe20003f0f008 */
[----:B------:R-:W-:Y:S01]  /*0900*/  UMOV UR36, 0x1 ;  /* 0x0000000100247882 */ /* 0x000fe20000000000 */
[----:B------:R-:W-:Y:S01]  /*0910*/  NOP ;  /* 0x0000000000007918 */ /* 0x000fe20000000000 */
[----:B------:R-:W-:Y:S01]  /*0920*/  USEL UR36, UR36, 0x2, !UP0 ;  /* 0x0000000224247887 */ /* 0x000fe2000c000000 */
[----:B------:R-:W-:Y:S01]  /*0930*/  ULDC.64 UR38, c[0x0][0x208] ;  /* 0x0000820000267ab9 */ /* 0x000fe20000000a00 */
[----:B012-4-:R-:W-:Y:S08]  /*0940*/  BAR.SYNC.DEFER_BLOCKING 0x0 ;  /* 0x0000000000007b1d */ /* 0x017ff00000010000 */
[----:B------:R-:W-:Y:S05]  /*0950*/  @!P0 BRA `(.L_x_2921) ;  /* 0x00000088004c8947 */ /* 0x000fea0003800000 */
.L_x_2922:
[----:B------:R-:W-:-:S08]  /*0960*/  NOP ;  /* 0x0000000000007918 */ /* 0x000fd00000000000 */
[----:B------:R-:W0:Y:S02]  /*0970*/  USETMAXREG.TRY_ALLOC.CTAPOOL UP0, 0xf0 ;  /* 0x000000f0000079c8 */ /* 0x000e240008000600 */
[----:B0-----:R-:W-:-:S13]  /*0980*/  PLOP3.LUT P0, PT, PT, PT, UP0, 0x80, 0x0 ;  /* 0x000000000000781c */ /* 0x001fda0003f0f008 */
[----:B------:R-:W-:Y:S05]  /*0990*/  @!P0 BRA `(.L_x_2922) ;  /* 0xfffffffc00f08947 */ /* 0x000fea000383ffff */
[----:B------:R-:W0:Y:S01]  /*09a0*/  S2R R2, SR_TID.X ;  /* 0x0000000000027919 */ /* 0x000e220000002100 */
[----:B------:R-:W1:Y:S01]  /*09b0*/  S2UR UR4, SR_CgaCtaId ;  /* 0x00000000000479c3 */ /* 0x000e620000008800 */
[----:B------:R-:W-:Y:S02]  /*09c0*/  UMOV UR42, 0x400 ;  /* 0x00000400002a7882 */ /* 0x000fe40000000000 */
[----:B-1----:R-:W-:-:S03]  /*09d0*/  ULEA UR42, UR4, UR42, 0x18 ;  /* 0x0000002a042a7291 */ /* 0x002fc6000f8ec03f */
[----:B------:R-:W-:Y:S01]  /*09e0*/  ULDC UR4, c[0x0][0xc14] ;  /* 0x0003050000047ab9 */ /* 0x000fe20000000800 */
[----:B0-----:R-:W-:-:S04]  /*09f0*/  LOP3.LUT R0, R2, 0xffffff80, RZ, 0xc0, !PT ;  /* 0xffffff8002007812 */ /* 0x001fc800078ec0ff */
[----:B------:R-:W-:-:S13]  /*0a00*/  ISETP.NE.AND P0, PT, R0, 0x80, PT ;  /* 0x000000800000780c */ /* 0x000fda0003f05270 */
[----:B------:R-:W-:Y:S06]  /*0a10*/  @!P0 BAR.ARV 0x8, 0xa0 ;  /* 0x0202800000008b1d */ /* 0x000fec0000002000 */
[----:B------:R-:W-:-:S13]  /*0a20*/  ISETP.GE.U32.AND P0, PT, R2, 0x100, PT ;  /* 0x000001000200780c */ /* 0x000fda0003f06070 */
[----:B------:R-:W-:Y:S08]  /*0a30*/  @P0 BAR.ARV 0xf, 0x100 ;  /* 0x03c4000000000b1d */ /* 0x000ff00000002000 */
[----:B------:R-:W-:Y:S06]  /*0a40*/  BAR.SYNC.DEFER_BLOCKING 0x5, 0x120 ;  /* 0x0144800000007b1d */ /* 0x000fec0000010000 */
[----:B------:R-:W0:Y:S02]  /*0a50*/  LDS.128 R20, [UR42+0x28cd0] ;  /* 0x028cd02aff147984 */ /* 0x000e240008000c00 */
[----:B------:R-:W-:Y:S06]  /*0a60*/  BAR.ARV 0x4, 0x120 ;  /* 0x0104800000007b1d */ /* 0x000fec0000002000 */
[----:B0-----:R-:W-:-:S13]  /*0a70*/  ISETP.GE.AND P0, PT, R23, UR4, PT ;  /* 0x0000000417007c0c */ /* 0x001fda000bf06270 */
[----:B------:R-:W-:Y:S05]  /*0a80*/  @P0 EXIT ;  /* 0x000000000000094d */ /* 0x000fea0003800000 */
[----:B------:R-:W-:Y:S01]  /*0a90*/  VIADD R190, R2, 0xffffff80 ;  /* 0xffffff8002be7836 */ /* 0x000fe20000000000 */
[----:B------:R-:W-:Y:S01]  /*0aa0*/  R2UR UR5, R22 ;  /* 0x00000000160572ca */ /* 0x000fe200000e0000 */
[----:B------:R-:W-:Y:S01]  /*0ab0*/  IMAD.MOV.U32 R185, RZ, RZ, 0x20 ;  /* 0x00000020ffb97424 */ /* 0x000fe200078e00ff */
[----:B------:R-:W-:Y:S02]  /*0ac0*/  ULOP3.LUT UR43, UR36, 0x1, URZ, 0xfc, !UPT ;  /* 0x00000001242b7892 */ /* 0x000fe4000f8efc3f */
[----:B------:R-:W-:Y:S01]  /*0ad0*/  SHF.R.S32.HI R3, RZ, 0x1f, R190 ;  /* 0x0000001fff037819 */ /* 0x000fe200000114be */
[----:B------:R-:W-:Y:S01]  /*0ae0*/  UMOV UR37, URZ ;  /* 0x0000003f00257c82 */ /* 0x000fe20008000000 */
[----:B------:R-:W-:Y:S01]  /*0af0*/  UMOV UR40, URZ ;  /* 0x0000003f00287c82 */ /* 0x000fe20008000000 */
[----:B------:R-:W-:Y:S01]  /*0b00*/  UMOV UR41, URZ ;  /* 0x0000003f00297c82 */ /* 0x000fe20008000000 */
[CC--:B------:R-:W-:Y:S02]  /*0b10*/  LEA.HI R0, R3.reuse, R190.reuse, RZ, 0x4 ;  /* 0x000000be03007211 */ /* 0x0c0fe400078f20ff */
[----:B------:R-:W-:-:S02]  /*0b20*/  LEA.HI R4, R3, R190, RZ, 0x5 ;  /* 0x000000be03047211 */ /* 0x000fc400078f28ff */
[----:B------:R-:W-:Y:S02]  /*0b30*/  SHF.R.S32.HI R11, RZ, 0x4, R0 ;  /* 0x00000004ff0b7819 */ /* 0x000fe40000011400 */
[C---:B------:R-:W-:Y:S02]  /*0b40*/  LOP3.LUT R5, R0.reuse, 0xfffffff0, RZ, 0xc0, !PT ;  /* 0xfffffff000057812 */ /* 0x040fe400078ec0ff */
[--C-:B------:R-:W-:Y:S02]  /*0b50*/  SHF.R.S32.HI R13, RZ, 0x5, R4.reuse ;  /* 0x00000005ff0d7819 */ /* 0x100fe40000011404 */
[----:B------:R-:W-:Y:S01]  /*0b60*/  LEA.HI R2, R0, R11, RZ, 0x1 ;  /* 0x0000000b00027211 */ /* 0x000fe200078f08ff */
[----:B------:R-:W-:Y:S01]  /*0b70*/  IMAD.IADD R7, R190, 0x1, -R5 ;  /* 0x00000001be077824 */ /* 0x000fe200078e0a05 */
[----:B------:R-:W-:Y:S02]  /*0b80*/  SHF.R.S32.HI R4, RZ, 0x1f, R4 ;  /* 0x0000001fff047819 */ /* 0x000fe40000011404 */
[----:B------:R-:W-:-:S02]  /*0b90*/  LEA.HI R9, R3, R190, RZ, 0x7 ;  /* 0x000000be03097211 */ /* 0x000fc400078f38ff */
[----:B------:R-:W-:Y:S02]  /*0ba0*/  LOP3.LUT R2, R2, 0x1ffffffe, RZ, 0xc0, !PT ;  /* 0x1ffffffe02027812 */ /* 0x000fe400078ec0ff */
[----:B------:R-:W-:Y:S02]  /*0bb0*/  LEA.HI R4, R4, R13, RZ, 0x2 ;  /* 0x0000000d04047211 */ /* 0x000fe400078f10ff */
[----:B------:R-:W-:Y:S01]  /*0bc0*/  SHF.R.S32.HI R0, RZ, 0x1f, R7 ;  /* 0x0000001fff007819 */ /* 0x000fe20000011407 */
[----:B------:R-:W-:Y:S01]  /*0bd0*/  IMAD.IADD R11, R11, 0x1, -R2 ;  /* 0x000000010b0b7824 */ /* 0x000fe200078e0a02 */
[----:B------:R-:W-:Y:S02]  /*0be0*/  LOP3.LUT R5, R9, 0xffffff80, RZ, 0xc0, !PT ;  /* 0xffffff8009057812 */ /* 0x000fe400078ec0ff */
[----:B------:R-:W-:Y:S01]  /*0bf0*/  LOP3.LUT R4, R4, 0x3ffffc, RZ, 0xc0, !PT ;  /* 0x003ffffc04047812 */ /* 0x000fe200078ec0ff */
[----:B------:R-:W-:Y:S01]  /*0c00*/  IMAD.SHL.U32 R11, R11, 0x8, RZ ;  /* 0x000000080b0b7824 */ /* 0x000fe200078e00ff */
[----:B------:R-:W-:Y:S01]  /*0c10*/  SHF.R.S32.HI R188, RZ, 0x7, R9 ;  /* 0x00000007ffbc7819 */ /* 0x000fe20000011409 */
[----:B------:R-:W-:Y:S01]  /*0c20*/  IMAD.IADD R5, R190, 0x1, -R5 ;  /* 0x00000001be057824 */ /* 0x000fe200078e0a05 */
[-C--:B------:R-:W-:Y:S01]  /*0c30*/  LEA.HI R2, R0, R7.reuse, RZ, 0x3 ;  /* 0x0000000700027211 */ /* 0x080fe200078f18ff */
[----:B------:R-:W-:Y:S01]  /*0c40*/  IMAD.IADD R6, R13, 0x1, -R4 ;  /* 0x000000010d067824 */ /* 0x000fe200078e0a04 */
[----:B------:R-:W-:-:S02]  /*0c50*/  LEA R15, R188, R7, 0x8 ;  /* 0x00000007bc0f7211 */ /* 0x000fc400078e40ff */
[C---:B------:R-:W-:Y:S01]  /*0c60*/  LOP3.LUT R4, R2.reuse, 0xfffffff8, RZ, 0xc0, !PT ;  /* 0xfffffff802047812 */ /* 0x040fe200078ec0ff */
[----:B------:R-:W-:Y:S01]  /*0c70*/  IMAD.SHL.U32 R8, R2, 0x40, RZ ;  /* 0x0000004002087824 */ /* 0x000fe200078e00ff */
[----:B------:R-:W-:Y:S01]  /*0c80*/  SHF.R.S32.HI R0, RZ, 0x1f, R5 ;  /* 0x0000001fff007819 */ /* 0x000fe20000011405 */
[----:B------:R-:W-:Y:S01]  /*0c90*/  IMAD R12, R6, 0x10, R15 ;  /* 0x00000010060c7824 */ /* 0x000fe200078e020f */
[----:B------:R-:W-:Y:S01]  /*0ca0*/  LEA.HI R3, R3, R190, RZ, 0x3 ;  /* 0x000000be03037211 */ /* 0x000fe200078f18ff */
[----:B------:R-:W-:Y:S01]  /*0cb0*/  IMAD.IADD R6, R7, 0x1, -R4 ;  /* 0x0000000107067824 */ /* 0x000fe200078e0a04 */
[----:B------:R-:W-:Y:S01]  /*0cc0*/  LEA.HI R2, R0, R5, RZ, 0x2 ;  /* 0x0000000500027211 */ /* 0x000fe200078f10ff */
[----:B------:R-:W-:Y:S01]  /*0cd0*/  IMAD.U32 R189, R12, 0x40, R11 ;  /* 0x000000400cbd7824 */ /* 0x000fe200078e000b */
[----:B------:R-:W-:Y:S01]  /*0ce0*/  LOP3.LUT R10, R8, 0x7ffffe00, RZ, 0xc0, !PT ;  /* 0x7ffffe00080a7812 */ /* 0x000fe200078ec0ff */
[----:B------:R-:W-:Y:S01]  /*0cf0*/  IMAD.SHL.U32 R8, R6, 0x40, RZ ;  /* 0x0000004006087824 */ /* 0x000fe200078e00ff */
[----:B------:R-:W-:-:S02]  /*0d00*/  SHF.R.S32.HI R4, RZ, 0x2, R2 ;  /* 0x00000002ff047819 */ /* 0x000fc40000011402 */
[----:B------:R-:W-:Y:S02]  /*0d10*/  SHF.R.S32.HI R7, RZ, 0x1f, R2 ;  /* 0x0000001fff077819 */ /* 0x000fe40000011402 */
[----:B------:R-:W-:Y:S02]  /*0d20*/  LOP3.LUT R8, R8, 0x1c0, RZ, 0xc0, !PT ;  /* 0x000001c008087812 */ /* 0x000fe400078ec0ff */
[----:B------:R-:W-:Y:S02]  /*0d30*/  LEA.HI R7, R7, R4, RZ, 0x3 ;  /* 0x0000000407077211 */ /* 0x000fe400078f18ff */
[----:B------:R-:W-:Y:S02]  /*0d40*/  LOP3.LUT R11, R8, 0x8, R11, 0xf8, !PT ;  /* 0x00000008080b7812 */ /* 0x000fe400078ef80b */
[----:B------:R-:W-:Y:S02]  /*0d50*/  SHF.R.U32.HI R8, RZ, 0x3, R8 ;  /* 0x00000003ff087819 */ /* 0x000fe40000011608 */
[----:B------:R-:W-:-:S02]  /*0d60*/  LEA.HI R0, R0, R5, RZ, 0x5 ;  /* 0x0000000500007211 */ /* 0x000fc400078f28ff */
[----:B------:R-:W-:Y:S02]  /*0d70*/  LOP3.LUT R7, R7, 0xfffffff8, RZ, 0xc0, !PT ;  /* 0xfffffff807077812 */ /* 0x000fe400078ec0ff */
[----:B------:R-:W-:Y:S02]  /*0d80*/  LEA R10, R13, R10, 0xa ;  /* 0x0000000a0d0a7211 */ /* 0x000fe400078e50ff */
[----:B------:R-:W-:Y:S01]  /*0d90*/  LOP3.LUT R11, R11, R8, RZ, 0x3c, !PT ;  /* 0x000000080b0b7212 */ /* 0x000fe200078e3cff */
[----:B------:R-:W-:Y:S01]  /*0da0*/  IMAD.IADD R7, R4, 0x1, -R7 ;  /* 0x0000000104077824 */ /* 0x000fe200078e0a07 */
[----:B------:R-:W-:Y:S02]  /*0db0*/  SHF.R.S32.HI R0, RZ, 0x5, R0 ;  /* 0x00000005ff007819 */ /* 0x000fe40000011400 */
[----:B------:R-:W-:Y:S02]  /*0dc0*/  R2P PR, R6, 0x6 ;  /* 0x0000000606007804 */ /* 0x000fe40000000000 */
[----:B------:R-:W-:Y:S01]  /*0dd0*/  IADD3 R10, R10, R11, RZ ;  /* 0x0000000b0a0a7210 */ /* 0x000fe20007ffe0ff */
[----:B------:R-:W-:Y:S01]  /*0de0*/  IMAD R16, R0, 0x10, R7 ;  /* 0x0000001000107824 */ /* 0x000fe200078e0207 */
[----:B------:R-:W-:Y:S01]  /*0df0*/  LEA.HI R9, R9, R188, RZ, 0x1 ;  /* 0x000000bc09097211 */ /* 0x000fe200078f08ff */
[----:B------:R-:W-:Y:S01]  /*0e00*/  IMAD.MOV.U32 R7, RZ, RZ, R23 ;  /* 0x000000ffff077224 */ /* 0x000fe200078e0017 */
[----:B------:R-:W-:-:S02]  /*0e10*/  LEA R23, R10, UR42, 0x1 ;  /* 0x0000002a0a177c11 */ /* 0x000fc4000f8e08ff */
[----:B------:R-:W-:Y:S02]  /*0e20*/  LOP3.LUT R2, R2, 0x7ffffffc, RZ, 0xc0, !PT ;  /* 0x7ffffffc02027812 */ /* 0x000fe400078ec0ff */
[----:B------:R-:W-:Y:S01]  /*0e30*/  LOP3.LUT R11, R3, 0x1ffffff8, RZ, 0xc0, !PT ;  /* 0x1ffffff8030b7812 */ /* 0x000fe200078ec0ff */
[----:B------:R-:W-:Y:S01]  /*0e40*/  VIADD R186, R23, 0x26800 ;  /* 0x0002680017ba7836 */ /* 0x000fe20000000000 */
[----:B------:R-:W-:Y:S01]  /*0e50*/  LOP3.LUT R9, R9, 0xfffffe, RZ, 0xc0, !PT ;  /* 0x00fffffe09097812 */ /* 0x000fe200078ec0ff */
[----:B------:R-:W-:Y:S01]  /*0e60*/  IMAD.IADD R17, R5, 0x1, -R2 ;  /* 0x0000000105117824 */ /* 0x000fe200078e0a02 */
[----:B------:R-:W-:Y:S01]  /*0e70*/  IADD3 R184, R23, 0x26840, RZ ;  /* 0x0002684017b87810 */ /* 0x000fe20007ffe0ff */
[----:B------:R-:W-:Y:S01]  /*0e80*/  IMAD.IADD R2, R190, 0x1, -R11 ;  /* 0x00000001be027824 */ /* 0x000fe200078e0a0b */
[----:B------:R-:W-:Y:S01]  /*0e90*/  SEL R185, R185, 0xffffffe0, !P1 ;  /* 0xffffffe0b9b97807 */ /* 0x000fe20004800000 */
[----:B------:R-:W-:Y:S01]  /*0ea0*/  IMAD.IADD R9, R188, 0x1, -R9 ;  /* 0x00000001bc097824 */ /* 0x000fe200078e0a09 */
[----:B------:R-:W-:Y:S01]  /*0eb0*/  SHF.R.S32.HI R18, RZ, 0x3, R3 ;  /* 0x00000003ff127819 */ /* 0x000fe20000011403 */
[C---:B------:R-:W-:Y:S01]  /*0ec0*/  @P2 VIADD R184, R186.reuse, 0xffffffc0 ;  /* 0xffffffc0bab82836 */ /* 0x040fe20000000000 */
[----:B------:R-:W-:Y:S01]  /*0ed0*/  IADD3 R186, R186, R185, RZ ;  /* 0x000000b9baba7210 */ /* 0x000fe20007ffe0ff */
[----:B------:R-:W-:-:S02]  /*0ee0*/  IMAD.MOV.U32 R5, RZ, RZ, R21 ;  /* 0x000000ffff057224 */ /* 0x000fc400078e0015 */
[----:B------:R-:W-:Y:S02]  /*0ef0*/  IMAD.SHL.U32 R2, R2, 0x8, RZ ;  /* 0x0000000802027824 */ /* 0x000fe400078e00ff */
[----:B------:R-:W-:Y:S02]  /*0f00*/  IMAD.SHL.U32 R22, R9, 0x100, RZ ;  /* 0x0000010009167824 */ /* 0x000fe400078e00ff */
[----:B------:R-:W-:Y:S02]  /*0f10*/  IMAD.SHL.U32 R17, R17, 0x2, RZ ;  /* 0x0000000211117824 */ /* 0x000fe400078e00ff */
[----:B------:R-:W-:-:S07]  /*0f20*/  IMAD.IADD R185, R185, 0x1, R184 ;  /* 0x00000001b9b97824 */ /* 0x000fce00078e02b8 */
.L_x_2966:
[----:B0-2---:R-:W0:Y:S01]  /*0f30*/  LDC.64 R8, c[0x0][0xc60] ;  /* 0x00031800ff087b82 */ /* 0x005e220000000a00 */
[----:B------:R-:W-:Y:S01]  /*0f40*/  ULDC.64 UR6, c[0x0][0xa28] ;  /* 0x00028a0000067ab9 */ /* 0x000fe20000000a00 */
[----:B------:R-:W-:Y:S01]  /*0f50*/  ULDC.64 UR8, c[0x0][0xa20] ;  /* 0x0002880000087ab9 */ /* 0x000fe20000000a00 */
[----:B------:R-:W-:Y:S01]  /*0f60*/  IMAD.MOV.U32 R3, RZ, RZ, RZ ;  /* 0x000000ffff037224 */ /* 0x000fe200078e00ff */
[----:B------:R-:W-:Y:S01]  /*0f70*/  ULDC UR4, c[0x0][0x404] ;  /* 0x0001010000047ab9 */ /* 0x000fe20000000800 */
[----:B0-----:R-:W-:-:S06]  /*0f80*/  IMAD.WIDE R6, R7, 0x4, R8 ;  /* 0x0000000407067825 */ /* 0x001fcc00078e0208 */
[----:B------:R-:W2:Y:S01]  /*0f90*/  LDG.E R6, desc[UR38][R6.64] ;  /* 0x0000002606067981 */ /* 0x000ea2000c1e1900 */
[----:B------:R-:W-:-:S04]  /*0fa0*/  UISETP.NE.U32.AND UP0, UPT, UR6, URZ, UPT ;  /* 0x0000003f0600728c */ /* 0x000fc8000bf05070 */
[----:B------:R-:W-:-:S06]  /*0fb0*/  UISETP.NE.AND.EX UP0, UPT, UR7, URZ, UPT, UP0 ;  /* 0x0000003f0700728c */ /* 0x000fcc000bf05300 */
[----:B------:R-:W-:Y:S02]  /*0fc0*/  PLOP3.LUT P0, PT, PT, PT, UP0, 0x80, 0x0 ;  /* 0x000000000000781c */ /* 0x000fe40003f0f008 */
[----:B--2---:R-:W-:-:S13]  /*0fd0*/  R2UR UR44, R6 ;  /* 0x00000000062c72ca */ /* 0x004fda00000e0000 */
[----:B------:R-:W-:Y:S02]  /*0fe0*/  USHF.R.S32.HI UR45, URZ, 0x1f, UR44 ;  /* 0x0000001f3f2d7899 */ /* 0x000fe4000801142c */
[----:B------:R-:W-:-:S04]  /*0ff0*/  @UP0 ULEA UR6, UP1, UR44, UR6, 0x2 ;  /* 0x000000062c060291 */ /* 0x000fc8000f82103f */
[----:B------:R-:W-:Y:S02]  /*1000*/  @UP0 ULEA.HI.X UR7, UR44, UR7, UR45, 0x2, UP1 ;  /* 0x000000072c070291 */ /* 0x000fe400088f142d */
[----:B------:R-:W-:Y:S01]  /*1010*/  UISETP.NE.U32.AND UP0, UPT, UR8, URZ, UPT ;  /* 0x0000003f0800728c */ /* 0x000fe2000bf05070 */
[----:B------:R-:W-:-:S03]  /*1020*/  IMAD.U32 R8, RZ, RZ, UR6 ;  /* 0x00000006ff087e24 */ /* 0x000fc6000f8e00ff */
[----:B------:R-:W-:Y:S01]  /*1030*/  IMAD.U32 R9, RZ, RZ, UR7 ;  /* 0x00000007ff097e24 */ /* 0x000fe2000f8e00ff */
[----:B------:R-:W-:Y:S01]  /*1040*/  ULDC.64 UR6, c[0x0][0x3f8] ;  /* 0x0000fe0000067ab9 */ /* 0x000fe20000000a00 */
[----:B------:R-:W-:Y:S02]  /*1050*/  UISETP.NE.AND.EX UP0, UPT, UR9, URZ, UPT, UP0 ;  /* 0x0000003f0900728c */ /* 0x000fe4000bf05300 */
[----:B------:R-:W-:Y:S01]  /*1060*/  UISETP.NE.U32.AND UP1, UPT, UR6, URZ, UPT ;  /* 0x0000003f0600728c */ /* 0x000fe2000bf25070 */
[----:B------:R0:W5:Y:S03]  /*1070*/  @P0 LDG.E R3, desc[UR38][R8.64] ;  /* 0x0000002608030981 */ /* 0x000166000c1e1900 */
[----:B------:R-:W-:Y:S01]  /*1080*/  UISETP.NE.AND.EX UP1, UPT, UR7, URZ, UPT, UP1 ;  /* 0x0000003f0700728c */ /* 0x000fe2000bf25310 */
[----:B------:R-:W-:Y:S02]  /*1090*/  PLOP3.LUT P0, PT, PT, PT, UP0, 0x80, 0x0 ;  /* 0x000000000000781c */ /* 0x000fe40003f0f008 */
[----:B------:R-:W-:Y:S01]  /*10a0*/  ULDC UR7, c[0x0][0x2e0] ;  /* 0x0000b80000077ab9 */ /* 0x000fe20000000800 */
[----:B------:R-:W-:-:S02]  /*10b0*/  USEL UR4, UR4, 0x1, UP1 ;  /* 0x0000000104047887 */ /* 0x000fc40008800000 */
[----:B------:R-:W-:Y:S02]  /*10c0*/  @UP0 ULEA UR6, UP1, UR44, UR8, 0x2 ;  /* 0x000000082c060291 */ /* 0x000fe4000f82103f */
[----:B------:R-:W-:Y:S02]  /*10d0*/  UIMAD UR4, UR4, UR7, URZ ;  /* 0x00000007040472a4 */ /* 0x000fe4000f8e023f */
[----:B------:R-:W-:Y:S02]  /*10e0*/  @UP0 ULEA.HI.X UR7, UR44, UR9, UR45, 0x2, UP1 ;  /* 0x000000092c070291 */ /* 0x000fe400088f142d */
[----:B------:R-:W-:Y:S02]  /*10f0*/  MOV R6, UR6 ;  /* 0x0000000600067c02 */ /* 0x000fe40008000f00 */
[----:B------:R-:W-:Y:S02]  /*1100*/  IMAD.U32 R152, RZ, RZ, UR4 ;  /* 0x00000004ff987e24 */ /* 0x000fe4000f8e00ff */
[----:B------:R-:W-:-:S05]  /*1110*/  IMAD.U32 R7, RZ, RZ, UR7 ;  /* 0x00000007ff077e24 */ /* 0x000fca000f8e00ff */
[----:B------:R0:W5:Y:S01]  /*1120*/  @P0 LDG.E R152, desc[UR38][R6.64] ;  /* 0x0000002606980981 */ /* 0x000162000c1e1900 */
[----:B------:R-:W-:Y:S01]  /*1130*/  UMOV UR46, UR5 ;  /* 0x00000005002e7c82 */ /* 0x000fe20008000000 */
[----:B-1-3--:R-:W-:Y:S05]  /*1140*/  @P0 BRA `(.L_x_2923) ;  /* 0x00000000002c0947 */ /* 0x00afea0003800000 */
[----:B------:R-:W-:Y:S02]  /*1150*/  ULDC.64 UR4, c[0x0][0xa08] ;  /* 0x0002820000047ab9 */ /* 0x000fe40000000a00 */
[----:B------:R-:W-:-:S04]  /*1160*/  ISETP.NE.U32.AND P0, PT, RZ, UR4, PT ;  /* 0x00000004ff007c0c */ /* 0x000fc8000bf05070 */
[----:B------:R-:W-:-:S13]  /*1170*/  ISETP.NE.AND.EX P0, PT, RZ, UR5, PT, P0 ;  /* 0x00000005ff007c0c */ /* 0x000fda000bf05300 */
[----:B------:R-:W-:Y:S05]  /*1180*/  @!P0 BRA `(.L_x_2923) ;  /* 0x00000000001c8947 */ /* 0x000fea0003800000 */
[----:B------:R-:W-:Y:S02]  /*1190*/  ULDC.64 UR4, c[0x0][0xa08] ;  /* 0x0002820000047ab9 */ /* 0x000fe40000000a00 */
[----:B------:R-:W-:-:S06]  /*11a0*/  UIMAD.WIDE UR4, UR44, 0x4, UR4 ;  /* 0x000000042c0478a5 */ /* 0x000fcc000f8e0204 */
[----:B0-----:R-:W-:Y:S02]  /*11b0*/  IMAD.U32 R6, RZ, RZ, UR4 ;  /* 0x00000004ff067e24 */ /* 0x001fe4000f8e00ff */
[----:B------:R-:W-:-:S05]  /*11c0*/  IMAD.U32 R7, RZ, RZ, UR5 ;  /* 0x00000005ff077e24 */ /* 0x000fca000f8e00ff */
[----:B-----5:R-:W2:Y:S04]  /*11d0*/  LDG.E R152, desc[UR38][R6.64] ;  /* 0x0000002606987981 */ /* 0x020ea8000c1e1900 */
[----:B------:R-:W2:Y:S02]  /*11e0*/  LDG.E R9, desc[UR38][R6.64+0x4] ;  /* 0x0000042606097981 */ /* 0x000ea4000c1e1900 */
[----:B--2---:R-:W-:-:S07]  /*11f0*/  IMAD.IADD R152, R9, 0x1, -R152 ;  /* 0x0000000109987824 */ /* 0x004fce00078e0a98 */
.L_x_2923:
[----:B------:R-:W-:Y:S01]  /*1200*/  UISETP.NE.AND UP0, UPT, UR47, 0x1, UPT ;  /* 0x000000012f00788c */ /* 0x000fe2000bf05270 */
[----:B-----5:R-:W-:Y:S01]  /*1210*/  IMAD.IADD R152, R152, 0x1, -R3 ;  /* 0x0000000198987824 */ /* 0x020fe200078e0a03 */
[----:B------:R-:W-:Y:S01]  /*1220*/  CS2R R32, SRZ ;  /* 0x0000000000207805 */ /* 0x000fe2000001ff00 */
[----:B------:R-:W-:Y:S01]  /*1230*/  IMAD.MOV.U32 R187, RZ, RZ, R5 ;  /* 0x000000ffffbb7224 */ /* 0x000fe200078e0005 */
[----:B------:R-:W-:Y:S02]  /*1240*/  CS2R R36, SRZ ;  /* 0x0000000000247805 */ /* 0x000fe4000001ff00 */
[----:B------:R-:W-:Y:S02]  /*1250*/  CS2R R150, SRZ ;  /* 0x0000000000967805 */ /* 0x000fe4000001ff00 */
[----:B------:R-:W-:Y:S02]  /*1260*/  PLOP3.LUT P0, PT, PT, PT, UP0, 0x80, 0x0 ;  /* 0x000000000000781c */ /* 0x000fe40003f0f008 */
[----:B------:R-:W-:-:S02]  /*1270*/  CS2R R148, SRZ ;  /* 0x0000000000947805 */ /* 0x000fc4000001ff00 */
[----:B------:R-:W-:Y:S02]  /*1280*/  IADD3 R0, R152, 0x3f, RZ ;  /* 0x0000003f98007810 */ /* 0x000fe40007ffe0ff */
[----:B------:R-:W-:Y:S02]  /*1290*/  CS2R R146, SRZ ;  /* 0x0000000000927805 */ /* 0x000fe4000001ff00 */
[----:B------:R-:W-:Y:S02]  /*12a0*/  CS2R R144, SRZ ;  /* 0x0000000000907805 */ /* 0x000fe4000001ff00 */
[----:B------:R-:W-:Y:S02]  /*12b0*/  CS2R R142, SRZ ;  /* 0x00000000008e7805 */ /* 0x000fe4000001ff00 */
[----:B------:R-:W-:Y:S02]  /*12c0*/  SHF.R.S32.HI R3, RZ, 0x1f, R0 ;  /* 0x0000001fff037819 */ /* 0x000fe40000011400 */
[----:B------:R-:W-:-:S02]  /*12d0*/  CS2R R140, SRZ ;  /* 0x00000000008c7805 */ /* 0x000fc4000001ff00 */
[----:B------:R-:W-:Y:S02]  /*12e0*/  CS2R R138, SRZ ;  /* 0x00000000008a7805 */ /* 0x000fe4000001ff00 */
[----:B------:R-:W-:Y:S02]  /*12f0*/  CS2R R136, SRZ ;  /* 0x0000000000887805 */ /* 0x000fe4000001ff00 */
[----:B------:R-:W-:Y:S01]  /*1300*/  LEA.HI R3, R3, R0, RZ, 0x6 ;  /* 0x0000000003037211 */ /* 0x000fe200078f30ff */
[----:B------:R-:W-:Y:S01]  /*1310*/  IMAD.MOV.U32 R178, RZ, RZ, RZ ;  /* 0x000000ffffb27224 */ /* 0x000fe200078e00ff */
        /* <DEDUP_REMOVED lines=55> */
[----:B0-----:R-:W-:-:S02]  /*1690*/  CS2R R8, SRZ ;  /* 0x0000000000087805 */ /* 0x001fc4000001ff00 */
[----:B------:R-:W-:Y:S01]  /*16a0*/  SHF.R.S32.HI R169, RZ, 0x6, R3 ;  /* 0x00000006ffa97819 */ /* 0x000fe20000011403 */
[----:B------:R-:W-:Y:S06]  /*16b0*/  @!P0 BRA `(.L_x_2924) ;  /* 0x0000001800508947 */ /* 0x000fec0003800000 */
[----:B------:R-:W-:Y:S02]  /*16c0*/  ISETP.GE.AND P1, PT, R152, 0x1, PT ;  /* 0x000000019800780c */ /* 0x000fe40003f26270 */
[----:B------:R-:W-:-:S11]  /*16d0*/  PLOP3.LUT P0, PT, PT, PT, PT, 0x80, 0x0 ;  /* 0x000000000000781c */ /* 0x000fd60003f0f070 */
[----:B------:R-:W-:Y:S05]  /*16e0*/  @!P1 BRA `(.L_x_2925) ;  /* 0x0000005000b89947 */ /* 0x000fea0003800000 */
[----:B------:R-:W0:Y:S01]  /*16f0*/  SHFL.IDX PT, R0, R188, RZ, 0x1f ;  /* 0x00001fffbc007589 */ /* 0x000e2200000e0000 */
[----:B------:R-:W-:-:S06]  /*1700*/  UISETP.NE.AND UP0, UPT, UR43, 0x3, UPT ;  /* 0x000000032b00788c */ /* 0x000fcc000bf05270 */
[----:B------:R-:W-:Y:S02]  /*1710*/  PLOP3.LUT P0, PT, PT, PT, UP0, 0x80, 0x0 ;  /* 0x000000000000781c */ /* 0x000fe40003f0f008 */
[----:B0-----:R-:W-:-:S13]  /*1720*/  R2UR UR4, R0 ;  /* 0x00000000000472ca */ /* 0x001fda00000e0000 */
        /* <DEDUP_REMOVED lines=10> */
.L_x_2926:
[----:B------:R-:W-:Y:S01]  /*17d0*/  ULEA UR16, UR41, UR42, 0x3 ;  /* 0x0000002a29107291 */ /* 0x000fe2000f8e183f */
[----:B------:R-:W-:-:S04]  /*17e0*/  MOV R0, UR40 ;  /* 0x0000002800007c02 */ /* 0x000fc80008000f00 */
[----:B------:R-:W-:-:S04]  /*17f0*/  SHF.L.U32 R0, R0, 0x1f, RZ ;  /* 0x0000001f00007819 */ /* 0x000fc800000006ff */
[----:B------:R-:W0:Y:S02]  /*1800*/  SYNCS.PHASECHK.TRANS64.TRYWAIT P0, [UR16+0x28c50], R0 ;  /* 0x028c5000ff0075a7 */ /* 0x000e240008000150 */
[----:B0-----:R-:W-:Y:S05]  /*1810*/  @!P0 BRA `(.L_x_2927) ;  /* 0x000000c400908947 */ /* 0x001fea0003800000 */
.L_x_3050:
[----:B------:R-:W-:Y:S01]  /*1820*/  BAR.SYNC.DEFER_BLOCKING 0xe, 0x100 ;  /* 0x0384000000007b1d */ /* 0x000fe20000010000 */
[----:B------:R-:W-:Y:S01]  /*1830*/  UIADD3 UR4, UR42, 0x26800, URZ ;  /* 0x000268002a047890 */ /* 0x000fe2000fffe03f */
[----:B0-----:R-:W-:Y:S01]  /*1840*/  IMAD.U32 R0, RZ, RZ, UR16 ;  /* 0x00000010ff007e24 */ /* 0x001fe2000f8e00ff */
[----:B------:R-:W-:Y:S02]  /*1850*/  ULEA UR12, UR41, UR20, 0xc ;  /* 0x00000014290c7291 */ /* 0x000fe4000f8e603f */
[----:B------:R-:W-:Y:S01]  /*1860*/  USHF.R.U32.HI UR4, URZ, 0x4, UR4 ;  /* 0x000000043f047899 */ /* 0x000fe20008011604 */
[----:B------:R-:W-:Y:S01]  /*1870*/  UMOV UR7, 0x40000040 ;  /* 0x4000004000077882 */ /* 0x000fe20000000000 */
[----:B------:R-:W-:Y:S02]  /*1880*/  UMOV UR5, 0x40000040 ;  /* 0x4000004000057882 */ /* 0x000fe40000000000 */
[----:B------:R-:W-:Y:S01]  /*1890*/  ULOP3.LUT UR4, UR4, 0x3fff, URZ, 0xc0, !UPT ;  /* 0x00003fff04047892 */ /* 0x000fe2000f8ec03f */
[----:B------:R-:W0:Y:S01]  /*18a0*/  S2R R3, SR_TID.X ;  /* 0x0000000000037919 */ /* 0x000e220000002100 */
        /* <DEDUP_REMOVED lines=9> */
[----:B------:R-:W-:-:S06]  /*1940*/  WARPGROUP.ARRIVE ;  /* 0x00000000000079c5 */ /* 0x000fcc0000000000 */
[----:B------:R-:W-:Y:S01]  /*1950*/  HGMMA.64x256x16.F32.BF16 R24, gdesc[UR4].tnspB, RZ, !UPT, gsb0 ;  /* 0x43e00000041879f0 */ /* 0x000fe2000c0018ff */
[----:B------:R-:W-:Y:S02]  /*1960*/  UIADD3 UR6, UR12, 0x80, URZ ;  /* 0x000000800c067890 */ /* 0x000fe4000fffe03f */
[----:B------:R-:W-:Y:S01]  /*1970*/  UIADD3 UR4, UR13, 0x2, URZ ;  /* 0x000000020d047890 */ /* 0x000fe2000fffe03f */
[----:B------:R-:W-:Y:S01]  /*1980*/  UMOV UR7, 0x40000040 ;  /* 0x4000004000077882 */ /* 0x000fe20000000000 */
[----:B------:R-:W-:Y:S01]  /*1990*/  UMOV UR5, 0x40000040 ;  /* 0x4000004000057882 */ /* 0x000fe20000000000 */
[----:B------:R-:W-:-:S03]  /*19a0*/  UIADD3 UR12, UR13, 0x6, URZ ;  /* 0x000000060d0c7890 */ /* 0x000fc6000fffe03f */
[----:B------:R-:W-:Y:S01]  /*19b0*/  UMOV UR13, 0x40000040 ;  /* 0x40000040000d7882 */ /* 0x000fe20000000000 */
[----:B0-----:R-:W-:-:S04]  /*19c0*/  LOP3.LUT R3, R3, 0x7f, RZ, 0xc0, !PT ;  /* 0x0000007f03037812 */ /* 0x001fc800078ec0ff */
[----:B------:R-:W-:-:S13]  /*19d0*/  ISETP.NE.AND P0, PT, R3, RZ, PT ;  /* 0x000000ff0300720c */ /* 0x000fda0003f05270 */
        /* <DEDUP_REMOVED lines=16> */
[----:B------:R-:W-:-:S13]  /*1ae0*/  ISETP.GE.AND P0, PT, R152, 0x41, PT ;  /* 0x000000419800780c */ /* 0x000fda0003f06270 */
[----:B0-----:R-:W-:Y:S05]  /*1af0*/  @!P0 BRA `(.L_x_2928) ;  /* 0x0000000c00008947 */ /* 0x001fea0003800000 */
[----:B------:R-:W-:-:S07]  /*1b00*/  VIADD R169, R169, 0xfffffffe ;  /* 0xfffffffea9a97836 */ /* 0x000fce0000000000 */
.L_x_2933:
[----:B------:R-:W-:Y:S01]  /*1b10*/  BAR.SYNC.DEFER_BLOCKING 0xe, 0x100 ;  /* 0x0384000000007b1d */ /* 0x000fe20000010000 */
[----:B------:R-:W-:Y:S01]  /*1b20*/  IMAD.U32 R3, RZ, RZ, UR41 ;  /* 0x00000029ff037e24 */ /* 0x000fe2000f8e00ff */
[----:B------:R-:W-:Y:S01]  /*1b30*/  UISETP.NE.AND UP1, UPT, UR43, 0x3, UPT ;  /* 0x000000032b00788c */ /* 0x000fe2000bf25270 */
[----:B------:R-:W-:Y:S01]  /*1b40*/  ISETP.GT.AND P1, PT, R169, RZ, PT ;  /* 0x000000ffa900720c */ /* 0x000fe20003f24270 */
[----:B------:R-:W-:Y:S01]  /*1b50*/  UIADD3 UR41, UR41, 0x1, URZ ;  /* 0x0000000129297890 */ /* 0x000fe2000fffe03f */
[----:B0-----:R-:W-:Y:S01]  /*1b60*/  IMAD R0, R3, 0x40, R16 ;  /* 0x0000004003007824 */ /* 0x001fe200078e0210 */
[----:B------:R-:W-:Y:S02]  /*1b70*/  IADD3 R169, R169, -0x1, RZ ;  /* 0xffffffffa9a97810 */ /* 0x000fe40007ffe0ff */
[----:B------:R-:W-:Y:S01]  /*1b80*/  PLOP3.LUT P2, PT, PT, PT, UP1, 0x80, 0x0 ;  /* 0x000000000000781c */ /* 0x000fe20003f4f018 */
[----:B------:R-:W-:Y:S01]  /*1b90*/  UISETP.NE.AND UP0, UPT, UR41, 0x2, UPT ;  /* 0x000000022900788c */ /* 0x000fe2000bf05270 */
[----:B------:R-:W-:-:S03]  /*1ba0*/  LEA R0, R0, UR42, 0x2 ;  /* 0x0000002a00007c11 */ /* 0x000fc6000f8e10ff */
[----:B------:R-:W-:Y:S02]  /*1bb0*/  USEL UR6, URZ, 0x1, UP0 ;  /* 0x000000013f067887 */ /* 0x000fe40008000000 */
[----:B------:R-:W-:Y:S02]  /*1bc0*/  USEL UR41, UR41, URZ, UP0 ;  /* 0x0000003f29297287 */ /* 0x000fe40008000000 */
[----:B------:R-:W-:Y:S01]  /*1bd0*/  ULOP3.LUT UR40, UR40, UR6, URZ, 0x3c, !UPT ;  /* 0x0000000628287292 */ /* 0x000fe2000f8e3c3f */
[----:B------:R-:W0:Y:S04]  /*1be0*/  LDS R3, [R0+0x28800] ;  /* 0x0288000000037984 */ /* 0x000e280000000800 */
[----:B------:R-:W1:Y:S01]  /*1bf0*/  LDS R4, [R0+0x28820] ;  /* 0x0288200000047984 */ /* 0x000e620000000800 */
        /* <DEDUP_REMOVED lines=130> */
.L_x_2929:
[----:B------:R-:W-:Y:S01]  /*2420*/  ULEA UR6, UR41, UR42, 0x3 ;  /* 0x0000002a29067291 */ /* 0x000fe2000f8e183f */
[----:B------:R-:W-:-:S05]  /*2430*/  IMAD.U32 R0, RZ, RZ, UR40 ;  /* 0x00000028ff007e24 */ /* 0x000fca000f8e00ff */
[----:B------:R-:W-:-:S04]  /*2440*/  SHF.L.U32 R0, R0, 0x1f, RZ ;  /* 0x0000001f00007819 */ /* 0x000fc800000006ff */
[----:B------:R0:W1:Y:S01]  /*2450*/  SYNCS.PHASECHK.TRANS64.TRYWAIT P0, [UR6+0x28c50], R0 ;  /* 0x028c5000ff0075a7 */ /* 0x0000620008000146 */
[----:B------:R-:W-:Y:S05]  /*2460*/  @!P2 BRA `(.L_x_2930) ;  /* 0x000000000004a947 */ /* 0x000fea0003800000 */
[----:B------:R-:W-:Y:S01]  /*2470*/  BPT.TRAP 0x1 ;  /* 0x000000040000795c */ /* 0x000fe20000300000 */
.L_x_2930:
[----:B-1----:R-:W-:Y:S05]  /*2480*/  @P0 BRA `(.L_x_2931) ;  /* 0x0000000000080947 */ /* 0x002fea0003800000 */
[----:B------:R-:W1:Y:S02]  /*2490*/  SYNCS.PHASECHK.TRANS64.TRYWAIT P0, [UR6+0x28c50], R0 ;  /* 0x028c5000ff0075a7 */ /* 0x000e640008000146 */
[----:B-1----:R-:W-:Y:S05]  /*24a0*/  @!P0 BRA `(.L_x_2932) ;  /* 0x000000b800848947 */ /* 0x002fea0003800000 */
.L_x_2931:
[----:B------:R-:W-:Y:S01]  /*24b0*/  UIADD3 UR6, UR42, 0x26800, URZ ;  /* 0x000268002a067890 */ /* 0x000fe2000fffe03f */
[----:B------:R-:W-:Y:S01]  /*24c0*/  WARPGROUP.ARRIVE ;  /* 0x00000000000079c5 */ /* 0x000fe20000000000 */
[----:B------:R-:W-:-:S05]  /*24d0*/  ULEA UR18, UR41, UR20, 0xc ;  /* 0x0000001429127291 */ /* 0x000fca000f8e603f */
[----:B-1----:R-:W1:Y:S01]  /*24e0*/  S2R R3, SR_TID.X ;  /* 0x0000000000037919 */ /* 0x002e620000002100 */
[----:B------:R-:W-:Y:S01]  /*24f0*/  USHF.R.U32.HI UR6, URZ, 0x4, UR6 ;  /* 0x000000043f067899 */ /* 0x000fe20008011606 */
[----:B0-----:R-:W-:Y:S01]  /*2500*/  IMAD.U32 R0, RZ, RZ, UR41 ;  /* 0x00000029ff007e24 */ /* 0x001fe2000f8e00ff */
        /* <DEDUP_REMOVED lines=11> */
[----:B-1----:R-:W-:-:S04]  /*25c0*/  LOP3.LUT R3, R3, 0x7f, RZ, 0xc0, !PT ;  /* 0x0000007f03037812 */ /* 0x002fc800078ec0ff */
        /* <DEDUP_REMOVED lines=19> */
.L_x_2928:
[----:B------:R-:W-:Y:S01]  /*2700*/  BAR.SYNC.DEFER_BLOCKING 0xe, 0x100 ;  /* 0x0384000000007b1d */ /* 0x000fe20000010000 */
[----:B------:R-:W-:Y:S01]  /*2710*/  IMAD.U32 R3, RZ, RZ, UR41 ;  /* 0x00000029ff037e24 */ /* 0x000fe2000f8e00ff */
[----:B------:R-:W-:Y:S01]  /*2720*/  UIADD3 UR41, UR41, 0x1, URZ ;  /* 0x0000000129297890 */ /* 0x000fe2000fffe03f */
[----:B------:R-:W-:Y:S02]  /*2730*/  PLOP3.LUT P0, PT, PT, PT, PT, 0x8, 0x0 ;  /* 0x000000000000781c */ /* 0x000fe40003f0e170 */
[----:B0-----:R-:W-:Y:S01]  /*2740*/  IMAD R0, R3, 0x40, R16 ;  /* 0x0000004003007824 */ /* 0x001fe200078e0210 */
[----:B------:R-:W-:-:S04]  /*2750*/  UISETP.NE.AND UP0, UPT, UR41, 0x2, UPT ;  /* 0x000000022900788c */ /* 0x000fc8000bf05270 */
[----:B------:R-:W-:Y:S01]  /*2760*/  LEA R3, R0, UR42, 0x2 ;  /* 0x0000002a00037c11 */ /* 0x000fe2000f8e10ff */
        /* <DEDUP_REMOVED lines=8> */
[----:B------:R-:W-:Y:S01]  /*27f0*/  FMUL.FTZ R8, R25, R4 ;  /* 0x0000000419087220 */ /* 0x000fe20000410000 */
[-C--:B-1----:R-:W-:Y:S01]  /*2800*/  FMUL.FTZ R9, R26, R0.reuse ;  /* 0x000000001a097220 */ /* 0x082fe20000410000 */
        /* <DEDUP_REMOVED lines=123> */
[----:B------:R-:W-:Y:S01]  /*2fc0*/  MOV R36, RZ ;  /* 0x000000ff00247202 */ /* 0x000fe20000000f00 */
[----:B------:R-:W-:Y:S01]  /*2fd0*/  IMAD.MOV.U32 R32, RZ, RZ, RZ ;  /* 0x000000ffff207224 */ /* 0x000fe200078e00ff */
[----:B------:R-:W-:Y:S06]  /*2fe0*/  BAR.ARV 0xf, 0x100 ;  /* 0x03c4000000007b1d */ /* 0x000fec0000002000 */
[----:B------:R-:W-:Y:S05]  /*2ff0*/  BRA `(.L_x_2925) ;  /* 0x0000003800747947 */ /* 0x000fea0003800000 */
.L_x_2924:
[----:B------:R-:W-:Y:S02]  /*3000*/  ISETP.GE.AND P1, PT, R152, 0x1, PT ;  /* 0x000000019800780c */ /* 0x000fe40003f26270 */
[----:B------:R-:W-:-:S11]  /*3010*/  PLOP3.LUT P0, PT, PT, PT, PT, 0x80, 0x0 ;  /* 0x000000000000781c */ /* 0x000fd60003f0f070 */
[----:B------:R-:W-:Y:S05]  /*3020*/  @!P1 BRA `(.L_x_2925) ;  /* 0x0000003800689947 */ /* 0x000fea0003800000 */
[----:B------:R-:W0:Y:S02]  /*3030*/  SHFL.IDX PT, R0, R188, RZ, 0x1f ;  /* 0x00001fffbc007589 */ /* 0x000e2400000e0000 */
[----:B0-----:R-:W-:-:S13]  /*3040*/  R2UR UR4, R0 ;  /* 0x00000000000472ca */ /* 0x001fda00000e0000 */
        /* <DEDUP_REMOVED lines=18> */
[----:B------:R-:W-:Y:S01]  /*3170*/  MOV R10, UR6 ;  /* 0x00000006000a7c02 */ /* 0x000fe20008000f00 */
        /* <DEDUP_REMOVED lines=8> */
.L_x_2934:
[----:B------:R-:W-:Y:S01]  /*3200*/  ULEA.HI UR4, UR37, UR37, URZ, 0x1 ;  /* 0x0000002525047291 */ /* 0x000fe2000f8f083f */
[----:B------:R-:W-:-:S03]  /*3210*/  MOV R3, UR43 ;  /* 0x0000002b00037c02 */ /* 0x000fc60008000f00 */
[----:B------:R-:W-:Y:S01]  /*3220*/  ULOP3.LUT UR4, UR4, 0xfffffffe, URZ, 0xc0, !UPT ;  /* 0xfffffffe04047892 */ /* 0x000fe2000f8ec03f */
[----:B------:R-:W-:-:S03]  /*3230*/  ISETP.NE.AND P0, PT, R3, 0x3, PT ;  /* 0x000000030300780c */ /* 0x000fc60003f05270 */
[----:B------:R-:W-:-:S06]  /*3240*/  UIADD3 UR4, UR37, -UR4, URZ ;  /* 0x8000000425047290 */ /* 0x000fcc000fffe03f */
[----:B------:R-:W-:-:S05]  /*3250*/  IMAD.U32 R0, RZ, RZ, UR4 ;  /* 0x00000004ff007e24 */ /* 0x000fca000f8e00ff */
[----:B------:R-:W-:-:S04]  /*3260*/  SHF.L.U32 R0, R0, 0x1f, RZ ;  /* 0x0000001f00007819 */ /* 0x000fc800000006ff */
[----:B------:R-:W0:Y:S02]  /*3270*/  SYNCS.PHASECHK.TRANS64.TRYWAIT P1, [UR42+0x28c00], R0 ;  /* 0x028c0000ff0075a7 */ /* 0x000e24000802016a */
[----:B0-----:R-:W-:Y:S05]  /*3280*/  @!P1 BRA `(.L_x_2935) ;  /* 0x000000ac00249947 */ /* 0x001fea0003800000 */
.L_x_3051:
[----:B------:R-:W-:Y:S05]  /*3290*/  @!P0 BRA `(.L_x_2936) ;  /* 0x0000000000048947 */ /* 0x000fea0003800000 */
[----:B------:R-:W-:Y:S01]  /*32a0*/  BPT.TRAP 0x1 ;  /* 0x000000040000795c */ /* 0x000fe20000300000 */
.L_x_2936:
[----:B------:R-:W-:Y:S02]  /*32b0*/  IMAD.U32 R7, RZ, RZ, UR41 ;  /* 0x00000029ff077e24 */ /* 0x000fe4000f8e00ff */
[----:B------:R-:W-:-:S03]  /*32c0*/  IMAD.U32 R8, RZ, RZ, UR40 ;  /* 0x00000028ff087e24 */ /* 0x000fc6000f8e00ff */
[----:B------:R-:W-:Y:S02]  /*32d0*/  LEA R7, R7, UR42, 0x3 ;  /* 0x0000002a07077c11 */ /* 0x000fe4000f8e18ff */
[----:B------:R-:W-:-:S04]  /*32e0*/  SHF.L.U32 R8, R8, 0x1f, RZ ;  /* 0x0000001f08087819 */ /* 0x000fc800000006ff */
[----:B------:R1:W2:Y:S01]  /*32f0*/  SYNCS.PHASECHK.TRANS64.TRYWAIT P1, [R7+URZ+0x28c30], R8 ;  /* 0x028c3008070075a7 */ /* 0x0002a2000802017f */
[----:B------:R-:W-:Y:S05]  /*3300*/  @!P0 BRA `(.L_x_2937) ;  /* 0x0000000000048947 */ /* 0x000fea0003800000 */
[----:B------:R-:W-:Y:S01]  /*3310*/  BPT.TRAP 0x1 ;  /* 0x000000040000795c */ /* 0x000fe20000300000 */
.L_x_2937:
[----:B--2---:R-:W-:Y:S05]  /*3320*/  @P1 BRA `(.L_x_2938) ;  /* 0x0000000000081947 */ /* 0x004fea0003800000 */
[----:B------:R-:W2:Y:S02]  /*3330*/  SYNCS.PHASECHK.TRANS64.TRYWAIT P1, [R7+URZ+0x28c30], R8 ;  /* 0x028c3008070075a7 */ /* 0x000ea4000802017f */
[----:B--2---:R-:W-:Y:S05]  /*3340*/  @!P1 BRA `(.L_x_2939) ;  /* 0x000000ac000c9947 */ /* 0x004fea0003800000 */
.L_x_2938:
[----:B0-----:R-:W0:Y:S01]  /*3350*/  S2R R0, SR_TID.X ;  /* 0x0000000000007919 */ /* 0x001e220000002100 */
[----:B------:R-:W-:-:S04]  /*3360*/  UIADD3 UR4, UR42, 0x22400, URZ ;  /* 0x000224002a047890 */ /* 0x000fc8000fffe03f */
[----:B------:R-:W-:-:S04]  /*3370*/  USHF.R.U32.HI UR4, URZ, 0x4, UR4 ;  /* 0x000000043f047899 */ /* 0x000fc80008011604 */
[----:B------:R-:W-:-:S06]  /*3380*/  ULOP3.LUT UR4, UR4, 0x3fff, URZ, 0xc0, !UPT ;  /* 0x00003fff04047892 */ /* 0x000fcc000f8ec03f */
[----:B------:R-:W-:Y:S01]  /*3390*/  IMAD.U32 R4, RZ, RZ, UR4 ;  /* 0x00000004ff047e24 */ /* 0x000fe2000f8e00ff */
[----:B------:R-:W-:Y:S05]  /*33a0*/  WARPSYNC.ALL ;  /* 0x0000000000007948 */ /* 0x000fea0003800000 */
[----:B------:R-:W-:Y:S02]  /*33b0*/  LOP3.LUT R4, R4, 0x10000, RZ, 0xfc, !PT ;  /* 0x0001000004047812 */ /* 0x000fe400078efcff */
[----:B0-----:R-:W-:-:S04]  /*33c0*/  LOP3.LUT R0, R0, 0x7f, RZ, 0xc0, !PT ;  /* 0x0000007f00007812 */ /* 0x001fc800078ec0ff */
[----:B------:R-:W-:Y:S02]  /*33d0*/  ISETP.NE.AND P1, PT, R0, RZ, PT ;  /* 0x000000ff0000720c */ /* 0x000fe40003f25270 */
[----:B------:R-:W-:Y:S01]  /*33e0*/  R2UR UR12, R4 ;  /* 0x00000000040c72ca */ /* 0x000fe200000e0000 */
[----:B------:R-:W-:Y:S01]  /*33f0*/  UIADD3 UR4, UR42, 0x20400, URZ ;  /* 0x000204002a047890 */ /* 0x000fe2000fffe03f */
[----:B------:R-:W-:Y:S01]  /*3400*/  WARPGROUP.ARRIVE ;  /* 0x00000000000079c5 */ /* 0x000fe20000000000 */
[----:B------:R-:W-:Y:S01]  /*3410*/  UMOV UR7, 0x40000040 ;  /* 0x4000004000077882 */ /* 0x000fe20000000000 */
[----:B------:R-:W-:Y:S01]  /*3420*/  UMOV UR5, 0x40000040 ;  /* 0x4000004000057882 */ /* 0x000fe20000000000 */
[----:B------:R-:W-:Y:S01]  /*3430*/  USHF.R.U32.HI UR4, URZ, 0x4, UR4 ;  /* 0x000000043f047899 */ /* 0x000fe20008011604 */
[----:B------:R-:W-:Y:S01]  /*3440*/  IMAD R0, R169, -0x40, R152 ;  /* 0xffffffc0a9007824 */ /* 0x000fe200078e0298 */
[----:B------:R-:W-:Y:S01]  /*3450*/  UMOV UR11, 0x40000040 ;  /* 0x40000040000b7882 */ /* 0x000fe20000000000 */
[----:B------:R-:W-:Y:S01]  /*3460*/  UMOV UR9, 0x40000040 ;  /* 0x4000004000097882 */ /* 0x000fe20000000000 */
[----:B------:R-:W-:Y:S01]  /*3470*/  ULOP3.LUT UR4, UR4, 0x3fff, URZ, 0xc0, !UPT ;  /* 0x00003fff04047892 */ /* 0x000fe2000f8ec03f */
[----:B------:R-:W-:Y:S01]  /*3480*/  UMOV UR15, 0x40000040 ;  /* 0x40000040000f7882 */ /* 0x000fe20000000000 */
[----:B------:R-:W-:-:S02]  /*3490*/  IADD3 R0, -R17, 0x40, R0 ;  /* 0x0000004011007810 */ /* 0x000fc40007ffe100 */
[----:B------:R-:W-:Y:S02]  /*34a0*/  ULEA UR12, UR41, UR12, 0x9 ;  /* 0x0000000c290c7291 */ /* 0x000fe4000f8e483f */
[----:B------:R-:W-:Y:S01]  /*34b0*/  ULOP3.LUT UR13, UR4, 0x10000, URZ, 0xfc, !UPT ;  /* 0x00010000040d7892 */ /* 0x000fe2000f8efc3f */
[C---:B------:R-:W-:Y:S01]  /*34c0*/  ISETP.GT.AND P6, PT, R0.reuse, RZ, PT ;  /* 0x000000ff0000720c */ /* 0x040fe20003fc4270 */
[----:B------:R-:W-:Y:S01]  /*34d0*/  UIADD3 UR10, UR12, 0x4, URZ ;  /* 0x000000040c0a7890 */ /* 0x000fe2000fffe03f */
[C---:B------:R-:W-:Y:S01]  /*34e0*/  ISETP.GT.AND P2, PT, R0.reuse, 0x1, PT ;  /* 0x000000010000780c */ /* 0x040fe20003f44270 */
[----:B------:R-:W-:Y:S01]  /*34f0*/  UIADD3 UR8, UR13, 0x4, URZ ;  /* 0x000000040d087890 */ /* 0x000fe2000fffe03f */
[C---:B------:R-:W-:Y:S01]  /*3500*/  ISETP.GT.AND P3, PT, R0.reuse, 0x8, PT ;  /* 0x000000080000780c */ /* 0x040fe20003f64270 */
[----:B------:R-:W-:Y:S01]  /*3510*/  UMOV UR6, UR12 ;  /* 0x0000000c00067c82 */ /* 0x000fe20008000000 */
[----:B------:R-:W-:Y:S01]  /*3520*/  UMOV UR4, UR13 ;  /* 0x0000000d00047c82 */ /* 0x000fe20008000000 */
[----:B------:R-:W-:Y:S01]  /*3530*/  UIADD3 UR14, UR12, 0x6, URZ ;  /* 0x000000060c0e7890 */ /* 0x000fe2000fffe03f */
[----:B------:R-:W-:Y:S01]  /*3540*/  HGMMA.64x64x16.F32.BF16 R24, gdesc[UR4], RZ, !UPT, gsb0 ;  /* 0x00e00000041879f0 */ /* 0x000fe2000c0018ff */
[----:B------:R-:W-:Y:S01]  /*3550*/  UIADD3 UR6, UR12, 0x2, URZ ;  /* 0x000000020c067890 */ /* 0x000fe2000fffe03f */
[C---:B------:R-:W-:Y:S01]  /*3560*/  ISETP.GT.AND P4, PT, R0.reuse, 0x9, PT ;  /* 0x000000090000780c */ /* 0x040fe20003f84270 */
[----:B------:R-:W-:Y:S01]  /*3570*/  UIADD3 UR4, UR13, 0x2, URZ ;  /* 0x000000020d047890 */ /* 0x000fe2000fffe03f */
[----:B------:R-:W-:Y:S01]  /*3580*/  ISETP.GT.AND P5, PT, R0, 0x10, PT ;  /* 0x000000100000780c */ /* 0x000fe20003fa4270 */
[----:B------:R-:W-:Y:S01]  /*3590*/  UMOV UR7, 0x40000040 ;  /* 0x4000004000077882 */ /* 0x000fe20000000000 */
[----:B------:R-:W-:Y:S01]  /*35a0*/  UMOV UR5, 0x40000040 ;  /* 0x4000004000057882 */ /* 0x000fe20000000000 */
[----:B------:R-:W-:Y:S01]  /*35b0*/  UIADD3 UR12, UR13, 0x6, URZ ;  /* 0x000000060d0c7890 */ /* 0x000fe2000fffe03f */
[----:B------:R-:W-:-:S02]  /*35c0*/  ULDC UR20, c[0x0][0x988] ;  /* 0x0002620000147ab9 */ /* 0x000fc40000000800 */
        /* <DEDUP_REMOVED lines=67> */
[----:B------:R-:W0:Y:S01]  /*3a00*/  SHFL.BFLY PT, R0, R5, 0x2, 0x1f ;  /* 0x0c401f0005007f89 */ /* 0x000e2200000e0000 */
[----:B------:R-:W-:Y:S02]  /*3a10*/  FSEL R51, R51, -INF , P4 ;  /* 0xff80000033337808 */ /* 0x000fe40002000000 */
[----:B------:R-:W-:-:S02]  /*3a20*/  FSEL R54, R54, -INF , P5 ;  /* 0xff80000036367808 */ /* 0x000fc40002800000 */
[----:B------:R-:W-:Y:S02]  /*3a30*/  FSEL R55, R55, -INF , P6 ;  /* 0xff80000037377808 */ /* 0x000fe40003000000 */
[----:B0-----:R-:W-:Y:S02]  /*3a40*/  FMNMX.FTZ R9, R5, R0, !PT ;  /* 0x0000000005097209 */ /* 0x001fe40007810000 */
[----:B------:R-:W-:-:S03]  /*3a50*/  FMNMX.FTZ R0, R30, R3, !PT ;  /* 0x000000031e007209 */ /* 0x000fc60007810000 */
[----:B------:R-:W0:Y:S01]  /*3a60*/  SHFL.BFLY PT, R10, R9, 0x1, 0x1f ;  /* 0x0c201f00090a7f89 */ /* 0x000e2200000e0000 */
[----:B------:R-:W-:-:S04]  /*3a70*/  FMNMX.FTZ R3, R31, R0, !PT ;  /* 0x000000001f037209 */ /* 0x000fc80007810000 */
[----:B------:R-:W-:-:S04]  /*3a80*/  FMNMX.FTZ R0, R34, R3, !PT ;  /* 0x0000000322007209 */ /* 0x000fc80007810000 */
[----:B------:R-:W-:-:S04]  /*3a90*/  FMNMX.FTZ R3, R35, R0, !PT ;  /* 0x0000000023037209 */ /* 0x000fc80007810000 */
[----:B------:R-:W-:-:S04]  /*3aa0*/  FMNMX.FTZ R6, R38, R3, !PT ;  /* 0x0000000326067209 */ /* 0x000fc80007810000 */
[----:B------:R-:W-:-:S04]  /*3ab0*/  FMNMX.FTZ R3, R39, R6, !PT ;  /* 0x0000000627037209 */ /* 0x000fc80007810000 */
[----:B------:R-:W-:Y:S02]  /*3ac0*/  FMNMX.FTZ R6, R42, R3, !PT ;  /* 0x000000032a067209 */ /* 0x000fe40007810000 */
[----:B0-----:R-:W-:Y:S02]  /*3ad0*/  FMNMX.FTZ R0, R9, R10, !PT ;  /* 0x0000000a09007209 */ /* 0x001fe40007810000 */
        /* <DEDUP_REMOVED lines=21> */
[----:B------:R-:W0:Y:S01]  /*3c30*/  SHFL.BFLY PT, R3, R6, 0x2, 0x1f ;  /* 0x0c401f0006037f89 */ /* 0x000e2200000e0000 */
[----:B------:R-:W3:Y:S01]  /*3c40*/  MUFU.EX2 R25, R25 ;  /* 0x0000001900197308 */ /* 0x000ee20000000800 */
[--C-:B------:R-:W-:Y:S01]  /*3c50*/  FFMA.FTZ R44, R44, UR20, -R9.reuse ;  /* 0x000000142c2c7c23 */ /* 0x100fe20008010809 */
[--C-:B------:R-:W-:Y:S01]  /*3c60*/  FFMA.FTZ R45, R45, UR20, -R9.reuse ;  /* 0x000000142d2d7c23 */ /* 0x100fe20008010809 */
[--C-:B------:R-:W-:Y:S01]  /*3c70*/  FFMA.FTZ R48, R48, UR20, -R9.reuse ;  /* 0x0000001430307c23 */ /* 0x100fe20008010809 */
[--C-:B------:R-:W-:Y:S01]  /*3c80*/  FFMA.FTZ R49, R49, UR20, -R9.reuse ;  /* 0x0000001431317c23 */ /* 0x100fe20008010809 */
[--C-:B------:R-:W-:Y:S01]  /*3c90*/  FFMA.FTZ R52, R52, UR20, -R9.reuse ;  /* 0x0000001434347c23 */ /* 0x100fe20008010809 */
[----:B------:R-:W-:-:S02]  /*3ca0*/  FFMA.FTZ R9, R53, UR20, -R9 ;  /* 0x0000001435097c23 */ /* 0x000fc40008010809 */
[----:B------:R-:W-:Y:S08]  /*3cb0*/  MUFU.EX2 R28, R28 ;  /* 0x0000001c001c7308 */ /* 0x000ff00000000800 */
[----:B------:R-:W4:Y:S01]  /*3cc0*/  MUFU.EX2 R29, R29 ;  /* 0x0000001d001d7308 */ /* 0x000f220000000800 */
[----:B---3--:R-:W-:Y:S02]  /*3cd0*/  F2FP.BF16.F32.PACK_AB R156, R25, R24 ;  /* 0x00000018199c723e */ /* 0x008fe400000010ff */
[----:B0-----:R-:W-:-:S05]  /*3ce0*/  FMNMX.FTZ R5, R6, R3, !PT ;  /* 0x0000000306057209 */ /* 0x001fca0007810000 */
[----:B------:R-:W-:Y:S01]  /*3cf0*/  MUFU.EX2 R32, R32 ;  /* 0x0000002000207308 */ /* 0x000fe20000000800 */
[----:B------:R-:W0:Y:S07]  /*3d00*/  SHFL.BFLY PT, R6, R5, 0x1, 0x1f ;  /* 0x0c201f0005067f89 */ /* 0x000e2e00000e0000 */
[----:B------:R-:W3:Y:S01]  /*3d10*/  MUFU.EX2 R33, R33 ;  /* 0x0000002100217308 */ /* 0x000ee20000000800 */
[----:B----4-:R-:W-:-:S07]  /*3d20*/  F2FP.BF16.F32.PACK_AB R158, R29, R28 ;  /* 0x0000001c1d9e723e */ /* 0x010fce00000010ff */
[----:B------:R-:W-:Y:S08]  /*3d30*/  MUFU.EX2 R36, R36 ;  /* 0x0000002400247308 */ /* 0x000ff00000000800 */
[----:B------:R-:W4:Y:S01]  /*3d40*/  MUFU.EX2 R37, R37 ;  /* 0x0000002500257308 */ /* 0x000f220000000800 */
[----:B---3--:R-:W-:Y:S02]  /*3d50*/  F2FP.BF16.F32.PACK_AB R160, R33, R32 ;  /* 0x0000002021a0723e */ /* 0x008fe400000010ff */
[----:B0-----:R-:W-:-:S04]  /*3d60*/  FMNMX.FTZ R3, R5, R6, !PT ;  /* 0x0000000605037209 */ /* 0x001fc80007810000 */
[C---:B------:R-:W-:Y:S01]  /*3d70*/  FSETP.NEU.FTZ.AND P2, PT, R3.reuse, -INF , PT ;  /* 0xff8000000300780b */ /* 0x040fe20003f5d000 */
[----:B------:R-:W-:Y:S01]  /*3d80*/  FMUL.FTZ R5, R3, UR20 ;  /* 0x0000001403057c20 */ /* 0x000fe20008410000 */
[----:B------:R-:W-:Y:S04]  /*3d90*/  MUFU.EX2 R40, R40 ;  /* 0x0000002800287308 */ /* 0x000fe80000000800 */
[----:B------:R-:W-:Y:S01]  /*3da0*/  FSEL R6, R5, RZ, P2 ;  /* 0x000000ff05067208 */ /* 0x000fe20001000000 */
[----:B------:R-:W-:Y:S01]  /*3db0*/  FADD.FTZ R5, R24, R25 ;  /* 0x0000001918057221 */ /* 0x000fe20000010000 */
[----:B----4-:R-:W-:Y:S02]  /*3dc0*/  F2FP.BF16.F32.PACK_AB R162, R37, R36 ;  /* 0x0000002425a2723e */ /* 0x010fe400000010ff */
[----:B------:R-:W0:Y:S01]  /*3dd0*/  MUFU.EX2 R41, R41 ;  /* 0x0000002900297308 */ /* 0x000e220000000800 */
        /* <DEDUP_REMOVED lines=15> */
[----:B------:R-:W3:Y:S01]  /*3ed0*/  MUFU.EX2 R27, R27 ;  /* 0x0000001b001b7308 */ /* 0x000ee20000000800 */
[----:B------:R-:W-:Y:S01]  /*3ee0*/  FADD.FTZ R12, R32, R13 ;  /* 0x0000000d200c7221 */ /* 0x000fe20000010000 */
[--C-:B------:R-:W-:Y:S01]  /*3ef0*/  FFMA.FTZ R46, R46, UR20, -R6.reuse ;  /* 0x000000142e2e7c23 */ /* 0x100fe20008010806 */
[----:B------:R4:W-:Y:S01]  /*3f00*/  @!P1 SYNCS.ARRIVE.TRANS64.RED.A1T0 RZ, [R5+URZ], RZ ;  /* 0x000000ff05ff99a7 */ /* 0x0009e2000810043f */
[--C-:B------:R-:W-:Y:S01]  /*3f10*/  FFMA.FTZ R47, R47, UR20, -R6.reuse ;  /* 0x000000142f2f7c23 */ /* 0x100fe20008010806 */
[--C-:B------:R-:W-:Y:S01]  /*3f20*/  FFMA.FTZ R50, R50, UR20, -R6.reuse ;  /* 0x0000001432327c23 */ /* 0x100fe20008010806 */
[--C-:B------:R-:W-:Y:S01]  /*3f30*/  FFMA.FTZ R51, R51, UR20, -R6.reuse ;  /* 0x0000001433337c23 */ /* 0x100fe20008010806 */
[--C-:B------:R-:W-:Y:S01]  /*3f40*/  FFMA.FTZ R54, R54, UR20, -R6.reuse ;  /* 0x0000001436367c23 */ /* 0x100fe20008010806 */
[----:B------:R-:W5:Y:S01]  /*3f50*/  MUFU.EX2 R30, R30 ;  /* 0x0000001e001e7308 */ /* 0x000f620000000800 */
[----:B------:R-:W-:Y:S01]  /*3f60*/  FFMA.FTZ R6, R55, UR20, -R6 ;  /* 0x0000001437067c23 */ /* 0x000fe20008010806 */
[----:B0-----:R-:W-:-:S06]  /*3f70*/  F2FP.BF16.F32.PACK_AB R164, R41, R40 ;  /* 0x0000002829a4723e */ /* 0x001fcc00000010ff */
[----:B------:R-:W4:Y:S01]  /*3f80*/  MUFU.EX2 R31, R31 ;  /* 0x0000001f001f7308 */ /* 0x000f220000000800 */
[----:B---3--:R-:W-:Y:S01]  /*3f90*/  FADD.FTZ R11, R26, R27 ;  /* 0x0000001b1a0b7221 */ /* 0x008fe20000010000 */
[----:B------:R-:W-:-:S06]  /*3fa0*/  F2FP.BF16.F32.PACK_AB R157, R27, R26 ;  /* 0x0000001a1b9d723e */ /* 0x000fcc00000010ff */
[----:B------:R-:W0:Y:S01]  /*3fb0*/  MUFU.EX2 R34, R34 ;  /* 0x0000002200227308 */ /* 0x000e220000000800 */
[----:B-----5:R-:W-:Y:S01]  /*3fc0*/  FADD.FTZ R10, R30, R11 ;  /* 0x0000000b1e0a7221 */ /* 0x020fe20000010000 */
[----:B------:R-:W-:-:S04]  /*3fd0*/  FADD.FTZ R11, R33, R12 ;  /* 0x0000000c210b7221 */ /* 0x000fc80000010000 */
[----:B------:R-:W-:Y:S02]  /*3fe0*/  FADD.FTZ R12, R36, R11 ;  /* 0x0000000b240c7221 */ /* 0x000fe40000010000 */
[----:B------:R-:W3:Y:S01]  /*3ff0*/  MUFU.EX2 R35, R35 ;  /* 0x0000002300237308 */ /* 0x000ee20000000800 */
[----:B----4-:R-:W-:Y:S01]  /*4000*/  FADD.FTZ R5, R31, R10 ;  /* 0x0000000a1f057221 */ /* 0x010fe20000010000 */
[----:B------:R-:W-:Y:S01]  /*4010*/  FADD.FTZ R11, R37, R12 ;  /* 0x0000000c250b7221 */ /* 0x000fe20000010000 */
[----:B------:R-:W-:Y:S01]  /*4020*/  F2FP.BF16.F32.PACK_AB R159, R31, R30 ;  /* 0x0000001e1f9f723e */ /* 0x000fe200000010ff */
[----:B------:R-:W-:Y:S02]  /*4030*/  BAR.SYNC.DEFER_BLOCKING 0xf, 0x100 ;  /* 0x03c4000000007b1d */ /* 0x000fe40000010000 */
[----:B------:R-:W-:Y:S01]  /*4040*/  FADD.FTZ R12, R40, R11 ;  /* 0x0000000b280c7221 */ /* 0x000fe20000010000 */
[----:B0-----:R-:W-:-:S03]  /*4050*/  FADD.FTZ R10, R34, R5 ;  /* 0x00000005220a7221 */ /* 0x001fc60000010000 */
[----:B------:R-:W0:Y:S01]  /*4060*/  MUFU.EX2 R38, R38 ;  /* 0x0000002600267308 */ /* 0x000e220000000800 */
[----:B------:R-:W-:Y:S01]  /*4070*/  FADD.FTZ R13, R41, R12 ;  /* 0x0000000c290d7221 */ /* 0x000fe20000010000 */
[----:B---3--:R-:W-:-:S06]  /*4080*/  FADD.FTZ R5, R35, R10 ;  /* 0x0000000a23057221 */ /* 0x008fcc0000010000 */
[----:B------:R-:W3:Y:S01]  /*4090*/  MUFU.EX2 R39, R39 ;  /* 0x0000002700277308 */ /* 0x000ee20000000800 */
[----:B------:R-:W-:-:S07]  /*40a0*/  F2FP.BF16.F32.PACK_AB R161, R35, R34 ;  /* 0x0000002223a1723e */ /* 0x000fce00000010ff */
[----:B------:R-:W4:Y:S01]  /*40b0*/  MUFU.EX2 R42, R42 ;  /* 0x0000002a002a7308 */ /* 0x000f220000000800 */
[----:B0-----:R-:W-:Y:S01]  /*40c0*/  FADD.FTZ R10, R38, R5 ;  /* 0x00000005260a7221 */ /* 0x001fe20000010000 */
[----:B------:R0:W-:Y:S06]  /*40d0*/  STSM.16.M88.4 [R23+0x26800], R156 ;  /* 0x0268009c17007844 */ /* 0x0001ec0000000200 */
[----:B------:R-:W5:Y:S01]  /*40e0*/  MUFU.EX2 R43, R43 ;  /* 0x0000002b002b7308 */ /* 0x000f620000000800 */
[C---:B---3--:R-:W-:Y:S01]  /*40f0*/  FADD.FTZ R5, R39.reuse, R10 ;  /* 0x0000000a27057221 */ /* 0x048fe20000010000 */
[----:B------:R-:W-:-:S05]  /*4100*/  F2FP.BF16.F32.PACK_AB R163, R39, R38 ;  /* 0x0000002627a3723e */ /* 0x000fca00000010ff */
[----:B------:R0:W-:Y:S01]  /*4110*/  STSM.16.M88.4 [R186], R160 ;  /* 0x000000a0ba007844 */ /* 0x0001e20000000200 */
[----:B------:R-:W-:Y:S01]  /*4120*/  MUFU.EX2 R44, R44 ;  /* 0x0000002c002c7308 */ /* 0x000fe20000000800 */
[----:B----4-:R-:W-:-:S07]  /*4130*/  FADD.FTZ R10, R42, R5 ;  /* 0x000000052a0a7221 */ /* 0x010fce0000010000 */
[----:B------:R-:W3:Y:S01]  /*4140*/  MUFU.EX2 R46, R46 ;  /* 0x0000002e002e7308 */ /* 0x000ee20000000800 */
[C---:B-----5:R-:W-:Y:S01]  /*4150*/  FADD.FTZ R5, R43.reuse, R10 ;  /* 0x0000000a2b057221 */ /* 0x060fe20000010000 */
[----:B------:R-:W-:-:S06]  /*4160*/  F2FP.BF16.F32.PACK_AB R165, R43, R42 ;  /* 0x0000002a2ba5723e */ /* 0x000fcc00000010ff */
[----:B------:R-:W4:Y:S08]  /*4170*/  MUFU.EX2 R45, R45 ;  /* 0x0000002d002d7308 */ /* 0x000f300000000800 */
[----:B------:R-:W5:Y:S01]  /*4180*/  MUFU.EX2 R47, R47 ;  /* 0x0000002f002f7308 */ /* 0x000f620000000800 */
[----:B---3--:R-:W-:-:S07]  /*4190*/  FADD.FTZ R10, R46, R5 ;  /* 0x000000052e0a7221 */ /* 0x008fce0000010000 */
[----:B------:R-:W-:Y:S01]  /*41a0*/  MUFU.EX2 R48, R48 ;  /* 0x0000003000307308 */ /* 0x000fe20000000800 */
[----:B----4-:R-:W-:-:S07]  /*41b0*/  F2FP.BF16.F32.PACK_AB R166, R45, R44 ;  /* 0x0000002c2da6723e */ /* 0x010fce00000010ff */
[----:B------:R-:W3:Y:S01]  /*41c0*/  MUFU.EX2 R49, R49 ;  /* 0x0000003100317308 */ /* 0x000ee20000000800 */
[C---:B-----5:R-:W-:Y:S01]  /*41d0*/  F2FP.BF16.F32.PACK_AB R167, R47.reuse, R46 ;  /* 0x0000002e2fa7723e */ /* 0x060fe200000010ff */
[----:B------:R-:W-:-:S04]  /*41e0*/  FADD.FTZ R47, R47, R10 ;  /* 0x0000000a2f2f7221 */ /* 0x000fc80000010000 */
[----:B------:R0:W-:Y:S02]  /*41f0*/  STSM.16.M88.4 [R184], R164 ;  /* 0x000000a4b8007844 */ /* 0x0001e40000000200 */
[----:B------:R-:W-:Y:S08]  /*4200*/  MUFU.EX2 R50, R50 ;  /* 0x0000003200327308 */ /* 0x000ff00000000800 */
[----:B------:R-:W4:Y:S01]  /*4210*/  MUFU.EX2 R51, R51 ;  /* 0x0000003300337308 */ /* 0x000f220000000800 */
[----:B---3--:R-:W-:-:S07]  /*4220*/  F2FP.BF16.F32.PACK_AB R172, R49, R48 ;  /* 0x0000003031ac723e */ /* 0x008fce00000010ff */
[----:B------:R-:W-:Y:S08]  /*4230*/  MUFU.EX2 R52, R52 ;  /* 0x0000003400347308 */ /* 0x000ff00000000800 */
[----:B------:R-:W3:Y:S01]  /*4240*/  MUFU.EX2 R9, R9 ;  /* 0x0000000900097308 */ /* 0x000ee20000000800 */
[----:B----4-:R-:W-:Y:S01]  /*4250*/  F2FP.BF16.F32.PACK_AB R173, R51, R50 ;  /* 0x0000003233ad723e */ /* 0x010fe200000010ff */
[----:B------:R-:W-:-:S04]  /*4260*/  FADD.FTZ R50, R50, R47 ;  /* 0x0000002f32327221 */ /* 0x000fc80000010000 */
[----:B------:R-:W-:Y:S02]  /*4270*/  FADD.FTZ R51, R51, R50 ;  /* 0x0000003233337221 */ /* 0x000fe40000010000 */
[----:B------:R-:W4:Y:S08]  /*4280*/  MUFU.EX2 R54, R54 ;  /* 0x0000003600367308 */ /* 0x000f300000000800 */
[----:B------:R5:W1:Y:S01]  /*4290*/  MUFU.EX2 R11, R6 ;  /* 0x00000006000b7308 */ /* 0x000a620000000800 */
[----:B---3--:R-:W-:Y:S01]  /*42a0*/  F2FP.BF16.F32.PACK_AB R174, R9, R52 ;  /* 0x0000003409ae723e */ /* 0x008fe200000010ff */
[----:B-----5:R-:W-:-:S04]  /*42b0*/  FADD.FTZ R6, R44, R13 ;  /* 0x0000000d2c067221 */ /* 0x020fc80000010000 */
[----:B------:R-:W-:Y:S01]  /*42c0*/  FADD.FTZ R45, R45, R6 ;  /* 0x000000062d2d7221 */ /* 0x000fe20000010000 */
[----:B----4-:R-:W-:-:S03]  /*42d0*/  FADD.FTZ R6, R54, R51 ;  /* 0x0000003336067221 */ /* 0x010fc60000010000 */
[----:B------:R-:W-:Y:S01]  /*42e0*/  FADD.FTZ R48, R48, R45 ;  /* 0x0000002d30307221 */ /* 0x000fe20000010000 */
[C---:B-1----:R-:W-:Y:S01]  /*42f0*/  F2FP.BF16.F32.PACK_AB R175, R11.reuse, R54 ;  /* 0x000000360baf723e */ /* 0x042fe200000010ff */
[----:B------:R-:W-:Y:S02]  /*4300*/  FADD.FTZ R6, R11, R6 ;  /* 0x000000060b067221 */ /* 0x000fe40000010000 */
[----:B------:R-:W-:Y:S02]  /*4310*/  FADD.FTZ R49, R49, R48 ;  /* 0x0000003031317221 */ /* 0x000fe40000010000 */
[----:B------:R0:W-:Y:S02]  /*4320*/  STSM.16.M88.4 [R185], R172 ;  /* 0x000000acb9007844 */ /* 0x0001e40000000200 */
[----:B------:R-:W-:-:S04]  /*4330*/  FADD.FTZ R52, R52, R49 ;  /* 0x0000003134347221 */ /* 0x000fc80000010000 */
[----:B------:R-:W-:Y:S01]  /*4340*/  FADD.FTZ R5, R9, R52 ;  /* 0x0000003409057221 */ /* 0x000fe20000010000 */
[----:B------:R-:W-:Y:S06]  /*4350*/  @!P0 BRA `(.L_x_2940) ;  /* 0x0000000000048947 */ /* 0x000fec0003800000 */
[----:B------:R-:W-:Y:S01]  /*4360*/  BPT.TRAP 0x1 ;  /* 0x000000040000795c */ /* 0x000fe20000300000 */
.L_x_2940:
[----:B------:R1:W3:Y:S01]  /*4370*/  SYNCS.PHASECHK.TRANS64.TRYWAIT P2, [R7+URZ+0x28c50], R8 ;  /* 0x028c5008070075a7 */ /* 0x0002e2000804017f */
[----:B------:R-:W-:Y:S05]  /*4380*/  @!P0 BRA `(.L_x_2941) ;  /* 0x0000000000048947 */ /* 0x000fea0003800000 */
[----:B------:R-:W-:Y:S01]  /*4390*/  BPT.TRAP 0x1 ;  /* 0x000000040000795c */ /* 0x000fe20000300000 */
.L_x_2941:
[----:B------:R-:W-:Y:S01]  /*43a0*/  ULOP3.LUT UR48, UR48, 0x2000000, URZ, 0xfc, !UPT ;  /* 0x0200000030307892 */ /* 0x000fe2000f8efc3f */
[----:B---3--:R-:W-:Y:S11]  /*43b0*/  @P2 BRA `(.L_x_2942) ;  /* 0x0000000000082947 */ /* 0x008ff60003800000 */
[----:B------:R-:W3:Y:S02]  /*43c0*/  SYNCS.PHASECHK.TRANS64.TRYWAIT P2, [R7+URZ+0x28c50], R8 ;  /* 0x028c5008070075a7 */ /* 0x000ee4000804017f */
[----:B---3--:R-:W-:Y:S05]  /*43d0*/  @!P2 BRA `(.L_x_2943) ;  /* 0x0000009800fca947 */ /* 0x008fea0003800000 */
.L_x_2942:
[----:B------:R-:W-:Y:S01]  /*43e0*/  ULEA UR6, UR41, UR48, 0xc ;  /* 0x0000003029067291 */ /* 0x000fe2000f8e603f */
[----:B------:R-:W-:Y:S01]  /*43f0*/  WARPGROUP.ARRIVE ;  /* 0x00000000000079c5 */ /* 0x000fe20000000000 */
[----:B------:R-:W-:Y:S01]  /*4400*/  UMOV UR7, 0x40000040 ;  /* 0x4000004000077882 */ /* 0x000fe20000000000 */
[----:B------:R-:W-:Y:S01]  /*4410*/  UMOV UR11, 0x40000040 ;  /* 0x40000040000b7882 */ /* 0x000fe20000000000 */
[----:B------:R-:W-:Y:S01]  /*4420*/  UIADD3 UR10, UR6, 0x80, URZ ;  /* 0x00000080060a7890 */ /* 0x000fe2000fffe03f */
[----:B------:R-:W-:Y:S01]  /*4430*/  ISETP.GE.AND P2, PT, R152, 0x41, PT ;  /* 0x000000419800780c */ /* 0x000fe20003f46270 */
[----:B-123--:R-:W-:-:S03]  /*4440*/  @!P1 VIADD R7, R7, 0x28c60 ;  /* 0x00028c6007079836 */ /* 0x00efc60000000000 */
[----:B------:R-:W-:Y:S01]  /*4450*/  HGMMA.64x256x16.F32.BF16 R24, R156, gdesc[UR4].tnspB, RZ, !UPT, gsb0 ;  /* 0x43e000049c187df0 */ /* 0x000fe2000c0018ff */
[----:B------:R-:W-:Y:S01]  /*4460*/  UMOV UR7, 0x40000040 ;  /* 0x4000004000077882 */ /* 0x000fe20000000000 */
[----:B------:R-:W-:Y:S01]  /*4470*/  @!P1 PRMT R7, RZ, 0x654, R7 ;  /* 0x00000654ff079816 */ /* 0x000fe20000000007 */
[----:B------:R-:W-:Y:S02]  /*4480*/  WARPGROUP.DEPBAR.LE gsb0, 0x0 ;  /* 0x00008000000079c5 */ /* 0x000fe40000010000 */
[----:B------:R-:W-:-:S15]  /*4490*/  WARPGROUP.ARRIVE ;  /* 0x00000000000079c5 */ /* 0x000fde0000000000 */
[----:B------:R-:W-:-:S08]  /*44a0*/  NOP ;  /* 0x0000000000007918 */ /* 0x000fd00000000000 */
[----:B------:R-:W-:Y:S01]  /*44b0*/  HGMMA.64x256x16.F32.BF16 R24, R160, gdesc[UR8].tnspB, R24, gsb0 ;  /* 0x43e00008a0187df0 */ /* 0x000fe20008001818 */
[----:B------:R-:W-:Y:S01]  /*44c0*/  UIADD3 UR10, UR6, 0x100, URZ ;  /* 0x00000100060a7890 */ /* 0x000fe2000fffe03f */
[----:B------:R-:W-:Y:S01]  /*44d0*/  UMOV UR11, 0x40000040 ;  /* 0x40000040000b7882 */ /* 0x000fe20000000000 */
[----:B------:R-:W-:Y:S01]  /*44e0*/  UIADD3 UR6, UR6, 0x180, URZ ;  /* 0x0000018006067890 */ /* 0x000fe2000fffe03f */
[----:B------:R-:W-:Y:S02]  /*44f0*/  WARPGROUP.DEPBAR.LE gsb0, 0x0 ;  /* 0x00008000000079c5 */ /* 0x000fe40000010000 */
[----:B------:R-:W-:-:S15]  /*4500*/  WARPGROUP.ARRIVE ;  /* 0x00000000000079c5 */ /* 0x000fde0000000000 */
[----:B------:R-:W-:-:S07]  /*4510*/  NOP ;  /* 0x0000000000007918 */ /* 0x000fce0000000000 */
[----:B------:R-:W-:Y:S03]  /*4520*/  HGMMA.64x256x16.F32.BF16 R24, R164, gdesc[UR8].tnspB, R24, gsb0 ;  /* 0x43e00008a4187df0 */ /* 0x000fe60008001818 */
        /* <DEDUP_REMOVED lines=14> */
[----:B------:R-:W-:Y:S05]  /*4610*/  @!P2 BRA `(.L_x_2944) ;  /* 0x000000180040a947 */ /* 0x000fea0003800000 */
[----:B-1----:R-:W-:Y:S01]  /*4620*/  IADD3 R7, R169, -0x2, RZ ;  /* 0xfffffffea9077810 */ /* 0x002fe20007ffe0ff */
[----:B------:R-:W-:Y:S01]  /*4630*/  IMAD.MOV.U32 R9, RZ, RZ, R3 ;  /* 0x000000ffff097224 */ /* 0x000fe200078e0003 */
[----:B------:R-:W-:Y:S01]  /*4640*/  UMOV UR21, UR41 ;  /* 0x0000002900157c82 */ /* 0x000fe20008000000 */
[----:B------:R-:W-:Y:S01]  /*4650*/  IMAD.MOV.U32 R11, RZ, RZ, R0 ;  /* 0x000000ffff0b7224 */ /* 0x000fe200078e0000 */
[----:B------:R-:W-:-:S06]  /*4660*/  ULDC UR20, c[0x0][0x988] ;  /* 0x0002620000147ab9 */ /* 0x000fcc0000000800 */
.L_x_2953:
[----:B------:R-:W-:Y:S01]  /*4670*/  UIADD3 UR41, UR21, 0x1, URZ ;  /* 0x0000000115297890 */ /* 0x000fe2000fffe03f */
[C---:B------:R-:W-:Y:S01]  /*4680*/  ISETP.GT.AND P2, PT, R7.reuse, RZ, PT ;  /* 0x000000ff0700720c */ /* 0x040fe20003f44270 */
[----:B------:R-:W-:Y:S02]  /*4690*/  VIADD R7, R7, 0xffffffff ;  /* 0xffffffff07077836 */ /* 0x000fe40000000000 */
[----:B------:R-:W-:-:S04]  /*46a0*/  UISETP.NE.AND UP0, UPT, UR41, 0x2, UPT ;  /* 0x000000022900788c */ /* 0x000fc8000bf05270 */
[----:B------:R-:W-:Y:S02]  /*46b0*/  USEL UR6, URZ, 0x1, UP0 ;  /* 0x000000013f067887 */ /* 0x000fe40008000000 */
[----:B------:R-:W-:Y:S02]  /*46c0*/  USEL UR41, UR41, URZ, UP0 ;  /* 0x0000003f29297287 */ /* 0x000fe40008000000 */
[----:B------:R-:W-:Y:S01]  /*46d0*/  ULOP3.LUT UR40, UR40, UR6, URZ, 0x3c, !UPT ;  /* 0x0000000628287292 */ /* 0x000fe2000f8e3c3f */
[----:B0123--:R-:W-:Y:S11]  /*46e0*/  @!P0 BRA `(.L_x_2945) ;  /* 0x0000000000048947 */ /* 0x00fff60003800000 */
[----:B------:R-:W-:Y:S01]  /*46f0*/  BPT.TRAP 0x1 ;  /* 0x000000040000795c */ /* 0x000fe20000300000 */
.L_x_2945:
[----:B------:R-:W-:Y:S01]  /*4700*/  ULEA UR22, UR41, UR42, 0x3 ;  /* 0x0000002a29167291 */ /* 0x000fe2000f8e183f */
[----:B------:R-:W-:-:S05]  /*4710*/  IMAD.U32 R8, RZ, RZ, UR40 ;  /* 0x00000028ff087e24 */ /* 0x000fca000f8e00ff */
[----:B------:R-:W-:-:S04]  /*4720*/  SHF.L.U32 R8, R8, 0x1f, RZ ;  /* 0x0000001f08087819 */ /* 0x000fc800000006ff */
[----:B------:R1:W2:Y:S01]  /*4730*/  SYNCS.PHASECHK.TRANS64.TRYWAIT P3, [UR22+0x28c30], R8 ;  /* 0x028c3008ff0075a7 */ /* 0x0002a20008060156 */
[----:B------:R-:W-:Y:S05]  /*4740*/  @!P0 BRA `(.L_x_2946) ;  /* 0x0000000000048947 */ /* 0x000fea0003800000 */
[----:B------:R-:W-:Y:S01]  /*4750*/  BPT.TRAP 0x1 ;  /* 0x000000040000795c */ /* 0x000fe20000300000 */
.L_x_2946:
[----:B--2---:R-:W-:Y:S05]  /*4760*/  @P3 BRA `(.L_x_2947) ;  /* 0x0000000000083947 */ /* 0x004fea0003800000 */
[----:B------:R-:W2:Y:S02]  /*4770*/  SYNCS.PHASECHK.TRANS64.TRYWAIT P3, [UR22+0x28c30], R8 ;  /* 0x028c3008ff0075a7 */ /* 0x000ea40008060156 */
[----:B--2---:R-:W-:Y:S05]  /*4780*/  @!P3 BRA `(.L_x_2948) ;  /* 0x000000980024b947 */ /* 0x004fea0003800000 */
.L_x_2947:
[----:B------:R-:W-:Y:S01]  /*4790*/  R2UR UR18, R4 ;  /* 0x00000000041272ca */ /* 0x000fe200000e0000 */
[----:B------:R-:W-:Y:S01]  /*47a0*/  UIADD3 UR6, UR42, 0x20400, URZ ;  /* 0x000204002a067890 */ /* 0x000fe2000fffe03f */
[----:B0-----:R-:W-:Y:S01]  /*47b0*/  WARPGROUP.ARRIVE ;  /* 0x00000000000079c5 */ /* 0x001fe20000000000 */
        /* <DEDUP_REMOVED lines=23> */
[----:B------:R-:W-:-:S04]  /*4930*/  FMNMX.FTZ R0, R152, R11, !PT ;  /* 0x0000000b98007209 */ /* 0x000fc80007810000 */
[----:B--2---:R-:W-:-:S04]  /*4940*/  FMNMX.FTZ R3, R153, R0, !PT ;  /* 0x0000000099037209 */ /* 0x004fc80007810000 */
        /* <DEDUP_REMOVED lines=15> */
[----:B------:R-:W0:Y:S02]  /*4a40*/  SHFL.BFLY PT, R3, R12, 0x2, 0x1f ;  /* 0x0c401f000c037f89 */ /* 0x000e2400000e0000 */
        /* <DEDUP_REMOVED lines=10> */
[----:B------:R-:W-:-:S03]  /*4af0*/  FMNMX.FTZ R12, R170, R3, !PT ;  /* 0x00000003aa0c7209 */ /* 0x000fc60007810000 */
[C---:B------:R-:W-:Y:S01]  /*4b00*/  FMUL.FTZ R191, R0.reuse, UR20 ;  /* 0x0000001400bf7c20 */ /* 0x040fe20008410000 */
[----:B------:R-:W-:Y:S01]  /*4b10*/  FMNMX.FTZ R3, R171, R12, !PT ;  /* 0x0000000cab037209 */ /* 0x000fe20007810000 */
[----:B------:R-:W-:Y:S02]  /*4b20*/  FADD.FTZ R11, -R0, R11 ;  /* 0x0000000b000b7221 */ /* 0x000fe40000010100 */
[--C-:B------:R-:W-:Y:S01]  /*4b30*/  FFMA.FTZ R21, R156, UR20, -R191.reuse ;  /* 0x000000149c157c23 */ /* 0x100fe200080108bf */
[----:B------:R-:W-:Y:S01]  /*4b40*/  FMNMX.FTZ R12, R174, R3, !PT ;  /* 0x00000003ae0c7209 */ /* 0x000fe20007810000 */
[--C-:B------:R-:W-:Y:S01]  /*4b50*/  FFMA.FTZ R156, R160, UR20, -R191.reuse ;  /* 0x00000014a09c7c23 */ /* 0x100fe200080108bf */
[--C-:B------:R-:W-:Y:S01]  /*4b60*/  FFMA.FTZ R160, R168, UR20, -R191.reuse ;  /* 0x00000014a8a07c23 */ /* 0x100fe200080108bf */
[----:B------:R-:W-:Y:S01]  /*4b70*/  FMUL.FTZ R13, R11, UR20 ;  /* 0x000000140b0d7c20 */ /* 0x000fe20008410000 */
[----:B------:R-:W-:Y:S01]  /*4b80*/  FMNMX.FTZ R3, R175, R12, !PT ;  /* 0x0000000caf037209 */ /* 0x000fe20007810000 */
[--C-:B------:R-:W-:Y:S01]  /*4b90*/  FFMA.FTZ R11, R152, UR20, -R191.reuse ;  /* 0x00000014980b7c23 */ /* 0x100fe200080108bf */
[--C-:B------:R-:W-:Y:S01]  /*4ba0*/  FFMA.FTZ R15, R161, UR20, -R191.reuse ;  /* 0x00000014a10f7c23 */ /* 0x100fe200080108bf */
[--C-:B------:R-:W-:Y:S01]  /*4bb0*/  FFMA.FTZ R152, R153, UR20, -R191.reuse ;  /* 0x0000001499987c23 */ /* 0x100fe200080108bf */
[----:B------:R-:W-:Y:S01]  /*4bc0*/  FMNMX.FTZ R12, R178, R3, !PT ;  /* 0x00000003b20c7209 */ /* 0x000fe20007810000 */
[--C-:B------:R-:W-:Y:S01]  /*4bd0*/  FFMA.FTZ R161, R177, UR20, -R191.reuse ;  /* 0x00000014b1a17c23 */ /* 0x100fe200080108bf */
[----:B------:R0:W2:Y:S01]  /*4be0*/  MUFU.EX2 R10, R13 ;  /* 0x0000000d000a7308 */ /* 0x0000a20000000800 */
[--C-:B------:R-:W-:Y:S01]  /*4bf0*/  FFMA.FTZ R153, R169, UR20, -R191.reuse ;  /* 0x00000014a9997c23 */ /* 0x100fe200080108bf */
[----:B------:R-:W-:Y:S01]  /*4c00*/  FMNMX.FTZ R3, R179, R12, !PT ;  /* 0x0000000cb3037209 */ /* 0x000fe20007810000 */
[----:B------:R-:W-:-:S03]  /*4c10*/  FFMA.FTZ R180, R180, UR20, -R191 ;  /* 0x00000014b4b47c23 */ /* 0x000fc600080108bf */
[----:B------:R-:W-:Y:S02]  /*4c20*/  FMNMX.FTZ R14, R182, R3, !PT ;  /* 0x00000003b60e7209 */ /* 0x000fe40007810000 */
[----:B------:R3:W-:Y:S01]  /*4c30*/  MUFU.EX2 R12, R21 ;  /* 0x00000015000c7308 */ /* 0x0007e20000000800 */
[--C-:B0-----:R-:W-:Y:S01]  /*4c40*/  FFMA.FTZ R13, R157, UR20, -R191.reuse ;  /* 0x000000149d0d7c23 */ /* 0x101fe200080108bf */
[----:B------:R-:W-:Y:S01]  /*4c50*/  FMNMX.FTZ R3, R183, R14, !PT ;  /* 0x0000000eb7037209 */ /* 0x000fe20007810000 */
[--C-:B------:R-:W-:Y:S01]  /*4c60*/  FFMA.FTZ R14, R164, UR20, -R191.reuse ;  /* 0x00000014a40e7c23 */ /* 0x100fe200080108bf */
[--C-:B------:R-:W-:Y:S01]  /*4c70*/  FFMA.FTZ R164, R176, UR20, -R191.reuse ;  /* 0x00000014b0a47c23 */ /* 0x100fe200080108bf */
[--C-:B------:R-:W-:Y:S02]  /*4c80*/  FFMA.FTZ R157, R173, UR20, -R191.reuse ;  /* 0x00000014ad9d7c23 */ /* 0x100fe400080108bf */
[----:B------:R-:W0:Y:S01]  /*4c90*/  SHFL.BFLY PT, R20, R3, 0x2, 0x1f ;  /* 0x0c401f0003147f89 */ /* 0x000e2200000e0000 */
[----:B------:R-:W4:Y:S01]  /*4ca0*/  MUFU.EX2 R11, R11 ;  /* 0x0000000b000b7308 */ /* 0x000f220000000800 */
[----:B---3--:R-:W-:Y:S01]  /*4cb0*/  FFMA.FTZ R21, R165, UR20, -R191 ;  /* 0x00000014a5157c23 */ /* 0x008fe200080108bf */
[-C--:B--2---:R-:W-:Y:S01]  /*4cc0*/  FMUL.FTZ R24, R24, R10.reuse ;  /* 0x0000000a18187220 */ /* 0x084fe20000410000 */
[-C--:B------:R-:W-:Y:S01]  /*4cd0*/  FMUL.FTZ R25, R25, R10.reuse ;  /* 0x0000000a19197220 */ /* 0x080fe20000410000 */
[-C--:B------:R-:W-:Y:S01]  /*4ce0*/  FMUL.FTZ R28, R28, R10.reuse ;  /* 0x0000000a1c1c7220 */ /* 0x080fe20000410000 */
[-C--:B------:R-:W-:Y:S01]  /*4cf0*/  FMUL.FTZ R29, R29, R10.reuse ;  /* 0x0000000a1d1d7220 */ /* 0x080fe20000410000 */
[-C--:B------:R-:W-:Y:S01]  /*4d00*/  FMUL.FTZ R32, R32, R10.reuse ;  /* 0x0000000a20207220 */ /* 0x080fe20000410000 */
[-C--:B------:R-:W-:Y:S01]  /*4d10*/  FMUL.FTZ R33, R33, R10.reuse ;  /* 0x0000000a21217220 */ /* 0x080fe20000410000 */
[----:B------:R-:W2:Y:S01]  /*4d20*/  MUFU.EX2 R152, R152 ;  /* 0x0000009800987308 */ /* 0x000ea20000000800 */
        /* <DEDUP_REMOVED lines=8> */
[----:B----4-:R-:W-:Y:S01]  /*4db0*/  FFMA.FTZ R5, R10, R5, R11 ;  /* 0x000000050a057223 */ /* 0x010fe2000001000b */
[-C--:B------:R-:W-:Y:S01]  /*4dc0*/  FMUL.FTZ R49, R49, R10.reuse ;  /* 0x0000000a31317220 */ /* 0x080fe20000410000 */
[-C--:B------:R-:W-:Y:S01]  /*4dd0*/  FMUL.FTZ R52, R52, R10.reuse ;  /* 0x0000000a34347220 */ /* 0x080fe20000410000 */
[-C--:B------:R-:W-:Y:S01]  /*4de0*/  FMUL.FTZ R53, R53, R10.reuse ;  /* 0x0000000a35357220 */ /* 0x080fe20000410000 */
[-C--:B------:R-:W-:Y:S01]  /*4df0*/  FMUL.FTZ R56, R56, R10.reuse ;  /* 0x0000000a38387220 */ /* 0x080fe20000410000 */
[----:B------:R-:W-:Y:S01]  /*4e00*/  FMUL.FTZ R57, R57, R10 ;  /* 0x0000000a39397220 */ /* 0x000fe20000410000 */
[----:B0-----:R-:W-:Y:S01]  /*4e10*/  FMNMX.FTZ R165, R3, R20, !PT ;  /* 0x0000001403a57209 */ /* 0x001fe20007810000 */
[----:B------:R-:W-:Y:S01]  /*4e20*/  FFMA.FTZ R20, R172, UR20, -R191 ;  /* 0x00000014ac147c23 */ /* 0x000fe200080108bf */
[----:B------:R-:W-:Y:S01]  /*4e30*/  MUFU.EX2 R156, R156 ;  /* 0x0000009c009c7308 */ /* 0x000fe20000000800 */
[C---:B--2---:R-:W-:Y:S01]  /*4e40*/  FADD.FTZ R5, R152.reuse, R5 ;  /* 0x0000000598057221 */ /* 0x044fe20000010000 */
[----:B------:R-:W-:Y:S01]  /*4e50*/  F2FP.BF16.F32.PACK_AB R152, R152, R11 ;  /* 0x0000000b9898723e */ /* 0x000fe200000010ff */
[----:B------:R-:W0:Y:S01]  /*4e60*/  SHFL.BFLY PT, R168, R165, 0x1, 0x1f ;  /* 0x0c201f00a5a87f89 */ /* 0x000e2200000e0000 */
        /* <DEDUP_REMOVED lines=22> */
[----:B------:R-:W-:Y:S01]  /*4fd0*/  FMUL.FTZ R97, R97, R10 ;  /* 0x0000000a61617220 */ /* 0x000fe20000410000 */
[----:B0-----:R-:W-:Y:S01]  /*4fe0*/  FMNMX.FTZ R3, R165, R168, !PT ;  /* 0x000000a8a5037209 */ /* 0x001fe20007810000 */
[----:B------:R-:W-:Y:S01]  /*4ff0*/  FFMA.FTZ R168, R181, UR20, -R191 ;  /* 0x00000014b5a87c23 */ /* 0x000fe200080108bf */
[----:B------:R-:W-:-:S02]  /*5000*/  IMAD.U32 R181, RZ, RZ, UR21 ;  /* 0x00000015ffb57e24 */ /* 0x000fc4000f8e00ff */
        /* <DEDUP_REMOVED lines=13> */
[----:B------:R-:W-:Y:S01]  /*50e0*/  IMAD.MOV R154, RZ, RZ, -R22 ;  /* 0x000000ffff9a7224 */ /* 0x000fe200078e0a16 */
[----:B------:R-:W-:Y:S01]  /*50f0*/  MOV R171, UR22 ;  /* 0x0000001600ab7c02 */ /* 0x000fe20008000f00 */
[--C-:B------:R-:W-:Y:S01]  /*5100*/  FFMA.FTZ R169, R158, UR20, -R177.reuse ;  /* 0x000000149ea97c23 */ /* 0x100fe200080108b1 */
[--C-:B------:R-:W-:Y:S01]  /*5110*/  FFMA.FTZ R176, R159, UR20, -R177.reuse ;  /* 0x000000149fb07c23 */ /* 0x100fe200080108b1 */
[--C-:B------:R-:W-:Y:S01]  /*5120*/  FFMA.FTZ R159, R162, UR20, -R177.reuse ;  /* 0x00000014a29f7c23 */ /* 0x100fe200080108b1 */
[----:B------:R-:W-:Y:S01]  /*5130*/  ISETP.NE.AND P3, PT, R17, R154, PT ;  /* 0x0000009a1100720c */ /* 0x000fe20003f65270 */
[----:B------:R-:W-:Y:S01]  /*5140*/  @!P1 VIADD R154, R171, 0x28c40 ;  /* 0x00028c40ab9a9836 */ /* 0x000fe20000000000 */
[----:B------:R-:W2:Y:S01]  /*5150*/  MUFU.EX2 R172, R172 ;  /* 0x000000ac00ac7308 */ /* 0x000ea20000000800 */
[--C-:B0-----:R-:W-:Y:S01]  /*5160*/  FFMA.FTZ R180, R163, UR20, -R177.reuse ;  /* 0x00000014a3b47c23 */ /* 0x101fe200080108b1 */
[--C-:B------:R-:W-:Y:S01]  /*5170*/  FFMA.FTZ R163, R166, UR20, -R177.reuse ;  /* 0x00000014a6a37c23 */ /* 0x100fe200080108b1 */
[--C-:B------:R-:W-:Y:S01]  /*5180*/  FFMA.FTZ R179, R179, UR20, -R177.reuse ;  /* 0x00000014b3b37c23 */ /* 0x100fe200080108b1 */
[----:B------:R-:W-:Y:S01]  /*5190*/  @!P1 PRMT R154, RZ, 0x654, R154 ;  /* 0x00000654ff9a9816 */ /* 0x000fe2000000009a */
[--C-:B------:R-:W-:Y:S01]  /*51a0*/  FFMA.FTZ R173, R174, UR20, -R177.reuse ;  /* 0x00000014aead7c23 */ /* 0x100fe200080108b1 */
[--C-:B------:R-:W-:Y:S01]  /*51b0*/  FFMA.FTZ R174, R175, UR20, -R177.reuse ;  /* 0x00000014afae7c23 */ /* 0x100fe200080108b1 */
[--C-:B------:R-:W-:Y:S01]  /*51c0*/  FFMA.FTZ R175, R178, UR20, -R177.reuse ;  /* 0x00000014b2af7c23 */ /* 0x100fe200080108b1 */
[----:B------:R-:W0:Y:S01]  /*51d0*/  MUFU.EX2 R155, R155 ;  /* 0x0000009b009b7308 */ /* 0x000e220000000800 */
[----:B------:R3:W-:Y:S01]  /*51e0*/  @!P1 SYNCS.ARRIVE.TRANS64.RED.A1T0 RZ, [R154+URZ], RZ ;  /* 0x000000ff9aff99a7 */ /* 0x0007e2000810043f */
[----:B------:R-:W-:Y:S01]  /*51f0*/  FFMA.FTZ R182, R182, UR20, -R177 ;  /* 0x00000014b6b67c23 */ /* 0x000fe200080108b1 */
[----:B------:R-:W-:-:S02]  /*5200*/  @!P3 IMAD R158, R181, 0x40, R16 ;  /* 0x00000040b59eb824 */ /* 0x000fc400078e0210 */
[----:B------:R-:W-:Y:S01]  /*5210*/  FFMA.FTZ R177, R183, UR20, -R177 ;  /* 0x00000014b7b17c23 */ /* 0x000fe200080108b1 */
[-C--:B------:R-:W-:Y:S01]  /*5220*/  FMUL.FTZ R105, R105, R10.reuse ;  /* 0x0000000a69697220 */ /* 0x080fe20000410000 */
[-C--:B------:R-:W-:Y:S01]  /*5230*/  FMUL.FTZ R108, R108, R10.reuse ;  /* 0x0000000a6c6c7220 */ /* 0x080fe20000410000 */
[----:B------:R-:W-:Y:S01]  /*5240*/  FMUL.FTZ R109, R109, R10 ;  /* 0x0000000a6d6d7220 */ /* 0x000fe20000410000 */
[----:B------:R-:W4:Y:S01]  /*5250*/  MUFU.EX2 R169, R169 ;  /* 0x000000a900a97308 */ /* 0x000f220000000800 */
[----:B---3--:R-:W-:Y:S01]  /*5260*/  FADD.FTZ R154, R12, R5 ;  /* 0x000000050c9a7221 */ /* 0x008fe20000010000 */
[----:B--2---:R-:W-:Y:S01]  /*5270*/  FFMA.FTZ R6, R9, R6, R172 ;  /* 0x0000000609067223 */ /* 0x004fe200000100ac */
[----:B------:R-:W-:Y:S01]  /*5280*/  @!P3 LEA R158, R158, UR42, 0x2 ;  /* 0x0000002a9e9ebc11 */ /* 0x000fe2000f8e10ff */
[-C--:B------:R-:W-:Y:S01]  /*5290*/  FMUL.FTZ R112, R112, R10.reuse ;  /* 0x0000000a70707220 */ /* 0x080fe20000410000 */
[----:B------:R-:W-:Y:S01]  /*52a0*/  FADD.FTZ R5, R13, R154 ;  /* 0x0000009a0d057221 */ /* 0x000fe20000010000 */
[-C--:B------:R-:W-:Y:S01]  /*52b0*/  FMUL.FTZ R113, R113, R10.reuse ;  /* 0x0000000a71717220 */ /* 0x080fe20000410000 */
[-C--:B------:R-:W-:Y:S01]  /*52c0*/  FMUL.FTZ R116, R116, R10.reuse ;  /* 0x0000000a74747220 */ /* 0x080fe20000410000 */
[----:B------:R-:W2:Y:S01]  /*52d0*/  MUFU.EX2 R176, R176 ;  /* 0x000000b000b07308 */ /* 0x000ea20000000800 */
[----:B0-----:R-:W-:Y:S01]  /*52e0*/  FADD.FTZ R6, R155, R6 ;  /* 0x000000069b067221 */ /* 0x001fe20000010000 */
[----:B------:R-:W-:Y:S01]  /*52f0*/  FADD.FTZ R154, R156, R5 ;  /* 0x000000059c9a7221 */ /* 0x000fe20000010000 */
[----:B------:R-:W-:Y:S01]  /*5300*/  @!P3 STS [R158+0x28800], R10 ;  /* 0x0288000a9e00b388 */ /* 0x000fe20000000800 */
[-C--:B------:R-:W-:Y:S01]  /*5310*/  FMUL.FTZ R117, R117, R10.reuse ;  /* 0x0000000a75757220 */ /* 0x080fe20000410000 */
[-C--:B------:R-:W-:Y:S01]  /*5320*/  FMUL.FTZ R120, R120, R10.reuse ;  /* 0x0000000a78787220 */ /* 0x080fe20000410000 */
[-C--:B------:R-:W-:Y:S01]  /*5330*/  FMUL.FTZ R121, R121, R10.reuse ;  /* 0x0000000a79797220 */ /* 0x080fe20000410000 */
[----:B------:R0:W-:Y:S01]  /*5340*/  @!P3 STS [R158+0x28820], R9 ;  /* 0x028820099e00b388 */ /* 0x0001e20000000800 */
[----:B------:R-:W3:Y:S01]  /*5350*/  MUFU.EX2 R159, R159 ;  /* 0x0000009f009f7308 */ /* 0x000ee20000000800 */
        /* <DEDUP_REMOVED lines=8> */
[----:B--2---:R-:W-:Y:S01]  /*53e0*/  FADD.FTZ R6, R176, R5 ;  /* 0x00000005b0067221 */ /* 0x004fe20000010000 */
[-C--:B------:R-:W-:Y:S01]  /*53f0*/  FMUL.FTZ R136, R136, R10.reuse ;  /* 0x0000000a88887220 */ /* 0x080fe20000410000 */
[-C--:B------:R-:W-:Y:S01]  /*5400*/  FMUL.FTZ R137, R137, R10.reuse ;  /* 0x0000000a89897220 */ /* 0x080fe20000410000 */
[-C--:B------:R-:W-:Y:S01]  /*5410*/  FMUL.FTZ R140, R140, R10.reuse ;  /* 0x0000000a8c8c7220 */ /* 0x080fe20000410000 */
[-C--:B------:R-:W-:Y:S01]  /*5420*/  FMUL.FTZ R141, R141, R10.reuse ;  /* 0x0000000a8d8d7220 */ /* 0x080fe20000410000 */
[-C--:B------:R-:W-:Y:S01]  /*5430*/  FMUL.FTZ R144, R144, R10.reuse ;  /* 0x0000000a90907220 */ /* 0x080fe20000410000 */
[-C--:B------:R-:W-:Y:S01]  /*5440*/  FMUL.FTZ R145, R145, R10.reuse ;  /* 0x0000000a91917220 */ /* 0x080fe20000410000 */
[----:B------:R-:W2:Y:S01]  /*5450*/  MUFU.EX2 R163, R163 ;  /* 0x000000a300a37308 */ /* 0x000ea20000000800 */
[----:B---3--:R-:W-:Y:S01]  /*5460*/  FADD.FTZ R5, R159, R6 ;  /* 0x000000069f057221 */ /* 0x008fe20000010000 */
[-C--:B------:R-:W-:Y:S01]  /*5470*/  FMUL.FTZ R148, R148, R10.reuse ;  /* 0x0000000a94947220 */ /* 0x080fe20000410000 */
[----:B------:R-:W-:Y:S01]  /*5480*/  FMUL.FTZ R149, R149, R10 ;  /* 0x0000000a95957220 */ /* 0x000fe20000410000 */
[----:B------:R-:W-:Y:S01]  /*5490*/  F2FP.BF16.F32.PACK_AB R156, R15, R156 ;  /* 0x0000009c0f9c723e */ /* 0x000fe200000010ff */
[-C--:B------:R-:W-:Y:S01]  /*54a0*/  FMUL.FTZ R26, R26, R9.reuse ;  /* 0x000000091a1a7220 */ /* 0x080fe20000410000 */
[----:B0-----:R-:W-:Y:S01]  /*54b0*/  F2FP.BF16.F32.PACK_AB R158, R21, R14 ;  /* 0x0000000e159e723e */ /* 0x001fe200000010ff */
[-C--:B------:R-:W-:Y:S01]  /*54c0*/  FMUL.FTZ R27, R27, R9.reuse ;  /* 0x000000091b1b7220 */ /* 0x080fe20000410000 */
[----:B------:R-:W-:Y:S01]  /*54d0*/  MUFU.EX2 R160, R160 ;  /* 0x000000a000a07308 */ /* 0x000fe20000000800 */
[----:B----4-:R-:W-:Y:S01]  /*54e0*/  FADD.FTZ R6, R180, R5 ;  /* 0x00000005b4067221 */ /* 0x010fe20000010000 */
[-C--:B------:R-:W-:Y:S01]  /*54f0*/  FMUL.FTZ R30, R30, R9.reuse ;  /* 0x000000091e1e7220 */ /* 0x080fe20000410000 */
[-C--:B------:R-:W-:Y:S01]  /*5500*/  FMUL.FTZ R31, R31, R9.reuse ;  /* 0x000000091f1f7220 */ /* 0x080fe20000410000 */
[-C--:B------:R-:W-:Y:S01]  /*5510*/  FMUL.FTZ R34, R34, R9.reuse ;  /* 0x0000000922227220 */ /* 0x080fe20000410000 */
[-C--:B------:R-:W-:Y:S01]  /*5520*/  FMUL.FTZ R35, R35, R9.reuse ;  /* 0x0000000923237220 */ /* 0x080fe20000410000 */
[-C--:B------:R-:W-:Y:S01]  /*5530*/  FMUL.FTZ R38, R38, R9.reuse ;  /* 0x0000000926267220 */ /* 0x080fe20000410000 */
[-C--:B------:R-:W-:Y:S01]  /*5540*/  FMUL.FTZ R39, R39, R9.reuse ;  /* 0x0000000927277220 */ /* 0x080fe20000410000 */
[----:B------:R-:W0:Y:S01]  /*5550*/  MUFU.EX2 R192, R192 ;  /* 0x000000c000c07308 */ /* 0x000e220000000800 */
        /* <DEDUP_REMOVED lines=16> */
[----:B0-----:R-:W-:Y:S01]  /*5660*/  FADD.FTZ R6, R192, R5 ;  /* 0x00000005c0067221 */ /* 0x001fe20000010000 */
[-C--:B------:R-:W-:Y:S01]  /*5670*/  FMUL.FTZ R67, R67, R9.reuse ;  /* 0x0000000943437220 */ /* 0x080fe20000410000 */
[-C--:B------:R-:W-:Y:S01]  /*5680*/  FMUL.FTZ R70, R70, R9.reuse ;  /* 0x0000000946467220 */ /* 0x080fe20000410000 */
[-C--:B------:R-:W-:Y:S01]  /*5690*/  FMUL.FTZ R71, R71, R9.reuse ;  /* 0x0000000947477220 */ /* 0x080fe20000410000 */
[-C--:B------:R-:W-:Y:S01]  /*56a0*/  FMUL.FTZ R74, R74, R9.reuse ;  /* 0x000000094a4a7220 */ /* 0x080fe20000410000 */
[-C--:B------:R-:W-:Y:S01]  /*56b0*/  FMUL.FTZ R75, R75, R9.reuse ;  /* 0x000000094b4b7220 */ /* 0x080fe20000410000 */
[-C--:B------:R-:W-:Y:S01]  /*56c0*/  FMUL.FTZ R78, R78, R9.reuse ;  /* 0x000000094e4e7220 */ /* 0x080fe20000410000 */
[----:B------:R-:W0:Y:S01]  /*56d0*/  MUFU.EX2 R167, R167 ;  /* 0x000000a700a77308 */ /* 0x000e220000000800 */
[----:B---3--:R-:W-:Y:S01]  /*56e0*/  FADD.FTZ R179, R15, R154 ;  /* 0x0000009a0fb37221 */ /* 0x008fe20000010000 */
[-C--:B------:R-:W-:Y:S01]  /*56f0*/  FMUL.FTZ R79, R79, R9.reuse ;  /* 0x000000094f4f7220 */ /* 0x080fe20000410000 */
[-C--:B------:R-:W-:Y:S01]  /*5700*/  FMUL.FTZ R82, R82, R9.reuse ;  /* 0x0000000952527220 */ /* 0x080fe20000410000 */
[-C--:B------:R-:W-:Y:S01]  /*5710*/  FMUL.FTZ R83, R83, R9.reuse ;  /* 0x0000000953537220 */ /* 0x080fe20000410000 */
[----:B------:R-:W-:Y:S01]  /*5720*/  FADD.FTZ R154, R14, R179 ;  /* 0x000000b30e9a7221 */ /* 0x000fe20000010000 */
[-C--:B------:R-:W-:Y:S01]  /*5730*/  FMUL.FTZ R86, R86, R9.reuse ;  /* 0x0000000956567220 */ /* 0x080fe20000410000 */
[-C--:B------:R-:W-:Y:S01]  /*5740*/  FMUL.FTZ R87, R87, R9.reuse ;  /* 0x0000000957577220 */ /* 0x080fe20000410000 */
[----:B------:R-:W3:Y:S01]  /*5750*/  MUFU.EX2 R20, R20 ;  /* 0x0000001400147308 */ /* 0x000ee20000000800 */
[----:B------:R-:W-:Y:S01]  /*5760*/  FADD.FTZ R179, R21, R154 ;  /* 0x0000009a15b37221 */ /* 0x000fe20000010000 */
[-C--:B------:R-:W-:Y:S01]  /*5770*/  FMUL.FTZ R90, R90, R9.reuse ;  /* 0x000000095a5a7220 */ /* 0x080fe20000410000 */
[-C--:B------:R-:W-:Y:S01]  /*5780*/  FMUL.FTZ R91, R91, R9.reuse ;  /* 0x000000095b5b7220 */ /* 0x080fe20000410000 */
[-C--:B------:R-:W-:Y:S01]  /*5790*/  FMUL.FTZ R94, R94, R9.reuse ;  /* 0x000000095e5e7220 */ /* 0x080fe20000410000 */
[----:B------:R-:W-:Y:S01]  /*57a0*/  FADD.FTZ R154, R160, R179 ;  /* 0x000000b3a09a7221 */ /* 0x000fe20000010000 */
[----:B--2---:R-:W-:Y:S01]  /*57b0*/  F2FP.BF16.F32.PACK_AB R160, R153, R160 ;  /* 0x000000a099a0723e */ /* 0x004fe200000010ff */
[-C--:B------:R-:W-:Y:S01]  /*57c0*/  FMUL.FTZ R95, R95, R9.reuse ;  /* 0x000000095f5f7220 */ /* 0x080fe20000410000 */
[----:B------:R-:W2:Y:S01]  /*57d0*/  MUFU.EX2 R170, R170 ;  /* 0x000000aa00aa7308 */ /* 0x000ea20000000800 */
[----:B------:R-:W-:Y:S01]  /*57e0*/  FADD.FTZ R179, R153, R154 ;  /* 0x0000009a99b37221 */ /* 0x000fe20000010000 */
[----:B0-----:R-:W-:Y:S01]  /*57f0*/  FADD.FTZ R5, R167, R6 ;  /* 0x00000006a7057221 */ /* 0x001fe20000010000 */
[----:B------:R-:W-:Y:S01]  /*5800*/  F2FP.BF16.F32.PACK_AB R153, R155, R172 ;  /* 0x000000ac9b99723e */ /* 0x000fe200000010ff */
[----:B------:R-:W-:Y:S01]  /*5810*/  FMUL.FTZ R98, R98, R9 ;  /* 0x0000000962627220 */ /* 0x000fe20000410000 */
[----:B------:R-:W-:Y:S01]  /*5820*/  F2FP.BF16.F32.PACK_AB R155, R176, R169 ;  /* 0x000000a9b09b723e */ /* 0x000fe200000010ff */
[-C--:B------:R-:W-:Y:S01]  /*5830*/  FMUL.FTZ R99, R99, R9.reuse ;  /* 0x0000000963637220 */ /* 0x080fe20000410000 */
[-C--:B------:R-:W-:Y:S01]  /*5840*/  FMUL.FTZ R102, R102, R9.reuse ;  /* 0x0000000966667220 */ /* 0x080fe20000410000 */
[----:B------:R-:W0:Y:S01]  /*5850*/  MUFU.EX2 R157, R157 ;  /* 0x0000009d009d7308 */ /* 0x000e220000000800 */
        /* <DEDUP_REMOVED lines=16> */
[C---:B0-----:R-:W-:Y:S01]  /*5960*/  FADD.FTZ R11, R157.reuse, R154 ;  /* 0x0000009a9d0b7221 */ /* 0x041fe20000010000 */
[----:B------:R-:W-:Y:S01]  /*5970*/  F2FP.BF16.F32.PACK_AB R162, R157, R20 ;  /* 0x000000149da2723e */ /* 0x000fe200000010ff */
[----:B------:R-:W-:Y:S01]  /*5980*/  FMUL.FTZ R127, R127, R9 ;  /* 0x000000097f7f7220 */ /* 0x000fe20000410000 */
[----:B------:R-:W-:Y:S01]  /*5990*/  F2FP.BF16.F32.PACK_AB R154, R13, R12 ;  /* 0x0000000c0d9a723e */ /* 0x000fe200000010ff */
[----:B------:R-:W-:Y:S01]  /*59a0*/  BAR.SYNC.DEFER_BLOCKING 0xf, 0x100 ;  /* 0x03c4000000007b1d */ /* 0x000fe20000010000 */
[----:B------:R-:W-:Y:S01]  /*59b0*/  F2FP.BF16.F32.PACK_AB R157, R180, R159 ;  /* 0x0000009fb49d723e */ /* 0x000fe200000010ff */
[----:B------:R-:W-:Y:S01]  /*59c0*/  FMUL.FTZ R130, R130, R9 ;  /* 0x0000000982827220 */ /* 0x000fe20000410000 */
[----:B------:R-:W-:Y:S01]  /*59d0*/  F2FP.BF16.F32.PACK_AB R159, R192, R163 ;  /* 0x000000a3c09f723e */ /* 0x000fe200000010ff */
[----:B---3--:R-:W-:Y:S01]  /*59e0*/  FADD.FTZ R5, R173, R6 ;  /* 0x00000006ad057221 */ /* 0x008fe20000010000 */
[-C--:B------:R-:W-:Y:S01]  /*59f0*/  FMUL.FTZ R131, R131, R9.reuse ;  /* 0x0000000983837220 */ /* 0x080fe20000410000 */
[----:B------:R-:W0:Y:S01]  /*5a00*/  MUFU.EX2 R174, R174 ;  /* 0x000000ae00ae7308 */ /* 0x000e220000000800 */
[-C--:B------:R-:W-:Y:S01]  /*5a10*/  FMUL.FTZ R134, R134, R9.reuse ;  /* 0x0000000986867220 */ /* 0x080fe20000410000 */
[-C--:B------:R-:W-:Y:S01]  /*5a20*/  FMUL.FTZ R135, R135, R9.reuse ;  /* 0x0000000987877220 */ /* 0x080fe20000410000 */
[-C--:B------:R-:W-:Y:S01]  /*5a30*/  FMUL.FTZ R138, R138, R9.reuse ;  /* 0x000000098a8a7220 */ /* 0x080fe20000410000 */
[-C--:B------:R-:W-:Y:S01]  /*5a40*/  FMUL.FTZ R139, R139, R9.reuse ;  /* 0x000000098b8b7220 */ /* 0x080fe20000410000 */
[-C--:B------:R-:W-:Y:S01]  /*5a50*/  FMUL.FTZ R142, R142, R9.reuse ;  /* 0x000000098e8e7220 */ /* 0x080fe20000410000 */
[----:B--2---:R-:W-:Y:S01]  /*5a60*/  FADD.FTZ R10, R164, R11 ;  /* 0x0000000ba40a7221 */ /* 0x004fe20000010000 */
[-C--:B------:R-:W-:Y:S01]  /*5a70*/  FMUL.FTZ R143, R143, R9.reuse ;  /* 0x000000098f8f7220 */ /* 0x080fe20000410000 */
[----:B------:R-:W2:Y:S01]  /*5a80*/  MUFU.EX2 R161, R161 ;  /* 0x000000a100a17308 */ /* 0x000ea20000000800 */
[-C--:B------:R-:W-:Y:S01]  /*5a90*/  FMUL.FTZ R146, R146, R9.reuse ;  /* 0x0000000992927220 */ /* 0x080fe20000410000 */
[-C--:B------:R-:W-:Y:S01]  /*5aa0*/  FMUL.FTZ R147, R147, R9.reuse ;  /* 0x0000000993937220 */ /* 0x080fe20000410000 */
[-C--:B------:R-:W-:Y:S01]  /*5ab0*/  FMUL.FTZ R150, R150, R9.reuse ;  /* 0x0000000996967220 */ /* 0x080fe20000410000 */
[----:B------:R-:W-:-:S04]  /*5ac0*/  FMUL.FTZ R151, R151, R9 ;  /* 0x0000000997977220 */ /* 0x000fc80000410000 */
[----:B------:R-:W3:Y:S01]  /*5ad0*/  MUFU.EX2 R175, R175 ;  /* 0x000000af00af7308 */ /* 0x000ee20000000800 */
[C---:B0-----:R-:W-:Y:S01]  /*5ae0*/  FADD.FTZ R6, R174.reuse, R5 ;  /* 0x00000005ae067221 */ /* 0x041fe20000010000 */
[----:B------:R-:W-:Y:S01]  /*5af0*/  F2FP.BF16.F32.PACK_AB R163, R174, R173 ;  /* 0x000000adaea3723e */ /* 0x000fe200000010ff */
[----:B------:R0:W-:Y:S04]  /*5b00*/  STSM.16.M88.4 [R23+0x26800], R152 ;  /* 0x0268009817007844 */ /* 0x0001e80000000200 */
[----:B------:R0:W-:Y:S01]  /*5b10*/  STSM.16.M88.4 [R186], R156 ;  /* 0x0000009cba007844 */ /* 0x0001e20000000200 */
[----:B------:R-:W4:Y:S01]  /*5b20*/  MUFU.EX2 R168, R168 ;  /* 0x000000a800a87308 */ /* 0x000f220000000800 */
[C---:B--2---:R-:W-:Y:S01]  /*5b30*/  FADD.FTZ R10, R161.reuse, R10 ;  /* 0x0000000aa10a7221 */ /* 0x044fe20000010000 */
[----:B------:R-:W-:-:S02]  /*5b40*/  F2FP.BF16.F32.PACK_AB R164, R161, R164 ;  /* 0x000000a4a1a4723e */ /* 0x000fc400000010ff */
[----:B------:R-:W-:Y:S01]  /*5b50*/  F2FP.BF16.F32.PACK_AB R161, R170, R167 ;  /* 0x000000a7aaa1723e */ /* 0x000fe200000010ff */
[----:B------:R-:W-:-:S03]  /*5b60*/  FADD.FTZ R5, R165, R10 ;  /* 0x0000000aa5057221 */ /* 0x000fc60000010000 */
[----:B------:R-:W2:Y:S01]  /*5b70*/  MUFU.EX2 R182, R182 ;  /* 0x000000b600b67308 */ /* 0x000ea20000000800 */
[----:B---3--:R-:W-:Y:S01]  /*5b80*/  FADD.FTZ R11, R175, R6 ;  /* 0x00000006af0b7221 */ /* 0x008fe20000010000 */
[----:B------:R0:W-:Y:S03]  /*5b90*/  STSM.16.M88.4 [R184], R160 ;  /* 0x000000a0b8007844 */ /* 0x0001e60000000200 */
[----:B------:R-:W-:-:S03]  /*5ba0*/  FADD.FTZ R11, R178, R11 ;  /* 0x0000000bb20b7221 */ /* 0x000fc60000010000 */
[----:B------:R-:W3:Y:S01]  /*5bb0*/  MUFU.EX2 R177, R177 ;  /* 0x000000b100b17308 */ /* 0x000ee20000000800 */
[C---:B----4-:R-:W-:Y:S01]  /*5bc0*/  F2FP.BF16.F32.PACK_AB R166, R168.reuse, R165 ;  /* 0x000000a5a8a6723e */ /* 0x050fe200000010ff */
[----:B------:R-:W-:Y:S01]  /*5bd0*/  FADD.FTZ R5, R168, R5 ;  /* 0x00000005a8057221 */ /* 0x000fe20000010000 */
[----:B------:R-:W-:Y:S01]  /*5be0*/  F2FP.BF16.F32.PACK_AB R165, R178, R175 ;  /* 0x000000afb2a5723e */ /* 0x000fe200000010ff */
[----:B--2---:R-:W-:Y:S01]  /*5bf0*/  FADD.FTZ R6, R182, R11 ;  /* 0x0000000bb6067221 */ /* 0x004fe20000010000 */
[----:B---3--:R-:W-:-:S03]  /*5c00*/  F2FP.BF16.F32.PACK_AB R167, R177, R182 ;  /* 0x000000b6b1a7723e */ /* 0x008fc600000010ff */
[----:B------:R-:W-:Y:S02]  /*5c10*/  FADD.FTZ R6, R177, R6 ;  /* 0x00000006b1067221 */ /* 0x000fe40000010000 */
[----:B------:R0:W-:Y:S01]  /*5c20*/  STSM.16.M88.4 [R185], R164 ;  /* 0x000000a4b9007844 */ /* 0x0001e20000000200 */
[----:B------:R-:W-:Y:S05]  /*5c30*/  @!P0 BRA `(.L_x_2949) ;  /* 0x0000000000048947 */ /* 0x000fea0003800000 */
[----:B------:R-:W-:Y:S01]  /*5c40*/  BPT.TRAP 0x1 ;  /* 0x000000040000795c */ /* 0x000fe20000300000 */
.L_x_2949:
[----:B------:R2:W3:Y:S01]  /*5c50*/  SYNCS.PHASECHK.TRANS64.TRYWAIT P3, [UR22+0x28c50], R8 ;  /* 0x028c5008ff0075a7 */ /* 0x0004e20008060156 */
[----:B------:R-:W-:Y:S05]  /*5c60*/  @!P0 BRA `(.L_x_2950) ;  /* 0x0000000000048947 */ /* 0x000fea0003800000 */
[----:B------:R-:W-:Y:S01]  /*5c70*/  BPT.TRAP 0x1 ;  /* 0x000000040000795c */ /* 0x000fe20000300000 */
.L_x_2950:
[----:B---3--:R-:W-:Y:S05]  /*5c80*/  @P3 BRA `(.L_x_2951) ;  /* 0x0000000000083947 */ /* 0x008fea0003800000 */
[----:B------:R-:W3:Y:S02]  /*5c90*/  SYNCS.PHASECHK.TRANS64.TRYWAIT P3, [UR22+0x28c50], R8 ;  /* 0x028c5008ff0075a7 */ /* 0x000ee40008060156 */
[----:B---3--:R-:W-:Y:S05]  /*5ca0*/  @!P3 BRA `(.L_x_2952) ;  /* 0x0000008000f4b947 */ /* 0x008fea0003800000 */
.L_x_2951:
[----:B------:R-:W-:Y:S01]  /*5cb0*/  ULEA UR10, UR41, UR48, 0xc ;  /* 0x00000030290a7291 */ /* 0x000fe2000f8e603f */
[----:B------:R-:W-:Y:S01]  /*5cc0*/  WARPGROUP.ARRIVE ;  /* 0x00000000000079c5 */ /* 0x000fe20000000000 */
[----:B------:R-:W-:Y:S01]  /*5cd0*/  UMOV UR7, 0x40000040 ;  /* 0x4000004000077882 */ /* 0x000fe20000000000 */
[----:B---3--:R-:W-:Y:S01]  /*5ce0*/  @!P1 VIADD R171, R171, 0x28c60 ;  /* 0x00028c60abab9836 */ /* 0x008fe20000000000 */
        /* <DEDUP_REMOVED lines=35> */
.L_x_2944:
[----:B------:R-:W4:Y:S01]  /*5f20*/  SHFL.BFLY PT, R4, R5, 0x2, 0x1f ;  /* 0x0c401f0005047f89 */ /* 0x000f2200000e0000 */
[----:B------:R-:W-:Y:S01]  /*5f30*/  IMAD.MOV R10, RZ, RZ, -R22 ;  /* 0x000000ffff0a7224 */ /* 0x000fe200078e0a16 */
[----:B------:R-:W-:Y:S01]  /*5f40*/  UIADD3 UR37, UR37, 0x1, URZ ;  /* 0x0000000125257890 */ /* 0x000fe2000fffe03f */
[----:B------:R-:W-:Y:S01]  /*5f50*/  IMAD.U32 R15, RZ, RZ, UR20 ;  /* 0x00000014ff0f7e24 */ /* 0x000fe2000f8e00ff */
[----:B------:R-:W5:Y:S01]  /*5f60*/  SHFL.BFLY PT, R9, R6, 0x2, 0x1f ;  /* 0x0c401f0006097f89 */ /* 0x000f6200000e0000 */
[----:B------:R-:W-:Y:S08]  /*5f70*/  BAR.ARV 0x8, 0xa0 ;  /* 0x0202800000007b1d */ /* 0x000ff00000002000 */
[----:B------:R-:W-:Y:S01]  /*5f80*/  BAR.SYNC.DEFER_BLOCKING 0xf, 0x100 ;  /* 0x03c4000000007b1d */ /* 0x000fe20000010000 */
[----:B------:R-:W-:Y:S01]  /*5f90*/  ISETP.NE.AND P0, PT, R17, R10, PT ;  /* 0x0000000a1100720c */ /* 0x000fe20003f05270 */
[----:B----4-:R-:W-:Y:S01]  /*5fa0*/  FADD.FTZ R4, R4, R5 ;  /* 0x0000000504047221 */ /* 0x010fe20000010000 */
[----:B------:R-:W-:Y:S01]  /*5fb0*/  IMAD.U32 R5, RZ, RZ, UR41 ;  /* 0x00000029ff057e24 */ /* 0x000fe2000f8e00ff */
[----:B------:R-:W-:Y:S01]  /*5fc0*/  UIADD3 UR41, UR41, 0x1, URZ ;  /* 0x0000000129297890 */ /* 0x000fe2000fffe03f */
[----:B-----5:R-:W-:-:S02]  /*5fd0*/  FADD.FTZ R9, R9, R6 ;  /* 0x0000000609097221 */ /* 0x020fc40000010000 */
[----:B-1----:R-:W1:Y:S07]  /*5fe0*/  SHFL.BFLY PT, R7, R4, 0x1, 0x1f ;  /* 0x0c201f0004077f89 */ /* 0x002e6e00000e0000 */
[----:B------:R-:W-:Y:S01]  /*5ff0*/  @!P0 IMAD R5, R5, 0x40, R16 ;  /* 0x0000004005058824 */ /* 0x000fe200078e0210 */
[----:B------:R-:W-:Y:S01]  /*6000*/  UISETP.NE.AND UP0, UPT, UR41, 0x2, UPT ;  /* 0x000000022900788c */ /* 0x000fe2000bf05270 */
[----:B--2---:R-:W2:Y:S03]  /*6010*/  SHFL.BFLY PT, R8, R9, 0x1, 0x1f ;  /* 0x0c201f0009087f89 */ /* 0x004ea600000e0000 */
[----:B------:R-:W-:Y:S01]  /*6020*/  @!P0 LEA R5, R5, UR42, 0x2 ;  /* 0x0000002a05058c11 */ /* 0x000fe2000f8e10ff */
[----:B------:R-:W-:-:S02]  /*6030*/  USEL UR4, URZ, 0x1, UP0 ;  /* 0x000000013f047887 */ /* 0x000fc40008000000 */
[----:B------:R-:W-:Y:S02]  /*6040*/  USEL UR41, UR41, URZ, UP0 ;  /* 0x0000003f29297287 */ /* 0x000fe40008000000 */
[----:B------:R-:W-:Y:S01]  /*6050*/  ULOP3.LUT UR40, UR40, UR4, URZ, 0x3c, !UPT ;  /* 0x0000000428287292 */ /* 0x000fe2000f8e3c3f */
[----:B-1----:R-:W-:Y:S01]  /*6060*/  FADD.FTZ R11, R4, R7 ;  /* 0x00000007040b7221 */ /* 0x002fe20000010000 */
[----:B------:R-:W-:Y:S02]  /*6070*/  IMAD.MOV.U32 R7, RZ, RZ, RZ ;  /* 0x000000ffff077224 */ /* 0x000fe400078e00ff */
[----:B------:R-:W-:Y:S02]  /*6080*/  IMAD.MOV.U32 R4, RZ, RZ, RZ ;  /* 0x000000ffff047224 */ /* 0x000fe400078e00ff */
[----:B--2---:R-:W-:Y:S01]  /*6090*/  FADD.FTZ R13, R9, R8 ;  /* 0x00000008090d7221 */ /* 0x004fe20000010000 */
[----:B------:R-:W-:Y:S02]  /*60a0*/  FSETP.NE.FTZ.AND P1, PT, R11, RZ, PT ;  /* 0x000000ff0b00720b */ /* 0x000fe40003f35000 */
[----:B------:R-:W-:-:S02]  /*60b0*/  MOV R9, UR20 ;  /* 0x0000001400097c02 */ /* 0x000fc40008000f00 */
[----:B------:R-:W-:-:S09]  /*60c0*/  FSETP.NE.FTZ.AND P2, PT, R13, RZ, PT ;  /* 0x000000ff0d00720b */ /* 0x000fd20003f55000 */
[----:B------:R-:W0:Y:S04]  /*60d0*/  @P1 MUFU.RCP R7, R11 ;  /* 0x0000000b00071308 */ /* 0x000e280000001000 */
[----:B------:R-:W-:-:S04]  /*60e0*/  @P2 FMUL.FTZ R15, R15, 0.69314718246459960938 ;  /* 0x3f3172180f0f2820 */ /* 0x000fc80000410000 */
[----:B------:R-:W-:Y:S08]  /*60f0*/  @P2 MUFU.RCP R4, R13 ;  /* 0x0000000d00042308 */ /* 0x000ff00000001000 */
[----:B------:R-:W1:Y:S01]  /*6100*/  @P1 MUFU.LG2 R6, R11 ;  /* 0x0000000b00061308 */ /* 0x000e620000000c00 */
        /* <DEDUP_REMOVED lines=65> */
[----:B-1----:R-:W-:Y:S01]  /*6520*/  @P1 FMUL.FTZ R6, R6, 0.69314718246459960938 ;  /* 0x3f31721806061820 */ /* 0x002fe20000410000 */
[----:B------:R-:W-:-:S02]  /*6530*/  IMAD.MOV.U32 R36, RZ, RZ, -0x800000 ;  /* 0xff800000ff247424 */ /* 0x000fc400078e00ff */
[-C--:B------:R-:W-:Y:S01]  /*6540*/  FMUL.FTZ R11, R30, R4.reuse ;  /* 0x000000041e0b7220 */ /* 0x080fe20000410000 */
[----:B------:R1:W-:Y:S01]  /*6550*/  @!P0 STS [R5+0x28820], R4 ;  /* 0x0288200405008388 */ /* 0x0003e20000000800 */
[----:B------:R-:W-:Y:S01]  /*6560*/  IMAD.MOV.U32 R32, RZ, RZ, -0x800000 ;  /* 0xff800000ff207424 */ /* 0x000fe200078e00ff */
[----:B------:R-:W-:Y:S01]  /*6570*/  PLOP3.LUT P0, PT, PT, PT, PT, 0x8, 0x0 ;  /* 0x000000000000781c */ /* 0x000fe20003f0e170 */
[-C--:B------:R-:W-:Y:S01]  /*6580*/  FMUL.FTZ R27, R27, R4.reuse ;  /* 0x000000041b1b7220 */ /* 0x080fe20000410000 */
[-C--:B------:R-:W-:Y:S01]  /*6590*/  FMUL.FTZ R31, R31, R4.reuse ;  /* 0x000000041f1f7220 */ /* 0x080fe20000410000 */
[-C--:B------:R-:W-:Y:S01]  /*65a0*/  FMUL.FTZ R34, R34, R4.reuse ;  /* 0x0000000422227220 */ /* 0x080fe20000410000 */
[----:B0-----:R-:W0:Y:S01]  /*65b0*/  @P2 MUFU.LG2 R7, R13 ;  /* 0x0000000d00072308 */ /* 0x001e220000000c00 */
[-C--:B------:R-:W-:Y:S01]  /*65c0*/  FMUL.FTZ R35, R35, R4.reuse ;  /* 0x0000000423237220 */ /* 0x080fe20000410000 */
[-C--:B------:R-:W-:Y:S01]  /*65d0*/  FMUL.FTZ R38, R38, R4.reuse ;  /* 0x0000000426267220 */ /* 0x080fe20000410000 */
[-C--:B------:R-:W-:Y:S01]  /*65e0*/  FMUL.FTZ R39, R39, R4.reuse ;  /* 0x0000000427277220 */ /* 0x080fe20000410000 */
[----:B-1----:R-:W-:Y:S01]  /*65f0*/  @P1 FMUL.FTZ R5, R9, 0.69314718246459960938 ;  /* 0x3f31721809051820 */ /* 0x002fe20000410000 */
        /* <DEDUP_REMOVED lines=12> */
[----:B0-----:R-:W-:Y:S01]  /*66c0*/  @P2 FMUL.FTZ R14, R7, 0.69314718246459960938 ;  /* 0x3f317218070e2820 */ /* 0x001fe20000410000 */
        /* <DEDUP_REMOVED lines=48> */
.L_x_2925:
[----:B------:R-:W0:Y:S08]  /*69d0*/  S2UR UR4, SR_CgaCtaId ;  /* 0x00000000000479c3 */ /* 0x000e300000008800 */
[----:B------:R-:W-:Y:S06]  /*69e0*/  BAR.SYNC.DEFER_BLOCKING 0x5, 0x120 ;  /* 0x0144800000007b1d */ /* 0x000fec0000010000 */
[----:B------:R-:W-:Y:S01]  /*69f0*/  UMOV UR42, 0x400 ;  /* 0x00000400002a7882 */ /* 0x000fe20000000000 */
[----:B------:R-:W-:Y:S01]  /*6a00*/  BSSY B0, `(.L_x_2954) ;  /* 0x0000284000007945 */ /* 0x000fe20003800000 */
[----:B0-----:R-:W-:-:S09]  /*6a10*/  ULEA UR42, UR4, UR42, 0x18 ;  /* 0x0000002a042a7291 */ /* 0x001fd2000f8ec03f */
[----:B------:R-:W0:Y:S02]  /*6a20*/  LDS.128 R4, [UR42+0x28cd0] ;  /* 0x028cd02aff047984 */ /* 0x000e240008000c00 */
[----:B0-----:R-:W-:Y:S01]  /*6a30*/  R2UR UR5, R6 ;  /* 0x00000000060572ca */ /* 0x001fe200000e0000 */
[----:B------:R-:W-:Y:S06]  /*6a40*/  BAR.ARV 0x4, 0x120 ;  /* 0x0104800000007b1d */ /* 0x000fec0000002000 */
[----:B------:R-:W-:Y:S08]  /*6a50*/  @P0 BRA `(.L_x_2955) ;  /* 0x0000001c00440947 */ /* 0x000ff00003800000 */
[----:B------:R-:W0:Y:S08]  /*6a60*/  S2UR UR4, SR_SWINHI ;  /* 0x00000000000479c3 */ /* 0x000e300000002f00 */
[----:B------:R-:W-:Y:S01]  /*6a70*/  BAR.SYNC.DEFER_BLOCKING 0x1, 0x100 ;  /* 0x0044000000007b1d */ /* 0x000fe20000010000 */
[----:B------:R-:W-:Y:S01]  /*6a80*/  F2FP.BF16.F32.PACK_AB R8, R8, R167 ;  /* 0x000000a70808723e */ /* 0x000fe200000010ff */
[----:B------:R-:W-:Y:S01]  /*6a90*/  USHF.L.U32 UR8, UR44, 0x2, URZ ;  /* 0x000000022c087899 */ /* 0x000fe2000800063f */
[----:B------:R-:W-:Y:S01]  /*6aa0*/  F2FP.BF16.F32.PACK_AB R9, R27, R9 ;  /* 0x000000091b09723e */ /* 0x000fe200000010ff */
[----:B------:R-:W-:Y:S01]  /*6ab0*/  USHF.L.U64.HI UR9, UR44, 0x2, UR45 ;  /* 0x000000022c097899 */ /* 0x000fe2000801022d */
        /* <DEDUP_REMOVED lines=8> */
[----:B------:R-:W-:Y:S01]  /*6b40*/  F2FP.BF16.F32.PACK_AB R56, R57, R56 ;  /* 0x000000383938723e */ /* 0x000fe200000010ff */
[----:B------:R-:W-:Y:S01]  /*6b50*/  UMOV UR6, UR42 ;  /* 0x0000002a00067c82 */ /* 0x000fe20008000000 */
[----:B0-----:R-:W-:Y:S01]  /*6b60*/  UMOV UR7, UR4 ;  /* 0x0000000400077c82 */ /* 0x001fe20008000000 */
[----:B------:R-:W-:Y:S01]  /*6b70*/  F2FP.BF16.F32.PACK_AB R50, R53, R52 ;  /* 0x000000343532723e */ /* 0x000fe200000010ff */
[----:B------:R-:W-:Y:S01]  /*6b80*/  IMAD.U32 R134, RZ, RZ, UR6 ;  /* 0x00000006ff867e24 */ /* 0x000fe2000f8e00ff */
[----:B------:R-:W-:Y:S01]  /*6b90*/  F2FP.BF16.F32.PACK_AB R51, R55, R54 ;  /* 0x000000363733723e */ /* 0x000fe200000010ff */
[----:B------:R-:W-:Y:S01]  /*6ba0*/  IMAD.U32 R135, RZ, RZ, UR7 ;  /* 0x00000007ff877e24 */ /* 0x000fe2000f8e00ff */
[----:B------:R-:W-:Y:S01]  /*6bb0*/  F2FP.BF16.F32.PACK_AB R57, R59, R58 ;  /* 0x0000003a3b39723e */ /* 0x000fe200000010ff */
[----:B------:R-:W-:Y:S01]  /*6bc0*/  ULDC.64 UR6, c[0x0][0xbd8] ;  /* 0x0002f60000067ab9 */ /* 0x000fe20000000a00 */
[----:B------:R-:W-:Y:S01]  /*6bd0*/  F2FP.BF16.F32.PACK_AB R64, R65, R64 ;  /* 0x000000404140723e */ /* 0x000fe200000010ff */
[----:B------:R-:W-:Y:S01]  /*6be0*/  IMAD.WIDE R130, R189, 0x2, R134 ;  /* 0x00000002bd827825 */ /* 0x000fe200078e0286 */
[----:B------:R-:W-:Y:S01]  /*6bf0*/  F2FP.BF16.F32.PACK_AB R58, R61, R60 ;  /* 0x0000003c3d3a723e */ /* 0x000fe200000010ff */
[----:B------:R-:W-:Y:S01]  /*6c00*/  UIADD3 UR4, UP1, UR8, UR6, URZ ;  /* 0x0000000608047290 */ /* 0x000fe2000ff3e03f */
[----:B------:R-:W-:Y:S01]  /*6c10*/  F2FP.BF16.F32.PACK_AB R59, R63, R62 ;  /* 0x0000003e3f3b723e */ /* 0x000fe200000010ff */
[----:B------:R-:W-:Y:S01]  /*6c20*/  UISETP.NE.U32.AND UP0, UPT, UR6, URZ, UPT ;  /* 0x0000003f0600728c */ /* 0x000fe2000bf05070 */
[C---:B------:R-:W-:Y:S01]  /*6c30*/  IADD3 R169, P1, R130.reuse, 0x20, RZ ;  /* 0x0000002082a97810 */ /* 0x040fe20007f3e0ff */
[----:B------:R-:W-:Y:S01]  /*6c40*/  UIADD3.X UR6, UR9, UR7, URZ, UP1, !UPT ;  /* 0x0000000709067290 */ /* 0x000fe20008ffe43f */
[----:B------:R-:W-:Y:S01]  /*6c50*/  LOP3.LUT R3, R130, 0x380, RZ, 0xc0, !PT ;  /* 0x0000038082037812 */ /* 0x000fe200078ec0ff */
[----:B------:R-:W-:Y:S01]  /*6c60*/  UISETP.NE.AND.EX UP0, UPT, UR7, URZ, UPT, UP0 ;  /* 0x0000003f0700728c */ /* 0x000fe2000bf05300 */
[----:B------:R-:W-:-:S02]  /*6c70*/  IADD3.X R15, RZ, R131, RZ, P1, !PT ;  /* 0x00000083ff0f7210 */ /* 0x000fc40000ffe4ff */
[C---:B------:R-:W-:Y:S02]  /*6c80*/  IADD3 R4, P0, R130.reuse, 0x40, RZ ;  /* 0x0000004082047810 */ /* 0x040fe40007f1e0ff */
[C---:B------:R-:W-:Y:S02]  /*6c90*/  IADD3 R179, P4, R130.reuse, 0x60, RZ ;  /* 0x0000006082b37810 */ /* 0x040fe40007f9e0ff */
[C---:B------:R-:W-:Y:S01]  /*6ca0*/  IADD3 R181, P3, R130.reuse, 0x2000, RZ ;  /* 0x0000200082b57810 */ /* 0x040fe20007f7e0ff */
[--C-:B------:R-:W-:Y:S01]  /*6cb0*/  IMAD.X R21, RZ, RZ, R131.reuse, P0 ;  /* 0x000000ffff157224 */ /* 0x100fe200000e0683 */
        /* <DEDUP_REMOVED lines=8> */
[----:B------:R-:W-:Y:S01]  /*6d40*/  SHF.R.U64 R3, R3, 0x3, RZ ;  /* 0x0000000303037819 */ /* 0x000fe200000012ff */
[----:B------:R-:W-:Y:S01]  /*6d50*/  IMAD.X R103, RZ, RZ, R131, P1 ;  /* 0x000000ffff677224 */ /* 0x000fe200008e0683 */
        /* <DEDUP_REMOVED lines=10> */
[----:B------:R-:W-:Y:S01]  /*6e00*/  IMAD.X R119, RZ, RZ, R131, P6 ;  /* 0x000000ffff777224 */ /* 0x000fe200030e0683 */
[----:B------:R-:W-:-:S02]  /*6e10*/  IADD3 R203, P1, R130, 0x6060, RZ ;  /* 0x0000606082cb7810 */ /* 0x000fc40007f3e0ff */
[----:B------:R-:W-:Y:S01]  /*6e20*/  LOP3.LUT R130, R3, R130, RZ, 0x3c, !PT ;  /* 0x0000008203827212 */ /* 0x000fe200078e3cff */
[--C-:B------:R-:W-:Y:S01]  /*6e30*/  IMAD.X R127, RZ, RZ, R131.reuse, P2 ;  /* 0x000000ffff7f7224 */ /* 0x100fe200010e0683 */
[----:B------:R-:W-:Y:S01]  /*6e40*/  LOP3.LUT R0, R169, 0x380, RZ, 0xc0, !PT ;  /* 0x00000380a9007812 */ /* 0x000fe200078ec0ff */
[----:B------:R-:W-:Y:S01]  /*6e50*/  IMAD.X R13, RZ, RZ, R131, P1 ;  /* 0x000000ffff0d7224 */ /* 0x000fe200008e0683 */
[----:B------:R-:W-:Y:S02]  /*6e60*/  LOP3.LUT R3, R4, 0x380, RZ, 0xc0, !PT ;  /* 0x0000038004037812 */ /* 0x000fe400078ec0ff */
[----:B------:R-:W-:Y:S02]  /*6e70*/  SHF.R.U64 R0, R0, 0x3, RZ ;  /* 0x0000000300007819 */ /* 0x000fe400000012ff */
[----:B------:R-:W-:Y:S02]  /*6e80*/  SHF.R.U64 R3, R3, 0x3, RZ ;  /* 0x0000000303037819 */ /* 0x000fe400000012ff */
[----:B------:R-:W-:-:S02]  /*6e90*/  LOP3.LUT R6, R179, 0x380, RZ, 0xc0, !PT ;  /* 0x00000380b3067812 */ /* 0x000fc400078ec0ff */
        /* <DEDUP_REMOVED lines=8> */
[----:B------:R-:W-:Y:S02]  /*6f20*/  SHF.R.U64 R3, R3, 0x3, RZ ;  /* 0x0000000303037819 */ /* 0x000fe400000012ff */
[----:B------:R-:W-:Y:S02]  /*6f30*/  LOP3.LUT R24, R6, R179, RZ, 0x3c, !PT ;  /* 0x000000b306187212 */ /* 0x000fe400078e3cff */
[----:B------:R-:W-:Y:S02]  /*6f40*/  LOP3.LUT R6, R193, 0x380, RZ, 0xc0, !PT ;  /* 0x00000380c1067812 */ /* 0x000fe400078ec0ff */
[----:B------:R-:W-:-:S02]  /*6f50*/  LOP3.LUT R90, R0, R183, RZ, 0x3c, !PT ;  /* 0x000000b7005a7212 */ /* 0x000fc400078e3cff */
[----:B------:R-:W-:Y:S02]  /*6f60*/  LOP3.LUT R98, R4, R191, RZ, 0x3c, !PT ;  /* 0x000000bf04627212 */ /* 0x000fe400078e3cff */
[----:B------:R-:W-:Y:S02]  /*6f70*/  LOP3.LUT R0, R195, 0x380, RZ, 0xc0, !PT ;  /* 0x00000380c3007812 */ /* 0x000fe400078ec0ff */
[----:B------:R-:W-:Y:S02]  /*6f80*/  LOP3.LUT R94, R3, R94, RZ, 0x3c, !PT ;  /* 0x0000005e035e7212 */ /* 0x000fe400078e3cff */
[----:B------:R-:W-:Y:S02]  /*6f90*/  LOP3.LUT R4, R197, 0x380, RZ, 0xc0, !PT ;  /* 0x00000380c5047812 */ /* 0x000fe400078ec0ff */
[----:B------:R-:W-:Y:S02]  /*6fa0*/  LOP3.LUT R28, R181, 0x380, RZ, 0xc0, !PT ;  /* 0x00000380b51c7812 */ /* 0x000fe400078ec0ff */
[----:B------:R-:W-:-:S02]  /*6fb0*/  LOP3.LUT R3, R110, 0x380, RZ, 0xc0, !PT ;  /* 0x000003806e037812 */ /* 0x000fc400078ec0ff */
[----:B------:R-:W-:Y:S02]  /*6fc0*/  SHF.R.U64 R6, R6, 0x3, RZ ;  /* 0x0000000306067819 */ /* 0x000fe400000012ff */
[----:B------:R-:W-:Y:S02]  /*6fd0*/  SHF.R.U64 R0, R0, 0x3, RZ ;  /* 0x0000000300007819 */ /* 0x000fe400000012ff */
[----:B------:R-:W-:Y:S02]  /*6fe0*/  SHF.R.U64 R4, R4, 0x3, RZ ;  /* 0x0000000304047819 */ /* 0x000fe400000012ff */
[----:B------:R-:W-:Y:S02]  /*6ff0*/  MOV R130, R130 ;  /* 0x0000008200827202 */ /* 0x000fe40000000f00 */
[----:B------:R-:W-:Y:S02]  /*7000*/  SHF.R.U64 R28, R28, 0x3, RZ ;  /* 0x000000031c1c7819 */ /* 0x000fe400000012ff */
[----:B------:R-:W-:Y:S01]  /*7010*/  SHF.R.U64 R3, R3, 0x3, RZ ;  /* 0x0000000303037819 */ /* 0x000fe200000012ff */
[----:B------:R0:W-:Y:S01]  /*7020*/  STSM.16.M88.4 [R130], R8 ;  /* 0x0000000882007844 */ /* 0x0001e20000000200 */
[----:B------:R-:W-:-:S02]  /*7030*/  LOP3.LUT R102, R6, R193, RZ, 0x3c, !PT ;  /* 0x000000c106667212 */ /* 0x000fc400078e3cff */
[----:B------:R-:W-:Y:S02]  /*7040*/  LOP3.LUT R6, R199, 0x380, RZ, 0xc0, !PT ;  /* 0x00000380c7067812 */ /* 0x000fe400078ec0ff */
[----:B------:R-:W-:Y:S02]  /*7050*/  LOP3.LUT R106, R0, R195, RZ, 0x3c, !PT ;  /* 0x000000c3006a7212 */ /* 0x000fe400078e3cff */
[----:B------:R-:W-:Y:S02]  /*7060*/  LOP3.LUT R114, R4, R197, RZ, 0x3c, !PT ;  /* 0x000000c504727212 */ /* 0x000fe400078e3cff */
[----:B------:R-:W-:Y:S02]  /*7070*/  LOP3.LUT R0, R201, 0x380, RZ, 0xc0, !PT ;  /* 0x00000380c9007812 */ /* 0x000fe400078ec0ff */
[----:B------:R-:W-:Y:S02]  /*7080*/  LOP3.LUT R28, R28, R181, RZ, 0x3c, !PT ;  /* 0x000000b51c1c7212 */ /* 0x000fe400078e3cff */
[----:B------:R-:W-:-:S02]  /*7090*/  LOP3.LUT R110, R3, R110, RZ, 0x3c, !PT ;  /* 0x0000006e036e7212 */ /* 0x000fc400078e3cff */
[----:B------:R-:W-:Y:S02]  /*70a0*/  LOP3.LUT R4, R203, 0x380, RZ, 0xc0, !PT ;  /* 0x00000380cb047812 */ /* 0x000fe400078ec0ff */
[----:B------:R-:W-:Y:S02]  /*70b0*/  LOP3.LUT R3, R126, 0x380, RZ, 0xc0, !PT ;  /* 0x000003807e037812 */ /* 0x000fe400078ec0ff */
[----:B------:R-:W-:Y:S02]  /*70c0*/  MOV R15, R14 ;  /* 0x0000000e000f7202 */ /* 0x000fe40000000f00 */
[----:B0-----:R-:W-:Y:S02]  /*70d0*/  F2FP.BF16.F32.PACK_AB R8, R33, R163 ;  /* 0x000000a32108723e */ /* 0x001fe400000010ff */
[----:B------:R-:W-:Y:S02]  /*70e0*/  F2FP.BF16.F32.PACK_AB R9, R35, R34 ;  /* 0x000000222309723e */ /* 0x000fe400000010ff */
[----:B------:R-:W-:-:S02]  /*70f0*/  F2FP.BF16.F32.PACK_AB R10, R37, R155 ;  /* 0x0000009b250a723e */ /* 0x000fc400000010ff */
[----:B------:R-:W-:Y:S02]  /*7100*/  F2FP.BF16.F32.PACK_AB R11, R39, R38 ;  /* 0x00000026270b723e */ /* 0x000fe400000010ff */
[----:B------:R-:W-:Y:S02]  /*7110*/  SHF.R.U64 R6, R6, 0x3, RZ ;  /* 0x0000000306067819 */ /* 0x000fe400000012ff */
[----:B------:R-:W-:Y:S01]  /*7120*/  MOV R20, R20 ;  /* 0x0000001400147202 */ /* 0x000fe20000000f00 */
[----:B------:R0:W-:Y:S01]  /*7130*/  STSM.16.M88.4 [R15], R8 ;  /* 0x000000080f007844 */ /* 0x0001e20000000200 */
[----:B------:R-:W-:Y:S02]  /*7140*/  SHF.R.U64 R0, R0, 0x3, RZ ;  /* 0x0000000300007819 */ /* 0x000fe400000012ff */
[----:B------:R-:W-:Y:S01]  /*7150*/  MOV R24, R24 ;  /* 0x0000001800187202 */ /* 0x000fe20000000f00 */
[----:B------:R-:W-:Y:S01]  /*7160*/  STSM.16.M88.4 [R20], R40 ;  /* 0x0000002814007844 */ /* 0x000fe20000000200 */
[----:B------:R-:W-:-:S02]  /*7170*/  SHF.R.U64 R4, R4, 0x3, RZ ;  /* 0x0000000304047819 */ /* 0x000fc400000012ff */
[----:B------:R-:W-:Y:S01]  /*7180*/  MOV R28, R28 ;  /* 0x0000001c001c7202 */ /* 0x000fe20000000f00 */
[----:B------:R-:W-:Y:S01]  /*7190*/  STSM.16.M88.4 [R24], R48 ;  /* 0x0000003018007844 */ /* 0x000fe20000000200 */
[----:B------:R-:W-:Y:S02]  /*71a0*/  F2FP.BF16.F32.PACK_AB R65, R67, R66 ;  /* 0x000000424341723e */ /* 0x000fe400000010ff */
[----:B------:R-:W-:Y:S01]  /*71b0*/  F2FP.BF16.F32.PACK_AB R72, R73, R72 ;  /* 0x000000484948723e */ /* 0x000fe200000010ff */
[----:B------:R-:W-:Y:S01]  /*71c0*/  STSM.16.M88.4 [R28], R56 ;  /* 0x000000381c007844 */ /* 0x000fe20000000200 */
[----:B------:R-:W-:Y:S02]  /*71d0*/  SHF.R.U64 R3, R3, 0x3, RZ ;  /* 0x0000000303037819 */ /* 0x000fe400000012ff */
[----:B------:R-:W-:Y:S01]  /*71e0*/  MOV R14, R90 ;  /* 0x0000005a000e7202 */ /* 0x000fe20000000f00 */
[----:B0-----:R-:W-:Y:S01]  /*71f0*/  IMAD.U32 R11, RZ, RZ, UR6 ;  /* 0x00000006ff0b7e24 */ /* 0x001fe2000f8e00ff */
[----:B------:R-:W-:Y:S01]  /*7200*/  F2FP.BF16.F32.PACK_AB R66, R69, R68 ;  /* 0x000000444542723e */ /* 0x000fe200000010ff */
[----:B------:R-:W-:Y:S01]  /*7210*/  ULDC.64 UR6, c[0x0][0xbe0] ;  /* 0x0002f80000067ab9 */ /* 0x000fe20000000a00 */
[----:B------:R-:W-:Y:S01]  /*7220*/  F2FP.BF16.F32.PACK_AB R67, R71, R70 ;  /* 0x000000464743723e */ /* 0x000fe200000010ff */
[----:B------:R-:W-:Y:S01]  /*7230*/  IMAD.U32 R10, RZ, RZ, UR4 ;  /* 0x00000004ff0a7e24 */ /* 0x000fe2000f8e00ff */
[----:B------:R-:W-:-:S02]  /*7240*/  F2FP.BF16.F32.PACK_AB R73, R75, R74 ;  /* 0x0000004a4b49723e */ /* 0x000fc400000010ff */
[----:B------:R-:W-:Y:S01]  /*7250*/  F2FP.BF16.F32.PACK_AB R80, R81, R80 ;  /* 0x000000505150723e */ /* 0x000fe200000010ff */
[----:B------:R-:W-:Y:S01]  /*7260*/  STSM.16.M88.4 [R14], R64 ;  /* 0x000000400e007844 */ /* 0x000fe20000000200 */
[----:B------:R-:W-:Y:S02]  /*7270*/  LOP3.LUT R118, R6, R199, RZ, 0x3c, !PT ;  /* 0x000000c706767212 */ /* 0x000fe400078e3cff */
[----:B------:R-:W-:Y:S02]  /*7280*/  MOV R94, R94 ;  /* 0x0000005e005e7202 */ /* 0x000fe40000000f00 */
[----:B------:R-:W-:Y:S02]  /*7290*/  F2FP.BF16.F32.PACK_AB R74, R77, R76 ;  /* 0x0000004c4d4a723e */ /* 0x000fe400000010ff */
[----:B------:R-:W-:Y:S02]  /*72a0*/  F2FP.BF16.F32.PACK_AB R75, R79, R78 ;  /* 0x0000004e4f4b723e */ /* 0x000fe400000010ff */
[----:B------:R-:W-:-:S02]  /*72b0*/  F2FP.BF16.F32.PACK_AB R81, R83, R82 ;  /* 0x000000525351723e */ /* 0x000fc400000010ff */
[----:B------:R-:W-:Y:S01]  /*72c0*/  IADD3.X R123, RZ, R131, RZ, P5, !PT ;  /* 0x00000083ff7b7210 */ /* 0x000fe20002ffe4ff */
[----:B------:R-:W-:Y:S01]  /*72d0*/  STSM.16.M88.4 [R94], R72 ;  /* 0x000000485e007844 */ /* 0x000fe20000000200 */
[----:B------:R-:W-:Y:S02]  /*72e0*/  LOP3.LUT R122, R0, R201, RZ, 0x3c, !PT ;  /* 0x000000c9007a7212 */ /* 0x000fe400078e3cff */
[----:B------:R-:W-:Y:S02]  /*72f0*/  MOV R6, R98 ;  /* 0x0000006200067202 */ /* 0x000fe40000000f00 */
[----:B------:R-:W-:Y:S02]  /*7300*/  F2FP.BF16.F32.PACK_AB R82, R85, R84 ;  /* 0x000000545552723e */ /* 0x000fe400000010ff */
[----:B------:R-:W-:Y:S02]  /*7310*/  F2FP.BF16.F32.PACK_AB R83, R87, R86 ;  /* 0x000000565753723e */ /* 0x000fe400000010ff */
[----:B------:R-:W-:-:S02]  /*7320*/  F2FP.BF16.F32.PACK_AB R88, R89, R88 ;  /* 0x000000585958723e */ /* 0x000fc400000010ff */
[----:B------:R-:W-:Y:S01]  /*7330*/  LOP3.LUT R12, R4, R203, RZ, 0x3c, !PT ;  /* 0x000000cb040c7212 */ /* 0x000fe200078e3cff */
[----:B------:R-:W-:Y:S01]  /*7340*/  STSM.16.M88.4 [R6], R80 ;  /* 0x0000005006007844 */ /* 0x000fe20000000200 */
[----:B------:R-:W-:Y:S02]  /*7350*/  MOV R102, R102 ;  /* 0x0000006600667202 */ /* 0x000fe40000000f00 */
[----:B------:R-:W-:Y:S02]  /*7360*/  F2FP.BF16.F32.PACK_AB R89, R30, R26 ;  /* 0x0000001a1e59723e */ /* 0x000fe400000010ff */
        /* <DEDUP_REMOVED lines=10> */
[----:B------:R-:W-:Y:S01]  /*7410*/  MOV R110, R110 ;  /* 0x0000006e006e7202 */ /* 0x000fe20000000f00 */
        /* <DEDUP_REMOVED lines=8> */
[----:B------:R-:W-:Y:S02]  /*74a0*/  F2FP.BF16.F32.PACK_AB R113, R166, R165 ;  /* 0x000000a5a671723e */ /* 0x000fe400000010ff */
[----:B------:R-:W-:Y:S02]  /*74b0*/  F2FP.BF16.F32.PACK_AB R114, R117, R116 ;  /* 0x000000747572723e */ /* 0x000fe400000010ff */
[----:B------:R-:W-:Y:S02]  /*74c0*/  F2FP.BF16.F32.PACK_AB R115, R170, R168 ;  /* 0x000000a8aa73723e */ /* 0x000fe400000010ff */
[----:B------:R-:W-:Y:S02]  /*74d0*/  F2FP.BF16.F32.PACK_AB R120, R121, R120 ;  /* 0x000000787978723e */ /* 0x000fe400000010ff */
[----:B------:R-:W-:Y:S01]  /*74e0*/  MOV R118, R118 ;  /* 0x0000007600767202 */ /* 0x000fe20000000f00 */
[----:B------:R-:W-:Y:S01]  /*74f0*/  STSM.16.M88.4 [R3], R112 ;  /* 0x0000007003007844 */ /* 0x000fe20000000200 */
[----:B------:R-:W-:-:S02]  /*7500*/  F2FP.BF16.F32.PACK_AB R121, R172, R171 ;  /* 0x000000abac79723e */ /* 0x000fc400000010ff */
[----:B------:R-:W-:Y:S02]  /*7510*/  F2FP.BF16.F32.PACK_AB R122, R125, R124 ;  /* 0x0000007c7d7a723e */ /* 0x000fe400000010ff */
[----:B------:R-:W-:Y:S02]  /*7520*/  F2FP.BF16.F32.PACK_AB R123, R174, R173 ;  /* 0x000000adae7b723e */ /* 0x000fe400000010ff */
[----:B------:R-:W-:Y:S02]  /*7530*/  F2FP.BF16.F32.PACK_AB R128, R129, R128 ;  /* 0x000000808180723e */ /* 0x000fe400000010ff */
[----:B------:R-:W-:Y:S01]  /*7540*/  F2FP.BF16.F32.PACK_AB R136, R137, R136 ;  /* 0x000000888988723e */ /* 0x000fe200000010ff */
[----:B------:R-:W-:Y:S01]  /*7550*/  STSM.16.M88.4 [R118], R120 ;  /* 0x0000007876007844 */ /* 0x000fe20000000200 */
        /* <DEDUP_REMOVED lines=8> */
[----:B------:R-:W-:-:S02]  /*75e0*/  F2FP.BF16.F32.PACK_AB R139, R143, R142 ;  /* 0x0000008e8f8b723e */ /* 0x000fc400000010ff */
[----:B------:R-:W-:Y:S02]  /*75f0*/  F2FP.BF16.F32.PACK_AB R145, R147, R146 ;  /* 0x000000929391723e */ /* 0x000fe400000010ff */
[----:B------:R-:W-:Y:S01]  /*7600*/  MOV R12, R12 ;  /* 0x0000000c000c7202 */ /* 0x000fe20000000f00 */
[----:B------:R-:W-:Y:S01]  /*7610*/  STSM.16.M88.4 [R126], R136 ;  /* 0x000000887e007844 */ /* 0x000fe20000000200 */
[----:B------:R-:W-:Y:S02]  /*7620*/  F2FP.BF16.F32.PACK_AB R146, R149, R148 ;  /* 0x000000949592723e */ /* 0x000fe400000010ff */
[----:B------:R-:W-:Y:S01]  /*7630*/  F2FP.BF16.F32.PACK_AB R147, R151, R150 ;  /* 0x000000969793723e */ /* 0x000fe200000010ff */
[----:B------:R-:W-:Y:S01]  /*7640*/  UISETP.NE.U32.AND UP1, UPT, UR6, URZ, UPT ;  /* 0x0000003f0600728c */ /* 0x000fe2000bf25070 */
[----:B------:R-:W-:-:S03]  /*7650*/  PLOP3.LUT P0, PT, PT, PT, UP0, 0x80, 0x0 ;  /* 0x000000000000781c */ /* 0x000fc60003f0f008 */
[----:B------:R1:W-:Y:S01]  /*7660*/  STSM.16.M88.4 [R12], R144 ;  /* 0x000000900c007844 */ /* 0x0003e20000000200 */
[----:B------:R-:W-:Y:S01]  /*7670*/  BAR.SYNC.DEFER_BLOCKING 0x1, 0x100 ;  /* 0x0044000000007b1d */ /* 0x000fe20000010000 */
[----:B------:R-:W-:-:S07]  /*7680*/  UISETP.NE.AND.EX UP1, UPT, UR7, URZ, UPT, UP1 ;  /* 0x0000003f0700728c */ /* 0x000fce000bf25310 */
[----:B0-----:R-:W0:Y:S01]  /*7690*/  LDC R0, c[0x0][0xa88] ;  /* 0x0002a200ff007b82 */ /* 0x001e220000000800 */
[----:B------:R-:W-:-:S03]  /*76a0*/  PLOP3.LUT P6, PT, PT, PT, UP1, 0x80, 0x0 ;  /* 0x000000000000781c */ /* 0x000fc60003fcf018 */
[----:B------:R-:W-:-:S04]  /*76b0*/  @UP1 UIADD3 UR6, UP2, UR8, UR6, URZ ;  /* 0x0000000608061290 */ /* 0x000fc8000ff5e03f */
[----:B------:R-:W-:Y:S02]  /*76c0*/  @UP1 UIADD3.X UR7, UR9, UR7, URZ, UP2, !UPT ;  /* 0x0000000709071290 */ /* 0x000fe400097fe43f */
[----:B-1----:R-:W-:-:S04]  /*76d0*/  MOV R12, UR6 ;  /* 0x00000006000c7c02 */ /* 0x002fc80008000f00 */
[----:B------:R-:W-:Y:S01]  /*76e0*/  IMAD.U32 R13, RZ, RZ, UR7 ;  /* 0x00000007ff0d7e24 */ /* 0x000fe2000f8e00ff */
[----:B------:R-:W2:Y:S01]  /*76f0*/  @P0 LDG.E R3, desc[UR38][R10.64] ;  /* 0x000000260a030981 */ /* 0x000ea2000c1e1900 */
[----:B------:R-:W-:-:S04]  /*7700*/  IMAD R9, R18, 0x40, R2 ;  /* 0x0000004012097824 */ /* 0x000fc800078e0202 */
[----:B------:R-:W-:Y:S01]  /*7710*/  IMAD.WIDE R134, R9, 0x2, R134 ;  /* 0x0000000209867825 */ /* 0x000fe200078e0286 */
[----:B0-----:R0:W5:Y:S02]  /*7720*/  @P6 LDG.E R0, desc[UR38][R12.64] ;  /* 0x000000260c006981 */ /* 0x001164000c1e1900 */
[C---:B------:R-:W-:Y:S02]  /*7730*/  IADD3 R9, P2, R134.reuse, 0x1000, RZ ;  /* 0x0000100086097810 */ /* 0x040fe40007f5e0ff */
[C---:B------:R-:W-:Y:S02]  /*7740*/  IADD3 R29, P1, R134.reuse, 0x2000, RZ ;  /* 0x00002000861d7810 */ /* 0x040fe40007f3e0ff */
[----:B------:R-:W-:Y:S02]  /*7750*/  P2R R4, PR, RZ, 0x4 ;  /* 0x00000004ff047803 */ /* 0x000fe40000000000 */
[C---:B------:R-:W-:Y:S02]  /*7760*/  IADD3 R25, P2, R134.reuse, 0x3000, RZ ;  /* 0x0000300086197810 */ /* 0x040fe40007f5e0ff */
[----:B------:R-:W-:-:S02]  /*7770*/  IADD3 R41, P3, R134, 0x4000, RZ ;  /* 0x0000400086297810 */ /* 0x000fc40007f7e0ff */
[C---:B------:R-:W-:Y:S02]  /*7780*/  IADD3 R35, P4, R134.reuse, 0x5000, RZ ;  /* 0x0000500086237810 */ /* 0x040fe40007f9e0ff */
[----:B------:R-:W-:Y:S02]  /*7790*/  IADD3 R49, P5, R134, 0x6000, RZ ;  /* 0x0000600086317810 */ /* 0x000fe40007fbe0ff */
[----:B------:R-:W-:Y:S02]  /*77a0*/  LOP3.LUT R8, R9, 0x380, RZ, 0xc0, !PT ;  /* 0x0000038009087812 */ /* 0x000fe400078ec0ff */
[----:B------:R-:W-:Y:S02]  /*77b0*/  LOP3.LUT R28, R29, 0x380, RZ, 0xc0, !PT ;  /* 0x000003801d1c7812 */ /* 0x000fe400078ec0ff */
[----:B------:R-:W-:Y:S02]  /*77c0*/  LOP3.LUT R24, R25, 0x380, RZ, 0xc0, !PT ;  /* 0x0000038019187812 */ /* 0x000fe400078ec0ff */
[----:B------:R-:W-:-:S02]  /*77d0*/  LOP3.LUT R40, R41, 0x380, RZ, 0xc0, !PT ;  /* 0x0000038029287812 */ /* 0x000fc400078ec0ff */
[----:B------:R-:W-:Y:S02]  /*77e0*/  LOP3.LUT R34, R35, 0x380, RZ, 0xc0, !PT ;  /* 0x0000038023227812 */ /* 0x000fe400078ec0ff */
[----:B------:R-:W-:Y:S01]  /*77f0*/  LOP3.LUT R48, R49, 0x380, RZ, 0xc0, !PT ;  /* 0x0000038031307812 */ /* 0x000fe200078ec0ff */
[----:B------:R-:W-:Y:S01]  /*7800*/  UMOV UR4, URZ ;  /* 0x0000003f00047c82 */ /* 0x000fe20008000000 */
[----:B------:R-:W-:Y:S02]  /*7810*/  SHF.R.U64 R8, R8, 0x3, RZ ;  /* 0x0000000308087819 */ /* 0x000fe400000012ff */
[----:B------:R-:W-:Y:S02]  /*7820*/  SHF.R.U64 R28, R28, 0x3, RZ ;  /* 0x000000031c1c7819 */ /* 0x000fe400000012ff */
[----:B------:R-:W-:Y:S02]  /*7830*/  SHF.R.U64 R24, R24, 0x3, RZ ;  /* 0x0000000318187819 */ /* 0x000fe400000012ff */
[----:B------:R-:W-:-:S02]  /*7840*/  SHF.R.U64 R40, R40, 0x3, RZ ;  /* 0x0000000328287819 */ /* 0x000fc400000012ff */
[----:B------:R-:W-:Y:S02]  /*7850*/  SHF.R.U64 R34, R34, 0x3, RZ ;  /* 0x0000000322227819 */ /* 0x000fe400000012ff */
[----:B------:R-:W-:Y:S02]  /*7860*/  SHF.R.U64 R48, R48, 0x3, RZ ;  /* 0x0000000330307819 */ /* 0x000fe400000012ff */
[----:B------:R-:W-:Y:S02]  /*7870*/  LOP3.LUT R8, R8, R9, RZ, 0x3c, !PT ;  /* 0x0000000908087212 */ /* 0x000fe400078e3cff */
[----:B------:R-:W-:Y:S02]  /*7880*/  LOP3.LUT R28, R28, R29, RZ, 0x3c, !PT ;  /* 0x0000001d1c1c7212 */ /* 0x000fe400078e3cff */
[----:B------:R-:W-:Y:S02]  /*7890*/  LOP3.LUT R24, R24, R25, RZ, 0x3c, !PT ;  /* 0x0000001918187212 */ /* 0x000fe400078e3cff */
[----:B------:R-:W-:-:S02]  /*78a0*/  LOP3.LUT R40, R40, R41, RZ, 0x3c, !PT ;  /* 0x0000002928287212 */ /* 0x000fc400078e3cff */
[----:B------:R-:W-:Y:S02]  /*78b0*/  LOP3.LUT R34, R34, R35, RZ, 0x3c, !PT ;  /* 0x0000002322227212 */ /* 0x000fe400078e3cff */
[----:B------:R-:W-:Y:S02]  /*78c0*/  LOP3.LUT R48, R48, R49, RZ, 0x3c, !PT ;  /* 0x0000003130307212 */ /* 0x000fe400078e3cff */
[----:B--2---:R-:W-:Y:S01]  /*78d0*/  @P0 R2UR UR4, R3 ;  /* 0x00000000030402ca */ /* 0x004fe200000e0000 */
[----:B0-----:R-:W-:-:S14]  /*78e0*/  @P6 BRA `(.L_x_2956) ;  /* 0x0000000000106947 */ /* 0x001fdc0003800000 */
[----:B------:R-:W-:Y:S05]  /*78f0*/  @!P0 BRA `(.L_x_2956) ;  /* 0x00000000000c8947 */ /* 0x000fea0003800000 */
[----:B------:R-:W2:Y:S04]  /*7900*/  LDG.E R3, desc[UR38][R10.64] ;  /* 0x000000260a037981 */ /* 0x000ea8000c1e1900 */
[----:B-----5:R-:W2:Y:S02]  /*7910*/  LDG.E R0, desc[UR38][R10.64+0x4] ;  /* 0x000004260a007981 */ /* 0x020ea4000c1e1900 */
[----:B--2---:R-:W-:-:S07]  /*7920*/  IMAD.IADD R0, R0, 0x1, -R3 ;  /* 0x0000000100007824 */ /* 0x004fce00078e0a03 */
.L_x_2956:
[----:B------:R-:W0:Y:S01]  /*7930*/  SHFL.IDX PT, R3, R188, RZ, 0x1f ;  /* 0x00001fffbc037589 */ /* 0x000e2200000e0000 */
[----:B------:R-:W-:Y:S01]  /*7940*/  ISETP.NE.AND P6, PT, R4, RZ, PT ;  /* 0x000000ff0400720c */ /* 0x000fe20003fc5270 */
[--C-:B------:R-:W-:Y:S01]  /*7950*/  IMAD.X R29, RZ, RZ, R135.reuse, P1 ;  /* 0x000000ffff1d7224 */ /* 0x100fe200008e0687 */
[C---:B------:R-:W-:Y:S01]  /*7960*/  IADD3 R39, P0, R134.reuse, 0x7000, RZ ;  /* 0x0000700086277810 */ /* 0x040fe20007f1e0ff */
[--C-:B------:R-:W-:Y:S01]  /*7970*/  IMAD.X R25, RZ, RZ, R135.reuse, P2 ;  /* 0x000000ffff197224 */ /* 0x100fe200010e0687 */
[C---:B------:R-:W-:Y:S01]  /*7980*/  IADD3 R45, P1, R134.reuse, 0x9000, RZ ;  /* 0x00009000862d7810 */ /* 0x040fe20007f3e0ff */
[--C-:B------:R-:W-:Y:S01]  /*7990*/  IMAD.X R9, RZ, RZ, R135.reuse, P6 ;  /* 0x000000ffff097224 */ /* 0x100fe200030e0687 */
[----:B------:R-:W-:Y:S01]  /*79a0*/  IADD3 R53, P6, R134, 0x8000, RZ ;  /* 0x0000800086357810 */ /* 0x000fe20007fde0ff */
[--C-:B------:R-:W-:Y:S01]  /*79b0*/  IMAD.X R35, RZ, RZ, R135.reuse, P4 ;  /* 0x000000ffff237224 */ /* 0x100fe200020e0687 */
[----:B------:R-:W-:Y:S01]  /*79c0*/  LOP3.LUT R38, R39, 0x380, RZ, 0xc0, !PT ;  /* 0x0000038027267812 */ /* 0x000fe200078ec0ff */
[----:B------:R-:W-:Y:S01]  /*79d0*/  IMAD.X R49, RZ, RZ, R135, P5 ;  /* 0x000000ffff317224 */ /* 0x000fe200028e0687 */
[----:B------:R-:W-:Y:S01]  /*79e0*/  LOP3.LUT R52, R53, 0x380, RZ, 0xc0, !PT ;  /* 0x0000038035347812 */ /* 0x000fe200078ec0ff */
[----:B------:R-:W-:Y:S01]  /*79f0*/  USHF.R.S32.HI UR9, URZ, 0x1f, UR4 ;  /* 0x0000001f3f097899 */ /* 0x000fe20008011404 */
[----:B------:R-:W-:Y:S01]  /*7a00*/  LOP3.LUT R44, R45, 0x380, RZ, 0xc0, !PT ;  /* 0x000003802d2c7812 */ /* 0x000fe200078ec0ff */
[----:B------:R-:W-:Y:S01]  /*7a10*/  USHF.R.S32.HI UR12, URZ, 0x1f, UR46 ;  /* 0x0000001f3f0c7899 */ /* 0x000fe2000801142e */
[----:B------:R-:W-:Y:S01]  /*7a20*/  SHF.R.U64 R52, R52, 0x3, RZ ;  /* 0x0000000334347819 */ /* 0x000fe200000012ff */
[----:B------:R-:W-:Y:S01]  /*7a30*/  USEL UR44, UR44, URZ, !UP0 ;  /* 0x0000003f2c2c7287 */ /* 0x000fe2000c000000 */
[----:B------:R-:W-:Y:S01]  /*7a40*/  SHF.R.U64 R38, R38, 0x3, RZ ;  /* 0x0000000326267819 */ /* 0x000fe200000012ff */
[----:B------:R-:W-:Y:S01]  /*7a50*/  USEL UR45, UR45, URZ, !UP0 ;  /* 0x0000003f2d2d7287 */ /* 0x000fe2000c000000 */
[----:B------:R-:W-:-:S02]  /*7a60*/  SHF.R.U64 R44, R44, 0x3, RZ ;  /* 0x000000032c2c7819 */ /* 0x000fc400000012ff */
[----:B------:R-:W-:Y:S01]  /*7a70*/  LOP3.LUT R52, R52, R53, RZ, 0x3c, !PT ;  /* 0x0000003534347212 */ /* 0x000fe200078e3cff */
[--C-:B------:R-:W-:Y:S01]  /*7a80*/  IMAD.X R53, RZ, RZ, R135.reuse, P6 ;  /* 0x000000ffff357224 */ /* 0x100fe200030e0687 */
[----:B------:R-:W-:Y:S01]  /*7a90*/  LOP3.LUT R38, R38, R39, RZ, 0x3c, !PT ;  /* 0x0000002726267212 */ /* 0x000fe200078e3cff */
[--C-:B------:R-:W-:Y:S01]  /*7aa0*/  IMAD.X R39, RZ, RZ, R135.reuse, P0 ;  /* 0x000000ffff277224 */ /* 0x100fe200000e0687 */
[----:B0-----:R-:W-:Y:S02]  /*7ab0*/  ISETP.NE.AND P6, PT, R3, RZ, PT ;  /* 0x000000ff0300720c */ /* 0x001fe40003fc5270 */
[----:B------:R-:W-:Y:S01]  /*7ac0*/  LOP3.LUT R44, R44, R45, RZ, 0x3c, !PT ;  /* 0x0000002d2c2c7212 */ /* 0x000fe200078e3cff */
[----:B------:R-:W-:Y:S01]  /*7ad0*/  IMAD.X R45, RZ, RZ, R135, P1 ;  /* 0x000000ffff2d7224 */ /* 0x000fe200008e0687 */
[----:B------:R-:W-:Y:S02]  /*7ae0*/  IADD3.X R41, RZ, R135, RZ, P3, !PT ;  /* 0x00000087ff297210 */ /* 0x000fe40001ffe4ff */
[----:B------:R-:W-:-:S02]  /*7af0*/  IADD3 R61, P2, R134, 0xa000, RZ ;  /* 0x0000a000863d7810 */ /* 0x000fc40007f5e0ff */
[C---:B------:R-:W-:Y:S02]  /*7b00*/  IADD3 R57, P3, R134.reuse, 0xb000, RZ ;  /* 0x0000b00086397810 */ /* 0x040fe40007f7e0ff */
[C---:B------:R-:W-:Y:S02]  /*7b10*/  IADD3 R69, P4, R134.reuse, 0xc000, RZ ;  /* 0x0000c00086457810 */ /* 0x040fe40007f9e0ff */
[C---:B------:R-:W-:Y:S02]  /*7b20*/  IADD3 R65, P5, R134.reuse, 0xd000, RZ ;  /* 0x0000d00086417810 */ /* 0x040fe40007fbe0ff */
[C---:B------:R-:W-:Y:S02]  /*7b30*/  IADD3 R77, P0, R134.reuse, 0xe000, RZ ;  /* 0x0000e000864d7810 */ /* 0x040fe40007f1e0ff */
[----:B------:R-:W-:Y:S02]  /*7b40*/  IADD3 R4, P1, R134, 0xf000, RZ ;  /* 0x0000f00086047810 */ /* 0x000fe40007f3e0ff */
[----:B------:R-:W-:-:S02]  /*7b50*/  LOP3.LUT R60, R61, 0x380, RZ, 0xc0, !PT ;  /* 0x000003803d3c7812 */ /* 0x000fc400078ec0ff */
[----:B------:R-:W-:Y:S01]  /*7b60*/  LOP3.LUT R56, R57, 0x380, RZ, 0xc0, !PT ;  /* 0x0000038039387812 */ /* 0x000fe200078ec0ff */
[----:B------:R-:W-:Y:S01]  /*7b70*/  IMAD.X R73, RZ, RZ, R135, P1 ;  /* 0x000000ffff497224 */ /* 0x000fe200008e0687 */
[----:B------:R-:W-:Y:S02]  /*7b80*/  LOP3.LUT R68, R69, 0x380, RZ, 0xc0, !PT ;  /* 0x0000038045447812 */ /* 0x000fe400078ec0ff */
[----:B------:R-:W-:Y:S02]  /*7b90*/  LOP3.LUT R64, R65, 0x380, RZ, 0xc0, !PT ;  /* 0x0000038041407812 */ /* 0x000fe400078ec0ff */
[----:B------:R-:W-:Y:S02]  /*7ba0*/  LOP3.LUT R76, R77, 0x380, RZ, 0xc0, !PT ;  /* 0x000003804d4c7812 */ /* 0x000fe400078ec0ff */
[----:B------:R-:W-:Y:S02]  /*7bb0*/  LOP3.LUT R11, R134, 0x380, RZ, 0xc0, !PT ;  /* 0x00000380860b7812 */ /* 0x000fe400078ec0ff */
[----:B------:R-:W-:-:S02]  /*7bc0*/  LOP3.LUT R3, R4, 0x380, RZ, 0xc0, !PT ;  /* 0x0000038004037812 */ /* 0x000fc400078ec0ff */
[----:B------:R-:W-:Y:S02]  /*7bd0*/  SHF.R.U64 R60, R60, 0x3, RZ ;  /* 0x000000033c3c7819 */ /* 0x000fe400000012ff */
[----:B------:R-:W-:Y:S02]  /*7be0*/  SHF.R.U64 R56, R56, 0x3, RZ ;  /* 0x0000000338387819 */ /* 0x000fe400000012ff */
[----:B------:R-:W-:Y:S02]  /*7bf0*/  SHF.R.U64 R68, R68, 0x3, RZ ;  /* 0x0000000344447819 */ /* 0x000fe400000012ff */
[----:B------:R-:W-:Y:S02]  /*7c00*/  SHF.R.U64 R64, R64, 0x3, RZ ;  /* 0x0000000340407819 */ /* 0x000fe400000012ff */
[----:B------:R-:W-:Y:S02]  /*7c10*/  SHF.R.U64 R76, R76, 0x3, RZ ;  /* 0x000000034c4c7819 */ /* 0x000fe400000012ff */
[----:B------:R-:W-:-:S02]  /*7c20*/  SHF.R.U64 R11, R11, 0x3, RZ ;  /* 0x000000030b0b7819 */ /* 0x000fc400000012ff */
[----:B------:R-:W-:Y:S02]  /*7c30*/  SHF.R.U64 R3, R3, 0x3, RZ ;  /* 0x0000000303037819 */ /* 0x000fe400000012ff */
[----:B------:R-:W-:Y:S02]  /*7c40*/  LOP3.LUT R60, R60, R61, RZ, 0x3c, !PT ;  /* 0x0000003d3c3c7212 */ /* 0x000fe400078e3cff */
        /* <DEDUP_REMOVED lines=8> */
[----:B------:R-:W-:-:S02]  /*7cd0*/  IADD3.X R61, RZ, R135, RZ, P2, !PT ;  /* 0x00000087ff3d7210 */ /* 0x000fc400017fe4ff */
[----:B------:R-:W-:Y:S02]  /*7ce0*/  LOP3.LUT R134, R11, R134, RZ, 0x3c, !PT ;  /* 0x000000860b867212 */ /* 0x000fe400078e3cff */
[----:B------:R-:W-:Y:S01]  /*7cf0*/  LOP3.LUT R72, R3, R4, RZ, 0x3c, !PT ;  /* 0x0000000403487212 */ /* 0x000fe200078e3cff */
[----:B------:R-:W-:Y:S06]  /*7d00*/  @P6 BRA `(.L_x_2957) ;  /* 0x0000000000686947 */ /* 0x000fec0003800000 */
[----:B------:R-:W-:Y:S01]  /*7d10*/  ULDC.64 UR10, c[0x0][0xb70] ;  /* 0x0002dc00000a7ab9 */ /* 0x000fe20000000a00 */
[----:B------:R-:W-:Y:S01]  /*7d20*/  UMOV UR6, UR4 ;  /* 0x0000000400067c82 */ /* 0x000fe20008000000 */
[----:B------:R-:W-:Y:S01]  /*7d30*/  UIMAD UR8, UR12, UR10, URZ ;  /* 0x0000000a0c0872a4 */ /* 0x000fe2000f8e023f */
[----:B------:R-:W-:Y:S01]  /*7d40*/  IADD3 R4, -R22, RZ, RZ ;  /* 0x000000ff16047210 */ /* 0x000fe20007ffe1ff */
[----:B------:R-:W-:Y:S01]  /*7d50*/  UMOV UR7, UR9 ;  /* 0x0000000900077c82 */ /* 0x000fe20008000000 */
[----:B------:R-:W-:Y:S01]  /*7d60*/  IMAD R11, R187, 0x40, R16 ;  /* 0x00000040bb0b7824 */ /* 0x000fe200078e0210 */
[----:B------:R-:W-:Y:S01]  /*7d70*/  UIMAD.WIDE.U32 UR6, UR46, UR10, UR6 ;  /* 0x0000000a2e0672a5 */ /* 0x000fe2000f8e0006 */
[----:B------:R-:W-:Y:S01]  /*7d80*/  ISETP.NE.AND P0, PT, R17, R4, PT ;  /* 0x000000041100720c */ /* 0x000fe20003f05270 */
[----:B------:R-:W-:Y:S01]  /*7d90*/  UIMAD UR8, UR46, UR11, UR8 ;  /* 0x0000000b2e0872a4 */ /* 0x000fe2000f8e0208 */
[C---:B------:R-:W-:Y:S01]  /*7da0*/  VIADD R3, R11.reuse, 0x8 ;  /* 0x000000080b037836 */ /* 0x040fe20000000000 */
[----:B------:R-:W-:Y:S01]  /*7db0*/  SHF.R.S32.HI R4, RZ, 0x1f, R11 ;  /* 0x0000001fff047819 */ /* 0x000fe2000001140b */
[----:B------:R-:W-:Y:S01]  /*7dc0*/  ULDC.64 UR10, c[0x0][0xb78] ;  /* 0x0002de00000a7ab9 */ /* 0x000fe20000000a00 */
[----:B------:R-:W-:Y:S01]  /*7dd0*/  UIADD3 UR7, UR7, UR8, URZ ;  /* 0x0000000807077290 */ /* 0x000fe2000fffe03f */
[-C--:B-----5:R-:W-:Y:S01]  /*7de0*/  ISETP.GE.OR P1, PT, R11, R0.reuse, P0 ;  /* 0x000000000b00720c */ /* 0x0a0fe20000726670 */
[----:B------:R-:W-:Y:S01]  /*7df0*/  UIMAD UR8, UR45, UR10, URZ ;  /* 0x0000000a2d0872a4 */ /* 0x000fe2000f8e023f */
[----:B------:R-:W-:Y:S01]  /*7e00*/  ISETP.GE.OR P0, PT, R3, R0, P0 ;  /* 0x000000000300720c */ /* 0x000fe20000706670 */
[----:B------:R-:W-:-:S02]  /*7e10*/  UIMAD.WIDE.U32 UR6, UR44, UR10, UR6 ;  /* 0x0000000a2c0672a5 */ /* 0x000fc4000f8e0006 */
[----:B------:R-:W-:-:S03]  /*7e20*/  UIMAD UR8, UR44, UR11, UR8 ;  /* 0x0000000b2c0872a4 */ /* 0x000fc6000f8e0208 */
[----:B------:R-:W-:Y:S01]  /*7e30*/  ULDC.64 UR10, c[0x0][0xb40] ;  /* 0x0002d000000a7ab9 */ /* 0x000fe20000000a00 */
[----:B------:R-:W-:Y:S02]  /*7e40*/  IADD3 R6, P2, R11, UR6, RZ ;  /* 0x000000060b067c10 */ /* 0x000fe4000ff5e0ff */
[----:B------:R-:W-:-:S05]  /*7e50*/  IMAD.U32 R13, RZ, RZ, UR8 ;  /* 0x00000008ff0d7e24 */ /* 0x000fca000f8e00ff */
[----:B------:R-:W-:Y:S02]  /*7e60*/  IADD3.X R3, R4, UR7, R13, P2, !PT ;  /* 0x0000000704037c10 */ /* 0x000fe400097fe40d */
[----:B------:R-:W-:-:S04]  /*7e70*/  LEA R10, P2, R6, UR10, 0x2 ;  /* 0x0000000a060a7c11 */ /* 0x000fc8000f8410ff */
[----:B------:R-:W-:-:S05]  /*7e80*/  LEA.HI.X R11, R6, UR11, R3, 0x2, P2 ;  /* 0x0000000b060b7c11 */ /* 0x000fca00090f1403 */
[----:B------:R0:W-:Y:S04]  /*7e90*/  @!P1 STG.E desc[UR38][R10.64], R36 ;  /* 0x000000240a009986 */ /* 0x0001e8000c101926 */
[----:B------:R0:W-:Y:S02]  /*7ea0*/  @!P0 STG.E desc[UR38][R10.64+0x20], R32 ;  /* 0x000020200a008986 */ /* 0x0001e4000c101926 */
.L_x_2957:
[C---:B------:R-:W-:Y:S01]  /*7eb0*/  VIADD R4, R2.reuse, 0x40 ;  /* 0x0000004002047836 */ /* 0x040fe20000000000 */
[----:B------:R-:W-:Y:S01]  /*7ec0*/  ULDC UR8, c[0x0][0xa8c] ;  /* 0x0002a30000087ab9 */ /* 0x000fe20000000800 */
[C---:B------:R-:W-:Y:S01]  /*7ed0*/  VIADD R86, R2.reuse, 0x80 ;  /* 0x0000008002567836 */ /* 0x040fe20000000000 */
[----:B------:R-:W-:Y:S01]  /*7ee0*/  IADD3 R87, R2, 0xc0, RZ ;  /* 0x000000c002577810 */ /* 0x000fe20007ffe0ff */
[----:B------:R-:W-:Y:S01]  /*7ef0*/  ULDC.64 UR10, c[0x0][0xaa0] ;  /* 0x0002a800000a7ab9 */ /* 0x000fe20000000a00 */
[----:B------:R-:W-:Y:S01]  /*7f00*/  ISETP.GE.AND P1, PT, R4, UR8, PT ;  /* 0x0000000804007c0c */ /* 0x000fe2000bf26270 */
[----:B------:R1:W5:Y:S01]  /*7f10*/  LD.E.128 R12, desc[UR38][R134.64] ;  /* 0x00000026860c7980 */ /* 0x000362000c101d00 */
[----:B------:R-:W-:Y:S02]  /*7f20*/  ISETP.GE.AND P0, PT, R2, UR8, PT ;  /* 0x0000000802007c0c */ /* 0x000fe4000bf06270 */
[----:B------:R-:W-:Y:S01]  /*7f30*/  SEL R6, RZ, 0xffffffff, P1 ;  /* 0xffffffffff067807 */ /* 0x000fe20000800000 */
[----:B0-----:R-:W5:Y:S01]  /*7f40*/  LD.E.128 R8, desc[UR38][R8.64] ;  /* 0x0000002608087980 */ /* 0x001f62000c101d00 */
[----:B------:R-:W-:-:S03]  /*7f50*/  SEL R3, RZ, 0x1, P0 ;  /* 0x00000001ff037807 */ /* 0x000fc60000000000 */
[----:B------:R-:W-:Y:S01]  /*7f60*/  IMAD.SHL.U32 R6, R6, 0x2, RZ ;  /* 0x0000000206067824 */ /* 0x000fe200078e00ff */
[----:B------:R-:W-:Y:S01]  /*7f70*/  ISETP.GE.AND P0, PT, R86, UR8, PT ;  /* 0x0000000856007c0c */ /* 0x000fe2000bf06270 */
[----:B------:R-:W5:Y:S01]  /*7f80*/  LD.E.128 R28, desc[UR38][R28.64] ;  /* 0x000000261c1c7980 */ /* 0x000f62000c101d00 */
[----:B------:R-:W-:Y:S02]  /*7f90*/  ISETP.GE.AND P1, PT, R87, UR8, PT ;  /* 0x0000000857007c0c */ /* 0x000fe4000bf26270 */
[----:B------:R-:W-:Y:S01]  /*7fa0*/  LOP3.LUT R3, R6, 0x2, R3, 0xe2, !PT ;  /* 0x0000000206037812 */ /* 0x000fe200078ee203 */
[----:B------:R-:W5:Y:S01]  /*7fb0*/  LD.E.128 R24, desc[UR38][R24.64] ;  /* 0x0000002618187980 */ /* 0x000f62000c101d00 */
[----:B------:R-:W-:Y:S02]  /*7fc0*/  SEL R6, RZ, 0x4, P0 ;  /* 0x00000004ff067807 */ /* 0x000fe40000000000 */
[----:B------:R-:W-:Y:S01]  /*7fd0*/  SEL R19, RZ, 0x8, P1 ;  /* 0x00000008ff137807 */ /* 0x000fe20000800000 */
[C---:B------:R-:W-:Y:S01]  /*7fe0*/  VIADD R20, R2.reuse, 0x180 ;  /* 0x0000018002147836 */ /* 0x040fe20000000000 */
[----:B------:R-:W-:Y:S01]  /*7ff0*/  UIMAD UR6, UR9, UR10, URZ ;  /* 0x0000000a090672a4 */ /* 0x000fe2000f8e023f */
[C---:B------:R-:W-:Y:S01]  /*8000*/  VIADD R88, R2.reuse, 0x100 ;  /* 0x0000010002587836 */ /* 0x040fe20000000000 */
[----:B------:R-:W-:Y:S01]  /*8010*/  LOP3.LUT R6, R19, R3, R6, 0xfe, !PT ;  /* 0x0000000313067212 */ /* 0x000fe200078efe06 */
[----:B------:R-:W-:Y:S01]  /*8020*/  VIADD R90, R2, 0x140 ;  /* 0x00000140025a7836 */ /* 0x000fe20000000000 */
[--C-:B------:R-:W-:Y:S01]  /*8030*/  SHF.R.S32.HI R3, RZ, 0x1f, R2.reuse ;  /* 0x0000001fff037819 */ /* 0x100fe20000011402 */
[----:B------:R-:W-:Y:S01]  /*8040*/  IMAD.U32 R21, RZ, RZ, UR10 ;  /* 0x0000000aff157e24 */ /* 0x000fe2000f8e00ff */
[----:B------:R-:W-:Y:S01]  /*8050*/  UIMAD UR6, UR4, UR11, UR6 ;  /* 0x0000000b040672a4 */ /* 0x000fe2000f8e0206 */
[----:B------:R-:W-:Y:S01]  /*8060*/  ISETP.GE.AND P2, PT, R20, UR8, PT ;  /* 0x0000000814007c0c */ /* 0x000fe2000bf46270 */
[----:B------:R-:W5:Y:S01]  /*8070*/  LD.E.128 R40, desc[UR38][R40.64] ;  /* 0x0000002628287980 */ /* 0x000f62000c101d00 */
[----:B------:R-:W-:Y:S01]  /*8080*/  ISETP.GE.AND P0, PT, R88, UR8, PT ;  /* 0x0000000858007c0c */ /* 0x000fe2000bf06270 */
[----:B------:R-:W-:Y:S01]  /*8090*/  IMAD.WIDE.U32 R20, R21, UR4, R2 ;  /* 0x0000000415147c25 */ /* 0x000fe2000f8e0002 */
[----:B------:R-:W-:Y:S01]  /*80a0*/  ISETP.GE.AND P1, PT, R90, UR8, PT ;  /* 0x000000085a007c0c */ /* 0x000fe2000bf26270 */
[----:B------:R-:W-:Y:S01]  /*80b0*/  ULDC.64 UR10, c[0x0][0xae0] ;  /* 0x0002b800000a7ab9 */ /* 0x000fe20000000a00 */
[----:B------:R-:W5:Y:S01]  /*80c0*/  LD.E.128 R32, desc[UR38][R34.64] ;  /* 0x0000002622207980 */ /* 0x000f62000c101d00 */
[----:B------:R-:W-:-:S03]  /*80d0*/  UIMAD UR4, UR12, UR10, URZ ;  /* 0x0000000a0c0472a4 */ /* 0x000fc6000f8e023f */
[----:B------:R-:W5:Y:S01]  /*80e0*/  LD.E.128 R48, desc[UR38][R48.64] ;  /* 0x0000002630307980 */ /* 0x000f62000c101d00 */
[----:B------:R-:W-:-:S03]  /*80f0*/  SEL R3, RZ, 0x10, P0 ;  /* 0x00000010ff037807 */ /* 0x000fc60000000000 */
[----:B------:R-:W5:Y:S01]  /*8100*/  LD.E.128 R36, desc[UR38][R38.64] ;  /* 0x0000002626247980 */ /* 0x000f62000c101d00 */
[----:B------:R-:W-:-:S03]  /*8110*/  SEL R19, RZ, 0x20, P1 ;  /* 0x00000020ff137807 */ /* 0x000fc60000800000 */
[----:B------:R-:W5:Y:S01]  /*8120*/  LD.E.128 R52, desc[UR38][R52.64] ;  /* 0x0000002634347980 */ /* 0x000f62000c101d00 */
[----:B------:R-:W-:-:S03]  /*8130*/  VIADD R21, R21, UR6 ;  /* 0x0000000615157c36 */ /* 0x000fc60008000000 */
[----:B------:R-:W5:Y:S01]  /*8140*/  LD.E.128 R44, desc[UR38][R44.64] ;  /* 0x000000262c2c7980 */ /* 0x000f62000c101d00 */
[----:B------:R-:W-:-:S03]  /*8150*/  IMAD.U32 R81, RZ, RZ, UR10 ;  /* 0x0000000aff517e24 */ /* 0x000fc6000f8e00ff */
[----:B------:R-:W5:Y:S04]  /*8160*/  LD.E.128 R60, desc[UR38][R60.64] ;  /* 0x000000263c3c7980 */ /* 0x000f68000c101d00 */
[----:B------:R-:W5:Y:S04]  /*8170*/  LD.E.128 R56, desc[UR38][R56.64] ;  /* 0x0000002638387980 */ /* 0x000f68000c101d00 */
[----:B------:R-:W5:Y:S04]  /*8180*/  LD.E.128 R68, desc[UR38][R68.64] ;  /* 0x0000002644447980 */ /* 0x000f68000c101d00 */
[----:B------:R-:W5:Y:S04]  /*8190*/  LD.E.128 R64, desc[UR38][R64.64] ;  /* 0x0000002640407980 */ /* 0x000f68000c101d00 */
[----:B------:R-:W5:Y:S04]  /*81a0*/  LD.E.128 R76, desc[UR38][R76.64] ;  /* 0x000000264c4c7980 */ /* 0x000f68000c101d00 */
[----:B------:R-:W5:Y:S01]  /*81b0*/  LD.E.128 R72, desc[UR38][R72.64] ;  /* 0x0000002648487980 */ /* 0x000f62000c101d00 */
[----:B------:R-:W-:Y:S01]  /*81c0*/  UIMAD UR6, UR46, UR11, UR4 ;  /* 0x0000000b2e0672a4 */ /* 0x000fe2000f8e0204 */
[----:B------:R-:W-:Y:S01]  /*81d0*/  LOP3.LUT R6, R19, R6, R3, 0xfe, !PT ;  /* 0x0000000613067212 */ /* 0x000fe200078efe03 */
[----:B------:R-:W-:Y:S01]  /*81e0*/  IMAD.WIDE.U32 R20, R81, UR46, R20 ;  /* 0x0000002e51147c25 */ /* 0x000fe2000f8e0014 */
[----:B------:R-:W-:Y:S01]  /*81f0*/  @!PT LDS RZ, [RZ] ;  /* 0x00000000fffff984 */ /* 0x000fe20000000800 */
[----:B------:R-:W-:Y:S01]  /*8200*/  @!PT LDS RZ, [RZ] ;  /* 0x00000000fffff984 */ /* 0x000fe20000000800 */
[----:B------:R-:W-:Y:S01]  /*8210*/  @!PT LDS RZ, [RZ] ;  /* 0x00000000fffff984 */ /* 0x000fe20000000800 */
[----:B------:R-:W-:Y:S01]  /*8220*/  @!PT LDS RZ, [RZ] ;  /* 0x00000000fffff984 */ /* 0x000fe20000000800 */
[----:B------:R0:W-:Y:S06]  /*8230*/  MEMBAR.ALL.CTA ;  /* 0x0000000000007992 */ /* 0x0001ec0000008000 */
[----:B0-----:R-:W0:Y:S01]  /*8240*/  FENCE.VIEW.ASYNC.S ;  /* 0x00000000000073c6 */ /* 0x001e220000000000 */
[----:B------:R-:W-:Y:S01]  /*8250*/  UIADD3 UR4, UR42, 0x28c20, URZ ;  /* 0x00028c202a047890 */ /* 0x000fe2000fffe03f */
[----:B------:R-:W-:Y:S01]  /*8260*/  SEL R3, RZ, 0x40, P2 ;  /* 0x00000040ff037807 */ /* 0x000fe20001000000 */
[----:B-----5:R-:W-:Y:S01]  /*8270*/  IMAD R19, R187, -0x40, R0 ;  /* 0xffffffc0bb137824 */ /* 0x020fe200078e0200 */
[----:B------:R-:W-:Y:S01]  /*8280*/  IADD3 R80, R2, 0x1c0, RZ ;  /* 0x000001c002507810 */ /* 0x000fe20007ffe0ff */
[----:B------:R-:W-:Y:S01]  /*8290*/  VIADD R21, R21, UR6 ;  /* 0x0000000615157c36 */ /* 0x000fe20008000000 */
[----:B------:R-:W-:Y:S01]  /*82a0*/  ULDC.64 UR6, c[0x0][0xae8] ;  /* 0x0002ba0000067ab9 */ /* 0x000fe20000000a00 */
[----:B------:R-:W-:Y:S01]  /*82b0*/  UPRMT UR4, URZ, 0x654, UR4 ;  /* 0x000006543f047896 */ /* 0x000fe20008000004 */
[C---:B------:R-:W-:Y:S01]  /*82c0*/  ISETP.GE.AND P2, PT, R18.reuse, R19, PT ;  /* 0x000000131200720c */ /* 0x040fe20003f46270 */
[----:B------:R-:W-:Y:S01]  /*82d0*/  IMAD.U32 R83, RZ, RZ, UR6 ;  /* 0x00000006ff537e24 */ /* 0x000fe2000f8e00ff */
[----:B------:R-:W-:Y:S01]  /*82e0*/  UIMAD UR6, UR45, UR6, URZ ;  /* 0x000000062d0672a4 */ /* 0x000fe2000f8e023f */
[----:B------:R-:W-:Y:S01]  /*82f0*/  VIADD R0, R18, 0x20 ;  /* 0x0000002012007836 */ /* 0x000fe20000000000 */
[----:B------:R-:W-:Y:S01]  /*8300*/  ISETP.GE.AND P1, PT, R80, UR8, PT ;  /* 0x0000000850007c0c */ /* 0x000fe2000bf26270 */
[----:B------:R-:W-:Y:S01]  /*8310*/  IMAD.WIDE.U32 R82, R83, UR44, R20 ;  /* 0x0000002c53527c25 */ /* 0x000fe2000f8e0014 */
[----:B------:R-:W-:Y:S01]  /*8320*/  UIMAD UR6, UR44, UR7, UR6 ;  /* 0x000000072c0672a4 */ /* 0x000fe2000f8e0206 */
[----:B------:R-:W-:Y:S01]  /*8330*/  LOP3.LUT R3, R6, R3, RZ, 0xfc, !PT ;  /* 0x0000000306037212 */ /* 0x000fe200078efcff */
[----:B------:R-:W-:Y:S01]  /*8340*/  BSSY B1, `(.L_x_2958) ;  /* 0x0000023000017945 */ /* 0x000fe20003800000 */
[----:B------:R-:W-:-:S02]  /*8350*/  ISETP.GE.AND P0, PT, R0, R19, PT ;  /* 0x000000130000720c */ /* 0x000fc40003f06270 */
[--C-:B------:R-:W-:Y:S02]  /*8360*/  SHF.R.S32.HI R19, RZ, 0x1f, R18.reuse ;  /* 0x0000001fff137819 */ /* 0x100fe40000011412 */
[----:B------:R-:W-:Y:S02]  /*8370*/  SEL R0, RZ, 0x80, P1 ;  /* 0x00000080ff007807 */ /* 0x000fe40000800000 */
[----:B------:R-:W-:Y:S01]  /*8380*/  IADD3 R89, R83, UR6, RZ ;  /* 0x0000000653597c10 */ /* 0x000fe2000fffe0ff */
[----:B0-----:R-:W-:Y:S01]  /*8390*/  SYNCS.ARRIVE.TRANS64.RED.A1T0 RZ, [UR4], RZ ;  /* 0x000000ffffff79a7 */ /* 0x001fe20008100404 */
[----:B------:R-:W-:Y:S01]  /*83a0*/  IMAD.WIDE R80, R187, 0x40, R18 ;  /* 0x00000040bb507825 */ /* 0x000fe200078e0212 */
[----:B------:R-:W-:Y:S01]  /*83b0*/  LOP3.LUT R0, R3, R0, RZ, 0xfc, !PT ;  /* 0x0000000003007212 */ /* 0x000fe200078efcff */
[----:B-1----:R-:W-:Y:S06]  /*83c0*/  @P2 BRA `(.L_x_2959) ;  /* 0x0000000000682947 */ /* 0x002fec0003800000 */
[----:B------:R-:W-:Y:S01]  /*83d0*/  ULDC.64 UR6, c[0x0][0xad8] ;  /* 0x0002b60000067ab9 */ /* 0x000fe20000000a00 */
[----:B------:R-:W-:Y:S01]  /*83e0*/  IMAD.MOV.U32 R20, RZ, RZ, R82 ;  /* 0x000000ffff147224 */ /* 0x000fe200078e0052 */
[----:B------:R-:W-:Y:S01]  /*83f0*/  ISETP.GE.AND P2, PT, R2, UR8, PT ;  /* 0x0000000802007c0c */ /* 0x000fe2000bf46270 */
[----:B------:R-:W-:Y:S01]  /*8400*/  IMAD R85, R81, UR6, RZ ;  /* 0x0000000651557c24 */ /* 0x000fe2000f8e02ff */
[----:B------:R-:W-:Y:S01]  /*8410*/  ISETP.GE.AND P3, PT, R4, UR8, PT ;  /* 0x0000000804007c0c */ /* 0x000fe2000bf66270 */
[----:B------:R-:W-:Y:S01]  /*8420*/  IMAD.MOV.U32 R21, RZ, RZ, R89 ;  /* 0x000000ffff157224 */ /* 0x000fe200078e0059 */
[----:B------:R-:W-:Y:S01]  /*8430*/  ISETP.GE.AND P4, PT, R90, UR8, PT ;  /* 0x000000085a007c0c */ /* 0x000fe2000bf86270 */
[C---:B------:R-:W-:Y:S01]  /*8440*/  IMAD R85, R80.reuse, UR7, R85 ;  /* 0x0000000750557c24 */ /* 0x040fe2000f8e0255 */
[----:B------:R-:W-:Y:S01]  /*8450*/  LOP3.LUT P5, RZ, R3, 0x40, RZ, 0xc0, !PT ;  /* 0x0000004003ff7812 */ /* 0x000fe200078ac0ff */
[----:B------:R-:W-:Y:S01]  /*8460*/  IMAD.WIDE.U32 R20, R80, UR6, R20 ;  /* 0x0000000650147c25 */ /* 0x000fe2000f8e0014 */
[----:B------:R-:W-:Y:S01]  /*8470*/  ULDC.64 UR6, c[0x0][0xa80] ;  /* 0x0002a00000067ab9 */ /* 0x000fe20000000a00 */
[----:B------:R-:W-:-:S02]  /*8480*/  LOP3.LUT P6, RZ, R0, 0x80, RZ, 0xc0, !PT ;  /* 0x0000008000ff7812 */ /* 0x000fc400078cc0ff */
[----:B------:R-:W-:Y:S01]  /*8490*/  IMAD.IADD R21, R21, 0x1, R85 ;  /* 0x0000000115157824 */ /* 0x000fe200078e0255 */
[----:B------:R-:W-:-:S04]  /*84a0*/  LEA R84, P1, R20, UR6, 0x1 ;  /* 0x0000000614547c11 */ /* 0x000fc8000f8208ff */
[----:B------:R-:W-:Y:S02]  /*84b0*/  LEA.HI.X R85, R20, UR7, R21, 0x1, P1 ;  /* 0x0000000714557c11 */ /* 0x000fe400088f0c15 */
[----:B------:R-:W-:-:S03]  /*84c0*/  ISETP.GE.AND P1, PT, R86, UR8, PT ;  /* 0x0000000856007c0c */ /* 0x000fc6000bf26270 */
[----:B------:R0:W-:Y:S01]  /*84d0*/  @!P2 STG.E.128 desc[UR38][R84.64], R12 ;  /* 0x0000000c5400a986 */ /* 0x0001e2000c101d26 */
[----:B------:R-:W-:-:S03]  /*84e0*/  ISETP.GE.AND P2, PT, R87, UR8, PT ;  /* 0x0000000857007c0c */ /* 0x000fc6000bf46270 */
[----:B------:R0:W-:Y:S01]  /*84f0*/  @!P3 STG.E.128 desc[UR38][R84.64+0x80], R28 ;  /* 0x0000801c5400b986 */ /* 0x0001e2000c101d26 */
[----:B------:R-:W-:-:S03]  /*8500*/  ISETP.GE.AND P3, PT, R88, UR8, PT ;  /* 0x0000000858007c0c */ /* 0x000fc6000bf66270 */
[----:B------:R0:W-:Y:S04]  /*8510*/  @!P4 STG.E.128 desc[UR38][R84.64+0x280], R60 ;  /* 0x0002803c5400c986 */ /* 0x0001e8000c101d26 */
[----:B------:R0:W-:Y:S04]  /*8520*/  @!P1 STG.E.128 desc[UR38][R84.64+0x100], R40 ;  /* 0x0001002854009986 */ /* 0x0001e8000c101d26 */
[----:B------:R0:W-:Y:S04]  /*8530*/  @!P2 STG.E.128 desc[UR38][R84.64+0x180], R48 ;  /* 0x000180305400a986 */ /* 0x0001e8000c101d26 */
[----:B------:R0:W-:Y:S04]  /*8540*/  @!P3 STG.E.128 desc[UR38][R84.64+0x200], R52 ;  /* 0x000200345400b986 */ /* 0x0001e8000c101d26 */
[----:B------:R0:W-:Y:S04]  /*8550*/  @P5 STG.E.128 desc[UR38][R84.64+0x300], R68 ;  /* 0x0003004454005986 */ /* 0x0001e8000c101d26 */
[----:B------:R0:W-:Y:S02]  /*8560*/  @P6 STG.E.128 desc[UR38][R84.64+0x380], R76 ;  /* 0x0003804c54006986 */ /* 0x0001e4000c101d26 */
.L_x_2959:
[----:B------:R-:W-:Y:S05]  /*8570*/  BSYNC B1 ;  /* 0x0000000000017941 */ /* 0x000fea0003800000 */
.L_x_2958:
[----:B------:R-:W-:Y:S05]  /*8580*/  @P0 BRA `(.L_x_2960) ;  /* 0x0000000c002c0947 */ /* 0x000fea0003800000 */
[----:B0-----:R-:W-:Y:S01]  /*8590*/  IADD3 R15, P0, R80, 0x20, RZ ;  /* 0x00000020500f7810 */ /* 0x001fe20007f1e0ff */
[----:B------:R-:W-:Y:S01]  /*85a0*/  ULDC.64 UR6, c[0x0][0xad8] ;  /* 0x0002b60000067ab9 */ /* 0x000fe20000000a00 */
[----:B------:R-:W-:Y:S01]  /*85b0*/  MOV R13, R89 ;  /* 0x00000059000d7202 */ /* 0x000fe20000000f00 */
[----:B------:R-:W-:Y:S01]  /*85c0*/  IMAD.MOV.U32 R12, RZ, RZ, R82 ;  /* 0x000000ffff0c7224 */ /* 0x000fe200078e0052 */
[----:B------:R-:W-:Y:S01]  /*85d0*/  ISETP.GE.AND P4, PT, R4, UR8, PT ;  /* 0x0000000804007c0c */ /* 0x000fe2000bf86270 */
[----:B------:R-:W-:Y:S01]  /*85e0*/  IMAD.X R80, RZ, RZ, R81, P0 ;  /* 0x000000ffff507224 */ /* 0x000fe200000e0651 */
[----:B------:R-:W-:Y:S01]  /*85f0*/  ISETP.GE.AND P3, PT, R86, UR8, PT ;  /* 0x0000000856007c0c */ /* 0x000fe2000bf66270 */
[----:B------:R-:W-:Y:S01]  /*8600*/  IMAD.WIDE.U32 R12, R15, UR6, R12 ;  /* 0x000000060f0c7c25 */ /* 0x000fe2000f8e000c */
[----:B------:R-:W-:Y:S02]  /*8610*/  ISETP.GE.AND P5, PT, R2, UR8, PT ;  /* 0x0000000802007c0c */ /* 0x000fe4000bfa6270 */
[----:B------:R-:W-:Y:S01]  /*8620*/  ISETP.GE.AND P2, PT, R87, UR8, PT ;  /* 0x0000000857007c0c */ /* 0x000fe2000bf46270 */
[----:B------:R-:W-:Y:S01]  /*8630*/  IMAD R80, R80, UR6, RZ ;  /* 0x0000000650507c24 */ /* 0x000fe2000f8e02ff */
[----:B------:R-:W-:-:S02]  /*8640*/  ISETP.GE.AND P1, PT, R88, UR8, PT ;  /* 0x0000000858007c0c */ /* 0x000fc4000bf26270 */
[----:B------:R-:W-:Y:S01]  /*8650*/  ISETP.GE.AND P0, PT, R90, UR8, PT ;  /* 0x000000085a007c0c */ /* 0x000fe2000bf06270 */
[----:B------:R-:W-:Y:S01]  /*8660*/  IMAD R15, R15, UR7, R80 ;  /* 0x000000070f0f7c24 */ /* 0x000fe2000f8e0250 */
[----:B------:R-:W-:Y:S02]  /*8670*/  ULDC.64 UR6, c[0x0][0xa80] ;  /* 0x0002a00000067ab9 */ /* 0x000fe40000000a00 */
[----:B------:R-:W-:Y:S01]  /*8680*/  LEA R14, P6, R12, UR6, 0x1 ;  /* 0x000000060c0e7c11 */ /* 0x000fe2000f8c08ff */
[----:B------:R-:W-:-:S05]  /*8690*/  IMAD.IADD R13, R13, 0x1, R15 ;  /* 0x000000010d0d7824 */ /* 0x000fca00078e020f */
[----:B------:R-:W-:Y:S02]  /*86a0*/  LEA.HI.X R15, R12, UR7, R13, 0x1, P6 ;  /* 0x000000070c0f7c11 */ /* 0x000fe4000b0f0c0d */
[----:B------:R-:W-:-:S03]  /*86b0*/  LOP3.LUT P6, RZ, R3, 0x40, RZ, 0xc0, !PT ;  /* 0x0000004003ff7812 */ /* 0x000fc600078cc0ff */
[----:B------:R2:W-:Y:S04]  /*86c0*/  @!P5 STG.E.128 desc[UR38][R14.64], R8 ;  /* 0x000000080e00d986 */ /* 0x0005e8000c101d26 */
[----:B------:R2:W-:Y:S04]  /*86d0*/  @!P4 STG.E.128 desc[UR38][R14.64+0x80], R24 ;  /* 0x000080180e00c986 */ /* 0x0005e8000c101d26 */
[----:B------:R2:W-:Y:S04]  /*86e0*/  @!P3 STG.E.128 desc[UR38][R14.64+0x100], R32 ;  /* 0x000100200e00b986 */ /* 0x0005e8000c101d26 */
[----:B------:R2:W-:Y:S04]  /*86f0*/  @!P2 STG.E.128 desc[UR38][R14.64+0x180], R36 ;  /* 0x000180240e00a986 */ /* 0x0005e8000c101d26 */
[----:B------:R2:W-:Y:S04]  /*8700*/  @!P1 STG.E.128 desc[UR38][R14.64+0x200], R44 ;  /* 0x0002002c0e009986 */ /* 0x0005e8000c101d26 */
[----:B------:R2:W-:Y:S04]  /*8710*/  @P6 STG.E.128 desc[UR38][R14.64+0x300], R64 ;  /* 0x000300400e006986 */ /* 0x0005e8000c101d26 */
[----:B------:R2:W-:Y:S01]  /*8720*/  @!P0 STG.E.128 desc[UR38][R14.64+0x280], R56 ;  /* 0x000280380e008986 */ /* 0x0005e2000c101d26 */
[----:B------:R-:W-:-:S13]  /*8730*/  LOP3.LUT P0, RZ, R0, 0x80, RZ, 0xc0, !PT ;  /* 0x0000008000ff7812 */ /* 0x000fda000780c0ff */
[----:B------:R-:W-:Y:S05]  /*8740*/  @!P0 BRA `(.L_x_2960) ;  /* 0x0000000800bc8947 */ /* 0x000fea0003800000 */
[----:B------:R3:W-:Y:S01]  /*8750*/  STG.E.128 desc[UR38][R14.64+0x380], R72 ;  /* 0x000380480e007986 */ /* 0x0007e2000c101d26 */
[----:B------:R-:W-:Y:S05]  /*8760*/  BRA `(.L_x_2960) ;  /* 0x0000000800b47947 */ /* 0x000fea0003800000 */
.L_x_2955:
[----:B------:R-:W-:Y:S01]  /*8770*/  ULDC.64 UR6, c[0x0][0xbd8] ;  /* 0x0002f60000067ab9 */ /* 0x000fe20000000a00 */
[----:B------:R-:W-:Y:S01]  /*8780*/  USHF.L.U32 UR8, UR44, 0x2, URZ ;  /* 0x000000022c087899 */ /* 0x000fe2000800063f */
[----:B------:R-:W-:Y:S01]  /*8790*/  IMAD.MOV.U32 R13, RZ, RZ, RZ ;  /* 0x000000ffff0d7224 */ /* 0x000fe200078e00ff */
[----:B------:R-:W-:Y:S02]  /*87a0*/  UISETP.NE.U32.AND UP0, UPT, UR6, URZ, UPT ;  /* 0x0000003f0600728c */ /* 0x000fe4000bf05070 */
[----:B------:R-:W-:Y:S02]  /*87b0*/  USHF.L.U64.HI UR9, UR44, 0x2, UR45 ;  /* 0x000000022c097899 */ /* 0x000fe4000801022d */
[----:B------:R-:W-:Y:S02]  /*87c0*/  UISETP.NE.AND.EX UP0, UPT, UR7, URZ, UPT, UP0 ;  /* 0x0000003f0700728c */ /* 0x000fe4000bf05300 */
[----:B------:R-:W-:Y:S01]  /*87d0*/  UIADD3 UR4, UP1, UR8, UR6, URZ ;  /* 0x0000000608047290 */ /* 0x000fe2000ff3e03f */
[----:B------:R-:W0:Y:S01]  /*87e0*/  LDC R0, c[0x0][0xa88] ;  /* 0x0002a200ff007b82 */ /* 0x000e220000000800 */
[----:B------:R-:W-:Y:S01]  /*87f0*/  VIADD R6, R2, 0x40 ;  /* 0x0000004002067836 */ /* 0x000fe20000000000 */
[----:B------:R-:W-:Y:S01]  /*8800*/  ULDC UR10, c[0x0][0xa8c] ;  /* 0x0002a300000a7ab9 */ /* 0x000fe20000000800 */
[----:B------:R-:W-:Y:S01]  /*8810*/  PLOP3.LUT P1, PT, PT, PT, UP0, 0x80, 0x0 ;  /* 0x000000000000781c */ /* 0x000fe20003f2f008 */
[----:B------:R-:W-:Y:S01]  /*8820*/  UIADD3.X UR6, UR9, UR7, URZ, UP1, !UPT ;  /* 0x0000000709067290 */ /* 0x000fe20008ffe43f */
[----:B------:R-:W-:-:S05]  /*8830*/  IMAD.U32 R8, RZ, RZ, UR4 ;  /* 0x00000004ff087e24 */ /* 0x000fca000f8e00ff */
[----:B------:R-:W-:Y:S01]  /*8840*/  IMAD.U32 R9, RZ, RZ, UR6 ;  /* 0x00000006ff097e24 */ /* 0x000fe2000f8e00ff */
[----:B------:R-:W-:-:S05]  /*8850*/  ULDC.64 UR6, c[0x0][0xbe0] ;  /* 0x0002f80000067ab9 */ /* 0x000fca0000000a00 */
[----:B------:R-:W5:Y:S01]  /*8860*/  @P1 LDG.E R13, desc[UR38][R8.64] ;  /* 0x00000026080d1981 */ /* 0x000f62000c1e1900 */
[----:B------:R-:W-:-:S04]  /*8870*/  UISETP.NE.U32.AND UP1, UPT, UR6, URZ, UPT ;  /* 0x0000003f0600728c */ /* 0x000fc8000bf25070 */
[----:B------:R-:W-:Y:S01]  /*8880*/  UISETP.NE.AND.EX UP1, UPT, UR7, URZ, UPT, UP1 ;  /* 0x0000003f0700728c */ /* 0x000fe2000bf25310 */
[----:B------:R-:W-:-:S05]  /*8890*/  ISETP.GE.AND P3, PT, R6, UR10, PT ;  /* 0x0000000a06007c0c */ /* 0x000fca000bf66270 */
[----:B------:R-:W-:-:S05]  /*88a0*/  PLOP3.LUT P2, PT, PT, PT, UP1, 0x80, 0x0 ;  /* 0x000000000000781c */ /* 0x000fca0003f4f018 */
[----:B------:R-:W-:Y:S01]  /*88b0*/  @UP1 UIADD3 UR6, UP2, UR8, UR6, URZ ;  /* 0x0000000608061290 */ /* 0x000fe2000ff5e03f */
[----:B------:R-:W-:-:S03]  /*88c0*/  SEL R4, RZ, 0xffffffff, P3 ;  /* 0xffffffffff047807 */ /* 0x000fc60001800000 */
[----:B------:R-:W-:Y:S01]  /*88d0*/  @UP1 UIADD3.X UR7, UR9, UR7, URZ, UP2, !UPT ;  /* 0x0000000709071290 */ /* 0x000fe200097fe43f */
[C---:B------:R-:W-:Y:S01]  /*88e0*/  VIADD R14, R2.reuse, 0x80 ;  /* 0x00000080020e7836 */ /* 0x040fe20000000000 */
[C---:B------:R-:W-:Y:S01]  /*88f0*/  ISETP.GE.AND P0, PT, R2.reuse, UR10, PT ;  /* 0x0000000a02007c0c */ /* 0x040fe2000bf06270 */
[----:B------:R-:W-:Y:S02]  /*8900*/  VIADD R20, R2, 0xc0 ;  /* 0x000000c002147836 */ /* 0x000fe40000000000 */
[----:B------:R-:W-:Y:S01]  /*8910*/  IMAD.U32 R10, RZ, RZ, UR6 ;  /* 0x00000006ff0a7e24 */ /* 0x000fe2000f8e00ff */
[----:B------:R-:W-:Y:S01]  /*8920*/  MOV R11, UR7 ;  /* 0x00000007000b7c02 */ /* 0x000fe20008000f00 */
[----:B------:R-:W-:Y:S01]  /*8930*/  IMAD.SHL.U32 R4, R4, 0x2, RZ ;  /* 0x0000000204047824 */ /* 0x000fe200078e00ff */
[----:B------:R-:W-:Y:S02]  /*8940*/  SEL R3, RZ, 0x1, P0 ;  /* 0x00000001ff037807 */ /* 0x000fe40000000000 */
[----:B------:R-:W-:Y:S01]  /*8950*/  ISETP.GE.AND P4, PT, R14, UR10, PT ;  /* 0x0000000a0e007c0c */ /* 0x000fe2000bf86270 */
[----:B------:R-:W-:Y:S01]  /*8960*/  VIADD R12, R2, 0x180 ;  /* 0x00000180020c7836 */ /* 0x000fe20000000000 */
[----:B------:R-:W-:Y:S01]  /*8970*/  ISETP.GE.AND P5, PT, R20, UR10, PT ;  /* 0x0000000a14007c0c */ /* 0x000fe2000bfa6270 */
[----:B0-----:R0:W5:Y:S01]  /*8980*/  @P2 LDG.E R0, desc[UR38][R10.64] ;  /* 0x000000260a002981 */ /* 0x001162000c1e1900 */
[----:B------:R-:W-:-:S02]  /*8990*/  LOP3.LUT R3, R4, 0x2, R3, 0xe2, !PT ;  /* 0x0000000204037812 */ /* 0x000fc400078ee203 */
[----:B------:R-:W-:Y:S02]  /*89a0*/  SEL R4, RZ, 0x4, P4 ;  /* 0x00000004ff047807 */ /* 0x000fe40002000000 */
[----:B------:R-:W-:Y:S02]  /*89b0*/  ISETP.GE.AND P0, PT, R12, UR10, PT ;  /* 0x0000000a0c007c0c */ /* 0x000fe4000bf06270 */
[----:B------:R-:W-:Y:S02]  /*89c0*/  ISETP.GE.AND P3, PT, R190, 0x40, PT ;  /* 0x00000040be00780c */ /* 0x000fe40003f66270 */
[----:B0-----:R-:W-:-:S04]  /*89d0*/  SEL R10, RZ, 0x8, P5 ;  /* 0x00000008ff0a7807 */ /* 0x001fc80002800000 */
[----:B------:R-:W-:Y:S01]  /*89e0*/  LOP3.LUT R12, R10, R3, R4, 0xfe, !PT ;  /* 0x000000030a0c7212 */ /* 0x000fe200078efe04 */
[----:B------:R-:W-:Y:S06]  /*89f0*/  @P2 BRA `(.L_x_2961) ;  /* 0x0000000000102947 */ /* 0x000fec0003800000 */
[----:B------:R-:W-:Y:S05]  /*8a00*/  @!P1 BRA `(.L_x_2961) ;  /* 0x00000000000c9947 */ /* 0x000fea0003800000 */
[----:B------:R-:W2:Y:S04]  /*8a10*/  LDG.E R3, desc[UR38][R8.64] ;  /* 0x0000002608037981 */ /* 0x000ea8000c1e1900 */
[----:B-----5:R-:W2:Y:S02]  /*8a20*/  LDG.E R0, desc[UR38][R8.64+0x4] ;  /* 0x0000042608007981 */ /* 0x020ea4000c1e1900 */
[----:B--2---:R-:W-:-:S07]  /*8a30*/  IADD3 R0, -R3, R0, RZ ;  /* 0x0000000003007210 */ /* 0x004fce0007ffe1ff */
.L_x_2961:
[----:B------:R-:W-:Y:S01]  /*8a40*/  USHF.R.S32.HI UR7, URZ, 0x1f, UR46 ;  /* 0x0000001f3f077899 */ /* 0x000fe2000801142e */
[----:B------:R-:W-:Y:S01]  /*8a50*/  BSSY B1, `(.L_x_2962) ;  /* 0x0000020000017945 */ /* 0x000fe20003800000 */
[----:B------:R-:W-:Y:S01]  /*8a60*/  USEL UR44, UR44, URZ, !UP0 ;  /* 0x0000003f2c2c7287 */ /* 0x000fe2000c000000 */
[C---:B------:R-:W-:Y:S01]  /*8a70*/  VIADD R26, R2.reuse, 0x100 ;  /* 0x00000100021a7836 */ /* 0x040fe20000000000 */
[----:B------:R-:W-:Y:S01]  /*8a80*/  USEL UR45, UR45, URZ, !UP0 ;  /* 0x0000003f2d2d7287 */ /* 0x000fe2000c000000 */
[----:B------:R-:W-:Y:S01]  /*8a90*/  VIADD R27, R2, 0x140 ;  /* 0x00000140021b7836 */ /* 0x000fe20000000000 */
[----:B------:R-:W-:Y:S02]  /*8aa0*/  SHF.R.S32.HI R15, RZ, 0x1f, R2 ;  /* 0x0000001fff0f7819 */ /* 0x000fe40000011402 */
[----:B-----5:R-:W-:Y:S01]  /*8ab0*/  SHF.R.S32.HI R4, RZ, 0x1f, R13 ;  /* 0x0000001fff047819 */ /* 0x020fe2000001140d */
[----:B------:R-:W-:Y:S07]  /*8ac0*/  @P3 BRA `(.L_x_2963) ;  /* 0x0000000000603947 */ /* 0x000fee0003800000 */
[----:B------:R-:W0:Y:S02]  /*8ad0*/  S2R R3, SR_TID.X ;  /* 0x0000000000037919 */ /* 0x000e240000002100 */
[----:B0-----:R-:W-:-:S04]  /*8ae0*/  IMAD R3, R187, 0x40, R3 ;  /* 0x00000040bb037824 */ /* 0x001fc800078e0203 */
[----:B------:R-:W-:-:S05]  /*8af0*/  VIADD R3, R3, 0xffffff80 ;  /* 0xffffff8003037836 */ /* 0x000fca0000000000 */
[----:B------:R-:W-:-:S13]  /*8b00*/  ISETP.GE.AND P1, PT, R3, R0, PT ;  /* 0x000000000300720c */ /* 0x000fda0003f26270 */
[----:B------:R-:W-:Y:S05]  /*8b10*/  @P1 BRA `(.L_x_2963) ;  /* 0x00000000004c1947 */ /* 0x000fea0003800000 */
[C---:B------:R-:W-:Y:S01]  /*8b20*/  IADD3 R8, P1, R3.reuse, R13, RZ ;  /* 0x0000000d03087210 */ /* 0x040fe20007f3e0ff */
[----:B------:R-:W-:Y:S02]  /*8b30*/  ULDC.64 UR8, c[0x0][0xb70] ;  /* 0x0002dc0000087ab9 */ /* 0x000fe40000000a00 */
[----:B------:R-:W-:Y:S01]  /*8b40*/  UIMAD UR4, UR7, UR8, URZ ;  /* 0x00000008070472a4 */ /* 0x000fe2000f8e023f */
[----:B------:R-:W-:Y:S01]  /*8b50*/  LEA.HI.X.SX32 R9, R3, R4, 0x1, P1 ;  /* 0x0000000403097211 */ /* 0x000fe200008f0eff */
[----:B------:R-:W-:Y:S02]  /*8b60*/  IMAD.U32 R3, RZ, RZ, UR8 ;  /* 0x00000008ff037e24 */ /* 0x000fe4000f8e00ff */
[----:B------:R-:W-:Y:S02]  /*8b70*/  UIMAD UR4, UR46, UR9, UR4 ;  /* 0x000000092e0472a4 */ /* 0x000fe4000f8e0204 */
[----:B------:R-:W-:Y:S01]  /*8b80*/  IMAD.WIDE.U32 R8, R3, UR46, R8 ;  /* 0x0000002e03087c25 */ /* 0x000fe2000f8e0008 */
[----:B------:R-:W-:-:S02]  /*8b90*/  ULDC.64 UR8, c[0x0][0xb78] ;  /* 0x0002de0000087ab9 */ /* 0x000fc40000000a00 */
[----:B------:R-:W-:Y:S02]  /*8ba0*/  UIMAD UR6, UR45, UR8, URZ ;  /* 0x000000082d0672a4 */ /* 0x000fe4000f8e023f */
[----:B------:R-:W-:Y:S01]  /*8bb0*/  IMAD.U32 R3, RZ, RZ, UR8 ;  /* 0x00000008ff037e24 */ /* 0x000fe2000f8e00ff */
[----:B------:R-:W-:Y:S01]  /*8bc0*/  IADD3 R9, R9, UR4, RZ ;  /* 0x0000000409097c10 */ /* 0x000fe2000fffe0ff */
[----:B------:R-:W-:Y:S02]  /*8bd0*/  UIMAD UR6, UR44, UR9, UR6 ;  /* 0x000000092c0672a4 */ /* 0x000fe4000f8e0206 */
[----:B------:R-:W-:Y:S01]  /*8be0*/  IMAD.WIDE.U32 R8, R3, UR44, R8 ;  /* 0x0000002c03087c25 */ /* 0x000fe2000f8e0008 */
[----:B------:R-:W-:-:S03]  /*8bf0*/  ULDC.64 UR8, c[0x0][0xb40] ;  /* 0x0002d00000087ab9 */ /* 0x000fc60000000a00 */
[----:B------:R-:W-:Y:S01]  /*8c00*/  VIADD R3, R9, UR6 ;  /* 0x0000000609037c36 */ /* 0x000fe20008000000 */
[----:B------:R-:W-:-:S04]  /*8c10*/  LEA R10, P1, R8, UR8, 0x2 ;  /* 0x00000008080a7c11 */ /* 0x000fc8000f8210ff */
[----:B------:R-:W-:Y:S01]  /*8c20*/  LEA.HI.X R11, R8, UR9, R3, 0x2, P1 ;  /* 0x00000009080b7c11 */ /* 0x000fe200088f1403 */
[----:B------:R-:W-:-:S05]  /*8c30*/  IMAD.MOV.U32 R3, RZ, RZ, -0x800000 ;  /* 0xff800000ff037424 */ /* 0x000fca00078e00ff */
[----:B------:R0:W-:Y:S03]  /*8c40*/  STG.E desc[UR38][R10.64], R3 ;  /* 0x000000030a007986 */ /* 0x0001e6000c101926 */
.L_x_2963:
[----:B------:R-:W-:Y:S05]  /*8c50*/  BSYNC B1 ;  /* 0x0000000000017941 */ /* 0x000fea0003800000 */
.L_x_2962:
[----:B------:R-:W-:Y:S01]  /*8c60*/  ULDC.64 UR8, c[0x0][0xaa0] ;  /* 0x0002a80000087ab9 */ /* 0x000fe20000000a00 */
[----:B0-----:R-:W-:Y:S01]  /*8c70*/  IMAD.MOV.U32 R3, RZ, RZ, R15 ;  /* 0x000000ffff037224 */ /* 0x001fe200078e000f */
[----:B------:R-:W-:Y:S01]  /*8c80*/  ISETP.GE.AND P1, PT, R26, UR10, PT ;  /* 0x0000000a1a007c0c */ /* 0x000fe2000bf26270 */
[----:B------:R-:W-:Y:S01]  /*8c90*/  IMAD R4, R4, UR8, RZ ;  /* 0x0000000804047c24 */ /* 0x000fe2000f8e02ff */
[----:B------:R-:W-:Y:S01]  /*8ca0*/  ISETP.GE.AND P2, PT, R27, UR10, PT ;  /* 0x0000000a1b007c0c */ /* 0x000fe2000bf46270 */
[C---:B------:R-:W-:Y:S01]  /*8cb0*/  IMAD.WIDE.U32 R8, R13.reuse, UR8, R2 ;  /* 0x000000080d087c25 */ /* 0x040fe2000f8e0002 */
[----:B------:R-:W-:Y:S01]  /*8cc0*/  SEL R3, RZ, 0x10, P1 ;  /* 0x00000010ff037807 */ /* 0x000fe20000800000 */
[----:B------:R-:W-:Y:S02]  /*8cd0*/  BSSY B1, `(.L_x_2964) ;  /* 0x0000039000017945 */ /* 0x000fe40003800000 */
[----:B------:R-:W-:Y:S01]  /*8ce0*/  IMAD R13, R13, UR9, R4 ;  /* 0x000000090d0d7c24 */ /* 0x000fe2000f8e0204 */
[----:B------:R-:W-:Y:S01]  /*8cf0*/  ULDC.64 UR8, c[0x0][0xae0] ;  /* 0x0002b80000087ab9 */ /* 0x000fe20000000a00 */
[----:B------:R-:W-:Y:S01]  /*8d00*/  SEL R4, RZ, 0x20, P2 ;  /* 0x00000020ff047807 */ /* 0x000fe20001000000 */
[----:B------:R-:W-:Y:S01]  /*8d10*/  UIMAD UR4, UR7, UR8, URZ ;  /* 0x00000008070472a4 */ /* 0x000fe2000f8e023f */
[----:B------:R-:W-:Y:S01]  /*8d20*/  VIADD R10, R2, 0x1c0 ;  /* 0x000001c0020a7836 */ /* 0x000fe20000000000 */
[----:B------:R-:W-:Y:S01]  /*8d30*/  IADD3 R9, R9, R13, RZ ;  /* 0x0000000d09097210 */ /* 0x000fe20007ffe0ff */
[----:B------:R-:W-:Y:S01]  /*8d40*/  IMAD.U32 R13, RZ, RZ, UR8 ;  /* 0x00000008ff0d7e24 */ /* 0x000fe2000f8e00ff */
[----:B------:R-:W-:Y:S01]  /*8d50*/  LOP3.LUT R11, R4, R12, R3, 0xfe, !PT ;  /* 0x0000000c040b7212 */ /* 0x000fe200078efe03 */
[----:B------:R-:W-:Y:S01]  /*8d60*/  UIMAD UR4, UR46, UR9, UR4 ;  /* 0x000000092e0472a4 */ /* 0x000fe2000f8e0204 */
[----:B------:R-:W-:Y:S01]  /*8d70*/  IMAD R3, R187, -0x40, R0 ;  /* 0xffffffc0bb037824 */ /* 0x000fe200078e0200 */
[----:B------:R-:W-:Y:S01]  /*8d80*/  SEL R4, RZ, 0x40, P0 ;  /* 0x00000040ff047807 */ /* 0x000fe20000000000 */
[----:B------:R-:W-:Y:S01]  /*8d90*/  IMAD.WIDE.U32 R8, R13, UR46, R8 ;  /* 0x0000002e0d087c25 */ /* 0x000fe2000f8e0008 */
[----:B------:R-:W-:Y:S01]  /*8da0*/  ULDC.64 UR6, c[0x0][0xae8] ;  /* 0x0002ba0000067ab9 */ /* 0x000fe20000000a00 */
[----:B------:R-:W-:-:S02]  /*8db0*/  ISETP.GE.AND P2, PT, R10, UR10, PT ;  /* 0x0000000a0a007c0c */ /* 0x000fc4000bf46270 */
[C---:B------:R-:W-:Y:S01]  /*8dc0*/  ISETP.GE.AND P1, PT, R18.reuse, R3, PT ;  /* 0x000000031200720c */ /* 0x040fe20003f26270 */
[----:B------:R-:W-:Y:S01]  /*8dd0*/  VIADD R9, R9, UR4 ;  /* 0x0000000409097c36 */ /* 0x000fe20008000000 */
[----:B------:R-:W-:Y:S01]  /*8de0*/  LOP3.LUT R21, R11, R4, RZ, 0xfc, !PT ;  /* 0x000000040b157212 */ /* 0x000fe200078efcff */
[----:B------:R-:W-:Y:S02]  /*8df0*/  UIMAD UR4, UR45, UR6, URZ ;  /* 0x000000062d0472a4 */ /* 0x000fe4000f8e023f */
[----:B------:R-:W-:Y:S01]  /*8e00*/  IMAD.U32 R11, RZ, RZ, UR6 ;  /* 0x00000006ff0b7e24 */ /* 0x000fe2000f8e00ff */
[----:B------:R-:W-:Y:S01]  /*8e10*/  SHF.R.S32.HI R13, RZ, 0x1f, R18 ;  /* 0x0000001fff0d7819 */ /* 0x000fe20000011412 */
[----:B------:R-:W-:Y:S01]  /*8e20*/  VIADD R0, R18, 0x20 ;  /* 0x0000002012007836 */ /* 0x000fe20000000000 */
[----:B------:R-:W-:Y:S02]  /*8e30*/  UIMAD UR4, UR44, UR7, UR4 ;  /* 0x000000072c0472a4 */ /* 0x000fe4000f8e0204 */
[----:B------:R-:W-:-:S02]  /*8e40*/  IMAD.WIDE.U32 R10, R11, UR44, R8 ;  /* 0x0000002c0b0a7c25 */ /* 0x000fc4000f8e0008 */
[----:B------:R-:W-:Y:S02]  /*8e50*/  ISETP.GE.AND P0, PT, R0, R3, PT ;  /* 0x000000030000720c */ /* 0x000fe40003f06270 */
[----:B------:R-:W-:Y:S01]  /*8e60*/  IMAD.MOV.U32 R12, RZ, RZ, R18 ;  /* 0x000000ffff0c7224 */ /* 0x000fe200078e0012 */
[----:B------:R-:W-:Y:S02]  /*8e70*/  SEL R0, RZ, 0x80, P2 ;  /* 0x00000080ff007807 */ /* 0x000fe40001000000 */
[----:B------:R-:W-:Y:S01]  /*8e80*/  IADD3 R15, R11, UR4, RZ ;  /* 0x000000040b0f7c10 */ /* 0x000fe2000fffe0ff */
[----:B------:R-:W-:Y:S01]  /*8e90*/  IMAD.WIDE R12, R187, 0x40, R12 ;  /* 0x00000040bb0c7825 */ /* 0x000fe200078e020c */
[----:B------:R-:W-:Y:S01]  /*8ea0*/  LOP3.LUT R0, R21, R0, RZ, 0xfc, !PT ;  /* 0x0000000015007212 */ /* 0x000fe200078efcff */
[----:B------:R-:W-:Y:S06]  /*8eb0*/  @P1 BRA `(.L_x_2965) ;  /* 0x0000000000681947 */ /* 0x000fec0003800000 */
[----:B------:R-:W-:Y:S01]  /*8ec0*/  ULDC.64 UR6, c[0x0][0xad8] ;  /* 0x0002b60000067ab9 */ /* 0x000fe20000000a00 */
[----:B------:R-:W-:Y:S01]  /*8ed0*/  IMAD.MOV.U32 R8, RZ, RZ, R10 ;  /* 0x000000ffff087224 */ /* 0x000fe200078e000a */
[----:B------:R-:W-:Y:S01]  /*8ee0*/  ISETP.GE.AND P6, PT, R2, UR10, PT ;  /* 0x0000000a02007c0c */ /* 0x000fe2000bfc6270 */
[----:B------:R-:W-:Y:S01]  /*8ef0*/  IMAD R3, R13, UR6, RZ ;  /* 0x000000060d037c24 */ /* 0x000fe2000f8e02ff */
[----:B------:R-:W-:Y:S01]  /*8f00*/  ISETP.GE.AND P5, PT, R6, UR10, PT ;  /* 0x0000000a06007c0c */ /* 0x000fe2000bfa6270 */
[----:B------:R-:W-:Y:S01]  /*8f10*/  IMAD.MOV.U32 R9, RZ, RZ, R15 ;  /* 0x000000ffff097224 */ /* 0x000fe200078e000f */
[----:B------:R-:W-:Y:S01]  /*8f20*/  ISETP.GE.AND P4, PT, R20, UR10, PT ;  /* 0x0000000a14007c0c */ /* 0x000fe2000bf86270 */
[----:B------:R-:W-:Y:S01]  /*8f30*/  IMAD R3, R12, UR7, R3 ;  /* 0x000000070c037c24 */ /* 0x000fe2000f8e0203 */
[----:B------:R-:W-:Y:S01]  /*8f40*/  ISETP.GE.AND P3, PT, R26, UR10, PT ;  /* 0x0000000a1a007c0c */ /* 0x000fe2000bf66270 */
[----:B------:R-:W-:Y:S01]  /*8f50*/  IMAD.WIDE.U32 R8, R12, UR6, R8 ;  /* 0x000000060c087c25 */ /* 0x000fe2000f8e0008 */
[----:B------:R-:W-:Y:S01]  /*8f60*/  ULDC.64 UR6, c[0x0][0xa80] ;  /* 0x0002a00000067ab9 */ /* 0x000fe20000000a00 */
[----:B------:R-:W-:-:S02]  /*8f70*/  ISETP.GE.AND P2, PT, R27, UR10, PT ;  /* 0x0000000a1b007c0c */ /* 0x000fc4000bf46270 */
[----:B------:R-:W-:Y:S01]  /*8f80*/  IMAD.IADD R3, R9, 0x1, R3 ;  /* 0x0000000109037824 */ /* 0x000fe200078e0203 */
[----:B------:R-:W-:-:S04]  /*8f90*/  LEA R24, P1, R8, UR6, 0x1 ;  /* 0x0000000608187c11 */ /* 0x000fc8000f8208ff */
[----:B------:R-:W-:Y:S02]  /*8fa0*/  LEA.HI.X R25, R8, UR7, R3, 0x1, P1 ;  /* 0x0000000708197c11 */ /* 0x000fe400088f0c03 */
[----:B------:R-:W-:-:S03]  /*8fb0*/  ISETP.GE.AND P1, PT, R14, UR10, PT ;  /* 0x0000000a0e007c0c */ /* 0x000fc6000bf26270 */
[----:B------:R0:W-:Y:S01]  /*8fc0*/  @!P6 STG.E.128 desc[UR38][R24.64], RZ ;  /* 0x000000ff1800e986 */ /* 0x0001e2000c101d26 */
[----:B------:R-:W-:-:S03]  /*8fd0*/  LOP3.LUT P6, RZ, R21, 0x40, RZ, 0xc0, !PT ;  /* 0x0000004015ff7812 */ /* 0x000fc600078cc0ff */
[----:B------:R0:W-:Y:S01]  /*8fe0*/  @!P5 STG.E.128 desc[UR38][R24.64+0x80], RZ ;  /* 0x000080ff1800d986 */ /* 0x0001e2000c101d26 */
[----:B------:R-:W-:-:S03]  /*8ff0*/  LOP3.LUT P5, RZ, R0, 0x80, RZ, 0xc0, !PT ;  /* 0x0000008000ff7812 */ /* 0x000fc600078ac0ff */
[----:B------:R0:W-:Y:S04]  /*9000*/  @!P4 STG.E.128 desc[UR38][R24.64+0x180], RZ ;  /* 0x000180ff1800c986 */ /* 0x0001e8000c101d26 */
[----:B------:R0:W-:Y:S04]  /*9010*/  @!P1 STG.E.128 desc[UR38][R24.64+0x100], RZ ;  /* 0x000100ff18009986 */ /* 0x0001e8000c101d26 */
[----:B------:R0:W-:Y:S04]  /*9020*/  @!P3 STG.E.128 desc[UR38][R24.64+0x200], RZ ;  /* 0x000200ff1800b986 */ /* 0x0001e8000c101d26 */
[----:B------:R0:W-:Y:S04]  /*9030*/  @!P2 STG.E.128 desc[UR38][R24.64+0x280], RZ ;  /* 0x000280ff1800a986 */ /* 0x0001e8000c101d26 */
[----:B------:R0:W-:Y:S04]  /*9040*/  @P6 STG.E.128 desc[UR38][R24.64+0x300], RZ ;  /* 0x000300ff18006986 */ /* 0x0001e8000c101d26 */
[----:B------:R0:W-:Y:S02]  /*9050*/  @P5 STG.E.128 desc[UR38][R24.64+0x380], RZ ;  /* 0x000380ff18005986 */ /* 0x0001e4000c101d26 */
.L_x_2965:
[----:B------:R-:W-:Y:S05]  /*9060*/  BSYNC B1 ;  /* 0x0000000000017941 */ /* 0x000fea0003800000 */
.L_x_2964:
[----:B------:R-:W-:Y:S05]  /*9070*/  @P0 BRA `(.L_x_2960) ;  /* 0x0000000000700947 */ /* 0x000fea0003800000 */
[----:B------:R-:W-:Y:S01]  /*9080*/  IADD3 R3, P0, R12, 0x20, RZ ;  /* 0x000000200c037810 */ /* 0x000fe20007f1e0ff */
        /* <DEDUP_REMOVED lines=11> */
[----:B------:R-:W-:Y:S01]  /*9140*/  LOP3.LUT P4, RZ, R21, 0x40, RZ, 0xc0, !PT ;  /* 0x0000004015ff7812 */ /* 0x000fe2000788c0ff */
[----:B------:R-:W-:Y:S01]  /*9150*/  IMAD R3, R3, UR7, R12 ;  /* 0x0000000703037c24 */ /* 0x000fe2000f8e020c */
[----:B------:R-:W-:Y:S02]  /*9160*/  ULDC.64 UR6, c[0x0][0xa80] ;  /* 0x0002a00000067ab9 */ /* 0x000fe40000000a00 */
[----:B------:R-:W-:Y:S01]  /*9170*/  LEA R10, P3, R8, UR6, 0x1 ;  /* 0x00000006080a7c11 */ /* 0x000fe2000f8608ff */
[----:B------:R-:W-:-:S05]  /*9180*/  IMAD.IADD R3, R9, 0x1, R3 ;  /* 0x0000000109037824 */ /* 0x000fca00078e0203 */
[----:B------:R-:W-:Y:S02]  /*9190*/  LEA.HI.X R11, R8, UR7, R3, 0x1, P3 ;  /* 0x00000007080b7c11 */ /* 0x000fe400098f0c03 */
[----:B------:R-:W-:-:S03]  /*91a0*/  ISETP.GE.AND P3, PT, R2, UR10, PT ;  /* 0x0000000a02007c0c */ /* 0x000fc6000bf66270 */
[----:B------:R1:W-:Y:S01]  /*91b0*/  @!P0 STG.E.128 desc[UR38][R10.64+0x80], RZ ;  /* 0x000080ff0a008986 */ /* 0x0003e2000c101d26 */
[----:B------:R-:W-:-:S03]  /*91c0*/  LOP3.LUT P0, RZ, R0, 0x80, RZ, 0xc0, !PT ;  /* 0x0000008000ff7812 */ /* 0x000fc6000780c0ff */
[----:B------:R1:W-:Y:S04]  /*91d0*/  @!P1 STG.E.128 desc[UR38][R10.64+0x100], RZ ;  /* 0x000100ff0a009986 */ /* 0x0003e8000c101d26 */
[----:B------:R1:W-:Y:S04]  /*91e0*/  @!P2 STG.E.128 desc[UR38][R10.64+0x180], RZ ;  /* 0x000180ff0a00a986 */ /* 0x0003e8000c101d26 */
[----:B------:R1:W-:Y:S04]  /*91f0*/  @!P6 STG.E.128 desc[UR38][R10.64+0x200], RZ ;  /* 0x000200ff0a00e986 */ /* 0x0003e8000c101d26 */
[----:B------:R1:W-:Y:S04]  /*9200*/  @!P5 STG.E.128 desc[UR38][R10.64+0x280], RZ ;  /* 0x000280ff0a00d986 */ /* 0x0003e8000c101d26 */
[----:B------:R1:W-:Y:S04]  /*9210*/  @P4 STG.E.128 desc[UR38][R10.64+0x300], RZ ;  /* 0x000300ff0a004986 */ /* 0x0003e8000c101d26 */
[----:B------:R1:W-:Y:S04]  /*9220*/  @!P3 STG.E.128 desc[UR38][R10.64], RZ ;  /* 0x000000ff0a00b986 */ /* 0x0003e8000c101d26 */
[----:B------:R1:W-:Y:S02]  /*9230*/  @P0 STG.E.128 desc[UR38][R10.64+0x380], RZ ;  /* 0x000380ff0a000986 */ /* 0x0003e4000c101d26 */
.L_x_2960:
[----:B------:R-:W-:Y:S05]  /*9240*/  BSYNC B0 ;  /* 0x0000000000007941 */ /* 0x000fea0003800000 */
.L_x_2954:
[----:B------:R-:W-:Y:S02]  /*9250*/  ULDC UR4, c[0x0][0xc14] ;  /* 0x0003050000047ab9 */ /* 0x000fe40000000800 */
[----:B------:R-:W-:-:S13]  /*9260*/  ISETP.GE.AND P0, PT, R7, UR4, PT ;  /* 0x0000000407007c0c */ /* 0x000fda000bf06270 */
[----:B------:R-:W-:Y:S05]  /*9270*/  @!P0 BRA `(.L_x_2966) ;  /* 0xffffff7c002c8947 */ /* 0x000fea000383ffff */
[----:B------:R-:W-:Y:S05]  /*9280*/  EXIT ;  /* 0x000000000000794d */ /* 0x000fea0003800000 */
.L_x_2921:
[----:B------:R-:W-:-:S08]  /*9290*/  NOP ;  /* 0x0000000000007918 */ /* 0x000fd00000000000 */
[----:B------:R-:W0:-:S00]  /*92a0*/  USETMAXREG.DEALLOC.CTAPOOL 0x18 ;  /* 0x00000018000079c8 */ /* 0x000e0000080e0500 */
        /* <DEDUP_REMOVED lines=8> */
[----:B------:R-:W1:Y:S01]  /*9330*/  S2UR UR6, SR_CTAID.X ;  /* 0x00000000000679c3 */ /* 0x000e620000002500 */
        /* <DEDUP_REMOVED lines=17> */
[----:B--2---:R-:W0:Y:S02]  /*9450*/  SHFL.UP PT, R5, R0, 0x1, RZ ;  /* 0x0420000000057989 */ /* 0x004e2400000e00ff */
[----:B0-----:R-:W-:-:S05]  /*9460*/  SEL R5, R5, RZ, P1 ;  /* 0x000000ff05057207 */ /* 0x001fca0000800000 */
[----:B------:R-:W-:-:S05]  /*9470*/  IMAD.IADD R5, R0, 0x1, R5 ;  /* 0x0000000100057824 */ /* 0x000fca00078e0205 */
[----:B------:R-:W0:Y:S02]  /*9480*/  SHFL.UP PT, R6, R5, 0x2, RZ ;  /* 0x0440000005067989 */ /* 0x000e2400000e00ff */
[----:B0-----:R-:W-:Y:S02]  /*9490*/  SEL R6, R6, RZ, P0 ;  /* 0x000000ff06067207 */ /* 0x001fe40000000000 */
[----:B------:R-:W-:-:S03]  /*94a0*/  ISETP.GE.U32.AND P0, PT, R8, 0x4, PT ;  /* 0x000000040800780c */ /* 0x000fc60003f06070 */
[----:B------:R-:W-:-:S05]  /*94b0*/  IMAD.IADD R6, R5, 0x1, R6 ;  /* 0x0000000105067824 */ /* 0x000fca00078e0206 */
[----:B------:R-:W0:Y:S05]  /*94c0*/  SHFL.UP PT, R7, R6, 0x4, RZ ;  /* 0x0480000006077989 */ /* 0x000e2a00000e00ff */
[----:B------:R-:W-:-:S04]  /*94d0*/  @P0 LOP3.LUT R4, R4, 0x8, RZ, 0xfc, !PT ;  /* 0x0000000804040812 */ /* 0x000fc800078efcff */
[----:B------:R-:W-:Y:S02]  /*94e0*/  LOP3.LUT R4, R4, 0xfffffffb, RZ, 0xc0, !PT ;  /* 0xfffffffb04047812 */ /* 0x000fe400078ec0ff */
[----:B0-----:R-:W-:Y:S02]  /*94f0*/  SEL R7, R7, RZ, P0 ;  /* 0x000000ff07077207 */ /* 0x001fe40000000000 */
[----:B------:R-:W-:-:S03]  /*9500*/  ISETP.GE.U32.AND P0, PT, R8, 0x8, PT ;  /* 0x000000080800780c */ /* 0x000fc60003f06070 */
[----:B------:R-:W-:-:S05]  /*9510*/  IMAD.IADD R7, R6, 0x1, R7 ;  /* 0x0000000106077824 */ /* 0x000fca00078e0207 */
[----:B------:R-:W0:Y:S05]  /*9520*/  SHFL.UP PT, R2, R7, 0x8, RZ ;  /* 0x0500000007027989 */ /* 0x000e2a00000e00ff */
[----:B------:R-:W-:-:S04]  /*9530*/  @P0 LOP3.LUT R4, R4, 0x4, RZ, 0xfc, !PT ;  /* 0x0000000404040812 */ /* 0x000fc800078efcff */
[----:B------:R-:W-:Y:S02]  /*9540*/  LOP3.LUT R4, R4, 0xfffffffd, RZ, 0xc0, !PT ;  /* 0xfffffffd04047812 */ /* 0x000fe400078ec0ff */
[----:B0-----:R-:W-:Y:S02]  /*9550*/  SEL R2, R2, RZ, P0 ;  /* 0x000000ff02027207 */ /* 0x001fe40000000000 */
[----:B------:R-:W-:Y:S02]  /*9560*/  ISETP.GE.U32.AND P0, PT, R8, 0x10, PT ;  /* 0x000000100800780c */ /* 0x000fe40003f06070 */
[----:B------:R-:W-:-:S05]  /*9570*/  IADD3 R3, R7, R2, RZ ;  /* 0x0000000207037210 */ /* 0x000fca0007ffe0ff */
[----:B------:R-:W0:Y:S06]  /*9580*/  SHFL.UP PT, R2, R3, 0x10, RZ ;  /* 0x0600000003027989 */ /* 0x000e2c00000e00ff */
[----:B------:R-:W-:Y:S02]  /*9590*/  @P0 LOP3.LUT R4, R4, 0x2, RZ, 0xfc, !PT ;  /* 0x0000000204040812 */ /* 0x000fe400078efcff */
[----:B0-----:R-:W-:-:S05]  /*95a0*/  SEL R2, R2, RZ, P0 ;  /* 0x000000ff02027207 */ /* 0x001fca0000000000 */
[----:B------:R-:W-:-:S05]  /*95b0*/  IMAD.IADD R2, R3, 0x1, R2 ;  /* 0x0000000103027824 */ /* 0x000fca00078e0202 */
[----:B------:R-:W0:Y:S02]  /*95c0*/  SHFL.IDX PT, R5, R2, 0x1f, 0x1f ;  /* 0x03e01f0002057f89 */ /* 0x000e2400000e0000 */
[----:B0-----:R-:W-:-:S04]  /*95d0*/  IMAD R5, R5, UR4, RZ ;  /* 0x0000000405057c24 */ /* 0x001fc8000f8e02ff */
[----:B------:R-:W-:Y:S01]  /*95e0*/  IMAD.MOV.U32 R6, RZ, RZ, R5 ;  /* 0x000000ffff067224 */ /* 0x000fe200078e0005 */
[----:B-1----:R-:W-:-:S13]  /*95f0*/  ISETP.GT.AND P0, PT, R5, UR6, PT ;  /* 0x0000000605007c0c */ /* 0x002fda000bf04270 */
[----:B------:R-:W-:Y:S05]  /*9600*/  @P0 BRA `(.L_x_2967) ;  /* 0x0000000000c00947 */ /* 0x000fea0003800000 */
[----:B------:R-:W-:Y:S01]  /*9610*/  IMAD.MOV.U32 R5, RZ, RZ, R6 ;  /* 0x000000ffff057224 */ /* 0x000fe200078e0006 */
[----:B------:R-:W-:Y:S01]  /*9620*/  MOV R19, RZ ;  /* 0x000000ff00137202 */ /* 0x000fe20000000f00 */
[----:B------:R-:W-:Y:S01]  /*9630*/  ULDC UR5, c[0x0][0xc14] ;  /* 0x0003050000057ab9 */ /* 0x000fe20000000800 */
[----:B------:R-:W-:Y:S01]  /*9640*/  ULDC UR7, c[0x0][0xc14] ;  /* 0x0003050000077ab9 */ /* 0x000fe20000000800 */
[----:B------:R-:W-:-:S05]  /*9650*/  ULDC UR4, c[0x0][0xc10] ;  /* 0x0003040000047ab9 */ /* 0x000fca0000000800 */
.L_x_2971:
        /* <DEDUP_REMOVED lines=16> */
.L_x_2970:
[----:B------:R-:W-:Y:S05]  /*9760*/  BSYNC B0 ;  /* 0x0000000000007941 */ /* 0x000fea0003800000 */
.L_x_2969:
[----:B0----5:R-:W0:Y:S01]  /*9770*/  SHFL.UP PT, R2, R0, 0x1, RZ ;  /* 0x0420000000027989 */ /* 0x021e2200000e00ff */
[C---:B------:R-:W-:Y:S02]  /*9780*/  ISETP.NE.AND P0, PT, R8.reuse, RZ, PT ;  /* 0x000000ff0800720c */ /* 0x040fe40003f05270 */
[----:B------:R-:W-:Y:S02]  /*9790*/  ISETP.GE.U32.AND P1, PT, R8, 0x2, PT ;  /* 0x000000020800780c */ /* 0x000fe40003f26070 */
[----:B0-----:R-:W-:Y:S02]  /*97a0*/  SEL R3, R2, RZ, P0 ;  /* 0x000000ff02037207 */ /* 0x001fe40000000000 */
[----:B------:R-:W-:Y:S02]  /*97b0*/  ISETP.GE.U32.AND P0, PT, R8, 0x4, PT ;  /* 0x000000040800780c */ /* 0x000fe40003f06070 */
[----:B------:R-:W-:-:S05]  /*97c0*/  IADD3 R3, R0, R3, RZ ;  /* 0x0000000300037210 */ /* 0x000fca0007ffe0ff */
        /* <DEDUP_REMOVED lines=19> */
[----:B------:R-:W-:-:S07]  /*9900*/  MOV R2, R9 ;  /* 0x0000000900027202 */ /* 0x000fce0000000f00 */
.L_x_2967:
        /* <DEDUP_REMOVED lines=16> */
.L_x_2972:
[----:B-1----:R-:W-:Y:S01]  /*9a10*/  IMAD R16, R16, UR4, R7 ;  /* 0x0000000410107c24 */ /* 0x002fe2000f8e0207 */
[----:B------:R-:W-:Y:S01]  /*9a20*/  IADD3 R19, R5, R19, RZ ;  /* 0x0000001305137210 */ /* 0x000fe20007ffe0ff */
[----:B------:R-:W-:Y:S02]  /*9a30*/  IMAD R7, R11, R6, RZ ;  /* 0x000000060b077224 */ /* 0x000fe400078e02ff */
[----:B0-----:R-:W-:Y:S01]  /*9a40*/  IMAD.MOV.U32 R2, RZ, RZ, RZ ;  /* 0x000000ffff027224 */ /* 0x001fe200078e00ff */
[----:B------:R-:W-:-:S03]  /*9a50*/  IADD3 R9, -R16, UR6, RZ ;  /* 0x0000000610097c10 */ /* 0x000fc6000fffe1ff */
[----:B------:R-:W-:Y:S01]  /*9a60*/  IMAD.HI.U32 R2, R3, R7, R2 ;  /* 0x0000000703027227 */ /* 0x000fe200078e0002 */
[----:B------:R-:W-:Y:S02]  /*9a70*/  IABS R7, R0 ;  /* 0x0000000000077213 */ /* 0x000fe40000000000 */
[----:B------:R-:W-:Y:S02]  /*9a80*/  IABS R3, R9 ;  /* 0x0000000900037213 */ /* 0x000fe40000000000 */
[----:B------:R-:W-:-:S03]  /*9a90*/  IADD3 R7, RZ, -R7, RZ ;  /* 0x80000007ff077210 */ /* 0x000fc60007ffe0ff */
        /* <DEDUP_REMOVED lines=16> */
.L_x_2968:
[----:B------:R-:W-:Y:S02]  /*9ba0*/  IMAD.MOV.U32 R17, RZ, RZ, RZ ;  /* 0x000000ffff117224 */ /* 0x000fe400078e00ff */
[----:B------:R-:W-:Y:S02]  /*9bb0*/  IMAD.U32 R16, RZ, RZ, UR6 ;  /* 0x00000006ff107e24 */ /* 0x000fe4000f8e00ff */
[----:B------:R-:W-:-:S07]  /*9bc0*/  IMAD.MOV.U32 R18, RZ, RZ, RZ ;  /* 0x000000ffff127224 */ /* 0x000fce00078e00ff */
.L_x_2973:
        /* <DEDUP_REMOVED lines=14> */
[----:B0-----:R-:W-:Y:S01]  /*9cb0*/  MOV R0, 0x1 ;  /* 0x0000000100007802 */ /* 0x001fe20000000f00 */
[----:B------:R0:W-:Y:S01]  /*9cc0*/  STL [R1], RZ ;  /* 0x000000ff01007387 */ /* 0x0001e20000100800 */
[----:B------:R-:W-:Y:S01]  /*9cd0*/  ULDC UR37, c[0x0][0xc] ;  /* 0x0000030000257ab9 */ /* 0x000fe20000000800 */
[----:B------:R-:W-:Y:S02]  /*9ce0*/  ULDC.64 UR40, c[0x0][0x198] ;  /* 0x0000660000287ab9 */ /* 0x000fe40000000a00 */
[----:B------:R0:W-:Y:S04]  /*9cf0*/  STL [R1+0x4], R0 ;  /* 0x0000040001007387 */ /* 0x0001e80000100800 */
[----:B------:R0:W-:Y:S02]  /*9d00*/  STL [R1+0x24], RZ ;  /* 0x000024ff01007387 */ /* 0x0001e40000100800 */
.L_x_3037:
[----:B-12---:R-:W1:Y:S02]  /*9d10*/  LDC.64 R2, c[0x0][0xc60] ;  /* 0x00031800ff027b82 */ /* 0x006e640000000a00 */
[----:B-1----:R-:W-:-:S05]  /*9d20*/  IMAD.WIDE R2, R19, 0x4, R2 ;  /* 0x0000000413027825 */ /* 0x002fca00078e0202 */
[----:B------:R-:W2:Y:S01]  /*9d30*/  LDG.E R5, desc[UR38][R2.64] ;  /* 0x0000002602057981 */ /* 0x000ea2000c1e1900 */
[----:B------:R-:W-:Y:S05]  /*9d40*/  YIELD ;  /* 0x0000000000007946 */ /* 0x000fea0003800000 */
[----:B------:R-:W-:Y:S01]  /*9d50*/  ULDC.64 UR4, c[0x0][0xa28] ;  /* 0x00028a0000047ab9 */ /* 0x000fe20000000a00 */
[----:B0-----:R-:W-:Y:S01]  /*9d60*/  IMAD.MOV.U32 R0, RZ, RZ, RZ ;  /* 0x000000ffff007224 */ /* 0x001fe200078e00ff */
[----:B------:R-:W-:-:S04]  /*9d70*/  ISETP.NE.U32.AND P0, PT, RZ, UR4, PT ;  /* 0x00000004ff007c0c */ /* 0x000fc8000bf05070 */
        /* <DEDUP_REMOVED lines=41> */
[----:B-1----:R-:W2:Y:S04]  /*a010*/  LDG.E R5, desc[UR38][R2.64] ;  /* 0x0000002602057981 */ /* 0x002ea8000c1e1900 */
[----:B-----5:R-:W2:Y:S02]  /*a020*/  LDG.E R6, desc[UR38][R2.64+0x4] ;  /* 0x0000042602067981 */ /* 0x020ea4000c1e1900 */
[----:B--2---:R-:W-:-:S07]  /*a030*/  IADD3 R6, -R5, R6, RZ ;  /* 0x0000000605067210 */ /* 0x004fce0007ffe1ff */
.L_x_2975:
        /* <DEDUP_REMOVED lines=19> */
[----:B0-----:R-:W1:Y:S08]  /*a170*/  FLO.U32 R0, UR4 ;  /* 0x0000000400007d00 */ /* 0x001e7000080e0000 */
        /* <DEDUP_REMOVED lines=9> */
.L_x_2977:
        /* <DEDUP_REMOVED lines=11> */
[----:B------:R-:W-:Y:S01]  /*a2c0*/  IMAD.U32 R4, RZ, RZ, UR6 ;  /* 0x00000006ff047e24 */ /* 0x000fe2000f8e00ff */
[----:B------:R-:W-:Y:S01]  /*a2d0*/  MOV R5, UR7 ;  /* 0x0000000700057c02 */ /* 0x000fe20008000f00 */
[----:B------:R-:W0:Y:S01]  /*a2e0*/  LDC.64 R2, c[0x4][R2] ;  /* 0x0100000002027b82 */ /* 0x000e220000000a00 */
[----:B------:R-:W-:Y:S01]  /*a2f0*/  IMAD.U32 R6, RZ, RZ, UR8 ;  /* 0x00000008ff067e24 */ /* 0x000fe2000f8e00ff */
[----:B------:R-:W-:Y:S01]  /*a300*/  MOV R12, 0x1 ;  /* 0x00000001000c7802 */ /* 0x000fe20000000f00 */
[----:B------:R-:W-:Y:S02]  /*a310*/  IMAD.U32 R7, RZ, RZ, UR9 ;  /* 0x00000009ff077e24 */ /* 0x000fe4000f8e00ff */
[----:B------:R-:W-:-:S02]  /*a320*/  IMAD.U32 R10, RZ, RZ, UR4 ;  /* 0x00000004ff0a7e24 */ /* 0x000fc4000f8e00ff */
[----:B------:R-:W-:Y:S02]  /*a330*/  IMAD.U32 R11, RZ, RZ, UR5 ;  /* 0x00000005ff0b7e24 */ /* 0x000fe4000f8e00ff */
[----:B------:R-:W-:Y:S02]  /*a340*/  IMAD.MOV.U32 R8, RZ, RZ, 0x70 ;  /* 0x00000070ff087424 */ /* 0x000fe400078e00ff */
[----:B------:R-:W-:-:S07]  /*a350*/  IMAD.MOV.U32 R13, RZ, RZ, RZ ;  /* 0x000000ffff0d7224 */ /* 0x000fce00078e00ff */
[----:B------:R-:W-:-:S07]  /*a360*/  LEPC R20, `(.L_x_2979) ;  /* 0x000000001014794e */ /* 0x000fce0000000000 */
[----:B0-----:R-:W-:Y:S05]  /*a370*/  CALL.ABS.NOINC R2 ;  /* 0x0000000002007343 */ /* 0x001fea0003c00000 */
.L_x_2979:
        /* <DEDUP_REMOVED lines=9> */
[----:B------:R-:W-:Y:S01]  /*a410*/  IMAD.U32 R4, RZ, RZ, UR6 ;  /* 0x00000006ff047e24 */ /* 0x000fe2000f8e00ff */
[----:B------:R-:W-:Y:S01]  /*a420*/  MOV R7, UR9 ;  /* 0x0000000900077c02 */ /* 0x000fe20008000f00 */
        /* <DEDUP_REMOVED lines=9> */
.L_x_2981:
[----:B------:R-:W-:Y:S01]  /*a4c0*/  MOV R2, 0x0 ;  /* 0x0000000000027802 */ /* 0x000fe20000000f00 */
[----:B------:R-:W-:Y:S01]  /*a4d0*/  ULDC.64 UR6, c[0x4][0x108] ;  /* 0x0100420000067ab9 */ /* 0x000fe20000000a00 */
[----:B------:R-:W-:Y:S01]  /*a4e0*/  ULDC.64 UR8, c[0x4][0x110] ;  /* 0x0100440000087ab9 */ /* 0x000fe20000000a00 */
[----:B------:R-:W-:Y:S01]  /*a4f0*/  ULDC.64 UR4, c[0x4][0x48] ;  /* 0x0100120000047ab9 */ /* 0x000fe20000000a00 */
[----:B------:R-:W-:Y:S01]  /*a500*/  MOV R4, UR6 ;  /* 0x0000000600047c02 */ /* 0x000fe20008000f00 */
[----:B------:R-:W-:Y:S01]  /*a510*/  IMAD.U32 R5, RZ, RZ, UR7 ;  /* 0x00000007ff057e24 */ /* 0x000fe2000f8e00ff */
        /* <DEDUP_REMOVED lines=10> */
.L_x_2980:
[----:B------:R-:W2:Y:S01]  /*a5c0*/  LDL.LU R2, [R1+0x18] ;  /* 0x0000180001027983 */ /* 0x000ea20000300800 */
[----:B------:R-:W-:-:S03]  /*a5d0*/  ULDC.64 UR4, c[0x0][0x9f8] ;  /* 0x00027e0000047ab9 */ /* 0x000fc60000000a00 */
[----:B------:R-:W3:Y:S04]  /*a5e0*/  LDL.LU R0, [R1+0x1c] ;  /* 0x00001c0001007983 */ /* 0x000ee80000300800 */
[----:B------:R-:W4:Y:S04]  /*a5f0*/  LDL.LU R4, [R1+0x2c] ;  /* 0x00002c0001047983 */ /* 0x000f280000300800 */
[----:B------:R-:W4:Y:S01]  /*a600*/  LDL.LU R7, [R1+0x10] ;  /* 0x0000100001077983 */ /* 0x000f220000300800 */
[----:B------:R-:W-:-:S04]  /*a610*/  ISETP.NE.U32.AND P0, PT, RZ, UR4, PT ;  /* 0x00000004ff007c0c */ /* 0x000fc8000bf05070 */
        /* <DEDUP_REMOVED lines=25> */
.L_x_2982:
        /* <DEDUP_REMOVED lines=17> */
.L_x_3054:
[----:B------:R-:W2:Y:S01]  /*a8c0*/  LDL R8, [R1+0x14] ;  /* 0x0000140001087983 */ /* 0x000ea20000100800 */
[----:B------:R-:W-:Y:S01]  /*a8d0*/  UMOV UR4, 0xffffffff ;  /* 0xffffffff00047882 */ /* 0x000fe20000000000 */
[----:B------:R-:W-:Y:S02]  /*a8e0*/  SHF.R.S32.HI R5, RZ, 0x1f, R0 ;  /* 0x0000001fff057819 */ /* 0x000fe40000011400 */
[----:B--2---:R-:W-:Y:S01]  /*a8f0*/  IADD3 R9, R8, -0x1, RZ ;  /* 0xffffffff08097810 */ /* 0x004fe20007ffe0ff */
[----:B------:R-:W-:Y:S06]  /*a900*/  BRA.DIV UR4, `(.L_x_2984) ;  /* 0x0000003a04247947 */ /* 0x000fec000b800000 */
[----:B------:R-:W-:-:S13]  /*a910*/  ELECT P6, URZ, PT ;  /* 0x00000000003f782f */ /* 0x000fda00038c0000 */
.L_x_3057:
        /* <DEDUP_REMOVED lines=12> */
[--C-:B------:R-:W-:Y:S02]  /*a9e0*/  IMAD.MOV R8, RZ, RZ, -R7.reuse ;  /* 0x000000ffff087224 */ /* 0x100fe400078e0a07 */
[----:B------:R-:W-:Y:S02]  /*a9f0*/  IMAD.MOV.U32 R10, RZ, RZ, R7 ;  /* 0x000000ffff0a7224 */ /* 0x000fe400078e0007 */
[----:B------:R-:W-:Y:S02]  /*aa00*/  IMAD R11, R12, R8, R9 ;  /* 0x000000080c0b7224 */ /* 0x000fe400078e0209 */
[----:B------:R-:W-:-:S03]  /*aa10*/  IMAD R8, R5, UR4, RZ ;  /* 0x0000000405087c24 */ /* 0x000fc6000f8e02ff */
[----:B------:R0:W-:Y:S01]  /*aa20*/  STL [R1+0x28], R11 ;  /* 0x0000280b01007387 */ /* 0x0001e20000100800 */
[----:B------:R-:W-:Y:S01]  /*aa30*/  IMAD R8, R0, UR5, R8 ;  /* 0x0000000500087c24 */ /* 0x000fe2000f8e0208 */
[----:B0-----:R-:W-:-:S03]  /*aa40*/  SHF.R.S32.HI R11, RZ, 0x1f, R7 ;  /* 0x0000001fff0b7819 */ /* 0x001fc60000011407 */
[----:B------:R-:W-:-:S04]  /*aa50*/  IMAD.WIDE.U32 R10, R0, UR4, R10 ;  /* 0x00000004000a7c25 */ /* 0x000fc8000f8e000a */
[----:B------:R-:W-:Y:S01]  /*aa60*/  IMAD.IADD R7, R11, 0x1, R8 ;  /* 0x000000010b077824 */ /* 0x000fe200078e0208 */
[----:B------:R-:W-:-:S04]  /*aa70*/  LEA R12, P0, R10, R2, 0x2 ;  /* 0x000000020a0c7211 */ /* 0x000fc800078010ff */
[----:B------:R-:W-:-:S05]  /*aa80*/  LEA.HI.X R13, R10, R3, R7, 0x2, P0 ;  /* 0x000000030a0d7211 */ /* 0x000fca00000f1407 */
[----:B------:R0:W5:Y:S04]  /*aa90*/  LDG.E R7, desc[UR38][R12.64] ;  /* 0x000000260c077981 */ /* 0x000168000c1e1900 */
.L_x_2986:
[----:B------:R-:W2:Y:S01]  /*aaa0*/  LDL R8, [R1] ;  /* 0x0000000001087983 */ /* 0x000ea20000100800 */
[----:B------:R-:W-:-:S03]  /*aab0*/  MOV R11, 0x400 ;  /* 0x00000400000b7802 */ /* 0x000fc60000000f00 */
[----:B------:R-:W3:Y:S01]  /*aac0*/  LDL R10, [R1+0x4] ;  /* 0x00000400010a7983 */ /* 0x000ee20000100800 */
[----:B0-----:R-:W0:Y:S02]  /*aad0*/  S2R R12, SR_CgaCtaId ;  /* 0x00000000000c7919 */ /* 0x001e240000008800 */
[----:B0-----:R-:W-:-:S05]  /*aae0*/  LEA R11, R12, R11, 0x18 ;  /* 0x0000000b0c0b7211 */ /* 0x001fca00078ec0ff */
[----:B--2---:R-:W-:Y:S01]  /*aaf0*/  IMAD R8, R8, 0x8, R11 ;  /* 0x0000000808087824 */ /* 0x004fe200078e020b */
[----:B---3--:R-:W-:-:S04]  /*ab00*/  SHF.L.U32 R10, R10, 0x1f, RZ ;  /* 0x0000001f0a0a7819 */ /* 0x008fc800000006ff */
[----:B------:R-:W0:Y:S02]  /*ab10*/  SYNCS.PHASECHK.TRANS64.TRYWAIT P0, [R8+URZ+0x28c40], R10 ;  /* 0x028c400a080075a7 */ /* 0x000e24000800017f */
[----:B0-----:R-:W-:Y:S05]  /*ab20*/  @!P0 BRA `(.L_x_2987) ;  /* 0x0000003400bc8947 */ /* 0x001fea0003800000 */
.L_x_3058:
[----:B------:R-:W1:Y:S02]  /*ab30*/  S2R R11, SR_TID.X ;  /* 0x00000000000b7919 */ /* 0x000e640000002100 */
[----:B-1----:R-:W-:-:S04]  /*ab40*/  LOP3.LUT R11, R11, 0x7f, RZ, 0xc0, !PT ;  /* 0x0000007f0b0b7812 */ /* 0x002fc800078ec0ff */
[----:B------:R-:W-:-:S13]  /*ab50*/  ISETP.NE.AND P0, PT, R11, RZ, PT ;  /* 0x000000ff0b00720c */ /* 0x000fda0003f05270 */
[----:B------:R-:W-:Y:S05]  /*ab60*/  @P0 BRA `(.L_x_2988) ;  /* 0x00000000001c0947 */ /* 0x000fea0003800000 */
[----:B------:R-:W1:Y:S01]  /*ab70*/  S2R R11, SR_TID.X ;  /* 0x00000000000b7919 */ /* 0x000e620000002100 */
[----:B0-----:R-:W-:-:S04]  /*ab80*/  MOV R10, 0x2000 ;  /* 0x00002000000a7802 */ /* 0x001fc80000000f00 */
[----:B------:R2:W-:Y:S01]  /*ab90*/  SYNCS.ARRIVE.TRANS64 RZ, [R8+URZ+0x28c30], R10 ;  /* 0x028c300a08ff79a7 */ /* 0x0005e2000800003f */
[----:B-1----:R-:W-:-:S04]  /*aba0*/  LOP3.LUT R11, R11, 0x1f, RZ, 0xc0, !PT ;  /* 0x0000001f0b0b7812 */ /* 0x002fc800078ec0ff */
[----:B------:R-:W-:-:S13]  /*abb0*/  ISETP.NE.AND P1, PT, R11, RZ, PT ;  /* 0x000000ff0b00720c */ /* 0x000fda0003f25270 */
[----:B--2---:R-:W-:Y:S05]  /*abc0*/  @!P1 BRA `(.L_x_2988) ;  /* 0x0000000000049947 */ /* 0x004fea0003800000 */
[----:B------:R-:W-:Y:S01]  /*abd0*/  BPT.TRAP 0x1 ;  /* 0x000000040000795c */ /* 0x000fe20000300000 */
.L_x_2988:
[----:B------:R-:W2:Y:S04]  /*abe0*/  LDL R11, [R1] ;  /* 0x00000000010b7983 */ /* 0x000ea80000100800 */
[----:B------:R-:W3:Y:S04]  /*abf0*/  LDL R14, [R1+0x28] ;  /* 0x00002800010e7983 */ /* 0x000ee80000100800 */
[----:B0-----:R-:W4:Y:S01]  /*ac00*/  LDL R10, [R1+0x8] ;  /* 0x00000800010a7983 */ /* 0x001f220000100800 */
[----:B------:R-:W0:Y:S01]  /*ac10*/  S2R R13, SR_CgaCtaId ;  /* 0x00000000000d7919 */ /* 0x000e220000008800 */
[----:B------:R-:W-:-:S02]  /*ac20*/  MOV R12, 0x400 ;  /* 0x00000400000c7802 */ /* 0x000fc40000000f00 */
[----:B------:R-:W-:Y:S01]  /*ac30*/  R2UR UR9, R8 ;  /* 0x00000000080972ca */ /* 0x000fe200000e0000 */
[----:B------:R-:W-:Y:S01]  /*ac40*/  UIADD3 UR6, UP0, UR40, 0x370, URZ ;  /* 0x0000037028067890 */ /* 0x000fe2000ff1e03f */
[----:B------:R-:W-:Y:S02]  /*ac50*/  R2UR UR12, R4 ;  /* 0x00000000040c72ca */ /* 0x000fe400000e0000 */
[----:B-----5:R-:W-:Y:S01]  /*ac60*/  R2UR UR13, R7 ;  /* 0x00000000070d72ca */ /* 0x020fe200000e0000 */
[----:B------:R-:W-:Y:S01]  /*ac70*/  UIADD3.X UR7, URZ, UR41, URZ, UP0, !UPT ;  /* 0x000000293f077290 */ /* 0x000fe200087fe43f */
[----:B0-----:R-:W-:-:S07]  /*ac80*/  LEA R12, R13, R12, 0x18 ;  /* 0x0000000c0d0c7211 */ /* 0x001fce00078ec0ff */
[----:B------:R-:W-:Y:S01]  /*ac90*/  UIADD3 UR9, UR9, 0x28c30, URZ ;  /* 0x00028c3009097890 */ /* 0x000fe2000fffe03f */
[----:B------:R-:W-:Y:S01]  /*aca0*/  UMOV UR5, 0x14f00000 ;  /* 0x14f0000000057882 */ /* 0x000fe20000000000 */
[----:B------:R-:W-:Y:S01]  /*acb0*/  UMOV UR10, URZ ;  /* 0x0000003f000a7c82 */ /* 0x000fe20008000000 */
[----:B--2---:R-:W-:Y:S01]  /*acc0*/  IMAD R8, R11, 0x2000, R12 ;  /* 0x000020000b087824 */ /* 0x004fe200078e020c */
[----:B---3--:R-:W-:-:S04]  /*acd0*/  R2UR UR11, R14 ;  /* 0x000000000e0b72ca */ /* 0x008fc800000e0000 */
[----:B------:R-:W-:Y:S02]  /*ace0*/  R2UR UR8, R8 ;  /* 0x00000000080872ca */ /* 0x000fe400000e0000 */
[----:B----4-:R-:W-:-:S11]  /*acf0*/  R2UR UR4, R10 ;  /* 0x000000000a0472ca */ /* 0x010fd600000e0000 */
[----:B------:R-:W-:Y:S02]  /*ad00*/  UIADD3 UR8, UR8, 0x22400, URZ ;  /* 0x0002240008087890 */ /* 0x000fe4000fffe03f */
[----:B------:R-:W-:-:S03]  /*ad10*/  ULEA UR11, UR11, UR4, 0x6 ;  /* 0x000000040b0b7291 */ /* 0x000fc6000f8e303f */
[----:B------:R-:W-:-:S06]  /*ad20*/  UMOV UR4, 0x0 ;  /* 0x0000000000047882 */ /* 0x000fcc0000000000 */
[----:B------:R0:W-:Y:S02]  /*ad30*/  UTMALDG.4D [UR8], [UR6], desc[UR4] ;  /* 0x00000408060075b4 */ /* 0x0001e40008019000 */
[----:B0-----:R-:W-:Y:S01]  /*ad40*/  NOP ;  /* 0x0000000000007918 */ /* 0x001fe20000000000 */
.L_x_2985:
        /* <DEDUP_REMOVED lines=9> */
[----:B------:R-:W-:Y:S01]  /*ade0*/  @P0 R2UR UR11, R17 ;  /* 0x00000000110b02ca */ /* 0x000fe200000e0000 */
[----:B------:R-:W-:Y:S01]  /*adf0*/  UIADD3.X UR5, URZ, UR41, URZ, UP0, !UPT ;  /* 0x000000293f057290 */ /* 0x000fe200087fe43f */
[----:B------:R-:W-:Y:S01]  /*ae00*/  BSSY B0, `(.L_x_2989) ;  /* 0x0000013000007945 */ /* 0x000fe20003800000 */
[----:B------:R-:W-:Y:S01]  /*ae10*/  UMOV UR7, 0x12f00000 ;  /* 0x12f0000000077882 */ /* 0x000fe20000000000 */
[----:B------:R-:W-:Y:S01]  /*ae20*/  UMOV UR10, URZ ;  /* 0x0000003f000a7c82 */ /* 0x000fe20008000000 */
[----:B------:R-:W-:Y:S01]  /*ae30*/  @P0 IMAD.MOV.U32 R8, RZ, RZ, 0x2000 ;  /* 0x00002000ff080424 */ /* 0x000fe200078e00ff */
[----:B0-----:R-:W-:Y:S01]  /*ae40*/  LEA R10, R11, R10, 0x18 ;  /* 0x0000000a0b0a7211 */ /* 0x001fe200078ec0ff */
[----:B------:R-:W-:Y:S03]  /*ae50*/  BAR.SYNC.DEFER_BLOCKING 0x8, 0xa0 ;  /* 0x0202800000007b1d */ /* 0x000fe60000010000 */
[----:B------:R-:W-:-:S13]  /*ae60*/  R2UR UR9, R10 ;  /* 0x000000000a0972ca */ /* 0x000fda00000e0000 */
[----:B------:R-:W-:Y:S02]  /*ae70*/  UIADD3 UR8, UR9, 0x20400, URZ ;  /* 0x0002040009087890 */ /* 0x000fe4000fffe03f */
[----:B------:R-:W-:Y:S01]  /*ae80*/  UIADD3 UR9, UR9, 0x28c00, URZ ;  /* 0x00028c0009097890 */ /* 0x000fe2000fffe03f */
[----:B------:R0:W-:Y:S08]  /*ae90*/  @P0 SYNCS.ARRIVE.TRANS64 RZ, [R10+URZ+0x28c00], R8 ;  /* 0x028c00080aff09a7 */ /* 0x0001f0000800003f */
        /* <DEDUP_REMOVED lines=9> */
.L_x_3059:
[----:B------:R-:W-:Y:S05]  /*af30*/  BSYNC B0 ;  /* 0x0000000000007941 */ /* 0x000fea0003800000 */
.L_x_2989:
[----:B------:R-:W-:Y:S04]  /*af40*/  BSSY B0, `(.L_x_2991) ;  /* 0x0000050000007945 */ /* 0x000fe80003800000 */
[----:B------:R-:W-:Y:S05]  /*af50*/  @!P6 BRA `(.L_x_2992) ;  /* 0x000000040038e947 */ /* 0x000fea0003800000 */
[----:B0-----:R-:W2:Y:S01]  /*af60*/  LDL R8, [R1] ;  /* 0x0000000001087983 */ /* 0x001ea20000100800 */
[----:B------:R-:W-:-:S03]  /*af70*/  MOV R11, 0x400 ;  /* 0x00000400000b7802 */ /* 0x000fc60000000f00 */
[----:B------:R-:W3:Y:S01]  /*af80*/  LDL R10, [R1+0x4] ;  /* 0x00000400010a7983 */ /* 0x000ee20000100800 */
[----:B------:R-:W0:Y:S02]  /*af90*/  S2R R12, SR_CgaCtaId ;  /* 0x00000000000c7919 */ /* 0x000e240000008800 */
[----:B0-----:R-:W-:-:S05]  /*afa0*/  LEA R11, R12, R11, 0x18 ;  /* 0x0000000b0c0b7211 */ /* 0x001fca00078ec0ff */
[----:B--2---:R-:W-:Y:S01]  /*afb0*/  IMAD R8, R8, 0x8, R11 ;  /* 0x0000000808087824 */ /* 0x004fe200078e020b */
[----:B---3--:R-:W-:-:S04]  /*afc0*/  SHF.L.U32 R6, R10, 0x1f, RZ ;  /* 0x0000001f0a067819 */ /* 0x008fc800000006ff */
[----:B------:R-:W0:Y:S02]  /*afd0*/  SYNCS.PHASECHK.TRANS64.TRYWAIT P0, [R8+URZ+0x28c60], R6 ;  /* 0x028c6006080075a7 */ /* 0x000e24000800017f */
[----:B0-----:R-:W-:Y:S05]  /*afe0*/  @!P0 BRA `(.L_x_2993) ;  /* 0x0000003000c08947 */ /* 0x001fea0003800000 */
.L_x_3060:
        /* <DEDUP_REMOVED lines=11> */
.L_x_2994:
[----:B0-----:R-:W2:Y:S04]  /*b0a0*/  LDL R6, [R1] ;  /* 0x0000000001067983 */ /* 0x001ea80000100800 */
[----:B------:R-:W3:Y:S04]  /*b0b0*/  LDL R13, [R1+0x28] ;  /* 0x00002800010d7983 */ /* 0x000ee80000100800 */
[----:B------:R-:W4:Y:S01]  /*b0c0*/  LDL R10, [R1+0x8] ;  /* 0x00000800010a7983 */ /* 0x000f220000100800 */
[----:B------:R-:W0:Y:S01]  /*b0d0*/  S2R R12, SR_CgaCtaId ;  /* 0x00000000000c7919 */ /* 0x000e220000008800 */
[----:B------:R-:W-:-:S02]  /*b0e0*/  MOV R11, 0x400 ;  /* 0x00000400000b7802 */ /* 0x000fc40000000f00 */
        /* <DEDUP_REMOVED lines=9> */
[----:B------:R-:W-:Y:S01]  /*b180*/  UMOV UR16, 0x40 ;  /* 0x0000004000107882 */ /* 0x000fe20000000000 */
[----:B------:R-:W-:Y:S01]  /*b190*/  UMOV UR18, 0x80 ;  /* 0x0000008000127882 */ /* 0x000fe20000000000 */
        /* <DEDUP_REMOVED lines=11> */
[----:B------:R-:W-:Y:S02]  /*b250*/  UIADD3 UR17, UR14, 0x4400, URZ ;  /* 0x000044000e117890 */ /* 0x000fe4000fffe03f */
[----:B------:R-:W-:-:S03]  /*b260*/  UIADD3 UR19, UR14, 0x6400, URZ ;  /* 0x000064000e137890 */ /* 0x000fc6000fffe03f */
[----:B------:R0:W-:Y:S02]  /*b270*/  UTMALDG.4D [UR8], [UR4], desc[UR6] ;  /* 0x00000608040075b4 */ /* 0x0001e40008019000 */
[----:B0-----:R-:W-:Y:S01]  /*b280*/  UMOV UR8, UR15 ;  /* 0x0000000f00087c82 */ /* 0x001fe20008000000 */
[----:B------:R-:W-:Y:S01]  /*b290*/  UMOV UR10, UR16 ;  /* 0x00000010000a7c82 */ /* 0x000fe20008000000 */
[----:B------:R-:W-:Y:S01]  /*b2a0*/  UIADD3 UR15, UR14, 0x8400, URZ ;  /* 0x000084000e0f7890 */ /* 0x000fe2000fffe03f */
[----:B------:R0:W-:Y:S01]  /*b2b0*/  UTMALDG.4D [UR8], [UR4], desc[UR6] ;  /* 0x00000608040075b4 */ /* 0x0001e20008019000 */
[----:B------:R-:W-:Y:S01]  /*b2c0*/  UIADD3 UR16, UR14, 0xa400, URZ ;  /* 0x0000a4000e107890 */ /* 0x000fe2000fffe03f */
[----:B0-----:R-:W-:Y:S01]  /*b2d0*/  UMOV UR8, UR17 ;  /* 0x0000001100087c82 */ /* 0x001fe20008000000 */
[----:B------:R-:W-:Y:S02]  /*b2e0*/  UMOV UR10, UR18 ;  /* 0x00000012000a7c82 */ /* 0x000fe40008000000 */
[----:B------:R0:W-:Y:S01]  /*b2f0*/  UTMALDG.4D [UR8], [UR4], desc[UR6] ;  /* 0x00000608040075b4 */ /* 0x0001e20008019000 */
[----:B------:R-:W-:Y:S01]  /*b300*/  UIADD3 UR17, UR14, 0xc400, URZ ;  /* 0x0000c4000e117890 */ /* 0x000fe2000fffe03f */
[----:B0-----:R-:W-:Y:S01]  /*b310*/  UMOV UR8, UR19 ;  /* 0x0000001300087c82 */ /* 0x001fe20008000000 */
[----:B------:R-:W-:-:S02]  /*b320*/  UMOV UR10, UR20 ;  /* 0x00000014000a7c82 */ /* 0x000fc40008000000 */
[----:B------:R0:W-:Y:S02]  /*b330*/  UTMALDG.4D [UR8], [UR4], desc[UR6] ;  /* 0x00000608040075b4 */ /* 0x0001e40008019000 */
[----:B0-----:R-:W-:Y:S01]  /*b340*/  UMOV UR8, UR15 ;  /* 0x0000000f00087c82 */ /* 0x001fe20008000000 */
[----:B------:R-:W-:Y:S01]  /*b350*/  UMOV UR10, UR21 ;  /* 0x00000015000a7c82 */ /* 0x000fe20008000000 */
[----:B------:R-:W-:Y:S01]  /*b360*/  UIADD3 UR15, UR14, 0xe400, URZ ;  /* 0x0000e4000e0f7890 */ /* 0x000fe2000fffe03f */
[----:B------:R0:W-:Y:S02]  /*b370*/  UTMALDG.4D [UR8], [UR4], desc[UR6] ;  /* 0x00000608040075b4 */ /* 0x0001e40008019000 */
[----:B------:R-:W-:Y:S01]  /*b380*/  UMOV UR14, 0x180 ;  /* 0x00000180000e7882 */ /* 0x000fe20000000000 */
[----:B0-----:R-:W-:Y:S01]  /*b390*/  UMOV UR8, UR16 ;  /* 0x0000001000087c82 */ /* 0x001fe20008000000 */
[----:B------:R-:W-:Y:S02]  /*b3a0*/  UMOV UR10, UR22 ;  /* 0x00000016000a7c82 */ /* 0x000fe40008000000 */
[----:B------:R0:W-:Y:S02]  /*b3b0*/  UTMALDG.4D [UR8], [UR4], desc[UR6] ;  /* 0x00000608040075b4 */ /* 0x0001e40008019000 */
[----:B0-----:R-:W-:Y:S01]  /*b3c0*/  UMOV UR8, UR17 ;  /* 0x0000001100087c82 */ /* 0x001fe20008000000 */
[----:B------:R-:W-:Y:S01]  /*b3d0*/  UMOV UR10, UR14 ;  /* 0x0000000e000a7c82 */ /* 0x000fe20008000000 */
[----:B------:R-:W-:Y:S01]  /*b3e0*/  UMOV UR14, 0x1c0 ;  /* 0x000001c0000e7882 */ /* 0x000fe20000000000 */
[----:B------:R0:W-:Y:S02]  /*b3f0*/  UTMALDG.4D [UR8], [UR4], desc[UR6] ;  /* 0x00000608040075b4 */ /* 0x0001e40008019000 */
[----:B0-----:R-:W-:Y:S01]  /*b400*/  UMOV UR8, UR15 ;  /* 0x0000000f00087c82 */ /* 0x001fe20008000000 */
[----:B------:R-:W-:-:S02]  /*b410*/  UMOV UR10, UR14 ;  /* 0x0000000e000a7c82 */ /* 0x000fc40008000000 */
[----:B------:R1:W-:Y:S02]  /*b420*/  UTMALDG.4D [UR8], [UR4], desc[UR6] ;  /* 0x00000608040075b4 */ /* 0x0003e40008019000 */
[----:B-1----:R-:W-:Y:S01]  /*b430*/  NOP ;  /* 0x0000000000007918 */ /* 0x002fe20000000000 */
.L_x_2992:
[----:B------:R-:W-:Y:S05]  /*b440*/  BSYNC B0 ;  /* 0x0000000000007941 */ /* 0x000fea0003800000 */
.L_x_2991:
        /* <DEDUP_REMOVED lines=14> */
[----:B------:R-:W2:Y:S04]  /*b530*/  LDL.LU R10, [R1] ;  /* 0x00000000010a7983 */ /* 0x000ea80000300800 */
[----:B------:R-:W3:Y:S01]  /*b540*/  LDL.LU R14, [R1+0x4] ;  /* 0x00000400010e7983 */ /* 0x000ee20000300800 */
[----:B------:R-:W-:Y:S01]  /*b550*/  BSSY B2, `(.L_x_2999) ;  /* 0x0000084000027945 */ /* 0x000fe20003800000 */
[----:B--2---:R-:W-:-:S04]  /*b560*/  IADD3 R10, R10, 0x1, RZ ;  /* 0x000000010a0a7810 */ /* 0x004fc80007ffe0ff */
[----:B------:R-:W-:-:S04]  /*b570*/  ISETP.NE.AND P0, PT, R10, 0x2, PT ;  /* 0x000000020a00780c */ /* 0x000fc80003f05270 */
[----:B------:R-:W-:Y:S02]  /*b580*/  SEL R6, RZ, 0x1, P0 ;  /* 0x00000001ff067807 */ /* 0x000fe40000000000 */
[----:B------:R-:W-:Y:S02]  /*b590*/  SEL R15, R10, RZ, P0 ;  /* 0x000000ff0a0f7207 */ /* 0x000fe40000000000 */
[----:B---3--:R-:W-:-:S05]  /*b5a0*/  LOP3.LUT R14, R14, R6, RZ, 0x3c, !PT ;  /* 0x000000060e0e7212 */ /* 0x008fca00078e3cff */
[----:B------:R0:W-:Y:S04]  /*b5b0*/  STL [R1+0x4], R14 ;  /* 0x0000040e01007387 */ /* 0x0001e80000100800 */
[----:B------:R0:W-:Y:S01]  /*b5c0*/  STL [R1], R15 ;  /* 0x0000000f01007387 */ /* 0x0001e20000100800 */
        /* <DEDUP_REMOVED lines=8> */
[----:B------:R-:W1:Y:S02]  /*b650*/  @P0 LDC.64 R6, c[0x0][0x420] ;  /* 0x00010800ff060b82 */ /* 0x000e640000000a00 */
[----:B-1----:R-:W-:-:S05]  /*b660*/  @P0 IMAD.HI.U32 R6, R8, R6, RZ ;  /* 0x0000000608060227 */ /* 0x002fca00078e00ff */
[----:B------:R-:W-:Y:S01]  /*b670*/  @P0 SHF.R.U32.HI R10, RZ, R7, R6 ;  /* 0x00000007ff0a0219 */ /* 0x000fe20000011606 */
[----:B------:R-:W-:-:S03]  /*b680*/  IMAD R6, R5, UR4, RZ ;  /* 0x0000000405067c24 */ /* 0x000fc6000f8e02ff */
[----:B------:R-:W-:Y:S01]  /*b690*/  SHF.R.S32.HI R7, RZ, 0x1f, R10 ;  /* 0x0000001fff077819 */ /* 0x000fe2000001140a */
[----:B------:R-:W-:Y:S02]  /*b6a0*/  IMAD R12, R0, UR5, R6 ;  /* 0x00000005000c7c24 */ /* 0x000fe4000f8e0206 */
[----:B------:R-:W-:-:S04]  /*b6b0*/  IMAD.MOV.U32 R6, RZ, RZ, R10 ;  /* 0x000000ffff067224 */ /* 0x000fc800078e000a */
[----:B------:R-:W-:-:S04]  /*b6c0*/  IMAD.WIDE.U32 R6, R0, UR4, R6 ;  /* 0x0000000400067c25 */ /* 0x000fc8000f8e0006 */
[----:B------:R-:W-:Y:S01]  /*b6d0*/  IMAD.IADD R12, R12, 0x1, R7 ;  /* 0x000000010c0c7824 */ /* 0x000fe200078e0207 */
[----:B------:R-:W-:-:S04]  /*b6e0*/  LEA R2, P0, R6, R2, 0x2 ;  /* 0x0000000206027211 */ /* 0x000fc800078010ff */
[----:B------:R-:W-:Y:S01]  /*b6f0*/  LEA.HI.X R3, R6, R3, R12, 0x2, P0 ;  /* 0x0000000306037211 */ /* 0x000fe200000f140c */
[----:B------:R-:W-:-:S04]  /*b700*/  IMAD.MOV R6, RZ, RZ, -R10 ;  /* 0x000000ffff067224 */ /* 0x000fc800078e0a0a */
[----:B------:R1:W5:Y:S01]  /*b710*/  LDG.E R7, desc[UR38][R2.64] ;  /* 0x0000002602077981 */ /* 0x000362000c1e1900 */
[----:B------:R-:W-:-:S07]  /*b720*/  IMAD R8, R13, R6, R8 ;  /* 0x000000060d087224 */ /* 0x000fce00078e0208 */
.L_x_3001:
[----:B-1----:R-:W1:Y:S01]  /*b730*/  S2R R3, SR_CgaCtaId ;  /* 0x0000000000037919 */ /* 0x002e620000008800 */
[----:B------:R-:W-:Y:S02]  /*b740*/  MOV R2, 0x400 ;  /* 0x0000040000027802 */ /* 0x000fe40000000f00 */
[----:B------:R-:W-:Y:S02]  /*b750*/  SHF.L.U32 R6, R14, 0x1f, RZ ;  /* 0x0000001f0e067819 */ /* 0x000fe400000006ff */
[----:B-1----:R-:W-:-:S05]  /*b760*/  LEA R2, R3, R2, 0x18 ;  /* 0x0000000203027211 */ /* 0x002fca00078ec0ff */
[----:B------:R-:W-:-:S04]  /*b770*/  IMAD R3, R15, 0x8, R2 ;  /* 0x000000080f037824 */ /* 0x000fc800078e0202 */
[----:B------:R-:W1:Y:S02]  /*b780*/  SYNCS.PHASECHK.TRANS64.TRYWAIT P0, [R3+URZ+0x28c40], R6 ;  /* 0x028c4006030075a7 */ /* 0x000e64000800017f */
[----:B-1----:R-:W-:Y:S05]  /*b790*/  @!P0 BRA `(.L_x_3002) ;  /* 0x0000002800e88947 */ /* 0x002fea0003800000 */
.L_x_3061:
[----:B------:R-:W2:Y:S02]  /*b7a0*/  S2R R2, SR_TID.X ;  /* 0x0000000000027919 */ /* 0x000ea40000002100 */
[----:B--2---:R-:W-:-:S04]  /*b7b0*/  LOP3.LUT R2, R2, 0x7f, RZ, 0xc0, !PT ;  /* 0x0000007f02027812 */ /* 0x004fc800078ec0ff */
[----:B------:R-:W-:-:S13]  /*b7c0*/  ISETP.NE.AND P1, PT, R2, RZ, PT ;  /* 0x000000ff0200720c */ /* 0x000fda0003f25270 */
[----:B------:R-:W-:Y:S05]  /*b7d0*/  @P1 BRA `(.L_x_3003) ;  /* 0x00000000001c1947 */ /* 0x000fea0003800000 */
[----:B------:R-:W2:Y:S02]  /*b7e0*/  S2R R2, SR_TID.X ;  /* 0x0000000000027919 */ /* 0x000ea40000002100 */
[----:B--2---:R-:W-:-:S04]  /*b7f0*/  LOP3.LUT R2, R2, 0x1f, RZ, 0xc0, !PT ;  /* 0x0000001f02027812 */ /* 0x004fc800078ec0ff */
[----:B------:R-:W-:Y:S02]  /*b800*/  ISETP.NE.AND P0, PT, R2, RZ, PT ;  /* 0x000000ff0200720c */ /* 0x000fe40003f05270 */
[----:B------:R-:W-:-:S04]  /*b810*/  MOV R2, 0x2000 ;  /* 0x0000200000027802 */ /* 0x000fc80000000f00 */
[----:B------:R2:W-:Y:S07]  /*b820*/  SYNCS.ARRIVE.TRANS64 RZ, [R3+URZ+0x28c30], R2 ;  /* 0x028c300203ff79a7 */ /* 0x0005ee000800003f */
[----:B------:R-:W-:Y:S05]  /*b830*/  @!P0 BRA `(.L_x_3003) ;  /* 0x0000000000048947 */ /* 0x000fea0003800000 */
[----:B------:R-:W-:Y:S01]  /*b840*/  BPT.TRAP 0x1 ;  /* 0x000000040000795c */ /* 0x000fe20000300000 */
.L_x_3003:
[----:B--2---:R-:W2:Y:S01]  /*b850*/  LDL R2, [R1] ;  /* 0x0000000001027983 */ /* 0x004ea20000100800 */
[----:B------:R-:W-:-:S03]  /*b860*/  MOV R12, 0x400 ;  /* 0x00000400000c7802 */ /* 0x000fc60000000f00 */
[----:B------:R-:W3:Y:S01]  /*b870*/  LDL R10, [R1+0x8] ;  /* 0x00000800010a7983 */ /* 0x000ee20000100800 */
[----:B------:R-:W4:Y:S01]  /*b880*/  S2R R13, SR_CgaCtaId ;  /* 0x00000000000d7919 */ /* 0x000f220000008800 */
[----:B------:R-:W-:Y:S01]  /*b890*/  R2UR UR9, R3 ;  /* 0x00000000030972ca */ /* 0x000fe200000e0000 */
[----:B------:R-:W-:Y:S01]  /*b8a0*/  UIADD3 UR4, UP0, UR40, 0x370, URZ ;  /* 0x0000037028047890 */ /* 0x000fe2000ff1e03f */
[----:B------:R-:W-:Y:S02]  /*b8b0*/  R2UR UR12, R4 ;  /* 0x00000000040c72ca */ /* 0x000fe400000e0000 */
[----:B-----5:R-:W-:Y:S01]  /*b8c0*/  R2UR UR13, R7 ;  /* 0x00000000070d72ca */ /* 0x020fe200000e0000 */
[----:B------:R-:W-:Y:S01]  /*b8d0*/  UIADD3.X UR5, URZ, UR41, URZ, UP0, !UPT ;  /* 0x000000293f057290 */ /* 0x000fe200087fe43f */
[----:B----4-:R-:W-:-:S07]  /*b8e0*/  LEA R12, R13, R12, 0x18 ;  /* 0x0000000c0d0c7211 */ /* 0x010fce00078ec0ff */
[----:B------:R-:W-:Y:S01]  /*b8f0*/  UIADD3 UR9, UR9, 0x28c30, URZ ;  /* 0x00028c3009097890 */ /* 0x000fe2000fffe03f */
[----:B------:R-:W-:Y:S01]  /*b900*/  UMOV UR6, 0x0 ;  /* 0x0000000000067882 */ /* 0x000fe20000000000 */
[----:B------:R-:W-:Y:S01]  /*b910*/  UMOV UR7, 0x14f00000 ;  /* 0x14f0000000077882 */ /* 0x000fe20000000000 */
[----:B------:R-:W-:Y:S01]  /*b920*/  UMOV UR10, URZ ;  /* 0x0000003f000a7c82 */ /* 0x000fe20008000000 */
[----:B--2---:R-:W-:-:S05]  /*b930*/  IMAD R2, R2, 0x2000, R12 ;  /* 0x0000200002027824 */ /* 0x004fca00078e020c */
[----:B------:R-:W-:Y:S01]  /*b940*/  R2UR UR8, R2 ;  /* 0x00000000020872ca */ /* 0x000fe200000e0000 */
[----:B---3--:R-:W-:-:S05]  /*b950*/  IMAD R8, R8, 0x40, R10 ;  /* 0x0000004008087824 */ /* 0x008fca00078e020a */
[----:B------:R-:W-:-:S07]  /*b960*/  R2UR UR11, R8 ;  /* 0x00000000080b72ca */ /* 0x000fce00000e0000 */
[----:B------:R-:W-:-:S09]  /*b970*/  UIADD3 UR8, UR8, 0x22400, URZ ;  /* 0x0002240008087890 */ /* 0x000fd2000fffe03f */
[----:B------:R2:W-:Y:S01]  /*b980*/  UTMALDG.4D [UR8], [UR4], desc[UR6] ;  /* 0x00000608040075b4 */ /* 0x0005e20008019000 */
[----:B------:R-:W3:Y:S02]  /*b990*/  SYNCS.PHASECHK.TRANS64.TRYWAIT P0, [R3+URZ+0x28c60], R6 ;  /* 0x028c6006030075a7 */ /* 0x000ee4000800017f */
[----:B--23--:R-:W-:Y:S05]  /*b9a0*/  @!P0 BRA `(.L_x_3004) ;  /* 0x0000002800788947 */ /* 0x00cfea0003800000 */
.L_x_3062:
[----:B------:R-:W-:Y:S05]  /*b9b0*/  @P1 BRA `(.L_x_3005) ;  /* 0x00000000001c1947 */ /* 0x000fea0003800000 */
[----:B------:R-:W3:Y:S02]  /*b9c0*/  S2R R2, SR_TID.X ;  /* 0x0000000000027919 */ /* 0x000ee40000002100 */
[----:B---3--:R-:W-:-:S04]  /*b9d0*/  LOP3.LUT R2, R2, 0x1f, RZ, 0xc0, !PT ;  /* 0x0000001f02027812 */ /* 0x008fc800078ec0ff */
[----:B------:R-:W-:Y:S01]  /*b9e0*/  ISETP.NE.AND P0, PT, R2, RZ, PT ;  /* 0x000000ff0200720c */ /* 0x000fe20003f05270 */
[----:B------:R-:W-:-:S04]  /*b9f0*/  IMAD.MOV.U32 R2, RZ, RZ, 0x10000 ;  /* 0x00010000ff027424 */ /* 0x000fc800078e00ff */
[----:B------:R3:W-:Y:S08]  /*ba00*/  SYNCS.ARRIVE.TRANS64 RZ, [R3+URZ+0x28c50], R2 ;  /* 0x028c500203ff79a7 */ /* 0x0007f0000800003f */
[----:B------:R-:W-:Y:S05]  /*ba10*/  @!P0 BRA `(.L_x_3005) ;  /* 0x0000000000048947 */ /* 0x000fea0003800000 */
[----:B------:R-:W-:Y:S01]  /*ba20*/  BPT.TRAP 0x1 ;  /* 0x000000040000795c */ /* 0x000fe20000300000 */
.L_x_3005:
[----:B---3--:R-:W3:Y:S01]  /*ba30*/  LDL R2, [R1] ;  /* 0x0000000001027983 */ /* 0x008ee20000100800 */
[----:B-12---:R-:W-:Y:S01]  /*ba40*/  MOV R6, 0x400 ;  /* 0x0000040000067802 */ /* 0x006fe20000000f00 */
[----:B------:R-:W1:Y:S01]  /*ba50*/  S2R R10, SR_CgaCtaId ;  /* 0x00000000000a7919 */ /* 0x000e620000008800 */
[----:B------:R-:W-:Y:S01]  /*ba60*/  R2UR UR9, R3 ;  /* 0x00000000030972ca */ /* 0x000fe200000e0000 */
[----:B------:R-:W-:Y:S01]  /*ba70*/  UIADD3 UR4, UP0, UR40, 0x470, URZ ;  /* 0x0000047028047890 */ /* 0x000fe2000ff1e03f */
[----:B------:R-:W-:Y:S02]  /*ba80*/  R2UR UR11, R8 ;  /* 0x00000000080b72ca */ /* 0x000fe400000e0000 */
[----:B------:R-:W-:Y:S02]  /*ba90*/  R2UR UR12, R4 ;  /* 0x00000000040c72ca */ /* 0x000fe400000e0000 */
[----:B------:R-:W-:Y:S01]  /*baa0*/  R2UR UR13, R7 ;  /* 0x00000000070d72ca */ /* 0x000fe200000e0000 */
[----:B------:R-:W-:Y:S01]  /*bab0*/  UIADD3.X UR5, URZ, UR41, URZ, UP0, !UPT ;  /* 0x000000293f057290 */ /* 0x000fe200087fe43f */
[----:B-1----:R-:W-:-:S05]  /*bac0*/  LEA R6, R10, R6, 0x18 ;  /* 0x000000060a067211 */ /* 0x002fca00078ec0ff */
        /* <DEDUP_REMOVED lines=9> */
[----:B---3--:R-:W-:-:S05]  /*bb60*/  IMAD R2, R2, 0x10000, R6 ;  /* 0x0001000002027824 */ /* 0x008fca00078e0206 */
        /* <DEDUP_REMOVED lines=9> */
[----:B------:R1:W-:Y:S01]  /*bc00*/  UTMALDG.4D [UR8], [UR4], desc[UR6] ;  /* 0x00000608040075b4 */ /* 0x0003e20008019000 */
[----:B------:R-:W-:Y:S01]  /*bc10*/  UIADD3 UR16, UR14, 0xa400, URZ ;  /* 0x0000a4000e107890 */ /* 0x000fe2000fffe03f */
[----:B-1----:R-:W-:Y:S01]  /*bc20*/  UMOV UR8, UR17 ;  /* 0x0000001100087c82 */ /* 0x002fe20008000000 */
[----:B------:R-:W-:Y:S02]  /*bc30*/  UMOV UR10, UR18 ;  /* 0x00000012000a7c82 */ /* 0x000fe40008000000 */
[----:B------:R1:W-:Y:S01]  /*bc40*/  UTMALDG.4D [UR8], [UR4], desc[UR6] ;  /* 0x00000608040075b4 */ /* 0x0003e20008019000 */
[----:B------:R-:W-:Y:S01]  /*bc50*/  UIADD3 UR17, UR14, 0xc400, URZ ;  /* 0x0000c4000e117890 */ /* 0x000fe2000fffe03f */
[----:B-1----:R-:W-:Y:S01]  /*bc60*/  UMOV UR8, UR19 ;  /* 0x0000001300087c82 */ /* 0x002fe20008000000 */
[----:B------:R-:W-:-:S02]  /*bc70*/  UMOV UR10, UR20 ;  /* 0x00000014000a7c82 */ /* 0x000fc40008000000 */
[----:B------:R1:W-:Y:S02]  /*bc80*/  UTMALDG.4D [UR8], [UR4], desc[UR6] ;  /* 0x00000608040075b4 */ /* 0x0003e40008019000 */
[----:B-1----:R-:W-:Y:S01]  /*bc90*/  UMOV UR8, UR15 ;  /* 0x0000000f00087c82 */ /* 0x002fe20008000000 */
[----:B------:R-:W-:Y:S01]  /*bca0*/  UMOV UR10, UR21 ;  /* 0x00000015000a7c82 */ /* 0x000fe20008000000 */
[----:B------:R-:W-:Y:S01]  /*bcb0*/  UIADD3 UR15, UR14, 0xe400, URZ ;  /* 0x0000e4000e0f7890 */ /* 0x000fe2000fffe03f */
[----:B------:R1:W-:Y:S02]  /*bcc0*/  UTMALDG.4D [UR8], [UR4], desc[UR6] ;  /* 0x00000608040075b4 */ /* 0x0003e40008019000 */
[----:B------:R-:W-:Y:S01]  /*bcd0*/  UMOV UR14, 0x180 ;  /* 0x00000180000e7882 */ /* 0x000fe20000000000 */
[----:B-1----:R-:W-:Y:S01]  /*bce0*/  UMOV UR8, UR16 ;  /* 0x0000001000087c82 */ /* 0x002fe20008000000 */
[----:B------:R-:W-:Y:S02]  /*bcf0*/  UMOV UR10, UR22 ;  /* 0x00000016000a7c82 */ /* 0x000fe40008000000 */
[----:B------:R1:W-:Y:S02]  /*bd00*/  UTMALDG.4D [UR8], [UR4], desc[UR6] ;  /* 0x00000608040075b4 */ /* 0x0003e40008019000 */
[----:B-1----:R-:W-:Y:S01]  /*bd10*/  UMOV UR8, UR17 ;  /* 0x0000001100087c82 */ /* 0x002fe20008000000 */
[----:B------:R-:W-:Y:S01]  /*bd20*/  UMOV UR10, UR14 ;  /* 0x0000000e000a7c82 */ /* 0x000fe20008000000 */
[----:B------:R-:W-:Y:S01]  /*bd30*/  UMOV UR14, 0x1c0 ;  /* 0x000001c0000e7882 */ /* 0x000fe20000000000 */
[----:B------:R1:W-:Y:S02]  /*bd40*/  UTMALDG.4D [UR8], [UR4], desc[UR6] ;  /* 0x00000608040075b4 */ /* 0x0003e40008019000 */
[----:B-1----:R-:W-:Y:S01]  /*bd50*/  UMOV UR8, UR15 ;  /* 0x0000000f00087c82 */ /* 0x002fe20008000000 */
[----:B------:R-:W-:-:S02]  /*bd60*/  UMOV UR10, UR14 ;  /* 0x0000000e000a7c82 */ /* 0x000fc40008000000 */
[----:B------:R1:W-:Y:S02]  /*bd70*/  UTMALDG.4D [UR8], [UR4], desc[UR6] ;  /* 0x00000608040075b4 */ /* 0x0003e40008019000 */
[----:B-1----:R-:W-:Y:S01]  /*bd80*/  NOP ;  /* 0x0000000000007918 */ /* 0x002fe20000000000 */
.L_x_3000:
[----:B------:R-:W-:Y:S05]  /*bd90*/  BSYNC B2 ;  /* 0x0000000000027941 */ /* 0x000fea0003800000 */
.L_x_2999:
[----:B------:R-:W2:Y:S02]  /*bda0*/  LDL.LU R2, [R1+0x14] ;  /* 0x0000140001027983 */ /* 0x000ea40000300800 */
[----:B--2---:R-:W-:-:S07]  /*bdb0*/  VIADD R8, R2, 0xfffffffd ;  /* 0xfffffffd02087836 */ /* 0x004fce0000000000 */
.L_x_2998:
[----:B------:R-:W-:Y:S05]  /*bdc0*/  BSYNC B1 ;  /* 0x0000000000017941 */ /* 0x000fea0003800000 */
.L_x_2997:
[----:B------:R-:W-:-:S04]  /*bdd0*/  IADD3 R2, -R11, RZ, RZ ;  /* 0x000000ff0b027210 */ /* 0x000fc80007ffe1ff */
[----:B------:R-:W-:-:S13]  /*bde0*/  ISETP.NE.AND P0, PT, R9, R2, PT ;  /* 0x000000020900720c */ /* 0x000fda0003f05270 */
[----:B------:R-:W-:Y:S05]  /*bdf0*/  @!P0 BRA `(.L_x_2996) ;  /* 0x00000010003c8947 */ /* 0x000fea0003800000 */
.L_x_3020:
[----:B------:R-:W2:Y:S04]  /*be00*/  LDL.LU R3, [R1] ;  /* 0x0000000001037983 */ /* 0x000ea80000300800 */
[----:B------:R-:W3:Y:S01]  /*be10*/  LDL.LU R2, [R1+0x4] ;  /* 0x0000040001027983 */ /* 0x000ee20000300800 */
[----:B------:R-:W-:Y:S05]  /*be20*/  YIELD ;  /* 0x0000000000007946 */ /* 0x000fea0003800000 */
[----:B------:R-:W-:Y:S01]  /*be30*/  BSSY B1, `(.L_x_3006) ;  /* 0x0000081000017945 */ /* 0x000fe20003800000 */
[----:B--2---:R-:W-:-:S05]  /*be40*/  VIADD R9, R3, 0x1 ;  /* 0x0000000103097836 */ /* 0x004fca0000000000 */
[----:B------:R-:W-:-:S04]  /*be50*/  ISETP.NE.AND P0, PT, R9, 0x2, PT ;  /* 0x000000020900780c */ /* 0x000fc80003f05270 */
[----:B------:R-:W-:Y:S02]  /*be60*/  SEL R10, RZ, 0x1, P0 ;  /* 0x00000001ff0a7807 */ /* 0x000fe40000000000 */
[----:B------:R-:W-:Y:S02]  /*be70*/  SEL R9, R9, RZ, P0 ;  /* 0x000000ff09097207 */ /* 0x000fe40000000000 */
[----:B---3--:R-:W-:Y:S01]  /*be80*/  LOP3.LUT R10, R2, R10, RZ, 0x3c, !PT ;  /* 0x0000000a020a7212 */ /* 0x008fe200078e3cff */
[----:B-1----:R-:W-:Y:S06]  /*be90*/  @!P6 BRA `(.L_x_3007) ;  /* 0x0000000400e8e947 */ /* 0x002fec0003800000 */
        /* <DEDUP_REMOVED lines=18> */
[----:B------:R-:W-:-:S03]  /*bfc0*/  LEA R6, P0, R2, UR4, 0x2 ;  /* 0x0000000402067c11 */ /* 0x000fc6000f8010ff */
[----:B------:R-:W-:-:S05]  /*bfd0*/  IMAD.IADD R7, R7, 0x1, R3 ;  /* 0x0000000107077824 */ /* 0x000fca00078e0203 */
[----:B------:R-:W-:-:S06]  /*bfe0*/  LEA.HI.X R7, R2, UR5, R7, 0x2, P0 ;  /* 0x0000000502077c11 */ /* 0x000fcc00080f1407 */
[----:B------:R1:W5:Y:S02]  /*bff0*/  LDG.E R7, desc[UR38][R6.64] ;  /* 0x0000002606077981 */ /* 0x000364000c1e1900 */
.L_x_3008:
[----:B------:R-:W2:Y:S01]  /*c000*/  S2R R3, SR_CgaCtaId ;  /* 0x0000000000037919 */ /* 0x000ea20000008800 */
[----:B------:R-:W-:-:S04]  /*c010*/  MOV R2, 0x400 ;  /* 0x0000040000027802 */ /* 0x000fc80000000f00 */
[----:B--2---:R-:W-:Y:S02]  /*c020*/  LEA R2, R3, R2, 0x18 ;  /* 0x0000000203027211 */ /* 0x004fe400078ec0ff */
[----:B------:R-:W-:Y:S02]  /*c030*/  SHF.L.U32 R3, R10, 0x1f, RZ ;  /* 0x0000001f0a037819 */ /* 0x000fe400000006ff */
[----:B------:R-:W-:-:S04]  /*c040*/  LEA R2, R9, R2, 0x3 ;  /* 0x0000000209027211 */ /* 0x000fc800078e18ff */
[----:B------:R-:W2:Y:S02]  /*c050*/  SYNCS.PHASECHK.TRANS64.TRYWAIT P0, [R2+URZ+0x28c40], R3 ;  /* 0x028c4003020075a7 */ /* 0x000ea4000800017f */
[----:B--2---:R-:W-:Y:S05]  /*c060*/  @!P0 BRA `(.L_x_3009) ;  /* 0x0000002000dc8947 */ /* 0x004fea0003800000 */
.L_x_3063:
[----:B-1----:R-:W1:Y:S02]  /*c070*/  S2R R6, SR_TID.X ;  /* 0x0000000000067919 */ /* 0x002e640000002100 */
[----:B-1----:R-:W-:-:S04]  /*c080*/  LOP3.LUT R6, R6, 0x7f, RZ, 0xc0, !PT ;  /* 0x0000007f06067812 */ /* 0x002fc800078ec0ff */
[----:B------:R-:W-:-:S13]  /*c090*/  ISETP.NE.AND P0, PT, R6, RZ, PT ;  /* 0x000000ff0600720c */ /* 0x000fda0003f05270 */
[----:B------:R-:W-:Y:S05]  /*c0a0*/  @P0 BRA `(.L_x_3010) ;  /* 0x00000000001c0947 */ /* 0x000fea0003800000 */
[----:B------:R-:W1:Y:S01]  /*c0b0*/  S2R R6, SR_TID.X ;  /* 0x0000000000067919 */ /* 0x000e620000002100 */
[----:B------:R-:W-:-:S04]  /*c0c0*/  IMAD.MOV.U32 R13, RZ, RZ, 0x2000 ;  /* 0x00002000ff0d7424 */ /* 0x000fc800078e00ff */
[----:B------:R3:W-:Y:S01]  /*c0d0*/  SYNCS.ARRIVE.TRANS64 RZ, [R2+URZ+0x28c30], R13 ;  /* 0x028c300d02ff79a7 */ /* 0x0007e2000800003f */
[----:B-1----:R-:W-:-:S04]  /*c0e0*/  LOP3.LUT R6, R6, 0x1f, RZ, 0xc0, !PT ;  /* 0x0000001f06067812 */ /* 0x002fc800078ec0ff */
[----:B------:R-:W-:-:S13]  /*c0f0*/  ISETP.NE.AND P1, PT, R6, RZ, PT ;  /* 0x000000ff0600720c */ /* 0x000fda0003f25270 */
[----:B---3--:R-:W-:Y:S05]  /*c100*/  @!P1 BRA `(.L_x_3010) ;  /* 0x0000000000049947 */ /* 0x008fea0003800000 */
[----:B------:R-:W-:Y:S01]  /*c110*/  BPT.TRAP 0x1 ;  /* 0x000000040000795c */ /* 0x000fe20000300000 */
.L_x_3010:
[----:B------:R-:W3:Y:S01]  /*c120*/  LDL R12, [R1+0x8] ;  /* 0x00000800010c7983 */ /* 0x000ee20000100800 */
[----:B------:R-:W-:Y:S01]  /*c130*/  MOV R6, 0x400 ;  /* 0x0000040000067802 */ /* 0x000fe20000000f00 */
[----:B------:R-:W1:Y:S01]  /*c140*/  S2R R13, SR_CgaCtaId ;  /* 0x00000000000d7919 */ /* 0x000e620000008800 */
[----:B------:R-:W-:Y:S01]  /*c150*/  R2UR UR9, R2 ;  /* 0x00000000020972ca */ /* 0x000fe200000e0000 */
[----:B------:R-:W-:Y:S01]  /*c160*/  UIADD3 UR4, UP0, UR40, 0x370, URZ ;  /* 0x0000037028047890 */ /* 0x000fe2000ff1e03f */
[----:B------:R-:W-:Y:S02]  /*c170*/  R2UR UR12, R4 ;  /* 0x00000000040c72ca */ /* 0x000fe400000e0000 */
[----:B-----5:R-:W-:Y:S01]  /*c180*/  R2UR UR13, R7 ;  /* 0x00000000070d72ca */ /* 0x020fe200000e0000 */
[----:B------:R-:W-:Y:S01]  /*c190*/  UIADD3.X UR5, URZ, UR41, URZ, UP0, !UPT ;  /* 0x000000293f057290 */ /* 0x000fe200087fe43f */
[----:B-1----:R-:W-:-:S05]  /*c1a0*/  LEA R6, R13, R6, 0x18 ;  /* 0x000000060d067211 */ /* 0x002fca00078ec0ff */
[----:B------:R-:W-:-:S05]  /*c1b0*/  IMAD R6, R9, 0x2000, R6 ;  /* 0x0000200009067824 */ /* 0x000fca00078e0206 */
[----:B------:R-:W-:Y:S01]  /*c1c0*/  R2UR UR8, R6 ;  /* 0x00000000060872ca */ /* 0x000fe200000e0000 */
[----:B------:R-:W-:Y:S01]  /*c1d0*/  UIADD3 UR9, UR9, 0x28c30, URZ ;  /* 0x00028c3009097890 */ /* 0x000fe2000fffe03f */
[----:B------:R-:W-:Y:S01]  /*c1e0*/  UMOV UR6, 0x0 ;  /* 0x0000000000067882 */ /* 0x000fe20000000000 */
[----:B------:R-:W-:Y:S01]  /*c1f0*/  UMOV UR7, 0x14f00000 ;  /* 0x14f0000000077882 */ /* 0x000fe20000000000 */
[----:B------:R-:W-:-:S09]  /*c200*/  UMOV UR10, URZ ;  /* 0x0000003f000a7c82 */ /* 0x000fd20008000000 */
[----:B------:R-:W-:Y:S01]  /*c210*/  UIADD3 UR8, UR8, 0x22400, URZ ;  /* 0x0002240008087890 */ /* 0x000fe2000fffe03f */
[----:B---3--:R-:W-:-:S05]  /*c220*/  IMAD R6, R11, 0x40, R12 ;  /* 0x000000400b067824 */ /* 0x008fca00078e020c */
[----:B------:R-:W-:-:S13]  /*c230*/  R2UR UR11, R6 ;  /* 0x00000000060b72ca */ /* 0x000fda00000e0000 */
[----:B------:R1:W-:Y:S01]  /*c240*/  UTMALDG.4D [UR8], [UR4], desc[UR6] ;  /* 0x00000608040075b4 */ /* 0x0003e20008019000 */
[----:B------:R-:W3:Y:S02]  /*c250*/  SYNCS.PHASECHK.TRANS64.TRYWAIT P1, [R2+URZ+0x28c60], R3 ;  /* 0x028c6003020075a7 */ /* 0x000ee4000802017f */
[----:B-1-3--:R-:W-:Y:S05]  /*c260*/  @!P1 BRA `(.L_x_3011) ;  /* 0x0000002000709947 */ /* 0x00afea0003800000 */
.L_x_3064:
        /* <DEDUP_REMOVED lines=8> */
.L_x_3012:
        /* <DEDUP_REMOVED lines=53> */
.L_x_3007:
[----:B------:R-:W-:Y:S05]  /*c640*/  BSYNC B1 ;  /* 0x0000000000017941 */ /* 0x000fea0003800000 */
.L_x_3006:
[----:B------:R-:W-:Y:S01]  /*c650*/  IADD3 R9, R9, 0x1, RZ ;  /* 0x0000000109097810 */ /* 0x000fe20007ffe0ff */
[----:B------:R-:W-:Y:S03]  /*c660*/  BSSY B1, `(.L_x_3013) ;  /* 0x0000084000017945 */ /* 0x000fe60003800000 */
        /* <DEDUP_REMOVED lines=12> */
[----:B------:R-:W2:Y:S01]  /*c730*/  LDC R6, c[0x0][0x41c] ;  /* 0x00010700ff067b82 */ /* 0x000ea20000000800 */
[----:B------:R-:W-:Y:S02]  /*c740*/  ULDC.64 UR6, c[0x0][0x408] ;  /* 0x0001020000067ab9 */ /* 0x000fe40000000a00 */
[----:B------:R-:W-:-:S04]  /*c750*/  IMAD R7, R5, UR6, RZ ;  /* 0x0000000605077c24 */ /* 0x000fc8000f8e02ff */
[----:B------:R-:W-:Y:S01]  /*c760*/  IMAD R7, R0, UR7, R7 ;  /* 0x0000000700077c24 */ /* 0x000fe2000f8e0207 */
[----:B--2---:R-:W-:-:S13]  /*c770*/  ISETP.NE.AND P0, PT, R6, 0x1, PT ;  /* 0x000000010600780c */ /* 0x004fda0003f05270 */
[----:B------:R-:W2:Y:S02]  /*c780*/  @P0 LDC.64 R2, c[0x0][0x420] ;  /* 0x00010800ff020b82 */ /* 0x000ea40000000a00 */
[----:B--2---:R-:W-:-:S04]  /*c790*/  @P0 IMAD.HI.U32 R10, R9, R2, RZ ;  /* 0x00000002090a0227 */ /* 0x004fc800078e00ff */
[----:B------:R-:W-:Y:S01]  /*c7a0*/  IMAD.MOV.U32 R2, RZ, RZ, R9 ;  /* 0x000000ffff027224 */ /* 0x000fe200078e0009 */
[----:B------:R-:W-:-:S05]  /*c7b0*/  @P0 SHF.R.U32.HI R2, RZ, R3, R10 ;  /* 0x00000003ff020219 */ /* 0x000fca000001160a */
[----:B------:R-:W-:-:S04]  /*c7c0*/  IMAD.MOV R3, RZ, RZ, -R2 ;  /* 0x000000ffff037224 */ /* 0x000fc800078e0a02 */
[----:B------:R-:W-:Y:S01]  /*c7d0*/  IMAD R9, R6, R3, R9 ;  /* 0x0000000306097224 */ /* 0x000fe200078e0209 */
[----:B------:R-:W-:-:S03]  /*c7e0*/  SHF.R.S32.HI R3, RZ, 0x1f, R2 ;  /* 0x0000001fff037819 */ /* 0x000fc60000011402 */
[----:B------:R-:W-:-:S04]  /*c7f0*/  IMAD.WIDE.U32 R2, R0, UR6, R2 ;  /* 0x0000000600027c25 */ /* 0x000fc8000f8e0002 */
[----:B------:R-:W-:Y:S01]  /*c800*/  IMAD.IADD R7, R7, 0x1, R3 ;  /* 0x0000000107077824 */ /* 0x000fe200078e0203 */
[----:B------:R-:W-:-:S04]  /*c810*/  LEA R6, P0, R2, UR4, 0x2 ;  /* 0x0000000402067c11 */ /* 0x000fc8000f8010ff */
[----:B------:R-:W-:-:S06]  /*c820*/  LEA.HI.X R7, R2, UR5, R7, 0x2, P0 ;  /* 0x0000000502077c11 */ /* 0x000fcc00080f1407 */
[----:B------:R2:W5:Y:S03]  /*c830*/  LDG.E R7, desc[UR38][R6.64] ;  /* 0x0000002606077981 */ /* 0x000566000c1e1900 */
.L_x_3015:
[----:B------:R-:W3:Y:S01]  /*c840*/  S2R R3, SR_CgaCtaId ;  /* 0x0000000000037919 */ /* 0x000ee20000008800 */
[----:B------:R-:W-:-:S04]  /*c850*/  MOV R2, 0x400 ;  /* 0x0000040000027802 */ /* 0x000fc80000000f00 */
[----:B---3--:R-:W-:Y:S02]  /*c860*/  LEA R2, R3, R2, 0x18 ;  /* 0x0000000203027211 */ /* 0x008fe400078ec0ff */
[----:B------:R-:W-:-:S03]  /*c870*/  SHF.L.U32 R3, R11, 0x1f, RZ ;  /* 0x0000001f0b037819 */ /* 0x000fc600000006ff */
[----:B------:R-:W-:-:S04]  /*c880*/  IMAD R2, R12, 0x8, R2 ;  /* 0x000000080c027824 */ /* 0x000fc800078e0202 */
[----:B------:R-:W3:Y:S02]  /*c890*/  SYNCS.PHASECHK.TRANS64.TRYWAIT P0, [R2+URZ+0x28c40], R3 ;  /* 0x028c4003020075a7 */ /* 0x000ee4000800017f */
[----:B---3--:R-:W-:Y:S05]  /*c8a0*/  @!P0 BRA `(.L_x_3016) ;  /* 0x0000001800f48947 */ /* 0x008fea0003800000 */
.L_x_3065:
[----:B--2---:R-:W2:Y:S02]  /*c8b0*/  S2R R6, SR_TID.X ;  /* 0x0000000000067919 */ /* 0x004ea40000002100 */
[----:B--2---:R-:W-:-:S04]  /*c8c0*/  LOP3.LUT R6, R6, 0x7f, RZ, 0xc0, !PT ;  /* 0x0000007f06067812 */ /* 0x004fc800078ec0ff */
[----:B------:R-:W-:-:S13]  /*c8d0*/  ISETP.NE.AND P0, PT, R6, RZ, PT ;  /* 0x000000ff0600720c */ /* 0x000fda0003f05270 */
[----:B------:R-:W-:Y:S05]  /*c8e0*/  @P0 BRA `(.L_x_3017) ;  /* 0x00000000001c0947 */ /* 0x000fea0003800000 */
[----:B------:R-:W2:Y:S01]  /*c8f0*/  S2R R6, SR_TID.X ;  /* 0x0000000000067919 */ /* 0x000ea20000002100 */
[----:B-1----:R-:W-:-:S04]  /*c900*/  MOV R11, 0x2000 ;  /* 0x00002000000b7802 */ /* 0x002fc80000000f00 */
[----:B------:R4:W-:Y:S01]  /*c910*/  SYNCS.ARRIVE.TRANS64 RZ, [R2+URZ+0x28c30], R11 ;  /* 0x028c300b02ff79a7 */ /* 0x0009e2000800003f */
[----:B--2---:R-:W-:-:S04]  /*c920*/  LOP3.LUT R6, R6, 0x1f, RZ, 0xc0, !PT ;  /* 0x0000001f06067812 */ /* 0x004fc800078ec0ff */
[----:B------:R-:W-:-:S13]  /*c930*/  ISETP.NE.AND P1, PT, R6, RZ, PT ;  /* 0x000000ff0600720c */ /* 0x000fda0003f25270 */
[----:B----4-:R-:W-:Y:S05]  /*c940*/  @!P1 BRA `(.L_x_3017) ;  /* 0x0000000000049947 */ /* 0x010fea0003800000 */
[----:B------:R-:W-:Y:S01]  /*c950*/  BPT.TRAP 0x1 ;  /* 0x000000040000795c */ /* 0x000fe20000300000 */
.L_x_3017:
[----:B------:R-:W2:Y:S01]  /*c960*/  LDL R6, [R1] ;  /* 0x0000000001067983 */ /* 0x000ea20000100800 */
[----:B-1----:R-:W-:-:S03]  /*c970*/  MOV R11, 0x400 ;  /* 0x00000400000b7802 */ /* 0x002fc60000000f00 */
[----:B------:R-:W4:Y:S01]  /*c980*/  LDL R10, [R1+0x8] ;  /* 0x00000800010a7983 */ /* 0x000f220000100800 */
[----:B------:R-:W1:Y:S01]  /*c990*/  S2R R12, SR_CgaCtaId ;  /* 0x00000000000c7919 */ /* 0x000e620000008800 */
[----:B------:R-:W-:Y:S01]  /*c9a0*/  R2UR UR9, R2 ;  /* 0x00000000020972ca */ /* 0x000fe200000e0000 */
[----:B------:R-:W-:Y:S01]  /*c9b0*/  UIADD3 UR4, UP0, UR40, 0x370, URZ ;  /* 0x0000037028047890 */ /* 0x000fe2000ff1e03f */
[----:B------:R-:W-:Y:S02]  /*c9c0*/  R2UR UR12, R4 ;  /* 0x00000000040c72ca */ /* 0x000fe400000e0000 */
[----:B-----5:R-:W-:Y:S01]  /*c9d0*/  R2UR UR13, R7 ;  /* 0x00000000070d72ca */ /* 0x020fe200000e0000 */
[----:B------:R-:W-:Y:S01]  /*c9e0*/  UIADD3.X UR5, URZ, UR41, URZ, UP0, !UPT ;  /* 0x000000293f057290 */ /* 0x000fe200087fe43f */
[----:B-1----:R-:W-:-:S07]  /*c9f0*/  LEA R11, R12, R11, 0x18 ;  /* 0x0000000b0c0b7211 */ /* 0x002fce00078ec0ff */
[----:B------:R-:W-:Y:S01]  /*ca00*/  UIADD3 UR9, UR9, 0x28c30, URZ ;  /* 0x00028c3009097890 */ /* 0x000fe2000fffe03f */
[----:B------:R-:W-:Y:S01]  /*ca10*/  UMOV UR6, 0x0 ;  /* 0x0000000000067882 */ /* 0x000fe20000000000 */
[----:B------:R-:W-:Y:S01]  /*ca20*/  UMOV UR7, 0x14f00000 ;  /* 0x14f0000000077882 */ /* 0x000fe20000000000 */
[----:B------:R-:W-:Y:S01]  /*ca30*/  UMOV UR10, URZ ;  /* 0x0000003f000a7c82 */ /* 0x000fe20008000000 */
[----:B--2---:R-:W-:-:S05]  /*ca40*/  IMAD R6, R6, 0x2000, R11 ;  /* 0x0000200006067824 */ /* 0x004fca00078e020b */
[----:B------:R-:W-:Y:S01]  /*ca50*/  R2UR UR8, R6 ;  /* 0x00000000060872ca */ /* 0x000fe200000e0000 */
[----:B----4-:R-:W-:-:S05]  /*ca60*/  IMAD R9, R9, 0x40, R10 ;  /* 0x0000004009097824 */ /* 0x010fca00078e020a */
[----:B------:R-:W-:-:S07]  /*ca70*/  R2UR UR11, R9 ;  /* 0x00000000090b72ca */ /* 0x000fce00000e0000 */
[----:B------:R-:W-:-:S09]  /*ca80*/  UIADD3 UR8, UR8, 0x22400, URZ ;  /* 0x0002240008087890 */ /* 0x000fd2000fffe03f */
[----:B------:R1:W-:Y:S01]  /*ca90*/  UTMALDG.4D [UR8], [UR4], desc[UR6] ;  /* 0x00000608040075b4 */ /* 0x0003e20008019000 */
[----:B------:R-:W2:Y:S02]  /*caa0*/  SYNCS.PHASECHK.TRANS64.TRYWAIT P1, [R2+URZ+0x28c60], R3 ;  /* 0x028c6003020075a7 */ /* 0x000ea4000802017f */
[----:B-12---:R-:W-:Y:S05]  /*cab0*/  @!P1 BRA `(.L_x_3018) ;  /* 0x0000001800849947 */ /* 0x006fea0003800000 */
.L_x_3066:
[----:B------:R-:W-:Y:S05]  /*cac0*/  @P0 BRA `(.L_x_3019) ;  /* 0x00000000001c0947 */ /* 0x000fea0003800000 */
[----:B------:R-:W2:Y:S01]  /*cad0*/  S2R R6, SR_TID.X ;  /* 0x0000000000067919 */ /* 0x000ea20000002100 */
[----:B-1-3--:R-:W-:-:S04]  /*cae0*/  IMAD.MOV.U32 R3, RZ, RZ, 0x10000 ;  /* 0x00010000ff037424 */ /* 0x00afc800078e00ff */
[----:B------:R4:W-:Y:S01]  /*caf0*/  SYNCS.ARRIVE.TRANS64 RZ, [R2+URZ+0x28c50], R3 ;  /* 0x028c500302ff79a7 */ /* 0x0009e2000800003f */
[----:B--2---:R-:W-:-:S04]  /*cb00*/  LOP3.LUT R6, R6, 0x1f, RZ, 0xc0, !PT ;  /* 0x0000001f06067812 */ /* 0x004fc800078ec0ff */
[----:B------:R-:W-:-:S13]  /*cb10*/  ISETP.NE.AND P1, PT, R6, RZ, PT ;  /* 0x000000ff0600720c */ /* 0x000fda0003f25270 */
[----:B----4-:R-:W-:Y:S05]  /*cb20*/  @!P1 BRA `(.L_x_3019) ;  /* 0x0000000000049947 */ /* 0x010fea0003800000 */
[----:B------:R-:W-:Y:S01]  /*cb30*/  BPT.TRAP 0x1 ;  /* 0x000000040000795c */ /* 0x000fe20000300000 */
.L_x_3019:
[----:B-1-3--:R-:W2:Y:S01]  /*cb40*/  LDL R3, [R1] ;  /* 0x0000000001037983 */ /* 0x00aea20000100800 */
[----:B------:R-:W-:Y:S01]  /*cb50*/  MOV R6, 0x400 ;  /* 0x0000040000067802 */ /* 0x000fe20000000f00 */
        /* <DEDUP_REMOVED lines=17> */
[----:B--2---:R-:W-:-:S05]  /*cc70*/  IMAD R2, R3, 0x10000, R6 ;  /* 0x0001000003027824 */ /* 0x004fca00078e0206 */
        /* <DEDUP_REMOVED lines=33> */
[----:B--2---:R-:W-:Y:S01]  /*ce90*/  NOP ;  /* 0x0000000000007918 */ /* 0x004fe20000000000 */
.L_x_3014:
[----:B------:R-:W-:Y:S05]  /*cea0*/  BSYNC B1 ;  /* 0x0000000000017941 */ /* 0x000fea0003800000 */
.L_x_3013:
[C---:B------:R-:W-:Y:S01]  /*ceb0*/  ISETP.GT.AND P0, PT, R8.reuse, 0x1, PT ;  /* 0x000000010800780c */ /* 0x040fe20003f04270 */
[----:B------:R-:W-:-:S05]  /*cec0*/  VIADD R2, R8, 0xfffffffe ;  /* 0xfffffffe08027836 */ /* 0x000fca0000000000 */
[----:B------:R-:W-:-:S07]  /*ced0*/  MOV R8, R2 ;  /* 0x0000000200087202 */ /* 0x000fce0000000f00 */
[----:B------:R-:W-:Y:S05]  /*cee0*/  @P0 BRA `(.L_x_3020) ;  /* 0xffffffec00c40947 */ /* 0x000fea000383ffff */
.L_x_2996:
[----:B------:R-:W-:Y:S05]  /*cef0*/  BSYNC B0 ;  /* 0x0000000000007941 */ /* 0x000fea0003800000 */
.L_x_2995:
[----:B------:R-:W2:Y:S01]  /*cf00*/  LDL.LU R3, [R1] ;  /* 0x0000000001037983 */ /* 0x000ea20000300800 */
[----:B------:R-:W-:Y:S01]  /*cf10*/  BSSY B0, `(.L_x_3021) ;  /* 0x0000016000007945 */ /* 0x000fe20003800000 */
[----:B------:R-:W3:Y:S02]  /*cf20*/  S2R R2, SR_TID.X ;  /* 0x0000000000027919 */ /* 0x000ee40000002100 */
[----:B---3--:R-:W-:-:S04]  /*cf30*/  LOP3.LUT R2, R2, 0x1f, RZ, 0xc0, !PT ;  /* 0x0000001f02027812 */ /* 0x008fc800078ec0ff */
[----:B------:R-:W-:Y:S01]  /*cf40*/  ISETP.NE.AND P1, PT, R2, RZ, PT ;  /* 0x000000ff0200720c */ /* 0x000fe20003f25270 */
[----:B--2---:R-:W-:-:S05]  /*cf50*/  VIADD R0, R3, 0x1 ;  /* 0x0000000103007836 */ /* 0x004fca0000000000 */
[----:B------:R-:W-:-:S04]  /*cf60*/  ISETP.NE.AND P0, PT, R0, 0x2, PT ;  /* 0x000000020000780c */ /* 0x000fc80003f05270 */
[----:B------:R-:W-:Y:S02]  /*cf70*/  SEL R2, R0, RZ, P0 ;  /* 0x000000ff00027207 */ /* 0x000fe40000000000 */
[----:B------:R-:W-:-:S03]  /*cf80*/  SEL R0, RZ, 0x1, P0 ;  /* 0x00000001ff007807 */ /* 0x000fc60000000000 */
[----:B------:R2:W-:Y:S01]  /*cf90*/  STL [R1], R2 ;  /* 0x0000000201007387 */ /* 0x0005e20000100800 */
[----:B------:R-:W-:Y:S05]  /*cfa0*/  @P1 BRA `(.L_x_3022) ;  /* 0x0000000000301947 */ /* 0x000fea0003800000 */
[----:B------:R-:W3:Y:S01]  /*cfb0*/  S2R R7, SR_LANEID ;  /* 0x0000000000077919 */ /* 0x000ee20000000000 */
[----:B------:R-:W-:Y:S01]  /*cfc0*/  VOTEU.ANY UR4, UPT, PT ;  /* 0x0000000000047886 */ /* 0x000fe200038e0100 */
[----:B--2---:R-:W2:Y:S01]  /*cfd0*/  LDC.64 R2, c[0x0][0xc38] ;  /* 0x00030e00ff027b82 */ /* 0x004ea20000000a00 */
[----:B------:R-:W3:Y:S08]  /*cfe0*/  FLO.U32 R4, UR4 ;  /* 0x0000000400047d00 */ /* 0x000ef000080e0000 */
[----:B------:R-:W2:Y:S01]  /*cff0*/  POPC R5, UR4 ;  /* 0x0000000400057d09 */ /* 0x000ea20008000000 */
[----:B---3--:R-:W-:-:S13]  /*d000*/  ISETP.EQ.U32.AND P0, PT, R4, R7, PT ;  /* 0x000000070400720c */ /* 0x008fda0003f02070 */
[----:B--2---:R-:W2:Y:S01]  /*d010*/  @P0 ATOMG.E.ADD.STRONG.GPU PT, R3, desc[UR38][R2.64], R5 ;  /* 0x00000005020309a8 */ /* 0x004ea200081ee1e6 */
[----:B------:R-:W3:Y:S02]  /*d020*/  S2R R6, SR_LTMASK ;  /* 0x0000000000067919 */ /* 0x000ee40000003900 */
[----:B---3--:R-:W-:-:S04]  /*d030*/  LOP3.LUT R6, R6, UR4, RZ, 0xc0, !PT ;  /* 0x0000000406067c12 */ /* 0x008fc8000f8ec0ff */
[----:B------:R-:W3:Y:S01]  /*d040*/  POPC R7, R6 ;  /* 0x0000000600077309 */ /* 0x000ee20000000000 */
[----:B--2---:R-:W3:Y:S02]  /*d050*/  SHFL.IDX PT, R4, R3, R4, 0x1f ;  /* 0x00001f0403047589 */ /* 0x004ee400000e0000 */
[----:B---3--:R-:W-:-:S07]  /*d060*/  IADD3 R16, R4, UR37, R7 ;  /* 0x0000002504107c10 */ /* 0x008fce000fffe007 */
.L_x_3022:
[----:B------:R-:W-:Y:S05]  /*d070*/  BSYNC B0 ;  /* 0x0000000000007941 */ /* 0x000fea0003800000 */
.L_x_3021:
[----:B--2---:R-:W2:Y:S02]  /*d080*/  LDL.LU R2, [R1+0x4] ;  /* 0x0000040001027983 */ /* 0x004ea40000300800 */
[----:B--2---:R-:W-:-:S05]  /*d090*/  LOP3.LUT R2, R2, R0, RZ, 0x3c, !PT ;  /* 0x0000000002027212 */ /* 0x004fca00078e3cff */
[----:B------:R2:W-:Y:S02]  /*d0a0*/  STL [R1+0x4], R2 ;  /* 0x0000040201007387 */ /* 0x0005e40000100800 */
.L_x_2978:
[----:B------:R-:W-:Y:S05]  /*d0b0*/  BSYNC B6 ;  /* 0x0000000000067941 */ /* 0x000fea0003800000 */
.L_x_2976:
[----:B------:R-:W-:-:S03]  /*d0c0*/  UMOV UR4, 0xffffffff ;  /* 0xffffffff00047882 */ /* 0x000fc60000000000 */
[----:B------:R-:W-:Y:S05]  /*d0d0*/  BRA.DIV UR4, `(.L_x_3023) ;  /* 0x0000001604107947 */ /* 0x000fea000b800000 */
[----:B------:R3:W4:Y:S04]  /*d0e0*/  SHFL.IDX PT, R4, R16, RZ, 0x1f ;  /* 0x00001fff10047589 */ /* 0x00072800000e0000 */
[----:B------:R3:W0:Y:S02]  /*d0f0*/  SHFL.IDX PT, R5, R16, 0x1, 0x1f ;  /* 0x00201f0010057f89 */ /* 0x00062400000e0000 */
.L_x_3070:
[----:B0-----:R-:W0:Y:S01]  /*d100*/  S2R R0, SR_TID.X ;  /* 0x0000000000007919 */ /* 0x001e220000002100 */
        /* <DEDUP_REMOVED lines=9> */
[----:B--2---:R-:W0:Y:S02]  /*d1a0*/  LDC.64 R2, c[0x0][0xc58] ;  /* 0x00031600ff027b82 */ /* 0x004e240000000a00 */
[----:B0-----:R-:W-:-:S06]  /*d1b0*/  IMAD.WIDE R2, R7, 0x4, R2 ;  /* 0x0000000407027825 */ /* 0x001fcc00078e0202 */
[----:B------:R0:W5:Y:S02]  /*d1c0*/  LDG.E R3, desc[UR38][R2.64] ;  /* 0x0000002602037981 */ /* 0x000164000c1e1900 */
.L_x_3025:
[----:B------:R-:W-:Y:S05]  /*d1d0*/  BSYNC B0 ;  /* 0x0000000000007941 */ /* 0x000fea0003800000 */
.L_x_3024:
        /* <DEDUP_REMOVED lines=8> */
[----:B------:R-:W2:Y:S02]  /*d260*/  SHFL.UP PT, R14, R13, 0x2, RZ ;  /* 0x044000000d0e7989 */ /* 0x000ea400000e00ff */
[----:B--2---:R-:W-:Y:S02]  /*d270*/  SEL R2, R14, RZ, P1 ;  /* 0x000000ff0e027207 */ /* 0x004fe40000800000 */
[----:B------:R-:W-:Y:S02]  /*d280*/  ISETP.GE.U32.AND P1, PT, R8, 0x8, PT ;  /* 0x000000080800780c */ /* 0x000fe40003f26070 */
[----:B------:R-:W-:-:S05]  /*d290*/  IADD3 R2, R13, R2, RZ ;  /* 0x000000020d027210 */ /* 0x000fca0007ffe0ff */
        /* <DEDUP_REMOVED lines=10> */
[----:B------:R0:W2:Y:S02]  /*d340*/  SHFL.IDX PT, R14, R2, 0x1f, 0x1f ;  /* 0x03e01f00020e7f89 */ /* 0x0000a400000e0000 */
.L_x_3078:
[----:B------:R-:W-:Y:S02]  /*d350*/  ULDC UR4, c[0x0][0xc10] ;  /* 0x0003040000047ab9 */ /* 0x000fe40000000800 */
[----:B---3--:R-:W-:-:S04]  /*d360*/  IMAD.U32 R16, RZ, RZ, UR4 ;  /* 0x00000004ff107e24 */ /* 0x008fc8000f8e00ff */
[----:B--2---:R-:W-:-:S04]  /*d370*/  IMAD R6, R14, R16, RZ ;  /* 0x000000100e067224 */ /* 0x004fc800078e02ff */
[----:B------:R-:W-:-:S05]  /*d380*/  IMAD.IADD R5, R5, 0x1, R6 ;  /* 0x0000000105057824 */ /* 0x000fca00078e0206 */
[----:B----4-:R-:W-:-:S13]  /*d390*/  ISETP.GT.AND P0, PT, R5, R4, PT ;  /* 0x000000040500720c */ /* 0x010fda0003f04270 */
[----:B------:R-:W-:Y:S05]  /*d3a0*/  @P0 BRA `(.L_x_3027) ;  /* 0x0000000000b40947 */ /* 0x000fea0003800000 */
[----:B------:R-:W2:Y:S02]  /*d3b0*/  LDC R0, c[0x0][0xc14] ;  /* 0x00030500ff007b82 */ /* 0x000ea40000000800 */
.L_x_3032:
[----:B------:R-:W-:-:S04]  /*d3c0*/  IADD3 R19, R19, 0x1f, RZ ;  /* 0x0000001f13137810 */ /* 0x000fc80007ffe0ff */
[----:B--2---:R-:W-:-:S13]  /*d3d0*/  ISETP.GE.AND P0, PT, R19, R0, PT ;  /* 0x000000001300720c */ /* 0x004fda0003f06270 */
        /* <DEDUP_REMOVED lines=12> */
.L_x_3030:
[----:B------:R-:W-:Y:S05]  /*d4a0*/  BSYNC B0 ;  /* 0x0000000000007941 */ /* 0x000fea0003800000 */
.L_x_3029:
[----:B------:R-:W-:-:S03]  /*d4b0*/  UMOV UR4, 0xffffffff ;  /* 0xffffffff00047882 */ /* 0x000fc60000000000 */
[----:B------:R-:W-:Y:S05]  /*d4c0*/  BRA.DIV UR4, `(.L_x_3031) ;  /* 0x0000001604307947 */ /* 0x000fea000b800000 */
[----:B-----5:R-:W2:Y:S01]  /*d4d0*/  SHFL.UP PT, R14, R3, 0x1, RZ ;  /* 0x04200000030e7989 */ /* 0x020ea200000e00ff */
[C---:B------:R-:W-:Y:S02]  /*d4e0*/  ISETP.NE.AND P0, PT, R8.reuse, RZ, PT ;  /* 0x000000ff0800720c */ /* 0x040fe40003f05270 */
[----:B------:R-:W-:Y:S02]  /*d4f0*/  ISETP.GE.U32.AND P1, PT, R8, 0x2, PT ;  /* 0x000000020800780c */ /* 0x000fe40003f26070 */
[----:B--2---:R-:W-:Y:S02]  /*d500*/  SEL R14, R14, RZ, P0 ;  /* 0x000000ff0e0e7207 */ /* 0x004fe40000000000 */
        /* <DEDUP_REMOVED lines=11> */
[----:B0-----:R-:W-:-:S04]  /*d5c0*/  SEL R7, R14, RZ, P1 ;  /* 0x000000ff0e077207 */ /* 0x001fc80000800000 */
[----:B------:R-:W-:-:S05]  /*d5d0*/  IADD3 R7, R6, R7, RZ ;  /* 0x0000000706077210 */ /* 0x000fca0007ffe0ff */
[----:B------:R-:W0:Y:S02]  /*d5e0*/  SHFL.UP PT, R14, R7, 0x10, RZ ;  /* 0x06000000070e7989 */ /* 0x000e2400000e00ff */
[----:B0-----:R-:W-:-:S05]  /*d5f0*/  SEL R14, R14, RZ, P0 ;  /* 0x000000ff0e0e7207 */ /* 0x001fca0000000000 */
[----:B------:R-:W-:-:S05]  /*d600*/  IMAD.IADD R2, R7, 0x1, R14 ;  /* 0x0000000107027824 */ /* 0x000fca00078e020e */
[----:B------:R0:W2:Y:S02]  /*d610*/  SHFL.IDX PT, R14, R2, 0x1f, 0x1f ;  /* 0x03e01f00020e7f89 */ /* 0x0000a400000e0000 */
.L_x_3086:
[----:B------:R-:W-:Y:S02]  /*d620*/  ULDC UR4, c[0x0][0xc10] ;  /* 0x0003040000047ab9 */ /* 0x000fe40000000800 */
[----:B------:R-:W-:-:S04]  /*d630*/  IMAD.U32 R16, RZ, RZ, UR4 ;  /* 0x00000004ff107e24 */ /* 0x000fc8000f8e00ff */
[----:B--2---:R-:W-:-:S04]  /*d640*/  IMAD R6, R14, R16, RZ ;  /* 0x000000100e067224 */ /* 0x004fc800078e02ff */
[----:B------:R-:W-:-:S05]  /*d650*/  IMAD.IADD R5, R6, 0x1, R5 ;  /* 0x0000000106057824 */ /* 0x000fca00078e0205 */
[----:B------:R-:W-:-:S13]  /*d660*/  ISETP.GT.AND P0, PT, R5, R4, PT ;  /* 0x000000040500720c */ /* 0x000fda0003f04270 */
[----:B------:R-:W-:Y:S05]  /*d670*/  @!P0 BRA `(.L_x_3032) ;  /* 0xfffffffc00508947 */ /* 0x000fea000383ffff */
.L_x_3027:
[----:B------:R-:W-:Y:S01]  /*d680*/  IMAD.IADD R6, R5, 0x1, -R6 ;  /* 0x0000000105067824 */ /* 0x000fe200078e0a06 */
[----:B------:R-:W-:-:S03]  /*d690*/  UMOV UR4, 0xffffffff ;  /* 0xffffffff00047882 */ /* 0x000fc60000000000 */
[----:B------:R-:W-:-:S05]  /*d6a0*/  IMAD R5, R2, R16, R6 ;  /* 0x0000001002057224 */ /* 0x000fca00078e0206 */
[----:B------:R-:W-:Y:S01]  /*d6b0*/  ISETP.GT.AND P6, PT, R5, R4, PT ;  /* 0x000000040500720c */ /* 0x000fe20003fc4270 */
[----:B------:R-:W-:-:S12]  /*d6c0*/  BRA.DIV UR4, `(.L_x_3033) ;  /* 0x0000001604807947 */ /* 0x000fd8000b800000 */
[----:B------:R-:W-:-:S04]  /*d6d0*/  VOTE.ANY R7, PT, !P6 ;  /* 0x0000000000077806 */ /* 0x000fc800070e0100 */
[----:B------:R-:W2:Y:S02]  /*d6e0*/  POPC R5, R7 ;  /* 0x0000000700057309 */ /* 0x000ea40000000000 */
[----:B--2---:R2:W3:Y:S02]  /*d6f0*/  SHFL.IDX PT, R17, R3, R5, 0x1f ;  /* 0x00001f0503117589 */ /* 0x0044e400000e0000 */
.L_x_3090:
[----:B------:R-:W-:Y:S02]  /*d700*/  ISETP.NE.AND P0, PT, R7, RZ, PT ;  /* 0x000000ff0700720c */ /* 0x000fe40003f05270 */
[----:B------:R-:W-:-:S11]  /*d710*/  MOV R14, RZ ;  /* 0x000000ff000e7202 */ /* 0x000fd60000000f00 */
[----:B------:R-:W-:Y:S05]  /*d720*/  @!P0 BRA `(.L_x_3034) ;  /* 0x0000000000108947 */ /* 0x000fea0003800000 */
[----:B------:R-:W-:Y:S01]  /*d730*/  UMOV UR4, 0xffffffff ;  /* 0xffffffff00047882 */ /* 0x000fe20000000000 */
[----:B-1----:R-:W-:Y:S02]  /*d740*/  VIADD R12, R5, 0xffffffff ;  /* 0xffffffff050c7836 */ /* 0x002fe40000000000 */
[----:B------:R-:W-:Y:S05]  /*d750*/  BRA.DIV UR4, `(.L_x_3035) ;  /* 0x0000001604a47947 */ /* 0x000fea000b800000 */
[----:B------:R4:W1:Y:S02]  /*d760*/  SHFL.IDX PT, R14, R2, R12, 0x1f ;  /* 0x00001f0c020e7589 */ /* 0x00086400000e0000 */
.L_x_3034:
[----:B---3--:R-:W-:Y:S01]  /*d770*/  IABS R7, R17 ;  /* 0x0000001100077213 */ /* 0x008fe20000000000 */
[----:B-1----:R-:W-:Y:S02]  /*d780*/  IMAD R16, R14, R16, R6 ;  /* 0x000000100e107224 */ /* 0x002fe400078e0206 */
[----:B------:R-:W-:Y:S01]  /*d790*/  IMAD.IADD R19, R5, 0x1, R19 ;  /* 0x0000000105137824 */ /* 0x000fe200078e0213 */
[----:B------:R-:W1:Y:S08]  /*d7a0*/  I2F.RP R8, R7 ;  /* 0x0000000700087306 */ /* 0x000e700000209400 */
[----:B-1----:R-:W2:Y:S02]  /*d7b0*/  MUFU.RCP R8, R8 ;  /* 0x0000000800087308 */ /* 0x002ea40000001000 */
[----:B--2---:R-:W-:-:S06]  /*d7c0*/  VIADD R3, R8, 0xffffffe ;  /* 0x0ffffffe08037836 */ /* 0x004fcc0000000000 */
[----:B------:R-:W0:Y:S02]  /*d7d0*/  F2I.FTZ.U32.TRUNC.NTZ R3, R3 ;  /* 0x0000000300037305 */ /* 0x000e24000021f000 */
[----:B0---4-:R-:W-:-:S04]  /*d7e0*/  IMAD.MOV R2, RZ, RZ, -R3 ;  /* 0x000000ffff027224 */ /* 0x011fc800078e0a03 */
[----:B------:R-:W-:Y:S02]  /*d7f0*/  IMAD R9, R2, R7, RZ ;  /* 0x0000000702097224 */ /* 0x000fe400078e02ff */
[----:B------:R-:W-:-:S04]  /*d800*/  IMAD.MOV.U32 R2, RZ, RZ, RZ ;  /* 0x000000ffff027224 */ /* 0x000fc800078e00ff */
[----:B------:R-:W-:Y:S01]  /*d810*/  IMAD.HI.U32 R6, R3, R9, R2 ;  /* 0x0000000903067227 */ /* 0x000fe200078e0002 */
[----:B------:R-:W-:Y:S02]  /*d820*/  IADD3 R2, R4, -R16, RZ ;  /* 0x8000001004027210 */ /* 0x000fe40007ffe0ff */
[----:B------:R-:W-:Y:S02]  /*d830*/  IABS R4, R17 ;  /* 0x0000001100047213 */ /* 0x000fe40000000000 */
[----:B------:R-:W-:-:S03]  /*d840*/  IABS R3, R2 ;  /* 0x0000000200037213 */ /* 0x000fc60000000000 */
[----:B------:R-:W-:Y:S02]  /*d850*/  IMAD.MOV R4, RZ, RZ, -R4 ;  /* 0x000000ffff047224 */ /* 0x000fe400078e0a04 */
        /* <DEDUP_REMOVED lines=9> */
[----:B------:R-:W-:Y:S02]  /*d8f0*/  @!P0 IADD3 R6, -R6, RZ, RZ ;  /* 0x000000ff06068210 */ /* 0x000fe40007ffe1ff */
[----:B------:R-:W-:-:S13]  /*d900*/  ISETP.NE.AND P0, PT, R17, RZ, PT ;  /* 0x000000ff1100720c */ /* 0x000fda0003f05270 */
[----:B------:R-:W-:-:S05]  /*d910*/  @!P0 LOP3.LUT R6, RZ, R17, RZ, 0x33, !PT ;  /* 0x00000011ff068212 */ /* 0x000fca00078e33ff */
[--C-:B------:R-:W-:Y:S02]  /*d920*/  IMAD.MOV R3, RZ, RZ, -R6.reuse ;  /* 0x000000ffff037224 */ /* 0x100fe400078e0a06 */
[----:B------:R-:W-:Y:S02]  /*d930*/  IMAD.MOV.U32 R18, RZ, RZ, R6 ;  /* 0x000000ffff127224 */ /* 0x000fe400078e0006 */
[----:B------:R-:W-:Y:S01]  /*d940*/  IMAD R17, R17, R3, R2 ;  /* 0x0000000311117224 */ /* 0x000fe200078e0202 */
[----:B------:R-:W-:Y:S06]  /*d950*/  BRA `(.L_x_3036) ;  /* 0x00000000001c7947 */ /* 0x000fec0003800000 */
.L_x_3028:
[----:B------:R-:W-:Y:S01]  /*d960*/  UMOV UR4, URZ ;  /* 0x0000003f00047c82 */ /* 0x000fe20008000000 */
[----:B------:R-:W-:Y:S01]  /*d970*/  UMOV UR5, URZ ;  /* 0x0000003f00057c82 */ /* 0x000fe20008000000 */
[----:B------:R-:W-:Y:S01]  /*d980*/  ULDC UR6, c[0x0][0xc14] ;  /* 0x0003050000067ab9 */ /* 0x000fe20000000800 */
[----:B------:R-:W-:Y:S01]  /*d990*/  IMAD.MOV.U32 R16, RZ, RZ, R4 ;  /* 0x000000ffff107224 */ /* 0x000fe200078e0004 */
[----:B------:R-:W-:Y:S01]  /*d9a0*/  MOV R17, UR4 ;  /* 0x0000000400117c02 */ /* 0x000fe20008000f00 */
[----:B------:R-:W-:Y:S02]  /*d9b0*/  IMAD.U32 R18, RZ, RZ, UR5 ;  /* 0x00000005ff127e24 */ /* 0x000fe4000f8e00ff */
[----:B------:R-:W-:-:S07]  /*d9c0*/  IMAD.U32 R19, RZ, RZ, UR6 ;  /* 0x00000006ff137e24 */ /* 0x000fce000f8e00ff */
.L_x_3036:
        /* <DEDUP_REMOVED lines=12> */
.L_x_2974:
        /* <DEDUP_REMOVED lines=12> */
.L_x_3093:
[----:B------:R-:W-:Y:S05]  /*db50*/  BSYNC B0 ;  /* 0x0000000000007941 */ /* 0x000fea0003800000 */
.L_x_3038:
[----:B------:R-:W-:-:S03]  /*db60*/  UMOV UR4, 0xffffffff ;  /* 0xffffffff00047882 */ /* 0x000fc60000000000 */
[----:B------:R-:W-:Y:S05]  /*db70*/  BRA.DIV UR4, `(.L_x_3040) ;  /* 0x0000001204d47947 */ /* 0x000fea000b800000 */
[----:B------:R-:W2:Y:S02]  /*db80*/  S2R R2, SR_TID.X ;  /* 0x0000000000027919 */ /* 0x000ea40000002100 */
[----:B--2---:R-:W-:-:S04]  /*db90*/  SHF.R.U32.HI R2, RZ, 0x5, R2 ;  /* 0x00000005ff027819 */ /* 0x004fc80000011602 */
[----:B------:R-:W-:-:S05]  /*dba0*/  LOP3.LUT R2, R2, 0x3, RZ, 0xc0, !PT ;  /* 0x0000000302027812 */ /* 0x000fca00078ec0ff */
[----:B------:R2:W3:Y:S02]  /*dbb0*/  SHFL.IDX PT, R14, R2, RZ, 0x1f ;  /* 0x00001fff020e7589 */ /* 0x0004e400000e0000 */
.L_x_3096:
[----:B---3--:R-:W-:Y:S01]  /*dbc0*/  ISETP.NE.AND P0, PT, R14, RZ, PT ;  /* 0x000000ff0e00720c */ /* 0x008fe20003f05270 */
[----:B------:R-:W-:-:S12]  /*dbd0*/  BSSY B0, `(.L_x_3041) ;  /* 0x0000027000007945 */ /* 0x000fd80003800000 */
[----:B------:R-:W-:Y:S05]  /*dbe0*/  @P0 BRA `(.L_x_3042) ;  /* 0x0000000000940947 */ /* 0x000fea0003800000 */
[----:B------:R-:W-:-:S03]  /*dbf0*/  UMOV UR4, 0xffffffff ;  /* 0xffffffff00047882 */ /* 0x000fc60000000000 */
[----:B------:R-:W-:Y:S05]  /*dc00*/  BRA.DIV UR4, `(.L_x_3043) ;  /* 0x0000001204e47947 */ /* 0x000fea000b800000 */
[----:B------:R-:W-:-:S13]  /*dc10*/  ELECT P6, URZ, PT ;  /* 0x00000000003f782f */ /* 0x000fda00038c0000 */
.L_x_3099:
[----:B------:R-:W-:Y:S05]  /*dc20*/  @!P6 BRA `(.L_x_3042) ;  /* 0x000000000084e947 */ /* 0x000fea0003800000 */
[----:B------:R-:W-:-:S06]  /*dc30*/  ULOP3.LUT UR4, UR36, 0x2, URZ, 0xfc, !UPT ;  /* 0x0000000224047892 */ /* 0x000fcc000f8efc3f */
[----:B--2---:R-:W-:-:S04]  /*dc40*/  MOV R2, UR4 ;  /* 0x0000000400027c02 */ /* 0x004fc80008000f00 */
[----:B------:R-:W-:-:S13]  /*dc50*/  ISETP.NE.AND P2, PT, R2, 0x3, PT ;  /* 0x000000030200780c */ /* 0x000fda0003f45270 */
[----:B------:R-:W-:Y:S05]  /*dc60*/  @!P2 BRA `(.L_x_3044) ;  /* 0x000000000004a947 */ /* 0x000fea0003800000 */
[----:B------:R-:W-:Y:S01]  /*dc70*/  BPT.TRAP 0x1 ;  /* 0x000000040000795c */ /* 0x000fe20000300000 */
.L_x_3044:
        /* <DEDUP_REMOVED lines=14> */
.L_x_3100:
[----:B------:R-:W2:Y:S02]  /*dd60*/  SYNCS.PHASECHK.TRANS64.TRYWAIT P0, [R7+URZ], R2 ;  /* 0x00000002070075a7 */ /* 0x000ea4000800017f */
[----:B--2---:R-:W-:Y:S05]  /*dd70*/  @!P0 BRA `(.L_x_3046) ;  /* 0x0000001000bc8947 */ /* 0x004fea0003800000 */
.L_x_3101:
[----:B------:R-:W-:Y:S05]  /*dd80*/  @!P2 BRA `(.L_x_3047) ;  /* 0x000000000004a947 */ /* 0x000fea0003800000 */
[----:B------:R-:W-:Y:S01]  /*dd90*/  BPT.TRAP 0x1 ;  /* 0x000000040000795c */ /* 0x000fe20000300000 */
.L_x_3047:
[----:B------:R-:W3:Y:S01]  /*dda0*/  LDL.LU R4, [R1] ;  /* 0x0000000001047983 */ /* 0x000ee20000300800 */
[----:B------:R-:W-:-:S05]  /*ddb0*/  IADD3 R0, R0, 0x28c60, RZ ;  /* 0x00028c6000007810 */ /* 0x000fca0007ffe0ff */
[----:B---3--:R-:W-:-:S04]  /*ddc0*/  IMAD R4, R4, 0x8, R0 ;  /* 0x0000000804047824 */ /* 0x008fc800078e0200 */
[----:B------:R-:W3:Y:S02]  /*ddd0*/  SYNCS.PHASECHK.TRANS64.TRYWAIT P0, [R4+URZ], R5 ;  /* 0x00000005040075a7 */ /* 0x000ee4000800017f */
[----:B---3--:R-:W-:Y:S05]  /*dde0*/  @!P0 BRA `(.L_x_3048) ;  /* 0x0000001000b48947 */ /* 0x008fea0003800000 */
.L_x_3102:
[----:B------:R-:W-:-:S07]  /*ddf0*/  IMAD R3, R3, 0x8, R0 ;  /* 0x0000000803037824 */ /* 0x000fce00078e0200 */
.L_x_3049:
[----:B----4-:R4:W0:Y:S02]  /*de00*/  SYNCS.PHASECHK.TRANS64.TRYWAIT P0, [R3+URZ], R2 ;  /* 0x00000002030075a7 */ /* 0x010824000800017f */
[----:B0-----:R-:W-:Y:S05]  /*de10*/  @!P0 NANOSLEEP.SYNCS 0x989680 ;  /* 0x009896800000895d */ /* 0x001fea0003900000 */
[----:B------:R-:W0:Y:S02]  /*de20*/  @!P0 SYNCS.PHASECHK.TRANS64 P0, [R3+URZ], R2 ;  /* 0x00000002030085a7 */ /* 0x000e24000800007f */
[----:B0-----:R-:W-:Y:S05]  /*de30*/  @!P0 BRA `(.L_x_3049) ;  /* 0xfffffffc00f08947 */ /* 0x001fea000383ffff */
.L_x_3042:
[----:B------:R-:W-:Y:S05]  /*de40*/  BSYNC B0 ;  /* 0x0000000000007941 */ /* 0x000fea0003800000 */
.L_x_3041:
[----:B------:R-:W-:Y:S05]  /*de50*/  EXIT ;  /* 0x000000000000794d */ /* 0x000fea0003800000 */
.L_x_2927:
[----:B0-----:R-:W-:-:S04]  /*de60*/  IMAD.U32 R3, RZ, RZ, UR16 ;  /* 0x00000010ff037e24 */ /* 0x001fc8000f8e00ff */
[----:B------:R0:W1:Y:S03]  /*de70*/  SYNCS.PHASECHK.TRANS64.TRYWAIT P0, [R3+URZ+0x28c50], R0 ;  /* 0x028c5000030075a7 */ /* 0x000066000800017f */
[----:B-1----:R-:W-:Y:S05]  /*de80*/  @!P0 NANOSLEEP.SYNCS 0x989680 ;  /* 0x009896800000895d */ /* 0x002fea0003900000 */
[----:B------:R-:W1:Y:S02]  /*de90*/  @!P0 SYNCS.PHASECHK.TRANS64 P0, [R3+URZ+0x28c50], R0 ;  /* 0x028c5000030085a7 */ /* 0x000e64000800007f */
[----:B-1----:R-:W-:Y:S05]  /*dea0*/  @!P0 BRA `(.L_x_2927) ;  /* 0xfffffffc00ec8947 */ /* 0x002fea000383ffff */
[----:B------:R-:W-:Y:S05]  /*deb0*/  BRA `(.L_x_3050) ;  /* 0xffffff3800587947 */ /* 0x000fea000383ffff */
.L_x_2932:
[----:B-1----:R-:W-:-:S04]  /*dec0*/  IMAD.U32 R3, RZ, RZ, UR6 ;  /* 0x00000006ff037e24 */ /* 0x002fc8000f8e00ff */
[----:B------:R1:W2:Y:S03]  /*ded0*/  SYNCS.PHASECHK.TRANS64.TRYWAIT P0, [R3+URZ+0x28c50], R0 ;  /* 0x028c5000030075a7 */ /* 0x0002a6000800017f */
[----:B--2---:R-:W-:Y:S05]  /*dee0*/  @!P0 NANOSLEEP.SYNCS 0x989680 ;  /* 0x009896800000895d */ /* 0x004fea0003900000 */
[----:B------:R-:W2:Y:S02]  /*def0*/  @!P0 SYNCS.PHASECHK.TRANS64 P0, [R3+URZ+0x28c50], R0 ;  /* 0x028c5000030085a7 */ /* 0x000ea4000800007f */
[----:B--2---:R-:W-:Y:S05]  /*df00*/  @!P0 BRA `(.L_x_2932) ;  /* 0xfffffffc00ec8947 */ /* 0x004fea000383ffff */
[----:B------:R-:W-:Y:S05]  /*df10*/  BRA `(.L_x_2931) ;  /* 0xffffff4400647947 */ /* 0x000fea000383ffff */
.L_x_2935:
[----:B0-----:R-:W-:-:S04]  /*df20*/  MOV R3, UR42 ;  /* 0x0000002a00037c02 */ /* 0x001fc80008000f00 */
[----:B------:R0:W1:Y:S03]  /*df30*/  SYNCS.PHASECHK.TRANS64.TRYWAIT P1, [R3+URZ+0x28c00], R0 ;  /* 0x028c0000030075a7 */ /* 0x000066000802017f */
[----:B-1----:R-:W-:Y:S05]  /*df40*/  @!P1 NANOSLEEP.SYNCS 0x989680 ;  /* 0x009896800000995d */ /* 0x002fea0003900000 */
[----:B------:R-:W1:Y:S02]  /*df50*/  @!P1 SYNCS.PHASECHK.TRANS64 P1, [R3+URZ+0x28c00], R0 ;  /* 0x028c0000030095a7 */ /* 0x000e64000802007f */
[----:B-1----:R-:W-:Y:S05]  /*df60*/  @!P1 BRA `(.L_x_2935) ;  /* 0xfffffffc00ec9947 */ /* 0x002fea000383ffff */
[----:B------:R-:W-:Y:S05]  /*df70*/  BRA `(.L_x_3051) ;  /* 0xffffff5000c47947 */ /* 0x000fea000383ffff */
.L_x_2939:
[----:B--2---:R2:W3:Y:S02]  /*df80*/  SYNCS.PHASECHK.TRANS64.TRYWAIT P1, [R7+URZ+0x28c30], R8 ;  /* 0x028c3008070075a7 */ /* 0x0044e4000802017f */
[----:B---3--:R-:W-:Y:S05]  /*df90*/  @!P1 NANOSLEEP.SYNCS 0x989680 ;  /* 0x009896800000995d */ /* 0x008fea0003900000 */
[----:B------:R-:W3:Y:S02]  /*dfa0*/  @!P1 SYNCS.PHASECHK.TRANS64 P1, [R7+URZ+0x28c30], R8 ;  /* 0x028c3008070095a7 */ /* 0x000ee4000802007f */
[----:B---3--:R-:W-:Y:S05]  /*dfb0*/  @!P1 BRA `(.L_x_2939) ;  /* 0xfffffffc00f09947 */ /* 0x008fea000383ffff */
[----:B------:R-:W-:Y:S05]  /*dfc0*/  BRA `(.L_x_2938) ;  /* 0xffffff5000e07947 */ /* 0x000fea000383ffff */
.L_x_2943:
[----:B---3--:R3:W4:Y:S02]  /*dfd0*/  SYNCS.PHASECHK.TRANS64.TRYWAIT P2, [R7+URZ+0x28c50], R8 ;  /* 0x028c5008070075a7 */ /* 0x008724000804017f */
[----:B----4-:R-:W-:Y:S05]  /*dfe0*/  @!P2 NANOSLEEP.SYNCS 0x989680 ;  /* 0x009896800000a95d */ /* 0x010fea0003900000 */
[----:B------:R-:W4:Y:S02]  /*dff0*/  @!P2 SYNCS.PHASECHK.TRANS64 P2, [R7+URZ+0x28c50], R8 ;  /* 0x028c50080700a5a7 */ /* 0x000f24000804007f */
[----:B----4-:R-:W-:Y:S05]  /*e000*/  @!P2 BRA `(.L_x_2943) ;  /* 0xfffffffc00f0a947 */ /* 0x010fea000383ffff */
[----:B------:R-:W-:Y:S05]  /*e010*/  BRA `(.L_x_2942) ;  /* 0xffffff6000f07947 */ /* 0x000fea000383ffff */
.L_x_2948:
[----:B--2---:R-:W-:-:S04]  /*e020*/  IMAD.U32 R3, RZ, RZ, UR22 ;  /* 0x00000016ff037e24 */ /* 0x004fc8000f8e00ff */
[----:B------:R2:W3:Y:S03]  /*e030*/  SYNCS.PHASECHK.TRANS64.TRYWAIT P3, [R3+URZ+0x28c30], R8 ;  /* 0x028c3008030075a7 */ /* 0x0004e6000806017f */
[----:B---3--:R-:W-:Y:S05]  /*e040*/  @!P3 NANOSLEEP.SYNCS 0x989680 ;  /* 0x009896800000b95d */ /* 0x008fea0003900000 */
[----:B------:R-:W3:Y:S02]  /*e050*/  @!P3 SYNCS.PHASECHK.TRANS64 P3, [R3+URZ+0x28c30], R8 ;  /* 0x028c30080300b5a7 */ /* 0x000ee4000806007f */
[----:B---3--:R-:W-:Y:S05]  /*e060*/  @!P3 BRA `(.L_x_2948) ;  /* 0xfffffffc00ecb947 */ /* 0x008fea000383ffff */
[----:B------:R-:W-:Y:S05]  /*e070*/  BRA `(.L_x_2947) ;  /* 0xffffff6400c47947 */ /* 0x000fea000383ffff */
.L_x_2952:
[----:B---3--:R3:W4:Y:S02]  /*e080*/  SYNCS.PHASECHK.TRANS64.TRYWAIT P3, [R171+URZ+0x28c50], R8 ;  /* 0x028c5008ab0075a7 */ /* 0x008724000806017f */
[----:B----4-:R-:W-:Y:S05]  /*e090*/  @!P3 NANOSLEEP.SYNCS 0x989680 ;  /* 0x009896800000b95d */ /* 0x010fea0003900000 */
[----:B------:R-:W4:Y:S02]  /*e0a0*/  @!P3 SYNCS.PHASECHK.TRANS64 P3, [R171+URZ+0x28c50], R8 ;  /* 0x028c5008ab00b5a7 */ /* 0x000f24000806007f */
[----:B----4-:R-:W-:Y:S05]  /*e0b0*/  @!P3 BRA `(.L_x_2952) ;  /* 0xfffffffc00f0b947 */ /* 0x010fea000383ffff */
[----:B------:R-:W-:Y:S05]  /*e0c0*/  BRA `(.L_x_2951) ;  /* 0xffffff7800f87947 */ /* 0x000fea000383ffff */
.L_x_2983:
[----:B------:R-:W0:Y:S01]  /*e0d0*/  S2R R5, SR_TID.X ;  /* 0x0000000000057919 */ /* 0x000e220000002100 */
[----:B------:R-:W-:Y:S01]  /*e0e0*/  BSSY B0, `(.L_x_3052) ;  /* 0x000000a000007945 */ /* 0x000fe20003800000 */
[----:B------:R-:W-:Y:S01]  /*e0f0*/  IMAD.MOV.U32 R12, RZ, RZ, RZ ;  /* 0x000000ffff0c7224 */ /* 0x000fe200078e00ff */
[----:B------:R-:W-:Y:S01]  /*e100*/  MOV R15, 0xffffffff ;  /* 0xffffffff000f7802 */ /* 0x000fe20000000f00 */
[----:B------:R-:W-:Y:S01]  /*e110*/  IMAD.MOV.U32 R11, RZ, RZ, 0x1f ;  /* 0x0000001fff0b7424 */ /* 0x000fe200078e00ff */
[----:B0-----:R-:W-:-:S04]  /*e120*/  SHF.R.U32.HI R5, RZ, 0x5, R5 ;  /* 0x00000005ff057819 */ /* 0x001fc80000011605 */
[----:B------:R-:W-:-:S05]  /*e130*/  LOP3.LUT R5, R5, 0x3, RZ, 0xc0, !PT ;  /* 0x0000000305057812 */ /* 0x000fca00078ec0ff */
[----:B------:R-:W-:-:S07]  /*e140*/  IMAD.MOV.U32 R13, RZ, RZ, R5 ;  /* 0x000000ffff0d7224 */ /* 0x000fce00078e0005 */
[----:B------:R-:W-:Y:S05]  /*e150*/  WARPSYNC.COLLECTIVE R15, `(.L_x_3053) ;  /* 0x000000000f087348 */ /* 0x000fea0003c00000 */
[----:B------:R0:W1:Y:S02]  /*e160*/  SHFL.IDX P6, R14, R13, R12, R11 ;  /* 0x0000000c0d0e7389 */ /* 0x00006400000c000b */
[----:B01----:R-:W-:Y:S01]  /*e170*/  ENDCOLLECTIVE ;  /* 0x000000000000791b */ /* 0x003fe20003800000 */
.L_x_3053:
[----:B------:R-:W-:Y:S05]  /*e180*/  BSYNC B0 ;  /* 0x0000000000007941 */ /* 0x000fea0003800000 */
.L_x_3052:
[----:B------:R-:W-:Y:S05]  /*e190*/  BRA `(.L_x_3054) ;  /* 0xffffffc400c87947 */ /* 0x000fea000383ffff */
.L_x_2984:
[----:B------:R-:W-:Y:S01]  /*e1a0*/  BSSY B0, `(.L_x_3055) ;  /* 0x0000006000007945 */ /* 0x000fe20003800000 */
[----:B------:R-:W-:-:S07]  /*e1b0*/  IMAD.MOV.U32 R15, RZ, RZ, -0x1 ;  /* 0xffffffffff0f7424 */ /* 0x000fce00078e00ff */
[----:B------:R-:W-:Y:S05]  /*e1c0*/  WARPSYNC.COLLECTIVE R15, `(.L_x_3056) ;  /* 0x000000000f0c7348 */ /* 0x000fea0003c00000 */
[----:B------:R-:W-:Y:S02]  /*e1d0*/  ELECT P6, UR62, PT ;  /* 0x00000000003e782f */ /* 0x000fe400038c0000 */
[----:B------:R-:W-:Y:S01]  /*e1e0*/  MOV R14, UR62 ;  /* 0x0000003e000e7c02 */ /* 0x000fe20008000f00 */
[----:B------:R-:W-:Y:S10]  /*e1f0*/  ENDCOLLECTIVE ;  /* 0x000000000000791b */ /* 0x000ff40003800000 */
.L_x_3056:
[----:B------:R-:W-:Y:S05]  /*e200*/  BSYNC B0 ;  /* 0x0000000000007941 */ /* 0x000fea0003800000 */
.L_x_3055:
[----:B------:R-:W-:Y:S05]  /*e210*/  BRA `(.L_x_3057) ;  /* 0xffffffc400c07947 */ /* 0x000fea000383ffff */
.L_x_2987:
[----:B0-----:R0:W1:Y:S02]  /*e220*/  SYNCS.PHASECHK.TRANS64.TRYWAIT P0, [R8+URZ+0x28c40], R10 ;  /* 0x028c400a080075a7 */ /* 0x001064000800017f */
[----:B-1----:R-:W-:Y:S05]  /*e230*/  @!P0 NANOSLEEP.SYNCS 0x989680 ;  /* 0x009896800000895d */ /* 0x002fea0003900000 */
[----:B------:R-:W1:Y:S02]  /*e240*/  @!P0 SYNCS.PHASECHK.TRANS64 P0, [R8+URZ+0x28c40], R10 ;  /* 0x028c400a080085a7 */ /* 0x000e64000800007f */
[----:B-1----:R-:W-:Y:S05]  /*e250*/  @!P0 BRA `(.L_x_2987) ;  /* 0xfffffffc00f08947 */ /* 0x002fea000383ffff */
[----:B------:R-:W-:Y:S05]  /*e260*/  BRA `(.L_x_3058) ;  /* 0xffffffc800307947 */ /* 0x000fea000383ffff */
.L_x_2990:
        /* <DEDUP_REMOVED lines=8> */
.L_x_2993:
[----:B0-----:R0:W1:Y:S02]  /*e2f0*/  SYNCS.PHASECHK.TRANS64.TRYWAIT P0, [R8+URZ+0x28c60], R6 ;  /* 0x028c6006080075a7 */ /* 0x001064000800017f */
[----:B-1----:R-:W-:Y:S05]  /*e300*/  @!P0 NANOSLEEP.SYNCS 0x989680 ;  /* 0x009896800000895d */ /* 0x002fea0003900000 */
[----:B------:R-:W1:Y:S02]  /*e310*/  @!P0 SYNCS.PHASECHK.TRANS64 P0, [R8+URZ+0x28c60], R6 ;  /* 0x028c6006080085a7 */ /* 0x000e64000800007f */
[----:B-1----:R-:W-:Y:S05]  /*e320*/  @!P0 BRA `(.L_x_2993) ;  /* 0xfffffffc00f08947 */ /* 0x002fea000383ffff */
[----:B------:R-:W-:Y:S05]  /*e330*/  BRA `(.L_x_3060) ;  /* 0xffffffcc002c7947 */ /* 0x000fea000383ffff */
.L_x_3002:
[----:B-1----:R1:W2:Y:S02]  /*e340*/  SYNCS.PHASECHK.TRANS64.TRYWAIT P0, [R3+URZ+0x28c40], R6 ;  /* 0x028c4006030075a7 */ /* 0x0022a4000800017f */
[----:B--2---:R-:W-:Y:S05]  /*e350*/  @!P0 NANOSLEEP.SYNCS 0x989680 ;  /* 0x009896800000895d */ /* 0x004fea0003900000 */
[----:B------:R-:W2:Y:S02]  /*e360*/  @!P0 SYNCS.PHASECHK.TRANS64 P0, [R3+URZ+0x28c40], R6 ;  /* 0x028c4006030085a7 */ /* 0x000ea4000800007f */
[----:B--2---:R-:W-:Y:S05]  /*e370*/  @!P0 BRA `(.L_x_3002) ;  /* 0xfffffffc00f08947 */ /* 0x004fea000383ffff */
[----:B------:R-:W-:Y:S05]  /*e380*/  BRA `(.L_x_3061) ;  /* 0xffffffd400047947 */ /* 0x000fea000383ffff */
.L_x_3004:
[----:B--2---:R2:W3:Y:S02]  /*e390*/  SYNCS.PHASECHK.TRANS64.TRYWAIT P0, [R3+URZ+0x28c60], R6 ;  /* 0x028c6006030075a7 */ /* 0x0044e4000800017f */
[----:B---3--:R-:W-:Y:S05]  /*e3a0*/  @!P0 NANOSLEEP.SYNCS 0x989680 ;  /* 0x009896800000895d */ /* 0x008fea0003900000 */
[----:B------:R-:W3:Y:S02]  /*e3b0*/  @!P0 SYNCS.PHASECHK.TRANS64 P0, [R3+URZ+0x28c60], R6 ;  /* 0x028c6006030085a7 */ /* 0x000ee4000800007f */
[----:B---3--:R-:W-:Y:S05]  /*e3c0*/  @!P0 BRA `(.L_x_3004) ;  /* 0xfffffffc00f08947 */ /* 0x008fea000383ffff */
[----:B------:R-:W-:Y:S05]  /*e3d0*/  BRA `(.L_x_3062) ;  /* 0xffffffd400747947 */ /* 0x000fea000383ffff */
.L_x_3009:
[----:B--2---:R2:W3:Y:S02]  /*e3e0*/  SYNCS.PHASECHK.TRANS64.TRYWAIT P0, [R2+URZ+0x28c40], R3 ;  /* 0x028c4003020075a7 */ /* 0x0044e4000800017f */
[----:B---3--:R-:W-:Y:S05]  /*e3f0*/  @!P0 NANOSLEEP.SYNCS 0x989680 ;  /* 0x009896800000895d */ /* 0x008fea0003900000 */
[----:B------:R-:W3:Y:S02]  /*e400*/  @!P0 SYNCS.PHASECHK.TRANS64 P0, [R2+URZ+0x28c40], R3 ;  /* 0x028c4003020085a7 */ /* 0x000ee4000800007f */
[----:B---3--:R-:W-:Y:S05]  /*e410*/  @!P0 BRA `(.L_x_3009) ;  /* 0xfffffffc00f08947 */ /* 0x008fea000383ffff */
[----:B------:R-:W-:Y:S05]  /*e420*/  BRA `(.L_x_3063) ;  /* 0xffffffdc00107947 */ /* 0x000fea000383ffff */
.L_x_3011:
[----:B-1----:R1:W3:Y:S02]  /*e430*/  SYNCS.PHASECHK.TRANS64.TRYWAIT P1, [R2+URZ+0x28c60], R3 ;  /* 0x028c6003020075a7 */ /* 0x0022e4000802017f */
[----:B---3--:R-:W-:Y:S05]  /*e440*/  @!P1 NANOSLEEP.SYNCS 0x989680 ;  /* 0x009896800000995d */ /* 0x008fea0003900000 */
[----:B------:R-:W3:Y:S02]  /*e450*/  @!P1 SYNCS.PHASECHK.TRANS64 P1, [R2+URZ+0x28c60], R3 ;  /* 0x028c6003020095a7 */ /* 0x000ee4000802007f */
[----:B---3--:R-:W-:Y:S05]  /*e460*/  @!P1 BRA `(.L_x_3011) ;  /* 0xfffffffc00f09947 */ /* 0x008fea000383ffff */
[----:B------:R-:W-:Y:S05]  /*e470*/  BRA `(.L_x_3064) ;  /* 0xffffffdc007c7947 */ /* 0x000fea000383ffff */
.L_x_3016:
[----:B---3--:R3:W4:Y:S02]  /*e480*/  SYNCS.PHASECHK.TRANS64.TRYWAIT P0, [R2+URZ+0x28c40], R3 ;  /* 0x028c4003020075a7 */ /* 0x008724000800017f */
[----:B----4-:R-:W-:Y:S05]  /*e490*/  @!P0 NANOSLEEP.SYNCS 0x989680 ;  /* 0x009896800000895d */ /* 0x010fea0003900000 */
[----:B------:R-:W4:Y:S02]  /*e4a0*/  @!P0 SYNCS.PHASECHK.TRANS64 P0, [R2+URZ+0x28c40], R3 ;  /* 0x028c4003020085a7 */ /* 0x000f24000800007f */
[----:B----4-:R-:W-:Y:S05]  /*e4b0*/  @!P0 BRA `(.L_x_3016) ;  /* 0xfffffffc00f08947 */ /* 0x010fea000383ffff */
[----:B------:R-:W-:Y:S05]  /*e4c0*/  BRA `(.L_x_3065) ;  /* 0xffffffe000f87947 */ /* 0x000fea000383ffff */
.L_x_3018:
[----:B-1----:R1:W2:Y:S02]  /*e4d0*/  SYNCS.PHASECHK.TRANS64.TRYWAIT P1, [R2+URZ+0x28c60], R3 ;  /* 0x028c6003020075a7 */ /* 0x0022a4000802017f */
[----:B--2---:R-:W-:Y:S05]  /*e4e0*/  @!P1 NANOSLEEP.SYNCS 0x989680 ;  /* 0x009896800000995d */ /* 0x004fea0003900000 */
[----:B------:R-:W2:Y:S02]  /*e4f0*/  @!P1 SYNCS.PHASECHK.TRANS64 P1, [R2+URZ+0x28c60], R3 ;  /* 0x028c6003020095a7 */ /* 0x000ea4000802007f */
[----:B--2---:R-:W-:Y:S05]  /*e500*/  @!P1 BRA `(.L_x_3018) ;  /* 0xfffffffc00f09947 */ /* 0x004fea000383ffff */
[----:B------:R-:W-:Y:S05]  /*e510*/  BRA `(.L_x_3066) ;  /* 0xffffffe400687947 */ /* 0x000fea000383ffff */
.L_x_3023:
[----:B------:R-:W-:Y:S01]  /*e520*/  BSSY B0, `(.L_x_3067) ;  /* 0x0000008000007945 */ /* 0x000fe20003800000 */
[----:B------:R-:W-:Y:S01]  /*e530*/  IMAD.MOV.U32 R13, RZ, RZ, R16 ;  /* 0x000000ffff0d7224 */ /* 0x000fe200078e0010 */
[----:B0-----:R-:W-:Y:S01]  /*e540*/  MOV R15, 0xffffffff ;  /* 0xffffffff000f7802 */ /* 0x001fe20000000f00 */
[----:B-1----:R-:W-:Y:S02]  /*e550*/  IMAD.MOV.U32 R12, RZ, RZ, RZ ;  /* 0x000000ffff0c7224 */ /* 0x002fe400078e00ff */
[----:B------:R-:W-:-:S07]  /*e560*/  IMAD.MOV.U32 R11, RZ, RZ, 0x1f ;  /* 0x0000001fff0b7424 */ /* 0x000fce00078e00ff */
[----:B--2---:R-:W-:Y:S05]  /*e570*/  WARPSYNC.COLLECTIVE R15, `(.L_x_3068) ;  /* 0x000000000f087348 */ /* 0x004fea0003c00000 */
[----:B------:R0:W1:Y:S02]  /*e580*/  SHFL.IDX P6, R14, R13, R12, R11 ;  /* 0x0000000c0d0e7389 */ /* 0x00006400000c000b */
[----:B012---:R-:W-:Y:S01]  /*e590*/  ENDCOLLECTIVE ;  /* 0x000000000000791b */ /* 0x007fe20003800000 */
.L_x_3068:
[----:B------:R-:W-:Y:S05]  /*e5a0*/  BSYNC B0 ;  /* 0x0000000000007941 */ /* 0x000fea0003800000 */
.L_x_3067:
[----:B------:R-:W-:Y:S01]  /*e5b0*/  IMAD.MOV.U32 R13, RZ, RZ, R16 ;  /* 0x000000ffff0d7224 */ /* 0x000fe200078e0010 */
[----:B------:R-:W-:Y:S01]  /*e5c0*/  MOV R15, 0xffffffff ;  /* 0xffffffff000f7802 */ /* 0x000fe20000000f00 */
[----:B------:R-:W-:Y:S02]  /*e5d0*/  IMAD.MOV.U32 R12, RZ, RZ, 0x1 ;  /* 0x00000001ff0c7424 */ /* 0x000fe400078e00ff */
[----:B------:R-:W-:Y:S02]  /*e5e0*/  IMAD.MOV.U32 R11, RZ, RZ, 0x1f ;  /* 0x0000001fff0b7424 */ /* 0x000fe400078e00ff */
[----:B------:R-:W-:-:S07]  /*e5f0*/  IMAD.MOV.U32 R4, RZ, RZ, R14 ;  /* 0x000000ffff047224 */ /* 0x000fce00078e000e */
[----:B------:R-:W-:Y:S05]  /*e600*/  WARPSYNC.COLLECTIVE R15, `(.L_x_3069) ;  /* 0x000000000f087348 */ /* 0x000fea0003c00000 */
[----:B------:R0:W1:Y:S02]  /*e610*/  SHFL.IDX P6, R14, R13, R12, R11 ;  /* 0x0000000c0d0e7389 */ /* 0x00006400000c000b */
[----:B01----:R-:W-:Y:S01]  /*e620*/  ENDCOLLECTIVE ;  /* 0x000000000000791b */ /* 0x003fe20003800000 */
.L_x_3069:
[----:B------:R-:W-:Y:S01]  /*e630*/  IMAD.MOV.U32 R5, RZ, RZ, R14 ;  /* 0x000000ffff057224 */ /* 0x000fe200078e000e */
[----:B------:R-:W-:Y:S06]  /*e640*/  BRA `(.L_x_3070) ;  /* 0xffffffe800ac7947 */ /* 0x000fec000383ffff */
.L_x_3026:
[----:B------:R-:W-:Y:S01]  /*e650*/  BSSY B0, `(.L_x_3071) ;  /* 0x0000008000007945 */ /* 0x000fe20003800000 */
[----:B-----5:R-:W-:Y:S01]  /*e660*/  IMAD.MOV.U32 R13, RZ, RZ, R3 ;  /* 0x000000ffff0d7224 */ /* 0x020fe200078e0003 */
[----:B------:R-:W-:Y:S01]  /*e670*/  MOV R15, 0xffffffff ;  /* 0xffffffff000f7802 */ /* 0x000fe20000000f00 */
[----:B-1----:R-:W-:Y:S02]  /*e680*/  IMAD.MOV.U32 R12, RZ, RZ, 0x1 ;  /* 0x00000001ff0c7424 */ /* 0x002fe400078e00ff */
[----:B------:R-:W-:-:S07]  /*e690*/  IMAD.MOV.U32 R11, RZ, RZ, RZ ;  /* 0x000000ffff0b7224 */ /* 0x000fce00078e00ff */
[----:B0-234-:R-:W-:Y:S05]  /*e6a0*/  WARPSYNC.COLLECTIVE R15, `(.L_x_3072) ;  /* 0x000000000f087348 */ /* 0x01dfea0003c00000 */
[----:B------:R1:W0:Y:S02]  /*e6b0*/  SHFL.UP P6, R14, R13, R12, R11 ;  /* 0x0400000c0d0e7389 */ /* 0x00022400000c000b */
[----:B01234-:R-:W-:Y:S01]  /*e6c0*/  ENDCOLLECTIVE ;  /* 0x000000000000791b */ /* 0x01ffe20003800000 */
.L_x_3072:
[----:B------:R-:W-:Y:S05]  /*e6d0*/  BSYNC B0 ;  /* 0x0000000000007941 */ /* 0x000fea0003800000 */
.L_x_3071:
        /* <DEDUP_REMOVED lines=10> */
.L_x_3073:
[----:B------:R-:W-:Y:S01]  /*e780*/  IMAD.MOV.U32 R12, RZ, RZ, 0x4 ;  /* 0x00000004ff0c7424 */ /* 0x000fe200078e00ff */
[----:B------:R-:W-:Y:S02]  /*e790*/  SEL R2, R14, RZ, P0 ;  /* 0x000000ff0e027207 */ /* 0x000fe40000000000 */
[----:B------:R-:W-:Y:S02]  /*e7a0*/  ISETP.GE.U32.AND P0, PT, R8, 0x4, PT ;  /* 0x000000040800780c */ /* 0x000fe40003f06070 */
[----:B------:R-:W-:-:S05]  /*e7b0*/  IADD3 R2, R13, R2, RZ ;  /* 0x000000020d027210 */ /* 0x000fca0007ffe0ff */
[----:B------:R-:W-:-:S07]  /*e7c0*/  IMAD.MOV.U32 R13, RZ, RZ, R2 ;  /* 0x000000ffff0d7224 */ /* 0x000fce00078e0002 */
[----:B------:R-:W-:Y:S05]  /*e7d0*/  WARPSYNC.COLLECTIVE R15, `(.L_x_3074) ;  /* 0x000000000f087348 */ /* 0x000fea0003c00000 */
[----:B------:R0:W1:Y:S02]  /*e7e0*/  SHFL.UP P6, R14, R13, R12, R11 ;  /* 0x0400000c0d0e7389 */ /* 0x00006400000c000b */
[----:B01----:R-:W-:Y:S01]  /*e7f0*/  ENDCOLLECTIVE ;  /* 0x000000000000791b */ /* 0x003fe20003800000 */
.L_x_3074:
[----:B------:R-:W-:Y:S02]  /*e800*/  MOV R12, 0x8 ;  /* 0x00000008000c7802 */ /* 0x000fe40000000f00 */
[----:B------:R-:W-:Y:S02]  /*e810*/  SEL R7, R14, RZ, P0 ;  /* 0x000000ff0e077207 */ /* 0x000fe40000000000 */
[----:B------:R-:W-:-:S03]  /*e820*/  ISETP.GE.U32.AND P0, PT, R8, 0x8, PT ;  /* 0x000000080800780c */ /* 0x000fc60003f06070 */
[----:B------:R-:W-:-:S04]  /*e830*/  IMAD.IADD R6, R2, 0x1, R7 ;  /* 0x0000000102067824 */ /* 0x000fc800078e0207 */
[----:B------:R-:W-:-:S07]  /*e840*/  IMAD.MOV.U32 R13, RZ, RZ, R6 ;  /* 0x000000ffff0d7224 */ /* 0x000fce00078e0006 */
[----:B------:R-:W-:Y:S05]  /*e850*/  WARPSYNC.COLLECTIVE R15, `(.L_x_3075) ;  /* 0x000000000f087348 */ /* 0x000fea0003c00000 */
[----:B------:R0:W1:Y:S02]  /*e860*/  SHFL.UP P6, R14, R13, R12, R11 ;  /* 0x0400000c0d0e7389 */ /* 0x00006400000c000b */
[----:B01----:R-:W-:Y:S01]  /*e870*/  ENDCOLLECTIVE ;  /* 0x000000000000791b */ /* 0x003fe20003800000 */
.L_x_3075:
        /* <DEDUP_REMOVED lines=8> */
.L_x_3076:
[----:B------:R-:W-:Y:S02]  /*e900*/  IMAD.MOV.U32 R12, RZ, RZ, 0x1f ;  /* 0x0000001fff0c7424 */ /* 0x000fe400078e00ff */
[----:B------:R-:W-:Y:S01]  /*e910*/  IMAD.MOV.U32 R11, RZ, RZ, 0x1f ;  /* 0x0000001fff0b7424 */ /* 0x000fe200078e00ff */
[----:B------:R-:W-:-:S05]  /*e920*/  SEL R2, R14, RZ, P0 ;  /* 0x000000ff0e027207 */ /* 0x000fca0000000000 */
[----:B------:R-:W-:-:S05]  /*e930*/  IMAD.IADD R2, R7, 0x1, R2 ;  /* 0x0000000107027824 */ /* 0x000fca00078e0202 */
[----:B------:R-:W-:-:S07]  /*e940*/  MOV R13, R2 ;  /* 0x00000002000d7202 */ /* 0x000fce0000000f00 */
[----:B------:R-:W-:Y:S05]  /*e950*/  WARPSYNC.COLLECTIVE R15, `(.L_x_3077) ;  /* 0x000000000f087348 */ /* 0x000fea0003c00000 */
[----:B------:R0:W1:Y:S02]  /*e960*/  SHFL.IDX P6, R14, R13, R12, R11 ;  /* 0x0000000c0d0e7389 */ /* 0x00006400000c000b */
[----:B01----:R-:W-:Y:S01]  /*e970*/  ENDCOLLECTIVE ;  /* 0x000000000000791b */ /* 0x003fe20003800000 */
.L_x_3077:
[----:B------:R-:W-:Y:S05]  /*e980*/  BRA `(.L_x_3078) ;  /* 0xffffffe800707947 */ /* 0x000fea000383ffff */
.L_x_3031:
[----:B------:R-:W-:Y:S01]  /*e990*/  BSSY B0, `(.L_x_3079) ;  /* 0x0000008000007945 */ /* 0x000fe20003800000 */
[----:B-----5:R-:W-:Y:S01]  /*e9a0*/  IMAD.MOV.U32 R13, RZ, RZ, R3 ;  /* 0x000000ffff0d7224 */ /* 0x020fe200078e0003 */
[----:B-1----:R-:W-:Y:S01]  /*e9b0*/  MOV R11, RZ ;  /* 0x000000ff000b7202 */ /* 0x002fe20000000f00 */
[----:B------:R-:W-:Y:S02]  /*e9c0*/  IMAD.MOV.U32 R12, RZ, RZ, 0x1 ;  /* 0x00000001ff0c7424 */ /* 0x000fe400078e00ff */
[----:B------:R-:W-:-:S07]  /*e9d0*/  IMAD.MOV.U32 R15, RZ, RZ, -0x1 ;  /* 0xffffffffff0f7424 */ /* 0x000fce00078e00ff */
[----:B0-----:R-:W-:Y:S05]  /*e9e0*/  WARPSYNC.COLLECTIVE R15, `(.L_x_3080) ;  /* 0x000000000f087348 */ /* 0x001fea0003c00000 */
[----:B------:R1:W2:Y:S02]  /*e9f0*/  SHFL.UP P6, R14, R13, R12, R11 ;  /* 0x0400000c0d0e7389 */ /* 0x0002a400000c000b */
[----:B012---:R-:W-:Y:S01]  /*ea00*/  ENDCOLLECTIVE ;  /* 0x000000000000791b */ /* 0x007fe20003800000 */
.L_x_3080:
[----:B------:R-:W-:Y:S05]  /*ea10*/  BSYNC B0 ;  /* 0x0000000000007941 */ /* 0x000fea0003800000 */
.L_x_3079:
[----:B------:R-:W-:Y:S01]  /*ea20*/  ISETP.NE.AND P0, PT, R8, RZ, PT ;  /* 0x000000ff0800720c */ /* 0x000fe20003f05270 */
[----:B------:R-:W-:Y:S01]  /*ea30*/  IMAD.MOV.U32 R12, RZ, RZ, 0x2 ;  /* 0x00000002ff0c7424 */ /* 0x000fe200078e00ff */
[----:B------:R-:W-:Y:S01]  /*ea40*/  MOV R15, 0xffffffff ;  /* 0xffffffff000f7802 */ /* 0x000fe20000000f00 */
[----:B------:R-:W-:Y:S01]  /*ea50*/  IMAD.MOV.U32 R11, RZ, RZ, RZ ;  /* 0x000000ffff0b7224 */ /* 0x000fe200078e00ff */
[----:B------:R-:W-:Y:S02]  /*ea60*/  SEL R14, R14, RZ, P0 ;  /* 0x000000ff0e0e7207 */ /* 0x000fe40000000000 */
[----:B------:R-:W-:-:S03]  /*ea70*/  ISETP.GE.U32.AND P0, PT, R8, 0x2, PT ;  /* 0x000000020800780c */ /* 0x000fc60003f06070 */
[----:B------:R-:W-:-:S10]  /*ea80*/  IMAD.IADD R13, R3, 0x1, R14 ;  /* 0x00000001030d7824 */ /* 0x000fd400078e020e */
[----:B------:R-:W-:Y:S05]  /*ea90*/  WARPSYNC.COLLECTIVE R15, `(.L_x_3081) ;  /* 0x000000000f087348 */ /* 0x000fea0003c00000 */
[----:B------:R0:W1:Y:S02]  /*eaa0*/  SHFL.UP P6, R14, R13, R12, R11 ;  /* 0x0400000c0d0e7389 */ /* 0x00006400000c000b */
[----:B01----:R-:W-:Y:S01]  /*eab0*/  ENDCOLLECTIVE ;  /* 0x000000000000791b */ /* 0x003fe20003800000 */
.L_x_3081:
        /* <DEDUP_REMOVED lines=8> */
.L_x_3082:
[----:B------:R-:W-:Y:S01]  /*eb40*/  IMAD.MOV.U32 R12, RZ, RZ, 0x8 ;  /* 0x00000008ff0c7424 */ /* 0x000fe200078e00ff */
[----:B------:R-:W-:Y:S02]  /*eb50*/  SEL R7, R14, RZ, P0 ;  /* 0x000000ff0e077207 */ /* 0x000fe40000000000 */
[----:B------:R-:W-:-:S03]  /*eb60*/  ISETP.GE.U32.AND P0, PT, R8, 0x8, PT ;  /* 0x000000080800780c */ /* 0x000fc60003f06070 */
[----:B------:R-:W-:-:S05]  /*eb70*/  IMAD.IADD R6, R2, 0x1, R7 ;  /* 0x0000000102067824 */ /* 0x000fca00078e0207 */
[----:B------:R-:W-:-:S07]  /*eb80*/  MOV R13, R6 ;  /* 0x00000006000d7202 */ /* 0x000fce0000000f00 */
[----:B------:R-:W-:Y:S05]  /*eb90*/  WARPSYNC.COLLECTIVE R15, `(.L_x_3083) ;  /* 0x000000000f087348 */ /* 0x000fea0003c00000 */
[----:B------:R0:W1:Y:S02]  /*eba0*/  SHFL.UP P6, R14, R13, R12, R11 ;  /* 0x0400000c0d0e7389 */ /* 0x00006400000c000b */
[----:B01----:R-:W-:Y:S01]  /*ebb0*/  ENDCOLLECTIVE ;  /* 0x000000000000791b */ /* 0x003fe20003800000 */
.L_x_3083:
        /* <DEDUP_REMOVED lines=8> */
.L_x_3084:
[----:B------:R-:W-:Y:S02]  /*ec40*/  IMAD.MOV.U32 R12, RZ, RZ, 0x1f ;  /* 0x0000001fff0c7424 */ /* 0x000fe400078e00ff */
[----:B------:R-:W-:Y:S01]  /*ec50*/  IMAD.MOV.U32 R11, RZ, RZ, 0x1f ;  /* 0x0000001fff0b7424 */ /* 0x000fe200078e00ff */
[----:B------:R-:W-:-:S04]  /*ec60*/  SEL R2, R14, RZ, P0 ;  /* 0x000000ff0e027207 */ /* 0x000fc80000000000 */
[----:B------:R-:W-:-:S05]  /*ec70*/  IADD3 R2, R7, R2, RZ ;  /* 0x0000000207027210 */ /* 0x000fca0007ffe0ff */
[----:B------:R-:W-:-:S07]  /*ec80*/  IMAD.MOV.U32 R13, RZ, RZ, R2 ;  /* 0x000000ffff0d7224 */ /* 0x000fce00078e0002 */
[----:B------:R-:W-:Y:S05]  /*ec90*/  WARPSYNC.COLLECTIVE R15, `(.L_x_3085) ;  /* 0x000000000f087348 */ /* 0x000fea0003c00000 */
[----:B------:R0:W1:Y:S02]  /*eca0*/  SHFL.IDX P6, R14, R13, R12, R11 ;  /* 0x0000000c0d0e7389 */ /* 0x00006400000c000b */
[----:B01----:R-:W-:Y:S01]  /*ecb0*/  ENDCOLLECTIVE ;  /* 0x000000000000791b */ /* 0x003fe20003800000 */
.L_x_3085:
[----:B------:R-:W-:Y:S05]  /*ecc0*/  BRA `(.L_x_3086) ;  /* 0xffffffe800547947 */ /* 0x000fea000383ffff */
.L_x_3033:
[----:B------:R-:W-:Y:S01]  /*ecd0*/  BSSY B0, `(.L_x_3087) ;  /* 0x0000006000007945 */ /* 0x000fe20003800000 */
[----:B------:R-:W-:Y:S01]  /*ece0*/  PLOP3.LUT P6, PT, P6, PT, PT, 0x8, 0x0 ;  /* 0x000000000000781c */ /* 0x000fe200037ce170 */
[----:B------:R-:W-:-:S12]  /*ecf0*/  IMAD.MOV.U32 R15, RZ, RZ, -0x1 ;  /* 0xffffffffff0f7424 */ /* 0x000fd800078e00ff */
[----:B01----:R-:W-:Y:S05]  /*ed00*/  WARPSYNC.COLLECTIVE R15, `(.L_x_3088) ;  /* 0x000000000f087348 */ /* 0x003fea0003c00000 */
[----:B------:R-:W-:Y:S01]  /*ed10*/  VOTE.ANY R14, PT, P6 ;  /* 0x00000000000e7806 */ /* 0x000fe200030e0100 */
[----:B01----:R-:W-:Y:S06]  /*ed20*/  ENDCOLLECTIVE ;  /* 0x000000000000791b */ /* 0x003fec0003800000 */
.L_x_3088:
[----:B------:R-:W-:Y:S05]  /*ed30*/  BSYNC B0 ;  /* 0x0000000000007941 */ /* 0x000fea0003800000 */
.L_x_3087:
[----:B------:R-:W-:Y:S01]  /*ed40*/  MOV R7, R14 ;  /* 0x0000000e00077202 */ /* 0x000fe20000000f00 */
[----:B------:R-:W-:Y:S02]  /*ed50*/  IMAD.MOV.U32 R13, RZ, RZ, R3 ;  /* 0x000000ffff0d7224 */ /* 0x000fe400078e0003 */
[----:B------:R-:W-:Y:S01]  /*ed60*/  IMAD.MOV.U32 R11, RZ, RZ, 0x1f ;  /* 0x0000001fff0b7424 */ /* 0x000fe200078e00ff */
[----:B------:R-:W0:Y:S01]  /*ed70*/  POPC R5, R7 ;  /* 0x0000000700057309 */ /* 0x000e220000000000 */
[----:B------:R-:W-:Y:S02]  /*ed80*/  IMAD.MOV.U32 R15, RZ, RZ, -0x1 ;  /* 0xffffffffff0f7424 */ /* 0x000fe400078e00ff */
[----:B0-----:R-:W-:-:S07]  /*ed90*/  IMAD.MOV.U32 R12, RZ, RZ, R5 ;  /* 0x000000ffff0c7224 */ /* 0x001fce00078e0005 */
[----:B------:R-:W-:Y:S05]  /*eda0*/  WARPSYNC.COLLECTIVE R15, `(.L_x_3089) ;  /* 0x000000000f087348 */ /* 0x000fea0003c00000 */
[----:B------:R0:W1:Y:S02]  /*edb0*/  SHFL.IDX P6, R14, R13, R12, R11 ;  /* 0x0000000c0d0e7389 */ /* 0x00006400000c000b */
[----:B01----:R-:W-:Y:S01]  /*edc0*/  ENDCOLLECTIVE ;  /* 0x000000000000791b */ /* 0x003fe20003800000 */
.L_x_3089:
[----:B------:R-:W-:Y:S01]  /*edd0*/  MOV R17, R14 ;  /* 0x0000000e00117202 */ /* 0x000fe20000000f00 */
[----:B------:R-:W-:Y:S06]  /*ede0*/  BRA `(.L_x_3090) ;  /* 0xffffffe800447947 */ /* 0x000fec000383ffff */
.L_x_3035:
[----:B------:R-:W-:Y:S01]  /*edf0*/  BSSY B0, `(.L_x_3091) ;  /* 0x0000007000007945 */ /* 0x000fe20003800000 */
[----:B------:R-:W-:Y:S02]  /*ee00*/  IMAD.MOV.U32 R13, RZ, RZ, R2 ;  /* 0x000000ffff0d7224 */ /* 0x000fe400078e0002 */
[----:B------:R-:W-:Y:S02]  /*ee10*/  IMAD.MOV.U32 R11, RZ, RZ, 0x1f ;  /* 0x0000001fff0b7424 */ /* 0x000fe400078e00ff */
[----:B------:R-:W-:-:S07]  /*ee20*/  IMAD.MOV.U32 R15, RZ, RZ, -0x1 ;  /* 0xffffffffff0f7424 */ /* 0x000fce00078e00ff */
[----:B0-23--:R-:W-:Y:S05]  /*ee30*/  WARPSYNC.COLLECTIVE R15, `(.L_x_3092) ;  /* 0x000000000f087348 */ /* 0x00dfea0003c00000 */
[----:B------:R1:W4:Y:S02]  /*ee40*/  SHFL.IDX P6, R14, R13, R12, R11 ;  /* 0x0000000c0d0e7389 */ /* 0x00032400000c000b */
[----:B01234-:R-:W-:Y:S01]  /*ee50*/  ENDCOLLECTIVE ;  /* 0x000000000000791b */ /* 0x01ffe20003800000 */
.L_x_3092:
[----:B------:R-:W-:Y:S05]  /*ee60*/  BSYNC B0 ;  /* 0x0000000000007941 */ /* 0x000fea0003800000 */
.L_x_3091:
[----:B------:R-:W-:Y:S05]  /*ee70*/  BRA `(.L_x_3034) ;  /* 0xffffffe8003c7947 */ /* 0x000fea000383ffff */
.L_x_3039:
[----:B0-----:R0:W2:Y:S02]  /*ee80*/  SYNCS.PHASECHK.TRANS64.TRYWAIT P0, [R0+URZ+0x28c20], R3 ;  /* 0x028c2003000075a7 */ /* 0x0010a4000800017f */
[----:B--2---:R-:W-:Y:S05]  /*ee90*/  @!P0 NANOSLEEP.SYNCS 0x989680 ;  /* 0x009896800000895d */ /* 0x004fea0003900000 */
[----:B------:R-:W2:Y:S02]  /*eea0*/  @!P0 SYNCS.PHASECHK.TRANS64 P0, [R0+URZ+0x28c20], R3 ;  /* 0x028c2003000085a7 */ /* 0x000ea4000800007f */
[----:B--2---:R-:W-:Y:S05]  /*eeb0*/  @!P0 BRA `(.L_x_3039) ;  /* 0xfffffffc00f08947 */ /* 0x004fea000383ffff */
[----:B------:R-:W-:Y:S05]  /*eec0*/  BRA `(.L_x_3093) ;  /* 0xffffffec00207947 */ /* 0x000fea000383ffff */
.L_x_3040:
[----:B------:R-:W2:Y:S01]  /*eed0*/  S2R R2, SR_TID.X ;  /* 0x0000000000027919 */ /* 0x000ea20000002100 */
[----:B------:R-:W-:Y:S01]  /*eee0*/  BSSY B0, `(.L_x_3094) ;  /* 0x000000a000007945 */ /* 0x000fe20003800000 */
[----:B-1----:R-:W-:Y:S01]  /*eef0*/  MOV R12, RZ ;  /* 0x000000ff000c7202 */ /* 0x002fe20000000f00 */
[----:B------:R-:W-:Y:S02]  /*ef00*/  IMAD.MOV.U32 R11, RZ, RZ, 0x1f ;  /* 0x0000001fff0b7424 */ /* 0x000fe400078e00ff */
[----:B------:R-:W-:Y:S01]  /*ef10*/  IMAD.MOV.U32 R15, RZ, RZ, -0x1 ;  /* 0xffffffffff0f7424 */ /* 0x000fe200078e00ff */
[----:B--2---:R-:W-:-:S04]  /*ef20*/  SHF.R.U32.HI R2, RZ, 0x5, R2 ;  /* 0x00000005ff027819 */ /* 0x004fc80000011602 */
[----:B------:R-:W-:-:S05]  /*ef30*/  LOP3.LUT R2, R2, 0x3, RZ, 0xc0, !PT ;  /* 0x0000000302027812 */ /* 0x000fca00078ec0ff */
[----:B------:R-:W-:-:S07]  /*ef40*/  IMAD.MOV.U32 R13, RZ, RZ, R2 ;  /* 0x000000ffff0d7224 */ /* 0x000fce00078e0002 */
[----:B0-----:R-:W-:Y:S05]  /*ef50*/  WARPSYNC.COLLECTIVE R15, `(.L_x_3095) ;  /* 0x000000000f087348 */ /* 0x001fea0003c00000 */
[----:B------:R1:W2:Y:S02]  /*ef60*/  SHFL.IDX P6, R14, R13, R12, R11 ;  /* 0x0000000c0d0e7389 */ /* 0x0002a400000c000b */
[----:B012---:R-:W-:Y:S01]  /*ef70*/  ENDCOLLECTIVE ;  /* 0x000000000000791b */ /* 0x007fe20003800000 */
.L_x_3095:
[----:B------:R-:W-:Y:S05]  /*ef80*/  BSYNC B0 ;  /* 0x0000000000007941 */ /* 0x000fea0003800000 */
.L_x_3094:
[----:B------:R-:W-:Y:S05]  /*ef90*/  BRA `(.L_x_3096) ;  /* 0xffffffec00087947 */ /* 0x000fea000383ffff */
.L_x_3043:
[----:B------:R-:W-:Y:S01]  /*efa0*/  BSSY B1, `(.L_x_3097) ;  /* 0x0000006000017945 */ /* 0x000fe20003800000 */
[----:B------:R-:W-:-:S07]  /*efb0*/  IMAD.MOV.U32 R15, RZ, RZ, -0x1 ;  /* 0xffffffffff0f7424 */ /* 0x000fce00078e00ff */
[----:B012---:R-:W-:Y:S05]  /*efc0*/  WARPSYNC.COLLECTIVE R15, `(.L_x_3098) ;  /* 0x000000000f0c7348 */ /* 0x007fea0003c00000 */
[----:B------:R-:W-:Y:S02]  /*efd0*/  ELECT P6, UR62, PT ;  /* 0x00000000003e782f */ /* 0x000fe400038c0000 */
[----:B------:R-:W-:Y:S01]  /*efe0*/  MOV R14, UR62 ;  /* 0x0000003e000e7c02 */ /* 0x000fe20008000f00 */
[----:B012---:R-:W-:Y:S10]  /*eff0*/  ENDCOLLECTIVE ;  /* 0x000000000000791b */ /* 0x007ff40003800000 */
.L_x_3098:
[----:B------:R-:W-:Y:S05]  /*f000*/  BSYNC B1 ;  /* 0x0000000000017941 */ /* 0x000fea0003800000 */
.L_x_3097:
[----:B------:R-:W-:Y:S05]  /*f010*/  BRA `(.L_x_3099) ;  /* 0xffffffec00007947 */ /* 0x000fea000383ffff */
.L_x_3045:
[----:B0-----:R0:W2:Y:S02]  /*f020*/  SYNCS.PHASECHK.TRANS64.TRYWAIT P0, [R6+URZ], R5 ;  /* 0x00000005060075a7 */ /* 0x0010a4000800017f */
[----:B--2---:R-:W-:Y:S05]  /*f030*/  @!P0 NANOSLEEP.SYNCS 0x989680 ;  /* 0x009896800000895d */ /* 0x004fea0003900000 */
[----:B------:R-:W2:Y:S02]  /*f040*/  @!P0 SYNCS.PHASECHK.TRANS64 P0, [R6+URZ], R5 ;  /* 0x00000005060085a7 */ /* 0x000ea4000800007f */
[----:B--2---:R-:W-:Y:S05]  /*f050*/  @!P0 BRA `(.L_x_3045) ;  /* 0xfffffffc00f08947 */ /* 0x004fea000383ffff */
[----:B------:R-:W-:Y:S05]  /*f060*/  BRA `(.L_x_3100) ;  /* 0xffffffec003c7947 */ /* 0x000fea000383ffff */
.L_x_3046:
[----:B--2---:R2:W3:Y:S02]  /*f070*/  SYNCS.PHASECHK.TRANS64.TRYWAIT P0, [R7+URZ], R2 ;  /* 0x00000002070075a7 */ /* 0x0044e4000800017f */
[----:B---3--:R-:W-:Y:S05]  /*f080*/  @!P0 NANOSLEEP.SYNCS 0x989680 ;  /* 0x009896800000895d */ /* 0x008fea0003900000 */
[----:B------:R-:W3:Y:S02]  /*f090*/  @!P0 SYNCS.PHASECHK.TRANS64 P0, [R7+URZ], R2 ;  /* 0x00000002070085a7 */ /* 0x000ee4000800007f */
[----:B---3--:R-:W-:Y:S05]  /*f0a0*/  @!P0 BRA `(.L_x_3046) ;  /* 0xfffffffc00f08947 */ /* 0x008fea000383ffff */
[----:B------:R-:W-:Y:S05]  /*f0b0*/  BRA `(.L_x_3101) ;  /* 0xffffffec00307947 */ /* 0x000fea000383ffff */
.L_x_3048:
[----:B---3--:R3:W4:Y:S02]  /*f0c0*/  SYNCS.PHASECHK.TRANS64.TRYWAIT P0, [R4+URZ], R5 ;  /* 0x00000005040075a7 */ /* 0x008724000800017f */
[----:B----4-:R-:W-:Y:S05]  /*f0d0*/  @!P0 NANOSLEEP.SYNCS 0x989680 ;  /* 0x009896800000895d */ /* 0x010fea0003900000 */
[----:B------:R-:W4:Y:S02]  /*f0e0*/  @!P0 SYNCS.PHASECHK.TRANS64 P0, [R4+URZ], R5 ;  /* 0x00000005040085a7 */ /* 0x000f24000800007f */
[----:B----4-:R-:W-:Y:S05]  /*f0f0*/  @!P0 BRA `(.L_x_3048) ;  /* 0xfffffffc00f08947 */ /* 0x010fea000383ffff */
[----:B------:R-:W-:Y:S05]  /*f100*/  BRA `(.L_x_3102) ;  /* 0xffffffec00387947 */ /* 0x000fea000383ffff */
.L_x_3103:
        /* <DEDUP_REMOVED lines=15> */
.L_x_11942:


//--------------------- .text._ZN7cutlass13device_kernelIN5flash11enable_sm90INS1_16FlashAttnFwdSm90INS1_25CollectiveMainloopFwdSm90ILi2EN4cute5tupleIJNS5_1CILi1EEES8_S8_EEENS6_IJNS7_ILi64EEESA_SA_EEELi512ENS_10bfloat16_tEfNS_4arch4Sm90ELb0ELb0ELb0ELb1ELb0ELb1ELb0ELb0ELb0ELb0ELb0ELb0EEENS1_21CollectiveEpilogueFwdINS6_IJSA_NS7_ILi512EEESA_EEES9_SC_SE_Li256ELb1ELb0ELb0ELb0EEENS1_36VarlenDynamicPersistentTileSchedulerILi64ELi64ELi256ELi32ELb0ELb0ELb1ELb0ELb1ELb1EEEEEEEEEvNT_6ParamsE --------------------------
	.section	.text._ZN7cutlass13device_kernelIN5flash11enable_sm90INS1_16FlashAttnFwdSm90INS1_25CollectiveMainloopFwdSm90ILi2EN4cute5tupleIJNS5_1CILi1EEES8_S8_EEENS6_IJNS7_ILi64EEESA_SA_EEELi512ENS_10bfloat16_tEfNS_4arch4Sm90ELb0ELb0ELb0ELb1ELb0ELb1ELb0ELb0ELb0ELb0ELb0ELb0EEENS1_21CollectiveEpilogueFwdINS6_IJSA_NS7_ILi512EEESA_EEES9_SC_SE_Li256ELb1ELb0ELb0ELb0EEENS1_36VarlenDynamicPersistentTileSchedulerILi64ELi64ELi256ELi32ELb0ELb0ELb1ELb0ELb1ELb1EEEEEEEEEvNT_6ParamsE,"ax",@progbits
	.align	128
.text._ZN7cutlass13device_kernelIN5flash11enable_sm90INS1_16FlashAttnFwdSm90INS1_25CollectiveMainloopFwdSm90ILi2EN4cute5tupleIJNS5_1CILi1EEES8_S8_EEENS6_IJNS7_ILi64EEESA_SA_EEELi512ENS_10bfloat16_tEfNS_4arch4Sm90ELb0ELb0ELb0ELb1ELb0ELb1ELb0ELb0ELb0ELb0ELb0ELb0EEENS1_21CollectiveEpilogueFwdINS6_IJSA_NS7_ILi512EEESA_EEES9_SC_SE_Li256ELb1ELb0ELb0ELb0EEENS1_36VarlenDynamicPersistentTileSchedulerILi64ELi64ELi256ELi32ELb0ELb0ELb1ELb0ELb1ELb1EEEEEEEEEvNT_6ParamsE:
        .type           _ZN7cutlass13device_kernelIN5flash11enable_sm90INS1_16FlashAttnFwdSm90INS1_25CollectiveMainloopFwdSm90ILi2EN4cute5tupleIJNS5_1CILi1EEES8_S8_EEENS6_IJNS7_ILi64EEESA_SA_EEELi512ENS_10bfloat16_tEfNS_4arch4Sm90ELb0ELb0ELb0ELb1ELb0ELb1ELb0ELb0ELb0ELb0ELb0ELb0EEENS1_21CollectiveEpilogueFwdINS6_IJSA_NS7_ILi512EEESA_EEES9_SC_SE_Li256ELb1ELb0ELb0ELb0EEENS1_36VarlenDynamicPersistentTileSchedulerILi64ELi64ELi256ELi32ELb0ELb0ELb1ELb0ELb1ELb1EEEEEEEEEvNT_6ParamsE,@function
        .size           _ZN7cutlass13device_kernelIN5flash11enable_sm90INS1_16FlashAttnFwdSm90INS1_25CollectiveMainloopFwdSm90ILi2EN4cute5tupleIJNS5_1CILi1EEES8_S8_EEENS6_IJNS7_ILi64EEESA_SA_EEELi512ENS_10bfloat16_tEfNS_4arch4Sm90ELb0ELb0ELb0ELb1ELb0ELb1ELb0ELb0ELb0ELb0ELb0ELb0EEENS1_21CollectiveEpilogueFwdINS6_IJSA_NS7_ILi512EEESA_EEES9_SC_SE_Li256ELb1ELb0ELb0ELb0EEENS1_36VarlenDynamicPersistentTileSchedulerILi64ELi64ELi256ELi32ELb0ELb0ELb1ELb0ELb1ELb1EEEEEEEEEvNT_6ParamsE,(.L_x_11943 - _ZN7cutlass13device_kernelIN5flash11enable_sm90INS1_16FlashAttnFwdSm90INS1_25CollectiveMainloopFwdSm90ILi2EN4cute5tupleIJNS5_1CILi1EEES8_S8_EEENS6_IJNS7_ILi64EEESA_SA_EEELi512ENS_10bfloat16_tEfNS_4arch4Sm90ELb0ELb0ELb0ELb1ELb0ELb1ELb0ELb0ELb0ELb0ELb0ELb0EEENS1_21CollectiveEpilogueFwdINS6_IJSA_NS7_ILi512EEESA_EEES9_SC_SE_Li256ELb1ELb0ELb0ELb0EEENS1_36VarlenDynamicPersistentTileSchedulerILi64ELi64ELi256ELi32ELb0ELb0ELb1ELb0ELb1ELb1EEEEEEEEEvNT_6ParamsE)
        .other          _ZN7cutlass13device_kernelIN5flash11enable_sm90INS1_16FlashAttnFwdSm90INS1_25CollectiveMainloopFwdSm90ILi2EN4cute5tupleIJNS5_1CILi1EEES8_S8_EEENS6_IJNS7_ILi64EEESA_SA_EEELi512ENS_10bfloat16_tEfNS_4arch4Sm90ELb0ELb0ELb0ELb1ELb0ELb1ELb0ELb0ELb0ELb0ELb0ELb0EEENS1_21CollectiveEpilogueFwdINS6_IJSA_NS7_ILi512EEESA_EEES9_SC_SE_Li256ELb1ELb0ELb0ELb0EEENS1_36VarlenDynamicPersistentTileSchedulerILi64ELi64ELi256ELi32ELb0ELb0ELb1ELb0ELb1ELb1EEEEEEEEEvNT_6ParamsE,@"STO_CUDA_ENTRY STV_DEFAULT"
_ZN7cutlass13device_kernelIN5flash11enable_sm90INS1_16FlashAttnFwdSm90INS1_25CollectiveMainloopFwdSm90ILi2EN4cute5tupleIJNS5_1CILi1EEES8_S8_EEENS6_IJNS7_ILi64EEESA_SA_EEELi512ENS_10bfloat16_tEfNS_4arch4Sm90ELb0ELb0ELb0ELb1ELb0ELb1ELb0ELb0ELb0ELb0ELb0ELb0EEENS1_21CollectiveEpilogueFwdINS6_IJSA_NS7_ILi512EEESA_EEES9_SC_SE_Li256ELb1ELb0ELb0ELb0EEENS1_36VarlenDynamicPersistentTileSchedulerILi64ELi64ELi256ELi32ELb0ELb0ELb1ELb0ELb1ELb1EEEEEEEEEvNT_6ParamsE:
        /* <DEDUP_REMOVED lines=26> */
.L_x_3105:
[----:B------:R-:W-:Y:S05]  /*01a0*/  BSYNC B0 ;  /* 0x0000000000007941 */ /* 0x000fea0003800000 */
.L_x_3104:
[----:B------:R-:W-:Y:S01]  /*01b0*/  SHF.R.U32.HI R3, RZ, 0x7, R3 ;  /* 0x00000007ff037819 */ /* 0x000fe20000011603 */
[----:B------:R-:W-:Y:S01]  /*01c0*/  VOTEU.ANY UP0, P0 ;  /* 0x00000000003f7886 */ /* 0x000fe20000000100 */
[----:B------:R-:W0:Y:S01]  /*01d0*/  SHFL.IDX PT, R2, R0, RZ, 0x1f ;  /* 0x00001fff00027589 */ /* 0x000e2200000e0000 */
[----:B------:R-:W-:Y:S01]  /*01e0*/  UMOV UR4, 0x1 ;  /* 0x0000000100047882 */ /* 0x000fe20000000000 */
[----:B------:R-:W-:Y:S01]  /*01f0*/  UMOV UR7, 0x100 ;  /* 0x0000010000077882 */ /* 0x000fe20000000000 */
[----:B------:R-:W-:Y:S01]  /*0200*/  VOTEU.ANY UP1, P0 ;  /* 0x00000000003f7886 */ /* 0x000fe20000020100 */
[----:B------:R-:W1:Y:S01]  /*0210*/  SHFL.IDX PT, R3, R3, RZ, 0x1f ;  /* 0x00001fff03037589 */ /* 0x000e6200000e0000 */
[----:B------:R-:W2:Y:S01]  /*0220*/  @UP0 S2UR UR8, SR_CgaCtaId ;  /* 0x00000000000809c3 */ /* 0x000ea20000008800 */
[----:B------:R-:W-:Y:S01]  /*0230*/  @UP0 UMOV UR6, 0x400 ;  /* 0x0000040000060882 */ /* 0x000fe20000000000 */
[----:B------:R-:W-:-:S04]  /*0240*/  @UP0 UIADD3 UR4, -UR4, 0x100000, URZ ;  /* 0x0010000004040890 */ /* 0x000fc8000fffe13f */
[----:B------:R-:W-:Y:S02]  /*0250*/  @UP0 USHF.L.U32 UR5, UR4, 0xb, URZ ;  /* 0x0000000b04050899 */ /* 0x000fe4000800063f */
[----:B------:R-:W-:Y:S01]  /*0260*/  @UP0 USHF.L.U32 UR4, UR4, 0x1, URZ ;  /* 0x0000000104040899 */ /* 0x000fe2000800063f */
[----:B0-----:R-:W-:Y:S01]  /*0270*/  ISETP.NE.AND P1, PT, R2, RZ, PT ;  /* 0x000000ff0200720c */ /* 0x001fe20003f25270 */
[----:B-1----:R0:W-:Y:S01]  /*0280*/  STL [R1], R3 ;  /* 0x0000000301007387 */ /* 0x0021e20000100800 */
[----:B--2---:R-:W-:Y:S02]  /*0290*/  @UP0 ULEA UR8, UR8, UR6, 0x18 ;  /* 0x0000000608080291 */ /* 0x004fe4000f8ec03f */
[----:B------:R-:W-:-:S04]  /*02a0*/  @UP0 UIADD3 UR6, -UR7, 0x100000, URZ ;  /* 0x0010000007060890 */ /* 0x000fc8000fffe13f */
[----:B------:R-:W-:Y:S02]  /*02b0*/  @UP0 USHF.L.U32 UR7, UR6, 0xb, URZ ;  /* 0x0000000b06070899 */ /* 0x000fe4000800063f */
[----:B------:R-:W-:Y:S01]  /*02c0*/  @UP0 USHF.L.U32 UR6, UR6, 0x1, URZ ;  /* 0x0000000106060899 */ /* 0x000fe2000800063f */
[----:B------:R-:W-:Y:S01]  /*02d0*/  VOTEU.ANY UP0, P0 ;  /* 0x00000000003f7886 */ /* 0x000fe20000000100 */
[----:B------:R-:W1:Y:S04]  /*02e0*/  FENCE.VIEW.ASYNC.S ;  /* 0x00000000000073c6 */ /* 0x000e680000000000 */
[----:B-1----:R0:W1:Y:S06]  /*02f0*/  @UP0 SYNCS.EXCH.64 URZ, [UR8+0x28c00], UR4 ;  /* 0x028c0004083f05b2 */ /* 0x00206c0008000100 */
[----:B------:R0:W2:Y:S02]  /*0300*/  @UP1 SYNCS.EXCH.64 URZ, [UR8+0x28c20], UR6 ;  /* 0x028c2006083f15b2 */ /* 0x0000a40008000100 */
[----:B0-----:R-:W-:Y:S05]  /*0310*/  @P1 BRA `(.L_x_3106) ;  /* 0x0000000000381947 */ /* 0x001fea0003800000 */
[----:B------:R-:W0:Y:S01]  /*0320*/  S2UR UR5, SR_CgaCtaId ;  /* 0x00000000000579c3 */ /* 0x000e220000008800 */
        /* <DEDUP_REMOVED lines=8> */
[----:B0-----:R0:W3:Y:S01]  /*03b0*/  SYNCS.EXCH.64 URZ, [UR6+0x28c30], UR4 ;  /* 0x028c3004063f75b2 */ /* 0x0010e20008000100 */
[----:B------:R0:W4:Y:S01]  /*03c0*/  SYNCS.EXCH.64 URZ, [UR6+0x28c40], UR4 ;  /* 0x028c4004063f75b2 */ /* 0x0001220008000100 */
[----:B------:R0:W0:Y:S01]  /*03d0*/  SYNCS.EXCH.64 URZ, [UR6+0x28c38], UR4 ;  /* 0x028c3804063f75b2 */ /* 0x0000220008000100 */
[----:B------:R0:W0:Y:S01]  /*03e0*/  SYNCS.EXCH.64 URZ, [UR6+0x28c48], UR4 ;  /* 0x028c4804063f75b2 */ /* 0x0000220008000100 */
[----:B------:R-:W-:Y:S01]  /*03f0*/  NOP ;  /* 0x0000000000007918 */ /* 0x000fe20000000000 */
.L_x_3106:
[----:B------:R-:W5:Y:S01]  /*0400*/  SHFL.IDX PT, R2, R0, RZ, 0x1f ;  /* 0x00001fff00027589 */ /* 0x000f6200000e0000 */
[----:B------:R-:W-:Y:S01]  /*0410*/  NOP ;  /* 0x0000000000007918 */ /* 0x000fe20000000000 */
[----:B-----5:R-:W-:-:S13]  /*0420*/  ISETP.NE.AND P0, PT, R2, RZ, PT ;  /* 0x000000ff0200720c */ /* 0x020fda0003f05270 */
        /* <DEDUP_REMOVED lines=17> */
[----:B------:R0:W0:Y:S01]  /*0540*/  SYNCS.EXCH.64 URZ, [UR8+0x28c68], UR4 ;  /* 0x028c6804083f75b2 */ /* 0x0000220008000100 */
[----:B------:R-:W-:Y:S01]  /*0550*/  NOP ;  /* 0x0000000000007918 */ /* 0x000fe20000000000 */
.L_x_3107:
[----:B------:R-:W5:Y:S01]  /*0560*/  SHFL.IDX PT, R2, R0, RZ, 0x1f ;  /* 0x00001fff00027589 */ /* 0x000f6200000e0000 */
[----:B------:R-:W-:Y:S01]  /*0570*/  NOP ;  /* 0x0000000000007918 */ /* 0x000fe20000000000 */
[----:B-----5:R-:W-:-:S13]  /*0580*/  ISETP.NE.AND P0, PT, R2, RZ, PT ;  /* 0x000000ff0200720c */ /* 0x020fda0003f05270 */
        /* <DEDUP_REMOVED lines=13> */
[----:B------:R0:W0:Y:S01]  /*0660*/  SYNCS.EXCH.64 URZ, [UR6+0x28c88], UR4 ;  /* 0x028c8804063f75b2 */ /* 0x0000220008000100 */
[----:B------:R-:W-:Y:S01]  /*0670*/  NOP ;  /* 0x0000000000007918 */ /* 0x000fe20000000000 */
.L_x_3108:
        /* <DEDUP_REMOVED lines=22> */
.L_x_3109:
        /* <DEDUP_REMOVED lines=22> */
.L_x_3110:
[----:B------:R-:W-:Y:S01]  /*0940*/  IMAD.MOV.U32 R2, RZ, RZ, 0x1 ;  /* 0x00000001ff027424 */ /* 0x000fe200078e00ff */
[----:B------:R-:W-:Y:S01]  /*0950*/  ISETP.NE.AND P0, PT, R3, RZ, PT ;  /* 0x000000ff0300720c */ /* 0x000fe20003f05270 */
[----:B------:R-:W-:Y:S01]  /*0960*/  NOP ;  /* 0x0000000000007918 */ /* 0x000fe20000000000 */
[----:B------:R-:W-:Y:S01]  /*0970*/  ULDC.64 UR40, c[0x0][0x208] ;  /* 0x0000820000287ab9 */ /* 0x000fe20000000a00 */
[----:B------:R-:W-:Y:S01]  /*0980*/  BSSY B8, `(.L_x_3111) ;  /* 0x00013c0000087945 */ /* 0x000fe20003800000 */
[----:B------:R-:W-:-:S05]  /*0990*/  SEL R2, R2, 0x2, !P0 ;  /* 0x0000000202027807 */ /* 0x000fca0004000000 */
[----:B------:R0:W-:Y:S02]  /*09a0*/  STL [R1+0x38], R2 ;  /* 0x0000380201007387 */ /* 0x0001e40000100800 */
[----:B01234-:R-:W-:Y:S06]  /*09b0*/  BAR.SYNC.DEFER_BLOCKING 0x0 ;  /* 0x0000000000007b1d */ /* 0x01ffec0000010000 */
[----:B------:R-:W-:Y:S05]  /*09c0*/  @!P0 BRA `(.L_x_3112) ;  /* 0x000000dc00988947 */ /* 0x000fea0003800000 */
.L_x_3113:
[----:B------:R-:W-:-:S08]  /*09d0*/  NOP ;  /* 0x0000000000007918 */ /* 0x000fd00000000000 */
[----:B------:R-:W0:Y:S02]  /*09e0*/  USETMAXREG.TRY_ALLOC.CTAPOOL UP0, 0xf0 ;  /* 0x000000f0000079c8 */ /* 0x000e240008000600 */
[----:B0-----:R-:W-:-:S13]  /*09f0*/  PLOP3.LUT P0, PT, PT, PT, UP0, 0x80, 0x0 ;  /* 0x000000000000781c */ /* 0x001fda0003f0f008 */
[----:B------:R-:W-:Y:S05]  /*0a00*/  @!P0 BRA `(.L_x_3113) ;  /* 0xfffffffc00f08947 */ /* 0x000fea000383ffff */
[----:B------:R-:W0:Y:S01]  /*0a10*/  S2R R0, SR_TID.X ;  /* 0x0000000000007919 */ /* 0x000e220000002100 */
[----:B------:R-:W1:Y:S01]  /*0a20*/  S2UR UR5, SR_CgaCtaId ;  /* 0x00000000000579c3 */ /* 0x000e620000008800 */
[----:B------:R-:W-:Y:S02]  /*0a30*/  UMOV UR4, 0x400 ;  /* 0x0000040000047882 */ /* 0x000fe40000000000 */
[----:B-1----:R-:W-:-:S06]  /*0a40*/  ULEA UR4, UR5, UR4, 0x18 ;  /* 0x0000000405047291 */ /* 0x002fcc000f8ec03f */
[----:B------:R-:W-:Y:S01]  /*0a50*/  IMAD.U32 R2, RZ, RZ, UR4 ;  /* 0x00000004ff027e24 */ /* 0x000fe2000f8e00ff */
[----:B0-----:R-:W-:Y:S01]  /*0a60*/  SHF.R.U32.HI R0, RZ, 0x7, R0 ;  /* 0x00000007ff007819 */ /* 0x001fe20000011600 */
[----:B------:R-:W-:-:S03]  /*0a70*/  ULDC UR4, c[0x0][0xc14] ;  /* 0x0003050000047ab9 */ /* 0x000fc60000000800 */
[----:B------:R-:W-:Y:S02]  /*0a80*/  ISETP.NE.AND P0, PT, R0, 0x1, PT ;  /* 0x000000010000780c */ /* 0x000fe40003f05270 */
[----:B------:R-:W0:Y:S11]  /*0a90*/  S2R R0, SR_TID.X ;  /* 0x0000000000007919 */ /* 0x000e360000002100 */
[----:B------:R-:W-:Y:S06]  /*0aa0*/  @!P0 BAR.ARV 0x8, 0xa0 ;  /* 0x0202800000008b1d */ /* 0x000fec0000002000 */
[----:B0-----:R-:W-:-:S13]  /*0ab0*/  ISETP.GE.U32.AND P0, PT, R0, 0x100, PT ;  /* 0x000001000000780c */ /* 0x001fda0003f06070 */
[----:B------:R-:W-:Y:S08]  /*0ac0*/  @P0 BAR.ARV 0xf, 0x100 ;  /* 0x03c4000000000b1d */ /* 0x000ff00000002000 */
[----:B------:R-:W-:Y:S06]  /*0ad0*/  BAR.SYNC.DEFER_BLOCKING 0x5, 0x120 ;  /* 0x0144800000007b1d */ /* 0x000fec0000010000 */
[----:B------:R-:W0:Y:S02]  /*0ae0*/  LDS.128 R24, [R2+0x28cd0] ;  /* 0x028cd00002187984 */ /* 0x000e240000000c00 */
[----:B------:R-:W-:Y:S06]  /*0af0*/  BAR.ARV 0x4, 0x120 ;  /* 0x0104800000007b1d */ /* 0x000fec0000002000 */
[----:B0-----:R-:W-:-:S13]  /*0b00*/  ISETP.GE.AND P0, PT, R27, UR4, PT ;  /* 0x000000041b007c0c */ /* 0x001fda000bf06270 */
[----:B------:R-:W-:Y:S05]  /*0b10*/  @P0 BRA `(.L_x_3114) ;  /* 0x0000013800980947 */ /* 0x000fea0003800000 */
[----:B------:R-:W2:Y:S01]  /*0b20*/  LDL.LU R16, [R1+0x38] ;  /* 0x0000380001107983 */ /* 0x000ea20000300800 */
[----:B------:R-:W-:-:S05]  /*0b30*/  VIADD R212, R0, 0xffffff80 ;  /* 0xffffff8000d47836 */ /* 0x000fca0000000000 */
[----:B------:R-:W-:-:S04]  /*0b40*/  SHF.R.S32.HI R3, RZ, 0x1f, R212 ;  /* 0x0000001fff037819 */ /* 0x000fc800000114d4 */
[CC--:B------:R-:W-:Y:S02]  /*0b50*/  LEA.HI R5, R3.reuse, R212.reuse, RZ, 0x7 ;  /* 0x000000d403057211 */ /* 0x0c0fe400078f38ff */
[-C--:B------:R-:W-:Y:S02]  /*0b60*/  LEA.HI R4, R3, R212.reuse, RZ, 0x4 ;  /* 0x000000d403047211 */ /* 0x080fe400078f20ff */
[----:B------:R-:W-:Y:S02]  /*0b70*/  LOP3.LUT R7, R5, 0xffffff80, RZ, 0xc0, !PT ;  /* 0xffffff8005077812 */ /* 0x000fe400078ec0ff */
[----:B------:R-:W-:Y:S02]  /*0b80*/  LOP3.LUT R9, R4, 0xfffffff0, RZ, 0xc0, !PT ;  /* 0xfffffff004097812 */ /* 0x000fe400078ec0ff */
[----:B------:R-:W-:Y:S01]  /*0b90*/  LEA.HI R0, R3, R212, RZ, 0x5 ;  /* 0x000000d403007211 */ /* 0x000fe200078f28ff */
[C---:B------:R-:W-:Y:S01]  /*0ba0*/  IMAD.IADD R7, R212.reuse, 0x1, -R7 ;  /* 0x00000001d4077824 */ /* 0x040fe200078e0a07 */
[----:B------:R-:W-:Y:S01]  /*0bb0*/  SHF.R.S32.HI R13, RZ, 0x4, R4 ;  /* 0x00000004ff0d7819 */ /* 0x000fe20000011404 */
[----:B------:R-:W-:Y:S01]  /*0bc0*/  IMAD.IADD R11, R212, 0x1, -R9 ;  /* 0x00000001d40b7824 */ /* 0x000fe200078e0a09 */
[----:B------:R-:W-:-:S02]  /*0bd0*/  SHF.R.S32.HI R189, RZ, 0x5, R0 ;  /* 0x00000005ffbd7819 */ /* 0x000fc40000011400 */
[----:B------:R-:W-:Y:S02]  /*0be0*/  SHF.R.S32.HI R10, RZ, 0x1f, R0 ;  /* 0x0000001fff0a7819 */ /* 0x000fe40000011400 */
[----:B------:R-:W-:Y:S02]  /*0bf0*/  SHF.R.S32.HI R0, RZ, 0x1f, R7 ;  /* 0x0000001fff007819 */ /* 0x000fe40000011407 */
[----:B------:R-:W-:Y:S02]  /*0c00*/  SHF.R.S32.HI R6, RZ, 0x1f, R11 ;  /* 0x0000001fff067819 */ /* 0x000fe4000001140b */
[----:B------:R-:W-:Y:S02]  /*0c10*/  LEA.HI R9, R4, R13, RZ, 0x1 ;  /* 0x0000000d04097211 */ /* 0x000fe400078f08ff */
[----:B------:R-:W-:Y:S02]  /*0c20*/  LEA.HI R4, R0, R7, RZ, 0x2 ;  /* 0x0000000700047211 */ /* 0x000fe400078f10ff */
[----:B------:R-:W-:-:S02]  /*0c30*/  LEA.HI R8, R6, R11, RZ, 0x3 ;  /* 0x0000000b06087211 */ /* 0x000fc400078f18ff */
[----:B------:R-:W-:Y:S02]  /*0c40*/  LOP3.LUT R12, R9, 0x1ffffffe, RZ, 0xc0, !PT ;  /* 0x1ffffffe090c7812 */ /* 0x000fe400078ec0ff */
[--C-:B------:R-:W-:Y:S02]  /*0c50*/  SHF.R.S32.HI R6, RZ, 0x2, R4.reuse ;  /* 0x00000002ff067819 */ /* 0x100fe40000011404 */
[----:B------:R-:W-:Y:S02]  /*0c60*/  SHF.R.S32.HI R9, RZ, 0x1f, R4 ;  /* 0x0000001fff097819 */ /* 0x000fe40000011404 */
[----:B------:R-:W-:Y:S02]  /*0c70*/  LEA.HI R14, R10, R189, RZ, 0x2 ;  /* 0x000000bd0a0e7211 */ /* 0x000fe400078f10ff */
[----:B------:R-:W-:Y:S02]  /*0c80*/  LEA.HI R9, R9, R6, RZ, 0x3 ;  /* 0x0000000609097211 */ /* 0x000fe400078f18ff */
[----:B------:R-:W-:-:S02]  /*0c90*/  LOP3.LUT R10, R8, 0xfffffff8, RZ, 0xc0, !PT ;  /* 0xfffffff8080a7812 */ /* 0x000fc400078ec0ff */
[----:B------:R-:W-:Y:S02]  /*0ca0*/  LOP3.LUT R9, R9, 0xfffffff8, RZ, 0xc0, !PT ;  /* 0xfffffff809097812 */ /* 0x000fe400078ec0ff */
[----:B------:R-:W-:Y:S01]  /*0cb0*/  SHF.R.S32.HI R206, RZ, 0x7, R5 ;  /* 0x00000007ffce7819 */ /* 0x000fe20000011405 */
[----:B------:R-:W-:Y:S01]  /*0cc0*/  IMAD.IADD R10, R11, 0x1, -R10 ;  /* 0x000000010b0a7824 */ /* 0x000fe200078e0a0a */
[----:B------:R-:W-:Y:S01]  /*0cd0*/  LOP3.LUT R14, R14, 0x3ffffc, RZ, 0xc0, !PT ;  /* 0x003ffffc0e0e7812 */ /* 0x000fe200078ec0ff */
[----:B------:R-:W-:Y:S01]  /*0ce0*/  IMAD.IADD R9, R6, 0x1, -R9 ;  /* 0x0000000106097824 */ /* 0x000fe200078e0a09 */
[----:B------:R-:W-:Y:S01]  /*0cf0*/  LEA.HI R0, R0, R7, RZ, 0x5 ;  /* 0x0000000700007211 */ /* 0x000fe200078f28ff */
[----:B------:R-:W-:Y:S01]  /*0d00*/  IMAD R15, R206, 0x100, R11 ;  /* 0x00000100ce0f7824 */ /* 0x000fe200078e020b */
[----:B------:R-:W-:Y:S01]  /*0d10*/  IADD3 R12, R13, -R12, RZ ;  /* 0x8000000c0d0c7210 */ /* 0x000fe20007ffe0ff */
[----:B------:R-:W-:Y:S01]  /*0d20*/  IMAD.IADD R14, R189, 0x1, -R14 ;  /* 0x00000001bd0e7824 */ /* 0x000fe200078e0a0e */
[-C--:B------:R-:W-:Y:S01]  /*0d30*/  LEA.HI R6, R3, R212.reuse, RZ, 0x2 ;  /* 0x000000d403067211 */ /* 0x080fe200078f10ff */
[----:B------:R-:W-:Y:S01]  /*0d40*/  IMAD.SHL.U32 R11, R10, 0x40, RZ ;  /* 0x000000400a0b7824 */ /* 0x000fe200078e00ff */
[----:B------:R-:W-:Y:S01]  /*0d50*/  SHF.R.S32.HI R0, RZ, 0x5, R0 ;  /* 0x00000005ff007819 */ /* 0x000fe20000011400 */
[----:B------:R-:W-:Y:S01]  /*0d60*/  IMAD.SHL.U32 R8, R8, 0x40, RZ ;  /* 0x0000004008087824 */ /* 0x000fe200078e00ff */
[----:B------:R-:W-:Y:S01]  /*0d70*/  SHF.R.S32.HI R23, RZ, 0x2, R6 ;  /* 0x00000002ff177819 */ /* 0x000fe20000011406 */
[----:B------:R-:W-:Y:S01]  /*0d80*/  IMAD R15, R14, 0x10, R15 ;  /* 0x000000100e0f7824 */ /* 0x000fe200078e020f */
[----:B------:R-:W-:Y:S01]  /*0d90*/  LOP3.LUT R11, R11, 0x1c0, RZ, 0xc0, !PT ;  /* 0x000001c00b0b7812 */ /* 0x000fe200078ec0ff */
[----:B------:R-:W-:Y:S01]  /*0da0*/  IMAD.SHL.U32 R12, R12, 0x8, RZ ;  /* 0x000000080c0c7824 */ /* 0x000fe200078e00ff */
[----:B------:R-:W-:Y:S01]  /*0db0*/  LOP3.LUT R4, R4, 0x7ffffffc, RZ, 0xc0, !PT ;  /* 0x7ffffffc04047812 */ /* 0x000fe200078ec0ff */
[----:B------:R-:W-:Y:S01]  /*0dc0*/  IMAD R188, R0, 0x10, R9 ;  /* 0x0000001000bc7824 */ /* 0x000fe200078e0209 */
[----:B------:R-:W-:Y:S01]  /*0dd0*/  LOP3.LUT R8, R8, 0x7ffffe00, RZ, 0xc0, !PT ;  /* 0x7ffffe0008087812 */ /* 0x000fe200078ec0ff */
[--C-:B------:R-:W-:Y:S01]  /*0de0*/  IMAD.U32 R210, R15, 0x40, R12.reuse ;  /* 0x000000400fd27824 */ /* 0x100fe200078e000c */
[----:B------:R-:W-:Y:S01]  /*0df0*/  LEA.HI R0, R3, R212, RZ, 0x3 ;  /* 0x000000d403007211 */ /* 0x000fe200078f18ff */
[----:B------:R-:W-:Y:S01]  /*0e00*/  VIADD R215, R23, 0x20 ;  /* 0x0000002017d77836 */ /* 0x000fe20000000000 */
[----:B------:R-:W-:-:S02]  /*0e10*/  LOP3.LUT R12, R11, 0x8, R12, 0xf8, !PT ;  /* 0x000000080b0c7812 */ /* 0x000fc400078ef80c */
[----:B------:R-:W-:Y:S01]  /*0e20*/  SHF.R.U32.HI R11, RZ, 0x3, R11 ;  /* 0x00000003ff0b7819 */ /* 0x000fe2000001160b */
[----:B------:R-:W-:Y:S01]  /*0e30*/  IMAD.IADD R4, R7, 0x1, -R4 ;  /* 0x0000000107047824 */ /* 0x000fe200078e0a04 */
[----:B------:R-:W-:Y:S01]  /*0e40*/  SHF.R.S32.HI R192, RZ, 0x3, R0 ;  /* 0x00000003ffc07819 */ /* 0x000fe20000011400 */
[----:B------:R-:W-:Y:S01]  /*0e50*/  IMAD R8, R189, 0x400, R8 ;  /* 0x00000400bd087824 */ /* 0x000fe200078e0208 */
[----:B------:R-:W-:Y:S02]  /*0e60*/  LOP3.LUT R3, R0, 0x1ffffff8, RZ, 0xc0, !PT ;  /* 0x1ffffff800037812 */ /* 0x000fe400078ec0ff */
[----:B------:R-:W-:Y:S02]  /*0e70*/  LOP3.LUT R7, R6, 0xfffffffc, RZ, 0xc0, !PT ;  /* 0xfffffffc06077812 */ /* 0x000fe400078ec0ff */
[----:B------:R-:W-:Y:S02]  /*0e80*/  SHF.R.S32.HI R0, RZ, 0x1f, R215 ;  /* 0x0000001fff007819 */ /* 0x000fe400000114d7 */
[----:B------:R-:W-:Y:S01]  /*0e90*/  LOP3.LUT R11, R12, R11, RZ, 0x3c, !PT ;  /* 0x0000000b0c0b7212 */ /* 0x000fe200078e3cff */
[----:B------:R-:W-:Y:S01]  /*0ea0*/  IMAD.IADD R204, R212, 0x1, -R7 ;  /* 0x00000001d4cc7824 */ /* 0x000fe200078e0a07 */
[----:B------:R-:W-:Y:S01]  /*0eb0*/  LEA.HI R0, R0, R215, RZ, 0x3 ;  /* 0x000000d700007211 */ /* 0x000fe200078f18ff */
[----:B------:R-:W-:Y:S01]  /*0ec0*/  IMAD.SHL.U32 R208, R215, 0x40, RZ ;  /* 0x00000040d7d07824 */ /* 0x000fe200078e00ff */
[----:B------:R-:W-:-:S02]  /*0ed0*/  R2P PR, R10, 0x6 ;  /* 0x000000060a007804 */ /* 0x000fc40000000000 */
[----:B------:R-:W-:Y:S01]  /*0ee0*/  IADD3 R11, R8, R11, RZ ;  /* 0x0000000b080b7210 */ /* 0x000fe20007ffe0ff */
[----:B------:R-:W-:Y:S01]  /*0ef0*/  IMAD.SHL.U32 R209, R0, 0x40, RZ ;  /* 0x0000004000d17824 */ /* 0x000fe200078e00ff */
[----:B------:R-:W-:Y:S02]  /*0f00*/  SHF.R.S32.HI R6, RZ, 0x1f, R6 ;  /* 0x0000001fff067819 */ /* 0x000fe40000011406 */
[----:B------:R-:W-:Y:S01]  /*0f10*/  LEA.HI R5, R5, R206, RZ, 0x1 ;  /* 0x000000ce05057211 */ /* 0x000fe200078f08ff */
[----:B------:R-:W-:Y:S01]  /*0f20*/  IMAD R194, R11, 0x2, R2 ;  /* 0x000000020bc27824 */ /* 0x000fe200078e0202 */
[----:B------:R-:W-:Y:S01]  /*0f30*/  LOP3.LUT R208, R208, 0x1c0, RZ, 0xc0, !PT ;  /* 0x000001c0d0d07812 */ /* 0x000fe200078ec0ff */
[----:B------:R-:W-:Y:S01]  /*0f40*/  IMAD.MOV.U32 R196, RZ, RZ, 0x20 ;  /* 0x00000020ffc47424 */ /* 0x000fe200078e00ff */
[----:B------:R-:W-:Y:S01]  /*0f50*/  LEA.HI R6, R6, R23, RZ, 0x3 ;  /* 0x0000001706067211 */ /* 0x000fe200078f18ff */
[----:B------:R-:W-:Y:S01]  /*0f60*/  VIADD R197, R194, 0x26800 ;  /* 0x00026800c2c57836 */ /* 0x000fe20000000000 */
[----:B------:R-:W-:-:S02]  /*0f70*/  LOP3.LUT R5, R5, 0xfffffe, RZ, 0xc0, !PT ;  /* 0x00fffffe05057812 */ /* 0x000fc400078ec0ff */
[----:B------:R-:W-:Y:S02]  /*0f80*/  SHF.R.U32.HI R214, RZ, 0x3, R208 ;  /* 0x00000003ffd67819 */ /* 0x000fe400000116d0 */
[----:B------:R-:W-:Y:S01]  /*0f90*/  LOP3.LUT R209, R209, 0xfffffe00, RZ, 0xc0, !PT ;  /* 0xfffffe00d1d17812 */ /* 0x000fe200078ec0ff */
[----:B------:R-:W-:Y:S01]  /*0fa0*/  VIADD R195, R194, 0x26840 ;  /* 0x00026840c2c37836 */ /* 0x000fe20000000000 */
[----:B------:R-:W-:Y:S01]  /*0fb0*/  SEL R196, R196, 0xffffffe0, !P1 ;  /* 0xffffffe0c4c47807 */ /* 0x000fe20004800000 */
[----:B------:R-:W-:Y:S01]  /*0fc0*/  IMAD.IADD R3, R212, 0x1, -R3 ;  /* 0x00000001d4037824 */ /* 0x000fe200078e0a03 */
[----:B------:R-:W-:Y:S01]  /*0fd0*/  LOP3.LUT R6, R6, 0xfffffff8, RZ, 0xc0, !PT ;  /* 0xfffffff806067812 */ /* 0x000fe200078ec0ff */
[----:B------:R-:W-:Y:S02]  /*0fe0*/  IMAD.IADD R5, R206, 0x1, -R5 ;  /* 0x00000001ce057824 */ /* 0x000fe400078e0a05 */
[C---:B------:R-:W-:Y:S01]  /*0ff0*/  @P2 VIADD R195, R197.reuse, 0xffffffc0 ;  /* 0xffffffc0c5c32836 */ /* 0x040fe20000000000 */
[----:B------:R-:W-:Y:S01]  /*1000*/  CS2R R18, SRZ ;  /* 0x0000000000127805 */ /* 0x000fe2000001ff00 */
[----:B------:R-:W-:-:S02]  /*1010*/  IMAD.IADD R197, R197, 0x1, R196 ;  /* 0x00000001c5c57824 */ /* 0x000fc400078e02c4 */
[----:B------:R-:W-:Y:S02]  /*1020*/  IMAD.MOV.U32 R202, RZ, RZ, RZ ;  /* 0x000000ffffca7224 */ /* 0x000fe400078e00ff */
[----:B------:R-:W-:Y:S02]  /*1030*/  IMAD.MOV.U32 R185, RZ, RZ, RZ ;  /* 0x000000ffffb97224 */ /* 0x000fe400078e00ff */
[----:B------:R-:W-:Y:S02]  /*1040*/  IMAD.MOV.U32 R22, RZ, RZ, RZ ;  /* 0x000000ffff167224 */ /* 0x000fe400078e00ff */
[----:B------:R-:W-:Y:S02]  /*1050*/  IMAD.SHL.U32 R187, R3, 0x8, RZ ;  /* 0x0000000803bb7824 */ /* 0x000fe400078e00ff */
[----:B------:R-:W-:Y:S02]  /*1060*/  IMAD.IADD R186, R23, 0x1, -R6 ;  /* 0x0000000117ba7824 */ /* 0x000fe400078e0a06 */
[----:B------:R-:W-:-:S02]  /*1070*/  IMAD.SHL.U32 R191, R5, 0x100, RZ ;  /* 0x0000010005bf7824 */ /* 0x000fc400078e00ff */
[----:B------:R-:W-:Y:S02]  /*1080*/  IMAD.SHL.U32 R190, R4, 0x2, RZ ;  /* 0x0000000204be7824 */ /* 0x000fe400078e00ff */
[----:B------:R-:W-:Y:S01]  /*1090*/  IMAD.IADD R196, R196, 0x1, R195 ;  /* 0x00000001c4c47824 */ /* 0x000fe200078e02c3 */
[----:B--2---:R-:W-:Y:S02]  /*10a0*/  LOP3.LUT R184, R16, 0x1, RZ, 0xfc, !PT ;  /* 0x0000000110b87812 */ /* 0x004fe400078efcff */
[----:B------:R-:W-:-:S04]  /*10b0*/  SHF.L.U32 R16, R204, 0x3, RZ ;  /* 0x00000003cc107819 */ /* 0x000fc800000006ff */
[----:B------:R-:W-:-:S04]  /*10c0*/  LOP3.LUT R0, R208, 0x38, R16, 0xf8, !PT ;  /* 0x00000038d0007812 */ /* 0x000fc800078ef810 */
[----:B------:R-:W-:-:S04]  /*10d0*/  LOP3.LUT R207, R209, R0, R214, 0xf6, !PT ;  /* 0x00000000d1cf7212 */ /* 0x000fc800078ef6d6 */
[----:B------:R-:W-:-:S07]  /*10e0*/  LEA R207, R207, R2, 0x1 ;  /* 0x00000002cfcf7211 */ /* 0x000fce00078e08ff */
.L_x_3237:
[----:B0----5:R-:W0:Y:S01]  /*10f0*/  LDC.64 R4, c[0x0][0xc60] ;  /* 0x00031800ff047b82 */ /* 0x021e220000000a00 */
[----:B------:R-:W-:Y:S01]  /*1100*/  ULDC.64 UR4, c[0x0][0xa28] ;  /* 0x00028a0000047ab9 */ /* 0x000fe20000000a00 */
[----:B------:R-:W-:Y:S01]  /*1110*/  ULDC.64 UR8, c[0x0][0xa18] ;  /* 0x0002860000087ab9 */ /* 0x000fe20000000a00 */
[----:B------:R-:W-:Y:S01]  /*1120*/  ULDC.64 UR6, c[0x0][0xa08] ;  /* 0x0002820000067ab9 */ /* 0x000fe20000000a00 */
[----:B0-----:R-:W-:-:S05]  /*1130*/  IMAD.WIDE R4, R27, 0x4, R4 ;  /* 0x000000041b047825 */ /* 0x001fca00078e0204 */
[----:B--2---:R-:W2:Y:S01]  /*1140*/  LDG.E R201, desc[UR40][R4.64] ;  /* 0x0000002804c97981 */ /* 0x004ea2000c1e1900 */
        /* <DEDUP_REMOVED lines=14> */
[----:B----4-:R-:W-:-:S03]  /*1230*/  IADD3 R8, P4, R199, UR6, RZ ;  /* 0x00000006c7087c10 */ /* 0x010fc6000ff9e0ff */
[----:B------:R0:W5:Y:S01]  /*1240*/  @P2 LDG.E R3, desc[UR40][R4.64] ;  /* 0x0000002804032981 */ /* 0x000162000c1e1900 */
[----:B---3--:R-:W-:Y:S01]  /*1250*/  @P1 IADD3 R6, P2, R199, UR8, RZ ;  /* 0x00000008c7061c10 */ /* 0x008fe2000ff5e0ff */
        /* <DEDUP_REMOVED lines=28> */
[----:B--2---:R-:W-:-:S07]  /*1420*/  IADD3 R30, -R30, R7, RZ ;  /* 0x000000071e1e7210 */ /* 0x004fce0007ffe1ff */
.L_x_3115:
[----:B------:R-:W-:Y:S02]  /*1430*/  IMAD.U32 R24, RZ, RZ, UR5 ;  /* 0x00000005ff187e24 */ /* 0x000fe4000f8e00ff */
[----:B------:R-:W-:Y:S01]  /*1440*/  IMAD.U32 R28, RZ, RZ, UR4 ;  /* 0x00000004ff1c7e24 */ /* 0x000fe2000f8e00ff */
[----:B------:R-:W-:Y:S06]  /*1450*/  @!P2 BRA `(.L_x_3116) ;  /* 0x000000000010a947 */ /* 0x000fec0003800000 */
[----:B------:R-:W-:-:S04]  /*1460*/  IADD3 R4, P0, R199, UR8, RZ ;  /* 0x00000008c7047c10 */ /* 0x000fc8000ff1e0ff */
[----:B------:R-:W-:-:S05]  /*1470*/  IADD3.X R5, R200, UR9, RZ, P0, !PT ;  /* 0x00000009c8057c10 */ /* 0x000fca00087fe4ff */
[----:B------:R0:W5:Y:S01]  /*1480*/  LDG.E R28, desc[UR40][R4.64] ;  /* 0x00000028041c7981 */ /* 0x000162000c1e1900 */
[----:B------:R-:W-:Y:S05]  /*1490*/  BRA `(.L_x_3117) ;  /* 0x0000000000107947 */ /* 0x000fea0003800000 */
.L_x_3116:
[----:B------:R-:W-:Y:S05]  /*14a0*/  @!P0 BRA `(.L_x_3117) ;  /* 0x00000000000c8947 */ /* 0x000fea0003800000 */
[----:B------:R-:W2:Y:S04]  /*14b0*/  LDG.E R5, desc[UR40][R8.64] ;  /* 0x0000002808057981 */ /* 0x000ea8000c1e1900 */
[----:B------:R-:W2:Y:S02]  /*14c0*/  LDG.E R28, desc[UR40][R8.64+0x4] ;  /* 0x00000428081c7981 */ /* 0x000ea4000c1e1900 */
[----:B--2---:R-:W-:-:S07]  /*14d0*/  IMAD.IADD R28, R28, 0x1, -R5 ;  /* 0x000000011c1c7824 */ /* 0x004fce00078e0a05 */
.L_x_3117:
        /* <DEDUP_REMOVED lines=28> */
[----:B------:R-:W-:-:S04]  /*16a0*/  @P0 IADD3 R0, R0, 0x3f, RZ ;  /* 0x0000003f00000810 */ /* 0x000fc80007ffe0ff */
        /* <DEDUP_REMOVED lines=17> */
[----:B------:R-:W-:Y:S01]  /*17c0*/  IMAD.U32 R10, RZ, RZ, UR6 ;  /* 0x00000006ff0a7e24 */ /* 0x000fe2000f8e00ff */
[----:B------:R-:W-:Y:S01]  /*17d0*/  MOV R12, 0x1 ;  /* 0x00000001000c7802 */ /* 0x000fe20000000f00 */
[----:B------:R-:W-:Y:S02]  /*17e0*/  IMAD.U32 R6, RZ, RZ, UR4 ;  /* 0x00000004ff067e24 */ /* 0x000fe4000f8e00ff */
[----:B------:R-:W-:-:S02]  /*17f0*/  IMAD.U32 R7, RZ, RZ, UR5 ;  /* 0x00000005ff077e24 */ /* 0x000fc4000f8e00ff */
[----:B------:R-:W-:Y:S02]  /*1800*/  IMAD.U32 R11, RZ, RZ, UR7 ;  /* 0x00000007ff0b7e24 */ /* 0x000fe4000f8e00ff */
[----:B------:R-:W-:Y:S02]  /*1810*/  IMAD.MOV.U32 R8, RZ, RZ, 0x70 ;  /* 0x00000070ff087424 */ /* 0x000fe400078e00ff */
[----:B0-----:R-:W-:-:S07]  /*1820*/  IMAD.MOV.U32 R13, RZ, RZ, RZ ;  /* 0x000000ffff0d7224 */ /* 0x001fce00078e00ff */
[----:B------:R-:W-:-:S07]  /*1830*/  LEPC R20, `(.L_x_3120) ;  /* 0x000000001014794e */ /* 0x000fce0000000000 */
[----:B-1---5:R-:W-:Y:S05]  /*1840*/  CALL.ABS.NOINC R14 ;  /* 0x000000000e007343 */ /* 0x022fea0003c00000 */
.L_x_3120:
[----:B------:R-:W-:Y:S05]  /*1850*/  BSYNC B6 ;  /* 0x0000000000067941 */ /* 0x000fea0003800000 */
.L_x_3119:
        /* <DEDUP_REMOVED lines=20> */
.L_x_3122:
[----:B------:R-:W-:Y:S05]  /*19a0*/  BSYNC B6 ;  /* 0x0000000000067941 */ /* 0x000fea0003800000 */
.L_x_3121:
[----:B------:R-:W-:Y:S01]  /*19b0*/  ULDC.64 UR4, c[0x0][0x9f8] ;  /* 0x00027e0000047ab9 */ /* 0x000fe20000000a00 */
[----:B------:R-:W0:Y:S01]  /*19c0*/  LDC R0, c[0x0][0x428] ;  /* 0x00010a00ff007b82 */ /* 0x000e220000000800 */
[----:B------:R-:W-:-:S07]  /*19d0*/  ISETP.NE.U32.AND P0, PT, RZ, UR4, PT ;  /* 0x00000004ff007c0c */ /* 0x000fce000bf05070 */
[----:B------:R-:W1:Y:S01]  /*19e0*/  LDC.64 R54, c[0x0][0x2f0] ;  /* 0x0000bc00ff367b82 */ /* 0x000e620000000a00 */
[----:B------:R-:W-:Y:S01]  /*19f0*/  ISETP.NE.AND.EX P0, PT, RZ, UR5, PT, P0 ;  /* 0x00000005ff007c0c */ /* 0x000fe2000bf05300 */
[----:B------:R-:W-:Y:S01]  /*1a00*/  IMAD.IADD R48, R33, 0x1, R28 ;  /* 0x0000000121307824 */ /* 0x000fe200078e021c */
[----:B------:R-:W-:Y:S01]  /*1a10*/  ULDC.64 UR6, c[0x0][0xa08] ;  /* 0x0002820000067ab9 */ /* 0x000fe20000000a00 */
[----:B------:R-:W-:-:S04]  /*1a20*/  SHF.R.S32.HI R17, RZ, 0x1f, R16 ;  /* 0x0000001fff117819 */ /* 0x000fc80000011410 */
[----:B------:R-:W2:Y:S06]  /*1a30*/  LDC.64 R34, c[0x0][0x3d8] ;  /* 0x0000f600ff227b82 */ /* 0x000eac0000000a00 */
[----:B------:R-:W-:Y:S02]  /*1a40*/  @P0 IADD3 R4, P1, R199, UR4, RZ ;  /* 0x00000004c7040c10 */ /* 0x000fe4000ff3e0ff */
[----:B------:R-:W3:Y:S02]  /*1a50*/  LDC R33, c[0x0][0x3d4] ;  /* 0x0000f500ff217b82 */ /* 0x000ee40000000800 */
[----:B------:R-:W-:Y:S01]  /*1a60*/  @P0 IADD3.X R5, R200, UR5, RZ, P1, !PT ;  /* 0x00000005c8050c10 */ /* 0x000fe20008ffe4ff */
[----:B------:R-:W-:-:S04]  /*1a70*/  ULDC.64 UR4, c[0x0][0x2f8] ;  /* 0x0000be0000047ab9 */ /* 0x000fc80000000a00 */
[----:B------:R4:W2:Y:S01]  /*1a80*/  @P0 LDG.E R29, desc[UR40][R4.64] ;  /* 0x00000028041d0981 */ /* 0x0008a2000c1e1900 */
[----:B0-----:R-:W-:Y:S01]  /*1a90*/  ISETP.NE.AND P0, PT, R0, 0x1, PT ;  /* 0x000000010000780c */ /* 0x001fe20003f05270 */
[----:B------:R-:W0:Y:S01]  /*1aa0*/  LDC.64 R46, c[0x0][0x3e8] ;  /* 0x0000fa00ff2e7b82 */ /* 0x000e220000000a00 */
[----:B------:R-:W-:Y:S01]  /*1ab0*/  SHF.R.S32.HI R12, RZ, 0x1f, R48 ;  /* 0x0000001fff0c7819 */ /* 0x000fe20000011430 */
[----:B------:R-:W-:Y:S01]  /*1ac0*/  IMAD.SHL.U32 R42, R204, 0x4, RZ ;  /* 0x00000004cc2a7824 */ /* 0x000fe200078e00ff */
[----:B------:R-:W0:Y:S01]  /*1ad0*/  S2R R32, SR_TID.X ;  /* 0x0000000000207919 */ /* 0x000e220000002100 */
[----:B------:R-:W-:Y:S01]  /*1ae0*/  IMAD.SHL.U32 R61, R186, 0x40, RZ ;  /* 0x00000040ba3d7824 */ /* 0x000fe200078e00ff */
[----:B-1----:R-:W-:Y:S01]  /*1af0*/  SHF.L.U64.HI R53, R54, 0x6, R55 ;  /* 0x0000000636357819 */ /* 0x002fe20000010237 */
[-C--:B------:R-:W-:Y:S01]  /*1b00*/  IMAD R3, R12, R54.reuse, RZ ;  /* 0x000000360c037224 */ /* 0x080fe200078e02ff */
[----:B------:R-:W-:Y:S01]  /*1b10*/  SHF.R.S32.HI R43, RZ, 0x1f, R42 ;  /* 0x0000001fff2b7819 */ /* 0x000fe2000001142a */
[----:B----4-:R-:W-:Y:S01]  /*1b20*/  IMAD.WIDE.U32 R4, R48, R54, RZ ;  /* 0x0000003630047225 */ /* 0x010fe200078e00ff */
[----:B------:R-:W1:Y:S01]  /*1b30*/  LDC R63, c[0x0][0x3d4] ;  /* 0x0000f500ff3f7b82 */ /* 0x000e620000000800 */
[----:B------:R-:W-:-:S02]  /*1b40*/  LOP3.LUT R61, R61, 0x1c0, RZ, 0xc0, !PT ;  /* 0x000001c03d3d7812 */ /* 0x000fc400078ec0ff */
[----:B------:R-:W-:Y:S02]  /*1b50*/  IMAD R3, R48, R55, R3 ;  /* 0x0000003730037224 */ /* 0x000fe400078e0203 */
[----:B------:R-:W-:Y:S01]  /*1b60*/  SHF.R.U32.HI R64, RZ, 0x3, R61 ;  /* 0x00000003ff407819 */ /* 0x000fe2000001163d */
[C---:B------:R-:W-:Y:S01]  /*1b70*/  VIADD R82, R16.reuse, 0x20 ;  /* 0x0000002010527836 */ /* 0x040fe20000000000 */
[----:B---3--:R-:W-:Y:S01]  /*1b80*/  ISETP.GE.AND P2, PT, R16, R33, PT ;  /* 0x000000211000720c */ /* 0x008fe20003f46270 */
[----:B------:R-:W3:Y:S01]  /*1b90*/  @P0 LDC R7, c[0x0][0x42c] ;  /* 0x00010b00ff070b82 */ /* 0x000ee20000000800 */
[----:B------:R-:W-:Y:S02]  /*1ba0*/  IMAD.IADD R5, R5, 0x1, R3 ;  /* 0x0000000105057824 */ /* 0x000fe400078e0203 */
[----:B------:R-:W-:Y:S01]  /*1bb0*/  P2R R76, PR, RZ, 0x4 ;  /* 0x00000004ff4c7803 */ /* 0x000fe20000000000 */
[----:B--2---:R-:W-:Y:S02]  /*1bc0*/  IMAD.SHL.U32 R57, R34, 0x40, RZ ;  /* 0x0000004022397824 */ /* 0x004fe400078e00ff */
[----:B------:R-:W-:Y:S01]  /*1bd0*/  IMAD.SHL.U32 R66, R33, 0x2, RZ ;  /* 0x0000000221427824 */ /* 0x000fe200078e00ff */
[C---:B0-----:R-:W-:Y:S01]  /*1be0*/  SHF.L.U64.HI R56, R46.reuse, 0x6, R47 ;  /* 0x000000062e387819 */ /* 0x041fe2000001022f */
[----:B------:R-:W0:Y:S01]  /*1bf0*/  @P0 LDC R9, c[0x0][0x430] ;  /* 0x00010c00ff090b82 */ /* 0x000e220000000800 */
[----:B------:R-:W-:-:S07]  /*1c00*/  IMAD.SHL.U32 R60, R46, 0x40, RZ ;  /* 0x000000402e3c7824 */ /* 0x000fce00078e00ff */
[----:B------:R-:W2:Y:S01]  /*1c10*/  LDC R65, c[0x0][0x2e4] ;  /* 0x0000b900ff417b82 */ /* 0x000ea20000000800 */
[----:B------:R-:W-:-:S05]  /*1c20*/  SHF.R.U32.HI R32, RZ, 0x7, R32 ;  /* 0x00000007ff207819 */ /* 0x000fca0000011620 */
[----:B------:R-:W-:Y:S02]  /*1c30*/  VIADD R62, R32, 0x8 ;  /* 0x00000008203e7836 */ /* 0x000fe40000000000 */
[----:B---3--:R-:W-:-:S05]  /*1c40*/  @P0 IMAD.HI.U32 R0, R26, R7, RZ ;  /* 0x000000071a000227 */ /* 0x008fca00078e00ff */
[----:B0-----:R-:W-:Y:S02]  /*1c50*/  @P0 SHF.R.U32.HI R26, RZ, R9, R0 ;  /* 0x00000009ff1a0219 */ /* 0x001fe40000011600 */
[----:B------:R-:W-:Y:S02]  /*1c60*/  ISETP.NE.U32.AND P0, PT, RZ, UR6, PT ;  /* 0x00000006ff007c0c */ /* 0x000fe4000bf05070 */
[----:B------:R-:W-:Y:S01]  /*1c70*/  SHF.R.S32.HI R0, RZ, 0x1f, R26 ;  /* 0x0000001fff007819 */ /* 0x000fe2000001141a */
[----:B------:R-:W-:Y:S01]  /*1c80*/  IMAD.WIDE.U32 R4, R26, UR4, R4 ;  /* 0x000000041a047c25 */ /* 0x000fe2000f8e0004 */
[----:B------:R-:W-:Y:S01]  /*1c90*/  ISETP.NE.AND.EX P0, PT, RZ, UR7, PT, P0 ;  /* 0x00000007ff007c0c */ /* 0x000fe2000bf05300 */
[----:B------:R-:W-:Y:S02]  /*1ca0*/  ULDC.64 UR6, c[0x0][0x320] ;  /* 0x0000c80000067ab9 */ /* 0x000fe40000000a00 */
[C---:B------:R-:W-:Y:S02]  /*1cb0*/  IMAD R7, R0.reuse, UR6, RZ ;  /* 0x0000000600077c24 */ /* 0x040fe4000f8e02ff */
[----:B------:R-:W-:-:S02]  /*1cc0*/  IMAD R3, R0, UR4, RZ ;  /* 0x0000000400037c24 */ /* 0x000fc4000f8e02ff */
[C---:B------:R-:W-:Y:S02]  /*1cd0*/  IMAD R9, R26.reuse, UR7, R7 ;  /* 0x000000071a097c24 */ /* 0x040fe4000f8e0207 */
[----:B------:R-:W-:-:S04]  /*1ce0*/  IMAD.WIDE.U32 R6, R26, UR6, R16 ;  /* 0x000000061a067c25 */ /* 0x000fc8000f8e0010 */
[----:B------:R-:W-:Y:S01]  /*1cf0*/  IMAD R3, R26, UR5, R3 ;  /* 0x000000051a037c24 */ /* 0x000fe2000f8e0203 */
[----:B------:R-:W-:Y:S01]  /*1d00*/  ULDC.64 UR4, c[0x0][0x300] ;  /* 0x0000c00000047ab9 */ /* 0x000fe20000000a00 */
[----:B------:R-:W-:Y:S02]  /*1d10*/  IMAD.IADD R7, R7, 0x1, R9 ;  /* 0x0000000107077824 */ /* 0x000fe400078e0209 */
[----:B------:R-:W-:Y:S01]  /*1d20*/  IMAD.IADD R5, R5, 0x1, R3 ;  /* 0x0000000105057824 */ /* 0x000fe200078e0203 */
[----:B------:R-:W-:Y:S02]  /*1d30*/  SHF.R.S32.HI R3, RZ, 0x1f, R23 ;  /* 0x0000001fff037819 */ /* 0x000fe40000011417 */
[----:B------:R-:W-:Y:S02]  /*1d40*/  SHF.R.S32.HI R0, RZ, 0x1f, R29 ;  /* 0x0000001fff007819 */ /* 0x000fe4000001141d */
[----:B------:R-:W-:Y:S02]  /*1d50*/  SEL R9, R29, RZ, !P0 ;  /* 0x000000ff1d097207 */ /* 0x000fe40004000000 */
[----:B------:R-:W-:-:S03]  /*1d60*/  SEL R0, R0, RZ, !P0 ;  /* 0x000000ff00007207 */ /* 0x000fc60004000000 */
[----:B------:R-:W-:-:S04]  /*1d70*/  IMAD.WIDE.U32 R44, R9, UR4, R4 ;  /* 0x00000004092c7c25 */ /* 0x000fc8000f8e0004 */
[----:B------:R-:W-:Y:S02]  /*1d80*/  IMAD R8, R0, UR4, RZ ;  /* 0x0000000400087c24 */ /* 0x000fe4000f8e02ff */
[----:B------:R-:W-:-:S04]  /*1d90*/  IMAD.WIDE.U32 R4, R23, R54, R16 ;  /* 0x0000003617047225 */ /* 0x000fc800078e0010 */
[----:B------:R-:W-:Y:S01]  /*1da0*/  IMAD R11, R9, UR5, R8 ;  /* 0x00000005090b7c24 */ /* 0x000fe2000f8e0208 */
[----:B------:R-:W-:Y:S01]  /*1db0*/  ULDC.64 UR4, c[0x0][0x328] ;  /* 0x0000ca0000047ab9 */ /* 0x000fe20000000a00 */
[C---:B------:R-:W-:Y:S01]  /*1dc0*/  IMAD R8, R3.reuse, R54, RZ ;  /* 0x0000003603087224 */ /* 0x040fe200078e02ff */
[----:B------:R-:W-:Y:S01]  /*1dd0*/  IADD3 R26, P0, R44, R4, RZ ;  /* 0x000000042c1a7210 */ /* 0x000fe20007f1e0ff */
[----:B------:R-:W-:Y:S02]  /*1de0*/  IMAD R4, R3, R34, RZ ;  /* 0x0000002203047224 */ /* 0x000fe400078e02ff */
[----:B------:R-:W-:Y:S01]  /*1df0*/  IMAD R13, R23, R55, R8 ;  /* 0x00000037170d7224 */ /* 0x000fe200078e0208 */
[----:B------:R-:W-:Y:S01]  /*1e00*/  SHF.L.U64.HI R55, R34, 0x6, R35 ;  /* 0x0000000622377819 */ /* 0x000fe20000010223 */
[----:B------:R-:W-:Y:S02]  /*1e10*/  IMAD R8, R0, UR4, RZ ;  /* 0x0000000400087c24 */ /* 0x000fe4000f8e02ff */
[----:B------:R-:W-:-:S02]  /*1e20*/  IMAD.IADD R0, R45, 0x1, R11 ;  /* 0x000000012d007824 */ /* 0x000fc400078e020b */
[C---:B------:R-:W-:Y:S01]  /*1e30*/  IMAD.WIDE.U32 R40, R9.reuse, UR4, R6 ;  /* 0x0000000409287c25 */ /* 0x040fe2000f8e0006 */
[----:B------:R-:W-:Y:S02]  /*1e40*/  ULDC UR4, c[0x0][0x2e4] ;  /* 0x0000b90000047ab9 */ /* 0x000fe40000000800 */
[----:B------:R-:W-:Y:S01]  /*1e50*/  IADD3.X R50, R0, R5, R13, P0, !PT ;  /* 0x0000000500327210 */ /* 0x000fe200007fe40d */
[----:B------:R-:W-:Y:S01]  /*1e60*/  IMAD R77, R9, UR5, R8 ;  /* 0x00000005094d7c24 */ /* 0x000fe2000f8e0208 */
[----:B------:R-:W-:Y:S01]  /*1e70*/  SEL R13, R33, RZ, P2 ;  /* 0x000000ff210d7207 */ /* 0x000fe20001000000 */
[C---:B------:R-:W-:Y:S01]  /*1e80*/  IMAD R15, R23.reuse, R35, R4 ;  /* 0x00000023170f7224 */ /* 0x040fe200078e0204 */
[C---:B------:R-:W-:Y:S01]  /*1e90*/  IADD3 R48, P0, R23.reuse, R48, RZ ;  /* 0x0000003017307210 */ /* 0x040fe20007f1e0ff */
[CC--:B------:R-:W-:Y:S01]  /*1ea0*/  IMAD.WIDE.U32 R8, R23.reuse, R34.reuse, R16 ;  /* 0x0000002217087225 */ /* 0x0c0fe200078e0010 */
[----:B------:R-:W-:Y:S02]  /*1eb0*/  ISETP.GE.AND P4, PT, R16, UR4, PT ;  /* 0x0000000410007c0c */ /* 0x000fe4000bf86270 */
[----:B------:R-:W-:Y:S01]  /*1ec0*/  ISETP.GE.AND P3, PT, R82, UR4, PT ;  /* 0x0000000452007c0c */ /* 0x000fe2000bf66270 */
[----:B------:R-:W-:Y:S01]  /*1ed0*/  IMAD.WIDE.U32 R4, R23, R34, R42 ;  /* 0x0000002217047225 */ /* 0x000fe200078e002a */
[----:B------:R-:W-:-:S03]  /*1ee0*/  IADD3.X R49, R12, R3, RZ, P0, !PT ;  /* 0x000000030c317210 */ /* 0x000fc600007fe4ff */
[----:B------:R-:W-:Y:S02]  /*1ef0*/  IMAD.IADD R9, R15, 0x1, R9 ;  /* 0x000000010f097824 */ /* 0x000fe400078e0209 */
[----:B------:R-:W-:Y:S01]  /*1f00*/  IMAD.IADD R5, R5, 0x1, R15 ;  /* 0x0000000105057824 */ /* 0x000fe200078e020f */
[----:B-----5:R-:W-:Y:S01]  /*1f10*/  SHF.R.S32.HI R15, RZ, 0x1f, R27 ;  /* 0x0000001fff0f7819 */ /* 0x020fe2000001141b */
[----:B------:R-:W-:Y:S02]  /*1f20*/  IMAD.IADD R13, R16, 0x1, R13 ;  /* 0x00000001100d7824 */ /* 0x000fe400078e020d */
[-C--:B------:R-:W-:Y:S02]  /*1f30*/  IMAD R6, R3, R46.reuse, RZ ;  /* 0x0000002e03067224 */ /* 0x080fe400078e02ff */
[----:B------:R-:W-:Y:S01]  /*1f40*/  IMAD.WIDE.U32 R10, R23, R46, R16 ;  /* 0x0000002e170a7225 */ /* 0x000fe200078e0010 */
[----:B------:R-:W-:-:S03]  /*1f50*/  SHF.R.S32.HI R52, RZ, 0x1f, R13 ;  /* 0x0000001fff347819 */ /* 0x000fc6000001140d */
[----:B------:R-:W-:Y:S01]  /*1f60*/  IMAD R21, R23, R47, R6 ;  /* 0x0000002f17157224 */ /* 0x000fe200078e0206 */
[----:B------:R-:W-:Y:S01]  /*1f70*/  LEA.HI R52, R52, R13, RZ, 0x3 ;  /* 0x0000000d34347211 */ /* 0x000fe200078f18ff */
[----:B------:R-:W-:Y:S02]  /*1f80*/  IMAD R14, R15, R34, RZ ;  /* 0x000000220f0e7224 */ /* 0x000fe400078e02ff */
[-C--:B------:R-:W-:Y:S01]  /*1f90*/  IMAD.WIDE.U32 R6, R23, R46.reuse, R42 ;  /* 0x0000002e17067225 */ /* 0x080fe200078e002a */
[----:B------:R-:W-:Y:S02]  /*1fa0*/  IADD3 R11, R21, R11, RZ ;  /* 0x0000000b150b7210 */ /* 0x000fe40007ffe0ff */
[----:B------:R-:W-:Y:S01]  /*1fb0*/  LOP3.LUT R71, R52, 0xfffffff8, RZ, 0xc0, !PT ;  /* 0xfffffff834477812 */ /* 0x000fe200078ec0ff */
[----:B------:R-:W-:Y:S02]  /*1fc0*/  IMAD R13, R27, R35, R14 ;  /* 0x000000231b0d7224 */ /* 0x000fe400078e020e */
[----:B------:R-:W-:Y:S01]  /*1fd0*/  IMAD.IADD R7, R7, 0x1, R21 ;  /* 0x0000000107077824 */ /* 0x000fe200078e0215 */
[----:B------:R-:W-:Y:S01]  /*1fe0*/  SHF.R.S32.HI R75, RZ, 0x1f, R71 ;  /* 0x0000001fff4b7819 */ /* 0x000fe20000011447 */
[----:B------:R-:W-:-:S02]  /*1ff0*/  IMAD R14, R15, R46, RZ ;  /* 0x0000002e0f0e7224 */ /* 0x000fc400078e02ff */
[----:B------:R-:W-:-:S04]  /*2000*/  IMAD.WIDE.U32 R28, R27, R46, R10 ;  /* 0x0000002e1b1c7225 */ /* 0x000fc800078e000a */
[C---:B------:R-:W-:Y:S02]  /*2010*/  IMAD R73, R27.reuse, R47, R14 ;  /* 0x0000002f1b497224 */ /* 0x040fe400078e020e */
[C---:B------:R-:W-:Y:S02]  /*2020*/  IMAD.WIDE.U32 R20, R27.reuse, R46, R6 ;  /* 0x0000002e1b147225 */ /* 0x040fe400078e0006 */
[----:B------:R-:W0:Y:S02]  /*2030*/  LDC.64 R46, c[0x0][0x2d8] ;  /* 0x0000b600ff2e7b82 */ /* 0x000e240000000a00 */
[----:B------:R-:W-:Y:S01]  /*2040*/  IMAD.WIDE.U32 R36, R27, R34, R4 ;  /* 0x000000221b247225 */ /* 0x000fe200078e0004 */
[----:B------:R-:W-:-:S03]  /*2050*/  LOP3.LUT R5, R61, 0x18, R16, 0xf8, !PT ;  /* 0x000000183d057812 */ /* 0x000fc600078ef810 */
[----:B------:R-:W-:Y:S01]  /*2060*/  IMAD.WIDE.U32 R38, R27, R34, R8 ;  /* 0x000000221b267225 */ /* 0x000fe200078e0008 */
[-C--:B------:R-:W-:Y:S02]  /*2070*/  LOP3.LUT R68, R5, R64.reuse, RZ, 0x3c, !PT ;  /* 0x0000004005447212 */ /* 0x080fe400078e3cff */
[----:B------:R-:W-:Y:S01]  /*2080*/  LOP3.LUT R5, R61, 0x38, R52, 0xf8, !PT ;  /* 0x000000383d057812 */ /* 0x000fe200078ef834 */
[----:B------:R-:W-:Y:S02]  /*2090*/  IMAD.IADD R69, R73, 0x1, R29 ;  /* 0x0000000149457824 */ /* 0x000fe400078e021d */
[----:B------:R-:W-:Y:S01]  /*20a0*/  IMAD.SHL.U32 R54, R54, 0x40, RZ ;  /* 0x0000004036367824 */ /* 0x000fe200078e00ff */
[----:B------:R-:W-:Y:S01]  /*20b0*/  LOP3.LUT R72, R5, R64, RZ, 0x3c, !PT ;  /* 0x0000004005487212 */ /* 0x000fe200078e3cff */
[----:B------:R-:W-:Y:S02]  /*20c0*/  IMAD R68, R189, 0x200, R68 ;  /* 0x00000200bd447824 */ /* 0x000fe400078e0244 */
[----:B------:R-:W-:-:S02]  /*20d0*/  IMAD.IADD R67, R13, 0x1, R39 ;  /* 0x000000010d437824 */ /* 0x000fc400078e0227 */
[----:B------:R-:W-:Y:S02]  /*20e0*/  IMAD.IADD R70, R37, 0x1, R13 ;  /* 0x0000000125467824 */ /* 0x000fe400078e020d */
[----:B------:R-:W-:Y:S02]  /*20f0*/  IMAD.IADD R73, R21, 0x1, R73 ;  /* 0x0000000115497824 */ /* 0x000fe400078e0249 */
[----:B------:R-:W-:Y:S02]  /*2100*/  IMAD R72, R189, 0x200, R72 ;  /* 0x00000200bd487824 */ /* 0x000fe400078e0248 */
[----:B-12---:R-:W-:-:S07]  /*2110*/  IMAD.IADD R77, R41, 0x1, R77 ;  /* 0x00000001294d7824 */ /* 0x006fce00078e024d */
.L_x_3152:
[----:B------:R-:W-:Y:S01]  /*2120*/  VIADD R51, R51, 0xffffffff ;  /* 0xffffffff33337836 */ /* 0x000fe20000000000 */
[----:B--2---:R-:W-:Y:S01]  /*2130*/  SHF.L.U32 R33, R19, 0xc, RZ ;  /* 0x0000000c13217819 */ /* 0x004fe200000006ff */
[----:B------:R-:W-:Y:S05]  /*2140*/  YIELD ;  /* 0x0000000000007946 */ /* 0x000fea0003800000 */
[----:B------:R-:W-:Y:S01]  /*2150*/  SHF.R.S32.HI R59, RZ, 0x1f, R51 ;  /* 0x0000001fff3b7819 */ /* 0x000fe20000011433 */
[-C--:B------:R-:W-:Y:S01]  /*2160*/  IMAD R5, R53, R51.reuse, RZ ;  /* 0x0000003335057224 */ /* 0x080fe200078e02ff */
[----:B------:R-:W-:Y:S01]  /*2170*/  BSSY B0, `(.L_x_3123) ;  /* 0x000018f000007945 */ /* 0x000fe20003800000 */
[----:B---3--:R-:W-:Y:S01]  /*2180*/  IMAD.WIDE.U32 R14, R54, R51, RZ ;  /* 0x00000033360e7225 */ /* 0x008fe200078e00ff */
[----:B------:R-:W-:-:S03]  /*2190*/  ISETP.GT.AND P2, PT, R51, R31, PT ;  /* 0x0000001f3300720c */ /* 0x000fc60003f44270 */
[----:B------:R-:W-:Y:S01]  /*21a0*/  IMAD R5, R59, R54, R5 ;  /* 0x000000363b057224 */ /* 0x000fe200078e0205 */
[----:B------:R-:W-:-:S03]  /*21b0*/  IADD3 R4, P0, R26, R14, RZ ;  /* 0x0000000e1a047210 */ /* 0x000fc60007f1e0ff */
[----:B------:R-:W-:Y:S01]  /*21c0*/  IMAD.IADD R79, R15, 0x1, R5 ;  /* 0x000000010f4f7824 */ /* 0x000fe200078e0205 */
[----:B0-----:R-:W-:Y:S01]  /*21d0*/  LEA R12, P1, R4, R46, 0x1 ;  /* 0x0000002e040c7211 */ /* 0x001fe200078208ff */
[----:B------:R-:W-:Y:S02]  /*21e0*/  IMAD.IADD R5, R68, 0x1, R33 ;  /* 0x0000000144057824 */ /* 0x000fe400078e0221 */
[----:B------:R-:W-:Y:S01]  /*21f0*/  IMAD.X R6, R79, 0x1, R50, P0 ;  /* 0x000000014f067824 */ /* 0x000fe200000e0632 */
[----:B------:R-:W-:Y:S01]  /*2200*/  ISETP.GE.AND P0, PT, R63, 0x1, PT ;  /* 0x000000013f00780c */ /* 0x000fe20003f06270 */
[----:B------:R-:W-:-:S03]  /*2210*/  IMAD R32, R5, 0x2, R2 ;  /* 0x0000000205207824 */ /* 0x000fc600078e0202 */
[----:B------:R-:W-:-:S09]  /*2220*/  LEA.HI.X R13, R4, R47, R6, 0x1, P1 ;  /* 0x0000002f040d7211 */ /* 0x000fd200008f0c06 */
[----:B----4-:R-:W-:Y:S05]  /*2230*/  @!P0 BRA `(.L_x_3124) ;  /* 0x0000001400a88947 */ /* 0x010fea0003800000 */
[----:B------:R-:W-:Y:S01]  /*2240*/  ULDC.U8 UR4, c[0x0][0x3f0] ;  /* 0x0000fc0000047ab9 */ /* 0x000fe20000000000 */
[-C--:B------:R-:W-:Y:S01]  /*2250*/  IMAD R6, R55, R51.reuse, RZ ;  /* 0x0000003337067224 */ /* 0x080fe200078e02ff */
[----:B------:R-:W-:Y:S01]  /*2260*/  ISETP.NE.AND P0, PT, RZ, UR4, PT ;  /* 0x00000004ff007c0c */ /* 0x000fe2000bf05270 */
[----:B------:R-:W-:-:S04]  /*2270*/  IMAD.WIDE.U32 R4, R57, R51, RZ ;  /* 0x0000003339047225 */ /* 0x000fc800078e00ff */
[----:B------:R-:W-:-:S04]  /*2280*/  IMAD R7, R59, R57, R6 ;  /* 0x000000393b077224 */ /* 0x000fc800078e0206 */
[----:B------:R-:W-:-:S04]  /*2290*/  IMAD.IADD R58, R5, 0x1, R7 ;  /* 0x00000001053a7824 */ /* 0x000fc800078e0207 */
[----:B------:R-:W-:Y:S05]  /*22a0*/  @!P0 BRA `(.L_x_3125) ;  /* 0x0000000800b48947 */ /* 0x000fea0003800000 */
[----:B------:R-:W-:Y:S01]  /*22b0*/  IMAD R6, R51, -0x40, R24 ;  /* 0xffffffc033067824 */ /* 0x000fe200078e0218 */
[----:B------:R-:W-:Y:S01]  /*22c0*/  BSSY B1, `(.L_x_3126) ;  /* 0x000001f000017945 */ /* 0x000fe20003800000 */
[----:B------:R-:W-:Y:S02]  /*22d0*/  CS2R R8, SRZ ;  /* 0x0000000000087805 */ /* 0x000fe4000001ff00 */
[----:B------:R-:W-:Y:S02]  /*22e0*/  CS2R R34, SRZ ;  /* 0x0000000000227805 */ /* 0x000fe4000001ff00 */
[----:B------:R-:W-:Y:S02]  /*22f0*/  CS2R R10, SRZ ;  /* 0x00000000000a7805 */ /* 0x000fe4000001ff00 */
[----:B------:R-:W-:Y:S02]  /*2300*/  VIMNMX R6, R6, 0x40, PT ;  /* 0x0000004006067848 */ /* 0x000fe40003fe0100 */
[----:B------:R-:W-:-:S02]  /*2310*/  CS2R R14, SRZ ;  /* 0x00000000000e7805 */ /* 0x000fc4000001ff00 */
[----:B------:R-:W-:-:S13]  /*2320*/  ISETP.GE.AND P1, PT, R23, R6, PT ;  /* 0x000000061700720c */ /* 0x000fda0003f26270 */
[----:B------:R-:W-:Y:S05]  /*2330*/  @P1 BRA `(.L_x_3127) ;  /* 0x00000000005c1947 */ /* 0x000fea0003800000 */
[----:B------:R-:W-:Y:S01]  /*2340*/  IADD3 R7, P0, R36, R4, RZ ;  /* 0x0000000424077210 */ /* 0x000fe20007f1e0ff */
[----:B------:R-:W-:Y:S01]  /*2350*/  IMAD R9, R56, R51, RZ ;  /* 0x0000003338097224 */ /* 0x000fe200078e02ff */
[----:B------:R-:W-:Y:S01]  /*2360*/  ULDC.64 UR4, c[0x0][0x3c8] ;  /* 0x0000f20000047ab9 */ /* 0x000fe20000000a00 */
[----:B------:R-:W-:Y:S01]  /*2370*/  IMAD.MOV.U32 R4, RZ, RZ, R20 ;  /* 0x000000ffff047224 */ /* 0x000fe200078e0014 */
[----:B------:R-:W-:Y:S01]  /*2380*/  ULDC.64 UR6, c[0x0][0x3e0] ;  /* 0x0000f80000067ab9 */ /* 0x000fe20000000a00 */
[----:B------:R-:W-:Y:S02]  /*2390*/  IMAD.MOV.U32 R5, RZ, RZ, R73 ;  /* 0x000000ffff057224 */ /* 0x000fe400078e0049 */
[-C--:B------:R-:W-:Y:S02]  /*23a0*/  IMAD R9, R59, R60.reuse, R9 ;  /* 0x0000003c3b097224 */ /* 0x080fe400078e0209 */
[----:B------:R-:W-:-:S04]  /*23b0*/  IMAD.WIDE.U32 R4, R51, R60, R4 ;  /* 0x0000003c33047225 */ /* 0x000fc800078e0004 */
[----:B------:R-:W-:Y:S01]  /*23c0*/  IMAD.X R10, R58, 0x1, R70, P0 ;  /* 0x000000013a0a7824 */ /* 0x000fe200000e0646 */
[----:B------:R-:W-:Y:S01]  /*23d0*/  LEA R6, P0, R7, UR4, 0x1 ;  /* 0x0000000407067c11 */ /* 0x000fe2000f8008ff */
[----:B------:R-:W-:Y:S01]  /*23e0*/  IMAD.IADD R5, R5, 0x1, R9 ;  /* 0x0000000105057824 */ /* 0x000fe200078e0209 */
[----:B------:R-:W-:Y:S01]  /*23f0*/  LEA R58, P5, R4, UR6, 0x1 ;  /* 0x00000006043a7c11 */ /* 0x000fe2000f8a08ff */
[----:B------:R-:W-:Y:S01]  /*2400*/  VIADD R8, R42, 0x10 ;  /* 0x000000102a087836 */ /* 0x000fe20000000000 */
[----:B------:R-:W-:Y:S02]  /*2410*/  LEA.HI.X R7, R7, UR5, R10, 0x1, P0 ;  /* 0x0000000507077c11 */ /* 0x000fe400080f0c0a */
[----:B------:R-:W-:Y:S02]  /*2420*/  CS2R R10, SRZ ;  /* 0x00000000000a7805 */ /* 0x000fe4000001ff00 */
[----:B------:R-:W-:Y:S02]  /*2430*/  LEA.HI.X R59, R4, UR7, R5, 0x1, P5 ;  /* 0x00000007043b7c11 */ /* 0x000fe4000a8f0c05 */
[----:B------:R-:W-:-:S02]  /*2440*/  ISETP.GE.AND P0, PT, R42, R63, PT ;  /* 0x0000003f2a00720c */ /* 0x000fc40003f06270 */
[----:B------:R-:W-:Y:S02]  /*2450*/  ISETP.GE.AND P5, PT, R8, R63, PT ;  /* 0x0000003f0800720c */ /* 0x000fe40003fa6270 */
[----:B------:R-:W-:-:S09]  /*2460*/  CS2R R8, SRZ ;  /* 0x0000000000087805 */ /* 0x000fd2000001ff00 */
[----:B------:R0:W5:Y:S04]  /*2470*/  @!P0 LDG.E.64 R34, desc[UR40][R6.64] ;  /* 0x0000002806228981 */ /* 0x000168000c1e1b00 */
[----:B------:R0:W5:Y:S04]  /*2480*/  @!P5 LDG.E.64 R8, desc[UR40][R6.64+0x20] ;  /* 0x000020280608d981 */ /* 0x000168000c1e1b00 */
[----:B------:R0:W5:Y:S04]  /*2490*/  @!P0 LDG.E.64 R14, desc[UR40][R58.64] ;  /* 0x000000283a0e8981 */ /* 0x000168000c1e1b00 */
[----:B------:R0:W5:Y:S02]  /*24a0*/  @!P5 LDG.E.64 R10, desc[UR40][R58.64+0x20] ;  /* 0x000020283a0ad981 */ /* 0x000164000c1e1b00 */
.L_x_3127:
[----:B------:R-:W-:Y:S05]  /*24b0*/  BSYNC B1 ;  /* 0x0000000000017941 */ /* 0x000fea0003800000 */
.L_x_3126:
[----:B------:R-:W-:Y:S01]  /*24c0*/  ISETP.NE.AND P0, PT, R184, 0x3, PT ;  /* 0x00000003b800780c */ /* 0x000fe20003f05270 */
[----:B-----5:R-:W-:Y:S01]  /*24d0*/  IMAD.MOV.U32 R5, RZ, RZ, R9 ;  /* 0x000000ffff057224 */ /* 0x020fe200078e0009 */
[----:B------:R-:W-:Y:S01]  /*24e0*/  MOV R4, R8 ;  /* 0x0000000800047202 */ /* 0x000fe20000000f00 */
[----:B0-----:R-:W-:Y:S02]  /*24f0*/  IMAD.MOV.U32 R6, RZ, RZ, R34 ;  /* 0x000000ffff067224 */ /* 0x001fe400078e0022 */
        /* <DEDUP_REMOVED lines=15> */
.L_x_3128:
[----:B------:R-:W-:Y:S01]  /*25f0*/  IMAD R74, R19, 0x8, R2 ;  /* 0x00000008134a7824 */ /* 0x000fe200078e0202 */
[----:B------:R-:W-:Y:S01]  /*2600*/  SHF.L.U32 R59, R185, 0x1f, RZ ;  /* 0x0000001fb93b7819 */ /* 0x000fe200000006ff */
[----:B------:R-:W-:Y:S03]  /*2610*/  BSSY B1, `(.L_x_3129) ;  /* 0x0000003000017945 */ /* 0x000fe60003800000 */
[----:B------:R-:W0:Y:S02]  /*2620*/  SYNCS.PHASECHK.TRANS64.TRYWAIT P5, [R74+URZ+0x28c90], R59 ;  /* 0x028c903b4a0075a7 */ /* 0x000e2400080a017f */
[----:B0-----:R-:W-:Y:S05]  /*2630*/  @!P5 BRA `(.L_x_3130) ;  /* 0x0000011c00d8d947 */ /* 0x001fea0003800000 */
.L_x_3338:
[----:B------:R-:W-:Y:S05]  /*2640*/  BSYNC B1 ;  /* 0x0000000000017941 */ /* 0x000fea0003800000 */
.L_x_3129:
[----:B------:R-:W-:Y:S05]  /*2650*/  @P1 BRA `(.L_x_3131) ;  /* 0x0000001400001947 */ /* 0x000fea0003800000 */
[----:B------:R-:W-:Y:S04]  /*2660*/  BSSY B1, `(.L_x_3132) ;  /* 0x0000035000017945 */ /* 0x000fe80003800000 */
[----:B------:R-:W-:Y:S05]  /*2670*/  @P4 BRA `(.L_x_3133) ;  /* 0x0000000000cc4947 */ /* 0x000fea0003800000 */
[----:B------:R1:W2:Y:S01]  /*2680*/  LDS.128 R4, [R32+0x22400] ;  /* 0x0224000020047984 */ /* 0x0002a20000000c00 */
[----:B------:R-:W-:Y:S01]  /*2690*/  ISETP.GE.AND P5, PT, R42, R63, PT ;  /* 0x0000003f2a00720c */ /* 0x000fe20003fa6270 */
[----:B------:R-:W-:-:S12]  /*26a0*/  BSSY B2, `(.L_x_3134) ;  /* 0x000002f000027945 */ /* 0x000fd80003800000 */
[----:B-1----:R-:W-:Y:S05]  /*26b0*/  @P5 BRA `(.L_x_3135) ;  /* 0x0000000000b45947 */ /* 0x002fea0003800000 */
[----:B------:R-:W-:Y:S02]  /*26c0*/  SHF.R.U64 R58, R34, 0x10, R35 ;  /* 0x00000010223a7819 */ /* 0x000fe40000001223 */
[--C-:B------:R-:W-:Y:S01]  /*26d0*/  SHF.R.U64 R80, R14, 0x10, R15.reuse ;  /* 0x000000100e507819 */ /* 0x100fe2000000120f */
[----:B--2---:R-:W-:Y:S01]  /*26e0*/  IMAD.U32 R14, R6, 0x10000, RZ ;  /* 0x00010000060e7824 */ /* 0x004fe200078e00ff */
[----:B------:R-:W-:Y:S02]  /*26f0*/  SHF.R.U32.HI R83, RZ, 0x10, R15 ;  /* 0x00000010ff537819 */ /* 0x000fe4000001160f */
[----:B------:R-:W-:Y:S02]  /*2700*/  SHF.R.U32.HI R78, RZ, 0x10, R35 ;  /* 0x00000010ff4e7819 */ /* 0x000fe40000011623 */
[----:B------:R-:W-:Y:S02]  /*2710*/  PRMT R35, R79, 0x5432, R58 ;  /* 0x000054324f237816 */ /* 0x000fe4000000003a */
[----:B------:R-:W-:-:S02]  /*2720*/  PRMT R80, R84, 0x5432, R80 ;  /* 0x0000543254507816 */ /* 0x000fc40000000050 */
[----:B------:R-:W-:Y:S02]  /*2730*/  PRMT R83, R79, 0x5410, R83 ;  /* 0x000054104f537816 */ /* 0x000fe40000000053 */
[C---:B------:R-:W-:Y:S02]  /*2740*/  LOP3.LUT R34, R7.reuse, 0xffff0000, RZ, 0xc0, !PT ;  /* 0xffff000007227812 */ /* 0x040fe400078ec0ff */
[----:B------:R-:W-:Y:S01]  /*2750*/  SHF.L.U32 R32, R7, 0x10, RZ ;  /* 0x0000001007207819 */ /* 0x000fe200000006ff */
[----:B------:R-:W-:Y:S01]  /*2760*/  IMAD.U32 R84, R83, 0x10000, RZ ;  /* 0x0001000053547824 */ /* 0x000fe200078e00ff */
[----:B------:R-:W-:Y:S02]  /*2770*/  PRMT R78, R81, 0x5432, R78 ;  /* 0x00005432514e7816 */ /* 0x000fe4000000004e */
[----:B------:R-:W-:Y:S02]  /*2780*/  LOP3.LUT R7, R5, 0xffff0000, RZ, 0xc0, !PT ;  /* 0xffff000005077812 */ /* 0x000fe400078ec0ff */
[----:B------:R-:W-:Y:S01]  /*2790*/  LOP3.LUT R81, R80, 0xffff0000, RZ, 0xc0, !PT ;  /* 0xffff000050517812 */ /* 0x000fe200078ec0ff */
[----:B------:R-:W-:Y:S01]  /*27a0*/  IMAD.U32 R79, R78, 0x10000, RZ ;  /* 0x000100004e4f7824 */ /* 0x000fe200078e00ff */
[----:B------:R-:W-:Y:S01]  /*27b0*/  LOP3.LUT R58, R35, 0xffff0000, RZ, 0xc0, !PT ;  /* 0xffff0000233a7812 */ /* 0x000fe200078ec0ff */
[----:B------:R-:W-:Y:S01]  /*27c0*/  IMAD.U32 R80, R80, 0x10000, RZ ;  /* 0x0001000050507824 */ /* 0x000fe200078e00ff */
[----:B------:R-:W-:Y:S01]  /*27d0*/  LOP3.LUT R15, R6, 0xffff0000, RZ, 0xc0, !PT ;  /* 0xffff0000060f7812 */ /* 0x000fe200078ec0ff */
[----:B------:R-:W-:Y:S01]  /*27e0*/  FMUL.FTZ R85, R7, R81 ;  /* 0x0000005107557220 */ /* 0x000fe20000410000 */
[----:B------:R-:W-:-:S02]  /*27f0*/  IMAD.U32 R6, R5, 0x10000, RZ ;  /* 0x0001000005067824 */ /* 0x000fc400078e00ff */
[----:B------:R-:W-:Y:S01]  /*2800*/  FMUL.FTZ R86, R7, R58 ;  /* 0x0000003a07567220 */ /* 0x000fe20000410000 */
[C---:B------:R-:W-:Y:S02]  /*2810*/  IMAD.U32 R5, R4.reuse, 0x10000, RZ ;  /* 0x0001000004057824 */ /* 0x040fe400078e00ff */
[C---:B------:R-:W-:Y:S01]  /*2820*/  FMUL.FTZ R7, R15.reuse, R84 ;  /* 0x000000540f077220 */ /* 0x040fe20000410000 */
[-C--:B------:R-:W-:Y:S01]  /*2830*/  FMUL.FTZ R15, R15, R79.reuse ;  /* 0x0000004f0f0f7220 */ /* 0x080fe20000410000 */
[----:B------:R-:W-:Y:S01]  /*2840*/  LOP3.LUT R4, R4, 0xffff0000, RZ, 0xc0, !PT ;  /* 0xffff000004047812 */ /* 0x000fe200078ec0ff */
[----:B------:R-:W-:Y:S02]  /*2850*/  IMAD.U32 R35, R35, 0x10000, RZ ;  /* 0x0001000023237824 */ /* 0x000fe400078e00ff */
[----:B------:R-:W-:Y:S01]  /*2860*/  FFMA.FTZ R79, R14, R79, -R7 ;  /* 0x0000004f0e4f7223 */ /* 0x000fe20000010807 */
[----:B------:R-:W-:Y:S01]  /*2870*/  LOP3.LUT R83, R83, 0xffff0000, RZ, 0xc0, !PT ;  /* 0xffff000053537812 */ /* 0x000fe200078ec0ff */
[----:B------:R-:W-:Y:S01]  /*2880*/  FFMA.FTZ R85, R6, R58, -R85 ;  /* 0x0000003a06557223 */ /* 0x000fe20000010855 */
[----:B------:R-:W-:Y:S01]  /*2890*/  LOP3.LUT R7, R78, 0xffff0000, RZ, 0xc0, !PT ;  /* 0xffff00004e077812 */ /* 0x000fe200078ec0ff */
[----:B------:R-:W-:Y:S01]  /*28a0*/  FFMA.FTZ R86, R6, R81, R86 ;  /* 0x0000005106567223 */ /* 0x000fe20000010056 */
        /* <DEDUP_REMOVED lines=14> */
.L_x_3135:
[----:B------:R-:W-:Y:S05]  /*2990*/  BSYNC B2 ;  /* 0x0000000000027941 */ /* 0x000fea0003800000 */
.L_x_3134:
[----:B--2---:R1:W-:Y:S02]  /*29a0*/  STG.E.128 desc[UR40][R12.64], R4 ;  /* 0x000000040c007986 */ /* 0x0043e4000c101d28 */
.L_x_3133:
[----:B------:R-:W-:Y:S05]  /*29b0*/  BSYNC B1 ;  /* 0x0000000000017941 */ /* 0x000fea0003800000 */
.L_x_3132:
[----:B------:R-:W-:Y:S05]  /*29c0*/  @P3 BRA `(.L_x_3131) ;  /* 0x0000001000243947 */ /* 0x000fea0003800000 */
[----:B-1----:R-:W-:Y:S01]  /*29d0*/  IMAD.MOV.U32 R4, RZ, RZ, 0x20 ;  /* 0x00000020ff047424 */ /* 0x002fe200078e00ff */
[----:B------:R-:W-:Y:S01]  /*29e0*/  LOP3.LUT P5, RZ, R186, 0x4, RZ, 0xc0, !PT ;  /* 0x00000004baff7812 */ /* 0x000fe200078ac0ff */
[----:B------:R-:W-:Y:S01]  /*29f0*/  BSSY B1, `(.L_x_3136) ;  /* 0x0000036000017945 */ /* 0x000fe20003800000 */
[----:B------:R-:W-:Y:S02]  /*2a00*/  IADD3 R14, R42, 0x10, RZ ;  /* 0x000000102a0e7810 */ /* 0x000fe40007ffe0ff */
[----:B------:R-:W-:Y:S02]  /*2a10*/  SEL R4, R4, 0xffffffe0, !P5 ;  /* 0xffffffe004047807 */ /* 0x000fe40006800000 */
[----:B------:R-:W-:Y:S02]  /*2a20*/  ISETP.GE.AND P5, PT, R14, R63, PT ;  /* 0x0000003f0e00720c */ /* 0x000fe40003fa6270 */
[----:B------:R-:W-:-:S05]  /*2a30*/  IADD3 R33, R4, R68, R33 ;  /* 0x0000004404217210 */ /* 0x000fca0007ffe021 */
[----:B------:R-:W-:-:S06]  /*2a40*/  IMAD R4, R33, 0x2, R2 ;  /* 0x0000000221047824 */ /* 0x000fcc00078e0202 */
[----:B------:R-:W1:Y:S01]  /*2a50*/  LDS.128 R4, [R4+0x22400] ;  /* 0x0224000004047984 */ /* 0x000e620000000c00 */
[----:B------:R-:W-:Y:S05]  /*2a60*/  @P5 BRA `(.L_x_3137) ;  /* 0x0000000000b85947 */ /* 0x000fea0003800000 */
[----:B------:R-:W-:Y:S01]  /*2a70*/  SHF.R.U64 R14, R8, 0x10, R9 ;  /* 0x00000010080e7819 */ /* 0x000fe20000001209 */
[----:B-1----:R-:W-:Y:S01]  /*2a80*/  IMAD.U32 R8, R6, 0x10000, RZ ;  /* 0x0001000006087824 */ /* 0x002fe200078e00ff */
[--C-:B------:R-:W-:Y:S01]  /*2a90*/  SHF.R.U64 R34, R10, 0x10, R11.reuse ;  /* 0x000000100a227819 */ /* 0x100fe2000000120b */
[----:B------:R-:W-:Y:S01]  /*2aa0*/  IMAD.U32 R10, R7, 0x10000, RZ ;  /* 0x00010000070a7824 */ /* 0x000fe200078e00ff */
[----:B------:R-:W-:Y:S02]  /*2ab0*/  SHF.R.U32.HI R58, RZ, 0x10, R11 ;  /* 0x00000010ff3a7819 */ /* 0x000fe4000001160b */
[----:B------:R-:W-:Y:S02]  /*2ac0*/  SHF.R.U32.HI R32, RZ, 0x10, R9 ;  /* 0x00000010ff207819 */ /* 0x000fe40000011609 */
[----:B------:R-:W-:Y:S02]  /*2ad0*/  PRMT R14, R87, 0x5432, R14 ;  /* 0x00005432570e7816 */ /* 0x000fe4000000000e */
[----:B------:R-:W-:-:S02]  /*2ae0*/  PRMT R34, R89, 0x5432, R34 ;  /* 0x0000543259227816 */ /* 0x000fc40000000022 */
[----:B------:R-:W-:Y:S02]  /*2af0*/  PRMT R58, R90, 0x5432, R58 ;  /* 0x000054325a3a7816 */ /* 0x000fe4000000003a */
[----:B------:R-:W-:Y:S02]  /*2b00*/  PRMT R32, R88, 0x5432, R32 ;  /* 0x0000543258207816 */ /* 0x000fe40000000020 */
[----:B------:R-:W-:Y:S01]  /*2b10*/  LOP3.LUT R11, R7, 0xffff0000, RZ, 0xc0, !PT ;  /* 0xffff0000070b7812 */ /* 0x000fe200078ec0ff */
[----:B------:R-:W-:Y:S01]  /*2b20*/  IMAD.U32 R78, R58, 0x10000, RZ ;  /* 0x000100003a4e7824 */ /* 0x000fe200078e00ff */
[----:B------:R-:W-:Y:S01]  /*2b30*/  LOP3.LUT R7, R5, 0xffff0000, RZ, 0xc0, !PT ;  /* 0xffff000005077812 */ /* 0x000fe200078ec0ff */
[----:B------:R-:W-:Y:S01]  /*2b40*/  IMAD.U32 R33, R32, 0x10000, RZ ;  /* 0x0001000020217824 */ /* 0x000fe200078e00ff */
[C---:B------:R-:W-:Y:S01]  /*2b50*/  LOP3.LUT R35, R34.reuse, 0xffff0000, RZ, 0xc0, !PT ;  /* 0xffff000022237812 */ /* 0x040fe200078ec0ff */
[----:B------:R-:W-:Y:S01]  /*2b60*/  IMAD.U32 R34, R34, 0x10000, RZ ;  /* 0x0001000022227824 */ /* 0x000fe200078e00ff */
[C---:B------:R-:W-:Y:S01]  /*2b70*/  LOP3.LUT R15, R14.reuse, 0xffff0000, RZ, 0xc0, !PT ;  /* 0xffff00000e0f7812 */ /* 0x040fe200078ec0ff */
[----:B------:R-:W-:Y:S01]  /*2b80*/  IMAD.U32 R14, R14, 0x10000, RZ ;  /* 0x000100000e0e7824 */ /* 0x000fe200078e00ff */
[----:B------:R-:W-:Y:S01]  /*2b90*/  LOP3.LUT R9, R6, 0xffff0000, RZ, 0xc0, !PT ;  /* 0xffff000006097812 */ /* 0x000fe200078ec0ff */
[C---:B------:R-:W-:Y:S01]  /*2ba0*/  FMUL.FTZ R79, R7.reuse, R35 ;  /* 0x00000023074f7220 */ /* 0x040fe20000410000 */
[----:B------:R-:W-:Y:S01]  /*2bb0*/  LOP3.LUT R58, R58, 0xffff0000, RZ, 0xc0, !PT ;  /* 0xffff00003a3a7812 */ /* 0x000fe200078ec0ff */
[----:B------:R-:W-:Y:S01]  /*2bc0*/  FMUL.FTZ R80, R7, R15 ;  /* 0x0000000f07507220 */ /* 0x000fe20000410000 */
[----:B------:R-:W-:Y:S01]  /*2bd0*/  LOP3.LUT R32, R32, 0xffff0000, RZ, 0xc0, !PT ;  /* 0xffff000020207812 */ /* 0x000fe200078ec0ff */
[C---:B------:R-:W-:Y:S01]  /*2be0*/  FMUL.FTZ R7, R9.reuse, R78 ;  /* 0x0000004e09077220 */ /* 0x040fe20000410000 */
[----:B------:R-:W-:Y:S01]  /*2bf0*/  FMUL.FTZ R9, R9, R33 ;  /* 0x0000002109097220 */ /* 0x000fe20000410000 */
[----:B------:R-:W-:-:S02]  /*2c00*/  IMAD.U32 R6, R5, 0x10000, RZ ;  /* 0x0001000005067824 */ /* 0x000fc400078e00ff */
[----:B------:R-:W-:Y:S01]  /*2c10*/  FFMA.FTZ R33, R8, R33, -R7 ;  /* 0x0000002108217223 */ /* 0x000fe20000010807 */
[----:B------:R-:W-:Y:S02]  /*2c20*/  IMAD.U32 R5, R4, 0x10000, RZ ;  /* 0x0001000004057824 */ /* 0x000fe400078e00ff */
[----:B------:R-:W-:Y:S01]  /*2c30*/  FFMA.FTZ R8, R8, R78, R9 ;  /* 0x0000004e08087223 */ /* 0x000fe20000010009 */
[----:B------:R-:W-:Y:S01]  /*2c40*/  LOP3.LUT R4, R4, 0xffff0000, RZ, 0xc0, !PT ;  /* 0xffff000004047812 */ /* 0x000fe200078ec0ff */
[C---:B------:R-:W-:Y:S01]  /*2c50*/  FMUL.FTZ R9, R11.reuse, R58 ;  /* 0x0000003a0b097220 */ /* 0x040fe20000410000 */
[-C--:B------:R-:W-:Y:S01]  /*2c60*/  FMUL.FTZ R11, R11, R32.reuse ;  /* 0x000000200b0b7220 */ /* 0x080fe20000410000 */
[C---:B------:R-:W-:Y:S01]  /*2c70*/  FFMA.FTZ R79, R6.reuse, R15, -R79 ;  /* 0x0000000f064f7223 */ /* 0x040fe2000001084f */
[----:B------:R-:W-:Y:S01]  /*2c80*/  FFMA.FTZ R80, R6, R35, R80 ;  /* 0x0000002306507223 */ /* 0x000fe20000010050 */
[----:B------:R-:W-:Y:S01]  /*2c90*/  FFMA.FTZ R9, R10, R32, -R9 ;  /* 0x000000200a097223 */ /* 0x000fe20000010809 */
        /* <DEDUP_REMOVED lines=8> */
[----:B------:R-:W-:Y:S02]  /*2d20*/  F2FP.BF16.F32.PACK_AB R4, R7, R6 ;  /* 0x000000060704723e */ /* 0x000fe400000010ff */
[----:B------:R-:W-:Y:S01]  /*2d30*/  MOV R6, R8 ;  /* 0x0000000800067202 */ /* 0x000fe20000000f00 */
[----:B------:R-:W-:-:S07]  /*2d40*/  IMAD.MOV.U32 R7, RZ, RZ, R9 ;  /* 0x000000ffff077224 */ /* 0x000fce00078e0009 */
.L_x_3137:
[----:B------:R-:W-:Y:S05]  /*2d50*/  BSYNC B1 ;  /* 0x0000000000017941 */ /* 0x000fea0003800000 */
.L_x_3136:
[----:B-1----:R1:W-:Y:S01]  /*2d60*/  STG.E.128 desc[UR40][R12.64+0x40], R4 ;  /* 0x000040040c007986 */ /* 0x0023e2000c101d28 */
[----:B------:R-:W-:Y:S05]  /*2d70*/  BRA `(.L_x_3131) ;  /* 0x0000000c00387947 */ /* 0x000fea0003800000 */
.L_x_3125:
[----:B------:R-:W-:-:S05]  /*2d80*/  IMAD R5, R51, -0x40, R24 ;  /* 0xffffffc033057824 */ /* 0x000fca00078e0218 */
[----:B------:R-:W-:-:S04]  /*2d90*/  VIMNMX R6, R5, 0x40, PT ;  /* 0x0000004005067848 */ /* 0x000fc80003fe0100 */
[----:B------:R-:W-:-:S04]  /*2da0*/  ISETP.GE.AND P1, PT, R23, R6, PT ;  /* 0x000000061700720c */ /* 0x000fc80003f26270 */
[----:B------:R-:W-:-:S13]  /*2db0*/  ISETP.GE.OR P0, PT, R16, R63, P1 ;  /* 0x0000003f1000720c */ /* 0x000fda0000f06670 */
[----:B------:R-:W0:Y:S01]  /*2dc0*/  @!P0 LDC.64 R12, c[0x0][0x3c8] ;  /* 0x0000f200ff0c8b82 */ /* 0x000e220000000a00 */
[----:B------:R-:W-:Y:S01]  /*2dd0*/  @!P0 IADD3 R6, P5, R38, R4, RZ ;  /* 0x0000000426068210 */ /* 0x000fe20007fbe0ff */
[----:B------:R-:W-:Y:S02]  /*2de0*/  @!P0 IMAD R4, R56, R51, RZ ;  /* 0x0000003338048224 */ /* 0x000fe400078e02ff */
[----:B------:R-:W-:Y:S02]  /*2df0*/  @!P0 IMAD.MOV.U32 R5, RZ, RZ, R69 ;  /* 0x000000ffff058224 */ /* 0x000fe400078e0045 */
[----:B------:R-:W-:Y:S02]  /*2e00*/  @!P0 IMAD R59, R59, R60, R4 ;  /* 0x0000003c3b3b8224 */ /* 0x000fe400078e0204 */
[----:B------:R-:W1:Y:S01]  /*2e10*/  @!P0 LDC.64 R34, c[0x0][0x3e0] ;  /* 0x0000f800ff228b82 */ /* 0x000e620000000a00 */
[----:B------:R-:W-:Y:S02]  /*2e20*/  @!P0 IMAD.MOV.U32 R4, RZ, RZ, R28 ;  /* 0x000000ffff048224 */ /* 0x000fe400078e001c */
[----:B------:R-:W-:-:S02]  /*2e30*/  @!P0 IMAD.X R7, R58, 0x1, R67, P5 ;  /* 0x000000013a078824 */ /* 0x000fc400028e0643 */
[----:B------:R-:W-:Y:S01]  /*2e40*/  @!P0 IMAD.WIDE.U32 R10, R51, R60, R4 ;  /* 0x0000003c330a8225 */ /* 0x000fe200078e0004 */
[----:B------:R-:W-:-:S03]  /*2e50*/  CS2R R4, SRZ ;  /* 0x0000000000047805 */ /* 0x000fc6000001ff00 */
[----:B------:R-:W-:Y:S01]  /*2e60*/  @!P0 IMAD.IADD R11, R59, 0x1, R11 ;  /* 0x000000013b0b8824 */ /* 0x000fe200078e020b */
[----:B0-----:R-:W-:-:S04]  /*2e70*/  @!P0 LEA R12, P5, R6, R12, 0x1 ;  /* 0x0000000c060c8211 */ /* 0x001fc800078a08ff */
[----:B------:R-:W-:Y:S02]  /*2e80*/  @!P0 LEA.HI.X R13, R6, R13, R7, 0x1, P5 ;  /* 0x0000000d060d8211 */ /* 0x000fe400028f0c07 */
[----:B------:R-:W-:Y:S02]  /*2e90*/  CS2R R6, SRZ ;  /* 0x0000000000067805 */ /* 0x000fe4000001ff00 */
[C---:B-1----:R-:W-:Y:S02]  /*2ea0*/  @!P0 LEA R34, P5, R10.reuse, R34, 0x1 ;  /* 0x000000220a228211 */ /* 0x042fe400078a08ff */
[----:B------:R-:W-:Y:S02]  /*2eb0*/  CS2R R8, SRZ ;  /* 0x0000000000087805 */ /* 0x000fe4000001ff00 */
[----:B------:R-:W2:Y:S01]  /*2ec0*/  @!P0 LDG.E.128 R4, desc[UR40][R12.64] ;  /* 0x000000280c048981 */ /* 0x000ea2000c1e1d00 */
[----:B------:R-:W-:Y:S02]  /*2ed0*/  @!P0 LEA.HI.X R35, R10, R35, R11, 0x1, P5 ;  /* 0x000000230a238211 */ /* 0x000fe400028f0c0b */
[----:B------:R-:W-:-:S06]  /*2ee0*/  CS2R R10, SRZ ;  /* 0x00000000000a7805 */ /* 0x000fcc000001ff00 */
[----:B------:R0:W3:Y:S01]  /*2ef0*/  @!P0 LDG.E.128 R8, desc[UR40][R34.64] ;  /* 0x0000002822088981 */ /* 0x0000e2000c1e1d00 */
[----:B------:R-:W-:Y:S02]  /*2f00*/  ISETP.NE.AND P0, PT, R184, 0x3, PT ;  /* 0x00000003b800780c */ /* 0x000fe40003f05270 */
[----:B------:R-:W-:-:S04]  /*2f10*/  ISETP.GE.AND P5, PT, R16, R63, PT ;  /* 0x0000003f1000720c */ /* 0x000fc80003fa6270 */
[----:B0-----:R-:W-:Y:S01]  /*2f20*/  P2R R35, PR, RZ, 0x20 ;  /* 0x00000020ff237803 */ /* 0x001fe20000000000 */
[----:B--2---:R-:W-:Y:S01]  /*2f30*/  IMAD.MOV.U32 R32, RZ, RZ, R4 ;  /* 0x000000ffff207224 */ /* 0x004fe200078e0004 */
[----:B------:R-:W-:Y:S01]  /*2f40*/  MOV R74, R7 ;  /* 0x00000007004a7202 */ /* 0x000fe20000000f00 */
[----:B------:R-:W-:Y:S02]  /*2f50*/  IMAD.MOV.U32 R58, RZ, RZ, R5 ;  /* 0x000000ffff3a7224 */ /* 0x000fe400078e0005 */
[----:B------:R-:W-:Y:S01]  /*2f60*/  IMAD.MOV.U32 R59, RZ, RZ, R6 ;  /* 0x000000ffff3b7224 */ /* 0x000fe200078e0006 */
[----:B------:R-:W-:Y:S02]  /*2f70*/  PRMT R95, R74, 0x7610, R95 ;  /* 0x000076104a5f7816 */ /* 0x000fe4000000005f */
[----:B------:R-:W-:Y:S01]  /*2f80*/  PRMT R90, R32, 0x5410, R58 ;  /* 0x00005410205a7816 */ /* 0x000fe2000000003a */
[----:B---3--:R-:W-:Y:S01]  /*2f90*/  IMAD.MOV.U32 R12, RZ, RZ, R8 ;  /* 0x000000ffff0c7224 */ /* 0x008fe200078e0008 */
[----:B------:R-:W-:Y:S01]  /*2fa0*/  PRMT R94, R59, 0x7610, R94 ;  /* 0x000076103b5e7816 */ /* 0x000fe2000000005e */
[----:B------:R-:W-:-:S02]  /*2fb0*/  IMAD.MOV.U32 R13, RZ, RZ, R9 ;  /* 0x000000ffff0d7224 */ /* 0x000fc400078e0009 */
[----:B------:R-:W-:Y:S02]  /*2fc0*/  IMAD.MOV.U32 R32, RZ, RZ, R10 ;  /* 0x000000ffff207224 */ /* 0x000fe400078e000a */
[----:B------:R-:W-:Y:S01]  /*2fd0*/  IMAD.MOV.U32 R34, RZ, RZ, R11 ;  /* 0x000000ffff227224 */ /* 0x000fe200078e000b */
[----:B------:R-:W-:-:S04]  /*2fe0*/  PRMT R86, R13, 0x5410, R12 ;  /* 0x000054100d567816 */ /* 0x000fc8000000000c */
[----:B------:R-:W-:Y:S01]  /*2ff0*/  PRMT R93, R32, 0x5410, R34 ;  /* 0x00005410205d7816 */ /* 0x000fe20000000022 */
[----:B------:R-:W-:Y:S06]  /*3000*/  @!P0 BRA `(.L_x_3138) ;  /* 0x0000000000048947 */ /* 0x000fec0003800000 */
[----:B------:R-:W-:Y:S01]  /*3010*/  BPT.TRAP 0x1 ;  /* 0x000000040000795c */ /* 0x000fe20000300000 */
.L_x_3138:
[----:B------:R-:W-:Y:S01]  /*3020*/  IMAD R74, R19, 0x8, R2 ;  /* 0x00000008134a7824 */ /* 0x000fe200078e0202 */
[----:B------:R-:W-:Y:S01]  /*3030*/  SHF.L.U32 R59, R185, 0x1f, RZ ;  /* 0x0000001fb93b7819 */ /* 0x000fe200000006ff */
[----:B------:R-:W-:Y:S03]  /*3040*/  BSSY B1, `(.L_x_3139) ;  /* 0x0000003000017945 */ /* 0x000fe60003800000 */
[----:B------:R-:W0:Y:S02]  /*3050*/  SYNCS.PHASECHK.TRANS64.TRYWAIT P5, [R74+URZ+0x28c90], R59 ;  /* 0x028c903b4a0075a7 */ /* 0x000e2400080a017f */
[----:B0-----:R-:W-:Y:S05]  /*3060*/  @!P5 BRA `(.L_x_3140) ;  /* 0x000001140060d947 */ /* 0x001fea0003800000 */
.L_x_3339:
[----:B------:R-:W-:Y:S05]  /*3070*/  BSYNC B1 ;  /* 0x0000000000017941 */ /* 0x000fea0003800000 */
.L_x_3139:
[----:B------:R-:W-:Y:S01]  /*3080*/  ISETP.GE.OR P5, PT, R16, R65, P1 ;  /* 0x000000411000720c */ /* 0x000fe20000fa6670 */
[----:B------:R-:W-:Y:S01]  /*3090*/  ULDC.64 UR4, c[0x0][0x2f0] ;  /* 0x0000bc0000047ab9 */ /* 0x000fe20000000a00 */
[----:B------:R-:W-:Y:S02]  /*30a0*/  IMAD.MOV.U32 R78, RZ, RZ, R14 ;  /* 0x000000ffff4e7224 */ /* 0x000fe400078e000e */
[----:B------:R-:W-:Y:S02]  /*30b0*/  IMAD R12, R3, UR4, RZ ;  /* 0x00000004030c7c24 */ /* 0x000fe4000f8e02ff */
[----:B------:R-:W-:-:S04]  /*30c0*/  IMAD.WIDE.U32 R78, R23, UR4, R78 ;  /* 0x00000004174e7c25 */ /* 0x000fc8000f8e004e */
[----:B------:R-:W-:-:S03]  /*30d0*/  IMAD R97, R23, UR5, R12 ;  /* 0x0000000517617c24 */ /* 0x000fc6000f8e020c */
[----:B------:R-:W-:Y:S05]  /*30e0*/  @P5 BRA `(.L_x_3131) ;  /* 0x00000008005c5947 */ /* 0x000fea0003800000 */
[----:B------:R-:W-:Y:S01]  /*30f0*/  IMAD.IADD R97, R97, 0x1, R79 ;  /* 0x0000000161617824 */ /* 0x000fe200078e024f */
[----:B------:R-:W-:Y:S01]  /*3100*/  IADD3 R12, P5, P6, R44, R78, R71 ;  /* 0x0000004e2c0c7210 */ /* 0x000fe20007ebe047 */
[----:B------:R-:W-:Y:S03]  /*3110*/  BSSY B1, `(.L_x_3141) ;  /* 0x0000072000017945 */ /* 0x000fe60003800000 */
[----:B------:R-:W-:Y:S02]  /*3120*/  IADD3.X R13, R0, R97, R75, P5, P6 ;  /* 0x00000061000d7210 */ /* 0x000fe40002fec44b */
[C---:B------:R-:W-:Y:S02]  /*3130*/  LEA R80, P5, R12.reuse, R46, 0x1 ;  /* 0x0000002e0c507211 */ /* 0x040fe400078a08ff */
[----:B------:R-:W-:Y:S02]  /*3140*/  ISETP.NE.AND P6, PT, R35, RZ, PT ;  /* 0x000000ff2300720c */ /* 0x000fe40003fc5270 */
[----:B------:R-:W-:Y:S01]  /*3150*/  LEA.HI.X R81, R12, R47, R13, 0x1, P5 ;  /* 0x0000002f0c517211 */ /* 0x000fe200028f0c0d */
[----:B------:R-:W-:Y:S01]  /*3160*/  IMAD.IADD R13, R65, 0x1, -R66 ;  /* 0x00000001410d7824 */ /* 0x000fe200078e0a42 */
[----:B------:R-:W-:-:S04]  /*3170*/  ISETP.NE.AND P5, PT, R76, RZ, PT ;  /* 0x000000ff4c00720c */ /* 0x000fc80003fa5270 */
[----:B------:R-:W-:-:S04]  /*3180*/  SEL R13, R66, R13, !P5 ;  /* 0x0000000d420d7207 */ /* 0x000fc80006800000 */
[----:B------:R-:W-:-:S04]  /*3190*/  SHF.R.S32.HI R12, RZ, 0x1f, R13 ;  /* 0x0000001fff0c7819 */ /* 0x000fc8000001140d */
[----:B------:R-:W-:-:S04]  /*31a0*/  LEA.HI R12, R12, R13, RZ, 0x4 ;  /* 0x0000000d0c0c7211 */ /* 0x000fc800078f20ff */
[----:B------:R-:W-:-:S04]  /*31b0*/  SHF.R.S32.HI R13, RZ, 0x4, R12 ;  /* 0x00000004ff0d7819 */ /* 0x000fc8000001140c */
[----:B------:R-:W-:-:S04]  /*31c0*/  LEA.HI.SX32 R13, R52, R13, 0x1d ;  /* 0x0000000d340d7211 */ /* 0x000fc800078feaff */
[----:B------:R-:W-:-:S04]  /*31d0*/  SHF.L.U32 R58, R13, 0x3, RZ ;  /* 0x000000030d3a7819 */ /* 0x000fc800000006ff */
[----:B------:R-:W-:-:S04]  /*31e0*/  LOP3.LUT R13, R61, 0x38, R58, 0xf8, !PT ;  /* 0x000000383d0d7812 */ /* 0x000fc800078ef83a */
[----:B------:R-:W-:Y:S01]  /*31f0*/  LOP3.LUT R12, R13, R64, RZ, 0x3c, !PT ;  /* 0x000000400d0c7212 */ /* 0x000fe200078e3cff */
[----:B------:R-:W-:-:S04]  /*3200*/  IMAD.IADD R13, R72, 0x1, R33 ;  /* 0x00000001480d7824 */ /* 0x000fc800078e0221 */
[----:B------:R-:W-:Y:S02]  /*3210*/  IMAD R12, R189, 0x200, R12 ;  /* 0x00000200bd0c7824 */ /* 0x000fe400078e020c */
[----:B------:R-:W-:Y:S02]  /*3220*/  IMAD R13, R13, 0x2, R2 ;  /* 0x000000020d0d7824 */ /* 0x000fe400078e0202 */
[----:B------:R-:W-:-:S04]  /*3230*/  IMAD.IADD R33, R33, 0x1, R12 ;  /* 0x0000000121217824 */ /* 0x000fc800078e020c */
[----:B------:R-:W-:Y:S01]  /*3240*/  IMAD R33, R33, 0x2, R2 ;  /* 0x0000000221217824 */ /* 0x000fe200078e0202 */
[----:B------:R-:W1:Y:S05]  /*3250*/  LDS.128 R12, [R13+0x22400] ;  /* 0x022400000d0c7984 */ /* 0x000e6a0000000c00 */
[----:B------:R-:W2:Y:S01]  /*3260*/  LDS.128 R32, [R33+0x22400] ;  /* 0x0224000021207984 */ /* 0x000ea20000000c00 */
[----:B------:R-:W-:Y:S05]  /*3270*/  @P6 BRA `(.L_x_3142) ;  /* 0x00000004006c6947 */ /* 0x000fea0003800000 */
[----:B------:R-:W-:Y:S02]  /*3280*/  SHF.R.U32.HI R84, RZ, 0x10, R5 ;  /* 0x00000010ff547819 */ /* 0x000fe40000011605 */
[----:B------:R-:W-:Y:S02]  /*3290*/  SHF.R.U32.HI R89, RZ, 0x10, R9 ;  /* 0x00000010ff597819 */ /* 0x000fe40000011609 */
[----:B------:R-:W-:Y:S01]  /*32a0*/  SHF.R.U64 R83, R4, 0x10, R5 ;  /* 0x0000001004537819 */ /* 0x000fe20000001205 */
[----:B-1----:R-:W-:Y:S01]  /*32b0*/  IMAD.U32 R5, R13, 0x10000, RZ ;  /* 0x000100000d057824 */ /* 0x002fe200078e00ff */
[----:B------:R-:W-:Y:S01]  /*32c0*/  SHF.R.U64 R88, R8, 0x10, R9 ;  /* 0x0000001008587819 */ /* 0x000fe20000001209 */
[----:B------:R-:W-:Y:S01]  /*32d0*/  IMAD.U32 R8, R15, 0x10000, RZ ;  /* 0x000100000f087824 */ /* 0x000fe200078e00ff */
[----:B------:R-:W-:Y:S01]  /*32e0*/  PRMT R84, R90, 0x5432, R84 ;  /* 0x000054325a547816 */ /* 0x000fe20000000054 */
[----:B------:R-:W-:Y:S01]  /*32f0*/  IMAD.U32 R4, R12, 0x10000, RZ ;  /* 0x000100000c047824 */ /* 0x000fe200078e00ff */
[----:B------:R-:W-:-:S02]  /*3300*/  PRMT R89, R86, 0x5410, R89 ;  /* 0x0000541056597816 */ /* 0x000fc40000000059 */
[----:B------:R-:W-:Y:S02]  /*3310*/  SHF.R.U64 R85, R6, 0x10, R7 ;  /* 0x0000001006557819 */ /* 0x000fe40000001207 */
[--C-:B------:R-:W-:Y:S02]  /*3320*/  SHF.R.U64 R91, R10, 0x10, R11.reuse ;  /* 0x000000100a5b7819 */ /* 0x100fe4000000120b */
[----:B------:R-:W-:Y:S01]  /*3330*/  SHF.R.U32.HI R92, RZ, 0x10, R11 ;  /* 0x00000010ff5c7819 */ /* 0x000fe2000001160b */
[----:B--2---:R-:W-:Y:S01]  /*3340*/  IMAD.U32 R11, R33, 0x10000, RZ ;  /* 0x00010000210b7824 */ /* 0x004fe200078e00ff */
[----:B------:R-:W-:Y:S01]  /*3350*/  PRMT R83, R90, 0x5410, R83 ;  /* 0x000054105a537816 */ /* 0x000fe20000000053 */
[----:B------:R-:W-:Y:S01]  /*3360*/  IMAD.U32 R90, R89, 0x10000, RZ ;  /* 0x00010000595a7824 */ /* 0x000fe200078e00ff */
[----:B------:R-:W-:Y:S01]  /*3370*/  PRMT R88, R86, 0x5432, R88 ;  /* 0x0000543256587816 */ /* 0x000fe20000000058 */
        /* <DEDUP_REMOVED lines=8> */
[-C--:B------:R-:W-:Y:S01]  /*3400*/  FMUL.FTZ R94, R11, R90.reuse ;  /* 0x0000005a0b5e7220 */ /* 0x080fe20000410000 */
[----:B------:R-:W-:Y:S01]  /*3410*/  LOP3.LUT R89, R89, 0xffff0000, RZ, 0xc0, !PT ;  /* 0xffff000059597812 */ /* 0x000fe200078ec0ff */
[----:B------:R-:W-:Y:S01]  /*3420*/  FFMA.FTZ R96, R5, R90, R96 ;  /* 0x0000005a05607223 */ /* 0x000fe20000010060 */
[----:B------:R-:W-:Y:S01]  /*3430*/  PRMT R87, R95, 0x5410, R87 ;  /* 0x000054105f577816 */ /* 0x000fe20000000057 */
[----:B------:R-:W-:Y:S01]  /*3440*/  FFMA.FTZ R94, R5, R86, -R94 ;  /* 0x00000056055e7223 */ /* 0x000fe2000001085e */
[----:B------:R-:W-:-:S02]  /*3450*/  PRMT R92, R93, 0x5432, R92 ;  /* 0x000054325d5c7816 */ /* 0x000fc4000000005c */
[----:B------:R-:W-:Y:S01]  /*3460*/  PRMT R91, R93, 0x5410, R91 ;  /* 0x000054105d5b7816 */ /* 0x000fe2000000005b */
[----:B------:R-:W-:Y:S01]  /*3470*/  FMUL.FTZ R93, R13, R89 ;  /* 0x000000590d5d7220 */ /* 0x000fe20000410000 */
[----:B------:R-:W-:Y:S01]  /*3480*/  LOP3.LUT R84, R84, 0xffff0000, RZ, 0xc0, !PT ;  /* 0xffff000054547812 */ /* 0x000fe200078ec0ff */
[----:B------:R-:W-:Y:S01]  /*3490*/  IMAD.U32 R11, R92, 0x10000, RZ ;  /* 0x000100005c0b7824 */ /* 0x000fe200078e00ff */
[----:B------:R-:W-:Y:S01]  /*34a0*/  SHF.L.U32 R10, R32, 0x10, RZ ;  /* 0x00000010200a7819 */ /* 0x000fe200000006ff */
[----:B------:R-:W-:Y:S01]  /*34b0*/  IMAD.U32 R5, R87, 0x10000, RZ ;  /* 0x0001000057057824 */ /* 0x000fe200078e00ff */
[----:B------:R-:W-:Y:S01]  /*34c0*/  LOP3.LUT R35, R35, 0xffff0000, RZ, 0xc0, !PT ;  /* 0xffff000023237812 */ /* 0x000fe200078ec0ff */
[-C--:B------:R-:W-:Y:S01]  /*34d0*/  FMUL.FTZ R13, R13, R84.reuse ;  /* 0x000000540d0d7220 */ /* 0x080fe20000410000 */
[----:B------:R-:W-:Y:S01]  /*34e0*/  FFMA.FTZ R93, R6, R84, -R93 ;  /* 0x00000054065d7223 */ /* 0x000fe2000001085d */
[C---:B------:R-:W-:Y:S01]  /*34f0*/  FMUL.FTZ R95, R33.reuse, R11 ;  /* 0x0000000b215f7220 */ /* 0x040fe20000410000 */
[----:B------:R-:W-:Y:S01]  /*3500*/  FMUL.FTZ R84, R33, R5 ;  /* 0x0000000521547220 */ /* 0x000fe20000410000 */
[----:B------:R-:W-:Y:S01]  /*3510*/  LOP3.LUT R92, R92, 0xffff0000, RZ, 0xc0, !PT ;  /* 0xffff00005c5c7812 */ /* 0x000fe200078ec0ff */
[----:B------:R-:W-:Y:S01]  /*3520*/  FFMA.FTZ R89, R6, R89, R13 ;  /* 0x0000005906597223 */ /* 0x000fe2000001000d */
[C---:B------:R-:W-:Y:S01]  /*3530*/  FFMA.FTZ R95, R8.reuse, R5, -R95 ;  /* 0x00000005085f7223 */ /* 0x040fe2000001085f */
[----:B------:R-:W-:Y:S01]  /*3540*/  FFMA.FTZ R84, R8, R11, R84 ;  /* 0x0000000b08547223 */ /* 0x000fe20000010054 */
[----:B------:R-:W-:Y:S01]  /*3550*/  LOP3.LUT R6, R87, 0xffff0000, RZ, 0xc0, !PT ;  /* 0xffff000057067812 */ /* 0x000fe200078ec0ff */
[----:B------:R-:W-:Y:S01]  /*3560*/  IMAD.U32 R11, R88, 0x10000, RZ ;  /* 0x00010000580b7824 */ /* 0x000fe200078e00ff */
[----:B------:R-:W-:Y:S01]  /*3570*/  SHF.L.U32 R5, R83, 0x10, RZ ;  /* 0x0000001053057819 */ /* 0x000fe200000006ff */
[----:B------:R-:W-:Y:S01]  /*3580*/  FMUL.FTZ R8, R35, R92 ;  /* 0x0000005c23087220 */ /* 0x000fe20000410000 */
[----:B------:R-:W-:Y:S01]  /*3590*/  LOP3.LUT R9, R15, 0xffff0000, RZ, 0xc0, !PT ;  /* 0xffff00000f097812 */ /* 0x000fe200078ec0ff */
[----:B------:R-:W-:Y:S01]  /*35a0*/  FMUL.FTZ R33, R10, R11 ;  /* 0x0000000b0a217220 */ /* 0x000fe20000410000 */
[----:B------:R-:W-:Y:S01]  /*35b0*/  LOP3.LUT R32, R32, 0xffff0000, RZ, 0xc0, !PT ;  /* 0xffff000020207812 */ /* 0x000fe200078ec0ff */
[-C--:B------:R-:W-:Y:S01]  /*35c0*/  FMUL.FTZ R90, R35, R6.reuse ;  /* 0x00000006235a7220 */ /* 0x080fe20000410000 */
[----:B------:R-:W-:Y:S01]  /*35d0*/  LOP3.LUT R13, R88, 0xffff0000, RZ, 0xc0, !PT ;  /* 0xffff0000580d7812 */ /* 0x000fe200078ec0ff */
[----:B------:R-:W-:Y:S01]  /*35e0*/  FMUL.FTZ R10, R10, R5 ;  /* 0x000000050a0a7220 */ /* 0x000fe20000410000 */
[----:B------:R-:W-:Y:S01]  /*35f0*/  LOP3.LUT R83, R83, 0xffff0000, RZ, 0xc0, !PT ;  /* 0xffff000053537812 */ /* 0x000fe200078ec0ff */
[----:B------:R-:W-:Y:S01]  /*3600*/  FFMA.FTZ R86, R9, R6, -R8 ;  /* 0x0000000609567223 */ /* 0x000fe20000010808 */
[----:B------:R-:W-:Y:S01]  /*3610*/  LOP3.LUT R12, R12, 0xffff0000, RZ, 0xc0, !PT ;  /* 0xffff00000c0c7812 */ /* 0x000fe200078ec0ff */
[----:B------:R-:W-:-:S02]  /*3620*/  IMAD.U32 R15, R34, 0x10000, RZ ;  /* 0x00010000220f7824 */ /* 0x000fc400078e00ff */
[----:B------:R-:W-:Y:S01]  /*3630*/  FFMA.FTZ R35, R9, R92, R90 ;  /* 0x0000005c09237223 */ /* 0x000fe2000001005a */
[C---:B------:R-:W-:Y:S01]  /*3640*/  FFMA.FTZ R33, R4.reuse, R5, -R33 ;  /* 0x0000000504217223 */ /* 0x040fe20000010821 */
[----:B------:R-:W-:Y:S01]  /*3650*/  FFMA.FTZ R10, R4, R11, R10 ;  /* 0x0000000b040a7223 */ /* 0x000fe2000001000a */
[----:B------:R-:W-:Y:S01]  /*3660*/  IMAD.U32 R6, R91, 0x10000, RZ ;  /* 0x000100005b067824 */ /* 0x000fe200078e00ff */
[----:B------:R-:W-:Y:S01]  /*3670*/  LOP3.LUT R34, R34, 0xffff0000, RZ, 0xc0, !PT ;  /* 0xffff000022227812 */ /* 0x000fe200078ec0ff */
[C---:B------:R-:W-:Y:S01]  /*3680*/  FMUL.FTZ R9, R32.reuse, R13 ;  /* 0x0000000d20097220 */ /* 0x040fe20000410000 */
[-C--:B------:R-:W-:Y:S01]  /*3690*/  FMUL.FTZ R5, R32, R83.reuse ;  /* 0x0000005320057220 */ /* 0x080fe20000410000 */
[----:B------:R-:W-:Y:S01]  /*36a0*/  IMAD.U32 R4, R85, 0x10000, RZ ;  /* 0x0001000055047824 */ /* 0x000fe200078e00ff */
[----:B------:R-:W-:Y:S01]  /*36b0*/  LOP3.LUT R91, R91, 0xffff0000, RZ, 0xc0, !PT ;  /* 0xffff00005b5b7812 */ /* 0x000fe200078ec0ff */
[C---:B------:R-:W-:Y:S01]  /*36c0*/  FFMA.FTZ R8, R12.reuse, R83, -R9 ;  /* 0x000000530c087223 */ /* 0x040fe20000010809 */
[----:B------:R-:W-:Y:S01]  /*36d0*/  LOP3.LUT R85, R85, 0xffff0000, RZ, 0xc0, !PT ;  /* 0xffff000055557812 */ /* 0x000fe200078ec0ff */
[----:B------:R-:W-:Y:S01]  /*36e0*/  FFMA.FTZ R5, R12, R13, R5 ;  /* 0x0000000d0c057223 */ /* 0x000fe20000010005 */
        /* <DEDUP_REMOVED lines=18> */
[----:B------:R-:W-:-:S02]  /*3810*/  F2FP.BF16.F32.PACK_AB R35, R35, R84 ;  /* 0x000000542323723e */ /* 0x000fc400000010ff */
[----:B------:R-:W-:-:S07]  /*3820*/  F2FP.BF16.F32.PACK_AB R32, R5, R10 ;  /* 0x0000000a0520723e */ /* 0x000fce00000010ff */
.L_x_3142:
[----:B------:R-:W-:Y:S05]  /*3830*/  BSYNC B1 ;  /* 0x0000000000017941 */ /* 0x000fea0003800000 */
.L_x_3141:
[----:B-1----:R3:W-:Y:S01]  /*3840*/  STG.E.128 desc[UR40][R80.64], R12 ;  /* 0x0000000c50007986 */ /* 0x0027e2000c101d28 */
[----:B------:R-:W-:-:S13]  /*3850*/  ISETP.GE.AND P5, PT, R58, R65, PT ;  /* 0x000000413a00720c */ /* 0x000fda0003fa6270 */
[----:B------:R-:W-:Y:S05]  /*3860*/  @P5 BRA `(.L_x_3131) ;  /* 0x00000000007c5947 */ /* 0x000fea0003800000 */
[--C-:B------:R-:W-:Y:S02]  /*3870*/  SHF.R.S32.HI R5, RZ, 0x1f, R58.reuse ;  /* 0x0000001fff057819 */ /* 0x100fe4000001143a */
[----:B------:R-:W-:-:S04]  /*3880*/  IADD3 R58, P5, P6, R44, R78, R58 ;  /* 0x0000004e2c3a7210 */ /* 0x000fc80007ebe03a */
[----:B------:R-:W-:Y:S02]  /*3890*/  IADD3.X R5, R0, R97, R5, P5, P6 ;  /* 0x0000006100057210 */ /* 0x000fe40002fec405 */
[----:B------:R-:W-:-:S04]  /*38a0*/  LEA R4, P5, R58, R46, 0x1 ;  /* 0x0000002e3a047211 */ /* 0x000fc800078a08ff */
[----:B------:R-:W-:-:S05]  /*38b0*/  LEA.HI.X R5, R58, R47, R5, 0x1, P5 ;  /* 0x0000002f3a057211 */ /* 0x000fca00028f0c05 */
[----:B--2---:R4:W-:Y:S01]  /*38c0*/  STG.E.128 desc[UR40][R4.64], R32 ;  /* 0x0000002004007986 */ /* 0x0049e2000c101d28 */
[----:B------:R-:W-:Y:S05]  /*38d0*/  BRA `(.L_x_3131) ;  /* 0x0000000000607947 */ /* 0x000fea0003800000 */
.L_x_3124:
[----:B------:R-:W-:-:S13]  /*38e0*/  ISETP.NE.AND P0, PT, R184, 0x3, PT ;  /* 0x00000003b800780c */ /* 0x000fda0003f05270 */
[----:B------:R-:W-:Y:S05]  /*38f0*/  @!P0 BRA `(.L_x_3143) ;  /* 0x0000000000048947 */ /* 0x000fea0003800000 */
[----:B------:R-:W-:Y:S01]  /*3900*/  BPT.TRAP 0x1 ;  /* 0x000000040000795c */ /* 0x000fe20000300000 */
.L_x_3143:
        /* <DEDUP_REMOVED lines=8> */
.L_x_3340:
[----:B------:R-:W-:Y:S05]  /*3990*/  BSYNC B1 ;  /* 0x0000000000017941 */ /* 0x000fea0003800000 */
.L_x_3144:
[----:B------:R-:W-:Y:S05]  /*39a0*/  @P1 BRA `(.L_x_3131) ;  /* 0x00000000002c1947 */ /* 0x000fea0003800000 */
[----:B------:R-:W-:Y:S01]  /*39b0*/  @!P3 LOP3.LUT P5, RZ, R186, 0x4, RZ, 0xc0, !PT ;  /* 0x00000004baffb812 */ /* 0x000fe200078ac0ff */
[----:B------:R-:W-:Y:S01]  /*39c0*/  @!P3 VIADD R4, R68, 0x20 ;  /* 0x000000204404b836 */ /* 0x000fe20000000000 */
[----:B------:R-:W-:Y:S02]  /*39d0*/  PLOP3.LUT P6, PT, PT, PT, PT, 0x8, 0x0 ;  /* 0x000000000000781c */ /* 0x000fe40003fce170 */
[----:B------:R-:W-:-:S13]  /*39e0*/  @!P3 PLOP3.LUT P6, PT, P5, PT, PT, 0x80, 0x0 ;  /* 0x000000000000b81c */ /* 0x000fda0002fcf070 */
[----:B------:R-:W-:-:S05]  /*39f0*/  @P6 IADD3 R4, R68, -0x20, RZ ;  /* 0xffffffe044046810 */ /* 0x000fca0007ffe0ff */
[----:B------:R-:W-:Y:S02]  /*3a00*/  @!P3 IMAD.IADD R33, R33, 0x1, R4 ;  /* 0x000000012121b824 */ /* 0x000fe400078e0204 */
[----:B------:R-:W1:Y:S02]  /*3a10*/  @!P4 LDS.128 R4, [R32+0x22400] ;  /* 0x022400002004c984 */ /* 0x000e640000000c00 */
[----:B------:R-:W-:-:S06]  /*3a20*/  @!P3 IMAD R8, R33, 0x2, R2 ;  /* 0x000000022108b824 */ /* 0x000fcc00078e0202 */
[----:B------:R-:W2:Y:S04]  /*3a30*/  @!P3 LDS.128 R8, [R8+0x22400] ;  /* 0x022400000808b984 */ /* 0x000ea80000000c00 */
[----:B-1----:R1:W-:Y:S04]  /*3a40*/  @!P4 STG.E.128 desc[UR40][R12.64], R4 ;  /* 0x000000040c00c986 */ /* 0x0023e8000c101d28 */
[----:B--2---:R1:W-:Y:S02]  /*3a50*/  @!P3 STG.E.128 desc[UR40][R12.64+0x40], R8 ;  /* 0x000040080c00b986 */ /* 0x0043e4000c101d28 */
.L_x_3131:
[----:B------:R-:W-:Y:S05]  /*3a60*/  BSYNC B0 ;  /* 0x0000000000007941 */ /* 0x000fea0003800000 */
.L_x_3123:
[----:B-1--4-:R-:W1:Y:S01]  /*3a70*/  S2R R4, SR_TID.X ;  /* 0x0000000000047919 */ /* 0x012e620000002100 */
[----:B------:R-:W-:Y:S01]  /*3a80*/  @!PT LDS RZ, [RZ] ;  /* 0x00000000fffff984 */ /* 0x000fe20000000800 */
[----:B------:R-:W-:Y:S01]  /*3a90*/  @!PT LDS RZ, [RZ] ;  /* 0x00000000fffff984 */ /* 0x000fe20000000800 */
[----:B------:R-:W-:Y:S01]  /*3aa0*/  @!PT LDS RZ, [RZ] ;  /* 0x00000000fffff984 */ /* 0x000fe20000000800 */
[----:B------:R-:W-:Y:S01]  /*3ab0*/  @!PT LDS RZ, [RZ] ;  /* 0x00000000fffff984 */ /* 0x000fe20000000800 */
[----:B------:R4:W-:Y:S06]  /*3ac0*/  MEMBAR.ALL.CTA ;  /* 0x0000000000007992 */ /* 0x0009ec0000008000 */
[----:B----4-:R-:W4:Y:S01]  /*3ad0*/  FENCE.VIEW.ASYNC.S ;  /* 0x00000000000073c6 */ /* 0x010f220000000000 */
[----:B------:R-:W-:Y:S05]  /*3ae0*/  WARPSYNC.ALL ;  /* 0x0000000000007948 */ /* 0x000fea0003800000 */
[----:B------:R-:W-:Y:S01]  /*3af0*/  BSSY B0, `(.L_x_3146) ;  /* 0x0000009000007945 */ /* 0x000fe20003800000 */
[----:B-1----:R-:W-:Y:S01]  /*3b00*/  LOP3.LUT R4, R4, 0x7f, RZ, 0xc0, !PT ;  /* 0x0000007f04047812 */ /* 0x002fe200078ec0ff */
[----:B----4-:R1:W-:Y:S03]  /*3b10*/  BAR.SYNC.DEFER_BLOCKING R62, 0x80 ;  /* 0x0002003e0000751d */ /* 0x0103e60000010000 */
[----:B------:R-:W-:-:S13]  /*3b20*/  ISETP.NE.AND P5, PT, R4, RZ, PT ;  /* 0x000000ff0400720c */ /* 0x000fda0003fa5270 */
[----:B------:R-:W-:-:S05]  /*3b30*/  @!P5 VIADD R4, R74, 0x28ca0 ;  /* 0x00028ca04a04d836 */ /* 0x000fca0000000000 */
[----:B------:R-:W-:-:S04]  /*3b40*/  @!P5 PRMT R4, RZ, 0x654, R4 ;  /* 0x00000654ff04d816 */ /* 0x000fc80000000004 */
[----:B------:R1:W-:Y:S01]  /*3b50*/  @!P5 SYNCS.ARRIVE.TRANS64.RED.A1T0 RZ, [R4+URZ], RZ ;  /* 0x000000ff04ffd9a7 */ /* 0x0003e2000810043f */
[----:B------:R-:W-:Y:S05]  /*3b60*/  @!P0 BRA `(.L_x_3147) ;  /* 0x0000000000048947 */ /* 0x000fea0003800000 */
[----:B------:R-:W-:Y:S01]  /*3b70*/  BPT.TRAP 0x1 ;  /* 0x000000040000795c */ /* 0x000fe20000300000 */
.L_x_3147:
[----:B------:R-:W-:Y:S05]  /*3b80*/  BSYNC B0 ;  /* 0x0000000000007941 */ /* 0x000fea0003800000 */
.L_x_3146:
[----:B------:R-:W4:Y:S01]  /*3b90*/  SYNCS.PHASECHK.TRANS64.TRYWAIT P0, [R74+URZ+0x28cb0], R59 ;  /* 0x028cb03b4a0075a7 */ /* 0x000f22000800017f */
[----:B------:R-:W-:Y:S04]  /*3ba0*/  BSSY B0, `(.L_x_3148) ;  /* 0x0000002000007945 */ /* 0x000fe80003800000 */
[----:B----4-:R-:W-:Y:S05]  /*3bb0*/  @!P0 BRA `(.L_x_3149) ;  /* 0x0000010800b48947 */ /* 0x010fea0003800000 */
.L_x_3341:
[----:B------:R-:W-:Y:S05]  /*3bc0*/  BSYNC B0 ;  /* 0x0000000000007941 */ /* 0x000fea0003800000 */
.L_x_3148:
[----:B------:R-:W-:Y:S04]  /*3bd0*/  BSSY B0, `(.L_x_3150) ;  /* 0x0000052000007945 */ /* 0x000fe80003800000 */
[----:B------:R-:W-:Y:S05]  /*3be0*/  @P1 BRA `(.L_x_3151) ;  /* 0x0000000400401947 */ /* 0x000fea0003800000 */
[----:B-1----:R-:W-:Y:S01]  /*3bf0*/  IMAD.WIDE R4, R51, 0x40, R48 ;  /* 0x0000004033047825 */ /* 0x002fe200078e0230 */
[----:B------:R-:W-:Y:S01]  /*3c00*/  ULDC.64 UR4, c[0x0][0x318] ;  /* 0x0000c60000047ab9 */ /* 0x000fe20000000a00 */
[----:B------:R-:W-:Y:S02]  /*3c10*/  LOP3.LUT P0, RZ, R186, 0x4, RZ, 0xc0, !PT ;  /* 0x00000004baff7812 */ /* 0x000fe4000780c0ff */
[----:B------:R-:W-:Y:S02]  /*3c20*/  IMAD R5, R5, UR4, RZ ;  /* 0x0000000405057c24 */ /* 0x000fe4000f8e02ff */
[----:B------:R-:W-:Y:S02]  /*3c30*/  IMAD.MOV.U32 R6, RZ, RZ, R40 ;  /* 0x000000ffff067224 */ /* 0x000fe400078e0028 */
[----:B------:R-:W-:Y:S02]  /*3c40*/  IMAD.MOV.U32 R7, RZ, RZ, R77 ;  /* 0x000000ffff077224 */ /* 0x000fe400078e004d */
[----:B------:R-:W-:-:S02]  /*3c50*/  IMAD R5, R4, UR5, R5 ;  /* 0x0000000504057c24 */ /* 0x000fc4000f8e0205 */
[----:B------:R-:W-:Y:S01]  /*3c60*/  IMAD.WIDE.U32 R6, R4, UR4, R6 ;  /* 0x0000000404067c25 */ /* 0x000fe2000f8e0006 */
[----:B------:R-:W-:Y:S01]  /*3c70*/  ULDC.64 UR4, c[0x0][0x308] ;  /* 0x0000c20000047ab9 */ /* 0x000fe20000000a00 */
[----:B------:R-:W-:Y:S02]  /*3c80*/  IADD3 R4, R16, 0x40, RZ ;  /* 0x0000004010047810 */ /* 0x000fe40007ffe0ff */
[----:B------:R-:W-:Y:S01]  /*3c90*/  IMAD R9, R19, 0x8000, R68 ;  /* 0x0000800013097824 */ /* 0x000fe200078e0244 */
[C---:B------:R-:W-:Y:S01]  /*3ca0*/  LEA R58, P1, R6.reuse, UR4, 0x1 ;  /* 0x00000004063a7c11 */ /* 0x040fe2000f8208ff */
[----:B------:R-:W-:Y:S01]  /*3cb0*/  IMAD.IADD R5, R7, 0x1, R5 ;  /* 0x0000000107057824 */ /* 0x000fe200078e0205 */
[----:B------:R-:W-:Y:S01]  /*3cc0*/  ULDC UR4, c[0x0][0x310] ;  /* 0x0000c40000047ab9 */ /* 0x000fe20000000800 */
[C---:B------:R-:W-:Y:S02]  /*3cd0*/  VIADD R79, R9.reuse, 0x20 ;  /* 0x00000020094f7836 */ /* 0x040fe40000000000 */
[C---:B------:R-:W-:Y:S01]  /*3ce0*/  @P0 VIADD R79, R9.reuse, 0xffffffe0 ;  /* 0xffffffe0094f0836 */ /* 0x040fe20000000000 */
[----:B0---4-:R-:W-:Y:S01]  /*3cf0*/  LEA.HI.X R59, R6, UR5, R5, 0x1, P1 ;  /* 0x00000005063b7c11 */ /* 0x011fe200088f0c05 */
[----:B---3--:R-:W-:Y:S01]  /*3d00*/  IMAD R81, R9, 0x2, R2 ;  /* 0x0000000209517824 */ /* 0x008fe200078e0202 */
[C---:B------:R-:W-:Y:S01]  /*3d10*/  ISETP.GE.AND P1, PT, R16.reuse, UR4, PT ;  /* 0x0000000410007c0c */ /* 0x040fe2000bf26270 */
[----:B------:R-:W-:Y:S01]  /*3d20*/  VIADD R12, R16, 0x80 ;  /* 0x00000080100c7836 */ /* 0x000fe20000000000 */
[----:B------:R-:W-:Y:S01]  /*3d30*/  ISETP.GE.AND P0, PT, R4, UR4, PT ;  /* 0x0000000404007c0c */ /* 0x000fe2000bf06270 */
[----:B------:R-:W-:-:S02]  /*3d40*/  VIADD R13, R16, 0xc0 ;  /* 0x000000c0100d7836 */ /* 0x000fc40000000000 */
[C---:B------:R-:W-:Y:S02]  /*3d50*/  VIADD R78, R16.reuse, 0x100 ;  /* 0x00000100104e7836 */ /* 0x040fe40000000000 */
[----:B------:R-:W-:-:S06]  /*3d60*/  VIADD R80, R16, 0x140 ;  /* 0x0000014010507836 */ /* 0x000fcc0000000000 */
[----:B------:R-:W0:Y:S04]  /*3d70*/  @!P1 LDS.128 R4, [R81+0x400] ;  /* 0x0004000051049984 */ /* 0x000e280000000c00 */
[----:B------:R-:W1:Y:S04]  /*3d80*/  @!P0 LDS.128 R8, [R81+0x2400] ;  /* 0x0024000051088984 */ /* 0x000e680000000c00 */
[----:B0-----:R-:W-:Y:S01]  /*3d90*/  @!P1 STG.E.128 desc[UR40][R58.64], R4 ;  /* 0x000000043a009986 */ /* 0x001fe2000c101d28 */
[----:B------:R-:W-:-:S03]  /*3da0*/  ISETP.GE.AND P1, PT, R12, UR4, PT ;  /* 0x000000040c007c0c */ /* 0x000fc6000bf26270 */
[----:B-1----:R-:W-:Y:S01]  /*3db0*/  @!P0 STG.E.128 desc[UR40][R58.64+0x80], R8 ;  /* 0x000080083a008986 */ /* 0x002fe2000c101d28 */
[----:B------:R-:W-:-:S09]  /*3dc0*/  ISETP.GE.AND P0, PT, R13, UR4, PT ;  /* 0x000000040d007c0c */ /* 0x000fd2000bf06270 */
[----:B------:R-:W0:Y:S04]  /*3dd0*/  @!P1 LDS.128 R12, [R81+0x4400] ;  /* 0x00440000510c9984 */ /* 0x000e280000000c00 */
[----:B--2---:R-:W1:Y:S04]  /*3de0*/  @!P0 LDS.128 R32, [R81+0x6400] ;  /* 0x0064000051208984 */ /* 0x004e680000000c00 */
[----:B0-----:R-:W-:Y:S01]  /*3df0*/  @!P1 STG.E.128 desc[UR40][R58.64+0x100], R12 ;  /* 0x0001000c3a009986 */ /* 0x001fe2000c101d28 */
[----:B------:R-:W-:Y:S01]  /*3e00*/  ISETP.GE.AND P1, PT, R78, UR4, PT ;  /* 0x000000044e007c0c */ /* 0x000fe2000bf26270 */
[----:B------:R-:W-:-:S02]  /*3e10*/  VIADD R78, R16, 0x180 ;  /* 0x00000180104e7836 */ /* 0x000fc40000000000 */
[----:B-1----:R-:W-:Y:S01]  /*3e20*/  @!P0 STG.E.128 desc[UR40][R58.64+0x180], R32 ;  /* 0x000180203a008986 */ /* 0x002fe2000c101d28 */
[----:B------:R-:W-:Y:S01]  /*3e30*/  ISETP.GE.AND P0, PT, R80, UR4, PT ;  /* 0x0000000450007c0c */ /* 0x000fe2000bf06270 */
[----:B------:R-:W-:-:S08]  /*3e40*/  VIADD R80, R16, 0x1c0 ;  /* 0x000001c010507836 */ /* 0x000fd00000000000 */
[----:B------:R-:W0:Y:S04]  /*3e50*/  @!P1 LDS.128 R4, [R81+0x8400] ;  /* 0x0084000051049984 */ /* 0x000e280000000c00 */
[----:B------:R-:W1:Y:S04]  /*3e60*/  @!P0 LDS.128 R8, [R81+0xa400] ;  /* 0x00a4000051088984 */ /* 0x000e680000000c00 */
[----:B0-----:R-:W-:Y:S01]  /*3e70*/  @!P1 STG.E.128 desc[UR40][R58.64+0x200], R4 ;  /* 0x000200043a009986 */ /* 0x001fe2000c101d28 */
[----:B------:R-:W-:Y:S02]  /*3e80*/  ISETP.GE.AND P1, PT, R78, UR4, PT ;  /* 0x000000044e007c0c */ /* 0x000fe4000bf26270 */
[----:B------:R-:W-:Y:S01]  /*3e90*/  IADD3 R78, R16, 0x60, RZ ;  /* 0x00000060104e7810 */ /* 0x000fe20007ffe0ff */
[----:B-1----:R-:W-:Y:S01]  /*3ea0*/  @!P0 STG.E.128 desc[UR40][R58.64+0x280], R8 ;  /* 0x000280083a008986 */ /* 0x002fe2000c101d28 */
[----:B------:R-:W-:Y:S01]  /*3eb0*/  ISETP.GE.AND P0, PT, R80, UR4, PT ;  /* 0x0000000450007c0c */ /* 0x000fe2000bf06270 */
[----:B------:R-:W-:-:S02]  /*3ec0*/  IMAD R80, R79, 0x2, R2 ;  /* 0x000000024f507824 */ /* 0x000fc400078e0202 */
[----:B------:R-:W-:-:S06]  /*3ed0*/  VIADD R79, R16, 0xe0 ;  /* 0x000000e0104f7836 */ /* 0x000fcc0000000000 */
[----:B------:R-:W0:Y:S04]  /*3ee0*/  @!P1 LDS.128 R12, [R81+0xc400] ;  /* 0x00c40000510c9984 */ /* 0x000e280000000c00 */
[----:B------:R-:W1:Y:S04]  /*3ef0*/  @!P0 LDS.128 R32, [R81+0xe400] ;  /* 0x00e4000051208984 */ /* 0x000e680000000c00 */
[----:B0-----:R-:W-:Y:S01]  /*3f00*/  @!P1 STG.E.128 desc[UR40][R58.64+0x300], R12 ;  /* 0x0003000c3a009986 */ /* 0x001fe2000c101d28 */
[----:B------:R-:W-:-:S03]  /*3f10*/  ISETP.GE.AND P1, PT, R82, UR4, PT ;  /* 0x0000000452007c0c */ /* 0x000fc6000bf26270 */
[----:B-1----:R-:W-:Y:S01]  /*3f20*/  @!P0 STG.E.128 desc[UR40][R58.64+0x380], R32 ;  /* 0x000380203a008986 */ /* 0x002fe2000c101d28 */
[----:B------:R-:W-:Y:S01]  /*3f30*/  ISETP.GE.AND P0, PT, R78, UR4, PT ;  /* 0x000000044e007c0c */ /* 0x000fe2000bf06270 */
[----:B------:R-:W-:-:S08]  /*3f40*/  VIADD R78, R16, 0xa0 ;  /* 0x000000a0104e7836 */ /* 0x000fd00000000000 */
[----:B------:R-:W0:Y:S04]  /*3f50*/  @!P1 LDS.128 R4, [R80+0x400] ;  /* 0x0004000050049984 */ /* 0x000e280000000c00 */
[----:B------:R-:W1:Y:S04]  /*3f60*/  @!P0 LDS.128 R8, [R80+0x2400] ;  /* 0x0024000050088984 */ /* 0x000e680000000c00 */
        /* <DEDUP_REMOVED lines=24> */
.L_x_3151:
[----:B------:R-:W-:Y:S05]  /*40f0*/  BSYNC B0 ;  /* 0x0000000000007941 */ /* 0x000fea0003800000 */
.L_x_3150:
[----:B------:R-:W-:Y:S01]  /*4100*/  @!PT LDS RZ, [RZ] ;  /* 0x00000000fffff984 */ /* 0x000fe20000000800 */
[----:B------:R-:W-:Y:S01]  /*4110*/  @!PT LDS RZ, [RZ] ;  /* 0x00000000fffff984 */ /* 0x000fe20000000800 */
[----:B------:R-:W-:Y:S01]  /*4120*/  @!PT LDS RZ, [RZ] ;  /* 0x00000000fffff984 */ /* 0x000fe20000000800 */
[----:B------:R-:W-:Y:S01]  /*4130*/  @!PT LDS RZ, [RZ] ;  /* 0x00000000fffff984 */ /* 0x000fe20000000800 */
[----:B------:R5:W-:Y:S06]  /*4140*/  MEMBAR.ALL.CTA ;  /* 0x0000000000007992 */ /* 0x000bec0000008000 */
[----:B-----5:R-:W5:Y:S01]  /*4150*/  FENCE.VIEW.ASYNC.S ;  /* 0x00000000000073c6 */ /* 0x020f620000000000 */
[----:B0---4-:R-:W-:Y:S01]  /*4160*/  @!P5 VIADD R74, R74, 0x28cc0 ;  /* 0x00028cc04a4ad836 */ /* 0x011fe20000000000 */
[----:B------:R-:W-:Y:S01]  /*4170*/  IADD3 R19, R19, 0x1, RZ ;  /* 0x0000000113137810 */ /* 0x000fe20007ffe0ff */
[----:B-----5:R4:W-:Y:S03]  /*4180*/  BAR.SYNC.DEFER_BLOCKING R62, 0x80 ;  /* 0x0002003e0000751d */ /* 0x0209e60000010000 */
[----:B------:R-:W-:-:S02]  /*4190*/  ISETP.NE.AND P1, PT, R19, 0x2, PT ;  /* 0x000000021300780c */ /* 0x000fc40003f25270 */
[----:B------:R-:W-:Y:S02]  /*41a0*/  @!P5 PRMT R74, RZ, 0x654, R74 ;  /* 0x00000654ff4ad816 */ /* 0x000fe4000000004a */
[----:B-1----:R-:W-:Y:S02]  /*41b0*/  SEL R4, RZ, 0x1, P1 ;  /* 0x00000001ff047807 */ /* 0x002fe40000800000 */
[----:B------:R-:W-:Y:S02]  /*41c0*/  PLOP3.LUT P0, PT, PT, PT, PT, 0x8, 0x0 ;  /* 0x000000000000781c */ /* 0x000fe40003f0e170 */
[----:B------:R-:W-:Y:S02]  /*41d0*/  LOP3.LUT R185, R185, R4, RZ, 0x3c, !PT ;  /* 0x00000004b9b97212 */ /* 0x000fe400078e3cff */
[----:B------:R-:W-:Y:S01]  /*41e0*/  SEL R19, R19, RZ, P1 ;  /* 0x000000ff13137207 */ /* 0x000fe20000800000 */
[----:B------:R4:W-:Y:S01]  /*41f0*/  @!P5 SYNCS.ARRIVE.TRANS64.RED.A1T0 RZ, [R74+URZ], RZ ;  /* 0x000000ff4affd9a7 */ /* 0x0009e2000810043f */
[----:B------:R-:W-:Y:S07]  /*4200*/  @P2 BRA `(.L_x_3152) ;  /* 0xffffffdc00c42947 */ /* 0x000fee000383ffff */
.L_x_3118:
[----:B------:R-:W2:Y:S01]  /*4210*/  LDL R4, [R1] ;  /* 0x0000000001047983 */ /* 0x000ea20000100800 */
        /* <DEDUP_REMOVED lines=25> */
[----:B---3--:R-:W-:Y:S02]  /*43b0*/  CS2R R80, SRZ ;  /* 0x0000000000507805 */ /* 0x008fe4000001ff00 */
        /* <DEDUP_REMOVED lines=17> */
[----:B----4-:R-:W-:Y:S02]  /*44d0*/  CS2R R74, SRZ ;  /* 0x00000000004a7805 */ /* 0x010fe4000001ff00 */
        /* <DEDUP_REMOVED lines=13> */
[----:B--2---:R-:W-:Y:S02]  /*45b0*/  CS2R R32, SRZ ;  /* 0x0000000000207805 */ /* 0x004fe4000001ff00 */
[----:B------:R-:W-:Y:S02]  /*45c0*/  CS2R R174, SRZ ;  /* 0x0000000000ae7805 */ /* 0x000fe4000001ff00 */
[----:B------:R-:W-:Y:S02]  /*45d0*/  CS2R R38, SRZ ;  /* 0x0000000000267805 */ /* 0x000fe4000001ff00 */
[----:B------:R-:W-:Y:S01]  /*45e0*/  CS2R R176, SRZ ;  /* 0x0000000000b07805 */ /* 0x000fe2000001ff00 */
[----:B------:R-:W-:Y:S01]  /*45f0*/  IMAD.MOV.U32 R35, RZ, RZ, RZ ;  /* 0x000000ffff237224 */ /* 0x000fe200078e00ff */
[----:B------:R-:W-:Y:S01]  /*4600*/  CS2R R28, SRZ ;  /* 0x00000000001c7805 */ /* 0x000fe2000001ff00 */
[----:B------:R-:W-:-:S02]  /*4610*/  IMAD.MOV.U32 R178, RZ, RZ, RZ ;  /* 0x000000ffffb27224 */ /* 0x000fc400078e00ff */
[----:B------:R-:W-:Y:S02]  /*4620*/  IMAD.MOV.U32 R31, RZ, RZ, RZ ;  /* 0x000000ffff1f7224 */ /* 0x000fe400078e00ff */
[----:B------:R-:W-:Y:S02]  /*4630*/  IMAD.MOV.U32 R7, RZ, RZ, RZ ;  /* 0x000000ffff077224 */ /* 0x000fe400078e00ff */
[----:B------:R-:W-:Y:S02]  /*4640*/  IMAD.MOV.U32 R180, RZ, RZ, RZ ;  /* 0x000000ffffb47224 */ /* 0x000fe400078e00ff */
[----:B------:R-:W-:Y:S02]  /*4650*/  IMAD.MOV.U32 R0, RZ, RZ, RZ ;  /* 0x000000ffff007224 */ /* 0x000fe400078e00ff */
[----:B------:R-:W-:Y:S01]  /*4660*/  IMAD.MOV.U32 R5, RZ, RZ, RZ ;  /* 0x000000ffff057224 */ /* 0x000fe200078e00ff */
[----:B------:R-:W-:Y:S01]  /*4670*/  ISETP.NE.AND P1, PT, R4, 0x1, PT ;  /* 0x000000010400780c */ /* 0x000fe20003f25270 */
[----:B------:R-:W-:-:S12]  /*4680*/  @P0 BRA `(.L_x_3154) ;  /* 0x0000000000080947 */ /* 0x000fd80003800000 */
[----:B------:R-:W0:Y:S02]  /*4690*/  FENCE.VIEW.ASYNC.G ;  /* 0x00000000000073c6 */ /* 0x000e240000000100 */
[----:B0-----:R-:W-:Y:S06]  /*46a0*/  BAR.ARV 0xc, 0x120 ;  /* 0x0304800000007b1d */ /* 0x001fec0000002000 */
.L_x_3154:
[----:B------:R-:W-:Y:S05]  /*46b0*/  BSYNC B0 ;  /* 0x0000000000007941 */ /* 0x000fea0003800000 */
.L_x_3153:
[----:B------:R-:W-:Y:S01]  /*46c0*/  BSSY B7, `(.L_x_3155) ;  /* 0x00007a0000077945 */ /* 0x000fe20003800000 */
[----:B------:R-:W-:Y:S01]  /*46d0*/  MOV R179, RZ ;  /* 0x000000ff00b37202 */ /* 0x000fe20000000f00 */
[----:B------:R-:W-:Y:S02]  /*46e0*/  IMAD.MOV.U32 R181, RZ, RZ, RZ ;  /* 0x000000ffffb57224 */ /* 0x000fe400078e00ff */
[----:B------:R-:W-:Y:S05]  /*46f0*/  @!P1 BRA `(.L_x_3156) ;  /* 0x0000001800b89947 */ /* 0x000fea0003800000 */
[----:B------:R-:W-:Y:S02]  /*4700*/  ISETP.GE.AND P1, PT, R168, 0x1, PT ;  /* 0x00000001a800780c */ /* 0x000fe40003f26270 */
[----:B------:R-:W-:-:S11]  /*4710*/  PLOP3.LUT P0, PT, PT, PT, PT, 0x80, 0x0 ;  /* 0x000000000000781c */ /* 0x000fd60003f0f070 */
[----:B------:R-:W-:Y:S05]  /*4720*/  @!P1 BRA `(.L_x_3157) ;  /* 0x0000007800649947 */ /* 0x000fea0003800000 */
[----:B------:R-:W0:Y:S01]  /*4730*/  SHFL.IDX PT, R0, R206, RZ, 0x1f ;  /* 0x00001fffce007589 */ /* 0x000e2200000e0000 */
[----:B------:R-:W-:Y:S02]  /*4740*/  ISETP.NE.AND P0, PT, R184, 0x3, PT ;  /* 0x00000003b800780c */ /* 0x000fe40003f05270 */
[----:B0-----:R-:W-:-:S04]  /*4750*/  LEA.HI R3, R0, R0, RZ, 0x1 ;  /* 0x0000000000037211 */ /* 0x001fc800078f08ff */
[----:B------:R-:W-:-:S05]  /*4760*/  LOP3.LUT R3, R3, 0x1fffe, RZ, 0xc0, !PT ;  /* 0x0001fffe03037812 */ /* 0x000fca00078ec0ff */
[----:B------:R-:W-:-:S04]  /*4770*/  IMAD.IADD R3, R0, 0x1, -R3 ;  /* 0x0000000100037824 */ /* 0x000fc800078e0a03 */
[----:B------:R-:W-:-:S04]  /*4780*/  IMAD R3, R3, 0x8000, R2 ;  /* 0x0000800003037824 */ /* 0x000fc800078e0202 */
[----:B------:R-:W-:-:S05]  /*4790*/  VIADD R3, R3, 0x400 ;  /* 0x0000040003037836 */ /* 0x000fca0000000000 */
[----:B------:R-:W-:-:S04]  /*47a0*/  SHF.R.U32.HI R3, RZ, 0x4, R3 ;  /* 0x00000004ff037819 */ /* 0x000fc80000011603 */
[----:B------:R-:W-:-:S04]  /*47b0*/  LOP3.LUT R3, R3, 0x3fff, RZ, 0xc0, !PT ;  /* 0x00003fff03037812 */ /* 0x000fc800078ec0ff */
[----:B------:R-:W-:Y:S01]  /*47c0*/  LOP3.LUT R15, R3, 0x2000000, RZ, 0xfc, !PT ;  /* 0x02000000030f7812 */ /* 0x000fe200078efcff */
[----:B------:R-:W-:Y:S06]  /*47d0*/  @!P0 BRA `(.L_x_3158) ;  /* 0x0000000000048947 */ /* 0x000fec0003800000 */
[----:B------:R-:W-:Y:S01]  /*47e0*/  BPT.TRAP 0x1 ;  /* 0x000000040000795c */ /* 0x000fe20000300000 */
.L_x_3158:
[----:B------:R-:W-:Y:S01]  /*47f0*/  IMAD R8, R18, 0x8, R2 ;  /* 0x0000000812087824 */ /* 0x000fe200078e0202 */
[----:B------:R-:W-:Y:S01]  /*4800*/  SHF.L.U32 R3, R22, 0x1f, RZ ;  /* 0x0000001f16037819 */ /* 0x000fe200000006ff */
[----:B------:R-:W-:Y:S01]  /*4810*/  VIADD R0, R2, 0x26800 ;  /* 0x0002680002007836 */ /* 0x000fe20000000000 */
[----:B------:R-:W-:Y:S01]  /*4820*/  BSSY B0, `(.L_x_3159) ;  /* 0x0000008000007945 */ /* 0x000fe20003800000 */
[----:B------:R-:W-:Y:S01]  /*4830*/  IMAD R4, R18, 0x1000, R15 ;  /* 0x0000100012047824 */ /* 0x000fe200078e020f */
[----:B------:R-:W0:Y:S01]  /*4840*/  SYNCS.PHASECHK.TRANS64.TRYWAIT P0, [R8+URZ+0x28c50], R3 ;  /* 0x028c5003080075a7 */ /* 0x000e22000800017f */
[----:B------:R-:W-:Y:S01]  /*4850*/  IMAD.MOV.U32 R5, RZ, RZ, 0x40000040 ;  /* 0x40000040ff057424 */ /* 0x000fe200078e00ff */
[----:B------:R-:W-:-:S04]  /*4860*/  SHF.R.U32.HI R0, RZ, 0x4, R0 ;  /* 0x00000004ff007819 */ /* 0x000fc80000011600 */
[----:B------:R-:W-:-:S04]  /*4870*/  LOP3.LUT R0, R0, 0x3fff, RZ, 0xc0, !PT ;  /* 0x00003fff00007812 */ /* 0x000fc800078ec0ff */
[----:B------:R-:W-:Y:S01]  /*4880*/  LOP3.LUT R0, R0, 0x10000, RZ, 0xfc, !PT ;  /* 0x0001000000007812 */ /* 0x000fe200078efcff */
[----:B0-----:R-:W-:Y:S06]  /*4890*/  @!P0 BRA `(.L_x_3160) ;  /* 0x000000fc00908947 */ /* 0x001fec0003800000 */
.L_x_3342:
[----:B------:R-:W-:Y:S05]  /*48a0*/  BSYNC B0 ;  /* 0x0000000000007941 */ /* 0x000fea0003800000 */
.L_x_3159:
[----:B------:R-:W-:Y:S01]  /*48b0*/  BAR.SYNC.DEFER_BLOCKING 0xe, 0x100 ;  /* 0x0384000000007b1d */ /* 0x000fe20000010000 */
[----:B------:R-:W-:Y:S01]  /*48c0*/  IMAD.MOV.U32 R7, RZ, RZ, 0x40000040 ;  /* 0x40000040ff077424 */ /* 0x000fe200078e00ff */
[----:B------:R-:W-:Y:S01]  /*48d0*/  MOV R6, R0 ;  /* 0x0000000000067202 */ /* 0x000fe20000000f00 */
[----:B------:R-:W-:Y:S01]  /*48e0*/  VIADD R10, R0, 0x2 ;  /* 0x00000002000a7836 */ /* 0x000fe20000000000 */
[----:B------:R-:W-:Y:S01]  /*48f0*/  R2UR UR6, R4 ;  /* 0x00000000040672ca */ /* 0x000fe200000e0000 */
[----:B------:R-:W-:Y:S01]  /*4900*/  IMAD.MOV.U32 R11, RZ, RZ, 0x40000040 ;  /* 0x40000040ff0b7424 */ /* 0x000fe200078e00ff */
[----:B------:R-:W-:Y:S01]  /*4910*/  R2UR UR7, R5 ;  /* 0x00000000050772ca */ /* 0x000fe200000e0000 */
[----:B------:R-:W-:Y:S01]  /*4920*/  VIADD R12, R0, 0x4 ;  /* 0x00000004000c7836 */ /* 0x000fe20000000000 */
[----:B------:R-:W-:Y:S01]  /*4930*/  R2UR UR4, R6 ;  /* 0x00000000060472ca */ /* 0x000fe200000e0000 */
[----:B------:R-:W-:Y:S01]  /*4940*/  VIADD R6, R4, 0x80 ;  /* 0x0000008004067836 */ /* 0x000fe20000000000 */
[----:B------:R-:W-:Y:S01]  /*4950*/  R2UR UR5, R7 ;  /* 0x00000000070572ca */ /* 0x000fe200000e0000 */
[----:B------:R-:W-:Y:S01]  /*4960*/  IMAD.MOV.U32 R7, RZ, RZ, 0x40000040 ;  /* 0x40000040ff077424 */ /* 0x000fe200078e00ff */
[----:B------:R-:W-:Y:S01]  /*4970*/  MOV R13, 0x40000040 ;  /* 0x40000040000d7802 */ /* 0x000fe20000000f00 */
[----:B------:R-:W-:Y:S01]  /*4980*/  IMAD.MOV.U32 R5, RZ, RZ, 0x40000040 ;  /* 0x40000040ff057424 */ /* 0x000fe200078e00ff */
[----:B------:R-:W1:Y:S01]  /*4990*/  S2R R9, SR_TID.X ;  /* 0x0000000000097919 */ /* 0x000e620000002100 */
[----:B------:R-:W-:Y:S01]  /*49a0*/  BSSY B0, `(.L_x_3161) ;  /* 0x00000f5000007945 */ /* 0x000fe20003800000 */
[----:B-----5:R-:W-:-:S07]  /*49b0*/  WARPGROUP.ARRIVE ;  /* 0x00000000000079c5 */ /* 0x020fce0000000000 */
[----:B------:R-:W-:Y:S01]  /*49c0*/  HGMMA.64x256x16.F32.BF16 R24, gdesc[UR4].tnspB, RZ, !UPT, gsb0 ;  /* 0x43e00000041879f0 */ /* 0x000fe2000c0018ff */
[----:B------:R-:W-:Y:S01]  /*49d0*/  R2UR UR6, R6 ;  /* 0x00000000060672ca */ /* 0x000fe200000e0000 */
[----:B------:R-:W-:Y:S01]  /*49e0*/  VIADD R6, R4, 0x100 ;  /* 0x0000010004067836 */ /* 0x000fe20000000000 */
[----:B------:R-:W-:Y:S01]  /*49f0*/  R2UR UR7, R7 ;  /* 0x00000000070772ca */ /* 0x000fe200000e0000 */
[----:B------:R-:W-:Y:S01]  /*4a00*/  IMAD.MOV.U32 R7, RZ, RZ, 0x40000040 ;  /* 0x40000040ff077424 */ /* 0x000fe200078e00ff */
[----:B------:R-:W-:Y:S02]  /*4a10*/  R2UR UR4, R10 ;  /* 0x000000000a0472ca */ /* 0x000fe400000e0000 */
[----:B------:R-:W-:Y:S02]  /*4a20*/  R2UR UR5, R11 ;  /* 0x000000000b0572ca */ /* 0x000fe400000e0000 */
[----:B-1----:R-:W-:-:S04]  /*4a30*/  LOP3.LUT R9, R9, 0x7f, RZ, 0xc0, !PT ;  /* 0x0000007f09097812 */ /* 0x002fc800078ec0ff */
[----:B------:R-:W-:Y:S01]  /*4a40*/  ISETP.NE.AND P0, PT, R9, RZ, PT ;  /* 0x000000ff0900720c */ /* 0x000fe20003f05270 */
[----:B------:R-:W-:Y:S02]  /*4a50*/  WARPGROUP.DEPBAR.LE gsb0, 0x0 ;  /* 0x00008000000079c5 */ /* 0x000fe40000010000 */
[----:B------:R-:W-:-:S12]  /*4a60*/  WARPGROUP.ARRIVE ;  /* 0x00000000000079c5 */ /* 0x000fd80000000000 */
[----:B------:R-:W-:Y:S01]  /*4a70*/  HGMMA.64x256x16.F32.BF16 R24, gdesc[UR4].tnspB, R24, gsb0 ;  /* 0x43e00000041879f0 */ /* 0x000fe20008001818 */
[----:B------:R-:W-:Y:S01]  /*4a80*/  R2UR UR6, R6 ;  /* 0x00000000060672ca */ /* 0x000fe200000e0000 */
[----:B------:R-:W-:Y:S01]  /*4a90*/  VIADD R6, R4, 0x180 ;  /* 0x0000018004067836 */ /* 0x000fe20000000000 */
[----:B------:R-:W-:Y:S01]  /*4aa0*/  R2UR UR7, R7 ;  /* 0x00000000070772ca */ /* 0x000fe200000e0000 */
[----:B------:R-:W-:Y:S01]  /*4ab0*/  VIADD R4, R0, 0x6 ;  /* 0x0000000600047836 */ /* 0x000fe20000000000 */
[----:B------:R-:W-:Y:S01]  /*4ac0*/  R2UR UR4, R12 ;  /* 0x000000000c0472ca */ /* 0x000fe200000e0000 */
[----:B------:R-:W-:Y:S01]  /*4ad0*/  IMAD.MOV.U32 R7, RZ, RZ, 0x40000040 ;  /* 0x40000040ff077424 */ /* 0x000fe200078e00ff */
[----:B------:R-:W-:Y:S01]  /*4ae0*/  R2UR UR5, R13 ;  /* 0x000000000d0572ca */ /* 0x000fe200000e0000 */
[----:B------:R-:W-:-:S05]  /*4af0*/  @!P0 VIADD R0, R8, 0x28c60 ;  /* 0x00028c6008008836 */ /* 0x000fca0000000000 */
[----:B------:R-:W-:Y:S01]  /*4b00*/  @!P0 PRMT R0, RZ, 0x654, R0 ;  /* 0x00000654ff008816 */ /* 0x000fe20000000000 */
[----:B------:R-:W-:Y:S02]  /*4b10*/  WARPGROUP.DEPBAR.LE gsb0, 0x0 ;  /* 0x00008000000079c5 */ /* 0x000fe40000010000 */
[----:B------:R-:W-:-:S12]  /*4b20*/  WARPGROUP.ARRIVE ;  /* 0x00000000000079c5 */ /* 0x000fd80000000000 */
[----:B------:R-:W-:Y:S01]  /*4b30*/  HGMMA.64x256x16.F32.BF16 R24, gdesc[UR4].tnspB, R24, gsb0 ;  /* 0x43e00000041879f0 */ /* 0x000fe20008001818 */
[----:B------:R-:W-:Y:S02]  /*4b40*/  R2UR UR6, R6 ;  /* 0x00000000060672ca */ /* 0x000fe400000e0000 */
[----:B------:R-:W-:Y:S02]  /*4b50*/  R2UR UR7, R7 ;  /* 0x00000000070772ca */ /* 0x000fe400000e0000 */
[----:B------:R-:W-:Y:S02]  /*4b60*/  R2UR UR4, R4 ;  /* 0x00000000040472ca */ /* 0x000fe400000e0000 */
[----:B------:R-:W-:Y:S01]  /*4b70*/  R2UR UR5, R5 ;  /* 0x00000000050572ca */ /* 0x000fe200000e0000 */
[----:B------:R-:W-:Y:S02]  /*4b80*/  WARPGROUP.DEPBAR.LE gsb0, 0x0 ;  /* 0x00008000000079c5 */ /* 0x000fe40000010000 */
[----:B------:R-:W-:-:S15]  /*4b90*/  WARPGROUP.ARRIVE ;  /* 0x00000000000079c5 */ /* 0x000fde0000000000 */
[----:B------:R-:W-:-:S03]  /*4ba0*/  NOP ;  /* 0x0000000000007918 */ /* 0x000fc60000000000 */
[----:B------:R-:W-:Y:S03]  /*4bb0*/  HGMMA.64x256x16.F32.BF16 R24, gdesc[UR4].tnspB, R24, gsb0 ;  /* 0x43e00000041879f0 */ /* 0x000fe60008001818 */
[----:B------:R-:W-:Y:S02]  /*4bc0*/  WARPGROUP.DEPBAR.LE gsb0, 0x0 ;  /* 0x00008000000079c5 */ /* 0x000fe40000010000 */
[----:B------:R-:W-:Y:S06]  /*4bd0*/  BAR.ARV 0xf, 0x100 ;  /* 0x03c4000000007b1d */ /* 0x000fec0000002000 */
[----:B------:R1:W-:Y:S01]  /*4be0*/  @!P0 SYNCS.ARRIVE.TRANS64.RED.A1T0 RZ, [R0+URZ], RZ ;  /* 0x000000ff00ff89a7 */ /* 0x0003e2000810043f */
[----:B------:R-:W-:-:S13]  /*4bf0*/  ISETP.GE.AND P0, PT, R168, 0x41, PT ;  /* 0x00000041a800780c */ /* 0x000fda0003f06270 */
[----:B-1----:R-:W-:Y:S05]  /*4c00*/  @!P0 BRA `(.L_x_3162) ;  /* 0x0000000c00388947 */ /* 0x002fea0003800000 */
[----:B------:R-:W-:-:S07]  /*4c10*/  VIADD R182, R182, 0xfffffffe ;  /* 0xfffffffeb6b67836 */ /* 0x000fce0000000000 */
.L_x_3168:
[----:B------:R-:W-:Y:S01]  /*4c20*/  BAR.SYNC.DEFER_BLOCKING 0xe, 0x100 ;  /* 0x0384000000007b1d */ /* 0x000fe20000010000 */
[----:B0-----:R-:W-:Y:S01]  /*4c30*/  IMAD R3, R18, 0x40, R188 ;  /* 0x0000004012037824 */ /* 0x001fe200078e02bc */
[----:B------:R-:W-:Y:S02]  /*4c40*/  ISETP.NE.AND P2, PT, R184, 0x3, PT ;  /* 0x00000003b800780c */ /* 0x000fe40003f45270 */
[----:B------:R-:W-:Y:S01]  /*4c50*/  IADD3 R18, R18, 0x1, RZ ;  /* 0x0000000112127810 */ /* 0x000fe20007ffe0ff */
[----:B------:R-:W-:Y:S01]  /*4c60*/  IMAD R3, R3, 0x4, R2 ;  /* 0x0000000403037824 */ /* 0x000fe200078e0202 */
[C---:B------:R-:W-:Y:S01]  /*4c70*/  ISETP.GT.AND P1, PT, R182.reuse, RZ, PT ;  /* 0x000000ffb600720c */ /* 0x040fe20003f24270 */
[----:B------:R-:W-:Y:S01]  /*4c80*/  VIADD R182, R182, 0xffffffff ;  /* 0xffffffffb6b67836 */ /* 0x000fe20000000000 */
[----:B------:R-:W-:-:S04]  /*4c90*/  ISETP.NE.AND P0, PT, R18, 0x2, PT ;  /* 0x000000021200780c */ /* 0x000fc80003f05270 */
[----:B------:R-:W-:Y:S02]  /*4ca0*/  SEL R7, RZ, 0x1, P0 ;  /* 0x00000001ff077807 */ /* 0x000fe40000000000 */
[----:B------:R-:W-:Y:S02]  /*4cb0*/  SEL R18, R18, RZ, P0 ;  /* 0x000000ff12127207 */ /* 0x000fe40000000000 */
[----:B------:R-:W-:Y:S01]  /*4cc0*/  LOP3.LUT R22, R22, R7, RZ, 0x3c, !PT ;  /* 0x0000000716167212 */ /* 0x000fe200078e3cff */
[----:B-1----:R-:W0:Y:S04]  /*4cd0*/  LDS R0, [R3+0x28800] ;  /* 0x0288000003007984 */ /* 0x002e280000000800 */
        /* <DEDUP_REMOVED lines=131> */
.L_x_3163:
[----:B------:R-:W-:Y:S01]  /*5510*/  IMAD R0, R18, 0x8, R2 ;  /* 0x0000000812007824 */ /* 0x000fe200078e0202 */
[----:B------:R-:W-:-:S04]  /*5520*/  SHF.L.U32 R3, R22, 0x1f, RZ ;  /* 0x0000001f16037819 */ /* 0x000fc800000006ff */
[----:B------:R0:W1:Y:S01]  /*5530*/  SYNCS.PHASECHK.TRANS64.TRYWAIT P0, [R0+URZ+0x28c50], R3 ;  /* 0x028c5003000075a7 */ /* 0x000062000800017f */
[----:B------:R-:W-:Y:S05]  /*5540*/  @!P2 BRA `(.L_x_3164) ;  /* 0x000000000004a947 */ /* 0x000fea0003800000 */
[----:B------:R-:W-:Y:S01]  /*5550*/  BPT.TRAP 0x1 ;  /* 0x000000040000795c */ /* 0x000fe20000300000 */
.L_x_3164:
[----:B------:R-:W-:Y:S04]  /*5560*/  BSSY B1, `(.L_x_3165) ;  /* 0x0000004000017945 */ /* 0x000fe80003800000 */
[----:B-1----:R-:W-:Y:S05]  /*5570*/  @P0 BRA `(.L_x_3166) ;  /* 0x0000000000080947 */ /* 0x002fea0003800000 */
[----:B------:R-:W1:Y:S02]  /*5580*/  SYNCS.PHASECHK.TRANS64.TRYWAIT P0, [R0+URZ+0x28c50], R3 ;  /* 0x028c5003000075a7 */ /* 0x000e64000800017f */
[----:B-1----:R-:W-:Y:S05]  /*5590*/  @!P0 BRA `(.L_x_3167) ;  /* 0x000000f000648947 */ /* 0x002fea0003800000 */
.L_x_3166:
[----:B------:R-:W-:Y:S05]  /*55a0*/  BSYNC B1 ;  /* 0x0000000000017941 */ /* 0x000fea0003800000 */
.L_x_3165:
[----:B01----:R-:W-:Y:S01]  /*55b0*/  VIADD R0, R2, 0x26800 ;  /* 0x0002680002007836 */ /* 0x003fe20000000000 */
[----:B------:R-:W-:Y:S01]  /*55c0*/  WARPGROUP.ARRIVE ;  /* 0x00000000000079c5 */ /* 0x000fe20000000000 */
[----:B------:R-:W-:-:S05]  /*55d0*/  IMAD R6, R18, 0x1000, R15 ;  /* 0x0000100012067824 */ /* 0x000fca00078e020f */
[----:B------:R-:W0:Y:S01]  /*55e0*/  S2R R14, SR_TID.X ;  /* 0x00000000000e7919 */ /* 0x000e220000002100 */
[----:B------:R-:W-:Y:S01]  /*55f0*/  IMAD.MOV.U32 R7, RZ, RZ, 0x40000040 ;  /* 0x40000040ff077424 */ /* 0x000fe200078e00ff */
[----:B------:R-:W-:Y:S01]  /*5600*/  SHF.R.U32.HI R0, RZ, 0x4, R0 ;  /* 0x00000004ff007819 */ /* 0x000fe20000011600 */
[----:B------:R-:W-:Y:S01]  /*5610*/  IMAD.MOV.U32 R9, RZ, RZ, 0x40000040 ;  /* 0x40000040ff097424 */ /* 0x000fe200078e00ff */
[----:B------:R-:W-:Y:S02]  /*5620*/  R2UR UR6, R6 ;  /* 0x00000000060672ca */ /* 0x000fe400000e0000 */
[----:B------:R-:W-:Y:S02]  /*5630*/  LOP3.LUT R0, R0, 0x3fff, RZ, 0xc0, !PT ;  /* 0x00003fff00007812 */ /* 0x000fe400078ec0ff */
[----:B------:R-:W-:Y:S01]  /*5640*/  R2UR UR7, R7 ;  /* 0x00000000070772ca */ /* 0x000fe200000e0000 */
[----:B------:R-:W-:Y:S01]  /*5650*/  IMAD.MOV.U32 R7, RZ, RZ, 0x40000040 ;  /* 0x40000040ff077424 */ /* 0x000fe200078e00ff */
[----:B------:R-:W-:-:S02]  /*5660*/  LOP3.LUT R8, R0, 0x10000, RZ, 0xfc, !PT ;  /* 0x0001000000087812 */ /* 0x000fc400078efcff */
[----:B------:R-:W-:Y:S01]  /*5670*/  R2UR UR5, R9 ;  /* 0x00000000090572ca */ /* 0x000fe200000e0000 */
[----:B------:R-:W-:Y:S01]  /*5680*/  IMAD.MOV.U32 R9, RZ, RZ, 0x40000040 ;  /* 0x40000040ff097424 */ /* 0x000fe200078e00ff */
[----:B------:R-:W-:Y:S01]  /*5690*/  R2UR UR4, R8 ;  /* 0x00000000080472ca */ /* 0x000fe200000e0000 */
[----:B------:R-:W-:-:S12]  /*56a0*/  VIADD R8, R6, 0x80 ;  /* 0x0000008006087836 */ /* 0x000fd80000000000 */
[----:B------:R-:W-:Y:S01]  /*56b0*/  HGMMA.64x256x16.F32.BF16 R24, gdesc[UR4].tnspB, R24, gsb0 ;  /* 0x43e00000041879f0 */ /* 0x000fe20008001818 */
[----:B------:R-:W-:Y:S02]  /*56c0*/  R2UR UR4, R10 ;  /* 0x000000000a0472ca */ /* 0x000fe400000e0000 */
[----:B------:R-:W-:Y:S02]  /*56d0*/  R2UR UR5, R11 ;  /* 0x000000000b0572ca */ /* 0x000fe400000e0000 */
[----:B------:R-:W-:Y:S02]  /*56e0*/  R2UR UR6, R8 ;  /* 0x00000000080672ca */ /* 0x000fe400000e0000 */
[----:B------:R-:W-:Y:S01]  /*56f0*/  R2UR UR7, R9 ;  /* 0x00000000090772ca */ /* 0x000fe200000e0000 */
[----:B------:R-:W-:Y:S01]  /*5700*/  IMAD.MOV.U32 R9, RZ, RZ, 0x40000040 ;  /* 0x40000040ff097424 */ /* 0x000fe200078e00ff */
[C---:B------:R-:W-:Y:S01]  /*5710*/  IADD3 R8, R6.reuse, 0x100, RZ ;  /* 0x0000010006087810 */ /* 0x040fe20007ffe0ff */
[----:B------:R-:W-:Y:S01]  /*5720*/  VIADD R6, R6, 0x180 ;  /* 0x0000018006067836 */ /* 0x000fe20000000000 */
[----:B0-----:R-:W-:-:S04]  /*5730*/  LOP3.LUT R14, R14, 0x7f, RZ, 0xc0, !PT ;  /* 0x0000007f0e0e7812 */ /* 0x001fc800078ec0ff */
[----:B------:R-:W-:-:S13]  /*5740*/  ISETP.NE.AND P0, PT, R14, RZ, PT ;  /* 0x000000ff0e00720c */ /* 0x000fda0003f05270 */
[----:B------:R-:W-:-:S04]  /*5750*/  @!P0 IMAD R0, R18, 0x8, R2 ;  /* 0x0000000812008824 */ /* 0x000fc800078e0202 */
[----:B------:R-:W-:-:S05]  /*5760*/  @!P0 VIADD R0, R0, 0x28c60 ;  /* 0x00028c6000008836 */ /* 0x000fca0000000000 */
[----:B------:R-:W-:Y:S01]  /*5770*/  @!P0 PRMT R0, RZ, 0x654, R0 ;  /* 0x00000654ff008816 */ /* 0x000fe20000000000 */
[----:B------:R-:W-:Y:S02]  /*5780*/  WARPGROUP.DEPBAR.LE gsb0, 0x0 ;  /* 0x00008000000079c5 */ /* 0x000fe40000010000 */
[----:B------:R-:W-:-:S06]  /*5790*/  WARPGROUP.ARRIVE ;  /* 0x00000000000079c5 */ /* 0x000fcc0000000000 */
        /* <DEDUP_REMOVED lines=20> */
[----:B------:R-:W-:Y:S05]  /*58e0*/  @P1 BRA `(.L_x_3168) ;  /* 0xfffffff000cc1947 */ /* 0x000fea000383ffff */
.L_x_3162:
[----:B------:R-:W-:Y:S05]  /*58f0*/  BSYNC B0 ;  /* 0x0000000000007941 */ /* 0x000fea0003800000 */
.L_x_3161:
[----:B------:R-:W-:Y:S01]  /*5900*/  BAR.SYNC.DEFER_BLOCKING 0xe, 0x100 ;  /* 0x0384000000007b1d */ /* 0x000fe20000010000 */
[C---:B0-----:R-:W-:Y:S01]  /*5910*/  IMAD R3, R18.reuse, 0x40, R188 ;  /* 0x0000004012037824 */ /* 0x041fe200078e02bc */
[----:B------:R-:W-:Y:S01]  /*5920*/  PLOP3.LUT P0, PT, PT, PT, PT, 0x8, 0x0 ;  /* 0x000000000000781c */ /* 0x000fe20003f0e170 */
[----:B------:R-:W-:Y:S01]  /*5930*/  VIADD R18, R18, 0x1 ;  /* 0x0000000112127836 */ /* 0x000fe20000000000 */
[----:B------:R-:W-:Y:S01]  /*5940*/  CS2R R20, SRZ ;  /* 0x0000000000147805 */ /* 0x000fe2000001ff00 */
[----:B------:R-:W-:-:S03]  /*5950*/  IMAD R3, R3, 0x4, R2 ;  /* 0x0000000403037824 */ /* 0x000fc600078e0202 */
        /* <DEDUP_REMOVED lines=136> */
.L_x_3156:
[----:B------:R-:W-:Y:S02]  /*61e0*/  ISETP.GE.AND P1, PT, R168, 0x1, PT ;  /* 0x00000001a800780c */ /* 0x000fe40003f26270 */
[----:B------:R-:W-:-:S11]  /*61f0*/  PLOP3.LUT P0, PT, PT, PT, PT, 0x80, 0x0 ;  /* 0x000000000000781c */ /* 0x000fd60003f0f070 */
[----:B------:R-:W-:Y:S05]  /*6200*/  @!P1 BRA `(.L_x_3157) ;  /* 0x0000005c00ac9947 */ /* 0x000fea0003800000 */
[----:B------:R-:W0:Y:S01]  /*6210*/  SHFL.IDX PT, R0, R206, RZ, 0x1f ;  /* 0x00001fffce007589 */ /* 0x000e2200000e0000 */
[----:B------:R-:W-:Y:S01]  /*6220*/  BSSY B6, `(.L_x_3169) ;  /* 0x000001b000067945 */ /* 0x000fe20003800000 */
[----:B0-----:R-:W-:-:S04]  /*6230*/  LEA.HI R3, R0, R0, RZ, 0x1 ;  /* 0x0000000000037211 */ /* 0x001fc800078f08ff */
[----:B------:R-:W-:-:S04]  /*6240*/  LOP3.LUT R3, R3, 0x1fffe, RZ, 0xc0, !PT ;  /* 0x0001fffe03037812 */ /* 0x000fc800078ec0ff */
[----:B------:R-:W-:Y:S01]  /*6250*/  IADD3 R3, R0, -R3, RZ ;  /* 0x8000000300037210 */ /* 0x000fe20007ffe0ff */
[----:B------:R-:W-:-:S04]  /*6260*/  VIADD R0, R2, 0x26800 ;  /* 0x0002680002007836 */ /* 0x000fc80000000000 */
[----:B------:R-:W-:Y:S01]  /*6270*/  IMAD R3, R3, 0x8000, R2 ;  /* 0x0000800003037824 */ /* 0x000fe200078e0202 */
[----:B------:R-:W-:-:S03]  /*6280*/  LOP3.LUT P0, RZ, R0, 0x3ff, RZ, 0xc0, !PT ;  /* 0x000003ff00ff7812 */ /* 0x000fc6000780c0ff */
        /* <DEDUP_REMOVED lines=12> */
[----:B------:R-:W-:Y:S01]  /*6350*/  MOV R11, UR5 ;  /* 0x00000005000b7c02 */ /* 0x000fe20008000f00 */
[----:B------:R-:W-:Y:S02]  /*6360*/  IMAD.U32 R7, RZ, RZ, UR7 ;  /* 0x00000007ff077e24 */ /* 0x000fe4000f8e00ff */
[----:B------:R-:W-:-:S02]  /*6370*/  IMAD.U32 R10, RZ, RZ, UR4 ;  /* 0x00000004ff0a7e24 */ /* 0x000fc4000f8e00ff */
[----:B------:R-:W-:Y:S02]  /*6380*/  IMAD.MOV.U32 R8, RZ, RZ, 0x70 ;  /* 0x00000070ff087424 */ /* 0x000fe400078e00ff */
[----:B------:R-:W-:Y:S02]  /*6390*/  IMAD.MOV.U32 R12, RZ, RZ, 0x1 ;  /* 0x00000001ff0c7424 */ /* 0x000fe400078e00ff */
[----:B0-----:R-:W-:-:S07]  /*63a0*/  IMAD.MOV.U32 R13, RZ, RZ, RZ ;  /* 0x000000ffff0d7224 */ /* 0x001fce00078e00ff */
[----:B------:R-:W-:-:S07]  /*63b0*/  LEPC R20, `(.L_x_3170) ;  /* 0x000000001014794e */ /* 0x000fce0000000000 */
[----:B-1---5:R-:W-:Y:S05]  /*63c0*/  CALL.ABS.NOINC R14 ;  /* 0x000000000e007343 */ /* 0x022fea0003c00000 */
.L_x_3170:
[----:B------:R-:W-:Y:S05]  /*63d0*/  BSYNC B6 ;  /* 0x0000000000067941 */ /* 0x000fea0003800000 */
.L_x_3169:
        /* <DEDUP_REMOVED lines=12> */
.L_x_3174:
[----:B-1----:R1:W2:Y:S02]  /*64a0*/  SYNCS.PHASECHK.TRANS64.TRYWAIT P0, [R2+URZ+0x28c00], R3 ;  /* 0x028c0003020075a7 */ /* 0x0022a4000800017f */
[----:B--2---:R-:W-:Y:S05]  /*64b0*/  @!P0 NANOSLEEP.SYNCS 0x989680 ;  /* 0x009896800000895d */ /* 0x004fea0003900000 */
[----:B------:R-:W2:Y:S02]  /*64c0*/  @!P0 SYNCS.PHASECHK.TRANS64 P0, [R2+URZ+0x28c00], R3 ;  /* 0x028c0003020085a7 */ /* 0x000ea4000800007f */
[----:B--2---:R-:W-:Y:S05]  /*64d0*/  @!P0 BRA `(.L_x_3174) ;  /* 0xfffffffc00f08947 */ /* 0x004fea000383ffff */
.L_x_3173:
[----:B------:R-:W-:Y:S05]  /*64e0*/  BSYNC B0 ;  /* 0x0000000000007941 */ /* 0x000fea0003800000 */
.L_x_3172:
[----:B------:R-:W-:Y:S05]  /*64f0*/  BRA `(.L_x_3175) ;  /* 0x0000002000747947 */ /* 0x000fea0003800000 */
.L_x_3171:
[----:B-----5:R-:W-:Y:S01]  /*6500*/  SHF.R.S32.HI R0, RZ, 0x1f, R27 ;  /* 0x0000001fff007819 */ /* 0x020fe2000001141b */
[----:B------:R-:W-:Y:S01]  /*6510*/  ULDC.64 UR4, c[0x0][0x3d8] ;  /* 0x0000f60000047ab9 */ /* 0x000fe20000000a00 */
[----:B------:R-:W-:Y:S01]  /*6520*/  VIADD R3, R2, 0x20400 ;  /* 0x0002040002037836 */ /* 0x000fe20000000000 */
[----:B------:R-:W-:Y:S01]  /*6530*/  ULDC.64 UR6, c[0x0][0x3e8] ;  /* 0x0000fa0000067ab9 */ /* 0x000fe20000000a00 */
[----:B------:R-:W-:Y:S01]  /*6540*/  IMAD.WIDE.U32 R4, R27, UR4, RZ ;  /* 0x000000041b047c25 */ /* 0x000fe2000f8e00ff */
[----:B------:R-:W-:Y:S01]  /*6550*/  SHF.R.S32.HI R14, RZ, 0x1f, R16 ;  /* 0x0000001fff0e7819 */ /* 0x000fe20000011410 */
[----:B------:R-:W-:Y:S01]  /*6560*/  BSSY B6, `(.L_x_3176) ;  /* 0x0000032000067945 */ /* 0x000fe20003800000 */
[----:B------:R-:W-:Y:S01]  /*6570*/  LOP3.LUT P0, RZ, R3, 0x3ff, RZ, 0xc0, !PT ;  /* 0x000003ff03ff7812 */ /* 0x000fe2000780c0ff */
[----:B------:R-:W-:Y:S02]  /*6580*/  IMAD R6, R0, UR4, RZ ;  /* 0x0000000400067c24 */ /* 0x000fe4000f8e02ff */
[----:B------:R-:W-:-:S02]  /*6590*/  IMAD.SHL.U32 R29, R204, 0x4, RZ ;  /* 0x00000004cc1d7824 */ /* 0x000fc400078e00ff */
[----:B------:R-:W-:Y:S01]  /*65a0*/  IMAD R11, R27, UR5, R6 ;  /* 0x000000051b0b7c24 */ /* 0x000fe2000f8e0206 */
[----:B------:R-:W-:Y:S01]  /*65b0*/  ULDC.64 UR4, c[0x0][0x3c8] ;  /* 0x0000f20000047ab9 */ /* 0x000fe20000000a00 */
[----:B------:R-:W-:Y:S01]  /*65c0*/  IMAD R0, R0, UR6, RZ ;  /* 0x0000000600007c24 */ /* 0x000fe2000f8e02ff */
[C---:B------:R-:W-:Y:S01]  /*65d0*/  LEA R24, P2, R4.reuse, UR4, 0x1 ;  /* 0x0000000404187c11 */ /* 0x040fe2000f8408ff */
[----:B------:R-:W-:Y:S01]  /*65e0*/  IMAD.IADD R11, R11, 0x1, R5 ;  /* 0x000000010b0b7824 */ /* 0x000fe200078e0205 */
[-C--:B------:R-:W-:Y:S01]  /*65f0*/  IADD3 R3, P6, R29, R4.reuse, RZ ;  /* 0x000000041d037210 */ /* 0x080fe20007fde0ff */
[C---:B------:R-:W-:Y:S01]  /*6600*/  IMAD.WIDE.U32 R6, R27.reuse, UR6, RZ ;  /* 0x000000061b067c25 */ /* 0x040fe2000f8e00ff */
[----:B------:R-:W-:Y:S02]  /*6610*/  SHF.R.S32.HI R12, RZ, 0x1f, R29 ;  /* 0x0000001fff0c7819 */ /* 0x000fe4000001141d */
[----:B------:R-:W-:Y:S01]  /*6620*/  LEA.HI.X R26, R4, UR5, R11, 0x1, P2 ;  /* 0x00000005041a7c11 */ /* 0x000fe200090f0c0b */
[----:B------:R-:W-:Y:S01]  /*6630*/  IMAD R9, R27, UR7, R0 ;  /* 0x000000071b097c24 */ /* 0x000fe2000f8e0200 */
[C---:B------:R-:W-:Y:S01]  /*6640*/  IADD3 R5, P1, R16.reuse, R4, RZ ;  /* 0x0000000410057210 */ /* 0x040fe20007f3e0ff */
[----:B------:R-:W-:Y:S01]  /*6650*/  ULDC.64 UR6, c[0x0][0x3e0] ;  /* 0x0000f80000067ab9 */ /* 0x000fe20000000a00 */
[-C--:B------:R-:W-:Y:S01]  /*6660*/  IADD3 R8, P2, R29, R6.reuse, RZ ;  /* 0x000000061d087210 */ /* 0x080fe20007f5e0ff */
[----:B------:R-:W-:Y:S01]  /*6670*/  IMAD.IADD R9, R9, 0x1, R7 ;  /* 0x0000000109097824 */ /* 0x000fe200078e0207 */
[----:B------:R-:W-:Y:S01]  /*6680*/  IADD3 R0, P4, R16, R6, RZ ;  /* 0x0000000610007210 */ /* 0x000fe20007f9e0ff */
[----:B------:R-:W-:Y:S01]  /*6690*/  IMAD.X R4, R14, 0x1, R11, P1 ;  /* 0x000000010e047824 */ /* 0x000fe200008e060b */
[----:B------:R-:W-:Y:S01]  /*66a0*/  LEA R32, P5, R3, UR4, 0x1 ;  /* 0x0000000403207c11 */ /* 0x000fe2000f8a08ff */
[C---:B------:R-:W-:Y:S01]  /*66b0*/  IMAD.X R7, R12.reuse, 0x1, R9, P2 ;  /* 0x000000010c077824 */ /* 0x040fe200010e0609 */
[----:B------:R-:W-:-:S02]  /*66c0*/  IADD3.X R10, R12, R11, RZ, P6, !PT ;  /* 0x0000000b0c0a7210 */ /* 0x000fc400037fe4ff */
[----:B------:R-:W-:Y:S02]  /*66d0*/  LEA R27, P3, R6, UR6, 0x1 ;  /* 0x00000006061b7c11 */ /* 0x000fe4000f8608ff */
[----:B------:R-:W-:Y:S01]  /*66e0*/  LEA.HI.X R33, R3, UR5, R10, 0x1, P5 ;  /* 0x0000000503217c11 */ /* 0x000fe2000a8f0c0a */
[----:B------:R-:W-:Y:S01]  /*66f0*/  IMAD.X R3, R14, 0x1, R9, P4 ;  /* 0x000000010e037824 */ /* 0x000fe200020e0609 */
[----:B------:R-:W-:Y:S02]  /*6700*/  LEA R34, P6, R8, UR6, 0x1 ;  /* 0x0000000608227c11 */ /* 0x000fe4000f8c08ff */
[----:B------:R-:W-:Y:S02]  /*6710*/  LEA R36, P1, R5, UR4, 0x1 ;  /* 0x0000000405247c11 */ /* 0x000fe4000f8208ff */
[----:B------:R-:W-:Y:S02]  /*6720*/  LEA R38, P2, R0, UR6, 0x1 ;  /* 0x0000000600267c11 */ /* 0x000fe4000f8408ff */
[----:B------:R-:W-:-:S02]  /*6730*/  LEA.HI.X R35, R8, UR7, R7, 0x1, P6 ;  /* 0x0000000708237c11 */ /* 0x000fc4000b0f0c07 */
        /* <DEDUP_REMOVED lines=19> */
[----:B-1----:R-:W-:Y:S05]  /*6870*/  CALL.ABS.NOINC R14 ;  /* 0x000000000e007343 */ /* 0x002fea0003c00000 */
.L_x_3177:
[----:B------:R-:W-:Y:S05]  /*6880*/  BSYNC B6 ;  /* 0x0000000000067941 */ /* 0x000fea0003800000 */
.L_x_3176:
[----:B------:R-:W-:Y:S01]  /*6890*/  ULDC.U8 UR4, c[0x0][0x3f0] ;  /* 0x0000fc0000047ab9 */ /* 0x000fe20000000000 */
[----:B------:R-:W-:Y:S01]  /*68a0*/  BSSY B0, `(.L_x_3178) ;  /* 0x00001da000007945 */ /* 0x000fe20003800000 */
[----:B------:R-:W-:-:S13]  /*68b0*/  ISETP.NE.AND P0, PT, RZ, UR4, PT ;  /* 0x00000004ff007c0c */ /* 0x000fda000bf05270 */
[----:B------:R-:W-:Y:S05]  /*68c0*/  @!P0 BRA `(.L_x_3179) ;  /* 0x0000000c00d48947 */ /* 0x000fea0003800000 */
[----:B------:R-:W-:Y:S01]  /*68d0*/  IMAD R30, R25, -0x40, R30 ;  /* 0xffffffc0191e7824 */ /* 0x000fe200078e021e */
[----:B------:R-:W-:Y:S01]  /*68e0*/  BSSY B1, `(.L_x_3180) ;  /* 0x0000017000017945 */ /* 0x000fe20003800000 */
[----:B------:R-:W-:Y:S01]  /*68f0*/  IMAD.SHL.U32 R0, R186, 0x40, RZ ;  /* 0x00000040ba007824 */ /* 0x000fe200078e00ff */
[----:B------:R-:W-:Y:S02]  /*6900*/  CS2R R4, SRZ ;  /* 0x0000000000047805 */ /* 0x000fe4000001ff00 */
[----:B------:R-:W-:Y:S02]  /*6910*/  CS2R R6, SRZ ;  /* 0x0000000000067805 */ /* 0x000fe4000001ff00 */
[----:B------:R-:W-:Y:S02]  /*6920*/  VIMNMX R30, R30, 0x40, PT ;  /* 0x000000401e1e7848 */ /* 0x000fe40003fe0100 */
[----:B------:R-:W-:Y:S02]  /*6930*/  CS2R R8, SRZ ;  /* 0x0000000000087805 */ /* 0x000fe4000001ff00 */
[----:B------:R-:W-:-:S02]  /*6940*/  LOP3.LUT R3, R0, 0x1c0, RZ, 0xc0, !PT ;  /* 0x000001c000037812 */ /* 0x000fc400078ec0ff */
[----:B------:R-:W-:Y:S02]  /*6950*/  CS2R R20, SRZ ;  /* 0x0000000000147805 */ /* 0x000fe4000001ff00 */
[----:B------:R-:W-:Y:S02]  /*6960*/  ISETP.GE.AND P1, PT, R23, R30, PT ;  /* 0x0000001e1700720c */ /* 0x000fe40003f26270 */
[----:B------:R-:W-:Y:S02]  /*6970*/  LOP3.LUT R0, R3, 0x18, R16, 0xf8, !PT ;  /* 0x0000001803007812 */ /* 0x000fe400078ef810 */
[----:B------:R-:W-:-:S04]  /*6980*/  SHF.R.U32.HI R3, RZ, 0x3, R3 ;  /* 0x00000003ff037819 */ /* 0x000fc80000011603 */
[----:B------:R-:W-:-:S05]  /*6990*/  LOP3.LUT R10, R0, R3, RZ, 0x3c, !PT ;  /* 0x00000003000a7212 */ /* 0x000fca00078e3cff */
[----:B------:R-:W-:Y:S05]  /*69a0*/  @P1 BRA `(.L_x_3181) ;  /* 0x0000000000281947 */ /* 0x000fea0003800000 */
[C---:B------:R-:W-:Y:S01]  /*69b0*/  VIADD R0, R29.reuse, 0x10 ;  /* 0x000000101d007836 */ /* 0x040fe20000000000 */
[----:B------:R-:W-:Y:S01]  /*69c0*/  ULDC UR4, c[0x0][0x3d4] ;  /* 0x0000f50000047ab9 */ /* 0x000fe20000000800 */
[----:B------:R-:W-:Y:S02]  /*69d0*/  CS2R R4, SRZ ;  /* 0x0000000000047805 */ /* 0x000fe4000001ff00 */
[----:B------:R-:W-:Y:S02]  /*69e0*/  ISETP.GE.AND P0, PT, R29, UR4, PT ;  /* 0x000000041d007c0c */ /* 0x000fe4000bf06270 */
[----:B------:R-:W-:Y:S02]  /*69f0*/  CS2R R8, SRZ ;  /* 0x0000000000087805 */ /* 0x000fe4000001ff00 */
[----:B------:R-:W-:-:S09]  /*6a00*/  ISETP.GE.AND P2, PT, R0, UR4, PT ;  /* 0x0000000400007c0c */ /* 0x000fd2000bf46270 */
[----:B------:R0:W5:Y:S04]  /*6a10*/  @!P0 LDG.E.64 R6, desc[UR40][R32.64] ;  /* 0x0000002820068981 */ /* 0x000168000c1e1b00 */
[----:B------:R0:W5:Y:S04]  /*6a20*/  @!P2 LDG.E.64 R4, desc[UR40][R32.64+0x20] ;  /* 0x000020282004a981 */ /* 0x000168000c1e1b00 */
[----:B------:R0:W5:Y:S04]  /*6a30*/  @!P0 LDG.E.64 R20, desc[UR40][R34.64] ;  /* 0x0000002822148981 */ /* 0x000168000c1e1b00 */
[----:B------:R0:W5:Y:S02]  /*6a40*/  @!P2 LDG.E.64 R8, desc[UR40][R34.64+0x20] ;  /* 0x000020282208a981 */ /* 0x000164000c1e1b00 */
.L_x_3181:
[----:B------:R-:W-:Y:S05]  /*6a50*/  BSYNC B1 ;  /* 0x0000000000017941 */ /* 0x000fea0003800000 */
.L_x_3180:
[----:B------:R-:W-:Y:S01]  /*6a60*/  UMOV UR4, 0xffffffff ;  /* 0xffffffff00047882 */ /* 0x000fe20000000000 */
[----:B-----5:R-:W-:Y:S01]  /*6a70*/  IMAD.MOV.U32 R25, RZ, RZ, R6 ;  /* 0x000000ffff197224 */ /* 0x020fe200078e0006 */
[--C-:B------:R-:W-:Y:S01]  /*6a80*/  SHF.R.U64 R6, R6, 0x10, R7.reuse ;  /* 0x0000001006067819 */ /* 0x100fe20000001207 */
[--C-:B0-----:R-:W-:Y:S01]  /*6a90*/  IMAD.MOV.U32 R33, RZ, RZ, R7.reuse ;  /* 0x000000ffff217224 */ /* 0x101fe200078e0007 */
[----:B------:R-:W-:Y:S02]  /*6aa0*/  SHF.R.U32.HI R37, RZ, 0x10, R7 ;  /* 0x00000010ff257819 */ /* 0x000fe40000011607 */
[----:B------:R-:W-:Y:S01]  /*6ab0*/  LEA.HI R0, R202, R202, RZ, 0x1 ;  /* 0x000000caca007211 */ /* 0x000fe200078f08ff */
[----:B------:R-:W-:Y:S06]  /*6ac0*/  BRA.DIV UR4, `(.L_x_3182) ;  /* 0x000000de042c7947 */ /* 0x000fec000b800000 */
.L_x_3345:
[----:B------:R-:W-:Y:S01]  /*6ad0*/  UMOV UR4, 0xffffffff ;  /* 0xffffffff00047882 */ /* 0x000fe20000000000 */
[----:B------:R-:W-:Y:S02]  /*6ae0*/  LOP3.LUT R3, R0, 0xfffffffe, RZ, 0xc0, !PT ;  /* 0xfffffffe00037812 */ /* 0x000fe400078ec0ff */
[----:B------:R-:W-:Y:S05]  /*6af0*/  BRA.DIV UR4, `(.L_x_3183) ;  /* 0x000000de04487947 */ /* 0x000fea000b800000 */
.L_x_3348:
[----:B------:R-:W-:Y:S01]  /*6b00*/  UMOV UR4, 0xffffffff ;  /* 0xffffffff00047882 */ /* 0x000fe20000000000 */
[----:B------:R-:W-:Y:S02]  /*6b10*/  IMAD.IADD R3, R202, 0x1, -R3 ;  /* 0x00000001ca037824 */ /* 0x000fe400078e0a03 */
[----:B------:R-:W-:Y:S05]  /*6b20*/  BRA.DIV UR4, `(.L_x_3184) ;  /* 0x000000de04647947 */ /* 0x000fea000b800000 */
.L_x_3351:
[----:B------:R-:W-:Y:S01]  /*6b30*/  UMOV UR4, 0xffffffff ;  /* 0xffffffff00047882 */ /* 0x000fe20000000000 */
[----:B------:R-:W-:Y:S02]  /*6b40*/  SHF.L.U32 R7, R3, 0x1f, RZ ;  /* 0x0000001f03077819 */ /* 0x000fe400000006ff */
[----:B------:R-:W-:Y:S05]  /*6b50*/  BRA.DIV UR4, `(.L_x_3185) ;  /* 0x000000de04807947 */ /* 0x000fea000b800000 */
.L_x_3354:
[----:B------:R-:W0:Y:S01]  /*6b60*/  SYNCS.PHASECHK.TRANS64.TRYWAIT P0, [R2+URZ+0x28c00], R7 ;  /* 0x028c0007020075a7 */ /* 0x000e22000800017f */
[----:B------:R-:W-:Y:S01]  /*6b70*/  LOP3.LUT P2, RZ, R186, 0x4, RZ, 0xc0, !PT ;  /* 0x00000004baff7812 */ /* 0x000fe2000784c0ff */
[--C-:B------:R-:W-:Y:S01]  /*6b80*/  IMAD.MOV.U32 R32, RZ, RZ, R5.reuse ;  /* 0x000000ffff207224 */ /* 0x100fe200078e0005 */
[----:B------:R-:W-:Y:S01]  /*6b90*/  LEA R3, R189, R10, 0x9 ;  /* 0x0000000abd037211 */ /* 0x000fe200078e48ff */
[----:B------:R-:W-:Y:S01]  /*6ba0*/  IMAD.MOV.U32 R35, RZ, RZ, R8 ;  /* 0x000000ffff237224 */ /* 0x000fe200078e0008 */
[--C-:B------:R-:W-:Y:S01]  /*6bb0*/  SHF.R.U64 R10, R4, 0x10, R5.reuse ;  /* 0x00000010040a7819 */ /* 0x100fe20000001205 */
[----:B------:R-:W-:Y:S01]  /*6bc0*/  IMAD.MOV.U32 R31, RZ, RZ, R4 ;  /* 0x000000ffff1f7224 */ /* 0x000fe200078e0004 */
[----:B------:R-:W-:Y:S01]  /*6bd0*/  SHF.R.U32.HI R11, RZ, 0x10, R5 ;  /* 0x00000010ff0b7819 */ /* 0x000fe20000011605 */
[----:B------:R-:W-:Y:S01]  /*6be0*/  IMAD R3, R3, 0x2, R2 ;  /* 0x0000000203037824 */ /* 0x000fe200078e0202 */
[----:B------:R-:W-:Y:S01]  /*6bf0*/  MOV R36, R9 ;  /* 0x0000000900247202 */ /* 0x000fe20000000f00 */
[----:B------:R-:W-:Y:S01]  /*6c00*/  IMAD.MOV.U32 R5, RZ, RZ, R20 ;  /* 0x000000ffff057224 */ /* 0x000fe200078e0014 */
[----:B------:R-:W-:Y:S01]  /*6c10*/  SHF.R.U64 R8, R8, 0x10, R9 ;  /* 0x0000001008087819 */ /* 0x000fe20000001209 */
[--C-:B------:R-:W-:Y:S01]  /*6c20*/  IMAD.MOV.U32 R34, RZ, RZ, R21.reuse ;  /* 0x000000ffff227224 */ /* 0x100fe200078e0015 */
[--C-:B------:R-:W-:Y:S01]  /*6c30*/  SHF.R.U64 R12, R20, 0x10, R21.reuse ;  /* 0x00000010140c7819 */ /* 0x100fe20000001215 */
[C---:B------:R-:W-:Y:S01]  /*6c40*/  VIADD R4, R3.reuse, 0x20400 ;  /* 0x0002040003047836 */ /* 0x040fe20000000000 */
[----:B------:R-:W-:Y:S01]  /*6c50*/  SHF.R.U32.HI R13, RZ, 0x10, R21 ;  /* 0x00000010ff0d7819 */ /* 0x000fe20000011615 */
[----:B------:R-:W-:Y:S01]  /*6c60*/  BSSY B1, `(.L_x_3186) ;  /* 0x000000d000017945 */ /* 0x000fe20003800000 */
[----:B------:R-:W-:Y:S01]  /*6c70*/  SHF.R.U32.HI R9, RZ, 0x10, R9 ;  /* 0x00000010ff097819 */ /* 0x000fe20000011609 */
[----:B------:R-:W-:Y:S01]  /*6c80*/  VIADD R0, R3, 0x20440 ;  /* 0x0002044003007836 */ /* 0x000fe20000000000 */
[----:B------:R-:W-:Y:S01]  /*6c90*/  PRMT R28, R33, 0x5410, R37 ;  /* 0x00005410211c7816 */ /* 0x000fe20000000025 */
[----:B------:R-:W-:Y:S01]  /*6ca0*/  @P2 VIADD R0, R4, 0xffffffc0 ;  /* 0xffffffc004002836 */ /* 0x000fe20000000000 */
[----:B------:R-:W-:-:S02]  /*6cb0*/  PRMT R27, R25, 0x5410, R6 ;  /* 0x00005410191b7816 */ /* 0x000fc40000000006 */
[----:B------:R-:W-:Y:S02]  /*6cc0*/  PRMT R31, R31, 0x5410, R10 ;  /* 0x000054101f1f7816 */ /* 0x000fe4000000000a */
[----:B------:R-:W-:Y:S02]  /*6cd0*/  PRMT R32, R32, 0x5410, R11 ;  /* 0x0000541020207816 */ /* 0x000fe4000000000b */
[----:B------:R-:W-:Y:S02]  /*6ce0*/  PRMT R33, R5, 0x5410, R12 ;  /* 0x0000541005217816 */ /* 0x000fe4000000000c */
[----:B------:R-:W-:Y:S02]  /*6cf0*/  PRMT R34, R34, 0x5410, R13 ;  /* 0x0000541022227816 */ /* 0x000fe4000000000d */
[----:B------:R-:W-:Y:S02]  /*6d00*/  PRMT R35, R35, 0x5410, R8 ;  /* 0x0000541023237816 */ /* 0x000fe40000000008 */
[----:B------:R-:W-:Y:S01]  /*6d10*/  PRMT R36, R36, 0x5410, R9 ;  /* 0x0000541024247816 */ /* 0x000fe20000000009 */
[----:B0-----:R-:W-:Y:S06]  /*6d20*/  @!P0 BRA `(.L_x_3187) ;  /* 0x000000dc00348947 */ /* 0x001fec0003800000 */
.L_x_3355:
[----:B------:R-:W-:Y:S05]  /*6d30*/  BSYNC B1 ;  /* 0x0000000000017941 */ /* 0x000fea0003800000 */
.L_x_3186:
[----:B------:R-:W-:Y:S04]  /*6d40*/  BSSY B1, `(.L_x_3188) ;  /* 0x0000056000017945 */ /* 0x000fe80003800000 */
[----:B------:R-:W-:Y:S05]  /*6d50*/  @P1 BRA `(.L_x_3189) ;  /* 0x0000000400501947 */ /* 0x000fea0003800000 */
[----:B------:R-:W1:Y:S01]  /*6d60*/  LDC R4, c[0x0][0x3d4] ;  /* 0x0000f500ff047b82 */ /* 0x000e620000000800 */
[C---:B------:R-:W-:Y:S01]  /*6d70*/  VIADD R5, R29.reuse, 0x10 ;  /* 0x000000101d057836 */ /* 0x040fe20000000000 */
[----:B------:R-:W-:Y:S01]  /*6d80*/  BSSY B2, `(.L_x_3190) ;  /* 0x000002a000027945 */ /* 0x000fe20003800000 */
[----:B-1----:R-:W-:-:S03]  /*6d90*/  ISETP.GE.AND P0, PT, R29, R4, PT ;  /* 0x000000041d00720c */ /* 0x002fc60003f06270 */
[----:B------:R-:W-:-:S10]  /*6da0*/  ISETP.GE.AND P1, PT, R5, R4, PT ;  /* 0x000000040500720c */ /* 0x000fd40003f26270 */
[----:B------:R-:W-:Y:S05]  /*6db0*/  @P0 BRA `(.L_x_3191) ;  /* 0x0000000000980947 */ /* 0x000fea0003800000 */
[----:B0-----:R-:W0:Y:S01]  /*6dc0*/  LDS.128 R4, [R3+0x20400] ;  /* 0x0204000003047984 */ /* 0x001e220000000c00 */
        /* <DEDUP_REMOVED lines=18> */
[----:B------:R-:W-:Y:S01]  /*6ef0*/  SHF.L.U32 R13, R34, 0x10, RZ ;  /* 0x00000010220d7819 */ /* 0x000fe200000006ff */
[----:B------:R-:W-:Y:S01]  /*6f00*/  IMAD.U32 R5, R28, 0x10000, RZ ;  /* 0x000100001c057824 */ /* 0x000fe200078e00ff */
[----:B------:R-:W-:Y:S01]  /*6f10*/  LOP3.LUT R8, R34, 0xffff0000, RZ, 0xc0, !PT ;  /* 0xffff000022087812 */ /* 0x000fe200078ec0ff */
[C---:B------:R-:W-:Y:S01]  /*6f20*/  FFMA.FTZ R24, R9.reuse, R12, -R24 ;  /* 0x0000000c09187223 */ /* 0x040fe20000010818 */
        /* <DEDUP_REMOVED lines=15> */
.L_x_3191:
[----:B------:R-:W-:Y:S05]  /*7020*/  BSYNC B2 ;  /* 0x0000000000027941 */ /* 0x000fea0003800000 */
.L_x_3190:
[----:B------:R-:W-:Y:S05]  /*7030*/  @P1 BRA `(.L_x_3189) ;  /* 0x0000000000981947 */ /* 0x000fea0003800000 */
[----:B01----:R-:W0:Y:S01]  /*7040*/  LDS.128 R4, [R0] ;  /* 0x0000000000047984 */ /* 0x003e220000000c00 */
[----:B------:R-:W-:Y:S01]  /*7050*/  IMAD.U32 R15, R35, 0x10000, RZ ;  /* 0x00010000230f7824 */ /* 0x000fe200078e00ff */
[C---:B------:R-:W-:Y:S01]  /*7060*/  LOP3.LUT R12, R31.reuse, 0xffff0000, RZ, 0xc0, !PT ;  /* 0xffff00001f0c7812 */ /* 0x040fe200078ec0ff */
[----:B------:R-:W-:Y:S01]  /*7070*/  IMAD.U32 R13, R31, 0x10000, RZ ;  /* 0x000100001f0d7824 */ /* 0x000fe200078e00ff */
        /* <DEDUP_REMOVED lines=10> */
[C---:B------:R-:W-:Y:S01]  /*7120*/  FMUL.FTZ R24, R5.reuse, R14 ;  /* 0x0000000e05187220 */ /* 0x040fe20000410000 */
[C---:B------:R-:W-:Y:S01]  /*7130*/  FFMA.FTZ R21, R8.reuse, R13, -R21 ;  /* 0x0000000d08157223 */ /* 0x040fe20000010815 */
[----:B------:R-:W-:Y:S01]  /*7140*/  FFMA.FTZ R20, R8, R15, R4 ;  /* 0x0000000f08147223 */ /* 0x000fe20000010004 */
[-C--:B------:R-:W-:Y:S01]  /*7150*/  FMUL.FTZ R26, R5, R12.reuse ;  /* 0x0000000c051a7220 */ /* 0x080fe20000410000 */
[----:B------:R-:W-:Y:S01]  /*7160*/  LOP3.LUT R7, R7, 0xffff0000, RZ, 0xc0, !PT ;  /* 0xffff000007077812 */ /* 0x000fe200078ec0ff */
[----:B------:R-:W-:Y:S01]  /*7170*/  IMAD.U32 R13, R36, 0x10000, RZ ;  /* 0x00010000240d7824 */ /* 0x000fe200078e00ff */
[----:B------:R-:W-:Y:S01]  /*7180*/  SHF.L.U32 R5, R32, 0x10, RZ ;  /* 0x0000001020057819 */ /* 0x000fe200000006ff */
[C---:B------:R-:W-:Y:S01]  /*7190*/  FFMA.FTZ R24, R9.reuse, R12, -R24 ;  /* 0x0000000c09187223 */ /* 0x040fe20000010818 */
        /* <DEDUP_REMOVED lines=15> */
[----:B------:R2:W-:Y:S02]  /*7290*/  STS.128 [R0], R4 ;  /* 0x0000000400007388 */ /* 0x0005e40000000c00 */
.L_x_3189:
[----:B------:R-:W-:Y:S05]  /*72a0*/  BSYNC B1 ;  /* 0x0000000000017941 */ /* 0x000fea0003800000 */
.L_x_3188:
[----:B------:R-:W-:-:S13]  /*72b0*/  ISETP.GE.AND P0, PT, R215, R30, PT ;  /* 0x0000001ed700720c */ /* 0x000fda0003f06270 */
[----:B------:R-:W-:Y:S05]  /*72c0*/  @P0 BRA `(.L_x_3192) ;  /* 0x0000001000dc0947 */ /* 0x000fea0003800000 */
[----:B-12---:R-:W1:Y:S01]  /*72d0*/  LDC R4, c[0x0][0x3d4] ;  /* 0x0000f500ff047b82 */ /* 0x006e620000000800 */
        /* <DEDUP_REMOVED lines=20> */
[C---:B------:R-:W-:Y:S01]  /*7420*/  FMUL.FTZ R15, R12.reuse, R4 ;  /* 0x000000040c0f7220 */ /* 0x040fe20000410000 */
[C---:B------:R-:W-:Y:S01]  /*7430*/  IMAD.U32 R11, R7.reuse, 0x10000, RZ ;  /* 0x00010000070b7824 */ /* 0x040fe200078e00ff */
[----:B------:R-:W-:Y:S01]  /*7440*/  LOP3.LUT R7, R7, 0xffff0000, RZ, 0xc0, !PT ;  /* 0xffff000007077812 */ /* 0x000fe200078ec0ff */
[-C--:B------:R-:W-:Y:S01]  /*7450*/  FFMA.FTZ R13, R12, R8.reuse, -R13 ;  /* 0x000000080c0d7223 */ /* 0x080fe2000001080d */
[----:B------:R-:W-:Y:S01]  /*7460*/  FFMA.FTZ R8, R14, R8, R15 ;  /* 0x000000080e087223 */ /* 0x000fe2000001000f */
[----:B------:R-:W-:Y:S01]  /*7470*/  SHF.L.U32 R14, R28, 0x10, RZ ;  /* 0x000000101c0e7819 */ /* 0x000fe200000006ff */
[-C--:B------:R-:W-:Y:S01]  /*7480*/  FMUL.FTZ R4, R33, R5.reuse ;  /* 0x0000000521047220 */ /* 0x080fe20000410000 */
[C---:B------:R-:W-:Y:S01]  /*7490*/  FMUL.FTZ R12, R27.reuse, R5 ;  /* 0x000000051b0c7220 */ /* 0x040fe20000410000 */
[-C--:B------:R-:W-:Y:S01]  /*74a0*/  FMUL.FTZ R5, R20, R6.reuse ;  /* 0x0000000614057220 */ /* 0x080fe20000410000 */
[----:B------:R-:W-:Y:S01]  /*74b0*/  F2FP.BF16.F32.PACK_AB R8, R8, R13 ;  /* 0x0000000d0808723e */ /* 0x000fe200000010ff */
[-C--:B------:R-:W-:Y:S01]  /*74c0*/  FFMA.FTZ R4, R27, R9.reuse, -R4 ;  /* 0x000000091b047223 */ /* 0x080fe20000010804 */
[C---:B------:R-:W-:Y:S01]  /*74d0*/  FMUL.FTZ R15, R14.reuse, R6 ;  /* 0x000000060e0f7220 */ /* 0x040fe20000410000 */
[----:B------:R-:W-:Y:S01]  /*74e0*/  FFMA.FTZ R9, R33, R9, R12 ;  /* 0x0000000921097223 */ /* 0x000fe2000001000c */
[-C--:B------:R-:W-:Y:S01]  /*74f0*/  FMUL.FTZ R6, R25, R7.reuse ;  /* 0x0000000719067220 */ /* 0x080fe20000410000 */
[C---:B------:R-:W-:Y:S01]  /*7500*/  FMUL.FTZ R12, R21.reuse, R7 ;  /* 0x00000007150c7220 */ /* 0x040fe20000410000 */
[-C--:B------:R-:W-:Y:S01]  /*7510*/  FFMA.FTZ R5, R14, R10.reuse, -R5 ;  /* 0x0000000a0e057223 */ /* 0x080fe20000010805 */
[----:B------:R-:W-:Y:S01]  /*7520*/  FFMA.FTZ R10, R20, R10, R15 ;  /* 0x0000000a140a7223 */ /* 0x000fe2000001000f */
[-C--:B------:R-:W-:Y:S01]  /*7530*/  FFMA.FTZ R6, R21, R11.reuse, -R6 ;  /* 0x0000000b15067223 */ /* 0x080fe20000010806 */
[----:B------:R-:W-:Y:S01]  /*7540*/  FFMA.FTZ R11, R25, R11, R12 ;  /* 0x0000000b190b7223 */ /* 0x000fe2000001000c */
[----:B------:R-:W-:-:S02]  /*7550*/  F2FP.BF16.F32.PACK_AB R9, R9, R4 ;  /* 0x000000040909723e */ /* 0x000fc400000010ff */
[----:B------:R-:W-:Y:S02]  /*7560*/  F2FP.BF16.F32.PACK_AB R10, R10, R5 ;  /* 0x000000050a0a723e */ /* 0x000fe400000010ff */
[----:B------:R-:W-:-:S05]  /*7570*/  F2FP.BF16.F32.PACK_AB R11, R11, R6 ;  /* 0x000000060b0b723e */ /* 0x000fca00000010ff */
[----:B------:R1:W-:Y:S02]  /*7580*/  STS.128 [R3+0x21400], R8 ;  /* 0x0214000803007388 */ /* 0x0003e40000000c00 */
.L_x_3194:
[----:B------:R-:W-:Y:S05]  /*7590*/  BSYNC B1 ;  /* 0x0000000000017941 */ /* 0x000fea0003800000 */
.L_x_3193:
[----:B------:R-:W-:Y:S05]  /*75a0*/  @P1 BRA `(.L_x_3192) ;  /* 0x0000001000241947 */ /* 0x000fea0003800000 */
[----:B0-----:R-:W1:Y:S01]  /*75b0*/  LDS.128 R4, [R0+0x1000] ;  /* 0x0010000000047984 */ /* 0x001e620000000c00 */
        /* <DEDUP_REMOVED lines=8> */
[C---:B------:R-:W-:Y:S01]  /*7640*/  IMAD.U32 R9, R6.reuse, 0x10000, RZ ;  /* 0x0001000006097824 */ /* 0x040fe200078e00ff */
[----:B------:R-:W-:Y:S01]  /*7650*/  LOP3.LUT R6, R6, 0xffff0000, RZ, 0xc0, !PT ;  /* 0xffff000006067812 */ /* 0x000fe200078ec0ff */
[-C--:B------:R-:W-:Y:S01]  /*7660*/  FMUL.FTZ R12, R15, R4.reuse ;  /* 0x000000040f0c7220 */ /* 0x080fe20000410000 */
[----:B------:R-:W-:Y:S01]  /*7670*/  FMUL.FTZ R4, R13, R4 ;  /* 0x000000040d047220 */ /* 0x000fe20000410000 */
[----:B------:R-:W-:-:S02]  /*7680*/  IMAD.U32 R10, R7, 0x10000, RZ ;  /* 0x00010000070a7824 */ /* 0x000fc400078e00ff */
[----:B------:R-:W-:Y:S01]  /*7690*/  FMUL.FTZ R11, R20, R5 ;  /* 0x00000005140b7220 */ /* 0x000fe20000410000 */
[-C--:B------:R-:W-:Y:S01]  /*76a0*/  FFMA.FTZ R12, R13, R3.reuse, -R12 ;  /* 0x000000030d0c7223 */ /* 0x080fe2000001080c */
[----:B------:R-:W-:Y:S01]  /*76b0*/  FFMA.FTZ R3, R15, R3, R4 ;  /* 0x000000030f037223 */ /* 0x000fe20000010004 */
[----:B------:R-:W-:Y:S01]  /*76c0*/  IMAD.U32 R15, R36, 0x10000, RZ ;  /* 0x00010000240f7824 */ /* 0x000fe200078e00ff */
[----:B------:R-:W-:Y:S01]  /*76d0*/  LOP3.LUT R7, R7, 0xffff0000, RZ, 0xc0, !PT ;  /* 0xffff000007077812 */ /* 0x000fe200078ec0ff */
[----:B------:R-:W-:Y:S01]  /*76e0*/  FMUL.FTZ R5, R14, R5 ;  /* 0x000000050e057220 */ /* 0x000fe20000410000 */
[----:B------:R-:W-:Y:S01]  /*76f0*/  IMAD.U32 R13, R32, 0x10000, RZ ;  /* 0x00010000200d7824 */ /* 0x000fe200078e00ff */
[----:B------:R-:W-:Y:S01]  /*7700*/  LOP3.LUT R36, R36, 0xffff0000, RZ, 0xc0, !PT ;  /* 0xffff000024247812 */ /* 0x000fe200078ec0ff */
[-C--:B------:R-:W-:Y:S01]  /*7710*/  FFMA.FTZ R11, R14, R8.reuse, -R11 ;  /* 0x000000080e0b7223 */ /* 0x080fe2000001080b */
[----:B------:R-:W-:Y:S01]  /*7720*/  LOP3.LUT R32, R32, 0xffff0000, RZ, 0xc0, !PT ;  /* 0xffff000020207812 */ /* 0x000fe200078ec0ff */
[----:B------:R-:W-:Y:S01]  /*7730*/  FFMA.FTZ R8, R20, R8, R5 ;  /* 0x0000000814087223 */ /* 0x000fe20000010005 */
[-C--:B------:R-:W-:Y:S01]  /*7740*/  FMUL.FTZ R4, R15, R6.reuse ;  /* 0x000000060f047220 */ /* 0x080fe20000410000 */
[-C--:B------:R-:W-:Y:S01]  /*7750*/  FMUL.FTZ R5, R36, R7.reuse ;  /* 0x0000000724057220 */ /* 0x080fe20000410000 */
[C---:B------:R-:W-:Y:S01]  /*7760*/  FMUL.FTZ R6, R13.reuse, R6 ;  /* 0x000000060d067220 */ /* 0x040fe20000410000 */
[C---:B------:R-:W-:Y:S01]  /*7770*/  FMUL.FTZ R7, R32.reuse, R7 ;  /* 0x0000000720077220 */ /* 0x040fe20000410000 */
[-C--:B------:R-:W-:Y:S01]  /*7780*/  FFMA.FTZ R4, R13, R9.reuse, -R4 ;  /* 0x000000090d047223 */ /* 0x080fe20000010804 */
[-C--:B------:R-:W-:Y:S01]  /*7790*/  FFMA.FTZ R5, R32, R10.reuse, -R5 ;  /* 0x0000000a20057223 */ /* 0x080fe20000010805 */
[----:B------:R-:W-:Y:S01]  /*77a0*/  FFMA.FTZ R9, R15, R9, R6 ;  /* 0x000000090f097223 */ /* 0x000fe20000010006 */
[----:B------:R-:W-:Y:S01]  /*77b0*/  FFMA.FTZ R10, R36, R10, R7 ;  /* 0x0000000a240a7223 */ /* 0x000fe20000010007 */
[----:B------:R-:W-:-:S02]  /*77c0*/  F2FP.BF16.F32.PACK_AB R12, R3, R12 ;  /* 0x0000000c030c723e */ /* 0x000fc400000010ff */
[----:B------:R-:W-:Y:S02]  /*77d0*/  F2FP.BF16.F32.PACK_AB R13, R8, R11 ;  /* 0x0000000b080d723e */ /* 0x000fe400000010ff */
[----:B------:R-:W-:Y:S02]  /*77e0*/  F2FP.BF16.F32.PACK_AB R14, R9, R4 ;  /* 0x00000004090e723e */ /* 0x000fe400000010ff */
[----:B------:R-:W-:-:S05]  /*77f0*/  F2FP.BF16.F32.PACK_AB R15, R10, R5 ;  /* 0x000000050a0f723e */ /* 0x000fca00000010ff */
[----:B------:R3:W-:Y:S01]  /*7800*/  STS.128 [R0+0x1000], R12 ;  /* 0x0010000c00007388 */ /* 0x0007e20000000c00 */
[----:B------:R-:W-:Y:S05]  /*7810*/  BRA `(.L_x_3192) ;  /* 0x0000000c00887947 */ /* 0x000fea0003800000 */
.L_x_3179:
[----:B------:R-:W0:Y:S01]  /*7820*/  LDC R45, c[0x0][0x3d4] ;  /* 0x0000f500ff2d7b82 */ /* 0x000e220000000800 */
[----:B------:R-:W-:Y:S01]  /*7830*/  IMAD R30, R25, -0x40, R30 ;  /* 0xffffffc0191e7824 */ /* 0x000fe200078e021e */
[----:B------:R-:W-:Y:S02]  /*7840*/  CS2R R32, SRZ ;  /* 0x0000000000207805 */ /* 0x000fe4000001ff00 */
[----:B------:R-:W-:Y:S02]  /*7850*/  CS2R R34, SRZ ;  /* 0x0000000000227805 */ /* 0x000fe4000001ff00 */
[----:B------:R-:W-:Y:S02]  /*7860*/  CS2R R4, SRZ ;  /* 0x0000000000047805 */ /* 0x000fe4000001ff00 */
[----:B------:R-:W-:Y:S02]  /*7870*/  CS2R R6, SRZ ;  /* 0x0000000000067805 */ /* 0x000fe4000001ff00 */
[----:B------:R-:W-:-:S02]  /*7880*/  VIMNMX R30, R30, 0x40, PT ;  /* 0x000000401e1e7848 */ /* 0x000fc40003fe0100 */
[----:B0-----:R-:W-:-:S04]  /*7890*/  ISETP.GE.AND P0, PT, R16, R45, PT ;  /* 0x0000002d1000720c */ /* 0x001fc80003f06270 */
[----:B------:R-:W-:-:S13]  /*78a0*/  ISETP.GE.OR P1, PT, R23, R30, P0 ;  /* 0x0000001e1700720c */ /* 0x000fda0000726670 */
[----:B------:R0:W5:Y:S04]  /*78b0*/  @!P1 LDG.E.128 R32, desc[UR40][R36.64] ;  /* 0x0000002824209981 */ /* 0x000168000c1e1d00 */
[----:B------:R0:W5:Y:S01]  /*78c0*/  @!P1 LDG.E.128 R4, desc[UR40][R38.64] ;  /* 0x0000002826049981 */ /* 0x000162000c1e1d00 */
[----:B------:R-:W-:Y:S01]  /*78d0*/  UMOV UR4, 0xffffffff ;  /* 0xffffffff00047882 */ /* 0x000fe20000000000 */
[----:B------:R-:W-:Y:S02]  /*78e0*/  LEA.HI R0, R202, R202, RZ, 0x1 ;  /* 0x000000caca007211 */ /* 0x000fe400078f08ff */
[----:B------:R-:W-:Y:S05]  /*78f0*/  BRA.DIV UR4, `(.L_x_3195) ;  /* 0x000000d204547947 */ /* 0x000fea000b800000 */
.L_x_3358:
[----:B------:R-:W-:Y:S01]  /*7900*/  UMOV UR4, 0xffffffff ;  /* 0xffffffff00047882 */ /* 0x000fe20000000000 */
[----:B------:R-:W-:Y:S02]  /*7910*/  LOP3.LUT R3, R0, 0xfffffffe, RZ, 0xc0, !PT ;  /* 0xfffffffe00037812 */ /* 0x000fe400078ec0ff */
[----:B------:R-:W-:Y:S05]  /*7920*/  BRA.DIV UR4, `(.L_x_3196) ;  /* 0x000000d204707947 */ /* 0x000fea000b800000 */
.L_x_3361:
[----:B------:R-:W-:Y:S01]  /*7930*/  UMOV UR4, 0xffffffff ;  /* 0xffffffff00047882 */ /* 0x000fe20000000000 */
[----:B------:R-:W-:Y:S02]  /*7940*/  IADD3 R3, R202, -R3, RZ ;  /* 0x80000003ca037210 */ /* 0x000fe40007ffe0ff */
[----:B------:R-:W-:Y:S05]  /*7950*/  BRA.DIV UR4, `(.L_x_3197) ;  /* 0x000000d2048c7947 */ /* 0x000fea000b800000 */
.L_x_3364:
[----:B------:R-:W-:Y:S01]  /*7960*/  UMOV UR4, 0xffffffff ;  /* 0xffffffff00047882 */ /* 0x000fe20000000000 */
[----:B------:R-:W-:Y:S02]  /*7970*/  SHF.L.U32 R3, R3, 0x1f, RZ ;  /* 0x0000001f03037819 */ /* 0x000fe400000006ff */
[----:B------:R-:W-:Y:S05]  /*7980*/  BRA.DIV UR4, `(.L_x_3198) ;  /* 0x000000d204a87947 */ /* 0x000fea000b800000 */
.L_x_3367:
[----:B------:R-:W1:Y:S01]  /*7990*/  SYNCS.PHASECHK.TRANS64.TRYWAIT P1, [R2+URZ+0x28c00], R3 ;  /* 0x028c0003020075a7 */ /* 0x000e62000802017f */
[----:B0----5:R-:W-:Y:S01]  /*79a0*/  IMAD.MOV.U32 R36, RZ, RZ, R32 ;  /* 0x000000ffff247224 */ /* 0x021fe200078e0020 */
[--C-:B------:R-:W-:Y:S01]  /*79b0*/  SHF.R.U64 R0, R32, 0x10, R33.reuse ;  /* 0x0000001020007819 */ /* 0x100fe20000001221 */
[----:B------:R-:W-:Y:S01]  /*79c0*/  IMAD.MOV.U32 R40, RZ, RZ, R4 ;  /* 0x000000ffff287224 */ /* 0x000fe200078e0004 */
        /* <DEDUP_REMOVED lines=8> */
[----:B------:R-:W-:Y:S01]  /*7a50*/  SHF.R.U64 R5, R6, 0x10, R7 ;  /* 0x0000001006057819 */ /* 0x000fe20000001207 */
[----:B------:R-:W-:Y:S01]  /*7a60*/  IMAD.MOV.U32 R42, RZ, RZ, R6 ;  /* 0x000000ffff2a7224 */ /* 0x000fe200078e0006 */
[----:B------:R-:W-:Y:S01]  /*7a70*/  SHF.R.U64 R9, R34, 0x10, R35 ;  /* 0x0000001022097819 */ /* 0x000fe20000001223 */
[----:B------:R-:W-:Y:S01]  /*7a80*/  IMAD.MOV.U32 R43, RZ, RZ, R7 ;  /* 0x000000ffff2b7224 */ /* 0x000fe200078e0007 */
[----:B------:R-:W-:Y:S01]  /*7a90*/  SHF.R.U32.HI R10, RZ, 0x10, R35 ;  /* 0x00000010ff0a7819 */ /* 0x000fe20000011623 */
[----:B------:R-:W-:Y:S01]  /*7aa0*/  BSSY B1, `(.L_x_3199) ;  /* 0x000000c000017945 */ /* 0x000fe20003800000 */
[----:B------:R-:W-:-:S02]  /*7ab0*/  SHF.R.U32.HI R6, RZ, 0x10, R7 ;  /* 0x00000010ff067819 */ /* 0x000fc40000011607 */
[-C--:B------:R-:W-:Y:S02]  /*7ac0*/  ISETP.GE.OR P2, PT, R23, R30.reuse, P0 ;  /* 0x0000001e1700720c */ /* 0x080fe40000746670 */
[----:B------:R-:W-:Y:S02]  /*7ad0*/  ISETP.GE.OR P0, PT, R215, R30, P0 ;  /* 0x0000001ed700720c */ /* 0x000fe40000706670 */
[----:B------:R-:W-:Y:S02]  /*7ae0*/  PRMT R37, R37, 0x5410, R8 ;  /* 0x0000541025257816 */ /* 0x000fe40000000008 */
[----:B------:R-:W-:Y:S02]  /*7af0*/  PRMT R38, R38, 0x5410, R9 ;  /* 0x0000541026267816 */ /* 0x000fe40000000009 */
[----:B------:R-:W-:Y:S02]  /*7b00*/  PRMT R39, R39, 0x5410, R10 ;  /* 0x0000541027277816 */ /* 0x000fe4000000000a */
[----:B------:R-:W-:-:S02]  /*7b10*/  PRMT R40, R40, 0x5410, R0 ;  /* 0x0000541028287816 */ /* 0x000fc40000000000 */
[----:B------:R-:W-:Y:S02]  /*7b20*/  PRMT R41, R41, 0x5410, R4 ;  /* 0x0000541029297816 */ /* 0x000fe40000000004 */
[----:B------:R-:W-:Y:S02]  /*7b30*/  PRMT R42, R42, 0x5410, R5 ;  /* 0x000054102a2a7816 */ /* 0x000fe40000000005 */
[----:B------:R-:W-:Y:S01]  /*7b40*/  PRMT R43, R43, 0x5410, R6 ;  /* 0x000054102b2b7816 */ /* 0x000fe20000000006 */
[----:B-1----:R-:W-:Y:S06]  /*7b50*/  @!P1 BRA `(.L_x_3200) ;  /* 0x000000d0005c9947 */ /* 0x002fec0003800000 */
.L_x_3368:
[----:B------:R-:W-:Y:S05]  /*7b60*/  BSYNC B1 ;  /* 0x0000000000017941 */ /* 0x000fea0003800000 */
.L_x_3199:
[----:B------:R-:W-:Y:S04]  /*7b70*/  BSSY B1, `(.L_x_3201) ;  /* 0x000005a000017945 */ /* 0x000fe80003800000 */
[----:B------:R-:W-:Y:S05]  /*7b80*/  @P2 BRA `(.L_x_3202) ;  /* 0x0000000400602947 */ /* 0x000fea0003800000 */
[----:B------:R-:W-:Y:S01]  /*7b90*/  SHF.L.U32 R0, R186, 0x6, RZ ;  /* 0x00000006ba007819 */ /* 0x000fe200000006ff */
[----:B0-----:R-:W-:Y:S01]  /*7ba0*/  IMAD.IADD R3, R16, 0x1, R45 ;  /* 0x0000000110037824 */ /* 0x001fe200078e022d */
[C---:B------:R-:W-:Y:S01]  /*7bb0*/  LOP3.LUT R24, R40.reuse, 0xffff0000, RZ, 0xc0, !PT ;  /* 0xffff000028187812 */ /* 0x040fe200078ec0ff */
[----:B------:R-:W-:Y:S01]  /*7bc0*/  IMAD.U32 R27, R40, 0x10000, RZ ;  /* 0x00010000281b7824 */ /* 0x000fe200078e00ff */
[----:B------:R-:W-:Y:S01]  /*7bd0*/  LOP3.LUT R4, R0, 0x1c0, RZ, 0xc0, !PT ;  /* 0x000001c000047812 */ /* 0x000fe200078ec0ff */
[----:B------:R-:W-:-:S03]  /*7be0*/  IMAD.U32 R25, R36, 0x10000, RZ ;  /* 0x0001000024197824 */ /* 0x000fc600078e00ff */
[C---:B------:R-:W-:Y:S02]  /*7bf0*/  LOP3.LUT R0, R4.reuse, 0x38, R16, 0xf8, !PT ;  /* 0x0000003804007812 */ /* 0x040fe400078ef810 */
[----:B------:R-:W-:Y:S02]  /*7c00*/  SHF.R.U32.HI R5, RZ, 0x3, R4 ;  /* 0x00000003ff057819 */ /* 0x000fe40000011604 */
[----:B------:R-:W-:Y:S02]  /*7c10*/  LOP3.LUT R4, R4, 0x38, R3, 0xf8, !PT ;  /* 0x0000003804047812 */ /* 0x000fe400078ef803 */
[-C--:B------:R-:W-:Y:S02]  /*7c20*/  LOP3.LUT R0, R0, R5.reuse, RZ, 0x3c, !PT ;  /* 0x0000000500007212 */ /* 0x080fe400078e3cff */
[----:B------:R-:W-:-:S03]  /*7c30*/  LOP3.LUT R4, R4, R5, RZ, 0x3c, !PT ;  /* 0x0000000504047212 */ /* 0x000fc600078e3cff */
[----:B------:R-:W-:-:S04]  /*7c40*/  IMAD R3, R189, 0x200, R0 ;  /* 0x00000200bd037824 */ /* 0x000fc800078e0200 */
[----:B------:R-:W-:Y:S02]  /*7c50*/  IMAD R32, R3, 0x2, R2 ;  /* 0x0000000203207824 */ /* 0x000fe400078e0202 */
[----:B------:R-:W-:-:S03]  /*7c60*/  IMAD R3, R189, 0x200, R4 ;  /* 0x00000200bd037824 */ /* 0x000fc600078e0204 */
[----:B------:R-:W0:Y:S01]  /*7c70*/  LDS.128 R8, [R32+0x20400] ;  /* 0x0204000020087984 */ /* 0x000e220000000c00 */
[----:B------:R-:W-:-:S05]  /*7c80*/  IMAD R34, R3, 0x2, R2 ;  /* 0x0000000203227824 */ /* 0x000fca00078e0202 */
[----:B------:R-:W1:Y:S01]  /*7c90*/  LDS.128 R4, [R34+0x20400] ;  /* 0x0204000022047984 */ /* 0x000e620000000c00 */
[C---:B0-----:R-:W-:Y:S01]  /*7ca0*/  IMAD.U32 R0, R8.reuse, 0x10000, RZ ;  /* 0x0001000008007824 */ /* 0x041fe200078e00ff */
[----:B------:R-:W-:Y:S01]  /*7cb0*/  LOP3.LUT R3, R8, 0xffff0000, RZ, 0xc0, !PT ;  /* 0xffff000008037812 */ /* 0x000fe200078ec0ff */
[C---:B------:R-:W-:Y:S01]  /*7cc0*/  IMAD.U32 R12, R10.reuse, 0x10000, RZ ;  /* 0x000100000a0c7824 */ /* 0x040fe200078e00ff */
[----:B------:R-:W-:Y:S01]  /*7cd0*/  LOP3.LUT R10, R10, 0xffff0000, RZ, 0xc0, !PT ;  /* 0xffff00000a0a7812 */ /* 0x000fe200078ec0ff */
[----:B------:R-:W-:Y:S01]  /*7ce0*/  IMAD.U32 R8, R9, 0x10000, RZ ;  /* 0x0001000009087824 */ /* 0x000fe200078e00ff */
[----:B------:R-:W-:Y:S01]  /*7cf0*/  SHF.L.U32 R13, R11, 0x10, RZ ;  /* 0x000000100b0d7819 */ /* 0x000fe200000006ff */
        /* <DEDUP_REMOVED lines=8> */
[----:B------:R-:W-:Y:S01]  /*7d80*/  FFMA.FTZ R26, R0, R25, -R29 ;  /* 0x00000019001a7223 */ /* 0x000fe2000001081d */
[----:B------:R-:W-:-:S02]  /*7d90*/  IMAD.U32 R29, R42, 0x10000, RZ ;  /* 0x000100002a1d7824 */ /* 0x000fc400078e00ff */
[----:B------:R-:W-:Y:S01]  /*7da0*/  FFMA.FTZ R31, R0, R27, R31 ;  /* 0x0000001b001f7223 */ /* 0x000fe2000001001f */
[----:B------:R-:W-:Y:S02]  /*7db0*/  IMAD.U32 R25, R38, 0x10000, RZ ;  /* 0x0001000026197824 */ /* 0x000fe400078e00ff */
[-C--:B------:R-:W-:Y:S01]  /*7dc0*/  FMUL.FTZ R4, R4, R14.reuse ;  /* 0x0000000e04047220 */ /* 0x080fe20000410000 */
[----:B------:R-:W-:Y:S01]  /*7dd0*/  FMUL.FTZ R35, R20, R29 ;  /* 0x0000001d14237220 */ /* 0x000fe20000410000 */
[----:B------:R-:W-:Y:S01]  /*7de0*/  LOP3.LUT R27, R42, 0xffff0000, RZ, 0xc0, !PT ;  /* 0xffff00002a1b7812 */ /* 0x000fe200078ec0ff */
[-C--:B------:R-:W-:Y:S01]  /*7df0*/  FMUL.FTZ R20, R20, R25.reuse ;  /* 0x0000001914147220 */ /* 0x080fe20000410000 */
[C---:B------:R-:W-:Y:S01]  /*7e00*/  FFMA.FTZ R33, R3.reuse, R14, -R28 ;  /* 0x0000000e03217223 */ /* 0x040fe2000001081c */
[----:B------:R-:W-:Y:S01]  /*7e10*/  FFMA.FTZ R24, R3, R24, R4 ;  /* 0x0000001803187223 */ /* 0x000fe20000010004 */
[----:B------:R-:W-:Y:S01]  /*7e20*/  FFMA.FTZ R35, R12, R25, -R35 ;  /* 0x000000190c237223 */ /* 0x000fe20000010823 */
[----:B------:R-:W-:Y:S01]  /*7e30*/  LOP3.LUT R3, R38, 0xffff0000, RZ, 0xc0, !PT ;  /* 0xffff000026037812 */ /* 0x000fe200078ec0ff */
[----:B------:R-:W-:Y:S01]  /*7e40*/  FFMA.FTZ R20, R12, R29, R20 ;  /* 0x0000001d0c147223 */ /* 0x000fe20000010014 */
[----:B------:R-:W-:Y:S01]  /*7e50*/  FMUL.FTZ R25, R6, R27 ;  /* 0x0000001b06197220 */ /* 0x000fe20000410000 */
[----:B------:R-:W-:Y:S01]  /*7e60*/  IMAD.U32 R15, R5, 0x10000, RZ ;  /* 0x00010000050f7824 */ /* 0x000fe200078e00ff */
[----:B------:R-:W-:Y:S01]  /*7e70*/  SHF.L.U32 R0, R37, 0x10, RZ ;  /* 0x0000001025007819 */ /* 0x000fe200000006ff */
[----:B------:R-:W-:-:S02]  /*7e80*/  IMAD.U32 R12, R41, 0x10000, RZ ;  /* 0x00010000290c7824 */ /* 0x000fc400078e00ff */
[-C--:B------:R-:W-:Y:S01]  /*7e90*/  FMUL.FTZ R29, R6, R3.reuse ;  /* 0x00000003061d7220 */ /* 0x080fe20000410000 */
[----:B------:R-:W-:Y:S02]  /*7ea0*/  IMAD.U32 R21, R7, 0x10000, RZ ;  /* 0x0001000007157824 */ /* 0x000fe400078e00ff */
[C---:B------:R-:W-:Y:S01]  /*7eb0*/  FFMA.FTZ R28, R10.reuse, R3, -R25 ;  /* 0x000000030a1c7223 */ /* 0x040fe20000010819 */
[----:B------:R-:W-:Y:S02]  /*7ec0*/  IMAD.U32 R14, R43, 0x10000, RZ ;  /* 0x000100002b0e7824 */ /* 0x000fe400078e00ff */
[----:B------:R-:W-:Y:S01]  /*7ed0*/  FMUL.FTZ R3, R15, R12 ;  /* 0x0000000c0f037220 */ /* 0x000fe20000410000 */
[----:B------:R-:W-:Y:S02]  /*7ee0*/  IMAD.U32 R4, R39, 0x10000, RZ ;  /* 0x0001000027047824 */ /* 0x000fe400078e00ff */
[----:B------:R-:W-:Y:S01]  /*7ef0*/  FMUL.FTZ R15, R15, R0 ;  /* 0x000000000f0f7220 */ /* 0x000fe20000410000 */
[C---:B------:R-:W-:Y:S01]  /*7f00*/  FMUL.FTZ R6, R21.reuse, R14 ;  /* 0x0000000e15067220 */ /* 0x040fe20000410000 */
[----:B------:R-:W-:Y:S01]  /*7f10*/  FFMA.FTZ R29, R10, R27, R29 ;  /* 0x0000001b0a1d7223 */ /* 0x000fe2000001001d */
[----:B------:R-:W-:Y:S01]  /*7f20*/  FMUL.FTZ R10, R21, R4 ;  /* 0x00000004150a7220 */ /* 0x000fe20000410000 */
[C---:B------:R-:W-:Y:S01]  /*7f30*/  FFMA.FTZ R3, R8.reuse, R0, -R3 ;  /* 0x0000000008037223 */ /* 0x040fe20000010803 */
[----:B------:R-:W-:Y:S01]  /*7f40*/  FFMA.FTZ R15, R8, R12, R15 ;  /* 0x0000000c080f7223 */ /* 0x000fe2000001000f */
[----:B------:R-:W-:Y:S01]  /*7f50*/  FFMA.FTZ R21, R13, R4, -R6 ;  /* 0x000000040d157223 */ /* 0x000fe20000010806 */
[----:B------:R-:W-:Y:S01]  /*7f60*/  LOP3.LUT R5, R5, 0xffff0000, RZ, 0xc0, !PT ;  /* 0xffff000005057812 */ /* 0x000fe200078ec0ff */
[----:B------:R-:W-:Y:S01]  /*7f70*/  FFMA.FTZ R13, R13, R14, R10 ;  /* 0x0000000e0d0d7223 */ /* 0x000fe2000001000a */
[----:B------:R-:W-:-:S02]  /*7f80*/  LOP3.LUT R7, R7, 0xffff0000, RZ, 0xc0, !PT ;  /* 0xffff000007077812 */ /* 0x000fc400078ec0ff */
[----:B------:R-:W-:Y:S02]  /*7f90*/  LOP3.LUT R6, R41, 0xffff0000, RZ, 0xc0, !PT ;  /* 0xffff000029067812 */ /* 0x000fe400078ec0ff */
[----:B------:R-:W-:Y:S02]  /*7fa0*/  LOP3.LUT R8, R43, 0xffff0000, RZ, 0xc0, !PT ;  /* 0xffff00002b087812 */ /* 0x000fe400078ec0ff */
[----:B------:R-:W-:Y:S01]  /*7fb0*/  LOP3.LUT R0, R37, 0xffff0000, RZ, 0xc0, !PT ;  /* 0xffff000025007812 */ /* 0x000fe200078ec0ff */
[----:B------:R-:W-:Y:S01]  /*7fc0*/  FMUL.FTZ R10, R5, R6 ;  /* 0x00000006050a7220 */ /* 0x000fe20000410000 */
[----:B------:R-:W-:Y:S01]  /*7fd0*/  LOP3.LUT R4, R39, 0xffff0000, RZ, 0xc0, !PT ;  /* 0xffff000027047812 */ /* 0x000fe200078ec0ff */
[----:B------:R-:W-:Y:S01]  /*7fe0*/  FMUL.FTZ R14, R7, R8 ;  /* 0x00000008070e7220 */ /* 0x000fe20000410000 */
[----:B------:R-:W-:Y:S01]  /*7ff0*/  LOP3.LUT R9, R9, 0xffff0000, RZ, 0xc0, !PT ;  /* 0xffff000009097812 */ /* 0x000fe200078ec0ff */
[----:B------:R-:W-:Y:S01]  /*8000*/  FMUL.FTZ R5, R5, R0 ;  /* 0x0000000005057220 */ /* 0x000fe20000410000 */
[----:B------:R-:W-:Y:S01]  /*8010*/  LOP3.LUT R11, R11, 0xffff0000, RZ, 0xc0, !PT ;  /* 0xffff00000b0b7812 */ /* 0x000fe200078ec0ff */
[----:B------:R-:W-:-:S02]  /*8020*/  FMUL.FTZ R7, R7, R4 ;  /* 0x0000000407077220 */ /* 0x000fc40000410000 */
[C---:B------:R-:W-:Y:S01]  /*8030*/  FFMA.FTZ R0, R9.reuse, R0, -R10 ;  /* 0x0000000009007223 */ /* 0x040fe2000001080a */
[----:B------:R-:W-:Y:S01]  /*8040*/  FFMA.FTZ R12, R9, R6, R5 ;  /* 0x00000006090c7223 */ /* 0x000fe20000010005 */
[C---:B------:R-:W-:Y:S01]  /*8050*/  FFMA.FTZ R14, R11.reuse, R4, -R14 ;  /* 0x000000040b0e7223 */ /* 0x040fe2000001080e */
        /* <DEDUP_REMOVED lines=11> */
.L_x_3202:
[----:B------:R-:W-:Y:S05]  /*8110*/  BSYNC B1 ;  /* 0x0000000000017941 */ /* 0x000fea0003800000 */
.L_x_3201:
[----:B------:R-:W-:Y:S05]  /*8120*/  @P0 BRA `(.L_x_3192) ;  /* 0x0000000400440947 */ /* 0x000fea0003800000 */
[----:B0-----:R-:W-:Y:S01]  /*8130*/  IMAD.IADD R3, R16, 0x1, R45 ;  /* 0x0000000110037824 */ /* 0x001fe200078e022d */
[----:B-1----:R-:W0:Y:S01]  /*8140*/  LDS.128 R8, [R207+0x20400] ;  /* 0x02040000cf087984 */ /* 0x002e220000000c00 */
[C---:B------:R-:W-:Y:S01]  /*8150*/  IMAD.U32 R28, R40.reuse, 0x10000, RZ ;  /* 0x00010000281c7824 */ /* 0x040fe200078e00ff */
[----:B------:R-:W-:Y:S01]  /*8160*/  LOP3.LUT R40, R40, 0xffff0000, RZ, 0xc0, !PT ;  /* 0xffff000028287812 */ /* 0x000fe200078ec0ff */
[----:B------:R-:W-:Y:S01]  /*8170*/  IMAD.U32 R26, R36, 0x10000, RZ ;  /* 0x00010000241a7824 */ /* 0x000fe200078e00ff */
[----:B------:R-:W-:Y:S01]  /*8180*/  LOP3.LUT R3, R208, 0x38, R3, 0xf8, !PT ;  /* 0x00000038d0037812 */ /* 0x000fe200078ef803 */
[----:B------:R-:W-:Y:S01]  /*8190*/  IMAD.U32 R33, R42, 0x10000, RZ ;  /* 0x000100002a217824 */ /* 0x000fe200078e00ff */
[----:B------:R-:W-:Y:S02]  /*81a0*/  LOP3.LUT R36, R36, 0xffff0000, RZ, 0xc0, !PT ;  /* 0xffff000024247812 */ /* 0x000fe400078ec0ff */
[----:B------:R-:W-:Y:S02]  /*81b0*/  LOP3.LUT R0, R3, R214, RZ, 0x3c, !PT ;  /* 0x000000d603007212 */ /* 0x000fe400078e3cff */
[----:B------:R-:W-:-:S03]  /*81c0*/  LOP3.LUT R42, R42, 0xffff0000, RZ, 0xc0, !PT ;  /* 0xffff00002a2a7812 */ /* 0x000fc600078ec0ff */
[----:B------:R-:W-:-:S04]  /*81d0*/  IMAD.IADD R3, R209, 0x1, R0 ;  /* 0x00000001d1037824 */ /* 0x000fc800078e0200 */
[----:B------:R-:W-:-:S05]  /*81e0*/  IMAD R3, R3, 0x2, R2 ;  /* 0x0000000203037824 */ /* 0x000fca00078e0202 */
[----:B------:R-:W1:Y:S01]  /*81f0*/  LDS.128 R4, [R3+0x20400] ;  /* 0x0204000003047984 */ /* 0x000e620000000c00 */
[C---:B0-----:R-:W-:Y:S01]  /*8200*/  IMAD.U32 R0, R8.reuse, 0x10000, RZ ;  /* 0x0001000008007824 */ /* 0x041fe200078e00ff */
[----:B------:R-:W-:Y:S01]  /*8210*/  LOP3.LUT R8, R8, 0xffff0000, RZ, 0xc0, !PT ;  /* 0xffff000008087812 */ /* 0x000fe200078ec0ff */
[----:B------:R-:W-:Y:S01]  /*8220*/  IMAD.U32 R12, R9, 0x10000, RZ ;  /* 0x00010000090c7824 */ /* 0x000fe200078e00ff */
[C---:B------:R-:W-:Y:S01]  /*8230*/  SHF.L.U32 R13, R10.reuse, 0x10, RZ ;  /* 0x000000100a0d7819 */ /* 0x040fe200000006ff */
[----:B------:R-:W-:Y:S01]  /*8240*/  IMAD.U32 R14, R11, 0x10000, RZ ;  /* 0x000100000b0e7824 */ /* 0x000fe200078e00ff */
[----:B------:R-:W-:Y:S02]  /*8250*/  LOP3.LUT R10, R10, 0xffff0000, RZ, 0xc0, !PT ;  /* 0xffff00000a0a7812 */ /* 0x000fe400078ec0ff */
[----:B------:R-:W-:Y:S02]  /*8260*/  LOP3.LUT R9, R9, 0xffff0000, RZ, 0xc0, !PT ;  /* 0xffff000009097812 */ /* 0x000fe400078ec0ff */
[----:B------:R-:W-:Y:S01]  /*8270*/  LOP3.LUT R11, R11, 0xffff0000, RZ, 0xc0, !PT ;  /* 0xffff00000b0b7812 */ /* 0x000fe200078ec0ff */
[C---:B-1----:R-:W-:Y:S01]  /*8280*/  IMAD.U32 R15, R4.reuse, 0x10000, RZ ;  /* 0x00010000040f7824 */ /* 0x042fe200078e00ff */
[----:B------:R-:W-:Y:S01]  /*8290*/  LOP3.LUT R4, R4, 0xffff0000, RZ, 0xc0, !PT ;  /* 0xffff000004047812 */ /* 0x000fe200078ec0ff */
[C---:B------:R-:W-:Y:S01]  /*82a0*/  IMAD.U32 R20, R5.reuse, 0x10000, RZ ;  /* 0x0001000005147824 */ /* 0x040fe200078e00ff */
[----:B------:R-:W-:Y:S01]  /*82b0*/  LOP3.LUT R5, R5, 0xffff0000, RZ, 0xc0, !PT ;  /* 0xffff000005057812 */ /* 0x000fe200078ec0ff */
[-C--:B------:R-:W-:Y:S01]  /*82c0*/  FMUL.FTZ R25, R28, R15.reuse ;  /* 0x0000000f1c197220 */ /* 0x080fe20000410000 */
[----:B------:R-:W-:Y:S01]  /*82d0*/  FMUL.FTZ R15, R26, R15 ;  /* 0x0000000f1a0f7220 */ /* 0x000fe20000410000 */
[-C--:B------:R-:W-:Y:S01]  /*82e0*/  FMUL.FTZ R27, R40, R4.reuse ;  /* 0x00000004281b7220 */ /* 0x080fe20000410000 */
[----:B------:R-:W-:Y:S01]  /*82f0*/  FMUL.FTZ R29, R36, R4 ;  /* 0x00000004241d7220 */ /* 0x000fe20000410000 */
[----:B------:R-:W-:Y:S01]  /*8300*/  FFMA.FTZ R25, R26, R0, -R25 ;  /* 0x000000001a197223 */ /* 0x000fe20000010819 */
[----:B------:R-:W-:-:S02]  /*8310*/  IMAD.U32 R26, R41, 0x10000, RZ ;  /* 0x00010000291a7824 */ /* 0x000fc400078e00ff */
[----:B------:R-:W-:Y:S01]  /*8320*/  FFMA.FTZ R15, R28, R0, R15 ;  /* 0x000000001c0f7223 */ /* 0x000fe2000001000f */
[----:B------:R-:W-:Y:S01]  /*8330*/  SHF.L.U32 R0, R37, 0x10, RZ ;  /* 0x0000001025007819 */ /* 0x000fe200000006ff */
[----:B------:R-:W-:Y:S01]  /*8340*/  FFMA.FTZ R4, R36, R8, -R27 ;  /* 0x0000000824047223 */ /* 0x000fe2000001081b */
[----:B------:R-:W-:Y:S01]  /*8350*/  FMUL.FTZ R27, R26, R20 ;  /* 0x000000141a1b7220 */ /* 0x000fe20000410000 */
[----:B------:R-:W-:Y:S02]  /*8360*/  IMAD.U32 R21, R6, 0x10000, RZ ;  /* 0x0001000006157824 */ /* 0x000fe400078e00ff */
[----:B------:R-:W-:Y:S01]  /*8370*/  FFMA.FTZ R8, R40, R8, R29 ;  /* 0x0000000828087223 */ /* 0x000fe2000001001d */
[C---:B------:R-:W-:Y:S01]  /*8380*/  FMUL.FTZ R31, R0.reuse, R20 ;  /* 0x00000014001f7220 */ /* 0x040fe20000410000 */
[-C--:B------:R-:W-:Y:S01]  /*8390*/  FFMA.FTZ R27, R0, R12.reuse, -R27 ;  /* 0x0000000c001b7223 */ /* 0x080fe2000001081b */
[----:B------:R-:W-:Y:S02]  /*83a0*/  IMAD.U32 R29, R38, 0x10000, RZ ;  /* 0x00010000261d7824 */ /* 0x000fe400078e00ff */
[----:B------:R-:W-:Y:S01]  /*83b0*/  FMUL.FTZ R0, R33, R21 ;  /* 0x0000001521007220 */ /* 0x000fe20000410000 */
[----:B------:R-:W-:Y:S01]  /*83c0*/  FFMA.FTZ R31, R26, R12, R31 ;  /* 0x0000000c1a1f7223 */ /* 0x000fe2000001001f */
[----:B------:R-:W-:-:S02]  /*83d0*/  IMAD.U32 R24, R7, 0x10000, RZ ;  /* 0x0001000007187824 */ /* 0x000fc400078e00ff */
[C---:B------:R-:W-:Y:S01]  /*83e0*/  FMUL.FTZ R20, R29.reuse, R21 ;  /* 0x000000151d147220 */ /* 0x040fe20000410000 */
[-C--:B------:R-:W-:Y:S01]  /*83f0*/  FFMA.FTZ R12, R29, R13.reuse, -R0 ;  /* 0x0000000d1d0c7223 */ /* 0x080fe20000010800 */
[----:B------:R-:W-:Y:S01]  /*8400*/  IMAD.U32 R26, R43, 0x10000, RZ ;  /* 0x000100002b1a7824 */ /* 0x000fe200078e00ff */
[----:B------:R-:W-:Y:S01]  /*8410*/  LOP3.LUT R6, R6, 0xffff0000, RZ, 0xc0, !PT ;  /* 0xffff000006067812 */ /* 0x000fe200078ec0ff */
[----:B------:R-:W-:Y:S01]  /*8420*/  IMAD.U32 R0, R39, 0x10000, RZ ;  /* 0x0001000027007824 */ /* 0x000fe200078e00ff */
[----:B------:R-:W-:Y:S01]  /*8430*/  LOP3.LUT R38, R38, 0xffff0000, RZ, 0xc0, !PT ;  /* 0xffff000026267812 */ /* 0x000fe200078ec0ff */
[----:B------:R-:W-:Y:S01]  /*8440*/  FFMA.FTZ R20, R33, R13, R20 ;  /* 0x0000000d21147223 */ /* 0x000fe20000010014 */
[----:B------:R-:W-:Y:S01]  /*8450*/  LOP3.LUT R7, R7, 0xffff0000, RZ, 0xc0, !PT ;  /* 0xffff000007077812 */ /* 0x000fe200078ec0ff */
[-C--:B------:R-:W-:Y:S01]  /*8460*/  FMUL.FTZ R13, R26, R24.reuse ;  /* 0x000000181a0d7220 */ /* 0x080fe20000410000 */
[----:B------:R-:W-:Y:S01]  /*8470*/  FMUL.FTZ R33, R0, R24 ;  /* 0x0000001800217220 */ /* 0x000fe20000410000 */
[----:B------:R-:W-:Y:S01]  /*8480*/  LOP3.LUT R41, R41, 0xffff0000, RZ, 0xc0, !PT ;  /* 0xffff000029297812 */ /* 0x000fe200078ec0ff */
[-C--:B------:R-:W-:Y:S01]  /*8490*/  FMUL.FTZ R21, R42, R6.reuse ;  /* 0x000000062a157220 */ /* 0x080fe20000410000 */
[----:B------:R-:W-:Y:S01]  /*84a0*/  LOP3.LUT R37, R37, 0xffff0000, RZ, 0xc0, !PT ;  /* 0xffff000025257812 */ /* 0x000fe200078ec0ff */
[----:B------:R-:W-:Y:S01]  /*84b0*/  FMUL.FTZ R29, R38, R6 ;  /* 0x00000006261d7220 */ /* 0x000fe20000410000 */
[----:B------:R-:W-:Y:S01]  /*84c0*/  LOP3.LUT R43, R43, 0xffff0000, RZ, 0xc0, !PT ;  /* 0xffff00002b2b7812 */ /* 0x000fe200078ec0ff */
[-C--:B------:R-:W-:Y:S01]  /*84d0*/  FFMA.FTZ R13, R0, R14.reuse, -R13 ;  /* 0x0000000e000d7223 */ /* 0x080fe2000001080d */
[----:B------:R-:W-:Y:S01]  /*84e0*/  LOP3.LUT R39, R39, 0xffff0000, RZ, 0xc0, !PT ;  /* 0xffff000027277812 */ /* 0x000fe200078ec0ff */
[----:B------:R-:W-:Y:S01]  /*84f0*/  FFMA.FTZ R33, R26, R14, R33 ;  /* 0x0000000e1a217223 */ /* 0x000fe20000010021 */
[-C--:B------:R-:W-:Y:S01]  /*8500*/  FMUL.FTZ R0, R41, R5.reuse ;  /* 0x0000000529007220 */ /* 0x080fe20000410000 */
[----:B------:R-:W-:Y:S01]  /*8510*/  FMUL.FTZ R6, R37, R5 ;  /* 0x0000000525067220 */ /* 0x000fe20000410000 */
[-C--:B------:R-:W-:Y:S01]  /*8520*/  FMUL.FTZ R14, R43, R7.reuse ;  /* 0x000000072b0e7220 */ /* 0x080fe20000410000 */
[----:B------:R-:W-:Y:S01]  /*8530*/  FMUL.FTZ R24, R39, R7 ;  /* 0x0000000727187220 */ /* 0x000fe20000410000 */
[-C--:B------:R-:W-:Y:S01]  /*8540*/  FFMA.FTZ R21, R38, R10.reuse, -R21 ;  /* 0x0000000a26157223 */ /* 0x080fe20000010815 */
[----:B------:R-:W-:Y:S01]  /*8550*/  FFMA.FTZ R29, R42, R10, R29 ;  /* 0x0000000a2a1d7223 */ /* 0x000fe2000001001d */
[-C--:B------:R-:W-:Y:S01]  /*8560*/  FFMA.FTZ R0, R37, R9.reuse, -R0 ;  /* 0x0000000925007223 */ /* 0x080fe20000010800 */
[----:B------:R-:W-:Y:S01]  /*8570*/  FFMA.FTZ R10, R41, R9, R6 ;  /* 0x00000009290a7223 */ /* 0x000fe20000010006 */
[-C--:B------:R-:W-:Y:S01]  /*8580*/  FFMA.FTZ R14, R39, R11.reuse, -R14 ;  /* 0x0000000b270e7223 */ /* 0x080fe2000001080e */
[----:B------:R-:W-:Y:S01]  /*8590*/  FFMA.FTZ R24, R43, R11, R24 ;  /* 0x0000000b2b187223 */ /* 0x000fe20000010018 */
[----:B------:R-:W-:-:S02]  /*85a0*/  F2FP.BF16.F32.PACK_AB R30, R29, R20 ;  /* 0x000000141d1e723e */ /* 0x000fc400000010ff */
[----:B------:R-:W-:Y:S02]  /*85b0*/  F2FP.BF16.F32.PACK_AB R6, R21, R12 ;  /* 0x0000000c1506723e */ /* 0x000fe400000010ff */
[----:B------:R-:W-:Y:S02]  /*85c0*/  F2FP.BF16.F32.PACK_AB R4, R4, R25 ;  /* 0x000000190404723e */ /* 0x000fe400000010ff */
[----:B------:R-:W-:Y:S02]  /*85d0*/  F2FP.BF16.F32.PACK_AB R5, R0, R27 ;  /* 0x0000001b0005723e */ /* 0x000fe400000010ff */
[----:B------:R-:W-:Y:S02]  /*85e0*/  F2FP.BF16.F32.PACK_AB R29, R10, R31 ;  /* 0x0000001f0a1d723e */ /* 0x000fe400000010ff */
[----:B------:R-:W-:Y:S02]  /*85f0*/  F2FP.BF16.F32.PACK_AB R7, R14, R13 ;  /* 0x0000000d0e07723e */ /* 0x000fe400000010ff */
[----:B------:R-:W-:-:S02]  /*8600*/  F2FP.BF16.F32.PACK_AB R28, R8, R15 ;  /* 0x0000000f081c723e */ /* 0x000fc400000010ff */
[----:B------:R-:W-:Y:S01]  /*8610*/  F2FP.BF16.F32.PACK_AB R31, R24, R33 ;  /* 0x00000021181f723e */ /* 0x000fe200000010ff */
[----:B------:R4:W-:Y:S04]  /*8620*/  STS.128 [R207+0x20400], R4 ;  /* 0x02040004cf007388 */ /* 0x0009e80000000c00 */
[----:B------:R4:W-:Y:S02]  /*8630*/  STS.128 [R3+0x20400], R28 ;  /* 0x0204001c03007388 */ /* 0x0009e40000000c00 */
.L_x_3192:
[----:B------:R-:W-:Y:S05]  /*8640*/  BSYNC B0 ;  /* 0x0000000000007941 */ /* 0x000fea0003800000 */
.L_x_3178:
        /* <DEDUP_REMOVED lines=8> */
.L_x_3175:
[----:B------:R-:W-:-:S13]  /*86d0*/  ISETP.NE.AND P0, PT, R184, 0x3, PT ;  /* 0x00000003b800780c */ /* 0x000fda0003f05270 */
[----:B------:R-:W-:Y:S05]  /*86e0*/  @!P0 BRA `(.L_x_3203) ;  /* 0x0000000000048947 */ /* 0x000fea0003800000 */
[----:B------:R-:W-:Y:S01]  /*86f0*/  BPT.TRAP 0x1 ;  /* 0x000000040000795c */ /* 0x000fe20000300000 */
.L_x_3203:
[----:B---3--:R-:W-:Y:S01]  /*8700*/  IMAD R15, R18, 0x8, R2 ;  /* 0x00000008120f7824 */ /* 0x008fe200078e0202 */
[----:B------:R-:W-:-:S04]  /*8710*/  SHF.L.U32 R58, R22, 0x1f, RZ ;  /* 0x0000001f163a7819 */ /* 0x000fc800000006ff */
[----:B------:R3:W0:Y:S01]  /*8720*/  SYNCS.PHASECHK.TRANS64.TRYWAIT P1, [R15+URZ+0x28c30], R58 ;  /* 0x028c303a0f0075a7 */ /* 0x000622000802017f */
[----:B------:R-:W-:Y:S05]  /*8730*/  @!P0 BRA `(.L_x_3204) ;  /* 0x0000000000048947 */ /* 0x000fea0003800000 */
[----:B------:R-:W-:Y:S01]  /*8740*/  BPT.TRAP 0x1 ;  /* 0x000000040000795c */ /* 0x000fe20000300000 */
.L_x_3204:
[C---:B--2---:R-:W-:Y:S02]  /*8750*/  VIADD R0, R2.reuse, 0x22400 ;  /* 0x0002240002007836 */ /* 0x044fe40000000000 */
[----:B01--4-:R-:W-:-:S03]  /*8760*/  VIADD R3, R2, 0x20400 ;  /* 0x0002040002037836 */ /* 0x013fc60000000000 */
[----:B------:R-:W-:Y:S02]  /*8770*/  SHF.R.U32.HI R0, RZ, 0x4, R0 ;  /* 0x00000004ff007819 */ /* 0x000fe40000011600 */
[----:B------:R-:W-:Y:S02]  /*8780*/  SHF.R.U32.HI R3, RZ, 0x4, R3 ;  /* 0x00000004ff037819 */ /* 0x000fe40000011603 */
[----:B------:R-:W-:Y:S02]  /*8790*/  LOP3.LUT R0, R0, 0x3fff, RZ, 0xc0, !PT ;  /* 0x00003fff00007812 */ /* 0x000fe400078ec0ff */
[----:B------:R-:W-:Y:S02]  /*87a0*/  LOP3.LUT R3, R3, 0x3fff, RZ, 0xc0, !PT ;  /* 0x00003fff03037812 */ /* 0x000fe400078ec0ff */
[----:B------:R-:W-:Y:S01]  /*87b0*/  LOP3.LUT R0, R0, 0x10000, RZ, 0xfc, !PT ;  /* 0x0001000000007812 */ /* 0x000fe200078efcff */
[----:B------:R-:W-:Y:S06]  /*87c0*/  @P1 BRA `(.L_x_3205) ;  /* 0x0000000000081947 */ /* 0x000fec0003800000 */
[----:B------:R-:W0:Y:S02]  /*87d0*/  SYNCS.PHASECHK.TRANS64.TRYWAIT P1, [R15+URZ+0x28c30], R58 ;  /* 0x028c303a0f0075a7 */ /* 0x000e24000802017f */
[----:B0-----:R-:W-:Y:S05]  /*87e0*/  @!P1 BRA `(.L_x_3206) ;  /* 0x000000c4004c9947 */ /* 0x001fea0003800000 */
.L_x_3205:
[----:B------:R-:W-:Y:S01]  /*87f0*/  IMAD R10, R18, 0x200, R0 ;  /* 0x00000200120a7824 */ /* 0x000fe200078e0200 */
[----:B------:R-:W-:Y:S01]  /*8800*/  LOP3.LUT R4, R3, 0x10000, RZ, 0xfc, !PT ;  /* 0x0001000003047812 */ /* 0x000fe200078efcff */
[----:B------:R-:W-:Y:S01]  /*8810*/  IMAD.MOV.U32 R11, RZ, RZ, 0x40000040 ;  /* 0x40000040ff0b7424 */ /* 0x000fe200078e00ff */
[----:B------:R-:W-:Y:S01]  /*8820*/  MOV R5, 0x40000040 ;  /* 0x4000004000057802 */ /* 0x000fe20000000f00 */
[----:B------:R-:W-:Y:S05]  /*8830*/  WARPSYNC.ALL ;  /* 0x0000000000007948 */ /* 0x000fea0003800000 */
[C---:B------:R-:W-:Y:S01]  /*8840*/  R2UR UR4, R4.reuse ;  /* 0x00000000040472ca */ /* 0x040fe200000e0000 */
[----:B-----5:R-:W-:Y:S01]  /*8850*/  WARPGROUP.ARRIVE ;  /* 0x00000000000079c5 */ /* 0x020fe20000000000 */
[----:B------:R-:W-:Y:S01]  /*8860*/  R2UR UR5, R5 ;  /* 0x00000000050572ca */ /* 0x000fe200000e0000 */
[----:B------:R-:W-:Y:S01]  /*8870*/  VIADD R8, R4, 0x2 ;  /* 0x0000000204087836 */ /* 0x000fe20000000000 */
[C---:B------:R-:W-:Y:S01]  /*8880*/  R2UR UR6, R10.reuse ;  /* 0x000000000a0672ca */ /* 0x040fe200000e0000 */
[C---:B------:R-:W-:Y:S01]  /*8890*/  VIADD R6, R10.reuse, 0x2 ;  /* 0x000000020a067836 */ /* 0x040fe20000000000 */
[----:B------:R-:W-:Y:S01]  /*88a0*/  R2UR UR7, R11 ;  /* 0x000000000b0772ca */ /* 0x000fe200000e0000 */
[----:B------:R-:W-:Y:S01]  /*88b0*/  IMAD.MOV.U32 R9, RZ, RZ, 0x40000040 ;  /* 0x40000040ff097424 */ /* 0x000fe200078e00ff */
[----:B------:R-:W-:Y:S01]  /*88c0*/  MOV R13, 0x40000040 ;  /* 0x40000040000d7802 */ /* 0x000fe20000000f00 */
[----:B------:R-:W-:Y:S01]  /*88d0*/  IMAD.MOV.U32 R7, RZ, RZ, 0x40000040 ;  /* 0x40000040ff077424 */ /* 0x000fe200078e00ff */
[----:B------:R-:W1:Y:S01]  /*88e0*/  S2R R60, SR_TID.X ;  /* 0x00000000003c7919 */ /* 0x000e620000002100 */
[----:B------:R-:W-:-:S02]  /*88f0*/  VIADD R12, R10, 0x4 ;  /* 0x000000040a0c7836 */ /* 0x000fc40000000000 */
[----:B------:R-:W-:Y:S02]  /*8900*/  VIADD R10, R10, 0x6 ;  /* 0x000000060a0a7836 */ /* 0x000fe40000000000 */
[----:B------:R-:W-:Y:S02]  /*8910*/  IMAD.MOV.U32 R5, RZ, RZ, 0x40000040 ;  /* 0x40000040ff057424 */ /* 0x000fe400078e00ff */
[----:B------:R-:W-:Y:S02]  /*8920*/  IMAD.MOV.U32 R11, RZ, RZ, 0x40000040 ;  /* 0x40000040ff0b7424 */ /* 0x000fe400078e00ff */
[----:B------:R-:W-:Y:S01]  /*8930*/  HGMMA.64x64x16.F32.BF16 R24, gdesc[UR4], RZ, !UPT, gsb0 ;  /* 0x00e00000041879f0 */ /* 0x000fe2000c0018ff */
[----:B------:R-:W-:Y:S01]  /*8940*/  R2UR UR4, R8 ;  /* 0x00000000080472ca */ /* 0x000fe200000e0000 */
[----:B------:R-:W-:Y:S01]  /*8950*/  IMAD R3, R182, -0x40, R168 ;  /* 0xffffffc0b6037824 */ /* 0x000fe200078e02a8 */
[----:B------:R-:W-:Y:S02]  /*8960*/  R2UR UR5, R9 ;  /* 0x00000000090572ca */ /* 0x000fe400000e0000 */
[----:B------:R-:W-:Y:S01]  /*8970*/  R2UR UR6, R6 ;  /* 0x00000000060672ca */ /* 0x000fe200000e0000 */
[----:B------:R-:W-:Y:S01]  /*8980*/  VIADD R6, R4, 0x4 ;  /* 0x0000000404067836 */ /* 0x000fe20000000000 */
[----:B------:R-:W-:Y:S01]  /*8990*/  R2UR UR7, R7 ;  /* 0x00000000070772ca */ /* 0x000fe200000e0000 */
[----:B------:R-:W-:Y:S01]  /*89a0*/  IMAD.MOV.U32 R7, RZ, RZ, 0x40000040 ;  /* 0x40000040ff077424 */ /* 0x000fe200078e00ff */
[----:B------:R-:W-:Y:S01]  /*89b0*/  IADD3 R3, -R190, 0x40, R3 ;  /* 0x00000040be037810 */ /* 0x000fe20007ffe103 */
[----:B------:R-:W-:-:S03]  /*89c0*/  VIADD R4, R4, 0x6 ;  /* 0x0000000604047836 */ /* 0x000fc60000000000 */
[C---:B------:R-:W-:Y:S02]  /*89d0*/  ISETP.GT.AND P5, PT, R3.reuse, RZ, PT ;  /* 0x000000ff0300720c */ /* 0x040fe40003fa4270 */
[C---:B------:R-:W-:Y:S02]  /*89e0*/  ISETP.GT.AND P4, PT, R3.reuse, 0x1, PT ;  /* 0x000000010300780c */ /* 0x040fe40003f84270 */
[C---:B------:R-:W-:Y:S02]  /*89f0*/  ISETP.GT.AND P3, PT, R3.reuse, 0x8, PT ;  /* 0x000000080300780c */ /* 0x040fe40003f64270 */
[C---:B------:R-:W-:Y:S02]  /*8a00*/  ISETP.GT.AND P2, PT, R3.reuse, 0x9, PT ;  /* 0x000000090300780c */ /* 0x040fe40003f44270 */
[C---:B------:R-:W-:Y:S02]  /*8a10*/  ISETP.GT.AND P1, PT, R3.reuse, 0x10, PT ;  /* 0x000000100300780c */ /* 0x040fe40003f24270 */
[----:B------:R-:W-:-:S02]  /*8a20*/  ISETP.GT.AND P6, PT, R3, 0x11, PT ;  /* 0x000000110300780c */ /* 0x000fc40003fc4270 */
[----:B-1----:R-:W-:Y:S01]  /*8a30*/  LOP3.LUT R60, R60, 0x7f, RZ, 0xc0, !PT ;  /* 0x0000007f3c3c7812 */ /* 0x002fe200078ec0ff */
[----:B------:R-:W-:Y:S02]  /*8a40*/  WARPGROUP.DEPBAR.LE gsb0, 0x0 ;  /* 0x00008000000079c5 */ /* 0x000fe40000010000 */
[----:B------:R-:W-:-:S06]  /*8a50*/  WARPGROUP.ARRIVE ;  /* 0x00000000000079c5 */ /* 0x000fcc0000000000 */
[----:B------:R-:W-:Y:S01]  /*8a60*/  HGMMA.64x64x16.F32.BF16 R24, gdesc[UR4], R24, gsb0 ;  /* 0x00e00000041879f0 */ /* 0x000fe20008001818 */
[----:B------:R-:W-:Y:S02]  /*8a70*/  R2UR UR4, R6 ;  /* 0x00000000060472ca */ /* 0x000fe400000e0000 */
[----:B------:R-:W-:Y:S02]  /*8a80*/  R2UR UR5, R7 ;  /* 0x00000000070572ca */ /* 0x000fe400000e0000 */
[----:B------:R-:W-:Y:S02]  /*8a90*/  R2UR UR6, R12 ;  /* 0x000000000c0672ca */ /* 0x000fe400000e0000 */
[----:B------:R-:W-:Y:S01]  /*8aa0*/  R2UR UR7, R13 ;  /* 0x000000000d0772ca */ /* 0x000fe200000e0000 */
[----:B------:R-:W-:Y:S02]  /*8ab0*/  WARPGROUP.DEPBAR.LE gsb0, 0x0 ;  /* 0x00008000000079c5 */ /* 0x000fe40000010000 */
[----:B------:R-:W-:-:S10]  /*8ac0*/  WARPGROUP.ARRIVE ;  /* 0x00000000000079c5 */ /* 0x000fd40000000000 */
        /* <DEDUP_REMOVED lines=62> */
[----:B------:R-:W-:Y:S02]  /*8eb0*/  FMNMX.FTZ R10, R13, R27, !PT ;  /* 0x0000001b0d0a7209 */ /* 0x000fe40007810000 */
[----:B------:R-:W-:Y:S01]  /*8ec0*/  FSEL R47, R47, -INF , P6 ;  /* 0xff8000002f2f7808 */ /* 0x000fe20003000000 */
[----:B------:R-:W1:Y:S01]  /*8ed0*/  SHFL.BFLY PT, R3, R14, 0x2, 0x1f ;  /* 0x0c401f000e037f89 */ /* 0x000e6200000e0000 */
[----:B------:R-:W-:Y:S02]  /*8ee0*/  FMNMX.FTZ R10, R21, R10, !PT ;  /* 0x0000000a150a7209 */ /* 0x000fe40007810000 */
[----:B------:R-:W-:Y:S02]  /*8ef0*/  FSEL R49, R50, -INF , P5 ;  /* 0xff80000032317808 */ /* 0x000fe40002800000 */
[----:B------:R-:W-:Y:S02]  /*8f00*/  FMNMX.FTZ R10, R31, R10, !PT ;  /* 0x0000000a1f0a7209 */ /* 0x000fe40007810000 */
[----:B------:R-:W-:-:S02]  /*8f10*/  FSEL R51, R51, -INF , P4 ;  /* 0xff80000033337808 */ /* 0x000fc40002000000 */
[----:B------:R-:W-:Y:S02]  /*8f20*/  FMNMX.FTZ R10, R33, R10, !PT ;  /* 0x0000000a210a7209 */ /* 0x000fe40007810000 */
[----:B------:R-:W-:Y:S02]  /*8f30*/  FSEL R53, R54, -INF , P3 ;  /* 0xff80000036357808 */ /* 0x000fe40001800000 */
[----:B------:R-:W-:Y:S02]  /*8f40*/  FMNMX.FTZ R10, R35, R10, !PT ;  /* 0x0000000a230a7209 */ /* 0x000fe40007810000 */
[----:B------:R-:W-:Y:S02]  /*8f50*/  FSEL R55, R55, -INF , P2 ;  /* 0xff80000037377808 */ /* 0x000fe40001000000 */
[----:B------:R-:W-:Y:S01]  /*8f60*/  FMNMX.FTZ R12, R37, R10, !PT ;  /* 0x0000000a250c7209 */ /* 0x000fe20007810000 */
[----:B------:R-:W-:-:S03]  /*8f70*/  IMAD.U32 R10, RZ, RZ, UR4 ;  /* 0x00000004ff0a7e24 */ /* 0x000fc6000f8e00ff */
        /* <DEDUP_REMOVED lines=13> */
[----:B------:R-:W-:-:S05]  /*9050*/  FMUL.FTZ R14, R3, R10 ;  /* 0x0000000a030e7220 */ /* 0x000fca0000410000 */
[----:B------:R-:W-:-:S05]  /*9060*/  FSEL R20, R14, RZ, P1 ;  /* 0x000000ff0e147208 */ /* 0x000fca0000800000 */
        /* <DEDUP_REMOVED lines=13> */
[----:B-1----:R-:W1:Y:S01]  /*9140*/  SHFL.BFLY PT, R11, R12, 0x2, 0x1f ;  /* 0x0c401f000c0b7f89 */ /* 0x002e6200000e0000 */
[-CC-:B------:R-:W-:Y:S01]  /*9150*/  FFMA.FTZ R73, R73, R10.reuse, -R20.reuse ;  /* 0x0000000a49497223 */ /* 0x180fe20000010814 */
[-CC-:B------:R-:W-:Y:S01]  /*9160*/  FFMA.FTZ R75, R75, R10.reuse, -R20.reuse ;  /* 0x0000000a4b4b7223 */ /* 0x180fe20000010814 */
[-CC-:B------:R-:W-:Y:S01]  /*9170*/  FFMA.FTZ R77, R77, R10.reuse, -R20.reuse ;  /* 0x0000000a4d4d7223 */ /* 0x180fe20000010814 */
[-CC-:B------:R-:W-:Y:S01]  /*9180*/  FFMA.FTZ R79, R79, R10.reuse, -R20.reuse ;  /* 0x0000000a4f4f7223 */ /* 0x180fe20000010814 */
[----:B------:R-:W-:-:S02]  /*9190*/  FFMA.FTZ R20, R81, R10, -R20 ;  /* 0x0000000a51147223 */ /* 0x000fc40000010814 */
[----:B------:R-:W4:Y:S08]  /*91a0*/  MUFU.EX2 R57, R57 ;  /* 0x0000003900397308 */ /* 0x000f300000000800 */
[----:B------:R-:W0:Y:S08]  /*91b0*/  MUFU.EX2 R154, R29 ;  /* 0x0000001d009a7308 */ /* 0x000e300000000800 */
[----:B------:R-:W-:Y:S01]  /*91c0*/  MUFU.EX2 R59, R59 ;  /* 0x0000003b003b7308 */ /* 0x000fe20000000800 */
[----:B-1----:R-:W-:-:S05]  /*91d0*/  FMNMX.FTZ R14, R12, R11, !PT ;  /* 0x0000000b0c0e7209 */ /* 0x002fca0007810000 */
[----:B------:R-:W1:Y:S02]  /*91e0*/  SHFL.BFLY PT, R11, R14, 0x1, 0x1f ;  /* 0x0c201f000e0b7f89 */ /* 0x000e6400000e0000 */
[----:B------:R-:W-:Y:S08]  /*91f0*/  MUFU.EX2 R156, R61 ;  /* 0x0000003d009c7308 */ /* 0x000ff00000000800 */
[----:B------:R-:W-:Y:S08]  /*9200*/  MUFU.EX2 R63, R63 ;  /* 0x0000003f003f7308 */ /* 0x000ff00000000800 */
[----:B------:R-:W-:Y:S01]  /*9210*/  MUFU.EX2 R158, R65 ;  /* 0x00000041009e7308 */ /* 0x000fe20000000800 */
[----:B-1----:R-:W-:-:S07]  /*9220*/  FMNMX.FTZ R11, R14, R11, !PT ;  /* 0x0000000b0e0b7209 */ /* 0x002fce0007810000 */
[----:B------:R-:W-:Y:S01]  /*9230*/  MUFU.EX2 R67, R67 ;  /* 0x0000004300437308 */ /* 0x000fe20000000800 */
[C---:B------:R-:W-:Y:S01]  /*9240*/  FSETP.NEU.FTZ.AND P1, PT, R11.reuse, -INF , PT ;  /* 0xff8000000b00780b */ /* 0x040fe20003f3d000 */
[----:B------:R-:W-:-:S05]  /*9250*/  FMUL.FTZ R12, R11, R10 ;  /* 0x0000000a0b0c7220 */ /* 0x000fca0000410000 */
[----:B------:R-:W-:Y:S01]  /*9260*/  FSEL R26, R12, RZ, P1 ;  /* 0x000000ff0c1a7208 */ /* 0x000fe20000800000 */
[----:B--2---:R-:W-:Y:S01]  /*9270*/  FADD.FTZ R12, R152, R25 ;  /* 0x00000019980c7221 */ /* 0x004fe20000010000 */
[----:B------:R-:W-:Y:S01]  /*9280*/  ISETP.NE.AND P1, PT, R60, RZ, PT ;  /* 0x000000ff3c00720c */ /* 0x000fe20003f25270 */
[----:B------:R-:W-:Y:S01]  /*9290*/  MUFU.EX2 R160, R69 ;  /* 0x0000004500a07308 */ /* 0x000fe20000000800 */
[----:B------:R-:W-:Y:S01]  /*92a0*/  F2FP.BF16.F32.PACK_AB R152, R25, R152 ;  /* 0x000000981998723e */ /* 0x000fe200000010ff */
        /* <DEDUP_REMOVED lines=14> */
[----:B------:R4:W1:Y:S01]  /*9390*/  MUFU.EX2 R28, R27 ;  /* 0x0000001b001c7308 */ /* 0x0008620000000800 */
[-CC-:B------:R-:W-:Y:S01]  /*93a0*/  FFMA.FTZ R51, R51, R10.reuse, -R26.reuse ;  /* 0x0000000a33337223 */ /* 0x180fe2000001081a */
[-CC-:B------:R-:W-:Y:S01]  /*93b0*/  FFMA.FTZ R53, R53, R10.reuse, -R26.reuse ;  /* 0x0000000a35357223 */ /* 0x180fe2000001081a */
[----:B------:R-:W-:-:S05]  /*93c0*/  FFMA.FTZ R26, R55, R10, -R26 ;  /* 0x0000000a371a7223 */ /* 0x000fca000001081a */
[----:B------:R-:W2:Y:S01]  /*93d0*/  MUFU.EX2 R21, R21 ;  /* 0x0000001500157308 */ /* 0x000ea20000000800 */
[----:B----4-:R-:W-:Y:S01]  /*93e0*/  FADD.FTZ R27, R57, R12 ;  /* 0x0000000c391b7221 */ /* 0x010fe20000010000 */
[----:B------:R-:W-:-:S03]  /*93f0*/  @!P1 VIADD R12, R15, 0x28c40 ;  /* 0x00028c400f0c9836 */ /* 0x000fc60000000000 */
[C---:B0-----:R-:W-:Y:S01]  /*9400*/  FADD.FTZ R42, R154.reuse, R27 ;  /* 0x0000001b9a2a7221 */ /* 0x041fe20000010000 */
[----:B------:R-:W-:Y:S02]  /*9410*/  F2FP.BF16.F32.PACK_AB R154, R154, R57 ;  /* 0x000000399a9a723e */ /* 0x000fe400000010ff */
[----:B------:R-:W0:Y:S01]  /*9420*/  MUFU.EX2 R30, R31 ;  /* 0x0000001f001e7308 */ /* 0x000e220000000800 */
[----:B-1----:R-:W-:Y:S01]  /*9430*/  FADD.FTZ R40, R13, R28 ;  /* 0x0000001c0d287221 */ /* 0x002fe20000010000 */
[----:B------:R-:W-:Y:S01]  /*9440*/  FADD.FTZ R29, R59, R42 ;  /* 0x0000002a3b1d7221 */ /* 0x000fe20000010000 */
[----:B------:R-:W-:Y:S02]  /*9450*/  @!P1 PRMT R12, RZ, 0x654, R12 ;  /* 0x00000654ff0c9816 */ /* 0x000fe4000000000c */
[----:B------:R-:W-:Y:S01]  /*9460*/  F2FP.BF16.F32.PACK_AB R153, R28, R13 ;  /* 0x0000000d1c99723e */ /* 0x000fe200000010ff */
[C---:B------:R-:W-:Y:S01]  /*9470*/  FADD.FTZ R42, R156.reuse, R29 ;  /* 0x0000001d9c2a7221 */ /* 0x040fe20000010000 */
[----:B------:R1:W-:Y:S01]  /*9480*/  @!P1 SYNCS.ARRIVE.TRANS64.RED.A1T0 RZ, [R12+URZ], RZ ;  /* 0x000000ff0cff99a7 */ /* 0x0003e2000810043f */
[----:B------:R-:W4:Y:S01]  /*9490*/  MUFU.EX2 R33, R33 ;  /* 0x0000002100217308 */ /* 0x000f220000000800 */
[----:B--2---:R-:W-:Y:S01]  /*94a0*/  FADD.FTZ R27, R21, R40 ;  /* 0x00000028151b7221 */ /* 0x004fe20000010000 */
[----:B------:R-:W-:Y:S01]  /*94b0*/  FADD.FTZ R29, R63, R42 ;  /* 0x0000002a3f1d7221 */ /* 0x000fe20000010000 */
[----:B------:R-:W-:-:S03]  /*94c0*/  F2FP.BF16.F32.PACK_AB R156, R156, R59 ;  /* 0x0000003b9c9c723e */ /* 0x000fc600000010ff */
[C---:B------:R-:W-:Y:S01]  /*94d0*/  FADD.FTZ R42, R158.reuse, R29 ;  /* 0x0000001d9e2a7221 */ /* 0x040fe20000010000 */
[----:B------:R-:W-:Y:S01]  /*94e0*/  F2FP.BF16.F32.PACK_AB R158, R158, R63 ;  /* 0x0000003f9e9e723e */ /* 0x000fe200000010ff */
[----:B------:R-:W2:Y:S01]  /*94f0*/  MUFU.EX2 R32, R35 ;  /* 0x0000002300207308 */ /* 0x000ea20000000800 */
[C---:B0-----:R-:W-:Y:S01]  /*9500*/  FADD.FTZ R40, R30.reuse, R27 ;  /* 0x0000001b1e287221 */ /* 0x041fe20000010000 */
[----:B------:R-:W-:Y:S01]  /*9510*/  F2FP.BF16.F32.PACK_AB R155, R30, R21 ;  /* 0x000000151e9b723e */ /* 0x000fe200000010ff */
[----:B------:R-:W-:Y:S06]  /*9520*/  BAR.SYNC.DEFER_BLOCKING 0xf, 0x100 ;  /* 0x03c4000000007b1d */ /* 0x000fec0000010000 */
[----:B------:R-:W0:Y:S01]  /*9530*/  MUFU.EX2 R37, R37 ;  /* 0x0000002500257308 */ /* 0x000e220000000800 */
[----:B----4-:R-:W-:-:S07]  /*9540*/  FADD.FTZ R27, R33, R40 ;  /* 0x00000028211b7221 */ /* 0x010fce0000010000 */
[----:B------:R-:W4:Y:S01]  /*9550*/  MUFU.EX2 R34, R39 ;  /* 0x0000002700227308 */ /* 0x000f220000000800 */
[C---:B--2---:R-:W-:Y:S01]  /*9560*/  FADD.FTZ R40, R32.reuse, R27 ;  /* 0x0000001b20287221 */ /* 0x044fe20000010000 */
[----:B------:R-:W-:Y:S01]  /*9570*/  FADD.FTZ R27, R67, R42 ;  /* 0x0000002a431b7221 */ /* 0x000fe20000010000 */
[----:B------:R-:W-:-:S03]  /*9580*/  F2FP.BF16.F32.PACK_AB R157, R32, R33 ;  /* 0x00000021209d723e */ /* 0x000fc600000010ff */
[C---:B------:R-:W-:Y:S01]  /*9590*/  FADD.FTZ R42, R160.reuse, R27 ;  /* 0x0000001ba02a7221 */ /* 0x040fe20000010000 */
[----:B------:R-:W-:Y:S01]  /*95a0*/  F2FP.BF16.F32.PACK_AB R160, R160, R67 ;  /* 0x00000043a0a0723e */ /* 0x000fe200000010ff */
[----:B------:R-:W2:Y:S01]  /*95b0*/  MUFU.EX2 R41, R41 ;  /* 0x0000002900297308 */ /* 0x000ea20000000800 */
[----:B0-----:R-:W-:Y:S01]  /*95c0*/  FADD.FTZ R25, R37, R40 ;  /* 0x0000002825197221 */ /* 0x001fe20000010000 */
[----:B------:R0:W-:Y:S06]  /*95d0*/  STSM.16.M88.4 [R194+0x26800], R152 ;  /* 0x02680098c2007844 */ /* 0x0001ec0000000200 */
[----:B------:R-:W3:Y:S01]  /*95e0*/  MUFU.EX2 R36, R43 ;  /* 0x0000002b00247308 */ /* 0x000ee20000000800 */
[C---:B----4-:R-:W-:Y:S01]  /*95f0*/  FADD.FTZ R40, R34.reuse, R25 ;  /* 0x0000001922287221 */ /* 0x050fe20000010000 */
[----:B------:R-:W-:-:S05]  /*9600*/  F2FP.BF16.F32.PACK_AB R159, R34, R37 ;  /* 0x00000025229f723e */ /* 0x000fca00000010ff */
[----:B------:R0:W-:Y:S01]  /*9610*/  STSM.16.M88.4 [R197], R156 ;  /* 0x0000009cc5007844 */ /* 0x0001e20000000200 */
[----:B------:R-:W4:Y:S01]  /*9620*/  MUFU.EX2 R71, R71 ;  /* 0x0000004700477308 */ /* 0x000f220000000800 */
[----:B--2---:R-:W-:-:S07]  /*9630*/  FADD.FTZ R13, R41, R40 ;  /* 0x00000028290d7221 */ /* 0x004fce0000010000 */
[----:B------:R-:W2:Y:S01]  /*9640*/  MUFU.EX2 R45, R45 ;  /* 0x0000002d002d7308 */ /* 0x000ea20000000800 */
[C---:B---3--:R-:W-:Y:S01]  /*9650*/  FADD.FTZ R28, R36.reuse, R13 ;  /* 0x0000000d241c7221 */ /* 0x048fe20000010000 */
[----:B------:R-:W-:-:S06]  /*9660*/  F2FP.BF16.F32.PACK_AB R161, R36, R41 ;  /* 0x0000002924a1723e */ /* 0x000fcc00000010ff */
[----:B------:R-:W3:Y:S01]  /*9670*/  MUFU.EX2 R24, R73 ;  /* 0x0000004900187308 */ /* 0x000ee20000000800 */
[----:B----4-:R-:W-:-:S07]  /*9680*/  FADD.FTZ R13, R71, R42 ;  /* 0x0000002a470d7221 */ /* 0x010fce0000010000 */
[----:B------:R-:W4:Y:S01]  /*9690*/  MUFU.EX2 R38, R47 ;  /* 0x0000002f00267308 */ /* 0x000f220000000800 */
[----:B--2---:R-:W-:-:S07]  /*96a0*/  FADD.FTZ R21, R45, R28 ;  /* 0x0000001c2d157221 */ /* 0x004fce0000010000 */
[----:B------:R-:W-:Y:S01]  /*96b0*/  MUFU.EX2 R75, R75 ;  /* 0x0000004b004b7308 */ /* 0x000fe20000000800 */
[C---:B---3--:R-:W-:Y:S01]  /*96c0*/  F2FP.BF16.F32.PACK_AB R162, R24.reuse, R71 ;  /* 0x0000004718a2723e */ /* 0x048fe200000010ff */
[----:B------:R-:W-:-:S06]  /*96d0*/  FADD.FTZ R24, R24, R13 ;  /* 0x0000000d18187221 */ /* 0x000fcc0000010000 */
[----:B------:R-:W2:Y:S01]  /*96e0*/  MUFU.EX2 R14, R77 ;  /* 0x0000004d000e7308 */ /* 0x000ea20000000800 */
[C---:B----4-:R-:W-:Y:S01]  /*96f0*/  F2FP.BF16.F32.PACK_AB R163, R38.reuse, R45 ;  /* 0x0000002d26a3723e */ /* 0x050fe200000010ff */
[----:B------:R-:W-:-:S04]  /*9700*/  FADD.FTZ R38, R38, R21 ;  /* 0x0000001526267221 */ /* 0x000fc80000010000 */
[----:B------:R0:W-:Y:S02]  /*9710*/  STSM.16.M88.4 [R195], R160 ;  /* 0x000000a0c3007844 */ /* 0x0001e40000000200 */
[----:B------:R-:W-:Y:S08]  /*9720*/  MUFU.EX2 R49, R49 ;  /* 0x0000003100317308 */ /* 0x000ff00000000800 */
[----:B-1----:R-:W1:Y:S01]  /*9730*/  MUFU.EX2 R12, R51 ;  /* 0x00000033000c7308 */ /* 0x002e620000000800 */
[----:B--2---:R-:W-:Y:S01]  /*9740*/  F2FP.BF16.F32.PACK_AB R164, R14, R75 ;  /* 0x0000004b0ea4723e */ /* 0x004fe200000010ff */
[----:B------:R-:W-:-:S04]  /*9750*/  FADD.FTZ R75, R75, R24 ;  /* 0x000000184b4b7221 */ /* 0x000fc80000010000 */
[----:B------:R-:W-:Y:S02]  /*9760*/  FADD.FTZ R14, R14, R75 ;  /* 0x0000004b0e0e7221 */ /* 0x000fe40000010000 */
[----:B------:R-:W-:Y:S08]  /*9770*/  MUFU.EX2 R79, R79 ;  /* 0x0000004f004f7308 */ /* 0x000ff00000000800 */
[----:B------:R-:W2:Y:S01]  /*9780*/  MUFU.EX2 R20, R20 ;  /* 0x0000001400147308 */ /* 0x000ea20000000800 */
[----:B-1----:R-:W-:Y:S01]  /*9790*/  F2FP.BF16.F32.PACK_AB R165, R12, R49 ;  /* 0x000000310ca5723e */ /* 0x002fe200000010ff */
[----:B------:R-:W-:-:S04]  /*97a0*/  FADD.FTZ R49, R49, R38 ;  /* 0x0000002631317221 */ /* 0x000fc80000010000 */
[----:B------:R-:W-:Y:S02]  /*97b0*/  FADD.FTZ R12, R12, R49 ;  /* 0x000000310c0c7221 */ /* 0x000fe40000010000 */
[----:B------:R-:W1:Y:S08]  /*97c0*/  MUFU.EX2 R53, R53 ;  /* 0x0000003500357308 */ /* 0x000e700000000800 */
[----:B------:R-:W3:Y:S01]  /*97d0*/  MUFU.EX2 R26, R26 ;  /* 0x0000001a001a7308 */ /* 0x000ee20000000800 */
[----:B--2---:R-:W-:Y:S01]  /*97e0*/  F2FP.BF16.F32.PACK_AB R166, R20, R79 ;  /* 0x0000004f14a6723e */ /* 0x004fe200000010ff */
[----:B------:R-:W-:Y:S01]  /*97f0*/  FADD.FTZ R79, R79, R14 ;  /* 0x0000000e4f4f7221 */ /* 0x000fe20000010000 */
[----:B-1----:R-:W-:-:S03]  /*9800*/  FADD.FTZ R13, R53, R12 ;  /* 0x0000000c350d7221 */ /* 0x002fc60000010000 */
[----:B------:R-:W-:Y:S01]  /*9810*/  FADD.FTZ R12, R20, R79 ;  /* 0x0000004f140c7221 */ /* 0x000fe20000010000 */
[C---:B---3--:R-:W-:Y:S01]  /*9820*/  F2FP.BF16.F32.PACK_AB R167, R26.reuse, R53 ;  /* 0x000000351aa7723e */ /* 0x048fe200000010ff */
[----:B------:R-:W-:-:S04]  /*9830*/  FADD.FTZ R13, R26, R13 ;  /* 0x0000000d1a0d7221 */ /* 0x000fc80000010000 */
[----:B------:R0:W-:Y:S01]  /*9840*/  STSM.16.M88.4 [R196], R164 ;  /* 0x000000a4c4007844 */ /* 0x0001e20000000200 */
[----:B------:R-:W-:Y:S05]  /*9850*/  @!P0 BRA `(.L_x_3207) ;  /* 0x0000000000048947 */ /* 0x000fea0003800000 */
[----:B------:R-:W-:Y:S01]  /*9860*/  BPT.TRAP 0x1 ;  /* 0x000000040000795c */ /* 0x000fe20000300000 */
.L_x_3207:
[----:B------:R1:W2:Y:S01]  /*9870*/  SYNCS.PHASECHK.TRANS64.TRYWAIT P2, [R15+URZ+0x28c50], R58 ;  /* 0x028c503a0f0075a7 */ /* 0x0002a2000804017f */
[----:B------:R-:W-:Y:S05]  /*9880*/  @!P0 BRA `(.L_x_3208) ;  /* 0x0000000000048947 */ /* 0x000fea0003800000 */
[----:B------:R-:W-:Y:S01]  /*9890*/  BPT.TRAP 0x1 ;  /* 0x000000040000795c */ /* 0x000fe20000300000 */
.L_x_3208:
[----:B------:R-:W-:Y:S01]  /*98a0*/  LOP3.LUT R14, R56, 0x2000000, RZ, 0xfc, !PT ;  /* 0x02000000380e7812 */ /* 0x000fe200078efcff */
[----:B------:R-:W-:Y:S01]  /*98b0*/  ULDC UR36, c[0x0][0x988] ;  /* 0x0002620000247ab9 */ /* 0x000fe20000000800 */
[----:B------:R-:W-:Y:S01]  /*98c0*/  BSSY B0, `(.L_x_3209) ;  /* 0x0000006000007945 */ /* 0x000fe20003800000 */
[----:B------:R-:W-:Y:S02]  /*98d0*/  IMAD.MOV.U32 R21, RZ, RZ, 0x40000040 ;  /* 0x40000040ff157424 */ /* 0x000fe400078e00ff */
[----:B------:R-:W-:Y:S01]  /*98e0*/  IMAD R20, R18, 0x1000, R14 ;  /* 0x0000100012147824 */ /* 0x000fe200078e020e */
[----:B--2---:R-:W-:Y:S06]  /*98f0*/  @P2 BRA `(.L_x_3210) ;  /* 0x0000000000082947 */ /* 0x004fec0003800000 */
[----:B------:R-:W2:Y:S02]  /*9900*/  SYNCS.PHASECHK.TRANS64.TRYWAIT P2, [R15+URZ+0x28c50], R58 ;  /* 0x028c503a0f0075a7 */ /* 0x000ea4000804017f */
[----:B--2---:R-:W-:Y:S05]  /*9910*/  @!P2 BRA `(.L_x_3211) ;  /* 0x000000b40014a947 */ /* 0x004fea0003800000 */
.L_x_3210:
[----:B------:R-:W-:Y:S05]  /*9920*/  BSYNC B0 ;  /* 0x0000000000007941 */ /* 0x000fea0003800000 */
.L_x_3209:
[----:B------:R-:W-:Y:S01]  /*9930*/  R2UR UR6, R20 ;  /* 0x00000000140672ca */ /* 0x000fe200000e0000 */
[----:B-12---:R-:W-:Y:S01]  /*9940*/  WARPGROUP.ARRIVE ;  /* 0x00000000000079c5 */ /* 0x006fe20000000000 */
[----:B------:R-:W-:Y:S01]  /*9950*/  R2UR UR7, R21 ;  /* 0x00000000150772ca */ /* 0x000fe200000e0000 */
[----:B------:R-:W-:Y:S01]  /*9960*/  IMAD.MOV.U32 R21, RZ, RZ, 0x40000040 ;  /* 0x40000040ff157424 */ /* 0x000fe200078e00ff */
[----:B------:R-:W-:Y:S01]  /*9970*/  ISETP.GE.AND P2, PT, R168, 0x41, PT ;  /* 0x00000041a800780c */ /* 0x000fe20003f46270 */
[----:B------:R-:W-:Y:S01]  /*9980*/  @!P1 VIADD R15, R15, 0x28c60 ;  /* 0x00028c600f0f9836 */ /* 0x000fe20000000000 */
[----:B------:R-:W-:Y:S04]  /*9990*/  BSSY B0, `(.L_x_3212) ;  /* 0x00001ca000007945 */ /* 0x000fe80003800000 */
[----:B------:R-:W-:-:S05]  /*99a0*/  @!P1 PRMT R15, RZ, 0x654, R15 ;  /* 0x00000654ff0f9816 */ /* 0x000fca000000000f */
[----:B------:R-:W-:Y:S03]  /*99b0*/  HGMMA.64x256x16.F32.BF16 R24, R152, gdesc[UR4].tnspB, RZ, !UPT, gsb0 ;  /* 0x43e0000498187df0 */ /* 0x000fe6000c0018ff */
[----:B------:R-:W-:Y:S02]  /*99c0*/  WARPGROUP.DEPBAR.LE gsb0, 0x0 ;  /* 0x00008000000079c5 */ /* 0x000fe40000010000 */
[----:B0-----:R-:W-:Y:S01]  /*99d0*/  IMAD.MOV.U32 R153, RZ, RZ, 0x40000040 ;  /* 0x40000040ff997424 */ /* 0x001fe200078e00ff */
[----:B------:R-:W-:Y:S01]  /*99e0*/  IADD3 R152, R20, 0x80, RZ ;  /* 0x0000008014987810 */ /* 0x000fe20007ffe0ff */
[----:B------:R-:W-:-:S03]  /*99f0*/  WARPGROUP.ARRIVE ;  /* 0x00000000000079c5 */ /* 0x000fc60000000000 */
[----:B------:R-:W-:Y:S01]  /*9a00*/  R2UR UR6, R152 ;  /* 0x00000000980672ca */ /* 0x000fe200000e0000 */
[C---:B------:R-:W-:Y:S01]  /*9a10*/  VIADD R152, R20.reuse, 0x100 ;  /* 0x0000010014987836 */ /* 0x040fe20000000000 */
[----:B------:R-:W-:Y:S01]  /*9a20*/  R2UR UR7, R153 ;  /* 0x00000000990772ca */ /* 0x000fe200000e0000 */
[----:B------:R-:W-:Y:S02]  /*9a30*/  IMAD.MOV.U32 R153, RZ, RZ, 0x40000040 ;  /* 0x40000040ff997424 */ /* 0x000fe400078e00ff */
[----:B------:R-:W-:-:S13]  /*9a40*/  VIADD R20, R20, 0x180 ;  /* 0x0000018014147836 */ /* 0x000fda0000000000 */
[----:B------:R-:W-:Y:S01]  /*9a50*/  HGMMA.64x256x16.F32.BF16 R24, R156, gdesc[UR4].tnspB, R24, gsb0 ;  /* 0x43e000049c187df0 */ /* 0x000fe20008001818 */
[----:B------:R-:W-:Y:S02]  /*9a60*/  R2UR UR6, R152 ;  /* 0x00000000980672ca */ /* 0x000fe400000e0000 */
[----:B------:R-:W-:Y:S01]  /*9a70*/  R2UR UR7, R153 ;  /* 0x00000000990772ca */ /* 0x000fe200000e0000 */
[----:B------:R-:W-:Y:S02]  /*9a80*/  WARPGROUP.DEPBAR.LE gsb0, 0x0 ;  /* 0x00008000000079c5 */ /* 0x000fe40000010000 */
[----:B------:R-:W-:-:S15]  /*9a90*/  WARPGROUP.ARRIVE ;  /* 0x00000000000079c5 */ /* 0x000fde0000000000 */
[----:B------:R-:W-:-:S07]  /*9aa0*/  NOP ;  /* 0x0000000000007918 */ /* 0x000fce0000000000 */
[----:B------:R-:W-:Y:S01]  /*9ab0*/  HGMMA.64x256x16.F32.BF16 R24, R160, gdesc[UR4].tnspB, R24, gsb0 ;  /* 0x43e00004a0187df0 */ /* 0x000fe20008001818 */
[----:B------:R-:W-:Y:S02]  /*9ac0*/  R2UR UR6, R20 ;  /* 0x00000000140672ca */ /* 0x000fe400000e0000 */
[----:B------:R-:W-:Y:S01]  /*9ad0*/  R2UR UR7, R21 ;  /* 0x00000000150772ca */ /* 0x000fe200000e0000 */
[----:B------:R-:W-:Y:S02]  /*9ae0*/  WARPGROUP.DEPBAR.LE gsb0, 0x0 ;  /* 0x00008000000079c5 */ /* 0x000fe40000010000 */
[----:B------:R-:W-:-:S15]  /*9af0*/  WARPGROUP.ARRIVE ;  /* 0x00000000000079c5 */ /* 0x000fde0000000000 */
[----:B------:R-:W-:-:S07]  /*9b00*/  NOP ;  /* 0x0000000000007918 */ /* 0x000fce0000000000 */
[----:B------:R-:W-:Y:S03]  /*9b10*/  HGMMA.64x256x16.F32.BF16 R24, R164, gdesc[UR4].tnspB, R24, gsb0 ;  /* 0x43e00004a4187df0 */ /* 0x000fe60008001818 */
[----:B------:R-:W-:Y:S02]  /*9b20*/  WARPGROUP.DEPBAR.LE gsb0, 0x0 ;  /* 0x00008000000079c5 */ /* 0x000fe40000010000 */
[----:B------:R-:W-:Y:S01]  /*9b30*/  @!PT LDS RZ, [RZ] ;  /* 0x00000000fffff984 */ /* 0x000fe20000000800 */
[----:B------:R-:W-:Y:S01]  /*9b40*/  @!PT LDS RZ, [RZ] ;  /* 0x00000000fffff984 */ /* 0x000fe20000000800 */
[----:B------:R-:W-:Y:S01]  /*9b50*/  @!PT LDS RZ, [RZ] ;  /* 0x00000000fffff984 */ /* 0x000fe20000000800 */
[----:B------:R-:W-:Y:S01]  /*9b60*/  @!PT LDS RZ, [RZ] ;  /* 0x00000000fffff984 */ /* 0x000fe20000000800 */
[----:B------:R0:W-:Y:S06]  /*9b70*/  MEMBAR.ALL.CTA ;  /* 0x0000000000007992 */ /* 0x0001ec0000008000 */
[----:B0-----:R-:W0:Y:S02]  /*9b80*/  FENCE.VIEW.ASYNC.S ;  /* 0x00000000000073c6 */ /* 0x001e240000000000 */
[----:B0-----:R-:W-:Y:S01]  /*9b90*/  NOP ;  /* 0x0000000000007918 */ /* 0x001fe20000000000 */
[----:B------:R-:W-:Y:S06]  /*9ba0*/  BAR.ARV 0xe, 0x100 ;  /* 0x0384000000007b1d */ /* 0x000fec0000002000 */
[----:B------:R0:W-:Y:S01]  /*9bb0*/  @!P1 SYNCS.ARRIVE.TRANS64.RED.A1T0 RZ, [R15+URZ], RZ ;  /* 0x000000ff0fff99a7 */ /* 0x0001e2000810043f */
[----:B------:R-:W-:Y:S05]  /*9bc0*/  @!P2 BRA `(.L_x_3213) ;  /* 0x000000180098a947 */ /* 0x000fea0003800000 */
[----:B------:R-:W-:Y:S01]  /*9bd0*/  VIADD R211, R182, 0xfffffffe ;  /* 0xfffffffeb6d37836 */ /* 0x000fe20000000000 */
[----:B------:R-:W-:Y:S01]  /*9be0*/  MOV R218, R3 ;  /* 0x0000000300da7202 */ /* 0x000fe20000000f00 */
[----:B------:R-:W-:Y:S02]  /*9bf0*/  IMAD.MOV.U32 R216, RZ, RZ, R11 ;  /* 0x000000ffffd87224 */ /* 0x000fe400078e000b */
[----:B------:R-:W-:-:S07]  /*9c00*/  IMAD.MOV.U32 R217, RZ, RZ, R18 ;  /* 0x000000ffffd97224 */ /* 0x000fce00078e0012 */
.L_x_3224:
[----:B------:R-:W-:Y:S01]  /*9c10*/  VIADD R18, R217, 0x1 ;  /* 0x00000001d9127836 */ /* 0x000fe20000000000 */
[C---:B------:R-:W-:Y:S01]  /*9c20*/  ISETP.GT.AND P2, PT, R211.reuse, RZ, PT ;  /* 0x000000ffd300720c */ /* 0x040fe20003f44270 */
[----:B------:R-:W-:-:S03]  /*9c30*/  VIADD R211, R211, 0xffffffff ;  /* 0xffffffffd3d37836 */ /* 0x000fc60000000000 */
[----:B------:R-:W-:-:S04]  /*9c40*/  ISETP.NE.AND P3, PT, R18, 0x2, PT ;  /* 0x000000021200780c */ /* 0x000fc80003f65270 */
[----:B------:R-:W-:Y:S02]  /*9c50*/  SEL R3, RZ, 0x1, P3 ;  /* 0x00000001ff037807 */ /* 0x000fe40001800000 */
[----:B------:R-:W-:Y:S02]  /*9c60*/  SEL R18, R18, RZ, P3 ;  /* 0x000000ff12127207 */ /* 0x000fe40001800000 */
[----:B------:R-:W-:Y:S01]  /*9c70*/  LOP3.LUT R22, R22, R3, RZ, 0x3c, !PT ;  /* 0x0000000316167212 */ /* 0x000fe200078e3cff */
[----:B-1----:R-:W-:Y:S06]  /*9c80*/  @!P0 BRA `(.L_x_3214) ;  /* 0x0000000000048947 */ /* 0x002fec0003800000 */
[----:B------:R-:W-:Y:S01]  /*9c90*/  BPT.TRAP 0x1 ;  /* 0x000000040000795c */ /* 0x000fe20000300000 */
.L_x_3214:
[----:B0-----:R-:W-:Y:S01]  /*9ca0*/  IMAD R15, R18, 0x8, R2 ;  /* 0x00000008120f7824 */ /* 0x001fe200078e0202 */
[----:B------:R-:W-:-:S04]  /*9cb0*/  SHF.L.U32 R213, R22, 0x1f, RZ ;  /* 0x0000001f16d57819 */ /* 0x000fc800000006ff */
[----:B------:R0:W1:Y:S01]  /*9cc0*/  SYNCS.PHASECHK.TRANS64.TRYWAIT P3, [R15+URZ+0x28c30], R213 ;  /* 0x028c30d50f0075a7 */ /* 0x000062000806017f */
[----:B------:R-:W-:Y:S05]  /*9cd0*/  @!P0 BRA `(.L_x_3215) ;  /* 0x0000000000048947 */ /* 0x000fea0003800000 */
[----:B------:R-:W-:Y:S01]  /*9ce0*/  BPT.TRAP 0x1 ;  /* 0x000000040000795c */ /* 0x000fe20000300000 */
.L_x_3215:
[----:B------:R-:W-:Y:S01]  /*9cf0*/  VIADD R3, R2, 0x20400 ;  /* 0x0002040002037836 */ /* 0x000fe20000000000 */
[----:B------:R-:W-:Y:S01]  /*9d00*/  BSSY B1, `(.L_x_3216) ;  /* 0x0000009000017945 */ /* 0x000fe20003800000 */
[----:B------:R-:W-:Y:S02]  /*9d10*/  IMAD R10, R18, 0x200, R0 ;  /* 0x00000200120a7824 */ /* 0x000fe400078e0200 */
[----:B------:R-:W-:Y:S01]  /*9d20*/  IMAD.MOV.U32 R11, RZ, RZ, 0x40000040 ;  /* 0x40000040ff0b7424 */ /* 0x000fe200078e00ff */
[----:B------:R-:W-:-:S04]  /*9d30*/  SHF.R.U32.HI R3, RZ, 0x4, R3 ;  /* 0x00000004ff037819 */ /* 0x000fc80000011603 */
[----:B------:R-:W-:-:S04]  /*9d40*/  LOP3.LUT R3, R3, 0x3fff, RZ, 0xc0, !PT ;  /* 0x00003fff03037812 */ /* 0x000fc800078ec0ff */
[----:B------:R-:W-:Y:S01]  /*9d50*/  LOP3.LUT R20, R3, 0x10000, RZ, 0xfc, !PT ;  /* 0x0001000003147812 */ /* 0x000fe200078efcff */
[----:B-1----:R-:W-:Y:S06]  /*9d60*/  @P3 BRA `(.L_x_3217) ;  /* 0x0000000000083947 */ /* 0x002fec0003800000 */
[----:B------:R-:W1:Y:S02]  /*9d70*/  SYNCS.PHASECHK.TRANS64.TRYWAIT P3, [R15+URZ+0x28c30], R213 ;  /* 0x028c30d50f0075a7 */ /* 0x000e64000806017f */
[----:B-1----:R-:W-:Y:S05]  /*9d80*/  @!P3 BRA `(.L_x_3218) ;  /* 0x000000b0000cb947 */ /* 0x002fea0003800000 */
.L_x_3217:
[----:B------:R-:W-:Y:S05]  /*9d90*/  BSYNC B1 ;  /* 0x0000000000017941 */ /* 0x000fea0003800000 */
.L_x_3216:
[----:B------:R-:W-:Y:S01]  /*9da0*/  IMAD.MOV.U32 R21, RZ, RZ, 0x40000040 ;  /* 0x40000040ff157424 */ /* 0x000fe200078e00ff */
[----:B------:R-:W-:Y:S01]  /*9db0*/  R2UR UR6, R10 ;  /* 0x000000000a0672ca */ /* 0x000fe200000e0000 */
[----:B------:R-:W-:Y:S01]  /*9dc0*/  WARPGROUP.ARRIVE ;  /* 0x00000000000079c5 */ /* 0x000fe20000000000 */
[----:B------:R-:W-:Y:S01]  /*9dd0*/  R2UR UR7, R11 ;  /* 0x000000000b0772ca */ /* 0x000fe200000e0000 */
[----:B------:R-:W-:Y:S01]  /*9de0*/  IMAD.MOV.U32 R11, RZ, RZ, 0x40000040 ;  /* 0x40000040ff0b7424 */ /* 0x000fe200078e00ff */
[----:B------:R-:W-:Y:S02]  /*9df0*/  R2UR UR4, R20 ;  /* 0x00000000140472ca */ /* 0x000fe400000e0000 */
[----:B------:R-:W-:Y:S01]  /*9e00*/  R2UR UR5, R21 ;  /* 0x00000000150572ca */ /* 0x000fe200000e0000 */
[----:B------:R-:W-:Y:S01]  /*9e10*/  IMAD.MOV.U32 R21, RZ, RZ, 0x40000040 ;  /* 0x40000040ff157424 */ /* 0x000fe200078e00ff */
[----:B------:R-:W-:-:S11]  /*9e20*/  IADD3 R20, R10, 0x2, RZ ;  /* 0x000000020a147810 */ /* 0x000fd60007ffe0ff */
[----:B------:R-:W-:Y:S01]  /*9e30*/  HGMMA.64x64x16.F32.BF16 R152, gdesc[UR4], RZ, !UPT, gsb0 ;  /* 0x00e00000049879f0 */ /* 0x000fe2000c0018ff */
[----:B------:R-:W-:Y:S01]  /*9e40*/  R2UR UR6, R20 ;  /* 0x00000000140672ca */ /* 0x000fe200000e0000 */
[----:B------:R-:W-:Y:S01]  /*9e50*/  VIADD R20, R10, 0x4 ;  /* 0x000000040a147836 */ /* 0x000fe20000000000 */
[----:B------:R-:W-:Y:S01]  /*9e60*/  R2UR UR7, R21 ;  /* 0x00000000150772ca */ /* 0x000fe200000e0000 */
[----:B------:R-:W-:Y:S01]  /*9e70*/  IMAD.MOV.U32 R21, RZ, RZ, 0x40000040 ;  /* 0x40000040ff157424 */ /* 0x000fe200078e00ff */
[----:B------:R-:W-:Y:S01]  /*9e80*/  R2UR UR4, R8 ;  /* 0x00000000080472ca */ /* 0x000fe200000e0000 */
[----:B------:R-:W-:Y:S01]  /*9e90*/  VIADD R10, R10, 0x6 ;  /* 0x000000060a0a7836 */ /* 0x000fe20000000000 */
        /* <DEDUP_REMOVED lines=17> */
[----:B------:R-:W-:Y:S03]  /*9fb0*/  HGMMA.64x64x16.F32.BF16 R152, gdesc[UR4], R152, gsb0 ;  /* 0x00e00000049879f0 */ /* 0x000fe60008001898 */
        /* <DEDUP_REMOVED lines=18> */
[----:B--2---:R-:W-:Y:S02]  /*a0e0*/  FMNMX.FTZ R219, R21, R10, !PT ;  /* 0x0000000a15db7209 */ /* 0x004fe40007810000 */
[----:B------:R-:W-:-:S03]  /*a0f0*/  FMNMX.FTZ R10, R154, R216, !PT ;  /* 0x000000d89a0a7209 */ /* 0x000fc60007810000 */
[----:B------:R-:W2:Y:S01]  /*a100*/  SHFL.BFLY PT, R20, R219, 0x1, 0x1f ;  /* 0x0c201f00db147f89 */ /* 0x000ea200000e0000 */
[----:B------:R-:W-:-:S04]  /*a110*/  FMNMX.FTZ R3, R155, R10, !PT ;  /* 0x0000000a9b037209 */ /* 0x000fc80007810000 */
[----:B------:R-:W-:-:S04]  /*a120*/  FMNMX.FTZ R10, R158, R3, !PT ;  /* 0x000000039e0a7209 */ /* 0x000fc80007810000 */
[----:B------:R-:W-:Y:S01]  /*a130*/  FMNMX.FTZ R11, R159, R10, !PT ;  /* 0x0000000a9f0b7209 */ /* 0x000fe20007810000 */
[----:B------:R-:W-:Y:S01]  /*a140*/  IMAD.U32 R10, RZ, RZ, UR36 ;  /* 0x00000024ff0a7e24 */ /* 0x000fe2000f8e00ff */
[----:B--2---:R-:W-:Y:S02]  /*a150*/  FMNMX.FTZ R3, R219, R20, !PT ;  /* 0x00000014db037209 */ /* 0x004fe40007810000 */
[----:B------:R-:W-:-:S03]  /*a160*/  FMNMX.FTZ R20, R162, R11, !PT ;  /* 0x0000000ba2147209 */ /* 0x000fc60007810000 */
[----:B------:R-:W-:Y:S01]  /*a170*/  FADD.FTZ R221, -R3, R218 ;  /* 0x000000da03dd7221 */ /* 0x000fe20000010100 */
[----:B------:R-:W-:Y:S01]  /*a180*/  FMNMX.FTZ R11, R163, R20, !PT ;  /* 0x00000014a30b7209 */ /* 0x000fe20007810000 */
[-C--:B------:R-:W-:Y:S02]  /*a190*/  FMUL.FTZ R219, R3, R10.reuse ;  /* 0x0000000a03db7220 */ /* 0x080fe40000410000 */
[-C--:B------:R-:W-:Y:S01]  /*a1a0*/  FMUL.FTZ R21, R221, R10.reuse ;  /* 0x0000000add157220 */ /* 0x080fe20000410000 */
        /* <DEDUP_REMOVED lines=21> */
[----:B------:R-:W-:Y:S01]  /*a300*/  FFMA.FTZ R181, R181, R10, -R219 ;  /* 0x0000000ab5b57223 */ /* 0x000fe200000108db */
[----:B------:R-:W2:Y:S02]  /*a310*/  MUFU.EX2 R21, R21 ;  /* 0x0000001500157308 */ /* 0x000ea40000000800 */
[----:B------:R-:W-:-:S04]  /*a320*/  FMNMX.FTZ R20, R178, R11, !PT ;  /* 0x0000000bb2147209 */ /* 0x000fc80007810000 */
[----:B------:R-:W-:Y:S02]  /*a330*/  FMNMX.FTZ R11, R179, R20, !PT ;  /* 0x00000014b30b7209 */ /* 0x000fe40007810000 */
[----:B------:R-:W3:Y:S02]  /*a340*/  MUFU.EX2 R152, R152 ;  /* 0x0000009800987308 */ /* 0x000ee40000000800 */
[----:B------:R-:W-:-:S04]  /*a350*/  FMNMX.FTZ R20, R182, R11, !PT ;  /* 0x0000000bb6147209 */ /* 0x000fc80007810000 */
[----:B------:R-:W-:Y:S02]  /*a360*/  FMNMX.FTZ R20, R183, R20, !PT ;  /* 0x00000014b7147209 */ /* 0x000fe40007810000 */
[----:B------:R-:W4:Y:S01]  /*a370*/  MUFU.EX2 R153, R153 ;  /* 0x0000009900997308 */ /* 0x000f220000000800 */
[-C--:B--2---:R-:W-:Y:S01]  /*a380*/  FMUL.FTZ R24, R24, R21.reuse ;  /* 0x0000001518187220 */ /* 0x084fe20000410000 */
[-C--:B------:R-:W-:Y:S01]  /*a390*/  FMUL.FTZ R25, R25, R21.reuse ;  /* 0x0000001519197220 */ /* 0x080fe20000410000 */
[----:B------:R-:W2:Y:S01]  /*a3a0*/  SHFL.BFLY PT, R11, R20, 0x2, 0x1f ;  /* 0x0c401f00140b7f89 */ /* 0x000ea200000e0000 */
[-C--:B------:R-:W-:Y:S01]  /*a3b0*/  FMUL.FTZ R28, R28, R21.reuse ;  /* 0x000000151c1c7220 */ /* 0x080fe20000410000 */
[-C--:B------:R-:W-:Y:S01]  /*a3c0*/  FMUL.FTZ R29, R29, R21.reuse ;  /* 0x000000151d1d7220 */ /* 0x080fe20000410000 */
[-C--:B------:R-:W-:Y:S01]  /*a3d0*/  FMUL.FTZ R32, R32, R21.reuse ;  /* 0x0000001520207220 */ /* 0x080fe20000410000 */
[-C--:B------:R-:W-:Y:S01]  /*a3e0*/  FMUL.FTZ R33, R33, R21.reuse ;  /* 0x0000001521217220 */ /* 0x080fe20000410000 */
[----:B------:R-:W5:Y:S01]  /*a3f0*/  MUFU.EX2 R156, R156 ;  /* 0x0000009c009c7308 */ /* 0x000f620000000800 */
[----:B---3--:R-:W-:Y:S01]  /*a400*/  FFMA.FTZ R12, R21, R12, R152 ;  /* 0x0000000c150c7223 */ /* 0x008fe20000010098 */
        /* <DEDUP_REMOVED lines=17> */
[----:B--2---:R-:W-:Y:S01]  /*a520*/  FMNMX.FTZ R218, R20, R11, !PT ;  /* 0x0000000b14da7209 */ /* 0x004fe20007810000 */
[-C--:B------:R-:W-:Y:S01]  /*a530*/  FMUL.FTZ R65, R65, R21.reuse ;  /* 0x0000001541417220 */ /* 0x080fe20000410000 */
[-C--:B------:R-:W-:Y:S01]  /*a540*/  FMUL.FTZ R68, R68, R21.reuse ;  /* 0x0000001544447220 */ /* 0x080fe20000410000 */
[-C--:B------:R-:W-:Y:S01]  /*a550*/  FMUL.FTZ R69, R69, R21.reuse ;  /* 0x0000001545457220 */ /* 0x080fe20000410000 */
[-C--:B------:R-:W-:Y:S01]  /*a560*/  FMUL.FTZ R72, R72, R21.reuse ;  /* 0x0000001548487220 */ /* 0x080fe20000410000 */
[----:B------:R-:W2:Y:S01]  /*a570*/  SHFL.BFLY PT, R11, R218, 0x1, 0x1f ;  /* 0x0c201f00da0b7f89 */ /* 0x000ea200000e0000 */
        /* <DEDUP_REMOVED lines=23> */
[----:B--2---:R-:W-:Y:S01]  /*a6f0*/  FMNMX.FTZ R11, R218, R11, !PT ;  /* 0x0000000bda0b7209 */ /* 0x004fe20007810000 */
[----:B------:R-:W-:Y:S01]  /*a700*/  MUFU.EX2 R168, R168 ;  /* 0x000000a800a87308 */ /* 0x000fe20000000800 */
[-C--:B------:R-:W-:Y:S01]  /*a710*/  FMUL.FTZ R113, R113, R21.reuse ;  /* 0x0000001571717220 */ /* 0x080fe20000410000 */
[-C--:B------:R-:W-:Y:S01]  /*a720*/  FMUL.FTZ R116, R116, R21.reuse ;  /* 0x0000001574747220 */ /* 0x080fe20000410000 */
[-C--:B------:R-:W-:Y:S01]  /*a730*/  FMUL.FTZ R117, R117, R21.reuse ;  /* 0x0000001575757220 */ /* 0x080fe20000410000 */
[C---:B------:R-:W-:Y:S01]  /*a740*/  FADD.FTZ R219, -R11.reuse, R216 ;  /* 0x000000d80bdb7221 */ /* 0x040fe20000010100 */
[-C--:B------:R-:W-:Y:S01]  /*a750*/  FMUL.FTZ R221, R11, R10.reuse ;  /* 0x0000000a0bdd7220 */ /* 0x080fe20000410000 */
[-C--:B------:R-:W-:Y:S01]  /*a760*/  FMUL.FTZ R120, R120, R21.reuse ;  /* 0x0000001578787220 */ /* 0x080fe20000410000 */
[----:B------:R-:W-:Y:S01]  /*a770*/  FMUL.FTZ R121, R121, R21 ;  /* 0x0000001579797220 */ /* 0x000fe20000410000 */
[-C--:B------:R-:W-:Y:S01]  /*a780*/  FMUL.FTZ R20, R219, R10.reuse ;  /* 0x0000000adb147220 */ /* 0x080fe20000410000 */
[-CC-:B------:R-:W-:Y:S01]  /*a790*/  FFMA.FTZ R219, R154, R10.reuse, -R221.reuse ;  /* 0x0000000a9adb7223 */ /* 0x180fe200000108dd */
[-CC-:B------:R-:W-:Y:S01]  /*a7a0*/  FFMA.FTZ R216, R155, R10.reuse, -R221.reuse ;  /* 0x0000000a9bd87223 */ /* 0x180fe200000108dd */
[-CC-:B------:R-:W-:Y:S01]  /*a7b0*/  FFMA.FTZ R222, R167, R10.reuse, -R221.reuse ;  /* 0x0000000aa7de7223 */ /* 0x180fe200000108dd */
[-CC-:B------:R-:W-:Y:S01]  /*a7c0*/  FFMA.FTZ R167, R170, R10.reuse, -R221.reuse ;  /* 0x0000000aaaa77223 */ /* 0x180fe200000108dd */
[-CC-:B------:R-:W-:Y:S01]  /*a7d0*/  FFMA.FTZ R170, R171, R10.reuse, -R221.reuse ;  /* 0x0000000aabaa7223 */ /* 0x180fe200000108dd */
[----:B------:R-:W-:Y:S01]  /*a7e0*/  MUFU.EX2 R20, R20 ;  /* 0x0000001400147308 */ /* 0x000fe20000000800 */
[----:B------:R-:W-:Y:S01]  /*a7f0*/  FFMA.FTZ R155, R158, R10, -R221 ;  /* 0x0000000a9e9b7223 */ /* 0x000fe200000108dd */
[----:B------:R-:W-:-:S02]  /*a800*/  IMAD.MOV R171, RZ, RZ, -R191 ;  /* 0x000000ffffab7224 */ /* 0x000fc400078e0abf */
[-CC-:B------:R-:W-:Y:S01]  /*a810*/  FFMA.FTZ R218, R159, R10.reuse, -R221.reuse ;  /* 0x0000000a9fda7223 */ /* 0x180fe200000108dd */
[-CC-:B------:R-:W-:Y:S01]  /*a820*/  FFMA.FTZ R159, R162, R10.reuse, -R221.reuse ;  /* 0x0000000aa29f7223 */ /* 0x180fe200000108dd */
[-CC-:B------:R-:W-:Y:S01]  /*a830*/  FFMA.FTZ R220, R163, R10.reuse, -R221.reuse ;  /* 0x0000000aa3dc7223 */ /* 0x180fe200000108dd */
[----:B------:R-:W-:Y:S01]  /*a840*/  @!P1 VIADD R154, R15, 0x28c40 ;  /* 0x00028c400f9a9836 */ /* 0x000fe20000000000 */
[----:B------:R-:W-:Y:S01]  /*a850*/  ISETP.NE.AND P3, PT, R190, R171, PT ;  /* 0x000000abbe00720c */ /* 0x000fe20003f65270 */
[----:B------:R-:W2:Y:S01]  /*a860*/  MUFU.EX2 R219, R219 ;  /* 0x000000db00db7308 */ /* 0x000ea20000000800 */
[-CC-:B------:R-:W-:Y:S01]  /*a870*/  FFMA.FTZ R171, R174, R10.reuse, -R221.reuse ;  /* 0x0000000aaeab7223 */ /* 0x180fe200000108dd */
[-CC-:B------:R-:W-:Y:S01]  /*a880*/  FFMA.FTZ R174, R175, R10.reuse, -R221.reuse ;  /* 0x0000000aafae7223 */ /* 0x180fe200000108dd */
[-CC-:B------:R-:W-:Y:S01]  /*a890*/  FFMA.FTZ R175, R178, R10.reuse, -R221.reuse ;  /* 0x0000000ab2af7223 */ /* 0x180fe200000108dd */
[-CC-:B------:R-:W-:Y:S01]  /*a8a0*/  FFMA.FTZ R178, R179, R10.reuse, -R221.reuse ;  /* 0x0000000ab3b27223 */ /* 0x180fe200000108dd */
[----:B----4-:R-:W-:Y:S01]  /*a8b0*/  FADD.FTZ R179, R153, R12 ;  /* 0x0000000c99b37221 */ /* 0x010fe20000010000 */
[-C--:B------:R-:W-:Y:S01]  /*a8c0*/  FFMA.FTZ R163, R166, R10.reuse, -R221 ;  /* 0x0000000aa6a37223 */ /* 0x080fe200000108dd */
[----:B------:R-:W-:Y:S01]  /*a8d0*/  @!P1 PRMT R154, RZ, 0x654, R154 ;  /* 0x00000654ff9a9816 */ /* 0x000fe2000000009a */
[----:B------:R-:W4:Y:S01]  /*a8e0*/  MUFU.EX2 R216, R216 ;  /* 0x000000d800d87308 */ /* 0x000f220000000800 */
[----:B-----5:R-:W-:Y:S01]  /*a8f0*/  FADD.FTZ R12, R156, R179 ;  /* 0x000000b39c0c7221 */ /* 0x020fe20000010000 */
[--C-:B------:R-:W-:Y:S01]  /*a900*/  FFMA.FTZ R182, R182, R10, -R221.reuse ;  /* 0x0000000ab6b67223 */ /* 0x100fe200000108dd */
[----:B------:R5:W-:Y:S01]  /*a910*/  @!P1 SYNCS.ARRIVE.TRANS64.RED.A1T0 RZ, [R154+URZ], RZ ;  /* 0x000000ff9aff99a7 */ /* 0x000be2000810043f */
[----:B------:R-:W-:Y:S01]  /*a920*/  @!P3 LEA R217, R217, R188, 0x6 ;  /* 0x000000bcd9d9b211 */ /* 0x000fe200078e30ff */
[----:B---3--:R-:W-:Y:S01]  /*a930*/  FADD.FTZ R179, R157, R12 ;  /* 0x0000000c9db37221 */ /* 0x008fe20000010000 */
[----:B------:R-:W-:Y:S01]  /*a940*/  FFMA.FTZ R183, R183, R10, -R221 ;  /* 0x0000000ab7b77223 */ /* 0x000fe200000108dd */
[----:B------:R-:W-:Y:S01]  /*a950*/  FMUL.FTZ R124, R124, R21 ;  /* 0x000000157c7c7220 */ /* 0x000fe20000410000 */
[----:B------:R-:W3:Y:S01]  /*a960*/  MUFU.EX2 R155, R155 ;  /* 0x0000009b009b7308 */ /* 0x000ee20000000800 */
[----:B--2---:R-:W-:Y:S01]  /*a970*/  FFMA.FTZ R13, R20, R13, R219 ;  /* 0x0000000d140d7223 */ /* 0x004fe200000100db */
[----:B------:R-:W-:-:S02]  /*a980*/  @!P3 IMAD R217, R217, 0x4, R2 ;  /* 0x00000004d9d9b824 */ /* 0x000fc400078e0202 */
[----:B-----5:R-:W-:Y:S01]  /*a990*/  FADD.FTZ R154, R160, R179 ;  /* 0x000000b3a09a7221 */ /* 0x020fe20000010000 */
[-C--:B------:R-:W-:Y:S01]  /*a9a0*/  FMUL.FTZ R125, R125, R21.reuse ;  /* 0x000000157d7d7220 */ /* 0x080fe20000410000 */
[-C--:B------:R-:W-:Y:S01]  /*a9b0*/  FMUL.FTZ R128, R128, R21.reuse ;  /* 0x0000001580807220 */ /* 0x080fe20000410000 */
[-C--:B------:R-:W-:Y:S01]  /*a9c0*/  FMUL.FTZ R129, R129, R21.reuse ;  /* 0x0000001581817220 */ /* 0x080fe20000410000 */
[----:B------:R-:W-:Y:S01]  /*a9d0*/  FADD.FTZ R179, R161, R154 ;  /* 0x0000009aa1b37221 */ /* 0x000fe20000010000 */
[----:B------:R-:W2:Y:S01]  /*a9e0*/  MUFU.EX2 R218, R218 ;  /* 0x000000da00da7308 */ /* 0x000ea20000000800 */
[----:B----4-:R-:W-:Y:S01]  /*a9f0*/  FADD.FTZ R12, R216, R13 ;  /* 0x0000000dd80c7221 */ /* 0x010fe20000010000 */
[----:B------:R4:W-:Y:S01]  /*aa00*/  @!P3 STS [R217+0x28800], R21 ;  /* 0x02880015d900b388 */ /* 0x0009e20000000800 */
[----:B------:R-:W-:Y:S01]  /*aa10*/  FADD.FTZ R154, R164, R179 ;  /* 0x000000b3a49a7221 */ /* 0x000fe20000010000 */
[-C--:B------:R-:W-:Y:S01]  /*aa20*/  FMUL.FTZ R132, R132, R21.reuse ;  /* 0x0000001584847220 */ /* 0x080fe20000410000 */
[-C--:B------:R-:W-:Y:S01]  /*aa30*/  FMUL.FTZ R133, R133, R21.reuse ;  /* 0x0000001585857220 */ /* 0x080fe20000410000 */
[----:B------:R0:W-:Y:S01]  /*aa40*/  @!P3 STS [R217+0x28820], R20 ;  /* 0x02882014d900b388 */ /* 0x0001e20000000800 */
[----:B------:R-:W-:Y:S01]  /*aa50*/  FADD.FTZ R179, R165, R154 ;  /* 0x0000009aa5b37221 */ /* 0x000fe20000010000 */
[----:B------:R-:W5:Y:S01]  /*aa60*/  MUFU.EX2 R159, R159 ;  /* 0x0000009f009f7308 */ /* 0x000f620000000800 */
[----:B---3--:R-:W-:Y:S01]  /*aa70*/  FADD.FTZ R13, R155, R12 ;  /* 0x0000000c9b0d7221 */ /* 0x008fe20000010000 */
[-C--:B------:R-:W-:Y:S01]  /*aa80*/  FMUL.FTZ R136, R136, R21.reuse ;  /* 0x0000001588887220 */ /* 0x080fe20000410000 */
[----:B------:R-:W-:Y:S01]  /*aa90*/  FADD.FTZ R154, R168, R179 ;  /* 0x000000b3a89a7221 */ /* 0x000fe20000010000 */
        /* <DEDUP_REMOVED lines=8> */
[----:B------:R-:W-:Y:S01]  /*ab20*/  FMUL.FTZ R149, R149, R21 ;  /* 0x0000001595957220 */ /* 0x000fe20000410000 */
[----:B------:R-:W-:Y:S01]  /*ab30*/  F2FP.BF16.F32.PACK_AB R152, R153, R152 ;  /* 0x000000989998723e */ /* 0x000fe200000010ff */
[-C--:B------:R-:W-:Y:S01]  /*ab40*/  FMUL.FTZ R26, R26, R20.reuse ;  /* 0x000000141a1a7220 */ /* 0x080fe20000410000 */
[----:B------:R-:W-:Y:S01]  /*ab50*/  F2FP.BF16.F32.PACK_AB R153, R216, R219 ;  /* 0x000000dbd899723e */ /* 0x000fe200000010ff */
[----:B------:R-:W2:Y:S01]  /*ab60*/  MUFU.EX2 R163, R163 ;  /* 0x000000a300a37308 */ /* 0x000ea20000000800 */
[----:B-----5:R-:W-:Y:S01]  /*ab70*/  FADD.FTZ R13, R159, R12 ;  /* 0x0000000c9f0d7221 */ /* 0x020fe20000010000 */
[----:B------:R-:W-:Y:S01]  /*ab80*/  F2FP.BF16.F32.PACK_AB R155, R218, R155 ;  /* 0x0000009bda9b723e */ /* 0x000fe200000010ff */
[----:B------:R-:W-:Y:S01]  /*ab90*/  FMUL.FTZ R27, R27, R20 ;  /* 0x000000141b1b7220 */ /* 0x000fe20000410000 */
[----:B------:R-:W-:Y:S01]  /*aba0*/  F2FP.BF16.F32.PACK_AB R158, R165, R164 ;  /* 0x000000a4a59e723e */ /* 0x000fe200000010ff */
[-C--:B------:R-:W-:Y:S01]  /*abb0*/  FMUL.FTZ R30, R30, R20.reuse ;  /* 0x000000141e1e7220 */ /* 0x080fe20000410000 */
[-C--:B------:R-:W-:Y:S01]  /*abc0*/  FMUL.FTZ R31, R31, R20.reuse ;  /* 0x000000141f1f7220 */ /* 0x080fe20000410000 */
[-C--:B------:R-:W-:Y:S01]  /*abd0*/  FMUL.FTZ R34, R34, R20.reuse ;  /* 0x0000001422227220 */ /* 0x080fe20000410000 */
[----:B------:R-:W5:Y:S01]  /*abe0*/  MUFU.EX2 R169, R169 ;  /* 0x000000a900a97308 */ /* 0x000f620000000800 */
        /* <DEDUP_REMOVED lines=46> */
[----:B------:R-:W-:Y:S01]  /*aed0*/  FMUL.FTZ R106, R106, R20 ;  /* 0x000000146a6a7220 */ /* 0x000fe20000410000 */
[----:B------:R-:W3:Y:S01]  /*aee0*/  MUFU.EX2 R176, R176 ;  /* 0x000000b000b07308 */ /* 0x000ee20000000800 */
[----:B----4-:R-:W-:Y:S01]  /*aef0*/  FADD.FTZ R21, R173, R154 ;  /* 0x0000009aad157221 */ /* 0x010fe20000010000 */
[----:B------:R-:W-:Y:S01]  /*af00*/  F2FP.BF16.F32.PACK_AB R154, R157, R156 ;  /* 0x0000009c9d9a723e */ /* 0x000fe200000010ff */
[----:B------:R-:W-:Y:S01]  /*af10*/  BAR.SYNC.DEFER_BLOCKING 0xf, 0x100 ;  /* 0x03c4000000007b1d */ /* 0x000fe20000010000 */
[----:B------:R-:W-:Y:S01]  /*af20*/  F2FP.BF16.F32.PACK_AB R157, R220, R159 ;  /* 0x0000009fdc9d723e */ /* 0x000fe200000010ff */
[----:B------:R-:W-:Y:S01]  /*af30*/  FMUL.FTZ R107, R107, R20 ;  /* 0x000000146b6b7220 */ /* 0x000fe20000410000 */
[----:B------:R-:W-:Y:S01]  /*af40*/  F2FP.BF16.F32.PACK_AB R156, R161, R160 ;  /* 0x000000a0a19c723e */ /* 0x000fe200000010ff */
[----:B------:R-:W-:Y:S01]  /*af50*/  FMUL.FTZ R110, R110, R20 ;  /* 0x000000146e6e7220 */ /* 0x000fe20000410000 */
[----:B------:R-:W-:Y:S01]  /*af60*/  F2FP.BF16.F32.PACK_AB R159, R222, R163 ;  /* 0x000000a3de9f723e */ /* 0x000fe200000010ff */
[----:B------:R-:W4:Y:S01]  /*af70*/  MUFU.EX2 R171, R171 ;  /* 0x000000ab00ab7308 */ /* 0x000f220000000800 */
[C---:B--2---:R-:W-:Y:S01]  /*af80*/  FADD.FTZ R12, R170.reuse, R13 ;  /* 0x0000000daa0c7221 */ /* 0x044fe20000010000 */
[----:B------:R-:W-:Y:S01]  /*af90*/  F2FP.BF16.F32.PACK_AB R160, R169, R168 ;  /* 0x000000a8a9a0723e */ /* 0x000fe200000010ff */
[-C--:B------:R-:W-:Y:S01]  /*afa0*/  FMUL.FTZ R111, R111, R20.reuse ;  /* 0x000000146f6f7220 */ /* 0x080fe20000410000 */
[----:B------:R-:W-:Y:S01]  /*afb0*/  F2FP.BF16.F32.PACK_AB R161, R170, R167 ;  /* 0x000000a7aaa1723e */ /* 0x000fe200000010ff */
[-C--:B------:R-:W-:Y:S01]  /*afc0*/  FMUL.FTZ R114, R114, R20.reuse ;  /* 0x0000001472727220 */ /* 0x080fe20000410000 */
[-C--:B------:R-:W-:Y:S01]  /*afd0*/  FMUL.FTZ R115, R115, R20.reuse ;  /* 0x0000001473737220 */ /* 0x080fe20000410000 */
[-C--:B------:R-:W-:Y:S01]  /*afe0*/  FMUL.FTZ R118, R118, R20.reuse ;  /* 0x0000001476767220 */ /* 0x080fe20000410000 */
[----:B------:R-:W2:Y:S01]  /*aff0*/  MUFU.EX2 R177, R177 ;  /* 0x000000b100b17308 */ /* 0x000ea20000000800 */
        /* <DEDUP_REMOVED lines=8> */
[----:B----4-:R-:W-:Y:S01]  /*b080*/  FADD.FTZ R13, R171, R12 ;  /* 0x0000000cab0d7221 */ /* 0x010fe20000010000 */
[----:B------:R0:W-:Y:S01]  /*b090*/  STSM.16.M88.4 [R194+0x26800], R152 ;  /* 0x02680098c2007844 */ /* 0x0001e20000000200 */
[-C--:B------:R-:W-:Y:S01]  /*b0a0*/  FMUL.FTZ R131, R131, R20.reuse ;  /* 0x0000001483837220 */ /* 0x080fe20000410000 */
[-C--:B------:R-:W-:Y:S01]  /*b0b0*/  FMUL.FTZ R134, R134, R20.reuse ;  /* 0x0000001486867220 */ /* 0x080fe20000410000 */
[-C--:B------:R-:W-:Y:S01]  /*b0c0*/  FMUL.FTZ R135, R135, R20.reuse ;  /* 0x0000001487877220 */ /* 0x080fe20000410000 */
[----:B------:R0:W-:Y:S01]  /*b0d0*/  STSM.16.M88.4 [R197], R156 ;  /* 0x0000009cc5007844 */ /* 0x0001e20000000200 */
[----:B------:R-:W-:Y:S01]  /*b0e0*/  FMUL.FTZ R138, R138, R20 ;  /* 0x000000148a8a7220 */ /* 0x000fe20000410000 */
[----:B------:R-:W4:Y:S01]  /*b0f0*/  MUFU.EX2 R180, R180 ;  /* 0x000000b400b47308 */ /* 0x000f220000000800 */
[----:B--2---:R-:W-:Y:S01]  /*b100*/  FADD.FTZ R21, R177, R162 ;  /* 0x000000a2b1157221 */ /* 0x004fe20000010000 */
[----:B------:R-:W-:Y:S01]  /*b110*/  F2FP.BF16.F32.PACK_AB R162, R173, R172 ;  /* 0x000000acada2723e */ /* 0x000fe200000010ff */
[----:B------:R-:W-:Y:S01]  /*b120*/  FMUL.FTZ R139, R139, R20 ;  /* 0x000000148b8b7220 */ /* 0x000fe20000410000 */
[----:B------:R-:W-:Y:S01]  /*b130*/  F2FP.BF16.F32.PACK_AB R164, R177, R176 ;  /* 0x000000b0b1a4723e */ /* 0x000fe200000010ff */
[-C--:B------:R-:W-:Y:S01]  /*b140*/  FMUL.FTZ R142, R142, R20.reuse ;  /* 0x000000148e8e7220 */ /* 0x080fe20000410000 */
[-C--:B------:R-:W-:Y:S01]  /*b150*/  FMUL.FTZ R143, R143, R20.reuse ;  /* 0x000000148f8f7220 */ /* 0x080fe20000410000 */
[-C--:B------:R-:W-:Y:S01]  /*b160*/  FMUL.FTZ R146, R146, R20.reuse ;  /* 0x0000001492927220 */ /* 0x080fe20000410000 */
[----:B------:R-:W2:Y:S01]  /*b170*/  MUFU.EX2 R175, R175 ;  /* 0x000000af00af7308 */ /* 0x000ea20000000800 */
[C---:B---3--:R-:W-:Y:S01]  /*b180*/  FADD.FTZ R12, R174.reuse, R13 ;  /* 0x0000000dae0c7221 */ /* 0x048fe20000010000 */
[----:B------:R-:W-:Y:S01]  /*b190*/  F2FP.BF16.F32.PACK_AB R163, R174, R171 ;  /* 0x000000abaea3723e */ /* 0x000fe200000010ff */
[-C--:B------:R-:W-:Y:S01]  /*b1a0*/  FMUL.FTZ R147, R147, R20.reuse ;  /* 0x0000001493937220 */ /* 0x080fe20000410000 */
[-C--:B------:R-:W-:Y:S01]  /*b1b0*/  FMUL.FTZ R150, R150, R20.reuse ;  /* 0x0000001496967220 */ /* 0x080fe20000410000 */
[----:B------:R-:W-:-:S02]  /*b1c0*/  FMUL.FTZ R151, R151, R20 ;  /* 0x0000001497977220 */ /* 0x000fc40000410000 */
[----:B------:R0:W-:Y:S01]  /*b1d0*/  STSM.16.M88.4 [R195], R160 ;  /* 0x000000a0c3007844 */ /* 0x0001e20000000200 */
        /* <DEDUP_REMOVED lines=8> */
[C---:B----4-:R-:W-:Y:S01]  /*b260*/  FADD.FTZ R13, R178.reuse, R13 ;  /* 0x0000000db20d7221 */ /* 0x050fe20000010000 */
[----:B------:R-:W-:-:S03]  /*b270*/  F2FP.BF16.F32.PACK_AB R165, R178, R175 ;  /* 0x000000afb2a5723e */ /* 0x000fc600000010ff */
[----:B--2---:R-:W-:Y:S01]  /*b280*/  FADD.FTZ R168, R182, R13 ;  /* 0x0000000db6a87221 */ /* 0x004fe20000010000 */
[----:B---3--:R-:W-:-:S03]  /*b290*/  F2FP.BF16.F32.PACK_AB R167, R183, R182 ;  /* 0x000000b6b7a7723e */ /* 0x008fc600000010ff */
[----:B------:R-:W-:Y:S02]  /*b2a0*/  FADD.FTZ R13, R183, R168 ;  /* 0x000000a8b70d7221 */ /* 0x000fe40000010000 */
[----:B------:R0:W-:Y:S01]  /*b2b0*/  STSM.16.M88.4 [R196], R164 ;  /* 0x000000a4c4007844 */ /* 0x0001e20000000200 */
[----:B------:R-:W-:Y:S05]  /*b2c0*/  @!P0 BRA `(.L_x_3219) ;  /* 0x0000000000048947 */ /* 0x000fea0003800000 */
[----:B------:R-:W-:Y:S01]  /*b2d0*/  BPT.TRAP 0x1 ;  /* 0x000000040000795c */ /* 0x000fe20000300000 */
.L_x_3219:
[----:B------:R2:W3:Y:S01]  /*b2e0*/  SYNCS.PHASECHK.TRANS64.TRYWAIT P3, [R15+URZ+0x28c50], R213 ;  /* 0x028c50d50f0075a7 */ /* 0x0004e2000806017f */
[----:B------:R-:W-:Y:S05]  /*b2f0*/  @!P0 BRA `(.L_x_3220) ;  /* 0x0000000000048947 */ /* 0x000fea0003800000 */
[----:B------:R-:W-:Y:S01]  /*b300*/  BPT.TRAP 0x1 ;  /* 0x000000040000795c */ /* 0x000fe20000300000 */
.L_x_3220:
[----:B------:R-:W-:Y:S04]  /*b310*/  BSSY B1, `(.L_x_3221) ;  /* 0x0000004000017945 */ /* 0x000fe80003800000 */
[----:B---3--:R-:W-:Y:S05]  /*b320*/  @P3 BRA `(.L_x_3222) ;  /* 0x0000000000083947 */ /* 0x008fea0003800000 */
[----:B------:R-:W3:Y:S02]  /*b330*/  SYNCS.PHASECHK.TRANS64.TRYWAIT P3, [R15+URZ+0x28c50], R213 ;  /* 0x028c50d50f0075a7 */ /* 0x000ee4000806017f */
[----:B---3--:R-:W-:Y:S05]  /*b340*/  @!P3 BRA `(.L_x_3223) ;  /* 0x0000009800b0b947 */ /* 0x008fea0003800000 */
.L_x_3222:
[----:B------:R-:W-:Y:S05]  /*b350*/  BSYNC B1 ;  /* 0x0000000000017941 */ /* 0x000fea0003800000 */
.L_x_3221:
[----:B0-----:R-:W-:Y:S01]  /*b360*/  IMAD R20, R18, 0x1000, R14 ;  /* 0x0000100012147824 */ /* 0x001fe200078e020e */
[----:B------:R-:W-:Y:S01]  /*b370*/  WARPGROUP.ARRIVE ;  /* 0x00000000000079c5 */ /* 0x000fe20000000000 */
[----:B------:R-:W-:Y:S02]  /*b380*/  IMAD.MOV.U32 R21, RZ, RZ, 0x40000040 ;  /* 0x40000040ff157424 */ /* 0x000fe400078e00ff */
[----:B-123--:R-:W-:Y:S01]  /*b390*/  @!P1 VIADD R15, R15, 0x28c60 ;  /* 0x00028c600f0f9836 */ /* 0x00efe20000000000 */
[----:B------:R-:W-:Y:S01]  /*b3a0*/  R2UR UR6, R20 ;  /* 0x00000000140672ca */ /* 0x000fe200000e0000 */
[----:B------:R-:W-:Y:S01]  /*b3b0*/  IMAD.MOV.U32 R216, RZ, RZ, R11 ;  /* 0x000000ffffd87224 */ /* 0x000fe200078e000b */
[----:B------:R-:W-:Y:S01]  /*b3c0*/  R2UR UR7, R21 ;  /* 0x00000000150772ca */ /* 0x000fe200000e0000 */
[----:B------:R-:W-:Y:S01]  /*b3d0*/  IMAD.MOV.U32 R218, RZ, RZ, R3 ;  /* 0x000000ffffda7224 */ /* 0x000fe200078e0003 */
[----:B------:R-:W-:Y:S01]  /*b3e0*/  MOV R21, 0x40000040 ;  /* 0x4000004000157802 */ /* 0x000fe20000000f00 */
[----:B------:R-:W-:Y:S01]  /*b3f0*/  IMAD.MOV.U32 R217, RZ, RZ, R18 ;  /* 0x000000ffffd97224 */ /* 0x000fe200078e0012 */
[----:B------:R-:W-:-:S09]  /*b400*/  @!P1 PRMT R15, RZ, 0x654, R15 ;  /* 0x00000654ff0f9816 */ /* 0x000fd2000000000f */
[----:B------:R-:W-:Y:S03]  /*b410*/  HGMMA.64x256x16.F32.BF16 R24, R152, gdesc[UR4].tnspB, R24, gsb0 ;  /* 0x43e0000498187df0 */ /* 0x000fe60008001818 */
[----:B------:R-:W-:Y:S02]  /*b420*/  WARPGROUP.DEPBAR.LE gsb0, 0x0 ;  /* 0x00008000000079c5 */ /* 0x000fe40000010000 */
[----:B------:R-:W-:Y:S01]  /*b430*/  VIADD R152, R20, 0x80 ;  /* 0x0000008014987836 */ /* 0x000fe20000000000 */
[----:B------:R-:W-:Y:S01]  /*b440*/  WARPGROUP.ARRIVE ;  /* 0x00000000000079c5 */ /* 0x000fe20000000000 */
[----:B------:R-:W-:-:S03]  /*b450*/  IMAD.MOV.U32 R153, RZ, RZ, 0x40000040 ;  /* 0x40000040ff997424 */ /* 0x000fc600078e00ff */
        /* <DEDUP_REMOVED lines=28> */
[----:B------:R-:W-:Y:S05]  /*b620*/  @P2 BRA `(.L_x_3224) ;  /* 0xffffffe400782947 */ /* 0x000fea000383ffff */
.L_x_3213:
[----:B------:R-:W-:Y:S05]  /*b630*/  BSYNC B0 ;  /* 0x0000000000007941 */ /* 0x000fea0003800000 */
.L_x_3212:
[----:B------:R-:W2:Y:S01]  /*b640*/  SHFL.BFLY PT, R5, R12, 0x2, 0x1f ;  /* 0x0c401f000c057f89 */ /* 0x000ea200000e0000 */
[----:B------:R-:W-:Y:S02]  /*b650*/  IMAD.MOV.U32 R6, RZ, RZ, RZ ;  /* 0x000000ffff067224 */ /* 0x000fe400078e00ff */
[----:B------:R-:W-:Y:S01]  /*b660*/  IMAD.MOV.U32 R21, RZ, RZ, -0x800000 ;  /* 0xff800000ff157424 */ /* 0x000fe200078e00ff */
[----:B------:R-:W3:Y:S01]  /*b670*/  SHFL.BFLY PT, R0, R13, 0x2, 0x1f ;  /* 0x0c401f000d007f89 */ /* 0x000ee200000e0000 */
[----:B------:R-:W-:Y:S02]  /*b680*/  IMAD.MOV.U32 R20, RZ, RZ, -0x800000 ;  /* 0xff800000ff147424 */ /* 0x000fe400078e00ff */
[----:B------:R-:W-:Y:S01]  /*b690*/  VIADD R202, R202, 0x1 ;  /* 0x00000001caca7836 */ /* 0x000fe20000000000 */
[----:B------:R-:W-:Y:S08]  /*b6a0*/  BAR.ARV 0x8, 0xa0 ;  /* 0x0202800000007b1d */ /* 0x000ff00000002000 */
[----:B------:R-:W-:Y:S01]  /*b6b0*/  BAR.SYNC.DEFER_BLOCKING 0xf, 0x100 ;  /* 0x03c4000000007b1d */ /* 0x000fe20000010000 */
[----:B--2---:R-:W-:Y:S01]  /*b6c0*/  FADD.FTZ R4, R5, R12 ;  /* 0x0000000c05047221 */ /* 0x004fe20000010000 */
[----:B---3--:R-:W-:-:S04]  /*b6d0*/  FADD.FTZ R7, R0, R13 ;  /* 0x0000000d00077221 */ /* 0x008fc80000010000 */
[----:B------:R-:W2:Y:S04]  /*b6e0*/  SHFL.BFLY PT, R5, R4, 0x1, 0x1f ;  /* 0x0c201f0004057f89 */ /* 0x000ea800000e0000 */
[----:B------:R-:W3:Y:S01]  /*b6f0*/  SHFL.BFLY PT, R0, R7, 0x1, 0x1f ;  /* 0x0c201f0007007f89 */ /* 0x000ee200000e0000 */
[----:B--2---:R-:W-:Y:S01]  /*b700*/  FADD.FTZ R8, R4, R5 ;  /* 0x0000000504087221 */ /* 0x004fe20000010000 */
[----:B------:R-:W-:Y:S02]  /*b710*/  IMAD.MOV R5, RZ, RZ, -R191 ;  /* 0x000000ffff057224 */ /* 0x000fe400078e0abf */
[----:B------:R-:W-:Y:S02]  /*b720*/  VIADD R4, R18, 0x1 ;  /* 0x0000000112047836 */ /* 0x000fe40000000000 */
[----:B---3--:R-:W-:Y:S01]  /*b730*/  FADD.FTZ R0, R7, R0 ;  /* 0x0000000007007221 */ /* 0x008fe20000010000 */
[----:B------:R-:W-:-:S02]  /*b740*/  FSETP.NE.FTZ.AND P2, PT, R8, RZ, PT ;  /* 0x000000ff0800720b */ /* 0x000fc40003f55000 */
[----:B------:R-:W-:Y:S01]  /*b750*/  ISETP.NE.AND P0, PT, R190, R5, PT ;  /* 0x00000005be00720c */ /* 0x000fe20003f05270 */
[----:B------:R-:W-:Y:S01]  /*b760*/  IMAD.MOV.U32 R5, RZ, RZ, RZ ;  /* 0x000000ffff057224 */ /* 0x000fe200078e00ff */
[----:B------:R-:W-:Y:S02]  /*b770*/  FSETP.NE.FTZ.AND P3, PT, R0, RZ, PT ;  /* 0x000000ff0000720b */ /* 0x000fe40003f75000 */
[----:B------:R-:W-:-:S04]  /*b780*/  ISETP.NE.AND P1, PT, R4, 0x2, PT ;  /* 0x000000020400780c */ /* 0x000fc80003f25270 */
[----:B------:R-:W-:-:S03]  /*b790*/  SEL R9, RZ, 0x1, P1 ;  /* 0x00000001ff097807 */ /* 0x000fc60000800000 */
[----:B------:R-:W2:Y:S01]  /*b7a0*/  @P2 MUFU.RCP R5, R8 ;  /* 0x0000000800052308 */ /* 0x000ea20000001000 */
[----:B------:R-:W-:Y:S02]  /*b7b0*/  LOP3.LUT R22, R22, R9, RZ, 0x3c, !PT ;  /* 0x0000000916167212 */ /* 0x000fe400078e3cff */
[----:B------:R-:W-:Y:S01]  /*b7c0*/  @!P0 LEA R7, R18, R188, 0x6 ;  /* 0x000000bc12078211 */ /* 0x000fe200078e30ff */
[C---:B------:R-:W-:Y:S01]  /*b7d0*/  @P2 FMUL.FTZ R18, R10.reuse, 0.69314718246459960938 ;  /* 0x3f3172180a122820 */ /* 0x040fe20000410000 */
[----:B------:R-:W-:-:S03]  /*b7e0*/  @P3 FMUL.FTZ R10, R10, 0.69314718246459960938 ;  /* 0x3f3172180a0a3820 */ /* 0x000fc60000410000 */
[----:B------:R-:W3:Y:S01]  /*b7f0*/  @P3 MUFU.RCP R6, R0 ;  /* 0x0000000000063308 */ /* 0x000ee20000001000 */
[----:B------:R-:W-:-:S07]  /*b800*/  @!P0 IMAD R7, R7, 0x4, R2 ;  /* 0x0000000407078824 */ /* 0x000fce00078e0202 */
[----:B------:R-:W4:Y:S01]  /*b810*/  @P2 MUFU.LG2 R2, R8 ;  /* 0x0000000800022308 */ /* 0x000f220000000c00 */
[-C--:B--2---:R-:W-:Y:S01]  /*b820*/  FMUL.FTZ R181, R24, R5.reuse ;  /* 0x0000000518b57220 */ /* 0x084fe20000410000 */
[----:B------:R2:W-:Y:S01]  /*b830*/  @!P0 STS [R7+0x28800], R5 ;  /* 0x0288000507008388 */ /* 0x0005e20000000800 */
[-C--:B------:R-:W-:Y:S01]  /*b840*/  FMUL.FTZ R179, R25, R5.reuse ;  /* 0x0000000519b37220 */ /* 0x080fe20000410000 */
[-C--:B------:R-:W-:Y:S01]  /*b850*/  FMUL.FTZ R180, R28, R5.reuse ;  /* 0x000000051cb47220 */ /* 0x080fe20000410000 */
[-C--:B------:R-:W-:Y:S01]  /*b860*/  FMUL.FTZ R178, R32, R5.reuse ;  /* 0x0000000520b27220 */ /* 0x080fe20000410000 */
[-C--:B------:R-:W-:Y:S01]  /*b870*/  FMUL.FTZ R28, R33, R5.reuse ;  /* 0x00000005211c7220 */ /* 0x080fe20000410000 */
[-C--:B------:R-:W-:Y:S01]  /*b880*/  FMUL.FTZ R175, R40, R5.reuse ;  /* 0x0000000528af7220 */ /* 0x080fe20000410000 */
[----:B------:R5:W1:Y:S01]  /*b890*/  @P3 MUFU.LG2 R24, R0 ;  /* 0x0000000000183308 */ /* 0x000a620000000c00 */
[----:B---3--:R3:W-:Y:S01]  /*b8a0*/  @!P0 STS [R7+0x28820], R6 ;  /* 0x0288200607008388 */ /* 0x0087e20000000800 */
[-C--:B------:R-:W-:Y:S01]  /*b8b0*/  FMUL.FTZ R177, R29, R5.reuse ;  /* 0x000000051db17220 */ /* 0x080fe20000410000 */
[-C--:B------:R-:W-:Y:S01]  /*b8c0*/  FMUL.FTZ R176, R36, R5.reuse ;  /* 0x0000000524b07220 */ /* 0x080fe20000410000 */
[-C--:B------:R-:W-:Y:S01]  /*b8d0*/  FMUL.FTZ R174, R37, R5.reuse ;  /* 0x0000000525ae7220 */ /* 0x080fe20000410000 */
[-C--:B------:R-:W-:Y:S01]  /*b8e0*/  FMUL.FTZ R32, R41, R5.reuse ;  /* 0x0000000529207220 */ /* 0x080fe20000410000 */
[-C--:B------:R-:W-:Y:S01]  /*b8f0*/  FMUL.FTZ R173, R44, R5.reuse ;  /* 0x000000052cad7220 */ /* 0x080fe20000410000 */
[-C--:B------:R-:W-:Y:S01]  /*b900*/  FMUL.FTZ R171, R45, R5.reuse ;  /* 0x000000052dab7220 */ /* 0x080fe20000410000 */
[-C--:B------:R-:W-:Y:S01]  /*b910*/  FMUL.FTZ R172, R48, R5.reuse ;  /* 0x0000000530ac7220 */ /* 0x080fe20000410000 */
[-C--:B-----5:R-:W-:Y:S01]  /*b920*/  FMUL.FTZ R0, R27, R6.reuse ;  /* 0x000000061b007220 */ /* 0x0a0fe20000410000 */
[----:B----4-:R-:W-:Y:S01]  /*b930*/  @P2 FMUL.FTZ R25, R2, 0.69314718246459960938 ;  /* 0x3f31721802192820 */ /* 0x010fe20000410000 */
[-C--:B------:R-:W-:Y:S01]  /*b940*/  FMUL.FTZ R169, R49, R5.reuse ;  /* 0x0000000531a97220 */ /* 0x080fe20000410000 */
[-C--:B------:R-:W-:Y:S01]  /*b950*/  FMUL.FTZ R170, R52, R5.reuse ;  /* 0x0000000534aa7220 */ /* 0x080fe20000410000 */
[-C--:B------:R-:W-:Y:S01]  /*b960*/  FMUL.FTZ R166, R53, R5.reuse ;  /* 0x0000000535a67220 */ /* 0x080fe20000410000 */
        /* <DEDUP_REMOVED lines=52> */
[-C--:B0-----:R-:W-:Y:S01]  /*bcb0*/  FMUL.FTZ R15, R70, R6.reuse ;  /* 0x00000006460f7220 */ /* 0x081fe20000410000 */
[-C--:B------:R-:W-:Y:S01]  /*bcc0*/  FMUL.FTZ R40, R91, R6.reuse ;  /* 0x000000065b287220 */ /* 0x080fe20000410000 */
[----:B------:R-:W-:Y:S01]  /*bcd0*/  @P2 FFMA.FTZ R21, R18, R3, R25 ;  /* 0x0000000312152223 */ /* 0x000fe20000010019 */
[----:B------:R-:W-:Y:S01]  /*bce0*/  PLOP3.LUT P0, PT, PT, PT, PT, 0x8, 0x0 ;  /* 0x000000000000781c */ /* 0x000fe20003f0e170 */
[-C--:B--2---:R-:W-:Y:S01]  /*bcf0*/  FMUL.FTZ R5, R26, R6.reuse ;  /* 0x000000061a057220 */ /* 0x084fe20000410000 */
        /* <DEDUP_REMOVED lines=59> */
[----:B------:R-:W-:Y:S06]  /*c0b0*/  BAR.ARV 0xe, 0x100 ;  /* 0x0384000000007b1d */ /* 0x000fec0000002000 */
.L_x_3157:
[----:B------:R-:W-:Y:S05]  /*c0c0*/  BSYNC B7 ;  /* 0x0000000000077941 */ /* 0x000fea0003800000 */
.L_x_3155:
[----:B------:R-:W0:Y:S08]  /*c0d0*/  S2UR UR5, SR_CgaCtaId ;  /* 0x00000000000579c3 */ /* 0x000e300000008800 */
[----:B------:R-:W-:Y:S06]  /*c0e0*/  BAR.SYNC.DEFER_BLOCKING 0x5, 0x120 ;  /* 0x0144800000007b1d */ /* 0x000fec0000010000 */
[----:B------:R-:W-:Y:S01]  /*c0f0*/  UMOV UR4, 0x400 ;  /* 0x0000040000047882 */ /* 0x000fe20000000000 */
[----:B------:R-:W-:Y:S01]  /*c100*/  BSSY B0, `(.L_x_3225) ;  /* 0x000026e000007945 */ /* 0x000fe20003800000 */
[----:B0-----:R-:W-:-:S06]  /*c110*/  ULEA UR4, UR5, UR4, 0x18 ;  /* 0x0000000405047291 */ /* 0x001fcc000f8ec03f */
[----:B------:R-:W-:-:S05]  /*c120*/  IMAD.U32 R2, RZ, RZ, UR4 ;  /* 0x00000004ff027e24 */ /* 0x000fca000f8e00ff */
[----:B-----5:R0:W1:Y:S01]  /*c130*/  LDS.128 R24, [R2+0x28cd0] ;  /* 0x028cd00002187984 */ /* 0x0200620000000c00 */
        /* <DEDUP_REMOVED lines=20> */
[----:B------:R-:W-:Y:S02]  /*c280*/  MOV R36, R2 ;  /* 0x0000000200247202 */ /* 0x000fe40000000f00 */
[----:B--2---:R-:W-:-:S02]  /*c290*/  MOV R37, R3 ;  /* 0x0000000300257202 */ /* 0x004fc40000000f00 */
[----:B------:R-:W-:Y:S02]  /*c2a0*/  F2FP.BF16.F32.PACK_AB R90, R93, R92 ;  /* 0x0000005c5d5a723e */ /* 0x000fe400000010ff */
[----:B------:R-:W-:Y:S01]  /*c2b0*/  F2FP.BF16.F32.PACK_AB R91, R41, R91 ;  /* 0x0000005b295b723e */ /* 0x000fe200000010ff */
[----:B------:R-:W-:Y:S01]  /*c2c0*/  IMAD.WIDE R118, R210, 0x2, R36 ;  /* 0x00000002d2767825 */ /* 0x000fe200078e0224 */
[----:B------:R-:W-:Y:S02]  /*c2d0*/  F2FP.BF16.F32.PACK_AB R96, R97, R96 ;  /* 0x000000606160723e */ /* 0x000fe400000010ff */
[----:B------:R-:W-:Y:S02]  /*c2e0*/  F2FP.BF16.F32.PACK_AB R97, R66, R42 ;  /* 0x0000002a4261723e */ /* 0x000fe400000010ff */
[C---:B------:R-:W-:Y:S02]  /*c2f0*/  IADD3 R211, P0, R118.reuse, 0x40, RZ ;  /* 0x0000004076d37810 */ /* 0x040fe40007f1e0ff */
[----:B------:R-:W-:-:S02]  /*c300*/  IADD3 R183, P1, R118, 0x20, RZ ;  /* 0x0000002076b77810 */ /* 0x000fc40007f3e0ff */
[C---:B------:R-:W-:Y:S01]  /*c310*/  IADD3 R217, P3, R118.reuse, 0x2000, RZ ;  /* 0x0000200076d97810 */ /* 0x040fe20007f7e0ff */
[--C-:B------:R-:W-:Y:S01]  /*c320*/  IMAD.X R53, RZ, RZ, R119.reuse, P0 ;  /* 0x000000ffff357224 */ /* 0x100fe200000e0677 */
[----:B------:R-:W-:Y:S01]  /*c330*/  LOP3.LUT R52, R211, 0x380, RZ, 0xc0, !PT ;  /* 0x00000380d3347812 */ /* 0x000fe200078ec0ff */
[--C-:B------:R-:W-:Y:S01]  /*c340*/  IMAD.X R49, RZ, RZ, R119.reuse, P1 ;  /* 0x000000ffff317224 */ /* 0x100fe200008e0677 */
[----:B------:R-:W-:Y:S02]  /*c350*/  IADD3 R213, P4, R118, 0x60, RZ ;  /* 0x0000006076d57810 */ /* 0x000fe40007f9e0ff */
[----:B------:R-:W-:Y:S02]  /*c360*/  LOP3.LUT R48, R183, 0x380, RZ, 0xc0, !PT ;  /* 0x00000380b7307812 */ /* 0x000fe400078ec0ff */
[----:B------:R-:W-:Y:S01]  /*c370*/  LOP3.LUT R60, R217, 0x380, RZ, 0xc0, !PT ;  /* 0x00000380d93c7812 */ /* 0x000fe200078ec0ff */
[----:B------:R-:W-:Y:S01]  /*c380*/  IMAD.X R57, RZ, RZ, R119, P4 ;  /* 0x000000ffff397224 */ /* 0x000fe200020e0677 */
[----:B------:R-:W-:-:S02]  /*c390*/  SHF.R.U64 R52, R52, 0x3, RZ ;  /* 0x0000000334347819 */ /* 0x000fc400000012ff */
[----:B------:R-:W-:Y:S02]  /*c3a0*/  IADD3 R68, P5, R118, 0x2040, RZ ;  /* 0x0000204076447810 */ /* 0x000fe40007fbe0ff */
[----:B------:R-:W-:Y:S02]  /*c3b0*/  LOP3.LUT R56, R213, 0x380, RZ, 0xc0, !PT ;  /* 0x00000380d5387812 */ /* 0x000fe400078ec0ff */
[----:B------:R-:W-:Y:S01]  /*c3c0*/  SHF.R.U64 R48, R48, 0x3, RZ ;  /* 0x0000000330307819 */ /* 0x000fe200000012ff */
[----:B------:R-:W-:Y:S01]  /*c3d0*/  IMAD.X R69, RZ, RZ, R119, P5 ;  /* 0x000000ffff457224 */ /* 0x000fe200028e0677 */
[----:B------:R-:W-:Y:S02]  /*c3e0*/  SHF.R.U64 R60, R60, 0x3, RZ ;  /* 0x000000033c3c7819 */ /* 0x000fe400000012ff */
[C---:B------:R-:W-:Y:S02]  /*c3f0*/  IADD3 R44, P6, R118.reuse, 0x2020, RZ ;  /* 0x00002020762c7810 */ /* 0x040fe40007fde0ff */
[----:B------:R-:W-:-:S02]  /*c400*/  IADD3 R94, P1, R118, 0x4000, RZ ;  /* 0x00004000765e7810 */ /* 0x000fc40007f3e0ff */
[----:B------:R-:W-:Y:S01]  /*c410*/  LOP3.LUT R52, R52, R211, RZ, 0x3c, !PT ;  /* 0x000000d334347212 */ /* 0x000fe200078e3cff */
[--C-:B------:R-:W-:Y:S01]  /*c420*/  IMAD.X R65, RZ, RZ, R119.reuse, P6 ;  /* 0x000000ffff417224 */ /* 0x100fe200030e0677 */
[----:B------:R-:W-:Y:S01]  /*c430*/  LOP3.LUT R211, R68, 0x380, RZ, 0xc0, !PT ;  /* 0x0000038044d37812 */ /* 0x000fe200078ec0ff */
[----:B------:R-:W-:Y:S01]  /*c440*/  IMAD.X R95, RZ, RZ, R119, P1 ;  /* 0x000000ffff5f7224 */ /* 0x000fe200008e0677 */
[----:B------:R-:W-:Y:S02]  /*c450*/  LOP3.LUT R11, R118, 0x380, RZ, 0xc0, !PT ;  /* 0x00000380760b7812 */ /* 0x000fe400078ec0ff */
[----:B------:R-:W-:Y:S02]  /*c460*/  SHF.R.U64 R56, R56, 0x3, RZ ;  /* 0x0000000338387819 */ /* 0x000fe400000012ff */
[----:B------:R-:W-:Y:S02]  /*c470*/  LOP3.LUT R48, R48, R183, RZ, 0x3c, !PT ;  /* 0x000000b730307212 */ /* 0x000fe400078e3cff */
[----:B------:R-:W-:-:S02]  /*c480*/  LOP3.LUT R60, R60, R217, RZ, 0x3c, !PT ;  /* 0x000000d93c3c7212 */ /* 0x000fc400078e3cff */
[----:B------:R-:W-:Y:S02]  /*c490*/  IADD3 R72, P2, R118, 0x2060, RZ ;  /* 0x0000206076487810 */ /* 0x000fe40007f5e0ff */
[----:B------:R-:W-:Y:S02]  /*c4a0*/  LOP3.LUT R183, R44, 0x380, RZ, 0xc0, !PT ;  /* 0x000003802cb77812 */ /* 0x000fe400078ec0ff */
[----:B------:R-:W-:Y:S01]  /*c4b0*/  LOP3.LUT R217, R94, 0x380, RZ, 0xc0, !PT ;  /* 0x000003805ed97812 */ /* 0x000fe200078ec0ff */
[----:B------:R-:W-:Y:S01]  /*c4c0*/  IMAD.X R73, RZ, RZ, R119, P2 ;  /* 0x000000ffff497224 */ /* 0x000fe200010e0677 */
[----:B------:R-:W-:Y:S02]  /*c4d0*/  SHF.R.U64 R211, R211, 0x3, RZ ;  /* 0x00000003d3d37819 */ /* 0x000fe400000012ff */
[----:B------:R-:W-:Y:S02]  /*c4e0*/  IADD3 R30, P4, R118, 0x4040, RZ ;  /* 0x00004040761e7810 */ /* 0x000fe40007f9e0ff */
[----:B------:R-:W-:-:S02]  /*c4f0*/  SHF.R.U64 R11, R11, 0x3, RZ ;  /* 0x000000030b0b7819 */ /* 0x000fc400000012ff */
[----:B------:R-:W-:Y:S01]  /*c500*/  LOP3.LUT R56, R56, R213, RZ, 0x3c, !PT ;  /* 0x000000d538387212 */ /* 0x000fe200078e3cff */
[----:B------:R-:W-:Y:S01]  /*c510*/  IMAD.X R103, RZ, RZ, R119, P4 ;  /* 0x000000ffff677224 */ /* 0x000fe200020e0677 */
[----:B------:R-:W-:Y:S02]  /*c520*/  LOP3.LUT R213, R72, 0x380, RZ, 0xc0, !PT ;  /* 0x0000038048d57812 */ /* 0x000fe400078ec0ff */
[----:B------:R-:W-:Y:S02]  /*c530*/  SHF.R.U64 R183, R183, 0x3, RZ ;  /* 0x00000003b7b77819 */ /* 0x000fe400000012ff */
[----:B------:R-:W-:Y:S02]  /*c540*/  SHF.R.U64 R217, R217, 0x3, RZ ;  /* 0x00000003d9d97819 */ /* 0x000fe400000012ff */
[----:B------:R-:W-:Y:S02]  /*c550*/  IADD3 R4, P0, R118, 0x4020, RZ ;  /* 0x0000402076047810 */ /* 0x000fe40007f1e0ff */
[----:B------:R-:W-:-:S02]  /*c560*/  IADD3.X R61, RZ, R119, RZ, P3, !PT ;  /* 0x00000077ff3d7210 */ /* 0x000fc40001ffe4ff */
[C---:B------:R-:W-:Y:S01]  /*c570*/  IADD3 R6, P6, R118.reuse, 0x6000, RZ ;  /* 0x0000600076067810 */ /* 0x040fe20007fde0ff */
[--C-:B------:R-:W-:Y:S01]  /*c580*/  IMAD.X R99, RZ, RZ, R119.reuse, P0 ;  /* 0x000000ffff637224 */ /* 0x100fe200000e0677 */
[C---:B------:R-:W-:Y:S02]  /*c590*/  IADD3 R34, P3, R118.reuse, 0x4060, RZ ;  /* 0x0000406076227810 */ /* 0x040fe40007f7e0ff */
[C---:B------:R-:W-:Y:S01]  /*c5a0*/  IADD3 R3, P5, R118.reuse, 0x6020, RZ ;  /* 0x0000602076037810 */ /* 0x040fe20007fbe0ff */
[--C-:B------:R-:W-:Y:S01]  /*c5b0*/  IMAD.X R111, RZ, RZ, R119.reuse, P6 ;  /* 0x000000ffff6f7224 */ /* 0x100fe200030e0677 */
[C---:B------:R-:W-:Y:S01]  /*c5c0*/  IADD3 R10, P2, R118.reuse, 0x6040, RZ ;  /* 0x00006040760a7810 */ /* 0x040fe20007f5e0ff */
[----:B------:R-:W-:Y:S01]  /*c5d0*/  IMAD.X R107, RZ, RZ, R119, P3 ;  /* 0x000000ffff6b7224 */ /* 0x000fe200018e0677 */
[----:B-1----:R-:W-:Y:S02]  /*c5e0*/  IADD3 R24, P1, R118, 0x6060, RZ ;  /* 0x0000606076187810 */ /* 0x002fe40007f3e0ff */
[----:B------:R-:W-:-:S02]  /*c5f0*/  LOP3.LUT R68, R211, R68, RZ, 0x3c, !PT ;  /* 0x00000044d3447212 */ /* 0x000fc400078e3cff */
[----:B------:R-:W-:Y:S01]  /*c600*/  LOP3.LUT R118, R11, R118, RZ, 0x3c, !PT ;  /* 0x000000760b767212 */ /* 0x000fe200078e3cff */
[--C-:B------:R-:W-:Y:S01]  /*c610*/  IMAD.X R11, RZ, RZ, R119.reuse, P2 ;  /* 0x000000ffff0b7224 */ /* 0x100fe200010e0677 */
[----:B------:R-:W-:Y:S01]  /*c620*/  LOP3.LUT R211, R30, 0x380, RZ, 0xc0, !PT ;  /* 0x000003801ed37812 */ /* 0x000fe200078ec0ff */
[----:B------:R-:W-:Y:S01]  /*c630*/  IMAD.X R45, RZ, RZ, R119, P1 ;  /* 0x000000ffff2d7224 */ /* 0x000fe200008e0677 */
[----:B------:R-:W-:Y:S02]  /*c640*/  SHF.R.U64 R213, R213, 0x3, RZ ;  /* 0x00000003d5d57819 */ /* 0x000fe400000012ff */
[----:B------:R-:W-:Y:S02]  /*c650*/  LOP3.LUT R64, R183, R44, RZ, 0x3c, !PT ;  /* 0x0000002cb7407212 */ /* 0x000fe400078e3cff */
[----:B------:R-:W-:Y:S02]  /*c660*/  LOP3.LUT R94, R217, R94, RZ, 0x3c, !PT ;  /* 0x0000005ed95e7212 */ /* 0x000fe400078e3cff */
[----:B------:R-:W-:-:S02]  /*c670*/  LOP3.LUT R183, R4, 0x380, RZ, 0xc0, !PT ;  /* 0x0000038004b77812 */ /* 0x000fc400078ec0ff */
[----:B------:R-:W-:Y:S02]  /*c680*/  LOP3.LUT R217, R6, 0x380, RZ, 0xc0, !PT ;  /* 0x0000038006d97812 */ /* 0x000fe400078ec0ff */
[-C--:B------:R-:W-:Y:S02]  /*c690*/  IADD3.X R115, RZ, R119.reuse, RZ, P5, !PT ;  /* 0x00000077ff737210 */ /* 0x080fe40002ffe4ff */
[----:B------:R-:W-:Y:S02]  /*c6a0*/  SHF.R.U64 R211, R211, 0x3, RZ ;  /* 0x00000003d3d37819 */ /* 0x000fe400000012ff */
[----:B------:R-:W-:Y:S02]  /*c6b0*/  MOV R118, R118 ;  /* 0x0000007600767202 */ /* 0x000fe40000000f00 */
[----:B------:R-:W-:Y:S02]  /*c6c0*/  LOP3.LUT R72, R213, R72, RZ, 0x3c, !PT ;  /* 0x00000048d5487212 */ /* 0x000fe400078e3cff */
[----:B------:R-:W-:-:S02]  /*c6d0*/  LOP3.LUT R119, R10, 0x380, RZ, 0xc0, !PT ;  /* 0x000003800a777812 */ /* 0x000fc400078ec0ff */
[----:B------:R-:W-:Y:S02]  /*c6e0*/  LOP3.LUT R213, R34, 0x380, RZ, 0xc0, !PT ;  /* 0x0000038022d57812 */ /* 0x000fe400078ec0ff */
[----:B------:R-:W-:Y:S02]  /*c6f0*/  SHF.R.U64 R183, R183, 0x3, RZ ;  /* 0x00000003b7b77819 */ /* 0x000fe400000012ff */
[----:B------:R-:W-:Y:S02]  /*c700*/  SHF.R.U64 R217, R217, 0x3, RZ ;  /* 0x00000003d9d97819 */ /* 0x000fe400000012ff */
[----:B------:R-:W-:Y:S02]  /*c710*/  LOP3.LUT R102, R211, R30, RZ, 0x3c, !PT ;  /* 0x0000001ed3667212 */ /* 0x000fe400078e3cff */
[----:B------:R-:W-:Y:S02]  /*c720*/  LOP3.LUT R30, R24, 0x380, RZ, 0xc0, !PT ;  /* 0x00000380181e7812 */ /* 0x000fe400078ec0ff */
[----:B------:R-:W-:-:S02]  /*c730*/  SHF.R.U64 R119, R119, 0x3, RZ ;  /* 0x0000000377777819 */ /* 0x000fc400000012ff */
[----:B------:R-:W-:Y:S02]  /*c740*/  SHF.R.U64 R213, R213, 0x3, RZ ;  /* 0x00000003d5d57819 */ /* 0x000fe400000012ff */
[----:B------:R-:W-:Y:S02]  /*c750*/  LOP3.LUT R98, R183, R4, RZ, 0x3c, !PT ;  /* 0x00000004b7627212 */ /* 0x000fe400078e3cff */
[----:B------:R-:W-:Y:S02]  /*c760*/  LOP3.LUT R110, R217, R6, RZ, 0x3c, !PT ;  /* 0x00000006d96e7212 */ /* 0x000fe400078e3cff */
[----:B------:R-:W-:Y:S02]  /*c770*/  F2FP.BF16.F32.PACK_AB R4, R179, R181 ;  /* 0x000000b5b304723e */ /* 0x000fe400000010ff */
[----:B------:R-:W-:Y:S01]  /*c780*/  F2FP.BF16.F32.PACK_AB R6, R177, R180 ;  /* 0x000000b4b106723e */ /* 0x000fe200000010ff */
[----:B------:R-:W-:Y:S01]  /*c790*/  BAR.SYNC.DEFER_BLOCKING 0x1, 0x100 ;  /* 0x0044000000007b1d */ /* 0x000fe20000010000 */
[----:B------:R-:W-:-:S02]  /*c7a0*/  LOP3.LUT R0, R3, 0x380, RZ, 0xc0, !PT ;  /* 0x0000038003007812 */ /* 0x000fc400078ec0ff */
[----:B------:R-:W-:Y:S02]  /*c7b0*/  SHF.R.U64 R177, R30, 0x3, RZ ;  /* 0x000000031eb17819 */ /* 0x000fe400000012ff */
[----:B------:R-:W-:Y:S02]  /*c7c0*/  LOP3.LUT R10, R119, R10, RZ, 0x3c, !PT ;  /* 0x0000000a770a7212 */ /* 0x000fe400078e3cff */
[----:B------:R-:W-:Y:S02]  /*c7d0*/  LOP3.LUT R106, R213, R34, RZ, 0x3c, !PT ;  /* 0x00000022d56a7212 */ /* 0x000fe400078e3cff */
[----:B------:R-:W-:Y:S02]  /*c7e0*/  MOV R48, R48 ;  /* 0x0000003000307202 */ /* 0x000fe40000000f00 */
[----:B------:R-:W-:Y:S02]  /*c7f0*/  F2FP.BF16.F32.PACK_AB R30, R174, R176 ;  /* 0x000000b0ae1e723e */ /* 0x000fe400000010ff */
[----:B------:R-:W-:-:S02]  /*c800*/  MOV R52, R52 ;  /* 0x0000003400347202 */ /* 0x000fc40000000f00 */
[----:B------:R-:W-:Y:S02]  /*c810*/  F2FP.BF16.F32.PACK_AB R34, R171, R173 ;  /* 0x000000adab22723e */ /* 0x000fe400000010ff */
[----:B------:R-:W-:Y:S02]  /*c820*/  SHF.R.U64 R0, R0, 0x3, RZ ;  /* 0x0000000300007819 */ /* 0x000fe400000012ff */
[----:B------:R-:W-:Y:S02]  /*c830*/  MOV R56, R56 ;  /* 0x0000003800387202 */ /* 0x000fe40000000f00 */
[----:B------:R-:W-:Y:S02]  /*c840*/  MOV R38, R10 ;  /* 0x0000000a00267202 */ /* 0x000fe40000000f00 */
[----:B------:R-:W-:Y:S01]  /*c850*/  MOV R60, R60 ;  /* 0x0000003c003c7202 */ /* 0x000fe20000000f00 */
[----:B------:R1:W-:Y:S01]  /*c860*/  STSM.16.M88.4 [R118], R4 ;  /* 0x0000000476007844 */ /* 0x0003e20000000200 */
[----:B------:R-:W-:-:S02]  /*c870*/  F2FP.BF16.F32.PACK_AB R10, R163, R165 ;  /* 0x000000a5a30a723e */ /* 0x000fc400000010ff */
[----:B------:R-:W-:Y:S01]  /*c880*/  F2FP.BF16.F32.PACK_AB R11, R63, R62 ;  /* 0x0000003e3f0b723e */ /* 0x000fe200000010ff */
[----:B------:R2:W-:Y:S01]  /*c890*/  STSM.16.M88.4 [R48], R28 ;  /* 0x0000001c30007844 */ /* 0x0005e20000000200 */
[----:B------:R-:W-:Y:S02]  /*c8a0*/  MOV R64, R64 ;  /* 0x0000004000407202 */ /* 0x000fe40000000f00 */
[----:B------:R-:W-:Y:S01]  /*c8b0*/  LOP3.LUT R114, R0, R3, RZ, 0x3c, !PT ;  /* 0x0000000300727212 */ /* 0x000fe200078e3cff */
[----:B------:R3:W-:Y:S01]  /*c8c0*/  STSM.16.M88.4 [R52], R32 ;  /* 0x0000002034007844 */ /* 0x0007e20000000200 */
[----:B------:R-:W-:Y:S02]  /*c8d0*/  MOV R68, R68 ;  /* 0x0000004400447202 */ /* 0x000fe40000000f00 */
[----:B------:R-:W-:Y:S02]  /*c8e0*/  MOV R72, R72 ;  /* 0x0000004800487202 */ /* 0x000fe40000000f00 */
[----:B------:R-:W-:-:S02]  /*c8f0*/  LOP3.LUT R44, R177, R24, RZ, 0x3c, !PT ;  /* 0x00000018b12c7212 */ /* 0x000fc400078e3cff */
[----:B------:R-:W-:Y:S02]  /*c900*/  MOV R94, R94 ;  /* 0x0000005e005e7202 */ /* 0x000fe40000000f00 */
[----:B-1----:R-:W-:Y:S02]  /*c910*/  F2FP.BF16.F32.PACK_AB R4, R169, R172 ;  /* 0x000000aca904723e */ /* 0x002fe400000010ff */
[----:B------:R-:W-:Y:S02]  /*c920*/  F2FP.BF16.F32.PACK_AB R5, R51, R50 ;  /* 0x000000323305723e */ /* 0x000fe400000010ff */
[----:B------:R-:W-:Y:S02]  /*c930*/  F2FP.BF16.F32.PACK_AB R6, R166, R170 ;  /* 0x000000aaa606723e */ /* 0x000fe400000010ff */
[----:B------:R-:W-:Y:S02]  /*c940*/  F2FP.BF16.F32.PACK_AB R7, R55, R54 ;  /* 0x000000363707723e */ /* 0x000fe400000010ff */
[----:B--2---:R-:W-:-:S02]  /*c950*/  F2FP.BF16.F32.PACK_AB R28, R159, R161 ;  /* 0x000000a19f1c723e */ /* 0x004fc400000010ff */
[----:B------:R-:W-:Y:S01]  /*c960*/  F2FP.BF16.F32.PACK_AB R29, R75, R74 ;  /* 0x0000004a4b1d723e */ /* 0x000fe200000010ff */
[----:B------:R-:W-:Y:S01]  /*c970*/  STSM.16.M88.4 [R56], R4 ;  /* 0x0000000438007844 */ /* 0x000fe20000000200 */
[----:B------:R-:W-:Y:S02]  /*c980*/  F2FP.BF16.F32.PACK_AB R30, R77, R160 ;  /* 0x000000a04d1e723e */ /* 0x000fe400000010ff */
[----:B------:R-:W-:Y:S01]  /*c990*/  F2FP.BF16.F32.PACK_AB R31, R79, R78 ;  /* 0x0000004e4f1f723e */ /* 0x000fe200000010ff */
[----:B------:R1:W-:Y:S01]  /*c9a0*/  STSM.16.M88.4 [R60], R8 ;  /* 0x000000083c007844 */ /* 0x0003e20000000200 */
[----:B---3--:R-:W-:Y:S02]  /*c9b0*/  F2FP.BF16.F32.PACK_AB R32, R81, R157 ;  /* 0x0000009d5120723e */ /* 0x008fe400000010ff */
[----:B------:R-:W-:Y:S01]  /*c9c0*/  F2FP.BF16.F32.PACK_AB R33, R83, R82 ;  /* 0x000000525321723e */ /* 0x000fe200000010ff */
[----:B------:R-:W-:Y:S01]  /*c9d0*/  STSM.16.M88.4 [R64], R12 ;  /* 0x0000000c40007844 */ /* 0x000fe20000000200 */
[----:B------:R-:W-:-:S02]  /*c9e0*/  F2FP.BF16.F32.PACK_AB R34, R85, R84 ;  /* 0x000000545522723e */ /* 0x000fc400000010ff */
[----:B------:R-:W-:Y:S01]  /*c9f0*/  F2FP.BF16.F32.PACK_AB R35, R87, R86 ;  /* 0x000000565723723e */ /* 0x000fe200000010ff */
[----:B------:R-:W-:Y:S01]  /*ca00*/  STSM.16.M88.4 [R68], R28 ;  /* 0x0000001c44007844 */ /* 0x000fe20000000200 */
[----:B------:R-:W-:Y:S02]  /*ca10*/  MOV R3, R98 ;  /* 0x0000006200037202 */ /* 0x000fe40000000f00 */
[----:B------:R-:W-:Y:S01]  /*ca20*/  MOV R24, R106 ;  /* 0x0000006a00187202 */ /* 0x000fe20000000f00 */
[----:B------:R-:W-:Y:S01]  /*ca30*/  STSM.16.M88.4 [R72], R32 ;  /* 0x0000002048007844 */ /* 0x000fe20000000200 */
[----:B------:R-:W-:Y:S02]  /*ca40*/  F2FP.BF16.F32.PACK_AB R98, R101, R100 ;  /* 0x000000646562723e */ /* 0x000fe400000010ff */
[----:B------:R-:W-:Y:S01]  /*ca50*/  F2FP.BF16.F32.PACK_AB R99, R70, R58 ;  /* 0x0000003a4663723e */ /* 0x000fe200000010ff */
[----:B------:R-:W-:Y:S01]  /*ca60*/  STSM.16.M88.4 [R94], R88 ;  /* 0x000000585e007844 */ /* 0x000fe20000000200 */
        /* <DEDUP_REMOVED lines=15> */
[----:B------:R2:W-:Y:S01]  /*cb60*/  STSM.16.M88.4 [R24], R112 ;  /* 0x0000007018007844 */ /* 0x0005e20000000200 */
[----:B------:R-:W-:-:S02]  /*cb70*/  MOV R110, R110 ;  /* 0x0000006e006e7202 */ /* 0x000fc40000000f00 */
[----:B------:R-:W-:Y:S02]  /*cb80*/  F2FP.BF16.F32.PACK_AB R122, R125, R124 ;  /* 0x0000007c7d7a723e */ /* 0x000fe400000010ff */
[----:B------:R-:W-:Y:S02]  /*cb90*/  F2FP.BF16.F32.PACK_AB R123, R127, R126 ;  /* 0x0000007e7f7b723e */ /* 0x000fe400000010ff */
[----:B------:R-:W-:Y:S02]  /*cba0*/  F2FP.BF16.F32.PACK_AB R129, R131, R130 ;  /* 0x000000828381723e */ /* 0x000fe400000010ff */
[----:B------:R-:W-:Y:S01]  /*cbb0*/  F2FP.BF16.F32.PACK_AB R136, R137, R136 ;  /* 0x000000888988723e */ /* 0x000fe200000010ff */
[----:B------:R-:W-:Y:S01]  /*cbc0*/  STSM.16.M88.4 [R110], R120 ;  /* 0x000000786e007844 */ /* 0x000fe20000000200 */
[----:B------:R-:W-:Y:S02]  /*cbd0*/  ISETP.NE.U32.AND P0, PT, RZ, UR4, PT ;  /* 0x00000004ff007c0c */ /* 0x000fe4000bf05070 */
[----:B-1----:R-:W-:-:S02]  /*cbe0*/  IADD3 R10, P1, R199, UR4, RZ ;  /* 0x00000004c70a7c10 */ /* 0x002fc4000ff3e0ff */
[----:B------:R-:W-:Y:S01]  /*cbf0*/  F2FP.BF16.F32.PACK_AB R130, R133, R132 ;  /* 0x000000848582723e */ /* 0x000fe200000010ff */
[----:B--2---:R-:W-:Y:S01]  /*cc00*/  IMAD.MOV.U32 R24, RZ, RZ, RZ ;  /* 0x000000ffff187224 */ /* 0x004fe200078e00ff */
[----:B------:R-:W-:Y:S02]  /*cc10*/  F2FP.BF16.F32.PACK_AB R131, R135, R134 ;  /* 0x000000868783723e */ /* 0x000fe400000010ff */
[----:B------:R-:W-:Y:S02]  /*cc20*/  F2FP.BF16.F32.PACK_AB R137, R139, R138 ;  /* 0x0000008a8b89723e */ /* 0x000fe400000010ff */
[----:B------:R-:W-:Y:S01]  /*cc30*/  F2FP.BF16.F32.PACK_AB R144, R145, R144 ;  /* 0x000000909190723e */ /* 0x000fe200000010ff */
[----:B------:R1:W-:Y:S01]  /*cc40*/  STSM.16.M88.4 [R0], R128 ;  /* 0x0000008000007844 */ /* 0x0003e20000000200 */
[----:B------:R-:W-:Y:S02]  /*cc50*/  F2FP.BF16.F32.PACK_AB R138, R141, R140 ;  /* 0x0000008c8d8a723e */ /* 0x000fe400000010ff */
[----:B------:R-:W-:-:S02]  /*cc60*/  F2FP.BF16.F32.PACK_AB R139, R143, R142 ;  /* 0x0000008e8f8b723e */ /* 0x000fc400000010ff */
[----:B------:R-:W-:Y:S02]  /*cc70*/  F2FP.BF16.F32.PACK_AB R145, R147, R146 ;  /* 0x000000929391723e */ /* 0x000fe400000010ff */
[----:B------:R-:W-:Y:S01]  /*cc80*/  MOV R44, R44 ;  /* 0x0000002c002c7202 */ /* 0x000fe20000000f00 */
[----:B------:R-:W-:Y:S01]  /*cc90*/  STSM.16.M88.4 [R38], R136 ;  /* 0x0000008826007844 */ /* 0x000fe20000000200 */
[----:B------:R-:W-:Y:S02]  /*cca0*/  F2FP.BF16.F32.PACK_AB R146, R149, R148 ;  /* 0x000000949592723e */ /* 0x000fe400000010ff */
[----:B------:R-:W-:Y:S02]  /*ccb0*/  F2FP.BF16.F32.PACK_AB R147, R151, R150 ;  /* 0x000000969793723e */ /* 0x000fe400000010ff */
        /* <DEDUP_REMOVED lines=9> */
[----:B-1----:R-:W-:Y:S02]  /*cd50*/  MOV R0, UR4 ;  /* 0x0000000400007c02 */ /* 0x002fe40008000f00 */
[----:B------:R-:W-:Y:S01]  /*cd60*/  @P6 IADD3.X R7, R200, UR5, RZ, P4, !PT ;  /* 0x00000005c8076c10 */ /* 0x000fe2000a7fe4ff */
[----:B------:R1:W5:Y:S01]  /*cd70*/  @P0 LDG.E R24, desc[UR40][R10.64] ;  /* 0x000000280a180981 */ /* 0x000362000c1e1900 */
[----:B------:R-:W-:-:S03]  /*cd80*/  IMAD R5, R192, 0x40, R187 ;  /* 0x00000040c0057824 */ /* 0x000fc600078e02bb */
[----:B------:R1:W5:Y:S01]  /*cd90*/  @P6 LDG.E R0, desc[UR40][R6.64] ;  /* 0x0000002806006981 */ /* 0x000362000c1e1900 */
[----:B------:R-:W-:-:S03]  /*cda0*/  IMAD.WIDE R4, R5, 0x2, R36 ;  /* 0x0000000205047825 */ /* 0x000fc600078e0224 */
[C---:B------:R-:W-:Y:S02]  /*cdb0*/  IADD3 R9, P1, R4.reuse, 0x1000, RZ ;  /* 0x0000100004097810 */ /* 0x040fe40007f3e0ff */
[C---:B------:R-:W-:Y:S02]  /*cdc0*/  IADD3 R13, P2, R4.reuse, 0x2000, RZ ;  /* 0x00002000040d7810 */ /* 0x040fe40007f5e0ff */
[C---:B------:R-:W-:Y:S02]  /*cdd0*/  IADD3 R29, P3, R4.reuse, 0x3000, RZ ;  /* 0x00003000041d7810 */ /* 0x040fe40007f7e0ff */
[----:B------:R-:W-:Y:S02]  /*cde0*/  IADD3 R33, P4, R4, 0x4000, RZ ;  /* 0x0000400004217810 */ /* 0x000fe40007f9e0ff */
[----:B------:R-:W-:Y:S02]  /*cdf0*/  LOP3.LUT R8, R9, 0x380, RZ, 0xc0, !PT ;  /* 0x0000038009087812 */ /* 0x000fe400078ec0ff */
[----:B------:R-:W-:-:S02]  /*ce00*/  LOP3.LUT R12, R13, 0x380, RZ, 0xc0, !PT ;  /* 0x000003800d0c7812 */ /* 0x000fc400078ec0ff */
[----:B------:R-:W-:Y:S02]  /*ce10*/  LOP3.LUT R28, R29, 0x380, RZ, 0xc0, !PT ;  /* 0x000003801d1c7812 */ /* 0x000fe400078ec0ff */
[----:B------:R-:W-:Y:S02]  /*ce20*/  LOP3.LUT R32, R33, 0x380, RZ, 0xc0, !PT ;  /* 0x0000038021207812 */ /* 0x000fe400078ec0ff */
[----:B------:R-:W-:Y:S02]  /*ce30*/  SHF.R.U64 R8, R8, 0x3, RZ ;  /* 0x0000000308087819 */ /* 0x000fe400000012ff */
[----:B------:R-:W-:Y:S02]  /*ce40*/  SHF.R.U64 R12, R12, 0x3, RZ ;  /* 0x000000030c0c7819 */ /* 0x000fe400000012ff */
[----:B------:R-:W-:Y:S02]  /*ce50*/  SHF.R.U64 R28, R28, 0x3, RZ ;  /* 0x000000031c1c7819 */ /* 0x000fe400000012ff */
[----:B------:R-:W-:-:S02]  /*ce60*/  SHF.R.U64 R32, R32, 0x3, RZ ;  /* 0x0000000320207819 */ /* 0x000fc400000012ff */
[----:B------:R-:W-:Y:S02]  /*ce70*/  IADD3 R37, P5, R4, 0x5000, RZ ;  /* 0x0000500004257810 */ /* 0x000fe40007fbe0ff */
        /* <DEDUP_REMOVED lines=8> */
[----:B------:R-:W-:-:S02]  /*cf00*/  P2R R14, PR, RZ, 0x20 ;  /* 0x00000020ff0e7803 */ /* 0x000fc40000000000 */
[C---:B------:R-:W-:Y:S02]  /*cf10*/  IADD3 R41, P1, R4.reuse, 0x6000, RZ ;  /* 0x0000600004297810 */ /* 0x040fe40007f3e0ff */
[C---:B------:R-:W-:Y:S02]  /*cf20*/  IADD3 R45, P2, R4.reuse, 0x7000, RZ ;  /* 0x00007000042d7810 */ /* 0x040fe40007f5e0ff */
[C---:B------:R-:W-:Y:S02]  /*cf30*/  IADD3 R49, P3, R4.reuse, 0x8000, RZ ;  /* 0x0000800004317810 */ /* 0x040fe40007f7e0ff */
[C---:B------:R-:W-:Y:S02]  /*cf40*/  IADD3 R53, P4, R4.reuse, 0x9000, RZ ;  /* 0x0000900004357810 */ /* 0x040fe40007f9e0ff */
[----:B------:R-:W-:Y:S02]  /*cf50*/  IADD3 R57, P5, R4, 0xa000, RZ ;  /* 0x0000a00004397810 */ /* 0x000fe40007fbe0ff */
[----:B------:R-:W-:-:S02]  /*cf60*/  LOP3.LUT R36, R37, 0x380, RZ, 0xc0, !PT ;  /* 0x0000038025247812 */ /* 0x000fc400078ec0ff */
[----:B------:R-:W-:Y:S02]  /*cf70*/  LOP3.LUT R40, R41, 0x380, RZ, 0xc0, !PT ;  /* 0x0000038029287812 */ /* 0x000fe400078ec0ff */
[----:B--2---:R-:W-:Y:S02]  /*cf80*/  LOP3.LUT R44, R45, 0x380, RZ, 0xc0, !PT ;  /* 0x000003802d2c7812 */ /* 0x004fe400078ec0ff */
[----:B------:R-:W-:Y:S02]  /*cf90*/  LOP3.LUT R48, R49, 0x380, RZ, 0xc0, !PT ;  /* 0x0000038031307812 */ /* 0x000fe400078ec0ff */
[----:B------:R-:W-:Y:S02]  /*cfa0*/  LOP3.LUT R52, R53, 0x380, RZ, 0xc0, !PT ;  /* 0x0000038035347812 */ /* 0x000fe400078ec0ff */
[----:B------:R-:W-:Y:S02]  /*cfb0*/  LOP3.LUT R56, R57, 0x380, RZ, 0xc0, !PT ;  /* 0x0000038039387812 */ /* 0x000fe400078ec0ff */
[----:B------:R-:W-:-:S02]  /*cfc0*/  SHF.R.U64 R36, R36, 0x3, RZ ;  /* 0x0000000324247819 */ /* 0x000fc400000012ff */
[----:B------:R-:W-:Y:S02]  /*cfd0*/  SHF.R.U64 R40, R40, 0x3, RZ ;  /* 0x0000000328287819 */ /* 0x000fe400000012ff */
[----:B------:R-:W-:Y:S02]  /*cfe0*/  SHF.R.U64 R44, R44, 0x3, RZ ;  /* 0x000000032c2c7819 */ /* 0x000fe400000012ff */
[----:B------:R-:W-:Y:S02]  /*cff0*/  SHF.R.U64 R48, R48, 0x3, RZ ;  /* 0x0000000330307819 */ /* 0x000fe400000012ff */
[----:B------:R-:W-:Y:S02]  /*d000*/  SHF.R.U64 R52, R52, 0x3, RZ ;  /* 0x0000000334347819 */ /* 0x000fe400000012ff */
[----:B------:R-:W-:Y:S02]  /*d010*/  SHF.R.U64 R56, R56, 0x3, RZ ;  /* 0x0000000338387819 */ /* 0x000fe400000012ff */
[----:B------:R-:W-:-:S02]  /*d020*/  LOP3.LUT R36, R36, R37, RZ, 0x3c, !PT ;  /* 0x0000002524247212 */ /* 0x000fc400078e3cff */
[----:B------:R-:W-:Y:S02]  /*d030*/  LOP3.LUT R40, R40, R41, RZ, 0x3c, !PT ;  /* 0x0000002928287212 */ /* 0x000fe400078e3cff */
[----:B------:R-:W-:Y:S02]  /*d040*/  LOP3.LUT R44, R44, R45, RZ, 0x3c, !PT ;  /* 0x0000002d2c2c7212 */ /* 0x000fe400078e3cff */
[----:B------:R-:W-:Y:S02]  /*d050*/  LOP3.LUT R48, R48, R49, RZ, 0x3c, !PT ;  /* 0x0000003130307212 */ /* 0x000fe400078e3cff */
[----:B------:R-:W-:Y:S02]  /*d060*/  LOP3.LUT R52, R52, R53, RZ, 0x3c, !PT ;  /* 0x0000003534347212 */ /* 0x000fe400078e3cff */
[----:B------:R-:W-:Y:S01]  /*d070*/  LOP3.LUT R56, R56, R57, RZ, 0x3c, !PT ;  /* 0x0000003938387212 */ /* 0x000fe200078e3cff */
[----:B-1----:R-:W-:Y:S06]  /*d080*/  @P6 BRA `(.L_x_3227) ;  /* 0x0000000000106947 */ /* 0x002fec0003800000 */
[----:B------:R-:W-:Y:S05]  /*d090*/  @!P0 BRA `(.L_x_3227) ;  /* 0x00000000000c8947 */ /* 0x000fea0003800000 */
[----:B------:R-:W2:Y:S04]  /*d0a0*/  LDG.E R3, desc[UR40][R10.64] ;  /* 0x000000280a037981 */ /* 0x000ea8000c1e1900 */
[----:B-----5:R-:W2:Y:S02]  /*d0b0*/  LDG.E R0, desc[UR40][R10.64+0x4] ;  /* 0x000004280a007981 */ /* 0x020ea4000c1e1900 */
[----:B--2---:R-:W-:-:S07]  /*d0c0*/  IMAD.IADD R0, R0, 0x1, -R3 ;  /* 0x0000000100007824 */ /* 0x004fce00078e0a03 */
.L_x_3227:
[----:B------:R-:W1:Y:S01]  /*d0d0*/  SHFL.IDX PT, R3, R206, RZ, 0x1f ;  /* 0x00001fffce037589 */ /* 0x000e6200000e0000 */
[----:B------:R-:W-:Y:S01]  /*d0e0*/  ISETP.NE.AND P6, PT, R14, RZ, PT ;  /* 0x000000ff0e00720c */ /* 0x000fe20003fc5270 */
[--C-:B------:R-:W-:Y:S01]  /*d0f0*/  IMAD.X R57, RZ, RZ, R5.reuse, P5 ;  /* 0x000000ffff397224 */ /* 0x100fe200028e0605 */
[C---:B------:R-:W-:Y:S01]  /*d100*/  LOP3.LUT R7, R4.reuse, 0x380, RZ, 0xc0, !PT ;  /* 0x0000038004077812 */ /* 0x040fe200078ec0ff */
[--C-:B------:R-:W-:Y:S01]  /*d110*/  IMAD.X R41, RZ, RZ, R5.reuse, P1 ;  /* 0x000000ffff297224 */ /* 0x100fe200008e0605 */
        /* <DEDUP_REMOVED lines=9> */
[----:B------:R-:W-:Y:S02]  /*d1b0*/  LOP3.LUT R60, R61, 0x380, RZ, 0xc0, !PT ;  /* 0x000003803d3c7812 */ /* 0x000fe400078ec0ff */
[----:B------:R-:W-:Y:S01]  /*d1c0*/  LOP3.LUT R64, R65, 0x380, RZ, 0xc0, !PT ;  /* 0x0000038041407812 */ /* 0x000fe200078ec0ff */
[----:B------:R-:W-:Y:S01]  /*d1d0*/  IMAD.X R77, RZ, RZ, R5, P4 ;  /* 0x000000ffff4d7224 */ /* 0x000fe200020e0605 */
[----:B------:R-:W-:Y:S02]  /*d1e0*/  LOP3.LUT R68, R69, 0x380, RZ, 0xc0, !PT ;  /* 0x0000038045447812 */ /* 0x000fe400078ec0ff */
[----:B------:R-:W-:Y:S02]  /*d1f0*/  LOP3.LUT R72, R73, 0x380, RZ, 0xc0, !PT ;  /* 0x0000038049487812 */ /* 0x000fe400078ec0ff */
[----:B------:R-:W-:Y:S02]  /*d200*/  SHF.R.U64 R60, R60, 0x3, RZ ;  /* 0x000000033c3c7819 */ /* 0x000fe400000012ff */
[----:B-1----:R-:W-:-:S02]  /*d210*/  ISETP.NE.AND P5, PT, R3, RZ, PT ;  /* 0x000000ff0300720c */ /* 0x002fc40003fa5270 */
[----:B------:R-:W-:Y:S02]  /*d220*/  LOP3.LUT R3, R10, 0x380, RZ, 0xc0, !PT ;  /* 0x000003800a037812 */ /* 0x000fe400078ec0ff */
[----:B------:R-:W-:Y:S02]  /*d230*/  SHF.R.U64 R64, R64, 0x3, RZ ;  /* 0x0000000340407819 */ /* 0x000fe400000012ff */
[----:B------:R-:W-:Y:S02]  /*d240*/  SHF.R.U64 R68, R68, 0x3, RZ ;  /* 0x0000000344447819 */ /* 0x000fe400000012ff */
[----:B------:R-:W-:Y:S02]  /*d250*/  SHF.R.U64 R72, R72, 0x3, RZ ;  /* 0x0000000348487819 */ /* 0x000fe400000012ff */
[----:B------:R-:W-:Y:S02]  /*d260*/  SHF.R.U64 R7, R7, 0x3, RZ ;  /* 0x0000000307077819 */ /* 0x000fe400000012ff */
[----:B------:R-:W-:-:S02]  /*d270*/  SHF.R.U64 R3, R3, 0x3, RZ ;  /* 0x0000000303037819 */ /* 0x000fc400000012ff */
[----:B------:R-:W-:Y:S01]  /*d280*/  LOP3.LUT R60, R60, R61, RZ, 0x3c, !PT ;  /* 0x0000003d3c3c7212 */ /* 0x000fe200078e3cff */
[--C-:B------:R-:W-:Y:S01]  /*d290*/  IMAD.X R61, RZ, RZ, R5.reuse, P6 ;  /* 0x000000ffff3d7224 */ /* 0x100fe200030e0605 */
[----:B------:R-:W-:Y:S02]  /*d2a0*/  LOP3.LUT R64, R64, R65, RZ, 0x3c, !PT ;  /* 0x0000004140407212 */ /* 0x000fe400078e3cff */
[----:B------:R-:W-:Y:S01]  /*d2b0*/  LOP3.LUT R68, R68, R69, RZ, 0x3c, !PT ;  /* 0x0000004544447212 */ /* 0x000fe200078e3cff */
[--C-:B------:R-:W-:Y:S01]  /*d2c0*/  IMAD.X R69, RZ, RZ, R5.reuse, P2 ;  /* 0x000000ffff457224 */ /* 0x100fe200010e0605 */
[----:B------:R-:W-:Y:S01]  /*d2d0*/  LOP3.LUT R72, R72, R73, RZ, 0x3c, !PT ;  /* 0x0000004948487212 */ /* 0x000fe200078e3cff */
[--C-:B------:R-:W-:Y:S01]  /*d2e0*/  IMAD.X R73, RZ, RZ, R5.reuse, P3 ;  /* 0x000000ffff497224 */ /* 0x100fe200018e0605 */
[----:B------:R-:W-:Y:S01]  /*d2f0*/  LOP3.LUT R6, R7, R4, RZ, 0x3c, !PT ;  /* 0x0000000407067212 */ /* 0x000fe200078e3cff */
[----:B------:R-:W-:Y:S01]  /*d300*/  IMAD.MOV.U32 R7, RZ, RZ, R5 ;  /* 0x000000ffff077224 */ /* 0x000fe200078e0005 */
[----:B------:R-:W-:-:S02]  /*d310*/  IADD3.X R65, RZ, R5, RZ, P1, !PT ;  /* 0x00000005ff417210 */ /* 0x000fc40000ffe4ff */
[----:B------:R-:W-:Y:S02]  /*d320*/  LOP3.LUT R76, R3, R10, RZ, 0x3c, !PT ;  /* 0x0000000a034c7212 */ /* 0x000fe400078e3cff */
[----:B------:R-:W-:Y:S02]  /*d330*/  SHF.R.S32.HI R80, RZ, 0x1f, R198 ;  /* 0x0000001fff507819 */ /* 0x000fe400000114c6 */
[----:B------:R-:W-:Y:S02]  /*d340*/  SEL R83, R201, RZ, !P0 ;  /* 0x000000ffc9537207 */ /* 0x000fe40004000000 */
[----:B------:R-:W-:Y:S02]  /*d350*/  SEL R205, R205, RZ, !P0 ;  /* 0x000000ffcdcd7207 */ /* 0x000fe40004000000 */
[----:B-----5:R-:W-:Y:S01]  /*d360*/  SHF.R.S32.HI R81, RZ, 0x1f, R24 ;  /* 0x0000001fff517819 */ /* 0x020fe20000011418 */
[----:B------:R-:W-:Y:S06]  /*d370*/  @P5 BRA `(.L_x_3228) ;  /* 0x0000000000645947 */ /* 0x000fec0003800000 */
[----:B------:R-:W-:Y:S01]  /*d380*/  ULDC.64 UR4, c[0x0][0xb70] ;  /* 0x0002dc0000047ab9 */ /* 0x000fe20000000a00 */
[----:B------:R-:W-:Y:S01]  /*d390*/  IMAD.MOV.U32 R4, RZ, RZ, R24 ;  /* 0x000000ffff047224 */ /* 0x000fe200078e0018 */
[----:B------:R-:W-:Y:S01]  /*d3a0*/  LEA R15, R203, R188, 0x6 ;  /* 0x000000bccb0f7211 */ /* 0x000fe200078e30ff */
[----:B------:R-:W-:Y:S02]  /*d3b0*/  IMAD R3, R80, UR4, RZ ;  /* 0x0000000450037c24 */ /* 0x000fe4000f8e02ff */
[----:B------:R-:W-:Y:S02]  /*d3c0*/  IMAD.MOV.U32 R5, RZ, RZ, R81 ;  /* 0x000000ffff057224 */ /* 0x000fe400078e0051 */
[C---:B------:R-:W-:Y:S02]  /*d3d0*/  IMAD R3, R198.reuse, UR5, R3 ;  /* 0x00000005c6037c24 */ /* 0x040fe4000f8e0203 */
[----:B------:R-:W-:Y:S01]  /*d3e0*/  IMAD.WIDE.U32 R4, R198, UR4, R4 ;  /* 0x00000004c6047c25 */ /* 0x000fe2000f8e0004 */
[----:B------:R-:W-:-:S03]  /*d3f0*/  ULDC.64 UR4, c[0x0][0xb78] ;  /* 0x0002de0000047ab9 */ /* 0x000fc60000000a00 */
[----:B------:R-:W-:Y:S02]  /*d400*/  IMAD.IADD R5, R5, 0x1, R3 ;  /* 0x0000000105057824 */ /* 0x000fe400078e0203 */
[----:B------:R-:W-:Y:S02]  /*d410*/  IMAD.MOV R11, RZ, RZ, -R191 ;  /* 0x000000ffff0b7224 */ /* 0x000fe400078e0abf */
[----:B------:R-:W-:Y:S02]  /*d420*/  IMAD R3, R205, UR4, RZ ;  /* 0x00000004cd037c24 */ /* 0x000fe4000f8e02ff */
[C---:B------:R-:W-:Y:S01]  /*d430*/  IMAD.WIDE.U32 R4, R83.reuse, UR4, R4 ;  /* 0x0000000453047c25 */ /* 0x040fe2000f8e0004 */
[----:B------:R-:W-:Y:S02]  /*d440*/  ISETP.NE.AND P0, PT, R190, R11, PT ;  /* 0x0000000bbe00720c */ /* 0x000fe40003f05270 */
[----:B------:R-:W-:Y:S01]  /*d450*/  SHF.R.S32.HI R11, RZ, 0x1f, R15 ;  /* 0x0000001fff0b7819 */ /* 0x000fe2000001140f */
[----:B------:R-:W-:Y:S01]  /*d460*/  IMAD R14, R83, UR5, R3 ;  /* 0x00000005530e7c24 */ /* 0x000fe2000f8e0203 */
[C---:B------:R-:W-:Y:S01]  /*d470*/  IADD3 R10, P2, R15.reuse, R4, RZ ;  /* 0x000000040f0a7210 */ /* 0x040fe20007f5e0ff */
[C---:B------:R-:W-:Y:S01]  /*d480*/  VIADD R3, R15.reuse, 0x8 ;  /* 0x000000080f037836 */ /* 0x040fe20000000000 */
[----:B------:R-:W-:Y:S01]  /*d490*/  ISETP.GE.OR P1, PT, R15, R0, P0 ;  /* 0x000000000f00720c */ /* 0x000fe20000726670 */
[----:B------:R-:W-:Y:S01]  /*d4a0*/  ULDC.64 UR4, c[0x0][0xb40] ;  /* 0x0002d00000047ab9 */ /* 0x000fe20000000a00 */
[----:B------:R-:W-:-:S02]  /*d4b0*/  IADD3.X R11, R11, R5, R14, P2, !PT ;  /* 0x000000050b0b7210 */ /* 0x000fc400017fe40e */
[----:B------:R-:W-:Y:S02]  /*d4c0*/  ISETP.GE.OR P0, PT, R3, R0, P0 ;  /* 0x000000000300720c */ /* 0x000fe40000706670 */
[----:B------:R-:W-:-:S04]  /*d4d0*/  LEA R4, P2, R10, UR4, 0x2 ;  /* 0x000000040a047c11 */ /* 0x000fc8000f8410ff */
[----:B------:R-:W-:-:S05]  /*d4e0*/  LEA.HI.X R5, R10, UR5, R11, 0x2, P2 ;  /* 0x000000050a057c11 */ /* 0x000fca00090f140b */
[----:B------:R1:W-:Y:S04]  /*d4f0*/  @!P1 STG.E desc[UR40][R4.64], R21 ;  /* 0x0000001504009986 */ /* 0x0003e8000c101928 */
[----:B------:R1:W-:Y:S02]  /*d500*/  @!P0 STG.E desc[UR40][R4.64+0x20], R20 ;  /* 0x0000201404008986 */ /* 0x0003e4000c101928 */
.L_x_3228:
[----:B------:R-:W2:Y:S01]  /*d510*/  LDC R90, c[0x0][0xa8c] ;  /* 0x0002a300ff5a7b82 */ /* 0x000ea20000000800 */
[----:B------:R-:W-:Y:S01]  /*d520*/  ULDC.64 UR4, c[0x0][0xaa0] ;  /* 0x0002a80000047ab9 */ /* 0x000fe20000000a00 */
[--C-:B-1----:R-:W-:Y:S01]  /*d530*/  SHF.R.S32.HI R21, RZ, 0x1f, R187.reuse ;  /* 0x0000001fff157819 */ /* 0x102fe200000114bb */
[----:B------:R-:W-:Y:S01]  /*d540*/  IMAD R3, R81, UR4, RZ ;  /* 0x0000000451037c24 */ /* 0x000fe2000f8e02ff */
[----:B------:R-:W5:Y:S01]  /*d550*/  LD.E.128 R4, desc[UR40][R6.64] ;  /* 0x0000002806047980 */ /* 0x000f62000c101d00 */
[----:B------:R-:W-:Y:S02]  /*d560*/  IMAD.MOV.U32 R20, RZ, RZ, R187 ;  /* 0x000000ffff147224 */ /* 0x000fe400078e00bb */
[C---:B------:R-:W-:Y:S01]  /*d570*/  IMAD R3, R24.reuse, UR5, R3 ;  /* 0x0000000518037c24 */ /* 0x040fe2000f8e0203 */
[----:B------:R-:W5:Y:S01]  /*d580*/  LD.E.128 R8, desc[UR40][R8.64] ;  /* 0x0000002808087980 */ /* 0x000f62000c101d00 */
[----:B------:R-:W-:Y:S01]  /*d590*/  IMAD.WIDE.U32 R20, R24, UR4, R20 ;  /* 0x0000000418147c25 */ /* 0x000fe2000f8e0014 */
[----:B------:R-:W-:-:S02]  /*d5a0*/  ULDC.64 UR4, c[0x0][0xae0] ;  /* 0x0002b80000047ab9 */ /* 0x000fc40000000a00 */
[----:B------:R-:W5:Y:S01]  /*d5b0*/  LD.E.128 R12, desc[UR40][R12.64] ;  /* 0x000000280c0c7980 */ /* 0x000f62000c101d00 */
[----:B------:R-:W-:Y:S02]  /*d5c0*/  IMAD.IADD R21, R21, 0x1, R3 ;  /* 0x0000000115157824 */ /* 0x000fe400078e0203 */
[----:B------:R-:W-:Y:S01]  /*d5d0*/  VIADD R3, R187, 0x40 ;  /* 0x00000040bb037836 */ /* 0x000fe20000000000 */
[----:B------:R-:W5:Y:S01]  /*d5e0*/  LD.E.128 R28, desc[UR40][R28.64] ;  /* 0x000000281c1c7980 */ /* 0x000f62000c101d00 */
[----:B------:R-:W-:Y:S02]  /*d5f0*/  IMAD R81, R80, UR4, RZ ;  /* 0x0000000450517c24 */ /* 0x000fe4000f8e02ff */
[----:B------:R-:W-:Y:S01]  /*d600*/  IMAD R85, R203, -0x40, R0 ;  /* 0xffffffc0cb557824 */ /* 0x000fe200078e0200 */
[----:B------:R-:W5:Y:S01]  /*d610*/  LD.E.128 R32, desc[UR40][R32.64] ;  /* 0x0000002820207980 */ /* 0x000f62000c101d00 */
[----:B------:R-:W-:Y:S01]  /*d620*/  VIADD R0, R192, 0x20 ;  /* 0x00000020c0007836 */ /* 0x000fe20000000000 */
[----:B--2---:R-:W-:-:S02]  /*d630*/  ISETP.GE.AND P3, PT, R3, R90, PT ;  /* 0x0000005a0300720c */ /* 0x004fc40003f66270 */
[----:B------:R-:W5:Y:S01]  /*d640*/  LD.E.128 R36, desc[UR40][R36.64] ;  /* 0x0000002824247980 */ /* 0x000f62000c101d00 */
[C---:B------:R-:W-:Y:S01]  /*d650*/  IMAD R81, R198.reuse, UR5, R81 ;  /* 0x00000005c6517c24 */ /* 0x040fe2000f8e0251 */
[C---:B------:R-:W-:Y:S01]  /*d660*/  ISETP.GE.AND P2, PT, R187.reuse, R90, PT ;  /* 0x0000005abb00720c */ /* 0x040fe20003f46270 */
[----:B------:R-:W-:Y:S01]  /*d670*/  IMAD.WIDE.U32 R20, R198, UR4, R20 ;  /* 0x00000004c6147c25 */ /* 0x000fe2000f8e0014 */
[----:B------:R-:W5:Y:S01]  /*d680*/  LD.E.128 R40, desc[UR40][R40.64] ;  /* 0x0000002828287980 */ /* 0x000f62000c101d00 */
[----:B------:R-:W-:Y:S01]  /*d690*/  SEL R24, RZ, 0xffffffff, P3 ;  /* 0xffffffffff187807 */ /* 0x000fe20001800000 */
[----:B------:R-:W-:Y:S02]  /*d6a0*/  ULDC.64 UR4, c[0x0][0xae8] ;  /* 0x0002ba0000047ab9 */ /* 0x000fe40000000a00 */
[----:B------:R-:W5:Y:S01]  /*d6b0*/  LD.E.128 R44, desc[UR40][R44.64] ;  /* 0x000000282c2c7980 */ /* 0x000f62000c101d00 */
[----:B------:R-:W-:-:S03]  /*d6c0*/  VIADD R86, R187, 0x80 ;  /* 0x00000080bb567836 */ /* 0x000fc60000000000 */
[----:B------:R-:W5:Y:S01]  /*d6d0*/  LD.E.128 R48, desc[UR40][R48.64] ;  /* 0x0000002830307980 */ /* 0x000f62000c101d00 */
[----:B------:R-:W-:-:S03]  /*d6e0*/  VIADD R87, R187, 0xc0 ;  /* 0x000000c0bb577836 */ /* 0x000fc60000000000 */
[----:B------:R-:W5:Y:S04]  /*d6f0*/  LD.E.128 R52, desc[UR40][R52.64] ;  /* 0x0000002834347980 */ /* 0x000f68000c101d00 */
[----:B------:R-:W5:Y:S04]  /*d700*/  LD.E.128 R56, desc[UR40][R56.64] ;  /* 0x0000002838387980 */ /* 0x000f68000c101d00 */
[----:B------:R-:W5:Y:S04]  /*d710*/  LD.E.128 R60, desc[UR40][R60.64] ;  /* 0x000000283c3c7980 */ /* 0x000f68000c101d00 */
[----:B------:R-:W5:Y:S04]  /*d720*/  LD.E.128 R64, desc[UR40][R64.64] ;  /* 0x0000002840407980 */ /* 0x000f68000c101d00 */
[----:B------:R-:W5:Y:S04]  /*d730*/  LD.E.128 R68, desc[UR40][R68.64] ;  /* 0x0000002844447980 */ /* 0x000f68000c101d00 */
[----:B------:R-:W5:Y:S04]  /*d740*/  LD.E.128 R72, desc[UR40][R72.64] ;  /* 0x0000002848487980 */ /* 0x000f68000c101d00 */
[----:B------:R-:W5:Y:S01]  /*d750*/  LD.E.128 R76, desc[UR40][R76.64] ;  /* 0x000000284c4c7980 */ /* 0x000f62000c101d00 */
[----:B------:R-:W-:Y:S01]  /*d760*/  ISETP.GE.AND P0, PT, R0, R85, PT ;  /* 0x000000550000720c */ /* 0x000fe20003f06270 */
[----:B------:R-:W-:Y:S01]  /*d770*/  IMAD.IADD R21, R21, 0x1, R81 ;  /* 0x0000000115157824 */ /* 0x000fe200078e0251 */
[----:B------:R-:W-:Y:S01]  /*d780*/  SEL R0, RZ, 0x1, P2 ;  /* 0x00000001ff007807 */ /* 0x000fe20001000000 */
[----:B------:R-:W-:Y:S01]  /*d790*/  @!PT LDS RZ, [RZ] ;  /* 0x00000000fffff984 */ /* 0x000fe20000000800 */
[----:B------:R-:W-:Y:S01]  /*d7a0*/  @!PT LDS RZ, [RZ] ;  /* 0x00000000fffff984 */ /* 0x000fe20000000800 */
[----:B------:R-:W-:Y:S01]  /*d7b0*/  @!PT LDS RZ, [RZ] ;  /* 0x00000000fffff984 */ /* 0x000fe20000000800 */
[----:B------:R-:W-:Y:S01]  /*d7c0*/  @!PT LDS RZ, [RZ] ;  /* 0x00000000fffff984 */ /* 0x000fe20000000800 */
[----:B------:R1:W-:Y:S06]  /*d7d0*/  MEMBAR.ALL.CTA ;  /* 0x0000000000007992 */ /* 0x0003ec0000008000 */
[----:B-1----:R-:W1:Y:S01]  /*d7e0*/  FENCE.VIEW.ASYNC.S ;  /* 0x00000000000073c6 */ /* 0x002e620000000000 */
[----:B------:R-:W-:Y:S01]  /*d7f0*/  SHF.L.U32 R81, R24, 0x1, RZ ;  /* 0x0000000118517819 */ /* 0x000fe200000006ff */
[C---:B------:R-:W-:Y:S01]  /*d800*/  VIADD R88, R187.reuse, 0x100 ;  /* 0x00000100bb587836 */ /* 0x040fe20000000000 */
[-C--:B------:R-:W-:Y:S01]  /*d810*/  ISETP.GE.AND P2, PT, R86, R90.reuse, PT ;  /* 0x0000005a5600720c */ /* 0x080fe20003f46270 */
[----:B------:R-:W-:Y:S01]  /*d820*/  VIADD R89, R187, 0x140 ;  /* 0x00000140bb597836 */ /* 0x000fe20000000000 */
[----:B------:R-:W-:Y:S01]  /*d830*/  ISETP.GE.AND P3, PT, R87, R90, PT ;  /* 0x0000005a5700720c */ /* 0x000fe20003f66270 */
[----:B------:R-:W-:Y:S01]  /*d840*/  VIADD R80, R187, 0x180 ;  /* 0x00000180bb507836 */ /* 0x000fe20000000000 */
[----:B------:R-:W-:Y:S01]  /*d850*/  LOP3.LUT R0, R81, 0x2, R0, 0xe2, !PT ;  /* 0x0000000251007812 */ /* 0x000fe200078ee200 */
[----:B------:R-:W-:Y:S01]  /*d860*/  VIADD R82, R187, 0x1c0 ;  /* 0x000001c0bb527836 */ /* 0x000fe20000000000 */
[----:B------:R-:W-:Y:S01]  /*d870*/  SEL R81, RZ, 0x4, P2 ;  /* 0x00000004ff517807 */ /* 0x000fe20001000000 */
[----:B------:R-:W-:Y:S01]  /*d880*/  BSSY B1, `(.L_x_3229) ;  /* 0x0000033000017945 */ /* 0x000fe20003800000 */
[----:B------:R-:W-:-:S02]  /*d890*/  SEL R24, RZ, 0x8, P3 ;  /* 0x00000008ff187807 */ /* 0x000fc40001800000 */
[----:B------:R-:W-:Y:S02]  /*d8a0*/  ISETP.GE.AND P2, PT, R88, R90, PT ;  /* 0x0000005a5800720c */ /* 0x000fe40003f46270 */
[----:B------:R-:W-:Y:S01]  /*d8b0*/  LOP3.LUT R24, R24, R0, R81, 0xfe, !PT ;  /* 0x0000000018187212 */ /* 0x000fe200078efe51 */
[----:B------:R-:W-:Y:S01]  /*d8c0*/  VIADD R0, R2, 0x28c20 ;  /* 0x00028c2002007836 */ /* 0x000fe20000000000 */
[-C--:B------:R-:W-:Y:S02]  /*d8d0*/  ISETP.GE.AND P3, PT, R89, R90.reuse, PT ;  /* 0x0000005a5900720c */ /* 0x080fe40003f66270 */
[----:B------:R-:W-:Y:S02]  /*d8e0*/  ISETP.GE.AND P4, PT, R80, R90, PT ;  /* 0x0000005a5000720c */ /* 0x000fe40003f86270 */
[----:B------:R-:W-:Y:S02]  /*d8f0*/  ISETP.GE.AND P1, PT, R192, R85, PT ;  /* 0x00000055c000720c */ /* 0x000fe40003f26270 */
[----:B------:R-:W-:-:S02]  /*d900*/  SEL R81, RZ, 0x10, P2 ;  /* 0x00000010ff517807 */ /* 0x000fc40001000000 */
[----:B------:R-:W-:Y:S02]  /*d910*/  SEL R80, RZ, 0x20, P3 ;  /* 0x00000020ff507807 */ /* 0x000fe40001800000 */
[----:B------:R-:W-:Y:S02]  /*d920*/  PRMT R0, RZ, 0x654, R0 ;  /* 0x00000654ff007816 */ /* 0x000fe40000000000 */
[----:B------:R-:W-:Y:S01]  /*d930*/  LOP3.LUT R81, R80, R24, R81, 0xfe, !PT ;  /* 0x0000001850517212 */ /* 0x000fe200078efe51 */
[----:B------:R-:W-:Y:S01]  /*d940*/  IMAD R24, R205, UR4, RZ ;  /* 0x00000004cd187c24 */ /* 0x000fe2000f8e02ff */
[----:B-1----:R1:W-:Y:S01]  /*d950*/  SYNCS.ARRIVE.TRANS64.RED.A1T0 RZ, [R0+URZ], RZ ;  /* 0x000000ff00ff79a7 */ /* 0x0023e2000810043f */
[----:B------:R-:W-:Y:S02]  /*d960*/  ISETP.GE.AND P2, PT, R82, R90, PT ;  /* 0x0000005a5200720c */ /* 0x000fe40003f46270 */
[C---:B------:R-:W-:Y:S01]  /*d970*/  IMAD R85, R83.reuse, UR5, R24 ;  /* 0x0000000553557c24 */ /* 0x040fe2000f8e0218 */
[----:B------:R-:W-:Y:S01]  /*d980*/  SHF.R.S32.HI R193, RZ, 0x1f, R192 ;  /* 0x0000001fffc17819 */ /* 0x000fe200000114c0 */
[----:B------:R-:W-:Y:S01]  /*d990*/  IMAD.WIDE.U32 R82, R83, UR4, R20 ;  /* 0x0000000453527c25 */ /* 0x000fe2000f8e0014 */
[----:B------:R-:W-:-:S02]  /*d9a0*/  SEL R21, RZ, 0x80, P2 ;  /* 0x00000080ff157807 */ /* 0x000fc40001000000 */
[----:B-1----:R-:W-:Y:S01]  /*d9b0*/  SEL R0, RZ, 0x40, P4 ;  /* 0x00000040ff007807 */ /* 0x002fe20002000000 */
[----:B------:R-:W-:-:S03]  /*d9c0*/  IMAD.IADD R91, R83, 0x1, R85 ;  /* 0x00000001535b7824 */ /* 0x000fc600078e0255 */
[----:B------:R-:W-:Y:S01]  /*d9d0*/  LOP3.LUT R0, R81, R0, RZ, 0xfc, !PT ;  /* 0x0000000051007212 */ /* 0x000fe200078efcff */
[----:B------:R-:W-:-:S03]  /*d9e0*/  IMAD.WIDE R80, R203, 0x40, R192 ;  /* 0x00000040cb507825 */ /* 0x000fc600078e02c0 */
[----:B------:R-:W-:Y:S01]  /*d9f0*/  LOP3.LUT R24, R0, R21, RZ, 0xfc, !PT ;  /* 0x0000001500187212 */ /* 0x000fe200078efcff */
[----:B------:R-:W-:Y:S06]  /*da00*/  @P1 BRA `(.L_x_3230) ;  /* 0x0000000000681947 */ /* 0x000fec0003800000 */
[----:B------:R-:W-:Y:S01]  /*da10*/  ULDC.64 UR4, c[0x0][0xad8] ;  /* 0x0002b60000047ab9 */ /* 0x000fe20000000a00 */
[----:B------:R-:W-:Y:S01]  /*da20*/  IMAD.MOV.U32 R20, RZ, RZ, R82 ;  /* 0x000000ffff147224 */ /* 0x000fe200078e0052 */
[-C--:B------:R-:W-:Y:S01]  /*da30*/  ISETP.GE.AND P2, PT, R187, R90.reuse, PT ;  /* 0x0000005abb00720c */ /* 0x080fe20003f46270 */
[----:B------:R-:W-:Y:S01]  /*da40*/  IMAD R85, R81, UR4, RZ ;  /* 0x0000000451557c24 */ /* 0x000fe2000f8e02ff */
[-C--:B------:R-:W-:Y:S01]  /*da50*/  ISETP.GE.AND P3, PT, R3, R90.reuse, PT ;  /* 0x0000005a0300720c */ /* 0x080fe20003f66270 */
[----:B------:R-:W-:Y:S01]  /*da60*/  IMAD.MOV.U32 R21, RZ, RZ, R91 ;  /* 0x000000ffff157224 */ /* 0x000fe200078e005b */
[----:B------:R-:W-:Y:S01]  /*da70*/  ISETP.GE.AND P4, PT, R89, R90, PT ;  /* 0x0000005a5900720c */ /* 0x000fe20003f86270 */
[----:B------:R-:W-:Y:S01]  /*da80*/  IMAD R85, R80, UR5, R85 ;  /* 0x0000000550557c24 */ /* 0x000fe2000f8e0255 */
[----:B------:R-:W-:Y:S01]  /*da90*/  LOP3.LUT P5, RZ, R0, 0x40, RZ, 0xc0, !PT ;  /* 0x0000004000ff7812 */ /* 0x000fe200078ac0ff */
[----:B------:R-:W-:Y:S01]  /*daa0*/  IMAD.WIDE.U32 R20, R80, UR4, R20 ;  /* 0x0000000450147c25 */ /* 0x000fe2000f8e0014 */
[----:B------:R-:W-:Y:S01]  /*dab0*/  ULDC.64 UR4, c[0x0][0xa80] ;  /* 0x0002a00000047ab9 */ /* 0x000fe20000000a00 */
[----:B------:R-:W-:-:S02]  /*dac0*/  LOP3.LUT P6, RZ, R24, 0x80, RZ, 0xc0, !PT ;  /* 0x0000008018ff7812 */ /* 0x000fc400078cc0ff */
[----:B------:R-:W-:Y:S02]  /*dad0*/  LEA R84, P1, R20, UR4, 0x1 ;  /* 0x0000000414547c11 */ /* 0x000fe4000f8208ff */
[----:B------:R-:W-:-:S04]  /*dae0*/  IADD3 R21, R21, R85, RZ ;  /* 0x0000005515157210 */ /* 0x000fc80007ffe0ff */
[----:B------:R-:W-:Y:S02]  /*daf0*/  LEA.HI.X R85, R20, UR5, R21, 0x1, P1 ;  /* 0x0000000514557c11 */ /* 0x000fe400088f0c15 */
[----:B------:R-:W-:-:S03]  /*db00*/  ISETP.GE.AND P1, PT, R86, R90, PT ;  /* 0x0000005a5600720c */ /* 0x000fc60003f26270 */
[----:B-----5:R1:W-:Y:S01]  /*db10*/  @!P2 STG.E.128 desc[UR40][R84.64], R4 ;  /* 0x000000045400a986 */ /* 0x0203e2000c101d28 */
[----:B------:R-:W-:-:S03]  /*db20*/  ISETP.GE.AND P2, PT, R87, R90, PT ;  /* 0x0000005a5700720c */ /* 0x000fc60003f46270 */
[----:B------:R1:W-:Y:S01]  /*db30*/  @!P3 STG.E.128 desc[UR40][R84.64+0x80], R12 ;  /* 0x0000800c5400b986 */ /* 0x0003e2000c101d28 */
[----:B------:R-:W-:-:S03]  /*db40*/  ISETP.GE.AND P3, PT, R88, R90, PT ;  /* 0x0000005a5800720c */ /* 0x000fc60003f66270 */
[----:B------:R1:W-:Y:S04]  /*db50*/  @!P4 STG.E.128 desc[UR40][R84.64+0x280], R56 ;  /* 0x000280385400c986 */ /* 0x0003e8000c101d28 */
[----:B------:R1:W-:Y:S04]  /*db60*/  @!P1 STG.E.128 desc[UR40][R84.64+0x100], R32 ;  /* 0x0001002054009986 */ /* 0x0003e8000c101d28 */
[----:B------:R1:W-:Y:S04]  /*db70*/  @!P2 STG.E.128 desc[UR40][R84.64+0x180], R40 ;  /* 0x000180285400a986 */ /* 0x0003e8000c101d28 */
[----:B------:R1:W-:Y:S04]  /*db80*/  @!P3 STG.E.128 desc[UR40][R84.64+0x200], R48 ;  /* 0x000200305400b986 */ /* 0x0003e8000c101d28 */
[----:B------:R1:W-:Y:S04]  /*db90*/  @P5 STG.E.128 desc[UR40][R84.64+0x300], R64 ;  /* 0x0003004054005986 */ /* 0x0003e8000c101d28 */
[----:B------:R1:W-:Y:S02]  /*dba0*/  @P6 STG.E.128 desc[UR40][R84.64+0x380], R72 ;  /* 0x0003804854006986 */ /* 0x0003e4000c101d28 */
.L_x_3230:
[----:B------:R-:W-:Y:S05]  /*dbb0*/  BSYNC B1 ;  /* 0x0000000000017941 */ /* 0x000fea0003800000 */
.L_x_3229:
[----:B------:R-:W-:Y:S05]  /*dbc0*/  @P0 BRA `(.L_x_3231) ;  /* 0x0000000c00040947 */ /* 0x000fea0003800000 */
[----:B-1---5:R-:W-:Y:S01]  /*dbd0*/  IADD3 R7, P0, R80, 0x20, RZ ;  /* 0x0000002050077810 */ /* 0x022fe20007f1e0ff */
[----:B------:R-:W-:Y:S01]  /*dbe0*/  ULDC.64 UR4, c[0x0][0xad8] ;  /* 0x0002b60000047ab9 */ /* 0x000fe20000000a00 */
[----:B------:R-:W-:Y:S01]  /*dbf0*/  IMAD.MOV.U32 R4, RZ, RZ, R82 ;  /* 0x000000ffff047224 */ /* 0x000fe200078e0052 */
[-C--:B------:R-:W-:Y:S01]  /*dc00*/  ISETP.GE.AND P4, PT, R3, R90.reuse, PT ;  /* 0x0000005a0300720c */ /* 0x080fe20003f86270 */
[----:B------:R-:W-:Y:S01]  /*dc10*/  IMAD.MOV.U32 R5, RZ, RZ, R91 ;  /* 0x000000ffff057224 */ /* 0x000fe200078e005b */
[-C--:B------:R-:W-:Y:S01]  /*dc20*/  ISETP.GE.AND P3, PT, R86, R90.reuse, PT ;  /* 0x0000005a5600720c */ /* 0x080fe20003f66270 */
[----:B------:R-:W-:Y:S01]  /*dc30*/  IMAD.X R80, RZ, RZ, R81, P0 ;  /* 0x000000ffff507224 */ /* 0x000fe200000e0651 */
[-C--:B------:R-:W-:Y:S01]  /*dc40*/  ISETP.GE.AND P5, PT, R187, R90.reuse, PT ;  /* 0x0000005abb00720c */ /* 0x080fe20003fa6270 */
[----:B------:R-:W-:Y:S01]  /*dc50*/  IMAD.WIDE.U32 R4, R7, UR4, R4 ;  /* 0x0000000407047c25 */ /* 0x000fe2000f8e0004 */
[-C--:B------:R-:W-:Y:S02]  /*dc60*/  ISETP.GE.AND P2, PT, R87, R90.reuse, PT ;  /* 0x0000005a5700720c */ /* 0x080fe40003f46270 */
[-C--:B------:R-:W-:Y:S01]  /*dc70*/  ISETP.GE.AND P1, PT, R88, R90.reuse, PT ;  /* 0x0000005a5800720c */ /* 0x080fe20003f26270 */
[----:B------:R-:W-:Y:S01]  /*dc80*/  IMAD R80, R80, UR4, RZ ;  /* 0x0000000450507c24 */ /* 0x000fe2000f8e02ff */
[----:B------:R-:W-:-:S03]  /*dc90*/  ISETP.GE.AND P0, PT, R89, R90, PT ;  /* 0x0000005a5900720c */ /* 0x000fc60003f06270 */
        /* <DEDUP_REMOVED lines=17> */
.L_x_3226:
[----:B------:R-:W-:Y:S01]  /*ddb0*/  ULDC.64 UR4, c[0x0][0xbd8] ;  /* 0x0002f60000047ab9 */ /* 0x000fe20000000a00 */
[----:B------:R-:W-:Y:S01]  /*ddc0*/  IMAD.MOV.U32 R3, RZ, RZ, RZ ;  /* 0x000000ffff037224 */ /* 0x000fe200078e00ff */
[----:B------:R-:W-:Y:S01]  /*ddd0*/  ISETP.NE.U32.AND P0, PT, RZ, UR4, PT ;  /* 0x00000004ff007c0c */ /* 0x000fe2000bf05070 */
[----:B------:R-:W2:Y:S01]  /*dde0*/  LDC R12, c[0x0][0xa8c] ;  /* 0x0002a300ff0c7b82 */ /* 0x000ea20000000800 */
        /* <DEDUP_REMOVED lines=15> */
[----:B---3--:R-:W3:Y:S04]  /*dee0*/  LDG.E R7, desc[UR40][R4.64] ;  /* 0x0000002804077981 */ /* 0x008ee8000c1e1900 */
[----:B-----5:R-:W3:Y:S02]  /*def0*/  LDG.E R0, desc[UR40][R4.64+0x4] ;  /* 0x0000042804007981 */ /* 0x020ee4000c1e1900 */
[----:B---3--:R-:W-:-:S07]  /*df00*/  IMAD.IADD R0, R0, 0x1, -R7 ;  /* 0x0000000100007824 */ /* 0x008fce00078e0a07 */
.L_x_3232:
[----:B------:R-:W-:Y:S01]  /*df10*/  BSSY B1, `(.L_x_3233) ;  /* 0x000001d000017945 */ /* 0x000fe20003800000 */
[----:B------:R-:W-:Y:S02]  /*df20*/  SHF.R.S32.HI R9, RZ, 0x1f, R198 ;  /* 0x0000001fff097819 */ /* 0x000fe400000114c6 */
[----:B------:R-:W-:Y:S02]  /*df30*/  SHF.R.S32.HI R10, RZ, 0x1f, R187 ;  /* 0x0000001fff0a7819 */ /* 0x000fe400000114bb */
[----:B------:R-:W-:Y:S02]  /*df40*/  SEL R201, R201, RZ, !P0 ;  /* 0x000000ffc9c97207 */ /* 0x000fe40004000000 */
[----:B------:R-:W-:Y:S02]  /*df50*/  SEL R205, R205, RZ, !P0 ;  /* 0x000000ffcdcd7207 */ /* 0x000fe40004000000 */
[----:B-----5:R-:W-:Y:S01]  /*df60*/  SHF.R.S32.HI R8, RZ, 0x1f, R3 ;  /* 0x0000001fff087819 */ /* 0x020fe20000011403 */
[----:B------:R-:W-:Y:S06]  /*df70*/  @P2 BRA `(.L_x_3234) ;  /* 0x0000000000582947 */ /* 0x000fec0003800000 */
[----:B---3--:R-:W3:Y:S02]  /*df80*/  S2R R4, SR_TID.X ;  /* 0x0000000000047919 */ /* 0x008ee40000002100 */
[----:B---3--:R-:W-:-:S05]  /*df90*/  IMAD R4, R203, 0x40, R4 ;  /* 0x00000040cb047824 */ /* 0x008fca00078e0204 */
[----:B------:R-:W-:-:S04]  /*dfa0*/  IADD3 R5, R4, -0x80, RZ ;  /* 0xffffff8004057810 */ /* 0x000fc80007ffe0ff */
        /* <DEDUP_REMOVED lines=19> */
.L_x_3234:
[----:B------:R-:W-:Y:S05]  /*e0e0*/  BSYNC B1 ;  /* 0x0000000000017941 */ /* 0x000fea0003800000 */
.L_x_3233:
[----:B------:R-:W-:Y:S01]  /*e0f0*/  ULDC.64 UR4, c[0x0][0xaa0] ;  /* 0x0002a80000047ab9 */ /* 0x000fe20000000a00 */
[----:B---3--:R-:W-:Y:S01]  /*e100*/  IMAD.MOV.U32 R4, RZ, RZ, R187 ;  /* 0x000000ffff047224 */ /* 0x008fe200078e00bb */
[C---:B--2---:R-:W-:Y:S01]  /*e110*/  ISETP.GE.AND P2, PT, R187.reuse, R12, PT ;  /* 0x0000000cbb00720c */ /* 0x044fe20003f46270 */
[----:B----4-:R-:W-:Y:S01]  /*e120*/  IMAD.MOV.U32 R5, RZ, RZ, R10 ;  /* 0x000000ffff057224 */ /* 0x010fe200078e000a */
[----:B------:R-:W-:Y:S01]  /*e130*/  BSSY B1, `(.L_x_3235) ;  /* 0x000004d000017945 */ /* 0x000fe20003800000 */
[----:B------:R-:W-:Y:S02]  /*e140*/  IMAD R6, R8, UR4, RZ ;  /* 0x0000000408067c24 */ /* 0x000fe4000f8e02ff */
[----:B------:R-:W-:Y:S02]  /*e150*/  VIADD R13, R187, 0x40 ;  /* 0x00000040bb0d7836 */ /* 0x000fe40000000000 */
[----:B------:R-:W-:-:S03]  /*e160*/  IMAD.WIDE.U32 R4, R3, UR4, R4 ;  /* 0x0000000403047c25 */ /* 0x000fc6000f8e0004 */
[-C--:B------:R-:W-:Y:S01]  /*e170*/  ISETP.GE.AND P0, PT, R13, R12.reuse, PT ;  /* 0x0000000c0d00720c */ /* 0x080fe20003f06270 */
[----:B------:R-:W-:Y:S01]  /*e180*/  IMAD R3, R3, UR5, R6 ;  /* 0x0000000503037c24 */ /* 0x000fe2000f8e0206 */
[----:B------:R-:W-:Y:S01]  /*e190*/  ULDC.64 UR4, c[0x0][0xae0] ;  /* 0x0002b80000047ab9 */ /* 0x000fe20000000a00 */
[----:B------:R-:W-:Y:S01]  /*e1a0*/  VIADD R15, R187, 0x80 ;  /* 0x00000080bb0f7836 */ /* 0x000fe20000000000 */
[----:B------:R-:W-:Y:S01]  /*e1b0*/  SEL R6, RZ, 0xffffffff, P0 ;  /* 0xffffffffff067807 */ /* 0x000fe20000000000 */
[----:B------:R-:W-:Y:S02]  /*e1c0*/  IMAD.IADD R5, R5, 0x1, R3 ;  /* 0x0000000105057824 */ /* 0x000fe400078e0203 */
[----:B------:R-:W-:Y:S02]  /*e1d0*/  IMAD R3, R203, -0x40, R0 ;  /* 0xffffffc0cb037824 */ /* 0x000fe400078e0200 */
[C---:B------:R-:W-:Y:S02]  /*e1e0*/  VIADD R0, R192.reuse, 0x20 ;  /* 0x00000020c0007836 */ /* 0x040fe40000000000 */
[----:B------:R-:W-:Y:S01]  /*e1f0*/  IMAD R7, R9, UR4, RZ ;  /* 0x0000000409077c24 */ /* 0x000fe2000f8e02ff */
[-C--:B------:R-:W-:Y:S01]  /*e200*/  ISETP.GE.AND P1, PT, R192, R3.reuse, PT ;  /* 0x00000003c000720c */ /* 0x080fe20003f26270 */
[----:B------:R-:W-:Y:S01]  /*e210*/  VIADD R21, R187, 0xc0 ;  /* 0x000000c0bb157836 */ /* 0x000fe20000000000 */
[----:B------:R-:W-:Y:S01]  /*e220*/  ISETP.GE.AND P0, PT, R0, R3, PT ;  /* 0x000000030000720c */ /* 0x000fe20003f06270 */
[C---:B------:R-:W-:Y:S01]  /*e230*/  IMAD R7, R198.reuse, UR5, R7 ;  /* 0x00000005c6077c24 */ /* 0x040fe2000f8e0207 */
[----:B------:R-:W-:Y:S01]  /*e240*/  SEL R0, RZ, 0x1, P2 ;  /* 0x00000001ff007807 */ /* 0x000fe20001000000 */
[----:B------:R-:W-:Y:S01]  /*e250*/  IMAD.WIDE.U32 R4, R198, UR4, R4 ;  /* 0x00000004c6047c25 */ /* 0x000fe2000f8e0004 */
[-C--:B------:R-:W-:Y:S01]  /*e260*/  ISETP.GE.AND P2, PT, R15, R12.reuse, PT ;  /* 0x0000000c0f00720c */ /* 0x080fe20003f46270 */
[----:B------:R-:W-:Y:S01]  /*e270*/  ULDC.64 UR4, c[0x0][0xae8] ;  /* 0x0002ba0000047ab9 */ /* 0x000fe20000000a00 */
[-C--:B------:R-:W-:Y:S01]  /*e280*/  ISETP.GE.AND P3, PT, R21, R12.reuse, PT ;  /* 0x0000000c1500720c */ /* 0x080fe20003f66270 */
[----:B------:R-:W-:Y:S01]  /*e290*/  IMAD.SHL.U32 R3, R6, 0x2, RZ ;  /* 0x0000000206037824 */ /* 0x000fe200078e00ff */
[----:B------:R-:W-:Y:S01]  /*e2a0*/  IADD3 R5, R5, R7, RZ ;  /* 0x0000000705057210 */ /* 0x000fe20007ffe0ff */
[C---:B------:R-:W-:Y:S01]  /*e2b0*/  VIADD R29, R187.reuse, 0x100 ;  /* 0x00000100bb1d7836 */ /* 0x040fe20000000000 */
[----:B------:R-:W-:Y:S01]  /*e2c0*/  SEL R6, RZ, 0x8, P3 ;  /* 0x00000008ff067807 */ /* 0x000fe20001800000 */
[----:B------:R-:W-:Y:S01]  /*e2d0*/  VIADD R31, R187, 0x140 ;  /* 0x00000140bb1f7836 */ /* 0x000fe20000000000 */
[----:B------:R-:W-:Y:S01]  /*e2e0*/  LOP3.LUT R0, R3, 0x2, R0, 0xe2, !PT ;  /* 0x0000000203007812 */ /* 0x000fe200078ee200 */
[C---:B------:R-:W-:Y:S01]  /*e2f0*/  VIADD R7, R187.reuse, 0x180 ;  /* 0x00000180bb077836 */ /* 0x040fe20000000000 */
[----:B------:R-:W-:Y:S01]  /*e300*/  SEL R3, RZ, 0x4, P2 ;  /* 0x00000004ff037807 */ /* 0x000fe20001000000 */
[----:B------:R-:W-:Y:S01]  /*e310*/  VIADD R9, R187, 0x1c0 ;  /* 0x000001c0bb097836 */ /* 0x000fe20000000000 */
[----:B------:R-:W-:-:S02]  /*e320*/  ISETP.GE.AND P2, PT, R29, R12, PT ;  /* 0x0000000c1d00720c */ /* 0x000fc40003f46270 */
[-C--:B------:R-:W-:Y:S02]  /*e330*/  ISETP.GE.AND P3, PT, R31, R12.reuse, PT ;  /* 0x0000000c1f00720c */ /* 0x080fe40003f66270 */
[----:B------:R-:W-:Y:S02]  /*e340*/  ISETP.GE.AND P4, PT, R7, R12, PT ;  /* 0x0000000c0700720c */ /* 0x000fe40003f86270 */
[----:B------:R-:W-:Y:S01]  /*e350*/  LOP3.LUT R3, R6, R0, R3, 0xfe, !PT ;  /* 0x0000000006037212 */ /* 0x000fe200078efe03 */
[----:B------:R-:W-:Y:S01]  /*e360*/  IMAD R0, R205, UR4, RZ ;  /* 0x00000004cd007c24 */ /* 0x000fe2000f8e02ff */
[----:B------:R-:W-:Y:S02]  /*e370*/  SEL R6, RZ, 0x10, P2 ;  /* 0x00000010ff067807 */ /* 0x000fe40001000000 */
[----:B------:R-:W-:Y:S02]  /*e380*/  SEL R7, RZ, 0x20, P3 ;  /* 0x00000020ff077807 */ /* 0x000fe40001800000 */
[----:B------:R-:W-:-:S02]  /*e390*/  SEL R8, RZ, 0x40, P4 ;  /* 0x00000040ff087807 */ /* 0x000fc40002000000 */
[----:B------:R-:W-:Y:S01]  /*e3a0*/  LOP3.LUT R11, R7, R3, R6, 0xfe, !PT ;  /* 0x00000003070b7212 */ /* 0x000fe200078efe06 */
[----:B------:R-:W-:Y:S01]  /*e3b0*/  IMAD R3, R201, UR5, R0 ;  /* 0x00000005c9037c24 */ /* 0x000fe2000f8e0200 */
[----:B------:R-:W-:Y:S01]  /*e3c0*/  ISETP.GE.AND P2, PT, R9, R12, PT ;  /* 0x0000000c0900720c */ /* 0x000fe20003f46270 */
[----:B------:R-:W-:Y:S01]  /*e3d0*/  IMAD.WIDE.U32 R6, R201, UR4, R4 ;  /* 0x00000004c9067c25 */ /* 0x000fe2000f8e0004 */
[--C-:B------:R-:W-:Y:S02]  /*e3e0*/  SHF.R.S32.HI R9, RZ, 0x1f, R192.reuse ;  /* 0x0000001fff097819 */ /* 0x100fe400000114c0 */
[----:B------:R-:W-:Y:S01]  /*e3f0*/  LOP3.LUT R33, R11, R8, RZ, 0xfc, !PT ;  /* 0x000000080b217212 */ /* 0x000fe200078efcff */
[----:B------:R-:W-:Y:S01]  /*e400*/  IMAD.MOV.U32 R8, RZ, RZ, R192 ;  /* 0x000000ffff087224 */ /* 0x000fe200078e00c0 */
[----:B------:R-:W-:Y:S02]  /*e410*/  SEL R0, RZ, 0x80, P2 ;  /* 0x00000080ff007807 */ /* 0x000fe40001000000 */
[----:B------:R-:W-:Y:S01]  /*e420*/  IADD3 R11, R7, R3, RZ ;  /* 0x00000003070b7210 */ /* 0x000fe20007ffe0ff */
[----:B------:R-:W-:Y:S01]  /*e430*/  IMAD.WIDE R8, R203, 0x40, R8 ;  /* 0x00000040cb087825 */ /* 0x000fe200078e0208 */
        /* <DEDUP_REMOVED lines=8> */
[-C--:B------:R-:W-:Y:S01]  /*e4c0*/  ISETP.GE.AND P4, PT, R21, R12.reuse, PT ;  /* 0x0000000c1500720c */ /* 0x080fe20003f86270 */
[C---:B------:R-:W-:Y:S01]  /*e4d0*/  IMAD R3, R8.reuse, UR5, R3 ;  /* 0x0000000508037c24 */ /* 0x040fe2000f8e0203 */
[-C--:B------:R-:W-:Y:S01]  /*e4e0*/  ISETP.GE.AND P3, PT, R29, R12.reuse, PT ;  /* 0x0000000c1d00720c */ /* 0x080fe20003f66270 */
[----:B------:R-:W-:Y:S01]  /*e4f0*/  IMAD.WIDE.U32 R4, R8, UR4, R4 ;  /* 0x0000000408047c25 */ /* 0x000fe2000f8e0004 */
[----:B------:R-:W-:Y:S01]  /*e500*/  ULDC.64 UR4, c[0x0][0xa80] ;  /* 0x0002a00000047ab9 */ /* 0x000fe20000000a00 */
[----:B------:R-:W-:-:S02]  /*e510*/  ISETP.GE.AND P2, PT, R31, R12, PT ;  /* 0x0000000c1f00720c */ /* 0x000fc40003f46270 */
[----:B------:R-:W-:Y:S01]  /*e520*/  IMAD.IADD R3, R5, 0x1, R3 ;  /* 0x0000000105037824 */ /* 0x000fe200078e0203 */
[----:B------:R-:W-:-:S04]  /*e530*/  LEA R34, P1, R4, UR4, 0x1 ;  /* 0x0000000404227c11 */ /* 0x000fc8000f8208ff */
[----:B------:R-:W-:Y:S02]  /*e540*/  LEA.HI.X R35, R4, UR5, R3, 0x1, P1 ;  /* 0x0000000504237c11 */ /* 0x000fe400088f0c03 */
[----:B------:R-:W-:-:S03]  /*e550*/  ISETP.GE.AND P1, PT, R15, R12, PT ;  /* 0x0000000c0f00720c */ /* 0x000fc60003f26270 */
        /* <DEDUP_REMOVED lines=10> */
.L_x_3236:
[----:B------:R-:W-:Y:S05]  /*e600*/  BSYNC B1 ;  /* 0x0000000000017941 */ /* 0x000fea0003800000 */
.L_x_3235:
[----:B------:R-:W-:Y:S05]  /*e610*/  @P0 BRA `(.L_x_3231) ;  /* 0x0000000000700947 */ /* 0x000fea0003800000 */
[----:B------:R-:W-:Y:S01]  /*e620*/  IADD3 R3, P0, R8, 0x20, RZ ;  /* 0x0000002008037810 */ /* 0x000fe20007f1e0ff */
        /* <DEDUP_REMOVED lines=18> */
[----:B------:R3:W-:Y:S01]  /*e750*/  @!P0 STG.E.128 desc[UR40][R6.64+0x80], RZ ;  /* 0x000080ff06008986 */ /* 0x0007e2000c101d28 */
[----:B------:R-:W-:-:S03]  /*e760*/  LOP3.LUT P0, RZ, R0, 0x80, RZ, 0xc0, !PT ;  /* 0x0000008000ff7812 */ /* 0x000fc6000780c0ff */
[----:B------:R3:W-:Y:S04]  /*e770*/  @!P1 STG.E.128 desc[UR40][R6.64+0x100], RZ ;  /* 0x000100ff06009986 */ /* 0x0007e8000c101d28 */
[----:B------:R3:W-:Y:S04]  /*e780*/  @!P2 STG.E.128 desc[UR40][R6.64+0x180], RZ ;  /* 0x000180ff0600a986 */ /* 0x0007e8000c101d28 */
[----:B------:R3:W-:Y:S04]  /*e790*/  @!P6 STG.E.128 desc[UR40][R6.64+0x200], RZ ;  /* 0x000200ff0600e986 */ /* 0x0007e8000c101d28 */
[----:B------:R3:W-:Y:S04]  /*e7a0*/  @!P5 STG.E.128 desc[UR40][R6.64], RZ ;  /* 0x000000ff0600d986 */ /* 0x0007e8000c101d28 */
[----:B------:R3:W-:Y:S04]  /*e7b0*/  @!P4 STG.E.128 desc[UR40][R6.64+0x280], RZ ;  /* 0x000280ff0600c986 */ /* 0x0007e8000c101d28 */
[----:B------:R3:W-:Y:S04]  /*e7c0*/  @P3 STG.E.128 desc[UR40][R6.64+0x300], RZ ;  /* 0x000300ff06003986 */ /* 0x0007e8000c101d28 */
[----:B------:R3:W-:Y:S02]  /*e7d0*/  @P0 STG.E.128 desc[UR40][R6.64+0x380], RZ ;  /* 0x000380ff06000986 */ /* 0x0007e4000c101d28 */
.L_x_3231:
[----:B------:R-:W-:Y:S05]  /*e7e0*/  BSYNC B0 ;  /* 0x0000000000007941 */ /* 0x000fea0003800000 */
.L_x_3225:
[----:B------:R-:W-:Y:S02]  /*e7f0*/  ULDC UR4, c[0x0][0xc14] ;  /* 0x0003050000047ab9 */ /* 0x000fe40000000800 */
[----:B-1----:R-:W-:-:S13]  /*e800*/  ISETP.GE.AND P0, PT, R27, UR4, PT ;  /* 0x000000041b007c0c */ /* 0x002fda000bf06270 */
[----:B------:R-:W-:Y:S05]  /*e810*/  @!P0 BRA `(.L_x_3237) ;  /* 0xffffff2800348947 */ /* 0x000fea000383ffff */
[----:B------:R-:W-:Y:S05]  /*e820*/  BRA `(.L_x_3114) ;  /* 0x0000005c00547947 */ /* 0x000fea0003800000 */
.L_x_3112:
[----:B------:R-:W-:-:S08]  /*e830*/  NOP ;  /* 0x0000000000007918 */ /* 0x000fd00000000000 */
[----:B------:R-:W0:-:S00]  /*e840*/  USETMAXREG.DEALLOC.CTAPOOL 0x18 ;  /* 0x00000018000079c8 */ /* 0x000e0000080e0500 */
[----:B0-----:R-:W-:-:S06]  /*e850*/  LOP3.LUT R0, R0, 0x3, RZ, 0xc0, !PT ;  /* 0x0000000300007812 */ /* 0x001fcc00078ec0ff */
[----:B------:R-:W0:Y:S02]  /*e860*/  SHFL.IDX PT, R0, R0, RZ, 0x1f ;  /* 0x00001fff00007589 */ /* 0x000e2400000e0000 */
[----:B0-----:R-:W-:-:S13]  /*e870*/  ISETP.NE.AND P0, PT, R0, RZ, PT ;  /* 0x000000ff0000720c */ /* 0x001fda0003f05270 */
[----:B------:R-:W-:Y:S05]  /*e880*/  @P0 BRA `(.L_x_3114) ;  /* 0x0000005c003c0947 */ /* 0x000fea0003800000 */
        /* <DEDUP_REMOVED lines=23> */
[----:B0-----:R-:W-:-:S04]  /*ea00*/  SEL R5, R5, RZ, P1 ;  /* 0x000000ff05057207 */ /* 0x001fc80000800000 */
[----:B------:R-:W-:-:S05]  /*ea10*/  IADD3 R5, R0, R5, RZ ;  /* 0x0000000500057210 */ /* 0x000fca0007ffe0ff */
        /* <DEDUP_REMOVED lines=30> */
.L_x_3242:
        /* <DEDUP_REMOVED lines=16> */
.L_x_3241:
[----:B------:R-:W-:Y:S05]  /*ed00*/  BSYNC B0 ;  /* 0x0000000000007941 */ /* 0x000fea0003800000 */
.L_x_3240:
        /* <DEDUP_REMOVED lines=26> */
.L_x_3238:
        /* <DEDUP_REMOVED lines=16> */
.L_x_3243:
[----:B-1----:R-:W-:Y:S02]  /*efb0*/  IMAD R16, R16, UR4, R7 ;  /* 0x0000000410107c24 */ /* 0x002fe4000f8e0207 */
[----:B------:R-:W-:Y:S02]  /*efc0*/  IMAD R7, R11, R6, RZ ;  /* 0x000000060b077224 */ /* 0x000fe400078e02ff */
[----:B0-----:R-:W-:Y:S01]  /*efd0*/  IMAD.MOV.U32 R2, RZ, RZ, RZ ;  /* 0x000000ffff027224 */ /* 0x001fe200078e00ff */
[----:B------:R-:W-:Y:S01]  /*efe0*/  IADD3 R17, -R16, UR6, RZ ;  /* 0x0000000610117c10 */ /* 0x000fe2000fffe1ff */
[----:B------:R-:W-:Y:S02]  /*eff0*/  IMAD.IADD R19, R5, 0x1, R19 ;  /* 0x0000000105137824 */ /* 0x000fe400078e0213 */
[----:B------:R-:W-:Y:S01]  /*f000*/  IMAD.HI.U32 R2, R3, R7, R2 ;  /* 0x0000000703027227 */ /* 0x000fe200078e0002 */
[----:B------:R-:W-:Y:S02]  /*f010*/  IABS R7, R0 ;  /* 0x0000000000077213 */ /* 0x000fe40000000000 */
[----:B------:R-:W-:-:S02]  /*f020*/  IABS R3, R17 ;  /* 0x0000001100037213 */ /* 0x000fc40000000000 */
        /* <DEDUP_REMOVED lines=17> */
.L_x_3239:
[----:B------:R-:W-:Y:S01]  /*f140*/  IMAD.MOV.U32 R17, RZ, RZ, RZ ;  /* 0x000000ffff117224 */ /* 0x000fe200078e00ff */
[----:B------:R-:W-:Y:S01]  /*f150*/  MOV R16, UR6 ;  /* 0x0000000600107c02 */ /* 0x000fe20008000f00 */
[----:B------:R-:W-:-:S07]  /*f160*/  IMAD.MOV.U32 R18, RZ, RZ, RZ ;  /* 0x000000ffff127224 */ /* 0x000fce00078e00ff */
.L_x_3244:
        /* <DEDUP_REMOVED lines=16> */
[----:B------:R-:W-:Y:S01]  /*f270*/  ULDC.64 UR38, c[0x0][0x198] ;  /* 0x0000660000267ab9 */ /* 0x000fe20000000a00 */
[----:B------:R-:W-:Y:S02]  /*f280*/  ULDC UR36, c[0x0][0xc] ;  /* 0x0000030000247ab9 */ /* 0x000fe40000000800 */
[----:B------:R0:W-:Y:S04]  /*f290*/  STL [R1+0x8], R0 ;  /* 0x0000080001007387 */ /* 0x0001e80000100800 */
[----:B------:R0:W-:Y:S04]  /*f2a0*/  STL [R1+0x4], RZ ;  /* 0x000004ff01007387 */ /* 0x0001e80000100800 */
[----:B------:R0:W-:Y:S04]  /*f2b0*/  STL [R1+0xc], R0 ;  /* 0x00000c0001007387 */ /* 0x0001e80000100800 */
[----:B------:R0:W-:Y:S02]  /*f2c0*/  STL [R1+0x28], RZ ;  /* 0x000028ff01007387 */ /* 0x0001e40000100800 */
.L_x_3327:
[----:B-1-3--:R-:W1:Y:S02]  /*f2d0*/  LDC.64 R2, c[0x0][0xc60] ;  /* 0x00031800ff027b82 */ /* 0x00ae640000000a00 */
[----:B-1----:R-:W-:-:S05]  /*f2e0*/  IMAD.WIDE R2, R19, 0x4, R2 ;  /* 0x0000000413027825 */ /* 0x002fca00078e0202 */
[----:B--2---:R-:W0:Y:S01]  /*f2f0*/  LDG.E R11, desc[UR40][R2.64] ;  /* 0x00000028020b7981 */ /* 0x004e22000c1e1900 */
[----:B------:R-:W-:Y:S05]  /*f300*/  YIELD ;  /* 0x0000000000007946 */ /* 0x000fea0003800000 */
[----:B------:R-:W-:Y:S01]  /*f310*/  ULDC.64 UR4, c[0x0][0xa28] ;  /* 0x00028a0000047ab9 */ /* 0x000fe20000000a00 */
[----:B------:R-:W-:Y:S01]  /*f320*/  IMAD.MOV.U32 R6, RZ, RZ, RZ ;  /* 0x000000ffff067224 */ /* 0x000fe200078e00ff */
[----:B------:R-:W-:Y:S01]  /*f330*/  ISETP.NE.U32.AND P0, PT, RZ, UR4, PT ;  /* 0x00000004ff007c0c */ /* 0x000fe2000bf05070 */
[----:B------:R-:W-:Y:S01]  /*f340*/  IMAD.MOV.U32 R4, RZ, RZ, RZ ;  /* 0x000000ffff047224 */ /* 0x000fe200078e00ff */
[----:B------:R-:W-:-:S02]  /*f350*/  ULDC.64 UR6, c[0x0][0xa10] ;  /* 0x0002840000067ab9 */ /* 0x000fc40000000a00 */
[----:B------:R-:W-:Y:S02]  /*f360*/  ISETP.NE.AND.EX P0, PT, RZ, UR5, PT, P0 ;  /* 0x00000005ff007c0c */ /* 0x000fe4000bf05300 */
[----:B0-----:R-:W-:Y:S01]  /*f370*/  SHF.R.S32.HI R0, RZ, 0x1f, R11 ;  /* 0x0000001fff007819 */ /* 0x001fe2000001140b */
        /* <DEDUP_REMOVED lines=14> */
[----:B------:R-:W-:Y:S01]  /*f460*/  SHF.L.U64.HI R0, R11, 0x2, R0 ;  /* 0x000000020b007819 */ /* 0x000fe20000010200 */
[----:B------:R-:W-:Y:S01]  /*f470*/  STL [R1+0x20], R7 ;  /* 0x0000200701007387 */ /* 0x000fe20000100800 */
[----:B------:R-:W-:-:S03]  /*f480*/  ISETP.NE.AND.EX P1, PT, RZ, UR5, PT, P1 ;  /* 0x00000005ff007c0c */ /* 0x000fc6000bf25310 */
[----:B------:R-:W-:Y:S10]  /*f490*/  STL [R1+0x24], R0 ;  /* 0x0000240001007387 */ /* 0x000ff40000100800 */
[----:B------:R-:W-:-:S04]  /*f4a0*/  @P1 IADD3 R8, P0, R7, UR4, RZ ;  /* 0x0000000407081c10 */ /* 0x000fc8000ff1e0ff */
[----:B------:R-:W-:Y:S01]  /*f4b0*/  @P1 IADD3.X R9, R0, UR5, RZ, P0, !PT ;  /* 0x0000000500091c10 */ /* 0x000fe200087fe4ff */
[----:B------:R-:W-:Y:S02]  /*f4c0*/  ULDC.64 UR4, c[0x0][0xa08] ;  /* 0x0002820000047ab9 */ /* 0x000fe40000000a00 */
[----:B------:R-:W-:-:S04]  /*f4d0*/  ISETP.NE.U32.AND P2, PT, RZ, UR4, PT ;  /* 0x00000004ff007c0c */ /* 0x000fc8000bf45070 */
[----:B------:R-:W-:Y:S01]  /*f4e0*/  ISETP.NE.AND.EX P2, PT, RZ, UR5, PT, P2 ;  /* 0x00000005ff007c0c */ /* 0x000fe2000bf45320 */
[----:B--2---:R0:W-:Y:S02]  /*f4f0*/  STL [R1+0x34], R4 ;  /* 0x0000340401007387 */ /* 0x0041e40000100800 */
[----:B0-----:R-:W-:-:S04]  /*f500*/  IADD3 R4, P0, R7, UR4, RZ ;  /* 0x0000000407047c10 */ /* 0x001fc8000ff1e0ff */
[----:B------:R-:W-:Y:S01]  /*f510*/  IADD3.X R5, R0, UR5, RZ, P0, !PT ;  /* 0x0000000500057c10 */ /* 0x000fe200087fe4ff */
[----:B------:R-:W-:Y:S01]  /*f520*/  ULDC.64 UR4, c[0x0][0x3f8] ;  /* 0x0000fe0000047ab9 */ /* 0x000fe20000000a00 */
[----:B------:R-:W-:Y:S01]  /*f530*/  IADD3 R2, P0, R7, UR6, RZ ;  /* 0x0000000607027c10 */ /* 0x000fe2000ff1e0ff */
[----:B------:R-:W-:-:S03]  /*f540*/  UISETP.NE.U32.AND UP0, UPT, UR4, URZ, UPT ;  /* 0x0000003f0400728c */ /* 0x000fc6000bf05070 */
[----:B------:R0:W5:Y:S01]  /*f550*/  @P2 LDG.E R10, desc[UR40][R4.64] ;  /* 0x00000028040a2981 */ /* 0x000162000c1e1900 */
[----:B------:R-:W-:Y:S01]  /*f560*/  ULDC UR4, c[0x0][0x404] ;  /* 0x0001010000047ab9 */ /* 0x000fe20000000800 */
[----:B------:R-:W-:Y:S01]  /*f570*/  UISETP.NE.AND.EX UP0, UPT, UR5, URZ, UPT, UP0 ;  /* 0x0000003f0500728c */ /* 0x000fe2000bf05300 */
[----:B------:R-:W-:Y:S02]  /*f580*/  IADD3.X R3, R0, UR7, RZ, P0, !PT ;  /* 0x0000000700037c10 */ /* 0x000fe400087fe4ff */
[----:B------:R-:W-:Y:S01]  /*f590*/  ULDC UR5, c[0x0][0x2e0] ;  /* 0x0000b80000057ab9 */ /* 0x000fe20000000800 */
[----:B------:R-:W-:-:S04]  /*f5a0*/  USEL UR4, UR4, 0x1, UP0 ;  /* 0x0000000104047887 */ /* 0x000fc80008000000 */
[----:B------:R-:W-:-:S06]  /*f5b0*/  UIMAD UR4, UR4, UR5, URZ ;  /* 0x00000005040472a4 */ /* 0x000fcc000f8e023f */
[----:B------:R-:W-:-:S06]  /*f5c0*/  IMAD.U32 R0, RZ, RZ, UR4 ;  /* 0x00000004ff007e24 */ /* 0x000fcc000f8e00ff */
[----:B------:R0:W5:Y:S01]  /*f5d0*/  @P1 LDG.E R0, desc[UR40][R8.64] ;  /* 0x0000002808001981 */ /* 0x000162000c1e1900 */
[----:B------:R-:W-:Y:S01]  /*f5e0*/  ISETP.NE.U32.AND P0, PT, RZ, UR6, PT ;  /* 0x00000006ff007c0c */ /* 0x000fe2000bf05070 */
[----:B------:R-:W-:Y:S02]  /*f5f0*/  ULDC UR4, c[0x0][0x338] ;  /* 0x0000ce0000047ab9 */ /* 0x000fe40000000800 */
[----:B------:R-:W-:Y:S02]  /*f600*/  MOV R7, UR4 ;  /* 0x0000000400077c02 */ /* 0x000fe40008000f00 */
[----:B------:R-:W-:Y:S01]  /*f610*/  ISETP.NE.AND.EX P0, PT, RZ, UR7, PT, P0 ;  /* 0x00000007ff007c0c */ /* 0x000fe2000bf05300 */
[----:B------:R-:W-:-:S12]  /*f620*/  @P1 BRA `(.L_x_3246) ;  /* 0x0000000000101947 */ /* 0x000fd80003800000 */
[----:B------:R-:W-:Y:S05]  /*f630*/  @!P2 BRA `(.L_x_3246) ;  /* 0x00000000000ca947 */ /* 0x000fea0003800000 */
[----:B0-----:R-:W2:Y:S04]  /*f640*/  LDG.E R8, desc[UR40][R4.64] ;  /* 0x0000002804087981 */ /* 0x001ea8000c1e1900 */
[----:B-----5:R-:W2:Y:S02]  /*f650*/  LDG.E R0, desc[UR40][R4.64+0x4] ;  /* 0x0000042804007981 */ /* 0x020ea4000c1e1900 */
[----:B--2---:R-:W-:-:S07]  /*f660*/  IMAD.IADD R0, R0, 0x1, -R8 ;  /* 0x0000000100007824 */ /* 0x004fce00078e0a08 */
.L_x_3246:
[----:B0-----:R-:W2:Y:S04]  /*f670*/  @P0 LDG.E R4, desc[UR40][R2.64] ;  /* 0x0000002802040981 */ /* 0x001ea8000c1e1900 */
[----:B------:R-:W2:Y:S01]  /*f680*/  @P0 LDG.E R5, desc[UR40][R2.64+0x4] ;  /* 0x0000042802050981 */ /* 0x000ea2000c1e1900 */
[----:B-----5:R-:W-:Y:S01]  /*f690*/  IMAD.IADD R0, R0, 0x1, -R6 ;  /* 0x0000000100007824 */ /* 0x020fe200078e0a06 */
[----:B------:R-:W-:Y:S01]  /*f6a0*/  BSSY B0, `(.L_x_3247) ;  /* 0x0000115000007945 */ /* 0x000fe20003800000 */
[----:B------:R-:W-:Y:S01]  /*f6b0*/  PLOP3.LUT P2, PT, PT, PT, PT, 0x80, 0x0 ;  /* 0x000000000000781c */ /* 0x000fe20003f4f070 */
[----:B--2---:R-:W-:-:S04]  /*f6c0*/  @P0 IMAD.IADD R7, R5, 0x1, -R4 ;  /* 0x0000000105070824 */ /* 0x004fc800078e0a04 */
[----:B------:R-:W-:-:S04]  /*f6d0*/  IMAD.IADD R8, R0, 0x1, R7 ;  /* 0x0000000100087824 */ /* 0x000fc800078e0207 */
[----:B------:R-:W-:Y:S01]  /*f6e0*/  VIADD R5, R8, 0x3f ;  /* 0x0000003f08057836 */ /* 0x000fe20000000000 */
[----:B------:R0:W-:Y:S04]  /*f6f0*/  STL [R1+0x2c], R8 ;  /* 0x00002c0801007387 */ /* 0x0001e80000100800 */
[----:B------:R-:W-:-:S04]  /*f700*/  SHF.R.S32.HI R4, RZ, 0x1f, R5 ;  /* 0x0000001fff047819 */ /* 0x000fc80000011405 */
[----:B------:R-:W-:-:S04]  /*f710*/  LEA.HI R5, R4, R5, RZ, 0x6 ;  /* 0x0000000504057211 */ /* 0x000fc800078f30ff */
[----:B------:R-:W-:-:S04]  /*f720*/  LOP3.LUT R4, R5, 0xffffffc0, RZ, 0xc0, !PT ;  /* 0xffffffc005047812 */ /* 0x000fc800078ec0ff */
        /* <DEDUP_REMOVED lines=10> */
[----:B------:R-:W-:-:S06]  /*f7d0*/  MOV R7, RZ ;  /* 0x000000ff00077202 */ /* 0x000fcc0000000f00 */
[----:B------:R1:W5:Y:S01]  /*f7e0*/  @P0 LDG.E R7, desc[UR40][R2.64] ;  /* 0x0000002802070981 */ /* 0x000362000c1e1900 */
[----:B------:R-:W-:Y:S01]  /*f7f0*/  ISETP.GT.AND P1, PT, R0, R4, PT ;  /* 0x000000040000720c */ /* 0x000fe20003f24270 */
[----:B-1----:R-:W-:Y:S01]  /*f800*/  IMAD.IADD R3, R10, 0x1, R6 ;  /* 0x000000010a037824 */ /* 0x002fe200078e0206 */
[----:B------:R-:W-:-:S04]  /*f810*/  SHF.R.S32.HI R2, RZ, 0x6, R5 ;  /* 0x00000006ff027819 */ /* 0x000fc80000011405 */
[----:B------:R0:W-:Y:S04]  /*f820*/  STL [R1+0x10], R3 ;  /* 0x0000100301007387 */ /* 0x0001e80000100800 */
[----:B------:R0:W-:Y:S03]  /*f830*/  STL [R1+0x1c], R2 ;  /* 0x00001c0201007387 */ /* 0x0001e60000100800 */
[----:B------:R-:W-:Y:S05]  /*f840*/  @!P1 BRA `(.L_x_3248) ;  /* 0x0000000c00e89947 */ /* 0x000fea0003800000 */
[----:B0-----:R-:W0:Y:S01]  /*f850*/  LDC R2, c[0x0][0x428] ;  /* 0x00010a00ff027b82 */ /* 0x001e220000000800 */
        /* <DEDUP_REMOVED lines=9> */
.L_x_3371:
[----:B------:R-:W-:-:S03]  /*f8f0*/  UMOV UR4, 0xffffffff ;  /* 0xffffffff00047882 */ /* 0x000fc60000000000 */
[----:B------:R-:W-:Y:S05]  /*f900*/  BRA.DIV UR4, `(.L_x_3250) ;  /* 0x0000005604887947 */ /* 0x000fea000b800000 */
[----:B------:R-:W-:-:S13]  /*f910*/  ELECT P6, URZ, PT ;  /* 0x00000000003f782f */ /* 0x000fda00038c0000 */
.L_x_3374:
        /* <DEDUP_REMOVED lines=12> */
.L_x_3375:
[----:B------:R-:W-:Y:S05]  /*f9e0*/  BSYNC B1 ;  /* 0x0000000000017941 */ /* 0x000fea0003800000 */
.L_x_3251:
        /* <DEDUP_REMOVED lines=8> */
.L_x_3376:
        /* <DEDUP_REMOVED lines=11> */
.L_x_3256:
[----:B-1----:R-:W2:Y:S01]  /*fb20*/  LDL R8, [R1+0x4] ;  /* 0x0000040001087983 */ /* 0x002ea20000100800 */
[----:B------:R-:W-:Y:S01]  /*fb30*/  R2UR UR9, R6 ;  /* 0x00000000060972ca */ /* 0x000fe200000e0000 */
[----:B------:R-:W-:Y:S01]  /*fb40*/  UIADD3 UR4, UP0, UR38, 0x570, URZ ;  /* 0x0000057026047890 */ /* 0x000fe2000ff1e03f */
[----:B------:R-:W-:Y:S01]  /*fb50*/  R2UR UR12, R3 ;  /* 0x00000000030c72ca */ /* 0x000fe200000e0000 */
[----:B------:R-:W-:Y:S01]  /*fb60*/  UMOV UR6, 0x0 ;  /* 0x0000000000067882 */ /* 0x000fe20000000000 */
[----:B------:R-:W-:Y:S01]  /*fb70*/  R2UR UR13, R2 ;  /* 0x00000000020d72ca */ /* 0x000fe200000e0000 */
[----:B------:R-:W-:Y:S01]  /*fb80*/  UIADD3.X UR5, URZ, UR39, URZ, UP0, !UPT ;  /* 0x000000273f057290 */ /* 0x000fe200087fe43f */
[----:B------:R-:W-:Y:S01]  /*fb90*/  UMOV UR7, 0x12f00000 ;  /* 0x12f0000000077882 */ /* 0x000fe20000000000 */
[----:B------:R-:W-:-:S06]  /*fba0*/  UMOV UR10, URZ ;  /* 0x0000003f000a7c82 */ /* 0x000fcc0008000000 */
[----:B------:R-:W-:Y:S01]  /*fbb0*/  UIADD3 UR9, UR9, 0x28c90, URZ ;  /* 0x00028c9009097890 */ /* 0x000fe2000fffe03f */
[----:B--2---:R-:W-:-:S05]  /*fbc0*/  IMAD R8, R8, 0x2000, R5 ;  /* 0x0000200008087824 */ /* 0x004fca00078e0205 */
[----:B------:R-:W-:Y:S01]  /*fbd0*/  R2UR UR8, R8 ;  /* 0x00000000080872ca */ /* 0x000fe200000e0000 */
[----:B-----5:R-:W-:-:S05]  /*fbe0*/  IMAD R8, R0, 0x40, R7 ;  /* 0x0000004000087824 */ /* 0x020fca00078e0207 */
[----:B------:R-:W-:-:S04]  /*fbf0*/  IADD3 R8, R8, -0x40, RZ ;  /* 0xffffffc008087810 */ /* 0x000fc80007ffe0ff */
[----:B------:R-:W-:-:S03]  /*fc00*/  R2UR UR11, R8 ;  /* 0x00000000080b72ca */ /* 0x000fc600000e0000 */
[----:B------:R-:W-:-:S10]  /*fc10*/  UIADD3 UR8, UR8, 0x22400, URZ ;  /* 0x0002240008087890 */ /* 0x000fd4000fffe03f */
[----:B------:R1:W-:Y:S01]  /*fc20*/  UTMALDG.4D [UR8], [UR4], desc[UR6] ;  /* 0x00000608040075b4 */ /* 0x0003e20008019000 */
[----:B------:R-:W2:Y:S02]  /*fc30*/  SYNCS.PHASECHK.TRANS64.TRYWAIT P0, [R6+URZ+0x28cc0], R9 ;  /* 0x028cc009060075a7 */ /* 0x000ea4000800017f */
[----:B-12---:R-:W-:Y:S05]  /*fc40*/  @!P0 BRA `(.L_x_3257) ;  /* 0x0000005400008947 */ /* 0x006fea0003800000 */
.L_x_3377:
        /* <DEDUP_REMOVED lines=8> */
.L_x_3258:
        /* <DEDUP_REMOVED lines=29> */
[----:B------:R-:W-:Y:S01]  /*fea0*/  UMOV UR10, UR18 ;  /* 0x00000012000a7c82 */ /* 0x000fe20008000000 */
[----:B------:R-:W-:Y:S01]  /*feb0*/  UIADD3 UR17, UR14, 0xc400, URZ ;  /* 0x0000c4000e117890 */ /* 0x000fe2000fffe03f */
[----:B------:R0:W-:Y:S02]  /*fec0*/  UTMALDG.4D [UR8], [UR4], desc[UR6] ;  /* 0x00000608040075b4 */ /* 0x0001e40008019000 */
        /* <DEDUP_REMOVED lines=19> */
.L_x_3254:
[----:B------:R-:W-:Y:S05]  /*10000*/  BSYNC B1 ;  /* 0x0000000000017941 */ /* 0x000fea0003800000 */
.L_x_3253:
        /* <DEDUP_REMOVED lines=12> */
[----:B-1----:R-:W-:Y:S05]  /*100d0*/  @!P0 BRA `(.L_x_3248) ;  /* 0x0000000400c48947 */ /* 0x002fea0003800000 */
[C---:B-----5:R-:W-:Y:S02]  /*100e0*/  IMAD R6, R0.reuse, 0x40, R7 ;  /* 0x0000004000067824 */ /* 0x060fe400078e0207 */
[----:B------:R-:W-:Y:S02]  /*100f0*/  VIADD R0, R0, 0xffffffff ;  /* 0xffffffff00007836 */ /* 0x000fe40000000000 */
[----:B------:R-:W-:-:S07]  /*10100*/  VIADD R6, R6, 0xffffff80 ;  /* 0xffffff8006067836 */ /* 0x000fce0000000000 */
.L_x_3265:
[----:B------:R-:W-:Y:S05]  /*10110*/  YIELD ;  /* 0x0000000000007946 */ /* 0x000fea0003800000 */
[----:B------:R-:W-:Y:S04]  /*10120*/  BSSY B1, `(.L_x_3259) ;  /* 0x000005f000017945 */ /* 0x000fe80003800000 */
[----:B-1----:R-:W-:Y:S05]  /*10130*/  @!P6 BRA `(.L_x_3260) ;  /* 0x000000040074e947 */ /* 0x002fea0003800000 */
[----:B------:R-:W2:Y:S04]  /*10140*/  LDL R7, [R1+0x4] ;  /* 0x0000040001077983 */ /* 0x000ea80000100800 */
[----:B------:R-:W3:Y:S01]  /*10150*/  LDL R8, [R1+0xc] ;  /* 0x00000c0001087983 */ /* 0x000ee20000100800 */
[----:B--2---:R-:W-:Y:S01]  /*10160*/  IMAD R7, R7, 0x8, R5 ;  /* 0x0000000807077824 */ /* 0x004fe200078e0205 */
[----:B---3--:R-:W-:-:S04]  /*10170*/  SHF.L.U32 R8, R8, 0x1f, RZ ;  /* 0x0000001f08087819 */ /* 0x008fc800000006ff */
[----:B------:R-:W0:Y:S02]  /*10180*/  SYNCS.PHASECHK.TRANS64.TRYWAIT P0, [R7+URZ+0x28ca0], R8 ;  /* 0x028ca008070075a7 */ /* 0x000e24000800017f */
[----:B0-----:R-:W-:Y:S05]  /*10190*/  @!P0 BRA `(.L_x_3261) ;  /* 0x0000004c00c08947 */ /* 0x001fea0003800000 */
.L_x_3378:
[----:B------:R-:W1:Y:S02]  /*101a0*/  S2R R9, SR_TID.X ;  /* 0x0000000000097919 */ /* 0x000e640000002100 */
[----:B-1----:R-:W-:-:S04]  /*101b0*/  LOP3.LUT R9, R9, 0x7f, RZ, 0xc0, !PT ;  /* 0x0000007f09097812 */ /* 0x002fc800078ec0ff */
[----:B------:R-:W-:-:S13]  /*101c0*/  ISETP.NE.AND P0, PT, R9, RZ, PT ;  /* 0x000000ff0900720c */ /* 0x000fda0003f05270 */
[----:B------:R-:W-:Y:S05]  /*101d0*/  @P0 BRA `(.L_x_3262) ;  /* 0x00000000001c0947 */ /* 0x000fea0003800000 */
[----:B------:R-:W1:Y:S02]  /*101e0*/  S2R R9, SR_TID.X ;  /* 0x0000000000097919 */ /* 0x000e640000002100 */
[----:B-1----:R-:W-:-:S04]  /*101f0*/  LOP3.LUT R9, R9, 0x1f, RZ, 0xc0, !PT ;  /* 0x0000001f09097812 */ /* 0x002fc800078ec0ff */
[----:B------:R-:W-:Y:S02]  /*10200*/  ISETP.NE.AND P1, PT, R9, RZ, PT ;  /* 0x000000ff0900720c */ /* 0x000fe40003f25270 */
[----:B------:R-:W-:-:S04]  /*10210*/  MOV R9, 0x2000 ;  /* 0x0000200000097802 */ /* 0x000fc80000000f00 */
[----:B------:R1:W-:Y:S07]  /*10220*/  SYNCS.ARRIVE.TRANS64 RZ, [R7+URZ+0x28c90], R9 ;  /* 0x028c900907ff79a7 */ /* 0x0003ee000800003f */
[----:B------:R-:W-:Y:S05]  /*10230*/  @!P1 BRA `(.L_x_3262) ;  /* 0x0000000000049947 */ /* 0x000fea0003800000 */
[----:B------:R-:W-:Y:S01]  /*10240*/  BPT.TRAP 0x1 ;  /* 0x000000040000795c */ /* 0x000fe20000300000 */
.L_x_3262:
[----:B-1----:R-:W2:Y:S01]  /*10250*/  LDL R9, [R1+0x4] ;  /* 0x0000040001097983 */ /* 0x002ea20000100800 */
[----:B------:R-:W-:Y:S01]  /*10260*/  R2UR UR9, R7 ;  /* 0x00000000070972ca */ /* 0x000fe200000e0000 */
[----:B------:R-:W-:Y:S01]  /*10270*/  UIADD3 UR4, UP0, UR38, 0x570, URZ ;  /* 0x0000057026047890 */ /* 0x000fe2000ff1e03f */
[----:B------:R-:W-:Y:S01]  /*10280*/  R2UR UR11, R6 ;  /* 0x00000000060b72ca */ /* 0x000fe200000e0000 */
[----:B------:R-:W-:Y:S01]  /*10290*/  UMOV UR6, 0x0 ;  /* 0x0000000000067882 */ /* 0x000fe20000000000 */
[----:B------:R-:W-:Y:S01]  /*102a0*/  R2UR UR12, R3 ;  /* 0x00000000030c72ca */ /* 0x000fe200000e0000 */
[----:B------:R-:W-:Y:S01]  /*102b0*/  UIADD3.X UR5, URZ, UR39, URZ, UP0, !UPT ;  /* 0x000000273f057290 */ /* 0x000fe200087fe43f */
[----:B------:R-:W-:Y:S01]  /*102c0*/  R2UR UR13, R2 ;  /* 0x00000000020d72ca */ /* 0x000fe200000e0000 */
[----:B------:R-:W-:Y:S01]  /*102d0*/  UMOV UR7, 0x12f00000 ;  /* 0x12f0000000077882 */ /* 0x000fe20000000000 */
[----:B------:R-:W-:-:S05]  /*102e0*/  UMOV UR10, URZ ;  /* 0x0000003f000a7c82 */ /* 0x000fca0008000000 */
[----:B------:R-:W-:Y:S01]  /*102f0*/  UIADD3 UR9, UR9, 0x28c90, URZ ;  /* 0x00028c9009097890 */ /* 0x000fe2000fffe03f */
[----:B--2---:R-:W-:-:S05]  /*10300*/  IMAD R9, R9, 0x2000, R5 ;  /* 0x0000200009097824 */ /* 0x004fca00078e0205 */
[----:B------:R-:W-:-:S13]  /*10310*/  R2UR UR8, R9 ;  /* 0x00000000090872ca */ /* 0x000fda00000e0000 */
[----:B------:R-:W-:-:S09]  /*10320*/  UIADD3 UR8, UR8, 0x22400, URZ ;  /* 0x0002240008087890 */ /* 0x000fd2000fffe03f */
[----:B------:R1:W-:Y:S01]  /*10330*/  UTMALDG.4D [UR8], [UR4], desc[UR6] ;  /* 0x00000608040075b4 */ /* 0x0003e20008019000 */
[----:B------:R-:W2:Y:S02]  /*10340*/  SYNCS.PHASECHK.TRANS64.TRYWAIT P1, [R7+URZ+0x28cc0], R8 ;  /* 0x028cc008070075a7 */ /* 0x000ea4000802017f */
[----:B-12---:R-:W-:Y:S05]  /*10350*/  @!P1 BRA `(.L_x_3263) ;  /* 0x0000004c00649947 */ /* 0x006fea0003800000 */
.L_x_3379:
        /* <DEDUP_REMOVED lines=8> */
.L_x_3264:
        /* <DEDUP_REMOVED lines=38> */
[----:B------:R-:W-:Y:S01]  /*10640*/  UMOV UR15, 0x180 ;  /* 0x00000180000f7882 */ /* 0x000fe20000000000 */
[----:B------:R0:W-:Y:S02]  /*10650*/  UTMALDG.4D [UR8], [UR4], desc[UR6] ;  /* 0x00000608040075b4 */ /* 0x0001e40008019000 */
[----:B0-----:R-:W-:Y:S01]  /*10660*/  UMOV UR8, UR16 ;  /* 0x0000001000087c82 */ /* 0x001fe20008000000 */
[----:B------:R-:W-:-:S02]  /*10670*/  UMOV UR10, UR22 ;  /* 0x00000016000a7c82 */ /* 0x000fc40008000000 */
[----:B------:R0:W-:Y:S02]  /*10680*/  UTMALDG.4D [UR8], [UR4], desc[UR6] ;  /* 0x00000608040075b4 */ /* 0x0001e40008019000 */
[----:B0-----:R-:W-:Y:S01]  /*10690*/  UMOV UR8, UR17 ;  /* 0x0000001100087c82 */ /* 0x001fe20008000000 */
[----:B------:R-:W-:Y:S01]  /*106a0*/  UMOV UR10, UR15 ;  /* 0x0000000f000a7c82 */ /* 0x000fe20008000000 */
[----:B------:R-:W-:Y:S01]  /*106b0*/  UMOV UR15, 0x1c0 ;  /* 0x000001c0000f7882 */ /* 0x000fe20000000000 */
[----:B------:R0:W-:Y:S02]  /*106c0*/  UTMALDG.4D [UR8], [UR4], desc[UR6] ;  /* 0x00000608040075b4 */ /* 0x0001e40008019000 */
[----:B0-----:R-:W-:Y:S01]  /*106d0*/  UMOV UR8, UR14 ;  /* 0x0000000e00087c82 */ /* 0x001fe20008000000 */
[----:B------:R-:W-:Y:S02]  /*106e0*/  UMOV UR10, UR15 ;  /* 0x0000000f000a7c82 */ /* 0x000fe40008000000 */
[----:B------:R0:W-:Y:S02]  /*106f0*/  UTMALDG.4D [UR8], [UR4], desc[UR6] ;  /* 0x00000608040075b4 */ /* 0x0001e40008019000 */
[----:B0-----:R-:W-:Y:S01]  /*10700*/  NOP ;  /* 0x0000000000007918 */ /* 0x001fe20000000000 */
.L_x_3260:
[----:B------:R-:W-:Y:S05]  /*10710*/  BSYNC B1 ;  /* 0x0000000000017941 */ /* 0x000fea0003800000 */
.L_x_3259:
        /* <DEDUP_REMOVED lines=13> */
.L_x_3248:
[----:B------:R-:W-:Y:S05]  /*107f0*/  BSYNC B0 ;  /* 0x0000000000007941 */ /* 0x000fea0003800000 */
.L_x_3247:
[----:B-----5:R-:W2:Y:S01]  /*10800*/  LDL R7, [R1+0x2c] ;  /* 0x00002c0001077983 */ /* 0x020ea20000100800 */
[----:B------:R-:W-:Y:S05]  /*10810*/  @!P2 WARPSYNC.ALL ;  /* 0x000000000000a948 */ /* 0x000fea0003800000 */
[----:B------:R-:W-:Y:S01]  /*10820*/  BSSY B6, `(.L_x_3266) ;  /* 0x00002fe000067945 */ /* 0x000fe20003800000 */
[----:B------:R-:W-:Y:S01]  /*10830*/  @!P2 BAR.SYNC.DEFER_BLOCKING 0xc, 0x120 ;  /* 0x030480000000ab1d */ /* 0x000fe20000010000 */
[----:B--2---:R-:W-:-:S13]  /*10840*/  ISETP.GT.AND P0, PT, R7, RZ, PT ;  /* 0x000000ff0700720c */ /* 0x004fda0003f04270 */
[----:B------:R-:W-:Y:S05]  /*10850*/  @P0 BRA `(.L_x_3267) ;  /* 0x0000000000440947 */ /* 0x000fea0003800000 */
[----:B------:R-:W2:Y:S02]  /*10860*/  S2R R7, SR_TID.X ;  /* 0x0000000000077919 */ /* 0x000ea40000002100 */
[----:B--2---:R-:W-:-:S04]  /*10870*/  LOP3.LUT R7, R7, 0x1f, RZ, 0xc0, !PT ;  /* 0x0000001f07077812 */ /* 0x004fc800078ec0ff */
[----:B------:R-:W-:-:S13]  /*10880*/  ISETP.NE.AND P1, PT, R7, RZ, PT ;  /* 0x000000ff0700720c */ /* 0x000fda0003f25270 */
[----:B------:R-:W-:Y:S05]  /*10890*/  @P1 BRA `(.L_x_3268) ;  /* 0x0000002c00d81947 */ /* 0x000fea0003800000 */
[----:B------:R-:W2:Y:S01]  /*108a0*/  S2R R7, SR_LANEID ;  /* 0x0000000000077919 */ /* 0x000ea20000000000 */
[----:B------:R-:W-:Y:S01]  /*108b0*/  VOTEU.ANY UR4, UPT, PT ;  /* 0x0000000000047886 */ /* 0x000fe200038e0100 */
[----:B0-----:R-:W0:Y:S01]  /*108c0*/  LDC.64 R2, c[0x0][0xc38] ;  /* 0x00030e00ff027b82 */ /* 0x001e220000000a00 */
[----:B------:R-:W2:Y:S08]  /*108d0*/  FLO.U32 R0, UR4 ;  /* 0x0000000400007d00 */ /* 0x000eb000080e0000 */
[----:B------:R-:W0:Y:S01]  /*108e0*/  POPC R5, UR4 ;  /* 0x0000000400057d09 */ /* 0x000e220008000000 */
[----:B--2---:R-:W-:-:S13]  /*108f0*/  ISETP.EQ.U32.AND P0, PT, R0, R7, PT ;  /* 0x000000070000720c */ /* 0x004fda0003f02070 */
[----:B0-----:R-:W2:Y:S01]  /*10900*/  @P0 ATOMG.E.ADD.STRONG.GPU PT, R3, desc[UR40][R2.64], R5 ;  /* 0x00000005020309a8 */ /* 0x001ea200081ee1e8 */
[----:B------:R-:W0:Y:S02]  /*10910*/  S2R R4, SR_LTMASK ;  /* 0x0000000000047919 */ /* 0x000e240000003900 */
[----:B0-----:R-:W-:-:S04]  /*10920*/  LOP3.LUT R4, R4, UR4, RZ, 0xc0, !PT ;  /* 0x0000000404047c12 */ /* 0x001fc8000f8ec0ff */
[----:B------:R-:W0:Y:S01]  /*10930*/  POPC R7, R4 ;  /* 0x0000000400077309 */ /* 0x000e220000000000 */
[----:B--2---:R-:W0:Y:S02]  /*10940*/  SHFL.IDX PT, R0, R3, R0, 0x1f ;  /* 0x00001f0003007589 */ /* 0x004e2400000e0000 */
[----:B0-----:R-:W-:Y:S01]  /*10950*/  IADD3 R16, R0, UR36, R7 ;  /* 0x0000002400107c10 */ /* 0x001fe2000fffe007 */
[----:B------:R-:W-:Y:S06]  /*10960*/  BRA `(.L_x_3268) ;  /* 0x0000002c00a47947 */ /* 0x000fec0003800000 */
.L_x_3267:
[----:B------:R-:W2:Y:S01]  /*10970*/  S2R R0, SR_CgaCtaId ;  /* 0x0000000000007919 */ /* 0x000ea20000008800 */
[----:B0-----:R-:W-:-:S04]  /*10980*/  MOV R2, 0x400 ;  /* 0x0000040000027802 */ /* 0x001fc80000000f00 */
[----:B--2---:R-:W-:-:S05]  /*10990*/  LEA R3, R0, R2, 0x18 ;  /* 0x0000000200037211 */ /* 0x004fca00078ec0ff */
        /* <DEDUP_REMOVED lines=11> */
[----:B------:R-:W-:Y:S02]  /*10a50*/  IMAD.U32 R6, RZ, RZ, UR8 ;  /* 0x00000008ff067e24 */ /* 0x000fe4000f8e00ff */
[----:B------:R-:W-:Y:S02]  /*10a60*/  IMAD.U32 R7, RZ, RZ, UR9 ;  /* 0x00000009ff077e24 */ /* 0x000fe4000f8e00ff */
[----:B------:R-:W-:-:S02]  /*10a70*/  IMAD.U32 R10, RZ, RZ, UR4 ;  /* 0x00000004ff0a7e24 */ /* 0x000fc4000f8e00ff */
[----:B------:R-:W-:Y:S02]  /*10a80*/  IMAD.U32 R11, RZ, RZ, UR5 ;  /* 0x00000005ff0b7e24 */ /* 0x000fe4000f8e00ff */
[----:B-1----:R-:W-:Y:S02]  /*10a90*/  IMAD.MOV.U32 R8, RZ, RZ, 0x70 ;  /* 0x00000070ff087424 */ /* 0x002fe400078e00ff */
[----:B------:R-:W-:Y:S02]  /*10aa0*/  IMAD.MOV.U32 R12, RZ, RZ, 0x1 ;  /* 0x00000001ff0c7424 */ /* 0x000fe400078e00ff */
[----:B------:R-:W-:-:S07]  /*10ab0*/  IMAD.MOV.U32 R13, RZ, RZ, RZ ;  /* 0x000000ffff0d7224 */ /* 0x000fce00078e00ff */
[----:B------:R-:W-:-:S07]  /*10ac0*/  LEPC R20, `(.L_x_3269) ;  /* 0x000000001014794e */ /* 0x000fce0000000000 */
[----:B0-----:R-:W-:Y:S05]  /*10ad0*/  CALL.ABS.NOINC R2 ;  /* 0x0000000002007343 */ /* 0x001fea0003c00000 */
.L_x_3269:
        /* <DEDUP_REMOVED lines=10> */
[----:B------:R-:W-:Y:S02]  /*10b80*/  IMAD.U32 R5, RZ, RZ, UR7 ;  /* 0x00000007ff057e24 */ /* 0x000fe4000f8e00ff */
[----:B------:R-:W-:Y:S02]  /*10b90*/  IMAD.U32 R6, RZ, RZ, UR8 ;  /* 0x00000008ff067e24 */ /* 0x000fe4000f8e00ff */
[----:B------:R-:W-:-:S02]  /*10ba0*/  IMAD.U32 R7, RZ, RZ, UR9 ;  /* 0x00000009ff077e24 */ /* 0x000fc4000f8e00ff */
[----:B------:R-:W-:Y:S02]  /*10bb0*/  IMAD.U32 R10, RZ, RZ, UR4 ;  /* 0x00000004ff0a7e24 */ /* 0x000fe4000f8e00ff */
[----:B------:R-:W-:Y:S02]  /*10bc0*/  IMAD.U32 R11, RZ, RZ, UR5 ;  /* 0x00000005ff0b7e24 */ /* 0x000fe4000f8e00ff */
[----:B-1----:R-:W-:Y:S02]  /*10bd0*/  IMAD.MOV.U32 R8, RZ, RZ, 0x70 ;  /* 0x00000070ff087424 */ /* 0x002fe400078e00ff */
[----:B------:R-:W-:Y:S02]  /*10be0*/  IMAD.MOV.U32 R12, RZ, RZ, 0x1 ;  /* 0x00000001ff0c7424 */ /* 0x000fe400078e00ff */
[----:B0-----:R-:W-:-:S07]  /*10bf0*/  IMAD.MOV.U32 R13, RZ, RZ, RZ ;  /* 0x000000ffff0d7224 */ /* 0x001fce00078e00ff */
[----:B------:R-:W-:-:S07]  /*10c00*/  LEPC R20, `(.L_x_3271) ;  /* 0x000000001014794e */ /* 0x000fce0000000000 */
[----:B--2---:R-:W-:Y:S05]  /*10c10*/  CALL.ABS.NOINC R2 ;  /* 0x0000000002007343 */ /* 0x004fea0003c00000 */
.L_x_3271:
[----:B------:R-:W-:Y:S01]  /*10c20*/  MOV R2, 0x0 ;  /* 0x0000000000027802 */ /* 0x000fe20000000f00 */
[----:B------:R-:W-:Y:S01]  /*10c30*/  ULDC.64 UR4, c[0x4][0x108] ;  /* 0x0100420000047ab9 */ /* 0x000fe20000000a00 */
[----:B------:R-:W-:Y:S01]  /*10c40*/  ULDC.64 UR6, c[0x4][0x110] ;  /* 0x0100440000067ab9 */ /* 0x000fe20000000a00 */
[----:B------:R-:W-:Y:S01]  /*10c50*/  ULDC.64 UR8, c[0x4][0x48] ;  /* 0x0100120000087ab9 */ /* 0x000fe20000000a00 */
[----:B------:R-:W-:Y:S01]  /*10c60*/  MOV R4, UR4 ;  /* 0x0000000400047c02 */ /* 0x000fe20008000f00 */
[----:B------:R-:W-:Y:S01]  /*10c70*/  IMAD.U32 R5, RZ, RZ, UR5 ;  /* 0x00000005ff057e24 */ /* 0x000fe2000f8e00ff */
[----:B------:R-:W0:Y:S01]  /*10c80*/  LDC.64 R2, c[0x4][R2] ;  /* 0x0100000002027b82 */ /* 0x000e220000000a00 */
        /* <DEDUP_REMOVED lines=8> */
[----:B0-----:R-:W-:Y:S05]  /*10d10*/  CALL.ABS.NOINC R2 ;  /* 0x0000000002007343 */ /* 0x001fea0003c00000 */
.L_x_3270:
        /* <DEDUP_REMOVED lines=19> */
[----:B------:R-:W-:-:S06]  /*10e50*/  MOV R0, R5 ;  /* 0x0000000500007202 */ /* 0x000fcc0000000f00 */
[----:B------:R2:W5:Y:S01]  /*10e60*/  @P0 LDG.E R0, desc[UR40][R2.64] ;  /* 0x0000002802000981 */ /* 0x000562000c1e1900 */
[----:B------:R-:W-:Y:S02]  /*10e70*/  PLOP3.LUT P1, PT, P6, PT, PT, 0x8, 0x0 ;  /* 0x000000000000781c */ /* 0x000fe4000372e170 */
[----:B0-----:R-:W-:Y:S01]  /*10e80*/  ISETP.NE.AND P0, PT, R4, 0x1, PT ;  /* 0x000000010400780c */ /* 0x001fe20003f05270 */
[----:B------:R-:W-:-:S12]  /*10e90*/  IMAD.MOV.U32 R4, RZ, RZ, R18 ;  /* 0x000000ffff047224 */ /* 0x000fd800078e0012 */
[----:B--2---:R-:W0:Y:S08]  /*10ea0*/  @P0 LDC R3, c[0x0][0x42c] ;  /* 0x00010b00ff030b82 */ /* 0x004e300000000800 */
[----:B------:R-:W2:Y:S01]  /*10eb0*/  @P0 LDC R2, c[0x0][0x430] ;  /* 0x00010c00ff020b82 */ /* 0x000ea20000000800 */
[----:B0-----:R-:W-:-:S05]  /*10ec0*/  @P0 IMAD.HI.U32 R3, R18, R3, RZ ;  /* 0x0000000312030227 */ /* 0x001fca00078e00ff */
[----:B--2---:R-:W-:Y:S02]  /*10ed0*/  @P0 SHF.R.U32.HI R4, RZ, R2, R3 ;  /* 0x00000002ff040219 */ /* 0x004fe40000011603 */
[----:B------:R-:W-:-:S04]  /*10ee0*/  ISETP.NE.U32.AND P0, PT, RZ, UR4, PT ;  /* 0x00000004ff007c0c */ /* 0x000fc8000bf05070 */
[----:B------:R-:W-:-:S04]  /*10ef0*/  ISETP.NE.AND.EX P0, PT, RZ, UR5, PT, P0 ;  /* 0x00000005ff007c0c */ /* 0x000fc8000bf05300 */
[----:B------:R-:W-:-:S09]  /*10f00*/  SEL R2, R5, RZ, !P0 ;  /* 0x000000ff05027207 */ /* 0x000fd20004000000 */
.L_x_3272:
        /* <DEDUP_REMOVED lines=17> */
.L_x_3382:
[----:B------:R-:W2:Y:S01]  /*11020*/  LDL R3, [R1+0x1c] ;  /* 0x00001c0001037983 */ /* 0x000ea20000100800 */
[----:B------:R-:W-:Y:S01]  /*11030*/  UMOV UR4, 0xffffffff ;  /* 0xffffffff00047882 */ /* 0x000fe20000000000 */
[----:B-1----:R-:W-:Y:S01]  /*11040*/  SHF.R.S32.HI R8, RZ, 0x1f, R0 ;  /* 0x0000001fff087819 */ /* 0x002fe20000011400 */
[----:B--2---:R-:W-:Y:S01]  /*11050*/  VIADD R3, R3, 0xffffffff ;  /* 0xffffffff03037836 */ /* 0x004fe20000000000 */
[----:B------:R-:W-:Y:S06]  /*11060*/  BRA.DIV UR4, `(.L_x_3274) ;  /* 0x0000004204687947 */ /* 0x000fec000b800000 */
[----:B------:R-:W-:-:S13]  /*11070*/  ELECT P6, URZ, PT ;  /* 0x00000000003f782f */ /* 0x000fda00038c0000 */
.L_x_3385:
        /* <DEDUP_REMOVED lines=24> */
.L_x_3276:
        /* <DEDUP_REMOVED lines=9> */
.L_x_3386:
        /* <DEDUP_REMOVED lines=11> */
.L_x_3278:
        /* <DEDUP_REMOVED lines=23> */
.L_x_3275:
        /* <DEDUP_REMOVED lines=30> */
.L_x_3387:
[----:B------:R-:W-:Y:S05]  /*11690*/  BSYNC B0 ;  /* 0x0000000000007941 */ /* 0x000fea0003800000 */
.L_x_3279:
[----:B------:R-:W-:Y:S04]  /*116a0*/  BSSY B0, `(.L_x_3281) ;  /* 0x0000050000007945 */ /* 0x000fe80003800000 */
[----:B------:R-:W-:Y:S05]  /*116b0*/  @!P6 BRA `(.L_x_3282) ;  /* 0x000000040038e947 */ /* 0x000fea0003800000 */
[----:B------:R-:W2:Y:S01]  /*116c0*/  LDL R7, [R1] ;  /* 0x0000000001077983 */ /* 0x000ea20000100800 */
[----:B------:R-:W-:-:S03]  /*116d0*/  MOV R9, 0x400 ;  /* 0x0000040000097802 */ /* 0x000fc60000000f00 */
[----:B0-----:R-:W3:Y:S01]  /*116e0*/  LDL R5, [R1+0x8] ;  /* 0x0000080001057983 */ /* 0x001ee20000100800 */
[----:B------:R-:W0:Y:S02]  /*116f0*/  S2R R10, SR_CgaCtaId ;  /* 0x00000000000a7919 */ /* 0x000e240000008800 */
[----:B0-----:R-:W-:-:S05]  /*11700*/  LEA R9, R10, R9, 0x18 ;  /* 0x000000090a097211 */ /* 0x001fca00078ec0ff */
[----:B--2---:R-:W-:Y:S01]  /*11710*/  IMAD R2, R7, 0x8, R9 ;  /* 0x0000000807027824 */ /* 0x004fe200078e0209 */
[----:B---3--:R-:W-:-:S04]  /*11720*/  SHF.L.U32 R5, R5, 0x1f, RZ ;  /* 0x0000001f05057819 */ /* 0x008fc800000006ff */
[----:B------:R-:W0:Y:S02]  /*11730*/  SYNCS.PHASECHK.TRANS64.TRYWAIT P0, [R2+URZ+0x28c60], R5 ;  /* 0x028c6005020075a7 */ /* 0x000e24000800017f */
[----:B0-----:R-:W-:Y:S05]  /*11740*/  @!P0 BRA `(.L_x_3283) ;  /* 0x0000003c00048947 */ /* 0x001fea0003800000 */
.L_x_3388:
        /* <DEDUP_REMOVED lines=11> */
.L_x_3284:
        /* <DEDUP_REMOVED lines=44> */
[----:B------:R-:W-:-:S02]  /*11ac0*/  UMOV UR10, UR21 ;  /* 0x00000015000a7c82 */ /* 0x000fc40008000000 */
[----:B------:R0:W-:Y:S01]  /*11ad0*/  UTMALDG.4D [UR8], [UR4], desc[UR6] ;  /* 0x00000608040075b4 */ /* 0x0001e20008019000 */
        /* <DEDUP_REMOVED lines=12> */
.L_x_3282:
[----:B------:R-:W-:Y:S05]  /*11ba0*/  BSYNC B0 ;  /* 0x0000000000007941 */ /* 0x000fea0003800000 */
.L_x_3281:
[----:B0-----:R-:W2:Y:S01]  /*11bb0*/  LDL.LU R2, [R1+0x2c] ;  /* 0x00002c0001027983 */ /* 0x001ea20000300800 */
[----:B------:R-:W-:Y:S01]  /*11bc0*/  BSSY B0, `(.L_x_3285) ;  /* 0x00001a8000007945 */ /* 0x000fe20003800000 */
[----:B--2---:R-:W-:-:S13]  /*11bd0*/  ISETP.GE.AND P0, PT, R2, 0x41, PT ;  /* 0x000000410200780c */ /* 0x004fda0003f06270 */
[----:B------:R-:W-:Y:S05]  /*11be0*/  @!P0 BRA `(.L_x_3286) ;  /* 0x0000001800948947 */ /* 0x000fea0003800000 */
[----:B------:R-:W2:Y:S01]  /*11bf0*/  LDL R5, [R1+0x1c] ;  /* 0x00001c0001057983 */ /* 0x000ea20000100800 */
[----:B------:R-:W-:Y:S01]  /*11c00*/  MOV R2, 0x1 ;  /* 0x0000000100027802 */ /* 0x000fe20000000f00 */
        /* <DEDUP_REMOVED lines=11> */
[----:B--2---:R-:W-:-:S05]  /*11cc0*/  VIADD R2, R7, 0x1 ;  /* 0x0000000107027836 */ /* 0x004fca0000000000 */
        /* <DEDUP_REMOVED lines=28> */
.L_x_3291:
[----:B------:R-:W2:Y:S01]  /*11e90*/  S2R R7, SR_CgaCtaId ;  /* 0x0000000000077919 */ /* 0x000ea20000008800 */
[----:B------:R-:W-:-:S04]  /*11ea0*/  MOV R2, 0x400 ;  /* 0x0000040000027802 */ /* 0x000fc80000000f00 */
[----:B--2---:R-:W-:Y:S02]  /*11eb0*/  LEA R2, R7, R2, 0x18 ;  /* 0x0000000207027211 */ /* 0x004fe400078ec0ff */
[----:B------:R-:W-:-:S03]  /*11ec0*/  SHF.L.U32 R7, R12, 0x1f, RZ ;  /* 0x0000001f0c077819 */ /* 0x000fc600000006ff */
[----:B------:R-:W-:-:S04]  /*11ed0*/  IMAD R2, R13, 0x8, R2 ;  /* 0x000000080d027824 */ /* 0x000fc800078e0202 */
[----:B------:R-:W2:Y:S02]  /*11ee0*/  SYNCS.PHASECHK.TRANS64.TRYWAIT P0, [R2+URZ+0x28c40], R7 ;  /* 0x028c4007020075a7 */ /* 0x000ea4000800017f */
[----:B--2---:R-:W-:Y:S05]  /*11ef0*/  @!P0 BRA `(.L_x_3292) ;  /* 0x00000034002c8947 */ /* 0x004fea0003800000 */
.L_x_3389:
[----:B------:R-:W3:Y:S02]  /*11f00*/  S2R R10, SR_TID.X ;  /* 0x00000000000a7919 */ /* 0x000ee40000002100 */
[----:B---3--:R-:W-:-:S04]  /*11f10*/  LOP3.LUT R10, R10, 0x7f, RZ, 0xc0, !PT ;  /* 0x0000007f0a0a7812 */ /* 0x008fc800078ec0ff */
[----:B------:R-:W-:-:S13]  /*11f20*/  ISETP.NE.AND P1, PT, R10, RZ, PT ;  /* 0x000000ff0a00720c */ /* 0x000fda0003f25270 */
[----:B------:R-:W-:Y:S05]  /*11f30*/  @P1 BRA `(.L_x_3293) ;  /* 0x00000000001c1947 */ /* 0x000fea0003800000 */
[----:B------:R-:W3:Y:S02]  /*11f40*/  S2R R10, SR_TID.X ;  /* 0x00000000000a7919 */ /* 0x000ee40000002100 */
[----:B---3--:R-:W-:-:S04]  /*11f50*/  LOP3.LUT R10, R10, 0x1f, RZ, 0xc0, !PT ;  /* 0x0000001f0a0a7812 */ /* 0x008fc800078ec0ff */
[----:B------:R-:W-:Y:S02]  /*11f60*/  ISETP.NE.AND P0, PT, R10, RZ, PT ;  /* 0x000000ff0a00720c */ /* 0x000fe40003f05270 */
[----:B------:R-:W-:-:S04]  /*11f70*/  MOV R10, 0x2000 ;  /* 0x00002000000a7802 */ /* 0x000fc80000000f00 */
[----:B------:R3:W-:Y:S07]  /*11f80*/  SYNCS.ARRIVE.TRANS64 RZ, [R2+URZ+0x28c30], R10 ;  /* 0x028c300a02ff79a7 */ /* 0x0007ee000800003f */
[----:B------:R-:W-:Y:S05]  /*11f90*/  @!P0 BRA `(.L_x_3293) ;  /* 0x0000000000048947 */ /* 0x000fea0003800000 */
[----:B------:R-:W-:Y:S01]  /*11fa0*/  BPT.TRAP 0x1 ;  /* 0x000000040000795c */ /* 0x000fe20000300000 */
.L_x_3293:
[----:B---3--:R-:W3:Y:S01]  /*11fb0*/  LDL R10, [R1] ;  /* 0x00000000010a7983 */ /* 0x008ee20000100800 */
[----:B0-----:R-:W-:-:S03]  /*11fc0*/  MOV R12, 0x400 ;  /* 0x00000400000c7802 */ /* 0x001fc60000000f00 */
[----:B------:R-:W4:Y:S01]  /*11fd0*/  LDL R11, [R1+0x10] ;  /* 0x00001000010b7983 */ /* 0x000f220000100800 */
[----:B------:R-:W0:Y:S01]  /*11fe0*/  S2R R13, SR_CgaCtaId ;  /* 0x00000000000d7919 */ /* 0x000e220000008800 */
        /* <DEDUP_REMOVED lines=8> */
[----:B------:R-:W-:Y:S01]  /*12070*/  UMOV UR7, 0x14f00000 ;  /* 0x14f0000000077882 */ /* 0x000fe20000000000 */
[----:B------:R-:W-:Y:S01]  /*12080*/  UMOV UR10, URZ ;  /* 0x0000003f000a7c82 */ /* 0x000fe20008000000 */
[----:B---3--:R-:W-:-:S05]  /*12090*/  IMAD R10, R10, 0x2000, R12 ;  /* 0x000020000a0a7824 */ /* 0x008fca00078e020c */
[----:B------:R-:W-:Y:S01]  /*120a0*/  R2UR UR8, R10 ;  /* 0x000000000a0872ca */ /* 0x000fe200000e0000 */
[----:B----4-:R-:W-:-:S05]  /*120b0*/  IMAD R5, R5, 0x40, R11 ;  /* 0x0000004005057824 */ /* 0x010fca00078e020b */
[----:B------:R-:W-:-:S07]  /*120c0*/  R2UR UR11, R5 ;  /* 0x00000000050b72ca */ /* 0x000fce00000e0000 */
[----:B------:R-:W-:-:S09]  /*120d0*/  UIADD3 UR8, UR8, 0x22400, URZ ;  /* 0x0002240008087890 */ /* 0x000fd2000fffe03f */
[----:B------:R0:W-:Y:S01]  /*120e0*/  UTMALDG.4D [UR8], [UR4], desc[UR6] ;  /* 0x00000608040075b4 */ /* 0x0001e20008019000 */
[----:B------:R-:W3:Y:S02]  /*120f0*/  SYNCS.PHASECHK.TRANS64.TRYWAIT P0, [R2+URZ+0x28c60], R7 ;  /* 0x028c6007020075a7 */ /* 0x000ee4000800017f */
[----:B0--3--:R-:W-:Y:S05]  /*12100*/  @!P0 BRA `(.L_x_3294) ;  /* 0x0000003000bc8947 */ /* 0x009fea0003800000 */
.L_x_3390:
[----:B------:R-:W-:Y:S05]  /*12110*/  @P1 BRA `(.L_x_3295) ;  /* 0x00000000001c1947 */ /* 0x000fea0003800000 */
[----:B------:R-:W3:Y:S01]  /*12120*/  S2R R10, SR_TID.X ;  /* 0x00000000000a7919 */ /* 0x000ee20000002100 */
[----:B0-2---:R-:W-:-:S04]  /*12130*/  IMAD.MOV.U32 R7, RZ, RZ, 0x10000 ;  /* 0x00010000ff077424 */ /* 0x005fc800078e00ff */
[----:B------:R4:W-:Y:S01]  /*12140*/  SYNCS.ARRIVE.TRANS64 RZ, [R2+URZ+0x28c50], R7 ;  /* 0x028c500702ff79a7 */ /* 0x0009e2000800003f */
[----:B---3--:R-:W-:-:S04]  /*12150*/  LOP3.LUT R10, R10, 0x1f, RZ, 0xc0, !PT ;  /* 0x0000001f0a0a7812 */ /* 0x008fc800078ec0ff */
[----:B------:R-:W-:-:S13]  /*12160*/  ISETP.NE.AND P0, PT, R10, RZ, PT ;  /* 0x000000ff0a00720c */ /* 0x000fda0003f05270 */
[----:B----4-:R-:W-:Y:S05]  /*12170*/  @!P0 BRA `(.L_x_3295) ;  /* 0x0000000000048947 */ /* 0x010fea0003800000 */
[----:B------:R-:W-:Y:S01]  /*12180*/  BPT.TRAP 0x1 ;  /* 0x000000040000795c */ /* 0x000fe20000300000 */
.L_x_3295:
[----:B0-2---:R-:W2:Y:S01]  /*12190*/  LDL R7, [R1] ;  /* 0x0000000001077983 */ /* 0x005ea20000100800 */
[----:B------:R-:W-:Y:S01]  /*121a0*/  MOV R10, 0x400 ;  /* 0x00000400000a7802 */ /* 0x000fe20000000f00 */
[----:B------:R-:W0:Y:S01]  /*121b0*/  S2R R11, SR_CgaCtaId ;  /* 0x00000000000b7919 */ /* 0x000e220000008800 */
[----:B------:R-:W-:Y:S01]  /*121c0*/  R2UR UR9, R2 ;  /* 0x00000000020972ca */ /* 0x000fe200000e0000 */
[----:B------:R-:W-:Y:S01]  /*121d0*/  UIADD3 UR4, UP0, UR38, 0x470, URZ ;  /* 0x0000047026047890 */ /* 0x000fe2000ff1e03f */
[----:B------:R-:W-:Y:S02]  /*121e0*/  R2UR UR11, R5 ;  /* 0x00000000050b72ca */ /* 0x000fe400000e0000 */
[----:B------:R-:W-:Y:S02]  /*121f0*/  R2UR UR12, R4 ;  /* 0x00000000040c72ca */ /* 0x000fe400000e0000 */
[----:B------:R-:W-:Y:S01]  /*12200*/  R2UR UR13, R6 ;  /* 0x00000000060d72ca */ /* 0x000fe200000e0000 */
[----:B------:R-:W-:Y:S01]  /*12210*/  UIADD3.X UR5, URZ, UR39, URZ, UP0, !UPT ;  /* 0x000000273f057290 */ /* 0x000fe200087fe43f */
[----:B0-----:R-:W-:-:S05]  /*12220*/  LEA R10, R11, R10, 0x18 ;  /* 0x0000000a0b0a7211 */ /* 0x001fca00078ec0ff */
        /* <DEDUP_REMOVED lines=43> */
[----:B--2---:R-:W-:Y:S01]  /*124e0*/  NOP ;  /* 0x0000000000007918 */ /* 0x004fe20000000000 */
.L_x_3290:
[----:B------:R-:W-:Y:S05]  /*124f0*/  BSYNC B2 ;  /* 0x0000000000027941 */ /* 0x000fea0003800000 */
.L_x_3289:
[----:B------:R-:W2:Y:S02]  /*12500*/  LDL.LU R2, [R1+0x1c] ;  /* 0x00001c0001027983 */ /* 0x000ea40000300800 */
[----:B--2---:R-:W-:-:S07]  /*12510*/  VIADD R5, R2, 0xfffffffd ;  /* 0xfffffffd02057836 */ /* 0x004fce0000000000 */
.L_x_3288:
[----:B------:R-:W-:Y:S05]  /*12520*/  BSYNC B1 ;  /* 0x0000000000017941 */ /* 0x000fea0003800000 */
.L_x_3287:
[----:B------:R-:W-:-:S05]  /*12530*/  IMAD.MOV R2, RZ, RZ, -R9 ;  /* 0x000000ffff027224 */ /* 0x000fca00078e0a09 */
[----:B------:R-:W-:-:S13]  /*12540*/  ISETP.NE.AND P0, PT, R3, R2, PT ;  /* 0x000000020300720c */ /* 0x000fda0003f05270 */
[----:B------:R-:W-:Y:S05]  /*12550*/  @!P0 BRA `(.L_x_3286) ;  /* 0x0000001000388947 */ /* 0x000fea0003800000 */
.L_x_3310:
[----:B--2---:R-:W2:Y:S04]  /*12560*/  LDL.LU R3, [R1] ;  /* 0x0000000001037983 */ /* 0x004ea80000300800 */
        /* <DEDUP_REMOVED lines=8> */
[----:B------:R-:W-:Y:S06]  /*125f0*/  @!P6 BRA `(.L_x_3297) ;  /* 0x0000000400e8e947 */ /* 0x000fec0003800000 */
[----:B------:R-:W-:Y:S01]  /*12600*/  ULDC.64 UR4, c[0x0][0x3f8] ;  /* 0x0000fe0000047ab9 */ /* 0x000fe20000000a00 */
[----:B------:R-:W-:Y:S01]  /*12610*/  IMAD.MOV.U32 R11, RZ, RZ, R5 ;  /* 0x000000ffff0b7224 */ /* 0x000fe200078e0005 */
[----:B------:R-:W-:-:S04]  /*12620*/  ISETP.NE.U32.AND P0, PT, RZ, UR4, PT ;  /* 0x00000004ff007c0c */ /* 0x000fc8000bf05070 */
[----:B------:R-:W-:-:S13]  /*12630*/  ISETP.NE.AND.EX P0, PT, RZ, UR5, PT, P0 ;  /* 0x00000005ff007c0c */ /* 0x000fda000bf05300 */
        /* <DEDUP_REMOVED lines=18> */
.L_x_3298:
[----:B------:R-:W3:Y:S01]  /*12760*/  S2R R3, SR_CgaCtaId ;  /* 0x0000000000037919 */ /* 0x000ee20000008800 */
[----:B------:R-:W-:-:S04]  /*12770*/  MOV R2, 0x400 ;  /* 0x0000040000027802 */ /* 0x000fc80000000f00 */
[----:B---3--:R-:W-:Y:S02]  /*12780*/  LEA R2, R3, R2, 0x18 ;  /* 0x0000000203027211 */ /* 0x008fe400078ec0ff */
[----:B------:R-:W-:-:S03]  /*12790*/  SHF.L.U32 R3, R10, 0x1f, RZ ;  /* 0x0000001f0a037819 */ /* 0x000fc600000006ff */
[----:B------:R-:W-:-:S04]  /*127a0*/  IMAD R2, R9, 0x8, R2 ;  /* 0x0000000809027824 */ /* 0x000fc800078e0202 */
[----:B------:R-:W3:Y:S02]  /*127b0*/  SYNCS.PHASECHK.TRANS64.TRYWAIT P0, [R2+URZ+0x28c40], R3 ;  /* 0x028c4003020075a7 */ /* 0x000ee4000800017f */
[----:B---3--:R-:W-:Y:S05]  /*127c0*/  @!P0 BRA `(.L_x_3299) ;  /* 0x0000002c00208947 */ /* 0x008fea0003800000 */
.L_x_3391:
[----:B--2---:R-:W2:Y:S02]  /*127d0*/  S2R R7, SR_TID.X ;  /* 0x0000000000077919 */ /* 0x004ea40000002100 */
[----:B--2---:R-:W-:-:S04]  /*127e0*/  LOP3.LUT R7, R7, 0x7f, RZ, 0xc0, !PT ;  /* 0x0000007f07077812 */ /* 0x004fc800078ec0ff */
[----:B------:R-:W-:-:S13]  /*127f0*/  ISETP.NE.AND P0, PT, R7, RZ, PT ;  /* 0x000000ff0700720c */ /* 0x000fda0003f05270 */
[----:B------:R-:W-:Y:S05]  /*12800*/  @P0 BRA `(.L_x_3300) ;  /* 0x00000000001c0947 */ /* 0x000fea0003800000 */
[----:B------:R-:W2:Y:S02]  /*12810*/  S2R R7, SR_TID.X ;  /* 0x0000000000077919 */ /* 0x000ea40000002100 */
[----:B--2---:R-:W-:-:S04]  /*12820*/  LOP3.LUT R7, R7, 0x1f, RZ, 0xc0, !PT ;  /* 0x0000001f07077812 */ /* 0x004fc800078ec0ff */
[----:B------:R-:W-:Y:S01]  /*12830*/  ISETP.NE.AND P1, PT, R7, RZ, PT ;  /* 0x000000ff0700720c */ /* 0x000fe20003f25270 */
[----:B------:R-:W-:-:S04]  /*12840*/  IMAD.MOV.U32 R7, RZ, RZ, 0x2000 ;  /* 0x00002000ff077424 */ /* 0x000fc800078e00ff */
[----:B------:R2:W-:Y:S08]  /*12850*/  SYNCS.ARRIVE.TRANS64 RZ, [R2+URZ+0x28c30], R7 ;  /* 0x028c300702ff79a7 */ /* 0x0005f0000800003f */
[----:B------:R-:W-:Y:S05]  /*12860*/  @!P1 BRA `(.L_x_3300) ;  /* 0x0000000000049947 */ /* 0x000fea0003800000 */
[----:B------:R-:W-:Y:S01]  /*12870*/  BPT.TRAP 0x1 ;  /* 0x000000040000795c */ /* 0x000fe20000300000 */
.L_x_3300:
[----:B0-----:R-:W4:Y:S01]  /*12880*/  LDL R12, [R1+0x10] ;  /* 0x00001000010c7983 */ /* 0x001f220000100800 */
[----:B--2---:R-:W-:Y:S01]  /*12890*/  MOV R7, 0x400 ;  /* 0x0000040000077802 */ /* 0x004fe20000000f00 */
[----:B------:R-:W0:Y:S01]  /*128a0*/  S2R R13, SR_CgaCtaId ;  /* 0x00000000000d7919 */ /* 0x000e220000008800 */
[----:B------:R-:W-:Y:S01]  /*128b0*/  R2UR UR9, R2 ;  /* 0x00000000020972ca */ /* 0x000fe200000e0000 */
[----:B------:R-:W-:Y:S01]  /*128c0*/  UIADD3 UR4, UP0, UR38, 0x370, URZ ;  /* 0x0000037026047890 */ /* 0x000fe2000ff1e03f */
[----:B------:R-:W-:Y:S02]  /*128d0*/  R2UR UR12, R4 ;  /* 0x00000000040c72ca */ /* 0x000fe400000e0000 */
[----:B-----5:R-:W-:Y:S01]  /*128e0*/  R2UR UR13, R6 ;  /* 0x00000000060d72ca */ /* 0x020fe200000e0000 */
[----:B------:R-:W-:Y:S01]  /*128f0*/  UIADD3.X UR5, URZ, UR39, URZ, UP0, !UPT ;  /* 0x000000273f057290 */ /* 0x000fe200087fe43f */
[----:B0-----:R-:W-:-:S05]  /*12900*/  LEA R7, R13, R7, 0x18 ;  /* 0x000000070d077211 */ /* 0x001fca00078ec0ff */
[----:B------:R-:W-:-:S05]  /*12910*/  IMAD R7, R9, 0x2000, R7 ;  /* 0x0000200009077824 */ /* 0x000fca00078e0207 */
[----:B------:R-:W-:Y:S01]  /*12920*/  R2UR UR8, R7 ;  /* 0x00000000070872ca */ /* 0x000fe200000e0000 */
[----:B------:R-:W-:Y:S01]  /*12930*/  UIADD3 UR9, UR9, 0x28c30, URZ ;  /* 0x00028c3009097890 */ /* 0x000fe2000fffe03f */
[----:B------:R-:W-:Y:S01]  /*12940*/  UMOV UR6, 0x0 ;  /* 0x0000000000067882 */ /* 0x000fe20000000000 */
[----:B------:R-:W-:Y:S01]  /*12950*/  UMOV UR7, 0x14f00000 ;  /* 0x14f0000000077882 */ /* 0x000fe20000000000 */
[----:B------:R-:W-:-:S09]  /*12960*/  UMOV UR10, URZ ;  /* 0x0000003f000a7c82 */ /* 0x000fd20008000000 */
[----:B------:R-:W-:Y:S01]  /*12970*/  UIADD3 UR8, UR8, 0x22400, URZ ;  /* 0x0002240008087890 */ /* 0x000fe2000fffe03f */
[----:B----4-:R-:W-:-:S05]  /*12980*/  IMAD R7, R11, 0x40, R12 ;  /* 0x000000400b077824 */ /* 0x010fca00078e020c */
[----:B------:R-:W-:-:S13]  /*12990*/  R2UR UR11, R7 ;  /* 0x00000000070b72ca */ /* 0x000fda00000e0000 */
[----:B------:R0:W-:Y:S01]  /*129a0*/  UTMALDG.4D [UR8], [UR4], desc[UR6] ;  /* 0x00000608040075b4 */ /* 0x0001e20008019000 */
[----:B------:R-:W2:Y:S02]  /*129b0*/  SYNCS.PHASECHK.TRANS64.TRYWAIT P1, [R2+URZ+0x28c60], R3 ;  /* 0x028c6003020075a7 */ /* 0x000ea4000802017f */
[----:B0-2---:R-:W-:Y:S05]  /*129c0*/  @!P1 BRA `(.L_x_3301) ;  /* 0x0000002800b49947 */ /* 0x005fea0003800000 */
.L_x_3392:
[----:B------:R-:W-:Y:S05]  /*129d0*/  @P0 BRA `(.L_x_3302) ;  /* 0x00000000001c0947 */ /* 0x000fea0003800000 */
[----:B------:R-:W2:Y:S01]  /*129e0*/  S2R R11, SR_TID.X ;  /* 0x00000000000b7919 */ /* 0x000ea20000002100 */
[----:B0--3--:R-:W-:-:S04]  /*129f0*/  IMAD.MOV.U32 R3, RZ, RZ, 0x10000 ;  /* 0x00010000ff037424 */ /* 0x009fc800078e00ff */
[----:B------:R4:W-:Y:S01]  /*12a00*/  SYNCS.ARRIVE.TRANS64 RZ, [R2+URZ+0x28c50], R3 ;  /* 0x028c500302ff79a7 */ /* 0x0009e2000800003f */
[----:B--2---:R-:W-:-:S04]  /*12a10*/  LOP3.LUT R11, R11, 0x1f, RZ, 0xc0, !PT ;  /* 0x0000001f0b0b7812 */ /* 0x004fc800078ec0ff */
[----:B------:R-:W-:-:S13]  /*12a20*/  ISETP.NE.AND P1, PT, R11, RZ, PT ;  /* 0x000000ff0b00720c */ /* 0x000fda0003f25270 */
[----:B----4-:R-:W-:Y:S05]  /*12a30*/  @!P1 BRA `(.L_x_3302) ;  /* 0x0000000000049947 */ /* 0x010fea0003800000 */
[----:B------:R-:W-:Y:S01]  /*12a40*/  BPT.TRAP 0x1 ;  /* 0x000000040000795c */ /* 0x000fe20000300000 */
.L_x_3302:
[----:B------:R-:W2:Y:S01]  /*12a50*/  S2R R11, SR_CgaCtaId ;  /* 0x00000000000b7919 */ /* 0x000ea20000008800 */
[----:B0--3--:R-:W-:Y:S01]  /*12a60*/  MOV R3, 0x400 ;  /* 0x0000040000037802 */ /* 0x009fe20000000f00 */
        /* <DEDUP_REMOVED lines=15> */
[----:B--2---:R-:W-:-:S05]  /*12b60*/  LEA R3, R11, R3, 0x18 ;  /* 0x000000030b037211 */ /* 0x004fca00078ec0ff */
[----:B------:R-:W-:-:S05]  /*12b70*/  IMAD R2, R9, 0x10000, R3 ;  /* 0x0001000009027824 */ /* 0x000fca00078e0203 */
        /* <DEDUP_REMOVED lines=33> */
[----:B--2---:R-:W-:Y:S01]  /*12d90*/  NOP ;  /* 0x0000000000007918 */ /* 0x004fe20000000000 */
.L_x_3297:
[----:B------:R-:W-:Y:S05]  /*12da0*/  BSYNC B1 ;  /* 0x0000000000017941 */ /* 0x000fea0003800000 */
.L_x_3296:
        /* <DEDUP_REMOVED lines=14> */
[----:B------:R-:W3:Y:S01]  /*12e90*/  LDC R6, c[0x0][0x41c] ;  /* 0x00010700ff067b82 */ /* 0x000ee20000000800 */
[----:B------:R-:W-:Y:S01]  /*12ea0*/  ULDC.64 UR6, c[0x0][0x408] ;  /* 0x0001020000067ab9 */ /* 0x000fe20000000a00 */
[----:B---3--:R-:W-:-:S13]  /*12eb0*/  ISETP.NE.AND P0, PT, R6, 0x1, PT ;  /* 0x000000010600780c */ /* 0x008fda0003f05270 */
[----:B------:R-:W3:Y:S02]  /*12ec0*/  @P0 LDC.64 R2, c[0x0][0x420] ;  /* 0x00010800ff020b82 */ /* 0x000ee40000000a00 */
[----:B---3--:R-:W-:-:S04]  /*12ed0*/  @P0 IMAD.HI.U32 R7, R9, R2, RZ ;  /* 0x0000000209070227 */ /* 0x008fc800078e00ff */
[----:B------:R-:W-:Y:S01]  /*12ee0*/  IMAD.MOV.U32 R2, RZ, RZ, R9 ;  /* 0x000000ffff027224 */ /* 0x000fe200078e0009 */
[----:B------:R-:W-:-:S05]  /*12ef0*/  @P0 SHF.R.U32.HI R2, RZ, R3, R7 ;  /* 0x00000003ff020219 */ /* 0x000fca0000011607 */
[----:B------:R-:W-:-:S04]  /*12f00*/  IMAD.MOV R3, RZ, RZ, -R2 ;  /* 0x000000ffff037224 */ /* 0x000fc800078e0a02 */
[----:B------:R-:W-:Y:S01]  /*12f10*/  IMAD R9, R6, R3, R9 ;  /* 0x0000000306097224 */ /* 0x000fe200078e0209 */
[----:B------:R-:W-:Y:S01]  /*12f20*/  SHF.R.S32.HI R3, RZ, 0x1f, R2 ;  /* 0x0000001fff037819 */ /* 0x000fe20000011402 */
[----:B------:R-:W-:-:S04]  /*12f30*/  IMAD R6, R8, UR6, RZ ;  /* 0x0000000608067c24 */ /* 0x000fc8000f8e02ff */
[C---:B------:R-:W-:Y:S02]  /*12f40*/  IMAD R6, R0.reuse, UR7, R6 ;  /* 0x0000000700067c24 */ /* 0x040fe4000f8e0206 */
[----:B------:R-:W-:-:S04]  /*12f50*/  IMAD.WIDE.U32 R2, R0, UR6, R2 ;  /* 0x0000000600027c25 */ /* 0x000fc8000f8e0002 */
[----:B------:R-:W-:Y:S01]  /*12f60*/  IMAD.IADD R3, R6, 0x1, R3 ;  /* 0x0000000106037824 */ /* 0x000fe200078e0203 */
[----:B------:R-:W-:-:S04]  /*12f70*/  LEA R6, P0, R2, UR4, 0x2 ;  /* 0x0000000402067c11 */ /* 0x000fc8000f8010ff */
[----:B------:R-:W-:-:S05]  /*12f80*/  LEA.HI.X R7, R2, UR5, R3, 0x2, P0 ;  /* 0x0000000502077c11 */ /* 0x000fca00080f1403 */
[----:B------:R3:W5:Y:S04]  /*12f90*/  LDG.E R6, desc[UR40][R6.64] ;  /* 0x0000002806067981 */ /* 0x000768000c1e1900 */
.L_x_3305:
[----:B------:R-:W4:Y:S01]  /*12fa0*/  S2R R3, SR_CgaCtaId ;  /* 0x0000000000037919 */ /* 0x000f220000008800 */
[----:B------:R-:W-:-:S04]  /*12fb0*/  MOV R2, 0x400 ;  /* 0x0000040000027802 */ /* 0x000fc80000000f00 */
[----:B----4-:R-:W-:Y:S02]  /*12fc0*/  LEA R2, R3, R2, 0x18 ;  /* 0x0000000203027211 */ /* 0x010fe400078ec0ff */
[----:B------:R-:W-:-:S03]  /*12fd0*/  SHF.L.U32 R3, R10, 0x1f, RZ ;  /* 0x0000001f0a037819 */ /* 0x000fc600000006ff */
[----:B------:R-:W-:-:S04]  /*12fe0*/  IMAD R2, R11, 0x8, R2 ;  /* 0x000000080b027824 */ /* 0x000fc800078e0202 */
[----:B------:R-:W4:Y:S02]  /*12ff0*/  SYNCS.PHASECHK.TRANS64.TRYWAIT P0, [R2+URZ+0x28c40], R3 ;  /* 0x028c4003020075a7 */ /* 0x000f24000800017f */
[----:B----4-:R-:W-:Y:S05]  /*13000*/  @!P0 BRA `(.L_x_3306) ;  /* 0x0000002400388947 */ /* 0x010fea0003800000 */
.L_x_3393:
[----:B---3--:R-:W3:Y:S02]  /*13010*/  S2R R7, SR_TID.X ;  /* 0x0000000000077919 */ /* 0x008ee40000002100 */
[----:B---3--:R-:W-:-:S04]  /*13020*/  LOP3.LUT R7, R7, 0x7f, RZ, 0xc0, !PT ;  /* 0x0000007f07077812 */ /* 0x008fc800078ec0ff */
[----:B------:R-:W-:-:S13]  /*13030*/  ISETP.NE.AND P0, PT, R7, RZ, PT ;  /* 0x000000ff0700720c */ /* 0x000fda0003f05270 */
        /* <DEDUP_REMOVED lines=8> */
.L_x_3307:
[----:B---3--:R-:W3:Y:S01]  /*130c0*/  LDL R7, [R1] ;  /* 0x0000000001077983 */ /* 0x008ee20000100800 */
[----:B--2---:R-:W-:-:S03]  /*130d0*/  MOV R11, 0x400 ;  /* 0x00000400000b7802 */ /* 0x004fc60000000f00 */
[----:B------:R-:W2:Y:S01]  /*130e0*/  LDL R10, [R1+0x10] ;  /* 0x00001000010a7983 */ /* 0x000ea20000100800 */
[----:B0-----:R-:W0:Y:S01]  /*130f0*/  S2R R12, SR_CgaCtaId ;  /* 0x00000000000c7919 */ /* 0x001e220000008800 */
        /* <DEDUP_REMOVED lines=12> */
[----:B--2---:R-:W-:-:S05]  /*131c0*/  IMAD R9, R9, 0x40, R10 ;  /* 0x0000004009097824 */ /* 0x004fca00078e020a */
[----:B------:R-:W-:-:S07]  /*131d0*/  R2UR UR11, R9 ;  /* 0x00000000090b72ca */ /* 0x000fce00000e0000 */
[----:B------:R-:W-:-:S09]  /*131e0*/  UIADD3 UR8, UR8, 0x22400, URZ ;  /* 0x0002240008087890 */ /* 0x000fd2000fffe03f */
[----:B------:R0:W-:Y:S01]  /*131f0*/  UTMALDG.4D [UR8], [UR4], desc[UR6] ;  /* 0x00000608040075b4 */ /* 0x0001e20008019000 */
[----:B------:R-:W2:Y:S02]  /*13200*/  SYNCS.PHASECHK.TRANS64.TRYWAIT P1, [R2+URZ+0x28c60], R3 ;  /* 0x028c6003020075a7 */ /* 0x000ea4000802017f */
[----:B0-2---:R-:W-:Y:S05]  /*13210*/  @!P1 BRA `(.L_x_3308) ;  /* 0x0000002000c89947 */ /* 0x005fea0003800000 */
.L_x_3394:
[----:B------:R-:W-:Y:S05]  /*13220*/  @P0 BRA `(.L_x_3309) ;  /* 0x00000000001c0947 */ /* 0x000fea0003800000 */
[----:B------:R-:W2:Y:S01]  /*13230*/  S2R R7, SR_TID.X ;  /* 0x0000000000077919 */ /* 0x000ea20000002100 */
[----:B0---4-:R-:W-:-:S04]  /*13240*/  MOV R3, 0x10000 ;  /* 0x0001000000037802 */ /* 0x011fc80000000f00 */
[----:B------:R3:W-:Y:S01]  /*13250*/  SYNCS.ARRIVE.TRANS64 RZ, [R2+URZ+0x28c50], R3 ;  /* 0x028c500302ff79a7 */ /* 0x0007e2000800003f */
[----:B--2---:R-:W-:-:S04]  /*13260*/  LOP3.LUT R7, R7, 0x1f, RZ, 0xc0, !PT ;  /* 0x0000001f07077812 */ /* 0x004fc800078ec0ff */
[----:B------:R-:W-:-:S13]  /*13270*/  ISETP.NE.AND P1, PT, R7, RZ, PT ;  /* 0x000000ff0700720c */ /* 0x000fda0003f25270 */
[----:B---3--:R-:W-:Y:S05]  /*13280*/  @!P1 BRA `(.L_x_3309) ;  /* 0x0000000000049947 */ /* 0x008fea0003800000 */
[----:B------:R-:W-:Y:S01]  /*13290*/  BPT.TRAP 0x1 ;  /* 0x000000040000795c */ /* 0x000fe20000300000 */
.L_x_3309:
[----:B0---4-:R-:W2:Y:S01]  /*132a0*/  LDL R3, [R1] ;  /* 0x0000000001037983 */ /* 0x011ea20000100800 */
        /* <DEDUP_REMOVED lines=52> */
[----:B---3--:R-:W-:Y:S01]  /*135f0*/  NOP ;  /* 0x0000000000007918 */ /* 0x008fe20000000000 */
.L_x_3304:
[----:B------:R-:W-:Y:S05]  /*13600*/  BSYNC B1 ;  /* 0x0000000000017941 */ /* 0x000fea0003800000 */
.L_x_3303:
[C---:B------:R-:W-:Y:S01]  /*13610*/  ISETP.GT.AND P0, PT, R5.reuse, 0x1, PT ;  /* 0x000000010500780c */ /* 0x040fe20003f04270 */
[----:B------:R-:W-:-:S12]  /*13620*/  VIADD R5, R5, 0xfffffffe ;  /* 0xfffffffe05057836 */ /* 0x000fd80000000000 */
[----:B------:R-:W-:Y:S05]  /*13630*/  @P0 BRA `(.L_x_3310) ;  /* 0xffffffec00c80947 */ /* 0x000fea000383ffff */
.L_x_3286:
[----:B------:R-:W-:Y:S05]  /*13640*/  BSYNC B0 ;  /* 0x0000000000007941 */ /* 0x000fea0003800000 */
.L_x_3285:
[----:B------:R-:W3:Y:S01]  /*13650*/  LDL.LU R3, [R1] ;  /* 0x0000000001037983 */ /* 0x000ee20000300800 */
[----:B------:R-:W-:Y:S01]  /*13660*/  BSSY B0, `(.L_x_3311) ;  /* 0x0000016000007945 */ /* 0x000fe20003800000 */
[----:B------:R-:W4:Y:S02]  /*13670*/  S2R R2, SR_TID.X ;  /* 0x0000000000027919 */ /* 0x000f240000002100 */
[----:B----4-:R-:W-:-:S04]  /*13680*/  LOP3.LUT R2, R2, 0x1f, RZ, 0xc0, !PT ;  /* 0x0000001f02027812 */ /* 0x010fc800078ec0ff */
[----:B------:R-:W-:Y:S01]  /*13690*/  ISETP.NE.AND P1, PT, R2, RZ, PT ;  /* 0x000000ff0200720c */ /* 0x000fe20003f25270 */
[----:B---3--:R-:W-:-:S05]  /*136a0*/  VIADD R0, R3, 0x1 ;  /* 0x0000000103007836 */ /* 0x008fca0000000000 */
[----:B------:R-:W-:-:S04]  /*136b0*/  ISETP.NE.AND P0, PT, R0, 0x2, PT ;  /* 0x000000020000780c */ /* 0x000fc80003f05270 */
[----:B------:R-:W-:Y:S02]  /*136c0*/  SEL R2, R0, RZ, P0 ;  /* 0x000000ff00027207 */ /* 0x000fe40000000000 */
[----:B------:R-:W-:-:S03]  /*136d0*/  SEL R0, RZ, 0x1, P0 ;  /* 0x00000001ff007807 */ /* 0x000fc60000000000 */
[----:B------:R3:W-:Y:S01]  /*136e0*/  STL [R1], R2 ;  /* 0x0000000201007387 */ /* 0x0007e20000100800 */
[----:B------:R-:W-:Y:S05]  /*136f0*/  @P1 BRA `(.L_x_3312) ;  /* 0x0000000000301947 */ /* 0x000fea0003800000 */
[----:B------:R-:W4:Y:S01]  /*13700*/  S2R R7, SR_LANEID ;  /* 0x0000000000077919 */ /* 0x000f220000000000 */
[----:B------:R-:W-:Y:S01]  /*13710*/  VOTEU.ANY UR4, UPT, PT ;  /* 0x0000000000047886 */ /* 0x000fe200038e0100 */
[----:B---3--:R-:W3:Y:S01]  /*13720*/  LDC.64 R2, c[0x0][0xc38] ;  /* 0x00030e00ff027b82 */ /* 0x008ee20000000a00 */
[----:B------:R-:W4:Y:S08]  /*13730*/  FLO.U32 R4, UR4 ;  /* 0x0000000400047d00 */ /* 0x000f3000080e0000 */
[----:B------:R-:W3:Y:S01]  /*13740*/  POPC R5, UR4 ;  /* 0x0000000400057d09 */ /* 0x000ee20008000000 */
[----:B----4-:R-:W-:-:S13]  /*13750*/  ISETP.EQ.U32.AND P0, PT, R4, R7, PT ;  /* 0x000000070400720c */ /* 0x010fda0003f02070 */
[----:B---3--:R-:W3:Y:S01]  /*13760*/  @P0 ATOMG.E.ADD.STRONG.GPU PT, R3, desc[UR40][R2.64], R5 ;  /* 0x00000005020309a8 */ /* 0x008ee200081ee1e8 */
[----:B------:R-:W4:Y:S02]  /*13770*/  S2R R6, SR_LTMASK ;  /* 0x0000000000067919 */ /* 0x000f240000003900 */
[----:B----4-:R-:W-:-:S04]  /*13780*/  LOP3.LUT R6, R6, UR4, RZ, 0xc0, !PT ;  /* 0x0000000406067c12 */ /* 0x010fc8000f8ec0ff */
[----:B------:R-:W4:Y:S01]  /*13790*/  POPC R7, R6 ;  /* 0x0000000600077309 */ /* 0x000f220000000000 */
[----:B---3--:R-:W4:Y:S02]  /*137a0*/  SHFL.IDX PT, R4, R3, R4, 0x1f ;  /* 0x00001f0403047589 */ /* 0x008f2400000e0000 */
[----:B----4-:R-:W-:-:S07]  /*137b0*/  IADD3 R16, R4, UR36, R7 ;  /* 0x0000002404107c10 */ /* 0x010fce000fffe007 */
.L_x_3312:
[----:B------:R-:W-:Y:S05]  /*137c0*/  BSYNC B0 ;  /* 0x0000000000007941 */ /* 0x000fea0003800000 */
.L_x_3311:
[----:B---3--:R-:W3:Y:S02]  /*137d0*/  LDL.LU R2, [R1+0x8] ;  /* 0x0000080001027983 */ /* 0x008ee40000300800 */
[----:B---3--:R-:W-:-:S05]  /*137e0*/  LOP3.LUT R2, R2, R0, RZ, 0x3c, !PT ;  /* 0x0000000002027212 */ /* 0x008fca00078e3cff */
[----:B------:R3:W-:Y:S02]  /*137f0*/  STL [R1+0x8], R2 ;  /* 0x0000080201007387 */ /* 0x0007e40000100800 */
.L_x_3268:
[----:B------:R-:W-:Y:S05]  /*13800*/  BSYNC B6 ;  /* 0x0000000000067941 */ /* 0x000fea0003800000 */
.L_x_3266:
[----:B------:R-:W-:-:S03]  /*13810*/  UMOV UR4, 0xffffffff ;  /* 0xffffffff00047882 */ /* 0x000fc60000000000 */
[----:B------:R-:W-:Y:S05]  /*13820*/  BRA.DIV UR4, `(.L_x_3313) ;  /* 0x0000001e04587947 */ /* 0x000fea000b800000 */
[----:B------:R4:W0:Y:S04]  /*13830*/  SHFL.IDX PT, R4, R16, RZ, 0x1f ;  /* 0x00001fff10047589 */ /* 0x00082800000e0000 */
[----:B------:R4:W0:Y:S02]  /*13840*/  SHFL.IDX PT, R6, R16, 0x1, 0x1f ;  /* 0x00201f0010067f89 */ /* 0x00082400000e0000 */
.L_x_3398:
[----:B------:R-:W0:Y:S01]  /*13850*/  S2R R0, SR_TID.X ;  /* 0x0000000000007919 */ /* 0x000e220000002100 */
[----:B------:R-:W-:Y:S01]  /*13860*/  ULDC UR4, c[0x0][0xc14] ;  /* 0x0003050000047ab9 */ /* 0x000fe20000000800 */
[----:B------:R-:W-:Y:S01]  /*13870*/  BSSY B0, `(.L_x_3314) ;  /* 0x000000b000007945 */ /* 0x000fe20003800000 */
[----:B------:R-:W-:Y:S01]  /*13880*/  IMAD.MOV.U32 R17, RZ, RZ, RZ ;  /* 0x000000ffff117224 */ /* 0x000fe200078e00ff */
[----:B01----:R-:W-:Y:S01]  /*13890*/  LOP3.LUT R8, R0, 0x1f, RZ, 0xc0, !PT ;  /* 0x0000001f00087812 */ /* 0x003fe200078ec0ff */
[----:B------:R-:W-:-:S03]  /*138a0*/  IMAD.U32 R0, RZ, RZ, UR4 ;  /* 0x00000004ff007e24 */ /* 0x000fc6000f8e00ff */
[C---:B------:R-:W-:Y:S01]  /*138b0*/  ISETP.NE.AND P0, PT, R8.reuse, 0x1f, PT ;  /* 0x0000001f0800780c */ /* 0x040fe20003f05270 */
[----:B------:R-:W-:-:S05]  /*138c0*/  IMAD.IADD R5, R8, 0x1, R19 ;  /* 0x0000000108057824 */ /* 0x000fca00078e0213 */
[----:B------:R-:W-:-:S13]  /*138d0*/  ISETP.GE.OR P0, PT, R5, R0, !P0 ;  /* 0x000000000500720c */ /* 0x000fda0004706670 */
[----:B------:R-:W-:Y:S05]  /*138e0*/  @P0 BRA `(.L_x_3315) ;  /* 0x00000000000c0947 */ /* 0x000fea0003800000 */
[----:B---3--:R-:W0:Y:S02]  /*138f0*/  LDC.64 R2, c[0x0][0xc58] ;  /* 0x00031600ff027b82 */ /* 0x008e240000000a00 */
[----:B0-----:R-:W-:-:S05]  /*13900*/  IMAD.WIDE R2, R5, 0x4, R2 ;  /* 0x0000000405027825 */ /* 0x001fca00078e0202 */
[----:B------:R0:W5:Y:S02]  /*13910*/  LDG.E R17, desc[UR40][R2.64] ;  /* 0x0000002802117981 */ /* 0x000164000c1e1900 */
.L_x_3315:
[----:B------:R-:W-:Y:S05]  /*13920*/  BSYNC B0 ;  /* 0x0000000000007941 */ /* 0x000fea0003800000 */
.L_x_3314:
        /* <DEDUP_REMOVED lines=11> */
[----:B0-----:R-:W-:-:S05]  /*139e0*/  IMAD.IADD R3, R13, 0x1, R14 ;  /* 0x000000010d037824 */ /* 0x001fca00078e020e */
[----:B------:R-:W0:Y:S02]  /*139f0*/  SHFL.UP PT, R14, R3, 0x4, RZ ;  /* 0x04800000030e7989 */ /* 0x000e2400000e00ff */
[----:B0-----:R-:W-:Y:S02]  /*13a00*/  SEL R14, R14, RZ, P0 ;  /* 0x000000ff0e0e7207 */ /* 0x001fe40000000000 */
[----:B------:R-:W-:Y:S02]  /*13a10*/  ISETP.GE.U32.AND P0, PT, R8, 0x10, PT ;  /* 0x000000100800780c */ /* 0x000fe40003f06070 */
[----:B------:R-:W-:-:S05]  /*13a20*/  IADD3 R5, R3, R14, RZ ;  /* 0x0000000e03057210 */ /* 0x000fca0007ffe0ff */
[----:B------:R-:W0:Y:S02]  /*13a30*/  SHFL.UP PT, R14, R5, 0x8, RZ ;  /* 0x05000000050e7989 */ /* 0x000e2400000e00ff */
[----:B0-----:R-:W-:-:S05]  /*13a40*/  SEL R14, R14, RZ, P1 ;  /* 0x000000ff0e0e7207 */ /* 0x001fca0000800000 */
[----:B------:R-:W-:-:S05]  /*13a50*/  IMAD.IADD R7, R5, 0x1, R14 ;  /* 0x0000000105077824 */ /* 0x000fca00078e020e */
[----:B------:R-:W3:Y:S02]  /*13a60*/  SHFL.UP PT, R14, R7, 0x10, RZ ;  /* 0x06000000070e7989 */ /* 0x000ee400000e00ff */
[----:B---3--:R-:W-:-:S05]  /*13a70*/  SEL R2, R14, RZ, P0 ;  /* 0x000000ff0e027207 */ /* 0x008fca0000000000 */
[----:B------:R-:W-:-:S05]  /*13a80*/  IMAD.IADD R2, R7, 0x1, R2 ;  /* 0x0000000107027824 */ /* 0x000fca00078e0202 */
[----:B------:R0:W1:Y:S02]  /*13a90*/  SHFL.IDX PT, R14, R2, 0x1f, 0x1f ;  /* 0x03e01f00020e7f89 */ /* 0x00006400000e0000 */
.L_x_3406:
[----:B------:R-:W-:Y:S02]  /*13aa0*/  ULDC UR4, c[0x0][0xc10] ;  /* 0x0003040000047ab9 */ /* 0x000fe40000000800 */
[----:B----4-:R-:W-:-:S04]  /*13ab0*/  IMAD.U32 R16, RZ, RZ, UR4 ;  /* 0x00000004ff107e24 */ /* 0x010fc8000f8e00ff */
[----:B-1----:R-:W-:-:S04]  /*13ac0*/  IMAD R3, R14, R16, RZ ;  /* 0x000000100e037224 */ /* 0x002fc800078e02ff */
[----:B------:R-:W-:-:S05]  /*13ad0*/  IMAD.IADD R6, R6, 0x1, R3 ;  /* 0x0000000106067824 */ /* 0x000fca00078e0203 */
[----:B------:R-:W-:-:S13]  /*13ae0*/  ISETP.GT.AND P0, PT, R6, R4, PT ;  /* 0x000000040600720c */ /* 0x000fda0003f04270 */
[----:B------:R-:W-:Y:S05]  /*13af0*/  @P0 BRA `(.L_x_3317) ;  /* 0x0000000000b40947 */ /* 0x000fea0003800000 */
[----:B------:R-:W1:Y:S02]  /*13b00*/  LDC R0, c[0x0][0xc14] ;  /* 0x00030500ff007b82 */ /* 0x000e640000000800 */
.L_x_3322:
        /* <DEDUP_REMOVED lines=14> */
.L_x_3320:
[----:B------:R-:W-:Y:S05]  /*13bf0*/  BSYNC B0 ;  /* 0x0000000000007941 */ /* 0x000fea0003800000 */
.L_x_3319:
        /* <DEDUP_REMOVED lines=10> */
[----:B------:R-:W-:Y:S02]  /*13ca0*/  ISETP.GE.U32.AND P1, PT, R8, 0x8, PT ;  /* 0x000000080800780c */ /* 0x000fe40003f26070 */
[----:B0-----:R-:W-:-:S05]  /*13cb0*/  IADD3 R3, R13, R14, RZ ;  /* 0x0000000e0d037210 */ /* 0x001fca0007ffe0ff */
        /* <DEDUP_REMOVED lines=11> */
.L_x_3414:
[----:B------:R-:W-:Y:S02]  /*13d70*/  ULDC UR4, c[0x0][0xc10] ;  /* 0x0003040000047ab9 */ /* 0x000fe40000000800 */
[----:B------:R-:W-:-:S04]  /*13d80*/  IMAD.U32 R16, RZ, RZ, UR4 ;  /* 0x00000004ff107e24 */ /* 0x000fc8000f8e00ff */
[----:B-1----:R-:W-:-:S04]  /*13d90*/  IMAD R3, R14, R16, RZ ;  /* 0x000000100e037224 */ /* 0x002fc800078e02ff */
[----:B------:R-:W-:-:S05]  /*13da0*/  IMAD.IADD R6, R3, 0x1, R6 ;  /* 0x0000000103067824 */ /* 0x000fca00078e0206 */
[----:B------:R-:W-:-:S13]  /*13db0*/  ISETP.GT.AND P0, PT, R6, R4, PT ;  /* 0x000000040600720c */ /* 0x000fda0003f04270 */
[----:B------:R-:W-:Y:S05]  /*13dc0*/  @!P0 BRA `(.L_x_3322) ;  /* 0xfffffffc00508947 */ /* 0x000fea000383ffff */
.L_x_3317:
[----:B------:R-:W-:Y:S01]  /*13dd0*/  IMAD.IADD R6, R6, 0x1, -R3 ;  /* 0x0000000106067824 */ /* 0x000fe200078e0a03 */
[----:B------:R-:W-:-:S03]  /*13de0*/  UMOV UR4, 0xffffffff ;  /* 0xffffffff00047882 */ /* 0x000fc60000000000 */
[----:B------:R-:W-:-:S05]  /*13df0*/  IMAD R3, R2, R16, R6 ;  /* 0x0000001002037224 */ /* 0x000fca00078e0206 */
[----:B------:R-:W-:Y:S01]  /*13e00*/  ISETP.GT.AND P6, PT, R3, R4, PT ;  /* 0x000000040300720c */ /* 0x000fe20003fc4270 */
[----:B------:R-:W-:-:S12]  /*13e10*/  BRA.DIV UR4, `(.L_x_3323) ;  /* 0x0000001e04c87947 */ /* 0x000fd8000b800000 */
[----:B------:R-:W-:-:S04]  /*13e20*/  VOTE.ANY R3, PT, !P6 ;  /* 0x0000000000037806 */ /* 0x000fc800070e0100 */
[----:B------:R-:W1:Y:S02]  /*13e30*/  POPC R5, R3 ;  /* 0x0000000300057309 */ /* 0x000e640000000000 */
[----:B-1----:R1:W3:Y:S02]  /*13e40*/  SHFL.IDX PT, R17, R17, R5, 0x1f ;  /* 0x00001f0511117589 */ /* 0x0022e400000e0000 */
.L_x_3418:
[----:B------:R-:W-:Y:S01]  /*13e50*/  ISETP.NE.AND P0, PT, R3, RZ, PT ;  /* 0x000000ff0300720c */ /* 0x000fe20003f05270 */
[----:B------:R-:W-:-:S12]  /*13e60*/  IMAD.MOV.U32 R14, RZ, RZ, RZ ;  /* 0x000000ffff0e7224 */ /* 0x000fd800078e00ff */
[----:B------:R-:W-:Y:S05]  /*13e70*/  @!P0 BRA `(.L_x_3324) ;  /* 0x0000000000108947 */ /* 0x000fea0003800000 */
[----:B------:R-:W-:Y:S01]  /*13e80*/  UMOV UR4, 0xffffffff ;  /* 0xffffffff00047882 */ /* 0x000fe20000000000 */
[----:B------:R-:W-:Y:S02]  /*13e90*/  VIADD R12, R5, 0xffffffff ;  /* 0xffffffff050c7836 */ /* 0x000fe40000000000 */
[----:B------:R-:W-:Y:S05]  /*13ea0*/  BRA.DIV UR4, `(.L_x_3325) ;  /* 0x0000001e04ec7947 */ /* 0x000fea000b800000 */
[----:B------:R4:W0:Y:S02]  /*13eb0*/  SHFL.IDX PT, R14, R2, R12, 0x1f ;  /* 0x00001f0c020e7589 */ /* 0x00082400000e0000 */
.L_x_3324:
[----:B0-----:R-:W-:Y:S01]  /*13ec0*/  IMAD R16, R14, R16, R6 ;  /* 0x000000100e107224 */ /* 0x001fe200078e0206 */
[----:B---3--:R-:W-:Y:S01]  /*13ed0*/  IABS R6, R17 ;  /* 0x0000001100067213 */ /* 0x008fe20000000000 */
[----:B----4-:R-:W-:Y:S02]  /*13ee0*/  IMAD.MOV.U32 R2, RZ, RZ, RZ ;  /* 0x000000ffff027224 */ /* 0x010fe400078e00ff */
[----:B------:R-:W-:Y:S01]  /*13ef0*/  IMAD.IADD R19, R5, 0x1, R19 ;  /* 0x0000000105137824 */ /* 0x000fe200078e0213 */
[----:B------:R-:W0:Y:S08]  /*13f00*/  I2F.RP R7, R6 ;  /* 0x0000000600077306 */ /* 0x000e300000209400 */
[----:B0-----:R-:W0:Y:S02]  /*13f10*/  MUFU.RCP R7, R7 ;  /* 0x0000000700077308 */ /* 0x001e240000001000 */
[----:B0-----:R-:W-:-:S06]  /*13f20*/  IADD3 R8, R7, 0xffffffe, RZ ;  /* 0x0ffffffe07087810 */ /* 0x001fcc0007ffe0ff */
[----:B------:R-:W0:Y:S02]  /*13f30*/  F2I.FTZ.U32.TRUNC.NTZ R3, R8 ;  /* 0x0000000800037305 */ /* 0x000e24000021f000 */
[----:B0-----:R-:W-:-:S04]  /*13f40*/  IMAD.MOV R9, RZ, RZ, -R3 ;  /* 0x000000ffff097224 */ /* 0x001fc800078e0a03 */
[----:B------:R-:W-:-:S04]  /*13f50*/  IMAD R9, R9, R6, RZ ;  /* 0x0000000609097224 */ /* 0x000fc800078e02ff */
        /* <DEDUP_REMOVED lines=16> */
[----:B------:R-:W-:-:S04]  /*14060*/  @!P0 LOP3.LUT R3, RZ, R17, RZ, 0x33, !PT ;  /* 0x00000011ff038212 */ /* 0x000fc800078e33ff */
[----:B------:R-:W-:Y:S01]  /*14070*/  IADD3 R4, -R3, RZ, RZ ;  /* 0x000000ff03047210 */ /* 0x000fe20007ffe1ff */
[----:B------:R-:W-:-:S04]  /*14080*/  IMAD.MOV.U32 R18, RZ, RZ, R3 ;  /* 0x000000ffff127224 */ /* 0x000fc800078e0003 */
[----:B------:R-:W-:Y:S01]  /*14090*/  IMAD R17, R17, R4, R2 ;  /* 0x0000000411117224 */ /* 0x000fe200078e0202 */
[----:B------:R-:W-:Y:S06]  /*140a0*/  BRA `(.L_x_3326) ;  /* 0x00000000001c7947 */ /* 0x000fec0003800000 */
.L_x_3318:
[----:B------:R-:W-:Y:S01]  /*140b0*/  UMOV UR4, URZ ;  /* 0x0000003f00047c82 */ /* 0x000fe20008000000 */
[----:B------:R-:W-:Y:S01]  /*140c0*/  UMOV UR5, URZ ;  /* 0x0000003f00057c82 */ /* 0x000fe20008000000 */
[----:B------:R-:W-:Y:S01]  /*140d0*/  ULDC UR6, c[0x0][0xc14] ;  /* 0x0003050000067ab9 */ /* 0x000fe20000000800 */
[----:B------:R-:W-:Y:S02]  /*140e0*/  IMAD.MOV.U32 R16, RZ, RZ, R4 ;  /* 0x000000ffff107224 */ /* 0x000fe400078e0004 */
[----:B------:R-:W-:Y:S02]  /*140f0*/  IMAD.U32 R17, RZ, RZ, UR4 ;  /* 0x00000004ff117e24 */ /* 0x000fe4000f8e00ff */
[----:B------:R-:W-:Y:S02]  /*14100*/  IMAD.U32 R18, RZ, RZ, UR5 ;  /* 0x00000005ff127e24 */ /* 0x000fe4000f8e00ff */
[----:B------:R-:W-:-:S07]  /*14110*/  IMAD.U32 R19, RZ, RZ, UR6 ;  /* 0x00000006ff137e24 */ /* 0x000fce000f8e00ff */
.L_x_3326:
        /* <DEDUP_REMOVED lines=12> */
.L_x_3245:
[----:B0-----:R-:W4:Y:S01]  /*141e0*/  LDL.LU R0, [R1+0x28] ;  /* 0x0000280001007983 */ /* 0x001f220000300800 */
[----:B------:R-:W-:Y:S01]  /*141f0*/  BSSY B0, `(.L_x_3328) ;  /* 0x000000b000007945 */ /* 0x000fe20003800000 */
[----:B-1----:R-:W0:Y:S01]  /*14200*/  S2R R5, SR_CgaCtaId ;  /* 0x0000000000057919 */ /* 0x002e220000008800 */
[----:B----4-:R-:W-:-:S05]  /*14210*/  VIADD R0, R0, 0x1 ;  /* 0x0000000100007836 */ /* 0x010fca0000000000 */
[----:B---3--:R-:W-:-:S04]  /*14220*/  LEA.HI R2, R0, R0, RZ, 0x1 ;  /* 0x0000000000027211 */ /* 0x008fc800078f08ff */
[----:B------:R-:W-:-:S05]  /*14230*/  LOP3.LUT R3, R2, 0xfffffffe, RZ, 0xc0, !PT ;  /* 0xfffffffe02037812 */ /* 0x000fca00078ec0ff */
[----:B------:R-:W-:Y:S01]  /*14240*/  IMAD.IADD R3, R0, 0x1, -R3 ;  /* 0x0000000100037824 */ /* 0x000fe200078e0a03 */
[----:B------:R-:W-:-:S04]  /*14250*/  MOV R0, 0x400 ;  /* 0x0000040000007802 */ /* 0x000fc80000000f00 */
[----:B0-----:R-:W-:Y:S02]  /*14260*/  LEA R0, R5, R0, 0x18 ;  /* 0x0000000005007211 */ /* 0x001fe400078ec0ff */
[----:B------:R-:W-:-:S04]  /*14270*/  SHF.L.U32 R3, R3, 0x1f, RZ ;  /* 0x0000001f03037819 */ /* 0x000fc800000006ff */
[----:B------:R-:W0:Y:S02]  /*14280*/  SYNCS.PHASECHK.TRANS64.TRYWAIT P0, [R0+URZ+0x28c20], R3 ;  /* 0x028c2003000075a7 */ /* 0x000e24000800017f */
[----:B0-----:R-:W-:Y:S05]  /*14290*/  @!P0 BRA `(.L_x_3329) ;  /* 0x0000001c00148947 */ /* 0x001fea0003800000 */
.L_x_3421:
[----:B------:R-:W-:Y:S05]  /*142a0*/  BSYNC B0 ;  /* 0x0000000000007941 */ /* 0x000fea0003800000 */
.L_x_3328:
[----:B------:R-:W-:-:S03]  /*142b0*/  UMOV UR4, 0xffffffff ;  /* 0xffffffff00047882 */ /* 0x000fc60000000000 */
[----:B------:R-:W-:Y:S05]  /*142c0*/  BRA.DIV UR4, `(.L_x_3330) ;  /* 0x0000001e041c7947 */ /* 0x000fea000b800000 */
[----:B------:R-:W1:Y:S02]  /*142d0*/  S2R R2, SR_TID.X ;  /* 0x0000000000027919 */ /* 0x000e640000002100 */
[----:B-1----:R-:W-:-:S04]  /*142e0*/  SHF.R.U32.HI R2, RZ, 0x5, R2 ;  /* 0x00000005ff027819 */ /* 0x002fc80000011602 */
[----:B------:R-:W-:-:S05]  /*142f0*/  LOP3.LUT R2, R2, 0x3, RZ, 0xc0, !PT ;  /* 0x0000000302027812 */ /* 0x000fca00078ec0ff */
[----:B------:R1:W3:Y:S02]  /*14300*/  SHFL.IDX PT, R14, R2, RZ, 0x1f ;  /* 0x00001fff020e7589 */ /* 0x0002e400000e0000 */
.L_x_3424:
[----:B---3--:R-:W-:-:S13]  /*14310*/  ISETP.NE.AND P0, PT, R14, RZ, PT ;  /* 0x000000ff0e00720c */ /* 0x008fda0003f05270 */
[----:B------:R-:W-:Y:S05]  /*14320*/  @P0 BRA `(.L_x_3114) ;  /* 0x0000000000940947 */ /* 0x000fea0003800000 */
[----:B------:R-:W-:-:S03]  /*14330*/  UMOV UR4, 0xffffffff ;  /* 0xffffffff00047882 */ /* 0x000fc60000000000 */
[----:B------:R-:W-:Y:S05]  /*14340*/  BRA.DIV UR4, `(.L_x_3331) ;  /* 0x0000001e04307947 */ /* 0x000fea000b800000 */
[----:B------:R-:W-:-:S13]  /*14350*/  ELECT P6, URZ, PT ;  /* 0x00000000003f782f */ /* 0x000fda00038c0000 */
.L_x_3427:
[----:B------:R-:W-:Y:S05]  /*14360*/  @!P6 BRA `(.L_x_3114) ;  /* 0x000000000084e947 */ /* 0x000fea0003800000 */
[----:B-1----:R-:W3:Y:S02]  /*14370*/  LDL.LU R2, [R1+0x38] ;  /* 0x0000380001027983 */ /* 0x002ee40000300800 */
[----:B---3--:R-:W-:-:S04]  /*14380*/  LOP3.LUT R2, R2, 0x2, RZ, 0xfc, !PT ;  /* 0x0000000202027812 */ /* 0x008fc800078efcff */
[----:B------:R-:W-:-:S13]  /*14390*/  ISETP.NE.AND P2, PT, R2, 0x3, PT ;  /* 0x000000030200780c */ /* 0x000fda0003f45270 */
[----:B------:R-:W-:Y:S05]  /*143a0*/  @!P2 BRA `(.L_x_3332) ;  /* 0x000000000004a947 */ /* 0x000fea0003800000 */
[----:B------:R-:W-:Y:S01]  /*143b0*/  BPT.TRAP 0x1 ;  /* 0x000000040000795c */ /* 0x000fe20000300000 */
.L_x_3332:
[----:B0-----:R-:W3:Y:S04]  /*143c0*/  LDL R3, [R1] ;  /* 0x0000000001037983 */ /* 0x001ee80000100800 */
[----:B------:R-:W4:Y:S01]  /*143d0*/  LDL.LU R7, [R1+0x8] ;  /* 0x0000080001077983 */ /* 0x000f220000300800 */
[----:B------:R-:W-:-:S05]  /*143e0*/  IADD3 R2, R0, 0x28c40, RZ ;  /* 0x00028c4000027810 */ /* 0x000fca0007ffe0ff */
[C---:B---3--:R-:W-:Y:S02]  /*143f0*/  IMAD R6, R3.reuse, 0x8, R2 ;  /* 0x0000000803067824 */ /* 0x048fe400078e0202 */
[----:B------:R-:W-:Y:S01]  /*14400*/  VIADD R3, R3, 0x1 ;  /* 0x0000000103037836 */ /* 0x000fe20000000000 */
[----:B----4-:R-:W-:-:S04]  /*14410*/  SHF.L.U32 R5, R7, 0x1f, RZ ;  /* 0x0000001f07057819 */ /* 0x010fc800000006ff */
        /* <DEDUP_REMOVED lines=8> */
.L_x_3428:
[----:B------:R-:W1:Y:S02]  /*144a0*/  SYNCS.PHASECHK.TRANS64.TRYWAIT P0, [R7+URZ], R2 ;  /* 0x00000002070075a7 */ /* 0x000e64000800017f */
[----:B-1----:R-:W-:Y:S05]  /*144b0*/  @!P0 BRA `(.L_x_3334) ;  /* 0x0000001c00088947 */ /* 0x002fea0003800000 */
.L_x_3429:
[----:B------:R-:W-:Y:S05]  /*144c0*/  @!P2 BRA `(.L_x_3335) ;  /* 0x000000000004a947 */ /* 0x000fea0003800000 */
[----:B------:R-:W-:Y:S01]  /*144d0*/  BPT.TRAP 0x1 ;  /* 0x000000040000795c */ /* 0x000fe20000300000 */
.L_x_3335:
[----:B------:R-:W3:Y:S01]  /*144e0*/  LDL.LU R4, [R1] ;  /* 0x0000000001047983 */ /* 0x000ee20000300800 */
[----:B------:R-:W-:-:S04]  /*144f0*/  VIADD R0, R0, 0x28c60 ;  /* 0x00028c6000007836 */ /* 0x000fc80000000000 */
[----:B---3--:R-:W-:-:S04]  /*14500*/  IMAD R4, R4, 0x8, R0 ;  /* 0x0000000804047824 */ /* 0x008fc800078e0200 */
[----:B------:R-:W3:Y:S02]  /*14510*/  SYNCS.PHASECHK.TRANS64.TRYWAIT P0, [R4+URZ], R5 ;  /* 0x00000005040075a7 */ /* 0x000ee4000800017f */
[----:B---3--:R-:W-:Y:S05]  /*14520*/  @!P0 BRA `(.L_x_3336) ;  /* 0x0000001c00008947 */ /* 0x008fea0003800000 */
.L_x_3430:
[----:B------:R-:W-:-:S07]  /*14530*/  IMAD R3, R3, 0x8, R0 ;  /* 0x0000000803037824 */ /* 0x000fce00078e0200 */
.L_x_3337:
[----:B----4-:R4:W0:Y:S02]  /*14540*/  SYNCS.PHASECHK.TRANS64.TRYWAIT P0, [R3+URZ], R2 ;  /* 0x00000002030075a7 */ /* 0x010824000800017f */
[----:B0-----:R-:W-:Y:S05]  /*14550*/  @!P0 NANOSLEEP.SYNCS 0x989680 ;  /* 0x009896800000895d */ /* 0x001fea0003900000 */
[----:B------:R-:W0:Y:S02]  /*14560*/  @!P0 SYNCS.PHASECHK.TRANS64 P0, [R3+URZ], R2 ;  /* 0x00000002030085a7 */ /* 0x000e24000800007f */
[----:B0-----:R-:W-:Y:S05]  /*14570*/  @!P0 BRA `(.L_x_3337) ;  /* 0xfffffffc00f08947 */ /* 0x001fea000383ffff */
.L_x_3114:
[----:B------:R-:W-:Y:S05]  /*14580*/  BSYNC B8 ;  /* 0x0000000000087941 */ /* 0x000fea0003800000 */
.L_x_3111:
[----:B------:R-:W-:Y:S05]  /*14590*/  EXIT ;  /* 0x000000000000794d */ /* 0x000fea0003800000 */
.L_x_3130:
[----:B0-----:R0:W1:Y:S02]  /*145a0*/  SYNCS.PHASECHK.TRANS64.TRYWAIT P5, [R74+URZ+0x28c90], R59 ;  /* 0x028c903b4a0075a7 */ /* 0x00106400080a017f */
[----:B-1----:R-:W-:Y:S05]  /*145b0*/  @!P5 NANOSLEEP.SYNCS 0x989680 ;  /* 0x009896800000d95d */ /* 0x002fea0003900000 */
[----:B------:R-:W1:Y:S02]  /*145c0*/  @!P5 SYNCS.PHASECHK.TRANS64 P5, [R74+URZ+0x28c90], R59 ;  /* 0x028c903b4a00d5a7 */ /* 0x000e6400080a007f */
[----:B-1----:R-:W-:Y:S05]  /*145d0*/  @!P5 BRA `(.L_x_3130) ;  /* 0xfffffffc00f0d947 */ /* 0x002fea000383ffff */
[----:B------:R-:W-:Y:S05]  /*145e0*/  BRA `(.L_x_3338) ;  /* 0xfffffee000147947 */ /* 0x000fea000383ffff */
.L_x_3140:
[----:B0-----:R0:W1:Y:S02]  /*145f0*/  SYNCS.PHASECHK.TRANS64.TRYWAIT P5, [R74+URZ+0x28c90], R59 ;  /* 0x028c903b4a0075a7 */ /* 0x00106400080a017f */
[----:B-1----:R-:W-:Y:S05]  /*14600*/  @!P5 NANOSLEEP.SYNCS 0x989680 ;  /* 0x009896800000d95d */ /* 0x002fea0003900000 */
[----:B------:R-:W1:Y:S02]  /*14610*/  @!P5 SYNCS.PHASECHK.TRANS64 P5, [R74+URZ+0x28c90], R59 ;  /* 0x028c903b4a00d5a7 */ /* 0x000e6400080a007f */
[----:B-1----:R-:W-:Y:S05]  /*14620*/  @!P5 BRA `(.L_x_3140) ;  /* 0xfffffffc00f0d947 */ /* 0x002fea000383ffff */
[----:B------:R-:W-:Y:S05]  /*14630*/  BRA `(.L_x_3339) ;  /* 0xfffffee8008c7947 */ /* 0x000fea000383ffff */
.L_x_3145:
[----:B0-----:R0:W1:Y:S02]  /*14640*/  SYNCS.PHASECHK.TRANS64.TRYWAIT P5, [R74+URZ+0x28c90], R59 ;  /* 0x028c903b4a0075a7 */ /* 0x00106400080a017f */
[----:B-1----:R-:W-:Y:S05]  /*14650*/  @!P5 NANOSLEEP.SYNCS 0x989680 ;  /* 0x009896800000d95d */ /* 0x002fea0003900000 */
[----:B------:R-:W1:Y:S02]  /*14660*/  @!P5 SYNCS.PHASECHK.TRANS64 P5, [R74+URZ+0x28c90], R59 ;  /* 0x028c903b4a00d5a7 */ /* 0x000e6400080a007f */
[----:B-1----:R-:W-:Y:S05]  /*14670*/  @!P5 BRA `(.L_x_3145) ;  /* 0xfffffffc00f0d947 */ /* 0x002fea000383ffff */
[----:B------:R-:W-:Y:S05]  /*14680*/  BRA `(.L_x_3340) ;  /* 0xfffffef000c07947 */ /* 0x000fea000383ffff */
.L_x_3149:
[----:B----4-:R4:W0:Y:S02]  /*14690*/  SYNCS.PHASECHK.TRANS64.TRYWAIT P0, [R74+URZ+0x28cb0], R59 ;  /* 0x028cb03b4a0075a7 */ /* 0x010824000800017f */
[----:B0-----:R-:W-:Y:S05]  /*146a0*/  @!P0 NANOSLEEP.SYNCS 0x989680 ;  /* 0x009896800000895d */ /* 0x001fea0003900000 */
[----:B------:R-:W0:Y:S02]  /*146b0*/  @!P0 SYNCS.PHASECHK.TRANS64 P0, [R74+URZ+0x28cb0], R59 ;  /* 0x028cb03b4a0085a7 */ /* 0x000e24000800007f */
[----:B0-----:R-:W-:Y:S05]  /*146c0*/  @!P0 BRA `(.L_x_3149) ;  /* 0xfffffffc00f08947 */ /* 0x001fea000383ffff */
[----:B------:R-:W-:Y:S05]  /*146d0*/  BRA `(.L_x_3341) ;  /* 0xfffffef400387947 */ /* 0x000fea000383ffff */
.L_x_3160:
[----:B0-----:R0:W1:Y:S02]  /*146e0*/  SYNCS.PHASECHK.TRANS64.TRYWAIT P0, [R8+URZ+0x28c50], R3 ;  /* 0x028c5003080075a7 */ /* 0x001064000800017f */
[----:B-1----:R-:W-:Y:S05]  /*146f0*/  @!P0 NANOSLEEP.SYNCS 0x989680 ;  /* 0x009896800000895d */ /* 0x002fea0003900000 */
[----:B------:R-:W1:Y:S02]  /*14700*/  @!P0 SYNCS.PHASECHK.TRANS64 P0, [R8+URZ+0x28c50], R3 ;  /* 0x028c5003080085a7 */ /* 0x000e64000800007f */
[----:B-1----:R-:W-:Y:S05]  /*14710*/  @!P0 BRA `(.L_x_3160) ;  /* 0xfffffffc00f08947 */ /* 0x002fea000383ffff */
[----:B------:R-:W-:Y:S05]  /*14720*/  BRA `(.L_x_3342) ;  /* 0xffffff00005c7947 */ /* 0x000fea000383ffff */
.L_x_3167:
[----:B-1----:R1:W2:Y:S02]  /*14730*/  SYNCS.PHASECHK.TRANS64.TRYWAIT P0, [R0+URZ+0x28c50], R3 ;  /* 0x028c5003000075a7 */ /* 0x0022a4000800017f */
[----:B--2---:R-:W-:Y:S05]  /*14740*/  @!P0 NANOSLEEP.SYNCS 0x989680 ;  /* 0x009896800000895d */ /* 0x004fea0003900000 */
[----:B------:R-:W2:Y:S02]  /*14750*/  @!P0 SYNCS.PHASECHK.TRANS64 P0, [R0+URZ+0x28c50], R3 ;  /* 0x028c5003000085a7 */ /* 0x000ea4000800007f */
[----:B--2---:R-:W-:Y:S05]  /*14760*/  @!P0 BRA `(.L_x_3167) ;  /* 0xfffffffc00f08947 */ /* 0x004fea000383ffff */
[----:B------:R-:W-:Y:S05]  /*14770*/  BRA `(.L_x_3166) ;  /* 0xffffff0c00887947 */ /* 0x000fea000383ffff */
.L_x_3182:
[----:B------:R-:W-:Y:S01]  /*14780*/  BSSY B1, `(.L_x_3343) ;  /* 0x0000008000017945 */ /* 0x000fe20003800000 */
[----:B------:R-:W-:Y:S01]  /*14790*/  IMAD.MOV.U32 R13, RZ, RZ, R26 ;  /* 0x000000ffff0d7224 */ /* 0x000fe200078e001a */
[----:B------:R-:W-:Y:S01]  /*147a0*/  MOV R11, 0x1c1f ;  /* 0x00001c1f000b7802 */ /* 0x000fe20000000f00 */
[----:B------:R-:W-:Y:S02]  /*147b0*/  IMAD.MOV.U32 R12, RZ, RZ, RZ ;  /* 0x000000ffff0c7224 */ /* 0x000fe400078e00ff */
[----:B------:R-:W-:-:S07]  /*147c0*/  IMAD.MOV.U32 R15, RZ, RZ, -0x1 ;  /* 0xffffffffff0f7424 */ /* 0x000fce00078e00ff */
[----:B------:R-:W-:Y:S05]  /*147d0*/  WARPSYNC.COLLECTIVE R15, `(.L_x_3344) ;  /* 0x000000000f087348 */ /* 0x000fea0003c00000 */
[----:B------:R0:W1:Y:S02]  /*147e0*/  SHFL.IDX P6, R14, R13, R12, R11 ;  /* 0x0000000c0d0e7389 */ /* 0x00006400000c000b */
[----:B01----:R-:W-:Y:S01]  /*147f0*/  ENDCOLLECTIVE ;  /* 0x000000000000791b */ /* 0x003fe20003800000 */
.L_x_3344:
[----:B------:R-:W-:Y:S05]  /*14800*/  BSYNC B1 ;  /* 0x0000000000017941 */ /* 0x000fea0003800000 */
.L_x_3343:
[----:B------:R-:W-:Y:S05]  /*14810*/  BRA `(.L_x_3345) ;  /* 0xffffff2000ac7947 */ /* 0x000fea000383ffff */
.L_x_3183:
        /* <DEDUP_REMOVED lines=8> */
.L_x_3347:
[----:B------:R-:W-:Y:S05]  /*148a0*/  BSYNC B1 ;  /* 0x0000000000017941 */ /* 0x000fea0003800000 */
.L_x_3346:
[----:B------:R-:W-:Y:S05]  /*148b0*/  BRA `(.L_x_3348) ;  /* 0xffffff2000907947 */ /* 0x000fea000383ffff */
.L_x_3184:
[----:B------:R-:W-:Y:S01]  /*148c0*/  BSSY B1, `(.L_x_3349) ;  /* 0x0000008000017945 */ /* 0x000fe20003800000 */
[----:B------:R-:W-:Y:S01]  /*148d0*/  IMAD.MOV.U32 R13, RZ, RZ, R28 ;  /* 0x000000ffff0d7224 */ /* 0x000fe200078e001c */
[----:B------:R-:W-:Y:S01]  /*148e0*/  MOV R15, 0xffffffff ;  /* 0xffffffff000f7802 */ /* 0x000fe20000000f00 */
[----:B------:R-:W-:Y:S02]  /*148f0*/  IMAD.MOV.U32 R12, RZ, RZ, RZ ;  /* 0x000000ffff0c7224 */ /* 0x000fe400078e00ff */
[----:B------:R-:W-:-:S07]  /*14900*/  IMAD.MOV.U32 R11, RZ, RZ, 0x1c1f ;  /* 0x00001c1fff0b7424 */ /* 0x000fce00078e00ff */
[----:B------:R-:W-:Y:S05]  /*14910*/  WARPSYNC.COLLECTIVE R15, `(.L_x_3350) ;  /* 0x000000000f087348 */ /* 0x000fea0003c00000 */
[----:B------:R0:W1:Y:S02]  /*14920*/  SHFL.IDX P6, R14, R13, R12, R11 ;  /* 0x0000000c0d0e7389 */ /* 0x00006400000c000b */
[----:B01----:R-:W-:Y:S01]  /*14930*/  ENDCOLLECTIVE ;  /* 0x000000000000791b */ /* 0x003fe20003800000 */
.L_x_3350:
[----:B------:R-:W-:Y:S05]  /*14940*/  BSYNC B1 ;  /* 0x0000000000017941 */ /* 0x000fea0003800000 */
.L_x_3349:
[----:B------:R-:W-:Y:S05]  /*14950*/  BRA `(.L_x_3351) ;  /* 0xffffff2000747947 */ /* 0x000fea000383ffff */
.L_x_3185:
        /* <DEDUP_REMOVED lines=8> */
.L_x_3353:
[----:B------:R-:W-:Y:S05]  /*149e0*/  BSYNC B1 ;  /* 0x0000000000017941 */ /* 0x000fea0003800000 */
.L_x_3352:
[----:B------:R-:W-:Y:S05]  /*149f0*/  BRA `(.L_x_3354) ;  /* 0xffffff2000587947 */ /* 0x000fea000383ffff */
.L_x_3187:
[----:B0-----:R0:W1:Y:S02]  /*14a00*/  SYNCS.PHASECHK.TRANS64.TRYWAIT P0, [R2+URZ+0x28c00], R7 ;  /* 0x028c0007020075a7 */ /* 0x001064000800017f */
[----:B-1----:R-:W-:Y:S05]  /*14a10*/  @!P0 NANOSLEEP.SYNCS 0x989680 ;  /* 0x009896800000895d */ /* 0x002fea0003900000 */
[----:B------:R-:W1:Y:S02]  /*14a20*/  @!P0 SYNCS.PHASECHK.TRANS64 P0, [R2+URZ+0x28c00], R7 ;  /* 0x028c0007020085a7 */ /* 0x000e64000800007f */
[----:B-1----:R-:W-:Y:S05]  /*14a30*/  @!P0 BRA `(.L_x_3187) ;  /* 0xfffffffc00f08947 */ /* 0x002fea000383ffff */
[----:B------:R-:W-:Y:S05]  /*14a40*/  BRA `(.L_x_3355) ;  /* 0xffffff2000b87947 */ /* 0x000fea000383ffff */
.L_x_3195:
[----:B------:R-:W-:Y:S01]  /*14a50*/  BSSY B1, `(.L_x_3356) ;  /* 0x0000008000017945 */ /* 0x000fe20003800000 */
[----:B------:R-:W-:Y:S02]  /*14a60*/  IMAD.MOV.U32 R13, RZ, RZ, R26 ;  /* 0x000000ffff0d7224 */ /* 0x000fe400078e001a */
[----:B------:R-:W-:Y:S02]  /*14a70*/  IMAD.MOV.U32 R12, RZ, RZ, RZ ;  /* 0x000000ffff0c7224 */ /* 0x000fe400078e00ff */
[----:B------:R-:W-:Y:S02]  /*14a80*/  IMAD.MOV.U32 R11, RZ, RZ, 0x1c1f ;  /* 0x00001c1fff0b7424 */ /* 0x000fe400078e00ff */
[----:B------:R-:W-:-:S07]  /*14a90*/  IMAD.MOV.U32 R15, RZ, RZ, -0x1 ;  /* 0xffffffffff0f7424 */ /* 0x000fce00078e00ff */
[----:B0----5:R-:W-:Y:S05]  /*14aa0*/  WARPSYNC.COLLECTIVE R15, `(.L_x_3357) ;  /* 0x000000000f087348 */ /* 0x021fea0003c00000 */
[----:B------:R1:W2:Y:S02]  /*14ab0*/  SHFL.IDX P6, R14, R13, R12, R11 ;  /* 0x0000000c0d0e7389 */ /* 0x0002a400000c000b */
[----:B012--5:R-:W-:Y:S01]  /*14ac0*/  ENDCOLLECTIVE ;  /* 0x000000000000791b */ /* 0x027fe20003800000 */
.L_x_3357:
[----:B------:R-:W-:Y:S05]  /*14ad0*/  BSYNC B1 ;  /* 0x0000000000017941 */ /* 0x000fea0003800000 */
.L_x_3356:
[----:B------:R-:W-:Y:S05]  /*14ae0*/  BRA `(.L_x_3358) ;  /* 0xffffff2c00847947 */ /* 0x000fea000383ffff */
.L_x_3196:
[----:B------:R-:W-:Y:S01]  /*14af0*/  BSSY B1, `(.L_x_3359) ;  /* 0x0000008000017945 */ /* 0x000fe20003800000 */
[----:B------:R-:W-:Y:S01]  /*14b00*/  MOV R13, R24 ;  /* 0x00000018000d7202 */ /* 0x000fe20000000f00 */
[----:B------:R-:W-:Y:S02]  /*14b10*/  IMAD.MOV.U32 R12, RZ, RZ, RZ ;  /* 0x000000ffff0c7224 */ /* 0x000fe400078e00ff */
[----:B------:R-:W-:Y:S02]  /*14b20*/  IMAD.MOV.U32 R11, RZ, RZ, 0x1c1f ;  /* 0x00001c1fff0b7424 */ /* 0x000fe400078e00ff */
[----:B------:R-:W-:-:S07]  /*14b30*/  IMAD.MOV.U32 R15, RZ, RZ, -0x1 ;  /* 0xffffffffff0f7424 */ /* 0x000fce00078e00ff */
[----:B0----5:R-:W-:Y:S05]  /*14b40*/  WARPSYNC.COLLECTIVE R15, `(.L_x_3360) ;  /* 0x000000000f087348 */ /* 0x021fea0003c00000 */
[----:B------:R1:W2:Y:S02]  /*14b50*/  SHFL.IDX P6, R14, R13, R12, R11 ;  /* 0x0000000c0d0e7389 */ /* 0x0002a400000c000b */
[----:B012--5:R-:W-:Y:S01]  /*14b60*/  ENDCOLLECTIVE ;  /* 0x000000000000791b */ /* 0x027fe20003800000 */
.L_x_3360:
[----:B------:R-:W-:Y:S05]  /*14b70*/  BSYNC B1 ;  /* 0x0000000000017941 */ /* 0x000fea0003800000 */
.L_x_3359:
[----:B------:R-:W-:Y:S05]  /*14b80*/  BRA `(.L_x_3361) ;  /* 0xffffff2c00687947 */ /* 0x000fea000383ffff */
.L_x_3197:
        /* <DEDUP_REMOVED lines=8> */
.L_x_3363:
[----:B------:R-:W-:Y:S05]  /*14c10*/  BSYNC B1 ;  /* 0x0000000000017941 */ /* 0x000fea0003800000 */
.L_x_3362:
[----:B------:R-:W-:Y:S05]  /*14c20*/  BRA `(.L_x_3364) ;  /* 0xffffff2c004c7947 */ /* 0x000fea000383ffff */
.L_x_3198:
[----:B------:R-:W-:Y:S01]  /*14c30*/  BSSY B1, `(.L_x_3365) ;  /* 0x0000008000017945 */ /* 0x000fe20003800000 */
[----:B------:R-:W-:Y:S01]  /*14c40*/  IMAD.MOV.U32 R13, RZ, RZ, R27 ;  /* 0x000000ffff0d7224 */ /* 0x000fe200078e001b */
[----:B------:R-:W-:Y:S01]  /*14c50*/  MOV R12, RZ ;  /* 0x000000ff000c7202 */ /* 0x000fe20000000f00 */
[----:B------:R-:W-:Y:S02]  /*14c60*/  IMAD.MOV.U32 R11, RZ, RZ, 0x1c1f ;  /* 0x00001c1fff0b7424 */ /* 0x000fe400078e00ff */
[----:B------:R-:W-:-:S07]  /*14c70*/  IMAD.MOV.U32 R15, RZ, RZ, -0x1 ;  /* 0xffffffffff0f7424 */ /* 0x000fce00078e00ff */
[----:B0----5:R-:W-:Y:S05]  /*14c80*/  WARPSYNC.COLLECTIVE R15, `(.L_x_3366) ;  /* 0x000000000f087348 */ /* 0x021fea0003c00000 */
[----:B------:R1:W2:Y:S02]  /*14c90*/  SHFL.IDX P6, R14, R13, R12, R11 ;  /* 0x0000000c0d0e7389 */ /* 0x0002a400000c000b */
[----:B012--5:R-:W-:Y:S01]  /*14ca0*/  ENDCOLLECTIVE ;  /* 0x000000000000791b */ /* 0x027fe20003800000 */
.L_x_3366:
[----:B------:R-:W-:Y:S05]  /*14cb0*/  BSYNC B1 ;  /* 0x0000000000017941 */ /* 0x000fea0003800000 */
.L_x_3365:
[----:B------:R-:W-:Y:S05]  /*14cc0*/  BRA `(.L_x_3367) ;  /* 0xffffff2c00307947 */ /* 0x000fea000383ffff */
.L_x_3200:
[----:B0-----:R0:W1:Y:S02]  /*14cd0*/  SYNCS.PHASECHK.TRANS64.TRYWAIT P1, [R2+URZ+0x28c00], R3 ;  /* 0x028c0003020075a7 */ /* 0x001064000802017f */
[----:B-1----:R-:W-:Y:S05]  /*14ce0*/  @!P1 NANOSLEEP.SYNCS 0x989680 ;  /* 0x009896800000995d */ /* 0x002fea0003900000 */
[----:B------:R-:W1:Y:S02]  /*14cf0*/  @!P1 SYNCS.PHASECHK.TRANS64 P1, [R2+URZ+0x28c00], R3 ;  /* 0x028c0003020095a7 */ /* 0x000e64000802007f */
[----:B-1----:R-:W-:Y:S05]  /*14d00*/  @!P1 BRA `(.L_x_3200) ;  /* 0xfffffffc00f09947 */ /* 0x002fea000383ffff */
[----:B------:R-:W-:Y:S05]  /*14d10*/  BRA `(.L_x_3368) ;  /* 0xffffff2c00907947 */ /* 0x000fea000383ffff */
.L_x_3206:
[----:B0-----:R0:W1:Y:S02]  /*14d20*/  SYNCS.PHASECHK.TRANS64.TRYWAIT P1, [R15+URZ+0x28c30], R58 ;  /* 0x028c303a0f0075a7 */ /* 0x001064000802017f */
[----:B-1----:R-:W-:Y:S05]  /*14d30*/  @!P1 NANOSLEEP.SYNCS 0x989680 ;  /* 0x009896800000995d */ /* 0x002fea0003900000 */
[----:B------:R-:W1:Y:S02]  /*14d40*/  @!P1 SYNCS.PHASECHK.TRANS64 P1, [R15+URZ+0x28c30], R58 ;  /* 0x028c303a0f0095a7 */ /* 0x000e64000802007f */
[----:B-1----:R-:W-:Y:S05]  /*14d50*/  @!P1 BRA `(.L_x_3206) ;  /* 0xfffffffc00f09947 */ /* 0x002fea000383ffff */
[----:B------:R-:W-:Y:S05]  /*14d60*/  BRA `(.L_x_3205) ;  /* 0xffffff3800a07947 */ /* 0x000fea000383ffff */
.L_x_3211:
[----:B--2---:R2:W3:Y:S02]  /*14d70*/  SYNCS.PHASECHK.TRANS64.TRYWAIT P2, [R15+URZ+0x28c50], R58 ;  /* 0x028c503a0f0075a7 */ /* 0x0044e4000804017f */
[----:B---3--:R-:W-:Y:S05]  /*14d80*/  @!P2 NANOSLEEP.SYNCS 0x989680 ;  /* 0x009896800000a95d */ /* 0x008fea0003900000 */
[----:B------:R-:W3:Y:S02]  /*14d90*/  @!P2 SYNCS.PHASECHK.TRANS64 P2, [R15+URZ+0x28c50], R58 ;  /* 0x028c503a0f00a5a7 */ /* 0x000ee4000804007f */
[----:B---3--:R-:W-:Y:S05]  /*14da0*/  @!P2 BRA `(.L_x_3211) ;  /* 0xfffffffc00f0a947 */ /* 0x008fea000383ffff */
[----:B------:R-:W-:Y:S05]  /*14db0*/  BRA `(.L_x_3210) ;  /* 0xffffff4800d87947 */ /* 0x000fea000383ffff */
.L_x_3218:
[----:B-1----:R1:W2:Y:S02]  /*14dc0*/  SYNCS.PHASECHK.TRANS64.TRYWAIT P3, [R15+URZ+0x28c30], R213 ;  /* 0x028c30d50f0075a7 */ /* 0x0022a4000806017f */
[----:B--2---:R-:W-:Y:S05]  /*14dd0*/  @!P3 NANOSLEEP.SYNCS 0x989680 ;  /* 0x009896800000b95d */ /* 0x004fea0003900000 */
[----:B------:R-:W2:Y:S02]  /*14de0*/  @!P3 SYNCS.PHASECHK.TRANS64 P3, [R15+URZ+0x28c30], R213 ;  /* 0x028c30d50f00b5a7 */ /* 0x000ea4000806007f */
[----:B--2---:R-:W-:Y:S05]  /*14df0*/  @!P3 BRA `(.L_x_3218) ;  /* 0xfffffffc00f0b947 */ /* 0x004fea000383ffff */
[----:B------:R-:W-:Y:S05]  /*14e00*/  BRA `(.L_x_3217) ;  /* 0xffffff4c00e07947 */ /* 0x000fea000383ffff */
.L_x_3223:
[----:B---3--:R3:W4:Y:S02]  /*14e10*/  SYNCS.PHASECHK.TRANS64.TRYWAIT P3, [R15+URZ+0x28c50], R213 ;  /* 0x028c50d50f0075a7 */ /* 0x008724000806017f */
[----:B----4-:R-:W-:Y:S05]  /*14e20*/  @!P3 NANOSLEEP.SYNCS 0x989680 ;  /* 0x009896800000b95d */ /* 0x010fea0003900000 */
[----:B------:R-:W4:Y:S02]  /*14e30*/  @!P3 SYNCS.PHASECHK.TRANS64 P3, [R15+URZ+0x28c50], R213 ;  /* 0x028c50d50f00b5a7 */ /* 0x000f24000806007f */
[----:B----4-:R-:W-:Y:S05]  /*14e40*/  @!P3 BRA `(.L_x_3223) ;  /* 0xfffffffc00f0b947 */ /* 0x010fea000383ffff */
[----:B------:R-:W-:Y:S05]  /*14e50*/  BRA `(.L_x_3222) ;  /* 0xffffff64003c7947 */ /* 0x000fea000383ffff */
.L_x_3249:
        /* <DEDUP_REMOVED lines=11> */
.L_x_3370:
[----:B------:R-:W-:Y:S05]  /*14f10*/  BSYNC B1 ;  /* 0x0000000000017941 */ /* 0x000fea0003800000 */
.L_x_3369:
[----:B------:R-:W-:Y:S05]  /*14f20*/  BRA `(.L_x_3371) ;  /* 0xffffffa800707947 */ /* 0x000fea000383ffff */
.L_x_3250:
[----:B------:R-:W-:Y:S01]  /*14f30*/  BSSY B1, `(.L_x_3372) ;  /* 0x0000006000017945 */ /* 0x000fe20003800000 */
[----:B------:R-:W-:-:S07]  /*14f40*/  IMAD.MOV.U32 R15, RZ, RZ, -0x1 ;  /* 0xffffffffff0f7424 */ /* 0x000fce00078e00ff */
[----:B-----5:R-:W-:Y:S05]  /*14f50*/  WARPSYNC.COLLECTIVE R15, `(.L_x_3373) ;  /* 0x000000000f0c7348 */ /* 0x020fea0003c00000 */
[----:B------:R-:W-:Y:S02]  /*14f60*/  ELECT P6, UR62, PT ;  /* 0x00000000003e782f */ /* 0x000fe400038c0000 */
[----:B------:R-:W-:Y:S01]  /*14f70*/  MOV R14, UR62 ;  /* 0x0000003e000e7c02 */ /* 0x000fe20008000f00 */
[----:B-----5:R-:W-:Y:S10]  /*14f80*/  ENDCOLLECTIVE ;  /* 0x000000000000791b */ /* 0x020ff40003800000 */
.L_x_3373:
[----:B------:R-:W-:Y:S05]  /*14f90*/  BSYNC B1 ;  /* 0x0000000000017941 */ /* 0x000fea0003800000 */
.L_x_3372:
[----:B------:R-:W-:Y:S05]  /*14fa0*/  BRA `(.L_x_3374) ;  /* 0xffffffa8005c7947 */ /* 0x000fea000383ffff */
.L_x_3252:
[----:B0-----:R0:W1:Y:S02]  /*14fb0*/  SYNCS.PHASECHK.TRANS64.TRYWAIT P0, [R5+URZ+0x28c20], R6 ;  /* 0x028c2006050075a7 */ /* 0x001064000800017f */
[----:B-1----:R-:W-:Y:S05]  /*14fc0*/  @!P0 NANOSLEEP.SYNCS 0x989680 ;  /* 0x009896800000895d */ /* 0x002fea0003900000 */
[----:B------:R-:W1:Y:S02]  /*14fd0*/  @!P0 SYNCS.PHASECHK.TRANS64 P0, [R5+URZ+0x28c20], R6 ;  /* 0x028c2006050085a7 */ /* 0x000e64000800007f */
[----:B-1----:R-:W-:Y:S05]  /*14fe0*/  @!P0 BRA `(.L_x_3252) ;  /* 0xfffffffc00f08947 */ /* 0x002fea000383ffff */
[----:B------:R-:W-:Y:S05]  /*14ff0*/  BRA `(.L_x_3375) ;  /* 0xffffffa800787947 */ /* 0x000fea000383ffff */
.L_x_3255:
[----:B0-----:R0:W1:Y:S02]  /*15000*/  SYNCS.PHASECHK.TRANS64.TRYWAIT P0, [R6+URZ+0x28ca0], R9 ;  /* 0x028ca009060075a7 */ /* 0x001064000800017f */
[----:B-1----:R-:W-:Y:S05]  /*15010*/  @!P0 NANOSLEEP.SYNCS 0x989680 ;  /* 0x009896800000895d */ /* 0x002fea0003900000 */
[----:B------:R-:W1:Y:S02]  /*15020*/  @!P0 SYNCS.PHASECHK.TRANS64 P0, [R6+URZ+0x28ca0], R9 ;  /* 0x028ca009060085a7 */ /* 0x000e64000800007f */
[----:B-1----:R-:W-:Y:S05]  /*15030*/  @!P0 BRA `(.L_x_3255) ;  /* 0xfffffffc00f08947 */ /* 0x002fea000383ffff */
[----:B------:R-:W-:Y:S05]  /*15040*/  BRA `(.L_x_3376) ;  /* 0xffffffa800887947 */ /* 0x000fea000383ffff */
.L_x_3257:
[----:B-1----:R1:W2:Y:S02]  /*15050*/  SYNCS.PHASECHK.TRANS64.TRYWAIT P0, [R6+URZ+0x28cc0], R9 ;  /* 0x028cc009060075a7 */ /* 0x0022a4000800017f */
[----:B--2---:R-:W-:Y:S05]  /*15060*/  @!P0 NANOSLEEP.SYNCS 0x989680 ;  /* 0x009896800000895d */ /* 0x004fea0003900000 */
[----:B------:R-:W2:Y:S02]  /*15070*/  @!P0 SYNCS.PHASECHK.TRANS64 P0, [R6+URZ+0x28cc0], R9 ;  /* 0x028cc009060085a7 */ /* 0x000ea4000800007f */
[----:B--2---:R-:W-:Y:S05]  /*15080*/  @!P0 BRA `(.L_x_3257) ;  /* 0xfffffffc00f08947 */ /* 0x004fea000383ffff */
[----:B------:R-:W-:Y:S05]  /*15090*/  BRA `(.L_x_3377) ;  /* 0xffffffa800ec7947 */ /* 0x000fea000383ffff */
.L_x_3261:
[----:B0-----:R0:W1:Y:S02]  /*150a0*/  SYNCS.PHASECHK.TRANS64.TRYWAIT P0, [R7+URZ+0x28ca0], R8 ;  /* 0x028ca008070075a7 */ /* 0x001064000800017f */
[----:B-1----:R-:W-:Y:S05]  /*150b0*/  @!P0 NANOSLEEP.SYNCS 0x989680 ;  /* 0x009896800000895d */ /* 0x002fea0003900000 */
[----:B------:R-:W1:Y:S02]  /*150c0*/  @!P0 SYNCS.PHASECHK.TRANS64 P0, [R7+URZ+0x28ca0], R8 ;  /* 0x028ca008070085a7 */ /* 0x000e64000800007f */
[----:B-1----:R-:W-:Y:S05]  /*150d0*/  @!P0 BRA `(.L_x_3261) ;  /* 0xfffffffc00f08947 */ /* 0x002fea000383ffff */
[----:B------:R-:W-:Y:S05]  /*150e0*/  BRA `(.L_x_3378) ;  /* 0xffffffb0002c7947 */ /* 0x000fea000383ffff */
.L_x_3263:
[----:B-1----:R1:W2:Y:S02]  /*150f0*/  SYNCS.PHASECHK.TRANS64.TRYWAIT P1, [R7+URZ+0x28cc0], R8 ;  /* 0x028cc008070075a7 */ /* 0x0022a4000802017f */
[----:B--2---:R-:W-:Y:S05]  /*15100*/  @!P1 NANOSLEEP.SYNCS 0x989680 ;  /* 0x009896800000995d */ /* 0x004fea0003900000 */
[----:B------:R-:W2:Y:S02]  /*15110*/  @!P1 SYNCS.PHASECHK.TRANS64 P1, [R7+URZ+0x28cc0], R8 ;  /* 0x028cc008070095a7 */ /* 0x000ea4000802007f */
[----:B--2---:R-:W-:Y:S05]  /*15120*/  @!P1 BRA `(.L_x_3263) ;  /* 0xfffffffc00f09947 */ /* 0x004fea000383ffff */
[----:B------:R-:W-:Y:S05]  /*15130*/  BRA `(.L_x_3379) ;  /* 0xffffffb000887947 */ /* 0x000fea000383ffff */
.L_x_3273:
[----:B------:R-:W0:Y:S01]  /*15140*/  S2R R3, SR_TID.X ;  /* 0x0000000000037919 */ /* 0x000e220000002100 */
[----:B------:R-:W-:Y:S01]  /*15150*/  BSSY B0, `(.L_x_3380) ;  /* 0x000000a000007945 */ /* 0x000fe20003800000 */
[----:B------:R-:W-:Y:S01]  /*15160*/  MOV R12, RZ ;  /* 0x000000ff000c7202 */ /* 0x000fe20000000f00 */
[----:B------:R-:W-:Y:S02]  /*15170*/  IMAD.MOV.U32 R11, RZ, RZ, 0x1f ;  /* 0x0000001fff0b7424 */ /* 0x000fe400078e00ff */
[----:B------:R-:W-:Y:S01]  /*15180*/  IMAD.MOV.U32 R15, RZ, RZ, -0x1 ;  /* 0xffffffffff0f7424 */ /* 0x000fe200078e00ff */
[----:B0-----:R-:W-:-:S04]  /*15190*/  SHF.R.U32.HI R3, RZ, 0x5, R3 ;  /* 0x00000005ff037819 */ /* 0x001fc80000011603 */
[----:B------:R-:W-:-:S05]  /*151a0*/  LOP3.LUT R3, R3, 0x3, RZ, 0xc0, !PT ;  /* 0x0000000303037812 */ /* 0x000fca00078ec0ff */
[----:B------:R-:W-:-:S07]  /*151b0*/  IMAD.MOV.U32 R13, RZ, RZ, R3 ;  /* 0x000000ffff0d7224 */ /* 0x000fce00078e0003 */
[----:B-1----:R-:W-:Y:S05]  /*151c0*/  WARPSYNC.COLLECTIVE R15, `(.L_x_3381) ;  /* 0x000000000f087348 */ /* 0x002fea0003c00000 */
[----:B------:R0:W2:Y:S02]  /*151d0*/  SHFL.IDX P6, R14, R13, R12, R11 ;  /* 0x0000000c0d0e7389 */ /* 0x0000a400000c000b */
[----:B012---:R-:W-:Y:S01]  /*151e0*/  ENDCOLLECTIVE ;  /* 0x000000000000791b */ /* 0x007fe20003800000 */
.L_x_3381:
[----:B------:R-:W-:Y:S05]  /*151f0*/  BSYNC B0 ;  /* 0x0000000000007941 */ /* 0x000fea0003800000 */
.L_x_3380:
[----:B------:R-:W-:Y:S05]  /*15200*/  BRA `(.L_x_3382) ;  /* 0xffffffbc00847947 */ /* 0x000fea000383ffff */
.L_x_3274:
[----:B------:R-:W-:Y:S01]  /*15210*/  BSSY B0, `(.L_x_3383) ;  /* 0x0000006000007945 */ /* 0x000fe20003800000 */
[----:B------:R-:W-:-:S07]  /*15220*/  IMAD.MOV.U32 R15, RZ, RZ, -0x1 ;  /* 0xffffffffff0f7424 */ /* 0x000fce00078e00ff */
[----:B------:R-:W-:Y:S05]  /*15230*/  WARPSYNC.COLLECTIVE R15, `(.L_x_3384) ;  /* 0x000000000f0c7348 */ /* 0x000fea0003c00000 */
[----:B------:R-:W-:Y:S02]  /*15240*/  ELECT P6, UR62, PT ;  /* 0x00000000003e782f */ /* 0x000fe400038c0000 */
[----:B------:R-:W-:Y:S01]  /*15250*/  MOV R14, UR62 ;  /* 0x0000003e000e7c02 */ /* 0x000fe20008000f00 */
[----:B------:R-:W-:Y:S10]  /*15260*/  ENDCOLLECTIVE ;  /* 0x000000000000791b */ /* 0x000ff40003800000 */
.L_x_3384:
[----:B------:R-:W-:Y:S05]  /*15270*/  BSYNC B0 ;  /* 0x0000000000007941 */ /* 0x000fea0003800000 */
.L_x_3383:
[----:B------:R-:W-:Y:S05]  /*15280*/  BRA `(.L_x_3385) ;  /* 0xffffffbc007c7947 */ /* 0x000fea000383ffff */
.L_x_3277:
[----:B0-----:R0:W1:Y:S02]  /*15290*/  SYNCS.PHASECHK.TRANS64.TRYWAIT P0, [R5+URZ+0x28c40], R7 ;  /* 0x028c4007050075a7 */ /* 0x001064000800017f */
[----:B-1----:R-:W-:Y:S05]  /*152a0*/  @!P0 NANOSLEEP.SYNCS 0x989680 ;  /* 0x009896800000895d */ /* 0x002fea0003900000 */
[----:B------:R-:W1:Y:S02]  /*152b0*/  @!P0 SYNCS.PHASECHK.TRANS64 P0, [R5+URZ+0x28c40], R7 ;  /* 0x028c4007050085a7 */ /* 0x000e64000800007f */
[----:B-1----:R-:W-:Y:S05]  /*152c0*/  @!P0 BRA `(.L_x_3277) ;  /* 0xfffffffc00f08947 */ /* 0x002fea000383ffff */
[----:B------:R-:W-:Y:S05]  /*152d0*/  BRA `(.L_x_3386) ;  /* 0xffffffbc00ec7947 */ /* 0x000fea000383ffff */
.L_x_3280:
        /* <DEDUP_REMOVED lines=8> */
.L_x_3283:
[----:B0-----:R0:W1:Y:S02]  /*15360*/  SYNCS.PHASECHK.TRANS64.TRYWAIT P0, [R2+URZ+0x28c60], R5 ;  /* 0x028c6005020075a7 */ /* 0x001064000800017f */
[----:B-1----:R-:W-:Y:S05]  /*15370*/  @!P0 NANOSLEEP.SYNCS 0x989680 ;  /* 0x009896800000895d */ /* 0x002fea0003900000 */
[----:B------:R-:W1:Y:S02]  /*15380*/  @!P0 SYNCS.PHASECHK.TRANS64 P0, [R2+URZ+0x28c60], R5 ;  /* 0x028c6005020085a7 */ /* 0x000e64000800007f */
[----:B-1----:R-:W-:Y:S05]  /*15390*/  @!P0 BRA `(.L_x_3283) ;  /* 0xfffffffc00f08947 */ /* 0x002fea000383ffff */
[----:B------:R-:W-:Y:S05]  /*153a0*/  BRA `(.L_x_3388) ;  /* 0xffffffc000e87947 */ /* 0x000fea000383ffff */
.L_x_3292:
[----:B--2---:R2:W3:Y:S02]  /*153b0*/  SYNCS.PHASECHK.TRANS64.TRYWAIT P0, [R2+URZ+0x28c40], R7 ;  /* 0x028c4007020075a7 */ /* 0x0044e4000800017f */
[----:B---3--:R-:W-:Y:S05]  /*153c0*/  @!P0 NANOSLEEP.SYNCS 0x989680 ;  /* 0x009896800000895d */ /* 0x008fea0003900000 */
[----:B------:R-:W3:Y:S02]  /*153d0*/  @!P0 SYNCS.PHASECHK.TRANS64 P0, [R2+URZ+0x28c40], R7 ;  /* 0x028c4007020085a7 */ /* 0x000ee4000800007f */
[----:B---3--:R-:W-:Y:S05]  /*153e0*/  @!P0 BRA `(.L_x_3292) ;  /* 0xfffffffc00f08947 */ /* 0x008fea000383ffff */
[----:B------:R-:W-:Y:S05]  /*153f0*/  BRA `(.L_x_3389) ;  /* 0xffffffc800c07947 */ /* 0x000fea000383ffff */
.L_x_3294:
[----:B0-----:R0:W3:Y:S02]  /*15400*/  SYNCS.PHASECHK.TRANS64.TRYWAIT P0, [R2+URZ+0x28c60], R7 ;  /* 0x028c6007020075a7 */ /* 0x0010e4000800017f */
[----:B---3--:R-:W-:Y:S05]  /*15410*/  @!P0 NANOSLEEP.SYNCS 0x989680 ;  /* 0x009896800000895d */ /* 0x008fea0003900000 */
[----:B------:R-:W3:Y:S02]  /*15420*/  @!P0 SYNCS.PHASECHK.TRANS64 P0, [R2+URZ+0x28c60], R7 ;  /* 0x028c6007020085a7 */ /* 0x000ee4000800007f */
[----:B---3--:R-:W-:Y:S05]  /*15430*/  @!P0 BRA `(.L_x_3294) ;  /* 0xfffffffc00f08947 */ /* 0x008fea000383ffff */
[----:B------:R-:W-:Y:S05]  /*15440*/  BRA `(.L_x_3390) ;  /* 0xffffffcc00307947 */ /* 0x000fea000383ffff */
.L_x_3299:
[----:B---3--:R3:W4:Y:S02]  /*15450*/  SYNCS.PHASECHK.TRANS64.TRYWAIT P0, [R2+URZ+0x28c40], R3 ;  /* 0x028c4003020075a7 */ /* 0x008724000800017f */
[----:B----4-:R-:W-:Y:S05]  /*15460*/  @!P0 NANOSLEEP.SYNCS 0x989680 ;  /* 0x009896800000895d */ /* 0x010fea0003900000 */
[----:B------:R-:W4:Y:S02]  /*15470*/  @!P0 SYNCS.PHASECHK.TRANS64 P0, [R2+URZ+0x28c40], R3 ;  /* 0x028c4003020085a7 */ /* 0x000f24000800007f */
[----:B----4-:R-:W-:Y:S05]  /*15480*/  @!P0 BRA `(.L_x_3299) ;  /* 0xfffffffc00f08947 */ /* 0x010fea000383ffff */
[----:B------:R-:W-:Y:S05]  /*15490*/  BRA `(.L_x_3391) ;  /* 0xffffffd000cc7947 */ /* 0x000fea000383ffff */
.L_x_3301:
[----:B0-----:R0:W2:Y:S02]  /*154a0*/  SYNCS.PHASECHK.TRANS64.TRYWAIT P1, [R2+URZ+0x28c60], R3 ;  /* 0x028c6003020075a7 */ /* 0x0010a4000802017f */
[----:B--2---:R-:W-:Y:S05]  /*154b0*/  @!P1 NANOSLEEP.SYNCS 0x989680 ;  /* 0x009896800000995d */ /* 0x004fea0003900000 */
[----:B------:R-:W2:Y:S02]  /*154c0*/  @!P1 SYNCS.PHASECHK.TRANS64 P1, [R2+URZ+0x28c60], R3 ;  /* 0x028c6003020095a7 */ /* 0x000ea4000802007f */
[----:B--2---:R-:W-:Y:S05]  /*154d0*/  @!P1 BRA `(.L_x_3301) ;  /* 0xfffffffc00f09947 */ /* 0x004fea000383ffff */
[----:B------:R-:W-:Y:S05]  /*154e0*/  BRA `(.L_x_3392) ;  /* 0xffffffd400387947 */ /* 0x000fea000383ffff */
.L_x_3306:
[----:B----4-:R4:W0:Y:S02]  /*154f0*/  SYNCS.PHASECHK.TRANS64.TRYWAIT P0, [R2+URZ+0x28c40], R3 ;  /* 0x028c4003020075a7 */ /* 0x010824000800017f */
[----:B0-----:R-:W-:Y:S05]  /*15500*/  @!P0 NANOSLEEP.SYNCS 0x989680 ;  /* 0x009896800000895d */ /* 0x001fea0003900000 */
[----:B------:R-:W0:Y:S02]  /*15510*/  @!P0 SYNCS.PHASECHK.TRANS64 P0, [R2+URZ+0x28c40], R3 ;  /* 0x028c4003020085a7 */ /* 0x000e24000800007f */
[----:B0-----:R-:W-:Y:S05]  /*15520*/  @!P0 BRA `(.L_x_3306) ;  /* 0xfffffffc00f08947 */ /* 0x001fea000383ffff */
[----:B------:R-:W-:Y:S05]  /*15530*/  BRA `(.L_x_3393) ;  /* 0xffffffd800b47947 */ /* 0x000fea000383ffff */
.L_x_3308:
[----:B0-----:R0:W2:Y:S02]  /*15540*/  SYNCS.PHASECHK.TRANS64.TRYWAIT P1, [R2+URZ+0x28c60], R3 ;  /* 0x028c6003020075a7 */ /* 0x0010a4000802017f */
[----:B--2---:R-:W-:Y:S05]  /*15550*/  @!P1 NANOSLEEP.SYNCS 0x989680 ;  /* 0x009896800000995d */ /* 0x004fea0003900000 */
[----:B------:R-:W2:Y:S02]  /*15560*/  @!P1 SYNCS.PHASECHK.TRANS64 P1, [R2+URZ+0x28c60], R3 ;  /* 0x028c6003020095a7 */ /* 0x000ea4000802007f */
[----:B--2---:R-:W-:Y:S05]  /*15570*/  @!P1 BRA `(.L_x_3308) ;  /* 0xfffffffc00f09947 */ /* 0x004fea000383ffff */
[----:B------:R-:W-:Y:S05]  /*15580*/  BRA `(.L_x_3394) ;  /* 0xffffffdc00247947 */ /* 0x000fea000383ffff */
.L_x_3313:
[----:B------:R-:W-:Y:S01]  /*15590*/  BSSY B0, `(.L_x_3395) ;  /* 0x0000008000007945 */ /* 0x000fe20003800000 */
[----:B0-----:R-:W-:Y:S02]  /*155a0*/  IMAD.MOV.U32 R13, RZ, RZ, R16 ;  /* 0x000000ffff0d7224 */ /* 0x001fe400078e0010 */
[----:B------:R-:W-:Y:S02]  /*155b0*/  IMAD.MOV.U32 R12, RZ, RZ, RZ ;  /* 0x000000ffff0c7224 */ /* 0x000fe400078e00ff */
[----:B--2---:R-:W-:Y:S02]  /*155c0*/  IMAD.MOV.U32 R11, RZ, RZ, 0x1f ;  /* 0x0000001fff0b7424 */ /* 0x004fe400078e00ff */
[----:B------:R-:W-:-:S07]  /*155d0*/  IMAD.MOV.U32 R15, RZ, RZ, -0x1 ;  /* 0xffffffffff0f7424 */ /* 0x000fce00078e00ff */
[----:B-1-3--:R-:W-:Y:S05]  /*155e0*/  WARPSYNC.COLLECTIVE R15, `(.L_x_3396) ;  /* 0x000000000f087348 */ /* 0x00afea0003c00000 */
[----:B------:R0:W2:Y:S02]  /*155f0*/  SHFL.IDX P6, R14, R13, R12, R11 ;  /* 0x0000000c0d0e7389 */ /* 0x0000a400000c000b */
[----:B0123--:R-:W-:Y:S01]  /*15600*/  ENDCOLLECTIVE ;  /* 0x000000000000791b */ /* 0x00ffe20003800000 */
.L_x_3396:
[----:B------:R-:W-:Y:S05]  /*15610*/  BSYNC B0 ;  /* 0x0000000000007941 */ /* 0x000fea0003800000 */
.L_x_3395:
[----:B------:R-:W-:Y:S01]  /*15620*/  MOV R13, R16 ;  /* 0x00000010000d7202 */ /* 0x000fe20000000f00 */
[----:B------:R-:W-:Y:S02]  /*15630*/  IMAD.MOV.U32 R12, RZ, RZ, 0x1 ;  /* 0x00000001ff0c7424 */ /* 0x000fe400078e00ff */
[----:B------:R-:W-:Y:S02]  /*15640*/  IMAD.MOV.U32 R11, RZ, RZ, 0x1f ;  /* 0x0000001fff0b7424 */ /* 0x000fe400078e00ff */
[----:B------:R-:W-:Y:S02]  /*15650*/  IMAD.MOV.U32 R15, RZ, RZ, -0x1 ;  /* 0xffffffffff0f7424 */ /* 0x000fe400078e00ff */
[----:B------:R-:W-:-:S07]  /*15660*/  IMAD.MOV.U32 R4, RZ, RZ, R14 ;  /* 0x000000ffff047224 */ /* 0x000fce00078e000e */
[----:B------:R-:W-:Y:S05]  /*15670*/  WARPSYNC.COLLECTIVE R15, `(.L_x_3397) ;  /* 0x000000000f087348 */ /* 0x000fea0003c00000 */
[----:B------:R0:W1:Y:S02]  /*15680*/  SHFL.IDX P6, R14, R13, R12, R11 ;  /* 0x0000000c0d0e7389 */ /* 0x00006400000c000b */
[----:B01----:R-:W-:Y:S01]  /*15690*/  ENDCOLLECTIVE ;  /* 0x000000000000791b */ /* 0x003fe20003800000 */
.L_x_3397:
[----:B------:R-:W-:Y:S01]  /*156a0*/  IMAD.MOV.U32 R6, RZ, RZ, R14 ;  /* 0x000000ffff067224 */ /* 0x000fe200078e000e */
[----:B------:R-:W-:Y:S06]  /*156b0*/  BRA `(.L_x_3398) ;  /* 0xffffffe000647947 */ /* 0x000fec000383ffff */
.L_x_3316:
[----:B------:R-:W-:Y:S01]  /*156c0*/  BSSY B0, `(.L_x_3399) ;  /* 0x0000008000007945 */ /* 0x000fe20003800000 */
[----:B-----5:R-:W-:Y:S02]  /*156d0*/  IMAD.MOV.U32 R13, RZ, RZ, R17 ;  /* 0x000000ffff0d7224 */ /* 0x020fe400078e0011 */
[----:B------:R-:W-:Y:S02]  /*156e0*/  IMAD.MOV.U32 R12, RZ, RZ, 0x1 ;  /* 0x00000001ff0c7424 */ /* 0x000fe400078e00ff */
[----:B--2---:R-:W-:Y:S02]  /*156f0*/  IMAD.MOV.U32 R11, RZ, RZ, RZ ;  /* 0x000000ffff0b7224 */ /* 0x004fe400078e00ff */
[----:B------:R-:W-:-:S07]  /*15700*/  IMAD.MOV.U32 R15, RZ, RZ, -0x1 ;  /* 0xffffffffff0f7424 */ /* 0x000fce00078e00ff */
[----:B0--34-:R-:W-:Y:S05]  /*15710*/  WARPSYNC.COLLECTIVE R15, `(.L_x_3400) ;  /* 0x000000000f087348 */ /* 0x019fea0003c00000 */
[----:B------:R1:W2:Y:S02]  /*15720*/  SHFL.UP P6, R14, R13, R12, R11 ;  /* 0x0400000c0d0e7389 */ /* 0x0002a400000c000b */
[----:B01234-:R-:W-:Y:S01]  /*15730*/  ENDCOLLECTIVE ;  /* 0x000000000000791b */ /* 0x01ffe20003800000 */
.L_x_3400:
[----:B------:R-:W-:Y:S05]  /*15740*/  BSYNC B0 ;  /* 0x0000000000007941 */ /* 0x000fea0003800000 */
.L_x_3399:
[----:B------:R-:W-:Y:S01]  /*15750*/  ISETP.NE.AND P0, PT, R8, RZ, PT ;  /* 0x000000ff0800720c */ /* 0x000fe20003f05270 */
[----:B------:R-:W-:Y:S02]  /*15760*/  IMAD.MOV.U32 R12, RZ, RZ, 0x2 ;  /* 0x00000002ff0c7424 */ /* 0x000fe400078e00ff */
[----:B------:R-:W-:Y:S01]  /*15770*/  IMAD.MOV.U32 R11, RZ, RZ, RZ ;  /* 0x000000ffff0b7224 */ /* 0x000fe200078e00ff */
[----:B------:R-:W-:Y:S01]  /*15780*/  SEL R14, R14, RZ, P0 ;  /* 0x000000ff0e0e7207 */ /* 0x000fe20000000000 */
[----:B------:R-:W-:Y:S01]  /*15790*/  IMAD.MOV.U32 R15, RZ, RZ, -0x1 ;  /* 0xffffffffff0f7424 */ /* 0x000fe200078e00ff */
[----:B------:R-:W-:Y:S02]  /*157a0*/  ISETP.GE.U32.AND P0, PT, R8, 0x2, PT ;  /* 0x000000020800780c */ /* 0x000fe40003f06070 */
[----:B------:R-:W-:-:S11]  /*157b0*/  IADD3 R13, R17, R14, RZ ;  /* 0x0000000e110d7210 */ /* 0x000fd60007ffe0ff */
[----:B------:R-:W-:Y:S05]  /*157c0*/  WARPSYNC.COLLECTIVE R15, `(.L_x_3401) ;  /* 0x000000000f087348 */ /* 0x000fea0003c00000 */
[----:B------:R0:W1:Y:S02]  /*157d0*/  SHFL.UP P6, R14, R13, R12, R11 ;  /* 0x0400000c0d0e7389 */ /* 0x00006400000c000b */
[----:B01----:R-:W-:Y:S01]  /*157e0*/  ENDCOLLECTIVE ;  /* 0x000000000000791b */ /* 0x003fe20003800000 */
.L_x_3401:
        /* <DEDUP_REMOVED lines=8> */
.L_x_3402:
        /* <DEDUP_REMOVED lines=8> */
.L_x_3403:
        /* <DEDUP_REMOVED lines=8> */
.L_x_3404:
        /* <DEDUP_REMOVED lines=8> */
.L_x_3405:
[----:B------:R-:W-:Y:S05]  /*159f0*/  BRA `(.L_x_3406) ;  /* 0xffffffe000287947 */ /* 0x000fea000383ffff */
.L_x_3321:
[----:B------:R-:W-:Y:S01]  /*15a00*/  BSSY B0, `(.L_x_3407) ;  /* 0x0000008000007945 */ /* 0x000fe20003800000 */
[----:B-----5:R-:W-:Y:S01]  /*15a10*/  IMAD.MOV.U32 R13, RZ, RZ, R17 ;  /* 0x000000ffff0d7224 */ /* 0x020fe200078e0011 */
[----:B------:R-:W-:Y:S01]  /*15a20*/  MOV R12, 0x1 ;  /* 0x00000001000c7802 */ /* 0x000fe20000000f00 */
[----:B--2---:R-:W-:Y:S02]  /*15a30*/  IMAD.MOV.U32 R11, RZ, RZ, RZ ;  /* 0x000000ffff0b7224 */ /* 0x004fe400078e00ff */
[----:B------:R-:W-:-:S07]  /*15a40*/  IMAD.MOV.U32 R15, RZ, RZ, -0x1 ;  /* 0xffffffffff0f7424 */ /* 0x000fce00078e00ff */
[----:B0-----:R-:W-:Y:S05]  /*15a50*/  WARPSYNC.COLLECTIVE R15, `(.L_x_3408) ;  /* 0x000000000f087348 */ /* 0x001fea0003c00000 */
[----:B------:R1:W2:Y:S02]  /*15a60*/  SHFL.UP P6, R14, R13, R12, R11 ;  /* 0x0400000c0d0e7389 */ /* 0x0002a400000c000b */
[----:B012---:R-:W-:Y:S01]  /*15a70*/  ENDCOLLECTIVE ;  /* 0x000000000000791b */ /* 0x007fe20003800000 */
.L_x_3408:
[----:B------:R-:W-:Y:S05]  /*15a80*/  BSYNC B0 ;  /* 0x0000000000007941 */ /* 0x000fea0003800000 */
.L_x_3407:
        /* <DEDUP_REMOVED lines=10> */
.L_x_3409:
        /* <DEDUP_REMOVED lines=8> */
.L_x_3410:
        /* <DEDUP_REMOVED lines=8> */
.L_x_3411:
        /* <DEDUP_REMOVED lines=8> */
.L_x_3412:
[----:B------:R-:W-:Y:S01]  /*15cb0*/  MOV R12, 0x1f ;  /* 0x0000001f000c7802 */ /* 0x000fe20000000f00 */
[----:B------:R-:W-:Y:S01]  /*15cc0*/  IMAD.MOV.U32 R11, RZ, RZ, 0x1f ;  /* 0x0000001fff0b7424 */ /* 0x000fe200078e00ff */
[----:B------:R-:W-:-:S05]  /*15cd0*/  SEL R2, R14, RZ, P0 ;  /* 0x000000ff0e027207 */ /* 0x000fca0000000000 */
[----:B------:R-:W-:-:S04]  /*15ce0*/  IMAD.IADD R2, R7, 0x1, R2 ;  /* 0x0000000107027824 */ /* 0x000fc800078e0202 */
[----:B------:R-:W-:-:S07]  /*15cf0*/  IMAD.MOV.U32 R13, RZ, RZ, R2 ;  /* 0x000000ffff0d7224 */ /* 0x000fce00078e0002 */
[----:B------:R-:W-:Y:S05]  /*15d00*/  WARPSYNC.COLLECTIVE R15, `(.L_x_3413) ;  /* 0x000000000f087348 */ /* 0x000fea0003c00000 */
[----:B------:R0:W1:Y:S02]  /*15d10*/  SHFL.IDX P6, R14, R13, R12, R11 ;  /* 0x0000000c0d0e7389 */ /* 0x00006400000c000b */
[----:B01----:R-:W-:Y:S01]  /*15d20*/  ENDCOLLECTIVE ;  /* 0x000000000000791b */ /* 0x003fe20003800000 */
.L_x_3413:
[----:B------:R-:W-:Y:S05]  /*15d30*/  BRA `(.L_x_3414) ;  /* 0xffffffe0000c7947 */ /* 0x000fea000383ffff */
.L_x_3323:
[----:B------:R-:W-:Y:S01]  /*15d40*/  BSSY B0, `(.L_x_3415) ;  /* 0x0000006000007945 */ /* 0x000fe20003800000 */
[----:B------:R-:W-:Y:S01]  /*15d50*/  PLOP3.LUT P6, PT, P6, PT, PT, 0x8, 0x0 ;  /* 0x000000000000781c */ /* 0x000fe200037ce170 */
[----:B------:R-:W-:-:S12]  /*15d60*/  IMAD.MOV.U32 R15, RZ, RZ, -0x1 ;  /* 0xffffffffff0f7424 */ /* 0x000fd800078e00ff */
[----:B0-2---:R-:W-:Y:S05]  /*15d70*/  WARPSYNC.COLLECTIVE R15, `(.L_x_3416) ;  /* 0x000000000f087348 */ /* 0x005fea0003c00000 */
[----:B------:R-:W-:Y:S01]  /*15d80*/  VOTE.ANY R14, PT, P6 ;  /* 0x00000000000e7806 */ /* 0x000fe200030e0100 */
[----:B0-2---:R-:W-:Y:S06]  /*15d90*/  ENDCOLLECTIVE ;  /* 0x000000000000791b */ /* 0x005fec0003800000 */
.L_x_3416:
[----:B------:R-:W-:Y:S05]  /*15da0*/  BSYNC B0 ;  /* 0x0000000000007941 */ /* 0x000fea0003800000 */
.L_x_3415:
        /* <DEDUP_REMOVED lines=9> */
.L_x_3417:
[----:B------:R-:W-:Y:S01]  /*15e40*/  IMAD.MOV.U32 R17, RZ, RZ, R14 ;  /* 0x000000ffff117224 */ /* 0x000fe200078e000e */
[----:B------:R-:W-:Y:S06]  /*15e50*/  BRA `(.L_x_3418) ;  /* 0xffffffdc00fc7947 */ /* 0x000fec000383ffff */
.L_x_3325:
[----:B------:R-:W-:Y:S01]  /*15e60*/  BSSY B0, `(.L_x_3419) ;  /* 0x0000007000007945 */ /* 0x000fe20003800000 */
[----:B------:R-:W-:Y:S01]  /*15e70*/  MOV R13, R2 ;  /* 0x00000002000d7202 */ /* 0x000fe20000000f00 */
[----:B--2---:R-:W-:Y:S02]  /*15e80*/  IMAD.MOV.U32 R11, RZ, RZ, 0x1f ;  /* 0x0000001fff0b7424 */ /* 0x004fe400078e00ff */
[----:B------:R-:W-:-:S07]  /*15e90*/  IMAD.MOV.U32 R15, RZ, RZ, -0x1 ;  /* 0xffffffffff0f7424 */ /* 0x000fce00078e00ff */
[----:B01-3--:R-:W-:Y:S05]  /*15ea0*/  WARPSYNC.COLLECTIVE R15, `(.L_x_3420) ;  /* 0x000000000f087348 */ /* 0x00bfea0003c00000 */
[----:B------:R2:W4:Y:S02]  /*15eb0*/  SHFL.IDX P6, R14, R13, R12, R11 ;  /* 0x0000000c0d0e7389 */ /* 0x00052400000c000b */
[----:B01234-:R-:W-:Y:S01]  /*15ec0*/  ENDCOLLECTIVE ;  /* 0x000000000000791b */ /* 0x01ffe20003800000 */
.L_x_3420:
[----:B------:R-:W-:Y:S05]  /*15ed0*/  BSYNC B0 ;  /* 0x0000000000007941 */ /* 0x000fea0003800000 */
.L_x_3419:
[----:B------:R-:W-:Y:S05]  /*15ee0*/  BRA `(.L_x_3324) ;  /* 0xffffffdc00f47947 */ /* 0x000fea000383ffff */
.L_x_3329:
[----:B0-----:R0:W1:Y:S02]  /*15ef0*/  SYNCS.PHASECHK.TRANS64.TRYWAIT P0, [R0+URZ+0x28c20], R3 ;  /* 0x028c2003000075a7 */ /* 0x001064000800017f */
[----:B-1----:R-:W-:Y:S05]  /*15f00*/  @!P0 NANOSLEEP.SYNCS 0x989680 ;  /* 0x009896800000895d */ /* 0x002fea0003900000 */
[----:B------:R-:W1:Y:S02]  /*15f10*/  @!P0 SYNCS.PHASECHK.TRANS64 P0, [R0+URZ+0x28c20], R3 ;  /* 0x028c2003000085a7 */ /* 0x000e64000800007f */
[----:B-1----:R-:W-:Y:S05]  /*15f20*/  @!P0 BRA `(.L_x_3329) ;  /* 0xfffffffc00f08947 */ /* 0x002fea000383ffff */
[----:B------:R-:W-:Y:S05]  /*15f30*/  BRA `(.L_x_3421) ;  /* 0xffffffe000d87947 */ /* 0x000fea000383ffff */
.L_x_3330:
[----:B------:R-:W1:Y:S01]  /*15f40*/  S2R R2, SR_TID.X ;  /* 0x0000000000027919 */ /* 0x000e620000002100 */
[----:B------:R-:W-:Y:S01]  /*15f50*/  BSSY B0, `(.L_x_3422) ;  /* 0x000000a000007945 */ /* 0x000fe20003800000 */
[----:B------:R-:W-:Y:S02]  /*15f60*/  IMAD.MOV.U32 R12, RZ, RZ, RZ ;  /* 0x000000ffff0c7224 */ /* 0x000fe400078e00ff */
[----:B--2---:R-:W-:Y:S02]  /*15f70*/  IMAD.MOV.U32 R11, RZ, RZ, 0x1f ;  /* 0x0000001fff0b7424 */ /* 0x004fe400078e00ff */
[----:B------:R-:W-:Y:S01]  /*15f80*/  IMAD.MOV.U32 R15, RZ, RZ, -0x1 ;  /* 0xffffffffff0f7424 */ /* 0x000fe200078e00ff */
[----:B-1----:R-:W-:-:S04]  /*15f90*/  SHF.R.U32.HI R2, RZ, 0x5, R2 ;  /* 0x00000005ff027819 */ /* 0x002fc80000011602 */
[----:B------:R-:W-:-:S05]  /*15fa0*/  LOP3.LUT R2, R2, 0x3, RZ, 0xc0, !PT ;  /* 0x0000000302027812 */ /* 0x000fca00078ec0ff */
[----:B------:R-:W-:-:S07]  /*15fb0*/  IMAD.MOV.U32 R13, RZ, RZ, R2 ;  /* 0x000000ffff0d7224 */ /* 0x000fce00078e0002 */
[----:B0-----:R-:W-:Y:S05]  /*15fc0*/  WARPSYNC.COLLECTIVE R15, `(.L_x_3423) ;  /* 0x000000000f087348 */ /* 0x001fea0003c00000 */
[----:B------:R1:W2:Y:S02]  /*15fd0*/  SHFL.IDX P6, R14, R13, R12, R11 ;  /* 0x0000000c0d0e7389 */ /* 0x0002a400000c000b */
[----:B012---:R-:W-:Y:S01]  /*15fe0*/  ENDCOLLECTIVE ;  /* 0x000000000000791b */ /* 0x007fe20003800000 */
.L_x_3423:
[----:B------:R-:W-:Y:S05]  /*15ff0*/  BSYNC B0 ;  /* 0x0000000000007941 */ /* 0x000fea0003800000 */
.L_x_3422:
[----:B------:R-:W-:Y:S05]  /*16000*/  BRA `(.L_x_3424) ;  /* 0xffffffe000c07947 */ /* 0x000fea000383ffff */
.L_x_3331:
[----:B------:R-:W-:Y:S01]  /*16010*/  BSSY B0, `(.L_x_3425) ;  /* 0x0000006000007945 */ /* 0x000fe20003800000 */
[----:B------:R-:W-:-:S07]  /*16020*/  IMAD.MOV.U32 R15, RZ, RZ, -0x1 ;  /* 0xffffffffff0f7424 */ /* 0x000fce00078e00ff */
[----:B012---:R-:W-:Y:S05]  /*16030*/  WARPSYNC.COLLECTIVE R15, `(.L_x_3426) ;  /* 0x000000000f0c7348 */ /* 0x007fea0003c00000 */
[----:B------:R-:W-:Y:S02]  /*16040*/  ELECT P6, UR62, PT ;  /* 0x00000000003e782f */ /* 0x000fe400038c0000 */
[----:B------:R-:W-:Y:S01]  /*16050*/  MOV R14, UR62 ;  /* 0x0000003e000e7c02 */ /* 0x000fe20008000f00 */
[----:B012---:R-:W-:Y:S10]  /*16060*/  ENDCOLLECTIVE ;  /* 0x000000000000791b */ /* 0x007ff40003800000 */
.L_x_3426:
[----:B------:R-:W-:Y:S05]  /*16070*/  BSYNC B0 ;  /* 0x0000000000007941 */ /* 0x000fea0003800000 */
.L_x_3425:
[----:B------:R-:W-:Y:S05]  /*16080*/  BRA `(.L_x_3427) ;  /* 0xffffffe000b47947 */ /* 0x000fea000383ffff */
.L_x_3333:
[----:B0-----:R0:W1:Y:S02]  /*16090*/  SYNCS.PHASECHK.TRANS64.TRYWAIT P0, [R6+URZ], R5 ;  /* 0x00000005060075a7 */ /* 0x001064000800017f */
[----:B-1----:R-:W-:Y:S05]  /*160a0*/  @!P0 NANOSLEEP.SYNCS 0x989680 ;  /* 0x009896800000895d */ /* 0x002fea0003900000 */
[----:B------:R-:W1:Y:S02]  /*160b0*/  @!P0 SYNCS.PHASECHK.TRANS64 P0, [R6+URZ], R5 ;  /* 0x00000005060085a7 */ /* 0x000e64000800007f */
[----:B-1----:R-:W-:Y:S05]  /*160c0*/  @!P0 BRA `(.L_x_3333) ;  /* 0xfffffffc00f08947 */ /* 0x002fea000383ffff */
[----:B------:R-:W-:Y:S05]  /*160d0*/  BRA `(.L_x_3428) ;  /* 0xffffffe000f07947 */ /* 0x000fea000383ffff */
.L_x_3334:
[----:B-1----:R1:W3:Y:S02]  /*160e0*/  SYNCS.PHASECHK.TRANS64.TRYWAIT P0, [R7+URZ], R2 ;  /* 0x00000002070075a7 */ /* 0x0022e4000800017f */
[----:B---3--:R-:W-:Y:S05]  /*160f0*/  @!P0 NANOSLEEP.SYNCS 0x989680 ;  /* 0x009896800000895d */ /* 0x008fea0003900000 */
[----:B------:R-:W3:Y:S02]  /*16100*/  @!P0 SYNCS.PHASECHK.TRANS64 P0, [R7+URZ], R2 ;  /* 0x00000002070085a7 */ /* 0x000ee4000800007f */
[----:B---3--:R-:W-:Y:S05]  /*16110*/  @!P0 BRA `(.L_x_3334) ;  /* 0xfffffffc00f08947 */ /* 0x008fea000383ffff */
[----:B------:R-:W-:Y:S05]  /*16120*/  BRA `(.L_x_3429) ;  /* 0xffffffe000e47947 */ /* 0x000fea000383ffff */
.L_x_3336:
[----:B---3--:R3:W4:Y:S02]  /*16130*/  SYNCS.PHASECHK.TRANS64.TRYWAIT P0, [R4+URZ], R5 ;  /* 0x00000005040075a7 */ /* 0x008724000800017f */
[----:B----4-:R-:W-:Y:S05]  /*16140*/  @!P0 NANOSLEEP.SYNCS 0x989680 ;  /* 0x009896800000895d */ /* 0x010fea0003900000 */
[----:B------:R-:W4:Y:S02]  /*16150*/  @!P0 SYNCS.PHASECHK.TRANS64 P0, [R4+URZ], R5 ;  /* 0x00000005040085a7 */ /* 0x000f24000800007f */
[----:B----4-:R-:W-:Y:S05]  /*16160*/  @!P0 BRA `(.L_x_3336) ;  /* 0xfffffffc00f08947 */ /* 0x010fea000383ffff */
[----:B------:R-:W-:Y:S05]  /*16170*/  BRA `(.L_x_3430) ;  /* 0xffffffe000ec7947 */ /* 0x000fea000383ffff */
.L_x_3431:
        /* <DEDUP_REMOVED lines=16> */
.L_x_11943:


//--------------------- .text._ZN7cutlass13device_kernelIN5flash11enable_sm90INS1_16FlashAttnFwdSm90INS1_25CollectiveMainloopFwdSm90ILi2EN4cute5tupleIJNS5_1CILi1EEES8_S8_EEENS6_IJNS7_ILi64EEESA_SA_EEELi512ENS_10bfloat16_tEfNS_4arch4Sm90ELb0ELb0ELb0ELb1ELb0ELb0ELb1ELb0ELb0ELb0ELb0ELb0EEENS1_21CollectiveEpilogueFwdINS6_IJSA_NS7_ILi512EEESA_EEES9_SC_SE_Li256ELb1ELb0ELb0ELb0EEENS1_36VarlenDynamicPersistentTileSchedulerILi64ELi64ELi256ELi32ELb0ELb0ELb1ELb0ELb1ELb1EEEEEEEEEvNT_6ParamsE --------------------------
	.section	.text._ZN7cutlass13device_kernelIN5flash11enable_sm90INS1_16FlashAttnFwdSm90INS1_25CollectiveMainloopFwdSm90ILi2EN4cute5tupleIJNS5_1CILi1EEES8_S8_EEENS6_IJNS7_ILi64EEESA_SA_EEELi512ENS_10bfloat16_tEfNS_4arch4Sm90ELb0ELb0ELb0ELb1ELb0ELb0ELb1ELb0ELb0ELb0ELb0ELb0EEENS1_21CollectiveEpilogueFwdINS6_IJSA_NS7_ILi512EEESA_EEES9_SC_SE_Li256ELb1ELb0ELb0ELb0EEENS1_36VarlenDynamicPersistentTileSchedulerILi64ELi64ELi256ELi32ELb0ELb0ELb1ELb0ELb1ELb1EEEEEEEEEvNT_6ParamsE,"ax",@progbits
	.align	128
.text._ZN7cutlass13device_kernelIN5flash11enable_sm90INS1_16FlashAttnFwdSm90INS1_25CollectiveMainloopFwdSm90ILi2EN4cute5tupleIJNS5_1CILi1EEES8_S8_EEENS6_IJNS7_ILi64EEESA_SA_EEELi512ENS_10bfloat16_tEfNS_4arch4Sm90ELb0ELb0ELb0ELb1ELb0ELb0ELb1ELb0ELb0ELb0ELb0ELb0EEENS1_21CollectiveEpilogueFwdINS6_IJSA_NS7_ILi512EEESA_EEES9_SC_SE_Li256ELb1ELb0ELb0ELb0EEENS1_36VarlenDynamicPersistentTileSchedulerILi64ELi64ELi256ELi32ELb0ELb0ELb1ELb0ELb1ELb1EEEEEEEEEvNT_6ParamsE:
        .type           _ZN7cutlass13device_kernelIN5flash11enable_sm90INS1_16FlashAttnFwdSm90INS1_25CollectiveMainloopFwdSm90ILi2EN4cute5tupleIJNS5_1CILi1EEES8_S8_EEENS6_IJNS7_ILi64EEESA_SA_EEELi512ENS_10bfloat16_tEfNS_4arch4Sm90ELb0ELb0ELb0ELb1ELb0ELb0ELb1ELb0ELb0ELb0ELb0ELb0EEENS1_21CollectiveEpilogueFwdINS6_IJSA_NS7_ILi512EEESA_EEES9_SC_SE_Li256ELb1ELb0ELb0ELb0EEENS1_36VarlenDynamicPersistentTileSchedulerILi64ELi64ELi256ELi32ELb0ELb0ELb1ELb0ELb1ELb1EEEEEEEEEvNT_6ParamsE,@function
        .size           _ZN7cutlass13device_kernelIN5flash11enable_sm90INS1_16FlashAttnFwdSm90INS1_25CollectiveMainloopFwdSm90ILi2EN4cute5tupleIJNS5_1CILi1EEES8_S8_EEENS6_IJNS7_ILi64EEESA_SA_EEELi512ENS_10bfloat16_tEfNS_4arch4Sm90ELb0ELb0ELb0ELb1ELb0ELb0ELb1ELb0ELb0ELb0ELb0ELb0EEENS1_21CollectiveEpilogueFwdINS6_IJSA_NS7_ILi512EEESA_EEES9_SC_SE_Li256ELb1ELb0ELb0ELb0EEENS1_36VarlenDynamicPersistentTileSchedulerILi64ELi64ELi256ELi32ELb0ELb0ELb1ELb0ELb1ELb1EEEEEEEEEvNT_6ParamsE,(.L_x_11944 - _ZN7cutlass13device_kernelIN5flash11enable_sm90INS1_16FlashAttnFwdSm90INS1_25CollectiveMainloopFwdSm90ILi2EN4cute5tupleIJNS5_1CILi1EEES8_S8_EEENS6_IJNS7_ILi64EEESA_SA_EEELi512ENS_10bfloat16_tEfNS_4arch4Sm90ELb0ELb0ELb0ELb1ELb0ELb0ELb1ELb0ELb0ELb0ELb0ELb0EEENS1_21CollectiveEpilogueFwdINS6_IJSA_NS7_ILi512EEESA_EEES9_SC_SE_Li256ELb1ELb0ELb0ELb0EEENS1_36VarlenDynamicPersistentTileSchedulerILi64ELi64ELi256ELi32ELb0ELb0ELb1ELb0ELb1ELb1EEEEEEEEEvNT_6ParamsE)
        .other          _ZN7cutlass13device_kernelIN5flash11enable_sm90INS1_16FlashAttnFwdSm90INS1_25CollectiveMainloopFwdSm90ILi2EN4cute5tupleIJNS5_1CILi1EEES8_S8_EEENS6_IJNS7_ILi64EEESA_SA_EEELi512ENS_10bfloat16_tEfNS_4arch4Sm90ELb0ELb0ELb0ELb1ELb0ELb0ELb1ELb0ELb0ELb0ELb0ELb0EEENS1_21CollectiveEpilogueFwdINS6_IJSA_NS7_ILi512EEESA_EEES9_SC_SE_Li256ELb1ELb0ELb0ELb0EEENS1_36VarlenDynamicPersistentTileSchedulerILi64ELi64ELi256ELi32ELb0ELb0ELb1ELb0ELb1ELb1EEEEEEEEEvNT_6ParamsE,@"STO_CUDA_ENTRY STV_DEFAULT"
_ZN7cutlass13device_kernelIN5flash11enable_sm90INS1_16FlashAttnFwdSm90INS1_25CollectiveMainloopFwdSm90ILi2EN4cute5tupleIJNS5_1CILi1EEES8_S8_EEENS6_IJNS7_ILi64EEESA_SA_EEELi512ENS_10bfloat16_tEfNS_4arch4Sm90ELb0ELb0ELb0ELb1ELb0ELb0ELb1ELb0ELb0ELb0ELb0ELb0EEENS1_21CollectiveEpilogueFwdINS6_IJSA_NS7_ILi512EEESA_EEES9_SC_SE_Li256ELb1ELb0ELb0ELb0EEENS1_36VarlenDynamicPersistentTileSchedulerILi64ELi64ELi256ELi32ELb0ELb0ELb1ELb0ELb1ELb1EEEEEEEEEvNT_6ParamsE:
        /* <DEDUP_REMOVED lines=22> */
[----:B0-----:R-:W-:Y:S01]  /*0160*/  NOP ;  /* 0x0000000000007918 */ /* 0x001fe20000000000 */
.L_x_3433:
[----:B------:R-:W-:Y:S05]  /*0170*/  BSYNC B0 ;  /* 0x0000000000007941 */ /* 0x000fea0003800000 */
.L_x_3432:
        /* <DEDUP_REMOVED lines=12> */
[----:B------:R-:W-:Y:S01]  /*0240*/  VOTEU.ANY UP2, P0 ;  /* 0x00000000003f7886 */ /* 0x000fe20000040100 */
        /* <DEDUP_REMOVED lines=8> */
[----:B-1----:R0:W1:Y:S01]  /*02d0*/  @UP0 SYNCS.EXCH.64 URZ, [UR8+0x38800], UR4 ;  /* 0x03880004083f05b2 */ /* 0x0020620008000100 */
[----:B------:R0:W2:Y:S05]  /*02e0*/  @UP1 SYNCS.EXCH.64 URZ, [UR8+0x38810], UR4 ;  /* 0x03881004083f15b2 */ /* 0x0000aa0008000100 */
[----:B------:R0:W3:Y:S02]  /*02f0*/  @UP2 SYNCS.EXCH.64 URZ, [UR8+0x38820], UR6 ;  /* 0x03882006083f25b2 */ /* 0x0000e40008000100 */
        /* <DEDUP_REMOVED lines=13> */
[----:B------:R0:W0:Y:S01]  /*03d0*/  SYNCS.EXCH.64 URZ, [UR6+0x38848], UR4 ;  /* 0x03884804063f75b2 */ /* 0x0000220008000100 */
[----:B------:R-:W-:Y:S01]  /*03e0*/  NOP ;  /* 0x0000000000007918 */ /* 0x000fe20000000000 */
.L_x_3434:
        /* <DEDUP_REMOVED lines=22> */
.L_x_3435:
        /* <DEDUP_REMOVED lines=18> */
.L_x_3436:
        /* <DEDUP_REMOVED lines=22> */
.L_x_3437:
        /* <DEDUP_REMOVED lines=22> */
.L_x_3438:
[----:B------:R-:W-:Y:S01]  /*0930*/  ISETP.NE.AND P0, PT, R3, RZ, PT ;  /* 0x000000ff0300720c */ /* 0x000fe20003f05270 */
[----:B------:R-:W-:Y:S01]  /*0940*/  NOP ;  /* 0x0000000000007918 */ /* 0x000fe20000000000 */
[----:B01234-:R-:W-:Y:S11]  /*0950*/  BAR.SYNC.DEFER_BLOCKING 0x0 ;  /* 0x0000000000007b1d */ /* 0x01fff60000010000 */
[----:B------:R-:W-:Y:S05]  /*0960*/  @!P0 BRA `(.L_x_3439) ;  /* 0x000000a800c48947 */ /* 0x000fea0003800000 */
.L_x_3440:
        /* <DEDUP_REMOVED lines=22> */
[----:B------:R-:W-:Y:S01]  /*0ad0*/  UMOV UR36, URZ ;  /* 0x0000003f00247c82 */ /* 0x000fe20008000000 */
[----:B------:R-:W-:Y:S01]  /*0ae0*/  UMOV UR41, URZ ;  /* 0x0000003f00297c82 */ /* 0x000fe20008000000 */
[----:B------:R-:W-:-:S04]  /*0af0*/  SHF.R.S32.HI R0, RZ, 0x1f, R191 ;  /* 0x0000001fff007819 */ /* 0x000fc800000114bf */
[CC--:B------:R-:W-:Y:S02]  /*0b00*/  LEA.HI R2, R0.reuse, R191.reuse, RZ, 0x4 ;  /* 0x000000bf00027211 */ /* 0x0c0fe400078f20ff */
[----:B------:R-:W-:Y:S02]  /*0b10*/  LEA.HI R6, R0, R191, RZ, 0x5 ;  /* 0x000000bf00067211 */ /* 0x000fe400078f28ff */
[----:B------:R-:W-:Y:S02]  /*0b20*/  SHF.R.S32.HI R3, RZ, 0x4, R2 ;  /* 0x00000004ff037819 */ /* 0x000fe40000011402 */
[----:B------:R-:W-:Y:S02]  /*0b30*/  SHF.R.S32.HI R12, RZ, 0x5, R6 ;  /* 0x00000005ff0c7819 */ /* 0x000fe40000011406 */
[C---:B------:R-:W-:Y:S02]  /*0b40*/  LEA.HI R5, R2.reuse, R3, RZ, 0x1 ;  /* 0x0000000302057211 */ /* 0x040fe400078f08ff */
[----:B------:R-:W-:-:S02]  /*0b50*/  LOP3.LUT R2, R2, 0xfffffff0, RZ, 0xc0, !PT ;  /* 0xfffffff002027812 */ /* 0x000fc400078ec0ff */
[----:B------:R-:W-:Y:S02]  /*0b60*/  LOP3.LUT R8, R5, 0x1ffffffe, RZ, 0xc0, !PT ;  /* 0x1ffffffe05087812 */ /* 0x000fe400078ec0ff */
[----:B------:R-:W-:Y:S01]  /*0b70*/  SHF.R.S32.HI R5, RZ, 0x1f, R6 ;  /* 0x0000001fff057819 */ /* 0x000fe20000011406 */
[----:B------:R-:W-:Y:S01]  /*0b80*/  IMAD.IADD R6, R191, 0x1, -R2 ;  /* 0x00000001bf067824 */ /* 0x000fe200078e0a02 */
[----:B------:R-:W-:Y:S01]  /*0b90*/  LEA.HI R4, R0, R191, RZ, 0x7 ;  /* 0x000000bf00047211 */ /* 0x000fe200078f38ff */
[----:B------:R-:W-:Y:S01]  /*0ba0*/  IMAD.IADD R9, R3, 0x1, -R8 ;  /* 0x0000000103097824 */ /* 0x000fe200078e0a08 */
[----:B------:R-:W-:Y:S02]  /*0bb0*/  LEA.HI R5, R5, R12, RZ, 0x2 ;  /* 0x0000000c05057211 */ /* 0x000fe400078f10ff */
[----:B------:R-:W-:Y:S02]  /*0bc0*/  SHF.R.S32.HI R3, RZ, 0x1f, R6 ;  /* 0x0000001fff037819 */ /* 0x000fe40000011406 */
[----:B------:R-:W-:-:S02]  /*0bd0*/  SHF.R.S32.HI R189, RZ, 0x7, R4 ;  /* 0x00000007ffbd7819 */ /* 0x000fc40000011404 */
[----:B------:R-:W-:Y:S02]  /*0be0*/  LOP3.LUT R7, R5, 0x3ffffc, RZ, 0xc0, !PT ;  /* 0x003ffffc05077812 */ /* 0x000fe400078ec0ff */
[----:B------:R-:W-:Y:S01]  /*0bf0*/  LEA.HI R5, R3, R6, RZ, 0x3 ;  /* 0x0000000603057211 */ /* 0x000fe200078f18ff */
[----:B------:R-:W-:Y:S01]  /*0c00*/  IMAD R11, R189, 0x100, R6 ;  /* 0x00000100bd0b7824 */ /* 0x000fe200078e0206 */
[----:B------:R-:W-:Y:S02]  /*0c10*/  IADD3 R8, R12, -R7, RZ ;  /* 0x800000070c087210 */ /* 0x000fe40007ffe0ff */
[C---:B------:R-:W-:Y:S01]  /*0c20*/  LOP3.LUT R7, R5.reuse, 0xfffffff8, RZ, 0xc0, !PT ;  /* 0xfffffff805077812 */ /* 0x040fe200078ec0ff */
[----:B------:R-:W-:Y:S01]  /*0c30*/  IMAD.SHL.U32 R10, R5, 0x40, RZ ;  /* 0x00000040050a7824 */ /* 0x000fe200078e00ff */
[----:B------:R-:W-:Y:S01]  /*0c40*/  LOP3.LUT R2, R4, 0xffffff80, RZ, 0xc0, !PT ;  /* 0xffffff8004027812 */ /* 0x000fe200078ec0ff */
[----:B------:R-:W-:Y:S01]  /*0c50*/  IMAD R190, R8, 0x10, R11 ;  /* 0x0000001008be7824 */ /* 0x000fe200078e020b */
[----:B------:R-:W-:Y:S01]  /*0c60*/  SHF.L.U32 R9, R9, 0x3, RZ ;  /* 0x0000000309097819 */ /* 0x000fe200000006ff */
[----:B------:R-:W-:Y:S01]  /*0c70*/  IMAD.IADD R8, R6, 0x1, -R7 ;  /* 0x0000000106087824 */ /* 0x000fe200078e0a07 */
[----:B------:R-:W-:Y:S01]  /*0c80*/  LOP3.LUT R11, R10, 0x7ffffe00, RZ, 0xc0, !PT ;  /* 0x7ffffe000a0b7812 */ /* 0x000fe200078ec0ff */
[----:B------:R-:W-:Y:S01]  /*0c90*/  IMAD.IADD R2, R191, 0x1, -R2 ;  /* 0x00000001bf027824 */ /* 0x000fe200078e0a02 */
[----:B------:R-:W-:Y:S01]  /*0ca0*/  LEA.HI R0, R0, R191, RZ, 0x3 ;  /* 0x000000bf00007211 */ /* 0x000fe200078f18ff */
[C---:B------:R-:W-:Y:S01]  /*0cb0*/  IMAD.SHL.U32 R10, R8.reuse, 0x40, RZ ;  /* 0x00000040080a7824 */ /* 0x040fe200078e00ff */
[----:B------:R-:W-:Y:S01]  /*0cc0*/  R2P PR, R8, 0x6 ;  /* 0x0000000608007804 */ /* 0x000fe20000000000 */
[----:B------:R-:W-:Y:S01]  /*0cd0*/  IMAD.U32 R190, R190, 0x40, R9 ;  /* 0x00000040bebe7824 */ /* 0x000fe200078e0009 */
[----:B------:R-:W-:Y:S01]  /*0ce0*/  SHF.R.S32.HI R3, RZ, 0x1f, R2 ;  /* 0x0000001fff037819 */ /* 0x000fe20000011402 */
[----:B------:R-:W-:Y:S01]  /*0cf0*/  IMAD R11, R12, 0x400, R11 ;  /* 0x000004000c0b7824 */ /* 0x000fe200078e020b */
[----:B------:R-:W-:-:S02]  /*0d00*/  LOP3.LUT R10, R10, 0x1c0, RZ, 0xc0, !PT ;  /* 0x000001c00a0a7812 */ /* 0x000fc400078ec0ff */
[----:B------:R-:W-:Y:S02]  /*0d10*/  LEA.HI R5, R3, R2, RZ, 0x2 ;  /* 0x0000000203057211 */ /* 0x000fe400078f10ff */
[----:B------:R-:W-:Y:S02]  /*0d20*/  LOP3.LUT R9, R10, 0x8, R9, 0xf8, !PT ;  /* 0x000000080a097812 */ /* 0x000fe400078ef809 */
[--C-:B------:R-:W-:Y:S02]  /*0d30*/  SHF.R.S32.HI R6, RZ, 0x2, R5.reuse ;  /* 0x00000002ff067819 */ /* 0x100fe40000011405 */
[----:B------:R-:W-:Y:S02]  /*0d40*/  SHF.R.S32.HI R7, RZ, 0x1f, R5 ;  /* 0x0000001fff077819 */ /* 0x000fe40000011405 */
[----:B------:R-:W-:Y:S02]  /*0d50*/  SHF.R.U32.HI R10, RZ, 0x3, R10 ;  /* 0x00000003ff0a7819 */ /* 0x000fe4000001160a */
[----:B------:R-:W-:-:S02]  /*0d60*/  LEA.HI R7, R7, R6, RZ, 0x3 ;  /* 0x0000000607077211 */ /* 0x000fc400078f18ff */
[----:B------:R-:W-:Y:S02]  /*0d70*/  LOP3.LUT R10, R9, R10, RZ, 0x3c, !PT ;  /* 0x0000000a090a7212 */ /* 0x000fe400078e3cff */
[----:B------:R-:W-:Y:S02]  /*0d80*/  LEA.HI R3, R3, R2, RZ, 0x5 ;  /* 0x0000000203037211 */ /* 0x000fe400078f28ff */
[----:B------:R-:W-:Y:S01]  /*0d90*/  LOP3.LUT R7, R7, 0xfffffff8, RZ, 0xc0, !PT ;  /* 0xfffffff807077812 */ /* 0x000fe200078ec0ff */
[----:B------:R-:W-:Y:S01]  /*0da0*/  IMAD.IADD R10, R11, 0x1, R10 ;  /* 0x000000010b0a7824 */ /* 0x000fe200078e020a */
[----:B------:R-:W-:Y:S02]  /*0db0*/  SHF.R.S32.HI R3, RZ, 0x5, R3 ;  /* 0x00000005ff037819 */ /* 0x000fe40000011403 */
[----:B------:R-:W-:Y:S01]  /*0dc0*/  LEA.HI R4, R4, R189, RZ, 0x1 ;  /* 0x000000bd04047211 */ /* 0x000fe200078f08ff */
[----:B------:R-:W-:Y:S01]  /*0dd0*/  IMAD.IADD R6, R6, 0x1, -R7 ;  /* 0x0000000106067824 */ /* 0x000fe200078e0a07 */
[----:B------:R-:W-:Y:S01]  /*0de0*/  LEA R184, R10, UR37, 0x1 ;  /* 0x000000250ab87c11 */ /* 0x000fe2000f8e08ff */
[----:B------:R-:W-:Y:S01]  /*0df0*/  IMAD.MOV.U32 R7, RZ, RZ, R15 ;  /* 0x000000ffff077224 */ /* 0x000fe200078e000f */
[----:B------:R-:W-:Y:S01]  /*0e00*/  LOP3.LUT R5, R5, 0x7ffffffc, RZ, 0xc0, !PT ;  /* 0x7ffffffc05057812 */ /* 0x000fe200078ec0ff */
[----:B------:R-:W-:Y:S01]  /*0e10*/  IMAD R17, R3, 0x10, R6 ;  /* 0x0000001003117824 */ /* 0x000fe200078e0206 */
        /* <DEDUP_REMOVED lines=8> */
[----:B------:R-:W-:Y:S01]  /*0ea0*/  MOV R5, R13 ;  /* 0x0000000d00057202 */ /* 0x000fe20000000f00 */
[C---:B------:R-:W-:Y:S01]  /*0eb0*/  @P2 VIADD R185, R187.reuse, 0xffffffc0 ;  /* 0xffffffc0bbb92836 */ /* 0x040fe20000000000 */
[----:B------:R-:W-:Y:S01]  /*0ec0*/  IADD3 R187, R187, R186, RZ ;  /* 0x000000babbbb7210 */ /* 0x000fe20007ffe0ff */
[----:B------:R-:W-:Y:S01]  /*0ed0*/  IMAD.MOV.U32 R2, RZ, RZ, RZ ;  /* 0x000000ffff027224 */ /* 0x000fe200078e00ff */
[----:B------:R-:W-:Y:S01]  /*0ee0*/  SHF.R.S32.HI R18, RZ, 0x3, R0 ;  /* 0x00000003ff127819 */ /* 0x000fe20000011400 */
[----:B------:R-:W-:-:S02]  /*0ef0*/  IMAD.SHL.U32 R16, R6, 0x8, RZ ;  /* 0x0000000806107824 */ /* 0x000fc400078e00ff */
[----:B------:R-:W-:Y:S02]  /*0f00*/  IMAD.SHL.U32 R23, R4, 0x100, RZ ;  /* 0x0000010004177824 */ /* 0x000fe400078e00ff */
[----:B------:R-:W-:Y:S02]  /*0f10*/  IMAD.SHL.U32 R22, R22, 0x2, RZ ;  /* 0x0000000216167824 */ /* 0x000fe400078e00ff */
[----:B------:R-:W-:-:S07]  /*0f20*/  IMAD.IADD R186, R186, 0x1, R185 ;  /* 0x00000001baba7824 */ /* 0x000fce00078e02b9 */
.L_x_3479:
[----:B0-2---:R-:W0:Y:S01]  /*0f30*/  LDC.64 R8, c[0x0][0xd60] ;  /* 0x00035800ff087b82 */ /* 0x005e220000000a00 */
[----:B------:R-:W-:Y:S01]  /*0f40*/  ULDC.64 UR10, c[0x0][0x208] ;  /* 0x00008200000a7ab9 */ /* 0x000fe20000000a00 */
        /* <DEDUP_REMOVED lines=8> */
[----:B------:R-:W-:Y:S01]  /*0fd0*/  PLOP3.LUT P0, PT, PT, PT, UP0, 0x80, 0x0 ;  /* 0x000000000000781c */ /* 0x000fe20003f0f008 */
[----:B------:R-:W-:Y:S01]  /*0fe0*/  UMOV UR39, UR5 ;  /* 0x0000000500277c82 */ /* 0x000fe20008000000 */
        /* <DEDUP_REMOVED lines=22> */
[----:B-1-3--:R-:W-:Y:S05]  /*1150*/  @P0 BRA `(.L_x_3441) ;  /* 0x0000000000300947 */ /* 0x00afea0003800000 */
[----:B------:R-:W-:Y:S02]  /*1160*/  ULDC.64 UR4, c[0x0][0xb00] ;  /* 0x0002c00000047ab9 */ /* 0x000fe40000000a00 */
[----:B------:R-:W-:-:S04]  /*1170*/  ISETP.NE.U32.AND P0, PT, RZ, UR4, PT ;  /* 0x00000004ff007c0c */ /* 0x000fc8000bf05070 */
[----:B------:R-:W-:-:S13]  /*1180*/  ISETP.NE.AND.EX P0, PT, RZ, UR5, PT, P0 ;  /* 0x00000005ff007c0c */ /* 0x000fda000bf05300 */
[----:B------:R-:W-:Y:S05]  /*1190*/  @!P0 BRA `(.L_x_3441) ;  /* 0x0000000000208947 */ /* 0x000fea0003800000 */
[----:B------:R-:W-:Y:S01]  /*11a0*/  ULDC.64 UR4, c[0x0][0xb00] ;  /* 0x0002c00000047ab9 */ /* 0x000fe20000000a00 */
[----:B------:R-:W-:Y:S01]  /*11b0*/  ULDC.64 UR6, c[0x0][0x208] ;  /* 0x0000820000067ab9 */ /* 0x000fe20000000a00 */
[----:B------:R-:W-:-:S06]  /*11c0*/  UIMAD.WIDE UR4, UR38, 0x4, UR4 ;  /* 0x00000004260478a5 */ /* 0x000fcc000f8e0204 */
[----:B0-----:R-:W-:Y:S02]  /*11d0*/  IMAD.U32 R6, RZ, RZ, UR4 ;  /* 0x00000004ff067e24 */ /* 0x001fe4000f8e00ff */
[----:B------:R-:W-:-:S05]  /*11e0*/  IMAD.U32 R7, RZ, RZ, UR5 ;  /* 0x00000005ff077e24 */ /* 0x000fca000f8e00ff */
[----:B-----5:R-:W2:Y:S04]  /*11f0*/  LDG.E R152, desc[UR6][R6.64] ;  /* 0x0000000606987981 */ /* 0x020ea8000c1e1900 */
[----:B------:R-:W2:Y:S02]  /*1200*/  LDG.E R9, desc[UR6][R6.64+0x4] ;  /* 0x0000040606097981 */ /* 0x000ea4000c1e1900 */
[----:B--2---:R-:W-:-:S07]  /*1210*/  IMAD.IADD R152, R9, 0x1, -R152 ;  /* 0x0000000109987824 */ /* 0x004fce00078e0a98 */
.L_x_3441:
[----:B------:R-:W2:Y:S01]  /*1220*/  LDL R4, [R1] ;  /* 0x0000000001047983 */ /* 0x000ea20000100800 */
[----:B-----5:R-:W-:Y:S01]  /*1230*/  IMAD.IADD R152, R152, 0x1, -R3 ;  /* 0x0000000198987824 */ /* 0x020fe200078e0a03 */
[----:B------:R-:W-:Y:S01]  /*1240*/  CS2R R150, SRZ ;  /* 0x0000000000967805 */ /* 0x000fe2000001ff00 */
[----:B------:R-:W-:Y:S01]  /*1250*/  IMAD.MOV.U32 R188, RZ, RZ, R5 ;  /* 0x000000ffffbc7224 */ /* 0x000fe200078e0005 */
[----:B------:R-:W-:Y:S01]  /*1260*/  CS2R R148, SRZ ;  /* 0x0000000000947805 */ /* 0x000fe2000001ff00 */
[----:B------:R-:W-:Y:S01]  /*1270*/  IMAD.MOV.U32 R176, RZ, RZ, RZ ;  /* 0x000000ffffb07224 */ /* 0x000fe200078e00ff */
[----:B------:R-:W-:Y:S01]  /*1280*/  IADD3 R0, R152, 0x3f, RZ ;  /* 0x0000003f98007810 */ /* 0x000fe20007ffe0ff */
[----:B------:R-:W-:Y:S01]  /*1290*/  IMAD.MOV.U32 R175, RZ, RZ, RZ ;  /* 0x000000ffffaf7224 */ /* 0x000fe200078e00ff */
[----:B------:R-:W-:Y:S02]  /*12a0*/  CS2R R144, SRZ ;  /* 0x0000000000907805 */ /* 0x000fe4000001ff00 */
[----:B------:R-:W-:-:S02]  /*12b0*/  CS2R R142, SRZ ;  /* 0x00000000008e7805 */ /* 0x000fc4000001ff00 */
[----:B------:R-:W-:Y:S02]  /*12c0*/  SHF.R.S32.HI R3, RZ, 0x1f, R0 ;  /* 0x0000001fff037819 */ /* 0x000fe40000011400 */
[----:B------:R-:W-:Y:S02]  /*12d0*/  CS2R R140, SRZ ;  /* 0x00000000008c7805 */ /* 0x000fe4000001ff00 */
[----:B------:R-:W-:Y:S02]  /*12e0*/  CS2R R138, SRZ ;  /* 0x00000000008a7805 */ /* 0x000fe4000001ff00 */
[----:B------:R-:W-:Y:S02]  /*12f0*/  CS2R R136, SRZ ;  /* 0x0000000000887805 */ /* 0x000fe4000001ff00 */
[----:B------:R-:W-:Y:S01]  /*1300*/  LEA.HI R174, R3, R0, RZ, 0x6 ;  /* 0x0000000003ae7211 */ /* 0x000fe200078f30ff */
[----:B------:R-:W-:Y:S01]  /*1310*/  IMAD.MOV.U32 R3, RZ, RZ, RZ ;  /* 0x000000ffff037224 */ /* 0x000fe200078e00ff */
        /* <DEDUP_REMOVED lines=23> */
[----:B------:R-:W-:Y:S02]  /*1490*/  MOV R153, RZ ;  /* 0x000000ff00997202 */ /* 0x000fe40000000f00 */
        /* <DEDUP_REMOVED lines=33> */
[----:B0-----:R-:W-:-:S02]  /*16b0*/  CS2R R8, SRZ ;  /* 0x0000000000087805 */ /* 0x001fc4000001ff00 */
[----:B------:R-:W-:Y:S02]  /*16c0*/  SHF.R.S32.HI R174, RZ, 0x6, R174 ;  /* 0x00000006ffae7819 */ /* 0x000fe400000114ae */
[----:B--2---:R-:W-:-:S13]  /*16d0*/  ISETP.NE.AND P0, PT, R4, 0x1, PT ;  /* 0x000000010400780c */ /* 0x004fda0003f05270 */
[----:B------:R-:W-:Y:S05]  /*16e0*/  @!P0 BRA `(.L_x_3442) ;  /* 0x0000001400d48947 */ /* 0x000fea0003800000 */
[----:B------:R-:W-:Y:S02]  /*16f0*/  ISETP.GE.AND P1, PT, R152, 0x1, PT ;  /* 0x000000019800780c */ /* 0x000fe40003f26270 */
[----:B------:R-:W-:-:S11]  /*1700*/  PLOP3.LUT P0, PT, PT, PT, PT, 0x80, 0x0 ;  /* 0x000000000000781c */ /* 0x000fd60003f0f070 */
[----:B------:R-:W-:Y:S05]  /*1710*/  @!P1 BRA `(.L_x_3443) ;  /* 0x0000007000f09947 */ /* 0x000fea0003800000 */
[----:B------:R-:W0:Y:S01]  /*1720*/  SHFL.IDX PT, R4, R189, RZ, 0x1f ;  /* 0x00001fffbd047589 */ /* 0x000e2200000e0000 */
[----:B------:R-:W-:Y:S01]  /*1730*/  UMOV UR7, 0x40000040 ;  /* 0x4000004000077882 */ /* 0x000fe20000000000 */
[----:B------:R-:W-:Y:S01]  /*1740*/  UMOV UR9, 0x40000040 ;  /* 0x4000004000097882 */ /* 0x000fe20000000000 */
[----:B------:R-:W-:Y:S01]  /*1750*/  UMOV UR11, 0x40000040 ;  /* 0x40000040000b7882 */ /* 0x000fe20000000000 */
[----:B------:R-:W-:Y:S01]  /*1760*/  BAR.SYNC.DEFER_BLOCKING 0xe, 0x100 ;  /* 0x0384000000007b1d */ /* 0x000fe20000010000 */
[----:B------:R-:W-:-:S05]  /*1770*/  ISETP.GE.AND P0, PT, R152, 0x41, PT ;  /* 0x000000419800780c */ /* 0x000fca0003f06270 */
[----:B------:R-:W-:Y:S01]  /*1780*/  UMOV UR13, 0x40000040 ;  /* 0x40000040000d7882 */ /* 0x000fe20000000000 */
[----:B------:R-:W-:Y:S01]  /*1790*/  UMOV UR15, 0x40000040 ;  /* 0x40000040000f7882 */ /* 0x000fe20000000000 */
[----:B------:R-:W-:Y:S01]  /*17a0*/  UMOV UR17, 0x40000040 ;  /* 0x4000004000117882 */ /* 0x000fe20000000000 */
[----:B------:R-:W-:Y:S01]  /*17b0*/  UMOV UR19, 0x40000040 ;  /* 0x4000004000137882 */ /* 0x000fe20000000000 */
[----:B------:R-:W1:Y:S01]  /*17c0*/  S2R R6, SR_TID.X ;  /* 0x0000000000067919 */ /* 0x000e620000002100 */
[----:B0-----:R-:W-:Y:S01]  /*17d0*/  R2UR UR4, R4 ;  /* 0x00000000040472ca */ /* 0x001fe200000e0000 */
[----:B------:R-:W-:Y:S01]  /*17e0*/  IMAD.U32 R4, RZ, RZ, UR36 ;  /* 0x00000024ff047e24 */ /* 0x000fe2000f8e00ff */
[----:B------:R-:W-:-:S11]  /*17f0*/  WARPGROUP.ARRIVE ;  /* 0x00000000000079c5 */ /* 0x000fd60000000000 */
[----:B------:R-:W-:-:S04]  /*1800*/  ULEA.HI UR5, UR4, UR4, URZ, 0x1 ;  /* 0x0000000404057291 */ /* 0x000fc8000f8f083f */
[----:B------:R-:W-:-:S04]  /*1810*/  ULOP3.LUT UR5, UR5, 0x1fffe, URZ, 0xc0, !UPT ;  /* 0x0001fffe05057892 */ /* 0x000fc8000f8ec03f */
[----:B------:R-:W-:Y:S01]  /*1820*/  UIADD3 UR5, UR4, -UR5, URZ ;  /* 0x8000000504057290 */ /* 0x000fe2000fffe03f */
[----:B-1----:R-:W-:Y:S01]  /*1830*/  LOP3.LUT R5, R6, 0x7f, RZ, 0xc0, !PT ;  /* 0x0000007f06057812 */ /* 0x002fe200078ec0ff */
[----:B------:R-:W-:Y:S02]  /*1840*/  UIADD3 UR4, UR37, 0x36400, URZ ;  /* 0x0003640025047890 */ /* 0x000fe4000fffe03f */
[----:B------:R-:W-:Y:S01]  /*1850*/  ULEA UR5, UR5, UR37, 0xf ;  /* 0x0000002505057291 */ /* 0x000fe2000f8e783f */
[----:B------:R-:W-:Y:S01]  /*1860*/  ISETP.NE.AND P1, PT, R5, RZ, PT ;  /* 0x000000ff0500720c */ /* 0x000fe20003f25270 */
[----:B------:R-:W-:Y:S02]  /*1870*/  USHF.R.U32.HI UR4, URZ, 0x4, UR4 ;  /* 0x000000043f047899 */ /* 0x000fe40008011604 */
[----:B------:R-:W-:Y:S02]  /*1880*/  UIADD3 UR5, UR5, 0x400, URZ ;  /* 0x0000040005057890 */ /* 0x000fe4000fffe03f */
[----:B------:R-:W-:-:S02]  /*1890*/  ULOP3.LUT UR4, UR4, 0x3fff, URZ, 0xc0, !UPT ;  /* 0x00003fff04047892 */ /* 0x000fc4000f8ec03f */
[----:B------:R-:W-:Y:S02]  /*18a0*/  USHF.R.U32.HI UR5, URZ, 0x4, UR5 ;  /* 0x000000043f057899 */ /* 0x000fe40008011605 */
[----:B------:R-:W-:Y:S02]  /*18b0*/  ULOP3.LUT UR4, UR4, 0x10000, URZ, 0xfc, !UPT ;  /* 0x0001000004047892 */ /* 0x000fe4000f8efc3f */
[----:B------:R-:W-:Y:S02]  /*18c0*/  ULOP3.LUT UR5, UR5, 0x3fff, URZ, 0xc0, !UPT ;  /* 0x00003fff05057892 */ /* 0x000fe4000f8ec03f */
[----:B------:R-:W-:Y:S01]  /*18d0*/  UIADD3 UR8, UR4, 0x2, URZ ;  /* 0x0000000204087890 */ /* 0x000fe2000fffe03f */
[----:B------:R-:W-:Y:S01]  /*18e0*/  @!P1 LEA R4, R4, UR37, 0x3 ;  /* 0x0000002504049c11 */ /* 0x000fe2000f8e18ff */
[----:B------:R-:W-:Y:S02]  /*18f0*/  ULOP3.LUT UR20, UR5, 0x2000000, URZ, 0xfc, !UPT ;  /* 0x0200000005147892 */ /* 0x000fe4000f8efc3f */
[----:B------:R-:W-:-:S02]  /*1900*/  UIADD3 UR12, UR4, 0x4, URZ ;  /* 0x00000004040c7890 */ /* 0x000fc4000fffe03f */
[----:B------:R-:W-:Y:S01]  /*1910*/  ULEA UR6, UR36, UR20, 0xc ;  /* 0x0000001424067291 */ /* 0x000fe2000f8e603f */
[----:B------:R-:W-:Y:S01]  /*1920*/  @!P1 VIADD R4, R4, 0x38860 ;  /* 0x0003886004049836 */ /* 0x000fe20000000000 */
[----:B------:R-:W-:Y:S01]  /*1930*/  UMOV UR5, 0x40000040 ;  /* 0x4000004000057882 */ /* 0x000fe20000000000 */
[----:B------:R-:W-:Y:S02]  /*1940*/  UIADD3 UR16, UR4, 0x6, URZ ;  /* 0x0000000604107890 */ /* 0x000fe4000fffe03f */
[----:B------:R-:W-:Y:S01]  /*1950*/  UIADD3 UR10, UR6, 0x80, URZ ;  /* 0x00000080060a7890 */ /* 0x000fe2000fffe03f */
[----:B------:R-:W-:Y:S01]  /*1960*/  @!P1 PRMT R4, RZ, 0x654, R4 ;  /* 0x00000654ff049816 */ /* 0x000fe20000000004 */
[----:B------:R-:W-:Y:S02]  /*1970*/  UIADD3 UR14, UR6, 0x100, URZ ;  /* 0x00000100060e7890 */ /* 0x000fe4000fffe03f */
[----:B------:R-:W-:Y:S01]  /*1980*/  HGMMA.64x256x16.F32.BF16 R24, gdesc[UR4].tnspB, RZ, !UPT, gsb0 ;  /* 0x43e00000041879f0 */ /* 0x000fe2000c0018ff */
[----:B------:R-:W-:-:S02]  /*1990*/  UIADD3 UR18, UR6, 0x180, URZ ;  /* 0x0000018006127890 */ /* 0x000fc4000fffe03f */
        /* <DEDUP_REMOVED lines=16> */
[----:B------:R-:W-:-:S07]  /*1aa0*/  VIADD R174, R174, 0xfffffffe ;  /* 0xfffffffeaeae7836 */ /* 0x000fce0000000000 */
.L_x_3445:
[----:B------:R-:W-:Y:S01]  /*1ab0*/  BAR.SYNC.DEFER_BLOCKING 0xe, 0x100 ;  /* 0x0384000000007b1d */ /* 0x000fe20000010000 */
[----:B01----:R-:W-:Y:S01]  /*1ac0*/  IMAD.U32 R4, RZ, RZ, UR36 ;  /* 0x00000024ff047e24 */ /* 0x003fe2000f8e00ff */
[----:B------:R-:W-:Y:S01]  /*1ad0*/  UIADD3 UR36, UR36, 0x1, URZ ;  /* 0x0000000124247890 */ /* 0x000fe2000fffe03f */
[C---:B------:R-:W-:Y:S01]  /*1ae0*/  ISETP.GT.AND P0, PT, R174.reuse, RZ, PT ;  /* 0x000000ffae00720c */ /* 0x040fe20003f04270 */
[----:B------:R-:W-:Y:S02]  /*1af0*/  VIADD R174, R174, 0xffffffff ;  /* 0xffffffffaeae7836 */ /* 0x000fe40000000000 */
[----:B------:R-:W-:Y:S01]  /*1b00*/  LEA R4, R4, R17, 0x6 ;  /* 0x0000001104047211 */ /* 0x000fe200078e30ff */
[----:B------:R-:W-:Y:S01]  /*1b10*/  UISETP.NE.AND UP0, UPT, UR36, 0x2, UPT ;  /* 0x000000022400788c */ /* 0x000fe2000bf05270 */
[----:B------:R-:W-:Y:S02]  /*1b20*/  UMOV UR7, 0x40000040 ;  /* 0x4000004000077882 */ /* 0x000fe40000000000 */
[----:B------:R-:W-:Y:S01]  /*1b30*/  LEA R4, R4, UR37, 0x2 ;  /* 0x0000002504047c11 */ /* 0x000fe2000f8e10ff */
[----:B------:R-:W-:Y:S01]  /*1b40*/  USEL UR36, UR36, URZ, UP0 ;  /* 0x0000003f24247287 */ /* 0x000fe20008000000 */
[----:B------:R-:W-:Y:S01]  /*1b50*/  UMOV UR11, 0x40000040 ;  /* 0x40000040000b7882 */ /* 0x000fe20000000000 */
[----:B------:R-:W-:-:S02]  /*1b60*/  UMOV UR15, 0x40000040 ;  /* 0x40000040000f7882 */ /* 0x000fc40000000000 */
[----:B------:R-:W-:Y:S01]  /*1b70*/  ULEA UR6, UR36, UR20, 0xc ;  /* 0x0000001424067291 */ /* 0x000fe2000f8e603f */
[----:B------:R-:W-:-:S03]  /*1b80*/  UMOV UR19, 0x40000040 ;  /* 0x4000004000137882 */ /* 0x000fc60000000000 */
[----:B------:R-:W-:Y:S02]  /*1b90*/  UIADD3 UR10, UR6, 0x80, URZ ;  /* 0x00000080060a7890 */ /* 0x000fe4000fffe03f */
[----:B------:R-:W-:Y:S02]  /*1ba0*/  UIADD3 UR14, UR6, 0x100, URZ ;  /* 0x00000100060e7890 */ /* 0x000fe4000fffe03f */
[----:B------:R-:W-:Y:S01]  /*1bb0*/  UIADD3 UR18, UR6, 0x180, URZ ;  /* 0x0000018006127890 */ /* 0x000fe2000fffe03f */
[----:B------:R-:W0:Y:S04]  /*1bc0*/  LDS R5, [R4+0x38400] ;  /* 0x0384000004057984 */ /* 0x000e280000000800 */
[----:B------:R1:W2:Y:S02]  /*1bd0*/  LDS R6, [R4+0x38420] ;  /* 0x0384200004067984 */ /* 0x0002a40000000800 */
[----:B-1----:R-:W-:-:S05]  /*1be0*/  IMAD.U32 R4, RZ, RZ, UR36 ;  /* 0x00000024ff047e24 */ /* 0x002fca000f8e00ff */
[----:B------:R-:W-:-:S05]  /*1bf0*/  @!P1 LEA R4, R4, UR37, 0x3 ;  /* 0x0000002504049c11 */ /* 0x000fca000f8e18ff */
[----:B------:R-:W-:-:S05]  /*1c00*/  @!P1 VIADD R4, R4, 0x38860 ;  /* 0x0003886004049836 */ /* 0x000fca0000000000 */
[----:B------:R-:W-:Y:S01]  /*1c10*/  @!P1 PRMT R4, RZ, 0x654, R4 ;  /* 0x00000654ff049816 */ /* 0x000fe20000000004 */
        /* <DEDUP_REMOVED lines=127> */
[----:B------:R-:W-:-:S06]  /*2410*/  FMUL.FTZ R151, R151, R6 ;  /* 0x0000000697977220 */ /* 0x000fcc0000410000 */
[----:B------:R-:W-:-:S06]  /*2420*/  WARPGROUP.ARRIVE ;  /* 0x00000000000079c5 */ /* 0x000fcc0000000000 */
[----:B------:R-:W-:Y:S01]  /*2430*/  HGMMA.64x256x16.F32.BF16 R24, gdesc[UR4].tnspB, R24, gsb0 ;  /* 0x43e00000041879f0 */ /* 0x000fe20008001818 */
[----:B------:R-:W-:-:S06]  /*2440*/  USEL UR6, URZ, 0x1, UP0 ;  /* 0x000000013f067887 */ /* 0x000fcc0008000000 */
[----:B------:R-:W-:Y:S01]  /*2450*/  LOP3.LUT R2, R2, UR6, RZ, 0x3c, !PT ;  /* 0x0000000602027c12 */ /* 0x000fe2000f8e3cff */
[----:B------:R-:W-:Y:S02]  /*2460*/  WARPGROUP.DEPBAR.LE gsb0, 0x0 ;  /* 0x00008000000079c5 */ /* 0x000fe40000010000 */
[----:B------:R-:W-:-:S15]  /*2470*/  WARPGROUP.ARRIVE ;  /* 0x00000000000079c5 */ /* 0x000fde0000000000 */
[----:B------:R-:W-:-:S03]  /*2480*/  NOP ;  /* 0x0000000000007918 */ /* 0x000fc60000000000 */
        /* <DEDUP_REMOVED lines=13> */
.L_x_3444:
[----:B------:R-:W-:Y:S01]  /*2560*/  BAR.SYNC.DEFER_BLOCKING 0xe, 0x100 ;  /* 0x0384000000007b1d */ /* 0x000fe20000010000 */
[----:B01----:R-:W-:Y:S01]  /*2570*/  IMAD.U32 R4, RZ, RZ, UR36 ;  /* 0x00000024ff047e24 */ /* 0x003fe2000f8e00ff */
[----:B------:R-:W-:Y:S01]  /*2580*/  UIADD3 UR36, UR36, 0x1, URZ ;  /* 0x0000000124247890 */ /* 0x000fe2000fffe03f */
[----:B------:R-:W-:Y:S02]  /*2590*/  PLOP3.LUT P0, PT, PT, PT, PT, 0x8, 0x0 ;  /* 0x000000000000781c */ /* 0x000fe40003f0e170 */
[----:B------:R-:W-:Y:S01]  /*25a0*/  IMAD R4, R4, 0x40, R17 ;  /* 0x0000004004047824 */ /* 0x000fe200078e0211 */
[----:B------:R-:W-:-:S04]  /*25b0*/  UISETP.NE.AND UP0, UPT, UR36, 0x2, UPT ;  /* 0x000000022400788c */ /* 0x000fc8000bf05270 */
[----:B------:R-:W-:Y:S01]  /*25c0*/  LEA R6, R4, UR37, 0x2 ;  /* 0x0000002504067c11 */ /* 0x000fe2000f8e10ff */
[----:B------:R-:W-:Y:S02]  /*25d0*/  USEL UR4, URZ, 0x1, UP0 ;  /* 0x000000013f047887 */ /* 0x000fe40008000000 */
[----:B------:R-:W-:-:S04]  /*25e0*/  USEL UR36, UR36, URZ, UP0 ;  /* 0x0000003f24247287 */ /* 0x000fc80008000000 */
[----:B------:R-:W-:Y:S01]  /*25f0*/  LOP3.LUT R2, R2, UR4, RZ, 0x3c, !PT ;  /* 0x0000000402027c12 */ /* 0x000fe2000f8e3cff */
[----:B------:R-:W0:Y:S04]  /*2600*/  LDS R5, [R6+0x38400] ;  /* 0x0384000006057984 */ /* 0x000e280000000800 */
[----:B------:R-:W1:Y:S01]  /*2610*/  LDS R4, [R6+0x38420] ;  /* 0x0384200006047984 */ /* 0x000e620000000800 */
[-C--:B0-----:R-:W-:Y:S01]  /*2620*/  FMUL.FTZ R14, R40, R5.reuse ;  /* 0x00000005280e7220 */ /* 0x081fe20000410000 */
        /* <DEDUP_REMOVED lines=129> */
.L_x_3442:
        /* <DEDUP_REMOVED lines=19> */
[----:B------:R-:W-:Y:S01]  /*2f70*/  MOV R4, UR4 ;  /* 0x0000000400047c02 */ /* 0x000fe20008000f00 */
        /* <DEDUP_REMOVED lines=11> */
[----:B-1----:R-:W-:Y:S05]  /*3030*/  CALL.ABS.NOINC R14 ;  /* 0x000000000e007343 */ /* 0x002fea0003c00000 */
.L_x_3446:
[----:B------:R-:W2:Y:S01]  /*3040*/  LDL R20, [R1] ;  /* 0x0000000001147983 */ /* 0x000ea20000100800 */
[----:B------:R-:W-:-:S04]  /*3050*/  ULEA.HI UR4, UR41, UR41, URZ, 0x1 ;  /* 0x0000002929047291 */ /* 0x000fc8000f8f083f */
[----:B------:R-:W-:-:S04]  /*3060*/  ULOP3.LUT UR4, UR4, 0xfffffffe, URZ, 0xc0, !UPT ;  /* 0xfffffffe04047892 */ /* 0x000fc8000f8ec03f */
[----:B------:R-:W-:-:S06]  /*3070*/  UIADD3 UR4, UR41, -UR4, URZ ;  /* 0x8000000429047290 */ /* 0x000fcc000fffe03f */
[----:B------:R-:W-:-:S05]  /*3080*/  IMAD.U32 R4, RZ, RZ, UR4 ;  /* 0x00000004ff047e24 */ /* 0x000fca000f8e00ff */
[----:B------:R-:W-:-:S04]  /*3090*/  SHF.L.U32 R4, R4, 0x1f, RZ ;  /* 0x0000001f04047819 */ /* 0x000fc800000006ff */
[----:B------:R-:W0:Y:S01]  /*30a0*/  SYNCS.PHASECHK.TRANS64.TRYWAIT P1, [UR37+0x38800], R4 ;  /* 0x03880004ff0075a7 */ /* 0x000e220008020165 */
[----:B--2---:R-:W-:Y:S01]  /*30b0*/  ISETP.NE.AND P0, PT, R20, RZ, PT ;  /* 0x000000ff1400720c */ /* 0x004fe20003f05270 */
[----:B0-----:R-:W-:-:S12]  /*30c0*/  @!P1 BRA `(.L_x_3447) ;  /* 0x000000d4001c9947 */ /* 0x001fd80003800000 */
.L_x_3561:
[----:B------:R-:W-:Y:S05]  /*30d0*/  @P0 BRA `(.L_x_3448) ;  /* 0x0000000000040947 */ /* 0x000fea0003800000 */
[----:B------:R-:W-:Y:S01]  /*30e0*/  BPT.TRAP 0x1 ;  /* 0x000000040000795c */ /* 0x000fe20000300000 */
.L_x_3448:
[----:B0-----:R-:W-:Y:S01]  /*30f0*/  IMAD.U32 R3, RZ, RZ, UR36 ;  /* 0x00000024ff037e24 */ /* 0x001fe2000f8e00ff */
[----:B------:R-:W-:-:S04]  /*3100*/  SHF.L.U32 R6, R2, 0x1f, RZ ;  /* 0x0000001f02067819 */ /* 0x000fc800000006ff */
[----:B------:R-:W-:-:S04]  /*3110*/  LEA R3, R3, UR37, 0x3 ;  /* 0x0000002503037c11 */ /* 0x000fc8000f8e18ff */
[----:B------:R0:W1:Y:S01]  /*3120*/  SYNCS.PHASECHK.TRANS64.TRYWAIT P1, [R3+URZ+0x38830], R6 ;  /* 0x03883006030075a7 */ /* 0x000062000802017f */
[----:B------:R-:W-:Y:S05]  /*3130*/  @P0 BRA `(.L_x_3449) ;  /* 0x0000000000040947 */ /* 0x000fea0003800000 */
[----:B------:R-:W-:Y:S01]  /*3140*/  BPT.TRAP 0x1 ;  /* 0x000000040000795c */ /* 0x000fe20000300000 */
.L_x_3449:
[----:B-1----:R-:W-:Y:S05]  /*3150*/  @P1 BRA `(.L_x_3450) ;  /* 0x0000000000081947 */ /* 0x002fea0003800000 */
[----:B------:R-:W1:Y:S02]  /*3160*/  SYNCS.PHASECHK.TRANS64.TRYWAIT P1, [R3+URZ+0x38830], R6 ;  /* 0x03883006030075a7 */ /* 0x000e64000802017f */
[----:B-1----:R-:W-:Y:S05]  /*3170*/  @!P1 BRA `(.L_x_3451) ;  /* 0x000000d400089947 */ /* 0x002fea0003800000 */
.L_x_3450:
[----:B------:R-:W-:-:S04]  /*3180*/  UIADD3 UR4, UR37, 0x22400, URZ ;  /* 0x0002240025047890 */ /* 0x000fc8000fffe03f */
[----:B------:R-:W-:-:S04]  /*3190*/  USHF.R.U32.HI UR4, URZ, 0x4, UR4 ;  /* 0x000000043f047899 */ /* 0x000fc80008011604 */
[----:B------:R-:W-:-:S06]  /*31a0*/  ULOP3.LUT UR4, UR4, 0x3fff, URZ, 0xc0, !UPT ;  /* 0x00003fff04047892 */ /* 0x000fcc000f8ec03f */
[----:B------:R-:W-:Y:S01]  /*31b0*/  IMAD.U32 R0, RZ, RZ, UR4 ;  /* 0x00000004ff007e24 */ /* 0x000fe2000f8e00ff */
[----:B------:R-:W-:Y:S05]  /*31c0*/  WARPSYNC.ALL ;  /* 0x0000000000007948 */ /* 0x000fea0003800000 */
[----:B------:R-:W-:-:S04]  /*31d0*/  LOP3.LUT R0, R0, 0x10000, RZ, 0xfc, !PT ;  /* 0x0001000000007812 */ /* 0x000fc800078efcff */
        /* <DEDUP_REMOVED lines=10> */
[----:B------:R-:W-:-:S02]  /*3280*/  UMOV UR17, 0x40000040 ;  /* 0x4000004000117882 */ /* 0x000fc40000000000 */
[----:B------:R-:W-:Y:S02]  /*3290*/  ULEA UR6, UR36, UR6, 0x9 ;  /* 0x0000000624067291 */ /* 0x000fe4000f8e483f */
[----:B------:R-:W-:Y:S02]  /*32a0*/  ULOP3.LUT UR4, UR4, 0x10000, URZ, 0xfc, !UPT ;  /* 0x0001000004047892 */ /* 0x000fe4000f8efc3f */
[----:B------:R-:W-:Y:S02]  /*32b0*/  UIADD3 UR14, UR6, 0x2, URZ ;  /* 0x00000002060e7890 */ /* 0x000fe4000fffe03f */
[----:B------:R-:W-:Y:S02]  /*32c0*/  UIADD3 UR12, UR4, 0x2, URZ ;  /* 0x00000002040c7890 */ /* 0x000fe4000fffe03f */
[----:B------:R-:W-:Y:S02]  /*32d0*/  UIADD3 UR18, UR6, 0x4, URZ ;  /* 0x0000000406127890 */ /* 0x000fe4000fffe03f */
[----:B------:R-:W-:-:S02]  /*32e0*/  UIADD3 UR16, UR4, 0x4, URZ ;  /* 0x0000000404107890 */ /* 0x000fc4000fffe03f */
[----:B------:R-:W-:Y:S01]  /*32f0*/  HGMMA.64x64x16.F32.BF16 R24, gdesc[UR4], RZ, !UPT, gsb0 ;  /* 0x00e00000041879f0 */ /* 0x000fe2000c0018ff */
[----:B------:R-:W-:Y:S02]  /*3300*/  UIADD3 UR22, UR6, 0x6, URZ ;  /* 0x0000000606167890 */ /* 0x000fe4000fffe03f */
[----:B------:R-:W-:Y:S01]  /*3310*/  UIADD3 UR20, UR4, 0x6, URZ ;  /* 0x0000000604147890 */ /* 0x000fe2000fffe03f */
[----:B------:R-:W-:Y:S01]  /*3320*/  UMOV UR23, 0x40000040 ;  /* 0x4000004000177882 */ /* 0x000fe20000000000 */
        /* <DEDUP_REMOVED lines=11> */
[----:B------:R-:W2:Y:S02]  /*33e0*/  SYNCS.PHASECHK.TRANS64.TRYWAIT P1, [UR37+0x38810], R4 ;  /* 0x03881004ff0075a7 */ /* 0x000ea40008020165 */
[----:B--2---:R-:W-:Y:S05]  /*33f0*/  @!P1 BRA `(.L_x_3452) ;  /* 0x000000d0007c9947 */ /* 0x004fea0003800000 */
.L_x_3562:
[----:B------:R-:W-:Y:S05]  /*3400*/  @P0 BRA `(.L_x_3453) ;  /* 0x0000000000040947 */ /* 0x000fea0003800000 */
[----:B------:R-:W-:Y:S01]  /*3410*/  BPT.TRAP 0x1 ;  /* 0x000000040000795c */ /* 0x000fe20000300000 */
.L_x_3453:
[----:B------:R3:W4:Y:S01]  /*3420*/  SYNCS.PHASECHK.TRANS64.TRYWAIT P1, [R3+URZ+0x38850], R6 ;  /* 0x03885006030075a7 */ /* 0x000722000802017f */
[----:B------:R-:W-:Y:S05]  /*3430*/  @P0 BRA `(.L_x_3454) ;  /* 0x0000000000040947 */ /* 0x000fea0003800000 */
[----:B------:R-:W-:Y:S01]  /*3440*/  BPT.TRAP 0x1 ;  /* 0x000000040000795c */ /* 0x000fe20000300000 */
.L_x_3454:
[----:B----4-:R-:W-:Y:S05]  /*3450*/  @P1 BRA `(.L_x_3455) ;  /* 0x0000000000081947 */ /* 0x010fea0003800000 */
[----:B------:R-:W4:Y:S02]  /*3460*/  SYNCS.PHASECHK.TRANS64.TRYWAIT P1, [R3+URZ+0x38850], R6 ;  /* 0x03885006030075a7 */ /* 0x000f24000802017f */
[----:B----4-:R-:W-:Y:S05]  /*3470*/  @!P1 BRA `(.L_x_3456) ;  /* 0x000000d000749947 */ /* 0x010fea0003800000 */
.L_x_3455:
[----:B------:R-:W-:Y:S01]  /*3480*/  UIADD3 UR4, UR37, 0x400, URZ ;  /* 0x0000040025047890 */ /* 0x000fe2000fffe03f */
[----:B------:R-:W-:Y:S01]  /*3490*/  WARPGROUP.ARRIVE ;  /* 0x00000000000079c5 */ /* 0x000fe20000000000 */
[----:B------:R-:W-:-:S05]  /*34a0*/  UIADD3 UR5, UR37, 0x26400, URZ ;  /* 0x0002640025057890 */ /* 0x000fca000fffe03f */
[----:B--2---:R-:W2:Y:S01]  /*34b0*/  S2R R4, SR_TID.X ;  /* 0x0000000000047919 */ /* 0x004ea20000002100 */
[----:B------:R-:W-:Y:S01]  /*34c0*/  USHF.R.U32.HI UR4, URZ, 0x4, UR4 ;  /* 0x000000043f047899 */ /* 0x000fe20008011604 */
[----:B------:R-:W-:Y:S01]  /*34d0*/  IMAD R5, R174, -0x40, R152 ;  /* 0xffffffc0ae057824 */ /* 0x000fe200078e0298 */
[----:B------:R-:W-:Y:S01]  /*34e0*/  USHF.R.U32.HI UR5, URZ, 0x4, UR5 ;  /* 0x000000043f057899 */ /* 0x000fe20008011605 */
[----:B------:R-:W5:Y:S01]  /*34f0*/  S2R R57, SR_TID.X ;  /* 0x0000000000397919 */ /* 0x000f620000002100 */
[----:B------:R-:W-:Y:S02]  /*3500*/  ULOP3.LUT UR4, UR4, 0x3fff, URZ, 0xc0, !UPT ;  /* 0x00003fff04047892 */ /* 0x000fe4000f8ec03f */
[----:B------:R-:W-:Y:S01]  /*3510*/  ULOP3.LUT UR5, UR5, 0x3fff, URZ, 0xc0, !UPT ;  /* 0x00003fff05057892 */ /* 0x000fe2000f8ec03f */
[----:B------:R-:W-:Y:S01]  /*3520*/  IADD3 R5, -R22, 0x40, R5 ;  /* 0x0000004016057810 */ /* 0x000fe20007ffe105 */
[----:B------:R-:W-:Y:S02]  /*3530*/  ULOP3.LUT UR4, UR4, 0x10000, URZ, 0xfc, !UPT ;  /* 0x0001000004047892 */ /* 0x000fe4000f8efc3f */
[----:B------:R-:W-:Y:S01]  /*3540*/  ULOP3.LUT UR5, UR5, 0x10000, URZ, 0xfc, !UPT ;  /* 0x0001000005057892 */ /* 0x000fe2000f8efc3f */
[C---:B------:R-:W-:Y:S01]  /*3550*/  ISETP.GT.AND P5, PT, R5.reuse, RZ, PT ;  /* 0x000000ff0500720c */ /* 0x040fe20003fa4270 */
[----:B------:R-:W-:Y:S01]  /*3560*/  ULEA UR6, UR36, UR4, 0xc ;  /* 0x0000000424067291 */ /* 0x000fe2000f8e603f */
[C---:B------:R-:W-:Y:S01]  /*3570*/  ISETP.GT.AND P4, PT, R5.reuse, 0x1, PT ;  /* 0x000000010500780c */ /* 0x040fe20003f84270 */
[----:B------:R-:W-:Y:S01]  /*3580*/  UMOV UR9, 0x40000040 ;  /* 0x4000004000097882 */ /* 0x000fe20000000000 */
[----:B------:R-:W-:Y:S01]  /*3590*/  UMOV UR11, 0x40000040 ;  /* 0x40000040000b7882 */ /* 0x000fe20000000000 */
[----:B------:R-:W-:Y:S01]  /*35a0*/  UIADD3 UR14, UR5, 0x800, URZ ;  /* 0x00000800050e7890 */ /* 0x000fe2000fffe03f */
[C---:B------:R-:W-:Y:S01]  /*35b0*/  ISETP.GT.AND P3, PT, R5.reuse, 0x8, PT ;  /* 0x000000080500780c */ /* 0x040fe20003f64270 */
[----:B------:R-:W-:Y:S01]  /*35c0*/  UMOV UR8, UR5 ;  /* 0x0000000500087c82 */ /* 0x000fe20008000000 */
[----:B------:R-:W-:Y:S01]  /*35d0*/  UMOV UR10, UR6 ;  /* 0x00000006000a7c82 */ /* 0x000fe20008000000 */
[----:B------:R-:W-:Y:S01]  /*35e0*/  UIADD3 UR15, UR6, 0x800, URZ ;  /* 0x00000800060f7890 */ /* 0x000fe2000fffe03f */
[----:B------:R-:W-:Y:S01]  /*35f0*/  HGMMA.64x64x16.F32.BF16 R24, gdesc[UR8], R24, gsb0 ;  /* 0x00e00000081879f0 */ /* 0x000fe20008001818 */
[----:B------:R-:W-:Y:S01]  /*3600*/  UIADD3 UR8, UR5, 0x2, URZ ;  /* 0x0000000205087890 */ /* 0x000fe2000fffe03f */
[C---:B------:R-:W-:Y:S01]  /*3610*/  ISETP.GT.AND P2, PT, R5.reuse, 0x9, PT ;  /* 0x000000090500780c */ /* 0x040fe20003f44270 */
[----:B------:R-:W-:Y:S01]  /*3620*/  UIADD3 UR10, UR6, 0x2, URZ ;  /* 0x00000002060a7890 */ /* 0x000fe2000fffe03f */
[C---:B------:R-:W-:Y:S01]  /*3630*/  ISETP.GT.AND P1, PT, R5.reuse, 0x10, PT ;  /* 0x000000100500780c */ /* 0x040fe20003f24270 */
[----:B------:R-:W-:Y:S01]  /*3640*/  UMOV UR9, 0x40000040 ;  /* 0x4000004000097882 */ /* 0x000fe20000000000 */
[----:B------:R-:W-:Y:S01]  /*3650*/  UMOV UR11, 0x40000040 ;  /* 0x40000040000b7882 */ /* 0x000fe20000000000 */
[----:B------:R-:W-:Y:S01]  /*3660*/  UMOV UR25, 0x40000040 ;  /* 0x4000004000197882 */ /* 0x000fe20000000000 */
[----:B------:R-:W-:Y:S01]  /*3670*/  UMOV UR27, 0x40000040 ;  /* 0x40000040001b7882 */ /* 0x000fe20000000000 */
[----:B------:R-:W-:-:S02]  /*3680*/  ISETP.GT.AND P6, PT, R5, 0x11, PT ;  /* 0x000000110500780c */ /* 0x000fc40003fc4270 */
[----:B--2---:R-:W-:Y:S02]  /*3690*/  SHF.R.U32.HI R4, RZ, 0x7, R4 ;  /* 0x00000007ff047819 */ /* 0x004fe40000011604 */
[----:B-----5:R-:W-:-:S04]  /*36a0*/  LOP3.LUT R57, R57, 0x7f, RZ, 0xc0, !PT ;  /* 0x0000007f39397812 */ /* 0x020fc800078ec0ff */
[----:B------:R-:W2:Y:S02]  /*36b0*/  SHFL.IDX PT, R4, R4, RZ, 0x1f ;  /* 0x00001fff04047589 */ /* 0x000ea400000e0000 */
[----:B--2---:R-:W-:-:S13]  /*36c0*/  R2UR UR7, R4 ;  /* 0x00000000040772ca */ /* 0x004fda00000e0000 */
[----:B------:R-:W-:-:S04]  /*36d0*/  UISETP.GT.AND UP0, UPT, UR7, 0x7f, UPT ;  /* 0x0000007f0700788c */ /* 0x000fc8000bf04270 */
[----:B------:R-:W-:Y:S01]  /*36e0*/  USEL UR7, URZ, 0x2, !UP0 ;  /* 0x000000023f077887 */ /* 0x000fe2000c000000 */
[----:B------:R-:W-:Y:S02]  /*36f0*/  WARPGROUP.DEPBAR.LE gsb0, 0x0 ;  /* 0x00008000000079c5 */ /* 0x000fe40000010000 */
[----:B------:R-:W-:-:S06]  /*3700*/  WARPGROUP.ARRIVE ;  /* 0x00000000000079c5 */ /* 0x000fcc0000000000 */
[----:B------:R-:W-:Y:S01]  /*3710*/  HGMMA.64x64x16.F32.BF16 R24, gdesc[UR8], R24, gsb0 ;  /* 0x00e00000081879f0 */ /* 0x000fe20008001818 */
[----:B------:R-:W-:Y:S02]  /*3720*/  UIADD3 UR8, UR5, 0x4, URZ ;  /* 0x0000000405087890 */ /* 0x000fe4000fffe03f */
[----:B------:R-:W-:Y:S01]  /*3730*/  UIADD3 UR10, UR6, 0x4, URZ ;  /* 0x00000004060a7890 */ /* 0x000fe2000fffe03f */
[----:B------:R-:W-:Y:S01]  /*3740*/  UMOV UR9, 0x40000040 ;  /* 0x4000004000097882 */ /* 0x000fe20000000000 */
[----:B------:R-:W-:Y:S01]  /*3750*/  UMOV UR11, 0x40000040 ;  /* 0x40000040000b7882 */ /* 0x000fe20000000000 */
        /* <DEDUP_REMOVED lines=94> */
[----:B------:R-:W-:Y:S02]  /*3d40*/  UIADD3 UR8, UR7, UR14, URZ ;  /* 0x0000000e07087290 */ /* 0x000fe4000fffe03f */
[----:B------:R-:W-:Y:S01]  /*3d50*/  UIADD3 UR10, UR7, UR15, URZ ;  /* 0x0000000f070a7290 */ /* 0x000fe2000fffe03f */
[----:B------:R-:W-:Y:S01]  /*3d60*/  UMOV UR9, 0x40000040 ;  /* 0x4000004000097882 */ /* 0x000fe20000000000 */
[----:B------:R-:W-:Y:S01]  /*3d70*/  UMOV UR11, 0x40000040 ;  /* 0x40000040000b7882 */ /* 0x000fe20000000000 */
[----:B------:R-:W-:Y:S02]  /*3d80*/  WARPGROUP.DEPBAR.LE gsb0, 0x0 ;  /* 0x00008000000079c5 */ /* 0x000fe40000010000 */
[----:B------:R-:W-:-:S06]  /*3d90*/  WARPGROUP.ARRIVE ;  /* 0x00000000000079c5 */ /* 0x000fcc0000000000 */
[----:B------:R-:W-:Y:S01]  /*3da0*/  HGMMA.64x64x16.F32.BF16 R24, gdesc[UR8], R24, gsb0 ;  /* 0x00e00000081879f0 */ /* 0x000fe20008001818 */
[----:B------:R-:W-:Y:S01]  /*3db0*/  UMOV UR9, 0x4 ;  /* 0x0000000400097882 */ /* 0x000fe20000000000 */
[----:B------:R-:W-:Y:S01]  /*3dc0*/  UMOV UR10, 0x28 ;  /* 0x00000028000a7882 */ /* 0x000fe20000000000 */
[----:B------:R-:W-:Y:S02]  /*3dd0*/  USEL UR8, UR9, 0x2, UP0 ;  /* 0x0000000209087887 */ /* 0x000fe40008000000 */
[----:B------:R-:W-:Y:S02]  /*3de0*/  USEL UR9, UR9, 0x6, !UP0 ;  /* 0x0000000609097887 */ /* 0x000fe4000c000000 */
[----:B------:R-:W-:Y:S02]  /*3df0*/  UIADD3 UR24, UR14, UR8, URZ ;  /* 0x000000080e187290 */ /* 0x000fe4000fffe03f */
[----:B------:R-:W-:Y:S01]  /*3e00*/  UIADD3 UR26, UR15, UR8, URZ ;  /* 0x000000080f1a7290 */ /* 0x000fe2000fffe03f */
[----:B------:R-:W-:Y:S01]  /*3e10*/  UMOV UR11, 0xa00 ;  /* 0x00000a00000b7882 */ /* 0x000fe20000000000 */
[----:B------:R-:W-:-:S02]  /*3e20*/  USEL UR10, UR10, 0x26, UP0 ;  /* 0x000000260a0a7887 */ /* 0x000fc40008000000 */
[----:B------:R-:W-:Y:S02]  /*3e30*/  USEL UR11, UR11, 0x980, UP0 ;  /* 0x000009800b0b7887 */ /* 0x000fe40008000000 */
[----:B------:R-:W-:Y:S02]  /*3e40*/  ULOP3.LUT UR10, UR10, 0x6, URZ, 0xc0, !UPT ;  /* 0x000000060a0a7892 */ /* 0x000fe4000f8ec03f */
[----:B------:R-:W-:Y:S01]  /*3e50*/  ULOP3.LUT UR11, UR11, 0xa00, URZ, 0xc0, !UPT ;  /* 0x00000a000b0b7892 */ /* 0x000fe2000f8ec03f */
[----:B------:R-:W-:Y:S02]  /*3e60*/  WARPGROUP.DEPBAR.LE gsb0, 0x0 ;  /* 0x00008000000079c5 */ /* 0x000fe40000010000 */
[----:B------:R-:W-:-:S06]  /*3e70*/  WARPGROUP.ARRIVE ;  /* 0x00000000000079c5 */ /* 0x000fcc0000000000 */
[----:B------:R-:W-:Y:S01]  /*3e80*/  HGMMA.64x64x16.F32.BF16 R24, gdesc[UR24], R24, gsb0 ;  /* 0x00e00000181879f0 */ /* 0x000fe20008001818 */
[----:B------:R-:W-:Y:S02]  /*3e90*/  UIADD3 UR24, UR14, UR9, URZ ;  /* 0x000000090e187290 */ /* 0x000fe4000fffe03f */
[----:B------:R-:W-:Y:S01]  /*3ea0*/  UIADD3 UR26, UR15, UR9, URZ ;  /* 0x000000090f1a7290 */ /* 0x000fe2000fffe03f */
[----:B------:R-:W-:Y:S01]  /*3eb0*/  UMOV UR25, 0x40000040 ;  /* 0x4000004000197882 */ /* 0x000fe20000000000 */
[----:B------:R-:W-:Y:S01]  /*3ec0*/  UMOV UR27, 0x40000040 ;  /* 0x40000040001b7882 */ /* 0x000fe20000000000 */
[----:B------:R-:W-:Y:S01]  /*3ed0*/  ULOP3.LUT UR15, UR42, 0x2000000, URZ, 0xfc, !UPT ;  /* 0x020000002a0f7892 */ /* 0x000fe2000f8efc3f */
[----:B------:R-:W-:Y:S02]  /*3ee0*/  WARPGROUP.DEPBAR.LE gsb0, 0x0 ;  /* 0x00008000000079c5 */ /* 0x000fe40000010000 */
[----:B------:R-:W-:-:S06]  /*3ef0*/  WARPGROUP.ARRIVE ;  /* 0x00000000000079c5 */ /* 0x000fcc0000000000 */
[----:B------:R-:W-:Y:S01]  /*3f00*/  HGMMA.64x64x16.F32.BF16 R24, gdesc[UR24], R24, gsb0 ;  /* 0x00e00000181879f0 */ /* 0x000fe20008001818 */
[----:B------:R-:W-:Y:S02]  /*3f10*/  UIADD3 UR24, UR10, UR11, UR5 ;  /* 0x0000000b0a187290 */ /* 0x000fe4000fffe005 */
[----:B------:R-:W-:Y:S01]  /*3f20*/  UIADD3 UR26, UR10, UR11, UR6 ;  /* 0x0000000b0a1a7290 */ /* 0x000fe2000fffe006 */
[----:B------:R-:W-:Y:S01]  /*3f30*/  UMOV UR25, 0x40000040 ;  /* 0x4000004000197882 */ /* 0x000fe20000000000 */
[----:B------:R-:W-:Y:S01]  /*3f40*/  UMOV UR27, 0x40000040 ;  /* 0x40000040001b7882 */ /* 0x000fe20000000000 */
[----:B------:R-:W-:Y:S02]  /*3f50*/  UIADD3 UR10, UR5, 0xa00, URZ ;  /* 0x00000a00050a7890 */ /* 0x000fe4000fffe03f */
[----:B------:R-:W-:Y:S01]  /*3f60*/  UIADD3 UR11, UR6, 0xa00, URZ ;  /* 0x00000a00060b7890 */ /* 0x000fe2000fffe03f */
        /* <DEDUP_REMOVED lines=21> */
[----:B------:R-:W-:Y:S01]  /*40c0*/  UMOV UR10, 0x30 ;  /* 0x00000030000a7882 */ /* 0x000fe20000000000 */
[----:B------:R-:W-:Y:S01]  /*40d0*/  UMOV UR11, 0xc00 ;  /* 0x00000c00000b7882 */ /* 0x000fe20000000000 */
[----:B------:R-:W-:Y:S02]  /*40e0*/  USEL UR10, UR10, 0x2e, UP0 ;  /* 0x0000002e0a0a7887 */ /* 0x000fe40008000000 */
[----:B------:R-:W-:-:S02]  /*40f0*/  USEL UR11, UR11, 0xb80, UP0 ;  /* 0x00000b800b0b7887 */ /* 0x000fc40008000000 */
[----:B------:R-:W-:Y:S02]  /*4100*/  ULOP3.LUT UR10, UR10, 0x6, URZ, 0xc0, !UPT ;  /* 0x000000060a0a7892 */ /* 0x000fe4000f8ec03f */
        /* <DEDUP_REMOVED lines=53> */
[----:B------:R-:W-:Y:S02]  /*4460*/  UMOV UR7, 0x40 ;  /* 0x0000004000077882 */ /* 0x000fe40000000000 */
[----:B------:R-:W-:-:S04]  /*4470*/  USEL UR7, UR7, 0x3e, UP0 ;  /* 0x0000003e07077887 */ /* 0x000fc80008000000 */
        /* <DEDUP_REMOVED lines=8> */
[----:B------:R-:W-:Y:S02]  /*4500*/  UIADD3 UR8, UR9, UR10, URZ ;  /* 0x0000000a09087290 */ /* 0x000fe4000fffe03f */
[----:B------:R-:W-:-:S03]  /*4510*/  UIADD3 UR10, UR9, UR11, URZ ;  /* 0x0000000b090a7290 */ /* 0x000fc6000fffe03f */
[----:B------:R-:W-:Y:S01]  /*4520*/  UMOV UR9, 0x40000040 ;  /* 0x4000004000097882 */ /* 0x000fe20000000000 */
[----:B------:R-:W-:Y:S01]  /*4530*/  UMOV UR11, 0x40000040 ;  /* 0x40000040000b7882 */ /* 0x000fe20000000000 */
[----:B------:R-:W-:Y:S02]  /*4540*/  WARPGROUP.DEPBAR.LE gsb0, 0x0 ;  /* 0x00008000000079c5 */ /* 0x000fe40000010000 */
[----:B------:R-:W-:-:S06]  /*4550*/  WARPGROUP.ARRIVE ;  /* 0x00000000000079c5 */ /* 0x000fcc0000000000 */
[----:B------:R-:W-:Y:S03]  /*4560*/  HGMMA.64x64x16.F32.BF16 R24, gdesc[UR24], R24, gsb0 ;  /* 0x00e00000181879f0 */ /* 0x000fe60008001818 */
[----:B------:R-:W-:Y:S02]  /*4570*/  WARPGROUP.DEPBAR.LE gsb0, 0x0 ;  /* 0x00008000000079c5 */ /* 0x000fe40000010000 */
[----:B------:R-:W-:-:S06]  /*4580*/  WARPGROUP.ARRIVE ;  /* 0x00000000000079c5 */ /* 0x000fcc0000000000 */
[----:B------:R-:W-:Y:S01]  /*4590*/  HGMMA.64x64x16.F32.BF16 R24, gdesc[UR8], R24, gsb0 ;  /* 0x00e00000081879f0 */ /* 0x000fe20008001818 */
[----:B------:R-:W-:Y:S01]  /*45a0*/  UMOV UR8, 0x1000 ;  /* 0x0000100000087882 */ /* 0x000fe20000000000 */
[----:B------:R-:W-:Y:S01]  /*45b0*/  UMOV UR9, 0x40000040 ;  /* 0x4000004000097882 */ /* 0x000fe20000000000 */
[----:B------:R-:W-:Y:S01]  /*45c0*/  USEL UR8, UR8, 0xf80, UP0 ;  /* 0x00000f8008087887 */ /* 0x000fe20008000000 */
[----:B------:R-:W-:-:S03]  /*45d0*/  UMOV UR11, 0x40000040 ;  /* 0x40000040000b7882 */ /* 0x000fc60000000000 */
[----:B------:R-:W-:-:S04]  /*45e0*/  ULOP3.LUT UR8, UR8, 0x1e00, URZ, 0xc0, !UPT ;  /* 0x00001e0008087892 */ /* 0x000fc8000f8ec03f */
[----:B------:R-:W-:Y:S02]  /*45f0*/  UIADD3 UR10, UR7, UR8, UR5 ;  /* 0x00000008070a7290 */ /* 0x000fe4000fffe005 */
[----:B------:R-:W-:-:S03]  /*4600*/  UIADD3 UR6, UR7, UR8, UR6 ;  /* 0x0000000807067290 */ /* 0x000fc6000fffe006 */
[----:B------:R-:W-:Y:S02]  /*4610*/  UMOV UR7, 0x40000040 ;  /* 0x4000004000077882 */ /* 0x000fe40000000000 */
[----:B------:R-:W-:Y:S02]  /*4620*/  UMOV UR8, UR10 ;  /* 0x0000000a00087c82 */ /* 0x000fe40008000000 */
[----:B------:R-:W-:Y:S01]  /*4630*/  UMOV UR10, UR6 ;  /* 0x00000006000a7c82 */ /* 0x000fe20008000000 */
[----:B------:R-:W-:Y:S01]  /*4640*/  ULEA UR6, UR36, UR15, 0xc ;  /* 0x0000000f24067291 */ /* 0x000fe2000f8e603f */
[----:B------:R-:W-:Y:S02]  /*4650*/  WARPGROUP.DEPBAR.LE gsb0, 0x0 ;  /* 0x00008000000079c5 */ /* 0x000fe40000010000 */
[----:B------:R-:W-:-:S06]  /*4660*/  WARPGROUP.ARRIVE ;  /* 0x00000000000079c5 */ /* 0x000fcc0000000000 */
[----:B------:R-:W-:Y:S01]  /*4670*/  HGMMA.64x64x16.F32.BF16 R24, gdesc[UR8], R24, gsb0 ;  /* 0x00e00000081879f0 */ /* 0x000fe20008001818 */
[----:B------:R-:W-:Y:S01]  /*4680*/  ULDC UR9, c[0x0][0xa80] ;  /* 0x0002a00000097ab9 */ /* 0x000fe20000000800 */
[----:B------:R-:W-:Y:S01]  /*4690*/  UIADD3 UR8, UR6, 0x80, URZ ;  /* 0x0000008006087890 */ /* 0x000fe2000fffe03f */
[----:B------:R-:W-:-:S06]  /*46a0*/  UMOV UR11, 0x40000040 ;  /* 0x40000040000b7882 */ /* 0x000fcc0000000000 */
[----:B------:R-:W-:Y:S01]  /*46b0*/  UMOV UR10, UR8 ;  /* 0x00000008000a7c82 */ /* 0x000fe20008000000 */
[----:B------:R-:W-:Y:S01]  /*46c0*/  UIADD3 UR8, UR6, 0x100, URZ ;  /* 0x0000010006087890 */ /* 0x000fe2000fffe03f */
        /* <DEDUP_REMOVED lines=51> */
[----:B------:R-:W-:Y:S02]  /*4a00*/  FMNMX.FTZ R5, R26, R27, !PT ;  /* 0x0000001b1a057209 */ /* 0x000fe40007810000 */
[----:B------:R-:W-:-:S02]  /*4a10*/  FMNMX.FTZ R7, R53, R4, !PT ;  /* 0x0000000435077209 */ /* 0x000fc40007810000 */
[----:B------:R-:W-:Y:S02]  /*4a20*/  FSEL R46, R46, -INF , P1 ;  /* 0xff8000002e2e7808 */ /* 0x000fe40000800000 */
[----:B------:R-:W-:Y:S01]  /*4a30*/  FSEL R47, R47, -INF , P6 ;  /* 0xff8000002f2f7808 */ /* 0x000fe20003000000 */
[----:B------:R-:W2:Y:S01]  /*4a40*/  SHFL.BFLY PT, R4, R7, 0x2, 0x1f ;  /* 0x0c401f0007047f89 */ /* 0x000ea200000e0000 */
[----:B------:R-:W-:Y:S02]  /*4a50*/  FSEL R50, R50, -INF , P5 ;  /* 0xff80000032327808 */ /* 0x000fe40002800000 */
[----:B------:R-:W-:Y:S02]  /*4a60*/  FSEL R51, R51, -INF , P4 ;  /* 0xff80000033337808 */ /* 0x000fe40002000000 */
[----:B------:R-:W-:Y:S02]  /*4a70*/  FSEL R54, R54, -INF , P3 ;  /* 0xff80000036367808 */ /* 0x000fe40001800000 */
[----:B------:R-:W-:-:S02]  /*4a80*/  FSEL R55, R55, -INF , P2 ;  /* 0xff80000037377808 */ /* 0x000fc40001000000 */
[----:B------:R-:W-:Y:S02]  /*4a90*/  ISETP.GE.AND P2, PT, R152, 0x41, PT ;  /* 0x000000419800780c */ /* 0x000fe40003f46270 */
[----:B--2---:R-:W-:Y:S02]  /*4aa0*/  FMNMX.FTZ R8, R7, R4, !PT ;  /* 0x0000000407087209 */ /* 0x004fe40007810000 */
[----:B------:R-:W-:-:S03]  /*4ab0*/  FMNMX.FTZ R4, R30, R5, !PT ;  /* 0x000000051e047209 */ /* 0x000fc60007810000 */
[----:B------:R-:W2:Y:S01]  /*4ac0*/  SHFL.BFLY PT, R9, R8, 0x1, 0x1f ;  /* 0x0c201f0008097f89 */ /* 0x000ea200000e0000 */
[----:B------:R-:W-:-:S04]  /*4ad0*/  FMNMX.FTZ R5, R31, R4, !PT ;  /* 0x000000041f057209 */ /* 0x000fc80007810000 */
[----:B------:R-:W-:-:S04]  /*4ae0*/  FMNMX.FTZ R4, R34, R5, !PT ;  /* 0x0000000522047209 */ /* 0x000fc80007810000 */
[----:B------:R-:W-:-:S04]  /*4af0*/  FMNMX.FTZ R5, R35, R4, !PT ;  /* 0x0000000423057209 */ /* 0x000fc80007810000 */
[----:B01-34-:R-:W-:-:S04]  /*4b00*/  FMNMX.FTZ R6, R38, R5, !PT ;  /* 0x0000000526067209 */ /* 0x01bfc80007810000 */
[----:B------:R-:W-:-:S04]  /*4b10*/  FMNMX.FTZ R5, R39, R6, !PT ;  /* 0x0000000627057209 */ /* 0x000fc80007810000 */
[----:B------:R-:W-:Y:S02]  /*4b20*/  FMNMX.FTZ R6, R42, R5, !PT ;  /* 0x000000052a067209 */ /* 0x000fe40007810000 */
[----:B--2---:R-:W-:Y:S02]  /*4b30*/  FMNMX.FTZ R4, R8, R9, !PT ;  /* 0x0000000908047209 */ /* 0x004fe40007810000 */
        /* <DEDUP_REMOVED lines=11> */
[----:B------:R-:W-:Y:S01]  /*4bf0*/  MUFU.EX2 R6, R24 ;  /* 0x0000001800067308 */ /* 0x000fe20000000800 */
        /* <DEDUP_REMOVED lines=10> */
[--C-:B------:R-:W-:Y:S01]  /*4ca0*/  FFMA.FTZ R21, R45, UR9, -R56.reuse ;  /* 0x000000092d157c23 */ /* 0x100fe20008010838 */
[--C-:B------:R-:W-:Y:S01]  /*4cb0*/  FFMA.FTZ R153, R48, UR9, -R56.reuse ;  /* 0x0000000930997c23 */ /* 0x100fe20008010838 */
[--C-:B------:R-:W-:Y:S01]  /*4cc0*/  FFMA.FTZ R154, R49, UR9, -R56.reuse ;  /* 0x00000009319a7c23 */ /* 0x100fe20008010838 */
[--C-:B------:R-:W-:Y:S01]  /*4cd0*/  FFMA.FTZ R155, R52, UR9, -R56.reuse ;  /* 0x00000009349b7c23 */ /* 0x100fe20008010838 */
[--C-:B------:R-:W-:Y:S01]  /*4ce0*/  FFMA.FTZ R172, R53, UR9, -R56.reuse ;  /* 0x0000000935ac7c23 */ /* 0x100fe20008010838 */
[----:B------:R-:W1:Y:S08]  /*4cf0*/  MUFU.EX2 R7, R7 ;  /* 0x0000000700077308 */ /* 0x000e700000000800 */
[----:B------:R-:W-:Y:S08]  /*4d00*/  MUFU.EX2 R8, R28 ;  /* 0x0000001c00087308 */ /* 0x000ff00000000800 */
[----:B------:R-:W2:Y:S01]  /*4d10*/  MUFU.EX2 R9, R9 ;  /* 0x0000000900097308 */ /* 0x000ea20000000800 */
[----:B-1----:R-:W-:Y:S01]  /*4d20*/  F2FP.BF16.F32.PACK_AB R156, R7, R6 ;  /* 0x00000006079c723e */ /* 0x002fe200000010ff */
[----:B------:R-:W-:Y:S01]  /*4d30*/  FADD.FTZ R7, R6, R7 ;  /* 0x0000000706077221 */ /* 0x000fe20000010000 */
[----:B0-----:R-:W-:Y:S01]  /*4d40*/  FMNMX.FTZ R24, R5, R14, !PT ;  /* 0x0000000e05187209 */ /* 0x001fe20007810000 */
[----:B------:R-:W-:-:S04]  /*4d50*/  FFMA.FTZ R14, R40, UR9, -R56 ;  /* 0x00000009280e7c23 */ /* 0x000fc80008010838 */
[----:B------:R-:W0:Y:S01]  /*4d60*/  SHFL.BFLY PT, R5, R24, 0x1, 0x1f ;  /* 0x0c201f0018057f89 */ /* 0x000e2200000e0000 */
[----:B------:R-:W-:Y:S08]  /*4d70*/  MUFU.EX2 R10, R10 ;  /* 0x0000000a000a7308 */ /* 0x000ff00000000800 */
[----:B------:R-:W1:Y:S01]  /*4d80*/  MUFU.EX2 R11, R11 ;  /* 0x0000000b000b7308 */ /* 0x000e620000000800 */
[----:B--2---:R-:W-:Y:S01]  /*4d90*/  F2FP.BF16.F32.PACK_AB R158, R9, R8 ;  /* 0x00000008099e723e */ /* 0x004fe200000010ff */
[----:B------:R-:W-:-:S04]  /*4da0*/  FADD.FTZ R8, R8, R7 ;  /* 0x0000000708087221 */ /* 0x000fc80000010000 */
[----:B------:R-:W-:Y:S02]  /*4db0*/  FADD.FTZ R9, R9, R8 ;  /* 0x0000000809097221 */ /* 0x000fe40000010000 */
[----:B------:R-:W-:Y:S01]  /*4dc0*/  MUFU.EX2 R12, R12 ;  /* 0x0000000c000c7308 */ /* 0x000fe20000000800 */
[----:B0-----:R-:W-:-:S07]  /*4dd0*/  FMNMX.FTZ R5, R24, R5, !PT ;  /* 0x0000000518057209 */ /* 0x001fce0007810000 */
[----:B------:R-:W0:Y:S01]  /*4de0*/  MUFU.EX2 R13, R13 ;  /* 0x0000000d000d7308 */ /* 0x000e220000000800 */
[----:B-1----:R-:W-:Y:S01]  /*4df0*/  F2FP.BF16.F32.PACK_AB R160, R11, R10 ;  /* 0x0000000a0ba0723e */ /* 0x002fe200000010ff */
[----:B------:R-:W-:Y:S01]  /*4e00*/  FADD.FTZ R10, R10, R9 ;  /* 0x000000090a0a7221 */ /* 0x000fe20000010000 */
[C---:B------:R-:W-:Y:S01]  /*4e10*/  FSETP.NEU.FTZ.AND P1, PT, R5.reuse, -INF , PT ;  /* 0xff8000000500780b */ /* 0x040fe20003f3d000 */
[----:B------:R-:W-:Y:S02]  /*4e20*/  FMUL.FTZ R24, R5, UR9 ;  /* 0x0000000905187c20 */ /* 0x000fe40008410000 */
[----:B------:R-:W-:Y:S02]  /*4e30*/  FADD.FTZ R11, R11, R10 ;  /* 0x0000000a0b0b7221 */ /* 0x000fe40000010000 */
[----:B------:R-:W-:Y:S01]  /*4e40*/  MUFU.EX2 R14, R14 ;  /* 0x0000000e000e7308 */ /* 0x000fe20000000800 */
[----:B------:R-:W-:Y:S02]  /*4e50*/  FSEL R25, R24, RZ, P1 ;  /* 0x000000ff18197208 */ /* 0x000fe40000800000 */
        /* <DEDUP_REMOVED lines=11> */
[----:B------:R-:W-:Y:S01]  /*4f10*/  @!P1 IADD3 R24, R3, 0x38840, RZ ;  /* 0x0003884003189810 */ /* 0x000fe20007ffe0ff */
[--C-:B------:R-:W-:Y:S01]  /*4f20*/  FFMA.FTZ R46, R46, UR9, -R25.reuse ;  /* 0x000000092e2e7c23 */ /* 0x100fe20008010819 */
[--C-:B------:R-:W-:Y:S01]  /*4f30*/  FFMA.FTZ R47, R47, UR9, -R25.reuse ;  /* 0x000000092f2f7c23 */ /* 0x100fe20008010819 */
[--C-:B------:R-:W-:Y:S01]  /*4f40*/  FFMA.FTZ R50, R50, UR9, -R25.reuse ;  /* 0x0000000932327c23 */ /* 0x100fe20008010819 */
[----:B------:R-:W-:Y:S01]  /*4f50*/  @!P1 PRMT R24, RZ, 0x654, R24 ;  /* 0x00000654ff189816 */ /* 0x000fe20000000018 */
[--C-:B------:R-:W-:Y:S01]  /*4f60*/  FFMA.FTZ R51, R51, UR9, -R25.reuse ;  /* 0x0000000933337c23 */ /* 0x100fe20008010819 */
[--C-:B------:R-:W-:Y:S01]  /*4f70*/  FFMA.FTZ R54, R54, UR9, -R25.reuse ;  /* 0x0000000936367c23 */ /* 0x100fe20008010819 */
[----:B------:R-:W-:Y:S01]  /*4f80*/  FFMA.FTZ R25, R55, UR9, -R25 ;  /* 0x0000000937197c23 */ /* 0x000fe20008010819 */
[----:B------:R1:W-:Y:S01]  /*4f90*/  @!P1 SYNCS.ARRIVE.TRANS64.RED.A1T0 RZ, [R24+URZ], RZ ;  /* 0x000000ff18ff99a7 */ /* 0x0003e2000810043f */
[----:B------:R-:W-:Y:S01]  /*4fa0*/  MUFU.EX2 R173, R26 ;  /* 0x0000001a00ad7308 */ /* 0x000fe20000000800 */
[----:B0-----:R-:W-:Y:S01]  /*4fb0*/  F2FP.BF16.F32.PACK_AB R162, R13, R12 ;  /* 0x0000000c0da2723e */ /* 0x001fe200000010ff */
[----:B------:R-:W-:Y:S01]  /*4fc0*/  FADD.FTZ R12, R12, R11 ;  /* 0x0000000b0c0c7221 */ /* 0x000fe20000010000 */
[----:B------:R-:W-:-:S03]  /*4fd0*/  @!P1 VIADD R3, R3, 0x38860 ;  /* 0x0003886003039836 */ /* 0x000fc60000000000 */
[----:B------:R-:W-:Y:S02]  /*4fe0*/  FADD.FTZ R13, R13, R12 ;  /* 0x0000000c0d0d7221 */ /* 0x000fe40000010000 */
[----:B------:R-:W0:Y:S01]  /*4ff0*/  MUFU.EX2 R176, R27 ;  /* 0x0000001b00b07308 */ /* 0x000e220000000800 */
[----:B------:R-:W-:-:S07]  /*5000*/  @!P1 PRMT R3, RZ, 0x654, R3 ;  /* 0x00000654ff039816 */ /* 0x000fce0000000003 */
[----:B------:R-:W-:Y:S08]  /*5010*/  MUFU.EX2 R175, R30 ;  /* 0x0000001e00af7308 */ /* 0x000ff00000000800 */
[----:B------:R-:W2:Y:S01]  /*5020*/  MUFU.EX2 R178, R31 ;  /* 0x0000001f00b27308 */ /* 0x000ea20000000800 */
[----:B0-----:R-:W-:Y:S01]  /*5030*/  F2FP.BF16.F32.PACK_AB R157, R176, R173 ;  /* 0x000000adb09d723e */ /* 0x001fe200000010ff */
[----:B------:R-:W-:-:S06]  /*5040*/  FADD.FTZ R176, R173, R176 ;  /* 0x000000b0adb07221 */ /* 0x000fcc0000010000 */
[----:B------:R-:W-:Y:S08]  /*5050*/  MUFU.EX2 R177, R34 ;  /* 0x0000002200b17308 */ /* 0x000ff00000000800 */
[----:B------:R-:W0:Y:S01]  /*5060*/  MUFU.EX2 R180, R35 ;  /* 0x0000002300b47308 */ /* 0x000e220000000800 */
[----:B--2---:R-:W-:Y:S01]  /*5070*/  F2FP.BF16.F32.PACK_AB R159, R178, R175 ;  /* 0x000000afb29f723e */ /* 0x004fe200000010ff */
[----:B------:R-:W-:Y:S01]  /*5080*/  BAR.SYNC.DEFER_BLOCKING 0xf, 0x100 ;  /* 0x03c4000000007b1d */ /* 0x000fe20000010000 */
[----:B------:R-:W-:-:S04]  /*5090*/  FADD.FTZ R175, R175, R176 ;  /* 0x000000b0afaf7221 */ /* 0x000fc80000010000 */
[----:B------:R-:W-:Y:S01]  /*50a0*/  FADD.FTZ R178, R178, R175 ;  /* 0x000000afb2b27221 */ /* 0x000fe20000010000 */
[----:B------:R-:W-:Y:S08]  /*50b0*/  MUFU.EX2 R179, R38 ;  /* 0x0000002600b37308 */ /* 0x000ff00000000800 */
[----:B------:R-:W2:Y:S01]  /*50c0*/  MUFU.EX2 R182, R39 ;  /* 0x0000002700b67308 */ /* 0x000ea20000000800 */
[----:B0-----:R-:W-:Y:S01]  /*50d0*/  F2FP.BF16.F32.PACK_AB R161, R180, R177 ;  /* 0x000000b1b4a1723e */ /* 0x001fe200000010ff */
[----:B------:R-:W-:-:S04]  /*50e0*/  FADD.FTZ R177, R177, R178 ;  /* 0x000000b2b1b17221 */ /* 0x000fc80000010000 */
[----:B------:R-:W-:Y:S02]  /*50f0*/  FADD.FTZ R180, R180, R177 ;  /* 0x000000b1b4b47221 */ /* 0x000fe40000010000 */
[----:B------:R-:W0:Y:S01]  /*5100*/  MUFU.EX2 R15, R15 ;  /* 0x0000000f000f7308 */ /* 0x000e220000000800 */
[----:B------:R3:W-:Y:S07]  /*5110*/  STSM.16.M88.4 [R184+0x36400], R156 ;  /* 0x0364009cb8007844 */ /* 0x0007ee0000000200 */
[----:B------:R-:W-:Y:S01]  /*5120*/  MUFU.EX2 R20, R20 ;  /* 0x0000001400147308 */ /* 0x000fe20000000800 */
[----:B--2---:R-:W-:Y:S01]  /*5130*/  F2FP.BF16.F32.PACK_AB R163, R182, R179 ;  /* 0x000000b3b6a3723e */ /* 0x004fe200000010ff */
[----:B------:R-:W-:-:S04]  /*5140*/  FADD.FTZ R179, R179, R180 ;  /* 0x000000b4b3b37221 */ /* 0x000fc80000010000 */
[----:B------:R3:W-:Y:S01]  /*5150*/  STSM.16.M88.4 [R187], R160 ;  /* 0x000000a0bb007844 */ /* 0x0007e20000000200 */
[----:B------:R-:W-:Y:S01]  /*5160*/  FADD.FTZ R182, R182, R179 ;  /* 0x000000b3b6b67221 */ /* 0x000fe20000010000 */
[----:B------:R-:W2:Y:S01]  /*5170*/  MUFU.EX2 R21, R21 ;  /* 0x0000001500157308 */ /* 0x000ea20000000800 */
[----:B0-----:R-:W-:Y:S01]  /*5180*/  F2FP.BF16.F32.PACK_AB R164, R15, R14 ;  /* 0x0000000e0fa4723e */ /* 0x001fe200000010ff */
[----:B------:R-:W-:-:S04]  /*5190*/  FADD.FTZ R14, R14, R13 ;  /* 0x0000000d0e0e7221 */ /* 0x000fc80000010000 */
[----:B------:R-:W-:Y:S02]  /*51a0*/  FADD.FTZ R15, R15, R14 ;  /* 0x0000000e0f0f7221 */ /* 0x000fe40000010000 */
[----:B------:R-:W-:Y:S08]  /*51b0*/  MUFU.EX2 R181, R42 ;  /* 0x0000002a00b57308 */ /* 0x000ff00000000800 */
[----:B------:R-:W0:Y:S01]  /*51c0*/  MUFU.EX2 R192, R43 ;  /* 0x0000002b00c07308 */ /* 0x000e220000000800 */
[----:B--2---:R-:W-:Y:S01]  /*51d0*/  F2FP.BF16.F32.PACK_AB R166, R21, R20 ;  /* 0x0000001415a6723e */ /* 0x004fe200000010ff */
[----:B------:R-:W-:-:S04]  /*51e0*/  FADD.FTZ R20, R20, R15 ;  /* 0x0000000f14147221 */ /* 0x000fc80000010000 */
[----:B------:R-:W-:Y:S02]  /*51f0*/  FADD.FTZ R20, R21, R20 ;  /* 0x0000001415147221 */ /* 0x000fe40000010000 */
[----:B------:R-:W-:Y:S08]  /*5200*/  MUFU.EX2 R183, R46 ;  /* 0x0000002e00b77308 */ /* 0x000ff00000000800 */
        /* <DEDUP_REMOVED lines=8> */
[----:B------:R3:W-:Y:S01]  /*5290*/  STSM.16.M88.4 [R185], R164 ;  /* 0x000000a4b9007844 */ /* 0x0007e20000000200 */
[----:B------:R-:W-:Y:S01]  /*52a0*/  FADD.FTZ R194, R194, R183 ;  /* 0x000000b7c2c27221 */ /* 0x000fe20000010000 */
[----:B------:R-:W-:Y:S08]  /*52b0*/  MUFU.EX2 R155, R155 ;  /* 0x0000009b009b7308 */ /* 0x000ff00000000800 */
[----:B------:R-:W2:Y:S01]  /*52c0*/  MUFU.EX2 R172, R172 ;  /* 0x000000ac00ac7308 */ /* 0x000ea20000000800 */
[----:B0-----:R-:W-:Y:S01]  /*52d0*/  F2FP.BF16.F32.PACK_AB R168, R154, R153 ;  /* 0x000000999aa8723e */ /* 0x001fe200000010ff */
[----:B------:R-:W-:-:S04]  /*52e0*/  FADD.FTZ R153, R153, R20 ;  /* 0x0000001499997221 */ /* 0x000fc80000010000 */
[----:B------:R-:W-:Y:S02]  /*52f0*/  FADD.FTZ R154, R154, R153 ;  /* 0x000000999a9a7221 */ /* 0x000fe40000010000 */
[----:B------:R-:W-:Y:S08]  /*5300*/  MUFU.EX2 R193, R50 ;  /* 0x0000003200c17308 */ /* 0x000ff00000000800 */
[----:B------:R-:W0:Y:S01]  /*5310*/  MUFU.EX2 R196, R51 ;  /* 0x0000003300c47308 */ /* 0x000e220000000800 */
[----:B--2---:R-:W-:-:S07]  /*5320*/  F2FP.BF16.F32.PACK_AB R170, R172, R155 ;  /* 0x0000009bacaa723e */ /* 0x004fce00000010ff */
[----:B------:R-:W-:Y:S08]  /*5330*/  MUFU.EX2 R195, R54 ;  /* 0x0000003600c37308 */ /* 0x000ff00000000800 */
[----:B------:R-:W2:Y:S01]  /*5340*/  MUFU.EX2 R198, R25 ;  /* 0x0000001900c67308 */ /* 0x000ea20000000800 */
[----:B0-----:R-:W-:Y:S01]  /*5350*/  F2FP.BF16.F32.PACK_AB R169, R196, R193 ;  /* 0x000000c1c4a9723e */ /* 0x001fe200000010ff */
[----:B------:R-:W-:-:S04]  /*5360*/  FADD.FTZ R193, R193, R194 ;  /* 0x000000c2c1c17221 */ /* 0x000fc80000010000 */
[----:B------:R-:W-:Y:S01]  /*5370*/  FADD.FTZ R196, R196, R193 ;  /* 0x000000c1c4c47221 */ /* 0x000fe20000010000 */
[----:B--2---:R-:W-:-:S03]  /*5380*/  F2FP.BF16.F32.PACK_AB R171, R198, R195 ;  /* 0x000000c3c6ab723e */ /* 0x004fc600000010ff */
[----:B------:R-:W-:Y:S02]  /*5390*/  FADD.FTZ R195, R195, R196 ;  /* 0x000000c4c3c37221 */ /* 0x000fe40000010000 */
[----:B------:R3:W-:Y:S01]  /*53a0*/  STSM.16.M88.4 [R186], R168 ;  /* 0x000000a8ba007844 */ /* 0x0007e20000000200 */
[----:B-1----:R-:W-:Y:S01]  /*53b0*/  WARPGROUP.ARRIVE ;  /* 0x00000000000079c5 */ /* 0x002fe20000000000 */
[----:B------:R-:W-:-:S05]  /*53c0*/  FADD.FTZ R6, R198, R195 ;  /* 0x000000c3c6067221 */ /* 0x000fca0000010000 */
[----:B------:R-:W-:Y:S01]  /*53d0*/  HGMMA.64x256x16.F32.BF16 R24, R156, gdesc[UR4].tnspB, RZ, !UPT, gsb0 ;  /* 0x43e000049c187df0 */ /* 0x000fe2000c0018ff */
[----:B------:R-:W-:Y:S01]  /*53e0*/  UIADD3 UR6, UR6, 0x180, URZ ;  /* 0x0000018006067890 */ /* 0x000fe2000fffe03f */
[----:B------:R-:W-:Y:S01]  /*53f0*/  UMOV UR7, 0x40000040 ;  /* 0x4000004000077882 */ /* 0x000fe20000000000 */
[----:B------:R-:W-:Y:S02]  /*5400*/  WARPGROUP.DEPBAR.LE gsb0, 0x0 ;  /* 0x00008000000079c5 */ /* 0x000fe40000010000 */
[----:B------:R-:W-:-:S15]  /*5410*/  WARPGROUP.ARRIVE ;  /* 0x00000000000079c5 */ /* 0x000fde0000000000 */
[----:B------:R-:W-:-:S08]  /*5420*/  NOP ;  /* 0x0000000000007918 */ /* 0x000fd00000000000 */
        /* <DEDUP_REMOVED lines=20> */
[----:B------:R0:W-:Y:S02]  /*5570*/  @!P1 SYNCS.ARRIVE.TRANS64.RED.A1T0 RZ, [R3+URZ], RZ ;  /* 0x000000ff03ff99a7 */ /* 0x0001e4000810043f */
[----:B0-----:R-:W-:-:S04]  /*5580*/  FADD.FTZ R3, R155, R154 ;  /* 0x0000009a9b037221 */ /* 0x001fc80000010000 */
[----:B------:R-:W-:Y:S01]  /*5590*/  FADD.FTZ R3, R172, R3 ;  /* 0x00000003ac037221 */ /* 0x000fe20000010000 */
[----:B---3--:R-:W-:Y:S06]  /*55a0*/  @!P2 BRA `(.L_x_3457) ;  /* 0x0000002800a4a947 */ /* 0x008fec0003800000 */
[----:B------:R-:W-:Y:S01]  /*55b0*/  VIADD R7, R174, 0xfffffffe ;  /* 0xfffffffeae077836 */ /* 0x000fe20000000000 */
[----:B------:R-:W-:Y:S01]  /*55c0*/  UMOV UR7, UR36 ;  /* 0x0000002400077c82 */ /* 0x000fe20008000000 */
[----:B------:R-:W-:Y:S02]  /*55d0*/  IMAD.MOV.U32 R11, RZ, RZ, R5 ;  /* 0x000000ffff0b7224 */ /* 0x000fe400078e0005 */
[----:B------:R-:W-:-:S07]  /*55e0*/  IMAD.MOV.U32 R9, RZ, RZ, R4 ;  /* 0x000000ffff097224 */ /* 0x000fce00078e0004 */
.L_x_3466:
[----:B------:R-:W-:Y:S01]  /*55f0*/  UIADD3 UR14, UR7, 0x1, URZ ;  /* 0x00000001070e7890 */ /* 0x000fe2000fffe03f */
[C---:B------:R-:W-:Y:S01]  /*5600*/  ISETP.GT.AND P2, PT, R7.reuse, RZ, PT ;  /* 0x000000ff0700720c */ /* 0x040fe20003f44270 */
[----:B------:R-:W-:Y:S02]  /*5610*/  VIADD R7, R7, 0xffffffff ;  /* 0xffffffff07077836 */ /* 0x000fe40000000000 */
[----:B------:R-:W-:-:S04]  /*5620*/  UISETP.NE.AND UP0, UPT, UR14, 0x2, UPT ;  /* 0x000000020e00788c */ /* 0x000fc8000bf05270 */
[----:B------:R-:W-:Y:S02]  /*5630*/  USEL UR14, UR14, URZ, UP0 ;  /* 0x0000003f0e0e7287 */ /* 0x000fe40008000000 */
[----:B------:R-:W-:-:S05]  /*5640*/  USEL UR6, URZ, 0x1, UP0 ;  /* 0x000000013f067887 */ /* 0x000fca0008000000 */
[----:B------:R-:W-:Y:S01]  /*5650*/  UMOV UR36, UR14 ;  /* 0x0000000e00247c82 */ /* 0x000fe20008000000 */
[----:B------:R-:W-:Y:S01]  /*5660*/  LOP3.LUT R2, R2, UR6, RZ, 0x3c, !PT ;  /* 0x0000000602027c12 */ /* 0x000fe2000f8e3cff */
[----:B------:R-:W-:Y:S06]  /*5670*/  @P0 BRA `(.L_x_3458) ;  /* 0x0000000000040947 */ /* 0x000fec0003800000 */
[----:B------:R-:W-:Y:S01]  /*5680*/  BPT.TRAP 0x1 ;  /* 0x000000040000795c */ /* 0x000fe20000300000 */
.L_x_3458:
[----:B------:R-:W-:Y:S01]  /*5690*/  ULEA UR6, UR36, UR37, 0x3 ;  /* 0x0000002524067291 */ /* 0x000fe2000f8e183f */
[----:B------:R-:W-:-:S08]  /*56a0*/  SHF.L.U32 R4, R2, 0x1f, RZ ;  /* 0x0000001f02047819 */ /* 0x000fd000000006ff */
[----:B------:R0:W1:Y:S01]  /*56b0*/  SYNCS.PHASECHK.TRANS64.TRYWAIT P3, [UR6+0x38830], R4 ;  /* 0x03883004ff0075a7 */ /* 0x0000620008060146 */
[----:B------:R-:W-:Y:S05]  /*56c0*/  @P0 BRA `(.L_x_3459) ;  /* 0x0000000000040947 */ /* 0x000fea0003800000 */
[----:B------:R-:W-:Y:S01]  /*56d0*/  BPT.TRAP 0x1 ;  /* 0x000000040000795c */ /* 0x000fe20000300000 */
.L_x_3459:
[----:B-1----:R-:W-:Y:S05]  /*56e0*/  @P3 BRA `(.L_x_3460) ;  /* 0x0000000000083947 */ /* 0x002fea0003800000 */
[----:B------:R-:W1:Y:S02]  /*56f0*/  SYNCS.PHASECHK.TRANS64.TRYWAIT P3, [UR6+0x38830], R4 ;  /* 0x03883004ff0075a7 */ /* 0x000e640008060146 */
[----:B-1----:R-:W-:Y:S05]  /*5700*/  @!P3 BRA `(.L_x_3461) ;  /* 0x000000ac00e4b947 */ /* 0x002fea0003800000 */
.L_x_3460:
[----:B------:R-:W-:Y:S01]  /*5710*/  R2UR UR18, R0 ;  /* 0x00000000001272ca */ /* 0x000fe200000e0000 */
[----:B------:R-:W-:Y:S01]  /*5720*/  UIADD3 UR8, UR37, 0x20400, URZ ;  /* 0x0002040025087890 */ /* 0x000fe2000fffe03f */
[----:B------:R-:W-:Y:S01]  /*5730*/  WARPGROUP.ARRIVE ;  /* 0x00000000000079c5 */ /* 0x000fe20000000000 */
[----:B------:R-:W-:Y:S01]  /*5740*/  UMOV UR11, 0x40000040 ;  /* 0x40000040000b7882 */ /* 0x000fe20000000000 */
[----:B------:R-:W-:Y:S01]  /*5750*/  UMOV UR9, 0x40000040 ;  /* 0x4000004000097882 */ /* 0x000fe20000000000 */
[----:B------:R-:W-:-:S04]  /*5760*/  USHF.R.U32.HI UR8, URZ, 0x4, UR8 ;  /* 0x000000043f087899 */ /* 0x000fc80008011608 */
[----:B------:R-:W-:-:S04]  /*5770*/  ULOP3.LUT UR8, UR8, 0x3fff, URZ, 0xc0, !UPT ;  /* 0x00003fff08087892 */ /* 0x000fc8000f8ec03f */
[----:B------:R-:W-:Y:S02]  /*5780*/  ULEA UR18, UR36, UR18, 0x9 ;  /* 0x0000001224127291 */ /* 0x000fe4000f8e483f */
[----:B------:R-:W-:-:S05]  /*5790*/  ULOP3.LUT UR8, UR8, 0x10000, URZ, 0xfc, !UPT ;  /* 0x0001000008087892 */ /* 0x000fca000f8efc3f */
[----:B------:R-:W-:-:S04]  /*57a0*/  UMOV UR10, UR18 ;  /* 0x00000012000a7c82 */ /* 0x000fc80008000000 */
[----:B------:R-:W-:Y:S01]  /*57b0*/  HGMMA.64x64x16.F32.BF16 R152, gdesc[UR8], RZ, !UPT, gsb0 ;  /* 0x00e00000089879f0 */ /* 0x000fe2000c0018ff */
[----:B------:R-:W-:Y:S01]  /*57c0*/  UIADD3 UR10, UR18, 0x2, URZ ;  /* 0x00000002120a7890 */ /* 0x000fe2000fffe03f */
[----:B------:R-:W-:Y:S01]  /*57d0*/  UMOV UR8, UR12 ;  /* 0x0000000c00087c82 */ /* 0x000fe20008000000 */
[----:B------:R-:W-:Y:S01]  /*57e0*/  UMOV UR9, UR13 ;  /* 0x0000000d00097c82 */ /* 0x000fe20008000000 */
[----:B------:R-:W-:Y:S01]  /*57f0*/  UMOV UR11, 0x40000040 ;  /* 0x40000040000b7882 */ /* 0x000fe20000000000 */
[----:B------:R-:W-:Y:S02]  /*5800*/  WARPGROUP.DEPBAR.LE gsb0, 0x0 ;  /* 0x00008000000079c5 */ /* 0x000fe40000010000 */
[----:B------:R-:W-:-:S06]  /*5810*/  WARPGROUP.ARRIVE ;  /* 0x00000000000079c5 */ /* 0x000fcc0000000000 */
[----:B------:R-:W-:Y:S01]  /*5820*/  HGMMA.64x64x16.F32.BF16 R152, gdesc[UR8], R152, gsb0 ;  /* 0x00e00000089879f0 */ /* 0x000fe20008001898 */
        /* <DEDUP_REMOVED lines=15> */
[----:B------:R-:W-:Y:S05]  /*5920*/  @P0 BRA `(.L_x_3462) ;  /* 0x0000000000040947 */ /* 0x000fea0003800000 */
[----:B------:R-:W-:Y:S01]  /*5930*/  BPT.TRAP 0x1 ;  /* 0x000000040000795c */ /* 0x000fe20000300000 */
.L_x_3462:
[----:B------:R2:W3:Y:S01]  /*5940*/  SYNCS.PHASECHK.TRANS64.TRYWAIT P3, [UR6+0x38850], R4 ;  /* 0x03885004ff0075a7 */ /* 0x0004e20008060146 */
[----:B------:R-:W-:Y:S05]  /*5950*/  @P0 BRA `(.L_x_3463) ;  /* 0x0000000000040947 */ /* 0x000fea0003800000 */
[----:B------:R-:W-:Y:S01]  /*5960*/  BPT.TRAP 0x1 ;  /* 0x000000040000795c */ /* 0x000fe20000300000 */
.L_x_3463:
[----:B---3--:R-:W-:Y:S05]  /*5970*/  @P3 BRA `(.L_x_3464) ;  /* 0x0000000000083947 */ /* 0x008fea0003800000 */
[----:B------:R-:W3:Y:S02]  /*5980*/  SYNCS.PHASECHK.TRANS64.TRYWAIT P3, [UR6+0x38850], R4 ;  /* 0x03885004ff0075a7 */ /* 0x000ee40008060146 */
[----:B---3--:R-:W-:Y:S05]  /*5990*/  @!P3 BRA `(.L_x_3465) ;  /* 0x000000ac0058b947 */ /* 0x008fea0003800000 */
.L_x_3464:
[----:B------:R-:W-:Y:S01]  /*59a0*/  UIADD3 UR8, UR37, 0x26400, URZ ;  /* 0x0002640025087890 */ /* 0x000fe2000fffe03f */
[----:B------:R-:W-:Y:S01]  /*59b0*/  WARPGROUP.ARRIVE ;  /* 0x00000000000079c5 */ /* 0x000fe20000000000 */
[----:B------:R-:W-:-:S05]  /*59c0*/  UIADD3 UR11, UR5, 0x4, URZ ;  /* 0x00000004050b7890 */ /* 0x000fca000fffe03f */
[----:B-1----:R-:W1:Y:S01]  /*59d0*/  S2R R5, SR_TID.X ;  /* 0x0000000000057919 */ /* 0x002e620000002100 */
[----:B------:R-:W-:Y:S01]  /*59e0*/  USHF.R.U32.HI UR8, URZ, 0x4, UR8 ;  /* 0x000000043f087899 */ /* 0x000fe20008011608 */
[----:B------:R-:W-:Y:S01]  /*59f0*/  IMAD.U32 R200, RZ, RZ, UR6 ;  /* 0x00000006ffc87e24 */ /* 0x000fe2000f8e00ff */
[----:B------:R-:W-:Y:S02]  /*5a00*/  UIADD3 UR9, UR5, 0x200, URZ ;  /* 0x0000020005097890 */ /* 0x000fe4000fffe03f */
[----:B------:R-:W-:Y:S02]  /*5a10*/  ULOP3.LUT UR18, UR8, 0x3fff, URZ, 0xc0, !UPT ;  /* 0x00003fff08127892 */ /* 0x000fe4000f8ec03f */
[----:B------:R-:W-:Y:S02]  /*5a20*/  UIADD3 UR10, UR5, 0x6, URZ ;  /* 0x00000006050a7890 */ /* 0x000fe4000fffe03f */
[----:B------:R-:W-:Y:S02]  /*5a30*/  ULEA UR8, UR14, UR4, 0xc ;  /* 0x000000040e087291 */ /* 0x000fe4000f8e603f */
[----:B------:R-:W-:Y:S01]  /*5a40*/  ULOP3.LUT UR5, UR18, 0x10000, URZ, 0xfc, !UPT ;  /* 0x0001000012057892 */ /* 0x000fe2000f8efc3f */
[----:B------:R-:W-:Y:S01]  /*5a50*/  UMOV UR27, 0x40000040 ;  /* 0x40000040001b7882 */ /* 0x000fe20000000000 */
[----:B------:R-:W-:Y:S01]  /*5a60*/  UMOV UR25, 0x40000040 ;  /* 0x4000004000197882 */ /* 0x000fe20000000000 */
[----:B------:R-:W-:-:S02]  /*5a70*/  UIADD3 UR18, UR8, 0x800, URZ ;  /* 0x0000080008127890 */ /* 0x000fc4000fffe03f */
[----:B------:R-:W-:Y:S02]  /*5a80*/  UMOV UR26, UR8 ;  /* 0x00000008001a7c82 */ /* 0x000fe40008000000 */
[----:B------:R-:W-:Y:S01]  /*5a90*/  UMOV UR24, UR5 ;  /* 0x0000000500187c82 */ /* 0x000fe20008000000 */
[----:B------:R-:W-:Y:S01]  /*5aa0*/  UIADD3 UR19, UR5, 0x800, URZ ;  /* 0x0000080005137890 */ /* 0x000fe2000fffe03f */
[----:B------:R-:W-:Y:S01]  /*5ab0*/  HGMMA.64x64x16.F32.BF16 R152, gdesc[UR24], R152, gsb0 ;  /* 0x00e00000189879f0 */ /* 0x000fe20008001898 */
[----:B------:R-:W-:Y:S02]  /*5ac0*/  UIADD3 UR26, UR8, 0x2, URZ ;  /* 0x00000002081a7890 */ /* 0x000fe4000fffe03f */
[----:B------:R-:W-:Y:S01]  /*5ad0*/  UIADD3 UR24, UR5, 0x2, URZ ;  /* 0x0000000205187890 */ /* 0x000fe2000fffe03f */
[----:B------:R-:W-:Y:S01]  /*5ae0*/  UMOV UR27, 0x40000040 ;  /* 0x40000040001b7882 */ /* 0x000fe20000000000 */
[----:B------:R-:W-:Y:S01]  /*5af0*/  UMOV UR25, 0x40000040 ;  /* 0x4000004000197882 */ /* 0x000fe20000000000 */
[----:B------:R-:W-:Y:S01]  /*5b00*/  ULEA UR6, UR14, UR15, 0xc ;  /* 0x0000000f0e067291 */ /* 0x000fe2000f8e603f */
[----:B-1----:R-:W-:-:S05]  /*5b10*/  SHF.R.U32.HI R5, RZ, 0x7, R5 ;  /* 0x00000007ff057819 */ /* 0x002fca0000011605 */
[----:B0-2---:R-:W0:Y:S01]  /*5b20*/  SHFL.IDX PT, R4, R5, RZ, 0x1f ;  /* 0x00001fff05047589 */ /* 0x005e2200000e0000 */
[----:B------:R-:W-:Y:S02]  /*5b30*/  WARPGROUP.DEPBAR.LE gsb0, 0x0 ;  /* 0x00008000000079c5 */ /* 0x000fe40000010000 */
[----:B------:R-:W-:-:S06]  /*5b40*/  WARPGROUP.ARRIVE ;  /* 0x00000000000079c5 */ /* 0x000fcc0000000000 */
[----:B------:R-:W-:Y:S01]  /*5b50*/  HGMMA.64x64x16.F32.BF16 R152, gdesc[UR24], R152, gsb0 ;  /* 0x00e00000189879f0 */ /* 0x000fe20008001898 */
[----:B------:R-:W-:Y:S01]  /*5b60*/  UIADD3 UR26, UR8, 0x4, URZ ;  /* 0x00000004081a7890 */ /* 0x000fe2000fffe03f */
[----:B------:R-:W-:Y:S01]  /*5b70*/  UMOV UR24, UR11 ;  /* 0x0000000b00187c82 */ /* 0x000fe20008000000 */
[----:B------:R-:W-:Y:S01]  /*5b80*/  UMOV UR25, 0x40000040 ;  /* 0x4000004000197882 */ /* 0x000fe20000000000 */
[----:B------:R-:W-:Y:S01]  /*5b90*/  UMOV UR27, 0x40000040 ;  /* 0x40000040001b7882 */ /* 0x000fe20000000000 */
[----:B------:R-:W-:Y:S01]  /*5ba0*/  UMOV UR11, 0x4 ;  /* 0x00000004000b7882 */ /* 0x000fe20000000000 */
[----:B------:R-:W-:Y:S02]  /*5bb0*/  WARPGROUP.DEPBAR.LE gsb0, 0x0 ;  /* 0x00008000000079c5 */ /* 0x000fe40000010000 */
[----:B------:R-:W-:-:S06]  /*5bc0*/  WARPGROUP.ARRIVE ;  /* 0x00000000000079c5 */ /* 0x000fcc0000000000 */
[----:B------:R-:W-:Y:S01]  /*5bd0*/  HGMMA.64x64x16.F32.BF16 R152, gdesc[UR24], R152, gsb0 ;  /* 0x00e00000189879f0 */ /* 0x000fe20008001898 */
[----:B------:R-:W-:Y:S01]  /*5be0*/  UIADD3 UR26, UR8, 0x6, URZ ;  /* 0x00000006081a7890 */ /* 0x000fe2000fffe03f */
[----:B------:R-:W-:Y:S01]  /*5bf0*/  UMOV UR24, UR10 ;  /* 0x0000000a00187c82 */ /* 0x000fe20008000000 */
        /* <DEDUP_REMOVED lines=9> */
[----:B0-----:R-:W-:-:S13]  /*5c90*/  R2UR UR9, R4 ;  /* 0x00000000040972ca */ /* 0x001fda00000e0000 */
[----:B------:R-:W-:-:S04]  /*5ca0*/  UISETP.GT.AND UP0, UPT, UR9, 0x7f, UPT ;  /* 0x0000007f0900788c */ /* 0x000fc8000bf04270 */
[----:B------:R-:W-:Y:S02]  /*5cb0*/  USEL UR9, URZ, 0x2, !UP0 ;  /* 0x000000023f097887 */ /* 0x000fe4000c000000 */
[----:B------:R-:W-:Y:S02]  /*5cc0*/  USEL UR10, UR11, 0x2, UP0 ;  /* 0x000000020b0a7887 */ /* 0x000fe40008000000 */
[----:B------:R-:W-:Y:S01]  /*5cd0*/  USEL UR11, UR11, 0x6, !UP0 ;  /* 0x000000060b0b7887 */ /* 0x000fe2000c000000 */
        /* <DEDUP_REMOVED lines=212> */
[----:B------:R-:W-:Y:S02]  /*6a20*/  UIADD3 UR11, UR9, UR10, UR5 ;  /* 0x0000000a090b7290 */ /* 0x000fe4000fffe005 */
[----:B------:R-:W-:-:S03]  /*6a30*/  UIADD3 UR10, UR9, UR10, UR8 ;  /* 0x0000000a090a7290 */ /* 0x000fc6000fffe008 */
[----:B------:R-:W-:Y:S02]  /*6a40*/  UMOV UR9, 0x40000040 ;  /* 0x4000004000097882 */ /* 0x000fe40000000000 */
[----:B------:R-:W-:Y:S01]  /*6a50*/  UMOV UR8, UR11 ;  /* 0x0000000b00087c82 */ /* 0x000fe20008000000 */
[----:B------:R-:W-:Y:S01]  /*6a60*/  UMOV UR11, 0x40000040 ;  /* 0x40000040000b7882 */ /* 0x000fe20000000000 */
[----:B------:R-:W-:Y:S02]  /*6a70*/  WARPGROUP.DEPBAR.LE gsb0, 0x0 ;  /* 0x00008000000079c5 */ /* 0x000fe40000010000 */
[----:B------:R-:W-:-:S06]  /*6a80*/  WARPGROUP.ARRIVE ;  /* 0x00000000000079c5 */ /* 0x000fcc0000000000 */
[----:B------:R-:W-:Y:S03]  /*6a90*/  HGMMA.64x64x16.F32.BF16 R152, gdesc[UR24], R152, gsb0 ;  /* 0x00e00000189879f0 */ /* 0x000fe60008001898 */
        /* <DEDUP_REMOVED lines=38> */
[C---:B------:R-:W-:Y:S01]  /*6d00*/  FADD.FTZ R9, -R4.reuse, R9 ;  /* 0x0000000904097221 */ /* 0x040fe20000010100 */
[----:B------:R-:W-:Y:S01]  /*6d10*/  FMNMX.FTZ R5, R171, R10, !PT ;  /* 0x0000000aab057209 */ /* 0x000fe20007810000 */
[----:B------:R-:W-:Y:S02]  /*6d20*/  FMUL.FTZ R192, R4, UR9 ;  /* 0x0000000904c07c20 */ /* 0x000fe40008410000 */
[----:B------:R-:W-:Y:S01]  /*6d30*/  FMUL.FTZ R13, R9, UR9 ;  /* 0x00000009090d7c20 */ /* 0x000fe20008410000 */
[----:B------:R-:W-:Y:S01]  /*6d40*/  FMNMX.FTZ R10, R174, R5, !PT ;  /* 0x00000005ae0a7209 */ /* 0x000fe20007810000 */
[--C-:B------:R-:W-:Y:S01]  /*6d50*/  FFMA.FTZ R9, R152, UR9, -R192.reuse ;  /* 0x0000000998097c23 */ /* 0x100fe200080108c0 */
[--C-:B------:R-:W-:Y:S01]  /*6d60*/  FFMA.FTZ R153, R153, UR9, -R192.reuse ;  /* 0x0000000999997c23 */ /* 0x100fe200080108c0 */
[--C-:B------:R-:W-:Y:S01]  /*6d70*/  FFMA.FTZ R156, R156, UR9, -R192.reuse ;  /* 0x000000099c9c7c23 */ /* 0x100fe200080108c0 */
[----:B------:R-:W-:Y:S01]  /*6d80*/  FMNMX.FTZ R5, R175, R10, !PT ;  /* 0x0000000aaf057209 */ /* 0x000fe20007810000 */
[----:B------:R0:W1:Y:S01]  /*6d90*/  MUFU.EX2 R8, R13 ;  /* 0x0000000d00087308 */ /* 0x0000620000000800 */
        /* <DEDUP_REMOVED lines=8> */
[--C-:B0-----:R-:W-:Y:S01]  /*6e20*/  FFMA.FTZ R13, R157, UR9, -R192.reuse ;  /* 0x000000099d0d7c23 */ /* 0x101fe200080108c0 */
[--C-:B------:R-:W-:Y:S01]  /*6e30*/  FFMA.FTZ R172, R172, UR9, -R192.reuse ;  /* 0x00000009acac7c23 */ /* 0x100fe200080108c0 */
[----:B------:R-:W-:Y:S01]  /*6e40*/  FMNMX.FTZ R14, R182, R5, !PT ;  /* 0x00000005b60e7209 */ /* 0x000fe20007810000 */
[--C-:B------:R-:W-:Y:S01]  /*6e50*/  FFMA.FTZ R173, R173, UR9, -R192.reuse ;  /* 0x00000009adad7c23 */ /* 0x100fe200080108c0 */
[--C-:B------:R-:W-:Y:S01]  /*6e60*/  FFMA.FTZ R176, R176, UR9, -R192.reuse ;  /* 0x00000009b0b07c23 */ /* 0x100fe200080108c0 */
[--C-:B------:R-:W-:Y:S01]  /*6e70*/  FFMA.FTZ R177, R177, UR9, -R192.reuse ;  /* 0x00000009b1b17c23 */ /* 0x100fe200080108c0 */
[----:B------:R-:W-:Y:S01]  /*6e80*/  FMNMX.FTZ R5, R183, R14, !PT ;  /* 0x0000000eb7057209 */ /* 0x000fe20007810000 */
[----:B------:R0:W-:Y:S01]  /*6e90*/  MUFU.EX2 R12, R156 ;  /* 0x0000009c000c7308 */ /* 0x0001e20000000800 */
[--C-:B--2---:R-:W-:Y:S01]  /*6ea0*/  FFMA.FTZ R153, R181, UR9, -R192.reuse ;  /* 0x00000009b5997c23 */ /* 0x104fe200080108c0 */
[--C-:B------:R-:W-:Y:S01]  /*6eb0*/  FFMA.FTZ R14, R160, UR9, -R192.reuse ;  /* 0x00000009a00e7c23 */ /* 0x100fe200080108c0 */
[----:B------:R-:W-:Y:S01]  /*6ec0*/  FFMA.FTZ R180, R180, UR9, -R192 ;  /* 0x00000009b4b47c23 */ /* 0x000fe200080108c0 */
[----:B------:R-:W2:Y:S01]  /*6ed0*/  SHFL.BFLY PT, R152, R5, 0x2, 0x1f ;  /* 0x0c401f0005987f89 */ /* 0x000ea200000e0000 */
[-C--:B-1----:R-:W-:Y:S01]  /*6ee0*/  FMUL.FTZ R24, R24, R8.reuse ;  /* 0x0000000818187220 */ /* 0x082fe20000410000 */
        /* <DEDUP_REMOVED lines=21> */
[----:B------:R-:W-:Y:S01]  /*7040*/  FMUL.FTZ R61, R61, R8 ;  /* 0x000000083d3d7220 */ /* 0x000fe20000410000 */
[----:B--2---:R-:W-:Y:S01]  /*7050*/  FMNMX.FTZ R152, R5, R152, !PT ;  /* 0x0000009805987209 */ /* 0x004fe20007810000 */
[-C--:B------:R-:W-:Y:S01]  /*7060*/  FMUL.FTZ R64, R64, R8.reuse ;  /* 0x0000000840407220 */ /* 0x080fe20000410000 */
[-C--:B------:R-:W-:Y:S01]  /*7070*/  FMUL.FTZ R65, R65, R8.reuse ;  /* 0x0000000841417220 */ /* 0x080fe20000410000 */
[-C--:B------:R-:W-:Y:S01]  /*7080*/  FMUL.FTZ R68, R68, R8.reuse ;  /* 0x0000000844447220 */ /* 0x080fe20000410000 */
[----:B------:R-:W-:Y:S01]  /*7090*/  MUFU.EX2 R15, R15 ;  /* 0x0000000f000f7308 */ /* 0x000fe20000000800 */
[----:B------:R-:W2:Y:S01]  /*70a0*/  SHFL.BFLY PT, R5, R152, 0x1, 0x1f ;  /* 0x0c201f0098057f89 */ /* 0x000ea200000e0000 */
        /* <DEDUP_REMOVED lines=23> */
[----:B--2---:R-:W-:Y:S01]  /*7220*/  FMNMX.FTZ R5, R152, R5, !PT ;  /* 0x0000000598057209 */ /* 0x004fe20007810000 */
[-C--:B------:R-:W-:Y:S01]  /*7230*/  FMUL.FTZ R109, R109, R8.reuse ;  /* 0x000000086d6d7220 */ /* 0x080fe20000410000 */
[-C--:B------:R-:W-:Y:S01]  /*7240*/  FMUL.FTZ R112, R112, R8.reuse ;  /* 0x0000000870707220 */ /* 0x080fe20000410000 */
[-C--:B------:R-:W-:Y:S01]  /*7250*/  FMUL.FTZ R113, R113, R8.reuse ;  /* 0x0000000871717220 */ /* 0x080fe20000410000 */
[-C--:B------:R-:W-:Y:S01]  /*7260*/  FMUL.FTZ R116, R116, R8.reuse ;  /* 0x0000000874747220 */ /* 0x080fe20000410000 */
[C---:B------:R-:W-:Y:S01]  /*7270*/  FADD.FTZ R152, -R5.reuse, R11 ;  /* 0x0000000b05987221 */ /* 0x040fe20000010100 */
[----:B0-----:R-:W-:Y:S01]  /*7280*/  FMUL.FTZ R156, R5, UR9 ;  /* 0x00000009059c7c20 */ /* 0x001fe20008410000 */
[----:B------:R0:W-:Y:S01]  /*7290*/  MUFU.EX2 R11, R153 ;  /* 0x00000099000b7308 */ /* 0x0001e20000000800 */
[----:B------:R-:W-:Y:S01]  /*72a0*/  FMUL.FTZ R117, R117, R8 ;  /* 0x0000000875757220 */ /* 0x000fe20000410000 */
[----:B------:R-:W-:Y:S01]  /*72b0*/  FMUL.FTZ R152, R152, UR9 ;  /* 0x0000000998987c20 */ /* 0x000fe20008410000 */
[----:B------:R-:W-:Y:S01]  /*72c0*/  FFMA.FTZ R192, R154, UR9, -R156 ;  /* 0x000000099ac07c23 */ /* 0x000fe2000801089c */
[----:B------:R-:W-:-:S02]  /*72d0*/  IMAD.U32 R154, RZ, RZ, UR7 ;  /* 0x00000007ff9a7e24 */ /* 0x000fc4000f8e00ff */
[--C-:B------:R-:W-:Y:S01]  /*72e0*/  FFMA.FTZ R193, R155, UR9, -R156.reuse ;  /* 0x000000099bc17c23 */ /* 0x100fe2000801089c */
[--C-:B------:R-:W-:Y:S01]  /*72f0*/  FFMA.FTZ R194, R158, UR9, -R156.reuse ;  /* 0x000000099ec27c23 */ /* 0x100fe2000801089c */
[--C-:B------:R-:W-:Y:S01]  /*7300*/  FFMA.FTZ R195, R159, UR9, -R156.reuse ;  /* 0x000000099fc37c23 */ /* 0x100fe2000801089c */
[----:B------:R2:W3:Y:S01]  /*7310*/  MUFU.EX2 R181, R152 ;  /* 0x0000009800b57308 */ /* 0x0004e20000000800 */
[----:B0-----:R-:W-:Y:S01]  /*7320*/  IADD3 R153, -R23, RZ, RZ ;  /* 0x000000ff17997210 */ /* 0x001fe20007ffe1ff */
[--C-:B------:R-:W-:Y:S01]  /*7330*/  FFMA.FTZ R196, R162, UR9, -R156.reuse ;  /* 0x00000009a2c47c23 */ /* 0x100fe2000801089c */
[--C-:B------:R-:W-:Y:S01]  /*7340*/  FFMA.FTZ R197, R163, UR9, -R156.reuse ;  /* 0x00000009a3c57c23 */ /* 0x100fe2000801089c */
[--C-:B------:R-:W-:Y:S01]  /*7350*/  FFMA.FTZ R198, R166, UR9, -R156.reuse ;  /* 0x00000009a6c67c23 */ /* 0x100fe2000801089c */
[----:B------:R-:W-:Y:S01]  /*7360*/  ISETP.NE.AND P3, PT, R22, R153, PT ;  /* 0x000000991600720c */ /* 0x000fe20003f65270 */
[--C-:B------:R-:W-:Y:S01]  /*7370*/  FFMA.FTZ R199, R167, UR9, -R156.reuse ;  /* 0x00000009a7c77c23 */ /* 0x100fe2000801089c */
[--C-:B------:R-:W-:Y:S01]  /*7380*/  FFMA.FTZ R170, R170, UR9, -R156.reuse ;  /* 0x00000009aaaa7c23 */ /* 0x100fe2000801089c */
[----:B------:R-:W-:Y:S01]  /*7390*/  FFMA.FTZ R171, R171, UR9, -R156 ;  /* 0x00000009abab7c23 */ /* 0x000fe2000801089c */
[----:B--2---:R-:W-:-:S02]  /*73a0*/  @!P1 VIADD R152, R200, 0x38840 ;  /* 0x00038840c8989836 */ /* 0x004fc40000000000 */
[--C-:B------:R-:W-:Y:S01]  /*73b0*/  FFMA.FTZ R174, R174, UR9, -R156.reuse ;  /* 0x00000009aeae7c23 */ /* 0x100fe2000801089c */
[--C-:B------:R-:W-:Y:S01]  /*73c0*/  FFMA.FTZ R175, R175, UR9, -R156.reuse ;  /* 0x00000009afaf7c23 */ /* 0x100fe2000801089c */
[--C-:B------:R-:W-:Y:S01]  /*73d0*/  FFMA.FTZ R178, R178, UR9, -R156.reuse ;  /* 0x00000009b2b27c23 */ /* 0x100fe2000801089c */
[----:B------:R-:W-:Y:S01]  /*73e0*/  FFMA.FTZ R179, R179, UR9, -R156 ;  /* 0x00000009b3b37c23 */ /* 0x000fe2000801089c */
[----:B------:R-:W-:Y:S01]  /*73f0*/  @!P1 PRMT R152, RZ, 0x654, R152 ;  /* 0x00000654ff989816 */ /* 0x000fe20000000098 */
[--C-:B------:R-:W-:Y:S01]  /*7400*/  FFMA.FTZ R182, R182, UR9, -R156.reuse ;  /* 0x00000009b6b67c23 */ /* 0x100fe2000801089c */
[----:B------:R-:W-:Y:S01]  /*7410*/  FFMA.FTZ R156, R183, UR9, -R156 ;  /* 0x00000009b79c7c23 */ /* 0x000fe2000801089c */
[----:B------:R-:W-:Y:S01]  /*7420*/  MUFU.EX2 R192, R192 ;  /* 0x000000c000c07308 */ /* 0x000fe20000000800 */
[----:B------:R-:W-:Y:S01]  /*7430*/  @!P3 IMAD R153, R154, 0x40, R17 ;  /* 0x000000409a99b824 */ /* 0x000fe200078e0211 */
[----:B------:R0:W-:Y:S01]  /*7440*/  @!P1 SYNCS.ARRIVE.TRANS64.RED.A1T0 RZ, [R152+URZ], RZ ;  /* 0x000000ff98ff99a7 */ /* 0x0001e2000810043f */
[----:B-1----:R-:W-:Y:S01]  /*7450*/  F2FP.BF16.F32.PACK_AB R154, R13, R12 ;  /* 0x0000000c0d9a723e */ /* 0x002fe200000010ff */
[-C--:B---3--:R-:W-:Y:S01]  /*7460*/  FMUL.FTZ R26, R26, R181.reuse ;  /* 0x000000b51a1a7220 */ /* 0x088fe20000410000 */
[----:B------:R-:W-:Y:S01]  /*7470*/  F2FP.BF16.F32.PACK_AB R158, R21, R20 ;  /* 0x00000014159e723e */ /* 0x000fe200000010ff */
[-C--:B------:R-:W-:Y:S01]  /*7480*/  FMUL.FTZ R27, R27, R181.reuse ;  /* 0x000000b51b1b7220 */ /* 0x080fe20000410000 */
[----:B------:R-:W-:Y:S01]  /*7490*/  @!P3 LEA R153, R153, UR37, 0x2 ;  /* 0x000000259999bc11 */ /* 0x000fe2000f8e10ff */
[----:B------:R-:W1:Y:S01]  /*74a0*/  MUFU.EX2 R193, R193 ;  /* 0x000000c100c17308 */ /* 0x000e620000000800 */
[----:B------:R-:W-:Y:S01]  /*74b0*/  FMUL.FTZ R30, R30, R181 ;  /* 0x000000b51e1e7220 */ /* 0x000fe20000410000 */
[----:B0-----:R-:W-:Y:S01]  /*74c0*/  F2FP.BF16.F32.PACK_AB R152, R10, R9 ;  /* 0x000000090a98723e */ /* 0x001fe200000010ff */
[-C--:B------:R-:W-:Y:S01]  /*74d0*/  FMUL.FTZ R31, R31, R181.reuse ;  /* 0x000000b51f1f7220 */ /* 0x080fe20000410000 */
[----:B------:R-:W-:Y:S01]  /*74e0*/  @!P3 STS [R153+0x38400], R8 ;  /* 0x038400089900b388 */ /* 0x000fe20000000800 */
[-C--:B------:R-:W-:Y:S01]  /*74f0*/  FMUL.FTZ R34, R34, R181.reuse ;  /* 0x000000b522227220 */ /* 0x080fe20000410000 */
[-C--:B------:R-:W-:Y:S01]  /*7500*/  FMUL.FTZ R35, R35, R181.reuse ;  /* 0x000000b523237220 */ /* 0x080fe20000410000 */
[-C--:B------:R-:W-:Y:S01]  /*7510*/  FMUL.FTZ R38, R38, R181.reuse ;  /* 0x000000b526267220 */ /* 0x080fe20000410000 */
[----:B------:R1:W-:Y:S01]  /*7520*/  @!P3 STS [R153+0x38420], R181 ;  /* 0x038420b59900b388 */ /* 0x0003e20000000800 */
        /* <DEDUP_REMOVED lines=8> */
[----:B------:R-:W0:Y:S01]  /*75b0*/  MUFU.EX2 R195, R195 ;  /* 0x000000c300c37308 */ /* 0x000e220000000800 */
[----:B-1----:R-:W-:Y:S01]  /*75c0*/  F2FP.BF16.F32.PACK_AB R153, R193, R192 ;  /* 0x000000c0c199723e */ /* 0x002fe200000010ff */
        /* <DEDUP_REMOVED lines=15> */
[----:B0-----:R-:W-:Y:S01]  /*76c0*/  F2FP.BF16.F32.PACK_AB R155, R195, R194 ;  /* 0x000000c2c39b723e */ /* 0x001fe200000010ff */
        /* <DEDUP_REMOVED lines=27> */
[----:B------:R-:W-:Y:S01]  /*7880*/  FMUL.FTZ R121, R121, R8 ;  /* 0x0000000879797220 */ /* 0x000fe20000410000 */
[-C--:B------:R-:W-:Y:S01]  /*7890*/  FMUL.FTZ R122, R122, R181.reuse ;  /* 0x000000b57a7a7220 */ /* 0x080fe20000410000 */
[-C--:B------:R-:W-:Y:S01]  /*78a0*/  FMUL.FTZ R123, R123, R181.reuse ;  /* 0x000000b57b7b7220 */ /* 0x080fe20000410000 */
[----:B------:R-:W-:Y:S01]  /*78b0*/  MUFU.EX2 R172, R172 ;  /* 0x000000ac00ac7308 */ /* 0x000fe20000000800 */
[----:B0-----:R-:W-:Y:S01]  /*78c0*/  F2FP.BF16.F32.PACK_AB R159, R199, R198 ;  /* 0x000000c6c79f723e */ /* 0x001fe200000010ff */
[-C--:B------:R-:W-:Y:S01]  /*78d0*/  FMUL.FTZ R124, R124, R8.reuse ;  /* 0x000000087c7c7220 */ /* 0x080fe20000410000 */
[-C--:B------:R-:W-:Y:S01]  /*78e0*/  FMUL.FTZ R125, R125, R8.reuse ;  /* 0x000000087d7d7220 */ /* 0x080fe20000410000 */
[-C--:B------:R-:W-:Y:S01]  /*78f0*/  FMUL.FTZ R126, R126, R181.reuse ;  /* 0x000000b57e7e7220 */ /* 0x080fe20000410000 */
[-C--:B------:R-:W-:Y:S01]  /*7900*/  FMUL.FTZ R127, R127, R181.reuse ;  /* 0x000000b57f7f7220 */ /* 0x080fe20000410000 */
[-C--:B------:R-:W-:Y:S01]  /*7910*/  FMUL.FTZ R128, R128, R8.reuse ;  /* 0x0000000880807220 */ /* 0x080fe20000410000 */
[----:B------:R-:W-:Y:S01]  /*7920*/  FMUL.FTZ R129, R129, R8 ;  /* 0x0000000881817220 */ /* 0x000fe20000410000 */
        /* <DEDUP_REMOVED lines=15> */
[-C--:B------:R-:W-:Y:S01]  /*7a20*/  FMUL.FTZ R142, R142, R181.reuse ;  /* 0x000000b58e8e7220 */ /* 0x080fe20000410000 */
[----:B------:R-:W1:Y:S01]  /*7a30*/  MUFU.EX2 R171, R171 ;  /* 0x000000ab00ab7308 */ /* 0x000e620000000800 */
[----:B0-----:R-:W-:Y:S01]  /*7a40*/  F2FP.BF16.F32.PACK_AB R162, R173, R172 ;  /* 0x000000acada2723e */ /* 0x001fe200000010ff */
[-C--:B------:R-:W-:Y:S01]  /*7a50*/  FMUL.FTZ R143, R143, R181.reuse ;  /* 0x000000b58f8f7220 */ /* 0x080fe20000410000 */
[-C--:B------:R-:W-:Y:S01]  /*7a60*/  FMUL.FTZ R144, R144, R8.reuse ;  /* 0x0000000890907220 */ /* 0x080fe20000410000 */
[-C--:B------:R-:W-:Y:S01]  /*7a70*/  FMUL.FTZ R145, R145, R8.reuse ;  /* 0x0000000891917220 */ /* 0x080fe20000410000 */
[-C--:B------:R-:W-:Y:S01]  /*7a80*/  FMUL.FTZ R146, R146, R181.reuse ;  /* 0x000000b592927220 */ /* 0x080fe20000410000 */
[-C--:B------:R-:W-:Y:S01]  /*7a90*/  FMUL.FTZ R147, R147, R181.reuse ;  /* 0x000000b593937220 */ /* 0x080fe20000410000 */
[-C--:B------:R-:W-:Y:S01]  /*7aa0*/  FMUL.FTZ R148, R148, R8.reuse ;  /* 0x0000000894947220 */ /* 0x080fe20000410000 */
[----:B------:R-:W-:Y:S01]  /*7ab0*/  MUFU.EX2 R174, R174 ;  /* 0x000000ae00ae7308 */ /* 0x000fe20000000800 */
[----:B------:R-:W-:Y:S01]  /*7ac0*/  FMUL.FTZ R149, R149, R8 ;  /* 0x0000000895957220 */ /* 0x000fe20000410000 */
[-C--:B------:R-:W-:Y:S01]  /*7ad0*/  FMUL.FTZ R150, R150, R181.reuse ;  /* 0x000000b596967220 */ /* 0x080fe20000410000 */
[----:B------:R-:W-:Y:S01]  /*7ae0*/  FMUL.FTZ R151, R151, R181 ;  /* 0x000000b597977220 */ /* 0x000fe20000410000 */
[----:B------:R0:W-:Y:S01]  /*7af0*/  STSM.16.M88.4 [R184+0x36400], R152 ;  /* 0x03640098b8007844 */ /* 0x0001e20000000200 */
[----:B------:R-:W-:Y:S01]  /*7b00*/  UMOV UR7, 0x40000040 ;  /* 0x4000004000077882 */ /* 0x000fe20000000000 */
[----:B------:R-:W-:Y:S01]  /*7b10*/  FFMA.FTZ R3, R8, R3, R9 ;  /* 0x0000000308037223 */ /* 0x000fe20000010009 */
[----:B------:R-:W-:Y:S01]  /*7b20*/  FFMA.FTZ R6, R181, R6, R192 ;  /* 0x00000006b5067223 */ /* 0x000fe200000100c0 */
[----:B------:R-:W2:Y:S01]  /*7b30*/  MUFU.EX2 R175, R175 ;  /* 0x000000af00af7308 */ /* 0x000ea20000000800 */
[----:B-1----:R-:W-:Y:S01]  /*7b40*/  F2FP.BF16.F32.PACK_AB R161, R171, R170 ;  /* 0x000000aaaba1723e */ /* 0x002fe200000010ff */
[----:B------:R-:W-:Y:S01]  /*7b50*/  FADD.FTZ R3, R10, R3 ;  /* 0x000000030a037221 */ /* 0x000fe20000010000 */
[----:B------:R-:W-:Y:S01]  /*7b60*/  FADD.FTZ R193, R193, R6 ;  /* 0x00000006c1c17221 */ /* 0x000fe20000010000 */
[----:B------:R-:W-:-:S02]  /*7b70*/  IMAD.MOV.U32 R9, RZ, RZ, R4 ;  /* 0x000000ffff097224 */ /* 0x000fc400078e0004 */
[----:B------:R-:W-:Y:S01]  /*7b80*/  FADD.FTZ R12, R12, R3 ;  /* 0x000000030c0c7221 */ /* 0x000fe20000010000 */
[----:B------:R-:W-:Y:S01]  /*7b90*/  FADD.FTZ R194, R194, R193 ;  /* 0x000000c1c2c27221 */ /* 0x000fe20000010000 */
[----:B------:R-:W-:Y:S01]  /*7ba0*/  MUFU.EX2 R176, R176 ;  /* 0x000000b000b07308 */ /* 0x000fe20000000800 */
[----:B------:R-:W-:Y:S02]  /*7bb0*/  @!P1 VIADD R3, R200, 0x38860 ;  /* 0x00038860c8039836 */ /* 0x000fe40000000000 */
[----:B------:R-:W-:Y:S01]  /*7bc0*/  FADD.FTZ R13, R13, R12 ;  /* 0x0000000c0d0d7221 */ /* 0x000fe20000010000 */
[----:B------:R-:W-:Y:S02]  /*7bd0*/  FADD.FTZ R195, R195, R194 ;  /* 0x000000c2c3c37221 */ /* 0x000fe40000010000 */
[----:B------:R-:W-:Y:S02]  /*7be0*/  @!P1 PRMT R3, RZ, 0x654, R3 ;  /* 0x00000654ff039816 */ /* 0x000fe40000000003 */
[----:B------:R-:W-:Y:S01]  /*7bf0*/  FADD.FTZ R196, R196, R195 ;  /* 0x000000c3c4c47221 */ /* 0x000fe20000010000 */
[----:B------:R-:W1:Y:S01]  /*7c00*/  MUFU.EX2 R177, R177 ;  /* 0x000000b100b17308 */ /* 0x000e620000000800 */
[----:B--2---:R-:W-:-:S02]  /*7c10*/  F2FP.BF16.F32.PACK_AB R163, R175, R174 ;  /* 0x000000aeafa3723e */ /* 0x004fc400000010ff */
[----:B------:R-:W-:-:S04]  /*7c20*/  FADD.FTZ R197, R197, R196 ;  /* 0x000000c4c5c57221 */ /* 0x000fc80000010000 */
[----:B------:R-:W-:Y:S01]  /*7c30*/  FADD.FTZ R198, R198, R197 ;  /* 0x000000c5c6c67221 */ /* 0x000fe20000010000 */
[----:B------:R-:W2:Y:S03]  /*7c40*/  MUFU.EX2 R180, R180 ;  /* 0x000000b400b47308 */ /* 0x000ea60000000800 */
[----:B------:R-:W-:-:S04]  /*7c50*/  FADD.FTZ R199, R199, R198 ;  /* 0x000000c6c7c77221 */ /* 0x000fc80000010000 */
[----:B------:R-:W-:Y:S01]  /*7c60*/  FADD.FTZ R170, R170, R199 ;  /* 0x000000c7aaaa7221 */ /* 0x000fe20000010000 */
[----:B------:R-:W-:Y:S01]  /*7c70*/  MUFU.EX2 R178, R178 ;  /* 0x000000b200b27308 */ /* 0x000fe20000000800 */
[----:B-1----:R-:W-:Y:S02]  /*7c80*/  F2FP.BF16.F32.PACK_AB R164, R177, R176 ;  /* 0x000000b0b1a4723e */ /* 0x002fe400000010ff */
[----:B------:R-:W-:-:S04]  /*7c90*/  FADD.FTZ R171, R171, R170 ;  /* 0x000000aaabab7221 */ /* 0x000fc80000010000 */
[----:B------:R-:W-:Y:S01]  /*7ca0*/  FADD.FTZ R174, R174, R171 ;  /* 0x000000abaeae7221 */ /* 0x000fe20000010000 */
[----:B------:R-:W1:Y:S01]  /*7cb0*/  MUFU.EX2 R179, R179 ;  /* 0x000000b300b37308 */ /* 0x000e620000000800 */
[----:B--2---:R-:W-:Y:S02]  /*7cc0*/  F2FP.BF16.F32.PACK_AB R166, R11, R180 ;  /* 0x000000b40ba6723e */ /* 0x004fe400000010ff */
[----:B------:R-:W-:-:S05]  /*7cd0*/  FADD.FTZ R175, R175, R174 ;  /* 0x000000aeafaf7221 */ /* 0x000fca0000010000 */
[----:B------:R-:W2:Y:S08]  /*7ce0*/  MUFU.EX2 R182, R182 ;  /* 0x000000b600b67308 */ /* 0x000eb00000000800 */
[----:B------:R3:W4:Y:S01]  /*7cf0*/  MUFU.EX2 R183, R156 ;  /* 0x0000009c00b77308 */ /* 0x0007220000000800 */
[----:B-1----:R-:W-:Y:S01]  /*7d00*/  F2FP.BF16.F32.PACK_AB R165, R179, R178 ;  /* 0x000000b2b3a5723e */ /* 0x002fe200000010ff */
[----:B------:R-:W-:-:S04]  /*7d10*/  FADD.FTZ R178, R178, R175 ;  /* 0x000000afb2b27221 */ /* 0x000fc80000010000 */
[----:B------:R-:W-:Y:S01]  /*7d20*/  FADD.FTZ R179, R179, R178 ;  /* 0x000000b2b3b37221 */ /* 0x000fe20000010000 */
[C---:B---3--:R-:W-:Y:S01]  /*7d30*/  F2FP.BF16.F32.PACK_AB R156, R15.reuse, R14 ;  /* 0x0000000e0f9c723e */ /* 0x048fe200000010ff */
[----:B------:R-:W-:Y:S02]  /*7d40*/  FADD.FTZ R14, R14, R13 ;  /* 0x0000000d0e0e7221 */ /* 0x000fe40000010000 */
[----:B--2---:R-:W-:Y:S02]  /*7d50*/  FADD.FTZ R6, R182, R179 ;  /* 0x000000b3b6067221 */ /* 0x004fe40000010000 */
[----:B------:R0:W-:Y:S01]  /*7d60*/  STSM.16.M88.4 [R187], R156 ;  /* 0x0000009cbb007844 */ /* 0x0001e20000000200 */
[----:B------:R-:W-:Y:S01]  /*7d70*/  FADD.FTZ R15, R15, R14 ;  /* 0x0000000e0f0f7221 */ /* 0x000fe20000010000 */
[C---:B----4-:R-:W-:Y:S02]  /*7d80*/  F2FP.BF16.F32.PACK_AB R167, R183.reuse, R182 ;  /* 0x000000b6b7a7723e */ /* 0x050fe400000010ff */
[----:B------:R0:W-:Y:S01]  /*7d90*/  STSM.16.M88.4 [R185], R160 ;  /* 0x000000a0b9007844 */ /* 0x0001e20000000200 */
[----:B------:R-:W-:Y:S01]  /*7da0*/  FADD.FTZ R20, R20, R15 ;  /* 0x0000000f14147221 */ /* 0x000fe20000010000 */
[----:B------:R-:W-:-:S02]  /*7db0*/  FADD.FTZ R6, R183, R6 ;  /* 0x00000006b7067221 */ /* 0x000fc40000010000 */
[----:B------:R0:W-:Y:S01]  /*7dc0*/  STSM.16.M88.4 [R186], R164 ;  /* 0x000000a4ba007844 */ /* 0x0001e20000000200 */
[----:B------:R-:W-:Y:S01]  /*7dd0*/  WARPGROUP.ARRIVE ;  /* 0x00000000000079c5 */ /* 0x000fe20000000000 */
[----:B------:R-:W-:-:S04]  /*7de0*/  FADD.FTZ R21, R21, R20 ;  /* 0x0000001415157221 */ /* 0x000fc80000010000 */
[----:B------:R-:W-:Y:S01]  /*7df0*/  FADD.FTZ R168, R168, R21 ;  /* 0x00000015a8a87221 */ /* 0x000fe20000010000 */
[----:B------:R-:W-:Y:S01]  /*7e00*/  HGMMA.64x256x16.F32.BF16 R24, R152, gdesc[UR4].tnspB, R24, gsb0 ;  /* 0x43e0000498187df0 */ /* 0x000fe20008001818 */
[----:B------:R-:W-:Y:S01]  /*7e10*/  UIADD3 UR6, UR6, 0x180, URZ ;  /* 0x0000018006067890 */ /* 0x000fe2000fffe03f */
[----:B------:R-:W-:Y:S01]  /*7e20*/  UMOV UR7, 0x40000040 ;  /* 0x4000004000077882 */ /* 0x000fe20000000000 */
[----:B------:R-:W-:-:S04]  /*7e30*/  FADD.FTZ R169, R169, R168 ;  /* 0x000000a8a9a97221 */ /* 0x000fc80000010000 */
[----:B------:R-:W-:-:S04]  /*7e40*/  FADD.FTZ R172, R172, R169 ;  /* 0x000000a9acac7221 */ /* 0x000fc80000010000 */
[----:B------:R-:W-:-:S04]  /*7e50*/  FADD.FTZ R173, R173, R172 ;  /* 0x000000acadad7221 */ /* 0x000fc80000010000 */
[----:B------:R-:W-:-:S04]  /*7e60*/  FADD.FTZ R176, R176, R173 ;  /* 0x000000adb0b07221 */ /* 0x000fc80000010000 */
[----:B------:R-:W-:-:S04]  /*7e70*/  FADD.FTZ R177, R177, R176 ;  /* 0x000000b0b1b17221 */ /* 0x000fc80000010000 */
[----:B------:R-:W-:Y:S01]  /*7e80*/  FADD.FTZ R180, R180, R177 ;  /* 0x000000b1b4b47221 */ /* 0x000fe20000010000 */
[----:B------:R-:W-:Y:S02]  /*7e90*/  WARPGROUP.DEPBAR.LE gsb0, 0x0 ;  /* 0x00008000000079c5 */ /* 0x000fe40000010000 */
[----:B------:R-:W-:-:S06]  /*7ea0*/  WARPGROUP.ARRIVE ;  /* 0x00000000000079c5 */ /* 0x000fcc0000000000 */
        /* <DEDUP_REMOVED lines=10> */
[----:B------:R-:W-:Y:S01]  /*7f50*/  HGMMA.64x256x16.F32.BF16 R24, R164, gdesc[UR4].tnspB, R24, gsb0 ;  /* 0x43e00004a4187df0 */ /* 0x000fe20008001818 */
[----:B------:R-:W-:Y:S02]  /*7f60*/  UMOV UR7, UR36 ;  /* 0x0000002400077c82 */ /* 0x000fe40008000000 */
        /* <DEDUP_REMOVED lines=10> */
[----:B-1----:R-:W-:Y:S01]  /*8010*/  FADD.FTZ R3, R11, R180 ;  /* 0x000000b40b037221 */ /* 0x002fe20000010000 */
[----:B------:R-:W-:Y:S01]  /*8020*/  MOV R11, R5 ;  /* 0x00000005000b7202 */ /* 0x000fe20000000f00 */
[----:B0-----:R-:W-:Y:S06]  /*8030*/  @P2 BRA `(.L_x_3466) ;  /* 0xffffffd4006c2947 */ /* 0x001fec000383ffff */
.L_x_3457:
[----:B------:R-:W0:Y:S01]  /*8040*/  SHFL.BFLY PT, R0, R3, 0x2, 0x1f ;  /* 0x0c401f0003007f89 */ /* 0x000e2200000e0000 */
[----:B------:R-:W-:Y:S01]  /*8050*/  IMAD.U32 R11, RZ, RZ, UR9 ;  /* 0x00000009ff0b7e24 */ /* 0x000fe2000f8e00ff */
[----:B------:R-:W-:Y:S02]  /*8060*/  UIADD3 UR41, UR41, 0x1, URZ ;  /* 0x0000000129297890 */ /* 0x000fe4000fffe03f */
[----:B------:R-:W1:Y:S01]  /*8070*/  SHFL.BFLY PT, R9, R6, 0x2, 0x1f ;  /* 0x0c401f0006097f89 */ /* 0x000e6200000e0000 */
[----:B------:R-:W-:Y:S08]  /*8080*/  BAR.ARV 0x8, 0xa0 ;  /* 0x0202800000007b1d */ /* 0x000ff00000002000 */
[----:B------:R-:W-:Y:S01]  /*8090*/  BAR.SYNC.DEFER_BLOCKING 0xf, 0x100 ;  /* 0x03c4000000007b1d */ /* 0x000fe20000010000 */
[----:B0-----:R-:W-:Y:S01]  /*80a0*/  FADD.FTZ R0, R0, R3 ;  /* 0x0000000300007221 */ /* 0x001fe20000010000 */
[----:B------:R-:W-:-:S02]  /*80b0*/  IMAD.MOV.U32 R3, RZ, RZ, -0x800000 ;  /* 0xff800000ff037424 */ /* 0x000fc400078e00ff */
[----:B-1----:R-:W-:Y:S02]  /*80c0*/  FADD.FTZ R9, R9, R6 ;  /* 0x0000000609097221 */ /* 0x002fe40000010000 */
[----:B------:R-:W0:Y:S04]  /*80d0*/  SHFL.BFLY PT, R7, R0, 0x1, 0x1f ;  /* 0x0c201f0000077f89 */ /* 0x000e2800000e0000 */
[----:B------:R-:W1:Y:S01]  /*80e0*/  SHFL.BFLY PT, R8, R9, 0x1, 0x1f ;  /* 0x0c201f0009087f89 */ /* 0x000e6200000e0000 */
[----:B0-----:R-:W-:Y:S01]  /*80f0*/  FADD.FTZ R21, R0, R7 ;  /* 0x0000000700157221 */ /* 0x001fe20000010000 */
[----:B------:R-:W-:Y:S02]  /*8100*/  IMAD.MOV R7, RZ, RZ, -R23 ;  /* 0x000000ffff077224 */ /* 0x000fe400078e0a17 */
[----:B-1----:R-:W-:-:S02]  /*8110*/  FADD.FTZ R15, R9, R8 ;  /* 0x00000008090f7221 */ /* 0x002fc40000010000 */
[----:B------:R-:W-:Y:S01]  /*8120*/  FSETP.NE.FTZ.AND P1, PT, R21, RZ, PT ;  /* 0x000000ff1500720b */ /* 0x000fe20003f35000 */
[----:B------:R-:W-:Y:S01]  /*8130*/  IMAD.U32 R8, RZ, RZ, UR36 ;  /* 0x00000024ff087e24 */ /* 0x000fe2000f8e00ff */
[----:B------:R-:W-:Y:S02]  /*8140*/  ISETP.NE.AND P0, PT, R22, R7, PT ;  /* 0x000000071600720c */ /* 0x000fe40003f05270 */
[----:B------:R-:W-:Y:S02]  /*8150*/  CS2R R6, SRZ ;  /* 0x0000000000067805 */ /* 0x000fe4000001ff00 */
[----:B------:R-:W-:Y:S01]  /*8160*/  FSETP.NE.FTZ.AND P2, PT, R15, RZ, PT ;  /* 0x000000ff0f00720b */ /* 0x000fe20003f55000 */
[----:B------:R-:W-:-:S04]  /*8170*/  UIADD3 UR36, UR36, 0x1, URZ ;  /* 0x0000000124247890 */ /* 0x000fc8000fffe03f */
[----:B------:R-:W-:Y:S02]  /*8180*/  UISETP.NE.AND UP0, UPT, UR36, 0x2, UPT ;  /* 0x000000022400788c */ /* 0x000fe4000bf05270 */
[----:B------:R-:W0:Y:S02]  /*8190*/  @P1 MUFU.RCP R7, R21 ;  /* 0x0000001500071308 */ /* 0x000e240000001000 */
[----:B------:R-:W-:Y:S01]  /*81a0*/  USEL UR4, URZ, 0x1, UP0 ;  /* 0x000000013f047887 */ /* 0x000fe20008000000 */
[----:B------:R-:W-:Y:S01]  /*81b0*/  @!P0 IMAD R0, R8, 0x40, R17 ;  /* 0x0000004008008824 */ /* 0x000fe200078e0211 */
[----:B------:R-:W-:-:S04]  /*81c0*/  USEL UR36, UR36, URZ, UP0 ;  /* 0x0000003f24247287 */ /* 0x000fc80008000000 */
[----:B------:R-:W-:Y:S01]  /*81d0*/  @!P0 LEA R9, R0, UR37, 0x2 ;  /* 0x0000002500098c11 */ /* 0x000fe2000f8e10ff */
[----:B------:R-:W1:Y:S01]  /*81e0*/  @P2 MUFU.RCP R6, R15 ;  /* 0x0000000f00062308 */ /* 0x000e620000001000 */
[----:B------:R-:W-:Y:S02]  /*81f0*/  MOV R0, 0xff800000 ;  /* 0xff80000000007802 */ /* 0x000fe40000000f00 */
[----:B------:R-:W-:-:S05]  /*8200*/  LOP3.LUT R2, R2, UR4, RZ, 0x3c, !PT ;  /* 0x0000000402027c12 */ /* 0x000fca000f8e3cff */
[----:B------:R-:W2:Y:S01]  /*8210*/  @P1 MUFU.LG2 R21, R21 ;  /* 0x0000001500151308 */ /* 0x000ea20000000c00 */
[-C--:B0-----:R-:W-:Y:S01]  /*8220*/  FMUL.FTZ R8, R25, R7.reuse ;  /* 0x0000000719087220 */ /* 0x081fe20000410000 */
[----:B------:R0:W-:Y:S01]  /*8230*/  @!P0 STS [R9+0x38400], R7 ;  /* 0x0384000709008388 */ /* 0x0001e20000000800 */
[-C--:B------:R-:W-:Y:S01]  /*8240*/  FMUL.FTZ R10, R29, R7.reuse ;  /* 0x000000071d0a7220 */ /* 0x080fe20000410000 */
[----:B------:R-:W-:Y:S02]  /*8250*/  IMAD.U32 R29, RZ, RZ, UR9 ;  /* 0x00000009ff1d7e24 */ /* 0x000fe4000f8e00ff */
[-C--:B------:R-:W-:Y:S01]  /*8260*/  FMUL.FTZ R169, R24, R7.reuse ;  /* 0x0000000718a97220 */ /* 0x080fe20000410000 */
[-C--:B------:R-:W-:Y:S01]  /*8270*/  FMUL.FTZ R20, R28, R7.reuse ;  /* 0x000000071c147220 */ /* 0x080fe20000410000 */
[-C--:B------:R-:W-:Y:S01]  /*8280*/  FMUL.FTZ R165, R32, R7.reuse ;  /* 0x0000000720a57220 */ /* 0x080fe20000410000 */
        /* <DEDUP_REMOVED lines=61> */
[----:B0-----:R-:W-:Y:S01]  /*8660*/  @P1 FMUL.FTZ R7, R11, 0.69314718246459960938 ;  /* 0x3f3172180b071820 */ /* 0x001fe20000410000 */
[----:B------:R-:W-:Y:S01]  /*8670*/  @P2 FMUL.FTZ R29, R29, 0.69314718246459960938 ;  /* 0x3f3172181d1d2820 */ /* 0x000fe20000410000 */
[----:B--2---:R-:W-:Y:S01]  /*8680*/  @P1 FMUL.FTZ R24, R21, 0.69314718246459960938 ;  /* 0x3f31721815181820 */ /* 0x004fe20000410000 */
[----:B---3--:R-:W-:Y:S01]  /*8690*/  @P2 FMUL.FTZ R28, R25, 0.69314718246459960938 ;  /* 0x3f317218191c2820 */ /* 0x008fe20000410000 */
[-C--:B-1----:R-:W-:Y:S01]  /*86a0*/  FMUL.FTZ R9, R26, R6.reuse ;  /* 0x000000061a097220 */ /* 0x082fe20000410000 */
[-C--:B------:R-:W-:Y:S01]  /*86b0*/  FMUL.FTZ R11, R30, R6.reuse ;  /* 0x000000061e0b7220 */ /* 0x080fe20000410000 */
[-C--:B------:R-:W-:Y:S01]  /*86c0*/  FMUL.FTZ R13, R42, R6.reuse ;  /* 0x000000062a0d7220 */ /* 0x080fe20000410000 */
[-C--:B------:R-:W-:Y:S01]  /*86d0*/  FMUL.FTZ R15, R46, R6.reuse ;  /* 0x000000062e0f7220 */ /* 0x080fe20000410000 */
        /* <DEDUP_REMOVED lines=64> */
.L_x_3443:
        /* <DEDUP_REMOVED lines=36> */
[----:B------:R-:W-:Y:S01]  /*8d20*/  UISETP.NE.U32.AND UP0, UPT, UR6, URZ, UPT ;  /* 0x0000003f0600728c */ /* 0x000fe2000bf05070 */
[----:B------:R-:W-:Y:S01]  /*8d30*/  F2FP.BF16.F32.PACK_AB R72, R73, R72 ;  /* 0x000000484948723e */ /* 0x000fe200000010ff */
[----:B------:R-:W-:Y:S01]  /*8d40*/  UIADD3 UR4, UP1, UR8, UR6, URZ ;  /* 0x0000000608047290 */ /* 0x000fe2000ff3e03f */
[C---:B------:R-:W-:Y:S01]  /*8d50*/  IADD3 R177, P1, R126.reuse, 0x20, RZ ;  /* 0x000000207eb17810 */ /* 0x040fe20007f3e0ff */
[----:B------:R-:W-:Y:S01]  /*8d60*/  UISETP.NE.AND.EX UP0, UPT, UR7, URZ, UPT, UP0 ;  /* 0x0000003f0700728c */ /* 0x000fe2000bf05300 */
[C---:B------:R-:W-:Y:S01]  /*8d70*/  LOP3.LUT R21, R126.reuse, 0x380, RZ, 0xc0, !PT ;  /* 0x000003807e157812 */ /* 0x040fe200078ec0ff */
[----:B------:R-:W-:Y:S01]  /*8d80*/  UIADD3.X UR6, UR9, UR7, URZ, UP1, !UPT ;  /* 0x0000000709067290 */ /* 0x000fe20008ffe43f */
[C---:B------:R-:W-:Y:S01]  /*8d90*/  IADD3 R181, P4, R126.reuse, 0x60, RZ ;  /* 0x000000607eb57810 */ /* 0x040fe20007f9e0ff */
[----:B------:R-:W-:Y:S01]  /*8da0*/  IMAD.X R25, RZ, RZ, R127, P1 ;  /* 0x000000ffff197224 */ /* 0x000fe200008e067f */
[----:B------:R-:W-:-:S02]  /*8db0*/  IADD3 R183, P3, R126, 0x2000, RZ ;  /* 0x000020007eb77810 */ /* 0x000fc40007f7e0ff */
        /* <DEDUP_REMOVED lines=9> */
[----:B------:R-:W-:Y:S01]  /*8e50*/  IMAD.X R95, RZ, RZ, R127, P2 ;  /* 0x000000ffff5f7224 */ /* 0x000fe200010e067f */
[----:B------:R-:W-:-:S02]  /*8e60*/  SHF.R.U64 R21, R21, 0x3, RZ ;  /* 0x0000000315157819 */ /* 0x000fc400000012ff */
[-C--:B------:R-:W-:Y:S02]  /*8e70*/  IADD3.X R29, RZ, R127.reuse, RZ, P0, !PT ;  /* 0x0000007fff1d7210 */ /* 0x080fe400007fe4ff */
[----:B------:R-:W-:Y:S02]  /*8e80*/  IADD3.X R99, RZ, R127, RZ, P1, !PT ;  /* 0x0000007fff637210 */ /* 0x000fe40000ffe4ff */
        /* <DEDUP_REMOVED lines=12> */
[----:B------:R-:W-:-:S02]  /*8f50*/  LOP3.LUT R24, R177, 0x380, RZ, 0xc0, !PT ;  /* 0x00000380b1187812 */ /* 0x000fc400078ec0ff */
[----:B------:R-:W-:Y:S01]  /*8f60*/  LOP3.LUT R126, R21, R126, RZ, 0x3c, !PT ;  /* 0x0000007e157e7212 */ /* 0x000fe200078e3cff */
[----:B------:R-:W-:Y:S01]  /*8f70*/  IMAD.X R21, RZ, RZ, R127, P1 ;  /* 0x000000ffff157224 */ /* 0x000fe200008e067f */
[----:B------:R-:W-:Y:S02]  /*8f80*/  LOP3.LUT R28, R179, 0x380, RZ, 0xc0, !PT ;  /* 0x00000380b31c7812 */ /* 0x000fe400078ec0ff */
[----:B------:R-:W-:Y:S02]  /*8f90*/  LOP3.LUT R32, R181, 0x380, RZ, 0xc0, !PT ;  /* 0x00000380b5207812 */ /* 0x000fe400078ec0ff */
[----:B------:R-:W-:Y:S02]  /*8fa0*/  LOP3.LUT R36, R183, 0x380, RZ, 0xc0, !PT ;  /* 0x00000380b7247812 */ /* 0x000fe400078ec0ff */
[----:B------:R-:W-:Y:S02]  /*8fb0*/  SHF.R.U64 R24, R24, 0x3, RZ ;  /* 0x0000000318187819 */ /* 0x000fe400000012ff */
[----:B------:R-:W-:-:S02]  /*8fc0*/  LOP3.LUT R86, R193, 0x380, RZ, 0xc0, !PT ;  /* 0x00000380c1567812 */ /* 0x000fc400078ec0ff */
[----:B------:R-:W-:Y:S02]  /*8fd0*/  SHF.R.U64 R28, R28, 0x3, RZ ;  /* 0x000000031c1c7819 */ /* 0x000fe400000012ff */
[----:B------:R-:W-:Y:S02]  /*8fe0*/  LOP3.LUT R90, R195, 0x380, RZ, 0xc0, !PT ;  /* 0x00000380c35a7812 */ /* 0x000fe400078ec0ff */
[----:B------:R-:W-:Y:S02]  /*8ff0*/  MOV R126, R126 ;  /* 0x0000007e007e7202 */ /* 0x000fe40000000f00 */
[----:B------:R-:W-:Y:S02]  /*9000*/  SHF.R.U64 R32, R32, 0x3, RZ ;  /* 0x0000000320207819 */ /* 0x000fe400000012ff */
[----:B------:R-:W-:Y:S01]  /*9010*/  LOP3.LUT R94, R197, 0x380, RZ, 0xc0, !PT ;  /* 0x00000380c55e7812 */ /* 0x000fe200078ec0ff */
[----:B------:R0:W-:Y:S01]  /*9020*/  STSM.16.M88.4 [R126], R8 ;  /* 0x000000087e007844 */ /* 0x0001e20000000200 */
[----:B------:R-:W-:-:S02]  /*9030*/  SHF.R.U64 R36, R36, 0x3, RZ ;  /* 0x0000000324247819 */ /* 0x000fc400000012ff */
[----:B------:R-:W-:Y:S02]  /*9040*/  LOP3.LUT R98, R199, 0x380, RZ, 0xc0, !PT ;  /* 0x00000380c7627812 */ /* 0x000fe400078ec0ff */
[----:B------:R-:W-:Y:S02]  /*9050*/  LOP3.LUT R24, R24, R177, RZ, 0x3c, !PT ;  /* 0x000000b118187212 */ /* 0x000fe400078e3cff */
[----:B------:R-:W-:Y:S02]  /*9060*/  SHF.R.U64 R86, R86, 0x3, RZ ;  /* 0x0000000356567819 */ /* 0x000fe400000012ff */
[----:B------:R-:W-:Y:S02]  /*9070*/  LOP3.LUT R102, R201, 0x380, RZ, 0xc0, !PT ;  /* 0x00000380c9667812 */ /* 0x000fe400078ec0ff */
[----:B------:R-:W-:Y:S02]  /*9080*/  LOP3.LUT R106, R203, 0x380, RZ, 0xc0, !PT ;  /* 0x00000380cb6a7812 */ /* 0x000fe400078ec0ff */
[----:B------:R-:W-:-:S02]  /*9090*/  LOP3.LUT R27, R4, 0x380, RZ, 0xc0, !PT ;  /* 0x00000380041b7812 */ /* 0x000fc400078ec0ff */
[----:B------:R-:W-:Y:S02]  /*90a0*/  IADD3.X R123, RZ, R127, RZ, P2, !PT ;  /* 0x0000007fff7b7210 */ /* 0x000fe400017fe4ff */
[----:B------:R-:W-:Y:S02]  /*90b0*/  LOP3.LUT R28, R28, R179, RZ, 0x3c, !PT ;  /* 0x000000b31c1c7212 */ /* 0x000fe400078e3cff */
[----:B------:R-:W-:Y:S02]  /*90c0*/  SHF.R.U64 R90, R90, 0x3, RZ ;  /* 0x000000035a5a7819 */ /* 0x000fe400000012ff */
[----:B------:R-:W-:Y:S02]  /*90d0*/  LOP3.LUT R114, R207, 0x380, RZ, 0xc0, !PT ;  /* 0x00000380cf727812 */ /* 0x000fe400078ec0ff */
[----:B------:R-:W-:Y:S02]  /*90e0*/  LOP3.LUT R32, R32, R181, RZ, 0x3c, !PT ;  /* 0x000000b520207212 */ /* 0x000fe400078e3cff */
[----:B------:R-:W-:-:S02]  /*90f0*/  SHF.R.U64 R94, R94, 0x3, RZ ;  /* 0x000000035e5e7819 */ /* 0x000fc400000012ff */
[----:B------:R-:W-:Y:S02]  /*9100*/  LOP3.LUT R110, R205, 0x380, RZ, 0xc0, !PT ;  /* 0x00000380cd6e7812 */ /* 0x000fe400078ec0ff */
[----:B------:R-:W-:Y:S02]  /*9110*/  LOP3.LUT R127, R122, 0x380, RZ, 0xc0, !PT ;  /* 0x000003807a7f7812 */ /* 0x000fe400078ec0ff */
[----:B------:R-:W-:Y:S02]  /*9120*/  LOP3.LUT R36, R36, R183, RZ, 0x3c, !PT ;  /* 0x000000b724247212 */ /* 0x000fe400078e3cff */
[----:B------:R-:W-:Y:S02]  /*9130*/  SHF.R.U64 R98, R98, 0x3, RZ ;  /* 0x0000000362627819 */ /* 0x000fe400000012ff */
[----:B0-----:R-:W-:Y:S02]  /*9140*/  F2FP.BF16.F32.PACK_AB R10, R12, R162 ;  /* 0x000000a20c0a723e */ /* 0x001fe400000010ff */
[----:B------:R-:W-:-:S02]  /*9150*/  LOP3.LUT R86, R86, R193, RZ, 0x3c, !PT ;  /* 0x000000c156567212 */ /* 0x000fc400078e3cff */
[----:B------:R-:W-:Y:S02]  /*9160*/  SHF.R.U64 R102, R102, 0x3, RZ ;  /* 0x0000000366667819 */ /* 0x000fe400000012ff */
[----:B------:R-:W-:Y:S02]  /*9170*/  SHF.R.U64 R106, R106, 0x3, RZ ;  /* 0x000000036a6a7819 */ /* 0x000fe400000012ff */
[----:B------:R-:W-:Y:S02]  /*9180*/  SHF.R.U64 R27, R27, 0x3, RZ ;  /* 0x000000031b1b7819 */ /* 0x000fe400000012ff */
[----:B------:R-:W-:Y:S02]  /*9190*/  MOV R31, R24 ;  /* 0x00000018001f7202 */ /* 0x000fe40000000f00 */
[----:B------:R-:W-:Y:S02]  /*91a0*/  F2FP.BF16.F32.PACK_AB R8, R160, R165 ;  /* 0x000000a5a008723e */ /* 0x000fe400000010ff */
[----:B------:R-:W-:-:S02]  /*91b0*/  F2FP.BF16.F32.PACK_AB R9, R35, R34 ;  /* 0x000000222309723e */ /* 0x000fc400000010ff */
[----:B------:R-:W-:Y:S02]  /*91c0*/  F2FP.BF16.F32.PACK_AB R11, R39, R38 ;  /* 0x00000026270b723e */ /* 0x000fe400000010ff */
[----:B------:R-:W-:Y:S02]  /*91d0*/  F2FP.BF16.F32.PACK_AB R12, R41, R14 ;  /* 0x0000000e290c723e */ /* 0x000fe400000010ff */
[----:B------:R-:W-:Y:S01]  /*91e0*/  LOP3.LUT R90, R90, R195, RZ, 0x3c, !PT ;  /* 0x000000c35a5a7212 */ /* 0x000fe200078e3cff */
[----:B------:R0:W-:Y:S01]  /*91f0*/  STSM.16.M88.4 [R31], R8 ;  /* 0x000000081f007844 */ /* 0x0001e20000000200 */
[----:B------:R-:W-:Y:S02]  /*9200*/  SHF.R.U64 R114, R114, 0x3, RZ ;  /* 0x0000000372727819 */ /* 0x000fe400000012ff */
[----:B------:R-:W-:Y:S02]  /*9210*/  LOP3.LUT R169, R6, 0x380, RZ, 0xc0, !PT ;  /* 0x0000038006a97812 */ /* 0x000fe400078ec0ff */
[----:B------:R-:W-:-:S02]  /*9220*/  MOV R28, R28 ;  /* 0x0000001c001c7202 */ /* 0x000fc40000000f00 */
[----:B------:R-:W-:Y:S02]  /*9230*/  F2FP.BF16.F32.PACK_AB R14, R45, R44 ;  /* 0x0000002c2d0e723e */ /* 0x000fe400000010ff */
[----:B------:R-:W-:Y:S02]  /*9240*/  LOP3.LUT R94, R94, R197, RZ, 0x3c, !PT ;  /* 0x000000c55e5e7212 */ /* 0x000fe400078e3cff */
[----:B------:R-:W-:Y:S01]  /*9250*/  SHF.R.U64 R110, R110, 0x3, RZ ;  /* 0x000000036e6e7819 */ /* 0x000fe200000012ff */
[----:B------:R1:W-:Y:S01]  /*9260*/  STSM.16.M88.4 [R28], R12 ;  /* 0x0000000c1c007844 */ /* 0x0003e20000000200 */
[----:B------:R-:W-:Y:S02]  /*9270*/  SHF.R.U64 R127, R127, 0x3, RZ ;  /* 0x000000037f7f7819 */ /* 0x000fe400000012ff */
[----:B------:R-:W-:Y:S01]  /*9280*/  MOV R32, R32 ;  /* 0x0000002000207202 */ /* 0x000fe20000000f00 */
[----:B0-----:R-:W-:Y:S01]  /*9290*/  IMAD.U32 R10, RZ, RZ, UR4 ;  /* 0x00000004ff0a7e24 */ /* 0x001fe2000f8e00ff */
[----:B------:R-:W-:Y:S01]  /*92a0*/  LOP3.LUT R98, R98, R199, RZ, 0x3c, !PT ;  /* 0x000000c762627212 */ /* 0x000fe200078e3cff */
[----:B------:R-:W-:Y:S01]  /*92b0*/  IMAD.U32 R11, RZ, RZ, UR6 ;  /* 0x00000006ff0b7e24 */ /* 0x000fe2000f8e00ff */
[----:B------:R-:W-:Y:S01]  /*92c0*/  MOV R36, R36 ;  /* 0x0000002400247202 */ /* 0x000fe20000000f00 */
[----:B------:R-:W-:Y:S01]  /*92d0*/  STSM.16.M88.4 [R32], R48 ;  /* 0x0000003020007844 */ /* 0x000fe20000000200 */
[----:B------:R-:W-:Y:S01]  /*92e0*/  LOP3.LUT R102, R102, R201, RZ, 0x3c, !PT ;  /* 0x000000c966667212 */ /* 0x000fe200078e3cff */
[----:B------:R-:W-:Y:S01]  /*92f0*/  ULDC.64 UR6, c[0x0][0xce0] ;  /* 0x0003380000067ab9 */ /* 0x000fe20000000a00 */
[----:B------:R-:W-:Y:S01]  /*9300*/  LOP3.LUT R106, R106, R203, RZ, 0x3c, !PT ;  /* 0x000000cb6a6a7212 */ /* 0x000fe200078e3cff */
[----:B------:R-:W-:Y:S01]  /*9310*/  STSM.16.M88.4 [R36], R56 ;  /* 0x0000003824007844 */ /* 0x000fe20000000200 */
[----:B------:R-:W-:-:S02]  /*9320*/  LOP3.LUT R118, R27, R4, RZ, 0x3c, !PT ;  /* 0x000000041b767212 */ /* 0x000fc400078e3cff */
[----:B------:R-:W-:Y:S02]  /*9330*/  MOV R86, R86 ;  /* 0x0000005600567202 */ /* 0x000fe40000000f00 */
[----:B------:R-:W-:Y:S02]  /*9340*/  F2FP.BF16.F32.PACK_AB R66, R69, R68 ;  /* 0x000000444542723e */ /* 0x000fe400000010ff */
[----:B------:R-:W-:Y:S02]  /*9350*/  F2FP.BF16.F32.PACK_AB R67, R71, R70 ;  /* 0x000000464743723e */ /* 0x000fe400000010ff */
[----:B------:R-:W-:Y:S02]  /*9360*/  F2FP.BF16.F32.PACK_AB R73, R75, R74 ;  /* 0x0000004a4b49723e */ /* 0x000fe400000010ff */
[----:B------:R-:W-:Y:S01]  /*9370*/  F2FP.BF16.F32.PACK_AB R80, R81, R80 ;  /* 0x000000505150723e */ /* 0x000fe200000010ff */
[----:B------:R-:W-:Y:S01]  /*9380*/  STSM.16.M88.4 [R86], R64 ;  /* 0x0000004056007844 */ /* 0x000fe20000000200 */
[----:B------:R-:W-:-:S02]  /*9390*/  LOP3.LUT R114, R114, R207, RZ, 0x3c, !PT ;  /* 0x000000cf72727212 */ /* 0x000fc400078e3cff */
[----:B------:R-:W-:Y:S02]  /*93a0*/  SHF.R.U64 R169, R169, 0x3, RZ ;  /* 0x00000003a9a97819 */ /* 0x000fe400000012ff */
[----:B------:R-:W-:Y:S02]  /*93b0*/  MOV R27, R90 ;  /* 0x0000005a001b7202 */ /* 0x000fe40000000f00 */
[----:B------:R-:W-:Y:S02]  /*93c0*/  F2FP.BF16.F32.PACK_AB R74, R77, R76 ;  /* 0x0000004c4d4a723e */ /* 0x000fe400000010ff */
[----:B------:R-:W-:Y:S02]  /*93d0*/  F2FP.BF16.F32.PACK_AB R75, R79, R78 ;  /* 0x0000004e4f4b723e */ /* 0x000fe400000010ff */
[----:B------:R-:W-:Y:S02]  /*93e0*/  F2FP.BF16.F32.PACK_AB R81, R83, R82 ;  /* 0x000000525351723e */ /* 0x000fe400000010ff */
[----:B------:R-:W-:Y:S01]  /*93f0*/  LOP3.LUT R110, R110, R205, RZ, 0x3c, !PT ;  /* 0x000000cd6e6e7212 */ /* 0x000fe200078e3cff */
[----:B------:R-:W-:Y:S01]  /*9400*/  STSM.16.M88.4 [R27], R72 ;  /* 0x000000481b007844 */ /* 0x000fe20000000200 */
[----:B------:R-:W-:-:S02]  /*9410*/  LOP3.LUT R122, R127, R122, RZ, 0x3c, !PT ;  /* 0x0000007a7f7a7212 */ /* 0x000fc400078e3cff */
[----:B------:R-:W-:Y:S02]  /*9420*/  MOV R94, R94 ;  /* 0x0000005e005e7202 */ /* 0x000fe40000000f00 */
        /* <DEDUP_REMOVED lines=9> */
[----:B------:R-:W-:Y:S01]  /*94c0*/  MOV R102, R102 ;  /* 0x0000006600667202 */ /* 0x000fe20000000f00 */
[----:B------:R-:W-:Y:S01]  /*94d0*/  STSM.16.M88.4 [R25], R88 ;  /* 0x0000005819007844 */ /* 0x000fe20000000200 */
[----:B------:R-:W-:Y:S02]  /*94e0*/  MOV R4, R106 ;  /* 0x0000006a00047202 */ /* 0x000fe40000000f00 */
[----:B------:R-:W-:-:S02]  /*94f0*/  F2FP.BF16.F32.PACK_AB R97, R155, R154 ;  /* 0x0000009a9b61723e */ /* 0x000fc400000010ff */
[----:B------:R-:W-:Y:S02]  /*9500*/  F2FP.BF16.F32.PACK_AB R98, R101, R100 ;  /* 0x000000646562723e */ /* 0x000fe400000010ff */
[----:B------:R-:W-:Y:S02]  /*9510*/  F2FP.BF16.F32.PACK_AB R99, R157, R156 ;  /* 0x0000009c9d63723e */ /* 0x000fe400000010ff */
[----:B------:R-:W-:Y:S02]  /*9520*/  F2FP.BF16.F32.PACK_AB R104, R105, R104 ;  /* 0x000000686968723e */ /* 0x000fe400000010ff */
[----:B------:R-:W-:Y:S01]  /*9530*/  LOP3.LUT R20, R169, R6, RZ, 0x3c, !PT ;  /* 0x00000006a9147212 */ /* 0x000fe200078e3cff */
[----:B------:R-:W-:Y:S01]  /*9540*/  STSM.16.M88.4 [R102], R96 ;  /* 0x0000006066007844 */ /* 0x000fe20000000200 */
        /* <DEDUP_REMOVED lines=19> */
[----:B------:R-:W-:Y:S01]  /*9680*/  STSM.16.M88.4 [R24], R120 ;  /* 0x0000007818007844 */ /* 0x000fe20000000200 */
[----:B------:R-:W-:Y:S02]  /*9690*/  MOV R118, R118 ;  /* 0x0000007600767202 */ /* 0x000fe40000000f00 */
[----:B------:R-:W-:Y:S02]  /*96a0*/  F2FP.BF16.F32.PACK_AB R130, R133, R132 ;  /* 0x000000848582723e */ /* 0x000fe400000010ff */
[----:B------:R-:W-:-:S02]  /*96b0*/  F2FP.BF16.F32.PACK_AB R131, R135, R134 ;  /* 0x000000868783723e */ /* 0x000fc400000010ff */
[----:B------:R-:W-:Y:S02]  /*96c0*/  F2FP.BF16.F32.PACK_AB R137, R139, R138 ;  /* 0x0000008a8b89723e */ /* 0x000fe400000010ff */
[----:B------:R-:W-:Y:S01]  /*96d0*/  F2FP.BF16.F32.PACK_AB R138, R141, R140 ;  /* 0x0000008c8d8a723e */ /* 0x000fe200000010ff */
[----:B------:R-:W-:Y:S01]  /*96e0*/  STSM.16.M88.4 [R118], R128 ;  /* 0x0000008076007844 */ /* 0x000fe20000000200 */
[----:B------:R-:W-:Y:S02]  /*96f0*/  F2FP.BF16.F32.PACK_AB R139, R143, R142 ;  /* 0x0000008e8f8b723e */ /* 0x000fe400000010ff */
[----:B------:R-:W-:Y:S02]  /*9700*/  MOV R20, R20 ;  /* 0x0000001400147202 */ /* 0x000fe40000000f00 */
[----:B-1----:R-:W-:Y:S01]  /*9710*/  F2FP.BF16.F32.PACK_AB R12, R145, R144 ;  /* 0x00000090910c723e */ /* 0x002fe200000010ff */
[----:B------:R1:W-:Y:S01]  /*9720*/  STSM.16.M88.4 [R6], R136 ;  /* 0x0000008806007844 */ /* 0x0003e20000000200 */
[----:B------:R-:W-:-:S02]  /*9730*/  F2FP.BF16.F32.PACK_AB R13, R176, R175 ;  /* 0x000000afb00d723e */ /* 0x000fc400000010ff */
[----:B------:R-:W-:Y:S02]  /*9740*/  F2FP.BF16.F32.PACK_AB R14, R149, R148 ;  /* 0x00000094950e723e */ /* 0x000fe400000010ff */
[----:B------:R-:W-:Y:S02]  /*9750*/  F2FP.BF16.F32.PACK_AB R15, R151, R150 ;  /* 0x00000096970f723e */ /* 0x000fe400000010ff */
[----:B------:R-:W-:-:S03]  /*9760*/  PLOP3.LUT P0, PT, PT, PT, UP0, 0x80, 0x0 ;  /* 0x000000000000781c */ /* 0x000fc60003f0f008 */
[----:B------:R2:W-:Y:S01]  /*9770*/  STSM.16.M88.4 [R20], R12 ;  /* 0x0000000c14007844 */ /* 0x0005e20000000200 */
[----:B------:R-:W-:Y:S09]  /*9780*/  BAR.SYNC.DEFER_BLOCKING 0x1, 0x100 ;  /* 0x0044000000007b1d */ /* 0x000ff20000010000 */
[----:B0-----:R-:W3:Y:S01]  /*9790*/  @P0 LDG.E R4, desc[UR10][R10.64] ;  /* 0x0000000a0a040981 */ /* 0x001ee2000c1e1900 */
[----:B------:R-:W-:Y:S01]  /*97a0*/  UISETP.NE.U32.AND UP1, UPT, UR6, URZ, UPT ;  /* 0x0000003f0600728c */ /* 0x000fe2000bf25070 */
[----:B------:R-:W0:Y:S01]  /*97b0*/  LDC R81, c[0x0][0xb88] ;  /* 0x0002e200ff517b82 */ /* 0x000e220000000800 */
[----:B------:R-:W-:-:S02]  /*97c0*/  IMAD R9, R18, 0x40, R16 ;  /* 0x0000004012097824 */ /* 0x000fc400078e0210 */
[----:B------:R-:W-:Y:S02]  /*97d0*/  UISETP.NE.AND.EX UP1, UPT, UR7, URZ, UPT, UP1 ;  /* 0x0000003f0700728c */ /* 0x000fe4000bf25310 */
[----:B------:R-:W-:-:S04]  /*97e0*/  IMAD.WIDE R146, R9, 0x2, R146 ;  /* 0x0000000209927825 */ /* 0x000fc800078e0292 */
[----:B------:R-:W-:Y:S02]  /*97f0*/  PLOP3.LUT P6, PT, PT, PT, UP1, 0x80, 0x0 ;  /* 0x000000000000781c */ /* 0x000fe40003fcf018 */
[C---:B------:R-:W-:Y:S02]  /*9800*/  IADD3 R9, P2, R146.reuse, 0x1000, RZ ;  /* 0x0000100092097810 */ /* 0x040fe40007f5e0ff */
[C---:B------:R-:W-:Y:S01]  /*9810*/  IADD3 R29, P1, R146.reuse, 0x2000, RZ ;  /* 0x00002000921d7810 */ /* 0x040fe20007f3e0ff */
[----:B------:R-:W-:Y:S01]  /*9820*/  @UP1 UIADD3 UR6, UP2, UR8, UR6, URZ ;  /* 0x0000000608061290 */ /* 0x000fe2000ff5e03f */
[----:B-1----:R-:W-:Y:S02]  /*9830*/  P2R R6, PR, RZ, 0x4 ;  /* 0x00000004ff067803 */ /* 0x002fe40000000000 */
[C---:B------:R-:W-:Y:S01]  /*9840*/  IADD3 R25, P2, R146.reuse, 0x3000, RZ ;  /* 0x0000300092197810 */ /* 0x040fe20007f5e0ff */
[----:B------:R-:W-:Y:S01]  /*9850*/  @UP1 UIADD3.X UR7, UR9, UR7, URZ, UP2, !UPT ;  /* 0x0000000709071290 */ /* 0x000fe200097fe43f */
[C---:B------:R-:W-:Y:S01]  /*9860*/  IADD3 R41, P3, R146.reuse, 0x4000, RZ ;  /* 0x0000400092297810 */ /* 0x040fe20007f7e0ff */
[----:B--2---:R-:W-:Y:S01]  /*9870*/  IMAD.U32 R12, RZ, RZ, UR6 ;  /* 0x00000006ff0c7e24 */ /* 0x004fe2000f8e00ff */
[----:B------:R-:W-:-:S02]  /*9880*/  IADD3 R33, P4, R146, 0x5000, RZ ;  /* 0x0000500092217810 */ /* 0x000fc40007f9e0ff */
[----:B------:R-:W-:Y:S02]  /*9890*/  IADD3 R45, P5, R146, 0x6000, RZ ;  /* 0x00006000922d7810 */ /* 0x000fe40007fbe0ff */
[----:B------:R-:W-:Y:S02]  /*98a0*/  LOP3.LUT R8, R9, 0x380, RZ, 0xc0, !PT ;  /* 0x0000038009087812 */ /* 0x000fe400078ec0ff */
[----:B------:R-:W-:Y:S02]  /*98b0*/  LOP3.LUT R28, R29, 0x380, RZ, 0xc0, !PT ;  /* 0x000003801d1c7812 */ /* 0x000fe400078ec0ff */
[----:B------:R-:W-:Y:S02]  /*98c0*/  LOP3.LUT R24, R25, 0x380, RZ, 0xc0, !PT ;  /* 0x0000038019187812 */ /* 0x000fe400078ec0ff */
[----:B------:R-:W-:Y:S02]  /*98d0*/  LOP3.LUT R40, R41, 0x380, RZ, 0xc0, !PT ;  /* 0x0000038029287812 */ /* 0x000fe400078ec0ff */
[----:B------:R-:W-:-:S02]  /*98e0*/  LOP3.LUT R32, R33, 0x380, RZ, 0xc0, !PT ;  /* 0x0000038021207812 */ /* 0x000fc400078ec0ff */
[----:B------:R-:W-:Y:S02]  /*98f0*/  LOP3.LUT R44, R45, 0x380, RZ, 0xc0, !PT ;  /* 0x000003802d2c7812 */ /* 0x000fe400078ec0ff */
[----:B------:R-:W-:Y:S01]  /*9900*/  MOV R13, UR7 ;  /* 0x00000007000d7c02 */ /* 0x000fe20008000f00 */
[----:B------:R-:W-:Y:S01]  /*9910*/  UMOV UR4, URZ ;  /* 0x0000003f00047c82 */ /* 0x000fe20008000000 */
[----:B------:R-:W-:Y:S02]  /*9920*/  SHF.R.U64 R8, R8, 0x3, RZ ;  /* 0x0000000308087819 */ /* 0x000fe400000012ff */
[----:B------:R-:W-:Y:S01]  /*9930*/  SHF.R.U64 R28, R28, 0x3, RZ ;  /* 0x000000031c1c7819 */ /* 0x000fe200000012ff */
[----:B0-----:R0:W5:Y:S01]  /*9940*/  @P6 LDG.E R81, desc[UR10][R12.64] ;  /* 0x0000000a0c516981 */ /* 0x001162000c1e1900 */
        /* <DEDUP_REMOVED lines=10> */
[----:B---3--:R-:W-:Y:S01]  /*99f0*/  @P0 R2UR UR4, R4 ;  /* 0x00000000040402ca */ /* 0x008fe200000e0000 */
[----:B0-----:R-:W-:-:S14]  /*9a00*/  @P6 BRA `(.L_x_3469) ;  /* 0x0000000000146947 */ /* 0x001fdc0003800000 */
[----:B------:R-:W-:Y:S05]  /*9a10*/  @!P0 BRA `(.L_x_3469) ;  /* 0x0000000000108947 */ /* 0x000fea0003800000 */
[----:B------:R-:W-:Y:S02]  /*9a20*/  ULDC.64 UR6, c[0x0][0x208] ;  /* 0x0000820000067ab9 */ /* 0x000fe40000000a00 */
[----:B------:R-:W2:Y:S04]  /*9a30*/  LDG.E R4, desc[UR6][R10.64] ;  /* 0x000000060a047981 */ /* 0x000ea8000c1e1900 */
[----:B-----5:R-:W2:Y:S02]  /*9a40*/  LDG.E R81, desc[UR6][R10.64+0x4] ;  /* 0x000004060a517981 */ /* 0x020ea4000c1e1900 */
[----:B--2---:R-:W-:-:S07]  /*9a50*/  IMAD.IADD R81, R81, 0x1, -R4 ;  /* 0x0000000151517824 */ /* 0x004fce00078e0a04 */
.L_x_3469:
        /* <DEDUP_REMOVED lines=65> */
[----:B------:R-:W-:Y:S01]  /*9e70*/  IMAD.MOV R11, RZ, RZ, -R23 ;  /* 0x000000ffff0b7224 */ /* 0x000fe200078e0a17 */
[----:B------:R-:W-:Y:S01]  /*9e80*/  UMOV UR7, UR9 ;  /* 0x0000000900077c82 */ /* 0x000fe20008000000 */
[----:B------:R-:W-:Y:S01]  /*9e90*/  LEA R10, R188, R17, 0x6 ;  /* 0x00000011bc0a7211 */ /* 0x000fe200078e30ff */
[----:B------:R-:W-:Y:S02]  /*9ea0*/  UIMAD.WIDE.U32 UR6, UR39, UR10, UR6 ;  /* 0x0000000a270672a5 */ /* 0x000fe4000f8e0006 */
[----:B------:R-:W-:Y:S01]  /*9eb0*/  UIMAD UR8, UR39, UR11, UR8 ;  /* 0x0000000b270872a4 */ /* 0x000fe2000f8e0208 */
[----:B------:R-:W-:Y:S01]  /*9ec0*/  ISETP.NE.AND P0, PT, R22, R11, PT ;  /* 0x0000000b1600720c */ /* 0x000fe20003f05270 */
[C---:B------:R-:W-:Y:S01]  /*9ed0*/  VIADD R4, R10.reuse, 0x8 ;  /* 0x000000080a047836 */ /* 0x040fe20000000000 */
[----:B------:R-:W-:Y:S01]  /*9ee0*/  ULDC.64 UR10, c[0x0][0xc78] ;  /* 0x00031e00000a7ab9 */ /* 0x000fe20000000a00 */
[----:B------:R-:W-:Y:S01]  /*9ef0*/  UIADD3 UR7, UR7, UR8, URZ ;  /* 0x0000000807077290 */ /* 0x000fe2000fffe03f */
[----:B------:R-:W-:Y:S01]  /*9f00*/  SHF.R.S32.HI R6, RZ, 0x1f, R10 ;  /* 0x0000001fff067819 */ /* 0x000fe2000001140a */
[----:B------:R-:W-:Y:S01]  /*9f10*/  UIMAD UR8, UR40, UR10, URZ ;  /* 0x0000000a280872a4 */ /* 0x000fe2000f8e023f */
[-C--:B-----5:R-:W-:Y:S01]  /*9f20*/  ISETP.GE.OR P1, PT, R10, R81.reuse, P0 ;  /* 0x000000510a00720c */ /* 0x0a0fe20000726670 */
[----:B------:R-:W-:Y:S01]  /*9f30*/  UIMAD.WIDE.U32 UR6, UR38, UR10, UR6 ;  /* 0x0000000a260672a5 */ /* 0x000fe2000f8e0006 */
[----:B------:R-:W-:Y:S01]  /*9f40*/  ISETP.GE.OR P0, PT, R4, R81, P0 ;  /* 0x000000510400720c */ /* 0x000fe20000706670 */
[----:B------:R-:W-:Y:S01]  /*9f50*/  UIMAD UR8, UR38, UR11, UR8 ;  /* 0x0000000b260872a4 */ /* 0x000fe2000f8e0208 */
[----:B------:R-:W-:-:S02]  /*9f60*/  ULDC.64 UR14, c[0x0][0x208] ;  /* 0x00008200000e7ab9 */ /* 0x000fc40000000a00 */
        /* <DEDUP_REMOVED lines=8> */
.L_x_3470:
[C---:B0-----:R-:W-:Y:S01]  /*9ff0*/  VIADD R3, R16.reuse, 0x40 ;  /* 0x0000004010037836 */ /* 0x041fe20000000000 */
[----:B------:R-:W-:Y:S01]  /*a000*/  ULDC UR8, c[0x0][0xb8c] ;  /* 0x0002e30000087ab9 */ /* 0x000fe20000000800 */
[C---:B------:R-:W-:Y:S01]  /*a010*/  VIADD R6, R16.reuse, 0x80 ;  /* 0x0000008010067836 */ /* 0x040fe20000000000 */
[----:B------:R-:W-:Y:S01]  /*a020*/  ULDC.64 UR6, c[0x0][0x208] ;  /* 0x0000820000067ab9 */ /* 0x000fe20000000a00 */
[C---:B------:R-:W-:Y:S01]  /*a030*/  VIADD R86, R16.reuse, 0xc0 ;  /* 0x000000c010567836 */ /* 0x040fe20000000000 */
[----:B------:R-:W-:Y:S01]  /*a040*/  ISETP.GE.AND P1, PT, R3, UR8, PT ;  /* 0x0000000803007c0c */ /* 0x000fe2000bf26270 */
[C---:B------:R-:W-:Y:S01]  /*a050*/  VIADD R20, R16.reuse, 0x180 ;  /* 0x0000018010147836 */ /* 0x040fe20000000000 */
[----:B------:R-:W-:Y:S01]  /*a060*/  ISETP.GE.AND P0, PT, R16, UR8, PT ;  /* 0x0000000810007c0c */ /* 0x000fe2000bf06270 */
[----:B------:R-:W-:Y:S01]  /*a070*/  ULDC.64 UR10, c[0x0][0xba0] ;  /* 0x0002e800000a7ab9 */ /* 0x000fe20000000a00 */
[----:B------:R-:W-:Y:S01]  /*a080*/  SEL R4, RZ, 0xffffffff, P1 ;  /* 0xffffffffff047807 */ /* 0x000fe20000800000 */
[----:B------:R0:W5:Y:S01]  /*a090*/  LD.E.128 R12, desc[UR6][R146.64] ;  /* 0x00000006920c7980 */ /* 0x000162000c101d00 */
[----:B------:R-:W-:-:S02]  /*a0a0*/  SEL R0, RZ, 0x1, P0 ;  /* 0x00000001ff007807 */ /* 0x000fc40000000000 */
[----:B------:R-:W-:Y:S01]  /*a0b0*/  SHF.L.U32 R19, R4, 0x1, RZ ;  /* 0x0000000104137819 */ /* 0x000fe200000006ff */
[----:B------:R-:W5:Y:S01]  /*a0c0*/  LD.E.128 R8, desc[UR6][R8.64] ;  /* 0x0000000608087980 */ /* 0x000f62000c101d00 */
[----:B------:R-:W-:Y:S02]  /*a0d0*/  ISETP.GE.AND P0, PT, R6, UR8, PT ;  /* 0x0000000806007c0c */ /* 0x000fe4000bf06270 */
[----:B------:R-:W-:Y:S01]  /*a0e0*/  ISETP.GE.AND P1, PT, R86, UR8, PT ;  /* 0x0000000856007c0c */ /* 0x000fe2000bf26270 */
[----:B------:R-:W5:Y:S01]  /*a0f0*/  LD.E.128 R28, desc[UR6][R28.64] ;  /* 0x000000061c1c7980 */ /* 0x000f62000c101d00 */
[----:B------:R-:W-:Y:S02]  /*a100*/  LOP3.LUT R0, R19, 0x2, R0, 0xe2, !PT ;  /* 0x0000000213007812 */ /* 0x000fe400078ee200 */
[----:B------:R-:W-:Y:S01]  /*a110*/  SEL R19, RZ, 0x4, P0 ;  /* 0x00000004ff137807 */ /* 0x000fe20000000000 */
[----:B------:R-:W5:Y:S01]  /*a120*/  LD.E.128 R24, desc[UR6][R24.64] ;  /* 0x0000000618187980 */ /* 0x000f62000c101d00 */
[----:B------:R-:W-:-:S03]  /*a130*/  SEL R4, RZ, 0x8, P1 ;  /* 0x00000008ff047807 */ /* 0x000fc60000800000 */
[----:B------:R-:W5:Y:S01]  /*a140*/  LD.E.128 R40, desc[UR6][R40.64] ;  /* 0x0000000628287980 */ /* 0x000f62000c101d00 */
[----:B------:R-:W-:-:S03]  /*a150*/  ISETP.GE.AND P2, PT, R20, UR8, PT ;  /* 0x0000000814007c0c */ /* 0x000fc6000bf46270 */
[----:B------:R-:W5:Y:S01]  /*a160*/  LD.E.128 R32, desc[UR6][R32.64] ;  /* 0x0000000620207980 */ /* 0x000f62000c101d00 */
[----:B------:R-:W-:-:S03]  /*a170*/  LOP3.LUT R0, R4, R0, R19, 0xfe, !PT ;  /* 0x0000000004007212 */ /* 0x000fc600078efe13 */
[----:B------:R-:W5:Y:S01]  /*a180*/  LD.E.128 R44, desc[UR6][R44.64] ;  /* 0x000000062c2c7980 */ /* 0x000f62000c101d00 */
[----:B------:R-:W-:-:S03]  /*a190*/  SHF.R.S32.HI R21, RZ, 0x1f, R16 ;  /* 0x0000001fff157819 */ /* 0x000fc60000011410 */
[----:B------:R-:W5:Y:S01]  /*a1a0*/  LD.E.128 R36, desc[UR6][R36.64] ;  /* 0x0000000624247980 */ /* 0x000f62000c101d00 */
[----:B------:R-:W-:-:S03]  /*a1b0*/  IMAD.U32 R19, RZ, RZ, UR10 ;  /* 0x0000000aff137e24 */ /* 0x000fc6000f8e00ff */
[----:B------:R-:W5:Y:S01]  /*a1c0*/  LD.E.128 R52, desc[UR6][R52.64] ;  /* 0x0000000634347980 */ /* 0x000f62000c101d00 */
[----:B------:R-:W-:-:S03]  /*a1d0*/  IMAD.MOV.U32 R20, RZ, RZ, R16 ;  /* 0x000000ffff147224 */ /* 0x000fc600078e0010 */
        /* <DEDUP_REMOVED lines=8> */
[C---:B------:R-:W-:Y:S01]  /*a260*/  VIADD R88, R16.reuse, 0x100 ;  /* 0x0000010010587836 */ /* 0x040fe20000000000 */
[C---:B------:R-:W-:Y:S01]  /*a270*/  IADD3 R80, R16.reuse, 0x1c0, RZ ;  /* 0x000001c010507810 */ /* 0x040fe20007ffe0ff */
[----:B------:R-:W-:Y:S01]  /*a280*/  VIADD R89, R16, 0x140 ;  /* 0x0000014010597836 */ /* 0x000fe20000000000 */
[----:B------:R-:W-:-:S02]  /*a290*/  UIMAD UR6, UR4, UR11, UR6 ;  /* 0x0000000b040672a4 */ /* 0x000fc4000f8e0206 */
[----:B------:R-:W-:Y:S01]  /*a2a0*/  IMAD.WIDE.U32 R20, R19, UR4, R20 ;  /* 0x0000000413147c25 */ /* 0x000fe2000f8e0014 */
[----:B------:R-:W-:Y:S01]  /*a2b0*/  @!PT LDS RZ, [RZ] ;  /* 0x00000000fffff984 */ /* 0x000fe20000000800 */
[----:B------:R-:W-:Y:S01]  /*a2c0*/  @!PT LDS RZ, [RZ] ;  /* 0x00000000fffff984 */ /* 0x000fe20000000800 */
[----:B------:R-:W-:Y:S01]  /*a2d0*/  @!PT LDS RZ, [RZ] ;  /* 0x00000000fffff984 */ /* 0x000fe20000000800 */
[----:B------:R-:W-:Y:S01]  /*a2e0*/  @!PT LDS RZ, [RZ] ;  /* 0x00000000fffff984 */ /* 0x000fe20000000800 */
[----:B------:R1:W-:Y:S06]  /*a2f0*/  MEMBAR.ALL.CTA ;  /* 0x0000000000007992 */ /* 0x0003ec0000008000 */
[----:B-1----:R-:W1:Y:S01]  /*a300*/  FENCE.VIEW.ASYNC.S ;  /* 0x00000000000073c6 */ /* 0x002e620000000000 */
[----:B------:R-:W-:Y:S01]  /*a310*/  ULDC.64 UR10, c[0x0][0xbe0] ;  /* 0x0002f800000a7ab9 */ /* 0x000fe20000000a00 */
[----:B------:R-:W-:Y:S01]  /*a320*/  ISETP.GE.AND P0, PT, R88, UR8, PT ;  /* 0x0000000858007c0c */ /* 0x000fe2000bf06270 */
[----:B------:R-:W-:Y:S01]  /*a330*/  UIMAD UR4, UR12, UR10, URZ ;  /* 0x0000000a0c0472a4 */ /* 0x000fe2000f8e023f */
[----:B------:R-:W-:Y:S01]  /*a340*/  ISETP.GE.AND P1, PT, R89, UR8, PT ;  /* 0x0000000859007c0c */ /* 0x000fe2000bf26270 */
[----:B------:R-:W-:Y:S01]  /*a350*/  VIADD R21, R21, UR6 ;  /* 0x0000000615157c36 */ /* 0x000fe20008000000 */
[----:B------:R-:W-:Y:S01]  /*a360*/  SEL R19, RZ, 0x10, P0 ;  /* 0x00000010ff137807 */ /* 0x000fe20000000000 */
[----:B------:R-:W-:Y:S01]  /*a370*/  IMAD.U32 R83, RZ, RZ, UR10 ;  /* 0x0000000aff537e24 */ /* 0x000fe2000f8e00ff */
[----:B------:R-:W-:Y:S01]  /*a380*/  UIMAD UR6, UR39, UR11, UR4 ;  /* 0x0000000b270672a4 */ /* 0x000fe2000f8e0204 */
[----:B------:R-:W-:Y:S01]  /*a390*/  SEL R4, RZ, 0x20, P1 ;  /* 0x00000020ff047807 */ /* 0x000fe20000800000 */
[----:B-----5:R-:W-:Y:S01]  /*a3a0*/  IMAD R81, R188, -0x40, R81 ;  /* 0xffffffc0bc517824 */ /* 0x020fe200078e0251 */
[----:B------:R-:W-:Y:S01]  /*a3b0*/  UIADD3 UR4, UR37, 0x38820, URZ ;  /* 0x0003882025047890 */ /* 0x000fe2000fffe03f */
[----:B------:R-:W-:Y:S01]  /*a3c0*/  IMAD.WIDE.U32 R20, R83, UR39, R20 ;  /* 0x0000002753147c25 */ /* 0x000fe2000f8e0014 */
[----:B------:R-:W-:Y:S01]  /*a3d0*/  LOP3.LUT R19, R4, R0, R19, 0xfe, !PT ;  /* 0x0000000004137212 */ /* 0x000fe200078efe13 */
[----:B------:R-:W-:Y:S01]  /*a3e0*/  BSSY B1, `(.L_x_3471) ;  /* 0x0000030000017945 */ /* 0x000fe20003800000 */
[----:B------:R-:W-:Y:S01]  /*a3f0*/  SEL R0, RZ, 0x40, P2 ;  /* 0x00000040ff007807 */ /* 0x000fe20001000000 */
[----:B------:R-:W-:Y:S01]  /*a400*/  VIADD R21, R21, UR6 ;  /* 0x0000000615157c36 */ /* 0x000fe20008000000 */
[----:B------:R-:W-:Y:S01]  /*a410*/  ULDC.64 UR6, c[0x0][0xbe8] ;  /* 0x0002fa0000067ab9 */ /* 0x000fe20000000a00 */
[----:B------:R-:W-:Y:S01]  /*a420*/  ISETP.GE.AND P2, PT, R18, R81, PT ;  /* 0x000000511200720c */ /* 0x000fe20003f46270 */
[----:B------:R-:W-:Y:S01]  /*a430*/  IMAD.U32 R83, RZ, RZ, UR6 ;  /* 0x00000006ff537e24 */ /* 0x000fe2000f8e00ff */
[----:B------:R-:W-:Y:S01]  /*a440*/  UIMAD UR6, UR40, UR6, URZ ;  /* 0x00000006280672a4 */ /* 0x000fe2000f8e023f */
[----:B------:R-:W-:Y:S01]  /*a450*/  ISETP.GE.AND P1, PT, R80, UR8, PT ;  /* 0x0000000850007c0c */ /* 0x000fe2000bf26270 */
[----:B------:R-:W-:Y:S01]  /*a460*/  UPRMT UR4, URZ, 0x654, UR4 ;  /* 0x000006543f047896 */ /* 0x000fe20008000004 */
[----:B------:R-:W-:Y:S01]  /*a470*/  IMAD.WIDE.U32 R82, R83, UR38, R20 ;  /* 0x0000002653527c25 */ /* 0x000fe2000f8e0014 */
[----:B------:R-:W-:Y:S01]  /*a480*/  UIMAD UR6, UR38, UR7, UR6 ;  /* 0x00000007260672a4 */ /* 0x000fe2000f8e0206 */
[----:B------:R-:W-:-:S02]  /*a490*/  LOP3.LUT R0, R19, R0, RZ, 0xfc, !PT ;  /* 0x0000000013007212 */ /* 0x000fc400078efcff */
[----:B------:R-:W-:Y:S01]  /*a4a0*/  VIADD R4, R18, 0x20 ;  /* 0x0000002012047836 */ /* 0x000fe20000000000 */
[--C-:B------:R-:W-:Y:S02]  /*a4b0*/  SHF.R.S32.HI R19, RZ, 0x1f, R18.reuse ;  /* 0x0000001fff137819 */ /* 0x100fe40000011412 */
[----:B------:R-:W-:Y:S01]  /*a4c0*/  SEL R21, RZ, 0x80, P1 ;  /* 0x00000080ff157807 */ /* 0x000fe20000800000 */
[----:B-1----:R-:W-:Y:S01]  /*a4d0*/  SYNCS.ARRIVE.TRANS64.RED.A1T0 RZ, [UR4], RZ ;  /* 0x000000ffffff79a7 */ /* 0x002fe20008100404 */
[----:B------:R-:W-:Y:S02]  /*a4e0*/  IADD3 R87, R83, UR6, RZ ;  /* 0x0000000653577c10 */ /* 0x000fe4000fffe0ff */
[----:B------:R-:W-:Y:S01]  /*a4f0*/  ISETP.GE.AND P0, PT, R4, R81, PT ;  /* 0x000000510400720c */ /* 0x000fe20003f06270 */
[----:B------:R-:W-:Y:S01]  /*a500*/  IMAD.WIDE R80, R188, 0x40, R18 ;  /* 0x00000040bc507825 */ /* 0x000fe200078e0212 */
[----:B------:R-:W-:Y:S01]  /*a510*/  LOP3.LUT R4, R0, R21, RZ, 0xfc, !PT ;  /* 0x0000001500047212 */ /* 0x000fe200078efcff */
[----:B0-----:R-:W-:Y:S10]  /*a520*/  @P2 BRA `(.L_x_3472) ;  /* 0x00000000006c2947 */ /* 0x001ff40003800000 */
[----:B------:R-:W-:Y:S01]  /*a530*/  ULDC.64 UR6, c[0x0][0xbd8] ;  /* 0x0002f60000067ab9 */ /* 0x000fe20000000a00 */
[----:B------:R-:W-:Y:S01]  /*a540*/  IMAD.MOV.U32 R20, RZ, RZ, R82 ;  /* 0x000000ffff147224 */ /* 0x000fe200078e0052 */
[----:B------:R-:W-:Y:S01]  /*a550*/  ISETP.GE.AND P2, PT, R16, UR8, PT ;  /* 0x0000000810007c0c */ /* 0x000fe2000bf46270 */
[----:B------:R-:W-:Y:S01]  /*a560*/  IMAD R85, R81, UR6, RZ ;  /* 0x0000000651557c24 */ /* 0x000fe2000f8e02ff */
[----:B------:R-:W-:Y:S01]  /*a570*/  ISETP.GE.AND P3, PT, R3, UR8, PT ;  /* 0x0000000803007c0c */ /* 0x000fe2000bf66270 */
[----:B------:R-:W-:Y:S01]  /*a580*/  IMAD.MOV.U32 R21, RZ, RZ, R87 ;  /* 0x000000ffff157224 */ /* 0x000fe200078e0057 */
[----:B------:R-:W-:Y:S01]  /*a590*/  ULDC.64 UR10, c[0x0][0x208] ;  /* 0x00008200000a7ab9 */ /* 0x000fe20000000a00 */
[C---:B------:R-:W-:Y:S01]  /*a5a0*/  IMAD R85, R80.reuse, UR7, R85 ;  /* 0x0000000750557c24 */ /* 0x040fe2000f8e0255 */
[----:B------:R-:W-:Y:S01]  /*a5b0*/  ISETP.GE.AND P4, PT, R89, UR8, PT ;  /* 0x0000000859007c0c */ /* 0x000fe2000bf86270 */
[----:B------:R-:W-:Y:S01]  /*a5c0*/  IMAD.WIDE.U32 R20, R80, UR6, R20 ;  /* 0x0000000650147c25 */ /* 0x000fe2000f8e0014 */
[----:B------:R-:W-:Y:S01]  /*a5d0*/  ULDC.64 UR6, c[0x0][0xb80] ;  /* 0x0002e00000067ab9 */ /* 0x000fe20000000a00 */
[----:B------:R-:W-:-:S02]  /*a5e0*/  LOP3.LUT P5, RZ, R0, 0x40, RZ, 0xc0, !PT ;  /* 0x0000004000ff7812 */ /* 0x000fc400078ac0ff */
[----:B------:R-:W-:Y:S01]  /*a5f0*/  IMAD.IADD R21, R21, 0x1, R85 ;  /* 0x0000000115157824 */ /* 0x000fe200078e0255 */
[----:B------:R-:W-:Y:S02]  /*a600*/  LEA R84, P1, R20, UR6, 0x1 ;  /* 0x0000000614547c11 */ /* 0x000fe4000f8208ff */
[----:B------:R-:W-:Y:S02]  /*a610*/  LOP3.LUT P6, RZ, R4, 0x80, RZ, 0xc0, !PT ;  /* 0x0000008004ff7812 */ /* 0x000fe400078cc0ff */
        /* <DEDUP_REMOVED lines=12> */
.L_x_3472:
[----:B------:R-:W-:Y:S05]  /*a6e0*/  BSYNC B1 ;  /* 0x0000000000017941 */ /* 0x000fea0003800000 */
.L_x_3471:
        /* <DEDUP_REMOVED lines=9> */
[----:B------:R-:W-:Y:S01]  /*a780*/  ULDC.64 UR10, c[0x0][0x208] ;  /* 0x00008200000a7ab9 */ /* 0x000fe20000000a00 */
[----:B------:R-:W-:Y:S02]  /*a790*/  ISETP.GE.AND P3, PT, R6, UR8, PT ;  /* 0x0000000806007c0c */ /* 0x000fe4000bf66270 */
[----:B------:R-:W-:Y:S01]  /*a7a0*/  IMAD R80, R80, UR6, RZ ;  /* 0x0000000650507c24 */ /* 0x000fe2000f8e02ff */
[----:B------:R-:W-:-:S02]  /*a7b0*/  ISETP.GE.AND P5, PT, R16, UR8, PT ;  /* 0x0000000810007c0c */ /* 0x000fc4000bfa6270 */
[----:B------:R-:W-:Y:S01]  /*a7c0*/  ISETP.GE.AND P2, PT, R86, UR8, PT ;  /* 0x0000000856007c0c */ /* 0x000fe2000bf46270 */
[----:B------:R-:W-:Y:S01]  /*a7d0*/  IMAD R3, R15, UR7, R80 ;  /* 0x000000070f037c24 */ /* 0x000fe2000f8e0250 */
[----:B------:R-:W-:Y:S01]  /*a7e0*/  ULDC.64 UR6, c[0x0][0xb80] ;  /* 0x0002e00000067ab9 */ /* 0x000fe20000000a00 */
[----:B------:R-:W-:Y:S02]  /*a7f0*/  ISETP.GE.AND P1, PT, R88, UR8, PT ;  /* 0x0000000858007c0c */ /* 0x000fe4000bf26270 */
[----:B------:R-:W-:Y:S01]  /*a800*/  IMAD.IADD R3, R13, 0x1, R3 ;  /* 0x000000010d037824 */ /* 0x000fe200078e0203 */
[----:B------:R-:W-:-:S04]  /*a810*/  LEA R14, P6, R12, UR6, 0x1 ;  /* 0x000000060c0e7c11 */ /* 0x000fc8000f8c08ff */
[----:B------:R-:W-:Y:S02]  /*a820*/  LEA.HI.X R15, R12, UR7, R3, 0x1, P6 ;  /* 0x000000070c0f7c11 */ /* 0x000fe4000b0f0c03 */
[----:B------:R-:W-:-:S03]  /*a830*/  LOP3.LUT P6, RZ, R0, 0x40, RZ, 0xc0, !PT ;  /* 0x0000004000ff7812 */ /* 0x000fc600078cc0ff */
[----:B------:R2:W-:Y:S01]  /*a840*/  @!P0 STG.E.128 desc[UR10][R14.64+0x280], R56 ;  /* 0x000280380e008986 */ /* 0x0005e2000c101d0a */
[----:B------:R-:W-:-:S03]  /*a850*/  LOP3.LUT P0, RZ, R4, 0x80, RZ, 0xc0, !PT ;  /* 0x0000008004ff7812 */ /* 0x000fc6000780c0ff */
[----:B------:R2:W-:Y:S04]  /*a860*/  @!P5 STG.E.128 desc[UR10][R14.64], R8 ;  /* 0x000000080e00d986 */ /* 0x0005e8000c101d0a */
[----:B------:R2:W-:Y:S04]  /*a870*/  @!P4 STG.E.128 desc[UR10][R14.64+0x80], R24 ;  /* 0x000080180e00c986 */ /* 0x0005e8000c101d0a */
[----:B------:R2:W-:Y:S04]  /*a880*/  @!P3 STG.E.128 desc[UR10][R14.64+0x100], R32 ;  /* 0x000100200e00b986 */ /* 0x0005e8000c101d0a */
[----:B------:R2:W-:Y:S04]  /*a890*/  @!P2 STG.E.128 desc[UR10][R14.64+0x180], R36 ;  /* 0x000180240e00a986 */ /* 0x0005e8000c101d0a */
[----:B------:R2:W-:Y:S04]  /*a8a0*/  @!P1 STG.E.128 desc[UR10][R14.64+0x200], R48 ;  /* 0x000200300e009986 */ /* 0x0005e8000c101d0a */
[----:B------:R2:W-:Y:S01]  /*a8b0*/  @P6 STG.E.128 desc[UR10][R14.64+0x300], R64 ;  /* 0x000300400e006986 */ /* 0x0005e2000c101d0a */
[----:B------:R-:W-:Y:S05]  /*a8c0*/  @!P0 BRA `(.L_x_3473) ;  /* 0x0000000800d88947 */ /* 0x000fea0003800000 */
[----:B------:R-:W-:Y:S02]  /*a8d0*/  ULDC.64 UR6, c[0x0][0x208] ;  /* 0x0000820000067ab9 */ /* 0x000fe40000000a00 */
[----:B------:R3:W-:Y:S01]  /*a8e0*/  STG.E.128 desc[UR6][R14.64+0x380], R72 ;  /* 0x000380480e007986 */ /* 0x0007e2000c101d06 */
[----:B------:R-:W-:Y:S05]  /*a8f0*/  BRA `(.L_x_3473) ;  /* 0x0000000800cc7947 */ /* 0x000fea0003800000 */
.L_x_3468:
[----:B------:R-:W-:Y:S01]  /*a900*/  USHF.L.U32 UR8, UR38, 0x2, URZ ;  /* 0x0000000226087899 */ /* 0x000fe2000800063f */
[----:B------:R-:W-:Y:S01]  /*a910*/  ULDC.64 UR6, c[0x0][0xcd8] ;  /* 0x0003360000067ab9 */ /* 0x000fe20000000a00 */
[----:B------:R-:W-:Y:S01]  /*a920*/  USHF.L.U64.HI UR9, UR38, 0x2, UR40 ;  /* 0x0000000226097899 */ /* 0x000fe20008010228 */
[----:B------:R-:W-:Y:S01]  /*a930*/  IMAD.MOV.U32 R13, RZ, RZ, RZ ;  /* 0x000000ffff0d7224 */ /* 0x000fe200078e00ff */
[----:B------:R-:W-:Y:S02]  /*a940*/  UIADD3 UR4, UP1, UR8, UR6, URZ ;  /* 0x0000000608047290 */ /* 0x000fe4000ff3e03f */
[----:B------:R-:W-:Y:S02]  /*a950*/  UISETP.NE.U32.AND UP0, UPT, UR6, URZ, UPT ;  /* 0x0000003f0600728c */ /* 0x000fe4000bf05070 */
[----:B------:R-:W-:Y:S02]  /*a960*/  UIADD3.X UR6, UR9, UR7, URZ, UP1, !UPT ;  /* 0x0000000709067290 */ /* 0x000fe40008ffe43f */
[----:B------:R-:W-:Y:S01]  /*a970*/  UISETP.NE.AND.EX UP0, UPT, UR7, URZ, UPT, UP0 ;  /* 0x0000003f0700728c */ /* 0x000fe2000bf05300 */
[----:B------:R-:W0:Y:S01]  /*a980*/  LDC R3, c[0x0][0xb88] ;  /* 0x0002e200ff037b82 */ /* 0x000e220000000800 */
[----:B------:R-:W-:Y:S01]  /*a990*/  IMAD.U32 R8, RZ, RZ, UR4 ;  /* 0x00000004ff087e24 */ /* 0x000fe2000f8e00ff */
[----:B------:R-:W-:Y:S01]  /*a9a0*/  ULDC.64 UR10, c[0x0][0x208] ;  /* 0x00008200000a7ab9 */ /* 0x000fe20000000a00 */
[----:B------:R-:W-:Y:S01]  /*a9b0*/  IMAD.U32 R9, RZ, RZ, UR6 ;  /* 0x00000006ff097e24 */ /* 0x000fe2000f8e00ff */
[----:B------:R-:W-:Y:S01]  /*a9c0*/  ULDC.64 UR6, c[0x0][0xce0] ;  /* 0x0003380000067ab9 */ /* 0x000fe20000000a00 */
[----:B------:R-:W-:Y:S01]  /*a9d0*/  PLOP3.LUT P1, PT, PT, PT, UP0, 0x80, 0x0 ;  /* 0x000000000000781c */ /* 0x000fe20003f2f008 */
[----:B------:R-:W-:-:S04]  /*a9e0*/  UISETP.NE.U32.AND UP1, UPT, UR6, URZ, UPT ;  /* 0x0000003f0600728c */ /* 0x000fc8000bf25070 */
[----:B------:R-:W-:-:S06]  /*a9f0*/  UISETP.NE.AND.EX UP1, UPT, UR7, URZ, UPT, UP1 ;  /* 0x0000003f0700728c */ /* 0x000fcc000bf25310 */
[----:B------:R-:W-:Y:S01]  /*aa00*/  PLOP3.LUT P2, PT, PT, PT, UP1, 0x80, 0x0 ;  /* 0x000000000000781c */ /* 0x000fe20003f4f018 */
[----:B------:R-:W-:Y:S01]  /*aa10*/  VIADD R6, R16, 0x40 ;  /* 0x0000004010067836 */ /* 0x000fe20000000000 */
[----:B------:R-:W5:Y:S03]  /*aa20*/  @P1 LDG.E R13, desc[UR10][R8.64] ;  /* 0x0000000a080d1981 */ /* 0x000f66000c1e1900 */
[----:B------:R-:W-:-:S04]  /*aa30*/  @UP1 UIADD3 UR6, UP2, UR8, UR6, URZ ;  /* 0x0000000608061290 */ /* 0x000fc8000ff5e03f */
[----:B------:R-:W-:Y:S02]  /*aa40*/  @UP1 UIADD3.X UR7, UR9, UR7, URZ, UP2, !UPT ;  /* 0x0000000709071290 */ /* 0x000fe400097fe43f */
[----:B------:R-:W-:-:S04]  /*aa50*/  IMAD.U32 R10, RZ, RZ, UR6 ;  /* 0x00000006ff0a7e24 */ /* 0x000fc8000f8e00ff */
[----:B------:R-:W-:-:S05]  /*aa60*/  MOV R11, UR7 ;  /* 0x00000007000b7c02 */ /* 0x000fca0008000f00 */
[----:B0-----:R0:W5:Y:S01]  /*aa70*/  @P2 LDG.E R3, desc[UR10][R10.64] ;  /* 0x0000000a0a032981 */ /* 0x001162000c1e1900 */
[----:B------:R-:W-:Y:S01]  /*aa80*/  ULDC UR10, c[0x0][0xb8c] ;  /* 0x0002e300000a7ab9 */ /* 0x000fe20000000800 */
[----:B------:R-:W-:Y:S01]  /*aa90*/  VIADD R14, R16, 0x80 ;  /* 0x00000080100e7836 */ /* 0x000fe20000000000 */
[----:B------:R-:W-:Y:S01]  /*aaa0*/  ISETP.GE.AND P3, PT, R6, UR10, PT ;  /* 0x0000000a06007c0c */ /* 0x000fe2000bf66270 */
[C---:B------:R-:W-:Y:S01]  /*aab0*/  VIADD R20, R16.reuse, 0xc0 ;  /* 0x000000c010147836 */ /* 0x040fe20000000000 */
[C---:B------:R-:W-:Y:S01]  /*aac0*/  ISETP.GE.AND P0, PT, R16.reuse, UR10, PT ;  /* 0x0000000a10007c0c */ /* 0x040fe2000bf06270 */
[----:B------:R-:W-:Y:S01]  /*aad0*/  VIADD R12, R16, 0x180 ;  /* 0x00000180100c7836 */ /* 0x000fe20000000000 */
[----:B------:R-:W-:Y:S02]  /*aae0*/  SEL R4, RZ, 0xffffffff, P3 ;  /* 0xffffffffff047807 */ /* 0x000fe40001800000 */
[----:B------:R-:W-:Y:S02]  /*aaf0*/  SEL R0, RZ, 0x1, P0 ;  /* 0x00000001ff007807 */ /* 0x000fe40000000000 */
[----:B------:R-:W-:Y:S01]  /*ab00*/  ISETP.GE.AND P4, PT, R14, UR10, PT ;  /* 0x0000000a0e007c0c */ /* 0x000fe2000bf86270 */
[----:B------:R-:W-:Y:S01]  /*ab10*/  IMAD.SHL.U32 R15, R4, 0x2, RZ ;  /* 0x00000002040f7824 */ /* 0x000fe200078e00ff */
[----:B------:R-:W-:-:S02]  /*ab20*/  ISETP.GE.AND P5, PT, R20, UR10, PT ;  /* 0x0000000a14007c0c */ /* 0x000fc4000bfa6270 */
[----:B0-----:R-:W-:Y:S02]  /*ab30*/  SEL R11, RZ, 0x4, P4 ;  /* 0x00000004ff0b7807 */ /* 0x001fe40002000000 */
[----:B------:R-:W-:Y:S02]  /*ab40*/  LOP3.LUT R0, R15, 0x2, R0, 0xe2, !PT ;  /* 0x000000020f007812 */ /* 0x000fe400078ee200 */
[----:B------:R-:W-:Y:S02]  /*ab50*/  SEL R4, RZ, 0x8, P5 ;  /* 0x00000008ff047807 */ /* 0x000fe40002800000 */
[----:B------:R-:W-:Y:S02]  /*ab60*/  ISETP.GE.AND P0, PT, R12, UR10, PT ;  /* 0x0000000a0c007c0c */ /* 0x000fe4000bf06270 */
[----:B------:R-:W-:Y:S02]  /*ab70*/  ISETP.GE.AND P3, PT, R191, 0x40, PT ;  /* 0x00000040bf00780c */ /* 0x000fe40003f66270 */
[----:B------:R-:W-:Y:S01]  /*ab80*/  LOP3.LUT R12, R4, R0, R11, 0xfe, !PT ;  /* 0x00000000040c7212 */ /* 0x000fe200078efe0b */
[----:B------:R-:W-:Y:S10]  /*ab90*/  @P2 BRA `(.L_x_3474) ;  /* 0x0000000000142947 */ /* 0x000ff40003800000 */
[----:B------:R-:W-:Y:S05]  /*aba0*/  @!P1 BRA `(.L_x_3474) ;  /* 0x0000000000109947 */ /* 0x000fea0003800000 */
[----:B------:R-:W-:Y:S02]  /*abb0*/  ULDC.64 UR6, c[0x0][0x208] ;  /* 0x0000820000067ab9 */ /* 0x000fe40000000a00 */
[----:B------:R-:W2:Y:S04]  /*abc0*/  LDG.E R0, desc[UR6][R8.64] ;  /* 0x0000000608007981 */ /* 0x000ea8000c1e1900 */
[----:B-----5:R-:W2:Y:S02]  /*abd0*/  LDG.E R3, desc[UR6][R8.64+0x4] ;  /* 0x0000040608037981 */ /* 0x020ea4000c1e1900 */
[----:B--2---:R-:W-:-:S07]  /*abe0*/  IADD3 R3, -R0, R3, RZ ;  /* 0x0000000300037210 */ /* 0x004fce0007ffe1ff */
.L_x_3474:
        /* <DEDUP_REMOVED lines=15> */
[----:B------:R-:W-:Y:S01]  /*ace0*/  ULDC.64 UR8, c[0x0][0xc70] ;  /* 0x00031c0000087ab9 */ /* 0x000fe20000000a00 */
[----:B------:R-:W-:Y:S01]  /*acf0*/  ULDC.64 UR12, c[0x0][0x208] ;  /* 0x00008200000c7ab9 */ /* 0x000fe20000000a00 */
        /* <DEDUP_REMOVED lines=17> */
.L_x_3476:
[----:B------:R-:W-:Y:S05]  /*ae10*/  BSYNC B1 ;  /* 0x0000000000017941 */ /* 0x000fea0003800000 */
.L_x_3475:
[----:B------:R-:W-:Y:S01]  /*ae20*/  ULDC.64 UR8, c[0x0][0xba0] ;  /* 0x0002e80000087ab9 */ /* 0x000fe20000000a00 */
[----:B------:R-:W-:Y:S01]  /*ae30*/  IMAD.MOV.U32 R8, RZ, RZ, R16 ;  /* 0x000000ffff087224 */ /* 0x000fe200078e0010 */
[----:B------:R-:W-:Y:S01]  /*ae40*/  ISETP.GE.AND P1, PT, R26, UR10, PT ;  /* 0x0000000a1a007c0c */ /* 0x000fe2000bf26270 */
[----:B0-----:R-:W-:Y:S01]  /*ae50*/  IMAD.MOV.U32 R9, RZ, RZ, R15 ;  /* 0x000000ffff097224 */ /* 0x001fe200078e000f */
[----:B------:R-:W-:Y:S01]  /*ae60*/  ISETP.GE.AND P2, PT, R27, UR10, PT ;  /* 0x0000000a1b007c0c */ /* 0x000fe2000bf46270 */
[----:B------:R-:W-:Y:S01]  /*ae70*/  IMAD R0, R4, UR8, RZ ;  /* 0x0000000804007c24 */ /* 0x000fe2000f8e02ff */
[----:B------:R-:W-:Y:S01]  /*ae80*/  SEL R11, RZ, 0x10, P1 ;  /* 0x00000010ff0b7807 */ /* 0x000fe20000800000 */
[C---:B------:R-:W-:Y:S01]  /*ae90*/  IMAD.WIDE.U32 R8, R13.reuse, UR8, R8 ;  /* 0x000000080d087c25 */ /* 0x040fe2000f8e0008 */
[----:B------:R-:W-:Y:S01]  /*aea0*/  IADD3 R4, R16, 0x1c0, RZ ;  /* 0x000001c010047810 */ /* 0x000fe20007ffe0ff */
[----:B------:R-:W-:Y:S02]  /*aeb0*/  BSSY B1, `(.L_x_3477) ;  /* 0x0000039000017945 */ /* 0x000fe40003800000 */
[----:B------:R-:W-:Y:S01]  /*aec0*/  IMAD R13, R13, UR9, R0 ;  /* 0x000000090d0d7c24 */ /* 0x000fe2000f8e0200 */
[----:B------:R-:W-:Y:S01]  /*aed0*/  ULDC.64 UR8, c[0x0][0xbe0] ;  /* 0x0002f80000087ab9 */ /* 0x000fe20000000a00 */
[----:B------:R-:W-:Y:S01]  /*aee0*/  SEL R0, RZ, 0x20, P2 ;  /* 0x00000020ff007807 */ /* 0x000fe20001000000 */
[----:B------:R-:W-:Y:S01]  /*aef0*/  UIMAD UR4, UR7, UR8, URZ ;  /* 0x00000008070472a4 */ /* 0x000fe2000f8e023f */
[----:B------:R-:W-:Y:S01]  /*af00*/  IMAD.IADD R9, R9, 0x1, R13 ;  /* 0x0000000109097824 */ /* 0x000fe200078e020d */
[----:B------:R-:W-:Y:S01]  /*af10*/  ISETP.GE.AND P2, PT, R4, UR10, PT ;  /* 0x0000000a04007c0c */ /* 0x000fe2000bf46270 */
[----:B------:R-:W-:Y:S01]  /*af20*/  IMAD.U32 R13, RZ, RZ, UR8 ;  /* 0x00000008ff0d7e24 */ /* 0x000fe2000f8e00ff */
[----:B------:R-:W-:Y:S01]  /*af30*/  UIMAD UR4, UR39, UR9, UR4 ;  /* 0x00000009270472a4 */ /* 0x000fe2000f8e0204 */
[----:B------:R-:W-:Y:S01]  /*af40*/  IMAD R3, R188, -0x40, R3 ;  /* 0xffffffc0bc037824 */ /* 0x000fe200078e0203 */
[----:B------:R-:W-:Y:S01]  /*af50*/  LOP3.LUT R11, R0, R12, R11, 0xfe, !PT ;  /* 0x0000000c000b7212 */ /* 0x000fe200078efe0b */
[----:B------:R-:W-:Y:S01]  /*af60*/  IMAD.WIDE.U32 R8, R13, UR39, R8 ;  /* 0x000000270d087c25 */ /* 0x000fe2000f8e0008 */
[----:B------:R-:W-:Y:S01]  /*af70*/  SEL R0, RZ, 0x40, P0 ;  /* 0x00000040ff007807 */ /* 0x000fe20000000000 */
[----:B------:R-:W-:Y:S01]  /*af80*/  ULDC.64 UR6, c[0x0][0xbe8] ;  /* 0x0002fa0000067ab9 */ /* 0x000fe20000000a00 */
[C---:B------:R-:W-:Y:S01]  /*af90*/  ISETP.GE.AND P1, PT, R18.reuse, R3, PT ;  /* 0x000000031200720c */ /* 0x040fe20003f26270 */
[----:B------:R-:W-:Y:S01]  /*afa0*/  VIADD R9, R9, UR4 ;  /* 0x0000000409097c36 */ /* 0x000fe20008000000 */
[----:B------:R-:W-:Y:S01]  /*afb0*/  UIMAD UR4, UR40, UR6, URZ ;  /* 0x00000006280472a4 */ /* 0x000fe2000f8e023f */
[----:B------:R-:W-:Y:S01]  /*afc0*/  LOP3.LUT R21, R11, R0, RZ, 0xfc, !PT ;  /* 0x000000000b157212 */ /* 0x000fe200078efcff */
[----:B------:R-:W-:Y:S01]  /*afd0*/  IMAD.U32 R11, RZ, RZ, UR6 ;  /* 0x00000006ff0b7e24 */ /* 0x000fe2000f8e00ff */
[----:B------:R-:W-:Y:S01]  /*afe0*/  SHF.R.S32.HI R13, RZ, 0x1f, R18 ;  /* 0x0000001fff0d7819 */ /* 0x000fe20000011412 */
[----:B------:R-:W-:Y:S01]  /*aff0*/  UIMAD UR4, UR38, UR7, UR4 ;  /* 0x00000007260472a4 */ /* 0x000fe2000f8e0204 */
[----:B------:R-:W-:Y:S01]  /*b000*/  VIADD R4, R18, 0x20 ;  /* 0x0000002012047836 */ /* 0x000fe20000000000 */
[----:B------:R-:W-:Y:S01]  /*b010*/  MOV R12, R18 ;  /* 0x00000012000c7202 */ /* 0x000fe20000000f00 */
[----:B------:R-:W-:Y:S01]  /*b020*/  IMAD.WIDE.U32 R10, R11, UR38, R8 ;  /* 0x000000260b0a7c25 */ /* 0x000fe2000f8e0008 */
[----:B------:R-:W-:-:S02]  /*b030*/  SEL R0, RZ, 0x80, P2 ;  /* 0x00000080ff007807 */ /* 0x000fc40001000000 */
[----:B------:R-:W-:Y:S01]  /*b040*/  ISETP.GE.AND P0, PT, R4, R3, PT ;  /* 0x000000030400720c */ /* 0x000fe20003f06270 */
[----:B------:R-:W-:Y:S01]  /*b050*/  VIADD R15, R11, UR4 ;  /* 0x000000040b0f7c36 */ /* 0x000fe20008000000 */
[----:B------:R-:W-:Y:S01]  /*b060*/  LOP3.LUT R0, R21, R0, RZ, 0xfc, !PT ;  /* 0x0000000015007212 */ /* 0x000fe200078efcff */
[----:B------:R-:W-:Y:S01]  /*b070*/  IMAD.WIDE R12, R188, 0x40, R12 ;  /* 0x00000040bc0c7825 */ /* 0x000fe200078e020c */
[----:B------:R-:W-:Y:S09]  /*b080*/  @P1 BRA `(.L_x_3478) ;  /* 0x00000000006c1947 */ /* 0x000ff20003800000 */
[----:B------:R-:W-:Y:S01]  /*b090*/  ULDC.64 UR6, c[0x0][0xbd8] ;  /* 0x0002f60000067ab9 */ /* 0x000fe20000000a00 */
[----:B------:R-:W-:Y:S01]  /*b0a0*/  IMAD.MOV.U32 R8, RZ, RZ, R10 ;  /* 0x000000ffff087224 */ /* 0x000fe200078e000a */
[----:B------:R-:W-:Y:S01]  /*b0b0*/  ISETP.GE.AND P6, PT, R16, UR10, PT ;  /* 0x0000000a10007c0c */ /* 0x000fe2000bfc6270 */
[----:B------:R-:W-:Y:S01]  /*b0c0*/  IMAD R3, R13, UR6, RZ ;  /* 0x000000060d037c24 */ /* 0x000fe2000f8e02ff */
[----:B------:R-:W-:Y:S01]  /*b0d0*/  ISETP.GE.AND P5, PT, R6, UR10, PT ;  /* 0x0000000a06007c0c */ /* 0x000fe2000bfa6270 */
[----:B------:R-:W-:Y:S01]  /*b0e0*/  IMAD.MOV.U32 R9, RZ, RZ, R15 ;  /* 0x000000ffff097224 */ /* 0x000fe200078e000f */
[----:B------:R-:W-:Y:S01]  /*b0f0*/  ULDC.64 UR8, c[0x0][0x208] ;  /* 0x0000820000087ab9 */ /* 0x000fe20000000a00 */
[----:B------:R-:W-:Y:S01]  /*b100*/  IMAD R3, R12, UR7, R3 ;  /* 0x000000070c037c24 */ /* 0x000fe2000f8e0203 */
[----:B------:R-:W-:Y:S01]  /*b110*/  ISETP.GE.AND P4, PT, R20, UR10, PT ;  /* 0x0000000a14007c0c */ /* 0x000fe2000bf86270 */
[----:B------:R-:W-:Y:S01]  /*b120*/  IMAD.WIDE.U32 R8, R12, UR6, R8 ;  /* 0x000000060c087c25 */ /* 0x000fe2000f8e0008 */
[----:B------:R-:W-:Y:S01]  /*b130*/  ULDC.64 UR6, c[0x0][0xb80] ;  /* 0x0002e00000067ab9 */ /* 0x000fe20000000a00 */
[----:B------:R-:W-:-:S02]  /*b140*/  ISETP.GE.AND P3, PT, R26, UR10, PT ;  /* 0x0000000a1a007c0c */ /* 0x000fc4000bf66270 */
[----:B------:R-:W-:Y:S01]  /*b150*/  IMAD.IADD R3, R9, 0x1, R3 ;  /* 0x0000000109037824 */ /* 0x000fe200078e0203 */
[C---:B------:R-:W-:Y:S02]  /*b160*/  LEA R24, P1, R8.reuse, UR6, 0x1 ;  /* 0x0000000608187c11 */ /* 0x040fe4000f8208ff */
[----:B------:R-:W-:Y:S02]  /*b170*/  ISETP.GE.AND P2, PT, R27, UR10, PT ;  /* 0x0000000a1b007c0c */ /* 0x000fe4000bf46270 */
        /* <DEDUP_REMOVED lines=12> */
.L_x_3478:
[----:B------:R-:W-:Y:S05]  /*b240*/  BSYNC B1 ;  /* 0x0000000000017941 */ /* 0x000fea0003800000 */
.L_x_3477:
[----:B------:R-:W-:Y:S05]  /*b250*/  @P0 BRA `(.L_x_3473) ;  /* 0x0000000000740947 */ /* 0x000fea0003800000 */
[----:B------:R-:W-:Y:S01]  /*b260*/  IADD3 R3, P0, R12, 0x20, RZ ;  /* 0x000000200c037810 */ /* 0x000fe20007f1e0ff */
[----:B------:R-:W-:Y:S01]  /*b270*/  ULDC.64 UR6, c[0x0][0xbd8] ;  /* 0x0002f60000067ab9 */ /* 0x000fe20000000a00 */
[----:B------:R-:W-:Y:S01]  /*b280*/  MOV R8, R10 ;  /* 0x0000000a00087202 */ /* 0x000fe20000000f00 */
[----:B------:R-:W-:Y:S01]  /*b290*/  IMAD.MOV.U32 R9, RZ, RZ, R15 ;  /* 0x000000ffff097224 */ /* 0x000fe200078e000f */
[----:B------:R-:W-:Y:S01]  /*b2a0*/  ULDC.64 UR8, c[0x0][0x208] ;  /* 0x0000820000087ab9 */ /* 0x000fe20000000a00 */
        /* <DEDUP_REMOVED lines=9> */
[----:B------:R-:W-:Y:S01]  /*b340*/  ULDC.64 UR6, c[0x0][0xb80] ;  /* 0x0002e00000067ab9 */ /* 0x000fe20000000a00 */
[----:B------:R-:W-:Y:S02]  /*b350*/  LOP3.LUT P4, RZ, R21, 0x40, RZ, 0xc0, !PT ;  /* 0x0000004015ff7812 */ /* 0x000fe4000788c0ff */
[----:B------:R-:W-:Y:S01]  /*b360*/  IMAD.IADD R3, R9, 0x1, R3 ;  /* 0x0000000109037824 */ /* 0x000fe200078e0203 */
[----:B------:R-:W-:-:S04]  /*b370*/  LEA R10, P3, R8, UR6, 0x1 ;  /* 0x00000006080a7c11 */ /* 0x000fc8000f8608ff */
        /* <DEDUP_REMOVED lines=11> */
.L_x_3473:
[----:B------:R-:W-:Y:S05]  /*b430*/  BSYNC B0 ;  /* 0x0000000000007941 */ /* 0x000fea0003800000 */
.L_x_3467:
[----:B------:R-:W-:Y:S02]  /*b440*/  ULDC UR4, c[0x0][0xd14] ;  /* 0x0003450000047ab9 */ /* 0x000fe40000000800 */
[----:B------:R-:W-:-:S13]  /*b450*/  ISETP.GE.AND P0, PT, R7, UR4, PT ;  /* 0x0000000407007c0c */ /* 0x000fda000bf06270 */
[----:B------:R-:W-:Y:S05]  /*b460*/  @!P0 BRA `(.L_x_3479) ;  /* 0xffffff5800b08947 */ /* 0x000fea000383ffff */
[----:B------:R-:W-:Y:S05]  /*b470*/  EXIT ;  /* 0x000000000000794d */ /* 0x000fea0003800000 */
.L_x_3439:
        /* <DEDUP_REMOVED lines=40> */
[----:B------:R-:W-:Y:S02]  /*b700*/  ISETP.GE.U32.AND P0, PT, R8, 0x8, PT ;  /* 0x000000080800780c */ /* 0x000fe40003f06070 */
[----:B------:R-:W-:-:S05]  /*b710*/  IADD3 R7, R6, R7, RZ ;  /* 0x0000000706077210 */ /* 0x000fca0007ffe0ff */
[----:B------:R-:W1:Y:S06]  /*b720*/  SHFL.UP PT, R2, R7, 0x8, RZ ;  /* 0x0500000007027989 */ /* 0x000e6c00000e00ff */
        /* <DEDUP_REMOVED lines=14> */
[----:B------:R-:W-:Y:S01]  /*b810*/  MOV R5, R6 ;  /* 0x0000000600057202 */ /* 0x000fe20000000f00 */
[----:B------:R-:W-:Y:S01]  /*b820*/  IMAD.MOV.U32 R19, RZ, RZ, RZ ;  /* 0x000000ffff137224 */ /* 0x000fe200078e00ff */
[----:B------:R-:W-:Y:S01]  /*b830*/  ULDC UR5, c[0x0][0xd14] ;  /* 0x0003450000057ab9 */ /* 0x000fe20000000800 */
[----:B------:R-:W-:Y:S01]  /*b840*/  ULDC UR7, c[0x0][0xd14] ;  /* 0x0003450000077ab9 */ /* 0x000fe20000000800 */
[----:B------:R-:W-:-:S05]  /*b850*/  ULDC UR4, c[0x0][0xd10] ;  /* 0x0003440000047ab9 */ /* 0x000fca0000000800 */
.L_x_3484:
[----:B------:R-:W-:Y:S02]  /*b860*/  VIADD R0, R19, 0x1f ;  /* 0x0000001f13007836 */ /* 0x000fe40000000000 */
[----:B------:R-:W-:-:S03]  /*b870*/  IMAD.U32 R19, RZ, RZ, UR7 ;  /* 0x00000007ff137e24 */ /* 0x000fc6000f8e00ff */
[----:B------:R-:W-:-:S13]  /*b880*/  ISETP.GE.AND P0, PT, R0, UR5, PT ;  /* 0x0000000500007c0c */ /* 0x000fda000bf06270 */
[----:B------:R-:W-:Y:S05]  /*b890*/  @P0 BRA `(.L_x_3481) ;  /* 0x0000000400440947 */ /* 0x000fea0003800000 */
[----:B------:R-:W0:Y:S01]  /*b8a0*/  S2R R2, SR_TID.X ;  /* 0x0000000000027919 */ /* 0x000e220000002100 */
[----:B------:R-:W-:Y:S01]  /*b8b0*/  IMAD.MOV.U32 R19, RZ, RZ, R0 ;  /* 0x000000ffff137224 */ /* 0x000fe200078e0000 */
[----:B------:R-:W-:Y:S01]  /*b8c0*/  BSSY B0, `(.L_x_3482) ;  /* 0x000000b000007945 */ /* 0x000fe20003800000 */
[----:B------:R-:W-:Y:S02]  /*b8d0*/  MOV R0, RZ ;  /* 0x000000ff00007202 */ /* 0x000fe40000000f00 */
        /* <DEDUP_REMOVED lines=9> */
.L_x_3483:
[----:B------:R-:W-:Y:S05]  /*b970*/  BSYNC B0 ;  /* 0x0000000000007941 */ /* 0x000fea0003800000 */
.L_x_3482:
        /* <DEDUP_REMOVED lines=21> */
[----:B0-----:R-:W-:-:S05]  /*bad0*/  IMAD R6, R3, UR4, RZ ;  /* 0x0000000403067c24 */ /* 0x001fca000f8e02ff */
[----:B------:R-:W-:-:S04]  /*bae0*/  IADD3 R5, R6, R5, RZ ;  /* 0x0000000506057210 */ /* 0x000fc80007ffe0ff */
[----:B------:R-:W-:-:S13]  /*baf0*/  ISETP.GT.AND P0, PT, R5, UR6, PT ;  /* 0x0000000605007c0c */ /* 0x000fda000bf04270 */
[----:B------:R-:W-:Y:S05]  /*bb00*/  @!P0 BRA `(.L_x_3484) ;  /* 0xfffffffc00548947 */ /* 0x000fea000383ffff */
[----:B------:R-:W-:-:S07]  /*bb10*/  IMAD.MOV.U32 R2, RZ, RZ, R9 ;  /* 0x000000ffff027224 */ /* 0x000fce00078e0009 */
.L_x_3480:
        /* <DEDUP_REMOVED lines=16> */
.L_x_3485:
[----:B-1----:R-:W-:Y:S01]  /*bc20*/  IMAD R16, R16, UR4, R7 ;  /* 0x0000000410107c24 */ /* 0x002fe2000f8e0207 */
[----:B0-----:R-:W-:Y:S01]  /*bc30*/  MOV R2, RZ ;  /* 0x000000ff00027202 */ /* 0x001fe20000000f00 */
[----:B------:R-:W-:Y:S02]  /*bc40*/  IMAD R7, R11, R6, RZ ;  /* 0x000000060b077224 */ /* 0x000fe400078e02ff */
[----:B------:R-:W-:Y:S01]  /*bc50*/  IMAD.IADD R19, R5, 0x1, R19 ;  /* 0x0000000105137824 */ /* 0x000fe200078e0213 */
[----:B------:R-:W-:Y:S01]  /*bc60*/  IADD3 R9, -R16, UR6, RZ ;  /* 0x0000000610097c10 */ /* 0x000fe2000fffe1ff */
        /* <DEDUP_REMOVED lines=20> */
.L_x_3481:
[----:B------:R-:W-:Y:S02]  /*bdb0*/  IMAD.MOV.U32 R17, RZ, RZ, RZ ;  /* 0x000000ffff117224 */ /* 0x000fe400078e00ff */
[----:B------:R-:W-:Y:S02]  /*bdc0*/  IMAD.U32 R16, RZ, RZ, UR6 ;  /* 0x00000006ff107e24 */ /* 0x000fe4000f8e00ff */
[----:B------:R-:W-:-:S07]  /*bdd0*/  IMAD.MOV.U32 R18, RZ, RZ, RZ ;  /* 0x000000ffff127224 */ /* 0x000fce00078e00ff */
.L_x_3486:
[----:B------:R-:W0:Y:S01]  /*bde0*/  S2R R0, SR_TID.X ;  /* 0x0000000000007919 */ /* 0x000e220000002100 */
[----:B------:R-:W-:Y:S01]  /*bdf0*/  UMOV UR4, URZ ;  /* 0x0000003f00047c82 */ /* 0x000fe20008000000 */
[----:B------:R-:W-:Y:S01]  /*be00*/  STL [R1], RZ ;  /* 0x000000ff01007387 */ /* 0x000fe20000100800 */
[----:B0-----:R-:W-:-:S04]  /*be10*/  LOP3.LUT R0, R0, 0x1f, RZ, 0xc0, !PT ;  /* 0x0000001f00007812 */ /* 0x001fc800078ec0ff */
[----:B------:R-:W-:-:S13]  /*be20*/  ISETP.NE.AND P0, PT, R0, RZ, PT ;  /* 0x000000ff0000720c */ /* 0x000fda0003f05270 */
[----:B------:R-:W0:Y:S01]  /*be30*/  @!P0 S2R R3, SR_CgaCtaId ;  /* 0x0000000000038919 */ /* 0x000e220000008800 */
[----:B------:R-:W-:-:S04]  /*be40*/  @!P0 MOV R0, 0x400 ;  /* 0x0000040000008802 */ /* 0x000fc80000000f00 */
[----:B0-----:R-:W-:-:S05]  /*be50*/  @!P0 LEA R0, R3, R0, 0x18 ;  /* 0x0000000003008211 */ /* 0x001fca00078ec0ff */
[----:B------:R0:W-:Y:S01]  /*be60*/  @!P0 STS.128 [R0+0x388d0], R16 ;  /* 0x0388d01000008388 */ /* 0x0001e20000000c00 */
[----:B------:R-:W-:Y:S06]  /*be70*/  BAR.ARV 0x5, 0x120 ;  /* 0x0144800000007b1d */ /* 0x000fec0000002000 */
[----:B------:R-:W-:Y:S02]  /*be80*/  ISETP.GE.AND P0, PT, R19, UR5, PT ;  /* 0x0000000513007c0c */ /* 0x000fe4000bf06270 */
[----:B0-----:R-:W-:-:S05]  /*be90*/  MOV R0, 0x1 ;  /* 0x0000000100007802 */ /* 0x001fca0000000f00 */
[----:B------:R0:W-:Y:S02]  /*bea0*/  STL [R1+0x4], R0 ;  /* 0x0000040001007387 */ /* 0x0001e40000100800 */
[----:B0-----:R-:W-:-:S05]  /*beb0*/  IMAD.U32 R0, RZ, RZ, UR4 ;  /* 0x00000004ff007e24 */ /* 0x001fca000f8e00ff */
[----:B------:R0:W-:Y:S01]  /*bec0*/  STL [R1+0x2c], R0 ;  /* 0x00002c0001007387 */ /* 0x0001e20000100800 */
[----:B------:R-:W-:Y:S05]  /*bed0*/  @P0 BRA `(.L_x_3487) ;  /* 0x0000004000c00947 */ /* 0x000fea0003800000 */
[----:B------:R-:W-:Y:S01]  /*bee0*/  ULDC UR4, c[0x0][0xc] ;  /* 0x0000030000047ab9 */ /* 0x000fe20000000800 */
[----:B------:R-:W-:Y:S01]  /*bef0*/  IMAD.MOV.U32 R2, RZ, RZ, 0x1 ;  /* 0x00000001ff027424 */ /* 0x000fe200078e00ff */
[----:B------:R-:W-:Y:S01]  /*bf00*/  ULDC.64 UR54, c[0x0][0x198] ;  /* 0x0000660000367ab9 */ /* 0x000fe20000000a00 */
[----:B0-----:R-:W-:Y:S01]  /*bf10*/  IMAD.U32 R0, RZ, RZ, UR4 ;  /* 0x00000004ff007e24 */ /* 0x001fe2000f8e00ff */
[----:B------:R-:W-:Y:S02]  /*bf20*/  UMOV UR4, URZ ;  /* 0x0000003f00047c82 */ /* 0x000fe40008000000 */
[----:B------:R-:W-:Y:S04]  /*bf30*/  STL [R1+0x4], R2 ;  /* 0x0000040201007387 */ /* 0x000fe80000100800 */
[----:B------:R-:W-:Y:S04]  /*bf40*/  STL [R1], RZ ;  /* 0x000000ff01007387 */ /* 0x000fe80000100800 */
[----:B------:R0:W-:Y:S02]  /*bf50*/  STL [R1+0x30], R0 ;  /* 0x0000300001007387 */ /* 0x0001e40000100800 */
[----:B0-----:R-:W-:-:S05]  /*bf60*/  IMAD.U32 R0, RZ, RZ, UR4 ;  /* 0x00000004ff007e24 */ /* 0x001fca000f8e00ff */
[----:B------:R0:W-:Y:S02]  /*bf70*/  STL [R1+0x2c], R0 ;  /* 0x00002c0001007387 */ /* 0x0001e40000100800 */
.L_x_3551:
[----:B-1-3--:R-:W1:Y:S01]  /*bf80*/  LDC.64 R2, c[0x0][0xd60] ;  /* 0x00035800ff027b82 */ /* 0x00ae620000000a00 */
[----:B------:R-:W-:Y:S01]  /*bf90*/  ULDC.64 UR4, c[0x0][0x208] ;  /* 0x0000820000047ab9 */ /* 0x000fe20000000a00 */
[----:B-1----:R-:W-:-:S05]  /*bfa0*/  IMAD.WIDE R2, R19, 0x4, R2 ;  /* 0x0000000413027825 */ /* 0x002fca00078e0202 */
[----:B--2---:R-:W2:Y:S01]  /*bfb0*/  LDG.E R5, desc[UR4][R2.64] ;  /* 0x0000000402057981 */ /* 0x004ea2000c1e1900 */
[----:B------:R-:W-:Y:S05]  /*bfc0*/  YIELD ;  /* 0x0000000000007946 */ /* 0x000fea0003800000 */
[----:B------:R-:W-:Y:S01]  /*bfd0*/  ULDC.64 UR4, c[0x0][0xb20] ;  /* 0x0002c80000047ab9 */ /* 0x000fe20000000a00 */
[----:B0-----:R-:W-:Y:S01]  /*bfe0*/  IMAD.MOV.U32 R0, RZ, RZ, RZ ;  /* 0x000000ffff007224 */ /* 0x001fe200078e00ff */
[----:B------:R-:W-:Y:S01]  /*bff0*/  ISETP.NE.U32.AND P0, PT, RZ, UR4, PT ;  /* 0x00000004ff007c0c */ /* 0x000fe2000bf05070 */
[----:B------:R-:W-:-:S03]  /*c000*/  ULDC.64 UR6, c[0x0][0x208] ;  /* 0x0000820000067ab9 */ /* 0x000fc60000000a00 */
[----:B------:R-:W-:Y:S02]  /*c010*/  ISETP.NE.AND.EX P0, PT, RZ, UR5, PT, P0 ;  /* 0x00000005ff007c0c */ /* 0x000fe4000bf05300 */
[----:B------:R-:W-:Y:S02]  /*c020*/  MOV R6, RZ ;  /* 0x000000ff00067202 */ /* 0x000fe40000000f00 */
[----:B--2---:R-:W-:Y:S01]  /*c030*/  SHF.R.S32.HI R4, RZ, 0x1f, R5 ;  /* 0x0000001fff047819 */ /* 0x004fe20000011405 */
[----:B------:R-:W-:-:S08]  /*c040*/  IMAD.SHL.U32 R7, R5, 0x4, RZ ;  /* 0x0000000405077824 */ /* 0x000fd000078e00ff */
        /* <DEDUP_REMOVED lines=41> */
.L_x_3488:
[----:B-1---5:R-:W-:Y:S01]  /*c2e0*/  IADD3 R2, -R0, R6, RZ ;  /* 0x0000000600027210 */ /* 0x022fe20007ffe1ff */
[----:B------:R-:W-:Y:S01]  /*c2f0*/  IMAD.IADD R3, R7, 0x1, R0 ;  /* 0x0000000107037824 */ /* 0x000fe200078e0200 */
[----:B------:R-:W-:Y:S02]  /*c300*/  BSSY B6, `(.L_x_3489) ;  /* 0x000034e000067945 */ /* 0x000fe40003800000 */
[C---:B------:R-:W-:Y:S01]  /*c310*/  ISETP.GT.AND P0, PT, R2.reuse, RZ, PT ;  /* 0x000000ff0200720c */ /* 0x040fe20003f04270 */
[----:B------:R-:W-:Y:S01]  /*c320*/  VIADD R0, R2, 0x3f ;  /* 0x0000003f02007836 */ /* 0x000fe20000000000 */
[----:B------:R-:W-:Y:S04]  /*c330*/  STL [R1+0x20], R2 ;  /* 0x0000200201007387 */ /* 0x000fe80000100800 */
        /* <DEDUP_REMOVED lines=10> */
[----:B------:R-:W2:Y:S01]  /*c3e0*/  LDL R2, [R1+0x30] ;  /* 0x0000300001027983 */ /* 0x000ea20000100800 */
[----:B------:R-:W-:Y:S01]  /*c3f0*/  VOTEU.ANY UR4, UPT, PT ;  /* 0x0000000000047886 */ /* 0x000fe200038e0100 */
[----:B------:R-:W-:Y:S01]  /*c400*/  ULDC.64 UR6, c[0x0][0x208] ;  /* 0x0000820000067ab9 */ /* 0x000fe20000000a00 */
[----:B0-----:R-:W0:Y:S01]  /*c410*/  FLO.U32 R0, UR4 ;  /* 0x0000000400007d00 */ /* 0x001e2200080e0000 */
[----:B------:R-:W0:Y:S07]  /*c420*/  S2R R7, SR_LANEID ;  /* 0x0000000000077919 */ /* 0x000e2e0000000000 */
[----:B------:R-:W1:Y:S01]  /*c430*/  POPC R5, UR4 ;  /* 0x0000000400057d09 */ /* 0x000e620008000000 */
[----:B0-----:R-:W-:-:S02]  /*c440*/  ISETP.EQ.U32.AND P0, PT, R0, R7, PT ;  /* 0x000000070000720c */ /* 0x001fc40003f02070 */
[----:B--2---:R-:W-:Y:S02]  /*c450*/  R2UR UR5, R2 ;  /* 0x00000000020572ca */ /* 0x004fe400000e0000 */
[----:B------:R-:W1:Y:S09]  /*c460*/  LDC.64 R2, c[0x0][0xd38] ;  /* 0x00034e00ff027b82 */ /* 0x000e720000000a00 */
[----:B-1----:R-:W2:Y:S01]  /*c470*/  @P0 ATOMG.E.ADD.STRONG.GPU PT, R3, desc[UR6][R2.64], R5 ;  /* 0x00000005020309a8 */ /* 0x002ea200081ee1c6 */
[----:B------:R-:W0:Y:S02]  /*c480*/  S2R R4, SR_LTMASK ;  /* 0x0000000000047919 */ /* 0x000e240000003900 */
[----:B0-----:R-:W-:-:S04]  /*c490*/  LOP3.LUT R4, R4, UR4, RZ, 0xc0, !PT ;  /* 0x0000000404047c12 */ /* 0x001fc8000f8ec0ff */
[----:B------:R-:W0:Y:S01]  /*c4a0*/  POPC R7, R4 ;  /* 0x0000000400077309 */ /* 0x000e220000000000 */
[----:B--2---:R-:W0:Y:S02]  /*c4b0*/  SHFL.IDX PT, R0, R3, R0, 0x1f ;  /* 0x00001f0003007589 */ /* 0x004e2400000e0000 */
[----:B0-----:R-:W-:Y:S01]  /*c4c0*/  IADD3 R16, R0, UR5, R7 ;  /* 0x0000000500107c10 */ /* 0x001fe2000fffe007 */
[----:B------:R-:W-:Y:S06]  /*c4d0*/  BRA `(.L_x_3491) ;  /* 0x0000003000c07947 */ /* 0x000fec0003800000 */
.L_x_3490:
        /* <DEDUP_REMOVED lines=23> */
.L_x_3492:
[----:B------:R-:W2:Y:S02]  /*c650*/  LDL R2, [R1+0xc] ;  /* 0x00000c0001027983 */ /* 0x000ea40000100800 */
[----:B--2---:R-:W-:-:S04]  /*c660*/  IADD3 R0, R2, 0x400, RZ ;  /* 0x0000040002007810 */ /* 0x004fc80007ffe0ff */
        /* <DEDUP_REMOVED lines=18> */
.L_x_3494:
        /* <DEDUP_REMOVED lines=8> */
[----:B------:R-:W-:Y:S01]  /*c810*/  MOV R13, RZ ;  /* 0x000000ff000d7202 */ /* 0x000fe20000000f00 */
[----:B------:R-:W-:Y:S02]  /*c820*/  IMAD.U32 R7, RZ, RZ, UR9 ;  /* 0x00000009ff077e24 */ /* 0x000fe4000f8e00ff */
[----:B------:R-:W-:-:S02]  /*c830*/  IMAD.U32 R10, RZ, RZ, UR4 ;  /* 0x00000004ff0a7e24 */ /* 0x000fc4000f8e00ff */
[----:B------:R-:W-:Y:S02]  /*c840*/  IMAD.U32 R11, RZ, RZ, UR5 ;  /* 0x00000005ff0b7e24 */ /* 0x000fe4000f8e00ff */
[----:B------:R-:W-:Y:S02]  /*c850*/  IMAD.MOV.U32 R8, RZ, RZ, 0x70 ;  /* 0x00000070ff087424 */ /* 0x000fe400078e00ff */
[----:B------:R-:W-:-:S07]  /*c860*/  IMAD.MOV.U32 R12, RZ, RZ, 0x1 ;  /* 0x00000001ff0c7424 */ /* 0x000fce00078e00ff */
[----:B------:R-:W-:-:S07]  /*c870*/  LEPC R20, `(.L_x_3493) ;  /* 0x000000001014794e */ /* 0x000fce0000000000 */
[----:B0-----:R-:W-:Y:S05]  /*c880*/  CALL.ABS.NOINC R2 ;  /* 0x0000000002007343 */ /* 0x001fea0003c00000 */
.L_x_3493:
[----:B------:R-:W2:Y:S01]  /*c890*/  LDL.LU R2, [R1+0x18] ;  /* 0x0000180001027983 */ /* 0x000ea20000300800 */
[----:B------:R-:W-:Y:S01]  /*c8a0*/  ULDC.64 UR4, c[0x0][0xaf0] ;  /* 0x0002bc0000047ab9 */ /* 0x000fe20000000a00 */
[----:B------:R-:W0:Y:S02]  /*c8b0*/  LDC R4, c[0x0][0x428] ;  /* 0x00010a00ff047b82 */ /* 0x000e240000000800 */
        /* <DEDUP_REMOVED lines=18> */
[----:B0-----:R-:W-:Y:S01]  /*c9e0*/  ISETP.NE.AND P0, PT, R4, 0x1, PT ;  /* 0x000000010400780c */ /* 0x001fe20003f05270 */
[----:B------:R-:W-:Y:S01]  /*c9f0*/  IMAD.MOV.U32 R4, RZ, RZ, R18 ;  /* 0x000000ffff047224 */ /* 0x000fe200078e0012 */
[----:B------:R-:W-:Y:S01]  /*ca00*/  PLOP3.LUT P1, PT, P6, PT, PT, 0x8, 0x0 ;  /* 0x000000000000781c */ /* 0x000fe2000372e170 */
[----:B------:R-:W-:-:S10]  /*ca10*/  IMAD R17, R17, 0x40, R7 ;  /* 0x0000004011117824 */ /* 0x000fd400078e0207 */
[----:B------:R-:W0:Y:S08]  /*ca20*/  @P0 LDC R5, c[0x0][0x42c] ;  /* 0x00010b00ff050b82 */ /* 0x000e300000000800 */
[----:B-1----:R-:W1:Y:S01]  /*ca30*/  @P0 LDC R2, c[0x0][0x430] ;  /* 0x00010c00ff020b82 */ /* 0x002e620000000800 */
[----:B0-----:R-:W-:-:S05]  /*ca40*/  @P0 IMAD.HI.U32 R3, R18, R5, RZ ;  /* 0x0000000512030227 */ /* 0x001fca00078e00ff */
[----:B-1----:R-:W-:Y:S02]  /*ca50*/  @P0 SHF.R.U32.HI R4, RZ, R2, R3 ;  /* 0x00000002ff040219 */ /* 0x002fe40000011603 */
[----:B------:R-:W-:-:S04]  /*ca60*/  ISETP.NE.U32.AND P0, PT, RZ, UR4, PT ;  /* 0x00000004ff007c0c */ /* 0x000fc8000bf05070 */
[----:B------:R-:W-:-:S04]  /*ca70*/  ISETP.NE.AND.EX P0, PT, RZ, UR5, PT, P0 ;  /* 0x00000005ff007c0c */ /* 0x000fc8000bf05300 */
[----:B------:R-:W-:-:S09]  /*ca80*/  SEL R6, R6, RZ, !P0 ;  /* 0x000000ff06067207 */ /* 0x000fd20004000000 */
.L_x_3495:
        /* <DEDUP_REMOVED lines=17> */
.L_x_3565:
[----:B------:R-:W2:Y:S01]  /*cba0*/  LDL R8, [R1+0x14] ;  /* 0x0000140001087983 */ /* 0x000ea20000100800 */
[----:B------:R-:W-:Y:S01]  /*cbb0*/  UMOV UR4, 0xffffffff ;  /* 0xffffffff00047882 */ /* 0x000fe20000000000 */
[----:B------:R-:W-:Y:S01]  /*cbc0*/  SHF.R.S32.HI R5, RZ, 0x1f, R0 ;  /* 0x0000001fff057819 */ /* 0x000fe20000011400 */
[----:B--2---:R-:W-:Y:S01]  /*cbd0*/  VIADD R9, R8, 0xffffffff ;  /* 0xffffffff08097836 */ /* 0x004fe20000000000 */
[----:B------:R-:W-:Y:S06]  /*cbe0*/  BRA.DIV UR4, `(.L_x_3497) ;  /* 0x0000003e04107947 */ /* 0x000fec000b800000 */
[----:B------:R-:W-:-:S13]  /*cbf0*/  ELECT P6, URZ, PT ;  /* 0x00000000003f782f */ /* 0x000fda00038c0000 */
.L_x_3568:
        /* <DEDUP_REMOVED lines=13> */
[----:B------:R-:W-:Y:S01]  /*ccd0*/  IADD3 R8, -R7, RZ, RZ ;  /* 0x000000ff07087210 */ /* 0x000fe20007ffe1ff */
[----:B------:R-:W-:-:S04]  /*cce0*/  IMAD.MOV.U32 R10, RZ, RZ, R7 ;  /* 0x000000ffff0a7224 */ /* 0x000fc800078e0007 */
        /* <DEDUP_REMOVED lines=10> */
.L_x_3499:
        /* <DEDUP_REMOVED lines=9> */
.L_x_3569:
        /* <DEDUP_REMOVED lines=11> */
.L_x_3501:
        /* <DEDUP_REMOVED lines=23> */
.L_x_3498:
[----:B------:R-:W0:Y:S01]  /*d040*/  S2R R12, SR_CgaCtaId ;  /* 0x00000000000c7919 */ /* 0x000e220000008800 */
[----:B------:R-:W-:Y:S05]  /*d050*/  WARPSYNC.ALL ;  /* 0x0000000000007948 */ /* 0x000fea0003800000 */
[----:B------:R-:W-:Y:S01]  /*d060*/  BAR.SYNC.DEFER_BLOCKING 0x8, 0xa0 ;  /* 0x0202800000007b1d */ /* 0x000fe20000010000 */
[----:B------:R-:W-:Y:S02]  /*d070*/  ELECT P0, URZ, PT ;  /* 0x00000000003f782f */ /* 0x000fe40003800000 */
[----:B------:R-:W-:-:S03]  /*d080*/  MOV R11, 0x400 ;  /* 0x00000400000b7802 */ /* 0x000fc60000000f00 */
[----:B------:R-:W-:Y:S01]  /*d090*/  BSSY B0, `(.L_x_3502) ;  /* 0x000004c000007945 */ /* 0x000fe20003800000 */
[----:B0-----:R-:W-:-:S07]  /*d0a0*/  LEA R11, R12, R11, 0x18 ;  /* 0x0000000b0c0b7211 */ /* 0x001fce00078ec0ff */
[----:B------:R-:W-:Y:S05]  /*d0b0*/  @!P0 BRA `(.L_x_3503) ;  /* 0x0000000400248947 */ /* 0x000fea0003800000 */
[----:B------:R-:W-:Y:S01]  /*d0c0*/  R2UR UR16, R11 ;  /* 0x000000000b1072ca */ /* 0x000fe200000e0000 */
[----:B------:R-:W-:Y:S01]  /*d0d0*/  UIADD3 UR14, UP0, UR54, 0x270, URZ ;  /* 0x00000270360e7890 */ /* 0x000fe2000ff1e03f */
[----:B------:R-:W-:Y:S01]  /*d0e0*/  R2UR UR11, R17 ;  /* 0x00000000110b72ca */ /* 0x000fe200000e0000 */
[----:B------:R-:W-:Y:S01]  /*d0f0*/  UMOV UR6, 0x0 ;  /* 0x0000000000067882 */ /* 0x000fe20000000000 */
[----:B------:R-:W-:Y:S01]  /*d100*/  R2UR UR12, R18 ;  /* 0x00000000120c72ca */ /* 0x000fe200000e0000 */
[----:B------:R-:W-:Y:S01]  /*d110*/  UIADD3.X UR15, URZ, UR55, URZ, UP0, !UPT ;  /* 0x000000373f0f7290 */ /* 0x000fe200087fe43f */
[----:B------:R-:W-:Y:S01]  /*d120*/  R2UR UR13, R6 ;  /* 0x00000000060d72ca */ /* 0x000fe200000e0000 */
[----:B------:R-:W-:Y:S01]  /*d130*/  UIADD3 UR4, UP0, UR54, 0x770, URZ ;  /* 0x0000077036047890 */ /* 0x000fe2000ff1e03f */
[----:B------:R-:W-:Y:S01]  /*d140*/  MOV R6, 0x2000 ;  /* 0x0000200000067802 */ /* 0x000fe20000000f00 */
[----:B------:R-:W-:Y:S01]  /*d150*/  UMOV UR7, 0x12f00000 ;  /* 0x12f0000000077882 */ /* 0x000fe20000000000 */
[----:B------:R-:W-:Y:S01]  /*d160*/  UMOV UR10, URZ ;  /* 0x0000003f000a7c82 */ /* 0x000fe20008000000 */
[----:B------:R-:W-:Y:S01]  /*d170*/  UIADD3.X UR5, URZ, UR55, URZ, UP0, !UPT ;  /* 0x000000373f057290 */ /* 0x000fe200087fe43f */
[----:B------:R0:W-:Y:S01]  /*d180*/  SYNCS.ARRIVE.TRANS64 RZ, [R11+URZ+0x38800], R6 ;  /* 0x038800060bff79a7 */ /* 0x0001e2000800003f */
[----:B------:R-:W-:Y:S01]  /*d190*/  UIADD3 UR8, UR16, 0x20400, URZ ;  /* 0x0002040010087890 */ /* 0x000fe2000fffe03f */
[----:B------:R-:W-:Y:S01]  /*d1a0*/  MOV R8, UR46 ;  /* 0x0000002e00087c02 */ /* 0x000fe20008000f00 */
[----:B------:R-:W-:-:S02]  /*d1b0*/  UIADD3 UR9, UR16, 0x38800, URZ ;  /* 0x0003880010097890 */ /* 0x000fc4000fffe03f */
[----:B------:R-:W-:Y:S01]  /*d1c0*/  UIADD3 UR40, UR16, 0x28400, URZ ;  /* 0x0002840010287890 */ /* 0x000fe2000fffe03f */
[----:B------:R-:W-:Y:S01]  /*d1d0*/  R2UR UR46, R8 ;  /* 0x00000000082e72ca */ /* 0x000fe200000e0000 */
[----:B------:R-:W-:Y:S01]  /*d1e0*/  UMOV UR42, 0x100 ;  /* 0x00000100002a7882 */ /* 0x000fe20000000000 */
[----:B------:R-:W-:Y:S01]  /*d1f0*/  UMOV UR43, UR11 ;  /* 0x0000000b002b7c82 */ /* 0x000fe20008000000 */
[----:B------:R-:W-:Y:S01]  /*d200*/  MOV R10, UR42 ;  /* 0x0000002a000a7c02 */ /* 0x000fe20008000f00 */
[----:B0-----:R-:W-:Y:S01]  /*d210*/  IMAD.MOV.U32 R6, RZ, RZ, 0x10000 ;  /* 0x00010000ff067424 */ /* 0x001fe200078e00ff */
[----:B------:R-:W-:Y:S01]  /*d220*/  UMOV UR42, 0x40 ;  /* 0x00000040002a7882 */ /* 0x000fe20000000000 */
[----:B------:R0:W-:Y:S01]  /*d230*/  UTMALDG.4D [UR8], [UR14], desc[UR6] ;  /* 0x000006080e0075b4 */ /* 0x0001e20008019000 */
[----:B------:R-:W-:Y:S01]  /*d240*/  UMOV UR44, UR12 ;  /* 0x0000000c002c7c82 */ /* 0x000fe20008000000 */
[----:B------:R-:W-:Y:S01]  /*d250*/  UMOV UR45, UR13 ;  /* 0x0000000d002d7c82 */ /* 0x000fe20008000000 */
[----:B------:R-:W-:Y:S01]  /*d260*/  UIADD3 UR56, UR16, 0x2a400, URZ ;  /* 0x0002a40010387890 */ /* 0x000fe2000fffe03f */
[----:B------:R1:W-:Y:S01]  /*d270*/  SYNCS.ARRIVE.TRANS64 RZ, [R11+URZ+0x38810], R6 ;  /* 0x038810060bff79a7 */ /* 0x0003e2000800003f */
[----:B------:R-:W-:-:S02]  /*d280*/  UIADD3 UR48, UR16, 0x2c400, URZ ;  /* 0x0002c40010307890 */ /* 0x000fc4000fffe03f */
        /* <DEDUP_REMOVED lines=17> */
[----:B0-----:R-:W-:Y:S01]  /*d3a0*/  UIADD3 UR8, UR16, 0x26400, URZ ;  /* 0x0002640010087890 */ /* 0x001fe2000fffe03f */
[----:B-1----:R-:W-:Y:S01]  /*d3b0*/  MOV R6, UR47 ;  /* 0x0000002f00067c02 */ /* 0x002fe20008000f00 */
        /* <DEDUP_REMOVED lines=16> */
[----:B------:R1:W-:Y:S01]  /*d4c0*/  UTMALDG.4D [UR48], [UR4], desc[UR6] ;  /* 0x00000630040075b4 */ /* 0x0003e20008019000 */
[----:B0-----:R-:W-:Y:S01]  /*d4d0*/  R2UR UR42, R10 ;  /* 0x000000000a2a72ca */ /* 0x001fe200000e0000 */
[----:B------:R-:W-:-:S02]  /*d4e0*/  UIADD3 UR40, UR16, 0x2e400, URZ ;  /* 0x0002e40010287890 */ /* 0x000fc4000fffe03f */
[----:B------:R-:W-:-:S10]  /*d4f0*/  UIADD3 UR16, UR16, 0x34400, URZ ;  /* 0x0003440010107890 */ /* 0x000fd4000fffe03f */
[----:B------:R1:W-:Y:S01]  /*d500*/  UTMALDG.4D [UR40], [UR4], desc[UR6] ;  /* 0x00000628040075b4 */ /* 0x0003e20008019000 */
[----:B------:R1:W-:Y:S01]  /*d510*/  UTMALDG.4D [UR32], [UR4], desc[UR6] ;  /* 0x00000620040075b4 */ /* 0x0003e20008019000 */
[----:B------:R1:W-:Y:S01]  /*d520*/  UTMALDG.4D [UR24], [UR4], desc[UR6] ;  /* 0x00000618040075b4 */ /* 0x0003e20008019000 */
[----:B------:R1:W-:Y:S02]  /*d530*/  UTMALDG.4D [UR16], [UR4], desc[UR6] ;  /* 0x00000610040075b4 */ /* 0x0003e40008019000 */
[----:B-1----:R-:W-:Y:S01]  /*d540*/  NOP ;  /* 0x0000000000007918 */ /* 0x002fe20000000000 */
.L_x_3503:
[----:B------:R-:W-:Y:S05]  /*d550*/  BSYNC B0 ;  /* 0x0000000000007941 */ /* 0x000fea0003800000 */
.L_x_3502:
[----:B------:R-:W2:Y:S02]  /*d560*/  LDL.LU R6, [R1+0x2c] ;  /* 0x00002c0001067983 */ /* 0x000ea40000300800 */
[----:B--2---:R-:W-:-:S13]  /*d570*/  R2UR UR5, R6 ;  /* 0x00000000060572ca */ /* 0x004fda00000e0000 */
[----:B------:R-:W-:-:S04]  /*d580*/  UIADD3 UR5, UR5, 0x1, URZ ;  /* 0x0000000105057890 */ /* 0x000fc8000fffe03f */
[----:B------:R-:W-:Y:S02]  /*d590*/  ULEA.HI UR4, UR5, UR5, URZ, 0x1 ;  /* 0x0000000505047291 */ /* 0x000fe4000f8f083f */
[----:B------:R-:W-:Y:S02]  /*d5a0*/  IMAD.U32 R6, RZ, RZ, UR5 ;  /* 0x00000005ff067e24 */ /* 0x000fe4000f8e00ff */
[----:B------:R-:W-:-:S03]  /*d5b0*/  ULOP3.LUT UR4, UR4, 0xfffffffe, URZ, 0xc0, !UPT ;  /* 0xfffffffe04047892 */ /* 0x000fc6000f8ec03f */
[----:B------:R0:W-:Y:S01]  /*d5c0*/  STL [R1+0x2c], R6 ;  /* 0x00002c0601007387 */ /* 0x0001e20000100800 */
[----:B------:R-:W-:-:S06]  /*d5d0*/  UIADD3 UR4, UR5, -UR4, URZ ;  /* 0x8000000405047290 */ /* 0x000fcc000fffe03f */
[----:B0-----:R-:W-:-:S05]  /*d5e0*/  IMAD.U32 R6, RZ, RZ, UR4 ;  /* 0x00000004ff067e24 */ /* 0x001fca000f8e00ff */
[----:B------:R-:W-:-:S04]  /*d5f0*/  SHF.L.U32 R6, R6, 0x1f, RZ ;  /* 0x0000001f06067819 */ /* 0x000fc800000006ff */
[----:B------:R-:W0:Y:S02]  /*d600*/  SYNCS.PHASECHK.TRANS64.TRYWAIT P0, [R11+URZ+0x38820], R6 ;  /* 0x038820060b0075a7 */ /* 0x000e24000800017f */
[----:B0-----:R-:W-:Y:S05]  /*d610*/  @!P0 BRA `(.L_x_3504) ;  /* 0x0000003000b88947 */ /* 0x001fea0003800000 */
.L_x_3570:
[----:B------:R-:W-:Y:S01]  /*d620*/  ULDC.64 UR38, c[0x0][0x3f8] ;  /* 0x0000fe0000267ab9 */ /* 0x000fe20000000a00 */
[----:B------:R-:W-:Y:S01]  /*d630*/  ULDC.64 UR46, c[0x0][0x408] ;  /* 0x00010200002e7ab9 */ /* 0x000fe20000000a00 */
        /* <DEDUP_REMOVED lines=11> */
.L_x_3571:
        /* <DEDUP_REMOVED lines=11> */
.L_x_3508:
        /* <DEDUP_REMOVED lines=19> */
[----:B--2---:R-:W-:Y:S02]  /*d8d0*/  LEA R6, R10, R11, 0x10 ;  /* 0x0000000b0a067211 */ /* 0x004fe400078e80ff */
[----:B---3--:R-:W-:-:S02]  /*d8e0*/  R2UR UR11, R13 ;  /* 0x000000000d0b72ca */ /* 0x008fc400000e0000 */
        /* <DEDUP_REMOVED lines=37> */
.L_x_3506:
[----:B------:R-:W-:Y:S05]  /*db40*/  BSYNC B0 ;  /* 0x0000000000007941 */ /* 0x000fea0003800000 */
.L_x_3505:
        /* <DEDUP_REMOVED lines=29> */
[----:B------:R-:W-:Y:S01]  /*dd20*/  MOV R10, R8 ;  /* 0x00000008000a7202 */ /* 0x000fe20000000f00 */
[----:B------:R-:W-:Y:S01]  /*dd30*/  ULDC.64 UR4, c[0x0][0x408] ;  /* 0x0001020000047ab9 */ /* 0x000fe20000000a00 */
[----:B------:R-:W-:Y:S01]  /*dd40*/  ULDC.64 UR6, c[0x0][0x208] ;  /* 0x0000820000067ab9 */ /* 0x000fe20000000a00 */
        /* <DEDUP_REMOVED lines=15> */
.L_x_3515:
[----:B-1----:R-:W1:Y:S01]  /*de40*/  S2R R3, SR_CgaCtaId ;  /* 0x0000000000037919 */ /* 0x002e620000008800 */
[----:B------:R-:W-:-:S04]  /*de50*/  MOV R2, 0x400 ;  /* 0x0000040000027802 */ /* 0x000fc80000000f00 */
[----:B-1----:R-:W-:Y:S02]  /*de60*/  LEA R2, R3, R2, 0x18 ;  /* 0x0000000203027211 */ /* 0x002fe400078ec0ff */
[----:B------:R-:W-:-:S03]  /*de70*/  SHF.L.U32 R3, R14, 0x1f, RZ ;  /* 0x0000001f0e037819 */ /* 0x000fc600000006ff */
[----:B------:R-:W-:-:S04]  /*de80*/  IMAD R2, R15, 0x8, R2 ;  /* 0x000000080f027824 */ /* 0x000fc800078e0202 */
[----:B------:R-:W1:Y:S02]  /*de90*/  SYNCS.PHASECHK.TRANS64.TRYWAIT P0, [R2+URZ+0x38840], R3 ;  /* 0x03884003020075a7 */ /* 0x000e64000800017f */
[----:B-1----:R-:W-:Y:S05]  /*dea0*/  @!P0 BRA `(.L_x_3516) ;  /* 0x0000002800c88947 */ /* 0x002fea0003800000 */
.L_x_3572:
[----:B------:R-:W2:Y:S02]  /*deb0*/  S2R R6, SR_TID.X ;  /* 0x0000000000067919 */ /* 0x000ea40000002100 */
        /* <DEDUP_REMOVED lines=10> */
.L_x_3517:
        /* <DEDUP_REMOVED lines=14> */
[----:B--2---:R-:W-:-:S04]  /*e040*/  LEA R6, R6, R12, 0xd ;  /* 0x0000000c06067211 */ /* 0x004fc800078e68ff */
[----:B------:R-:W-:Y:S01]  /*e050*/  R2UR UR8, R6 ;  /* 0x00000000060872ca */ /* 0x000fe200000e0000 */
[----:B---3--:R-:W-:-:S05]  /*e060*/  IMAD R8, R8, 0x40, R10 ;  /* 0x0000004008087824 */ /* 0x008fca00078e020a */
[----:B------:R-:W-:-:S07]  /*e070*/  R2UR UR11, R8 ;  /* 0x00000000080b72ca */ /* 0x000fce00000e0000 */
[----:B------:R-:W-:-:S09]  /*e080*/  UIADD3 UR8, UR8, 0x22400, URZ ;  /* 0x0002240008087890 */ /* 0x000fd2000fffe03f */
[----:B------:R2:W-:Y:S01]  /*e090*/  UTMALDG.4D [UR8], [UR4], desc[UR6] ;  /* 0x00000608040075b4 */ /* 0x0005e20008019000 */
[----:B------:R-:W3:Y:S02]  /*e0a0*/  SYNCS.PHASECHK.TRANS64.TRYWAIT P0, [R2+URZ+0x38860], R3 ;  /* 0x03886003020075a7 */ /* 0x000ee4000800017f */
[----:B--23--:R-:W-:Y:S05]  /*e0b0*/  @!P0 BRA `(.L_x_3518) ;  /* 0x0000002800588947 */ /* 0x00cfea0003800000 */
.L_x_3573:
        /* <DEDUP_REMOVED lines=8> */
.L_x_3519:
[----:B-12---:R-:W2:Y:S01]  /*e140*/  LDL R3, [R1] ;  /* 0x0000000001037983 */ /* 0x006ea20000100800 */
        /* <DEDUP_REMOVED lines=53> */
.L_x_3514:
[----:B------:R-:W-:Y:S05]  /*e4a0*/  BSYNC B2 ;  /* 0x0000000000027941 */ /* 0x000fea0003800000 */
.L_x_3513:
[----:B------:R-:W2:Y:S02]  /*e4b0*/  LDL.LU R2, [R1+0x14] ;  /* 0x0000140001027983 */ /* 0x000ea40000300800 */
[----:B--2---:R-:W-:-:S07]  /*e4c0*/  VIADD R8, R2, 0xfffffffd ;  /* 0xfffffffd02087836 */ /* 0x004fce0000000000 */
.L_x_3512:
[----:B------:R-:W-:Y:S05]  /*e4d0*/  BSYNC B1 ;  /* 0x0000000000017941 */ /* 0x000fea0003800000 */
.L_x_3511:
[----:B------:R-:W-:-:S05]  /*e4e0*/  IMAD.MOV R2, RZ, RZ, -R11 ;  /* 0x000000ffff027224 */ /* 0x000fca00078e0a0b */
[----:B------:R-:W-:-:S13]  /*e4f0*/  ISETP.NE.AND P0, PT, R9, R2, PT ;  /* 0x000000020900720c */ /* 0x000fda0003f05270 */
[----:B------:R-:W-:Y:S05]  /*e500*/  @!P0 BRA `(.L_x_3510) ;  /* 0x0000001000388947 */ /* 0x000fea0003800000 */
.L_x_3534:
[----:B------:R-:W2:Y:S04]  /*e510*/  LDL.LU R3, [R1] ;  /* 0x0000000001037983 */ /* 0x000ea80000300800 */
[----:B------:R-:W3:Y:S01]  /*e520*/  LDL.LU R2, [R1+0x4] ;  /* 0x0000040001027983 */ /* 0x000ee20000300800 */
[----:B------:R-:W-:Y:S05]  /*e530*/  YIELD ;  /* 0x0000000000007946 */ /* 0x000fea0003800000 */
[----:B------:R-:W-:Y:S01]  /*e540*/  BSSY B1, `(.L_x_3520) ;  /* 0x0000081000017945 */ /* 0x000fe20003800000 */
[----:B--2---:R-:W-:-:S04]  /*e550*/  IADD3 R9, R3, 0x1, RZ ;  /* 0x0000000103097810 */ /* 0x004fc80007ffe0ff */
[----:B------:R-:W-:-:S04]  /*e560*/  ISETP.NE.AND P0, PT, R9, 0x2, PT ;  /* 0x000000020900780c */ /* 0x000fc80003f05270 */
[----:B------:R-:W-:Y:S02]  /*e570*/  SEL R10, RZ, 0x1, P0 ;  /* 0x00000001ff0a7807 */ /* 0x000fe40000000000 */
[----:B------:R-:W-:Y:S02]  /*e580*/  SEL R9, R9, RZ, P0 ;  /* 0x000000ff09097207 */ /* 0x000fe40000000000 */
[----:B---3--:R-:W-:Y:S01]  /*e590*/  LOP3.LUT R10, R2, R10, RZ, 0x3c, !PT ;  /* 0x0000000a020a7212 */ /* 0x008fe200078e3cff */
[----:B-1----:R-:W-:Y:S06]  /*e5a0*/  @!P6 BRA `(.L_x_3521) ;  /* 0x0000000400e8e947 */ /* 0x002fec0003800000 */
[----:B------:R-:W-:Y:S01]  /*e5b0*/  ISETP.NE.U32.AND P0, PT, RZ, UR38, PT ;  /* 0x00000026ff007c0c */ /* 0x000fe2000bf05070 */
[----:B------:R-:W-:-:S03]  /*e5c0*/  IMAD.MOV.U32 R12, RZ, RZ, R8 ;  /* 0x000000ffff0c7224 */ /* 0x000fc600078e0008 */
[----:B------:R-:W-:-:S13]  /*e5d0*/  ISETP.NE.AND.EX P0, PT, RZ, UR39, PT, P0 ;  /* 0x00000027ff007c0c */ /* 0x000fda000bf05300 */
[----:B------:R-:W-:Y:S05]  /*e5e0*/  @!P0 BRA `(.L_x_3522) ;  /* 0x0000000000488947 */ /* 0x000fea0003800000 */
[----:B------:R-:W1:Y:S01]  /*e5f0*/  LDC R12, c[0x0][0x41c] ;  /* 0x00010700ff0c7b82 */ /* 0x000e620000000800 */
[----:B------:R-:W-:Y:S01]  /*e600*/  IMAD.MOV.U32 R11, RZ, RZ, R8 ;  /* 0x000000ffff0b7224 */ /* 0x000fe200078e0008 */
        /* <DEDUP_REMOVED lines=11> */
[----:B------:R-:W-:-:S04]  /*e6c0*/  LEA R6, P0, R2, UR38, 0x2 ;  /* 0x0000002602067c11 */ /* 0x000fc8000f8010ff */
[----:B------:R-:W-:Y:S01]  /*e6d0*/  LEA.HI.X R7, R2, UR39, R3, 0x2, P0 ;  /* 0x0000002702077c11 */ /* 0x000fe200080f1403 */
[----:B------:R-:W-:-:S04]  /*e6e0*/  IMAD.MOV R3, RZ, RZ, -R11 ;  /* 0x000000ffff037224 */ /* 0x000fc800078e0a0b */
[----:B------:R-:W-:Y:S01]  /*e6f0*/  IMAD R12, R12, R3, R8 ;  /* 0x000000030c0c7224 */ /* 0x000fe200078e0208 */
[----:B------:R1:W5:Y:S06]  /*e700*/  LDG.E R7, desc[UR4][R6.64] ;  /* 0x0000000406077981 */ /* 0x00036c000c1e1900 */
.L_x_3522:
[----:B------:R-:W2:Y:S01]  /*e710*/  S2R R3, SR_CgaCtaId ;  /* 0x0000000000037919 */ /* 0x000ea20000008800 */
[----:B------:R-:W-:-:S04]  /*e720*/  MOV R2, 0x400 ;  /* 0x0000040000027802 */ /* 0x000fc80000000f00 */
[----:B--2---:R-:W-:Y:S02]  /*e730*/  LEA R2, R3, R2, 0x18 ;  /* 0x0000000203027211 */ /* 0x004fe400078ec0ff */
[----:B------:R-:W-:Y:S02]  /*e740*/  SHF.L.U32 R3, R10, 0x1f, RZ ;  /* 0x0000001f0a037819 */ /* 0x000fe400000006ff */
[----:B------:R-:W-:-:S04]  /*e750*/  LEA R2, R9, R2, 0x3 ;  /* 0x0000000209027211 */ /* 0x000fc800078e18ff */
[----:B------:R-:W2:Y:S02]  /*e760*/  SYNCS.PHASECHK.TRANS64.TRYWAIT P0, [R2+URZ+0x38840], R3 ;  /* 0x03884003020075a7 */ /* 0x000ea4000800017f */
[----:B--2---:R-:W-:Y:S05]  /*e770*/  @!P0 BRA `(.L_x_3523) ;  /* 0x0000002000bc8947 */ /* 0x004fea0003800000 */
.L_x_3574:
        /* <DEDUP_REMOVED lines=11> */
.L_x_3524:
        /* <DEDUP_REMOVED lines=21> */
.L_x_3575:
        /* <DEDUP_REMOVED lines=8> */
.L_x_3526:
        /* <DEDUP_REMOVED lines=53> */
.L_x_3521:
[----:B------:R-:W-:Y:S05]  /*ed50*/  BSYNC B1 ;  /* 0x0000000000017941 */ /* 0x000fea0003800000 */
.L_x_3520:
        /* <DEDUP_REMOVED lines=9> */
[----:B------:R-:W-:Y:S01]  /*edf0*/  ISETP.NE.U32.AND P0, PT, RZ, UR38, PT ;  /* 0x00000026ff007c0c */ /* 0x000fe2000bf05070 */
[----:B------:R-:W-:-:S03]  /*ee00*/  VIADD R9, R8, 0xffffffff ;  /* 0xffffffff08097836 */ /* 0x000fc60000000000 */
[----:B------:R-:W-:-:S13]  /*ee10*/  ISETP.NE.AND.EX P0, PT, RZ, UR39, PT, P0 ;  /* 0x00000027ff007c0c */ /* 0x000fda000bf05300 */
[----:B------:R-:W-:Y:S05]  /*ee20*/  @!P0 BRA `(.L_x_3529) ;  /* 0x0000000000448947 */ /* 0x000fea0003800000 */
[----:B------:R-:W2:Y:S01]  /*ee30*/  LDC R6, c[0x0][0x41c] ;  /* 0x00010700ff067b82 */ /* 0x000ea20000000800 */
[----:B------:R-:W-:Y:S01]  /*ee40*/  IMAD R7, R5, UR46, RZ ;  /* 0x0000002e05077c24 */ /* 0x000fe2000f8e02ff */
[----:B------:R-:W-:Y:S01]  /*ee50*/  ULDC.64 UR4, c[0x0][0x208] ;  /* 0x0000820000047ab9 */ /* 0x000fe20000000a00 */
[----:B--2---:R-:W-:-:S13]  /*ee60*/  ISETP.NE.AND P0, PT, R6, 0x1, PT ;  /* 0x000000010600780c */ /* 0x004fda0003f05270 */
[----:B------:R-:W2:Y:S02]  /*ee70*/  @P0 LDC.64 R2, c[0x0][0x420] ;  /* 0x00010800ff020b82 */ /* 0x000ea40000000a00 */
[----:B--2---:R-:W-:-:S04]  /*ee80*/  @P0 IMAD.HI.U32 R10, R9, R2, RZ ;  /* 0x00000002090a0227 */ /* 0x004fc800078e00ff */
[----:B------:R-:W-:Y:S01]  /*ee90*/  IMAD.MOV.U32 R2, RZ, RZ, R9 ;  /* 0x000000ffff027224 */ /* 0x000fe200078e0009 */
[----:B------:R-:W-:-:S05]  /*eea0*/  @P0 SHF.R.U32.HI R2, RZ, R3, R10 ;  /* 0x00000003ff020219 */ /* 0x000fca000001160a */
[----:B------:R-:W-:-:S04]  /*eeb0*/  IMAD.MOV R3, RZ, RZ, -R2 ;  /* 0x000000ffff037224 */ /* 0x000fc800078e0a02 */
[----:B------:R-:W-:Y:S01]  /*eec0*/  IMAD R9, R6, R3, R9 ;  /* 0x0000000306097224 */ /* 0x000fe200078e0209 */
[--C-:B------:R-:W-:Y:S01]  /*eed0*/  SHF.R.S32.HI R3, RZ, 0x1f, R2.reuse ;  /* 0x0000001fff037819 */ /* 0x100fe20000011402 */
[C---:B------:R-:W-:Y:S02]  /*eee0*/  IMAD R6, R0.reuse, UR47, R7 ;  /* 0x0000002f00067c24 */ /* 0x040fe4000f8e0207 */
[----:B------:R-:W-:-:S04]  /*eef0*/  IMAD.WIDE.U32 R2, R0, UR46, R2 ;  /* 0x0000002e00027c25 */ /* 0x000fc8000f8e0002 */
[----:B------:R-:W-:Y:S01]  /*ef00*/  IMAD.IADD R3, R6, 0x1, R3 ;  /* 0x0000000106037824 */ /* 0x000fe200078e0203 */
[----:B------:R-:W-:-:S04]  /*ef10*/  LEA R6, P0, R2, UR38, 0x2 ;  /* 0x0000002602067c11 */ /* 0x000fc8000f8010ff */
[----:B------:R-:W-:-:S06]  /*ef20*/  LEA.HI.X R7, R2, UR39, R3, 0x2, P0 ;  /* 0x0000002702077c11 */ /* 0x000fcc00080f1403 */
[----:B------:R2:W5:Y:S03]  /*ef30*/  LDG.E R7, desc[UR4][R6.64] ;  /* 0x0000000406077981 */ /* 0x000566000c1e1900 */
.L_x_3529:
[----:B------:R-:W3:Y:S01]  /*ef40*/  S2R R3, SR_CgaCtaId ;  /* 0x0000000000037919 */ /* 0x000ee20000008800 */
[----:B------:R-:W-:-:S04]  /*ef50*/  MOV R2, 0x400 ;  /* 0x0000040000027802 */ /* 0x000fc80000000f00 */
[----:B---3--:R-:W-:Y:S02]  /*ef60*/  LEA R2, R3, R2, 0x18 ;  /* 0x0000000203027211 */ /* 0x008fe400078ec0ff */
[----:B------:R-:W-:-:S03]  /*ef70*/  SHF.L.U32 R3, R11, 0x1f, RZ ;  /* 0x0000001f0b037819 */ /* 0x000fc600000006ff */
[----:B------:R-:W-:-:S04]  /*ef80*/  IMAD R2, R12, 0x8, R2 ;  /* 0x000000080c027824 */ /* 0x000fc800078e0202 */
[----:B------:R-:W3:Y:S02]  /*ef90*/  SYNCS.PHASECHK.TRANS64.TRYWAIT P0, [R2+URZ+0x38840], R3 ;  /* 0x03884003020075a7 */ /* 0x000ee4000800017f */
[----:B---3--:R-:W-:Y:S05]  /*efa0*/  @!P0 BRA `(.L_x_3530) ;  /* 0x0000001800d88947 */ /* 0x008fea0003800000 */
.L_x_3576:
        /* <DEDUP_REMOVED lines=11> */
.L_x_3531:
        /* <DEDUP_REMOVED lines=22> */
.L_x_3577:
        /* <DEDUP_REMOVED lines=8> */
.L_x_3533:
        /* <DEDUP_REMOVED lines=54> */
.L_x_3528:
[----:B------:R-:W-:Y:S05]  /*f5a0*/  BSYNC B1 ;  /* 0x0000000000017941 */ /* 0x000fea0003800000 */
.L_x_3527:
[C---:B------:R-:W-:Y:S01]  /*f5b0*/  ISETP.GT.AND P0, PT, R8.reuse, 0x1, PT ;  /* 0x000000010800780c */ /* 0x040fe20003f04270 */
[----:B------:R-:W-:-:S05]  /*f5c0*/  VIADD R2, R8, 0xfffffffe ;  /* 0xfffffffe08027836 */ /* 0x000fca0000000000 */
[----:B------:R-:W-:-:S07]  /*f5d0*/  MOV R8, R2 ;  /* 0x0000000200087202 */ /* 0x000fce0000000f00 */
[----:B------:R-:W-:Y:S05]  /*f5e0*/  @P0 BRA `(.L_x_3534) ;  /* 0xffffffec00c80947 */ /* 0x000fea000383ffff */
.L_x_3510:
[----:B------:R-:W-:Y:S05]  /*f5f0*/  BSYNC B0 ;  /* 0x0000000000007941 */ /* 0x000fea0003800000 */
.L_x_3509:
        /* <DEDUP_REMOVED lines=11> */
[----:B--2---:R-:W2:Y:S01]  /*f6b0*/  LDL R2, [R1+0x30] ;  /* 0x0000300001027983 */ /* 0x004ea20000100800 */
[----:B------:R-:W-:Y:S01]  /*f6c0*/  VOTEU.ANY UR4, UPT, PT ;  /* 0x0000000000047886 */ /* 0x000fe200038e0100 */
[----:B------:R-:W-:Y:S01]  /*f6d0*/  ULDC.64 UR6, c[0x0][0x208] ;  /* 0x0000820000067ab9 */ /* 0x000fe20000000a00 */
[----:B------:R-:W3:Y:S01]  /*f6e0*/  FLO.U32 R4, UR4 ;  /* 0x0000000400047d00 */ /* 0x000ee200080e0000 */
[----:B------:R-:W3:Y:S07]  /*f6f0*/  S2R R7, SR_LANEID ;  /* 0x0000000000077919 */ /* 0x000eee0000000000 */
[----:B------:R-:W4:Y:S01]  /*f700*/  POPC R5, UR4 ;  /* 0x0000000400057d09 */ /* 0x000f220008000000 */
[----:B---3--:R-:W-:-:S02]  /*f710*/  ISETP.EQ.U32.AND P0, PT, R4, R7, PT ;  /* 0x000000070400720c */ /* 0x008fc40003f02070 */
[----:B--2---:R-:W-:Y:S02]  /*f720*/  R2UR UR5, R2 ;  /* 0x00000000020572ca */ /* 0x004fe400000e0000 */
[----:B------:R-:W4:Y:S09]  /*f730*/  LDC.64 R2, c[0x0][0xd38] ;  /* 0x00034e00ff027b82 */ /* 0x000f320000000a00 */
[----:B----4-:R-:W2:Y:S01]  /*f740*/  @P0 ATOMG.E.ADD.STRONG.GPU PT, R3, desc[UR6][R2.64], R5 ;  /* 0x00000005020309a8 */ /* 0x010ea200081ee1c6 */
[----:B------:R-:W3:Y:S02]  /*f750*/  S2R R6, SR_LTMASK ;  /* 0x0000000000067919 */ /* 0x000ee40000003900 */
[----:B---3--:R-:W-:-:S04]  /*f760*/  LOP3.LUT R6, R6, UR4, RZ, 0xc0, !PT ;  /* 0x0000000406067c12 */ /* 0x008fc8000f8ec0ff */
[----:B------:R-:W3:Y:S01]  /*f770*/  POPC R7, R6 ;  /* 0x0000000600077309 */ /* 0x000ee20000000000 */
[----:B--2---:R-:W3:Y:S02]  /*f780*/  SHFL.IDX PT, R4, R3, R4, 0x1f ;  /* 0x00001f0403047589 */ /* 0x004ee400000e0000 */
[----:B---3--:R-:W-:-:S07]  /*f790*/  IADD3 R16, R4, UR5, R7 ;  /* 0x0000000504107c10 */ /* 0x008fce000fffe007 */
.L_x_3536:
[----:B------:R-:W-:Y:S05]  /*f7a0*/  BSYNC B0 ;  /* 0x0000000000007941 */ /* 0x000fea0003800000 */
.L_x_3535:
[----:B--2---:R-:W2:Y:S02]  /*f7b0*/  LDL.LU R2, [R1+0x4] ;  /* 0x0000040001027983 */ /* 0x004ea40000300800 */
[----:B--2---:R-:W-:-:S05]  /*f7c0*/  LOP3.LUT R2, R2, R0, RZ, 0x3c, !PT ;  /* 0x0000000002027212 */ /* 0x004fca00078e3cff */
[----:B------:R2:W-:Y:S02]  /*f7d0*/  STL [R1+0x4], R2 ;  /* 0x0000040201007387 */ /* 0x0005e40000100800 */
.L_x_3491:
[----:B------:R-:W-:Y:S05]  /*f7e0*/  BSYNC B6 ;  /* 0x0000000000067941 */ /* 0x000fea0003800000 */
.L_x_3489:
[----:B------:R-:W-:-:S03]  /*f7f0*/  UMOV UR4, 0xffffffff ;  /* 0xffffffff00047882 */ /* 0x000fc60000000000 */
[----:B------:R-:W-:Y:S05]  /*f800*/  BRA.DIV UR4, `(.L_x_3537) ;  /* 0x0000001204e87947 */ /* 0x000fea000b800000 */
[----:B------:R3:W4:Y:S04]  /*f810*/  SHFL.IDX PT, R4, R16, RZ, 0x1f ;  /* 0x00001fff10047589 */ /* 0x00072800000e0000 */
[----:B------:R3:W0:Y:S02]  /*f820*/  SHFL.IDX PT, R5, R16, 0x1, 0x1f ;  /* 0x00201f0010057f89 */ /* 0x00062400000e0000 */
.L_x_3581:
        /* <DEDUP_REMOVED lines=10> */
[----:B--2---:R-:W0:Y:S01]  /*f8d0*/  LDC.64 R2, c[0x0][0xd58] ;  /* 0x00035600ff027b82 */ /* 0x004e220000000a00 */
[----:B------:R-:W-:Y:S01]  /*f8e0*/  ULDC.64 UR4, c[0x0][0x208] ;  /* 0x0000820000047ab9 */ /* 0x000fe20000000a00 */
[----:B0-----:R-:W-:-:S05]  /*f8f0*/  IMAD.WIDE R2, R7, 0x4, R2 ;  /* 0x0000000407027825 */ /* 0x001fca00078e0202 */
[----:B------:R0:W5:Y:S02]  /*f900*/  LDG.E R17, desc[UR4][R2.64] ;  /* 0x0000000402117981 */ /* 0x000164000c1e1900 */
.L_x_3539:
[----:B------:R-:W-:Y:S05]  /*f910*/  BSYNC B0 ;  /* 0x0000000000007941 */ /* 0x000fea0003800000 */
.L_x_3538:
        /* <DEDUP_REMOVED lines=23> */
.L_x_3589:
[----:B------:R-:W-:Y:S02]  /*fa90*/  ULDC UR4, c[0x0][0xd10] ;  /* 0x0003440000047ab9 */ /* 0x000fe40000000800 */
[----:B---3--:R-:W-:-:S04]  /*faa0*/  IMAD.U32 R16, RZ, RZ, UR4 ;  /* 0x00000004ff107e24 */ /* 0x008fc8000f8e00ff */
[----:B--2---:R-:W-:-:S04]  /*fab0*/  IMAD R2, R14, R16, RZ ;  /* 0x000000100e027224 */ /* 0x004fc800078e02ff */
[----:B------:R-:W-:-:S05]  /*fac0*/  IMAD.IADD R5, R5, 0x1, R2 ;  /* 0x0000000105057824 */ /* 0x000fca00078e0202 */
[----:B----4-:R-:W-:-:S13]  /*fad0*/  ISETP.GT.AND P0, PT, R5, R4, PT ;  /* 0x000000040500720c */ /* 0x010fda0003f04270 */
[----:B------:R-:W-:Y:S05]  /*fae0*/  @P0 BRA `(.L_x_3541) ;  /* 0x0000000000b80947 */ /* 0x000fea0003800000 */
[----:B------:R-:W2:Y:S02]  /*faf0*/  LDC R0, c[0x0][0xd14] ;  /* 0x00034500ff007b82 */ /* 0x000ea40000000800 */
.L_x_3546:
[----:B------:R-:W-:-:S04]  /*fb00*/  IADD3 R19, R19, 0x1f, RZ ;  /* 0x0000001f13137810 */ /* 0x000fc80007ffe0ff */
[----:B--2---:R-:W-:-:S13]  /*fb10*/  ISETP.GE.AND P0, PT, R19, R0, PT ;  /* 0x000000001300720c */ /* 0x004fda0003f06270 */
[----:B------:R-:W-:Y:S05]  /*fb20*/  @P0 BRA `(.L_x_3542) ;  /* 0x0000000400600947 */ /* 0x000fea0003800000 */
[----:B------:R-:W2:Y:S01]  /*fb30*/  S2R R2, SR_TID.X ;  /* 0x0000000000027919 */ /* 0x000ea20000002100 */
[----:B------:R-:W-:Y:S01]  /*fb40*/  BSSY B0, `(.L_x_3543) ;  /* 0x000000b000007945 */ /* 0x000fe20003800000 */
[----:B------:R-:W-:Y:S01]  /*fb50*/  IMAD.MOV.U32 R17, RZ, RZ, RZ ;  /* 0x000000ffff117224 */ /* 0x000fe200078e00ff */
[----:B--2---:R-:W-:-:S04]  /*fb60*/  LOP3.LUT R8, R2, 0x1f, RZ, 0xc0, !PT ;  /* 0x0000001f02087812 */ /* 0x004fc800078ec0ff */
        /* <DEDUP_REMOVED lines=8> */
.L_x_3544:
[----:B------:R-:W-:Y:S05]  /*fbf0*/  BSYNC B0 ;  /* 0x0000000000007941 */ /* 0x000fea0003800000 */
.L_x_3543:
[----:B------:R-:W-:-:S03]  /*fc00*/  UMOV UR4, 0xffffffff ;  /* 0xffffffff00047882 */ /* 0x000fc60000000000 */
[----:B------:R-:W-:Y:S05]  /*fc10*/  BRA.DIV UR4, `(.L_x_3545) ;  /* 0x0000001604007947 */ /* 0x000fea000b800000 */
[----:B-----5:R-:W3:Y:S01]  /*fc20*/  SHFL.UP PT, R14, R17, 0x1, RZ ;  /* 0x04200000110e7989 */ /* 0x020ee200000e00ff */
[C---:B------:R-:W-:Y:S02]  /*fc30*/  ISETP.NE.AND P0, PT, R8.reuse, RZ, PT ;  /* 0x000000ff0800720c */ /* 0x040fe40003f05270 */
[----:B------:R-:W-:Y:S02]  /*fc40*/  ISETP.GE.U32.AND P1, PT, R8, 0x2, PT ;  /* 0x000000020800780c */ /* 0x000fe40003f26070 */
[----:B---3--:R-:W-:Y:S02]  /*fc50*/  SEL R14, R14, RZ, P0 ;  /* 0x000000ff0e0e7207 */ /* 0x008fe40000000000 */
[----:B------:R-:W-:-:S03]  /*fc60*/  ISETP.GE.U32.AND P0, PT, R8, 0x4, PT ;  /* 0x000000040800780c */ /* 0x000fc60003f06070 */
[----:B------:R-:W-:-:S05]  /*fc70*/  IMAD.IADD R13, R17, 0x1, R14 ;  /* 0x00000001110d7824 */ /* 0x000fca00078e020e */
[----:B------:R-:W2:Y:S02]  /*fc80*/  SHFL.UP PT, R14, R13, 0x2, RZ ;  /* 0x044000000d0e7989 */ /* 0x000ea400000e00ff */
        /* <DEDUP_REMOVED lines=14> */
.L_x_3597:
[----:B------:R-:W-:Y:S02]  /*fd70*/  ULDC UR4, c[0x0][0xd10] ;  /* 0x0003440000047ab9 */ /* 0x000fe40000000800 */
[----:B------:R-:W-:-:S04]  /*fd80*/  IMAD.U32 R16, RZ, RZ, UR4 ;  /* 0x00000004ff107e24 */ /* 0x000fc8000f8e00ff */
[----:B--2---:R-:W-:-:S04]  /*fd90*/  IMAD R2, R14, R16, RZ ;  /* 0x000000100e027224 */ /* 0x004fc800078e02ff */
[----:B------:R-:W-:-:S05]  /*fda0*/  IMAD.IADD R5, R2, 0x1, R5 ;  /* 0x0000000102057824 */ /* 0x000fca00078e0205 */
[----:B------:R-:W-:-:S13]  /*fdb0*/  ISETP.GT.AND P0, PT, R5, R4, PT ;  /* 0x000000040500720c */ /* 0x000fda0003f04270 */
[----:B------:R-:W-:Y:S05]  /*fdc0*/  @!P0 BRA `(.L_x_3546) ;  /* 0xfffffffc004c8947 */ /* 0x000fea000383ffff */
.L_x_3541:
        /* <DEDUP_REMOVED lines=8> */
.L_x_3601:
[----:B------:R-:W-:Y:S01]  /*fe50*/  ISETP.NE.AND P0, PT, R6, RZ, PT ;  /* 0x000000ff0600720c */ /* 0x000fe20003f05270 */
[----:B------:R-:W-:-:S12]  /*fe60*/  IMAD.MOV.U32 R14, RZ, RZ, RZ ;  /* 0x000000ffff0e7224 */ /* 0x000fd800078e00ff */
[----:B------:R-:W-:Y:S05]  /*fe70*/  @!P0 BRA `(.L_x_3548) ;  /* 0x0000000000108947 */ /* 0x000fea0003800000 */
[----:B------:R-:W-:Y:S01]  /*fe80*/  UMOV UR4, 0xffffffff ;  /* 0xffffffff00047882 */ /* 0x000fe20000000000 */
[----:B-1----:R-:W-:Y:S02]  /*fe90*/  IADD3 R12, R5, -0x1, RZ ;  /* 0xffffffff050c7810 */ /* 0x002fe40007ffe0ff */
[----:B------:R-:W-:Y:S05]  /*fea0*/  BRA.DIV UR4, `(.L_x_3549) ;  /* 0x0000001604747947 */ /* 0x000fea000b800000 */
[----:B------:R4:W1:Y:S02]  /*feb0*/  SHFL.IDX PT, R14, R3, R12, 0x1f ;  /* 0x00001f0c030e7589 */ /* 0x00086400000e0000 */
.L_x_3548:
[----:B---3--:R-:W-:Y:S01]  /*fec0*/  IABS R6, R17 ;  /* 0x0000001100067213 */ /* 0x008fe20000000000 */
[----:B-1----:R-:W-:Y:S02]  /*fed0*/  IMAD R16, R14, R16, R2 ;  /* 0x000000100e107224 */ /* 0x002fe400078e0202 */
[----:B------:R-:W-:Y:S01]  /*fee0*/  IMAD.MOV.U32 R2, RZ, RZ, RZ ;  /* 0x000000ffff027224 */ /* 0x000fe200078e00ff */
[----:B------:R-:W1:Y:S01]  /*fef0*/  I2F.RP R7, R6 ;  /* 0x0000000600077306 */ /* 0x000e620000209400 */
[----:B------:R-:W-:-:S07]  /*ff00*/  IMAD.IADD R19, R5, 0x1, R19 ;  /* 0x0000000105137824 */ /* 0x000fce00078e0213 */
[----:B-1----:R-:W1:Y:S02]  /*ff10*/  MUFU.RCP R7, R7 ;  /* 0x0000000700077308 */ /* 0x002e640000001000 */
[----:B-1----:R-:W-:-:S06]  /*ff20*/  VIADD R8, R7, 0xffffffe ;  /* 0x0ffffffe07087836 */ /* 0x002fcc0000000000 */
[----:B0---4-:R-:W0:Y:S02]  /*ff30*/  F2I.FTZ.U32.TRUNC.NTZ R3, R8 ;  /* 0x0000000800037305 */ /* 0x011e24000021f000 */
        /* <DEDUP_REMOVED lines=11> */
[----:B------:R-:W-:Y:S01]  /*fff0*/  @!P0 IADD3 R7, R7, -R6, RZ ;  /* 0x8000000607078210 */ /* 0x000fe20007ffe0ff */
[----:B------:R-:W-:-:S03]  /*10000*/  @!P0 VIADD R3, R3, 0x1 ;  /* 0x0000000103038836 */ /* 0x000fc60000000000 */
[----:B------:R-:W-:-:S13]  /*10010*/  ISETP.GE.U32.AND P0, PT, R7, R6, PT ;  /* 0x000000060700720c */ /* 0x000fda0003f06070 */
[----:B------:R-:W-:Y:S01]  /*10020*/  @P0 VIADD R3, R3, 0x1 ;  /* 0x0000000103030836 */ /* 0x000fe20000000000 */
[----:B------:R-:W-:-:S13]  /*10030*/  ISETP.GE.AND P0, PT, R4, RZ, PT ;  /* 0x000000ff0400720c */ /* 0x000fda0003f06270 */
[----:B------:R-:W-:Y:S01]  /*10040*/  @!P0 IMAD.MOV R3, RZ, RZ, -R3 ;  /* 0x000000ffff038224 */ /* 0x000fe200078e0a03 */
[----:B------:R-:W-:-:S13]  /*10050*/  ISETP.NE.AND P0, PT, R17, RZ, PT ;  /* 0x000000ff1100720c */ /* 0x000fda0003f05270 */
[----:B------:R-:W-:-:S04]  /*10060*/  @!P0 LOP3.LUT R3, RZ, R17, RZ, 0x33, !PT ;  /* 0x00000011ff038212 */ /* 0x000fc800078e33ff */
[----:B------:R-:W-:Y:S01]  /*10070*/  MOV R18, R3 ;  /* 0x0000000300127202 */ /* 0x000fe20000000f00 */
[----:B------:R-:W-:-:S04]  /*10080*/  IMAD.MOV R4, RZ, RZ, -R3 ;  /* 0x000000ffff047224 */ /* 0x000fc800078e0a03 */
[----:B------:R-:W-:Y:S01]  /*10090*/  IMAD R17, R17, R4, R2 ;  /* 0x0000000411117224 */ /* 0x000fe200078e0202 */
[----:B------:R-:W-:Y:S06]  /*100a0*/  BRA `(.L_x_3550) ;  /* 0x00000000001c7947 */ /* 0x000fec0003800000 */
.L_x_3542:
[----:B------:R-:W-:Y:S01]  /*100b0*/  UMOV UR4, URZ ;  /* 0x0000003f00047c82 */ /* 0x000fe20008000000 */
[----:B------:R-:W-:Y:S01]  /*100c0*/  UMOV UR5, URZ ;  /* 0x0000003f00057c82 */ /* 0x000fe20008000000 */
[----:B------:R-:W-:Y:S01]  /*100d0*/  ULDC UR6, c[0x0][0xd14] ;  /* 0x0003450000067ab9 */ /* 0x000fe20000000800 */
[----:B------:R-:W-:Y:S02]  /*100e0*/  IMAD.MOV.U32 R16, RZ, RZ, R4 ;  /* 0x000000ffff107224 */ /* 0x000fe400078e0004 */
[----:B------:R-:W-:Y:S02]  /*100f0*/  IMAD.U32 R17, RZ, RZ, UR4 ;  /* 0x00000004ff117e24 */ /* 0x000fe4000f8e00ff */
[----:B------:R-:W-:Y:S02]  /*10100*/  IMAD.U32 R18, RZ, RZ, UR5 ;  /* 0x00000005ff127e24 */ /* 0x000fe4000f8e00ff */
[----:B------:R-:W-:-:S07]  /*10110*/  IMAD.U32 R19, RZ, RZ, UR6 ;  /* 0x00000006ff137e24 */ /* 0x000fce000f8e00ff */
.L_x_3550:
[----:B------:R-:W3:Y:S01]  /*10120*/  S2R R2, SR_TID.X ;  /* 0x0000000000027919 */ /* 0x000ee20000002100 */
[----:B------:R-:W-:Y:S05]  /*10130*/  WARPSYNC.ALL ;  /* 0x0000000000007948 */ /* 0x000fea0003800000 */
[----:B------:R-:W-:Y:S01]  /*10140*/  BAR.SYNC.DEFER_BLOCKING 0x4, 0x120 ;  /* 0x0104800000007b1d */ /* 0x000fe20000010000 */
[----:B---3--:R-:W-:-:S04]  /*10150*/  LOP3.LUT R2, R2, 0x1f, RZ, 0xc0, !PT ;  /* 0x0000001f02027812 */ /* 0x008fc800078ec0ff */
[----:B------:R-:W-:-:S13]  /*10160*/  ISETP.NE.AND P0, PT, R2, RZ, PT ;  /* 0x000000ff0200720c */ /* 0x000fda0003f05270 */
[----:B0-----:R-:W0:Y:S01]  /*10170*/  @!P0 S2R R3, SR_CgaCtaId ;  /* 0x0000000000038919 */ /* 0x001e220000008800 */
[----:B------:R-:W-:-:S04]  /*10180*/  @!P0 MOV R2, 0x400 ;  /* 0x0000040000028802 */ /* 0x000fc80000000f00 */
[----:B0-----:R-:W-:-:S05]  /*10190*/  @!P0 LEA R2, R3, R2, 0x18 ;  /* 0x0000000203028211 */ /* 0x001fca00078ec0ff */
[----:B------:R3:W-:Y:S01]  /*101a0*/  @!P0 STS.128 [R2+0x388d0], R16 ;  /* 0x0388d01002008388 */ /* 0x0007e20000000c00 */
[----:B------:R-:W-:Y:S06]  /*101b0*/  BAR.ARV 0x5, 0x120 ;  /* 0x0144800000007b1d */ /* 0x000fec0000002000 */
[----:B------:R-:W-:-:S13]  /*101c0*/  ISETP.GE.AND P0, PT, R19, R0, PT ;  /* 0x000000001300720c */ /* 0x000fda0003f06270 */
[----:B------:R-:W-:Y:S05]  /*101d0*/  @!P0 BRA `(.L_x_3551) ;  /* 0xffffffbc00688947 */ /* 0x000fea000383ffff */
.L_x_3487:
[----:B0-----:R-:W4:Y:S01]  /*101e0*/  LDL R0, [R1+0x2c] ;  /* 0x00002c0001007983 */ /* 0x001f220000100800 */
[----:B------:R-:W0:Y:S01]  /*101f0*/  S2R R3, SR_CgaCtaId ;  /* 0x0000000000037919 */ /* 0x000e220000008800 */
[----:B----4-:R-:W-:Y:S02]  /*10200*/  R2UR UR4, R0 ;  /* 0x00000000000472ca */ /* 0x010fe400000e0000 */
[----:B------:R-:W-:-:S04]  /*10210*/  MOV R0, 0x400 ;  /* 0x0000040000007802 */ /* 0x000fc80000000f00 */
[----:B0-----:R-:W-:-:S07]  /*10220*/  LEA R0, R3, R0, 0x18 ;  /* 0x0000000003007211 */ /* 0x001fce00078ec0ff */
[----:B------:R-:W-:-:S04]  /*10230*/  UIADD3 UR4, UR4, 0x1, URZ ;  /* 0x0000000104047890 */ /* 0x000fc8000fffe03f */
[----:B------:R-:W-:-:S04]  /*10240*/  ULEA.HI UR5, UR4, UR4, URZ, 0x1 ;  /* 0x0000000404057291 */ /* 0x000fc8000f8f083f */
[----:B------:R-:W-:-:S04]  /*10250*/  ULOP3.LUT UR5, UR5, 0xfffffffe, URZ, 0xc0, !UPT ;  /* 0xfffffffe05057892 */ /* 0x000fc8000f8ec03f */
[----:B------:R-:W-:-:S06]  /*10260*/  UIADD3 UR5, UR4, -UR5, URZ ;  /* 0x8000000504057290 */ /* 0x000fcc000fffe03f */
[----:B------:R-:W-:-:S05]  /*10270*/  IMAD.U32 R3, RZ, RZ, UR5 ;  /* 0x00000005ff037e24 */ /* 0x000fca000f8e00ff */
[----:B------:R-:W-:-:S04]  /*10280*/  SHF.L.U32 R3, R3, 0x1f, RZ ;  /* 0x0000001f03037819 */ /* 0x000fc800000006ff */
[----:B------:R-:W0:Y:S02]  /*10290*/  SYNCS.PHASECHK.TRANS64.TRYWAIT P0, [R0+URZ+0x38820], R3 ;  /* 0x03882003000075a7 */ /* 0x000e24000800017f */
[----:B0-----:R-:W-:Y:S05]  /*102a0*/  @!P0 BRA `(.L_x_3552) ;  /* 0x0000001000988947 */ /* 0x001fea0003800000 */
.L_x_3604:
[----:B------:R-:W-:-:S03]  /*102b0*/  UMOV UR4, 0xffffffff ;  /* 0xffffffff00047882 */ /* 0x000fc60000000000 */
[----:B------:R-:W-:Y:S05]  /*102c0*/  BRA.DIV UR4, `(.L_x_3553) ;  /* 0x0000001204a47947 */ /* 0x000fea000b800000 */
[----:B---3--:R-:W3:Y:S02]  /*102d0*/  S2R R2, SR_TID.X ;  /* 0x0000000000027919 */ /* 0x008ee40000002100 */
[----:B---3--:R-:W-:-:S04]  /*102e0*/  SHF.R.U32.HI R2, RZ, 0x5, R2 ;  /* 0x00000005ff027819 */ /* 0x008fc80000011602 */
[----:B------:R-:W-:-:S05]  /*102f0*/  LOP3.LUT R2, R2, 0x3, RZ, 0xc0, !PT ;  /* 0x0000000302027812 */ /* 0x000fca00078ec0ff */
[----:B------:R3:W4:Y:S02]  /*10300*/  SHFL.IDX PT, R14, R2, RZ, 0x1f ;  /* 0x00001fff020e7589 */ /* 0x00072400000e0000 */
.L_x_3607:
[----:B----4-:R-:W-:Y:S01]  /*10310*/  ISETP.NE.AND P0, PT, R14, RZ, PT ;  /* 0x000000ff0e00720c */ /* 0x010fe20003f05270 */
[----:B------:R-:W-:-:S12]  /*10320*/  BSSY B0, `(.L_x_3554) ;  /* 0x0000020000007945 */ /* 0x000fd80003800000 */
[----:B------:R-:W-:Y:S05]  /*10330*/  @P0 BRA `(.L_x_3555) ;  /* 0x0000000000780947 */ /* 0x000fea0003800000 */
[----:B------:R-:W-:-:S03]  /*10340*/  UMOV UR4, 0xffffffff ;  /* 0xffffffff00047882 */ /* 0x000fc60000000000 */
[----:B------:R-:W-:Y:S05]  /*10350*/  BRA.DIV UR4, `(.L_x_3556) ;  /* 0x0000001204b47947 */ /* 0x000fea000b800000 */
[----:B------:R-:W-:-:S13]  /*10360*/  ELECT P6, URZ, PT ;  /* 0x00000000003f782f */ /* 0x000fda00038c0000 */
.L_x_3610:
[----:B------:R-:W-:Y:S05]  /*10370*/  @!P6 BRA `(.L_x_3555) ;  /* 0x000000000068e947 */ /* 0x000fea0003800000 */
[----:B0-----:R-:W4:Y:S04]  /*10380*/  LDL R3, [R1] ;  /* 0x0000000001037983 */ /* 0x001f280000100800 */
[----:B------:R-:W2:Y:S01]  /*10390*/  LDL.LU R7, [R1+0x4] ;  /* 0x0000040001077983 */ /* 0x000ea20000300800 */
[----:B---3--:R-:W-:-:S05]  /*103a0*/  IADD3 R2, R0, 0x38840, RZ ;  /* 0x0003884000027810 */ /* 0x008fca0007ffe0ff */
[C---:B----4-:R-:W-:Y:S02]  /*103b0*/  IMAD R6, R3.reuse, 0x8, R2 ;  /* 0x0000000803067824 */ /* 0x050fe400078e0202 */
[----:B------:R-:W-:Y:S01]  /*103c0*/  VIADD R3, R3, 0x1 ;  /* 0x0000000103037836 */ /* 0x000fe20000000000 */
[----:B--2---:R-:W-:-:S04]  /*103d0*/  SHF.L.U32 R5, R7, 0x1f, RZ ;  /* 0x0000001f07057819 */ /* 0x004fc800000006ff */
        /* <DEDUP_REMOVED lines=8> */
.L_x_3611:
[----:B------:R-:W2:Y:S01]  /*10460*/  LDL.LU R4, [R1] ;  /* 0x0000000001047983 */ /* 0x000ea20000300800 */
[----:B------:R-:W3:Y:S01]  /*10470*/  SYNCS.PHASECHK.TRANS64.TRYWAIT P0, [R7+URZ], R2 ;  /* 0x00000002070075a7 */ /* 0x000ee2000800017f */
[----:B------:R-:W-:-:S04]  /*10480*/  VIADD R0, R0, 0x38860 ;  /* 0x0003886000007836 */ /* 0x000fc80000000000 */
[----:B--2---:R-:W-:Y:S01]  /*10490*/  IMAD R4, R4, 0x8, R0 ;  /* 0x0000000804047824 */ /* 0x004fe200078e0200 */
[----:B---3--:R-:W-:Y:S06]  /*104a0*/  @!P0 BRA `(.L_x_3558) ;  /* 0x0000001000948947 */ /* 0x008fec0003800000 */
.L_x_3612:
[----:B------:R-:W3:Y:S02]  /*104b0*/  SYNCS.PHASECHK.TRANS64.TRYWAIT P0, [R4+URZ], R5 ;  /* 0x00000005040075a7 */ /* 0x000ee4000800017f */
[----:B---3--:R-:W-:Y:S05]  /*104c0*/  @!P0 BRA `(.L_x_3559) ;  /* 0x0000001000a08947 */ /* 0x008fea0003800000 */
.L_x_3613:
[----:B------:R-:W-:-:S07]  /*104d0*/  LEA R3, R3, R0, 0x3 ;  /* 0x0000000003037211 */ /* 0x000fce00078e18ff */
.L_x_3560:
[----:B----4-:R4:W0:Y:S02]  /*104e0*/  SYNCS.PHASECHK.TRANS64.TRYWAIT P0, [R3+URZ], R2 ;  /* 0x00000002030075a7 */ /* 0x010824000800017f */
[----:B0-----:R-:W-:Y:S05]  /*104f0*/  @!P0 NANOSLEEP.SYNCS 0x989680 ;  /* 0x009896800000895d */ /* 0x001fea0003900000 */
[----:B------:R-:W0:Y:S02]  /*10500*/  @!P0 SYNCS.PHASECHK.TRANS64 P0, [R3+URZ], R2 ;  /* 0x00000002030085a7 */ /* 0x000e24000800007f */
[----:B0-----:R-:W-:Y:S05]  /*10510*/  @!P0 BRA `(.L_x_3560) ;  /* 0xfffffffc00f08947 */ /* 0x001fea000383ffff */
.L_x_3555:
[----:B------:R-:W-:Y:S05]  /*10520*/  BSYNC B0 ;  /* 0x0000000000007941 */ /* 0x000fea0003800000 */
.L_x_3554:
[----:B------:R-:W-:Y:S05]  /*10530*/  EXIT ;  /* 0x000000000000794d */ /* 0x000fea0003800000 */
.L_x_3447:
[----:B0-----:R-:W-:-:S04]  /*10540*/  IMAD.U32 R3, RZ, RZ, UR37 ;  /* 0x00000025ff037e24 */ /* 0x001fc8000f8e00ff */
[----:B------:R0:W1:Y:S03]  /*10550*/  SYNCS.PHASECHK.TRANS64.TRYWAIT P1, [R3+URZ+0x38800], R4 ;  /* 0x03880004030075a7 */ /* 0x000066000802017f */
[----:B-1----:R-:W-:Y:S05]  /*10560*/  @!P1 NANOSLEEP.SYNCS 0x989680 ;  /* 0x009896800000995d */ /* 0x002fea0003900000 */
[----:B------:R-:W1:Y:S02]  /*10570*/  @!P1 SYNCS.PHASECHK.TRANS64 P1, [R3+URZ+0x38800], R4 ;  /* 0x03880004030095a7 */ /* 0x000e64000802007f */
[----:B-1----:R-:W-:Y:S05]  /*10580*/  @!P1 BRA `(.L_x_3447) ;  /* 0xfffffffc00ec9947 */ /* 0x002fea000383ffff */
[----:B------:R-:W-:Y:S05]  /*10590*/  BRA `(.L_x_3561) ;  /* 0xffffff2800cc7947 */ /* 0x000fea000383ffff */
.L_x_3451:
[----:B-1----:R1:W2:Y:S02]  /*105a0*/  SYNCS.PHASECHK.TRANS64.TRYWAIT P1, [R3+URZ+0x38830], R6 ;  /* 0x03883006030075a7 */ /* 0x0022a4000802017f */
[----:B--2---:R-:W-:Y:S05]  /*105b0*/  @!P1 NANOSLEEP.SYNCS 0x989680 ;  /* 0x009896800000995d */ /* 0x004fea0003900000 */
[----:B------:R-:W2:Y:S02]  /*105c0*/  @!P1 SYNCS.PHASECHK.TRANS64 P1, [R3+URZ+0x38830], R6 ;  /* 0x03883006030095a7 */ /* 0x000ea4000802007f */
[----:B--2---:R-:W-:Y:S05]  /*105d0*/  @!P1 BRA `(.L_x_3451) ;  /* 0xfffffffc00f09947 */ /* 0x004fea000383ffff */
[----:B------:R-:W-:Y:S05]  /*105e0*/  BRA `(.L_x_3450) ;  /* 0xffffff2800e47947 */ /* 0x000fea000383ffff */
.L_x_3452:
[----:B--2---:R-:W-:-:S04]  /*105f0*/  IMAD.U32 R5, RZ, RZ, UR37 ;  /* 0x00000025ff057e24 */ /* 0x004fc8000f8e00ff */
[----:B------:R2:W3:Y:S03]  /*10600*/  SYNCS.PHASECHK.TRANS64.TRYWAIT P1, [R5+URZ+0x38810], R4 ;  /* 0x03881004050075a7 */ /* 0x0004e6000802017f */
[----:B---3--:R-:W-:Y:S05]  /*10610*/  @!P1 NANOSLEEP.SYNCS 0x989680 ;  /* 0x009896800000995d */ /* 0x008fea0003900000 */
[----:B------:R-:W3:Y:S02]  /*10620*/  @!P1 SYNCS.PHASECHK.TRANS64 P1, [R5+URZ+0x38810], R4 ;  /* 0x03881004050095a7 */ /* 0x000ee4000802007f */
[----:B---3--:R-:W-:Y:S05]  /*10630*/  @!P1 BRA `(.L_x_3452) ;  /* 0xfffffffc00ec9947 */ /* 0x008fea000383ffff */
[----:B------:R-:W-:Y:S05]  /*10640*/  BRA `(.L_x_3562) ;  /* 0xffffff2c006c7947 */ /* 0x000fea000383ffff */
.L_x_3456:
[----:B----4-:R4:W0:Y:S02]  /*10650*/  SYNCS.PHASECHK.TRANS64.TRYWAIT P1, [R3+URZ+0x38850], R6 ;  /* 0x03885006030075a7 */ /* 0x010824000802017f */
[----:B0-----:R-:W-:Y:S05]  /*10660*/  @!P1 NANOSLEEP.SYNCS 0x989680 ;  /* 0x009896800000995d */ /* 0x001fea0003900000 */
[----:B------:R-:W0:Y:S02]  /*10670*/  @!P1 SYNCS.PHASECHK.TRANS64 P1, [R3+URZ+0x38850], R6 ;  /* 0x03885006030095a7 */ /* 0x000e24000802007f */
[----:B0-----:R-:W-:Y:S05]  /*10680*/  @!P1 BRA `(.L_x_3456) ;  /* 0xfffffffc00f09947 */ /* 0x001fea000383ffff */
[----:B------:R-:W-:Y:S05]  /*10690*/  BRA `(.L_x_3455) ;  /* 0xffffff2c00787947 */ /* 0x000fea000383ffff */
.L_x_3461:
[----:B-1----:R-:W-:-:S04]  /*106a0*/  IMAD.U32 R5, RZ, RZ, UR6 ;  /* 0x00000006ff057e24 */ /* 0x002fc8000f8e00ff */
[----:B------:R1:W2:Y:S03]  /*106b0*/  SYNCS.PHASECHK.TRANS64.TRYWAIT P3, [R5+URZ+0x38830], R4 ;  /* 0x03883004050075a7 */ /* 0x0002a6000806017f */
[----:B--2---:R-:W-:Y:S05]  /*106c0*/  @!P3 NANOSLEEP.SYNCS 0x989680 ;  /* 0x009896800000b95d */ /* 0x004fea0003900000 */
[----:B------:R-:W2:Y:S02]  /*106d0*/  @!P3 SYNCS.PHASECHK.TRANS64 P3, [R5+URZ+0x38830], R4 ;  /* 0x038830040500b5a7 */ /* 0x000ea4000806007f */
[----:B--2---:R-:W-:Y:S05]  /*106e0*/  @!P3 BRA `(.L_x_3461) ;  /* 0xfffffffc00ecb947 */ /* 0x004fea000383ffff */
[----:B------:R-:W-:Y:S05]  /*106f0*/  BRA `(.L_x_3460) ;  /* 0xffffff5000047947 */ /* 0x000fea000383ffff */
.L_x_3465:
[----:B-1----:R-:W-:-:S04]  /*10700*/  IMAD.U32 R5, RZ, RZ, UR6 ;  /* 0x00000006ff057e24 */ /* 0x002fc8000f8e00ff */
[----:B------:R1:W3:Y:S03]  /*10710*/  SYNCS.PHASECHK.TRANS64.TRYWAIT P3, [R5+URZ+0x38850], R4 ;  /* 0x03885004050075a7 */ /* 0x0002e6000806017f */
[----:B---3--:R-:W-:Y:S05]  /*10720*/  @!P3 NANOSLEEP.SYNCS 0x989680 ;  /* 0x009896800000b95d */ /* 0x008fea0003900000 */
[----:B------:R-:W3:Y:S02]  /*10730*/  @!P3 SYNCS.PHASECHK.TRANS64 P3, [R5+URZ+0x38850], R4 ;  /* 0x038850040500b5a7 */ /* 0x000ee4000806007f */
[----:B---3--:R-:W-:Y:S05]  /*10740*/  @!P3 BRA `(.L_x_3465) ;  /* 0xfffffffc00ecb947 */ /* 0x008fea000383ffff */
[----:B------:R-:W-:Y:S05]  /*10750*/  BRA `(.L_x_3464) ;  /* 0xffffff5000907947 */ /* 0x000fea000383ffff */
.L_x_3496:
        /* <DEDUP_REMOVED lines=11> */
.L_x_3564:
[----:B------:R-:W-:Y:S05]  /*10810*/  BSYNC B0 ;  /* 0x0000000000007941 */ /* 0x000fea0003800000 */
.L_x_3563:
[----:B------:R-:W-:Y:S05]  /*10820*/  BRA `(.L_x_3565) ;  /* 0xffffffc000dc7947 */ /* 0x000fea000383ffff */
.L_x_3497:
[----:B------:R-:W-:Y:S01]  /*10830*/  BSSY B0, `(.L_x_3566) ;  /* 0x0000006000007945 */ /* 0x000fe20003800000 */
[----:B------:R-:W-:-:S07]  /*10840*/  IMAD.MOV.U32 R15, RZ, RZ, -0x1 ;  /* 0xffffffffff0f7424 */ /* 0x000fce00078e00ff */
[----:B------:R-:W-:Y:S05]  /*10850*/  WARPSYNC.COLLECTIVE R15, `(.L_x_3567) ;  /* 0x000000000f0c7348 */ /* 0x000fea0003c00000 */
[----:B------:R-:W-:Y:S02]  /*10860*/  ELECT P6, UR62, PT ;  /* 0x00000000003e782f */ /* 0x000fe400038c0000 */
[----:B------:R-:W-:Y:S01]  /*10870*/  MOV R14, UR62 ;  /* 0x0000003e000e7c02 */ /* 0x000fe20008000f00 */
[----:B------:R-:W-:Y:S10]  /*10880*/  ENDCOLLECTIVE ;  /* 0x000000000000791b */ /* 0x000ff40003800000 */
.L_x_3567:
[----:B------:R-:W-:Y:S05]  /*10890*/  BSYNC B0 ;  /* 0x0000000000007941 */ /* 0x000fea0003800000 */
.L_x_3566:
[----:B------:R-:W-:Y:S05]  /*108a0*/  BRA `(.L_x_3568) ;  /* 0xffffffc000d47947 */ /* 0x000fea000383ffff */
.L_x_3500:
[----:B0-----:R0:W1:Y:S02]  /*108b0*/  SYNCS.PHASECHK.TRANS64.TRYWAIT P0, [R8+URZ+0x38840], R10 ;  /* 0x0388400a080075a7 */ /* 0x001064000800017f */
[----:B-1----:R-:W-:Y:S05]  /*108c0*/  @!P0 NANOSLEEP.SYNCS 0x989680 ;  /* 0x009896800000895d */ /* 0x002fea0003900000 */
[----:B------:R-:W1:Y:S02]  /*108d0*/  @!P0 SYNCS.PHASECHK.TRANS64 P0, [R8+URZ+0x38840], R10 ;  /* 0x0388400a080085a7 */ /* 0x000e64000800007f */
[----:B-1----:R-:W-:Y:S05]  /*108e0*/  @!P0 BRA `(.L_x_3500) ;  /* 0xfffffffc00f08947 */ /* 0x002fea000383ffff */
[----:B------:R-:W-:Y:S05]  /*108f0*/  BRA `(.L_x_3569) ;  /* 0xffffffc400487947 */ /* 0x000fea000383ffff */
.L_x_3504:
        /* <DEDUP_REMOVED lines=8> */
.L_x_3507:
[----:B0-----:R0:W1:Y:S02]  /*10980*/  SYNCS.PHASECHK.TRANS64.TRYWAIT P0, [R6+URZ+0x38860], R8 ;  /* 0x03886008060075a7 */ /* 0x001064000800017f */
[----:B-1----:R-:W-:Y:S05]  /*10990*/  @!P0 NANOSLEEP.SYNCS 0x989680 ;  /* 0x009896800000895d */ /* 0x002fea0003900000 */
[----:B------:R-:W1:Y:S02]  /*109a0*/  @!P0 SYNCS.PHASECHK.TRANS64 P0, [R6+URZ+0x38860], R8 ;  /* 0x03886008060085a7 */ /* 0x000e64000800007f */
[----:B-1----:R-:W-:Y:S05]  /*109b0*/  @!P0 BRA `(.L_x_3507) ;  /* 0xfffffffc00f08947 */ /* 0x002fea000383ffff */
[----:B------:R-:W-:Y:S05]  /*109c0*/  BRA `(.L_x_3571) ;  /* 0xffffffcc00487947 */ /* 0x000fea000383ffff */
.L_x_3516:
[----:B-1----:R1:W2:Y:S02]  /*109d0*/  SYNCS.PHASECHK.TRANS64.TRYWAIT P0, [R2+URZ+0x38840], R3 ;  /* 0x03884003020075a7 */ /* 0x0022a4000800017f */
[----:B--2---:R-:W-:Y:S05]  /*109e0*/  @!P0 NANOSLEEP.SYNCS 0x989680 ;  /* 0x009896800000895d */ /* 0x004fea0003900000 */
[----:B------:R-:W2:Y:S02]  /*109f0*/  @!P0 SYNCS.PHASECHK.TRANS64 P0, [R2+URZ+0x38840], R3 ;  /* 0x03884003020085a7 */ /* 0x000ea4000800007f */
[----:B--2---:R-:W-:Y:S05]  /*10a00*/  @!P0 BRA `(.L_x_3516) ;  /* 0xfffffffc00f08947 */ /* 0x004fea000383ffff */
[----:B------:R-:W-:Y:S05]  /*10a10*/  BRA `(.L_x_3572) ;  /* 0xffffffd400247947 */ /* 0x000fea000383ffff */
.L_x_3518:
[----:B--2---:R2:W3:Y:S02]  /*10a20*/  SYNCS.PHASECHK.TRANS64.TRYWAIT P0, [R2+URZ+0x38860], R3 ;  /* 0x03886003020075a7 */ /* 0x0044e4000800017f */
[----:B---3--:R-:W-:Y:S05]  /*10a30*/  @!P0 NANOSLEEP.SYNCS 0x989680 ;  /* 0x009896800000895d */ /* 0x008fea0003900000 */
[----:B------:R-:W3:Y:S02]  /*10a40*/  @!P0 SYNCS.PHASECHK.TRANS64 P0, [R2+URZ+0x38860], R3 ;  /* 0x03886003020085a7 */ /* 0x000ee4000800007f */
[----:B---3--:R-:W-:Y:S05]  /*10a50*/  @!P0 BRA `(.L_x_3518) ;  /* 0xfffffffc00f08947 */ /* 0x008fea000383ffff */
[----:B------:R-:W-:Y:S05]  /*10a60*/  BRA `(.L_x_3573) ;  /* 0xffffffd400947947 */ /* 0x000fea000383ffff */
.L_x_3523:
[----:B--2---:R2:W3:Y:S02]  /*10a70*/  SYNCS.PHASECHK.TRANS64.TRYWAIT P0, [R2+URZ+0x38840], R3 ;  /* 0x03884003020075a7 */ /* 0x0044e4000800017f */
[----:B---3--:R-:W-:Y:S05]  /*10a80*/  @!P0 NANOSLEEP.SYNCS 0x989680 ;  /* 0x009896800000895d */ /* 0x008fea0003900000 */
[----:B------:R-:W3:Y:S02]  /*10a90*/  @!P0 SYNCS.PHASECHK.TRANS64 P0, [R2+URZ+0x38840], R3 ;  /* 0x03884003020085a7 */ /* 0x000ee4000800007f */
[----:B---3--:R-:W-:Y:S05]  /*10aa0*/  @!P0 BRA `(.L_x_3523) ;  /* 0xfffffffc00f08947 */ /* 0x008fea000383ffff */
[----:B------:R-:W-:Y:S05]  /*10ab0*/  BRA `(.L_x_3574) ;  /* 0xffffffdc00307947 */ /* 0x000fea000383ffff */
.L_x_3525:
[----:B-1----:R1:W3:Y:S02]  /*10ac0*/  SYNCS.PHASECHK.TRANS64.TRYWAIT P1, [R2+URZ+0x38860], R3 ;  /* 0x03886003020075a7 */ /* 0x0022e4000802017f */
[----:B---3--:R-:W-:Y:S05]  /*10ad0*/  @!P1 NANOSLEEP.SYNCS 0x989680 ;  /* 0x009896800000995d */ /* 0x008fea0003900000 */
[----:B------:R-:W3:Y:S02]  /*10ae0*/  @!P1 SYNCS.PHASECHK.TRANS64 P1, [R2+URZ+0x38860], R3 ;  /* 0x03886003020095a7 */ /* 0x000ee4000802007f */
[----:B---3--:R-:W-:Y:S05]  /*10af0*/  @!P1 BRA `(.L_x_3525) ;  /* 0xfffffffc00f09947 */ /* 0x008fea000383ffff */
[----:B------:R-:W-:Y:S05]  /*10b00*/  BRA `(.L_x_3575) ;  /* 0xffffffdc009c7947 */ /* 0x000fea000383ffff */
.L_x_3530:
[----:B---3--:R3:W4:Y:S02]  /*10b10*/  SYNCS.PHASECHK.TRANS64.TRYWAIT P0, [R2+URZ+0x38840], R3 ;  /* 0x03884003020075a7 */ /* 0x008724000800017f */
[----:B----4-:R-:W-:Y:S05]  /*10b20*/  @!P0 NANOSLEEP.SYNCS 0x989680 ;  /* 0x009896800000895d */ /* 0x010fea0003900000 */
[----:B------:R-:W4:Y:S02]  /*10b30*/  @!P0 SYNCS.PHASECHK.TRANS64 P0, [R2+URZ+0x38840], R3 ;  /* 0x03884003020085a7 */ /* 0x000f24000800007f */
[----:B----4-:R-:W-:Y:S05]  /*10b40*/  @!P0 BRA `(.L_x_3530) ;  /* 0xfffffffc00f08947 */ /* 0x010fea000383ffff */
[----:B------:R-:W-:Y:S05]  /*10b50*/  BRA `(.L_x_3576) ;  /* 0xffffffe400147947 */ /* 0x000fea000383ffff */
.L_x_3532:
[----:B-1----:R1:W2:Y:S02]  /*10b60*/  SYNCS.PHASECHK.TRANS64.TRYWAIT P1, [R2+URZ+0x38860], R3 ;  /* 0x03886003020075a7 */ /* 0x0022a4000802017f */
[----:B--2---:R-:W-:Y:S05]  /*10b70*/  @!P1 NANOSLEEP.SYNCS 0x989680 ;  /* 0x009896800000995d */ /* 0x004fea0003900000 */
[----:B------:R-:W2:Y:S02]  /*10b80*/  @!P1 SYNCS.PHASECHK.TRANS64 P1, [R2+URZ+0x38860], R3 ;  /* 0x03886003020095a7 */ /* 0x000ea4000802007f */
[----:B--2---:R-:W-:Y:S05]  /*10b90*/  @!P1 BRA `(.L_x_3532) ;  /* 0xfffffffc00f09947 */ /* 0x004fea000383ffff */
[----:B------:R-:W-:Y:S05]  /*10ba0*/  BRA `(.L_x_3577) ;  /* 0xffffffe400847947 */ /* 0x000fea000383ffff */
.L_x_3537:
[----:B------:R-:W-:Y:S01]  /*10bb0*/  BSSY B0, `(.L_x_3578) ;  /* 0x0000008000007945 */ /* 0x000fe20003800000 */
[----:B------:R-:W-:Y:S01]  /*10bc0*/  IMAD.MOV.U32 R13, RZ, RZ, R16 ;  /* 0x000000ffff0d7224 */ /* 0x000fe200078e0010 */
[----:B-1----:R-:W-:Y:S01]  /*10bd0*/  MOV R11, 0x1f ;  /* 0x0000001f000b7802 */ /* 0x002fe20000000f00 */
[----:B------:R-:W-:Y:S02]  /*10be0*/  IMAD.MOV.U32 R12, RZ, RZ, RZ ;  /* 0x000000ffff0c7224 */ /* 0x000fe400078e00ff */
[----:B0-----:R-:W-:-:S07]  /*10bf0*/  IMAD.MOV.U32 R15, RZ, RZ, -0x1 ;  /* 0xffffffffff0f7424 */ /* 0x001fce00078e00ff */
[----:B--2---:R-:W-:Y:S05]  /*10c00*/  WARPSYNC.COLLECTIVE R15, `(.L_x_3579) ;  /* 0x000000000f087348 */ /* 0x004fea0003c00000 */
[----:B------:R0:W1:Y:S02]  /*10c10*/  SHFL.IDX P6, R14, R13, R12, R11 ;  /* 0x0000000c0d0e7389 */ /* 0x00006400000c000b */
[----:B012---:R-:W-:Y:S01]  /*10c20*/  ENDCOLLECTIVE ;  /* 0x000000000000791b */ /* 0x007fe20003800000 */
.L_x_3579:
[----:B------:R-:W-:Y:S05]  /*10c30*/  BSYNC B0 ;  /* 0x0000000000007941 */ /* 0x000fea0003800000 */
.L_x_3578:
        /* <DEDUP_REMOVED lines=8> */
.L_x_3580:
[----:B------:R-:W-:Y:S01]  /*10cc0*/  IMAD.MOV.U32 R5, RZ, RZ, R14 ;  /* 0x000000ffff057224 */ /* 0x000fe200078e000e */
[----:B------:R-:W-:Y:S06]  /*10cd0*/  BRA `(.L_x_3581) ;  /* 0xffffffe800d47947 */ /* 0x000fec000383ffff */
.L_x_3540:
[----:B------:R-:W-:Y:S01]  /*10ce0*/  BSSY B0, `(.L_x_3582) ;  /* 0x0000008000007945 */ /* 0x000fe20003800000 */
[----:B-----5:R-:W-:Y:S02]  /*10cf0*/  IMAD.MOV.U32 R13, RZ, RZ, R17 ;  /* 0x000000ffff0d7224 */ /* 0x020fe400078e0011 */
[----:B-1----:R-:W-:Y:S02]  /*10d00*/  IMAD.MOV.U32 R12, RZ, RZ, 0x1 ;  /* 0x00000001ff0c7424 */ /* 0x002fe400078e00ff */
[----:B------:R-:W-:Y:S02]  /*10d10*/  IMAD.MOV.U32 R11, RZ, RZ, RZ ;  /* 0x000000ffff0b7224 */ /* 0x000fe400078e00ff */
[----:B------:R-:W-:-:S07]  /*10d20*/  IMAD.MOV.U32 R15, RZ, RZ, -0x1 ;  /* 0xffffffffff0f7424 */ /* 0x000fce00078e00ff */
[----:B0-234-:R-:W-:Y:S05]  /*10d30*/  WARPSYNC.COLLECTIVE R15, `(.L_x_3583) ;  /* 0x000000000f087348 */ /* 0x01dfea0003c00000 */
[----:B------:R1:W0:Y:S02]  /*10d40*/  SHFL.UP P6, R14, R13, R12, R11 ;  /* 0x0400000c0d0e7389 */ /* 0x00022400000c000b */
[----:B01234-:R-:W-:Y:S01]  /*10d50*/  ENDCOLLECTIVE ;  /* 0x000000000000791b */ /* 0x01ffe20003800000 */
.L_x_3583:
[----:B------:R-:W-:Y:S05]  /*10d60*/  BSYNC B0 ;  /* 0x0000000000007941 */ /* 0x000fea0003800000 */
.L_x_3582:
        /* <DEDUP_REMOVED lines=10> */
.L_x_3584:
        /* <DEDUP_REMOVED lines=8> */
.L_x_3585:
        /* <DEDUP_REMOVED lines=8> */
.L_x_3586:
        /* <DEDUP_REMOVED lines=8> */
.L_x_3587:
        /* <DEDUP_REMOVED lines=8> */
.L_x_3588:
[----:B------:R-:W-:Y:S05]  /*11010*/  BRA `(.L_x_3589) ;  /* 0xffffffe8009c7947 */ /* 0x000fea000383ffff */
.L_x_3545:
[----:B------:R-:W-:Y:S01]  /*11020*/  BSSY B0, `(.L_x_3590) ;  /* 0x0000008000007945 */ /* 0x000fe20003800000 */
[----:B-----5:R-:W-:Y:S01]  /*11030*/  IMAD.MOV.U32 R13, RZ, RZ, R17 ;  /* 0x000000ffff0d7224 */ /* 0x020fe200078e0011 */
[----:B-1----:R-:W-:Y:S01]  /*11040*/  MOV R12, 0x1 ;  /* 0x00000001000c7802 */ /* 0x002fe20000000f00 */
[----:B------:R-:W-:Y:S02]  /*11050*/  IMAD.MOV.U32 R11, RZ, RZ, RZ ;  /* 0x000000ffff0b7224 */ /* 0x000fe400078e00ff */
[----:B------:R-:W-:-:S07]  /*11060*/  IMAD.MOV.U32 R15, RZ, RZ, -0x1 ;  /* 0xffffffffff0f7424 */ /* 0x000fce00078e00ff */
[----:B0-2---:R-:W-:Y:S05]  /*11070*/  WARPSYNC.COLLECTIVE R15, `(.L_x_3591) ;  /* 0x000000000f087348 */ /* 0x005fea0003c00000 */
[----:B------:R1:W3:Y:S02]  /*11080*/  SHFL.UP P6, R14, R13, R12, R11 ;  /* 0x0400000c0d0e7389 */ /* 0x0002e400000c000b */
[----:B0123--:R-:W-:Y:S01]  /*11090*/  ENDCOLLECTIVE ;  /* 0x000000000000791b */ /* 0x00ffe20003800000 */
.L_x_3591:
[----:B------:R-:W-:Y:S05]  /*110a0*/  BSYNC B0 ;  /* 0x0000000000007941 */ /* 0x000fea0003800000 */
.L_x_3590:
        /* <DEDUP_REMOVED lines=10> */
.L_x_3592:
        /* <DEDUP_REMOVED lines=8> */
.L_x_3593:
        /* <DEDUP_REMOVED lines=8> */
.L_x_3594:
        /* <DEDUP_REMOVED lines=8> */
.L_x_3595:
        /* <DEDUP_REMOVED lines=8> */
.L_x_3596:
[----:B------:R-:W-:Y:S05]  /*11350*/  BRA `(.L_x_3597) ;  /* 0xffffffe800847947 */ /* 0x000fea000383ffff */
.L_x_3547:
[----:B------:R-:W-:Y:S01]  /*11360*/  BSSY B0, `(.L_x_3598) ;  /* 0x0000006000007945 */ /* 0x000fe20003800000 */
[----:B------:R-:W-:Y:S01]  /*11370*/  PLOP3.LUT P6, PT, P6, PT, PT, 0x8, 0x0 ;  /* 0x000000000000781c */ /* 0x000fe200037ce170 */
[----:B------:R-:W-:-:S12]  /*11380*/  IMAD.MOV.U32 R15, RZ, RZ, -0x1 ;  /* 0xffffffffff0f7424 */ /* 0x000fd800078e00ff */
[----:B01----:R-:W-:Y:S05]  /*11390*/  WARPSYNC.COLLECTIVE R15, `(.L_x_3599) ;  /* 0x000000000f087348 */ /* 0x003fea0003c00000 */
[----:B------:R-:W-:Y:S01]  /*113a0*/  VOTE.ANY R14, PT, P6 ;  /* 0x00000000000e7806 */ /* 0x000fe200030e0100 */
[----:B01----:R-:W-:Y:S06]  /*113b0*/  ENDCOLLECTIVE ;  /* 0x000000000000791b */ /* 0x003fec0003800000 */
.L_x_3599:
[----:B------:R-:W-:Y:S05]  /*113c0*/  BSYNC B0 ;  /* 0x0000000000007941 */ /* 0x000fea0003800000 */
.L_x_3598:
[----:B------:R-:W-:Y:S01]  /*113d0*/  IMAD.MOV.U32 R6, RZ, RZ, R14 ;  /* 0x000000ffff067224 */ /* 0x000fe200078e000e */
[----:B------:R-:W-:Y:S01]  /*113e0*/  MOV R11, 0x1f ;  /* 0x0000001f000b7802 */ /* 0x000fe20000000f00 */
[----:B------:R-:W-:Y:S02]  /*113f0*/  IMAD.MOV.U32 R13, RZ, RZ, R17 ;  /* 0x000000ffff0d7224 */ /* 0x000fe400078e0011 */
[----:B------:R-:W0:Y:S01]  /*11400*/  POPC R5, R6 ;  /* 0x0000000600057309 */ /* 0x000e220000000000 */
[----:B------:R-:W-:Y:S02]  /*11410*/  IMAD.MOV.U32 R15, RZ, RZ, -0x1 ;  /* 0xffffffffff0f7424 */ /* 0x000fe400078e00ff */
[----:B0-----:R-:W-:-:S07]  /*11420*/  IMAD.MOV.U32 R12, RZ, RZ, R5 ;  /* 0x000000ffff0c7224 */ /* 0x001fce00078e0005 */
[----:B------:R-:W-:Y:S05]  /*11430*/  WARPSYNC.COLLECTIVE R15, `(.L_x_3600) ;  /* 0x000000000f087348 */ /* 0x000fea0003c00000 */
[----:B------:R0:W1:Y:S02]  /*11440*/  SHFL.IDX P6, R14, R13, R12, R11 ;  /* 0x0000000c0d0e7389 */ /* 0x00006400000c000b */
[----:B01----:R-:W-:Y:S01]  /*11450*/  ENDCOLLECTIVE ;  /* 0x000000000000791b */ /* 0x003fe20003800000 */
.L_x_3600:
[----:B------:R-:W-:Y:S01]  /*11460*/  IMAD.MOV.U32 R17, RZ, RZ, R14 ;  /* 0x000000ffff117224 */ /* 0x000fe200078e000e */
[----:B------:R-:W-:Y:S06]  /*11470*/  BRA `(.L_x_3601) ;  /* 0xffffffe800747947 */ /* 0x000fec000383ffff */
.L_x_3549:
[----:B------:R-:W-:Y:S01]  /*11480*/  BSSY B0, `(.L_x_3602) ;  /* 0x0000007000007945 */ /* 0x000fe20003800000 */
[----:B------:R-:W-:Y:S02]  /*11490*/  IMAD.MOV.U32 R13, RZ, RZ, R3 ;  /* 0x000000ffff0d7224 */ /* 0x000fe400078e0003 */
[----:B------:R-:W-:Y:S02]  /*114a0*/  IMAD.MOV.U32 R11, RZ, RZ, 0x1f ;  /* 0x0000001fff0b7424 */ /* 0x000fe400078e00ff */
[----:B------:R-:W-:-:S07]  /*114b0*/  IMAD.MOV.U32 R15, RZ, RZ, -0x1 ;  /* 0xffffffffff0f7424 */ /* 0x000fce00078e00ff */
[----:B0-23--:R-:W-:Y:S05]  /*114c0*/  WARPSYNC.COLLECTIVE R15, `(.L_x_3603) ;  /* 0x000000000f087348 */ /* 0x00dfea0003c00000 */
[----:B------:R1:W4:Y:S02]  /*114d0*/  SHFL.IDX P6, R14, R13, R12, R11 ;  /* 0x0000000c0d0e7389 */ /* 0x00032400000c000b */
[----:B01234-:R-:W-:Y:S01]  /*114e0*/  ENDCOLLECTIVE ;  /* 0x000000000000791b */ /* 0x01ffe20003800000 */
.L_x_3603:
[----:B------:R-:W-:Y:S05]  /*114f0*/  BSYNC B0 ;  /* 0x0000000000007941 */ /* 0x000fea0003800000 */
.L_x_3602:
[----:B------:R-:W-:Y:S05]  /*11500*/  BRA `(.L_x_3548) ;  /* 0xffffffe8006c7947 */ /* 0x000fea000383ffff */
.L_x_3552:
[----:B0-----:R0:W4:Y:S02]  /*11510*/  SYNCS.PHASECHK.TRANS64.TRYWAIT P0, [R0+URZ+0x38820], R3 ;  /* 0x03882003000075a7 */ /* 0x001124000800017f */
[----:B----4-:R-:W-:Y:S05]  /*11520*/  @!P0 NANOSLEEP.SYNCS 0x989680 ;  /* 0x009896800000895d */ /* 0x010fea0003900000 */
[----:B------:R-:W4:Y:S02]  /*11530*/  @!P0 SYNCS.PHASECHK.TRANS64 P0, [R0+URZ+0x38820], R3 ;  /* 0x03882003000085a7 */ /* 0x000f24000800007f */
[----:B----4-:R-:W-:Y:S05]  /*11540*/  @!P0 BRA `(.L_x_3552) ;  /* 0xfffffffc00f08947 */ /* 0x010fea000383ffff */
[----:B------:R-:W-:Y:S05]  /*11550*/  BRA `(.L_x_3604) ;  /* 0xffffffec00547947 */ /* 0x000fea000383ffff */
.L_x_3553:
[----:B---3--:R-:W3:Y:S01]  /*11560*/  S2R R2, SR_TID.X ;  /* 0x0000000000027919 */ /* 0x008ee20000002100 */
[----:B------:R-:W-:Y:S01]  /*11570*/  BSSY B0, `(.L_x_3605) ;  /* 0x000000a000007945 */ /* 0x000fe20003800000 */
[----:B-1----:R-:W-:Y:S02]  /*11580*/  IMAD.MOV.U32 R12, RZ, RZ, RZ ;  /* 0x000000ffff0c7224 */ /* 0x002fe400078e00ff */
[----:B------:R-:W-:Y:S02]  /*11590*/  IMAD.MOV.U32 R11, RZ, RZ, 0x1f ;  /* 0x0000001fff0b7424 */ /* 0x000fe400078e00ff */
[----:B------:R-:W-:Y:S01]  /*115a0*/  IMAD.MOV.U32 R15, RZ, RZ, -0x1 ;  /* 0xffffffffff0f7424 */ /* 0x000fe200078e00ff */
[----:B---3--:R-:W-:-:S04]  /*115b0*/  SHF.R.U32.HI R2, RZ, 0x5, R2 ;  /* 0x00000005ff027819 */ /* 0x008fc80000011602 */
[----:B------:R-:W-:-:S04]  /*115c0*/  LOP3.LUT R2, R2, 0x3, RZ, 0xc0, !PT ;  /* 0x0000000302027812 */ /* 0x000fc800078ec0ff */
[----:B------:R-:W-:-:S07]  /*115d0*/  MOV R13, R2 ;  /* 0x00000002000d7202 */ /* 0x000fce0000000f00 */
[----:B0-2---:R-:W-:Y:S05]  /*115e0*/  WARPSYNC.COLLECTIVE R15, `(.L_x_3606) ;  /* 0x000000000f087348 */ /* 0x005fea0003c00000 */
[----:B------:R1:W3:Y:S02]  /*115f0*/  SHFL.IDX P6, R14, R13, R12, R11 ;  /* 0x0000000c0d0e7389 */ /* 0x0002e400000c000b */
[----:B0123--:R-:W-:Y:S01]  /*11600*/  ENDCOLLECTIVE ;  /* 0x000000000000791b */ /* 0x00ffe20003800000 */
.L_x_3606:
[----:B------:R-:W-:Y:S05]  /*11610*/  BSYNC B0 ;  /* 0x0000000000007941 */ /* 0x000fea0003800000 */
.L_x_3605:
[----:B------:R-:W-:Y:S05]  /*11620*/  BRA `(.L_x_3607) ;  /* 0xffffffec00387947 */ /* 0x000fea000383ffff */
.L_x_3556:
[----:B------:R-:W-:Y:S01]  /*11630*/  BSSY B1, `(.L_x_3608) ;  /* 0x0000006000017945 */ /* 0x000fe20003800000 */
[----:B------:R-:W-:-:S07]  /*11640*/  IMAD.MOV.U32 R15, RZ, RZ, -0x1 ;  /* 0xffffffffff0f7424 */ /* 0x000fce00078e00ff */
[----:B0123--:R-:W-:Y:S05]  /*11650*/  WARPSYNC.COLLECTIVE R15, `(.L_x_3609) ;  /* 0x000000000f0c7348 */ /* 0x00ffea0003c00000 */
[----:B------:R-:W-:Y:S02]  /*11660*/  ELECT P6, UR62, PT ;  /* 0x00000000003e782f */ /* 0x000fe400038c0000 */
[----:B------:R-:W-:Y:S01]  /*11670*/  MOV R14, UR62 ;  /* 0x0000003e000e7c02 */ /* 0x000fe20008000f00 */
[----:B0123--:R-:W-:Y:S10]  /*11680*/  ENDCOLLECTIVE ;  /* 0x000000000000791b */ /* 0x00fff40003800000 */
.L_x_3609:
[----:B------:R-:W-:Y:S05]  /*11690*/  BSYNC B1 ;  /* 0x0000000000017941 */ /* 0x000fea0003800000 */
.L_x_3608:
[----:B------:R-:W-:Y:S05]  /*116a0*/  BRA `(.L_x_3610) ;  /* 0xffffffec00307947 */ /* 0x000fea000383ffff */
.L_x_3557:
[----:B0-----:R0:W2:Y:S02]  /*116b0*/  SYNCS.PHASECHK.TRANS64.TRYWAIT P0, [R6+URZ], R5 ;  /* 0x00000005060075a7 */ /* 0x0010a4000800017f */
[----:B--2---:R-:W-:Y:S05]  /*116c0*/  @!P0 NANOSLEEP.SYNCS 0x989680 ;  /* 0x009896800000895d */ /* 0x004fea0003900000 */
[----:B------:R-:W2:Y:S02]  /*116d0*/  @!P0 SYNCS.PHASECHK.TRANS64 P0, [R6+URZ], R5 ;  /* 0x00000005060085a7 */ /* 0x000ea4000800007f */
[----:B--2---:R-:W-:Y:S05]  /*116e0*/  @!P0 BRA `(.L_x_3557) ;  /* 0xfffffffc00f08947 */ /* 0x004fea000383ffff */
[----:B------:R-:W-:Y:S05]  /*116f0*/  BRA `(.L_x_3611) ;  /* 0xffffffec00587947 */ /* 0x000fea000383ffff */
.L_x_3558:
[----:B--2---:R2:W3:Y:S02]  /*11700*/  SYNCS.PHASECHK.TRANS64.TRYWAIT P0, [R7+URZ], R2 ;  /* 0x00000002070075a7 */ /* 0x0044e4000800017f */
[----:B---3--:R-:W-:Y:S05]  /*11710*/  @!P0 NANOSLEEP.SYNCS 0x989680 ;  /* 0x009896800000895d */ /* 0x008fea0003900000 */
[----:B------:R-:W3:Y:S02]  /*11720*/  @!P0 SYNCS.PHASECHK.TRANS64 P0, [R7+URZ], R2 ;  /* 0x00000002070085a7 */ /* 0x000ee4000800007f */
[----:B---3--:R-:W-:Y:S05]  /*11730*/  @!P0 BRA `(.L_x_3558) ;  /* 0xfffffffc00f08947 */ /* 0x008fea000383ffff */
[----:B------:R-:W-:Y:S05]  /*11740*/  BRA `(.L_x_3612) ;  /* 0xffffffec00587947 */ /* 0x000fea000383ffff */
.L_x_3559:
[----:B---3--:R3:W4:Y:S02]  /*11750*/  SYNCS.PHASECHK.TRANS64.TRYWAIT P0, [R4+URZ], R5 ;  /* 0x00000005040075a7 */ /* 0x008724000800017f */
[----:B----4-:R-:W-:Y:S05]  /*11760*/  @!P0 NANOSLEEP.SYNCS 0x989680 ;  /* 0x009896800000895d */ /* 0x010fea0003900000 */
[----:B------:R-:W4:Y:S02]  /*11770*/  @!P0 SYNCS.PHASECHK.TRANS64 P0, [R4+URZ], R5 ;  /* 0x00000005040085a7 */ /* 0x000f24000800007f */
[----:B----4-:R-:W-:Y:S05]  /*11780*/  @!P0 BRA `(.L_x_3559) ;  /* 0xfffffffc00f08947 */ /* 0x010fea000383ffff */
[----:B------:R-:W-:Y:S05]  /*11790*/  BRA `(.L_x_3613) ;  /* 0xffffffec004c7947 */ /* 0x000fea000383ffff */
.L_x_3614:
        /* <DEDUP_REMOVED lines=14> */
.L_x_11944:


//--------------------- .text._ZN7cutlass13device_kernelIN5flash11enable_sm90INS1_16FlashAttnFwdSm90INS1_25CollectiveMainloopFwdSm90ILi2EN4cute5tupleIJNS5_1CILi1EEES8_S8_EEENS6_IJNS7_ILi64EEESA_SA_EEELi512ENS_10bfloat16_tEfNS_4arch4Sm90ELb0ELb0ELb0ELb1ELb0ELb1ELb1ELb0ELb0ELb0ELb0ELb0EEENS1_21CollectiveEpilogueFwdINS6_IJSA_NS7_ILi512EEESA_EEES9_SC_SE_Li256ELb1ELb0ELb0ELb0EEENS1_36VarlenDynamicPersistentTileSchedulerILi64ELi64ELi256ELi32ELb0ELb0ELb1ELb0ELb1ELb1EEEEEEEEEvNT_6ParamsE --------------------------
	.section	.text._ZN7cutlass13device_kernelIN5flash11enable_sm90INS1_16FlashAttnFwdSm90INS1_25CollectiveMainloopFwdSm90ILi2EN4cute5tupleIJNS5_1CILi1EEES8_S8_EEENS6_IJNS7_ILi64EEESA_SA_EEELi512ENS_10bfloat16_tEfNS_4arch4Sm90ELb0ELb0ELb0ELb1ELb0ELb1ELb1ELb0ELb0ELb0ELb0ELb0EEENS1_21CollectiveEpilogueFwdINS6_IJSA_NS7_ILi512EEESA_EEES9_SC_SE_Li256ELb1ELb0ELb0ELb0EEENS1_36VarlenDynamicPersistentTileSchedulerILi64ELi64ELi256ELi32ELb0ELb0ELb1ELb0ELb1ELb1EEEEEEEEEvNT_6ParamsE,"ax",@progbits
	.align	128
.text._ZN7cutlass13device_kernelIN5flash11enable_sm90INS1_16FlashAttnFwdSm90INS1_25CollectiveMainloopFwdSm90ILi2EN4cute5tupleIJNS5_1CILi1EEES8_S8_EEENS6_IJNS7_ILi64EEESA_SA_EEELi512ENS_10bfloat16_tEfNS_4arch4Sm90ELb0ELb0ELb0ELb1ELb0ELb1ELb1ELb0ELb0ELb0ELb0ELb0EEENS1_21CollectiveEpilogueFwdINS6_IJSA_NS7_ILi512EEESA_EEES9_SC_SE_Li256ELb1ELb0ELb0ELb0EEENS1_36VarlenDynamicPersistentTileSchedulerILi64ELi64ELi256ELi32ELb0ELb0ELb1ELb0ELb1ELb1EEEEEEEEEvNT_6ParamsE:
        .type           _ZN7cutlass13device_kernelIN5flash11enable_sm90INS1_16FlashAttnFwdSm90INS1_25CollectiveMainloopFwdSm90ILi2EN4cute5tupleIJNS5_1CILi1EEES8_S8_EEENS6_IJNS7_ILi64EEESA_SA_EEELi512ENS_10bfloat16_tEfNS_4arch4Sm90ELb0ELb0ELb0ELb1ELb0ELb1ELb1ELb0ELb0ELb0ELb0ELb0EEENS1_21CollectiveEpilogueFwdINS6_IJSA_NS7_ILi512EEESA_EEES9_SC_SE_Li256ELb1ELb0ELb0ELb0EEENS1_36VarlenDynamicPersistentTileSchedulerILi64ELi64ELi256ELi32ELb0ELb0ELb1ELb0ELb1ELb1EEEEEEEEEvNT_6ParamsE,@function
        .size           _ZN7cutlass13device_kernelIN5flash11enable_sm90INS1_16FlashAttnFwdSm90INS1_25CollectiveMainloopFwdSm90ILi2EN4cute5tupleIJNS5_1CILi1EEES8_S8_EEENS6_IJNS7_ILi64EEESA_SA_EEELi512ENS_10bfloat16_tEfNS_4arch4Sm90ELb0ELb0ELb0ELb1ELb0ELb1ELb1ELb0ELb0ELb0ELb0ELb0EEENS1_21CollectiveEpilogueFwdINS6_IJSA_NS7_ILi512EEESA_EEES9_SC_SE_Li256ELb1ELb0ELb0ELb0EEENS1_36VarlenDynamicPersistentTileSchedulerILi64ELi64ELi256ELi32ELb0ELb0ELb1ELb0ELb1ELb1EEEEEEEEEvNT_6ParamsE,(.L_x_11945 - _ZN7cutlass13device_kernelIN5flash11enable_sm90INS1_16FlashAttnFwdSm90INS1_25CollectiveMainloopFwdSm90ILi2EN4cute5tupleIJNS5_1CILi1EEES8_S8_EEENS6_IJNS7_ILi64EEESA_SA_EEELi512ENS_10bfloat16_tEfNS_4arch4Sm90ELb0ELb0ELb0ELb1ELb0ELb1ELb1ELb0ELb0ELb0ELb0ELb0EEENS1_21CollectiveEpilogueFwdINS6_IJSA_NS7_ILi512EEESA_EEES9_SC_SE_Li256ELb1ELb0ELb0ELb0EEENS1_36VarlenDynamicPersistentTileSchedulerILi64ELi64ELi256ELi32ELb0ELb0ELb1ELb0ELb1ELb1EEEEEEEEEvNT_6ParamsE)
        .other          _ZN7cutlass13device_kernelIN5flash11enable_sm90INS1_16FlashAttnFwdSm90INS1_25CollectiveMainloopFwdSm90ILi2EN4cute5tupleIJNS5_1CILi1EEES8_S8_EEENS6_IJNS7_ILi64EEESA_SA_EEELi512ENS_10bfloat16_tEfNS_4arch4Sm90ELb0ELb0ELb0ELb1ELb0ELb1ELb1ELb0ELb0ELb0ELb0ELb0EEENS1_21CollectiveEpilogueFwdINS6_IJSA_NS7_ILi512EEESA_EEES9_SC_SE_Li256ELb1ELb0ELb0ELb0EEENS1_36VarlenDynamicPersistentTileSchedulerILi64ELi64ELi256ELi32ELb0ELb0ELb1ELb0ELb1ELb1EEEEEEEEEvNT_6ParamsE,@"STO_CUDA_ENTRY STV_DEFAULT"
_ZN7cutlass13device_kernelIN5flash11enable_sm90INS1_16FlashAttnFwdSm90INS1_25CollectiveMainloopFwdSm90ILi2EN4cute5tupleIJNS5_1CILi1EEES8_S8_EEENS6_IJNS7_ILi64EEESA_SA_EEELi512ENS_10bfloat16_tEfNS_4arch4Sm90ELb0ELb0ELb0ELb1ELb0ELb1ELb1ELb0ELb0ELb0ELb0ELb0EEENS1_21CollectiveEpilogueFwdINS6_IJSA_NS7_ILi512EEESA_EEES9_SC_SE_Li256ELb1ELb0ELb0ELb0EEENS1_36VarlenDynamicPersistentTileSchedulerILi64ELi64ELi256ELi32ELb0ELb0ELb1ELb0ELb1ELb1EEEEEEEEEvNT_6ParamsE:
        /* <DEDUP_REMOVED lines=16> */
[----:B------:R-:W-:Y:S02]  /*0100*/  UIADD3 UR4, UP5, UR4, 0x670, URZ ;  /* 0x0000067004047890 */ /* 0x000fe4000ffbe03f */
[----:B------:R-:W-:Y:S02]  /*0110*/  UIADD3.X UR9, URZ, UR5, URZ, UP1, !UPT ;  /* 0x000000053f097290 */ /* 0x000fe40008ffe43f */
[----:B------:R-:W-:Y:S02]  /*0120*/  UIADD3.X UR11, URZ, UR5, URZ, UP2, !UPT ;  /* 0x000000053f0b7290 */ /* 0x000fe400097fe43f */
[----:B------:R-:W-:Y:S01]  /*0130*/  UIADD3.X UR13, URZ, UR5, URZ, UP3, !UPT ;  /* 0x000000053f0d7290 */ /* 0x000fe20009ffe43f */
[----:B------:R0:W-:Y:S01]  /*0140*/  UTMACCTL.PF [UR6] ;  /* 0x00000000060079b9 */ /* 0x0001e20008040000 */
[----:B------:R-:W-:-:S03]  /*0150*/  UIADD3.X UR15, URZ, UR5, URZ, UP4, !UPT ;  /* 0x000000053f0f7290 */ /* 0x000fc6000a7fe43f */
[----:B------:R0:W-:Y:S01]  /*0160*/  UTMACCTL.PF [UR8] ;  /* 0x00000000080079b9 */ /* 0x0001e20008040000 */
[----:B------:R-:W-:Y:S01]  /*0170*/  UIADD3.X UR5, URZ, UR5, URZ, UP5, !UPT ;  /* 0x000000053f057290 */ /* 0x000fe2000affe43f */
[----:B------:R0:W-:Y:S02]  /*0180*/  UTMACCTL.PF [UR10] ;  /* 0x000000000a0079b9 */ /* 0x0001e40008040000 */
[----:B------:R0:W-:Y:S02]  /*0190*/  UTMACCTL.PF [UR12] ;  /* 0x000000000c0079b9 */ /* 0x0001e40008040000 */
[----:B------:R0:W-:Y:S04]  /*01a0*/  UTMACCTL.PF [UR14] ;  /* 0x000000000e0079b9 */ /* 0x0001e80008040000 */
[----:B------:R0:W-:Y:S02]  /*01b0*/  UTMACCTL.PF [UR4] ;  /* 0x00000000040079b9 */ /* 0x0001e40008040000 */
[----:B0-----:R-:W-:Y:S01]  /*01c0*/  NOP ;  /* 0x0000000000007918 */ /* 0x001fe20000000000 */
.L_x_3616:
[----:B------:R-:W-:Y:S05]  /*01d0*/  BSYNC B0 ;  /* 0x0000000000007941 */ /* 0x000fea0003800000 */
.L_x_3615:
        /* <DEDUP_REMOVED lines=14> */
[----:B-1----:R0:W-:Y:S01]  /*02c0*/  STL [R1+0x4], R3 ;  /* 0x0000040301007387 */ /* 0x0021e20000100800 */
        /* <DEDUP_REMOVED lines=24> */
.L_x_3617:
        /* <DEDUP_REMOVED lines=22> */
.L_x_3618:
        /* <DEDUP_REMOVED lines=18> */
.L_x_3619:
        /* <DEDUP_REMOVED lines=22> */
.L_x_3620:
        /* <DEDUP_REMOVED lines=22> */
.L_x_3621:
        /* <DEDUP_REMOVED lines=9> */
.L_x_3624:
        /* <DEDUP_REMOVED lines=41> */
[----:B------:R-:W-:-:S04]  /*0cb0*/  SHF.R.S32.HI R8, RZ, 0x1f, R5 ;  /* 0x0000001fff087819 */ /* 0x000fc80000011405 */
[----:B------:R-:W-:Y:S02]  /*0cc0*/  LEA.HI R8, R8, R7, RZ, 0x3 ;  /* 0x0000000708087211 */ /* 0x000fe400078f18ff */
[----:B------:R-:W-:Y:S02]  /*0cd0*/  LEA.HI R3, R3, R6, RZ, 0x5 ;  /* 0x0000000603037211 */ /* 0x000fe400078f28ff */
[----:B------:R-:W-:Y:S02]  /*0ce0*/  LOP3.LUT R8, R8, 0xfffffff8, RZ, 0xc0, !PT ;  /* 0xfffffff808087812 */ /* 0x000fe400078ec0ff */
[----:B------:R-:W-:Y:S02]  /*0cf0*/  LEA.HI R14, R14, R189, RZ, 0x2 ;  /* 0x000000bd0e0e7211 */ /* 0x000fe400078f10ff */
[----:B------:R-:W-:Y:S01]  /*0d00*/  LOP3.LUT R11, R9, 0xfffffff8, RZ, 0xc0, !PT ;  /* 0xfffffff8090b7812 */ /* 0x000fe200078ec0ff */
[----:B------:R-:W-:Y:S01]  /*0d10*/  IMAD.IADD R8, R7, 0x1, -R8 ;  /* 0x0000000107087824 */ /* 0x000fe200078e0a08 */
[----:B------:R-:W-:-:S02]  /*0d20*/  LOP3.LUT R5, R5, 0x7ffffffc, RZ, 0xc0, !PT ;  /* 0x7ffffffc05057812 */ /* 0x000fc400078ec0ff */
[----:B------:R-:W-:Y:S02]  /*0d30*/  SHF.R.S32.HI R3, RZ, 0x5, R3 ;  /* 0x00000005ff037819 */ /* 0x000fe40000011403 */
[----:B------:R-:W-:Y:S02]  /*0d40*/  SHF.R.S32.HI R217, RZ, 0x7, R4 ;  /* 0x00000007ffd97819 */ /* 0x000fe40000011404 */
[----:B------:R-:W-:Y:S01]  /*0d50*/  LOP3.LUT R14, R14, 0x3ffffc, RZ, 0xc0, !PT ;  /* 0x003ffffc0e0e7812 */ /* 0x000fe200078ec0ff */
[----:B------:R-:W-:Y:S02]  /*0d60*/  IMAD.IADD R11, R10, 0x1, -R11 ;  /* 0x000000010a0b7824 */ /* 0x000fe400078e0a0b */
[----:B------:R-:W-:Y:S01]  /*0d70*/  IMAD.IADD R5, R6, 0x1, -R5 ;  /* 0x0000000106057824 */ /* 0x000fe200078e0a05 */
[CC--:B------:R-:W-:Y:S01]  /*0d80*/  LEA.HI R6, R0.reuse, R229.reuse, RZ, 0x2 ;  /* 0x000000e500067211 */ /* 0x0c0fe200078f10ff */
[----:B------:R-:W-:Y:S01]  /*0d90*/  IMAD R188, R3, 0x10, R8 ;  /* 0x0000001003bc7824 */ /* 0x000fe200078e0208 */
[----:B------:R-:W-:Y:S01]  /*0da0*/  LEA.HI R3, R0, R229, RZ, 0x3 ;  /* 0x000000e500037211 */ /* 0x000fe200078f18ff */
[----:B------:R-:W-:-:S02]  /*0db0*/  IMAD R15, R217, 0x100, R10 ;  /* 0x00000100d90f7824 */ /* 0x000fc400078e020a */
[----:B------:R-:W-:Y:S02]  /*0dc0*/  IMAD.IADD R14, R189, 0x1, -R14 ;  /* 0x00000001bd0e7824 */ /* 0x000fe400078e0a0e */
[----:B------:R-:W-:Y:S02]  /*0dd0*/  IMAD.IADD R13, R12, 0x1, -R13 ;  /* 0x000000010c0d7824 */ /* 0x000fe400078e0a0d */
[----:B------:R-:W-:Y:S01]  /*0de0*/  IMAD.SHL.U32 R10, R11, 0x40, RZ ;  /* 0x000000400b0a7824 */ /* 0x000fe200078e00ff */
[----:B------:R-:W-:Y:S01]  /*0df0*/  LOP3.LUT R0, R3, 0x1ffffff8, RZ, 0xc0, !PT ;  /* 0x1ffffff803007812 */ /* 0x000fe200078ec0ff */
[----:B------:R-:W-:Y:S01]  /*0e00*/  IMAD R14, R14, 0x10, R15 ;  /* 0x000000100e0e7824 */ /* 0x000fe200078e020f */
[----:B------:R-:W-:Y:S01]  /*0e10*/  SHF.R.S32.HI R22, RZ, 0x2, R6 ;  /* 0x00000002ff167819 */ /* 0x000fe20000011406 */
[----:B------:R-:W-:Y:S01]  /*0e20*/  IMAD.SHL.U32 R13, R13, 0x8, RZ ;  /* 0x000000080d0d7824 */ /* 0x000fe200078e00ff */
[----:B------:R-:W-:Y:S01]  /*0e30*/  LOP3.LUT R10, R10, 0x1c0, RZ, 0xc0, !PT ;  /* 0x000001c00a0a7812 */ /* 0x000fe200078ec0ff */
[----:B------:R-:W-:-:S02]  /*0e40*/  IMAD.SHL.U32 R9, R9, 0x40, RZ ;  /* 0x0000004009097824 */ /* 0x000fc400078e00ff */
[----:B------:R-:W-:Y:S01]  /*0e50*/  IMAD.IADD R0, R229, 0x1, -R0 ;  /* 0x00000001e5007824 */ /* 0x000fe200078e0a00 */
[----:B------:R-:W-:Y:S01]  /*0e60*/  LEA R228, R14, R13, 0x6 ;  /* 0x0000000d0ee47211 */ /* 0x000fe200078e30ff */
[----:B------:R-:W-:Y:S01]  /*0e70*/  VIADD R231, R22, 0x20 ;  /* 0x0000002016e77836 */ /* 0x000fe20000000000 */
[----:B------:R-:W-:Y:S02]  /*0e80*/  LOP3.LUT R13, R10, 0x8, R13, 0xf8, !PT ;  /* 0x000000080a0d7812 */ /* 0x000fe400078ef80d */
[----:B------:R-:W-:Y:S01]  /*0e90*/  SHF.R.U32.HI R12, RZ, 0x3, R10 ;  /* 0x00000003ff0c7819 */ /* 0x000fe2000001160a */
[----:B------:R-:W-:Y:S01]  /*0ea0*/  IMAD.SHL.U32 R187, R0, 0x8, RZ ;  /* 0x0000000800bb7824 */ /* 0x000fe200078e00ff */
[----:B------:R-:W-:Y:S02]  /*0eb0*/  LOP3.LUT R10, R9, 0x7ffffe00, RZ, 0xc0, !PT ;  /* 0x7ffffe00090a7812 */ /* 0x000fe400078ec0ff */
[----:B------:R-:W-:Y:S02]  /*0ec0*/  SHF.R.S32.HI R192, RZ, 0x3, R3 ;  /* 0x00000003ffc07819 */ /* 0x000fe40000011403 */
[----:B------:R-:W-:-:S02]  /*0ed0*/  LOP3.LUT R8, R6, 0xfffffffc, RZ, 0xc0, !PT ;  /* 0xfffffffc06087812 */ /* 0x000fc400078ec0ff */
[----:B------:R-:W-:Y:S02]  /*0ee0*/  SHF.R.S32.HI R0, RZ, 0x1f, R231 ;  /* 0x0000001fff007819 */ /* 0x000fe400000114e7 */
[----:B------:R-:W-:Y:S01]  /*0ef0*/  SHF.R.S32.HI R3, RZ, 0x1f, R6 ;  /* 0x0000001fff037819 */ /* 0x000fe20000011406 */
[----:B------:R-:W-:Y:S01]  /*0f00*/  IMAD R10, R189, 0x400, R10 ;  /* 0x00000400bd0a7824 */ /* 0x000fe200078e020a */
[----:B------:R-:W-:Y:S01]  /*0f10*/  LOP3.LUT R13, R13, R12, RZ, 0x3c, !PT ;  /* 0x0000000c0d0d7212 */ /* 0x000fe200078e3cff */
[----:B------:R-:W-:Y:S01]  /*0f20*/  IMAD.IADD R215, R229, 0x1, -R8 ;  /* 0x00000001e5d77824 */ /* 0x000fe200078e0a08 */
[----:B------:R-:W-:Y:S01]  /*0f30*/  LEA.HI R0, R0, R231, RZ, 0x3 ;  /* 0x000000e700007211 */ /* 0x000fe200078f18ff */
[----:B------:R-:W-:Y:S01]  /*0f40*/  IMAD.SHL.U32 R219, R231, 0x40, RZ ;  /* 0x00000040e7db7824 */ /* 0x000fe200078e00ff */
[----:B------:R-:W-:Y:S01]  /*0f50*/  LEA.HI R3, R3, R22, RZ, 0x3 ;  /* 0x0000001603037211 */ /* 0x000fe200078f18ff */
[----:B------:R-:W-:Y:S01]  /*0f60*/  IMAD.IADD R13, R10, 0x1, R13 ;  /* 0x000000010a0d7824 */ /* 0x000fe200078e020d */
[----:B------:R-:W-:Y:S01]  /*0f70*/  R2P PR, R11, 0x6 ;  /* 0x000000060b007804 */ /* 0x000fe20000000000 */
[----:B------:R-:W-:Y:S01]  /*0f80*/  IMAD.SHL.U32 R0, R0, 0x40, RZ ;  /* 0x0000004000007824 */ /* 0x000fe200078e00ff */
[----:B------:R-:W-:Y:S01]  /*0f90*/  LOP3.LUT R3, R3, 0xfffffff8, RZ, 0xc0, !PT ;  /* 0xfffffff803037812 */ /* 0x000fe200078ec0ff */
[----:B------:R-:W-:Y:S01]  /*0fa0*/  IMAD R194, R13, 0x2, R2 ;  /* 0x000000020dc27824 */ /* 0x000fe200078e0202 */
[----:B------:R-:W-:-:S02]  /*0fb0*/  LEA.HI R4, R4, R217, RZ, 0x1 ;  /* 0x000000d904047211 */ /* 0x000fc400078f08ff */
[----:B------:R-:W-:Y:S01]  /*0fc0*/  LOP3.LUT R219, R219, 0x1c0, RZ, 0xc0, !PT ;  /* 0x000001c0dbdb7812 */ /* 0x000fe200078ec0ff */
[----:B------:R-:W-:Y:S01]  /*0fd0*/  IMAD.MOV.U32 R196, RZ, RZ, 0x20 ;  /* 0x00000020ffc47424 */ /* 0x000fe200078e00ff */
[----:B------:R-:W-:Y:S01]  /*0fe0*/  IADD3 R186, R22, -R3, RZ ;  /* 0x8000000316ba7210 */ /* 0x000fe20007ffe0ff */
[----:B------:R-:W-:Y:S01]  /*0ff0*/  VIADD R208, R194, 0x36400 ;  /* 0x00036400c2d07836 */ /* 0x000fe20000000000 */
[----:B------:R-:W-:Y:S02]  /*1000*/  LOP3.LUT R4, R4, 0xfffffe, RZ, 0xc0, !PT ;  /* 0x00fffffe04047812 */ /* 0x000fe400078ec0ff */
[----:B------:R-:W-:Y:S02]  /*1010*/  SHF.R.U32.HI R230, RZ, 0x3, R219 ;  /* 0x00000003ffe67819 */ /* 0x000fe400000116db */
[----:B------:R-:W-:Y:S01]  /*1020*/  LOP3.LUT R220, R0, 0xfffffe00, RZ, 0xc0, !PT ;  /* 0xfffffe0000dc7812 */ /* 0x000fe200078ec0ff */
[----:B------:R-:W-:Y:S01]  /*1030*/  VIADD R195, R194, 0x36440 ;  /* 0x00036440c2c37836 */ /* 0x000fe20000000000 */
[----:B------:R-:W-:Y:S01]  /*1040*/  SEL R196, R196, 0xffffffe0, !P1 ;  /* 0xffffffe0c4c47807 */ /* 0x000fe20004800000 */
[----:B------:R-:W-:-:S02]  /*1050*/  IMAD.IADD R4, R217, 0x1, -R4 ;  /* 0x00000001d9047824 */ /* 0x000fc400078e0a04 */
[C---:B------:R-:W-:Y:S01]  /*1060*/  @P2 VIADD R195, R208.reuse, 0xffffffc0 ;  /* 0xffffffc0d0c32836 */ /* 0x040fe20000000000 */
[----:B------:R-:W-:Y:S01]  /*1070*/  CS2R R18, SRZ ;  /* 0x0000000000127805 */ /* 0x000fe2000001ff00 */
[----:B------:R-:W-:Y:S02]  /*1080*/  IMAD.IADD R208, R208, 0x1, R196 ;  /* 0x00000001d0d07824 */ /* 0x000fe400078e02c4 */
[----:B------:R-:W-:Y:S02]  /*1090*/  IMAD.MOV.U32 R184, RZ, RZ, RZ ;  /* 0x000000ffffb87224 */ /* 0x000fe400078e00ff */
[----:B------:R-:W-:Y:S02]  /*10a0*/  IMAD.MOV.U32 R23, RZ, RZ, RZ ;  /* 0x000000ffff177224 */ /* 0x000fe400078e00ff */
[----:B------:R-:W-:Y:S02]  /*10b0*/  IMAD.MOV.U32 R213, RZ, RZ, RZ ;  /* 0x000000ffffd57224 */ /* 0x000fe400078e00ff */
[----:B------:R-:W-:-:S02]  /*10c0*/  IMAD.SHL.U32 R191, R4, 0x100, RZ ;  /* 0x0000010004bf7824 */ /* 0x000fc400078e00ff */
[----:B------:R-:W-:Y:S02]  /*10d0*/  IMAD.SHL.U32 R190, R5, 0x2, RZ ;  /* 0x0000000205be7824 */ /* 0x000fe400078e00ff */
[----:B------:R-:W-:Y:S01]  /*10e0*/  IMAD.IADD R196, R196, 0x1, R195 ;  /* 0x00000001c4c47824 */ /* 0x000fe200078e02c3 */
[----:B--2---:R-:W-:Y:S01]  /*10f0*/  LOP3.LUT R185, R16, 0x1, RZ, 0xfc, !PT ;  /* 0x0000000110b97812 */ /* 0x004fe200078efcff */
[----:B------:R-:W-:-:S05]  /*1100*/  IMAD.SHL.U32 R16, R215, 0x8, RZ ;  /* 0x00000008d7107824 */ /* 0x000fca00078e00ff */
[----:B------:R-:W-:-:S04]  /*1110*/  LOP3.LUT R3, R219, 0x38, R16, 0xf8, !PT ;  /* 0x00000038db037812 */ /* 0x000fc800078ef810 */
[----:B------:R-:W-:-:S05]  /*1120*/  LOP3.LUT R3, R220, R3, R230, 0xf6, !PT ;  /* 0x00000003dc037212 */ /* 0x000fca00078ef6e6 */
[----:B------:R-:W-:-:S07]  /*1130*/  IMAD R218, R3, 0x2, R2 ;  /* 0x0000000203da7824 */ /* 0x000fce00078e0202 */
.L_x_3742:
        /* <DEDUP_REMOVED lines=39> */
[----:B------:R-:W-:Y:S01]  /*13b0*/  IMAD.MOV.U32 R214, RZ, RZ, R25 ;  /* 0x000000ffffd67224 */ /* 0x000fe200078e0019 */
[----:B------:R-:W-:Y:S01]  /*13c0*/  MOV R209, R26 ;  /* 0x0000001a00d17202 */ /* 0x000fe20000000f00 */
        /* <DEDUP_REMOVED lines=11> */
.L_x_3626:
[----:B------:R-:W-:Y:S02]  /*1480*/  IMAD.U32 R24, RZ, RZ, UR5 ;  /* 0x00000005ff187e24 */ /* 0x000fe4000f8e00ff */
[----:B------:R-:W-:Y:S01]  /*1490*/  IMAD.U32 R28, RZ, RZ, UR4 ;  /* 0x00000004ff1c7e24 */ /* 0x000fe2000f8e00ff */
[----:B------:R-:W-:Y:S06]  /*14a0*/  @!P2 BRA `(.L_x_3627) ;  /* 0x000000000010a947 */ /* 0x000fec0003800000 */
[----:B------:R-:W-:-:S04]  /*14b0*/  IADD3 R4, P0, R210, UR8, RZ ;  /* 0x00000008d2047c10 */ /* 0x000fc8000ff1e0ff */
[----:B------:R-:W-:-:S05]  /*14c0*/  IADD3.X R5, R211, UR9, RZ, P0, !PT ;  /* 0x00000009d3057c10 */ /* 0x000fca00087fe4ff */
[----:B------:R0:W5:Y:S01]  /*14d0*/  LDG.E R28, desc[UR54][R4.64] ;  /* 0x00000036041c7981 */ /* 0x000162000c1e1900 */
[----:B------:R-:W-:Y:S05]  /*14e0*/  BRA `(.L_x_3628) ;  /* 0x0000000000107947 */ /* 0x000fea0003800000 */
.L_x_3627:
[----:B------:R-:W-:Y:S05]  /*14f0*/  @!P0 BRA `(.L_x_3628) ;  /* 0x00000000000c8947 */ /* 0x000fea0003800000 */
[----:B------:R-:W2:Y:S04]  /*1500*/  LDG.E R5, desc[UR54][R8.64] ;  /* 0x0000003608057981 */ /* 0x000ea8000c1e1900 */
[----:B------:R-:W2:Y:S02]  /*1510*/  LDG.E R28, desc[UR54][R8.64+0x4] ;  /* 0x00000436081c7981 */ /* 0x000ea4000c1e1900 */
[----:B--2---:R-:W-:-:S07]  /*1520*/  IMAD.IADD R28, R28, 0x1, -R5 ;  /* 0x000000011c1c7824 */ /* 0x004fce00078e0a05 */
.L_x_3628:
        /* <DEDUP_REMOVED lines=55> */
.L_x_3631:
[----:B------:R-:W-:Y:S05]  /*18a0*/  BSYNC B6 ;  /* 0x0000000000067941 */ /* 0x000fea0003800000 */
.L_x_3630:
        /* <DEDUP_REMOVED lines=20> */
.L_x_3633:
[----:B------:R-:W-:Y:S05]  /*19f0*/  BSYNC B6 ;  /* 0x0000000000067941 */ /* 0x000fea0003800000 */
.L_x_3632:
        /* <DEDUP_REMOVED lines=13> */
[----:B------:R4:W3:Y:S01]  /*1ad0*/  @P0 LDG.E R29, desc[UR54][R4.64] ;  /* 0x00000036041d0981 */ /* 0x0008e2000c1e1900 */
[----:B0-----:R-:W-:Y:S01]  /*1ae0*/  ISETP.NE.AND P0, PT, R0, 0x1, PT ;  /* 0x000000010000780c */ /* 0x001fe20003f05270 */
[----:B------:R-:W-:Y:S01]  /*1af0*/  IMAD.SHL.U32 R42, R215, 0x4, RZ ;  /* 0x00000004d72a7824 */ /* 0x000fe200078e00ff */
[----:B------:R-:W-:Y:S01]  /*1b00*/  SHF.R.S32.HI R12, RZ, 0x1f, R33 ;  /* 0x0000001fff0c7819 */ /* 0x000fe20000011421 */
[----:B------:R-:W0:Y:S01]  /*1b10*/  LDC.64 R48, c[0x0][0x3e8] ;  /* 0x0000fa00ff307b82 */ /* 0x000e220000000a00 */
[----:B------:R-:W0:Y:S01]  /*1b20*/  S2R R32, SR_TID.X ;  /* 0x0000000000207919 */ /* 0x000e220000002100 */
[----:B------:R-:W-:Y:S01]  /*1b30*/  IMAD.SHL.U32 R61, R186, 0x40, RZ ;  /* 0x00000040ba3d7824 */ /* 0x000fe200078e00ff */
[----:B------:R-:W-:Y:S01]  /*1b40*/  SHF.R.S32.HI R43, RZ, 0x1f, R42 ;  /* 0x0000001fff2b7819 */ /* 0x000fe2000001142a */
[-C--:B-1----:R-:W-:Y:S01]  /*1b50*/  IMAD R6, R12, R54.reuse, RZ ;  /* 0x000000360c067224 */ /* 0x082fe200078e02ff */
[----:B------:R-:W-:Y:S01]  /*1b60*/  SHF.L.U64.HI R53, R54, 0x6, R55 ;  /* 0x0000000636357819 */ /* 0x000fe20000010237 */
[----:B----4-:R-:W-:Y:S01]  /*1b70*/  IMAD.WIDE.U32 R4, R33, R54, RZ ;  /* 0x0000003621047225 */ /* 0x010fe200078e00ff */
[----:B------:R-:W-:Y:S01]  /*1b80*/  LOP3.LUT R61, R61, 0x1c0, RZ, 0xc0, !PT ;  /* 0x000001c03d3d7812 */ /* 0x000fe200078ec0ff */
[----:B------:R-:W1:Y:S02]  /*1b90*/  LDC R63, c[0x0][0x3d4] ;  /* 0x0000f500ff3f7b82 */ /* 0x000e640000000800 */
[----:B--2---:R-:W-:Y:S01]  /*1ba0*/  IMAD.SHL.U32 R57, R46, 0x40, RZ ;  /* 0x000000402e397824 */ /* 0x004fe200078e00ff */
[----:B------:R-:W-:Y:S01]  /*1bb0*/  SHF.R.U32.HI R64, RZ, 0x3, R61 ;  /* 0x00000003ff407819 */ /* 0x000fe2000001163d */
[C---:B------:R-:W-:Y:S01]  /*1bc0*/  VIADD R82, R16.reuse, 0x20 ;  /* 0x0000002010527836 */ /* 0x040fe20000000000 */
[----:B---3--:R-:W-:Y:S01]  /*1bd0*/  ISETP.GE.AND P2, PT, R16, R35, PT ;  /* 0x000000231000720c */ /* 0x008fe20003f46270 */
[----:B------:R-:W-:-:S02]  /*1be0*/  IMAD.SHL.U32 R66, R35, 0x2, RZ ;  /* 0x0000000223427824 */ /* 0x000fc400078e00ff */
[----:B------:R-:W2:Y:S01]  /*1bf0*/  @P0 LDC R3, c[0x0][0x42c] ;  /* 0x00010b00ff030b82 */ /* 0x000ea20000000800 */
[----:B------:R-:W-:-:S07]  /*1c00*/  P2R R76, PR, RZ, 0x4 ;  /* 0x00000004ff4c7803 */ /* 0x000fce0000000000 */
[----:B------:R-:W3:Y:S01]  /*1c10*/  @P0 LDC R7, c[0x0][0x430] ;  /* 0x00010c00ff070b82 */ /* 0x000ee20000000800 */
[C---:B0-----:R-:W-:Y:S02]  /*1c20*/  SHF.L.U64.HI R56, R48.reuse, 0x6, R49 ;  /* 0x0000000630387819 */ /* 0x041fe40000010231 */
[----:B------:R-:W-:-:S05]  /*1c30*/  SHF.L.U32 R60, R48, 0x6, RZ ;  /* 0x00000006303c7819 */ /* 0x000fca00000006ff */
[----:B------:R-:W0:Y:S01]  /*1c40*/  LDC R65, c[0x0][0x2e4] ;  /* 0x0000b900ff417b82 */ /* 0x000e220000000800 */
[----:B------:R-:W-:-:S05]  /*1c50*/  SHF.R.U32.HI R32, RZ, 0x7, R32 ;  /* 0x00000007ff207819 */ /* 0x000fca0000011620 */
[----:B------:R-:W-:Y:S02]  /*1c60*/  VIADD R62, R32, 0x8 ;  /* 0x00000008203e7836 */ /* 0x000fe40000000000 */
[----:B--2---:R-:W-:-:S04]  /*1c70*/  @P0 IMAD.HI.U32 R0, R26, R3, RZ ;  /* 0x000000031a000227 */ /* 0x004fc800078e00ff */
[----:B------:R-:W-:Y:S01]  /*1c80*/  IMAD R3, R33, R55, R6 ;  /* 0x0000003721037224 */ /* 0x000fe200078e0206 */
[----:B---3--:R-:W-:-:S03]  /*1c90*/  @P0 SHF.R.U32.HI R26, RZ, R7, R0 ;  /* 0x00000007ff1a0219 */ /* 0x008fc60000011600 */
[----:B------:R-:W-:Y:S01]  /*1ca0*/  IMAD.IADD R5, R5, 0x1, R3 ;  /* 0x0000000105057824 */ /* 0x000fe200078e0203 */
        /* <DEDUP_REMOVED lines=34> */
[----:B------:R-:W-:Y:S01]  /*1ed0*/  IMAD R15, R22, R47, R4 ;  /* 0x0000002f160f7224 */ /* 0x000fe200078e0204 */
[----:B------:R-:W-:Y:S01]  /*1ee0*/  ISETP.GE.AND P4, PT, R16, UR4, PT ;  /* 0x0000000410007c0c */ /* 0x000fe2000bf86270 */
[----:B------:R-:W-:Y:S01]  /*1ef0*/  IMAD.WIDE.U32 R8, R22, R46, R16 ;  /* 0x0000002e16087225 */ /* 0x000fe200078e0010 */
[----:B------:R-:W-:-:S03]  /*1f00*/  ISETP.GE.AND P3, PT, R82, UR4, PT ;  /* 0x0000000452007c0c */ /* 0x000fc6000bf66270 */
[----:B------:R-:W-:-:S04]  /*1f10*/  IMAD.WIDE.U32 R4, R22, R46, R42 ;  /* 0x0000002e16047225 */ /* 0x000fc800078e002a */
[----:B------:R-:W-:Y:S02]  /*1f20*/  IMAD.IADD R9, R15, 0x1, R9 ;  /* 0x000000010f097824 */ /* 0x000fe400078e0209 */
[----:B------:R-:W-:Y:S01]  /*1f30*/  IMAD.IADD R5, R5, 0x1, R15 ;  /* 0x0000000105057824 */ /* 0x000fe200078e020f */
[----:B-----5:R-:W-:Y:S01]  /*1f40*/  SHF.R.S32.HI R15, RZ, 0x1f, R27 ;  /* 0x0000001fff0f7819 */ /* 0x020fe2000001141b */
[----:B------:R-:W-:Y:S02]  /*1f50*/  IMAD.IADD R13, R16, 0x1, R13 ;  /* 0x00000001100d7824 */ /* 0x000fe400078e020d */
[----:B------:R-:W-:-:S03]  /*1f60*/  IMAD.WIDE.U32 R38, R27, R46, R8 ;  /* 0x0000002e1b267225 */ /* 0x000fc600078e0008 */
[----:B------:R-:W-:Y:S01]  /*1f70*/  SHF.R.S32.HI R52, RZ, 0x1f, R13 ;  /* 0x0000001fff347819 */ /* 0x000fe2000001140d */
[-C--:B------:R-:W-:Y:S02]  /*1f80*/  IMAD R14, R15, R46.reuse, RZ ;  /* 0x0000002e0f0e7224 */ /* 0x080fe400078e02ff */
[----:B------:R-:W-:Y:S01]  /*1f90*/  IMAD.WIDE.U32 R36, R27, R46, R4 ;  /* 0x0000002e1b247225 */ /* 0x000fe200078e0004 */
[----:B------:R-:W-:Y:S02]  /*1fa0*/  LEA.HI R52, R52, R13, RZ, 0x3 ;  /* 0x0000000d34347211 */ /* 0x000fe400078f18ff */
[----:B------:R-:W-:Y:S01]  /*1fb0*/  LOP3.LUT R5, R61, 0x18, R16, 0xf8, !PT ;  /* 0x000000183d057812 */ /* 0x000fe200078ef810 */
[----:B------:R-:W-:Y:S01]  /*1fc0*/  IMAD R13, R27, R47, R14 ;  /* 0x0000002f1b0d7224 */ /* 0x000fe200078e020e */
[----:B------:R-:W-:Y:S01]  /*1fd0*/  LOP3.LUT R71, R52, 0xfffffff8, RZ, 0xc0, !PT ;  /* 0xfffffff834477812 */ /* 0x000fe200078ec0ff */
[----:B------:R-:W2:Y:S01]  /*1fe0*/  LDC.64 R46, c[0x0][0x2d8] ;  /* 0x0000b600ff2e7b82 */ /* 0x000ea20000000a00 */
[----:B------:R-:W-:Y:S01]  /*1ff0*/  IMAD R6, R3, R48, RZ ;  /* 0x0000003003067224 */ /* 0x000fe200078e02ff */
[----:B------:R-:W-:Y:S01]  /*2000*/  LOP3.LUT R68, R5, R64, RZ, 0x3c, !PT ;  /* 0x0000004005447212 */ /* 0x000fe200078e3cff */
[----:B------:R-:W-:Y:S01]  /*2010*/  IMAD.WIDE.U32 R10, R22, R48, R16 ;  /* 0x00000030160a7225 */ /* 0x000fe200078e0010 */
[----:B------:R-:W-:-:S02]  /*2020*/  LOP3.LUT R5, R61, 0x38, R52, 0xf8, !PT ;  /* 0x000000383d057812 */ /* 0x000fc400078ef834 */
[----:B------:R-:W-:Y:S01]  /*2030*/  SHF.R.S32.HI R75, RZ, 0x1f, R71 ;  /* 0x0000001fff4b7819 */ /* 0x000fe20000011447 */
[C---:B------:R-:W-:Y:S01]  /*2040*/  IMAD R21, R22.reuse, R49, R6 ;  /* 0x0000003116157224 */ /* 0x040fe200078e0206 */
[----:B------:R-:W-:Y:S01]  /*2050*/  LOP3.LUT R72, R5, R64, RZ, 0x3c, !PT ;  /* 0x0000004005487212 */ /* 0x000fe200078e3cff */
[----:B------:R-:W-:-:S04]  /*2060*/  IMAD.WIDE.U32 R6, R22, R48, R42 ;  /* 0x0000003016067225 */ /* 0x000fc800078e002a */
[----:B------:R-:W-:Y:S02]  /*2070*/  IMAD.IADD R11, R21, 0x1, R11 ;  /* 0x00000001150b7824 */ /* 0x000fe400078e020b */
[----:B------:R-:W-:Y:S02]  /*2080*/  IMAD.IADD R7, R7, 0x1, R21 ;  /* 0x0000000107077824 */ /* 0x000fe400078e0215 */
[-C--:B------:R-:W-:Y:S02]  /*2090*/  IMAD R14, R15, R48.reuse, RZ ;  /* 0x000000300f0e7224 */ /* 0x080fe400078e02ff */
[----:B------:R-:W-:-:S04]  /*20a0*/  IMAD.WIDE.U32 R28, R27, R48, R10 ;  /* 0x000000301b1c7225 */ /* 0x000fc800078e000a */
[----:B------:R-:W-:Y:S01]  /*20b0*/  IMAD.WIDE.U32 R20, R27, R48, R6 ;  /* 0x000000301b147225 */ /* 0x000fe200078e0006 */
[----:B------:R-:W-:-:S03]  /*20c0*/  IADD3 R48, P0, R22, R33, RZ ;  /* 0x0000002116307210 */ /* 0x000fc60007f1e0ff */
[----:B------:R-:W-:Y:S02]  /*20d0*/  IMAD R73, R27, R49, R14 ;  /* 0x000000311b497224 */ /* 0x000fe400078e020e */
[----:B------:R-:W-:Y:S02]  /*20e0*/  IMAD.SHL.U32 R54, R54, 0x40, RZ ;  /* 0x0000004036367824 */ /* 0x000fe400078e00ff */
[----:B------:R-:W-:Y:S02]  /*20f0*/  IMAD.IADD R69, R73, 0x1, R29 ;  /* 0x0000000149457824 */ /* 0x000fe400078e021d */
[----:B------:R-:W-:Y:S02]  /*2100*/  IMAD.X R49, R12, 0x1, R3, P0 ;  /* 0x000000010c317824 */ /* 0x000fe400000e0603 */
[----:B------:R-:W-:Y:S02]  /*2110*/  IMAD R68, R189, 0x200, R68 ;  /* 0x00000200bd447824 */ /* 0x000fe400078e0244 */
[----:B------:R-:W-:-:S02]  /*2120*/  IMAD.IADD R67, R13, 0x1, R39 ;  /* 0x000000010d437824 */ /* 0x000fc400078e0227 */
[----:B------:R-:W-:Y:S02]  /*2130*/  IMAD.IADD R70, R37, 0x1, R13 ;  /* 0x0000000125467824 */ /* 0x000fe400078e020d */
[----:B------:R-:W-:Y:S02]  /*2140*/  IMAD.IADD R73, R21, 0x1, R73 ;  /* 0x0000000115497824 */ /* 0x000fe400078e0249 */
[----:B------:R-:W-:Y:S02]  /*2150*/  IMAD R72, R189, 0x200, R72 ;  /* 0x00000200bd487824 */ /* 0x000fe400078e0248 */
[----:B01----:R-:W-:-:S07]  /*2160*/  IMAD.IADD R77, R41, 0x1, R77 ;  /* 0x00000001294d7824 */ /* 0x003fce00078e024d */
.L_x_3663:
[----:B------:R-:W-:Y:S01]  /*2170*/  VIADD R51, R51, 0xffffffff ;  /* 0xffffffff33337836 */ /* 0x000fe20000000000 */
[----:B------:R-:W-:Y:S05]  /*2180*/  YIELD ;  /* 0x0000000000007946 */ /* 0x000fea0003800000 */
[----:B------:R-:W-:Y:S01]  /*2190*/  SHF.R.S32.HI R59, RZ, 0x1f, R51 ;  /* 0x0000001fff3b7819 */ /* 0x000fe20000011433 */
[-C--:B------:R-:W-:Y:S01]  /*21a0*/  IMAD R5, R53, R51.reuse, RZ ;  /* 0x0000003335057224 */ /* 0x080fe200078e02ff */
[----:B------:R-:W-:Y:S01]  /*21b0*/  BSSY B0, `(.L_x_3634) ;  /* 0x0000190000007945 */ /* 0x000fe20003800000 */
[----:B---3--:R-:W-:Y:S01]  /*21c0*/  IMAD.WIDE.U32 R14, R54, R51, RZ ;  /* 0x00000033360e7225 */ /* 0x008fe200078e00ff */
[----:B------:R-:W-:-:S03]  /*21d0*/  ISETP.GT.AND P2, PT, R51, R31, PT ;  /* 0x0000001f3300720c */ /* 0x000fc60003f44270 */
[----:B------:R-:W-:Y:S01]  /*21e0*/  IMAD R5, R59, R54, R5 ;  /* 0x000000363b057224 */ /* 0x000fe200078e0205 */
[----:B-1----:R-:W-:Y:S01]  /*21f0*/  IADD3 R4, P0, R26, R14, RZ ;  /* 0x0000000e1a047210 */ /* 0x002fe20007f1e0ff */
[----:B--2---:R-:W-:Y:S02]  /*2200*/  IMAD.SHL.U32 R33, R19, 0x1000, RZ ;  /* 0x0000100013217824 */ /* 0x004fe400078e00ff */
[----:B------:R-:W-:Y:S01]  /*2210*/  IMAD.IADD R79, R15, 0x1, R5 ;  /* 0x000000010f4f7824 */ /* 0x000fe200078e0205 */
[----:B--2---:R-:W-:Y:S02]  /*2220*/  LEA R12, P1, R4, R46, 0x1 ;  /* 0x0000002e040c7211 */ /* 0x004fe400078208ff */
[----:B------:R-:W-:Y:S01]  /*2230*/  IADD3 R5, R68, R33, RZ ;  /* 0x0000002144057210 */ /* 0x000fe20007ffe0ff */
[----:B------:R-:W-:Y:S01]  /*2240*/  IMAD.X R6, R79, 0x1, R50, P0 ;  /* 0x000000014f067824 */ /* 0x000fe200000e0632 */
[----:B------:R-:W-:-:S03]  /*2250*/  ISETP.GE.AND P0, PT, R63, 0x1, PT ;  /* 0x000000013f00780c */ /* 0x000fc60003f06270 */
[----:B------:R-:W-:Y:S01]  /*2260*/  IMAD R32, R5, 0x2, R2 ;  /* 0x0000000205207824 */ /* 0x000fe200078e0202 */
[----:B------:R-:W-:-:S09]  /*2270*/  LEA.HI.X R13, R4, R47, R6, 0x1, P1 ;  /* 0x0000002f040d7211 */ /* 0x000fd200008f0c06 */
[----:B------:R-:W-:Y:S05]  /*2280*/  @!P0 BRA `(.L_x_3635) ;  /* 0x0000001400a88947 */ /* 0x000fea0003800000 */
        /* <DEDUP_REMOVED lines=39> */
.L_x_3638:
[----:B------:R-:W-:Y:S05]  /*2500*/  BSYNC B1 ;  /* 0x0000000000017941 */ /* 0x000fea0003800000 */
.L_x_3637:
[----:B------:R-:W-:Y:S01]  /*2510*/  ISETP.NE.AND P0, PT, R185, 0x3, PT ;  /* 0x00000003b900780c */ /* 0x000fe20003f05270 */
[----:B-----5:R-:W-:Y:S02]  /*2520*/  IMAD.MOV.U32 R4, RZ, RZ, R8 ;  /* 0x000000ffff047224 */ /* 0x020fe400078e0008 */
[----:B------:R-:W-:Y:S02]  /*2530*/  IMAD.MOV.U32 R5, RZ, RZ, R9 ;  /* 0x000000ffff057224 */ /* 0x000fe400078e0009 */
        /* <DEDUP_REMOVED lines=13> */
[----:B------:R-:W-:Y:S01]  /*2610*/  PRMT R79, R7, 0x7610, R79 ;  /* 0x00007610074f7816 */ /* 0x000fe2000000004f */
[----:B------:R-:W-:Y:S06]  /*2620*/  @!P0 BRA `(.L_x_3639) ;  /* 0x0000000000048947 */ /* 0x000fec0003800000 */
[----:B------:R-:W-:Y:S01]  /*2630*/  BPT.TRAP 0x1 ;  /* 0x000000040000795c */ /* 0x000fe20000300000 */
.L_x_3639:
[----:B------:R-:W-:Y:S01]  /*2640*/  LEA R74, R19, R2, 0x3 ;  /* 0x00000002134a7211 */ /* 0x000fe200078e18ff */
[----:B------:R-:W-:Y:S01]  /*2650*/  BSSY B1, `(.L_x_3640) ;  /* 0x0000004000017945 */ /* 0x000fe20003800000 */
[----:B------:R-:W-:-:S04]  /*2660*/  SHF.L.U32 R59, R184, 0x1f, RZ ;  /* 0x0000001fb83b7819 */ /* 0x000fc800000006ff */
[----:B------:R-:W0:Y:S02]  /*2670*/  SYNCS.PHASECHK.TRANS64.TRYWAIT P5, [R74+URZ+0x38890], R59 ;  /* 0x0388903b4a0075a7 */ /* 0x000e2400080a017f */
[----:B0-----:R-:W-:Y:S05]  /*2680*/  @!P5 BRA `(.L_x_3641) ;  /* 0x000001540010d947 */ /* 0x001fea0003800000 */
.L_x_3842:
[----:B------:R-:W-:Y:S05]  /*2690*/  BSYNC B1 ;  /* 0x0000000000017941 */ /* 0x000fea0003800000 */
.L_x_3640:
[----:B------:R-:W-:Y:S05]  /*26a0*/  @P1 BRA `(.L_x_3642) ;  /* 0x0000001400001947 */ /* 0x000fea0003800000 */
[----:B------:R-:W-:Y:S04]  /*26b0*/  BSSY B1, `(.L_x_3643) ;  /* 0x0000035000017945 */ /* 0x000fe80003800000 */
[----:B------:R-:W-:Y:S05]  /*26c0*/  @P4 BRA `(.L_x_3644) ;  /* 0x0000000000cc4947 */ /* 0x000fea0003800000 */
[----:B------:R1:W2:Y:S01]  /*26d0*/  LDS.128 R4, [R32+0x22400] ;  /* 0x0224000020047984 */ /* 0x0002a20000000c00 */
[----:B------:R-:W-:Y:S01]  /*26e0*/  ISETP.GE.AND P5, PT, R42, R63, PT ;  /* 0x0000003f2a00720c */ /* 0x000fe20003fa6270 */
[----:B------:R-:W-:-:S12]  /*26f0*/  BSSY B2, `(.L_x_3645) ;  /* 0x000002f000027945 */ /* 0x000fd80003800000 */
[----:B-1----:R-:W-:Y:S05]  /*2700*/  @P5 BRA `(.L_x_3646) ;  /* 0x0000000000b45947 */ /* 0x002fea0003800000 */
[----:B------:R-:W-:Y:S01]  /*2710*/  SHF.R.U64 R58, R34, 0x10, R35 ;  /* 0x00000010223a7819 */ /* 0x000fe20000001223 */
[----:B--2---:R-:W-:Y:S01]  /*2720*/  IMAD.U32 R32, R7, 0x10000, RZ ;  /* 0x0001000007207824 */ /* 0x004fe200078e00ff */
[--C-:B------:R-:W-:Y:S01]  /*2730*/  SHF.R.U64 R80, R14, 0x10, R15.reuse ;  /* 0x000000100e507819 */ /* 0x100fe2000000120f */
        /* <DEDUP_REMOVED lines=42> */
.L_x_3646:
[----:B------:R-:W-:Y:S05]  /*29e0*/  BSYNC B2 ;  /* 0x0000000000027941 */ /* 0x000fea0003800000 */
.L_x_3645:
[----:B--2---:R1:W-:Y:S02]  /*29f0*/  STG.E.128 desc[UR54][R12.64], R4 ;  /* 0x000000040c007986 */ /* 0x0043e4000c101d36 */
.L_x_3644:
[----:B------:R-:W-:Y:S05]  /*2a00*/  BSYNC B1 ;  /* 0x0000000000017941 */ /* 0x000fea0003800000 */
.L_x_3643:
[----:B------:R-:W-:Y:S05]  /*2a10*/  @P3 BRA `(.L_x_3642) ;  /* 0x0000001000243947 */ /* 0x000fea0003800000 */
[----:B-1----:R-:W-:Y:S01]  /*2a20*/  IMAD.MOV.U32 R4, RZ, RZ, 0x20 ;  /* 0x00000020ff047424 */ /* 0x002fe200078e00ff */
[----:B------:R-:W-:Y:S01]  /*2a30*/  LOP3.LUT P5, RZ, R186, 0x4, RZ, 0xc0, !PT ;  /* 0x00000004baff7812 */ /* 0x000fe200078ac0ff */
[----:B------:R-:W-:Y:S01]  /*2a40*/  VIADD R14, R42, 0x10 ;  /* 0x000000102a0e7836 */ /* 0x000fe20000000000 */
[----:B------:R-:W-:Y:S02]  /*2a50*/  BSSY B1, `(.L_x_3647) ;  /* 0x0000035000017945 */ /* 0x000fe40003800000 */
        /* <DEDUP_REMOVED lines=29> */
[CC--:B------:R-:W-:Y:S01]  /*2c30*/  FMUL.FTZ R7, R9.reuse, R78.reuse ;  /* 0x0000004e09077220 */ /* 0x0c0fe20000410000 */
[-C--:B------:R-:W-:Y:S01]  /*2c40*/  FMUL.FTZ R9, R9, R33.reuse ;  /* 0x0000002109097220 */ /* 0x080fe20000410000 */
[----:B------:R-:W-:Y:S01]  /*2c50*/  IMAD.U32 R6, R5, 0x10000, RZ ;  /* 0x0001000005067824 */ /* 0x000fe200078e00ff */
[----:B------:R-:W-:Y:S01]  /*2c60*/  SHF.L.U32 R5, R4, 0x10, RZ ;  /* 0x0000001004057819 */ /* 0x000fe200000006ff */
[C---:B------:R-:W-:Y:S01]  /*2c70*/  FFMA.FTZ R33, R8.reuse, R33, -R7 ;  /* 0x0000002108217223 */ /* 0x040fe20000010807 */
        /* <DEDUP_REMOVED lines=18> */
.L_x_3648:
[----:B------:R-:W-:Y:S05]  /*2da0*/  BSYNC B1 ;  /* 0x0000000000017941 */ /* 0x000fea0003800000 */
.L_x_3647:
[----:B-1----:R1:W-:Y:S01]  /*2db0*/  STG.E.128 desc[UR54][R12.64+0x40], R4 ;  /* 0x000040040c007986 */ /* 0x0023e2000c101d36 */
[----:B------:R-:W-:Y:S05]  /*2dc0*/  BRA `(.L_x_3642) ;  /* 0x0000000c00387947 */ /* 0x000fea0003800000 */
.L_x_3636:
        /* <DEDUP_REMOVED lines=27> */
[----:B--2---:R-:W-:Y:S02]  /*2f80*/  IMAD.MOV.U32 R32, RZ, RZ, R4 ;  /* 0x000000ffff207224 */ /* 0x004fe400078e0004 */
[----:B------:R-:W-:Y:S02]  /*2f90*/  IMAD.MOV.U32 R58, RZ, RZ, R5 ;  /* 0x000000ffff3a7224 */ /* 0x000fe400078e0005 */
[----:B------:R-:W-:Y:S02]  /*2fa0*/  IMAD.MOV.U32 R59, RZ, RZ, R6 ;  /* 0x000000ffff3b7224 */ /* 0x000fe400078e0006 */
[----:B------:R-:W-:Y:S01]  /*2fb0*/  IMAD.MOV.U32 R74, RZ, RZ, R7 ;  /* 0x000000ffff4a7224 */ /* 0x000fe200078e0007 */
[----:B------:R-:W-:Y:S01]  /*2fc0*/  PRMT R90, R32, 0x5410, R58 ;  /* 0x00005410205a7816 */ /* 0x000fe2000000003a */
[----:B---3--:R-:W-:Y:S01]  /*2fd0*/  IMAD.MOV.U32 R12, RZ, RZ, R8 ;  /* 0x000000ffff0c7224 */ /* 0x008fe200078e0008 */
[----:B------:R-:W-:Y:S01]  /*2fe0*/  MOV R13, R9 ;  /* 0x00000009000d7202 */ /* 0x000fe20000000f00 */
        /* <DEDUP_REMOVED lines=8> */
.L_x_3649:
[----:B------:R-:W-:Y:S01]  /*3070*/  IMAD R74, R19, 0x8, R2 ;  /* 0x00000008134a7824 */ /* 0x000fe200078e0202 */
[----:B------:R-:W-:Y:S01]  /*3080*/  SHF.L.U32 R59, R184, 0x1f, RZ ;  /* 0x0000001fb83b7819 */ /* 0x000fe200000006ff */
[----:B------:R-:W-:Y:S03]  /*3090*/  BSSY B1, `(.L_x_3650) ;  /* 0x0000003000017945 */ /* 0x000fe60003800000 */
[----:B------:R-:W0:Y:S02]  /*30a0*/  SYNCS.PHASECHK.TRANS64.TRYWAIT P5, [R74+URZ+0x38890], R59 ;  /* 0x0388903b4a0075a7 */ /* 0x000e2400080a017f */
[----:B0-----:R-:W-:Y:S05]  /*30b0*/  @!P5 BRA `(.L_x_3651) ;  /* 0x000001480098d947 */ /* 0x001fea0003800000 */
.L_x_3843:
[----:B------:R-:W-:Y:S05]  /*30c0*/  BSYNC B1 ;  /* 0x0000000000017941 */ /* 0x000fea0003800000 */
.L_x_3650:
        /* <DEDUP_REMOVED lines=20> */
[----:B------:R-:W-:-:S05]  /*3210*/  LEA.HI.SX32 R13, R52, R13, 0x1d ;  /* 0x0000000d340d7211 */ /* 0x000fca00078feaff */
[----:B------:R-:W-:-:S05]  /*3220*/  IMAD.SHL.U32 R58, R13, 0x8, RZ ;  /* 0x000000080d3a7824 */ /* 0x000fca00078e00ff */
        /* <DEDUP_REMOVED lines=53> */
[C---:B------:R-:W-:Y:S01]  /*3580*/  FFMA.FTZ R84, R8.reuse, R11, R84 ;  /* 0x0000000b08547223 */ /* 0x040fe20000010054 */
[----:B------:R-:W-:Y:S01]  /*3590*/  FFMA.FTZ R95, R8, R5, -R95 ;  /* 0x00000005085f7223 */ /* 0x000fe2000001085f */
[----:B------:R-:W-:Y:S01]  /*35a0*/  LOP3.LUT R6, R87, 0xffff0000, RZ, 0xc0, !PT ;  /* 0xffff000057067812 */ /* 0x000fe200078ec0ff */
[----:B------:R-:W-:Y:S01]  /*35b0*/  IMAD.U32 R11, R88, 0x10000, RZ ;  /* 0x00010000580b7824 */ /* 0x000fe200078e00ff */
[----:B------:R-:W-:Y:S01]  /*35c0*/  LOP3.LUT R9, R15, 0xffff0000, RZ, 0xc0, !PT ;  /* 0xffff00000f097812 */ /* 0x000fe200078ec0ff */
[----:B------:R-:W-:-:S02]  /*35d0*/  IMAD.U32 R5, R83, 0x10000, RZ ;  /* 0x0001000053057824 */ /* 0x000fc400078e00ff */
[C---:B------:R-:W-:Y:S01]  /*35e0*/  FMUL.FTZ R8, R35.reuse, R92 ;  /* 0x0000005c23087220 */ /* 0x040fe20000410000 */
[----:B------:R-:W-:Y:S01]  /*35f0*/  FMUL.FTZ R33, R10, R11 ;  /* 0x0000000b0a217220 */ /* 0x000fe20000410000 */
[----:B------:R-:W-:Y:S01]  /*3600*/  LOP3.LUT R32, R32, 0xffff0000, RZ, 0xc0, !PT ;  /* 0xffff000020207812 */ /* 0x000fe200078ec0ff */
[-C--:B------:R-:W-:Y:S01]  /*3610*/  FMUL.FTZ R90, R35, R6.reuse ;  /* 0x00000006235a7220 */ /* 0x080fe20000410000 */
[----:B------:R-:W-:Y:S01]  /*3620*/  LOP3.LUT R13, R88, 0xffff0000, RZ, 0xc0, !PT ;  /* 0xffff0000580d7812 */ /* 0x000fe200078ec0ff */
[-C--:B------:R-:W-:Y:S01]  /*3630*/  FMUL.FTZ R10, R10, R5.reuse ;  /* 0x000000050a0a7220 */ /* 0x080fe20000410000 */
[----:B------:R-:W-:Y:S01]  /*3640*/  LOP3.LUT R83, R83, 0xffff0000, RZ, 0xc0, !PT ;  /* 0xffff000053537812 */ /* 0x000fe200078ec0ff */
[C---:B------:R-:W-:Y:S01]  /*3650*/  FFMA.FTZ R86, R9.reuse, R6, -R8 ;  /* 0x0000000609567223 */ /* 0x040fe20000010808 */
[----:B------:R-:W-:Y:S01]  /*3660*/  LOP3.LUT R12, R12, 0xffff0000, RZ, 0xc0, !PT ;  /* 0xffff00000c0c7812 */ /* 0x000fe200078ec0ff */
[----:B------:R-:W-:Y:S02]  /*3670*/  IMAD.U32 R15, R34, 0x10000, RZ ;  /* 0x00010000220f7824 */ /* 0x000fe400078e00ff */
        /* <DEDUP_REMOVED lines=32> */
.L_x_3653:
[----:B------:R-:W-:Y:S05]  /*3880*/  BSYNC B1 ;  /* 0x0000000000017941 */ /* 0x000fea0003800000 */
.L_x_3652:
        /* <DEDUP_REMOVED lines=10> */
.L_x_3635:
[----:B------:R-:W-:-:S13]  /*3930*/  ISETP.NE.AND P0, PT, R185, 0x3, PT ;  /* 0x00000003b900780c */ /* 0x000fda0003f05270 */
[----:B------:R-:W-:Y:S05]  /*3940*/  @!P0 BRA `(.L_x_3654) ;  /* 0x0000000000048947 */ /* 0x000fea0003800000 */
[----:B------:R-:W-:Y:S01]  /*3950*/  BPT.TRAP 0x1 ;  /* 0x000000040000795c */ /* 0x000fe20000300000 */
.L_x_3654:
[----:B------:R-:W-:Y:S01]  /*3960*/  LEA R74, R19, R2, 0x3 ;  /* 0x00000002134a7211 */ /* 0x000fe200078e18ff */
[----:B------:R-:W-:Y:S01]  /*3970*/  IMAD R4, R51, -0x40, R24 ;  /* 0xffffffc033047824 */ /* 0x000fe200078e0218 */
[----:B------:R-:W-:Y:S01]  /*3980*/  SHF.L.U32 R59, R184, 0x1f, RZ ;  /* 0x0000001fb83b7819 */ /* 0x000fe200000006ff */
[----:B------:R-:W-:Y:S03]  /*3990*/  BSSY B1, `(.L_x_3655) ;  /* 0x0000005000017945 */ /* 0x000fe60003800000 */
[----:B------:R-:W0:Y:S01]  /*39a0*/  SYNCS.PHASECHK.TRANS64.TRYWAIT P5, [R74+URZ+0x38890], R59 ;  /* 0x0388903b4a0075a7 */ /* 0x000e2200080a017f */
[----:B------:R-:W-:-:S04]  /*39b0*/  VIMNMX R5, R4, 0x40, PT ;  /* 0x0000004004057848 */ /* 0x000fc80003fe0100 */
[----:B------:R-:W-:Y:S01]  /*39c0*/  ISETP.GE.AND P1, PT, R22, R5, PT ;  /* 0x000000051600720c */ /* 0x000fe20003f26270 */
[----:B0-----:R-:W-:-:S12]  /*39d0*/  @!P5 BRA `(.L_x_3656) ;  /* 0x000001400064d947 */ /* 0x001fd80003800000 */
.L_x_3844:
[----:B------:R-:W-:Y:S05]  /*39e0*/  BSYNC B1 ;  /* 0x0000000000017941 */ /* 0x000fea0003800000 */
.L_x_3655:
[----:B------:R-:W-:Y:S05]  /*39f0*/  @P1 BRA `(.L_x_3642) ;  /* 0x00000000002c1947 */ /* 0x000fea0003800000 */
[----:B------:R-:W-:Y:S01]  /*3a00*/  @!P3 LOP3.LUT P5, RZ, R186, 0x4, RZ, 0xc0, !PT ;  /* 0x00000004baffb812 */ /* 0x000fe200078ac0ff */
[----:B------:R-:W-:Y:S01]  /*3a10*/  @!P3 VIADD R4, R68, 0x20 ;  /* 0x000000204404b836 */ /* 0x000fe20000000000 */
[----:B------:R-:W-:Y:S02]  /*3a20*/  PLOP3.LUT P6, PT, PT, PT, PT, 0x8, 0x0 ;  /* 0x000000000000781c */ /* 0x000fe40003fce170 */
[----:B------:R-:W-:-:S13]  /*3a30*/  @!P3 PLOP3.LUT P6, PT, P5, PT, PT, 0x80, 0x0 ;  /* 0x000000000000b81c */ /* 0x000fda0002fcf070 */
[----:B------:R-:W-:-:S04]  /*3a40*/  @P6 VIADD R4, R68, 0xffffffe0 ;  /* 0xffffffe044046836 */ /* 0x000fc80000000000 */
[----:B------:R-:W-:Y:S02]  /*3a50*/  @!P3 IMAD.IADD R33, R33, 0x1, R4 ;  /* 0x000000012121b824 */ /* 0x000fe400078e0204 */
[----:B------:R-:W1:Y:S02]  /*3a60*/  @!P4 LDS.128 R4, [R32+0x22400] ;  /* 0x022400002004c984 */ /* 0x000e640000000c00 */
[----:B------:R-:W-:-:S06]  /*3a70*/  @!P3 IMAD R8, R33, 0x2, R2 ;  /* 0x000000022108b824 */ /* 0x000fcc00078e0202 */
[----:B------:R-:W2:Y:S04]  /*3a80*/  @!P3 LDS.128 R8, [R8+0x22400] ;  /* 0x022400000808b984 */ /* 0x000ea80000000c00 */
[----:B-1----:R1:W-:Y:S04]  /*3a90*/  @!P4 STG.E.128 desc[UR54][R12.64], R4 ;  /* 0x000000040c00c986 */ /* 0x0023e8000c101d36 */
[----:B--2---:R1:W-:Y:S02]  /*3aa0*/  @!P3 STG.E.128 desc[UR54][R12.64+0x40], R8 ;  /* 0x000040080c00b986 */ /* 0x0043e4000c101d36 */
.L_x_3642:
[----:B------:R-:W-:Y:S05]  /*3ab0*/  BSYNC B0 ;  /* 0x0000000000007941 */ /* 0x000fea0003800000 */
.L_x_3634:
        /* <DEDUP_REMOVED lines=17> */
.L_x_3658:
[----:B------:R-:W-:Y:S05]  /*3bd0*/  BSYNC B0 ;  /* 0x0000000000007941 */ /* 0x000fea0003800000 */
.L_x_3657:
[----:B------:R-:W4:Y:S01]  /*3be0*/  SYNCS.PHASECHK.TRANS64.TRYWAIT P0, [R74+URZ+0x388b0], R59 ;  /* 0x0388b03b4a0075a7 */ /* 0x000f22000800017f */
[----:B------:R-:W-:Y:S04]  /*3bf0*/  BSSY B0, `(.L_x_3659) ;  /* 0x0000002000007945 */ /* 0x000fe80003800000 */
[----:B----4-:R-:W-:Y:S05]  /*3c00*/  @!P0 BRA `(.L_x_3660) ;  /* 0x0000013c00ec8947 */ /* 0x010fea0003800000 */
.L_x_3845:
[----:B------:R-:W-:Y:S05]  /*3c10*/  BSYNC B0 ;  /* 0x0000000000007941 */ /* 0x000fea0003800000 */
.L_x_3659:
[----:B------:R-:W-:Y:S04]  /*3c20*/  BSSY B0, `(.L_x_3661) ;  /* 0x0000052000007945 */ /* 0x000fe80003800000 */
[----:B------:R-:W-:Y:S05]  /*3c30*/  @P1 BRA `(.L_x_3662) ;  /* 0x0000000400401947 */ /* 0x000fea0003800000 */
[----:B-1----:R-:W-:Y:S01]  /*3c40*/  IMAD.WIDE R4, R51, 0x40, R48 ;  /* 0x0000004033047825 */ /* 0x002fe200078e0230 */
[----:B------:R-:W-:Y:S01]  /*3c50*/  ULDC.64 UR4, c[0x0][0x318] ;  /* 0x0000c60000047ab9 */ /* 0x000fe20000000a00 */
[----:B------:R-:W-:Y:S02]  /*3c60*/  LOP3.LUT P0, RZ, R186, 0x4, RZ, 0xc0, !PT ;  /* 0x00000004baff7812 */ /* 0x000fe4000780c0ff */
[----:B------:R-:W-:Y:S01]  /*3c70*/  IMAD R5, R5, UR4, RZ ;  /* 0x0000000405057c24 */ /* 0x000fe2000f8e02ff */
[----:B------:R-:W-:Y:S01]  /*3c80*/  IADD3 R78, R16, 0x100, RZ ;  /* 0x00000100104e7810 */ /* 0x000fe20007ffe0ff */
[----:B------:R-:W-:Y:S02]  /*3c90*/  IMAD.MOV.U32 R6, RZ, RZ, R40 ;  /* 0x000000ffff067224 */ /* 0x000fe400078e0028 */
[----:B------:R-:W-:Y:S02]  /*3ca0*/  IMAD.MOV.U32 R7, RZ, RZ, R77 ;  /* 0x000000ffff077224 */ /* 0x000fe400078e004d */
[----:B------:R-:W-:-:S02]  /*3cb0*/  IMAD R5, R4, UR5, R5 ;  /* 0x0000000504057c24 */ /* 0x000fc4000f8e0205 */
[----:B------:R-:W-:Y:S01]  /*3cc0*/  IMAD.WIDE.U32 R6, R4, UR4, R6 ;  /* 0x0000000404067c25 */ /* 0x000fe2000f8e0006 */
[----:B------:R-:W-:-:S03]  /*3cd0*/  ULDC.64 UR4, c[0x0][0x308] ;  /* 0x0000c20000047ab9 */ /* 0x000fc60000000a00 */
[----:B------:R-:W-:Y:S01]  /*3ce0*/  IMAD R9, R19, 0x8000, R68 ;  /* 0x0000800013097824 */ /* 0x000fe200078e0244 */
[----:B------:R-:W-:Y:S01]  /*3cf0*/  LEA R58, P1, R6, UR4, 0x1 ;  /* 0x00000004063a7c11 */ /* 0x000fe2000f8208ff */
[----:B------:R-:W-:Y:S01]  /*3d00*/  IMAD.IADD R5, R7, 0x1, R5 ;  /* 0x0000000107057824 */ /* 0x000fe200078e0205 */
[----:B------:R-:W-:Y:S01]  /*3d10*/  ULDC UR4, c[0x0][0x310] ;  /* 0x0000c40000047ab9 */ /* 0x000fe20000000800 */
[----:B------:R-:W-:Y:S02]  /*3d20*/  VIADD R4, R16, 0x40 ;  /* 0x0000004010047836 */ /* 0x000fe40000000000 */
[C---:B------:R-:W-:Y:S01]  /*3d30*/  VIADD R79, R9.reuse, 0x20 ;  /* 0x00000020094f7836 */ /* 0x040fe20000000000 */
[----:B0---4-:R-:W-:Y:S01]  /*3d40*/  LEA.HI.X R59, R6, UR5, R5, 0x1, P1 ;  /* 0x00000005063b7c11 */ /* 0x011fe200088f0c05 */
[C---:B------:R-:W-:Y:S01]  /*3d50*/  @P0 VIADD R79, R9.reuse, 0xffffffe0 ;  /* 0xffffffe0094f0836 */ /* 0x040fe20000000000 */
[----:B------:R-:W-:Y:S01]  /*3d60*/  ISETP.GE.AND P1, PT, R16, UR4, PT ;  /* 0x0000000410007c0c */ /* 0x000fe2000bf26270 */
[----:B---3--:R-:W-:Y:S01]  /*3d70*/  IMAD R81, R9, 0x2, R2 ;  /* 0x0000000209517824 */ /* 0x008fe200078e0202 */
        /* <DEDUP_REMOVED lines=25> */
[----:B------:R-:W-:Y:S02]  /*3f10*/  IMAD R80, R79, 0x2, R2 ;  /* 0x000000024f507824 */ /* 0x000fe400078e0202 */
        /* <DEDUP_REMOVED lines=34> */
.L_x_3662:
[----:B------:R-:W-:Y:S05]  /*4140*/  BSYNC B0 ;  /* 0x0000000000007941 */ /* 0x000fea0003800000 */
.L_x_3661:
[----:B------:R-:W-:Y:S01]  /*4150*/  @!PT LDS RZ, [RZ] ;  /* 0x00000000fffff984 */ /* 0x000fe20000000800 */
[----:B------:R-:W-:Y:S01]  /*4160*/  @!PT LDS RZ, [RZ] ;  /* 0x00000000fffff984 */ /* 0x000fe20000000800 */
[----:B------:R-:W-:Y:S01]  /*4170*/  @!PT LDS RZ, [RZ] ;  /* 0x00000000fffff984 */ /* 0x000fe20000000800 */
[----:B------:R-:W-:Y:S01]  /*4180*/  @!PT LDS RZ, [RZ] ;  /* 0x00000000fffff984 */ /* 0x000fe20000000800 */
[----:B------:R5:W-:Y:S06]  /*4190*/  MEMBAR.ALL.CTA ;  /* 0x0000000000007992 */ /* 0x000bec0000008000 */
[----:B-----5:R-:W5:Y:S01]  /*41a0*/  FENCE.VIEW.ASYNC.S ;  /* 0x00000000000073c6 */ /* 0x020f620000000000 */
[----:B------:R-:W-:Y:S01]  /*41b0*/  VIADD R19, R19, 0x1 ;  /* 0x0000000113137836 */ /* 0x000fe20000000000 */
[----:B-----5:R1:W-:Y:S01]  /*41c0*/  BAR.SYNC.DEFER_BLOCKING R62, 0x80 ;  /* 0x0002003e0000751d */ /* 0x0203e20000010000 */
[----:B0---4-:R-:W-:-:S03]  /*41d0*/  @!P5 VIADD R74, R74, 0x388c0 ;  /* 0x000388c04a4ad836 */ /* 0x011fc60000000000 */
[C---:B------:R-:W-:Y:S02]  /*41e0*/  ISETP.NE.AND P1, PT, R19.reuse, 0x2, PT ;  /* 0x000000021300780c */ /* 0x040fe40003f25270 */
[----:B------:R-:W-:Y:S02]  /*41f0*/  PLOP3.LUT P0, PT, PT, PT, PT, 0x8, 0x0 ;  /* 0x000000000000781c */ /* 0x000fe40003f0e170 */
[----:B------:R-:W-:Y:S02]  /*4200*/  @!P5 PRMT R74, RZ, 0x654, R74 ;  /* 0x00000654ff4ad816 */ /* 0x000fe4000000004a */
[----:B------:R-:W-:Y:S02]  /*4210*/  SEL R5, RZ, 0x1, P1 ;  /* 0x00000001ff057807 */ /* 0x000fe40000800000 */
[----:B------:R-:W-:Y:S02]  /*4220*/  SEL R19, R19, RZ, P1 ;  /* 0x000000ff13137207 */ /* 0x000fe40000800000 */
[----:B------:R-:W-:Y:S01]  /*4230*/  LOP3.LUT R184, R184, R5, RZ, 0x3c, !PT ;  /* 0x00000005b8b87212 */ /* 0x000fe200078e3cff */
[----:B------:R1:W-:Y:S01]  /*4240*/  @!P5 SYNCS.ARRIVE.TRANS64.RED.A1T0 RZ, [R74+URZ], RZ ;  /* 0x000000ff4affd9a7 */ /* 0x0003e2000810043f */
[----:B------:R-:W-:Y:S05]  /*4250*/  @P2 BRA `(.L_x_3663) ;  /* 0xffffffdc00c42947 */ /* 0x000fea000383ffff */
.L_x_3629:
[----:B-1----:R-:W4:Y:S01]  /*4260*/  LDL R4, [R1+0x4] ;  /* 0x0000040001047983 */ /* 0x002f220000100800 */
        /* <DEDUP_REMOVED lines=42> */
[----:B---3--:R-:W-:-:S02]  /*4510*/  CS2R R80, SRZ ;  /* 0x0000000000507805 */ /* 0x008fc4000001ff00 */
        /* <DEDUP_REMOVED lines=14> */
[----:B------:R-:W-:Y:S02]  /*4600*/  MOV R169, RZ ;  /* 0x000000ff00a97202 */ /* 0x000fe40000000f00 */
        /* <DEDUP_REMOVED lines=12> */
[----:B----4-:R-:W-:Y:S01]  /*46d0*/  ISETP.NE.AND P1, PT, R4, 0x1, PT ;  /* 0x000000010400780c */ /* 0x010fe20003f25270 */
[----:B------:R-:W-:-:S12]  /*46e0*/  @P0 BRA `(.L_x_3665) ;  /* 0x0000000000080947 */ /* 0x000fd80003800000 */
[----:B------:R-:W0:Y:S02]  /*46f0*/  FENCE.VIEW.ASYNC.G ;  /* 0x00000000000073c6 */ /* 0x000e240000000100 */
[----:B0-----:R-:W-:Y:S06]  /*4700*/  BAR.ARV 0xc, 0x120 ;  /* 0x0304800000007b1d */ /* 0x001fec0000002000 */
.L_x_3665:
[----:B------:R-:W-:Y:S05]  /*4710*/  BSYNC B0 ;  /* 0x0000000000007941 */ /* 0x000fea0003800000 */
.L_x_3664:
[----:B------:R-:W-:Y:S01]  /*4720*/  BSSY B7, `(.L_x_3666) ;  /* 0x0000aa4000077945 */ /* 0x000fe20003800000 */
[----:B------:R-:W-:Y:S02]  /*4730*/  IMAD.MOV.U32 R179, RZ, RZ, RZ ;  /* 0x000000ffffb37224 */ /* 0x000fe400078e00ff */
[----:B------:R-:W-:Y:S01]  /*4740*/  IMAD.MOV.U32 R181, RZ, RZ, RZ ;  /* 0x000000ffffb57224 */ /* 0x000fe200078e00ff */
[----:B------:R-:W-:Y:S06]  /*4750*/  @!P1 BRA `(.L_x_3667) ;  /* 0x0000001800449947 */ /* 0x000fec0003800000 */
[----:B------:R-:W-:Y:S02]  /*4760*/  ISETP.GE.AND P1, PT, R168, 0x1, PT ;  /* 0x00000001a800780c */ /* 0x000fe40003f26270 */
[----:B------:R-:W-:-:S11]  /*4770*/  PLOP3.LUT P0, PT, PT, PT, PT, 0x80, 0x0 ;  /* 0x000000000000781c */ /* 0x000fd60003f0f070 */
[----:B------:R-:W-:Y:S05]  /*4780*/  @!P1 BRA `(.L_x_3668) ;  /* 0x000000a800749947 */ /* 0x000fea0003800000 */
[----:B------:R-:W0:Y:S01]  /*4790*/  SHFL.IDX PT, R0, R217, RZ, 0x1f ;  /* 0x00001fffd9007589 */ /* 0x000e2200000e0000 */
[----:B------:R-:W-:Y:S01]  /*47a0*/  IMAD.MOV.U32 R5, RZ, RZ, 0x40000040 ;  /* 0x40000040ff057424 */ /* 0x000fe200078e00ff */
[----:B------:R-:W-:Y:S01]  /*47b0*/  MOV R7, 0x40000040 ;  /* 0x4000004000077802 */ /* 0x000fe20000000f00 */
[----:B------:R-:W-:Y:S01]  /*47c0*/  IMAD.MOV.U32 R11, RZ, RZ, 0x40000040 ;  /* 0x40000040ff0b7424 */ /* 0x000fe200078e00ff */
[----:B------:R-:W-:Y:S01]  /*47d0*/  BAR.SYNC.DEFER_BLOCKING 0xe, 0x100 ;  /* 0x0384000000007b1d */ /* 0x000fe20000010000 */
[----:B------:R-:W-:Y:S01]  /*47e0*/  IMAD.MOV.U32 R9, RZ, RZ, 0x40000040 ;  /* 0x40000040ff097424 */ /* 0x000fe200078e00ff */
[----:B------:R-:W-:Y:S01]  /*47f0*/  R2UR UR5, R5 ;  /* 0x00000000050572ca */ /* 0x000fe200000e0000 */
[----:B------:R-:W-:Y:S01]  /*4800*/  IMAD.MOV.U32 R13, RZ, RZ, 0x40000040 ;  /* 0x40000040ff0d7424 */ /* 0x000fe200078e00ff */
[----:B------:R-:W-:Y:S01]  /*4810*/  R2UR UR7, R7 ;  /* 0x00000000070772ca */ /* 0x000fe200000e0000 */
[----:B------:R-:W-:Y:S01]  /*4820*/  IMAD.MOV.U32 R7, RZ, RZ, 0x40000040 ;  /* 0x40000040ff077424 */ /* 0x000fe200078e00ff */
[----:B------:R-:W-:Y:S01]  /*4830*/  ISETP.GE.AND P0, PT, R168, 0x41, PT ;  /* 0x00000041a800780c */ /* 0x000fe20003f06270 */
[----:B------:R-:W-:Y:S01]  /*4840*/  BSSY B0, `(.L_x_3669) ;  /* 0x00000f5000007945 */ /* 0x000fe20003800000 */
[----:B------:R-:W1:Y:S01]  /*4850*/  S2R R20, SR_TID.X ;  /* 0x0000000000147919 */ /* 0x000e620000002100 */
[----:B0-----:R-:W-:-:S04]  /*4860*/  LEA.HI R3, R0, R0, RZ, 0x1 ;  /* 0x0000000000037211 */ /* 0x001fc800078f08ff */
[----:B------:R-:W-:Y:S01]  /*4870*/  LOP3.LUT R3, R3, 0x1fffe, RZ, 0xc0, !PT ;  /* 0x0001fffe03037812 */ /* 0x000fe200078ec0ff */
[----:B-----5:R-:W-:-:S04]  /*4880*/  WARPGROUP.ARRIVE ;  /* 0x00000000000079c5 */ /* 0x020fc80000000000 */
[----:B------:R-:W-:Y:S02]  /*4890*/  IMAD.IADD R3, R0, 0x1, -R3 ;  /* 0x0000000100037824 */ /* 0x000fe400078e0a03 */
[----:B------:R-:W-:Y:S02]  /*48a0*/  VIADD R0, R2, 0x36400 ;  /* 0x0003640002007836 */ /* 0x000fe40000000000 */
[----:B------:R-:W-:-:S03]  /*48b0*/  IMAD R3, R3, 0x8000, R2 ;  /* 0x0000800003037824 */ /* 0x000fc600078e0202 */
[----:B------:R-:W-:Y:S01]  /*48c0*/  SHF.R.U32.HI R0, RZ, 0x4, R0 ;  /* 0x00000004ff007819 */ /* 0x000fe20000011600 */
[----:B------:R-:W-:-:S03]  /*48d0*/  VIADD R3, R3, 0x400 ;  /* 0x0000040003037836 */ /* 0x000fc60000000000 */
[----:B------:R-:W-:Y:S02]  /*48e0*/  LOP3.LUT R0, R0, 0x3fff, RZ, 0xc0, !PT ;  /* 0x00003fff00007812 */ /* 0x000fe400078ec0ff */
[----:B------:R-:W-:Y:S02]  /*48f0*/  SHF.R.U32.HI R3, RZ, 0x4, R3 ;  /* 0x00000004ff037819 */ /* 0x000fe40000011603 */
[----:B------:R-:W-:Y:S02]  /*4900*/  LOP3.LUT R4, R0, 0x10000, RZ, 0xfc, !PT ;  /* 0x0001000000047812 */ /* 0x000fe400078efcff */
[----:B------:R-:W-:Y:S02]  /*4910*/  LOP3.LUT R3, R3, 0x3fff, RZ, 0xc0, !PT ;  /* 0x00003fff03037812 */ /* 0x000fe400078ec0ff */
[C---:B------:R-:W-:Y:S01]  /*4920*/  R2UR UR4, R4.reuse ;  /* 0x00000000040472ca */ /* 0x040fe200000e0000 */
[----:B------:R-:W-:Y:S01]  /*4930*/  VIADD R10, R4, 0x2 ;  /* 0x00000002040a7836 */ /* 0x000fe20000000000 */
[----:B------:R-:W-:-:S02]  /*4940*/  LOP3.LUT R15, R3, 0x2000000, RZ, 0xfc, !PT ;  /* 0x02000000030f7812 */ /* 0x000fc400078efcff */
[----:B-1----:R-:W-:-:S03]  /*4950*/  LOP3.LUT R20, R20, 0x7f, RZ, 0xc0, !PT ;  /* 0x0000007f14147812 */ /* 0x002fc600078ec0ff */
[----:B------:R-:W-:Y:S01]  /*4960*/  IMAD R6, R18, 0x1000, R15 ;  /* 0x0000100012067824 */ /* 0x000fe200078e020f */
[----:B------:R-:W-:-:S03]  /*4970*/  ISETP.NE.AND P2, PT, R20, RZ, PT ;  /* 0x000000ff1400720c */ /* 0x000fc60003f45270 */
[C---:B------:R-:W-:Y:S01]  /*4980*/  VIADD R8, R6.reuse, 0x80 ;  /* 0x0000008006087836 */ /* 0x040fe20000000000 */
[C---:B------:R-:W-:Y:S01]  /*4990*/  R2UR UR6, R6.reuse ;  /* 0x00000000060672ca */ /* 0x040fe200000e0000 */
[C---:B------:R-:W-:Y:S02]  /*49a0*/  VIADD R12, R6.reuse, 0x100 ;  /* 0x00000100060c7836 */ /* 0x040fe40000000000 */
[----:B------:R-:W-:-:S06]  /*49b0*/  VIADD R6, R6, 0x180 ;  /* 0x0000018006067836 */ /* 0x000fcc0000000000 */
[----:B------:R-:W-:-:S04]  /*49c0*/  @!P2 IMAD R0, R18, 0x8, R2 ;  /* 0x000000081200a824 */ /* 0x000fc800078e0202 */
[----:B------:R-:W-:Y:S01]  /*49d0*/  HGMMA.64x256x16.F32.BF16 R24, gdesc[UR4].tnspB, RZ, !UPT, gsb0 ;  /* 0x43e00000041879f0 */ /* 0x000fe2000c0018ff */
[----:B------:R-:W-:Y:S01]  /*49e0*/  R2UR UR4, R10 ;  /* 0x000000000a0472ca */ /* 0x000fe200000e0000 */
[----:B------:R-:W-:Y:S01]  /*49f0*/  @!P2 VIADD R0, R0, 0x38860 ;  /* 0x000388600000a836 */ /* 0x000fe20000000000 */
[----:B------:R-:W-:Y:S02]  /*4a00*/  R2UR UR5, R11 ;  /* 0x000000000b0572ca */ /* 0x000fe400000e0000 */
[----:B------:R-:W-:Y:S01]  /*4a10*/  R2UR UR6, R8 ;  /* 0x00000000080672ca */ /* 0x000fe200000e0000 */
[----:B------:R-:W-:Y:S01]  /*4a20*/  VIADD R8, R4, 0x4 ;  /* 0x0000000404087836 */ /* 0x000fe20000000000 */
[----:B------:R-:W-:Y:S01]  /*4a30*/  R2UR UR7, R9 ;  /* 0x00000000090772ca */ /* 0x000fe200000e0000 */
[----:B------:R-:W-:Y:S01]  /*4a40*/  IMAD.MOV.U32 R9, RZ, RZ, 0x40000040 ;  /* 0x40000040ff097424 */ /* 0x000fe200078e00ff */
[----:B------:R-:W-:Y:S01]  /*4a50*/  @!P2 PRMT R0, RZ, 0x654, R0 ;  /* 0x00000654ff00a816 */ /* 0x000fe20000000000 */
[----:B------:R-:W-:-:S02]  /*4a60*/  WARPGROUP.DEPBAR.LE gsb0, 0x0 ;  /* 0x00008000000079c5 */ /* 0x000fc40000010000 */
[----:B------:R-:W-:-:S15]  /*4a70*/  WARPGROUP.ARRIVE ;  /* 0x00000000000079c5 */ /* 0x000fde0000000000 */
[----:B------:R-:W-:-:S01]  /*4a80*/  NOP ;  /* 0x0000000000007918 */ /* 0x000fc20000000000 */
[----:B------:R-:W-:Y:S01]  /*4a90*/  HGMMA.64x256x16.F32.BF16 R24, gdesc[UR4].tnspB, R24, gsb0 ;  /* 0x43e00000041879f0 */ /* 0x000fe20008001818 */
[----:B------:R-:W-:Y:S02]  /*4aa0*/  R2UR UR4, R8 ;  /* 0x00000000080472ca */ /* 0x000fe400000e0000 */
[----:B------:R-:W-:Y:S02]  /*4ab0*/  R2UR UR5, R9 ;  /* 0x00000000090572ca */ /* 0x000fe400000e0000 */
[----:B------:R-:W-:Y:S01]  /*4ac0*/  R2UR UR6, R12 ;  /* 0x000000000c0672ca */ /* 0x000fe200000e0000 */
[----:B------:R-:W-:Y:S01]  /*4ad0*/  VIADD R12, R4, 0x6 ;  /* 0x00000006040c7836 */ /* 0x000fe20000000000 */
[----:B------:R-:W-:Y:S01]  /*4ae0*/  R2UR UR7, R13 ;  /* 0x000000000d0772ca */ /* 0x000fe200000e0000 */
[----:B------:R-:W-:Y:S01]  /*4af0*/  IMAD.MOV.U32 R13, RZ, RZ, 0x40000040 ;  /* 0x40000040ff0d7424 */ /* 0x000fe200078e00ff */
[----:B------:R-:W-:Y:S02]  /*4b00*/  WARPGROUP.DEPBAR.LE gsb0, 0x0 ;  /* 0x00008000000079c5 */ /* 0x000fe40000010000 */
[----:B------:R-:W-:-:S15]  /*4b10*/  WARPGROUP.ARRIVE ;  /* 0x00000000000079c5 */ /* 0x000fde0000000000 */
[----:B------:R-:W-:-:S02]  /*4b20*/  NOP ;  /* 0x0000000000007918 */ /* 0x000fc40000000000 */
        /* <DEDUP_REMOVED lines=12> */
[----:B------:R-:W-:Y:S05]  /*4bf0*/  @!P0 BRA `(.L_x_3670) ;  /* 0x0000000800e48947 */ /* 0x000fea0003800000 */
[----:B------:R-:W-:-:S07]  /*4c00*/  VIADD R182, R182, 0xfffffffe ;  /* 0xfffffffeb6b67836 */ /* 0x000fce0000000000 */
.L_x_3671:
[----:B------:R-:W-:Y:S01]  /*4c10*/  BAR.SYNC.DEFER_BLOCKING 0xe, 0x100 ;  /* 0x0384000000007b1d */ /* 0x000fe20000010000 */
[C---:B------:R-:W-:Y:S01]  /*4c20*/  LEA R3, R18.reuse, R188, 0x6 ;  /* 0x000000bc12037211 */ /* 0x040fe200078e30ff */
[----:B------:R-:W-:Y:S01]  /*4c30*/  VIADD R18, R18, 0x1 ;  /* 0x0000000112127836 */ /* 0x000fe20000000000 */
[----:B------:R-:W-:Y:S01]  /*4c40*/  R2UR UR4, R4 ;  /* 0x00000000040472ca */ /* 0x000fe200000e0000 */
[----:B------:R-:W-:Y:S01]  /*4c50*/  IMAD.MOV.U32 R7, RZ, RZ, 0x40000040 ;  /* 0x40000040ff077424 */ /* 0x000fe200078e00ff */
[----:B------:R-:W-:Y:S01]  /*4c60*/  R2UR UR5, R5 ;  /* 0x00000000050572ca */ /* 0x000fe200000e0000 */
[----:B------:R-:W-:Y:S01]  /*4c70*/  IMAD R3, R3, 0x4, R2 ;  /* 0x0000000403037824 */ /* 0x000fe200078e0202 */
[C---:B------:R-:W-:Y:S01]  /*4c80*/  ISETP.NE.AND P0, PT, R18.reuse, 0x2, PT ;  /* 0x000000021200780c */ /* 0x040fe20003f05270 */
[----:B------:R-:W-:Y:S01]  /*4c90*/  IMAD.MOV.U32 R21, RZ, RZ, 0x40000040 ;  /* 0x40000040ff157424 */ /* 0x000fe200078e00ff */
[----:B------:R-:W-:Y:S01]  /*4ca0*/  R2UR UR7, R7 ;  /* 0x00000000070772ca */ /* 0x000fe200000e0000 */
[----:B------:R-:W-:Y:S01]  /*4cb0*/  IMAD.MOV.U32 R7, RZ, RZ, 0x40000040 ;  /* 0x40000040ff077424 */ /* 0x000fe200078e00ff */
[----:B------:R-:W-:-:S02]  /*4cc0*/  SEL R18, R18, RZ, P0 ;  /* 0x000000ff12127207 */ /* 0x000fc40000000000 */
[C---:B------:R-:W-:Y:S01]  /*4cd0*/  ISETP.GT.AND P1, PT, R182.reuse, RZ, PT ;  /* 0x000000ffb600720c */ /* 0x040fe20003f24270 */
[----:B------:R-:W-:Y:S02]  /*4ce0*/  VIADD R182, R182, 0xffffffff ;  /* 0xffffffffb6b67836 */ /* 0x000fe40000000000 */
[----:B------:R-:W-:-:S04]  /*4cf0*/  IMAD R6, R18, 0x1000, R15 ;  /* 0x0000100012067824 */ /* 0x000fc800078e020f */
[C---:B------:R-:W-:Y:S01]  /*4d00*/  VIADD R20, R6.reuse, 0x80 ;  /* 0x0000008006147836 */ /* 0x040fe20000000000 */
[----:B------:R-:W-:Y:S01]  /*4d10*/  R2UR UR6, R6 ;  /* 0x00000000060672ca */ /* 0x000fe200000e0000 */
[----:B0-----:R-:W0:Y:S04]  /*4d20*/  LDS R0, [R3+0x38400] ;  /* 0x0384000003007984 */ /* 0x001e280000000800 */
        /* <DEDUP_REMOVED lines=129> */
[----:B------:R-:W-:-:S04]  /*5540*/  @!P2 IMAD R0, R18, 0x8, R2 ;  /* 0x000000081200a824 */ /* 0x000fc800078e0202 */
[----:B------:R-:W-:Y:S01]  /*5550*/  @!P2 VIADD R0, R0, 0x38860 ;  /* 0x000388600000a836 */ /* 0x000fe20000000000 */
[----:B------:R-:W-:-:S04]  /*5560*/  WARPGROUP.ARRIVE ;  /* 0x00000000000079c5 */ /* 0x000fc80000000000 */
[----:B------:R-:W-:Y:S02]  /*5570*/  @!P2 PRMT R0, RZ, 0x654, R0 ;  /* 0x00000654ff00a816 */ /* 0x000fe40000000000 */
[----:B------:R-:W-:Y:S01]  /*5580*/  HGMMA.64x256x16.F32.BF16 R24, gdesc[UR4].tnspB, R24, gsb0 ;  /* 0x43e00000041879f0 */ /* 0x000fe20008001818 */
[----:B------:R-:W-:Y:S02]  /*5590*/  R2UR UR4, R10 ;  /* 0x000000000a0472ca */ /* 0x000fe400000e0000 */
[----:B------:R-:W-:Y:S02]  /*55a0*/  R2UR UR5, R11 ;  /* 0x000000000b0572ca */ /* 0x000fe400000e0000 */
[----:B------:R-:W-:Y:S01]  /*55b0*/  R2UR UR6, R20 ;  /* 0x00000000140672ca */ /* 0x000fe200000e0000 */
[----:B------:R-:W-:Y:S01]  /*55c0*/  VIADD R20, R6, 0x100 ;  /* 0x0000010006147836 */ /* 0x000fe20000000000 */
[----:B------:R-:W-:Y:S01]  /*55d0*/  R2UR UR7, R21 ;  /* 0x00000000150772ca */ /* 0x000fe200000e0000 */
[----:B------:R-:W-:-:S02]  /*55e0*/  IMAD.MOV.U32 R21, RZ, RZ, 0x40000040 ;  /* 0x40000040ff157424 */ /* 0x000fc400078e00ff */
[----:B------:R-:W-:Y:S01]  /*55f0*/  VIADD R6, R6, 0x180 ;  /* 0x0000018006067836 */ /* 0x000fe20000000000 */
[----:B------:R-:W-:Y:S02]  /*5600*/  WARPGROUP.DEPBAR.LE gsb0, 0x0 ;  /* 0x00008000000079c5 */ /* 0x000fe40000010000 */
[----:B------:R-:W-:-:S15]  /*5610*/  WARPGROUP.ARRIVE ;  /* 0x00000000000079c5 */ /* 0x000fde0000000000 */
        /* <DEDUP_REMOVED lines=19> */
[----:B------:R0:W-:Y:S02]  /*5750*/  @!P2 SYNCS.ARRIVE.TRANS64.RED.A1T0 RZ, [R0+URZ], RZ ;  /* 0x000000ff00ffa9a7 */ /* 0x0001e4000810043f */
[----:B0-----:R-:W-:-:S04]  /*5760*/  SEL R0, RZ, 0x1, P0 ;  /* 0x00000001ff007807 */ /* 0x001fc80000000000 */
[----:B------:R-:W-:Y:S01]  /*5770*/  LOP3.LUT R23, R23, R0, RZ, 0x3c, !PT ;  /* 0x0000000017177212 */ /* 0x000fe200078e3cff */
[----:B------:R-:W-:Y:S06]  /*5780*/  @P1 BRA `(.L_x_3671) ;  /* 0xfffffff400201947 */ /* 0x000fec000383ffff */
.L_x_3670:
[----:B------:R-:W-:Y:S05]  /*5790*/  BSYNC B0 ;  /* 0x0000000000007941 */ /* 0x000fea0003800000 */
.L_x_3669:
[----:B------:R-:W-:Y:S01]  /*57a0*/  BAR.SYNC.DEFER_BLOCKING 0xe, 0x100 ;  /* 0x0384000000007b1d */ /* 0x000fe20000010000 */
[C---:B------:R-:W-:Y:S01]  /*57b0*/  IMAD R3, R18.reuse, 0x40, R188 ;  /* 0x0000004012037824 */ /* 0x040fe200078e02bc */
[----:B------:R-:W-:Y:S02]  /*57c0*/  IADD3 R18, R18, 0x1, RZ ;  /* 0x0000000112127810 */ /* 0x000fe40007ffe0ff */
[----:B------:R-:W-:Y:S01]  /*57d0*/  PLOP3.LUT P0, PT, PT, PT, PT, 0x8, 0x0 ;  /* 0x000000000000781c */ /* 0x000fe20003f0e170 */
[----:B------:R-:W-:Y:S01]  /*57e0*/  IMAD R3, R3, 0x4, R2 ;  /* 0x0000000403037824 */ /* 0x000fe200078e0202 */
[----:B------:R-:W-:-:S04]  /*57f0*/  ISETP.NE.AND P1, PT, R18, 0x2, PT ;  /* 0x000000021200780c */ /* 0x000fc80003f25270 */
[----:B------:R-:W-:Y:S02]  /*5800*/  SEL R4, RZ, 0x1, P1 ;  /* 0x00000001ff047807 */ /* 0x000fe40000800000 */
[----:B------:R-:W-:Y:S02]  /*5810*/  SEL R18, R18, RZ, P1 ;  /* 0x000000ff12127207 */ /* 0x000fe40000800000 */
[----:B------:R-:W-:Y:S01]  /*5820*/  LOP3.LUT R23, R23, R4, RZ, 0x3c, !PT ;  /* 0x0000000417177212 */ /* 0x000fe200078e3cff */
        /* <DEDUP_REMOVED lines=132> */
.L_x_3667:
[----:B------:R-:W-:Y:S02]  /*6070*/  ISETP.GE.AND P1, PT, R168, 0x1, PT ;  /* 0x00000001a800780c */ /* 0x000fe40003f26270 */
[----:B------:R-:W-:-:S11]  /*6080*/  PLOP3.LUT P0, PT, PT, PT, PT, 0x80, 0x0 ;  /* 0x000000000000781c */ /* 0x000fd60003f0f070 */
[----:B------:R-:W-:Y:S05]  /*6090*/  @!P1 BRA `(.L_x_3668) ;  /* 0x0000009000309947 */ /* 0x000fea0003800000 */
[----:B------:R-:W0:Y:S01]  /*60a0*/  SHFL.IDX PT, R0, R217, RZ, 0x1f ;  /* 0x00001fffd9007589 */ /* 0x000e2200000e0000 */
[----:B------:R-:W-:Y:S01]  /*60b0*/  BSSY B6, `(.L_x_3672) ;  /* 0x000001b000067945 */ /* 0x000fe20003800000 */
[----:B0-----:R-:W-:-:S04]  /*60c0*/  LEA.HI R3, R0, R0, RZ, 0x1 ;  /* 0x0000000000037211 */ /* 0x001fc800078f08ff */
[----:B------:R-:W-:-:S05]  /*60d0*/  LOP3.LUT R3, R3, 0x1fffe, RZ, 0xc0, !PT ;  /* 0x0001fffe03037812 */ /* 0x000fca00078ec0ff */
[----:B------:R-:W-:Y:S02]  /*60e0*/  IMAD.IADD R3, R0, 0x1, -R3 ;  /* 0x0000000100037824 */ /* 0x000fe400078e0a03 */
[----:B------:R-:W-:Y:S02]  /*60f0*/  VIADD R0, R2, 0x36400 ;  /* 0x0003640002007836 */ /* 0x000fe40000000000 */
[----:B------:R-:W-:-:S03]  /*6100*/  IMAD R3, R3, 0x8000, R2 ;  /* 0x0000800003037824 */ /* 0x000fc600078e0202 */
[----:B------:R-:W-:Y:S01]  /*6110*/  LOP3.LUT P0, RZ, R0, 0x3ff, RZ, 0xc0, !PT ;  /* 0x000003ff00ff7812 */ /* 0x000fe2000780c0ff */
[----:B------:R-:W-:-:S05]  /*6120*/  VIADD R3, R3, 0x400 ;  /* 0x0000040003037836 */ /* 0x000fca0000000000 */
[----:B------:R-:W-:-:S04]  /*6130*/  SHF.R.U32.HI R3, RZ, 0x4, R3 ;  /* 0x00000004ff037819 */ /* 0x000fc80000011603 */
[----:B------:R-:W-:-:S03]  /*6140*/  LOP3.LUT R56, R3, 0x3fff, RZ, 0xc0, !PT ;  /* 0x00003fff03387812 */ /* 0x000fc600078ec0ff */
        /* <DEDUP_REMOVED lines=17> */
.L_x_3673:
[----:B------:R-:W-:Y:S05]  /*6260*/  BSYNC B6 ;  /* 0x0000000000067941 */ /* 0x000fea0003800000 */
.L_x_3672:
        /* <DEDUP_REMOVED lines=12> */
.L_x_3677:
[----:B-1----:R1:W2:Y:S02]  /*6330*/  SYNCS.PHASECHK.TRANS64.TRYWAIT P0, [R2+URZ+0x38800], R5 ;  /* 0x03880005020075a7 */ /* 0x0022a4000800017f */
[----:B--2---:R-:W-:Y:S05]  /*6340*/  @!P0 NANOSLEEP.SYNCS 0x989680 ;  /* 0x009896800000895d */ /* 0x004fea0003900000 */
[----:B------:R-:W2:Y:S02]  /*6350*/  @!P0 SYNCS.PHASECHK.TRANS64 P0, [R2+URZ+0x38800], R5 ;  /* 0x03880005020085a7 */ /* 0x000ea4000800007f */
[----:B--2---:R-:W-:Y:S05]  /*6360*/  @!P0 BRA `(.L_x_3677) ;  /* 0xfffffffc00f08947 */ /* 0x004fea000383ffff */
.L_x_3676:
[----:B------:R-:W-:Y:S05]  /*6370*/  BSYNC B0 ;  /* 0x0000000000007941 */ /* 0x000fea0003800000 */
.L_x_3675:
[----:B------:R-:W-:Y:S05]  /*6380*/  BRA `(.L_x_3678) ;  /* 0x0000002000747947 */ /* 0x000fea0003800000 */
.L_x_3674:
[----:B-----5:R-:W-:Y:S01]  /*6390*/  SHF.R.S32.HI R0, RZ, 0x1f, R27 ;  /* 0x0000001fff007819 */ /* 0x020fe2000001141b */
[----:B------:R-:W-:Y:S01]  /*63a0*/  ULDC.64 UR4, c[0x0][0x3d8] ;  /* 0x0000f60000047ab9 */ /* 0x000fe20000000a00 */
[----:B------:R-:W-:Y:S01]  /*63b0*/  VIADD R3, R2, 0x20400 ;  /* 0x0002040002037836 */ /* 0x000fe20000000000 */
[----:B------:R-:W-:Y:S01]  /*63c0*/  SHF.L.U32 R29, R215, 0x2, RZ ;  /* 0x00000002d71d7819 */ /* 0x000fe200000006ff */
[----:B------:R-:W-:Y:S01]  /*63d0*/  IMAD.WIDE.U32 R4, R27, UR4, RZ ;  /* 0x000000041b047c25 */ /* 0x000fe2000f8e00ff */
[----:B------:R-:W-:Y:S01]  /*63e0*/  ULDC.64 UR6, c[0x0][0x3e8] ;  /* 0x0000fa0000067ab9 */ /* 0x000fe20000000a00 */
[----:B------:R-:W-:Y:S01]  /*63f0*/  SHF.R.S32.HI R14, RZ, 0x1f, R16 ;  /* 0x0000001fff0e7819 */ /* 0x000fe20000011410 */
[----:B------:R-:W-:Y:S01]  /*6400*/  BSSY B6, `(.L_x_3679) ;  /* 0x0000031000067945 */ /* 0x000fe20003800000 */
[C---:B------:R-:W-:Y:S01]  /*6410*/  IMAD R6, R0.reuse, UR4, RZ ;  /* 0x0000000400067c24 */ /* 0x040fe2000f8e02ff */
[----:B------:R-:W-:Y:S01]  /*6420*/  LOP3.LUT P0, RZ, R3, 0x3ff, RZ, 0xc0, !PT ;  /* 0x000003ff03ff7812 */ /* 0x000fe2000780c0ff */
[----:B------:R-:W-:Y:S01]  /*6430*/  IMAD R0, R0, UR6, RZ ;  /* 0x0000000600007c24 */ /* 0x000fe2000f8e02ff */
[----:B------:R-:W-:Y:S01]  /*6440*/  IADD3 R3, P6, R29, R4, RZ ;  /* 0x000000041d037210 */ /* 0x000fe20007fde0ff */
[C---:B------:R-:W-:Y:S01]  /*6450*/  IMAD R11, R27.reuse, UR5, R6 ;  /* 0x000000051b0b7c24 */ /* 0x040fe2000f8e0206 */
[----:B------:R-:W-:Y:S01]  /*6460*/  ULDC.64 UR4, c[0x0][0x3c8] ;  /* 0x0000f20000047ab9 */ /* 0x000fe20000000a00 */
[----:B------:R-:W-:Y:S01]  /*6470*/  SHF.R.S32.HI R12, RZ, 0x1f, R29 ;  /* 0x0000001fff0c7819 */ /* 0x000fe2000001141d */
[----:B------:R-:W-:Y:S01]  /*6480*/  IMAD.WIDE.U32 R6, R27, UR6, RZ ;  /* 0x000000061b067c25 */ /* 0x000fe2000f8e00ff */
[----:B------:R-:W-:-:S02]  /*6490*/  LEA R24, P2, R4, UR4, 0x1 ;  /* 0x0000000404187c11 */ /* 0x000fc4000f8408ff */
[----:B------:R-:W-:Y:S01]  /*64a0*/  LEA R32, P5, R3, UR4, 0x1 ;  /* 0x0000000403207c11 */ /* 0x000fe2000f8a08ff */
[----:B------:R-:W-:Y:S01]  /*64b0*/  IMAD.IADD R11, R11, 0x1, R5 ;  /* 0x000000010b0b7824 */ /* 0x000fe200078e0205 */
[C---:B------:R-:W-:Y:S01]  /*64c0*/  IADD3 R5, P1, R16.reuse, R4, RZ ;  /* 0x0000000410057210 */ /* 0x040fe20007f3e0ff */
[----:B------:R-:W-:Y:S01]  /*64d0*/  IMAD R9, R27, UR7, R0 ;  /* 0x000000071b097c24 */ /* 0x000fe2000f8e0200 */
[-C--:B------:R-:W-:Y:S01]  /*64e0*/  IADD3 R0, P4, R16, R6.reuse, RZ ;  /* 0x0000000610007210 */ /* 0x080fe20007f9e0ff */
[--C-:B------:R-:W-:Y:S01]  /*64f0*/  IMAD.X R10, R12, 0x1, R11.reuse, P6 ;  /* 0x000000010c0a7824 */ /* 0x100fe200030e060b */
[----:B------:R-:W-:Y:S01]  /*6500*/  LEA.HI.X R26, R4, UR5, R11, 0x1, P2 ;  /* 0x00000005041a7c11 */ /* 0x000fe200090f0c0b */
[----:B------:R-:W-:Y:S01]  /*6510*/  IMAD.IADD R9, R9, 0x1, R7 ;  /* 0x0000000109097824 */ /* 0x000fe200078e0207 */
[----:B------:R-:W-:Y:S01]  /*6520*/  IADD3 R8, P2, R29, R6, RZ ;  /* 0x000000061d087210 */ /* 0x000fe20007f5e0ff */
[----:B------:R-:W-:Y:S01]  /*6530*/  ULDC.64 UR6, c[0x0][0x3e0] ;  /* 0x0000f80000067ab9 */ /* 0x000fe20000000a00 */
[----:B------:R-:W-:Y:S01]  /*6540*/  LEA.HI.X R33, R3, UR5, R10, 0x1, P5 ;  /* 0x0000000503217c11 */ /* 0x000fe2000a8f0c0a */
[----:B------:R-:W-:Y:S01]  /*6550*/  IMAD.X R4, R14, 0x1, R11, P1 ;  /* 0x000000010e047824 */ /* 0x000fe200008e060b */
        /* <DEDUP_REMOVED lines=27> */
.L_x_3680:
[----:B------:R-:W-:Y:S05]  /*6710*/  BSYNC B6 ;  /* 0x0000000000067941 */ /* 0x000fea0003800000 */
.L_x_3679:
[----:B------:R-:W-:Y:S01]  /*6720*/  ULDC.U8 UR4, c[0x0][0x3f0] ;  /* 0x0000fc0000047ab9 */ /* 0x000fe20000000000 */
[----:B------:R-:W-:Y:S01]  /*6730*/  BSSY B0, `(.L_x_3681) ;  /* 0x00001da000007945 */ /* 0x000fe20003800000 */
[----:B------:R-:W-:-:S13]  /*6740*/  ISETP.NE.AND P0, PT, RZ, UR4, PT ;  /* 0x00000004ff007c0c */ /* 0x000fda000bf05270 */
[----:B------:R-:W-:Y:S05]  /*6750*/  @!P0 BRA `(.L_x_3682) ;  /* 0x0000000c00d48947 */ /* 0x000fea0003800000 */
[----:B------:R-:W-:Y:S01]  /*6760*/  IMAD R30, R25, -0x40, R30 ;  /* 0xffffffc0191e7824 */ /* 0x000fe200078e021e */
[----:B------:R-:W-:Y:S01]  /*6770*/  SHF.L.U32 R0, R186, 0x6, RZ ;  /* 0x00000006ba007819 */ /* 0x000fe200000006ff */
[----:B------:R-:W-:Y:S01]  /*6780*/  BSSY B1, `(.L_x_3683) ;  /* 0x0000016000017945 */ /* 0x000fe20003800000 */
        /* <DEDUP_REMOVED lines=21> */
.L_x_3684:
[----:B------:R-:W-:Y:S05]  /*68e0*/  BSYNC B1 ;  /* 0x0000000000017941 */ /* 0x000fea0003800000 */
.L_x_3683:
[----:B------:R-:W-:Y:S01]  /*68f0*/  UMOV UR4, 0xffffffff ;  /* 0xffffffff00047882 */ /* 0x000fe20000000000 */
[----:B-----5:R-:W-:Y:S01]  /*6900*/  IMAD.MOV.U32 R25, RZ, RZ, R6 ;  /* 0x000000ffff197224 */ /* 0x020fe200078e0006 */
[--C-:B------:R-:W-:Y:S01]  /*6910*/  SHF.R.U64 R6, R6, 0x10, R7.reuse ;  /* 0x0000001006067819 */ /* 0x100fe20000001207 */
[--C-:B------:R-:W-:Y:S01]  /*6920*/  IMAD.MOV.U32 R31, RZ, RZ, R7.reuse ;  /* 0x000000ffff1f7224 */ /* 0x100fe200078e0007 */
[----:B------:R-:W-:Y:S02]  /*6930*/  SHF.R.U32.HI R38, RZ, 0x10, R7 ;  /* 0x00000010ff267819 */ /* 0x000fe40000011607 */
[----:B------:R-:W-:Y:S01]  /*6940*/  LEA.HI R0, R213, R213, RZ, 0x1 ;  /* 0x000000d5d5007211 */ /* 0x000fe200078f08ff */
[----:B------:R-:W-:Y:S06]  /*6950*/  BRA.DIV UR4, `(.L_x_3685) ;  /* 0x0000011204ac7947 */ /* 0x000fec000b800000 */
.L_x_3848:
[----:B------:R-:W-:Y:S01]  /*6960*/  UMOV UR4, 0xffffffff ;  /* 0xffffffff00047882 */ /* 0x000fe20000000000 */
[----:B------:R-:W-:Y:S02]  /*6970*/  LOP3.LUT R0, R0, 0xfffffffe, RZ, 0xc0, !PT ;  /* 0xfffffffe00007812 */ /* 0x000fe400078ec0ff */
[----:B------:R-:W-:Y:S05]  /*6980*/  BRA.DIV UR4, `(.L_x_3686) ;  /* 0x0000011204c87947 */ /* 0x000fea000b800000 */
.L_x_3851:
[----:B------:R-:W-:Y:S01]  /*6990*/  UMOV UR4, 0xffffffff ;  /* 0xffffffff00047882 */ /* 0x000fe20000000000 */
[----:B------:R-:W-:Y:S02]  /*69a0*/  IMAD.IADD R3, R213, 0x1, -R0 ;  /* 0x00000001d5037824 */ /* 0x000fe400078e0a00 */
[----:B------:R-:W-:Y:S05]  /*69b0*/  BRA.DIV UR4, `(.L_x_3687) ;  /* 0x0000011204e47947 */ /* 0x000fea000b800000 */
.L_x_3854:
[----:B------:R-:W-:Y:S01]  /*69c0*/  UMOV UR4, 0xffffffff ;  /* 0xffffffff00047882 */ /* 0x000fe20000000000 */
[----:B------:R-:W-:Y:S02]  /*69d0*/  SHF.L.U32 R7, R3, 0x1f, RZ ;  /* 0x0000001f03077819 */ /* 0x000fe400000006ff */
[----:B------:R-:W-:Y:S05]  /*69e0*/  BRA.DIV UR4, `(.L_x_3688) ;  /* 0x0000011604007947 */ /* 0x000fea000b800000 */
.L_x_3857:
[----:B------:R-:W1:Y:S01]  /*69f0*/  SYNCS.PHASECHK.TRANS64.TRYWAIT P0, [R2+URZ+0x38800], R7 ;  /* 0x03880007020075a7 */ /* 0x000e62000800017f */
[----:B------:R-:W-:Y:S01]  /*6a00*/  LOP3.LUT P2, RZ, R186, 0x4, RZ, 0xc0, !PT ;  /* 0x00000004baff7812 */ /* 0x000fe2000784c0ff */
[----:B------:R-:W-:Y:S01]  /*6a10*/  IMAD R11, R189, 0x200, R10 ;  /* 0x00000200bd0b7824 */ /* 0x000fe200078e020a */
[----:B------:R-:W-:Y:S01]  /*6a20*/  SHF.R.U64 R12, R4, 0x10, R5 ;  /* 0x00000010040c7819 */ /* 0x000fe20000001205 */
[----:B0-----:R-:W-:Y:S01]  /*6a30*/  IMAD.MOV.U32 R32, RZ, RZ, R4 ;  /* 0x000000ffff207224 */ /* 0x001fe200078e0004 */
[--C-:B------:R-:W-:Y:S01]  /*6a40*/  SHF.R.U32.HI R13, RZ, 0x10, R21.reuse ;  /* 0x00000010ff0d7819 */ /* 0x100fe20000011615 */
[----:B------:R-:W-:Y:S01]  /*6a50*/  IMAD R10, R11, 0x2, R2 ;  /* 0x000000020b0a7824 */ /* 0x000fe200078e0202 */
[----:B------:R-:W-:Y:S01]  /*6a60*/  SHF.R.U64 R11, R20, 0x10, R21 ;  /* 0x00000010140b7819 */ /* 0x000fe20000001215 */
[----:B------:R-:W-:Y:S01]  /*6a70*/  IMAD.MOV.U32 R36, RZ, RZ, R8 ;  /* 0x000000ffff247224 */ /* 0x000fe200078e0008 */
[----:B------:R-:W-:Y:S01]  /*6a80*/  SHF.R.U64 R8, R8, 0x10, R9 ;  /* 0x0000001008087819 */ /* 0x000fe20000001209 */
[--C-:B------:R-:W-:Y:S01]  /*6a90*/  IMAD.MOV.U32 R33, RZ, RZ, R5.reuse ;  /* 0x000000ffff217224 */ /* 0x100fe200078e0005 */
[----:B------:R-:W-:Y:S01]  /*6aa0*/  SHF.R.U32.HI R5, RZ, 0x10, R5 ;  /* 0x00000010ff057819 */ /* 0x000fe20000011605 */
[----:B------:R-:W-:Y:S01]  /*6ab0*/  IMAD.MOV.U32 R34, RZ, RZ, R20 ;  /* 0x000000ffff227224 */ /* 0x000fe200078e0014 */
[----:B------:R-:W-:Y:S01]  /*6ac0*/  BSSY B1, `(.L_x_3689) ;  /* 0x0000010000017945 */ /* 0x000fe20003800000 */
[----:B------:R-:W-:Y:S01]  /*6ad0*/  IMAD.MOV.U32 R35, RZ, RZ, R21 ;  /* 0x000000ffff237224 */ /* 0x000fe200078e0015 */
[----:B------:R-:W-:Y:S01]  /*6ae0*/  PRMT R27, R25, 0x5410, R6 ;  /* 0x00005410191b7816 */ /* 0x000fe20000000006 */
[C---:B------:R-:W-:Y:S01]  /*6af0*/  VIADD R4, R10.reuse, 0x20400 ;  /* 0x000204000a047836 */ /* 0x040fe20000000000 */
[----:B------:R-:W-:Y:S01]  /*6b00*/  PRMT R31, R31, 0x5410, R38 ;  /* 0x000054101f1f7816 */ /* 0x000fe20000000026 */
[--C-:B------:R-:W-:Y:S01]  /*6b10*/  IMAD.MOV.U32 R37, RZ, RZ, R9.reuse ;  /* 0x000000ffff257224 */ /* 0x100fe200078e0009 */
[----:B------:R-:W-:Y:S01]  /*6b20*/  SHF.R.U32.HI R9, RZ, 0x10, R9 ;  /* 0x00000010ff097819 */ /* 0x000fe20000011609 */
[----:B------:R-:W-:Y:S01]  /*6b30*/  VIADD R0, R10, 0x20440 ;  /* 0x000204400a007836 */ /* 0x000fe20000000000 */
[----:B------:R-:W-:-:S02]  /*6b40*/  @P2 IADD3 R0, R4, -0x40, RZ ;  /* 0xffffffc004002810 */ /* 0x000fc40007ffe0ff */
[----:B------:R-:W-:Y:S02]  /*6b50*/  PRMT R32, R32, 0x5410, R12 ;  /* 0x0000541020207816 */ /* 0x000fe4000000000c */
[----:B------:R-:W-:Y:S02]  /*6b60*/  PRMT R33, R33, 0x5410, R5 ;  /* 0x0000541021217816 */ /* 0x000fe40000000005 */
[----:B------:R-:W-:Y:S02]  /*6b70*/  PRMT R34, R34, 0x5410, R11 ;  /* 0x0000541022227816 */ /* 0x000fe4000000000b */
[----:B------:R-:W-:Y:S02]  /*6b80*/  PRMT R35, R35, 0x5410, R13 ;  /* 0x0000541023237816 */ /* 0x000fe4000000000d */
[----:B------:R-:W-:Y:S02]  /*6b90*/  PRMT R36, R36, 0x5410, R8 ;  /* 0x0000541024247816 */ /* 0x000fe40000000008 */
[----:B------:R-:W-:Y:S01]  /*6ba0*/  PRMT R37, R37, 0x5410, R9 ;  /* 0x0000541025257816 */ /* 0x000fe20000000009 */
[----:B-1----:R-:W-:Y:S06]  /*6bb0*/  @!P0 BRA `(.L_x_3690) ;  /* 0x0000011000b48947 */ /* 0x002fec0003800000 */
.L_x_3858:
[----:B------:R-:W-:Y:S05]  /*6bc0*/  BSYNC B1 ;  /* 0x0000000000017941 */ /* 0x000fea0003800000 */
.L_x_3689:
        /* <DEDUP_REMOVED lines=24> */
[-C--:B------:R-:W-:Y:S01]  /*6d50*/  FMUL.FTZ R28, R5, R14.reuse ;  /* 0x0000000e051c7220 */ /* 0x080fe20000410000 */
[----:B------:R-:W-:Y:S01]  /*6d60*/  LOP3.LUT R7, R7, 0xffff0000, RZ, 0xc0, !PT ;  /* 0xffff000007077812 */ /* 0x000fe200078ec0ff */
[----:B------:R-:W-:Y:S01]  /*6d70*/  FFMA.FTZ R24, R8, R15, R4 ;  /* 0x0000000f08187223 */ /* 0x000fe20000010004 */
        /* <DEDUP_REMOVED lines=19> */
.L_x_3694:
[----:B------:R-:W-:Y:S05]  /*6eb0*/  BSYNC B2 ;  /* 0x0000000000027941 */ /* 0x000fea0003800000 */
.L_x_3693:
        /* <DEDUP_REMOVED lines=10> */
[----:B------:R-:W-:Y:S01]  /*6f60*/  IMAD.U32 R11, R6, 0x10000, RZ ;  /* 0x00010000060b7824 */ /* 0x000fe200078e00ff */
[----:B------:R-:W-:Y:S01]  /*6f70*/  SHF.L.U32 R12, R7, 0x10, RZ ;  /* 0x00000010070c7819 */ /* 0x000fe200000006ff */
[C---:B------:R-:W-:Y:S01]  /*6f80*/  FMUL.FTZ R21, R4.reuse, R15 ;  /* 0x0000000f04157220 */ /* 0x040fe20000410000 */
[-C--:B------:R-:W-:Y:S01]  /*6f90*/  FMUL.FTZ R4, R4, R13.reuse ;  /* 0x0000000d04047220 */ /* 0x080fe20000410000 */
[C---:B------:R-:W-:Y:S01]  /*6fa0*/  FMUL.FTZ R26, R5.reuse, R20 ;  /* 0x00000014051a7220 */ /* 0x040fe20000410000 */
[-C--:B------:R-:W-:Y:S01]  /*6fb0*/  FMUL.FTZ R28, R5, R14.reuse ;  /* 0x0000000e051c7220 */ /* 0x080fe20000410000 */
        /* <DEDUP_REMOVED lines=23> */
.L_x_3692:
[----:B------:R-:W-:Y:S05]  /*7130*/  BSYNC B1 ;  /* 0x0000000000017941 */ /* 0x000fea0003800000 */
.L_x_3691:
        /* <DEDUP_REMOVED lines=24> */
[-C--:B------:R-:W-:Y:S01]  /*72c0*/  FMUL.FTZ R4, R21, R5.reuse ;  /* 0x0000000515047220 */ /* 0x080fe20000410000 */
[-C--:B------:R-:W-:Y:S01]  /*72d0*/  FFMA.FTZ R13, R14, R8.reuse, -R13 ;  /* 0x000000080e0d7223 */ /* 0x080fe2000001080d */
[----:B------:R-:W-:Y:S01]  /*72e0*/  LOP3.LUT R7, R7, 0xffff0000, RZ, 0xc0, !PT ;  /* 0xffff000007077812 */ /* 0x000fe200078ec0ff */
[----:B------:R-:W-:Y:S01]  /*72f0*/  FFMA.FTZ R8, R20, R8, R15 ;  /* 0x0000000814087223 */ /* 0x000fe2000001000f */
[----:B------:R-:W-:Y:S01]  /*7300*/  FMUL.FTZ R14, R27, R5 ;  /* 0x000000051b0e7220 */ /* 0x000fe20000410000 */
[C---:B------:R-:W-:Y:S01]  /*7310*/  LOP3.LUT R20, R31.reuse, 0xffff0000, RZ, 0xc0, !PT ;  /* 0xffff00001f147812 */ /* 0x040fe200078ec0ff */
[----:B------:R-:W-:Y:S02]  /*7320*/  IMAD.U32 R15, R31, 0x10000, RZ ;  /* 0x000100001f0f7824 */ /* 0x000fe400078e00ff */
[-C--:B------:R-:W-:Y:S01]  /*7330*/  FFMA.FTZ R4, R27, R9.reuse, -R4 ;  /* 0x000000091b047223 */ /* 0x080fe20000010804 */
        /* <DEDUP_REMOVED lines=13> */
[----:B------:R1:W-:Y:S02]  /*7410*/  STS.128 [R10+0x21400], R24 ;  /* 0x021400180a007388 */ /* 0x0003e40000000c00 */
.L_x_3697:
[----:B------:R-:W-:Y:S05]  /*7420*/  BSYNC B1 ;  /* 0x0000000000017941 */ /* 0x000fea0003800000 */
.L_x_3696:
[----:B------:R-:W-:Y:S05]  /*7430*/  @P1 BRA `(.L_x_3695) ;  /* 0x0000001000241947 */ /* 0x000fea0003800000 */
[----:B0-----:R-:W0:Y:S01]  /*7440*/  LDS.128 R4, [R0+0x1000] ;  /* 0x0010000000047984 */ /* 0x001e220000000c00 */
[----:B------:R-:W-:Y:S01]  /*7450*/  SHF.L.U32 R14, R36, 0x10, RZ ;  /* 0x00000010240e7819 */ /* 0x000fe200000006ff */
[----:B------:R-:W-:Y:S01]  /*7460*/  IMAD.U32 R12, R32, 0x10000, RZ ;  /* 0x00010000200c7824 */ /* 0x000fe200078e00ff */
[----:B-1----:R-:W-:Y:S01]  /*7470*/  LOP3.LUT R25, R36, 0xffff0000, RZ, 0xc0, !PT ;  /* 0xffff000024197812 */ /* 0x002fe200078ec0ff */
        /* <DEDUP_REMOVED lines=15> */
[----:B------:R-:W-:Y:S01]  /*7570*/  FMUL.FTZ R4, R25, R5 ;  /* 0x0000000519047220 */ /* 0x000fe20000410000 */
[----:B------:R-:W-:-:S02]  /*7580*/  IMAD.U32 R14, R33, 0x10000, RZ ;  /* 0x00010000210e7824 */ /* 0x000fc400078e00ff */
[----:B------:R-:W-:Y:S01]  /*7590*/  FMUL.FTZ R12, R21, R5 ;  /* 0x00000005150c7220 */ /* 0x000fe20000410000 */
[----:B------:R-:W-:Y:S01]  /*75a0*/  LOP3.LUT R33, R33, 0xffff0000, RZ, 0xc0, !PT ;  /* 0xffff000021217812 */ /* 0x000fe200078ec0ff */
[-C--:B------:R-:W-:Y:S01]  /*75b0*/  FFMA.FTZ R4, R21, R9.reuse, -R4 ;  /* 0x0000000915047223 */ /* 0x080fe20000010804 */
[-C--:B------:R-:W-:Y:S01]  /*75c0*/  FMUL.FTZ R5, R20, R6.reuse ;  /* 0x0000000614057220 */ /* 0x080fe20000410000 */
        /* <DEDUP_REMOVED lines=14> */
.L_x_3682:
        /* <DEDUP_REMOVED lines=14> */
.L_x_3861:
[----:B------:R-:W-:Y:S01]  /*7790*/  UMOV UR4, 0xffffffff ;  /* 0xffffffff00047882 */ /* 0x000fe20000000000 */
[----:B------:R-:W-:Y:S02]  /*77a0*/  LOP3.LUT R0, R0, 0xfffffffe, RZ, 0xc0, !PT ;  /* 0xfffffffe00007812 */ /* 0x000fe400078ec0ff */
[----:B------:R-:W-:Y:S05]  /*77b0*/  BRA.DIV UR4, `(.L_x_3699) ;  /* 0x0000010604f07947 */ /* 0x000fea000b800000 */
.L_x_3864:
[----:B------:R-:W-:Y:S01]  /*77c0*/  UMOV UR4, 0xffffffff ;  /* 0xffffffff00047882 */ /* 0x000fe20000000000 */
[----:B------:R-:W-:Y:S02]  /*77d0*/  IMAD.IADD R3, R213, 0x1, -R0 ;  /* 0x00000001d5037824 */ /* 0x000fe400078e0a00 */
[----:B------:R-:W-:Y:S05]  /*77e0*/  BRA.DIV UR4, `(.L_x_3700) ;  /* 0x0000010a040c7947 */ /* 0x000fea000b800000 */
.L_x_3867:
[----:B------:R-:W-:Y:S01]  /*77f0*/  UMOV UR4, 0xffffffff ;  /* 0xffffffff00047882 */ /* 0x000fe20000000000 */
[----:B------:R-:W-:Y:S02]  /*7800*/  SHF.L.U32 R9, R3, 0x1f, RZ ;  /* 0x0000001f03097819 */ /* 0x000fe400000006ff */
[----:B------:R-:W-:Y:S05]  /*7810*/  BRA.DIV UR4, `(.L_x_3701) ;  /* 0x0000010a04287947 */ /* 0x000fea000b800000 */
.L_x_3870:
        /* <DEDUP_REMOVED lines=29> */
.L_x_3871:
[----:B------:R-:W-:Y:S05]  /*79f0*/  BSYNC B1 ;  /* 0x0000000000017941 */ /* 0x000fea0003800000 */
.L_x_3702:
[----:B------:R-:W-:Y:S04]  /*7a00*/  BSSY B1, `(.L_x_3704) ;  /* 0x000005a000017945 */ /* 0x000fe80003800000 */
[----:B------:R-:W-:Y:S05]  /*7a10*/  @P2 BRA `(.L_x_3705) ;  /* 0x0000000400602947 */ /* 0x000fea0003800000 */
[----:B------:R-:W-:Y:S01]  /*7a20*/  IMAD.SHL.U32 R0, R186, 0x40, RZ ;  /* 0x00000040ba007824 */ /* 0x000fe200078e00ff */
[----:B------:R-:W-:Y:S01]  /*7a30*/  IADD3 R4, R16, R47, RZ ;  /* 0x0000002f10047210 */ /* 0x000fe20007ffe0ff */
[C---:B------:R-:W-:Y:S01]  /*7a40*/  IMAD.U32 R26, R42.reuse, 0x10000, RZ ;  /* 0x000100002a1a7824 */ /* 0x040fe200078e00ff */
[----:B------:R-:W-:Y:S01]  /*7a50*/  LOP3.LUT R27, R42, 0xffff0000, RZ, 0xc0, !PT ;  /* 0xffff00002a1b7812 */ /* 0x000fe200078ec0ff */
[----:B------:R-:W-:Y:S01]  /*7a60*/  IMAD.U32 R25, R38, 0x10000, RZ ;  /* 0x0001000026197824 */ /* 0x000fe200078e00ff */
[----:B------:R-:W-:Y:S02]  /*7a70*/  LOP3.LUT R5, R0, 0x1c0, RZ, 0xc0, !PT ;  /* 0x000001c000057812 */ /* 0x000fe400078ec0ff */
[----:B------:R-:W-:Y:S02]  /*7a80*/  SHF.L.U32 R28, R44, 0x10, RZ ;  /* 0x000000102c1c7819 */ /* 0x000fe400000006ff */
[----:B------:R-:W-:Y:S02]  /*7a90*/  LOP3.LUT R0, R5, 0x38, R16, 0xf8, !PT ;  /* 0x0000003805007812 */ /* 0x000fe400078ef810 */
[----:B------:R-:W-:-:S02]  /*7aa0*/  SHF.R.U32.HI R7, RZ, 0x3, R5 ;  /* 0x00000003ff077819 */ /* 0x000fc40000011605 */
[----:B------:R-:W-:Y:S02]  /*7ab0*/  LOP3.LUT R4, R5, 0x38, R4, 0xf8, !PT ;  /* 0x0000003805047812 */ /* 0x000fe400078ef804 */
[-C--:B------:R-:W-:Y:S02]  /*7ac0*/  LOP3.LUT R0, R0, R7.reuse, RZ, 0x3c, !PT ;  /* 0x0000000700007212 */ /* 0x080fe400078e3cff */
[----:B------:R-:W-:-:S03]  /*7ad0*/  LOP3.LUT R4, R4, R7, RZ, 0x3c, !PT ;  /* 0x0000000704047212 */ /* 0x000fc600078e3cff */
[----:B------:R-:W-:-:S04]  /*7ae0*/  IMAD R5, R189, 0x200, R0 ;  /* 0x00000200bd057824 */ /* 0x000fc800078e0200 */
[----:B------:R-:W-:Y:S02]  /*7af0*/  IMAD R34, R5, 0x2, R2 ;  /* 0x0000000205227824 */ /* 0x000fe400078e0202 */
[----:B------:R-:W-:-:S03]  /*7b00*/  IMAD R5, R189, 0x200, R4 ;  /* 0x00000200bd057824 */ /* 0x000fc600078e0204 */
[----:B0-----:R-:W0:Y:S01]  /*7b10*/  LDS.128 R8, [R34+0x20400] ;  /* 0x0204000022087984 */ /* 0x001e220000000c00 */
        /* <DEDUP_REMOVED lines=15> */
[----:B------:R-:W-:-:S02]  /*7c10*/  IMAD.U32 R20, R5, 0x10000, RZ ;  /* 0x0001000005147824 */ /* 0x000fc400078e00ff */
[C---:B------:R-:W-:Y:S01]  /*7c20*/  FFMA.FTZ R29, R0.reuse, R25, -R29 ;  /* 0x00000019001d7223 */ /* 0x040fe2000001081d */
[----:B------:R-:W-:Y:S01]  /*7c30*/  FFMA.FTZ R31, R0, R26, R31 ;  /* 0x0000001a001f7223 */ /* 0x000fe2000001001f */
[----:B------:R-:W-:Y:S01]  /*7c40*/  FMUL.FTZ R25, R4, R27 ;  /* 0x0000001b04197220 */ /* 0x000fe20000410000 */
[----:B------:R-:W-:Y:S02]  /*7c50*/  IMAD.U32 R0, R40, 0x10000, RZ ;  /* 0x0001000028007824 */ /* 0x000fe400078e00ff */
[-C--:B------:R-:W-:Y:S01]  /*7c60*/  FMUL.FTZ R33, R4, R15.reuse ;  /* 0x0000000f04217220 */ /* 0x080fe20000410000 */
[C---:B------:R-:W-:Y:S01]  /*7c70*/  FMUL.FTZ R4, R21.reuse, R28 ;  /* 0x0000001c15047220 */ /* 0x040fe20000410000 */
[----:B------:R-:W-:Y:S01]  /*7c80*/  FFMA.FTZ R26, R8, R15, -R25 ;  /* 0x0000000f081a7223 */ /* 0x000fe20000010819 */
[----:B------:R-:W-:Y:S01]  /*7c90*/  FMUL.FTZ R21, R21, R0 ;  /* 0x0000000015157220 */ /* 0x000fe20000410000 */
[----:B------:R-:W-:Y:S01]  /*7ca0*/  LOP3.LUT R25, R44, 0xffff0000, RZ, 0xc0, !PT ;  /* 0xffff00002c197812 */ /* 0x000fe200078ec0ff */
[----:B------:R-:W-:Y:S01]  /*7cb0*/  FFMA.FTZ R30, R8, R27, R33 ;  /* 0x0000001b081e7223 */ /* 0x000fe20000010021 */
[----:B------:R-:W-:Y:S01]  /*7cc0*/  LOP3.LUT R15, R40, 0xffff0000, RZ, 0xc0, !PT ;  /* 0xffff0000280f7812 */ /* 0x000fe200078ec0ff */
[C---:B------:R-:W-:Y:S01]  /*7cd0*/  FFMA.FTZ R28, R13.reuse, R28, R21 ;  /* 0x0000001c0d1c7223 */ /* 0x040fe20000010015 */
[----:B------:R-:W-:Y:S01]  /*7ce0*/  FFMA.FTZ R32, R13, R0, -R4 ;  /* 0x000000000d207223 */ /* 0x000fe20000010804 */
[----:B------:R-:W-:-:S02]  /*7cf0*/  IMAD.U32 R21, R43, 0x10000, RZ ;  /* 0x000100002b157824 */ /* 0x000fc400078e00ff */
[C---:B------:R-:W-:Y:S01]  /*7d00*/  FMUL.FTZ R27, R6.reuse, R25 ;  /* 0x00000019061b7220 */ /* 0x040fe20000410000 */
[----:B------:R-:W-:Y:S02]  /*7d10*/  IMAD.U32 R13, R39, 0x10000, RZ ;  /* 0x00010000270d7824 */ /* 0x000fe400078e00ff */
[----:B------:R-:W-:Y:S01]  /*7d20*/  FMUL.FTZ R37, R6, R15 ;  /* 0x0000000f06257220 */ /* 0x000fe20000410000 */
[----:B------:R-:W-:Y:S02]  /*7d30*/  IMAD.U32 R24, R7, 0x10000, RZ ;  /* 0x0001000007187824 */ /* 0x000fe400078e00ff */
[----:B------:R-:W-:Y:S01]  /*7d40*/  FMUL.FTZ R33, R20, R21 ;  /* 0x0000001514217220 */ /* 0x000fe20000410000 */
[----:B------:R-:W-:Y:S01]  /*7d50*/  LOP3.LUT R5, R5, 0xffff0000, RZ, 0xc0, !PT ;  /* 0xffff000005057812 */ /* 0x000fe200078ec0ff */
[----:B------:R-:W-:Y:S01]  /*7d60*/  FFMA.FTZ R35, R10, R15, -R27 ;  /* 0x0000000f0a237223 */ /* 0x000fe2000001081b */
[----:B------:R-:W-:Y:S01]  /*7d70*/  LOP3.LUT R7, R7, 0xffff0000, RZ, 0xc0, !PT ;  /* 0xffff000007077812 */ /* 0x000fe200078ec0ff */
[----:B------:R-:W-:Y:S01]  /*7d80*/  FMUL.FTZ R20, R20, R13 ;  /* 0x0000000d14147220 */ /* 0x000fe20000410000 */
[----:B------:R-:W-:Y:S01]  /*7d90*/  LOP3.LUT R6, R43, 0xffff0000, RZ, 0xc0, !PT ;  /* 0xffff00002b067812 */ /* 0x000fe200078ec0ff */
[C---:B------:R-:W-:Y:S01]  /*7da0*/  IMAD.U32 R27, R45.reuse, 0x10000, RZ ;  /* 0x000100002d1b7824 */ /* 0x040fe200078e00ff */
[----:B------:R-:W-:Y:S01]  /*7db0*/  LOP3.LUT R8, R45, 0xffff0000, RZ, 0xc0, !PT ;  /* 0xffff00002d087812 */ /* 0x000fe200078ec0ff */
[----:B------:R-:W-:Y:S01]  /*7dc0*/  IMAD.U32 R15, R41, 0x10000, RZ ;  /* 0x00010000290f7824 */ /* 0x000fe200078e00ff */
[----:B------:R-:W-:Y:S01]  /*7dd0*/  LOP3.LUT R0, R39, 0xffff0000, RZ, 0xc0, !PT ;  /* 0xffff000027007812 */ /* 0x000fe200078ec0ff */
[----:B------:R-:W-:Y:S01]  /*7de0*/  IMAD.U32 R14, R11, 0x10000, RZ ;  /* 0x000100000b0e7824 */ /* 0x000fe200078e00ff */
[----:B------:R-:W-:Y:S01]  /*7df0*/  LOP3.LUT R4, R41, 0xffff0000, RZ, 0xc0, !PT ;  /* 0xffff000029047812 */ /* 0x000fe200078ec0ff */
[----:B------:R-:W-:Y:S01]  /*7e00*/  FFMA.FTZ R37, R10, R25, R37 ;  /* 0x000000190a257223 */ /* 0x000fe20000010025 */
[----:B------:R-:W-:Y:S01]  /*7e10*/  LOP3.LUT R11, R11, 0xffff0000, RZ, 0xc0, !PT ;  /* 0xffff00000b0b7812 */ /* 0x000fe200078ec0ff */
[C---:B------:R-:W-:Y:S01]  /*7e20*/  FFMA.FTZ R33, R12.reuse, R13, -R33 ;  /* 0x0000000d0c217223 */ /* 0x040fe20000010821 */
[----:B------:R-:W-:Y:S01]  /*7e30*/  FFMA.FTZ R20, R12, R21, R20 ;  /* 0x000000150c147223 */ /* 0x000fe20000010014 */
[C---:B------:R-:W-:Y:S01]  /*7e40*/  FMUL.FTZ R25, R24.reuse, R27 ;  /* 0x0000001b18197220 */ /* 0x040fe20000410000 */
[-C--:B------:R-:W-:Y:S01]  /*7e50*/  FMUL.FTZ R13, R24, R15.reuse ;  /* 0x0000000f180d7220 */ /* 0x080fe20000410000 */
[----:B------:R-:W-:Y:S01]  /*7e60*/  FMUL.FTZ R10, R5, R6 ;  /* 0x00000006050a7220 */ /* 0x000fe20000410000 */
[----:B------:R-:W-:Y:S01]  /*7e70*/  FMUL.FTZ R12, R7, R8 ;  /* 0x00000008070c7220 */ /* 0x000fe20000410000 */
[----:B------:R-:W-:Y:S01]  /*7e80*/  FMUL.FTZ R5, R5, R0 ;  /* 0x0000000005057220 */ /* 0x000fe20000410000 */
[----:B------:R-:W-:Y:S01]  /*7e90*/  FMUL.FTZ R7, R7, R4 ;  /* 0x0000000407077220 */ /* 0x000fe20000410000 */
[C---:B------:R-:W-:Y:S01]  /*7ea0*/  FFMA.FTZ R25, R14.reuse, R15, -R25 ;  /* 0x0000000f0e197223 */ /* 0x040fe20000010819 */
[----:B------:R-:W-:Y:S01]  /*7eb0*/  FFMA.FTZ R13, R14, R27, R13 ;  /* 0x0000001b0e0d7223 */ /* 0x000fe2000001000d */
        /* <DEDUP_REMOVED lines=14> */
.L_x_3705:
[----:B------:R-:W-:Y:S05]  /*7fa0*/  BSYNC B1 ;  /* 0x0000000000017941 */ /* 0x000fea0003800000 */
.L_x_3704:
[----:B------:R-:W-:Y:S05]  /*7fb0*/  @P0 BRA `(.L_x_3695) ;  /* 0x0000000400440947 */ /* 0x000fea0003800000 */
[----:B------:R-:W-:Y:S01]  /*7fc0*/  IMAD.IADD R0, R16, 0x1, R47 ;  /* 0x0000000110007824 */ /* 0x000fe200078e022f */
[----:B01----:R-:W0:Y:S01]  /*7fd0*/  LDS.128 R8, [R218+0x20400] ;  /* 0x02040000da087984 */ /* 0x003e220000000c00 */
[----:B------:R-:W-:Y:S01]  /*7fe0*/  SHF.L.U32 R28, R42, 0x10, RZ ;  /* 0x000000102a1c7819 */ /* 0x000fe200000006ff */
[----:B------:R-:W-:Y:S01]  /*7ff0*/  IMAD.U32 R26, R38, 0x10000, RZ ;  /* 0x00010000261a7824 */ /* 0x000fe200078e00ff */
[----:B------:R-:W-:Y:S01]  /*8000*/  LOP3.LUT R42, R42, 0xffff0000, RZ, 0xc0, !PT ;  /* 0xffff00002a2a7812 */ /* 0x000fe200078ec0ff */
[----:B------:R-:W-:Y:S01]  /*8010*/  IMAD.U32 R37, R43, 0x10000, RZ ;  /* 0x000100002b257824 */ /* 0x000fe200078e00ff */
[----:B------:R-:W-:Y:S01]  /*8020*/  LOP3.LUT R5, R219, 0x38, R0, 0xf8, !PT ;  /* 0x00000038db057812 */ /* 0x000fe200078ef800 */
[----:B------:R-:W-:Y:S01]  /*8030*/  IMAD.U32 R35, R39, 0x10000, RZ ;  /* 0x0001000027237824 */ /* 0x000fe200078e00ff */
[----:B------:R-:W-:Y:S02]  /*8040*/  LOP3.LUT R38, R38, 0xffff0000, RZ, 0xc0, !PT ;  /* 0xffff000026267812 */ /* 0x000fe400078ec0ff */
[----:B------:R-:W-:-:S02]  /*8050*/  LOP3.LUT R5, R5, R230, RZ, 0x3c, !PT ;  /* 0x000000e605057212 */ /* 0x000fc400078e3cff */
[----:B------:R-:W-:Y:S02]  /*8060*/  LOP3.LUT R43, R43, 0xffff0000, RZ, 0xc0, !PT ;  /* 0xffff00002b2b7812 */ /* 0x000fe400078ec0ff */
[----:B------:R-:W-:Y:S01]  /*8070*/  LOP3.LUT R39, R39, 0xffff0000, RZ, 0xc0, !PT ;  /* 0xffff000027277812 */ /* 0x000fe200078ec0ff */
[----:B------:R-:W-:-:S04]  /*8080*/  IMAD.IADD R5, R220, 0x1, R5 ;  /* 0x00000001dc057824 */ /* 0x000fc800078e0205 */
        /* <DEDUP_REMOVED lines=20> */
[-C--:B------:R-:W-:Y:S01]  /*81d0*/  FMUL.FTZ R12, R37, R21.reuse ;  /* 0x00000015250c7220 */ /* 0x080fe20000410000 */
[----:B------:R-:W-:Y:S02]  /*81e0*/  IMAD.U32 R28, R44, 0x10000, RZ ;  /* 0x000100002c1c7824 */ /* 0x000fe400078e00ff */
[C---:B------:R-:W-:Y:S01]  /*81f0*/  FMUL.FTZ R20, R35.reuse, R21 ;  /* 0x0000001523147220 */ /* 0x040fe20000410000 */
[----:B------:R-:W-:Y:S01]  /*8200*/  IMAD.U32 R26, R40, 0x10000, RZ ;  /* 0x00010000281a7824 */ /* 0x000fe200078e00ff */
[----:B------:R-:W-:Y:S01]  /*8210*/  LOP3.LUT R6, R6, 0xffff0000, RZ, 0xc0, !PT ;  /* 0xffff000006067812 */ /* 0x000fe200078ec0ff */
[----:B------:R-:W-:Y:S01]  /*8220*/  FMUL.FTZ R33, R38, R4 ;  /* 0x0000000426217220 */ /* 0x000fe20000410000 */
[----:B------:R-:W-:Y:S01]  /*8230*/  LOP3.LUT R40, R40, 0xffff0000, RZ, 0xc0, !PT ;  /* 0xffff000028287812 */ /* 0x000fe200078ec0ff */
[-C--:B------:R-:W-:Y:S01]  /*8240*/  FFMA.FTZ R4, R38, R8.reuse, -R31 ;  /* 0x0000000826047223 */ /* 0x080fe2000001081f */
[----:B------:R-:W-:Y:S01]  /*8250*/  LOP3.LUT R44, R44, 0xffff0000, RZ, 0xc0, !PT ;  /* 0xffff00002c2c7812 */ /* 0x000fe200078ec0ff */
[-C--:B------:R-:W-:Y:S01]  /*8260*/  FFMA.FTZ R12, R35, R13.reuse, -R12 ;  /* 0x0000000d230c7223 */ /* 0x080fe2000001080c */
[----:B------:R-:W-:Y:S01]  /*8270*/  FFMA.FTZ R20, R37, R13, R20 ;  /* 0x0000000d25147223 */ /* 0x000fe20000010014 */
[----:B------:R-:W-:Y:S01]  /*8280*/  FFMA.FTZ R8, R42, R8, R33 ;  /* 0x000000082a087223 */ /* 0x000fe20000010021 */
[-C--:B------:R-:W-:Y:S01]  /*8290*/  FMUL.FTZ R13, R28, R24.reuse ;  /* 0x000000181c0d7220 */ /* 0x080fe20000410000 */
[----:B------:R-:W-:Y:S01]  /*82a0*/  FMUL.FTZ R21, R26, R24 ;  /* 0x000000181a157220 */ /* 0x000fe20000410000 */
[----:B------:R-:W-:-:S02]  /*82b0*/  IMAD.U32 R25, R7, 0x10000, RZ ;  /* 0x0001000007197824 */ /* 0x000fc400078e00ff */
[-C--:B------:R-:W-:Y:S01]  /*82c0*/  FMUL.FTZ R31, R44, R6.reuse ;  /* 0x000000062c1f7220 */ /* 0x080fe20000410000 */
[----:B------:R-:W-:Y:S02]  /*82d0*/  IMAD.U32 R37, R45, 0x10000, RZ ;  /* 0x000100002d257824 */ /* 0x000fe400078e00ff */
[----:B------:R-:W-:Y:S01]  /*82e0*/  FMUL.FTZ R33, R40, R6 ;  /* 0x0000000628217220 */ /* 0x000fe20000410000 */
[----:B------:R-:W-:Y:S02]  /*82f0*/  IMAD.U32 R35, R41, 0x10000, RZ ;  /* 0x0001000029237824 */ /* 0x000fe400078e00ff */
[-C--:B------:R-:W-:Y:S01]  /*8300*/  FFMA.FTZ R13, R26, R14.reuse, -R13 ;  /* 0x0000000e1a0d7223 */ /* 0x080fe2000001080d */
[----:B------:R-:W-:Y:S01]  /*8310*/  FFMA.FTZ R21, R28, R14, R21 ;  /* 0x0000000e1c157223 */ /* 0x000fe20000010015 */
[----:B------:R-:W-:Y:S01]  /*8320*/  LOP3.LUT R7, R7, 0xffff0000, RZ, 0xc0, !PT ;  /* 0xffff000007077812 */ /* 0x000fe200078ec0ff */
[-C--:B------:R-:W-:Y:S01]  /*8330*/  FMUL.FTZ R6, R37, R25.reuse ;  /* 0x0000001925067220 */ /* 0x080fe20000410000 */
[-C--:B------:R-:W-:Y:S01]  /*8340*/  FFMA.FTZ R14, R40, R10.reuse, -R31 ;  /* 0x0000000a280e7223 */ /* 0x080fe2000001081f */
[----:B------:R-:W-:Y:S01]  /*8350*/  FFMA.FTZ R24, R44, R10, R33 ;  /* 0x0000000a2c187223 */ /* 0x000fe20000010021 */
[----:B------:R-:W-:Y:S01]  /*8360*/  LOP3.LUT R45, R45, 0xffff0000, RZ, 0xc0, !PT ;  /* 0xffff00002d2d7812 */ /* 0x000fe200078ec0ff */
[----:B------:R-:W-:Y:S01]  /*8370*/  FMUL.FTZ R10, R35, R25 ;  /* 0x00000019230a7220 */ /* 0x000fe20000410000 */
[----:B------:R-:W-:Y:S01]  /*8380*/  LOP3.LUT R41, R41, 0xffff0000, RZ, 0xc0, !PT ;  /* 0xffff000029297812 */ /* 0x000fe200078ec0ff */
[----:B------:R-:W-:Y:S01]  /*8390*/  FFMA.FTZ R25, R35, R15, -R6 ;  /* 0x0000000f23197223 */ /* 0x000fe20000010806 */
[----:B------:R-:W-:Y:S01]  /*83a0*/  FMUL.FTZ R6, R43, R5 ;  /* 0x000000052b067220 */ /* 0x000fe20000410000 */
[----:B------:R-:W-:Y:S01]  /*83b0*/  FFMA.FTZ R15, R37, R15, R10 ;  /* 0x0000000f250f7223 */ /* 0x000fe2000001000a */
        /* <DEDUP_REMOVED lines=17> */
.L_x_3695:
[----:B------:R-:W-:Y:S05]  /*84d0*/  BSYNC B0 ;  /* 0x0000000000007941 */ /* 0x000fea0003800000 */
.L_x_3681:
        /* <DEDUP_REMOVED lines=8> */
.L_x_3678:
[----:B------:R-:W-:-:S13]  /*8560*/  ISETP.NE.AND P0, PT, R185, 0x3, PT ;  /* 0x00000003b900780c */ /* 0x000fda0003f05270 */
[----:B------:R-:W-:Y:S05]  /*8570*/  @!P0 BRA `(.L_x_3706) ;  /* 0x0000000000048947 */ /* 0x000fea0003800000 */
[----:B------:R-:W-:Y:S01]  /*8580*/  BPT.TRAP 0x1 ;  /* 0x000000040000795c */ /* 0x000fe20000300000 */
.L_x_3706:
[----:B------:R-:W-:Y:S01]  /*8590*/  IMAD R20, R18, 0x8, R2 ;  /* 0x0000000812147824 */ /* 0x000fe200078e0202 */
[----:B------:R-:W-:-:S04]  /*85a0*/  SHF.L.U32 R13, R23, 0x1f, RZ ;  /* 0x0000001f170d7819 */ /* 0x000fc800000006ff */
[----:B------:R0:W0:Y:S01]  /*85b0*/  SYNCS.PHASECHK.TRANS64.TRYWAIT P1, [R20+URZ+0x38830], R13 ;  /* 0x0388300d140075a7 */ /* 0x000022000802017f */
[----:B------:R-:W-:Y:S05]  /*85c0*/  @!P0 BRA `(.L_x_3707) ;  /* 0x0000000000048947 */ /* 0x000fea0003800000 */
[----:B------:R-:W-:Y:S01]  /*85d0*/  BPT.TRAP 0x1 ;  /* 0x000000040000795c */ /* 0x000fe20000300000 */
.L_x_3707:
[C---:B--234-:R-:W-:Y:S02]  /*85e0*/  VIADD R0, R2.reuse, 0x22400 ;  /* 0x0002240002007836 */ /* 0x05cfe40000000000 */
[----:B-1----:R-:W-:-:S03]  /*85f0*/  VIADD R4, R2, 0x20400 ;  /* 0x0002040002047836 */ /* 0x002fc60000000000 */
[----:B------:R-:W-:Y:S02]  /*8600*/  SHF.R.U32.HI R0, RZ, 0x4, R0 ;  /* 0x00000004ff007819 */ /* 0x000fe40000011600 */
[----:B------:R-:W-:Y:S02]  /*8610*/  SHF.R.U32.HI R4, RZ, 0x4, R4 ;  /* 0x00000004ff047819 */ /* 0x000fe40000011604 */
[----:B------:R-:W-:Y:S02]  /*8620*/  LOP3.LUT R0, R0, 0x3fff, RZ, 0xc0, !PT ;  /* 0x00003fff00007812 */ /* 0x000fe400078ec0ff */
[----:B------:R-:W-:Y:S02]  /*8630*/  LOP3.LUT R4, R4, 0x3fff, RZ, 0xc0, !PT ;  /* 0x00003fff04047812 */ /* 0x000fe400078ec0ff */
[----:B------:R-:W-:Y:S01]  /*8640*/  LOP3.LUT R0, R0, 0x10000, RZ, 0xfc, !PT ;  /* 0x0001000000007812 */ /* 0x000fe200078efcff */
[----:B0-----:R-:W-:Y:S06]  /*8650*/  @P1 BRA `(.L_x_3708) ;  /* 0x0000000000081947 */ /* 0x001fec0003800000 */
[----:B------:R-:W0:Y:S02]  /*8660*/  SYNCS.PHASECHK.TRANS64.TRYWAIT P1, [R20+URZ+0x38830], R13 ;  /* 0x0388300d140075a7 */ /* 0x000e24000802017f */
[----:B0-----:R-:W-:Y:S05]  /*8670*/  @!P1 BRA `(.L_x_3709) ;  /* 0x000000f800cc9947 */ /* 0x001fea0003800000 */
.L_x_3708:
        /* <DEDUP_REMOVED lines=13> */
[----:B------:R-:W-:Y:S01]  /*8750*/  SHF.L.U32 R3, R3, 0x1f, RZ ;  /* 0x0000001f03037819 */ /* 0x000fe200000006ff */
[----:B------:R-:W-:Y:S01]  /*8760*/  IMAD.MOV.U32 R7, RZ, RZ, 0x40000040 ;  /* 0x40000040ff077424 */ /* 0x000fe200078e00ff */
[----:B------:R-:W-:Y:S01]  /*8770*/  BSSY B0, `(.L_x_3710) ;  /* 0x0000022000007945 */ /* 0x000fe20003800000 */
[----:B------:R-:W-:-:S02]  /*8780*/  VIADD R14, R10, 0x4 ;  /* 0x000000040a0e7836 */ /* 0x000fc40000000000 */
[----:B------:R-:W-:Y:S02]  /*8790*/  IMAD.MOV.U32 R15, RZ, RZ, 0x40000040 ;  /* 0x40000040ff0f7424 */ /* 0x000fe400078e00ff */
[----:B------:R-:W-:Y:S02]  /*87a0*/  VIADD R10, R10, 0x6 ;  /* 0x000000060a0a7836 */ /* 0x000fe40000000000 */
[----:B------:R-:W-:Y:S02]  /*87b0*/  IMAD.MOV.U32 R9, RZ, RZ, 0x40000040 ;  /* 0x40000040ff097424 */ /* 0x000fe400078e00ff */
[----:B------:R-:W-:Y:S01]  /*87c0*/  HGMMA.64x64x16.F32.BF16 R24, gdesc[UR4], RZ, !UPT, gsb0 ;  /* 0x00e00000041879f0 */ /* 0x000fe2000c0018ff */
[----:B------:R-:W-:Y:S01]  /*87d0*/  R2UR UR4, R4 ;  /* 0x00000000040472ca */ /* 0x000fe200000e0000 */
[----:B------:R-:W-:Y:S01]  /*87e0*/  IMAD.MOV.U32 R11, RZ, RZ, 0x40000040 ;  /* 0x40000040ff0b7424 */ /* 0x000fe200078e00ff */
[----:B------:R-:W-:Y:S02]  /*87f0*/  R2UR UR5, R5 ;  /* 0x00000000050572ca */ /* 0x000fe400000e0000 */
[----:B------:R-:W-:Y:S01]  /*8800*/  R2UR UR6, R6 ;  /* 0x00000000060672ca */ /* 0x000fe200000e0000 */
[----:B------:R-:W-:Y:S01]  /*8810*/  VIADD R6, R8, 0x4 ;  /* 0x0000000408067836 */ /* 0x000fe20000000000 */
[----:B------:R-:W-:Y:S01]  /*8820*/  R2UR UR7, R7 ;  /* 0x00000000070772ca */ /* 0x000fe200000e0000 */
[----:B------:R-:W-:-:S02]  /*8830*/  IMAD.MOV.U32 R7, RZ, RZ, 0x40000040 ;  /* 0x40000040ff077424 */ /* 0x000fc400078e00ff */
[----:B------:R-:W-:Y:S01]  /*8840*/  VIADD R8, R8, 0x6 ;  /* 0x0000000608087836 */ /* 0x000fe20000000000 */
[----:B------:R-:W-:Y:S02]  /*8850*/  WARPGROUP.DEPBAR.LE gsb0, 0x0 ;  /* 0x00008000000079c5 */ /* 0x000fe40000010000 */
[----:B------:R-:W-:-:S07]  /*8860*/  WARPGROUP.ARRIVE ;  /* 0x00000000000079c5 */ /* 0x000fce0000000000 */
        /* <DEDUP_REMOVED lines=16> */
[----:B------:R-:W1:Y:S02]  /*8970*/  SYNCS.PHASECHK.TRANS64.TRYWAIT P1, [R2+URZ+0x38810], R3 ;  /* 0x03881003020075a7 */ /* 0x000e64000802017f */
[----:B-1----:R-:W-:Y:S05]  /*8980*/  @!P1 BRA `(.L_x_3711) ;  /* 0x000000f8001c9947 */ /* 0x002fea0003800000 */
.L_x_3872:
[----:B------:R-:W-:Y:S05]  /*8990*/  BSYNC B0 ;  /* 0x0000000000007941 */ /* 0x000fea0003800000 */
.L_x_3710:
[----:B------:R-:W-:Y:S05]  /*89a0*/  @!P0 BRA `(.L_x_3712) ;  /* 0x0000000000048947 */ /* 0x000fea0003800000 */
[----:B------:R-:W-:Y:S01]  /*89b0*/  BPT.TRAP 0x1 ;  /* 0x000000040000795c */ /* 0x000fe20000300000 */
.L_x_3712:
[----:B------:R2:W3:Y:S01]  /*89c0*/  SYNCS.PHASECHK.TRANS64.TRYWAIT P1, [R20+URZ+0x38850], R13 ;  /* 0x0388500d140075a7 */ /* 0x0004e2000802017f */
[----:B------:R-:W-:Y:S05]  /*89d0*/  @!P0 BRA `(.L_x_3713) ;  /* 0x0000000000048947 */ /* 0x000fea0003800000 */
[----:B------:R-:W-:Y:S01]  /*89e0*/  BPT.TRAP 0x1 ;  /* 0x000000040000795c */ /* 0x000fe20000300000 */
.L_x_3713:
[C---:B-1----:R-:W-:Y:S01]  /*89f0*/  VIADD R3, R2.reuse, 0x400 ;  /* 0x0000040002037836 */ /* 0x042fe20000000000 */
[----:B------:R-:W-:Y:S01]  /*8a00*/  BSSY B0, `(.L_x_3714) ;  /* 0x000000a000007945 */ /* 0x000fe20003800000 */
[----:B------:R-:W-:-:S03]  /*8a10*/  VIADD R10, R2, 0x26400 ;  /* 0x00026400020a7836 */ /* 0x000fc60000000000 */
[----:B------:R-:W-:Y:S02]  /*8a20*/  SHF.R.U32.HI R3, RZ, 0x4, R3 ;  /* 0x00000004ff037819 */ /* 0x000fe40000011603 */
[----:B------:R-:W-:Y:S02]  /*8a30*/  SHF.R.U32.HI R10, RZ, 0x4, R10 ;  /* 0x00000004ff0a7819 */ /* 0x000fe4000001160a */
[----:B------:R-:W-:Y:S02]  /*8a40*/  LOP3.LUT R3, R3, 0x3fff, RZ, 0xc0, !PT ;  /* 0x00003fff03037812 */ /* 0x000fe400078ec0ff */
[----:B------:R-:W-:Y:S02]  /*8a50*/  LOP3.LUT R11, R10, 0x3fff, RZ, 0xc0, !PT ;  /* 0x00003fff0a0b7812 */ /* 0x000fe400078ec0ff */
[----:B------:R-:W-:Y:S01]  /*8a60*/  LOP3.LUT R10, R3, 0x10000, RZ, 0xfc, !PT ;  /* 0x00010000030a7812 */ /* 0x000fe200078efcff */
[----:B---3--:R-:W-:Y:S06]  /*8a70*/  @P1 BRA `(.L_x_3715) ;  /* 0x0000000000081947 */ /* 0x008fec0003800000 */
[----:B------:R-:W1:Y:S02]  /*8a80*/  SYNCS.PHASECHK.TRANS64.TRYWAIT P1, [R20+URZ+0x38850], R13 ;  /* 0x0388500d140075a7 */ /* 0x000e64000802017f */
[----:B-1----:R-:W-:Y:S05]  /*8a90*/  @!P1 BRA `(.L_x_3716) ;  /* 0x000000f400ec9947 */ /* 0x002fea0003800000 */
.L_x_3715:
[----:B------:R-:W-:Y:S05]  /*8aa0*/  BSYNC B0 ;  /* 0x0000000000007941 */ /* 0x000fea0003800000 */
.L_x_3714:
[----:B------:R-:W-:Y:S01]  /*8ab0*/  LOP3.LUT R3, R11, 0x10000, RZ, 0xfc, !PT ;  /* 0x000100000b037812 */ /* 0x000fe200078efcff */
[----:B------:R-:W-:Y:S01]  /*8ac0*/  IMAD.MOV.U32 R15, RZ, RZ, 0x40000040 ;  /* 0x40000040ff0f7424 */ /* 0x000fe200078e00ff */
[----:B------:R-:W-:Y:S01]  /*8ad0*/  LEA R12, R18, R10, 0xc ;  /* 0x0000000a120c7211 */ /* 0x000fe200078e60ff */
[----:B012---:R-:W-:Y:S01]  /*8ae0*/  IMAD.MOV.U32 R13, RZ, RZ, 0x40000040 ;  /* 0x40000040ff0d7424 */ /* 0x007fe200078e00ff */
[----:B------:R-:W-:Y:S05]  /*8af0*/  WARPSYNC.ALL ;  /* 0x0000000000007948 */ /* 0x000fea0003800000 */
[----:B------:R-:W-:Y:S01]  /*8b00*/  IMAD.MOV.U32 R14, RZ, RZ, R3 ;  /* 0x000000ffff0e7224 */ /* 0x000fe200078e0003 */
[----:B------:R-:W-:Y:S01]  /*8b10*/  R2UR UR5, R15 ;  /* 0x000000000f0572ca */ /* 0x000fe200000e0000 */
[----:B------:R-:W-:Y:S01]  /*8b20*/  WARPGROUP.ARRIVE ;  /* 0x00000000000079c5 */ /* 0x000fe20000000000 */
[----:B------:R-:W-:Y:S01]  /*8b30*/  R2UR UR6, R12 ;  /* 0x000000000c0672ca */ /* 0x000fe200000e0000 */
[----:B------:R-:W-:Y:S01]  /*8b40*/  VIADD R58, R3, 0x2 ;  /* 0x00000002033a7836 */ /* 0x000fe20000000000 */
[----:B------:R-:W-:Y:S01]  /*8b50*/  R2UR UR4, R14 ;  /* 0x000000000e0472ca */ /* 0x000fe200000e0000 */
[C---:B------:R-:W-:Y:S01]  /*8b60*/  VIADD R14, R12.reuse, 0x2 ;  /* 0x000000020c0e7836 */ /* 0x040fe20000000000 */
[----:B------:R-:W-:Y:S01]  /*8b70*/  R2UR UR7, R13 ;  /* 0x000000000d0772ca */ /* 0x000fe200000e0000 */
[----:B------:R-:W-:Y:S01]  /*8b80*/  IMAD.MOV.U32 R59, RZ, RZ, 0x40000040 ;  /* 0x40000040ff3b7424 */ /* 0x000fe200078e00ff */
[----:B------:R-:W0:Y:S01]  /*8b90*/  S2R R21, SR_TID.X ;  /* 0x0000000000157919 */ /* 0x000e220000002100 */
[----:B------:R-:W-:Y:S01]  /*8ba0*/  IMAD.MOV.U32 R15, RZ, RZ, 0x40000040 ;  /* 0x40000040ff0f7424 */ /* 0x000fe200078e00ff */
[----:B------:R-:W-:Y:S01]  /*8bb0*/  BSSY B0, `(.L_x_3717) ;  /* 0x00005b2000007945 */ /* 0x000fe20003800000 */
[----:B------:R-:W-:Y:S01]  /*8bc0*/  VIADD R62, R12, 0x800 ;  /* 0x000008000c3e7836 */ /* 0x000fe20000000000 */
[----:B------:R-:W1:Y:S01]  /*8bd0*/  S2R R57, SR_TID.X ;  /* 0x0000000000397919 */ /* 0x000e620000002100 */
[----:B------:R-:W-:-:S02]  /*8be0*/  VIADD R60, R3, 0x800 ;  /* 0x00000800033c7836 */ /* 0x000fc40000000000 */
[----:B------:R-:W-:Y:S02]  /*8bf0*/  IMAD.MOV.U32 R61, RZ, RZ, 0x40000040 ;  /* 0x40000040ff3d7424 */ /* 0x000fe400078e00ff */
[----:B------:R-:W-:Y:S02]  /*8c00*/  IMAD.MOV.U32 R63, RZ, RZ, 0x40000040 ;  /* 0x40000040ff3f7424 */ /* 0x000fe400078e00ff */
[----:B------:R-:W-:Y:S01]  /*8c10*/  HGMMA.64x64x16.F32.BF16 R24, gdesc[UR4], R24, gsb0 ;  /* 0x00e00000041879f0 */ /* 0x000fe20008001818 */
[----:B------:R-:W-:Y:S01]  /*8c20*/  R2UR UR4, R58 ;  /* 0x000000003a0472ca */ /* 0x000fe200000e0000 */
[----:B------:R-:W-:Y:S01]  /*8c30*/  VIADD R58, R3, 0x4 ;  /* 0x00000004033a7836 */ /* 0x000fe20000000000 */
[----:B------:R-:W-:Y:S01]  /*8c40*/  R2UR UR5, R59 ;  /* 0x000000003b0572ca */ /* 0x000fe200000e0000 */
[----:B------:R-:W-:Y:S01]  /*8c50*/  IMAD.MOV.U32 R59, RZ, RZ, 0x40000040 ;  /* 0x40000040ff3b7424 */ /* 0x000fe200078e00ff */
[----:B------:R-:W-:Y:S01]  /*8c60*/  R2UR UR6, R14 ;  /* 0x000000000e0672ca */ /* 0x000fe200000e0000 */
[----:B------:R-:W-:Y:S01]  /*8c70*/  VIADD R14, R12, 0x4 ;  /* 0x000000040c0e7836 */ /* 0x000fe20000000000 */
[----:B------:R-:W-:Y:S01]  /*8c80*/  R2UR UR7, R15 ;  /* 0x000000000f0772ca */ /* 0x000fe200000e0000 */
[----:B------:R-:W-:Y:S01]  /*8c90*/  IMAD.MOV.U32 R15, RZ, RZ, 0x40000040 ;  /* 0x40000040ff0f7424 */ /* 0x000fe200078e00ff */
[----:B0-----:R-:W-:-:S02]  /*8ca0*/  SHF.R.U32.HI R21, RZ, 0x7, R21 ;  /* 0x00000007ff157819 */ /* 0x001fc40000011615 */
[----:B-1----:R-:W-:-:S03]  /*8cb0*/  LOP3.LUT R57, R57, 0x7f, RZ, 0xc0, !PT ;  /* 0x0000007f39397812 */ /* 0x002fc600078ec0ff */
[----:B------:R0:W1:Y:S02]  /*8cc0*/  SHFL.IDX PT, R11, R21, RZ, 0x1f ;  /* 0x00001fff150b7589 */ /* 0x00006400000e0000 */
[----:B0-----:R-:W-:Y:S01]  /*8cd0*/  IMAD.MOV.U32 R21, RZ, RZ, 0x4 ;  /* 0x00000004ff157424 */ /* 0x001fe200078e00ff */
[----:B-1----:R-:W-:-:S04]  /*8ce0*/  ISETP.GT.AND P1, PT, R11, 0x7f, PT ;  /* 0x0000007f0b00780c */ /* 0x002fc80003f24270 */
[----:B------:R-:W-:Y:S02]  /*8cf0*/  SEL R11, RZ, 0x2, !P1 ;  /* 0x00000002ff0b7807 */ /* 0x000fe40004800000 */
[C---:B------:R-:W-:Y:S02]  /*8d00*/  SEL R13, R21.reuse, 0x2, P1 ;  /* 0x00000002150d7807 */ /* 0x040fe40000800000 */
[----:B------:R-:W-:Y:S01]  /*8d10*/  SEL R21, R21, 0x6, !P1 ;  /* 0x0000000615157807 */ /* 0x000fe20004800000 */
[----:B------:R-:W-:Y:S02]  /*8d20*/  WARPGROUP.DEPBAR.LE gsb0, 0x0 ;  /* 0x00008000000079c5 */ /* 0x000fe40000010000 */
[----:B------:R-:W-:-:S06]  /*8d30*/  WARPGROUP.ARRIVE ;  /* 0x00000000000079c5 */ /* 0x000fcc0000000000 */
[----:B------:R-:W-:Y:S01]  /*8d40*/  HGMMA.64x64x16.F32.BF16 R24, gdesc[UR4], R24, gsb0 ;  /* 0x00e00000041879f0 */ /* 0x000fe20008001818 */
[----:B------:R-:W-:Y:S01]  /*8d50*/  R2UR UR4, R58 ;  /* 0x000000003a0472ca */ /* 0x000fe200000e0000 */
[----:B------:R-:W-:Y:S01]  /*8d60*/  VIADD R58, R3, 0x6 ;  /* 0x00000006033a7836 */ /* 0x000fe20000000000 */
[----:B------:R-:W-:Y:S01]  /*8d70*/  R2UR UR5, R59 ;  /* 0x000000003b0572ca */ /* 0x000fe200000e0000 */
[----:B------:R-:W-:Y:S01]  /*8d80*/  IMAD.MOV.U32 R59, RZ, RZ, 0x40000040 ;  /* 0x40000040ff3b7424 */ /* 0x000fe200078e00ff */
[----:B------:R-:W-:Y:S01]  /*8d90*/  R2UR UR6, R14 ;  /* 0x000000000e0672ca */ /* 0x000fe200000e0000 */
[----:B------:R-:W-:Y:S01]  /*8da0*/  VIADD R14, R12, 0x6 ;  /* 0x000000060c0e7836 */ /* 0x000fe20000000000 */
[----:B------:R-:W-:Y:S02]  /*8db0*/  R2UR UR7, R15 ;  /* 0x000000000f0772ca */ /* 0x000fe400000e0000 */
[----:B------:R-:W-:Y:S01]  /*8dc0*/  MOV R15, 0x40000040 ;  /* 0x40000040000f7802 */ /* 0x000fe20000000f00 */
[----:B------:R-:W-:-:S02]  /*8dd0*/  WARPGROUP.DEPBAR.LE gsb0, 0x0 ;  /* 0x00008000000079c5 */ /* 0x000fc40000010000 */
[----:B------:R-:W-:-:S08]  /*8de0*/  WARPGROUP.ARRIVE ;  /* 0x00000000000079c5 */ /* 0x000fd00000000000 */
        /* <DEDUP_REMOVED lines=9> */
[----:B------:R-:W-:Y:S02]  /*8e80*/  WARPGROUP.DEPBAR.LE gsb0, 0x0 ;  /* 0x00008000000079c5 */ /* 0x000fe40000010000 */
[----:B------:R-:W-:-:S09]  /*8e90*/  WARPGROUP.ARRIVE ;  /* 0x00000000000079c5 */ /* 0x000fd20000000000 */
        /* <DEDUP_REMOVED lines=25> */
[----:B------:R-:W-:Y:S02]  /*9030*/  R2UR UR5, R59 ;  /* 0x000000003b0572ca */ /* 0x000fe400000e0000 */
[----:B------:R-:W-:Y:S01]  /*9040*/  R2UR UR6, R14 ;  /* 0x000000000e0672ca */ /* 0x000fe200000e0000 */
[----:B------:R-:W-:Y:S01]  /*9050*/  VIADD R14, R12, 0x206 ;  /* 0x000002060c0e7836 */ /* 0x000fe20000000000 */
[----:B------:R-:W-:Y:S01]  /*9060*/  R2UR UR7, R15 ;  /* 0x000000000f0772ca */ /* 0x000fe200000e0000 */
[----:B------:R-:W-:Y:S01]  /*9070*/  IMAD.MOV.U32 R15, RZ, RZ, 0x40000040 ;  /* 0x40000040ff0f7424 */ /* 0x000fe200078e00ff */
        /* <DEDUP_REMOVED lines=41> */
[----:B------:R-:W-:Y:S02]  /*9310*/  R2UR UR6, R14 ;  /* 0x000000000e0672ca */ /* 0x000fe400000e0000 */
[----:B------:R-:W-:Y:S01]  /*9320*/  R2UR UR7, R15 ;  /* 0x000000000f0772ca */ /* 0x000fe200000e0000 */
[----:B------:R-:W-:Y:S01]  /*9330*/  IMAD.MOV.U32 R15, RZ, RZ, 0x40000040 ;  /* 0x40000040ff0f7424 */ /* 0x000fe200078e00ff */
[----:B------:R-:W-:Y:S01]  /*9340*/  IADD3 R14, R12, 0x406, RZ ;  /* 0x000004060c0e7810 */ /* 0x000fe20007ffe0ff */
        /* <DEDUP_REMOVED lines=36> */
[----:B------:R-:W-:Y:S02]  /*9590*/  R2UR UR4, R58 ;  /* 0x000000003a0472ca */ /* 0x000fe400000e0000 */
[----:B------:R-:W-:Y:S01]  /*95a0*/  R2UR UR5, R59 ;  /* 0x000000003b0572ca */ /* 0x000fe200000e0000 */
[----:B------:R-:W-:Y:S01]  /*95b0*/  IMAD.MOV.U32 R59, RZ, RZ, 0x40000040 ;  /* 0x40000040ff3b7424 */ /* 0x000fe200078e00ff */
[----:B------:R-:W-:Y:S01]  /*95c0*/  R2UR UR6, R14 ;  /* 0x000000000e0672ca */ /* 0x000fe200000e0000 */
[----:B------:R-:W-:Y:S01]  /*95d0*/  VIADD R14, R12, 0x606 ;  /* 0x000006060c0e7836 */ /* 0x000fe20000000000 */
[----:B------:R-:W-:Y:S01]  /*95e0*/  R2UR UR7, R15 ;  /* 0x000000000f0772ca */ /* 0x000fe200000e0000 */
[----:B------:R-:W-:Y:S01]  /*95f0*/  IMAD.MOV.U32 R15, RZ, RZ, 0x40000040 ;  /* 0x40000040ff0f7424 */ /* 0x000fe200078e00ff */
[----:B------:R-:W-:Y:S01]  /*9600*/  IADD3 R58, R3, 0x606, RZ ;  /* 0x00000606033a7810 */ /* 0x000fe20007ffe0ff */
[----:B------:R-:W-:-:S02]  /*9610*/  WARPGROUP.DEPBAR.LE gsb0, 0x0 ;  /* 0x00008000000079c5 */ /* 0x000fc40000010000 */
[----:B------:R-:W-:-:S08]  /*9620*/  WARPGROUP.ARRIVE ;  /* 0x00000000000079c5 */ /* 0x000fd00000000000 */
[----:B------:R-:W-:Y:S01]  /*9630*/  HGMMA.64x64x16.F32.BF16 R24, gdesc[UR4], R24, gsb0 ;  /* 0x00e00000041879f0 */ /* 0x000fe20008001818 */
[----:B------:R-:W-:Y:S01]  /*9640*/  R2UR UR4, R58 ;  /* 0x000000003a0472ca */ /* 0x000fe200000e0000 */
[----:B------:R-:W-:Y:S01]  /*9650*/  IMAD.IADD R58, R11, 0x1, R62 ;  /* 0x000000010b3a7824 */ /* 0x000fe200078e023e */
[----:B------:R-:W-:Y:S01]  /*9660*/  R2UR UR5, R59 ;  /* 0x000000003b0572ca */ /* 0x000fe200000e0000 */
[----:B------:R-:W-:Y:S01]  /*9670*/  IMAD.MOV.U32 R59, RZ, RZ, 0x40000040 ;  /* 0x40000040ff3b7424 */ /* 0x000fe200078e00ff */
[----:B------:R-:W-:Y:S01]  /*9680*/  R2UR UR6, R14 ;  /* 0x000000000e0672ca */ /* 0x000fe200000e0000 */
[----:B------:R-:W-:Y:S01]  /*9690*/  IMAD.IADD R14, R11, 0x1, R60 ;  /* 0x000000010b0e7824 */ /* 0x000fe200078e023c */
[----:B------:R-:W-:Y:S01]  /*96a0*/  R2UR UR7, R15 ;  /* 0x000000000f0772ca */ /* 0x000fe200000e0000 */
[----:B------:R-:W-:Y:S01]  /*96b0*/  IMAD.MOV.U32 R15, RZ, RZ, 0x40000040 ;  /* 0x40000040ff0f7424 */ /* 0x000fe200078e00ff */
[----:B------:R-:W-:Y:S02]  /*96c0*/  WARPGROUP.DEPBAR.LE gsb0, 0x0 ;  /* 0x00008000000079c5 */ /* 0x000fe40000010000 */
[----:B------:R-:W-:-:S09]  /*96d0*/  WARPGROUP.ARRIVE ;  /* 0x00000000000079c5 */ /* 0x000fd20000000000 */
[----:B------:R-:W-:Y:S01]  /*96e0*/  HGMMA.64x64x16.F32.BF16 R24, gdesc[UR4], R24, gsb0 ;  /* 0x00e00000041879f0 */ /* 0x000fe20008001818 */
[----:B------:R-:W-:Y:S01]  /*96f0*/  R2UR UR6, R58 ;  /* 0x000000003a0672ca */ /* 0x000fe200000e0000 */
[--C-:B------:R-:W-:Y:S01]  /*9700*/  IMAD.IADD R58, R62, 0x1, R13.reuse ;  /* 0x000000013e3a7824 */ /* 0x100fe200078e020d */
        /* <DEDUP_REMOVED lines=10> */
[----:B------:R-:W-:Y:S01]  /*97b0*/  IMAD.IADD R58, R62, 0x1, R21 ;  /* 0x000000013e3a7824 */ /* 0x000fe200078e0215 */
[----:B------:R-:W-:Y:S01]  /*97c0*/  R2UR UR7, R59 ;  /* 0x000000003b0772ca */ /* 0x000fe200000e0000 */
[----:B------:R-:W-:Y:S01]  /*97d0*/  IMAD.MOV.U32 R59, RZ, RZ, 0x40000040 ;  /* 0x40000040ff3b7424 */ /* 0x000fe200078e00ff */
[----:B------:R-:W-:Y:S02]  /*97e0*/  R2UR UR4, R14 ;  /* 0x000000000e0472ca */ /* 0x000fe400000e0000 */
[----:B------:R-:W-:Y:S01]  /*97f0*/  R2UR UR5, R15 ;  /* 0x000000000f0572ca */ /* 0x000fe200000e0000 */
[----:B------:R-:W-:Y:S01]  /*9800*/  IMAD.MOV.U32 R15, RZ, RZ, 0x40000040 ;  /* 0x40000040ff0f7424 */ /* 0x000fe200078e00ff */
[----:B------:R-:W-:Y:S01]  /*9810*/  IADD3 R14, R60, R21, RZ ;  /* 0x000000153c0e7210 */ /* 0x000fe20007ffe0ff */
[----:B------:R-:W-:-:S02]  /*9820*/  WARPGROUP.DEPBAR.LE gsb0, 0x0 ;  /* 0x00008000000079c5 */ /* 0x000fc40000010000 */
[----:B------:R-:W-:-:S08]  /*9830*/  WARPGROUP.ARRIVE ;  /* 0x00000000000079c5 */ /* 0x000fd00000000000 */
[----:B------:R-:W-:Y:S01]  /*9840*/  HGMMA.64x64x16.F32.BF16 R24, gdesc[UR4], R24, gsb0 ;  /* 0x00e00000041879f0 */ /* 0x000fe20008001818 */
[----:B------:R-:W-:Y:S01]  /*9850*/  R2UR UR4, R14 ;  /* 0x000000000e0472ca */ /* 0x000fe200000e0000 */
[----:B------:R-:W-:Y:S01]  /*9860*/  IMAD.MOV.U32 R14, RZ, RZ, 0x28 ;  /* 0x00000028ff0e7424 */ /* 0x000fe200078e00ff */
[----:B------:R-:W-:Y:S01]  /*9870*/  R2UR UR5, R15 ;  /* 0x000000000f0572ca */ /* 0x000fe200000e0000 */
[----:B------:R-:W-:Y:S01]  /*9880*/  IMAD.MOV.U32 R15, RZ, RZ, 0xa00 ;  /* 0x00000a00ff0f7424 */ /* 0x000fe200078e00ff */
[----:B------:R-:W-:Y:S02]  /*9890*/  R2UR UR6, R58 ;  /* 0x000000003a0672ca */ /* 0x000fe400000e0000 */
[----:B------:R-:W-:Y:S01]  /*98a0*/  R2UR UR7, R59 ;  /* 0x000000003b0772ca */ /* 0x000fe200000e0000 */
[----:B------:R-:W-:Y:S01]  /*98b0*/  IMAD.MOV.U32 R59, RZ, RZ, 0x40000040 ;  /* 0x40000040ff3b7424 */ /* 0x000fe200078e00ff */
[----:B------:R-:W-:Y:S02]  /*98c0*/  SEL R14, R14, 0x26, P1 ;  /* 0x000000260e0e7807 */ /* 0x000fe40000800000 */
[----:B------:R-:W-:-:S02]  /*98d0*/  SEL R15, R15, 0x980, P1 ;  /* 0x000009800f0f7807 */ /* 0x000fc40000800000 */
[----:B------:R-:W-:Y:S02]  /*98e0*/  LOP3.LUT R14, R14, 0x6, RZ, 0xc0, !PT ;  /* 0x000000060e0e7812 */ /* 0x000fe400078ec0ff */
[----:B------:R-:W-:-:S04]  /*98f0*/  LOP3.LUT R15, R15, 0xa00, RZ, 0xc0, !PT ;  /* 0x00000a000f0f7812 */ /* 0x000fc800078ec0ff */
[CC--:B------:R-:W-:Y:S02]  /*9900*/  IADD3 R58, R14.reuse, R15.reuse, R3 ;  /* 0x0000000f0e3a7210 */ /* 0x0c0fe40007ffe003 */
[----:B------:R-:W-:Y:S01]  /*9910*/  IADD3 R14, R14, R15, R12 ;  /* 0x0000000f0e0e7210 */ /* 0x000fe20007ffe00c */
[----:B------:R-:W-:Y:S01]  /*9920*/  IMAD.MOV.U32 R15, RZ, RZ, 0x40000040 ;  /* 0x40000040ff0f7424 */ /* 0x000fe200078e00ff */
        /* <DEDUP_REMOVED lines=10> */
[C---:B------:R-:W-:Y:S02]  /*99d0*/  IMAD.IADD R62, R11.reuse, 0x1, R58 ;  /* 0x000000010b3e7824 */ /* 0x040fe400078e023a */
[----:B------:R-:W-:-:S02]  /*99e0*/  IMAD.IADD R60, R11, 0x1, R14 ;  /* 0x000000010b3c7824 */ /* 0x000fc400078e020e */
[----:B------:R-:W-:Y:S01]  /*99f0*/  IMAD.MOV.U32 R15, RZ, RZ, 0x40000040 ;  /* 0x40000040ff0f7424 */ /* 0x000fe200078e00ff */
[----:B------:R-:W-:Y:S02]  /*9a00*/  WARPGROUP.DEPBAR.LE gsb0, 0x0 ;  /* 0x00008000000079c5 */ /* 0x000fe40000010000 */
[----:B------:R-:W-:-:S06]  /*9a10*/  WARPGROUP.ARRIVE ;  /* 0x00000000000079c5 */ /* 0x000fcc0000000000 */
        /* <DEDUP_REMOVED lines=9> */
[----:B------:R-:W-:Y:S01]  /*9ab0*/  IADD3 R62, R13, R58, RZ ;  /* 0x0000003a0d3e7210 */ /* 0x000fe20007ffe0ff */
[----:B------:R-:W-:Y:S01]  /*9ac0*/  IMAD.IADD R58, R21, 0x1, R58 ;  /* 0x00000001153a7824 */ /* 0x000fe200078e023a */
[----:B------:R-:W-:-:S02]  /*9ad0*/  WARPGROUP.DEPBAR.LE gsb0, 0x0 ;  /* 0x00008000000079c5 */ /* 0x000fc40000010000 */
[----:B------:R-:W-:-:S07]  /*9ae0*/  WARPGROUP.ARRIVE ;  /* 0x00000000000079c5 */ /* 0x000fce0000000000 */
[----:B------:R-:W-:Y:S01]  /*9af0*/  HGMMA.64x64x16.F32.BF16 R24, gdesc[UR4], R24, gsb0 ;  /* 0x00e00000041879f0 */ /* 0x000fe20008001818 */
[----:B------:R-:W-:Y:S02]  /*9b00*/  R2UR UR4, R60 ;  /* 0x000000003c0472ca */ /* 0x000fe400000e0000 */
[----:B------:R-:W-:Y:S02]  /*9b10*/  R2UR UR5, R61 ;  /* 0x000000003d0572ca */ /* 0x000fe400000e0000 */
[----:B------:R-:W-:Y:S02]  /*9b20*/  R2UR UR6, R62 ;  /* 0x000000003e0672ca */ /* 0x000fe400000e0000 */
[----:B------:R-:W-:Y:S01]  /*9b30*/  R2UR UR7, R63 ;  /* 0x000000003f0772ca */ /* 0x000fe200000e0000 */
[----:B------:R-:W-:Y:S01]  /*9b40*/  IMAD.MOV.U32 R63, RZ, RZ, 0x40000040 ;  /* 0x40000040ff3f7424 */ /* 0x000fe200078e00ff */
[----:B------:R-:W-:Y:S01]  /*9b50*/  MOV R61, 0x40000040 ;  /* 0x40000040003d7802 */ /* 0x000fe20000000f00 */
        /* <DEDUP_REMOVED lines=40> */
[----:B------:R-:W-:Y:S02]  /*9de0*/  IMAD.MOV.U32 R63, RZ, RZ, 0x40000040 ;  /* 0x40000040ff3f7424 */ /* 0x000fe400078e00ff */
[----:B------:R-:W-:-:S02]  /*9df0*/  IMAD.IADD R14, R21, 0x1, R14 ;  /* 0x00000001150e7824 */ /* 0x000fc400078e020e */
[----:B------:R-:W-:Y:S01]  /*9e00*/  IMAD.IADD R58, R21, 0x1, R58 ;  /* 0x00000001153a7824 */ /* 0x000fe200078e023a */
[----:B------:R-:W-:Y:S02]  /*9e10*/  WARPGROUP.DEPBAR.LE gsb0, 0x0 ;  /* 0x00008000000079c5 */ /* 0x000fe40000010000 */
[----:B------:R-:W-:-:S06]  /*9e20*/  WARPGROUP.ARRIVE ;  /* 0x00000000000079c5 */ /* 0x000fcc0000000000 */
[----:B------:R-:W-:Y:S01]  /*9e30*/  HGMMA.64x64x16.F32.BF16 R24, gdesc[UR4], R24, gsb0 ;  /* 0x00e00000041879f0 */ /* 0x000fe20008001818 */
[----:B------:R-:W-:Y:S01]  /*9e40*/  R2UR UR4, R60 ;  /* 0x000000003c0472ca */ /* 0x000fe200000e0000 */
[----:B------:R-:W-:Y:S01]  /*9e50*/  VIADD R60, R12, 0xe00 ;  /* 0x00000e000c3c7836 */ /* 0x000fe20000000000 */
[----:B------:R-:W-:Y:S02]  /*9e60*/  R2UR UR5, R61 ;  /* 0x000000003d0572ca */ /* 0x000fe400000e0000 */
        /* <DEDUP_REMOVED lines=24> */
[----:B------:R-:W-:Y:S02]  /*9ff0*/  R2UR UR4, R58 ;  /* 0x000000003a0472ca */ /* 0x000fe400000e0000 */
[----:B------:R-:W-:Y:S01]  /*a000*/  R2UR UR5, R59 ;  /* 0x000000003b0572ca */ /* 0x000fe200000e0000 */
[----:B------:R-:W-:Y:S01]  /*a010*/  IMAD.MOV.U32 R59, RZ, RZ, 0x40000040 ;  /* 0x40000040ff3b7424 */ /* 0x000fe200078e00ff */
[----:B------:R-:W-:Y:S02]  /*a020*/  R2UR UR6, R14 ;  /* 0x000000000e0672ca */ /* 0x000fe400000e0000 */
[----:B------:R-:W-:Y:S01]  /*a030*/  R2UR UR7, R15 ;  /* 0x000000000f0772ca */ /* 0x000fe200000e0000 */
[----:B------:R-:W-:Y:S01]  /*a040*/  IMAD.MOV.U32 R15, RZ, RZ, 0x40000040 ;  /* 0x40000040ff0f7424 */ /* 0x000fe200078e00ff */
[----:B------:R-:W-:-:S05]  /*a050*/  IADD3 R58, R3, 0xe00, RZ ;  /* 0x00000e00033a7810 */ /* 0x000fca0007ffe0ff */
[----:B------:R-:W-:Y:S02]  /*a060*/  IMAD.IADD R14, R11, 0x1, R58 ;  /* 0x000000010b0e7824 */ /* 0x000fe400078e023a */
[----:B------:R-:W-:-:S05]  /*a070*/  IMAD.MOV.U32 R11, RZ, RZ, 0x40 ;  /* 0x00000040ff0b7424 */ /* 0x000fca00078e00ff */
[----:B------:R-:W-:-:S04]  /*a080*/  SEL R11, R11, 0x3e, P1 ;  /* 0x0000003e0b0b7807 */ /* 0x000fc80000800000 */
[----:B------:R-:W-:Y:S01]  /*a090*/  LOP3.LUT R11, R11, 0x6, RZ, 0xc0, !PT ;  /* 0x000000060b0b7812 */ /* 0x000fe200078ec0ff */
        /* <DEDUP_REMOVED lines=11> */
[----:B------:R-:W-:-:S05]  /*a150*/  IMAD.MOV.U32 R13, RZ, RZ, 0x1000 ;  /* 0x00001000ff0d7424 */ /* 0x000fca00078e00ff */
[----:B------:R-:W-:Y:S01]  /*a160*/  SEL R13, R13, 0xf80, P1 ;  /* 0x00000f800d0d7807 */ /* 0x000fe20000800000 */
[----:B------:R-:W-:Y:S02]  /*a170*/  WARPGROUP.DEPBAR.LE gsb0, 0x0 ;  /* 0x00008000000079c5 */ /* 0x000fe40000010000 */
[----:B------:R-:W-:-:S06]  /*a180*/  WARPGROUP.ARRIVE ;  /* 0x00000000000079c5 */ /* 0x000fcc0000000000 */
[----:B------:R-:W-:Y:S01]  /*a190*/  HGMMA.64x64x16.F32.BF16 R24, gdesc[UR4], R24, gsb0 ;  /* 0x00e00000041879f0 */ /* 0x000fe20008001818 */
[----:B------:R-:W-:Y:S02]  /*a1a0*/  R2UR UR4, R62 ;  /* 0x000000003e0472ca */ /* 0x000fe400000e0000 */
[----:B------:R-:W-:Y:S02]  /*a1b0*/  R2UR UR5, R63 ;  /* 0x000000003f0572ca */ /* 0x000fe400000e0000 */
[----:B------:R-:W-:Y:S01]  /*a1c0*/  R2UR UR6, R14 ;  /* 0x000000000e0672ca */ /* 0x000fe200000e0000 */
[----:B------:R-:W-:Y:S01]  /*a1d0*/  IMAD.IADD R14, R21, 0x1, R58 ;  /* 0x00000001150e7824 */ /* 0x000fe200078e023a */
[----:B------:R-:W-:Y:S01]  /*a1e0*/  R2UR UR7, R15 ;  /* 0x000000000f0772ca */ /* 0x000fe200000e0000 */
[----:B------:R-:W-:Y:S02]  /*a1f0*/  IMAD.IADD R58, R21, 0x1, R60 ;  /* 0x00000001153a7824 */ /* 0x000fe400078e023c */
[----:B------:R-:W-:Y:S01]  /*a200*/  IMAD.MOV.U32 R15, RZ, RZ, 0x40000040 ;  /* 0x40000040ff0f7424 */ /* 0x000fe200078e00ff */
[----:B------:R-:W-:-:S02]  /*a210*/  WARPGROUP.DEPBAR.LE gsb0, 0x0 ;  /* 0x00008000000079c5 */ /* 0x000fc40000010000 */
[----:B------:R-:W-:-:S07]  /*a220*/  WARPGROUP.ARRIVE ;  /* 0x00000000000079c5 */ /* 0x000fce0000000000 */
[----:B------:R-:W-:Y:S01]  /*a230*/  HGMMA.64x64x16.F32.BF16 R24, gdesc[UR4], R24, gsb0 ;  /* 0x00e00000041879f0 */ /* 0x000fe20008001818 */
[----:B------:R-:W-:Y:S02]  /*a240*/  R2UR UR4, R14 ;  /* 0x000000000e0472ca */ /* 0x000fe400000e0000 */
[----:B------:R-:W-:Y:S02]  /*a250*/  R2UR UR5, R15 ;  /* 0x000000000f0572ca */ /* 0x000fe400000e0000 */
[----:B------:R-:W-:Y:S02]  /*a260*/  R2UR UR6, R58 ;  /* 0x000000003a0672ca */ /* 0x000fe400000e0000 */
[----:B------:R-:W-:Y:S02]  /*a270*/  R2UR UR7, R59 ;  /* 0x000000003b0772ca */ /* 0x000fe400000e0000 */
[----:B------:R-:W-:Y:S01]  /*a280*/  LOP3.LUT R14, R13, 0x1e00, RZ, 0xc0, !PT ;  /* 0x00001e000d0e7812 */ /* 0x000fe200078ec0ff */
[----:B------:R-:W-:Y:S01]  /*a290*/  IMAD.MOV.U32 R13, RZ, RZ, 0x40000040 ;  /* 0x40000040ff0d7424 */ /* 0x000fe200078e00ff */
[----:B------:R-:W-:-:S02]  /*a2a0*/  MOV R59, 0x40000040 ;  /* 0x40000040003b7802 */ /* 0x000fc40000000f00 */
[CC--:B------:R-:W-:Y:S02]  /*a2b0*/  IADD3 R58, R11.reuse, R14.reuse, R3 ;  /* 0x0000000e0b3a7210 */ /* 0x0c0fe40007ffe003 */
[----:B------:R-:W-:Y:S01]  /*a2c0*/  IADD3 R12, R11, R14, R12 ;  /* 0x0000000e0b0c7210 */ /* 0x000fe20007ffe00c */
[----:B------:R-:W-:-:S05]  /*a2d0*/  IMAD R11, R182, -0x40, R168 ;  /* 0xffffffc0b60b7824 */ /* 0x000fca00078e02a8 */
        /* <DEDUP_REMOVED lines=71> */
[----:B------:R-:W-:Y:S02]  /*a750*/  FMNMX.FTZ R11, R30, R11, !PT ;  /* 0x0000000b1e0b7209 */ /* 0x000fe40007810000 */
[----:B------:R-:W-:Y:S01]  /*a760*/  FSEL R46, R46, -INF , P1 ;  /* 0xff8000002e2e7808 */ /* 0x000fe20000800000 */
[----:B------:R-:W0:Y:S01]  /*a770*/  SHFL.BFLY PT, R12, R15, 0x2, 0x1f ;  /* 0x0c401f000f0c7f89 */ /* 0x000e2200000e0000 */
[----:B------:R-:W-:Y:S02]  /*a780*/  FMNMX.FTZ R11, R14, R11, !PT ;  /* 0x0000000b0e0b7209 */ /* 0x000fe40007810000 */
[----:B------:R-:W-:Y:S02]  /*a790*/  FSEL R48, R47, -INF , P6 ;  /* 0xff8000002f307808 */ /* 0x000fe40003000000 */
[----:B------:R-:W-:Y:S02]  /*a7a0*/  FMNMX.FTZ R11, R34, R11, !PT ;  /* 0x0000000b220b7209 */ /* 0x000fe40007810000 */
[----:B------:R-:W-:-:S02]  /*a7b0*/  FSEL R50, R50, -INF , P5 ;  /* 0xff80000032327808 */ /* 0x000fc40002800000 */
[----:B------:R-:W-:Y:S02]  /*a7c0*/  FMNMX.FTZ R11, R36, R11, !PT ;  /* 0x0000000b240b7209 */ /* 0x000fe40007810000 */
[----:B------:R-:W-:Y:S02]  /*a7d0*/  FSEL R54, R54, -INF , P3 ;  /* 0xff80000036367808 */ /* 0x000fe40001800000 */
[----:B------:R-:W-:Y:S01]  /*a7e0*/  FMNMX.FTZ R13, R38, R11, !PT ;  /* 0x0000000b260d7209 */ /* 0x000fe20007810000 */
[----:B------:R-:W-:Y:S01]  /*a7f0*/  IMAD.U32 R11, RZ, RZ, UR4 ;  /* 0x00000004ff0b7e24 */ /* 0x000fe2000f8e00ff */
[----:B------:R-:W-:Y:S02]  /*a800*/  FSEL R78, R55, -INF , P2 ;  /* 0xff800000374e7808 */ /* 0x000fe40001000000 */
[----:B------:R-:W-:Y:S02]  /*a810*/  FMNMX.FTZ R13, R40, R13, !PT ;  /* 0x0000000d280d7209 */ /* 0x000fe40007810000 */
[----:B------:R-:W-:-:S02]  /*a820*/  ISETP.GE.AND P2, PT, R168, 0x41, PT ;  /* 0x00000041a800780c */ /* 0x000fc40003f46270 */
[----:B------:R-:W-:Y:S02]  /*a830*/  FMNMX.FTZ R13, R42, R13, !PT ;  /* 0x0000000d2a0d7209 */ /* 0x000fe40007810000 */
[----:B0-----:R-:W-:Y:S02]  /*a840*/  FMNMX.FTZ R21, R15, R12, !PT ;  /* 0x0000000c0f157209 */ /* 0x001fe40007810000 */
[----:B------:R-:W-:-:S03]  /*a850*/  FMNMX.FTZ R13, R44, R13, !PT ;  /* 0x0000000d2c0d7209 */ /* 0x000fc60007810000 */
[----:B------:R-:W0:Y:S01]  /*a860*/  SHFL.BFLY PT, R12, R21, 0x1, 0x1f ;  /* 0x0c201f00150c7f89 */ /* 0x000e2200000e0000 */
[----:B------:R-:W-:-:S04]  /*a870*/  FMNMX.FTZ R13, R46, R13, !PT ;  /* 0x0000000d2e0d7209 */ /* 0x000fc80007810000 */
[----:B------:R-:W-:-:S04]  /*a880*/  FMNMX.FTZ R13, R48, R13, !PT ;  /* 0x0000000d300d7209 */ /* 0x000fc80007810000 */
[----:B------:R-:W-:Y:S02]  /*a890*/  FMNMX.FTZ R13, R50, R13, !PT ;  /* 0x0000000d320d7209 */ /* 0x000fe40007810000 */
[----:B0-----:R-:W-:-:S04]  /*a8a0*/  FMNMX.FTZ R12, R21, R12, !PT ;  /* 0x0000000c150c7209 */ /* 0x001fc80007810000 */
[C---:B------:R-:W-:Y:S01]  /*a8b0*/  FSETP.NEU.FTZ.AND P1, PT, R12.reuse, -INF , PT ;  /* 0xff8000000c00780b */ /* 0x040fe20003f3d000 */
[----:B------:R-:W-:-:S05]  /*a8c0*/  FMUL.FTZ R15, R12, R11 ;  /* 0x0000000b0c0f7220 */ /* 0x000fca0000410000 */
[----:B------:R-:W-:-:S05]  /*a8d0*/  FSEL R15, R15, RZ, P1 ;  /* 0x000000ff0f0f7208 */ /* 0x000fca0000800000 */
[-CC-:B------:R-:W-:Y:S01]  /*a8e0*/  FFMA.FTZ R169, R24, R11.reuse, -R15.reuse ;  /* 0x0000000b18a97223 */ /* 0x180fe2000001080f */
[----:B------:R-:W-:Y:S01]  /*a8f0*/  FSEL R24, R51, -INF , P4 ;  /* 0xff80000033187808 */ /* 0x000fe20002000000 */
        /* <DEDUP_REMOVED lines=15> */
[-CC-:B------:R-:W-:Y:S01]  /*a9f0*/  FFMA.FTZ R183, R76, R11.reuse, -R15.reuse ;  /* 0x0000000b4cb77223 */ /* 0x180fe2000001080f */
[----:B------:R-:W0:Y:S01]  /*aa00*/  SHFL.BFLY PT, R28, R13, 0x2, 0x1f ;  /* 0x0c401f000d1c7f89 */ /* 0x000e2200000e0000 */
[-CC-:B------:R-:W-:Y:S01]  /*aa10*/  FFMA.FTZ R197, R52, R11.reuse, -R15.reuse ;  /* 0x0000000b34c57223 */ /* 0x180fe2000001080f */
[----:B------:R-:W-:Y:S01]  /*aa20*/  FFMA.FTZ R199, R80, R11, -R15 ;  /* 0x0000000b50c77223 */ /* 0x000fe2000001080f */
[----:B------:R-:W-:Y:S08]  /*aa30*/  MUFU.EX2 R169, R169 ;  /* 0x000000a900a97308 */ /* 0x000ff00000000800 */
[----:B------:R-:W1:Y:S08]  /*aa40*/  MUFU.EX2 R170, R170 ;  /* 0x000000aa00aa7308 */ /* 0x000e700000000800 */
[----:B------:R-:W-:Y:S01]  /*aa50*/  MUFU.EX2 R171, R171 ;  /* 0x000000ab00ab7308 */ /* 0x000fe20000000800 */
[----:B0-----:R-:W-:-:S07]  /*aa60*/  FMNMX.FTZ R28, R13, R28, !PT ;  /* 0x0000001c0d1c7209 */ /* 0x001fce0007810000 */
[----:B------:R-:W0:Y:S01]  /*aa70*/  MUFU.EX2 R172, R172 ;  /* 0x000000ac00ac7308 */ /* 0x000e220000000800 */
[----:B-1----:R-:W-:Y:S01]  /*aa80*/  F2FP.BF16.F32.PACK_AB R152, R170, R169 ;  /* 0x000000a9aa98723e */ /* 0x002fe200000010ff */
[----:B------:R-:W1:Y:S01]  /*aa90*/  SHFL.BFLY PT, R21, R28, 0x1, 0x1f ;  /* 0x0c201f001c157f89 */ /* 0x000e6200000e0000 */
[----:B------:R-:W-:-:S05]  /*aaa0*/  FADD.FTZ R170, R169, R170 ;  /* 0x000000aaa9aa7221 */ /* 0x000fca0000010000 */
[----:B------:R-:W-:Y:S08]  /*aab0*/  MUFU.EX2 R173, R173 ;  /* 0x000000ad00ad7308 */ /* 0x000ff00000000800 */
[----:B------:R-:W2:Y:S01]  /*aac0*/  MUFU.EX2 R174, R174 ;  /* 0x000000ae00ae7308 */ /* 0x000ea20000000800 */
[----:B0-----:R-:W-:Y:S01]  /*aad0*/  F2FP.BF16.F32.PACK_AB R154, R172, R171 ;  /* 0x000000abac9a723e */ /* 0x001fe200000010ff */
[----:B------:R-:W-:-:S04]  /*aae0*/  FADD.FTZ R171, R171, R170 ;  /* 0x000000aaabab7221 */ /* 0x000fc80000010000 */
[----:B------:R-:W-:Y:S02]  /*aaf0*/  FADD.FTZ R172, R172, R171 ;  /* 0x000000abacac7221 */ /* 0x000fe40000010000 */
[----:B------:R-:W-:Y:S01]  /*ab00*/  MUFU.EX2 R175, R175 ;  /* 0x000000af00af7308 */ /* 0x000fe20000000800 */
[----:B-1----:R-:W-:-:S04]  /*ab10*/  FMNMX.FTZ R21, R28, R21, !PT ;  /* 0x000000151c157209 */ /* 0x002fc80007810000 */
[C---:B------:R-:W-:Y:S01]  /*ab20*/  FSETP.NEU.FTZ.AND P1, PT, R21.reuse, -INF , PT ;  /* 0xff8000001500780b */ /* 0x040fe20003f3d000 */
[----:B------:R-:W-:Y:S02]  /*ab30*/  FMUL.FTZ R13, R21, R11 ;  /* 0x0000000b150d7220 */ /* 0x000fe40000410000 */
[----:B------:R-:W0:Y:S01]  /*ab40*/  MUFU.EX2 R176, R176 ;  /* 0x000000b000b07308 */ /* 0x000e220000000800 */
[C---:B--2---:R-:W-:Y:S01]  /*ab50*/  F2FP.BF16.F32.PACK_AB R156, R174.reuse, R173 ;  /* 0x000000adae9c723e */ /* 0x044fe200000010ff */
[----:B------:R-:W-:Y:S01]  /*ab60*/  FADD.FTZ R173, R173, R172 ;  /* 0x000000acadad7221 */ /* 0x000fe20000010000 */
[----:B------:R-:W-:Y:S02]  /*ab70*/  FSEL R25, R13, RZ, P1 ;  /* 0x000000ff0d197208 */ /* 0x000fe40000800000 */
[----:B------:R-:W-:Y:S01]  /*ab80*/  ISETP.NE.AND P1, PT, R57, RZ, PT ;  /* 0x000000ff3900720c */ /* 0x000fe20003f25270 */
[----:B------:R-:W-:Y:S02]  /*ab90*/  FADD.FTZ R174, R174, R173 ;  /* 0x000000adaeae7221 */ /* 0x000fe40000010000 */
        /* <DEDUP_REMOVED lines=10> */
[----:B------:R-:W-:Y:S01]  /*ac40*/  FFMA.FTZ R222, R44, R11, -R25 ;  /* 0x0000000b2cde7223 */ /* 0x000fe20000010819 */
[----:B------:R-:W-:-:S02]  /*ac50*/  @!P1 VIADD R15, R20, 0x38840 ;  /* 0x00038840140f9836 */ /* 0x000fc40000000000 */
[-CC-:B------:R-:W-:Y:S01]  /*ac60*/  FFMA.FTZ R223, R46, R11.reuse, -R25.reuse ;  /* 0x0000000b2edf7223 */ /* 0x180fe20000010819 */
[-CC-:B------:R-:W-:Y:S01]  /*ac70*/  FFMA.FTZ R224, R48, R11.reuse, -R25.reuse ;  /* 0x0000000b30e07223 */ /* 0x180fe20000010819 */
[-CC-:B------:R-:W-:Y:S01]  /*ac80*/  FFMA.FTZ R225, R50, R11.reuse, -R25.reuse ;  /* 0x0000000b32e17223 */ /* 0x180fe20000010819 */
[-C--:B------:R-:W-:Y:S01]  /*ac90*/  FFMA.FTZ R226, R24, R11.reuse, -R25 ;  /* 0x0000000b18e27223 */ /* 0x080fe20000010819 */
[----:B------:R-:W-:Y:S01]  /*aca0*/  @!P1 PRMT R15, RZ, 0x654, R15 ;  /* 0x00000654ff0f9816 */ /* 0x000fe2000000000f */
[-CC-:B------:R-:W-:Y:S01]  /*acb0*/  FFMA.FTZ R227, R54, R11.reuse, -R25.reuse ;  /* 0x0000000b36e37223 */ /* 0x180fe20000010819 */
[----:B------:R-:W-:Y:S01]  /*acc0*/  FFMA.FTZ R200, R78, R11, -R25 ;  /* 0x0000000b4ec87223 */ /* 0x000fe20000010819 */
[----:B------:R-:W-:Y:S01]  /*acd0*/  MUFU.EX2 R198, R198 ;  /* 0x000000c600c67308 */ /* 0x000fe20000000800 */
[----:B------:R1:W-:Y:S01]  /*ace0*/  @!P1 SYNCS.ARRIVE.TRANS64.RED.A1T0 RZ, [R15+URZ], RZ ;  /* 0x000000ff0fff99a7 */ /* 0x0003e2000810043f */
[----:B------:R-:W-:Y:S01]  /*acf0*/  LOP3.LUT R13, R56, 0x2000000, RZ, 0xfc, !PT ;  /* 0x02000000380d7812 */ /* 0x000fe200078efcff */
[----:B------:R-:W-:Y:S01]  /*ad00*/  @!P1 VIADD R20, R20, 0x38860 ;  /* 0x0003886014149836 */ /* 0x000fe20000000000 */
[----:B0-----:R-:W-:Y:S01]  /*ad10*/  F2FP.BF16.F32.PACK_AB R158, R176, R175 ;  /* 0x000000afb09e723e */ /* 0x001fe200000010ff */
[----:B------:R-:W-:-:S02]  /*ad20*/  FADD.FTZ R175, R175, R174 ;  /* 0x000000aeafaf7221 */ /* 0x000fc40000010000 */
[----:B------:R-:W-:Y:S01]  /*ad30*/  IMAD R14, R18, 0x1000, R13 ;  /* 0x00001000120e7824 */ /* 0x000fe200078e020d */
[----:B------:R-:W0:Y:S01]  /*ad40*/  MUFU.EX2 R201, R201 ;  /* 0x000000c900c97308 */ /* 0x000e220000000800 */
[----:B-1----:R-:W-:Y:S02]  /*ad50*/  IMAD.MOV.U32 R15, RZ, RZ, 0x40000040 ;  /* 0x40000040ff0f7424 */ /* 0x002fe400078e00ff */
[----:B------:R-:W-:Y:S01]  /*ad60*/  FADD.FTZ R176, R176, R175 ;  /* 0x000000afb0b07221 */ /* 0x000fe20000010000 */
[----:B------:R-:W-:Y:S02]  /*ad70*/  @!P1 PRMT R20, RZ, 0x654, R20 ;  /* 0x00000654ff149816 */ /* 0x000fe40000000014 */
[----:B------:R-:W-:Y:S02]  /*ad80*/  R2UR UR6, R14 ;  /* 0x000000000e0672ca */ /* 0x000fe400000e0000 */
[----:B------:R-:W-:Y:S01]  /*ad90*/  R2UR UR7, R15 ;  /* 0x000000000f0772ca */ /* 0x000fe200000e0000 */
[----:B------:R-:W-:Y:S01]  /*ada0*/  MUFU.EX2 R202, R202 ;  /* 0x000000ca00ca7308 */ /* 0x000fe20000000800 */
[----:B------:R-:W-:-:S07]  /*adb0*/  IMAD.MOV.U32 R15, RZ, RZ, 0x40000040 ;  /* 0x40000040ff0f7424 */ /* 0x000fce00078e00ff */
[----:B------:R-:W1:Y:S01]  /*adc0*/  MUFU.EX2 R203, R203 ;  /* 0x000000cb00cb7308 */ /* 0x000e620000000800 */
[----:B0-----:R-:W-:Y:S01]  /*add0*/  F2FP.BF16.F32.PACK_AB R153, R201, R198 ;  /* 0x000000c6c999723e */ /* 0x001fe200000010ff */
[----:B------:R-:W-:-:S06]  /*ade0*/  FADD.FTZ R201, R198, R201 ;  /* 0x000000c9c6c97221 */ /* 0x000fcc0000010000 */
[----:B------:R-:W-:Y:S08]  /*adf0*/  MUFU.EX2 R204, R204 ;  /* 0x000000cc00cc7308 */ /* 0x000ff00000000800 */
[----:B------:R-:W0:Y:S01]  /*ae00*/  MUFU.EX2 R205, R205 ;  /* 0x000000cd00cd7308 */ /* 0x000e220000000800 */
[----:B-1----:R-:W-:Y:S01]  /*ae10*/  F2FP.BF16.F32.PACK_AB R155, R203, R202 ;  /* 0x000000cacb9b723e */ /* 0x002fe200000010ff */
[----:B------:R-:W-:Y:S01]  /*ae20*/  BAR.SYNC.DEFER_BLOCKING 0xf, 0x100 ;  /* 0x03c4000000007b1d */ /* 0x000fe20000010000 */
[----:B------:R-:W-:-:S04]  /*ae30*/  FADD.FTZ R202, R202, R201 ;  /* 0x000000c9caca7221 */ /* 0x000fc80000010000 */
[----:B------:R-:W-:Y:S01]  /*ae40*/  FADD.FTZ R203, R203, R202 ;  /* 0x000000cacbcb7221 */ /* 0x000fe20000010000 */
[----:B------:R-:W-:Y:S08]  /*ae50*/  MUFU.EX2 R206, R206 ;  /* 0x000000ce00ce7308 */ /* 0x000ff00000000800 */
[----:B------:R-:W1:Y:S01]  /*ae60*/  MUFU.EX2 R207, R207 ;  /* 0x000000cf00cf7308 */ /* 0x000e620000000800 */
[----:B0-----:R-:W-:Y:S01]  /*ae70*/  F2FP.BF16.F32.PACK_AB R157, R205, R204 ;  /* 0x000000cccd9d723e */ /* 0x001fe200000010ff */
[----:B------:R-:W-:-:S04]  /*ae80*/  FADD.FTZ R204, R204, R203 ;  /* 0x000000cbcccc7221 */ /* 0x000fc80000010000 */
[----:B------:R-:W-:Y:S02]  /*ae90*/  FADD.FTZ R205, R205, R204 ;  /* 0x000000cccdcd7221 */ /* 0x000fe40000010000 */
[----:B------:R-:W0:Y:S01]  /*aea0*/  MUFU.EX2 R178, R178 ;  /* 0x000000b200b27308 */ /* 0x000e220000000800 */
[----:B------:R2:W-:Y:S07]  /*aeb0*/  STSM.16.M88.4 [R194+0x36400], R152 ;  /* 0x03640098c2007844 */ /* 0x0005ee0000000200 */
[----:B------:R-:W-:Y:S01]  /*aec0*/  MUFU.EX2 R179, R179 ;  /* 0x000000b300b37308 */ /* 0x000fe20000000800 */
[----:B-1----:R-:W-:Y:S01]  /*aed0*/  F2FP.BF16.F32.PACK_AB R159, R207, R206 ;  /* 0x000000cecf9f723e */ /* 0x002fe200000010ff */
[----:B------:R-:W-:-:S04]  /*aee0*/  FADD.FTZ R206, R206, R205 ;  /* 0x000000cdcece7221 */ /* 0x000fc80000010000 */
[----:B------:R1:W-:Y:S01]  /*aef0*/  STSM.16.M88.4 [R208], R156 ;  /* 0x0000009cd0007844 */ /* 0x0003e20000000200 */
[----:B------:R-:W-:Y:S01]  /*af00*/  FADD.FTZ R206, R207, R206 ;  /* 0x000000cecfce7221 */ /* 0x000fe20000010000 */
[----:B------:R-:W3:Y:S01]  /*af10*/  MUFU.EX2 R180, R180 ;  /* 0x000000b400b47308 */ /* 0x000ee20000000800 */
[----:B0-----:R-:W-:Y:S01]  /*af20*/  F2FP.BF16.F32.PACK_AB R160, R178, R177 ;  /* 0x000000b1b2a0723e */ /* 0x001fe200000010ff */
[----:B------:R-:W-:-:S04]  /*af30*/  FADD.FTZ R177, R177, R176 ;  /* 0x000000b0b1b17221 */ /* 0x000fc80000010000 */
[----:B------:R-:W-:Y:S02]  /*af40*/  FADD.FTZ R178, R178, R177 ;  /* 0x000000b1b2b27221 */ /* 0x000fe40000010000 */
[----:B------:R-:W-:Y:S08]  /*af50*/  MUFU.EX2 R221, R221 ;  /* 0x000000dd00dd7308 */ /* 0x000ff00000000800 */
[----:B------:R-:W0:Y:S01]  /*af60*/  MUFU.EX2 R222, R222 ;  /* 0x000000de00de7308 */ /* 0x000e220000000800 */
[----:B---3--:R-:W-:Y:S01]  /*af70*/  F2FP.BF16.F32.PACK_AB R162, R180, R179 ;  /* 0x000000b3b4a2723e */ /* 0x008fe200000010ff */
[----:B------:R-:W-:-:S04]  /*af80*/  FADD.FTZ R179, R179, R178 ;  /* 0x000000b2b3b37221 */ /* 0x000fc80000010000 */
[----:B------:R-:W-:Y:S02]  /*af90*/  FADD.FTZ R180, R180, R179 ;  /* 0x000000b3b4b47221 */ /* 0x000fe40000010000 */
[----:B------:R-:W-:Y:S08]  /*afa0*/  MUFU.EX2 R223, R223 ;  /* 0x000000df00df7308 */ /* 0x000ff00000000800 */
[----:B------:R-:W3:Y:S01]  /*afb0*/  MUFU.EX2 R224, R224 ;  /* 0x000000e000e07308 */ /* 0x000ee20000000800 */
[----:B0-----:R-:W-:Y:S01]  /*afc0*/  F2FP.BF16.F32.PACK_AB R161, R222, R221 ;  /* 0x000000dddea1723e */ /* 0x001fe200000010ff */
[----:B------:R-:W-:-:S04]  /*afd0*/  FADD.FTZ R221, R221, R206 ;  /* 0x000000cedddd7221 */ /* 0x000fc80000010000 */
[----:B------:R-:W-:Y:S02]  /*afe0*/  FADD.FTZ R222, R222, R221 ;  /* 0x000000dddede7221 */ /* 0x000fe40000010000 */
[----:B------:R-:W0:Y:S08]  /*aff0*/  MUFU.EX2 R181, R181 ;  /* 0x000000b500b57308 */ /* 0x000e300000000800 */
[----:B------:R-:W4:Y:S01]  /*b000*/  MUFU.EX2 R183, R183 ;  /* 0x000000b700b77308 */ /* 0x000f220000000800 */
[----:B---3--:R-:W-:Y:S01]  /*b010*/  F2FP.BF16.F32.PACK_AB R163, R224, R223 ;  /* 0x000000dfe0a3723e */ /* 0x008fe200000010ff */
[----:B------:R-:W-:-:S04]  /*b020*/  FADD.FTZ R223, R223, R222 ;  /* 0x000000dedfdf7221 */ /* 0x000fc80000010000 */
[----:B------:R1:W-:Y:S01]  /*b030*/  STSM.16.M88.4 [R195], R160 ;  /* 0x000000a0c3007844 */ /* 0x0003e20000000200 */
[----:B------:R-:W-:Y:S01]  /*b040*/  FADD.FTZ R224, R224, R223 ;  /* 0x000000dfe0e07221 */ /* 0x000fe20000010000 */
[----:B------:R-:W3:Y:S01]  /*b050*/  MUFU.EX2 R197, R197 ;  /* 0x000000c500c57308 */ /* 0x000ee20000000800 */
[----:B0-----:R-:W-:-:S07]  /*b060*/  FADD.FTZ R180, R181, R180 ;  /* 0x000000b4b5b47221 */ /* 0x001fce0000010000 */
[----:B------:R-:W0:Y:S01]  /*b070*/  MUFU.EX2 R199, R199 ;  /* 0x000000c700c77308 */ /* 0x000e220000000800 */
[C---:B----4-:R-:W-:Y:S01]  /*b080*/  F2FP.BF16.F32.PACK_AB R164, R183.reuse, R181 ;  /* 0x000000b5b7a4723e */ /* 0x050fe200000010ff */
[----:B------:R-:W-:-:S06]  /*b090*/  FADD.FTZ R180, R183, R180 ;  /* 0x000000b4b7b47221 */ /* 0x000fcc0000010000 */
[----:B------:R-:W-:Y:S01]  /*b0a0*/  MUFU.EX2 R225, R225 ;  /* 0x000000e100e17308 */ /* 0x000fe20000000800 */
[----:B---3--:R-:W-:-:S07]  /*b0b0*/  FADD.FTZ R180, R197, R180 ;  /* 0x000000b4c5b47221 */ /* 0x008fce0000010000 */
[----:B------:R-:W3:Y:S01]  /*b0c0*/  MUFU.EX2 R226, R226 ;  /* 0x000000e200e27308 */ /* 0x000ee20000000800 */
[C---:B0-----:R-:W-:Y:S01]  /*b0d0*/  F2FP.BF16.F32.PACK_AB R166, R199.reuse, R197 ;  /* 0x000000c5c7a6723e */ /* 0x041fe200000010ff */
[----:B------:R-:W-:-:S06]  /*b0e0*/  FADD.FTZ R199, R199, R180 ;  /* 0x000000b4c7c77221 */ /* 0x000fcc0000010000 */
[----:B------:R-:W-:Y:S08]  /*b0f0*/  MUFU.EX2 R227, R227 ;  /* 0x000000e300e37308 */ /* 0x000ff00000000800 */
[----:B------:R-:W0:Y:S01]  /*b100*/  MUFU.EX2 R200, R200 ;  /* 0x000000c800c87308 */ /* 0x000e220000000800 */
[----:B---3--:R-:W-:Y:S01]  /*b110*/  F2FP.BF16.F32.PACK_AB R165, R226, R225 ;  /* 0x000000e1e2a5723e */ /* 0x008fe200000010ff */
[----:B------:R-:W-:-:S04]  /*b120*/  FADD.FTZ R225, R225, R224 ;  /* 0x000000e0e1e17221 */ /* 0x000fc80000010000 */
[----:B------:R-:W-:Y:S01]  /*b130*/  FADD.FTZ R226, R226, R225 ;  /* 0x000000e1e2e27221 */ /* 0x000fe20000010000 */
[----:B0-----:R-:W-:-:S03]  /*b140*/  F2FP.BF16.F32.PACK_AB R167, R200, R227 ;  /* 0x000000e3c8a7723e */ /* 0x001fc600000010ff */
[----:B------:R-:W-:Y:S02]  /*b150*/  FADD.FTZ R227, R227, R226 ;  /* 0x000000e2e3e37221 */ /* 0x000fe40000010000 */
[----:B------:R1:W-:Y:S01]  /*b160*/  STSM.16.M88.4 [R196], R164 ;  /* 0x000000a4c4007844 */ /* 0x0003e20000000200 */
[----:B------:R-:W-:Y:S01]  /*b170*/  WARPGROUP.ARRIVE ;  /* 0x00000000000079c5 */ /* 0x000fe20000000000 */
[----:B------:R-:W-:-:S05]  /*b180*/  FADD.FTZ R200, R200, R227 ;  /* 0x000000e3c8c87221 */ /* 0x000fca0000010000 */
[----:B------:R-:W-:Y:S03]  /*b190*/  HGMMA.64x256x16.F32.BF16 R24, R152, gdesc[UR4].tnspB, RZ, !UPT, gsb0 ;  /* 0x43e0000498187df0 */ /* 0x000fe6000c0018ff */
[----:B------:R-:W-:Y:S02]  /*b1a0*/  WARPGROUP.DEPBAR.LE gsb0, 0x0 ;  /* 0x00008000000079c5 */ /* 0x000fe40000010000 */
[----:B--2---:R-:W-:Y:S01]  /*b1b0*/  VIADD R152, R14, 0x80 ;  /* 0x000000800e987836 */ /* 0x004fe20000000000 */
        /* <DEDUP_REMOVED lines=35> */
.L_x_3729:
[----:B------:R-:W-:Y:S01]  /*b3f0*/  VIADD R18, R198, 0x1 ;  /* 0x00000001c6127836 */ /* 0x000fe20000000000 */
[C---:B------:R-:W-:Y:S01]  /*b400*/  ISETP.GT.AND P2, PT, R15.reuse, RZ, PT ;  /* 0x000000ff0f00720c */ /* 0x040fe20003f44270 */
[----:B------:R-:W-:-:S03]  /*b410*/  VIADD R15, R15, 0xffffffff ;  /* 0xffffffff0f0f7836 */ /* 0x000fc60000000000 */
[----:B------:R-:W-:-:S04]  /*b420*/  ISETP.NE.AND P3, PT, R18, 0x2, PT ;  /* 0x000000021200780c */ /* 0x000fc80003f65270 */
[----:B------:R-:W-:Y:S02]  /*b430*/  SEL R12, RZ, 0x1, P3 ;  /* 0x00000001ff0c7807 */ /* 0x000fe40001800000 */
[----:B------:R-:W-:Y:S02]  /*b440*/  SEL R18, R18, RZ, P3 ;  /* 0x000000ff12127207 */ /* 0x000fe40001800000 */
[----:B------:R-:W-:Y:S01]  /*b450*/  LOP3.LUT R23, R23, R12, RZ, 0x3c, !PT ;  /* 0x0000000c17177212 */ /* 0x000fe200078e3cff */
[----:B--2---:R-:W-:Y:S06]  /*b460*/  @!P0 BRA `(.L_x_3719) ;  /* 0x0000000000048947 */ /* 0x004fec0003800000 */
[----:B------:R-:W-:Y:S01]  /*b470*/  BPT.TRAP 0x1 ;  /* 0x000000040000795c */ /* 0x000fe20000300000 */
.L_x_3719:
[----:B------:R-:W-:Y:S01]  /*b480*/  IMAD R14, R18, 0x8, R2 ;  /* 0x00000008120e7824 */ /* 0x000fe200078e0202 */
[----:B------:R-:W-:-:S04]  /*b490*/  SHF.L.U32 R11, R23, 0x1f, RZ ;  /* 0x0000001f170b7819 */ /* 0x000fc800000006ff */
[----:B------:R0:W2:Y:S01]  /*b4a0*/  SYNCS.PHASECHK.TRANS64.TRYWAIT P3, [R14+URZ+0x38830], R11 ;  /* 0x0388300b0e0075a7 */ /* 0x0000a2000806017f */
[----:B------:R-:W-:Y:S05]  /*b4b0*/  @!P0 BRA `(.L_x_3720) ;  /* 0x0000000000048947 */ /* 0x000fea0003800000 */
[----:B------:R-:W-:Y:S01]  /*b4c0*/  BPT.TRAP 0x1 ;  /* 0x000000040000795c */ /* 0x000fe20000300000 */
.L_x_3720:
[----:B------:R-:W-:Y:S01]  /*b4d0*/  VIADD R12, R2, 0x20400 ;  /* 0x00020400020c7836 */ /* 0x000fe20000000000 */
[----:B------:R-:W-:Y:S01]  /*b4e0*/  BSSY B1, `(.L_x_3721) ;  /* 0x0000009000017945 */ /* 0x000fe20003800000 */
[----:B-1----:R-:W-:Y:S02]  /*b4f0*/  IMAD R20, R18, 0x200, R0 ;  /* 0x0000020012147824 */ /* 0x002fe400078e0200 */
[----:B------:R-:W-:Y:S01]  /*b500*/  IMAD.MOV.U32 R21, RZ, RZ, 0x40000040 ;  /* 0x40000040ff157424 */ /* 0x000fe200078e00ff */
[----:B------:R-:W-:-:S04]  /*b510*/  SHF.R.U32.HI R12, RZ, 0x4, R12 ;  /* 0x00000004ff0c7819 */ /* 0x000fc8000001160c */
[----:B------:R-:W-:-:S04]  /*b520*/  LOP3.LUT R12, R12, 0x3fff, RZ, 0xc0, !PT ;  /* 0x00003fff0c0c7812 */ /* 0x000fc800078ec0ff */
[----:B------:R-:W-:Y:S01]  /*b530*/  LOP3.LUT R152, R12, 0x10000, RZ, 0xfc, !PT ;  /* 0x000100000c987812 */ /* 0x000fe200078efcff */
[----:B--2---:R-:W-:Y:S06]  /*b540*/  @P3 BRA `(.L_x_3722) ;  /* 0x0000000000083947 */ /* 0x004fec0003800000 */
[----:B------:R-:W1:Y:S02]  /*b550*/  SYNCS.PHASECHK.TRANS64.TRYWAIT P3, [R14+URZ+0x38830], R11 ;  /* 0x0388300b0e0075a7 */ /* 0x000e64000806017f */
[----:B-1----:R-:W-:Y:S05]  /*b560*/  @!P3 BRA `(.L_x_3723) ;  /* 0x000000cc004cb947 */ /* 0x002fea0003800000 */
.L_x_3722:
[----:B------:R-:W-:Y:S05]  /*b570*/  BSYNC B1 ;  /* 0x0000000000017941 */ /* 0x000fea0003800000 */
.L_x_3721:
[----:B------:R-:W-:Y:S01]  /*b580*/  IMAD.MOV.U32 R153, RZ, RZ, 0x40000040 ;  /* 0x40000040ff997424 */ /* 0x000fe200078e00ff */
[C---:B------:R-:W-:Y:S01]  /*b590*/  R2UR UR6, R20.reuse ;  /* 0x00000000140672ca */ /* 0x040fe200000e0000 */
[----:B------:R-:W-:Y:S01]  /*b5a0*/  VIADD R202, R20, 0x2 ;  /* 0x0000000214ca7836 */ /* 0x000fe20000000000 */
[----:B------:R-:W-:Y:S01]  /*b5b0*/  R2UR UR7, R21 ;  /* 0x00000000150772ca */ /* 0x000fe200000e0000 */
[----:B------:R-:W-:Y:S01]  /*b5c0*/  IMAD.MOV.U32 R203, RZ, RZ, 0x40000040 ;  /* 0x40000040ffcb7424 */ /* 0x000fe200078e00ff */
[----:B------:R-:W-:Y:S01]  /*b5d0*/  R2UR UR4, R152 ;  /* 0x00000000980472ca */ /* 0x000fe200000e0000 */
[----:B------:R-:W-:Y:S01]  /*b5e0*/  IMAD.MOV.U32 R21, RZ, RZ, 0x40000040 ;  /* 0x40000040ff157424 */ /* 0x000fe200078e00ff */
[----:B------:R-:W-:Y:S02]  /*b5f0*/  R2UR UR5, R153 ;  /* 0x00000000990572ca */ /* 0x000fe400000e0000 */
[----:B------:R-:W-:-:S11]  /*b600*/  WARPGROUP.ARRIVE ;  /* 0x00000000000079c5 */ /* 0x000fd60000000000 */
        /* <DEDUP_REMOVED lines=26> */
[----:B------:R-:W-:Y:S05]  /*b7b0*/  @!P0 BRA `(.L_x_3724) ;  /* 0x0000000000048947 */ /* 0x000fea0003800000 */
[----:B------:R-:W-:Y:S01]  /*b7c0*/  BPT.TRAP 0x1 ;  /* 0x000000040000795c */ /* 0x000fe20000300000 */
.L_x_3724:
[----:B------:R2:W3:Y:S01]  /*b7d0*/  SYNCS.PHASECHK.TRANS64.TRYWAIT P3, [R14+URZ+0x38850], R11 ;  /* 0x0388500b0e0075a7 */ /* 0x0004e2000806017f */
[----:B------:R-:W-:Y:S05]  /*b7e0*/  @!P0 BRA `(.L_x_3725) ;  /* 0x0000000000048947 */ /* 0x000fea0003800000 */
[----:B------:R-:W-:Y:S01]  /*b7f0*/  BPT.TRAP 0x1 ;  /* 0x000000040000795c */ /* 0x000fe20000300000 */
.L_x_3725:
[----:B------:R-:W-:Y:S04]  /*b800*/  BSSY B1, `(.L_x_3726) ;  /* 0x0000004000017945 */ /* 0x000fe80003800000 */
[----:B---3--:R-:W-:Y:S05]  /*b810*/  @P3 BRA `(.L_x_3727) ;  /* 0x0000000000083947 */ /* 0x008fea0003800000 */
[----:B------:R-:W3:Y:S02]  /*b820*/  SYNCS.PHASECHK.TRANS64.TRYWAIT P3, [R14+URZ+0x38850], R11 ;  /* 0x0388500b0e0075a7 */ /* 0x000ee4000806017f */
[----:B---3--:R-:W-:Y:S05]  /*b830*/  @!P3 BRA `(.L_x_3728) ;  /* 0x000000c800acb947 */ /* 0x008fea0003800000 */
.L_x_3727:
[----:B------:R-:W-:Y:S05]  /*b840*/  BSYNC B1 ;  /* 0x0000000000017941 */ /* 0x000fea0003800000 */
.L_x_3726:
[----:B0123--:R-:W-:Y:S01]  /*b850*/  IADD3 R11, R2, 0x26400, RZ ;  /* 0x00026400020b7810 */ /* 0x00ffe20007ffe0ff */
[C---:B------:R-:W-:Y:S01]  /*b860*/  VIADD R204, R3.reuse, 0x6 ;  /* 0x0000000603cc7836 */ /* 0x040fe20000000000 */
[----:B------:R-:W-:Y:S01]  /*b870*/  WARPGROUP.ARRIVE ;  /* 0x00000000000079c5 */ /* 0x000fe20000000000 */
[----:B------:R-:W-:Y:S01]  /*b880*/  VIADD R20, R3, 0x200 ;  /* 0x0000020003147836 */ /* 0x000fe20000000000 */
[----:B------:R-:W-:Y:S01]  /*b890*/  SHF.R.U32.HI R11, RZ, 0x4, R11 ;  /* 0x00000004ff0b7819 */ /* 0x000fe2000001160b */
[----:B------:R-:W-:Y:S01]  /*b8a0*/  IMAD R202, R18, 0x1000, R10 ;  /* 0x0000100012ca7824 */ /* 0x000fe200078e020a */
[----:B------:R-:W-:Y:S01]  /*b8b0*/  MOV R205, 0x40000040 ;  /* 0x4000004000cd7802 */ /* 0x000fe20000000f00 */
[----:B------:R-:W-:Y:S01]  /*b8c0*/  IMAD.MOV.U32 R203, RZ, RZ, 0x40000040 ;  /* 0x40000040ffcb7424 */ /* 0x000fe200078e00ff */
[----:B------:R-:W-:Y:S01]  /*b8d0*/  LOP3.LUT R11, R11, 0x3fff, RZ, 0xc0, !PT ;  /* 0x00003fff0b0b7812 */ /* 0x000fe200078ec0ff */
[----:B------:R-:W-:Y:S01]  /*b8e0*/  IMAD.MOV.U32 R207, RZ, RZ, 0x40000040 ;  /* 0x40000040ffcf7424 */ /* 0x000fe200078e00ff */
[----:B------:R-:W-:Y:S01]  /*b8f0*/  R2UR UR6, R202 ;  /* 0x00000000ca0672ca */ /* 0x000fe200000e0000 */
[----:B------:R-:W-:Y:S01]  /*b900*/  IMAD.MOV.U32 R21, RZ, RZ, 0x40000040 ;  /* 0x40000040ff157424 */ /* 0x000fe200078e00ff */
[----:B------:R-:W-:Y:S01]  /*b910*/  LOP3.LUT R3, R11, 0x10000, RZ, 0xfc, !PT ;  /* 0x000100000b037812 */ /* 0x000fe200078efcff */
[----:B------:R-:W0:Y:S01]  /*b920*/  S2R R12, SR_TID.X ;  /* 0x00000000000c7919 */ /* 0x000e220000002100 */
[----:B------:R-:W-:-:S02]  /*b930*/  R2UR UR7, R203 ;  /* 0x00000000cb0772ca */ /* 0x000fc400000e0000 */
[----:B------:R-:W-:Y:S01]  /*b940*/  R2UR UR5, R207 ;  /* 0x00000000cf0572ca */ /* 0x000fe200000e0000 */
[----:B------:R-:W-:Y:S02]  /*b950*/  IMAD.MOV.U32 R206, RZ, RZ, R3 ;  /* 0x000000ffffce7224 */ /* 0x000fe400078e0003 */
[----:B------:R-:W-:Y:S02]  /*b960*/  IMAD.MOV.U32 R207, RZ, RZ, 0x40000040 ;  /* 0x40000040ffcf7424 */ /* 0x000fe400078e00ff */
[----:B------:R-:W-:Y:S01]  /*b970*/  VIADD R203, R3, 0x800 ;  /* 0x0000080003cb7836 */ /* 0x000fe20000000000 */
[----:B------:R-:W-:Y:S01]  /*b980*/  R2UR UR4, R206 ;  /* 0x00000000ce0472ca */ /* 0x000fe200000e0000 */
[----:B------:R-:W-:-:S12]  /*b990*/  VIADD R206, R202, 0x2 ;  /* 0x00000002cace7836 */ /* 0x000fd80000000000 */
[----:B------:R-:W-:Y:S01]  /*b9a0*/  HGMMA.64x64x16.F32.BF16 R152, gdesc[UR4], R152, gsb0 ;  /* 0x00e00000049879f0 */ /* 0x000fe20008001898 */
[----:B------:R-:W-:Y:S01]  /*b9b0*/  R2UR UR6, R206 ;  /* 0x00000000ce0672ca */ /* 0x000fe200000e0000 */
[----:B------:R-:W-:Y:S01]  /*b9c0*/  VIADD R206, R3, 0x2 ;  /* 0x0000000203ce7836 */ /* 0x000fe20000000000 */
[----:B------:R-:W-:Y:S01]  /*b9d0*/  R2UR UR7, R207 ;  /* 0x00000000cf0772ca */ /* 0x000fe200000e0000 */
[----:B------:R-:W-:-:S03]  /*b9e0*/  IMAD.MOV.U32 R207, RZ, RZ, 0x40000040 ;  /* 0x40000040ffcf7424 */ /* 0x000fc600078e00ff */
[----:B------:R-:W-:Y:S01]  /*b9f0*/  R2UR UR4, R206 ;  /* 0x00000000ce0472ca */ /* 0x000fe200000e0000 */
[----:B------:R-:W-:Y:S01]  /*ba00*/  VIADD R206, R202, 0x4 ;  /* 0x00000004cace7836 */ /* 0x000fe20000000000 */
[----:B------:R-:W-:Y:S01]  /*ba10*/  R2UR UR5, R207 ;  /* 0x00000000cf0572ca */ /* 0x000fe200000e0000 */
[----:B------:R-:W-:Y:S01]  /*ba20*/  IMAD.MOV.U32 R207, RZ, RZ, 0x40000040 ;  /* 0x40000040ffcf7424 */ /* 0x000fe200078e00ff */
[----:B0-----:R-:W-:-:S05]  /*ba30*/  SHF.R.U32.HI R12, RZ, 0x7, R12 ;  /* 0x00000007ff0c7819 */ /* 0x001fca000001160c */
[----:B------:R-:W0:Y:S02]  /*ba40*/  SHFL.IDX PT, R11, R12, RZ, 0x1f ;  /* 0x00001fff0c0b7589 */ /* 0x000e2400000e0000 */
[----:B0-----:R-:W-:-:S04]  /*ba50*/  ISETP.GT.AND P3, PT, R11, 0x7f, PT ;  /* 0x0000007f0b00780c */ /* 0x001fc80003f64270 */
[----:B------:R-:W-:Y:S01]  /*ba60*/  SEL R12, RZ, 0x2, !P3 ;  /* 0x00000002ff0c7807 */ /* 0x000fe20005800000 */
[----:B------:R-:W-:Y:S02]  /*ba70*/  WARPGROUP.DEPBAR.LE gsb0, 0x0 ;  /* 0x00008000000079c5 */ /* 0x000fe40000010000 */
[----:B------:R-:W-:-:S06]  /*ba80*/  WARPGROUP.ARRIVE ;  /* 0x00000000000079c5 */ /* 0x000fcc0000000000 */
[----:B------:R-:W-:Y:S01]  /*ba90*/  HGMMA.64x64x16.F32.BF16 R152, gdesc[UR4], R152, gsb0 ;  /* 0x00e00000049879f0 */ /* 0x000fe20008001898 */
[----:B------:R-:W-:Y:S01]  /*baa0*/  R2UR UR6, R206 ;  /* 0x00000000ce0672ca */ /* 0x000fe200000e0000 */
[----:B------:R-:W-:Y:S01]  /*bab0*/  VIADD R206, R3, 0x4 ;  /* 0x0000000403ce7836 */ /* 0x000fe20000000000 */
[----:B------:R-:W-:Y:S01]  /*bac0*/  R2UR UR7, R207 ;  /* 0x00000000cf0772ca */ /* 0x000fe200000e0000 */
[----:B------:R-:W-:-:S03]  /*bad0*/  IMAD.MOV.U32 R207, RZ, RZ, 0x40000040 ;  /* 0x40000040ffcf7424 */ /* 0x000fc600078e00ff */
[----:B------:R-:W-:Y:S02]  /*bae0*/  R2UR UR4, R206 ;  /* 0x00000000ce0472ca */ /* 0x000fe400000e0000 */
        /* <DEDUP_REMOVED lines=141> */
[----:B------:R-:W-:Y:S01]  /*c3c0*/  IMAD.MOV.U32 R204, RZ, RZ, 0x4 ;  /* 0x00000004ffcc7424 */ /* 0x000fe200078e00ff */
[----:B------:R-:W-:Y:S01]  /*c3d0*/  R2UR UR5, R205 ;  /* 0x00000000cd0572ca */ /* 0x000fe200000e0000 */
[----:B------:R-:W-:-:S03]  /*c3e0*/  VIADD R205, R202, 0x800 ;  /* 0x00000800cacd7836 */ /* 0x000fc60000000000 */
[----:B------:R-:W-:Y:S01]  /*c3f0*/  SEL R11, R204, 0x2, P3 ;  /* 0x00000002cc0b7807 */ /* 0x000fe20001800000 */
[----:B------:R-:W-:Y:S01]  /*c400*/  IMAD.IADD R20, R12, 0x1, R205 ;  /* 0x000000010c147824 */ /* 0x000fe200078e02cd */
[----:B------:R-:W-:Y:S02]  /*c410*/  WARPGROUP.DEPBAR.LE gsb0, 0x0 ;  /* 0x00008000000079c5 */ /* 0x000fe40000010000 */
[----:B------:R-:W-:-:S06]  /*c420*/  WARPGROUP.ARRIVE ;  /* 0x00000000000079c5 */ /* 0x000fcc0000000000 */
[----:B------:R-:W-:Y:S01]  /*c430*/  HGMMA.64x64x16.F32.BF16 R152, gdesc[UR4], R152, gsb0 ;  /* 0x00e00000049879f0 */ /* 0x000fe20008001898 */
[----:B------:R-:W-:Y:S01]  /*c440*/  R2UR UR6, R20 ;  /* 0x00000000140672ca */ /* 0x000fe200000e0000 */
[----:B------:R-:W-:Y:S01]  /*c450*/  IMAD.IADD R20, R203, 0x1, R12 ;  /* 0x00000001cb147824 */ /* 0x000fe200078e020c */
[----:B------:R-:W-:Y:S01]  /*c460*/  R2UR UR7, R21 ;  /* 0x00000000150772ca */ /* 0x000fe200000e0000 */
[----:B------:R-:W-:-:S03]  /*c470*/  IMAD.MOV.U32 R21, RZ, RZ, 0x40000040 ;  /* 0x40000040ff157424 */ /* 0x000fc600078e00ff */
        /* <DEDUP_REMOVED lines=9> */
[----:B------:R-:W-:Y:S02]  /*c510*/  R2UR UR7, R21 ;  /* 0x00000000150772ca */ /* 0x000fe400000e0000 */
[----:B------:R-:W-:Y:S02]  /*c520*/  MOV R21, 0x40000040 ;  /* 0x4000004000157802 */ /* 0x000fe40000000f00 */
[----:B------:R-:W-:Y:S02]  /*c530*/  R2UR UR4, R20 ;  /* 0x00000000140472ca */ /* 0x000fe400000e0000 */
[----:B------:R-:W-:Y:S01]  /*c540*/  R2UR UR5, R21 ;  /* 0x00000000150572ca */ /* 0x000fe200000e0000 */
[----:B------:R-:W-:Y:S01]  /*c550*/  IMAD.MOV.U32 R21, RZ, RZ, 0x28 ;  /* 0x00000028ff157424 */ /* 0x000fe200078e00ff */
[----:B------:R-:W-:-:S04]  /*c560*/  SEL R20, R204, 0x6, !P3 ;  /* 0x00000006cc147807 */ /* 0x000fc80005800000 */
[----:B------:R-:W-:Y:S01]  /*c570*/  SEL R21, R21, 0x26, P3 ;  /* 0x0000002615157807 */ /* 0x000fe20001800000 */
[----:B------:R-:W-:Y:S02]  /*c580*/  IMAD.IADD R204, R205, 0x1, R20 ;  /* 0x00000001cdcc7824 */ /* 0x000fe400078e0214 */
[----:B------:R-:W-:Y:S01]  /*c590*/  IMAD.MOV.U32 R205, RZ, RZ, 0x40000040 ;  /* 0x40000040ffcd7424 */ /* 0x000fe200078e00ff */
[----:B------:R-:W-:Y:S01]  /*c5a0*/  LOP3.LUT R21, R21, 0x6, RZ, 0xc0, !PT ;  /* 0x0000000615157812 */ /* 0x000fe200078ec0ff */
[----:B------:R-:W-:Y:S02]  /*c5b0*/  WARPGROUP.DEPBAR.LE gsb0, 0x0 ;  /* 0x00008000000079c5 */ /* 0x000fe40000010000 */
[----:B------:R-:W-:-:S06]  /*c5c0*/  WARPGROUP.ARRIVE ;  /* 0x00000000000079c5 */ /* 0x000fcc0000000000 */
[----:B------:R-:W-:Y:S01]  /*c5d0*/  HGMMA.64x64x16.F32.BF16 R152, gdesc[UR4], R152, gsb0 ;  /* 0x00e00000049879f0 */ /* 0x000fe20008001898 */
[----:B------:R-:W-:Y:S01]  /*c5e0*/  R2UR UR6, R204 ;  /* 0x00000000cc0672ca */ /* 0x000fe200000e0000 */
[----:B------:R-:W-:Y:S01]  /*c5f0*/  IMAD.IADD R204, R203, 0x1, R20 ;  /* 0x00000001cbcc7824 */ /* 0x000fe200078e0214 */
[----:B------:R-:W-:Y:S01]  /*c600*/  R2UR UR7, R205 ;  /* 0x00000000cd0772ca */ /* 0x000fe200000e0000 */
[----:B------:R-:W-:Y:S02]  /*c610*/  IMAD.MOV.U32 R205, RZ, RZ, 0x40000040 ;  /* 0x40000040ffcd7424 */ /* 0x000fe400078e00ff */
[----:B------:R-:W-:Y:S01]  /*c620*/  IMAD.MOV.U32 R203, RZ, RZ, 0xa00 ;  /* 0x00000a00ffcb7424 */ /* 0x000fe200078e00ff */
[----:B------:R-:W-:Y:S02]  /*c630*/  R2UR UR4, R204 ;  /* 0x00000000cc0472ca */ /* 0x000fe400000e0000 */
[----:B------:R-:W-:Y:S01]  /*c640*/  R2UR UR5, R205 ;  /* 0x00000000cd0572ca */ /* 0x000fe200000e0000 */
[----:B------:R-:W-:Y:S01]  /*c650*/  IMAD.MOV.U32 R205, RZ, RZ, 0x40000040 ;  /* 0x40000040ffcd7424 */ /* 0x000fe200078e00ff */
[----:B------:R-:W-:-:S04]  /*c660*/  SEL R203, R203, 0x980, P3 ;  /* 0x00000980cbcb7807 */ /* 0x000fc80001800000 */
[----:B------:R-:W-:Y:S01]  /*c670*/  LOP3.LUT R206, R203, 0xa00, RZ, 0xc0, !PT ;  /* 0x00000a00cbce7812 */ /* 0x000fe200078ec0ff */
[----:B------:R-:W-:-:S03]  /*c680*/  VIADD R203, R3, 0xa00 ;  /* 0x00000a0003cb7836 */ /* 0x000fc60000000000 */
[CC--:B------:R-:W-:Y:S02]  /*c690*/  IADD3 R204, R21.reuse, R206.reuse, R3 ;  /* 0x000000ce15cc7210 */ /* 0x0c0fe40007ffe003 */
[----:B------:R-:W-:Y:S01]  /*c6a0*/  IADD3 R206, R21, R206, R202 ;  /* 0x000000ce15ce7210 */ /* 0x000fe20007ffe0ca */
[----:B------:R-:W-:Y:S01]  /*c6b0*/  VIADD R21, R202, 0xa00 ;  /* 0x00000a00ca157836 */ /* 0x000fe20000000000 */
[----:B------:R-:W-:Y:S02]  /*c6c0*/  WARPGROUP.DEPBAR.LE gsb0, 0x0 ;  /* 0x00008000000079c5 */ /* 0x000fe40000010000 */
[----:B------:R-:W-:-:S06]  /*c6d0*/  WARPGROUP.ARRIVE ;  /* 0x00000000000079c5 */ /* 0x000fcc0000000000 */
        /* <DEDUP_REMOVED lines=14> */
[----:B------:R-:W-:-:S03]  /*c7c0*/  IMAD.MOV.U32 R205, RZ, RZ, 0x40000040 ;  /* 0x40000040ffcd7424 */ /* 0x000fc600078e00ff */
[----:B------:R-:W-:Y:S02]  /*c7d0*/  R2UR UR4, R204 ;  /* 0x00000000cc0472ca */ /* 0x000fe400000e0000 */
[----:B------:R-:W-:Y:S01]  /*c7e0*/  R2UR UR5, R205 ;  /* 0x00000000cd0572ca */ /* 0x000fe200000e0000 */
[----:B------:R-:W-:Y:S01]  /*c7f0*/  IMAD.MOV.U32 R205, RZ, RZ, 0x40000040 ;  /* 0x40000040ffcd7424 */ /* 0x000fe200078e00ff */
[----:B------:R-:W-:Y:S01]  /*c800*/  IADD3 R204, R11, R21, RZ ;  /* 0x000000150bcc7210 */ /* 0x000fe20007ffe0ff */
[----:B------:R-:W-:Y:S02]  /*c810*/  WARPGROUP.DEPBAR.LE gsb0, 0x0 ;  /* 0x00008000000079c5 */ /* 0x000fe40000010000 */
[----:B------:R-:W-:-:S08]  /*c820*/  WARPGROUP.ARRIVE ;  /* 0x00000000000079c5 */ /* 0x000fd00000000000 */
        /* <DEDUP_REMOVED lines=8> */
[----:B------:R-:W-:Y:S02]  /*c8b0*/  IMAD.MOV.U32 R205, RZ, RZ, 0x40000040 ;  /* 0x40000040ffcd7424 */ /* 0x000fe400078e00ff */
        /* <DEDUP_REMOVED lines=15> */
[----:B------:R-:W-:Y:S02]  /*c9b0*/  LOP3.LUT R206, R203, 0xe00, RZ, 0xc0, !PT ;  /* 0x00000e00cbce7812 */ /* 0x000fe400078ec0ff */
[----:B------:R-:W-:Y:S02]  /*c9c0*/  IADD3 R203, R3, 0xc00, RZ ;  /* 0x00000c0003cb7810 */ /* 0x000fe40007ffe0ff */
        /* <DEDUP_REMOVED lines=53> */
[----:B------:R-:W-:Y:S02]  /*cd20*/  IADD3 R206, R21, R206, R202 ;  /* 0x000000ce15ce7210 */ /* 0x000fe40007ffe0ca */
[----:B------:R-:W-:Y:S01]  /*cd30*/  IADD3 R21, R202, 0xe00, RZ ;  /* 0x00000e00ca157810 */ /* 0x000fe20007ffe0ff */
        /* <DEDUP_REMOVED lines=9> */
[----:B------:R-:W-:Y:S02]  /*cdd0*/  WARPGROUP.DEPBAR.LE gsb0, 0x0 ;  /* 0x00008000000079c5 */ /* 0x000fe40000010000 */
[----:B------:R-:W-:-:S10]  /*cde0*/  WARPGROUP.ARRIVE ;  /* 0x00000000000079c5 */ /* 0x000fd40000000000 */
[----:B------:R-:W-:Y:S01]  /*cdf0*/  HGMMA.64x64x16.F32.BF16 R152, gdesc[UR4], R152, gsb0 ;  /* 0x00e00000049879f0 */ /* 0x000fe20008001898 */
[----:B------:R-:W-:Y:S01]  /*ce00*/  R2UR UR6, R204 ;  /* 0x00000000cc0672ca */ /* 0x000fe200000e0000 */
[----:B------:R-:W-:Y:S01]  /*ce10*/  IMAD.IADD R204, R203, 0x1, R12 ;  /* 0x00000001cbcc7824 */ /* 0x000fe200078e020c */
[----:B------:R-:W-:Y:S01]  /*ce20*/  R2UR UR7, R205 ;  /* 0x00000000cd0772ca */ /* 0x000fe200000e0000 */
[----:B------:R-:W-:Y:S01]  /*ce30*/  IMAD.MOV.U32 R205, RZ, RZ, 0x40000040 ;  /* 0x40000040ffcd7424 */ /* 0x000fe200078e00ff */
[----:B------:R-:W-:Y:S02]  /*ce40*/  MOV R12, 0x1000 ;  /* 0x00001000000c7802 */ /* 0x000fe40000000f00 */
[----:B------:R-:W-:Y:S01]  /*ce50*/  R2UR UR4, R204 ;  /* 0x00000000cc0472ca */ /* 0x000fe200000e0000 */
[----:B------:R-:W-:Y:S01]  /*ce60*/  IMAD.IADD R204, R11, 0x1, R21 ;  /* 0x000000010bcc7824 */ /* 0x000fe200078e0215 */
[----:B------:R-:W-:Y:S01]  /*ce70*/  R2UR UR5, R205 ;  /* 0x00000000cd0572ca */ /* 0x000fe200000e0000 */
[----:B------:R-:W-:Y:S01]  /*ce80*/  IMAD.MOV.U32 R205, RZ, RZ, 0x40000040 ;  /* 0x40000040ffcd7424 */ /* 0x000fe200078e00ff */
        /* <DEDUP_REMOVED lines=10> */
[----:B------:R-:W-:Y:S01]  /*cf30*/  R2UR UR4, R204 ;  /* 0x00000000cc0472ca */ /* 0x000fe200000e0000 */
[----:B------:R-:W-:Y:S01]  /*cf40*/  IMAD.IADD R204, R20, 0x1, R21 ;  /* 0x0000000114cc7824 */ /* 0x000fe200078e0215 */
[----:B------:R-:W-:Y:S01]  /*cf50*/  R2UR UR5, R205 ;  /* 0x00000000cd0572ca */ /* 0x000fe200000e0000 */
[----:B------:R-:W-:Y:S01]  /*cf60*/  IMAD.IADD R20, R203, 0x1, R20 ;  /* 0x00000001cb147824 */ /* 0x000fe200078e0214 */
[----:B------:R-:W-:Y:S01]  /*cf70*/  SEL R11, R11, 0x3e, P3 ;  /* 0x0000003e0b0b7807 */ /* 0x000fe20001800000 */
[----:B------:R-:W-:-:S02]  /*cf80*/  IMAD.MOV.U32 R205, RZ, RZ, 0x40000040 ;  /* 0x40000040ffcd7424 */ /* 0x000fc400078e00ff */
[----:B------:R-:W-:Y:S01]  /*cf90*/  IMAD.MOV.U32 R21, RZ, RZ, 0x40000040 ;  /* 0x40000040ff157424 */ /* 0x000fe200078e00ff */
[----:B------:R-:W-:Y:S01]  /*cfa0*/  LOP3.LUT R11, R11, 0x6, RZ, 0xc0, !PT ;  /* 0x000000060b0b7812 */ /* 0x000fe200078ec0ff */
[----:B------:R-:W-:-:S03]  /*cfb0*/  IMAD.MOV.U32 R203, RZ, RZ, 0x40000040 ;  /* 0x40000040ffcb7424 */ /* 0x000fc600078e00ff */
[----:B------:R-:W-:Y:S01]  /*cfc0*/  IADD3 R202, R11, R12, R202 ;  /* 0x0000000c0bca7210 */ /* 0x000fe20007ffe0ca */
[----:B------:R-:W-:Y:S02]  /*cfd0*/  WARPGROUP.DEPBAR.LE gsb0, 0x0 ;  /* 0x00008000000079c5 */ /* 0x000fe40000010000 */
[----:B------:R-:W-:-:S06]  /*cfe0*/  WARPGROUP.ARRIVE ;  /* 0x00000000000079c5 */ /* 0x000fcc0000000000 */
[----:B------:R-:W-:Y:S01]  /*cff0*/  HGMMA.64x64x16.F32.BF16 R152, gdesc[UR4], R152, gsb0 ;  /* 0x00e00000049879f0 */ /* 0x000fe20008001898 */
[----:B------:R-:W-:Y:S02]  /*d000*/  R2UR UR6, R204 ;  /* 0x00000000cc0672ca */ /* 0x000fe400000e0000 */
[----:B------:R-:W-:Y:S02]  /*d010*/  R2UR UR7, R205 ;  /* 0x00000000cd0772ca */ /* 0x000fe400000e0000 */
[----:B------:R-:W-:Y:S02]  /*d020*/  R2UR UR4, R20 ;  /* 0x00000000140472ca */ /* 0x000fe400000e0000 */
[----:B------:R-:W-:Y:S01]  /*d030*/  R2UR UR5, R21 ;  /* 0x00000000150572ca */ /* 0x000fe200000e0000 */
[----:B------:R-:W-:Y:S01]  /*d040*/  IMAD.MOV.U32 R21, RZ, RZ, 0x40000040 ;  /* 0x40000040ff157424 */ /* 0x000fe200078e00ff */
[----:B------:R-:W-:Y:S01]  /*d050*/  IADD3 R20, R11, R12, R3 ;  /* 0x0000000c0b147210 */ /* 0x000fe20007ffe003 */
[----:B------:R-:W-:-:S02]  /*d060*/  WARPGROUP.DEPBAR.LE gsb0, 0x0 ;  /* 0x00008000000079c5 */ /* 0x000fc40000010000 */
[----:B------:R-:W-:-:S08]  /*d070*/  WARPGROUP.ARRIVE ;  /* 0x00000000000079c5 */ /* 0x000fd00000000000 */
[----:B------:R-:W-:Y:S01]  /*d080*/  HGMMA.64x64x16.F32.BF16 R152, gdesc[UR4], R152, gsb0 ;  /* 0x00e00000049879f0 */ /* 0x000fe20008001898 */
[----:B------:R-:W-:Y:S01]  /*d090*/  R2UR UR4, R20 ;  /* 0x00000000140472ca */ /* 0x000fe200000e0000 */
[----:B------:R-:W-:Y:S01]  /*d0a0*/  IMAD R20, R18, 0x1000, R13 ;  /* 0x0000100012147824 */ /* 0x000fe200078e020d */
        /* <DEDUP_REMOVED lines=8> */
[----:B------:R-:W-:Y:S01]  /*d130*/  ULDC UR4, c[0x0][0xa80] ;  /* 0x0002a00000047ab9 */ /* 0x000fe20000000800 */
[----:B------:R-:W-:Y:S01]  /*d140*/  R2UR UR6, R20 ;  /* 0x00000000140672ca */ /* 0x000fe200000e0000 */
        /* <DEDUP_REMOVED lines=19> */
[----:B------:R-:W-:-:S03]  /*d280*/  FMNMX.FTZ R12, R154, R201, !PT ;  /* 0x000000c99a0c7209 */ /* 0x000fc60007810000 */
[----:B------:R-:W0:Y:S01]  /*d290*/  SHFL.BFLY PT, R205, R204, 0x1, 0x1f ;  /* 0x0c201f00cccd7f89 */ /* 0x000e2200000e0000 */
[----:B------:R-:W-:-:S04]  /*d2a0*/  FMNMX.FTZ R11, R155, R12, !PT ;  /* 0x0000000c9b0b7209 */ /* 0x000fc80007810000 */
[----:B------:R-:W-:-:S04]  /*d2b0*/  FMNMX.FTZ R12, R158, R11, !PT ;  /* 0x0000000b9e0c7209 */ /* 0x000fc80007810000 */
[----:B------:R-:W-:-:S04]  /*d2c0*/  FMNMX.FTZ R11, R159, R12, !PT ;  /* 0x0000000c9f0b7209 */ /* 0x000fc80007810000 */
[----:B------:R-:W-:Y:S01]  /*d2d0*/  FMNMX.FTZ R202, R162, R11, !PT ;  /* 0x0000000ba2ca7209 */ /* 0x000fe20007810000 */
[----:B------:R-:W-:-:S03]  /*d2e0*/  IMAD.U32 R11, RZ, RZ, UR4 ;  /* 0x00000004ff0b7e24 */ /* 0x000fc6000f8e00ff */
[----:B------:R-:W-:-:S04]  /*d2f0*/  FMNMX.FTZ R21, R163, R202, !PT ;  /* 0x000000caa3157209 */ /* 0x000fc80007810000 */
[----:B------:R-:W-:Y:S02]  /*d300*/  FMNMX.FTZ R202, R166, R21, !PT ;  /* 0x00000015a6ca7209 */ /* 0x000fe40007810000 */
[----:B0-----:R-:W-:Y:S02]  /*d310*/  FMNMX.FTZ R12, R204, R205, !PT ;  /* 0x000000cdcc0c7209 */ /* 0x001fe40007810000 */
[----:B------:R-:W-:-:S03]  /*d320*/  FMNMX.FTZ R21, R167, R202, !PT ;  /* 0x000000caa7157209 */ /* 0x000fc60007810000 */
[----:B------:R-:W-:Y:S01]  /*d330*/  FMUL.FTZ R221, R12, R11 ;  /* 0x0000000b0cdd7220 */ /* 0x000fe20000410000 */
[----:B------:R-:W-:Y:S01]  /*d340*/  FMNMX.FTZ R202, R170, R21, !PT ;  /* 0x00000015aaca7209 */ /* 0x000fe20007810000 */
[----:B------:R-:W-:Y:S02]  /*d350*/  FADD.FTZ R204, -R12, R197 ;  /* 0x000000c50ccc7221 */ /* 0x000fe40000010100 */
[-CC-:B------:R-:W-:Y:S01]  /*d360*/  FFMA.FTZ R197, R153, R11.reuse, -R221.reuse ;  /* 0x0000000b99c57223 */ /* 0x180fe200000108dd */
[----:B------:R-:W-:Y:S01]  /*d370*/  FMNMX.FTZ R21, R171, R202, !PT ;  /* 0x000000caab157209 */ /* 0x000fe20007810000 */
[-C--:B------:R-:W-:Y:S01]  /*d380*/  FMUL.FTZ R204, R204, R11.reuse ;  /* 0x0000000bcccc7220 */ /* 0x080fe20000410000 */
[-CC-:B------:R-:W-:Y:S01]  /*d390*/  FFMA.FTZ R152, R152, R11.reuse, -R221.reuse ;  /* 0x0000000b98987223 */ /* 0x180fe200000108dd */
[--C-:B------:R-:W-:Y:S01]  /*d3a0*/  FFMA.FTZ R203, R157, R11, -R221.reuse ;  /* 0x0000000b9dcb7223 */ /* 0x100fe200000108dd */
[----:B------:R-:W-:Y:S01]  /*d3b0*/  FMNMX.FTZ R202, R174, R21, !PT ;  /* 0x00000015aeca7209 */ /* 0x000fe20007810000 */
[----:B------:R0:W1:Y:S01]  /*d3c0*/  MUFU.EX2 R223, R204 ;  /* 0x000000cc00df7308 */ /* 0x0000620000000800 */
        /* <DEDUP_REMOVED lines=8> */
[-CC-:B0-----:R-:W-:Y:S01]  /*d450*/  FFMA.FTZ R204, R160, R11.reuse, -R221.reuse ;  /* 0x0000000ba0cc7223 */ /* 0x181fe200000108dd */
        /* <DEDUP_REMOVED lines=8> */
[----:B------:R-:W0:Y:S01]  /*d4e0*/  MUFU.EX2 R152, R152 ;  /* 0x0000009800987308 */ /* 0x000e220000000800 */
[----:B------:R-:W-:Y:S01]  /*d4f0*/  FMNMX.FTZ R156, R183, R156, !PT ;  /* 0x0000009cb79c7209 */ /* 0x000fe20007810000 */
[-C--:B-1----:R-:W-:Y:S01]  /*d500*/  FMUL.FTZ R24, R24, R223.reuse ;  /* 0x000000df18187220 */ /* 0x082fe20000410000 */
[-C--:B------:R-:W-:Y:S01]  /*d510*/  FMUL.FTZ R25, R25, R223.reuse ;  /* 0x000000df19197220 */ /* 0x080fe20000410000 */
[-C--:B------:R-:W-:Y:S01]  /*d520*/  FMUL.FTZ R28, R28, R223.reuse ;  /* 0x000000df1c1c7220 */ /* 0x080fe20000410000 */
[-C--:B------:R-:W-:Y:S01]  /*d530*/  FMUL.FTZ R29, R29, R223.reuse ;  /* 0x000000df1d1d7220 */ /* 0x080fe20000410000 */
[----:B------:R-:W1:Y:S01]  /*d540*/  SHFL.BFLY PT, R21, R156, 0x2, 0x1f ;  /* 0x0c401f009c157f89 */ /* 0x000e6200000e0000 */
        /* <DEDUP_REMOVED lines=10> */
[----:B0-----:R-:W-:Y:S01]  /*d5f0*/  FFMA.FTZ R199, R223, R199, R152 ;  /* 0x000000c7dfc77223 */ /* 0x001fe20000010098 */
[-C--:B------:R-:W-:Y:S01]  /*d600*/  FMUL.FTZ R48, R48, R223.reuse ;  /* 0x000000df30307220 */ /* 0x080fe20000410000 */
[-C--:B------:R-:W-:Y:S01]  /*d610*/  FMUL.FTZ R49, R49, R223.reuse ;  /* 0x000000df31317220 */ /* 0x080fe20000410000 */
[-C--:B------:R-:W-:Y:S01]  /*d620*/  FMUL.FTZ R52, R52, R223.reuse ;  /* 0x000000df34347220 */ /* 0x080fe20000410000 */
[-C--:B------:R-:W-:Y:S01]  /*d630*/  FMUL.FTZ R53, R53, R223.reuse ;  /* 0x000000df35357220 */ /* 0x080fe20000410000 */
[-C--:B------:R-:W-:Y:S01]  /*d640*/  FMUL.FTZ R56, R56, R223.reuse ;  /* 0x000000df38387220 */ /* 0x080fe20000410000 */
[-C--:B------:R-:W-:Y:S01]  /*d650*/  FMUL.FTZ R57, R57, R223.reuse ;  /* 0x000000df39397220 */ /* 0x080fe20000410000 */
[----:B------:R-:W-:Y:S01]  /*d660*/  MUFU.EX2 R203, R203 ;  /* 0x000000cb00cb7308 */ /* 0x000fe20000000800 */
[----:B--2---:R-:W-:Y:S01]  /*d670*/  F2FP.BF16.F32.PACK_AB R152, R197, R152 ;  /* 0x00000098c598723e */ /* 0x004fe200000010ff */
[-C--:B------:R-:W-:Y:S01]  /*d680*/  FMUL.FTZ R60, R60, R223.reuse ;  /* 0x000000df3c3c7220 */ /* 0x080fe20000410000 */
[-C--:B------:R-:W-:Y:S01]  /*d690*/  FMUL.FTZ R61, R61, R223.reuse ;  /* 0x000000df3d3d7220 */ /* 0x080fe20000410000 */
[-C--:B------:R-:W-:Y:S01]  /*d6a0*/  FMUL.FTZ R64, R64, R223.reuse ;  /* 0x000000df40407220 */ /* 0x080fe20000410000 */
[----:B------:R-:W-:Y:S01]  /*d6b0*/  FMUL.FTZ R65, R65, R223 ;  /* 0x000000df41417220 */ /* 0x000fe20000410000 */
[----:B-1----:R-:W-:Y:S01]  /*d6c0*/  FMNMX.FTZ R153, R156, R21, !PT ;  /* 0x000000159c997209 */ /* 0x002fe20007810000 */
[-C--:B------:R-:W-:Y:S01]  /*d6d0*/  FMUL.FTZ R68, R68, R223.reuse ;  /* 0x000000df44447220 */ /* 0x080fe20000410000 */
[----:B------:R-:W-:Y:S01]  /*d6e0*/  MUFU.EX2 R204, R204 ;  /* 0x000000cc00cc7308 */ /* 0x000fe20000000800 */
[-C--:B------:R-:W-:Y:S01]  /*d6f0*/  FMUL.FTZ R69, R69, R223.reuse ;  /* 0x000000df45457220 */ /* 0x080fe20000410000 */
[-C--:B------:R-:W-:Y:S01]  /*d700*/  FMUL.FTZ R72, R72, R223.reuse ;  /* 0x000000df48487220 */ /* 0x080fe20000410000 */
        /* <DEDUP_REMOVED lines=24> */
[----:B0-----:R-:W-:Y:S01]  /*d890*/  FMNMX.FTZ R21, R153, R156, !PT ;  /* 0x0000009c99157209 */ /* 0x001fe20007810000 */
[-C--:B------:R-:W-:Y:S01]  /*d8a0*/  FMUL.FTZ R113, R113, R223.reuse ;  /* 0x000000df71717220 */ /* 0x080fe20000410000 */
[-C--:B------:R-:W-:Y:S01]  /*d8b0*/  FMUL.FTZ R116, R116, R223.reuse ;  /* 0x000000df74747220 */ /* 0x080fe20000410000 */
[-C--:B------:R-:W-:Y:S01]  /*d8c0*/  FMUL.FTZ R117, R117, R223.reuse ;  /* 0x000000df75757220 */ /* 0x080fe20000410000 */
[----:B------:R-:W-:Y:S01]  /*d8d0*/  FMUL.FTZ R120, R120, R223 ;  /* 0x000000df78787220 */ /* 0x000fe20000410000 */
[C---:B------:R-:W-:Y:S01]  /*d8e0*/  FMUL.FTZ R160, R21.reuse, R11 ;  /* 0x0000000b15a07220 */ /* 0x040fe20000410000 */
[----:B------:R-:W-:Y:S01]  /*d8f0*/  FADD.FTZ R156, -R21, R201 ;  /* 0x000000c9159c7221 */ /* 0x000fe20000010100 */
[----:B------:R-:W-:Y:S01]  /*d900*/  MUFU.EX2 R168, R168 ;  /* 0x000000a800a87308 */ /* 0x000fe20000000800 */
[----:B------:R-:W-:Y:S01]  /*d910*/  FMUL.FTZ R121, R121, R223 ;  /* 0x000000df79797220 */ /* 0x000fe20000410000 */
[----:B------:R-:W-:Y:S01]  /*d920*/  FFMA.FTZ R201, R155, R11, -R160 ;  /* 0x0000000b9bc97223 */ /* 0x000fe200000108a0 */
[----:B------:R-:W-:-:S02]  /*d930*/  IMAD.MOV R155, RZ, RZ, -R191 ;  /* 0x000000ffff9b7224 */ /* 0x000fc400078e0abf */
[-C--:B------:R-:W-:Y:S01]  /*d940*/  FMUL.FTZ R156, R156, R11.reuse ;  /* 0x0000000b9c9c7220 */ /* 0x080fe20000410000 */
[-CC-:B------:R-:W-:Y:S01]  /*d950*/  FFMA.FTZ R153, R154, R11.reuse, -R160.reuse ;  /* 0x0000000b9a997223 */ /* 0x180fe200000108a0 */
[----:B------:R-:W-:Y:S02]  /*d960*/  @!P1 VIADD R154, R14, 0x38840 ;  /* 0x000388400e9a9836 */ /* 0x000fe40000000000 */
[--C-:B------:R-:W-:Y:S01]  /*d970*/  FFMA.FTZ R221, R158, R11, -R160.reuse ;  /* 0x0000000b9edd7223 */ /* 0x100fe200000108a0 */
[----:B------:R-:W-:Y:S01]  /*d980*/  ISETP.NE.AND P3, PT, R190, R155, PT ;  /* 0x0000009bbe00720c */ /* 0x000fe20003f65270 */
[-C--:B------:R-:W-:Y:S01]  /*d990*/  FFMA.FTZ R222, R159, R11.reuse, -R160 ;  /* 0x0000000b9fde7223 */ /* 0x080fe200000108a0 */
[----:B------:R-:W0:Y:S01]  /*d9a0*/  MUFU.EX2 R156, R156 ;  /* 0x0000009c009c7308 */ /* 0x000e220000000800 */
[----:B------:R-:W-:Y:S01]  /*d9b0*/  @!P1 PRMT R154, RZ, 0x654, R154 ;  /* 0x00000654ff9a9816 */ /* 0x000fe2000000009a */
[-CC-:B------:R-:W-:Y:S01]  /*d9c0*/  FFMA.FTZ R224, R162, R11.reuse, -R160.reuse ;  /* 0x0000000ba2e07223 */ /* 0x180fe200000108a0 */
[-CC-:B------:R-:W-:Y:S01]  /*d9d0*/  FFMA.FTZ R225, R163, R11.reuse, -R160.reuse ;  /* 0x0000000ba3e17223 */ /* 0x180fe200000108a0 */
[-CC-:B------:R-:W-:Y:S01]  /*d9e0*/  FFMA.FTZ R226, R166, R11.reuse, -R160.reuse ;  /* 0x0000000ba6e27223 */ /* 0x180fe200000108a0 */
[-CC-:B------:R-:W-:Y:S01]  /*d9f0*/  FFMA.FTZ R227, R167, R11.reuse, -R160.reuse ;  /* 0x0000000ba7e37223 */ /* 0x180fe200000108a0 */
[-CC-:B------:R-:W-:Y:S01]  /*da00*/  FFMA.FTZ R170, R170, R11.reuse, -R160.reuse ;  /* 0x0000000baaaa7223 */ /* 0x180fe200000108a0 */
[-CC-:B------:R-:W-:Y:S01]  /*da10*/  FFMA.FTZ R171, R171, R11.reuse, -R160.reuse ;  /* 0x0000000babab7223 */ /* 0x180fe200000108a0 */
[----:B------:R-:W1:Y:S01]  /*da20*/  MUFU.EX2 R153, R153 ;  /* 0x0000009900997308 */ /* 0x000e620000000800 */
[-CC-:B------:R-:W-:Y:S01]  /*da30*/  FFMA.FTZ R174, R174, R11.reuse, -R160.reuse ;  /* 0x0000000baeae7223 */ /* 0x180fe200000108a0 */
[-C--:B------:R-:W-:Y:S01]  /*da40*/  FFMA.FTZ R175, R175, R11.reuse, -R160 ;  /* 0x0000000bafaf7223 */ /* 0x080fe200000108a0 */
[----:B------:R-:W-:Y:S01]  /*da50*/  @!P3 IMAD R155, R198, 0x40, R188 ;  /* 0x00000040c69bb824 */ /* 0x000fe200078e02bc */
[----:B------:R2:W-:Y:S01]  /*da60*/  @!P1 SYNCS.ARRIVE.TRANS64.RED.A1T0 RZ, [R154+URZ], RZ ;  /* 0x000000ff9aff99a7 */ /* 0x0005e2000810043f */
[-CC-:B------:R-:W-:Y:S01]  /*da70*/  FFMA.FTZ R178, R178, R11.reuse, -R160.reuse ;  /* 0x0000000bb2b27223 */ /* 0x180fe200000108a0 */
[----:B------:R-:W-:Y:S01]  /*da80*/  FFMA.FTZ R179, R179, R11, -R160 ;  /* 0x0000000bb3b37223 */ /* 0x000fe200000108a0 */
[----:B------:R-:W-:-:S02]  /*da90*/  @!P3 IMAD R155, R155, 0x4, R2 ;  /* 0x000000049b9bb824 */ /* 0x000fc400078e0202 */
[-CC-:B------:R-:W-:Y:S01]  /*daa0*/  FFMA.FTZ R182, R182, R11.reuse, -R160.reuse ;  /* 0x0000000bb6b67223 */ /* 0x180fe200000108a0 */
[----:B------:R-:W-:Y:S01]  /*dab0*/  FFMA.FTZ R161, R183, R11, -R160 ;  /* 0x0000000bb7a17223 */ /* 0x000fe200000108a0 */
[----:B------:R-:W3:Y:S01]  /*dac0*/  MUFU.EX2 R201, R201 ;  /* 0x000000c900c97308 */ /* 0x000ee20000000800 */
[-C--:B0-----:R-:W-:Y:S01]  /*dad0*/  FMUL.FTZ R26, R26, R156.reuse ;  /* 0x0000009c1a1a7220 */ /* 0x081fe20000410000 */
[----:B------:R-:W-:Y:S01]  /*dae0*/  @!P3 STS [R155+0x38400], R223 ;  /* 0x038400df9b00b388 */ /* 0x000fe20000000800 */
[-C--:B------:R-:W-:Y:S01]  /*daf0*/  FMUL.FTZ R27, R27, R156.reuse ;  /* 0x0000009c1b1b7220 */ /* 0x080fe20000410000 */
[-C--:B------:R-:W-:Y:S01]  /*db00*/  FMUL.FTZ R30, R30, R156.reuse ;  /* 0x0000009c1e1e7220 */ /* 0x080fe20000410000 */
[----:B------:R-:W-:Y:S01]  /*db10*/  FMUL.FTZ R31, R31, R156 ;  /* 0x0000009c1f1f7220 */ /* 0x000fe20000410000 */
[----:B------:R0:W-:Y:S01]  /*db20*/  @!P3 STS [R155+0x38420], R156 ;  /* 0x0384209c9b00b388 */ /* 0x0001e20000000800 */
[----:B-1----:R-:W-:Y:S01]  /*db30*/  FFMA.FTZ R183, R156, R200, R153 ;  /* 0x000000c89cb77223 */ /* 0x002fe20000010099 */
        /* <DEDUP_REMOVED lines=44> */
[-C--:B------:R-:W-:Y:S01]  /*de00*/  FMUL.FTZ R110, R110, R156.reuse ;  /* 0x0000009c6e6e7220 */ /* 0x080fe20000410000 */
[-C--:B------:R-:W-:Y:S01]  /*de10*/  FMUL.FTZ R111, R111, R156.reuse ;  /* 0x0000009c6f6f7220 */ /* 0x080fe20000410000 */
[-C--:B------:R-:W-:Y:S01]  /*de20*/  FMUL.FTZ R114, R114, R156.reuse ;  /* 0x0000009c72727220 */ /* 0x080fe20000410000 */
[-C--:B------:R-:W-:Y:S01]  /*de30*/  FMUL.FTZ R115, R115, R156.reuse ;  /* 0x0000009c73737220 */ /* 0x080fe20000410000 */
[----:B------:R-:W5:Y:S01]  /*de40*/  MUFU.EX2 R169, R169 ;  /* 0x000000a900a97308 */ /* 0x000f620000000800 */
        /* <DEDUP_REMOVED lines=19> */
[----:B------:R-:W-:Y:S01]  /*df80*/  FMUL.FTZ R151, R151, R156 ;  /* 0x0000009c97977220 */ /* 0x000fe20000410000 */
[----:B---3--:R-:W-:Y:S01]  /*df90*/  F2FP.BF16.F32.PACK_AB R153, R201, R153 ;  /* 0x00000099c999723e */ /* 0x008fe200000010ff */
[----:B------:R-:W-:Y:S01]  /*dfa0*/  FMUL.FTZ R124, R124, R223 ;  /* 0x000000df7c7c7220 */ /* 0x000fe20000410000 */
[----:B--2---:R-:W-:Y:S01]  /*dfb0*/  F2FP.BF16.F32.PACK_AB R154, R203, R202 ;  /* 0x000000cacb9a723e */ /* 0x004fe200000010ff */
[----:B------:R-:W-:Y:S01]  /*dfc0*/  MUFU.EX2 R170, R170 ;  /* 0x000000aa00aa7308 */ /* 0x000fe20000000800 */
[----:B0-----:R-:W-:Y:S01]  /*dfd0*/  F2FP.BF16.F32.PACK_AB R155, R222, R221 ;  /* 0x000000ddde9b723e */ /* 0x001fe200000010ff */
[----:B------:R-:W-:Y:S01]  /*dfe0*/  BAR.SYNC.DEFER_BLOCKING 0xf, 0x100 ;  /* 0x03c4000000007b1d */ /* 0x000fe20000010000 */
[----:B------:R-:W-:Y:S01]  /*dff0*/  F2FP.BF16.F32.PACK_AB R156, R205, R204 ;  /* 0x000000cccd9c723e */ /* 0x000fe200000010ff */
[-C--:B------:R-:W-:Y:S01]  /*e000*/  FMUL.FTZ R125, R125, R223.reuse ;  /* 0x000000df7d7d7220 */ /* 0x080fe20000410000 */
[----:B-1----:R-:W-:Y:S01]  /*e010*/  F2FP.BF16.F32.PACK_AB R157, R225, R224 ;  /* 0x000000e0e19d723e */ /* 0x002fe200000010ff */
[-C--:B------:R-:W-:Y:S01]  /*e020*/  FMUL.FTZ R128, R128, R223.reuse ;  /* 0x000000df80807220 */ /* 0x080fe20000410000 */
[----:B------:R-:W-:Y:S01]  /*e030*/  F2FP.BF16.F32.PACK_AB R158, R207, R206 ;  /* 0x000000cecf9e723e */ /* 0x000fe200000010ff */
[----:B------:R-:W-:Y:S01]  /*e040*/  MUFU.EX2 R171, R171 ;  /* 0x000000ab00ab7308 */ /* 0x000fe20000000800 */
[----:B----4-:R-:W-:Y:S01]  /*e050*/  F2FP.BF16.F32.PACK_AB R159, R227, R226 ;  /* 0x000000e2e39f723e */ /* 0x010fe200000010ff */
[-C--:B------:R-:W-:Y:S01]  /*e060*/  FMUL.FTZ R129, R129, R223.reuse ;  /* 0x000000df81817220 */ /* 0x080fe20000410000 */
[----:B-----5:R-:W-:Y:S01]  /*e070*/  F2FP.BF16.F32.PACK_AB R160, R169, R168 ;  /* 0x000000a8a9a0723e */ /* 0x020fe200000010ff */
[-C--:B------:R-:W-:Y:S01]  /*e080*/  FMUL.FTZ R132, R132, R223.reuse ;  /* 0x000000df84847220 */ /* 0x080fe20000410000 */
[----:B------:R-:W-:Y:S01]  /*e090*/  F2FP.BF16.F32.PACK_AB R162, R173, R172 ;  /* 0x000000acada2723e */ /* 0x000fe200000010ff */
        /* <DEDUP_REMOVED lines=9> */
[----:B------:R-:W-:Y:S01]  /*e130*/  FMUL.FTZ R149, R149, R223 ;  /* 0x000000df95957220 */ /* 0x000fe20000410000 */
[----:B------:R-:W0:Y:S01]  /*e140*/  MUFU.EX2 R175, R175 ;  /* 0x000000af00af7308 */ /* 0x000e220000000800 */
[----:B------:R-:W-:Y:S01]  /*e150*/  FADD.FTZ R199, R197, R199 ;  /* 0x000000c7c5c77221 */ /* 0x000fe20000010000 */
[----:B------:R1:W-:Y:S01]  /*e160*/  STSM.16.M88.4 [R194+0x36400], R152 ;  /* 0x03640098c2007844 */ /* 0x0003e20000000200 */
[----:B------:R-:W-:-:S02]  /*e170*/  @!P1 VIADD R14, R14, 0x38860 ;  /* 0x000388600e0e9836 */ /* 0x000fc40000000000 */
[----:B------:R-:W-:Y:S01]  /*e180*/  FADD.FTZ R202, R202, R199 ;  /* 0x000000c7caca7221 */ /* 0x000fe20000010000 */
[----:B------:R2:W-:Y:S01]  /*e190*/  STSM.16.M88.4 [R208], R156 ;  /* 0x0000009cd0007844 */ /* 0x0005e20000000200 */
[----:B------:R-:W-:Y:S01]  /*e1a0*/  IMAD.MOV.U32 R198, RZ, RZ, R18 ;  /* 0x000000ffffc67224 */ /* 0x000fe200078e0012 */
[----:B------:R-:W-:Y:S01]  /*e1b0*/  MUFU.EX2 R176, R176 ;  /* 0x000000b000b07308 */ /* 0x000fe20000000800 */
[----:B------:R-:W-:Y:S01]  /*e1c0*/  FADD.FTZ R203, R203, R202 ;  /* 0x000000cacbcb7221 */ /* 0x000fe20000010000 */
[----:B------:R-:W-:Y:S01]  /*e1d0*/  @!P1 PRMT R14, RZ, 0x654, R14 ;  /* 0x00000654ff0e9816 */ /* 0x000fe2000000000e */
[----:B------:R-:W-:Y:S02]  /*e1e0*/  IMAD.MOV.U32 R197, RZ, RZ, R12 ;  /* 0x000000ffffc57224 */ /* 0x000fe400078e000c */
[----:B------:R-:W-:-:S03]  /*e1f0*/  FADD.FTZ R204, R204, R203 ;  /* 0x000000cbcccc7221 */ /* 0x000fc60000010000 */
[----:B------:R-:W3:Y:S01]  /*e200*/  MUFU.EX2 R177, R177 ;  /* 0x000000b100b17308 */ /* 0x000ee20000000800 */
[----:B0-----:R-:W-:Y:S01]  /*e210*/  F2FP.BF16.F32.PACK_AB R163, R175, R174 ;  /* 0x000000aeafa3723e */ /* 0x001fe200000010ff */
[----:B------:R-:W-:-:S04]  /*e220*/  FADD.FTZ R205, R205, R204 ;  /* 0x000000cccdcd7221 */ /* 0x000fc80000010000 */
[----:B------:R-:W-:Y:S02]  /*e230*/  FADD.FTZ R206, R206, R205 ;  /* 0x000000cdcece7221 */ /* 0x000fe40000010000 */
[----:B------:R-:W-:Y:S02]  /*e240*/  MUFU.EX2 R180, R180 ;  /* 0x000000b400b47308 */ /* 0x000fe40000000800 */
[----:B------:R-:W-:-:S04]  /*e250*/  FADD.FTZ R207, R207, R206 ;  /* 0x000000cecfcf7221 */ /* 0x000fc80000010000 */
[----:B------:R-:W-:Y:S02]  /*e260*/  FADD.FTZ R168, R168, R207 ;  /* 0x000000cfa8a87221 */ /* 0x000fe40000010000 */
[----:B------:R-:W0:Y:S01]  /*e270*/  MUFU.EX2 R181, R181 ;  /* 0x000000b500b57308 */ /* 0x000e220000000800 */
[----:B---3--:R-:W-:Y:S01]  /*e280*/  F2FP.BF16.F32.PACK_AB R164, R177, R176 ;  /* 0x000000b0b1a4723e */ /* 0x008fe200000010ff */
[----:B------:R-:W-:-:S04]  /*e290*/  FADD.FTZ R169, R169, R168 ;  /* 0x000000a8a9a97221 */ /* 0x000fc80000010000 */
[----:B------:R-:W-:Y:S02]  /*e2a0*/  FADD.FTZ R172, R172, R169 ;  /* 0x000000a9acac7221 */ /* 0x000fe40000010000 */
[----:B------:R-:W-:Y:S02]  /*e2b0*/  MUFU.EX2 R178, R178 ;  /* 0x000000b200b27308 */ /* 0x000fe40000000800 */
[----:B------:R-:W-:-:S04]  /*e2c0*/  FADD.FTZ R173, R173, R172 ;  /* 0x000000acadad7221 */ /* 0x000fc80000010000 */
[----:B------:R-:W-:Y:S02]  /*e2d0*/  FADD.FTZ R176, R176, R173 ;  /* 0x000000adb0b07221 */ /* 0x000fe40000010000 */
[----:B------:R-:W3:Y:S01]  /*e2e0*/  MUFU.EX2 R179, R179 ;  /* 0x000000b300b37308 */ /* 0x000ee20000000800 */
[----:B0-----:R-:W-:Y:S01]  /*e2f0*/  F2FP.BF16.F32.PACK_AB R166, R181, R180 ;  /* 0x000000b4b5a6723e */ /* 0x001fe200000010ff */
[----:B------:R-:W-:-:S04]  /*e300*/  FADD.FTZ R177, R177, R176 ;  /* 0x000000b0b1b17221 */ /* 0x000fc80000010000 */
[----:B------:R-:W-:Y:S02]  /*e310*/  FADD.FTZ R180, R180, R177 ;  /* 0x000000b1b4b47221 */ /* 0x000fe40000010000 */
[----:B------:R-:W-:Y:S02]  /*e320*/  MUFU.EX2 R182, R182 ;  /* 0x000000b600b67308 */ /* 0x000fe40000000800 */
[----:B------:R-:W-:-:S06]  /*e330*/  FADD.FTZ R199, R181, R180 ;  /* 0x000000b4b5c77221 */ /* 0x000fcc0000010000 */
[----:B------:R0:W4:Y:S01]  /*e340*/  MUFU.EX2 R200, R161 ;  /* 0x000000a100c87308 */ /* 0x0001220000000800 */
[----:B---3--:R-:W-:Y:S02]  /*e350*/  F2FP.BF16.F32.PACK_AB R165, R179, R178 ;  /* 0x000000b2b3a5723e */ /* 0x008fe400000010ff */
[----:B0-----:R-:W-:-:S05]  /*e360*/  F2FP.BF16.F32.PACK_AB R161, R171, R170 ;  /* 0x000000aaaba1723e */ /* 0x001fca00000010ff */
[----:B------:R2:W-:Y:S01]  /*e370*/  STSM.16.M88.4 [R195], R160 ;  /* 0x000000a0c3007844 */ /* 0x0005e20000000200 */
[----:B----4-:R-:W-:-:S05]  /*e380*/  F2FP.BF16.F32.PACK_AB R167, R200, R182 ;  /* 0x000000b6c8a7723e */ /* 0x010fca00000010ff */
[----:B------:R2:W-:Y:S01]  /*e390*/  STSM.16.M88.4 [R196], R164 ;  /* 0x000000a4c4007844 */ /* 0x0005e20000000200 */
[----:B------:R-:W-:-:S06]  /*e3a0*/  WARPGROUP.ARRIVE ;  /* 0x00000000000079c5 */ /* 0x000fcc0000000000 */
[----:B------:R-:W-:Y:S03]  /*e3b0*/  HGMMA.64x256x16.F32.BF16 R24, R152, gdesc[UR4].tnspB, R24, gsb0 ;  /* 0x43e0000498187df0 */ /* 0x000fe60008001818 */
[----:B------:R-:W-:Y:S02]  /*e3c0*/  WARPGROUP.DEPBAR.LE gsb0, 0x0 ;  /* 0x00008000000079c5 */ /* 0x000fe40000010000 */
[----:B-1----:R-:W-:Y:S01]  /*e3d0*/  VIADD R152, R20, 0x80 ;  /* 0x0000008014987836 */ /* 0x002fe20000000000 */
[----:B------:R-:W-:Y:S01]  /*e3e0*/  WARPGROUP.ARRIVE ;  /* 0x00000000000079c5 */ /* 0x000fe20000000000 */
[----:B------:R-:W-:-:S03]  /*e3f0*/  IMAD.MOV.U32 R153, RZ, RZ, 0x40000040 ;  /* 0x40000040ff997424 */ /* 0x000fc600078e00ff */
[----:B------:R-:W-:Y:S01]  /*e400*/  R2UR UR6, R152 ;  /* 0x00000000980672ca */ /* 0x000fe200000e0000 */
[----:B------:R-:W-:Y:S01]  /*e410*/  VIADD R152, R20, 0x100 ;  /* 0x0000010014987836 */ /* 0x000fe20000000000 */
[----:B------:R-:W-:Y:S01]  /*e420*/  R2UR UR7, R153 ;  /* 0x00000000990772ca */ /* 0x000fe200000e0000 */
[----:B------:R-:W-:-:S15]  /*e430*/  IMAD.MOV.U32 R153, RZ, RZ, 0x40000040 ;  /* 0x40000040ff997424 */ /* 0x000fde00078e00ff */
[----:B------:R-:W-:Y:S01]  /*e440*/  HGMMA.64x256x16.F32.BF16 R24, R156, gdesc[UR4].tnspB, R24, gsb0 ;  /* 0x43e000049c187df0 */ /* 0x000fe20008001818 */
[----:B------:R-:W-:Y:S01]  /*e450*/  R2UR UR6, R152 ;  /* 0x00000000980672ca */ /* 0x000fe200000e0000 */
[----:B------:R-:W-:Y:S01]  /*e460*/  VIADD R152, R20, 0x180 ;  /* 0x0000018014987836 */ /* 0x000fe20000000000 */
[----:B------:R-:W-:Y:S01]  /*e470*/  R2UR UR7, R153 ;  /* 0x00000000990772ca */ /* 0x000fe200000e0000 */
[----:B------:R-:W-:Y:S01]  /*e480*/  FADD.FTZ R20, R201, R183 ;  /* 0x000000b7c9147221 */ /* 0x000fe20000010000 */
[----:B------:R-:W-:Y:S01]  /*e490*/  MOV R153, 0x40000040 ;  /* 0x4000004000997802 */ /* 0x000fe20000000f00 */
[----:B------:R-:W-:Y:S02]  /*e4a0*/  IMAD.MOV.U32 R201, RZ, RZ, R21 ;  /* 0x000000ffffc97224 */ /* 0x000fe400078e0015 */
        /* <DEDUP_REMOVED lines=34> */
.L_x_3718:
[----:B------:R-:W-:Y:S05]  /*e6d0*/  BSYNC B0 ;  /* 0x0000000000007941 */ /* 0x000fea0003800000 */
.L_x_3717:
[----:B------:R-:W0:Y:S01]  /*e6e0*/  SHFL.BFLY PT, R0, R199, 0x2, 0x1f ;  /* 0x0c401f00c7007f89 */ /* 0x000e2200000e0000 */
[----:B------:R-:W-:Y:S02]  /*e6f0*/  IMAD.MOV.U32 R6, RZ, RZ, RZ ;  /* 0x000000ffff067224 */ /* 0x000fe400078e00ff */
[----:B------:R-:W-:Y:S01]  /*e700*/  IMAD.MOV.U32 R172, RZ, RZ, -0x800000 ;  /* 0xff800000ffac7424 */ /* 0x000fe200078e00ff */
[----:B------:R-:W3:Y:S01]  /*e710*/  SHFL.BFLY PT, R5, R200, 0x2, 0x1f ;  /* 0x0c401f00c8057f89 */ /* 0x000ee200000e0000 */
[----:B------:R-:W-:Y:S02]  /*e720*/  IMAD.MOV.U32 R173, RZ, RZ, -0x800000 ;  /* 0xff800000ffad7424 */ /* 0x000fe400078e00ff */
[----:B------:R-:W-:Y:S01]  /*e730*/  VIADD R213, R213, 0x1 ;  /* 0x00000001d5d57836 */ /* 0x000fe20000000000 */
[----:B------:R-:W-:Y:S08]  /*e740*/  BAR.ARV 0x8, 0xa0 ;  /* 0x0202800000007b1d */ /* 0x000ff00000002000 */
[----:B------:R-:W-:Y:S01]  /*e750*/  BAR.SYNC.DEFER_BLOCKING 0xf, 0x100 ;  /* 0x03c4000000007b1d */ /* 0x000fe20000010000 */
[----:B0-----:R-:W-:Y:S01]  /*e760*/  FADD.FTZ R4, R0, R199 ;  /* 0x000000c700047221 */ /* 0x001fe20000010000 */
[----:B---3--:R-:W-:-:S04]  /*e770*/  FADD.FTZ R5, R5, R200 ;  /* 0x000000c805057221 */ /* 0x008fc80000010000 */
[----:B------:R-:W0:Y:S04]  /*e780*/  SHFL.BFLY PT, R3, R4, 0x1, 0x1f ;  /* 0x0c201f0004037f89 */ /* 0x000e2800000e0000 */
[----:B------:R-:W3:Y:S01]  /*e790*/  SHFL.BFLY PT, R0, R5, 0x1, 0x1f ;  /* 0x0c201f0005007f89 */ /* 0x000ee200000e0000 */
[----:B0-----:R-:W-:Y:S01]  /*e7a0*/  FADD.FTZ R7, R4, R3 ;  /* 0x0000000304077221 */ /* 0x001fe20000010000 */
        /* <DEDUP_REMOVED lines=9> */
[----:B------:R-:W0:Y:S01]  /*e840*/  @P2 MUFU.RCP R3, R7 ;  /* 0x0000000700032308 */ /* 0x000e220000001000 */
[----:B------:R-:W-:Y:S01]  /*e850*/  LOP3.LUT R23, R23, R8, RZ, 0x3c, !PT ;  /* 0x0000000817177212 */ /* 0x000fe200078e3cff */
[----:B------:R-:W-:Y:S02]  /*e860*/  @!P0 IMAD R5, R18, 0x40, R188 ;  /* 0x0000004012058824 */ /* 0x000fe400078e02bc */
[C---:B------:R-:W-:Y:S01]  /*e870*/  @P2 FMUL.FTZ R18, R11.reuse, 0.69314718246459960938 ;  /* 0x3f3172180b122820 */ /* 0x040fe20000410000 */
[----:B-1----:R-:W-:Y:S01]  /*e880*/  @P3 FMUL.FTZ R20, R11, 0.69314718246459960938 ;  /* 0x3f3172180b143820 */ /* 0x002fe20000410000 */
[----:B------:R-:W-:Y:S02]  /*e890*/  @!P0 IMAD R5, R5, 0x4, R2 ;  /* 0x0000000405058824 */ /* 0x000fe400078e0202 */
[----:B------:R-:W1:Y:S08]  /*e8a0*/  @P3 MUFU.RCP R6, R0 ;  /* 0x0000000000063308 */ /* 0x000e700000001000 */
[----:B------:R-:W3:Y:S01]  /*e8b0*/  @P2 MUFU.LG2 R2, R7 ;  /* 0x0000000700022308 */ /* 0x000ee20000000c00 */
[-C--:B0-----:R-:W-:Y:S01]  /*e8c0*/  FMUL.FTZ R181, R24, R3.reuse ;  /* 0x0000000318b57220 */ /* 0x081fe20000410000 */
[----:B------:R-:W-:Y:S01]  /*e8d0*/  @!P0 STS [R5+0x38400], R3 ;  /* 0x0384000305008388 */ /* 0x000fe20000000800 */
[-C--:B------:R-:W-:Y:S01]  /*e8e0*/  FMUL.FTZ R179, R25, R3.reuse ;  /* 0x0000000319b37220 */ /* 0x080fe20000410000 */
[-C--:B------:R-:W-:Y:S01]  /*e8f0*/  FMUL.FTZ R180, R28, R3.reuse ;  /* 0x000000031cb47220 */ /* 0x080fe20000410000 */
[-C--:B------:R-:W-:Y:S01]  /*e900*/  FMUL.FTZ R178, R32, R3.reuse ;  /* 0x0000000320b27220 */ /* 0x080fe20000410000 */
[-C--:B------:R-:W-:Y:S01]  /*e910*/  FMUL.FTZ R28, R33, R3.reuse ;  /* 0x00000003211c7220 */ /* 0x080fe20000410000 */
[-C--:B------:R-:W-:Y:S01]  /*e920*/  FMUL.FTZ R177, R29, R3.reuse ;  /* 0x000000031db17220 */ /* 0x080fe20000410000 */
[----:B------:R0:W4:Y:S01]  /*e930*/  @P3 MUFU.LG2 R24, R0 ;  /* 0x0000000000183308 */ /* 0x0001220000000c00 */
        /* <DEDUP_REMOVED lines=8> */
[-C--:B0-----:R-:W-:Y:S01]  /*e9c0*/  FMUL.FTZ R0, R27, R6.reuse ;  /* 0x000000061b007220 */ /* 0x081fe20000410000 */
[----:B---3--:R-:W-:Y:S01]  /*e9d0*/  @P2 FMUL.FTZ R25, R2, 0.69314718246459960938 ;  /* 0x3f31721802192820 */ /* 0x008fe20000410000 */
[-C--:B--2---:R-:W-:Y:S01]  /*e9e0*/  FMUL.FTZ R166, R49, R3.reuse ;  /* 0x0000000331a67220 */ /* 0x084fe20000410000 */
[-C--:B------:R-:W-:Y:S01]  /*e9f0*/  FMUL.FTZ R167, R52, R3.reuse ;  /* 0x0000000334a77220 */ /* 0x080fe20000410000 */
[-C--:B------:R-:W-:Y:S01]  /*ea00*/  FMUL.FTZ R14, R53, R3.reuse ;  /* 0x00000003350e7220 */ /* 0x080fe20000410000 */
        /* <DEDUP_REMOVED lines=53> */
[----:B------:R-:W-:Y:S01]  /*ed60*/  FMUL.FTZ R11, R62, R6 ;  /* 0x000000063e0b7220 */ /* 0x000fe20000410000 */
[----:B------:R-:W-:Y:S01]  /*ed70*/  @P2 FFMA.FTZ R172, R18, R12, R25 ;  /* 0x0000000c12ac2223 */ /* 0x000fe20000010019 */
[----:B------:R-:W-:Y:S01]  /*ed80*/  PLOP3.LUT P0, PT, PT, PT, PT, 0x8, 0x0 ;  /* 0x000000000000781c */ /* 0x000fe20003f0e170 */
        /* <DEDUP_REMOVED lines=61> */
.L_x_3668:
[----:B------:R-:W-:Y:S05]  /*f160*/  BSYNC B7 ;  /* 0x0000000000077941 */ /* 0x000fea0003800000 */
.L_x_3666:
        /* <DEDUP_REMOVED lines=36> */
[----:B------:R-:W-:Y:S01]  /*f3b0*/  LOP3.LUT R56, R201, 0x380, RZ, 0xc0, !PT ;  /* 0x00000380c9387812 */ /* 0x000fe200078ec0ff */
[--C-:B------:R-:W-:Y:S01]  /*f3c0*/  IMAD.X R57, RZ, RZ, R123.reuse, P3 ;  /* 0x000000ffff397224 */ /* 0x100fe200018e067b */
[C---:B------:R-:W-:Y:S02]  /*f3d0*/  IADD3 R199, P4, R122.reuse, 0x60, RZ ;  /* 0x000000607ac77810 */ /* 0x040fe40007f9e0ff */
[----:B------:R-:W-:Y:S02]  /*f3e0*/  IADD3 R197, P0, R122, 0x40, RZ ;  /* 0x000000407ac57810 */ /* 0x000fe40007f1e0ff */
[----:B------:R-:W-:Y:S01]  /*f3f0*/  IADD3.X R45, RZ, R123, RZ, P1, !PT ;  /* 0x0000007bff2d7210 */ /* 0x000fe20000ffe4ff */
[--C-:B------:R-:W-:Y:S01]  /*f400*/  IMAD.X R53, RZ, RZ, R123.reuse, P4 ;  /* 0x000000ffff357224 */ /* 0x100fe200020e067b */
[----:B------:R-:W-:Y:S01]  /*f410*/  SHF.R.U64 R56, R56, 0x3, RZ ;  /* 0x0000000338387819 */ /* 0x000fe200000012ff */
[----:B------:R-:W-:Y:S01]  /*f420*/  IMAD.X R49, RZ, RZ, R123, P0 ;  /* 0x000000ffff317224 */ /* 0x000fe200000e067b */
[----:B------:R-:W-:-:S02]  /*f430*/  IADD3 R98, P1, R122, 0x4000, RZ ;  /* 0x000040007a627810 */ /* 0x000fc40007f3e0ff */
[----:B------:R-:W-:Y:S02]  /*f440*/  LOP3.LUT R44, R183, 0x380, RZ, 0xc0, !PT ;  /* 0x00000380b72c7812 */ /* 0x000fe400078ec0ff */
[----:B------:R-:W-:Y:S01]  /*f450*/  LOP3.LUT R52, R199, 0x380, RZ, 0xc0, !PT ;  /* 0x00000380c7347812 */ /* 0x000fe200078ec0ff */
[--C-:B------:R-:W-:Y:S01]  /*f460*/  IMAD.X R99, RZ, RZ, R123.reuse, P1 ;  /* 0x000000ffff637224 */ /* 0x100fe200008e067b */
[----:B------:R-:W-:Y:S02]  /*f470*/  IADD3 R40, P6, R122, 0x2020, RZ ;  /* 0x000020207a287810 */ /* 0x000fe40007fde0ff */
[----:B------:R-:W-:Y:S02]  /*f480*/  LOP3.LUT R48, R197, 0x380, RZ, 0xc0, !PT ;  /* 0x00000380c5307812 */ /* 0x000fe400078ec0ff */
[----:B------:R-:W-:Y:S01]  /*f490*/  LOP3.LUT R56, R56, R201, RZ, 0x3c, !PT ;  /* 0x000000c938387212 */ /* 0x000fe200078e3cff */
[----:B------:R-:W-:Y:S01]  /*f4a0*/  IMAD.X R61, RZ, RZ, R123, P6 ;  /* 0x000000ffff3d7224 */ /* 0x000fe200030e067b */
[----:B------:R-:W-:-:S02]  /*f4b0*/  SHF.R.U64 R44, R44, 0x3, RZ ;  /* 0x000000032c2c7819 */ /* 0x000fc400000012ff */
[----:B------:R-:W-:Y:S02]  /*f4c0*/  SHF.R.U64 R52, R52, 0x3, RZ ;  /* 0x0000000334347819 */ /* 0x000fe400000012ff */
[----:B------:R-:W-:Y:S02]  /*f4d0*/  LOP3.LUT R201, R98, 0x380, RZ, 0xc0, !PT ;  /* 0x0000038062c97812 */ /* 0x000fe400078ec0ff */
[----:B------:R-:W-:Y:S02]  /*f4e0*/  IADD3 R68, P2, R122, 0x2060, RZ ;  /* 0x000020607a447810 */ /* 0x000fe40007f5e0ff */
[----:B------:R-:W-:Y:S02]  /*f4f0*/  SHF.R.U64 R48, R48, 0x3, RZ ;  /* 0x0000000330307819 */ /* 0x000fe400000012ff */
[----:B------:R-:W-:Y:S01]  /*f500*/  IADD3 R64, P5, R122, 0x2040, RZ ;  /* 0x000020407a407810 */ /* 0x000fe20007fbe0ff */
[----:B------:R-:W-:Y:S01]  /*f510*/  IMAD.X R69, RZ, RZ, R123, P2 ;  /* 0x000000ffff457224 */ /* 0x000fe200010e067b */
[----:B------:R-:W-:-:S02]  /*f520*/  LOP3.LUT R44, R44, R183, RZ, 0x3c, !PT ;  /* 0x000000b72c2c7212 */ /* 0x000fc400078e3cff */
[----:B------:R-:W-:Y:S01]  /*f530*/  LOP3.LUT R52, R52, R199, RZ, 0x3c, !PT ;  /* 0x000000c734347212 */ /* 0x000fe200078e3cff */
[--C-:B------:R-:W-:Y:S01]  /*f540*/  IMAD.X R65, RZ, RZ, R123.reuse, P5 ;  /* 0x000000ffff417224 */ /* 0x100fe200028e067b */
[----:B------:R-:W-:Y:S02]  /*f550*/  SHF.R.U64 R201, R201, 0x3, RZ ;  /* 0x00000003c9c97819 */ /* 0x000fe400000012ff */
[C---:B------:R-:W-:Y:S02]  /*f560*/  LOP3.LUT R37, R122.reuse, 0x380, RZ, 0xc0, !PT ;  /* 0x000003807a257812 */ /* 0x040fe400078ec0ff */
[----:B------:R-:W-:Y:S02]  /*f570*/  IADD3 R6, P6, R122, 0x6000, RZ ;  /* 0x000060007a067810 */ /* 0x000fe40007fde0ff */
[----:B------:R-:W-:Y:S02]  /*f580*/  LOP3.LUT R183, R40, 0x380, RZ, 0xc0, !PT ;  /* 0x0000038028b77812 */ /* 0x000fe400078ec0ff */
[----:B------:R-:W-:Y:S01]  /*f590*/  LOP3.LUT R199, R68, 0x380, RZ, 0xc0, !PT ;  /* 0x0000038044c77812 */ /* 0x000fe200078ec0ff */
[----:B------:R-:W-:Y:S01]  /*f5a0*/  IMAD.X R115, RZ, RZ, R123, P6 ;  /* 0x000000ffff737224 */ /* 0x000fe200030e067b */
[----:B------:R-:W-:-:S02]  /*f5b0*/  LOP3.LUT R48, R48, R197, RZ, 0x3c, !PT ;  /* 0x000000c530307212 */ /* 0x000fc400078e3cff */
[----:B------:R-:W-:Y:S02]  /*f5c0*/  LOP3.LUT R197, R64, 0x380, RZ, 0xc0, !PT ;  /* 0x0000038040c57812 */ /* 0x000fe400078ec0ff */
[----:B------:R-:W-:Y:S02]  /*f5d0*/  LOP3.LUT R98, R201, R98, RZ, 0x3c, !PT ;  /* 0x00000062c9627212 */ /* 0x000fe400078e3cff */
[----:B------:R-:W-:Y:S02]  /*f5e0*/  SHF.R.U64 R37, R37, 0x3, RZ ;  /* 0x0000000325257819 */ /* 0x000fe400000012ff */
[----:B------:R-:W-:Y:S02]  /*f5f0*/  SHF.R.U64 R183, R183, 0x3, RZ ;  /* 0x00000003b7b77819 */ /* 0x000fe400000012ff */
[----:B------:R-:W-:Y:S02]  /*f600*/  SHF.R.U64 R199, R199, 0x3, RZ ;  /* 0x00000003c7c77819 */ /* 0x000fe400000012ff */
[----:B------:R-:W-:-:S02]  /*f610*/  LOP3.LUT R201, R6, 0x380, RZ, 0xc0, !PT ;  /* 0x0000038006c97812 */ /* 0x000fc400078ec0ff */
[C---:B------:R-:W-:Y:S02]  /*f620*/  IADD3 R4, P0, R122.reuse, 0x4020, RZ ;  /* 0x000040207a047810 */ /* 0x040fe40007f1e0ff */
[C---:B------:R-:W-:Y:S02]  /*f630*/  IADD3 R36, P3, R122.reuse, 0x4060, RZ ;  /* 0x000040607a247810 */ /* 0x040fe40007f7e0ff */
[C---:B------:R-:W-:Y:S01]  /*f640*/  IADD3 R30, P2, R122.reuse, 0x6040, RZ ;  /* 0x000060407a1e7810 */ /* 0x040fe20007f5e0ff */
[--C-:B------:R-:W-:Y:S01]  /*f650*/  IMAD.X R103, RZ, RZ, R123.reuse, P0 ;  /* 0x000000ffff677224 */ /* 0x100fe200000e067b */
[C---:B------:R-:W-:Y:S01]  /*f660*/  IADD3 R34, P4, R122.reuse, 0x4040, RZ ;  /* 0x000040407a227810 */ /* 0x040fe20007f9e0ff */
[--C-:B------:R-:W-:Y:S01]  /*f670*/  IMAD.X R111, RZ, RZ, R123.reuse, P3 ;  /* 0x000000ffff6f7224 */ /* 0x100fe200018e067b */
[C---:B------:R-:W-:Y:S02]  /*f680*/  IADD3 R12, P5, R122.reuse, 0x6020, RZ ;  /* 0x000060207a0c7810 */ /* 0x040fe40007fbe0ff */
[----:B-1----:R-:W-:Y:S01]  /*f690*/  IADD3 R24, P1, R122, 0x6060, RZ ;  /* 0x000060607a187810 */ /* 0x002fe20007f3e0ff */
[--C-:B------:R-:W-:Y:S01]  /*f6a0*/  IMAD.X R107, RZ, RZ, R123.reuse, P4 ;  /* 0x000000ffff6b7224 */ /* 0x100fe200020e067b */
[----:B------:R-:W-:Y:S01]  /*f6b0*/  SHF.R.U64 R197, R197, 0x3, RZ ;  /* 0x00000003c5c57819 */ /* 0x000fe200000012ff */
[--C-:B------:R-:W-:Y:S01]  /*f6c0*/  IMAD.X R119, RZ, RZ, R123.reuse, P5 ;  /* 0x000000ffff777224 */ /* 0x100fe200028e067b */
[----:B------:R-:W-:Y:S01]  /*f6d0*/  LOP3.LUT R122, R37, R122, RZ, 0x3c, !PT ;  /* 0x0000007a257a7212 */ /* 0x000fe200078e3cff */
[--C-:B------:R-:W-:Y:S01]  /*f6e0*/  IMAD.X R37, RZ, RZ, R123.reuse, P2 ;  /* 0x000000ffff257224 */ /* 0x100fe200010e067b */
[----:B------:R-:W-:Y:S01]  /*f6f0*/  LOP3.LUT R60, R183, R40, RZ, 0x3c, !PT ;  /* 0x00000028b73c7212 */ /* 0x000fe200078e3cff */
[----:B------:R-:W-:Y:S01]  /*f700*/  IMAD.X R41, RZ, RZ, R123, P1 ;  /* 0x000000ffff297224 */ /* 0x000fe200008e067b */
[----:B------:R-:W-:-:S02]  /*f710*/  LOP3.LUT R68, R199, R68, RZ, 0x3c, !PT ;  /* 0x00000044c7447212 */ /* 0x000fc400078e3cff */
[----:B------:R-:W-:Y:S02]  /*f720*/  SHF.R.U64 R201, R201, 0x3, RZ ;  /* 0x00000003c9c97819 */ /* 0x000fe400000012ff */
[----:B------:R-:W-:Y:S02]  /*f730*/  LOP3.LUT R183, R4, 0x380, RZ, 0xc0, !PT ;  /* 0x0000038004b77812 */ /* 0x000fe400078ec0ff */
[----:B------:R-:W-:Y:S02]  /*f740*/  LOP3.LUT R199, R36, 0x380, RZ, 0xc0, !PT ;  /* 0x0000038024c77812 */ /* 0x000fe400078ec0ff */
[----:B------:R-:W-:Y:S02]  /*f750*/  LOP3.LUT R0, R30, 0x380, RZ, 0xc0, !PT ;  /* 0x000003801e007812 */ /* 0x000fe400078ec0ff */
[----:B------:R-:W-:Y:S02]  /*f760*/  LOP3.LUT R64, R197, R64, RZ, 0x3c, !PT ;  /* 0x00000040c5407212 */ /* 0x000fe400078e3cff */
[----:B------:R-:W-:-:S02]  /*f770*/  LOP3.LUT R197, R34, 0x380, RZ, 0xc0, !PT ;  /* 0x0000038022c57812 */ /* 0x000fc400078ec0ff */
[----:B------:R-:W-:Y:S02]  /*f780*/  LOP3.LUT R114, R201, R6, RZ, 0x3c, !PT ;  /* 0x00000006c9727212 */ /* 0x000fe400078e3cff */
[----:B------:R-:W-:Y:S02]  /*f790*/  MOV R122, R122 ;  /* 0x0000007a007a7202 */ /* 0x000fe40000000f00 */
[----:B------:R-:W-:Y:S02]  /*f7a0*/  SHF.R.U64 R183, R183, 0x3, RZ ;  /* 0x00000003b7b77819 */ /* 0x000fe400000012ff */
[----:B------:R-:W-:Y:S02]  /*f7b0*/  SHF.R.U64 R199, R199, 0x3, RZ ;  /* 0x00000003c7c77819 */ /* 0x000fe400000012ff */
[----:B------:R-:W-:Y:S02]  /*f7c0*/  LOP3.LUT R123, R12, 0x380, RZ, 0xc0, !PT ;  /* 0x000003800c7b7812 */ /* 0x000fe400078ec0ff */
[----:B------:R-:W-:-:S02]  /*f7d0*/  F2FP.BF16.F32.PACK_AB R6, R177, R180 ;  /* 0x000000b4b106723e */ /* 0x000fc400000010ff */
[----:B------:R-:W-:Y:S02]  /*f7e0*/  SHF.R.U64 R177, R0, 0x3, RZ ;  /* 0x0000000300b17819 */ /* 0x000fe400000012ff */
[----:B------:R-:W-:Y:S02]  /*f7f0*/  SHF.R.U64 R197, R197, 0x3, RZ ;  /* 0x00000003c5c57819 */ /* 0x000fe400000012ff */
[----:B------:R-:W-:Y:S02]  /*f800*/  LOP3.LUT R102, R183, R4, RZ, 0x3c, !PT ;  /* 0x00000004b7667212 */ /* 0x000fe400078e3cff */
[----:B------:R-:W-:Y:S02]  /*f810*/  LOP3.LUT R110, R199, R36, RZ, 0x3c, !PT ;  /* 0x00000024c76e7212 */ /* 0x000fe400078e3cff */
[----:B------:R-:W-:Y:S02]  /*f820*/  SHF.R.U64 R123, R123, 0x3, RZ ;  /* 0x000000037b7b7819 */ /* 0x000fe400000012ff */
[----:B------:R-:W-:Y:S01]  /*f830*/  F2FP.BF16.F32.PACK_AB R4, R179, R181 ;  /* 0x000000b5b304723e */ /* 0x000fe200000010ff */
[----:B------:R-:W-:Y:S01]  /*f840*/  BAR.SYNC.DEFER_BLOCKING 0x1, 0x100 ;  /* 0x0044000000007b1d */ /* 0x000fe20000010000 */
[----:B------:R-:W-:-:S02]  /*f850*/  LOP3.LUT R36, R177, R30, RZ, 0x3c, !PT ;  /* 0x0000001eb1247212 */ /* 0x000fc400078e3cff */
[----:B------:R-:W-:Y:S02]  /*f860*/  LOP3.LUT R179, R24, 0x380, RZ, 0xc0, !PT ;  /* 0x0000038018b37812 */ /* 0x000fe400078ec0ff */
[----:B------:R-:W-:Y:S02]  /*f870*/  MOV R45, R44 ;  /* 0x0000002c002d7202 */ /* 0x000fe40000000f00 */
[----:B------:R-:W-:Y:S02]  /*f880*/  F2FP.BF16.F32.PACK_AB R30, R174, R176 ;  /* 0x000000b0ae1e723e */ /* 0x000fe400000010ff */
[----:B------:R-:W-:Y:S02]  /*f890*/  LOP3.LUT R106, R197, R34, RZ, 0x3c, !PT ;  /* 0x00000022c56a7212 */ /* 0x000fe400078e3cff */
[----:B------:R-:W-:Y:S02]  /*f8a0*/  LOP3.LUT R118, R123, R12, RZ, 0x3c, !PT ;  /* 0x0000000c7b767212 */ /* 0x000fe400078e3cff */
[----:B------:R-:W-:-:S02]  /*f8b0*/  MOV R48, R48 ;  /* 0x0000003000307202 */ /* 0x000fc40000000f00 */
[----:B------:R-:W-:Y:S02]  /*f8c0*/  F2FP.BF16.F32.PACK_AB R34, R169, R171 ;  /* 0x000000aba922723e */ /* 0x000fe400000010ff */
[----:B------:R-:W-:Y:S02]  /*f8d0*/  MOV R52, R52 ;  /* 0x0000003400347202 */ /* 0x000fe40000000f00 */
[----:B------:R-:W-:Y:S02]  /*f8e0*/  F2FP.BF16.F32.PACK_AB R12, R166, R170 ;  /* 0x000000aaa60c723e */ /* 0x000fe400000010ff */
[----:B------:R-:W-:Y:S02]  /*f8f0*/  SHF.R.U64 R179, R179, 0x3, RZ ;  /* 0x00000003b3b37819 */ /* 0x000fe400000012ff */
[----:B------:R-:W-:Y:S01]  /*f900*/  MOV R56, R56 ;  /* 0x0000003800387202 */ /* 0x000fe20000000f00 */
[----:B------:R1:W-:Y:S01]  /*f910*/  STSM.16.M88.4 [R122], R4 ;  /* 0x000000047a007844 */ /* 0x0003e20000000200 */
[----:B------:R-:W-:-:S02]  /*f920*/  MOV R60, R60 ;  /* 0x0000003c003c7202 */ /* 0x000fc40000000f00 */
[----:B------:R-:W-:Y:S01]  /*f930*/  MOV R64, R64 ;  /* 0x0000004000407202 */ /* 0x000fe20000000f00 */
[----:B------:R2:W-:Y:S01]  /*f940*/  STSM.16.M88.4 [R45], R28 ;  /* 0x0000001c2d007844 */ /* 0x0005e20000000200 */
[----:B------:R-:W-:Y:S02]  /*f950*/  MOV R68, R68 ;  /* 0x0000004400447202 */ /* 0x000fe40000000f00 */
[----:B------:R-:W-:Y:S01]  /*f960*/  F2FP.BF16.F32.PACK_AB R89, R91, R90 ;  /* 0x0000005a5b59723e */ /* 0x000fe200000010ff */
[----:B------:R-:W-:Y:S01]  /*f970*/  STSM.16.M88.4 [R48], R32 ;  /* 0x0000002030007844 */ /* 0x000fe20000000200 */
[----:B------:R-:W-:Y:S02]  /*f980*/  LOP3.LUT R40, R179, R24, RZ, 0x3c, !PT ;  /* 0x00000018b3287212 */ /* 0x000fe400078e3cff */
[----:B------:R-:W-:Y:S01]  /*f990*/  MOV R0, R98 ;  /* 0x0000006200007202 */ /* 0x000fe20000000f00 */
[----:B------:R-:W-:Y:S01]  /*f9a0*/  STSM.16.M88.4 [R52], R12 ;  /* 0x0000000c34007844 */ /* 0x000fe20000000200 */
[----:B------:R-:W-:-:S02]  /*f9b0*/  F2FP.BF16.F32.PACK_AB R90, R93, R92 ;  /* 0x0000005c5d5a723e */ /* 0x000fc400000010ff */
[----:B------:R-:W-:Y:S01]  /*f9c0*/  F2FP.BF16.F32.PACK_AB R91, R95, R94 ;  /* 0x0000005e5f5b723e */ /* 0x000fe200000010ff */
[----:B------:R-:W-:Y:S01]  /*f9d0*/  STSM.16.M88.4 [R56], R8 ;  /* 0x0000000838007844 */ /* 0x000fe20000000200 */
[----:B-1----:R-:W-:Y:S02]  /*f9e0*/  F2FP.BF16.F32.PACK_AB R4, R160, R163 ;  /* 0x000000a3a004723e */ /* 0x002fe400000010ff */
[----:B------:R-:W-:Y:S02]  /*f9f0*/  F2FP.BF16.F32.PACK_AB R5, R67, R66 ;  /* 0x000000424305723e */ /* 0x000fe400000010ff */
[----:B------:R-:W-:Y:S02]  /*fa00*/  F2FP.BF16.F32.PACK_AB R6, R152, R162 ;  /* 0x000000a29806723e */ /* 0x000fe400000010ff */
[----:B------:R-:W-:Y:S02]  /*fa10*/  F2FP.BF16.F32.PACK_AB R7, R71, R70 ;  /* 0x000000464707723e */ /* 0x000fe400000010ff */
[----:B--2---:R-:W-:-:S02]  /*fa20*/  F2FP.BF16.F32.PACK_AB R28, R73, R158 ;  /* 0x0000009e491c723e */ /* 0x004fc400000010ff */
[----:B------:R-:W-:Y:S01]  /*fa30*/  F2FP.BF16.F32.PACK_AB R29, R75, R74 ;  /* 0x0000004a4b1d723e */ /* 0x000fe200000010ff */
[----:B------:R1:W-:Y:S01]  /*fa40*/  STSM.16.M88.4 [R60], R4 ;  /* 0x000000043c007844 */ /* 0x0003e20000000200 */
[----:B------:R-:W-:Y:S02]  /*fa50*/  F2FP.BF16.F32.PACK_AB R30, R77, R76 ;  /* 0x0000004c4d1e723e */ /* 0x000fe400000010ff */
[----:B------:R-:W-:Y:S02]  /*fa60*/  F2FP.BF16.F32.PACK_AB R31, R79, R78 ;  /* 0x0000004e4f1f723e */ /* 0x000fe400000010ff */
[----:B------:R-:W-:Y:S02]  /*fa70*/  F2FP.BF16.F32.PACK_AB R96, R97, R96 ;  /* 0x000000606160723e */ /* 0x000fe400000010ff */
[----:B------:R-:W-:Y:S01]  /*fa80*/  MOV R102, R102 ;  /* 0x0000006600667202 */ /* 0x000fe20000000f00 */
[----:B------:R-:W-:Y:S01]  /*fa90*/  STSM.16.M88.4 [R64], R28 ;  /* 0x0000001c40007844 */ /* 0x000fe20000000200 */
[----:B------:R-:W-:-:S02]  /*faa0*/  MOV R24, R106 ;  /* 0x0000006a00187202 */ /* 0x000fc40000000f00 */
[----:B------:R-:W-:Y:S01]  /*fab0*/  F2FP.BF16.F32.PACK_AB R97, R42, R3 ;  /* 0x000000032a61723e */ /* 0x000fe200000010ff */
[----:B------:R-:W-:Y:S01]  /*fac0*/  STSM.16.M88.4 [R68], R80 ;  /* 0x0000005044007844 */ /* 0x000fe20000000200 */
[----:B------:R-:W-:Y:S02]  /*fad0*/  F2FP.BF16.F32.PACK_AB R98, R101, R100 ;  /* 0x000000646562723e */ /* 0x000fe400000010ff */
[----:B------:R-:W-:Y:S01]  /*fae0*/  F2FP.BF16.F32.PACK_AB R99, R54, R50 ;  /* 0x000000323663723e */ /* 0x000fe200000010ff */
[----:B------:R2:W-:Y:S01]  /*faf0*/  STSM.16.M88.4 [R0], R88 ;  /* 0x0000005800007844 */ /* 0x0005e20000000200 */
        /* <DEDUP_REMOVED lines=9> */
[----:B------:R-:W-:Y:S02]  /*fb90*/  F2FP.BF16.F32.PACK_AB R113, R155, R154 ;  /* 0x0000009a9b71723e */ /* 0x000fe400000010ff */
        /* <DEDUP_REMOVED lines=8> */
[----:B------:R-:W-:Y:S02]  /*fc20*/  F2FP.BF16.F32.PACK_AB R129, R131, R130 ;  /* 0x000000828381723e */ /* 0x000fe400000010ff */
[----:B------:R-:W-:Y:S01]  /*fc30*/  F2FP.BF16.F32.PACK_AB R136, R137, R136 ;  /* 0x000000888988723e */ /* 0x000fe200000010ff */
[----:B------:R-:W-:Y:S01]  /*fc40*/  STSM.16.M88.4 [R44], R120 ;  /* 0x000000782c007844 */ /* 0x000fe20000000200 */
[----:B------:R-:W-:Y:S02]  /*fc50*/  ISETP.NE.U32.AND P0, PT, RZ, UR4, PT ;  /* 0x00000004ff007c0c */ /* 0x000fe4000bf05070 */
[----:B-1----:R-:W-:Y:S02]  /*fc60*/  IADD3 R4, P1, R210, UR4, RZ ;  /* 0x00000004d2047c10 */ /* 0x002fe4000ff3e0ff */
[----:B------:R-:W-:Y:S02]  /*fc70*/  MOV R118, R118 ;  /* 0x0000007600767202 */ /* 0x000fe40000000f00 */
        /* <DEDUP_REMOVED lines=9> */
[----:B------:R-:W-:Y:S01]  /*fd10*/  MOV R40, R40 ;  /* 0x0000002800287202 */ /* 0x000fe20000000f00 */
[----:B------:R1:W-:Y:S01]  /*fd20*/  STSM.16.M88.4 [R36], R136 ;  /* 0x0000008824007844 */ /* 0x0003e20000000200 */
[----:B------:R-:W-:Y:S02]  /*fd30*/  F2FP.BF16.F32.PACK_AB R146, R149, R148 ;  /* 0x000000949592723e */ /* 0x000fe400000010ff */
[----:B------:R-:W-:Y:S02]  /*fd40*/  F2FP.BF16.F32.PACK_AB R147, R151, R150 ;  /* 0x000000969793723e */ /* 0x000fe400000010ff */
[----:B------:R-:W-:Y:S02]  /*fd50*/  ISETP.NE.AND.EX P0, PT, RZ, UR5, PT, P0 ;  /* 0x00000005ff007c0c */ /* 0x000fe4000bf05300 */
[----:B------:R-:W-:Y:S01]  /*fd60*/  IADD3.X R5, R211, UR5, RZ, P1, !PT ;  /* 0x00000005d3057c10 */ /* 0x000fe20008ffe4ff */
[----:B------:R-:W-:Y:S01]  /*fd70*/  ULDC.64 UR4, c[0x0][0xce0] ;  /* 0x0003380000047ab9 */ /* 0x000fe20000000a00 */
[----:B------:R3:W-:Y:S01]  /*fd80*/  STSM.16.M88.4 [R40], R144 ;  /* 0x0000009028007844 */ /* 0x0007e20000000200 */
[----:B------:R-:W-:Y:S01]  /*fd90*/  BAR.SYNC.DEFER_BLOCKING 0x1, 0x100 ;  /* 0x0044000000007b1d */ /* 0x000fe20000010000 */
[----:B------:R-:W-:Y:S01]  /*fda0*/  ISETP.NE.U32.AND P6, PT, RZ, UR4, PT ;  /* 0x00000004ff007c0c */ /* 0x000fe2000bfc5070 */
[----:B------:R-:W-:Y:S01]  /*fdb0*/  IMAD R3, R192, 0x40, R187 ;  /* 0x00000040c0037824 */ /* 0x000fe200078e02bb */
[----:B--2---:R-:W-:-:S02]  /*fdc0*/  MOV R0, RZ ;  /* 0x000000ff00007202 */ /* 0x004fc40000000f00 */
[----:B------:R-:W-:Y:S01]  /*fdd0*/  ISETP.NE.AND.EX P6, PT, RZ, UR5, PT, P6 ;  /* 0x00000005ff007c0c */ /* 0x000fe2000bfc5360 */
[----:B------:R-:W-:-:S12]  /*fde0*/  IMAD.WIDE R20, R3, 0x2, R20 ;  /* 0x0000000203147825 */ /* 0x000fd800078e0214 */
[----:B------:R-:W-:Y:S01]  /*fdf0*/  @P6 IADD3 R210, P4, R210, UR4, RZ ;  /* 0x00000004d2d26c10 */ /* 0x000fe2000ff9e0ff */
[----:B------:R-:W-:Y:S02]  /*fe00*/  ULDC UR4, c[0x0][0xb88] ;  /* 0x0002e20000047ab9 */ /* 0x000fe40000000800 */
[----:B------:R-:W-:Y:S01]  /*fe10*/  IMAD.U32 R3, RZ, RZ, UR4 ;  /* 0x00000004ff037e24 */ /* 0x000fe2000f8e00ff */
[----:B------:R-:W-:Y:S01]  /*fe20*/  @P6 IADD3.X R211, R211, UR5, RZ, P4, !PT ;  /* 0x00000005d3d36c10 */ /* 0x000fe2000a7fe4ff */
[----:B------:R2:W5:Y:S01]  /*fe30*/  @P0 LDG.E R0, desc[UR54][R4.64] ;  /* 0x0000003604000981 */ /* 0x000562000c1e1900 */
[C---:B------:R-:W-:Y:S02]  /*fe40*/  IADD3 R9, P1, R20.reuse, 0x1000, RZ ;  /* 0x0000100014097810 */ /* 0x040fe40007f3e0ff */
[C---:B------:R-:W-:Y:S01]  /*fe50*/  IADD3 R13, P2, R20.reuse, 0x2000, RZ ;  /* 0x00002000140d7810 */ /* 0x040fe20007f5e0ff */
[----:B------:R2:W5:Y:S01]  /*fe60*/  @P6 LDG.E R3, desc[UR54][R210.64] ;  /* 0x00000036d2036981 */ /* 0x000562000c1e1900 */
[----:B------:R-:W-:-:S02]  /*fe70*/  IADD3 R29, P3, R20, 0x3000, RZ ;  /* 0x00003000141d7810 */ /* 0x000fc40007f7e0ff */
[----:B------:R-:W-:Y:S02]  /*fe80*/  IADD3 R33, P4, R20, 0x4000, RZ ;  /* 0x0000400014217810 */ /* 0x000fe40007f9e0ff */
[----:B------:R-:W-:Y:S02]  /*fe90*/  LOP3.LUT R8, R9, 0x380, RZ, 0xc0, !PT ;  /* 0x0000038009087812 */ /* 0x000fe400078ec0ff */
[----:B------:R-:W-:Y:S02]  /*fea0*/  LOP3.LUT R12, R13, 0x380, RZ, 0xc0, !PT ;  /* 0x000003800d0c7812 */ /* 0x000fe400078ec0ff */
[----:B------:R-:W-:Y:S02]  /*feb0*/  LOP3.LUT R28, R29, 0x380, RZ, 0xc0, !PT ;  /* 0x000003801d1c7812 */ /* 0x000fe400078ec0ff */
[----:B------:R-:W-:Y:S02]  /*fec0*/  LOP3.LUT R32, R33, 0x380, RZ, 0xc0, !PT ;  /* 0x0000038021207812 */ /* 0x000fe400078ec0ff */
[----:B------:R-:W-:-:S02]  /*fed0*/  SHF.R.U64 R8, R8, 0x3, RZ ;  /* 0x0000000308087819 */ /* 0x000fc400000012ff */
[----:B------:R-:W-:Y:S02]  /*fee0*/  SHF.R.U64 R12, R12, 0x3, RZ ;  /* 0x000000030c0c7819 */ /* 0x000fe400000012ff */
[----:B------:R-:W-:Y:S02]  /*fef0*/  SHF.R.U64 R28, R28, 0x3, RZ ;  /* 0x000000031c1c7819 */ /* 0x000fe400000012ff */
[----:B------:R-:W-:Y:S02]  /*ff00*/  SHF.R.U64 R32, R32, 0x3, RZ ;  /* 0x0000000320207819 */ /* 0x000fe400000012ff */
        /* <DEDUP_REMOVED lines=15> */
[----:B-1----:R-:W-:-:S02]  /*10000*/  LOP3.LUT R36, R37, 0x380, RZ, 0xc0, !PT ;  /* 0x0000038025247812 */ /* 0x002fc400078ec0ff */
[----:B---3--:R-:W-:Y:S02]  /*10010*/  LOP3.LUT R40, R41, 0x380, RZ, 0xc0, !PT ;  /* 0x0000038029287812 */ /* 0x008fe400078ec0ff */
        /* <DEDUP_REMOVED lines=16> */
[----:B--2---:R-:W-:Y:S06]  /*10120*/  @P6 BRA `(.L_x_3732) ;  /* 0x0000000000106947 */ /* 0x004fec0003800000 */
[----:B------:R-:W-:Y:S05]  /*10130*/  @!P0 BRA `(.L_x_3732) ;  /* 0x00000000000c8947 */ /* 0x000fea0003800000 */
[----:B------:R-:W2:Y:S04]  /*10140*/  LDG.E R6, desc[UR54][R4.64] ;  /* 0x0000003604067981 */ /* 0x000ea8000c1e1900 */
[----:B-----5:R-:W2:Y:S02]  /*10150*/  LDG.E R3, desc[UR54][R4.64+0x4] ;  /* 0x0000043604037981 */ /* 0x020ea4000c1e1900 */
[----:B--2---:R-:W-:-:S07]  /*10160*/  IMAD.IADD R3, R3, 0x1, -R6 ;  /* 0x0000000103037824 */ /* 0x004fce00078e0a06 */
.L_x_3732:
        /* <DEDUP_REMOVED lines=33> */
[----:B------:R-:W-:Y:S01]  /*10380*/  IMAD.X R73, RZ, RZ, R21, P3 ;  /* 0x000000ffff497224 */ /* 0x000fe200018e0615 */
[----:B------:R-:W-:Y:S02]  /*10390*/  IADD3.X R65, RZ, R21, RZ, P1, !PT ;  /* 0x00000015ff417210 */ /* 0x000fe40000ffe4ff */
[----:B------:R-:W-:-:S02]  /*103a0*/  LOP3.LUT R20, R7, R20, RZ, 0x3c, !PT ;  /* 0x0000001407147212 */ /* 0x000fc400078e3cff */
[----:B------:R-:W-:Y:S02]  /*103b0*/  LOP3.LUT R76, R4, R5, RZ, 0x3c, !PT ;  /* 0x00000005044c7212 */ /* 0x000fe400078e3cff */
[----:B------:R-:W-:Y:S02]  /*103c0*/  SHF.R.S32.HI R80, RZ, 0x1f, R209 ;  /* 0x0000001fff507819 */ /* 0x000fe400000114d1 */
[----:B------:R-:W-:Y:S02]  /*103d0*/  SEL R83, R212, RZ, !P0 ;  /* 0x000000ffd4537207 */ /* 0x000fe40004000000 */
[----:B------:R-:W-:Y:S02]  /*103e0*/  SEL R216, R216, RZ, !P0 ;  /* 0x000000ffd8d87207 */ /* 0x000fe40004000000 */
[----:B-----5:R-:W-:Y:S01]  /*103f0*/  SHF.R.S32.HI R81, RZ, 0x1f, R0 ;  /* 0x0000001fff517819 */ /* 0x020fe20000011400 */
[----:B------:R-:W-:Y:S06]  /*10400*/  @P5 BRA `(.L_x_3733) ;  /* 0x0000000000645947 */ /* 0x000fec0003800000 */
[----:B------:R-:W-:Y:S01]  /*10410*/  ULDC.64 UR4, c[0x0][0xc70] ;  /* 0x00031c0000047ab9 */ /* 0x000fe20000000a00 */
[----:B------:R-:W-:Y:S02]  /*10420*/  IMAD.MOV.U32 R4, RZ, RZ, R0 ;  /* 0x000000ffff047224 */ /* 0x000fe400078e0000 */
        /* <DEDUP_REMOVED lines=8> */
[----:B------:R-:W-:Y:S01]  /*104b0*/  IMAD R14, R214, 0x40, R188 ;  /* 0x00000040d60e7824 */ /* 0x000fe200078e02bc */
[----:B------:R-:W-:Y:S01]  /*104c0*/  ISETP.NE.AND P0, PT, R190, R7, PT ;  /* 0x00000007be00720c */ /* 0x000fe20003f05270 */
[----:B------:R-:W-:-:S03]  /*104d0*/  IMAD.WIDE.U32 R4, R83, UR4, R4 ;  /* 0x0000000453047c25 */ /* 0x000fc6000f8e0004 */
[----:B------:R-:W-:Y:S01]  /*104e0*/  SHF.R.S32.HI R7, RZ, 0x1f, R14 ;  /* 0x0000001fff077819 */ /* 0x000fe2000001140e */
[----:B------:R-:W-:Y:S01]  /*104f0*/  IMAD R11, R83, UR5, R6 ;  /* 0x00000005530b7c24 */ /* 0x000fe2000f8e0206 */
[C---:B------:R-:W-:Y:S01]  /*10500*/  IADD3 R10, P2, R14.reuse, R4, RZ ;  /* 0x000000040e0a7210 */ /* 0x040fe20007f5e0ff */
[C---:B------:R-:W-:Y:S01]  /*10510*/  VIADD R6, R14.reuse, 0x8 ;  /* 0x000000080e067836 */ /* 0x040fe20000000000 */
[----:B------:R-:W-:Y:S01]  /*10520*/  ISETP.GE.OR P1, PT, R14, R3, P0 ;  /* 0x000000030e00720c */ /* 0x000fe20000726670 */
[----:B------:R-:W-:Y:S01]  /*10530*/  ULDC.64 UR4, c[0x0][0xc40] ;  /* 0x0003100000047ab9 */ /* 0x000fe20000000a00 */
[----:B------:R-:W-:Y:S02]  /*10540*/  IADD3.X R7, R7, R5, R11, P2, !PT ;  /* 0x0000000507077210 */ /* 0x000fe400017fe40b */
[----:B------:R-:W-:Y:S02]  /*10550*/  ISETP.GE.OR P0, PT, R6, R3, P0 ;  /* 0x000000030600720c */ /* 0x000fe40000706670 */
[----:B------:R-:W-:-:S04]  /*10560*/  LEA R4, P2, R10, UR4, 0x2 ;  /* 0x000000040a047c11 */ /* 0x000fc8000f8410ff */
[----:B------:R-:W-:-:S05]  /*10570*/  LEA.HI.X R5, R10, UR5, R7, 0x2, P2 ;  /* 0x000000050a057c11 */ /* 0x000fca00090f1407 */
[----:B------:R1:W-:Y:S04]  /*10580*/  @!P1 STG.E desc[UR54][R4.64], R172 ;  /* 0x000000ac04009986 */ /* 0x0003e8000c101936 */
[----:B------:R1:W-:Y:S02]  /*10590*/  @!P0 STG.E desc[UR54][R4.64+0x20], R173 ;  /* 0x000020ad04008986 */ /* 0x0003e4000c101936 */
.L_x_3733:
[----:B------:R-:W2:Y:S01]  /*105a0*/  LDC R90, c[0x0][0xb8c] ;  /* 0x0002e300ff5a7b82 */ /* 0x000ea20000000800 */
[----:B-1----:R1:W5:Y:S01]  /*105b0*/  LD.E.128 R4, desc[UR54][R20.64] ;  /* 0x0000003614047980 */ /* 0x002362000c101d00 */
[----:B------:R-:W-:Y:S02]  /*105c0*/  ULDC.64 UR4, c[0x0][0xba0] ;  /* 0x0002e80000047ab9 */ /* 0x000fe40000000a00 */
[----:B------:R-:W-:Y:S01]  /*105d0*/  IMAD R81, R81, UR4, RZ ;  /* 0x0000000451517c24 */ /* 0x000fe2000f8e02ff */
[----:B------:R-:W5:Y:S01]  /*105e0*/  LD.E.128 R8, desc[UR54][R8.64] ;  /* 0x0000003608087980 */ /* 0x000f62000c101d00 */
[----:B------:R-:W-:-:S03]  /*105f0*/  VIADD R24, R187, 0x40 ;  /* 0x00000040bb187836 */ /* 0x000fc60000000000 */
[----:B------:R-:W5:Y:S01]  /*10600*/  LD.E.128 R12, desc[UR54][R12.64] ;  /* 0x000000360c0c7980 */ /* 0x000f62000c101d00 */
[--C-:B-1----:R-:W-:Y:S01]  /*10610*/  SHF.R.S32.HI R21, RZ, 0x1f, R187.reuse ;  /* 0x0000001fff157819 */ /* 0x102fe200000114bb */
[----:B------:R-:W-:Y:S02]  /*10620*/  IMAD.MOV.U32 R20, RZ, RZ, R187 ;  /* 0x000000ffff147224 */ /* 0x000fe400078e00bb */
[----:B------:R-:W5:Y:S01]  /*10630*/  LD.E.128 R28, desc[UR54][R28.64] ;  /* 0x000000361c1c7980 */ /* 0x000f62000c101d00 */
[C---:B------:R-:W-:Y:S02]  /*10640*/  IMAD R81, R0.reuse, UR5, R81 ;  /* 0x0000000500517c24 */ /* 0x040fe4000f8e0251 */
[----:B------:R-:W-:Y:S01]  /*10650*/  IMAD.WIDE.U32 R20, R0, UR4, R20 ;  /* 0x0000000400147c25 */ /* 0x000fe2000f8e0014 */
[----:B------:R-:W5:Y:S03]  /*10660*/  LD.E.128 R32, desc[UR54][R32.64] ;  /* 0x0000003620207980 */ /* 0x000f66000c101d00 */
[----:B------:R-:W-:Y:S01]  /*10670*/  IMAD R3, R214, -0x40, R3 ;  /* 0xffffffc0d6037824 */ /* 0x000fe200078e0203 */
[----:B------:R-:W5:Y:S01]  /*10680*/  LD.E.128 R36, desc[UR54][R36.64] ;  /* 0x0000003624247980 */ /* 0x000f62000c101d00 */
[----:B------:R-:W-:-:S03]  /*10690*/  VIADD R0, R192, 0x20 ;  /* 0x00000020c0007836 */ /* 0x000fc60000000000 */
[----:B------:R-:W5:Y:S01]  /*106a0*/  LD.E.128 R40, desc[UR54][R40.64] ;  /* 0x0000003628287980 */ /* 0x000f62000c101d00 */
[-C--:B--2---:R-:W-:Y:S01]  /*106b0*/  ISETP.GE.AND P3, PT, R24, R90.reuse, PT ;  /* 0x0000005a1800720c */ /* 0x084fe20003f66270 */
[C---:B------:R-:W-:Y:S01]  /*106c0*/  VIADD R87, R187.reuse, 0xc0 ;  /* 0x000000c0bb577836 */ /* 0x040fe20000000000 */
[-C--:B------:R-:W-:Y:S01]  /*106d0*/  ISETP.GE.AND P0, PT, R0, R3.reuse, PT ;  /* 0x000000030000720c */ /* 0x080fe20003f06270 */
[----:B------:R-:W5:Y:S01]  /*106e0*/  LD.E.128 R44, desc[UR54][R44.64] ;  /* 0x000000362c2c7980 */ /* 0x000f62000c101d00 */
[----:B------:R-:W-:Y:S01]  /*106f0*/  ISETP.GE.AND P1, PT, R192, R3, PT ;  /* 0x00000003c000720c */ /* 0x000fe20003f26270 */
[----:B------:R-:W-:Y:S01]  /*10700*/  ULDC.64 UR4, c[0x0][0xbe0] ;  /* 0x0002f80000047ab9 */ /* 0x000fe20000000a00 */
[----:B------:R-:W-:Y:S01]  /*10710*/  SEL R3, RZ, 0xffffffff, P3 ;  /* 0xffffffffff037807 */ /* 0x000fe20001800000 */
[----:B------:R-:W5:Y:S01]  /*10720*/  LD.E.128 R48, desc[UR54][R48.64] ;  /* 0x0000003630307980 */ /* 0x000f62000c101d00 */
[----:B------:R-:W-:-:S03]  /*10730*/  ISETP.GE.AND P2, PT, R187, R90, PT ;  /* 0x0000005abb00720c */ /* 0x000fc60003f46270 */
[----:B------:R-:W5:Y:S01]  /*10740*/  LD.E.128 R52, desc[UR54][R52.64] ;  /* 0x0000003634347980 */ /* 0x000f62000c101d00 */
[----:B------:R-:W-:-:S03]  /*10750*/  IADD3 R86, R187, 0x80, RZ ;  /* 0x00000080bb567810 */ /* 0x000fc60007ffe0ff */
[----:B------:R-:W5:Y:S04]  /*10760*/  LD.E.128 R56, desc[UR54][R56.64] ;  /* 0x0000003638387980 */ /* 0x000f68000c101d00 */
[----:B------:R-:W5:Y:S04]  /*10770*/  LD.E.128 R60, desc[UR54][R60.64] ;  /* 0x000000363c3c7980 */ /* 0x000f68000c101d00 */
[----:B------:R-:W5:Y:S04]  /*10780*/  LD.E.128 R64, desc[UR54][R64.64] ;  /* 0x0000003640407980 */ /* 0x000f68000c101d00 */
[----:B------:R-:W5:Y:S04]  /*10790*/  LD.E.128 R68, desc[UR54][R68.64] ;  /* 0x0000003644447980 */ /* 0x000f68000c101d00 */
[----:B------:R-:W5:Y:S04]  /*107a0*/  LD.E.128 R72, desc[UR54][R72.64] ;  /* 0x0000003648487980 */ /* 0x000f68000c101d00 */
[----:B------:R-:W5:Y:S01]  /*107b0*/  LD.E.128 R76, desc[UR54][R76.64] ;  /* 0x000000364c4c7980 */ /* 0x000f62000c101d00 */
[----:B------:R-:W-:Y:S01]  /*107c0*/  IMAD.SHL.U32 R3, R3, 0x2, RZ ;  /* 0x0000000203037824 */ /* 0x000fe200078e00ff */
[----:B------:R-:W-:Y:S01]  /*107d0*/  SEL R0, RZ, 0x1, P2 ;  /* 0x00000001ff007807 */ /* 0x000fe20001000000 */
[----:B------:R-:W-:Y:S01]  /*107e0*/  IMAD.IADD R21, R21, 0x1, R81 ;  /* 0x0000000115157824 */ /* 0x000fe200078e0251 */
[----:B------:R-:W-:Y:S01]  /*107f0*/  @!PT LDS RZ, [RZ] ;  /* 0x00000000fffff984 */ /* 0x000fe20000000800 */
[----:B------:R-:W-:Y:S01]  /*10800*/  @!PT LDS RZ, [RZ] ;  /* 0x00000000fffff984 */ /* 0x000fe20000000800 */
[----:B------:R-:W-:Y:S01]  /*10810*/  @!PT LDS RZ, [RZ] ;  /* 0x00000000fffff984 */ /* 0x000fe20000000800 */
[----:B------:R-:W-:Y:S01]  /*10820*/  @!PT LDS RZ, [RZ] ;  /* 0x00000000fffff984 */ /* 0x000fe20000000800 */
[----:B------:R1:W-:Y:S06]  /*10830*/  MEMBAR.ALL.CTA ;  /* 0x0000000000007992 */ /* 0x0003ec0000008000 */
[----:B-1----:R-:W1:Y:S01]  /*10840*/  FENCE.VIEW.ASYNC.S ;  /* 0x00000000000073c6 */ /* 0x002e620000000000 */
[----:B------:R-:W-:Y:S01]  /*10850*/  IMAD R80, R80, UR4, RZ ;  /* 0x0000000450507c24 */ /* 0x000fe2000f8e02ff */
[-C--:B------:R-:W-:Y:S01]  /*10860*/  ISETP.GE.AND P2, PT, R86, R90.reuse, PT ;  /* 0x0000005a5600720c */ /* 0x080fe20003f46270 */
[----:B------:R-:W-:Y:S01]  /*10870*/  IMAD.WIDE.U32 R20, R209, UR4, R20 ;  /* 0x00000004d1147c25 */ /* 0x000fe2000f8e0014 */
[----:B------:R-:W-:Y:S01]  /*10880*/  ISETP.GE.AND P3, PT, R87, R90, PT ;  /* 0x0000005a5700720c */ /* 0x000fe20003f66270 */
[----:B------:R-:W-:Y:S01]  /*10890*/  BSSY B1, `(.L_x_3734) ;  /* 0x000003b000017945 */ /* 0x000fe20003800000 */
[----:B------:R-:W-:Y:S01]  /*108a0*/  LOP3.LUT R0, R3, 0x2, R0, 0xe2, !PT ;  /* 0x0000000203007812 */ /* 0x000fe200078ee200 */
[----:B------:R-:W-:Y:S01]  /*108b0*/  IMAD R81, R209, UR5, R80 ;  /* 0x00000005d1517c24 */ /* 0x000fe2000f8e0250 */
[----:B------:R-:W-:Y:S01]  /*108c0*/  SEL R3, RZ, 0x4, P2 ;  /* 0x00000004ff037807 */ /* 0x000fe20001000000 */
[C---:B------:R-:W-:Y:S01]  /*108d0*/  VIADD R88, R187.reuse, 0x100 ;  /* 0x00000100bb587836 */ /* 0x040fe20000000000 */
[----:B------:R-:W-:Y:S01]  /*108e0*/  SEL R80, RZ, 0x8, P3 ;  /* 0x00000008ff507807 */ /* 0x000fe20001800000 */
[----:B------:R-:W-:Y:S01]  /*108f0*/  VIADD R89, R187, 0x140 ;  /* 0x00000140bb597836 */ /* 0x000fe20000000000 */
[----:B------:R-:W-:Y:S01]  /*10900*/  ULDC.64 UR4, c[0x0][0xbe8] ;  /* 0x0002fa0000047ab9 */ /* 0x000fe20000000a00 */
[----:B------:R-:W-:Y:S01]  /*10910*/  IMAD.IADD R21, R21, 0x1, R81 ;  /* 0x0000000115157824 */ /* 0x000fe200078e0251 */
[----:B------:R-:W-:Y:S01]  /*10920*/  LOP3.LUT R3, R80, R0, R3, 0xfe, !PT ;  /* 0x0000000050037212 */ /* 0x000fe200078efe03 */
[----:B------:R-:W-:Y:S01]  /*10930*/  VIADD R81, R187, 0x180 ;  /* 0x00000180bb517836 */ /* 0x000fe20000000000 */
[-C--:B------:R-:W-:Y:S01]  /*10940*/  ISETP.GE.AND P2, PT, R88, R90.reuse, PT ;  /* 0x0000005a5800720c */ /* 0x080fe20003f46270 */
[----:B------:R-:W-:Y:S01]  /*10950*/  VIADD R0, R2, 0x38820 ;  /* 0x0003882002007836 */ /* 0x000fe20000000000 */
[-C--:B------:R-:W-:Y:S01]  /*10960*/  ISETP.GE.AND P3, PT, R89, R90.reuse, PT ;  /* 0x0000005a5900720c */ /* 0x080fe20003f66270 */
[----:B------:R-:W-:Y:S01]  /*10970*/  VIADD R82, R187, 0x1c0 ;  /* 0x000001c0bb527836 */ /* 0x000fe20000000000 */
[----:B------:R-:W-:-:S02]  /*10980*/  ISETP.GE.AND P4, PT, R81, R90, PT ;  /* 0x0000005a5100720c */ /* 0x000fc40003f86270 */
[----:B------:R-:W-:Y:S02]  /*10990*/  SEL R80, RZ, 0x10, P2 ;  /* 0x00000010ff507807 */ /* 0x000fe40001000000 */
[----:B------:R-:W-:Y:S02]  /*109a0*/  SEL R81, RZ, 0x20, P3 ;  /* 0x00000020ff517807 */ /* 0x000fe40001800000 */
[----:B------:R-:W-:Y:S02]  /*109b0*/  PRMT R0, RZ, 0x654, R0 ;  /* 0x00000654ff007816 */ /* 0x000fe40000000000 */
[----:B------:R-:W-:Y:S01]  /*109c0*/  LOP3.LUT R3, R81, R3, R80, 0xfe, !PT ;  /* 0x0000000351037212 */ /* 0x000fe200078efe50 */
[----:B------:R-:W-:Y:S01]  /*109d0*/  IMAD R80, R216, UR4, RZ ;  /* 0x00000004d8507c24 */ /* 0x000fe2000f8e02ff */
[----:B-1----:R1:W-:Y:S01]  /*109e0*/  SYNCS.ARRIVE.TRANS64.RED.A1T0 RZ, [R0+URZ], RZ ;  /* 0x000000ff00ff79a7 */ /* 0x0023e2000810043f */
[----:B------:R-:W-:Y:S02]  /*109f0*/  ISETP.GE.AND P2, PT, R82, R90, PT ;  /* 0x0000005a5200720c */ /* 0x000fe40003f46270 */
[----:B------:R-:W-:Y:S01]  /*10a00*/  SHF.R.S32.HI R193, RZ, 0x1f, R192 ;  /* 0x0000001fffc17819 */ /* 0x000fe200000114c0 */
[----:B------:R-:W-:-:S02]  /*10a10*/  IMAD R85, R83, UR5, R80 ;  /* 0x0000000553557c24 */ /* 0x000fc4000f8e0250 */
[----:B------:R-:W-:Y:S01]  /*10a20*/  IMAD.WIDE.U32 R82, R83, UR4, R20 ;  /* 0x0000000453527c25 */ /* 0x000fe2000f8e0014 */
[----:B-1----:R-:W-:-:S03]  /*10a30*/  SEL R0, RZ, 0x40, P4 ;  /* 0x00000040ff007807 */ /* 0x002fc60002000000 */
[----:B------:R-:W-:Y:S01]  /*10a40*/  IMAD.WIDE R80, R214, 0x40, R192 ;  /* 0x00000040d6507825 */ /* 0x000fe200078e02c0 */
[----:B------:R-:W-:Y:S02]  /*10a50*/  LOP3.LUT R0, R3, R0, RZ, 0xfc, !PT ;  /* 0x0000000003007212 */ /* 0x000fe400078efcff */
[----:B------:R-:W-:Y:S01]  /*10a60*/  SEL R3, RZ, 0x80, P2 ;  /* 0x00000080ff037807 */ /* 0x000fe20001000000 */
[----:B------:R-:W-:-:S03]  /*10a70*/  IMAD.IADD R91, R83, 0x1, R85 ;  /* 0x00000001535b7824 */ /* 0x000fc600078e0255 */
        /* <DEDUP_REMOVED lines=14> */
[----:B------:R-:W-:Y:S01]  /*10b60*/  IMAD.IADD R21, R21, 0x1, R85 ;  /* 0x0000000115157824 */ /* 0x000fe200078e0255 */
[----:B------:R-:W-:-:S04]  /*10b70*/  LEA R84, P1, R20, UR4, 0x1 ;  /* 0x0000000414547c11 */ /* 0x000fc8000f8208ff */
        /* <DEDUP_REMOVED lines=12> */
.L_x_3735:
[----:B------:R-:W-:Y:S05]  /*10c40*/  BSYNC B1 ;  /* 0x0000000000017941 */ /* 0x000fea0003800000 */
.L_x_3734:
        /* <DEDUP_REMOVED lines=16> */
[----:B------:R-:W-:Y:S02]  /*10d50*/  LEA R6, P6, R4, UR4, 0x1 ;  /* 0x0000000404067c11 */ /* 0x000fe4000f8c08ff */
[----:B------:R-:W-:-:S04]  /*10d60*/  IADD3 R5, R5, R7, RZ ;  /* 0x0000000705057210 */ /* 0x000fc80007ffe0ff */
        /* <DEDUP_REMOVED lines=13> */
.L_x_3731:
        /* <DEDUP_REMOVED lines=19> */
[----:B------:R-:W4:Y:S04]  /*10f70*/  LDG.E R0, desc[UR54][R4.64] ;  /* 0x0000003604007981 */ /* 0x000f28000c1e1900 */
[----:B-----5:R-:W4:Y:S02]  /*10f80*/  LDG.E R3, desc[UR54][R4.64+0x4] ;  /* 0x0000043604037981 */ /* 0x020f24000c1e1900 */
[----:B----4-:R-:W-:-:S07]  /*10f90*/  IMAD.IADD R3, R3, 0x1, -R0 ;  /* 0x0000000103037824 */ /* 0x010fce00078e0a00 */
.L_x_3737:
[----:B------:R-:W-:Y:S01]  /*10fa0*/  BSSY B1, `(.L_x_3738) ;  /* 0x000001d000017945 */ /* 0x000fe20003800000 */
[----:B------:R-:W-:Y:S02]  /*10fb0*/  SHF.R.S32.HI R10, RZ, 0x1f, R209 ;  /* 0x0000001fff0a7819 */ /* 0x000fe400000114d1 */
[----:B------:R-:W-:Y:S02]  /*10fc0*/  SHF.R.S32.HI R12, RZ, 0x1f, R187 ;  /* 0x0000001fff0c7819 */ /* 0x000fe400000114bb */
[----:B------:R-:W-:Y:S02]  /*10fd0*/  SEL R11, R212, RZ, !P0 ;  /* 0x000000ffd40b7207 */ /* 0x000fe40004000000 */
[----:B------:R-:W-:Y:S02]  /*10fe0*/  SEL R216, R216, RZ, !P0 ;  /* 0x000000ffd8d87207 */ /* 0x000fe40004000000 */
[----:B-----5:R-:W-:Y:S01]  /*10ff0*/  SHF.R.S32.HI R8, RZ, 0x1f, R9 ;  /* 0x0000001fff087819 */ /* 0x020fe20000011409 */
[----:B------:R-:W-:Y:S06]  /*11000*/  @P2 BRA `(.L_x_3739) ;  /* 0x0000000000582947 */ /* 0x000fec0003800000 */
[----:B------:R-:W4:Y:S02]  /*11010*/  S2R R0, SR_TID.X ;  /* 0x0000000000007919 */ /* 0x000f240000002100 */
[----:B----4-:R-:W-:-:S04]  /*11020*/  IMAD R0, R214, 0x40, R0 ;  /* 0x00000040d6007824 */ /* 0x010fc800078e0200 */
[----:B------:R-:W-:-:S05]  /*11030*/  VIADD R0, R0, 0xffffff80 ;  /* 0xffffff8000007836 */ /* 0x000fca0000000000 */
[----:B------:R-:W-:-:S13]  /*11040*/  ISETP.GE.AND P0, PT, R0, R3, PT ;  /* 0x000000030000720c */ /* 0x000fda0003f06270 */
[----:B------:R-:W-:Y:S05]  /*11050*/  @P0 BRA `(.L_x_3739) ;  /* 0x0000000000440947 */ /* 0x000fea0003800000 */
[----:B---3--:R-:W-:Y:S01]  /*11060*/  IADD3 R4, P0, R0, R9, RZ ;  /* 0x0000000900047210 */ /* 0x008fe20007f1e0ff */
[----:B------:R-:W-:-:S03]  /*11070*/  ULDC.64 UR4, c[0x0][0xc70] ;  /* 0x00031c0000047ab9 */ /* 0x000fc60000000a00 */
[----:B------:R-:W-:Y:S01]  /*11080*/  LEA.HI.X.SX32 R5, R0, R8, 0x1, P0 ;  /* 0x0000000800057211 */ /* 0x000fe200000f0eff */
[----:B------:R-:W-:-:S04]  /*11090*/  IMAD R0, R10, UR4, RZ ;  /* 0x000000040a007c24 */ /* 0x000fc8000f8e02ff */
        /* <DEDUP_REMOVED lines=13> */
.L_x_3739:
[----:B------:R-:W-:Y:S05]  /*11170*/  BSYNC B1 ;  /* 0x0000000000017941 */ /* 0x000fea0003800000 */
.L_x_3738:
[----:B------:R-:W-:Y:S01]  /*11180*/  ULDC.64 UR4, c[0x0][0xba0] ;  /* 0x0002e80000047ab9 */ /* 0x000fe20000000a00 */
[----:B---3--:R-:W-:Y:S01]  /*11190*/  IMAD.MOV.U32 R4, RZ, RZ, R187 ;  /* 0x000000ffff047224 */ /* 0x008fe200078e00bb */
[----:B--2---:R-:W-:Y:S01]  /*111a0*/  ISETP.GE.AND P2, PT, R187, R14, PT ;  /* 0x0000000ebb00720c */ /* 0x004fe20003f46270 */
[----:B----4-:R-:W-:Y:S01]  /*111b0*/  IMAD.MOV.U32 R5, RZ, RZ, R12 ;  /* 0x000000ffff057224 */ /* 0x010fe200078e000c */
[----:B------:R-:W-:Y:S01]  /*111c0*/  BSSY B1, `(.L_x_3740) ;  /* 0x000004d000017945 */ /* 0x000fe20003800000 */
[----:B------:R-:W-:Y:S02]  /*111d0*/  IMAD R0, R8, UR4, RZ ;  /* 0x0000000408007c24 */ /* 0x000fe4000f8e02ff */
[----:B------:R-:W-:-:S04]  /*111e0*/  IMAD.WIDE.U32 R4, R9, UR4, R4 ;  /* 0x0000000409047c25 */ /* 0x000fc8000f8e0004 */
[----:B------:R-:W-:Y:S01]  /*111f0*/  IMAD R9, R9, UR5, R0 ;  /* 0x0000000509097c24 */ /* 0x000fe2000f8e0200 */
[----:B------:R-:W-:Y:S01]  /*11200*/  ULDC.64 UR4, c[0x0][0xbe0] ;  /* 0x0002f80000047ab9 */ /* 0x000fe20000000a00 */
[----:B------:R-:W-:Y:S02]  /*11210*/  VIADD R13, R187, 0x40 ;  /* 0x00000040bb0d7836 */ /* 0x000fe40000000000 */
[----:B------:R-:W-:Y:S02]  /*11220*/  IMAD R0, R10, UR4, RZ ;  /* 0x000000040a007c24 */ /* 0x000fe4000f8e02ff */
[----:B------:R-:W-:Y:S01]  /*11230*/  IMAD R3, R214, -0x40, R3 ;  /* 0xffffffc0d6037824 */ /* 0x000fe200078e0203 */
[-C--:B------:R-:W-:Y:S01]  /*11240*/  ISETP.GE.AND P0, PT, R13, R14.reuse, PT ;  /* 0x0000000e0d00720c */ /* 0x080fe20003f06270 */
[----:B------:R-:W-:Y:S02]  /*11250*/  IMAD R7, R209, UR5, R0 ;  /* 0x00000005d1077c24 */ /* 0x000fe4000f8e0200 */
[C---:B------:R-:W-:Y:S01]  /*11260*/  VIADD R0, R192.reuse, 0x20 ;  /* 0x00000020c0007836 */ /* 0x040fe20000000000 */
[----:B------:R-:W-:Y:S01]  /*11270*/  SEL R6, RZ, 0xffffffff, P0 ;  /* 0xffffffffff067807 */ /* 0x000fe20000000000 */
[----:B------:R-:W-:Y:S01]  /*11280*/  IMAD.IADD R5, R5, 0x1, R9 ;  /* 0x0000000105057824 */ /* 0x000fe200078e0209 */
[-C--:B------:R-:W-:Y:S01]  /*11290*/  ISETP.GE.AND P1, PT, R192, R3.reuse, PT ;  /* 0x00000003c000720c */ /* 0x080fe20003f26270 */
[C---:B------:R-:W-:Y:S01]  /*112a0*/  VIADD R15, R187.reuse, 0x80 ;  /* 0x00000080bb0f7836 */ /* 0x040fe20000000000 */
[----:B------:R-:W-:Y:S01]  /*112b0*/  ISETP.GE.AND P0, PT, R0, R3, PT ;  /* 0x000000030000720c */ /* 0x000fe20003f06270 */
[----:B------:R-:W-:Y:S01]  /*112c0*/  VIADD R21, R187, 0xc0 ;  /* 0x000000c0bb157836 */ /* 0x000fe20000000000 */
[----:B------:R-:W-:Y:S01]  /*112d0*/  SEL R0, RZ, 0x1, P2 ;  /* 0x00000001ff007807 */ /* 0x000fe20001000000 */
[----:B------:R-:W-:Y:S01]  /*112e0*/  IMAD.WIDE.U32 R4, R209, UR4, R4 ;  /* 0x00000004d1047c25 */ /* 0x000fe2000f8e0004 */
[----:B------:R-:W-:Y:S01]  /*112f0*/  SHF.L.U32 R3, R6, 0x1, RZ ;  /* 0x0000000106037819 */ /* 0x000fe200000006ff */
[----:B------:R-:W-:Y:S01]  /*11300*/  ULDC.64 UR4, c[0x0][0xbe8] ;  /* 0x0002fa0000047ab9 */ /* 0x000fe20000000a00 */
[-C--:B------:R-:W-:Y:S01]  /*11310*/  ISETP.GE.AND P2, PT, R15, R14.reuse, PT ;  /* 0x0000000e0f00720c */ /* 0x080fe20003f46270 */
[----:B------:R-:W-:Y:S01]  /*11320*/  VIADD R29, R187, 0x100 ;  /* 0x00000100bb1d7836 */ /* 0x000fe20000000000 */
[-C--:B------:R-:W-:Y:S01]  /*11330*/  ISETP.GE.AND P3, PT, R21, R14.reuse, PT ;  /* 0x0000000e1500720c */ /* 0x080fe20003f66270 */
[----:B------:R-:W-:Y:S01]  /*11340*/  VIADD R31, R187, 0x140 ;  /* 0x00000140bb1f7836 */ /* 0x000fe20000000000 */
[----:B------:R-:W-:Y:S01]  /*11350*/  LOP3.LUT R0, R3, 0x2, R0, 0xe2, !PT ;  /* 0x0000000203007812 */ /* 0x000fe200078ee200 */
[----:B------:R-:W-:Y:S01]  /*11360*/  IMAD.IADD R5, R5, 0x1, R7 ;  /* 0x0000000105057824 */ /* 0x000fe200078e0207 */
[----:B------:R-:W-:Y:S01]  /*11370*/  SEL R3, RZ, 0x4, P2 ;  /* 0x00000004ff037807 */ /* 0x000fe20001000000 */
        /* <DEDUP_REMOVED lines=18> */
[----:B------:R-:W-:Y:S01]  /*114a0*/  SEL R0, RZ, 0x80, P2 ;  /* 0x00000080ff007807 */ /* 0x000fe20001000000 */
[----:B------:R-:W-:Y:S02]  /*114b0*/  IMAD.IADD R11, R7, 0x1, R3 ;  /* 0x00000001070b7824 */ /* 0x000fe400078e0203 */
        /* <DEDUP_REMOVED lines=29> */
.L_x_3741:
[----:B------:R-:W-:Y:S05]  /*11690*/  BSYNC B1 ;  /* 0x0000000000017941 */ /* 0x000fea0003800000 */
.L_x_3740:
        /* <DEDUP_REMOVED lines=29> */
.L_x_3736:
[----:B------:R-:W-:Y:S05]  /*11870*/  BSYNC B0 ;  /* 0x0000000000007941 */ /* 0x000fea0003800000 */
.L_x_3730:
[----:B------:R-:W-:Y:S02]  /*11880*/  ULDC UR4, c[0x0][0xd14] ;  /* 0x0003450000047ab9 */ /* 0x000fe40000000800 */
[----:B-1----:R-:W-:-:S13]  /*11890*/  ISETP.GE.AND P0, PT, R27, UR4, PT ;  /* 0x000000041b007c0c */ /* 0x002fda000bf06270 */
[----:B------:R-:W-:Y:S05]  /*118a0*/  @!P0 BRA `(.L_x_3742) ;  /* 0xfffffef800248947 */ /* 0x000fea000383ffff */
[----:B------:R-:W-:Y:S05]  /*118b0*/  BRA `(.L_x_3625) ;  /* 0x00000060007c7947 */ /* 0x000fea0003800000 */
.L_x_3623:
        /* <DEDUP_REMOVED lines=57> */
[----:B------:R-:W-:Y:S01]  /*11c50*/  ULDC UR5, c[0x0][0xd14] ;  /* 0x0003450000057ab9 */ /* 0x000fe20000000800 */
[----:B------:R-:W-:Y:S01]  /*11c60*/  IMAD.MOV.U32 R19, RZ, RZ, RZ ;  /* 0x000000ffff137224 */ /* 0x000fe200078e00ff */
[----:B------:R-:W-:Y:S01]  /*11c70*/  ULDC UR7, c[0x0][0xd14] ;  /* 0x0003450000077ab9 */ /* 0x000fe20000000800 */
[----:B------:R-:W-:-:S05]  /*11c80*/  ULDC UR4, c[0x0][0xd10] ;  /* 0x0003440000047ab9 */ /* 0x000fca0000000800 */
.L_x_3747:
        /* <DEDUP_REMOVED lines=9> */
[C---:B------:R-:W-:Y:S02]  /*11d20*/  ISETP.NE.AND P1, PT, R8.reuse, 0x1f, PT ;  /* 0x0000001f0800780c */ /* 0x040fe40003f25270 */
[----:B------:R-:W-:-:S04]  /*11d30*/  IADD3 R7, R8, R19, RZ ;  /* 0x0000001308077210 */ /* 0x000fc80007ffe0ff */
[----:B------:R-:W-:-:S13]  /*11d40*/  ISETP.GE.OR P0, PT, R7, UR5, !P1 ;  /* 0x0000000507007c0c */ /* 0x000fda000cf06670 */
[----:B------:R-:W-:Y:S05]  /*11d50*/  @P0 BRA `(.L_x_3746) ;  /* 0x00000000000c0947 */ /* 0x000fea0003800000 */
[----:B------:R-:W0:Y:S02]  /*11d60*/  LDC.64 R2, c[0x0][0xd58] ;  /* 0x00035600ff027b82 */ /* 0x000e240000000a00 */
[----:B0-----:R-:W-:-:S05]  /*11d70*/  IMAD.WIDE R2, R7, 0x4, R2 ;  /* 0x0000000407027825 */ /* 0x001fca00078e0202 */
[----:B------:R0:W5:Y:S02]  /*11d80*/  LDG.E R0, desc[UR54][R2.64] ;  /* 0x0000003602007981 */ /* 0x000164000c1e1900 */
.L_x_3746:
[----:B------:R-:W-:Y:S05]  /*11d90*/  BSYNC B0 ;  /* 0x0000000000007941 */ /* 0x000fea0003800000 */
.L_x_3745:
        /* <DEDUP_REMOVED lines=26> */
.L_x_3743:
        /* <DEDUP_REMOVED lines=16> */
.L_x_3748:
        /* <DEDUP_REMOVED lines=12> */
[----:B------:R-:W-:Y:S01]  /*12100*/  @!P0 IMAD.IADD R3, R3, 0x1, -R6 ;  /* 0x0000000103038824 */ /* 0x000fe200078e0a06 */
[----:B------:R-:W-:-:S04]  /*12110*/  @!P0 IADD3 R2, R2, 0x1, RZ ;  /* 0x0000000102028810 */ /* 0x000fc80007ffe0ff */
        /* <DEDUP_REMOVED lines=11> */
.L_x_3744:
[----:B------:R-:W-:Y:S02]  /*121d0*/  IMAD.MOV.U32 R17, RZ, RZ, RZ ;  /* 0x000000ffff117224 */ /* 0x000fe400078e00ff */
[----:B------:R-:W-:Y:S02]  /*121e0*/  IMAD.U32 R16, RZ, RZ, UR6 ;  /* 0x00000006ff107e24 */ /* 0x000fe4000f8e00ff */
[----:B------:R-:W-:-:S07]  /*121f0*/  IMAD.MOV.U32 R18, RZ, RZ, RZ ;  /* 0x000000ffff127224 */ /* 0x000fce00078e00ff */
.L_x_3749:
[----:B------:R-:W0:Y:S01]  /*12200*/  S2R R0, SR_TID.X ;  /* 0x0000000000007919 */ /* 0x000e220000002100 */
        /* <DEDUP_REMOVED lines=11> */
[----:B------:R0:W-:Y:S03]  /*122c0*/  STL [R1+0x28], RZ ;  /* 0x000028ff01007387 */ /* 0x0001e60000100800 */
[----:B------:R-:W-:Y:S05]  /*122d0*/  @P0 BRA `(.L_x_3750) ;  /* 0x0000005400140947 */ /* 0x000fea0003800000 */
[----:B0-----:R-:W-:Y:S01]  /*122e0*/  IMAD.MOV.U32 R0, RZ, RZ, 0x1 ;  /* 0x00000001ff007424 */ /* 0x001fe200078e00ff */
[----:B------:R-:W-:Y:S01]  /*122f0*/  STL [R1+0x28], RZ ;  /* 0x000028ff01007387 */ /* 0x000fe20000100800 */
[----:B------:R-:W-:Y:S01]  /*12300*/  ULDC UR4, c[0x0][0xc] ;  /* 0x0000030000047ab9 */ /* 0x000fe20000000800 */
[----:B------:R-:W-:Y:S02]  /*12310*/  IMAD.MOV.U32 R2, RZ, RZ, 0x1 ;  /* 0x00000001ff027424 */ /* 0x000fe400078e00ff */
[----:B------:R0:W-:Y:S04]  /*12320*/  STL [R1+0xc], R0 ;  /* 0x00000c0001007387 */ /* 0x0001e80000100800 */
[----:B------:R1:W-:Y:S04]  /*12330*/  STL [R1+0x4], RZ ;  /* 0x000004ff01007387 */ /* 0x0003e80000100800 */
[----:B------:R1:W-:Y:S01]  /*12340*/  STL [R1], RZ ;  /* 0x000000ff01007387 */ /* 0x0003e20000100800 */
[----:B0-----:R-:W-:-:S03]  /*12350*/  IMAD.U32 R0, RZ, RZ, UR4 ;  /* 0x00000004ff007e24 */ /* 0x001fc6000f8e00ff */
[----:B------:R1:W-:Y:S04]  /*12360*/  STL [R1+0x8], R2 ;  /* 0x0000080201007387 */ /* 0x0003e80000100800 */
[----:B------:R1:W-:Y:S02]  /*12370*/  STL [R1+0x38], R0 ;  /* 0x0000380001007387 */ /* 0x0003e40000100800 */
.L_x_3832:
[----:B-1-3--:R-:W0:Y:S02]  /*12380*/  LDC.64 R2, c[0x0][0xd60] ;  /* 0x00035800ff027b82 */ /* 0x00ae240000000a00 */
[----:B0-----:R-:W-:-:S05]  /*12390*/  IMAD.WIDE R2, R19, 0x4, R2 ;  /* 0x0000000413027825 */ /* 0x001fca00078e0202 */
[----:B--2---:R-:W2:Y:S01]  /*123a0*/  LDG.E R11, desc[UR54][R2.64] ;  /* 0x00000036020b7981 */ /* 0x004ea2000c1e1900 */
[----:B------:R-:W-:Y:S05]  /*123b0*/  YIELD ;  /* 0x0000000000007946 */ /* 0x000fea0003800000 */
[----:B------:R-:W-:Y:S01]  /*123c0*/  ULDC.64 UR4, c[0x0][0xb20] ;  /* 0x0002c80000047ab9 */ /* 0x000fe20000000a00 */
[----:B------:R-:W-:Y:S01]  /*123d0*/  IMAD.MOV.U32 R6, RZ, RZ, RZ ;  /* 0x000000ffff067224 */ /* 0x000fe200078e00ff */
        /* <DEDUP_REMOVED lines=45> */
[----:B------:R-:W-:Y:S01]  /*126b0*/  IMAD.U32 R7, RZ, RZ, UR4 ;  /* 0x00000004ff077e24 */ /* 0x000fe2000f8e00ff */
[----:B------:R-:W-:Y:S01]  /*126c0*/  ISETP.NE.AND.EX P0, PT, RZ, UR7, PT, P0 ;  /* 0x00000007ff007c0c */ /* 0x000fe2000bf05300 */
[----:B------:R-:W-:-:S12]  /*126d0*/  @P1 BRA `(.L_x_3751) ;  /* 0x0000000000101947 */ /* 0x000fd80003800000 */
[----:B------:R-:W-:Y:S05]  /*126e0*/  @!P2 BRA `(.L_x_3751) ;  /* 0x00000000000ca947 */ /* 0x000fea0003800000 */
[----:B0-----:R-:W2:Y:S04]  /*126f0*/  LDG.E R8, desc[UR54][R4.64] ;  /* 0x0000003604087981 */ /* 0x001ea8000c1e1900 */
[----:B-----5:R-:W2:Y:S02]  /*12700*/  LDG.E R0, desc[UR54][R4.64+0x4] ;  /* 0x0000043604007981 */ /* 0x020ea4000c1e1900 */
[----:B--2---:R-:W-:-:S07]  /*12710*/  IMAD.IADD R0, R0, 0x1, -R8 ;  /* 0x0000000100007824 */ /* 0x004fce00078e0a08 */
.L_x_3751:
        /* <DEDUP_REMOVED lines=21> */
[----:B------:R-:W-:Y:S01]  /*12870*/  @P1 SHF.R.S32.HI R0, RZ, 0x6, R7 ;  /* 0x00000006ff001819 */ /* 0x000fe20000011407 */
[----:B------:R-:W-:-:S06]  /*12880*/  IMAD.MOV.U32 R7, RZ, RZ, RZ ;  /* 0x000000ffff077224 */ /* 0x000fcc00078e00ff */
        /* <DEDUP_REMOVED lines=9> */
[----:B------:R-:W-:Y:S02]  /*12920*/  MOV R3, R18 ;  /* 0x0000001200037202 */ /* 0x000fe40000000f00 */
[----:B0-----:R-:W-:-:S13]  /*12930*/  ISETP.NE.AND P1, PT, R2, 0x1, PT ;  /* 0x000000010200780c */ /* 0x001fda0003f25270 */
[----:B------:R-:W0:Y:S08]  /*12940*/  @P1 LDC R2, c[0x0][0x42c] ;  /* 0x00010b00ff021b82 */ /* 0x000e300000000800 */
[----:B------:R-:W1:Y:S01]  /*12950*/  @P1 LDC R5, c[0x0][0x430] ;  /* 0x00010c00ff051b82 */ /* 0x000e620000000800 */
[----:B0-----:R-:W-:-:S05]  /*12960*/  @P1 IMAD.HI.U32 R2, R18, R2, RZ ;  /* 0x0000000212021227 */ /* 0x001fca00078e00ff */
[----:B-1----:R-:W-:Y:S02]  /*12970*/  @P1 SHF.R.U32.HI R3, RZ, R5, R2 ;  /* 0x00000005ff031219 */ /* 0x002fe40000011602 */
[----:B------:R-:W-:Y:S01]  /*12980*/  SEL R2, R11, RZ, !P0 ;  /* 0x000000ff0b027207 */ /* 0x000fe20004000000 */
[----:B------:R-:W-:Y:S06]  /*12990*/  BRA.DIV UR4, `(.L_x_3754) ;  /* 0x0000005a04687947 */ /* 0x000fec000b800000 */
.L_x_3875:
[----:B------:R-:W-:-:S03]  /*129a0*/  UMOV UR4, 0xffffffff ;  /* 0xffffffff00047882 */ /* 0x000fc60000000000 */
[----:B------:R-:W-:Y:S05]  /*129b0*/  BRA.DIV UR4, `(.L_x_3755) ;  /* 0x0000005a04947947 */ /* 0x000fea000b800000 */
[----:B------:R-:W-:-:S13]  /*129c0*/  ELECT P6, URZ, PT ;  /* 0x00000000003f782f */ /* 0x000fda00038c0000 */
.L_x_3878:
[----:B------:R-:W2:Y:S01]  /*129d0*/  LDL R5, [R1+0x28] ;  /* 0x0000280001057983 */ /* 0x000ea20000100800 */
[----:B------:R-:W-:Y:S01]  /*129e0*/  MOV R8, 0x400 ;  /* 0x0000040000087802 */ /* 0x000fe20000000f00 */
        /* <DEDUP_REMOVED lines=9> */
.L_x_3879:
        /* <DEDUP_REMOVED lines=8> */
.L_x_3880:
        /* <DEDUP_REMOVED lines=11> */
.L_x_3760:
[----:B-1----:R-:W2:Y:S01]  /*12bb0*/  LDL R8, [R1+0x4] ;  /* 0x0000040001087983 */ /* 0x002ea20000100800 */
[----:B------:R-:W-:Y:S01]  /*12bc0*/  R2UR UR9, R6 ;  /* 0x00000000060972ca */ /* 0x000fe200000e0000 */
[----:B------:R-:W-:Y:S01]  /*12bd0*/  ULDC.64 UR6, c[0x0][0x198] ;  /* 0x0000660000067ab9 */ /* 0x000fe20000000a00 */
[----:B------:R-:W-:Y:S01]  /*12be0*/  R2UR UR12, R3 ;  /* 0x00000000030c72ca */ /* 0x000fe200000e0000 */
[----:B------:R-:W-:Y:S01]  /*12bf0*/  UIADD3 UR4, UP0, UR6, 0x570, URZ ;  /* 0x0000057006047890 */ /* 0x000fe2000ff1e03f */
[----:B------:R-:W-:Y:S01]  /*12c00*/  R2UR UR13, R2 ;  /* 0x00000000020d72ca */ /* 0x000fe200000e0000 */
[----:B------:R-:W-:Y:S01]  /*12c10*/  UMOV UR10, URZ ;  /* 0x0000003f000a7c82 */ /* 0x000fe20008000000 */
[----:B------:R-:W-:Y:S01]  /*12c20*/  UMOV UR6, 0x0 ;  /* 0x0000000000067882 */ /* 0x000fe20000000000 */
[----:B------:R-:W-:-:S03]  /*12c30*/  UIADD3.X UR5, URZ, UR7, URZ, UP0, !UPT ;  /* 0x000000073f057290 */ /* 0x000fc600087fe43f */
[----:B------:R-:W-:-:S03]  /*12c40*/  UMOV UR7, 0x12f00000 ;  /* 0x12f0000000077882 */ /* 0x000fc60000000000 */
[----:B------:R-:W-:Y:S01]  /*12c50*/  UIADD3 UR9, UR9, 0x38890, URZ ;  /* 0x0003889009097890 */ /* 0x000fe2000fffe03f */
[----:B--2---:R-:W-:-:S05]  /*12c60*/  IMAD R8, R8, 0x2000, R5 ;  /* 0x0000200008087824 */ /* 0x004fca00078e0205 */
[----:B------:R-:W-:Y:S01]  /*12c70*/  R2UR UR8, R8 ;  /* 0x00000000080872ca */ /* 0x000fe200000e0000 */
[----:B-----5:R-:W-:-:S04]  /*12c80*/  IMAD R8, R0, 0x40, R7 ;  /* 0x0000004000087824 */ /* 0x020fc800078e0207 */
[----:B------:R-:W-:-:S05]  /*12c90*/  VIADD R8, R8, 0xffffffc0 ;  /* 0xffffffc008087836 */ /* 0x000fca0000000000 */
[----:B------:R-:W-:-:S03]  /*12ca0*/  R2UR UR11, R8 ;  /* 0x00000000080b72ca */ /* 0x000fc600000e0000 */
[----:B------:R-:W-:-:S10]  /*12cb0*/  UIADD3 UR8, UR8, 0x22400, URZ ;  /* 0x0002240008087890 */ /* 0x000fd4000fffe03f */
[----:B------:R1:W-:Y:S01]  /*12cc0*/  UTMALDG.4D [UR8], [UR4], desc[UR6] ;  /* 0x00000608040075b4 */ /* 0x0003e20008019000 */
[----:B------:R-:W2:Y:S02]  /*12cd0*/  SYNCS.PHASECHK.TRANS64.TRYWAIT P0, [R6+URZ+0x388c0], R9 ;  /* 0x0388c009060075a7 */ /* 0x000ea4000800017f */
[----:B-12---:R-:W-:Y:S05]  /*12ce0*/  @!P0 BRA `(.L_x_3761) ;  /* 0x0000005800108947 */ /* 0x006fea0003800000 */
.L_x_3881:
        /* <DEDUP_REMOVED lines=8> */
.L_x_3762:
[----:B01----:R-:W2:Y:S01]  /*12d70*/  LDL R9, [R1+0x4] ;  /* 0x0000040001097983 */ /* 0x003ea20000100800 */
[----:B------:R-:W-:Y:S01]  /*12d80*/  R2UR UR9, R6 ;  /* 0x00000000060972ca */ /* 0x000fe200000e0000 */
[----:B------:R-:W-:Y:S01]  /*12d90*/  ULDC.64 UR24, c[0x0][0x198] ;  /* 0x0000660000187ab9 */ /* 0x000fe20000000a00 */
        /* <DEDUP_REMOVED lines=8> */
[----:B------:R-:W-:Y:S01]  /*12e20*/  UMOV UR16, 0x40 ;  /* 0x0000004000107882 */ /* 0x000fe20000000000 */
[----:B------:R-:W-:-:S02]  /*12e30*/  UMOV UR18, 0x80 ;  /* 0x0000008000127882 */ /* 0x000fc40000000000 */
[----:B------:R-:W-:Y:S01]  /*12e40*/  UIADD3 UR9, UR9, 0x388b0, URZ ;  /* 0x000388b009097890 */ /* 0x000fe2000fffe03f */
        /* <DEDUP_REMOVED lines=38> */
.L_x_3758:
[----:B------:R-:W-:Y:S05]  /*130b0*/  BSYNC B1 ;  /* 0x0000000000017941 */ /* 0x000fea0003800000 */
.L_x_3757:
[----:B0-----:R-:W2:Y:S04]  /*130c0*/  LDL.LU R6, [R1+0x4] ;  /* 0x0000040001067983 */ /* 0x001ea80000300800 */
[----:B------:R-:W3:Y:S01]  /*130d0*/  LDL.LU R9, [R1+0xc] ;  /* 0x00000c0001097983 */ /* 0x000ee20000300800 */
[----:B------:R-:W-:Y:S01]  /*130e0*/  PLOP3.LUT P2, PT, PT, PT, PT, 0x8, 0x0 ;  /* 0x000000000000781c */ /* 0x000fe20003f4e170 */
[----:B--2---:R-:W-:-:S05]  /*130f0*/  VIADD R6, R6, 0x1 ;  /* 0x0000000106067836 */ /* 0x004fca0000000000 */
[----:B------:R-:W-:-:S04]  /*13100*/  ISETP.NE.AND P0, PT, R6, 0x2, PT ;  /* 0x000000020600780c */ /* 0x000fc80003f05270 */
[----:B------:R-:W-:-:S04]  /*13110*/  SEL R8, RZ, 0x1, P0 ;  /* 0x00000001ff087807 */ /* 0x000fc80000000000 */
[----:B---3--:R-:W-:Y:S02]  /*13120*/  LOP3.LUT R9, R9, R8, RZ, 0x3c, !PT ;  /* 0x0000000809097212 */ /* 0x008fe400078e3cff */
[----:B------:R-:W-:Y:S01]  /*13130*/  SEL R8, R6, RZ, P0 ;  /* 0x000000ff06087207 */ /* 0x000fe20000000000 */
[----:B------:R-:W-:Y:S02]  /*13140*/  VIADD R6, R0, 0xfffffffe ;  /* 0xfffffffe00067836 */ /* 0x000fe40000000000 */
[----:B------:R1:W-:Y:S03]  /*13150*/  STL [R1+0xc], R9 ;  /* 0x00000c0901007387 */ /* 0x0003e60000100800 */
[----:B------:R-:W-:Y:S01]  /*13160*/  ISETP.GE.AND P0, PT, R6, R4, PT ;  /* 0x000000040600720c */ /* 0x000fe20003f06270 */
[----:B------:R1:W-:-:S12]  /*13170*/  STL [R1+0x4], R8 ;  /* 0x0000040801007387 */ /* 0x0003d80000100800 */
[----:B-1----:R-:W-:Y:S05]  /*13180*/  @!P0 BRA `(.L_x_3753) ;  /* 0x0000000400cc8947 */ /* 0x002fea0003800000 */
[C---:B-----5:R-:W-:Y:S02]  /*13190*/  IMAD R6, R0.reuse, 0x40, R7 ;  /* 0x0000004000067824 */ /* 0x060fe400078e0207 */
[----:B------:R-:W-:Y:S02]  /*131a0*/  VIADD R0, R0, 0xffffffff ;  /* 0xffffffff00007836 */ /* 0x000fe40000000000 */
[----:B------:R-:W-:-:S07]  /*131b0*/  VIADD R6, R6, 0xffffff80 ;  /* 0xffffff8006067836 */ /* 0x000fce0000000000 */
.L_x_3769:
[----:B------:R-:W-:Y:S05]  /*131c0*/  YIELD ;  /* 0x0000000000007946 */ /* 0x000fea0003800000 */
[----:B------:R-:W-:Y:S04]  /*131d0*/  BSSY B1, `(.L_x_3763) ;  /* 0x0000061000017945 */ /* 0x000fe80003800000 */
[----:B-1----:R-:W-:Y:S05]  /*131e0*/  @!P6 BRA `(.L_x_3764) ;  /* 0x00000004007ce947 */ /* 0x002fea0003800000 */
[----:B------:R-:W2:Y:S04]  /*131f0*/  LDL R7, [R1+0x4] ;  /* 0x0000040001077983 */ /* 0x000ea80000100800 */
[----:B------:R-:W3:Y:S01]  /*13200*/  LDL R8, [R1+0xc] ;  /* 0x00000c0001087983 */ /* 0x000ee20000100800 */
[----:B--2---:R-:W-:Y:S02]  /*13210*/  LEA R7, R7, R5, 0x3 ;  /* 0x0000000507077211 */ /* 0x004fe400078e18ff */
[----:B---3--:R-:W-:-:S04]  /*13220*/  SHF.L.U32 R8, R8, 0x1f, RZ ;  /* 0x0000001f08087819 */ /* 0x008fc800000006ff */
[----:B------:R-:W0:Y:S02]  /*13230*/  SYNCS.PHASECHK.TRANS64.TRYWAIT P0, [R7+URZ+0x388a0], R8 ;  /* 0x0388a008070075a7 */ /* 0x000e24000800017f */
[----:B0-----:R-:W-:Y:S05]  /*13240*/  @!P0 BRA `(.L_x_3765) ;  /* 0x0000005000cc8947 */ /* 0x001fea0003800000 */
.L_x_3882:
        /* <DEDUP_REMOVED lines=11> */
.L_x_3766:
[----:B-1----:R-:W2:Y:S01]  /*13300*/  LDL R9, [R1+0x4] ;  /* 0x0000040001097983 */ /* 0x002ea20000100800 */
        /* <DEDUP_REMOVED lines=8> */
[----:B------:R-:W-:Y:S02]  /*13390*/  UMOV UR6, 0x0 ;  /* 0x0000000000067882 */ /* 0x000fe40000000000 */
[----:B------:R-:W-:-:S03]  /*133a0*/  UMOV UR7, 0x12f00000 ;  /* 0x12f0000000077882 */ /* 0x000fc60000000000 */
[----:B------:R-:W-:Y:S01]  /*133b0*/  UIADD3 UR9, UR9, 0x38890, URZ ;  /* 0x0003889009097890 */ /* 0x000fe2000fffe03f */
[----:B--2---:R-:W-:-:S05]  /*133c0*/  IMAD R9, R9, 0x2000, R5 ;  /* 0x0000200009097824 */ /* 0x004fca00078e0205 */
[----:B------:R-:W-:-:S13]  /*133d0*/  R2UR UR8, R9 ;  /* 0x00000000090872ca */ /* 0x000fda00000e0000 */
[----:B------:R-:W-:-:S09]  /*133e0*/  UIADD3 UR8, UR8, 0x22400, URZ ;  /* 0x0002240008087890 */ /* 0x000fd2000fffe03f */
[----:B------:R1:W-:Y:S01]  /*133f0*/  UTMALDG.4D [UR8], [UR4], desc[UR6] ;  /* 0x00000608040075b4 */ /* 0x0003e20008019000 */
[----:B------:R-:W2:Y:S02]  /*13400*/  SYNCS.PHASECHK.TRANS64.TRYWAIT P1, [R7+URZ+0x388c0], R8 ;  /* 0x0388c008070075a7 */ /* 0x000ea4000802017f */
[----:B-12---:R-:W-:Y:S05]  /*13410*/  @!P1 BRA `(.L_x_3767) ;  /* 0x00000050006c9947 */ /* 0x006fea0003800000 */
.L_x_3883:
        /* <DEDUP_REMOVED lines=8> */
.L_x_3768:
        /* <DEDUP_REMOVED lines=52> */
.L_x_3764:
[----:B------:R-:W-:Y:S05]  /*137e0*/  BSYNC B1 ;  /* 0x0000000000017941 */ /* 0x000fea0003800000 */
.L_x_3763:
[----:B------:R-:W2:Y:S04]  /*137f0*/  LDL.LU R7, [R1+0x4] ;  /* 0x0000040001077983 */ /* 0x000ea80000300800 */
[----:B------:R-:W3:Y:S01]  /*13800*/  LDL.LU R9, [R1+0xc] ;  /* 0x00000c0001097983 */ /* 0x000ee20000300800 */
[----:B------:R-:W-:Y:S02]  /*13810*/  VIADD R0, R0, 0xffffffff ;  /* 0xffffffff00007836 */ /* 0x000fe40000000000 */
[----:B------:R-:W-:Y:S02]  /*13820*/  VIADD R6, R6, 0xffffffc0 ;  /* 0xffffffc006067836 */ /* 0x000fe40000000000 */
[----:B--2---:R-:W-:-:S05]  /*13830*/  VIADD R7, R7, 0x1 ;  /* 0x0000000107077836 */ /* 0x004fca0000000000 */
[----:B------:R-:W-:-:S04]  /*13840*/  ISETP.NE.AND P0, PT, R7, 0x2, PT ;  /* 0x000000020700780c */ /* 0x000fc80003f05270 */
[----:B------:R-:W-:Y:S02]  /*13850*/  SEL R8, RZ, 0x1, P0 ;  /* 0x00000001ff087807 */ /* 0x000fe40000000000 */
[----:B------:R-:W-:Y:S02]  /*13860*/  SEL R7, R7, RZ, P0 ;  /* 0x000000ff07077207 */ /* 0x000fe40000000000 */
[----:B---3--:R-:W-:Y:S02]  /*13870*/  LOP3.LUT R9, R9, R8, RZ, 0x3c, !PT ;  /* 0x0000000809097212 */ /* 0x008fe400078e3cff */
[----:B------:R-:W-:-:S03]  /*13880*/  ISETP.GT.AND P0, PT, R0, R4, PT ;  /* 0x000000040000720c */ /* 0x000fc60003f04270 */
[----:B------:R1:W-:Y:S04]  /*13890*/  STL [R1+0xc], R9 ;  /* 0x00000c0901007387 */ /* 0x0003e80000100800 */
[----:B------:R1:W-:Y:S06]  /*138a0*/  STL [R1+0x4], R7 ;  /* 0x0000040701007387 */ /* 0x0003ec0000100800 */
[----:B------:R-:W-:Y:S05]  /*138b0*/  @P0 BRA `(.L_x_3769) ;  /* 0xfffffff800400947 */ /* 0x000fea000383ffff */
.L_x_3753:
[----:B------:R-:W-:Y:S05]  /*138c0*/  BSYNC B0 ;  /* 0x0000000000007941 */ /* 0x000fea0003800000 */
.L_x_3752:
[----:B-1---5:R-:W2:Y:S01]  /*138d0*/  LDL R7, [R1+0x2c] ;  /* 0x00002c0001077983 */ /* 0x022ea20000100800 */
        /* <DEDUP_REMOVED lines=9> */
[----:B------:R-:W2:Y:S01]  /*13970*/  LDL R7, [R1+0x38] ;  /* 0x0000380001077983 */ /* 0x000ea20000100800 */
[----:B------:R-:W-:Y:S01]  /*13980*/  VOTEU.ANY UR4, UPT, PT ;  /* 0x0000000000047886 */ /* 0x000fe200038e0100 */
[----:B0-----:R-:W0:Y:S01]  /*13990*/  LDC.64 R2, c[0x0][0xd38] ;  /* 0x00034e00ff027b82 */ /* 0x001e220000000a00 */
[----:B------:R-:W1:Y:S08]  /*139a0*/  FLO.U32 R0, UR4 ;  /* 0x0000000400007d00 */ /* 0x000e7000080e0000 */
[----:B------:R-:W0:Y:S01]  /*139b0*/  POPC R5, UR4 ;  /* 0x0000000400057d09 */ /* 0x000e220008000000 */
[----:B--2---:R-:W-:-:S02]  /*139c0*/  R2UR UR5, R7 ;  /* 0x00000000070572ca */ /* 0x004fc400000e0000 */
[----:B------:R-:W1:Y:S02]  /*139d0*/  S2R R7, SR_LANEID ;  /* 0x0000000000077919 */ /* 0x000e640000000000 */
[----:B-1----:R-:W-:-:S13]  /*139e0*/  ISETP.EQ.U32.AND P0, PT, R0, R7, PT ;  /* 0x000000070000720c */ /* 0x002fda0003f02070 */
[----:B0-----:R-:W2:Y:S01]  /*139f0*/  @P0 ATOMG.E.ADD.STRONG.GPU PT, R3, desc[UR54][R2.64], R5 ;  /* 0x00000005020309a8 */ /* 0x001ea200081ee1f6 */
[----:B------:R-:W0:Y:S02]  /*13a00*/  S2R R4, SR_LTMASK ;  /* 0x0000000000047919 */ /* 0x000e240000003900 */
[----:B0-----:R-:W-:-:S04]  /*13a10*/  LOP3.LUT R4, R4, UR4, RZ, 0xc0, !PT ;  /* 0x0000000404047c12 */ /* 0x001fc8000f8ec0ff */
[----:B------:R-:W0:Y:S01]  /*13a20*/  POPC R7, R4 ;  /* 0x0000000400077309 */ /* 0x000e220000000000 */
[----:B--2---:R-:W0:Y:S02]  /*13a30*/  SHFL.IDX PT, R0, R3, R0, 0x1f ;  /* 0x00001f0003007589 */ /* 0x004e2400000e0000 */
[----:B0-----:R-:W-:Y:S01]  /*13a40*/  IADD3 R16, R0, UR5, R7 ;  /* 0x0000000500107c10 */ /* 0x001fe2000fffe007 */
[----:B------:R-:W-:Y:S06]  /*13a50*/  BRA `(.L_x_3772) ;  /* 0x0000003000bc7947 */ /* 0x000fec0003800000 */
.L_x_3771:
        /* <DEDUP_REMOVED lines=12> */
[----:B------:R-:W-:Y:S01]  /*13b20*/  MOV R8, 0x70 ;  /* 0x0000007000087802 */ /* 0x000fe20000000f00 */
[----:B------:R-:W0:Y:S01]  /*13b30*/  LDC.64 R2, c[0x4][R2] ;  /* 0x0100000002027b82 */ /* 0x000e220000000a00 */
[----:B------:R-:W-:Y:S02]  /*13b40*/  IMAD.U32 R5, RZ, RZ, UR7 ;  /* 0x00000007ff057e24 */ /* 0x000fe4000f8e00ff */
[----:B------:R-:W-:Y:S02]  /*13b50*/  IMAD.U32 R6, RZ, RZ, UR8 ;  /* 0x00000008ff067e24 */ /* 0x000fe4000f8e00ff */
[----:B------:R-:W-:-:S02]  /*13b60*/  IMAD.U32 R7, RZ, RZ, UR9 ;  /* 0x00000009ff077e24 */ /* 0x000fc4000f8e00ff */
[----:B------:R-:W-:Y:S02]  /*13b70*/  IMAD.U32 R10, RZ, RZ, UR4 ;  /* 0x00000004ff0a7e24 */ /* 0x000fe4000f8e00ff */
[----:B------:R-:W-:Y:S02]  /*13b80*/  IMAD.U32 R11, RZ, RZ, UR5 ;  /* 0x00000005ff0b7e24 */ /* 0x000fe4000f8e00ff */
[----:B------:R-:W-:Y:S02]  /*13b90*/  IMAD.MOV.U32 R12, RZ, RZ, 0x1 ;  /* 0x00000001ff0c7424 */ /* 0x000fe400078e00ff */
[----:B------:R-:W-:-:S07]  /*13ba0*/  IMAD.MOV.U32 R13, RZ, RZ, RZ ;  /* 0x000000ffff0d7224 */ /* 0x000fce00078e00ff */
[----:B------:R-:W-:-:S07]  /*13bb0*/  LEPC R20, `(.L_x_3773) ;  /* 0x000000001014794e */ /* 0x000fce0000000000 */
[----:B0-----:R-:W-:Y:S05]  /*13bc0*/  CALL.ABS.NOINC R2 ;  /* 0x0000000002007343 */ /* 0x001fea0003c00000 */
.L_x_3773:
        /* <DEDUP_REMOVED lines=20> */
.L_x_3775:
        /* <DEDUP_REMOVED lines=16> */
.L_x_3774:
[----:B------:R-:W2:Y:S01]  /*13e10*/  LDL.LU R2, [R1+0x20] ;  /* 0x0000200001027983 */ /* 0x000ea20000300800 */
[----:B------:R-:W-:-:S03]  /*13e20*/  ULDC.64 UR4, c[0x0][0xaf0] ;  /* 0x0002bc0000047ab9 */ /* 0x000fc60000000a00 */
[----:B------:R-:W3:Y:S04]  /*13e30*/  LDL.LU R0, [R1+0x24] ;  /* 0x0000240001007983 */ /* 0x000ee80000300800 */
[----:B------:R-:W4:Y:S04]  /*13e40*/  LDL.LU R4, [R1+0x34] ;  /* 0x0000340001047983 */ /* 0x000f280000300800 */
[----:B------:R-:W4:Y:S01]  /*13e50*/  LDL.LU R5, [R1+0x18] ;  /* 0x0000180001057983 */ /* 0x000f220000300800 */
[----:B------:R-:W-:-:S04]  /*13e60*/  ISETP.NE.U32.AND P0, PT, RZ, UR4, PT ;  /* 0x00000004ff007c0c */ /* 0x000fc8000bf05070 */
[----:B------:R-:W-:Y:S01]  /*13e70*/  ISETP.NE.AND.EX P0, PT, RZ, UR5, PT, P0 ;  /* 0x00000005ff007c0c */ /* 0x000fe2000bf05300 */
[----:B------:R-:W0:Y:S01]  /*13e80*/  S2R R6, SR_TID.X ;  /* 0x0000000000067919 */ /* 0x000e220000002100 */
[----:B------:R-:W-:Y:S01]  /*13e90*/  ULDC.64 UR6, c[0x0][0x198] ;  /* 0x0000660000067ab9 */ /* 0x000fe20000000a00 */
        /* <DEDUP_REMOVED lines=14> */
[----:B0-----:R-:W0:Y:S02]  /*13f80*/  LDC R2, c[0x0][0x428] ;  /* 0x00010a00ff027b82 */ /* 0x001e240000000800 */
[----:B0-----:R-:W-:-:S13]  /*13f90*/  ISETP.NE.AND P0, PT, R2, 0x1, PT ;  /* 0x000000010200780c */ /* 0x001fda0003f05270 */
[----:B------:R-:W0:Y:S08]  /*13fa0*/  @P0 LDC R3, c[0x0][0x42c] ;  /* 0x00010b00ff030b82 */ /* 0x000e300000000800 */
[----:B------:R-:W1:Y:S01]  /*13fb0*/  @P0 LDC R2, c[0x0][0x430] ;  /* 0x00010c00ff020b82 */ /* 0x000e620000000800 */
[----:B0-----:R-:W-:-:S05]  /*13fc0*/  @P0 IMAD.HI.U32 R3, R18, R3, RZ ;  /* 0x0000000312030227 */ /* 0x001fca00078e00ff */
[----:B-1----:R-:W-:Y:S02]  /*13fd0*/  @P0 SHF.R.U32.HI R4, RZ, R2, R3 ;  /* 0x00000002ff040219 */ /* 0x002fe40000011603 */
[----:B------:R-:W-:-:S04]  /*13fe0*/  ISETP.NE.U32.AND P0, PT, RZ, UR4, PT ;  /* 0x00000004ff007c0c */ /* 0x000fc8000bf05070 */
[----:B------:R-:W-:-:S04]  /*13ff0*/  ISETP.NE.AND.EX P0, PT, RZ, UR5, PT, P0 ;  /* 0x00000005ff007c0c */ /* 0x000fc8000bf05300 */
[----:B------:R-:W-:-:S09]  /*14000*/  SEL R5, R5, RZ, !P0 ;  /* 0x000000ff05057207 */ /* 0x000fd20004000000 */
.L_x_3776:
        /* <DEDUP_REMOVED lines=17> */
.L_x_3886:
[----:B------:R-:W2:Y:S01]  /*14120*/  LDL R7, [R1+0x1c] ;  /* 0x00001c0001077983 */ /* 0x000ea20000100800 */
[----:B------:R-:W-:Y:S01]  /*14130*/  UMOV UR4, 0xffffffff ;  /* 0xffffffff00047882 */ /* 0x000fe20000000000 */
[----:B------:R-:W-:Y:S01]  /*14140*/  SHF.R.S32.HI R8, RZ, 0x1f, R0 ;  /* 0x0000001fff087819 */ /* 0x000fe20000011400 */
[----:B--2---:R-:W-:Y:S01]  /*14150*/  VIADD R7, R7, 0xffffffff ;  /* 0xffffffff07077836 */ /* 0x004fe20000000000 */
[----:B------:R-:W-:Y:S06]  /*14160*/  BRA.DIV UR4, `(.L_x_3778) ;  /* 0x0000004604607947 */ /* 0x000fec000b800000 */
[----:B------:R-:W-:-:S13]  /*14170*/  ELECT P6, URZ, PT ;  /* 0x00000000003f782f */ /* 0x000fda00038c0000 */
.L_x_3889:
        /* <DEDUP_REMOVED lines=24> */
.L_x_3780:
[----:B------:R-:W2:Y:S01]  /*14300*/  LDL R9, [R1] ;  /* 0x0000000001097983 */ /* 0x000ea20000100800 */
[----:B------:R-:W-:-:S03]  /*14310*/  MOV R11, 0x400 ;  /* 0x00000400000b7802 */ /* 0x000fc60000000f00 */
[----:B------:R-:W3:Y:S01]  /*14320*/  LDL R10, [R1+0x8] ;  /* 0x00000800010a7983 */ /* 0x000ee20000100800 */
[----:B0-----:R-:W0:Y:S02]  /*14330*/  S2R R12, SR_CgaCtaId ;  /* 0x00000000000c7919 */ /* 0x001e240000008800 */
[----:B0-----:R-:W-:-:S04]  /*14340*/  LEA R11, R12, R11, 0x18 ;  /* 0x0000000b0c0b7211 */ /* 0x001fc800078ec0ff */
[----:B--2---:R-:W-:Y:S02]  /*14350*/  LEA R9, R9, R11, 0x3 ;  /* 0x0000000b09097211 */ /* 0x004fe400078e18ff */
[----:B---3--:R-:W-:-:S04]  /*14360*/  SHF.L.U32 R10, R10, 0x1f, RZ ;  /* 0x0000001f0a0a7819 */ /* 0x008fc800000006ff */
[----:B------:R-:W0:Y:S02]  /*14370*/  SYNCS.PHASECHK.TRANS64.TRYWAIT P0, [R9+URZ+0x38840], R10 ;  /* 0x0388400a090075a7 */ /* 0x000e24000800017f */
[----:B0-----:R-:W-:Y:S05]  /*14380*/  @!P0 BRA `(.L_x_3781) ;  /* 0x0000004000f88947 */ /* 0x001fea0003800000 */
.L_x_3890:
        /* <DEDUP_REMOVED lines=11> */
.L_x_3782:
[----:B------:R-:W2:Y:S04]  /*14440*/  LDL R11, [R1] ;  /* 0x00000000010b7983 */ /* 0x000ea80000100800 */
[----:B------:R-:W3:Y:S04]  /*14450*/  LDL R14, [R1+0x30] ;  /* 0x00003000010e7983 */ /* 0x000ee80000100800 */
[----:B0-----:R-:W4:Y:S01]  /*14460*/  LDL R10, [R1+0x10] ;  /* 0x00001000010a7983 */ /* 0x001f220000100800 */
[----:B------:R-:W0:Y:S01]  /*14470*/  S2R R13, SR_CgaCtaId ;  /* 0x00000000000d7919 */ /* 0x000e220000008800 */
[----:B------:R-:W-:-:S02]  /*14480*/  MOV R12, 0x400 ;  /* 0x00000400000c7802 */ /* 0x000fc40000000f00 */
[----:B------:R-:W-:Y:S01]  /*14490*/  R2UR UR9, R9 ;  /* 0x00000000090972ca */ /* 0x000fe200000e0000 */
[----:B------:R-:W-:Y:S01]  /*144a0*/  ULDC.64 UR14, c[0x0][0x198] ;  /* 0x00006600000e7ab9 */ /* 0x000fe20000000a00 */
[----:B------:R-:W-:Y:S01]  /*144b0*/  R2UR UR12, R4 ;  /* 0x00000000040c72ca */ /* 0x000fe200000e0000 */
[----:B------:R-:W-:Y:S01]  /*144c0*/  UIADD3 UR6, UP0, UR14, 0x370, URZ ;  /* 0x000003700e067890 */ /* 0x000fe2000ff1e03f */
[----:B-----5:R-:W-:Y:S02]  /*144d0*/  R2UR UR13, R6 ;  /* 0x00000000060d72ca */ /* 0x020fe400000e0000 */
[----:B0-----:R-:W-:-:S07]  /*144e0*/  LEA R12, R13, R12, 0x18 ;  /* 0x0000000c0d0c7211 */ /* 0x001fce00078ec0ff */
[----:B------:R-:W-:Y:S02]  /*144f0*/  UIADD3 UR9, UR9, 0x38830, URZ ;  /* 0x0003883009097890 */ /* 0x000fe4000fffe03f */
[----:B------:R-:W-:Y:S01]  /*14500*/  UIADD3.X UR7, URZ, UR15, URZ, UP0, !UPT ;  /* 0x0000000f3f077290 */ /* 0x000fe200087fe43f */
        /* <DEDUP_REMOVED lines=11> */
.L_x_3779:
        /* <DEDUP_REMOVED lines=9> */
[----:B------:R-:W-:Y:S01]  /*14650*/  ULDC.64 UR20, c[0x0][0x198] ;  /* 0x0000660000147ab9 */ /* 0x000fe20000000a00 */
[----:B------:R-:W-:Y:S01]  /*14660*/  R2UR UR11, R17 ;  /* 0x00000000110b72ca */ /* 0x000fe200000e0000 */
[----:B------:R-:W-:Y:S01]  /*14670*/  UIADD3 UR14, UP0, UR20, 0x270, URZ ;  /* 0x00000270140e7890 */ /* 0x000fe2000ff1e03f */
[----:B------:R-:W-:Y:S01]  /*14680*/  R2UR UR12, R18 ;  /* 0x00000000120c72ca */ /* 0x000fe200000e0000 */
[----:B------:R-:W-:Y:S01]  /*14690*/  UMOV UR6, 0x0 ;  /* 0x0000000000067882 */ /* 0x000fe20000000000 */
[----:B------:R-:W-:Y:S01]  /*146a0*/  R2UR UR13, R5 ;  /* 0x00000000050d72ca */ /* 0x000fe200000e0000 */
[----:B------:R-:W-:Y:S01]  /*146b0*/  UIADD3.X UR15, URZ, UR21, URZ, UP0, !UPT ;  /* 0x000000153f0f7290 */ /* 0x000fe200087fe43f */
[----:B------:R-:W-:Y:S01]  /*146c0*/  IMAD.MOV.U32 R5, RZ, RZ, 0x2000 ;  /* 0x00002000ff057424 */ /* 0x000fe200078e00ff */
[----:B------:R-:W-:Y:S01]  /*146d0*/  UIADD3 UR4, UP0, UR20, 0x770, URZ ;  /* 0x0000077014047890 */ /* 0x000fe2000ff1e03f */
[----:B------:R-:W-:Y:S01]  /*146e0*/  MOV R10, UR55 ;  /* 0x00000037000a7c02 */ /* 0x000fe20008000f00 */
[----:B------:R-:W-:Y:S01]  /*146f0*/  UMOV UR7, 0x12f00000 ;  /* 0x12f0000000077882 */ /* 0x000fe20000000000 */
[----:B------:R-:W-:Y:S01]  /*14700*/  UMOV UR10, URZ ;  /* 0x0000003f000a7c82 */ /* 0x000fe20008000000 */
[----:B------:R-:W-:Y:S01]  /*14710*/  UIADD3 UR8, UR16, 0x20400, URZ ;  /* 0x0002040010087890 */ /* 0x000fe2000fffe03f */
[----:B------:R0:W-:Y:S01]  /*14720*/  SYNCS.ARRIVE.TRANS64 RZ, [R11+URZ+0x38800], R5 ;  /* 0x038800050bff79a7 */ /* 0x0001e2000800003f */
[----:B------:R-:W-:Y:S01]  /*14730*/  UIADD3 UR9, UR16, 0x38800, URZ ;  /* 0x0003880010097890 */ /* 0x000fe2000fffe03f */
[----:B------:R-:W-:Y:S01]  /*14740*/  MOV R9, UR54 ;  /* 0x0000003600097c02 */ /* 0x000fe20008000f00 */
[----:B------:R-:W-:Y:S01]  /*14750*/  UIADD3.X UR5, URZ, UR21, URZ, UP0, !UPT ;  /* 0x000000153f057290 */ /* 0x000fe200087fe43f */
[----:B------:R-:W-:Y:S01]  /*14760*/  R2UR UR55, R10 ;  /* 0x000000000a3772ca */ /* 0x000fe200000e0000 */
[----:B------:R-:W-:Y:S01]  /*14770*/  UIADD3 UR48, UR16, 0x28400, URZ ;  /* 0x0002840010307890 */ /* 0x000fe2000fffe03f */
[----:B------:R-:W-:Y:S01]  /*14780*/  R2UR UR54, R9 ;  /* 0x00000000093672ca */ /* 0x000fe200000e0000 */
[----:B------:R-:W-:Y:S01]  /*14790*/  UMOV UR50, 0xc0 ;  /* 0x000000c000327882 */ /* 0x000fe20000000000 */
[----:B------:R-:W-:Y:S01]  /*147a0*/  UMOV UR51, UR11 ;  /* 0x0000000b00337c82 */ /* 0x000fe20008000000 */
[----:B------:R-:W-:Y:S01]  /*147b0*/  UMOV UR52, UR12 ;  /* 0x0000000c00347c82 */ /* 0x000fe20008000000 */
[----:B------:R1:W-:Y:S01]  /*147c0*/  UTMALDG.4D [UR8], [UR14], desc[UR6] ;  /* 0x000006080e0075b4 */ /* 0x0003e20008019000 */
[----:B0-----:R-:W-:Y:S01]  /*147d0*/  IMAD.MOV.U32 R5, RZ, RZ, 0x10000 ;  /* 0x00010000ff057424 */ /* 0x001fe200078e00ff */
[----:B------:R-:W-:Y:S01]  /*147e0*/  UMOV UR53, UR13 ;  /* 0x0000000d00357c82 */ /* 0x000fe20008000000 */
[----:B------:R-:W-:-:S02]  /*147f0*/  UIADD3 UR56, UR16, 0x2a400, URZ ;  /* 0x0002a40010387890 */ /* 0x000fc4000fffe03f */
[----:B------:R-:W-:Y:S01]  /*14800*/  UIADD3 UR40, UR16, 0x2e400, URZ ;  /* 0x0002e40010287890 */ /* 0x000fe2000fffe03f */
[----:B------:R0:W-:Y:S01]  /*14810*/  SYNCS.ARRIVE.TRANS64 RZ, [R11+URZ+0x38810], R5 ;  /* 0x038810050bff79a7 */ /* 0x0001e2000800003f */
[----:B------:R-:W-:Y:S02]  /*14820*/  UIADD3 UR32, UR16, 0x30400, URZ ;  /* 0x0003040010207890 */ /* 0x000fe4000fffe03f */
[----:B------:R-:W-:Y:S01]  /*14830*/  UIADD3 UR24, UR16, 0x32400, URZ ;  /* 0x0003240010187890 */ /* 0x000fe2000fffe03f */
[----:B------:R-:W-:Y:S01]  /*14840*/  UMOV UR58, 0x80 ;  /* 0x00000080003a7882 */ /* 0x000fe20000000000 */
[----:B------:R-:W-:Y:S01]  /*14850*/  UMOV UR59, UR11 ;  /* 0x0000000b003b7c82 */ /* 0x000fe20008000000 */
[----:B------:R-:W-:Y:S01]  /*14860*/  UMOV UR60, UR12 ;  /* 0x0000000c003c7c82 */ /* 0x000fe20008000000 */
[----:B------:R-:W-:Y:S01]  /*14870*/  UMOV UR61, UR13 ;  /* 0x0000000d003d7c82 */ /* 0x000fe20008000000 */
[----:B------:R-:W-:Y:S01]  /*14880*/  UMOV UR42, 0x100 ;  /* 0x00000100002a7882 */ /* 0x000fe20000000000 */
[----:B0-----:R-:W-:Y:S01]  /*14890*/  MOV R5, UR50 ;  /* 0x0000003200057c02 */ /* 0x001fe20008000f00 */
        /* <DEDUP_REMOVED lines=9> */
[----:B-1----:R-:W-:-:S02]  /*14930*/  UIADD3 UR8, UR16, 0x26400, URZ ;  /* 0x0002640010087890 */ /* 0x002fc4000fffe03f */
[----:B------:R-:W-:Y:S01]  /*14940*/  UIADD3 UR9, UR16, 0x38810, URZ ;  /* 0x0003881010097890 */ /* 0x000fe2000fffe03f */
[----:B------:R-:W-:Y:S01]  /*14950*/  UMOV UR27, UR11 ;  /* 0x0000000b001b7c82 */ /* 0x000fe20008000000 */
[----:B------:R-:W-:Y:S01]  /*14960*/  UMOV UR28, UR12 ;  /* 0x0000000c001c7c82 */ /* 0x000fe20008000000 */
[----:B------:R-:W-:Y:S01]  /*14970*/  UMOV UR29, UR13 ;  /* 0x0000000d001d7c82 */ /* 0x000fe20008000000 */
[----:B------:R-:W-:Y:S01]  /*14980*/  UMOV UR18, 0x1c0 ;  /* 0x000001c000127882 */ /* 0x000fe20000000000 */
[----:B------:R-:W-:Y:S02]  /*14990*/  UMOV UR19, UR11 ;  /* 0x0000000b00137c82 */ /* 0x000fe40008000000 */
[----:B------:R-:W-:Y:S01]  /*149a0*/  UMOV UR49, UR9 ;  /* 0x0000000900317c82 */ /* 0x000fe20008000000 */
[----:B------:R-:W-:Y:S01]  /*149b0*/  UMOV UR57, UR9 ;  /* 0x0000000900397c82 */ /* 0x000fe20008000000 */
[----:B------:R-:W-:Y:S01]  /*149c0*/  UTMALDG.4D [UR8], [UR4], desc[UR6] ;  /* 0x00000608040075b4 */ /* 0x000fe20008019000 */
[----:B------:R-:W-:Y:S01]  /*149d0*/  UMOV UR41, UR9 ;  /* 0x0000000900297c82 */ /* 0x000fe20008000000 */
[----:B------:R-:W-:Y:S01]  /*149e0*/  UMOV UR33, UR9 ;  /* 0x0000000900217c82 */ /* 0x000fe20008000000 */
[----:B------:R-:W-:Y:S01]  /*149f0*/  UMOV UR25, UR9 ;  /* 0x0000000900197c82 */ /* 0x000fe20008000000 */
[----:B------:R-:W-:Y:S01]  /*14a00*/  UMOV UR20, UR12 ;  /* 0x0000000c00147c82 */ /* 0x000fe20008000000 */
[----:B------:R-:W-:Y:S01]  /*14a10*/  UMOV UR21, UR13 ;  /* 0x0000000d00157c82 */ /* 0x000fe20008000000 */
[----:B------:R-:W-:Y:S01]  /*14a20*/  UMOV UR17, UR9 ;  /* 0x0000000900117c82 */ /* 0x000fe20008000000 */
        /* <DEDUP_REMOVED lines=8> */
[----:B------:R1:W-:Y:S01]  /*14ab0*/  UTMALDG.4D [UR24], [UR4], desc[UR6] ;  /* 0x00000618040075b4 */ /* 0x0003e20008019000 */
[----:B------:R1:W-:Y:S02]  /*14ac0*/  UTMALDG.4D [UR16], [UR4], desc[UR6] ;  /* 0x00000610040075b4 */ /* 0x0003e40008019000 */
[----:B-1----:R-:W-:Y:S01]  /*14ad0*/  NOP ;  /* 0x0000000000007918 */ /* 0x002fe20000000000 */
.L_x_3784:
[----:B------:R-:W-:Y:S05]  /*14ae0*/  BSYNC B0 ;  /* 0x0000000000007941 */ /* 0x000fea0003800000 */
.L_x_3783:
[----:B------:R-:W2:Y:S02]  /*14af0*/  LDL.LU R9, [R1+0x28] ;  /* 0x0000280001097983 */ /* 0x000ea40000300800 */
        /* <DEDUP_REMOVED lines=8> */
.L_x_3891:
        /* <DEDUP_REMOVED lines=13> */
.L_x_3892:
        /* <DEDUP_REMOVED lines=11> */
.L_x_3789:
        /* <DEDUP_REMOVED lines=59> */
.L_x_3787:
[----:B------:R-:W-:Y:S05]  /*150b0*/  BSYNC B0 ;  /* 0x0000000000007941 */ /* 0x000fea0003800000 */
.L_x_3786:
        /* <DEDUP_REMOVED lines=46> */
.L_x_3796:
[----:B-1----:R-:W1:Y:S01]  /*153a0*/  S2R R3, SR_CgaCtaId ;  /* 0x0000000000037919 */ /* 0x002e620000008800 */
[----:B------:R-:W-:-:S04]  /*153b0*/  MOV R2, 0x400 ;  /* 0x0000040000027802 */ /* 0x000fc80000000f00 */
[----:B-1----:R-:W-:Y:S02]  /*153c0*/  LEA R2, R3, R2, 0x18 ;  /* 0x0000000203027211 */ /* 0x002fe400078ec0ff */
[----:B------:R-:W-:-:S03]  /*153d0*/  SHF.L.U32 R3, R14, 0x1f, RZ ;  /* 0x0000001f0e037819 */ /* 0x000fc600000006ff */
[----:B------:R-:W-:-:S04]  /*153e0*/  IMAD R2, R15, 0x8, R2 ;  /* 0x000000080f027824 */ /* 0x000fc800078e0202 */
[----:B------:R-:W1:Y:S02]  /*153f0*/  SYNCS.PHASECHK.TRANS64.TRYWAIT P0, [R2+URZ+0x38840], R3 ;  /* 0x03884003020075a7 */ /* 0x000e64000800017f */
[----:B-1----:R-:W-:Y:S05]  /*15400*/  @!P0 BRA `(.L_x_3797) ;  /* 0x0000003400208947 */ /* 0x002fea0003800000 */
.L_x_3893:
        /* <DEDUP_REMOVED lines=11> */
.L_x_3798:
[----:B--2---:R-:W2:Y:S01]  /*154c0*/  LDL R10, [R1] ;  /* 0x00000000010a7983 */ /* 0x004ea20000100800 */
[----:B------:R-:W-:-:S03]  /*154d0*/  MOV R12, 0x400 ;  /* 0x00000400000c7802 */ /* 0x000fc60000000f00 */
[----:B------:R-:W3:Y:S01]  /*154e0*/  LDL R11, [R1+0x10] ;  /* 0x00001000010b7983 */ /* 0x000ee20000100800 */
[----:B------:R-:W4:Y:S01]  /*154f0*/  S2R R13, SR_CgaCtaId ;  /* 0x00000000000d7919 */ /* 0x000f220000008800 */
[----:B------:R-:W-:Y:S01]  /*15500*/  R2UR UR9, R2 ;  /* 0x00000000020972ca */ /* 0x000fe200000e0000 */
[----:B------:R-:W-:Y:S01]  /*15510*/  ULDC.64 UR6, c[0x0][0x198] ;  /* 0x0000660000067ab9 */ /* 0x000fe20000000a00 */
[----:B------:R-:W-:Y:S01]  /*15520*/  R2UR UR12, R4 ;  /* 0x00000000040c72ca */ /* 0x000fe200000e0000 */
[----:B------:R-:W-:Y:S01]  /*15530*/  UIADD3 UR4, UP0, UR6, 0x370, URZ ;  /* 0x0000037006047890 */ /* 0x000fe2000ff1e03f */
[----:B-----5:R-:W-:-:S03]  /*15540*/  R2UR UR13, R6 ;  /* 0x00000000060d72ca */ /* 0x020fc600000e0000 */
[----:B------:R-:W-:Y:S01]  /*15550*/  UIADD3.X UR5, URZ, UR7, URZ, UP0, !UPT ;  /* 0x000000073f057290 */ /* 0x000fe200087fe43f */
[----:B----4-:R-:W-:-:S05]  /*15560*/  LEA R12, R13, R12, 0x18 ;  /* 0x0000000c0d0c7211 */ /* 0x010fca00078ec0ff */
        /* <DEDUP_REMOVED lines=12> */
.L_x_3894:
        /* <DEDUP_REMOVED lines=8> */
.L_x_3800:
[----:B-12---:R-:W2:Y:S01]  /*156b0*/  LDL R3, [R1] ;  /* 0x0000000001037983 */ /* 0x006ea20000100800 */
[----:B------:R-:W-:Y:S01]  /*156c0*/  MOV R10, 0x400 ;  /* 0x00000400000a7802 */ /* 0x000fe20000000f00 */
[----:B------:R-:W-:Y:S01]  /*156d0*/  ULDC.64 UR24, c[0x0][0x198] ;  /* 0x0000660000187ab9 */ /* 0x000fe20000000a00 */
[----:B------:R-:W-:Y:S01]  /*156e0*/  R2UR UR9, R2 ;  /* 0x00000000020972ca */ /* 0x000fe200000e0000 */
[----:B------:R-:W1:Y:S01]  /*156f0*/  S2R R11, SR_CgaCtaId ;  /* 0x00000000000b7919 */ /* 0x000e620000008800 */
        /* <DEDUP_REMOVED lines=14> */
[----:B-1----:R-:W-:-:S05]  /*157e0*/  LEA R10, R11, R10, 0x18 ;  /* 0x0000000a0b0a7211 */ /* 0x002fca00078ec0ff */
        /* <DEDUP_REMOVED lines=14> */
[----:B------:R-:W-:Y:S01]  /*158d0*/  UIADD3 UR17, UR14, 0xc400, URZ ;  /* 0x0000c4000e117890 */ /* 0x000fe2000fffe03f */
[----:B------:R1:W-:Y:S02]  /*158e0*/  UTMALDG.4D [UR8], [UR4], desc[UR6] ;  /* 0x00000608040075b4 */ /* 0x0003e40008019000 */
        /* <DEDUP_REMOVED lines=19> */
.L_x_3795:
[----:B------:R-:W-:Y:S05]  /*15a20*/  BSYNC B2 ;  /* 0x0000000000027941 */ /* 0x000fea0003800000 */
.L_x_3794:
[----:B------:R-:W2:Y:S02]  /*15a30*/  LDL.LU R2, [R1+0x1c] ;  /* 0x00001c0001027983 */ /* 0x000ea40000300800 */
[----:B--2---:R-:W-:-:S07]  /*15a40*/  VIADD R5, R2, 0xfffffffd ;  /* 0xfffffffd02057836 */ /* 0x004fce0000000000 */
.L_x_3793:
[----:B------:R-:W-:Y:S05]  /*15a50*/  BSYNC B1 ;  /* 0x0000000000017941 */ /* 0x000fea0003800000 */
.L_x_3792:
[----:B------:R-:W-:-:S05]  /*15a60*/  IMAD.MOV R9, RZ, RZ, -R9 ;  /* 0x000000ffff097224 */ /* 0x000fca00078e0a09 */
[----:B------:R-:W-:-:S13]  /*15a70*/  ISETP.NE.AND P0, PT, R7, R9, PT ;  /* 0x000000090700720c */ /* 0x000fda0003f05270 */
[----:B------:R-:W-:Y:S05]  /*15a80*/  @!P0 BRA `(.L_x_3791) ;  /* 0x0000001000388947 */ /* 0x000fea0003800000 */
.L_x_3815:
        /* <DEDUP_REMOVED lines=14> */
[----:B------:R-:W1:Y:S02]  /*15b70*/  LDC R11, c[0x0][0x41c] ;  /* 0x00010700ff0b7b82 */ /* 0x000e640000000800 */
        /* <DEDUP_REMOVED lines=12> */
[----:B------:R-:W-:-:S04]  /*15c40*/  LEA R6, P0, R2, UR38, 0x2 ;  /* 0x0000002602067c11 */ /* 0x000fc8000f8010ff */
[----:B------:R-:W-:-:S05]  /*15c50*/  LEA.HI.X R7, R2, UR39, R3, 0x2, P0 ;  /* 0x0000002702077c11 */ /* 0x000fca00080f1403 */
[----:B------:R1:W5:Y:S04]  /*15c60*/  LDG.E R6, desc[UR54][R6.64] ;  /* 0x0000003606067981 */ /* 0x000368000c1e1900 */
.L_x_3803:
[----:B------:R-:W2:Y:S01]  /*15c70*/  S2R R3, SR_CgaCtaId ;  /* 0x0000000000037919 */ /* 0x000ea20000008800 */
[----:B------:R-:W-:-:S04]  /*15c80*/  MOV R2, 0x400 ;  /* 0x0000040000027802 */ /* 0x000fc80000000f00 */
[----:B--2---:R-:W-:Y:S02]  /*15c90*/  LEA R2, R3, R2, 0x18 ;  /* 0x0000000203027211 */ /* 0x004fe400078ec0ff */
[----:B------:R-:W-:-:S03]  /*15ca0*/  SHF.L.U32 R3, R9, 0x1f, RZ ;  /* 0x0000001f09037819 */ /* 0x000fc600000006ff */
[----:B------:R-:W-:-:S04]  /*15cb0*/  IMAD R2, R10, 0x8, R2 ;  /* 0x000000080a027824 */ /* 0x000fc800078e0202 */
[----:B------:R-:W2:Y:S02]  /*15cc0*/  SYNCS.PHASECHK.TRANS64.TRYWAIT P0, [R2+URZ+0x38840], R3 ;  /* 0x03884003020075a7 */ /* 0x000ea4000800017f */
[----:B--2---:R-:W-:Y:S05]  /*15cd0*/  @!P0 BRA `(.L_x_3804) ;  /* 0x0000002c00148947 */ /* 0x004fea0003800000 */
.L_x_3895:
[----:B-1----:R-:W1:Y:S02]  /*15ce0*/  S2R R7, SR_TID.X ;  /* 0x0000000000077919 */ /* 0x002e640000002100 */
        /* <DEDUP_REMOVED lines=10> */
.L_x_3805:
[----:B------:R-:W3:Y:S01]  /*15d90*/  LDL R12, [R1+0x10] ;  /* 0x00001000010c7983 */ /* 0x000ee20000100800 */
[----:B-1----:R-:W-:Y:S01]  /*15da0*/  MOV R7, 0x400 ;  /* 0x0000040000077802 */ /* 0x002fe20000000f00 */
[----:B------:R-:W1:Y:S01]  /*15db0*/  S2R R13, SR_CgaCtaId ;  /* 0x00000000000d7919 */ /* 0x000e620000008800 */
[----:B------:R-:W-:Y:S01]  /*15dc0*/  R2UR UR9, R2 ;  /* 0x00000000020972ca */ /* 0x000fe200000e0000 */
[----:B------:R-:W-:Y:S01]  /*15dd0*/  ULDC.64 UR6, c[0x0][0x198] ;  /* 0x0000660000067ab9 */ /* 0x000fe20000000a00 */
[----:B------:R-:W-:Y:S01]  /*15de0*/  R2UR UR12, R4 ;  /* 0x00000000040c72ca */ /* 0x000fe200000e0000 */
[----:B------:R-:W-:Y:S01]  /*15df0*/  UIADD3 UR4, UP0, UR6, 0x370, URZ ;  /* 0x0000037006047890 */ /* 0x000fe2000ff1e03f */
[----:B-----5:R-:W-:-:S03]  /*15e00*/  R2UR UR13, R6 ;  /* 0x00000000060d72ca */ /* 0x020fc600000e0000 */
        /* <DEDUP_REMOVED lines=14> */
.L_x_3896:
        /* <DEDUP_REMOVED lines=8> */
.L_x_3807:
[----:B------:R-:W3:Y:S01]  /*15f70*/  S2R R11, SR_CgaCtaId ;  /* 0x00000000000b7919 */ /* 0x000ee20000008800 */
[----:B-12---:R-:W-:Y:S01]  /*15f80*/  MOV R3, 0x400 ;  /* 0x0000040000037802 */ /* 0x006fe20000000f00 */
[----:B------:R-:W-:Y:S01]  /*15f90*/  ULDC.64 UR16, c[0x0][0x198] ;  /* 0x0000660000107ab9 */ /* 0x000fe20000000a00 */
        /* <DEDUP_REMOVED lines=51> */
.L_x_3802:
[----:B------:R-:W-:Y:S05]  /*162d0*/  BSYNC B1 ;  /* 0x0000000000017941 */ /* 0x000fea0003800000 */
.L_x_3801:
        /* <DEDUP_REMOVED lines=13> */
[----:B------:R-:W2:Y:S02]  /*163b0*/  LDC R6, c[0x0][0x41c] ;  /* 0x00010700ff067b82 */ /* 0x000ea40000000800 */
[----:B--2---:R-:W-:-:S13]  /*163c0*/  ISETP.NE.AND P0, PT, R6, 0x1, PT ;  /* 0x000000010600780c */ /* 0x004fda0003f05270 */
[----:B------:R-:W2:Y:S02]  /*163d0*/  @P0 LDC.64 R2, c[0x0][0x420] ;  /* 0x00010800ff020b82 */ /* 0x000ea40000000a00 */
[----:B--2---:R-:W-:-:S04]  /*163e0*/  @P0 IMAD.HI.U32 R7, R9, R2, RZ ;  /* 0x0000000209070227 */ /* 0x004fc800078e00ff */
        /* <DEDUP_REMOVED lines=12> */
.L_x_3810:
[----:B------:R-:W3:Y:S01]  /*164b0*/  S2R R3, SR_CgaCtaId ;  /* 0x0000000000037919 */ /* 0x000ee20000008800 */
[----:B------:R-:W-:-:S04]  /*164c0*/  MOV R2, 0x400 ;  /* 0x0000040000027802 */ /* 0x000fc80000000f00 */
[----:B---3--:R-:W-:Y:S02]  /*164d0*/  LEA R2, R3, R2, 0x18 ;  /* 0x0000000203027211 */ /* 0x008fe400078ec0ff */
[----:B------:R-:W-:-:S03]  /*164e0*/  SHF.L.U32 R3, R11, 0x1f, RZ ;  /* 0x0000001f0b037819 */ /* 0x000fc600000006ff */
[----:B------:R-:W-:-:S04]  /*164f0*/  IMAD R2, R12, 0x8, R2 ;  /* 0x000000080c027824 */ /* 0x000fc800078e0202 */
[----:B------:R-:W3:Y:S02]  /*16500*/  SYNCS.PHASECHK.TRANS64.TRYWAIT P0, [R2+URZ+0x38840], R3 ;  /* 0x03884003020075a7 */ /* 0x000ee4000800017f */
[----:B---3--:R-:W-:Y:S05]  /*16510*/  @!P0 BRA `(.L_x_3811) ;  /* 0x00000024002c8947 */ /* 0x008fea0003800000 */
.L_x_3897:
        /* <DEDUP_REMOVED lines=11> */
.L_x_3812:
[----:B--2---:R-:W2:Y:S01]  /*165d0*/  LDL R7, [R1] ;  /* 0x0000000001077983 */ /* 0x004ea20000100800 */
[----:B-1----:R-:W-:-:S03]  /*165e0*/  MOV R11, 0x400 ;  /* 0x00000400000b7802 */ /* 0x002fc60000000f00 */
[----:B------:R-:W4:Y:S01]  /*165f0*/  LDL R10, [R1+0x10] ;  /* 0x00001000010a7983 */ /* 0x000f220000100800 */
        /* <DEDUP_REMOVED lines=8> */
[----:B------:R-:W-:Y:S01]  /*16680*/  UIADD3 UR9, UR9, 0x38830, URZ ;  /* 0x0003883009097890 */ /* 0x000fe2000fffe03f */
[----:B------:R-:W-:Y:S01]  /*16690*/  UMOV UR6, 0x0 ;  /* 0x0000000000067882 */ /* 0x000fe20000000000 */
[----:B------:R-:W-:Y:S01]  /*166a0*/  UMOV UR7, 0x14f00000 ;  /* 0x14f0000000077882 */ /* 0x000fe20000000000 */
[----:B------:R-:W-:Y:S01]  /*166b0*/  UMOV UR10, URZ ;  /* 0x0000003f000a7c82 */ /* 0x000fe20008000000 */
[----:B--2---:R-:W-:-:S04]  /*166c0*/  LEA R7, R7, R11, 0xd ;  /* 0x0000000b07077211 */ /* 0x004fc800078e68ff */
[----:B------:R-:W-:Y:S01]  /*166d0*/  R2UR UR8, R7 ;  /* 0x00000000070872ca */ /* 0x000fe200000e0000 */
[----:B----4-:R-:W-:-:S05]  /*166e0*/  IMAD R9, R9, 0x40, R10 ;  /* 0x0000004009097824 */ /* 0x010fca00078e020a */
[----:B------:R-:W-:-:S07]  /*166f0*/  R2UR UR11, R9 ;  /* 0x00000000090b72ca */ /* 0x000fce00000e0000 */
[----:B------:R-:W-:-:S09]  /*16700*/  UIADD3 UR8, UR8, 0x22400, URZ ;  /* 0x0002240008087890 */ /* 0x000fd2000fffe03f */
[----:B------:R1:W-:Y:S01]  /*16710*/  UTMALDG.4D [UR8], [UR4], desc[UR6] ;  /* 0x00000608040075b4 */ /* 0x0003e20008019000 */
[----:B------:R-:W2:Y:S02]  /*16720*/  SYNCS.PHASECHK.TRANS64.TRYWAIT P1, [R2+URZ+0x38860], R3 ;  /* 0x03886003020075a7 */ /* 0x000ea4000802017f */
[----:B-12---:R-:W-:Y:S05]  /*16730*/  @!P1 BRA `(.L_x_3813) ;  /* 0x0000002000b89947 */ /* 0x006fea0003800000 */
.L_x_3898:
        /* <DEDUP_REMOVED lines=8> */
.L_x_3814:
[----:B-1-3--:R-:W2:Y:S01]  /*167c0*/  LDL R3, [R1] ;  /* 0x0000000001037983 */ /* 0x00aea20000100800 */
        /* <DEDUP_REMOVED lines=54> */
.L_x_3809:
[----:B------:R-:W-:Y:S05]  /*16b30*/  BSYNC B1 ;  /* 0x0000000000017941 */ /* 0x000fea0003800000 */
.L_x_3808:
[C---:B------:R-:W-:Y:S01]  /*16b40*/  ISETP.GT.AND P0, PT, R5.reuse, 0x1, PT ;  /* 0x000000010500780c */ /* 0x040fe20003f04270 */
[----:B------:R-:W-:-:S12]  /*16b50*/  VIADD R5, R5, 0xfffffffe ;  /* 0xfffffffe05057836 */ /* 0x000fd80000000000 */
[----:B------:R-:W-:Y:S05]  /*16b60*/  @P0 BRA `(.L_x_3815) ;  /* 0xffffffec00c80947 */ /* 0x000fea000383ffff */
.L_x_3791:
[----:B------:R-:W-:Y:S05]  /*16b70*/  BSYNC B0 ;  /* 0x0000000000007941 */ /* 0x000fea0003800000 */
.L_x_3790:
        /* <DEDUP_REMOVED lines=12> */
[----:B------:R-:W-:Y:S02]  /*16c40*/  VOTEU.ANY UR4, UPT, PT ;  /* 0x0000000000047886 */ /* 0x000fe400038e0100 */
        /* <DEDUP_REMOVED lines=12> */
.L_x_3817:
[----:B------:R-:W-:Y:S05]  /*16d10*/  BSYNC B0 ;  /* 0x0000000000007941 */ /* 0x000fea0003800000 */
.L_x_3816:
[----:B--2---:R-:W2:Y:S02]  /*16d20*/  LDL.LU R2, [R1+0x8] ;  /* 0x0000080001027983 */ /* 0x004ea40000300800 */
[----:B--2---:R-:W-:-:S05]  /*16d30*/  LOP3.LUT R2, R2, R0, RZ, 0x3c, !PT ;  /* 0x0000000002027212 */ /* 0x004fca00078e3cff */
[----:B------:R2:W-:Y:S02]  /*16d40*/  STL [R1+0x8], R2 ;  /* 0x0000080201007387 */ /* 0x0005e40000100800 */
.L_x_3772:
[----:B------:R-:W-:Y:S05]  /*16d50*/  BSYNC B6 ;  /* 0x0000000000067941 */ /* 0x000fea0003800000 */
.L_x_3770:
[----:B------:R-:W-:-:S03]  /*16d60*/  UMOV UR4, 0xffffffff ;  /* 0xffffffff00047882 */ /* 0x000fc60000000000 */
[----:B------:R-:W-:Y:S05]  /*16d70*/  BRA.DIV UR4, `(.L_x_3818) ;  /* 0x0000001e043c7947 */ /* 0x000fea000b800000 */
[----:B------:R3:W4:Y:S04]  /*16d80*/  SHFL.IDX PT, R4, R16, RZ, 0x1f ;  /* 0x00001fff10047589 */ /* 0x00072800000e0000 */
[----:B------:R3:W0:Y:S02]  /*16d90*/  SHFL.IDX PT, R6, R16, 0x1, 0x1f ;  /* 0x00201f0010067f89 */ /* 0x00062400000e0000 */
.L_x_3902:
[----:B------:R-:W0:Y:S01]  /*16da0*/  S2R R0, SR_TID.X ;  /* 0x0000000000007919 */ /* 0x000e220000002100 */
        /* <DEDUP_REMOVED lines=10> */
[----:B0-----:R-:W-:-:S05]  /*16e50*/  IMAD.WIDE R2, R5, 0x4, R2 ;  /* 0x0000000405027825 */ /* 0x001fca00078e0202 */
[----:B------:R0:W5:Y:S02]  /*16e60*/  LDG.E R17, desc[UR54][R2.64] ;  /* 0x0000003602117981 */ /* 0x000164000c1e1900 */
.L_x_3820:
[----:B------:R-:W-:Y:S05]  /*16e70*/  BSYNC B0 ;  /* 0x0000000000007941 */ /* 0x000fea0003800000 */
.L_x_3819:
        /* <DEDUP_REMOVED lines=19> */
[----:B------:R-:W2:Y:S02]  /*16fb0*/  SHFL.UP PT, R14, R7, 0x10, RZ ;  /* 0x06000000070e7989 */ /* 0x000ea400000e00ff */
[----:B--2---:R-:W-:-:S05]  /*16fc0*/  SEL R2, R14, RZ, P0 ;  /* 0x000000ff0e027207 */ /* 0x004fca0000000000 */
[----:B------:R-:W-:-:S05]  /*16fd0*/  IMAD.IADD R2, R7, 0x1, R2 ;  /* 0x0000000107027824 */ /* 0x000fca00078e0202 */
[----:B------:R0:W2:Y:S02]  /*16fe0*/  SHFL.IDX PT, R14, R2, 0x1f, 0x1f ;  /* 0x03e01f00020e7f89 */ /* 0x0000a400000e0000 */
.L_x_3910:
[----:B------:R-:W-:Y:S02]  /*16ff0*/  ULDC UR4, c[0x0][0xd10] ;  /* 0x0003440000047ab9 */ /* 0x000fe40000000800 */
[----:B---3--:R-:W-:-:S04]  /*17000*/  IMAD.U32 R16, RZ, RZ, UR4 ;  /* 0x00000004ff107e24 */ /* 0x008fc8000f8e00ff */
[----:B--2---:R-:W-:-:S05]  /*17010*/  IMAD R3, R14, R16, RZ ;  /* 0x000000100e037224 */ /* 0x004fca00078e02ff */
[----:B------:R-:W-:-:S04]  /*17020*/  IADD3 R6, R6, R3, RZ ;  /* 0x0000000306067210 */ /* 0x000fc80007ffe0ff */
[----:B----4-:R-:W-:-:S13]  /*17030*/  ISETP.GT.AND P0, PT, R6, R4, PT ;  /* 0x000000040600720c */ /* 0x010fda0003f04270 */
[----:B------:R-:W-:Y:S05]  /*17040*/  @P0 BRA `(.L_x_3822) ;  /* 0x0000000000b40947 */ /* 0x000fea0003800000 */
[----:B------:R-:W2:Y:S02]  /*17050*/  LDC R0, c[0x0][0xd14] ;  /* 0x00034500ff007b82 */ /* 0x000ea40000000800 */
.L_x_3827:
[----:B------:R-:W-:-:S05]  /*17060*/  VIADD R19, R19, 0x1f ;  /* 0x0000001f13137836 */ /* 0x000fca0000000000 */
        /* <DEDUP_REMOVED lines=13> */
.L_x_3825:
[----:B------:R-:W-:Y:S05]  /*17140*/  BSYNC B0 ;  /* 0x0000000000007941 */ /* 0x000fea0003800000 */
.L_x_3824:
[----:B------:R-:W-:-:S03]  /*17150*/  UMOV UR4, 0xffffffff ;  /* 0xffffffff00047882 */ /* 0x000fc60000000000 */
[----:B------:R-:W-:Y:S05]  /*17160*/  BRA.DIV UR4, `(.L_x_3826) ;  /* 0x0000001e045c7947 */ /* 0x000fea000b800000 */
[----:B-----5:R-:W0:Y:S01]  /*17170*/  SHFL.UP PT, R14, R17, 0x1, RZ ;  /* 0x04200000110e7989 */ /* 0x020e2200000e00ff */
        /* <DEDUP_REMOVED lines=20> */
.L_x_3918:
[----:B------:R-:W-:Y:S02]  /*172c0*/  ULDC UR4, c[0x0][0xd10] ;  /* 0x0003440000047ab9 */ /* 0x000fe40000000800 */
[----:B------:R-:W-:-:S04]  /*172d0*/  IMAD.U32 R16, RZ, RZ, UR4 ;  /* 0x00000004ff107e24 */ /* 0x000fc8000f8e00ff */
[----:B--2---:R-:W-:-:S04]  /*172e0*/  IMAD R3, R14, R16, RZ ;  /* 0x000000100e037224 */ /* 0x004fc800078e02ff */
[----:B------:R-:W-:-:S05]  /*172f0*/  IMAD.IADD R6, R3, 0x1, R6 ;  /* 0x0000000103067824 */ /* 0x000fca00078e0206 */
[----:B------:R-:W-:-:S13]  /*17300*/  ISETP.GT.AND P0, PT, R6, R4, PT ;  /* 0x000000040600720c */ /* 0x000fda0003f04270 */
[----:B------:R-:W-:Y:S05]  /*17310*/  @!P0 BRA `(.L_x_3827) ;  /* 0xfffffffc00508947 */ /* 0x000fea000383ffff */
.L_x_3822:
        /* <DEDUP_REMOVED lines=8> */
.L_x_3922:
[----:B------:R-:W-:Y:S01]  /*173a0*/  ISETP.NE.AND P0, PT, R3, RZ, PT ;  /* 0x000000ff0300720c */ /* 0x000fe20003f05270 */
[----:B------:R-:W-:-:S12]  /*173b0*/  IMAD.MOV.U32 R14, RZ, RZ, RZ ;  /* 0x000000ffff0e7224 */ /* 0x000fd800078e00ff */
[----:B------:R-:W-:Y:S05]  /*173c0*/  @!P0 BRA `(.L_x_3829) ;  /* 0x0000000000108947 */ /* 0x000fea0003800000 */
[----:B------:R-:W-:Y:S01]  /*173d0*/  UMOV UR4, 0xffffffff ;  /* 0xffffffff00047882 */ /* 0x000fe20000000000 */
[----:B-1----:R-:W-:Y:S02]  /*173e0*/  VIADD R12, R5, 0xffffffff ;  /* 0xffffffff050c7836 */ /* 0x002fe40000000000 */
[----:B------:R-:W-:Y:S05]  /*173f0*/  BRA.DIV UR4, `(.L_x_3830) ;  /* 0x0000001e04d47947 */ /* 0x000fea000b800000 */
[----:B------:R4:W1:Y:S02]  /*17400*/  SHFL.IDX PT, R14, R2, R12, 0x1f ;  /* 0x00001f0c020e7589 */ /* 0x00086400000e0000 */
.L_x_3829:
[----:B-1----:R-:W-:Y:S01]  /*17410*/  IMAD R16, R14, R16, R6 ;  /* 0x000000100e107224 */ /* 0x002fe200078e0206 */
[-C--:B---3--:R-:W-:Y:S01]  /*17420*/  IABS R6, R17.reuse ;  /* 0x0000001100067213 */ /* 0x088fe20000000000 */
[----:B0---4-:R-:W-:Y:S01]  /*17430*/  IMAD.MOV.U32 R2, RZ, RZ, RZ ;  /* 0x000000ffff027224 */ /* 0x011fe200078e00ff */
[----:B------:R-:W-:Y:S01]  /*17440*/  IABS R8, R17 ;  /* 0x0000001100087213 */ /* 0x000fe20000000000 */
[----:B------:R-:W-:Y:S01]  /*17450*/  IMAD.IADD R4, R4, 0x1, -R16 ;  /* 0x0000000104047824 */ /* 0x000fe200078e0a10 */
[----:B------:R-:W0:Y:S01]  /*17460*/  I2F.RP R7, R6 ;  /* 0x0000000600077306 */ /* 0x000e220000209400 */
[----:B------:R-:W-:Y:S02]  /*17470*/  IMAD.IADD R19, R5, 0x1, R19 ;  /* 0x0000000105137824 */ /* 0x000fe400078e0213 */
[----:B------:R-:W-:-:S05]  /*17480*/  IMAD.MOV R8, RZ, RZ, -R8 ;  /* 0x000000ffff087224 */ /* 0x000fca00078e0a08 */
[----:B0-----:R-:W0:Y:S02]  /*17490*/  MUFU.RCP R7, R7 ;  /* 0x0000000700077308 */ /* 0x001e240000001000 */
[----:B0-----:R-:W-:-:S06]  /*174a0*/  VIADD R9, R7, 0xffffffe ;  /* 0x0ffffffe07097836 */ /* 0x001fcc0000000000 */
[----:B------:R-:W0:Y:S02]  /*174b0*/  F2I.FTZ.U32.TRUNC.NTZ R3, R9 ;  /* 0x0000000900037305 */ /* 0x000e24000021f000 */
[----:B0-----:R-:W-:-:S05]  /*174c0*/  IADD3 R11, RZ, -R3, RZ ;  /* 0x80000003ff0b7210 */ /* 0x001fca0007ffe0ff */
[----:B------:R-:W-:-:S04]  /*174d0*/  IMAD R11, R11, R6, RZ ;  /* 0x000000060b0b7224 */ /* 0x000fc800078e02ff */
[----:B------:R-:W-:Y:S01]  /*174e0*/  IMAD.HI.U32 R2, R3, R11, R2 ;  /* 0x0000000b03027227 */ /* 0x000fe200078e0002 */
        /* <DEDUP_REMOVED lines=17> */
.L_x_3823:
[----:B------:R-:W-:Y:S01]  /*17600*/  UMOV UR4, URZ ;  /* 0x0000003f00047c82 */ /* 0x000fe20008000000 */
[----:B------:R-:W-:Y:S01]  /*17610*/  UMOV UR5, URZ ;  /* 0x0000003f00057c82 */ /* 0x000fe20008000000 */
[----:B------:R-:W-:Y:S01]  /*17620*/  ULDC UR6, c[0x0][0xd14] ;  /* 0x0003450000067ab9 */ /* 0x000fe20000000800 */
[----:B------:R-:W-:Y:S02]  /*17630*/  IMAD.MOV.U32 R16, RZ, RZ, R4 ;  /* 0x000000ffff107224 */ /* 0x000fe400078e0004 */
[----:B------:R-:W-:Y:S02]  /*17640*/  IMAD.U32 R17, RZ, RZ, UR4 ;  /* 0x00000004ff117e24 */ /* 0x000fe4000f8e00ff */
[----:B------:R-:W-:Y:S02]  /*17650*/  IMAD.U32 R18, RZ, RZ, UR5 ;  /* 0x00000005ff127e24 */ /* 0x000fe4000f8e00ff */
[----:B------:R-:W-:-:S07]  /*17660*/  IMAD.U32 R19, RZ, RZ, UR6 ;  /* 0x00000006ff137e24 */ /* 0x000fce000f8e00ff */
.L_x_3831:
        /* <DEDUP_REMOVED lines=12> */
.L_x_3750:
[----:B0-----:R-:W4:Y:S01]  /*17730*/  LDL.LU R0, [R1+0x28] ;  /* 0x0000280001007983 */ /* 0x001f220000300800 */
[----:B--2---:R-:W0:Y:S01]  /*17740*/  S2R R5, SR_CgaCtaId ;  /* 0x0000000000057919 */ /* 0x004e220000008800 */
[----:B----4-:R-:W-:-:S04]  /*17750*/  IADD3 R0, R0, 0x1, RZ ;  /* 0x0000000100007810 */ /* 0x010fc80007ffe0ff */
        /* <DEDUP_REMOVED lines=8> */
.L_x_3925:
[----:B------:R-:W-:-:S03]  /*177e0*/  UMOV UR4, 0xffffffff ;  /* 0xffffffff00047882 */ /* 0x000fc60000000000 */
[----:B------:R-:W-:Y:S05]  /*177f0*/  BRA.DIV UR4, `(.L_x_3834) ;  /* 0x0000001e040c7947 */ /* 0x000fea000b800000 */
[----:B------:R-:W2:Y:S02]  /*17800*/  S2R R2, SR_TID.X ;  /* 0x0000000000027919 */ /* 0x000ea40000002100 */
[----:B--2---:R-:W-:-:S04]  /*17810*/  SHF.R.U32.HI R2, RZ, 0x5, R2 ;  /* 0x00000005ff027819 */ /* 0x004fc80000011602 */
[----:B------:R-:W-:-:S05]  /*17820*/  LOP3.LUT R2, R2, 0x3, RZ, 0xc0, !PT ;  /* 0x0000000302027812 */ /* 0x000fca00078ec0ff */
[----:B------:R2:W3:Y:S02]  /*17830*/  SHFL.IDX PT, R14, R2, RZ, 0x1f ;  /* 0x00001fff020e7589 */ /* 0x0004e400000e0000 */
.L_x_3928:
[----:B---3--:R-:W-:-:S13]  /*17840*/  ISETP.NE.AND P0, PT, R14, RZ, PT ;  /* 0x000000ff0e00720c */ /* 0x008fda0003f05270 */
[----:B------:R-:W-:Y:S05]  /*17850*/  @P0 BRA `(.L_x_3625) ;  /* 0x0000000000940947 */ /* 0x000fea0003800000 */
[----:B------:R-:W-:-:S03]  /*17860*/  UMOV UR4, 0xffffffff ;  /* 0xffffffff00047882 */ /* 0x000fc60000000000 */
[----:B------:R-:W-:Y:S05]  /*17870*/  BRA.DIV UR4, `(.L_x_3835) ;  /* 0x0000001e04207947 */ /* 0x000fea000b800000 */
[----:B------:R-:W-:-:S13]  /*17880*/  ELECT P6, URZ, PT ;  /* 0x00000000003f782f */ /* 0x000fda00038c0000 */
.L_x_3931:
[----:B------:R-:W-:Y:S05]  /*17890*/  @!P6 BRA `(.L_x_3625) ;  /* 0x000000000084e947 */ /* 0x000fea0003800000 */
[----:B--2---:R-:W2:Y:S02]  /*178a0*/  LDL.LU R2, [R1+0x3c] ;  /* 0x00003c0001027983 */ /* 0x004ea40000300800 */
[----:B--2---:R-:W-:-:S04]  /*178b0*/  LOP3.LUT R2, R2, 0x2, RZ, 0xfc, !PT ;  /* 0x0000000202027812 */ /* 0x004fc800078efcff */
[----:B------:R-:W-:-:S13]  /*178c0*/  ISETP.NE.AND P2, PT, R2, 0x3, PT ;  /* 0x000000030200780c */ /* 0x000fda0003f45270 */
[----:B------:R-:W-:Y:S05]  /*178d0*/  @!P2 BRA `(.L_x_3836) ;  /* 0x000000000004a947 */ /* 0x000fea0003800000 */
[----:B------:R-:W-:Y:S01]  /*178e0*/  BPT.TRAP 0x1 ;  /* 0x000000040000795c */ /* 0x000fe20000300000 */
.L_x_3836:
        /* <DEDUP_REMOVED lines=14> */
.L_x_3932:
[----:B------:R-:W2:Y:S02]  /*179d0*/  SYNCS.PHASECHK.TRANS64.TRYWAIT P0, [R7+URZ], R2 ;  /* 0x00000002070075a7 */ /* 0x000ea4000800017f */
[----:B--2---:R-:W-:Y:S05]  /*179e0*/  @!P0 BRA `(.L_x_3838) ;  /* 0x0000001800f88947 */ /* 0x004fea0003800000 */
.L_x_3933:
[----:B------:R-:W-:Y:S05]  /*179f0*/  @!P2 BRA `(.L_x_3839) ;  /* 0x000000000004a947 */ /* 0x000fea0003800000 */
[----:B------:R-:W-:Y:S01]  /*17a00*/  BPT.TRAP 0x1 ;  /* 0x000000040000795c */ /* 0x000fe20000300000 */
.L_x_3839:
[----:B------:R-:W3:Y:S01]  /*17a10*/  LDL.LU R4, [R1] ;  /* 0x0000000001047983 */ /* 0x000ee20000300800 */
[----:B------:R-:W-:-:S04]  /*17a20*/  VIADD R0, R0, 0x38860 ;  /* 0x0003886000007836 */ /* 0x000fc80000000000 */
[----:B---3--:R-:W-:-:S04]  /*17a30*/  IMAD R4, R4, 0x8, R0 ;  /* 0x0000000804047824 */ /* 0x008fc800078e0200 */
[----:B------:R-:W3:Y:S02]  /*17a40*/  SYNCS.PHASECHK.TRANS64.TRYWAIT P0, [R4+URZ], R5 ;  /* 0x00000005040075a7 */ /* 0x000ee4000800017f */
[----:B---3--:R-:W-:Y:S05]  /*17a50*/  @!P0 BRA `(.L_x_3840) ;  /* 0x0000001800f08947 */ /* 0x008fea0003800000 */
.L_x_3934:
[----:B------:R-:W-:-:S07]  /*17a60*/  IMAD R3, R3, 0x8, R0 ;  /* 0x0000000803037824 */ /* 0x000fce00078e0200 */
.L_x_3841:
[----:B----4-:R4:W0:Y:S02]  /*17a70*/  SYNCS.PHASECHK.TRANS64.TRYWAIT P0, [R3+URZ], R2 ;  /* 0x00000002030075a7 */ /* 0x010824000800017f */
[----:B0-----:R-:W-:Y:S05]  /*17a80*/  @!P0 NANOSLEEP.SYNCS 0x989680 ;  /* 0x009896800000895d */ /* 0x001fea0003900000 */
[----:B------:R-:W0:Y:S02]  /*17a90*/  @!P0 SYNCS.PHASECHK.TRANS64 P0, [R3+URZ], R2 ;  /* 0x00000002030085a7 */ /* 0x000e24000800007f */
[----:B0-----:R-:W-:Y:S05]  /*17aa0*/  @!P0 BRA `(.L_x_3841) ;  /* 0xfffffffc00f08947 */ /* 0x001fea000383ffff */
.L_x_3625:
[----:B------:R-:W-:Y:S05]  /*17ab0*/  BSYNC B8 ;  /* 0x0000000000087941 */ /* 0x000fea0003800000 */
.L_x_3622:
[----:B------:R-:W-:Y:S05]  /*17ac0*/  EXIT ;  /* 0x000000000000794d */ /* 0x000fea0003800000 */
.L_x_3641:
[----:B0-----:R0:W1:Y:S02]  /*17ad0*/  SYNCS.PHASECHK.TRANS64.TRYWAIT P5, [R74+URZ+0x38890], R59 ;  /* 0x0388903b4a0075a7 */ /* 0x00106400080a017f */
[----:B-1----:R-:W-:Y:S05]  /*17ae0*/  @!P5 NANOSLEEP.SYNCS 0x989680 ;  /* 0x009896800000d95d */ /* 0x002fea0003900000 */
[----:B------:R-:W1:Y:S02]  /*17af0*/  @!P5 SYNCS.PHASECHK.TRANS64 P5, [R74+URZ+0x38890], R59 ;  /* 0x0388903b4a00d5a7 */ /* 0x000e6400080a007f */
[----:B-1----:R-:W-:Y:S05]  /*17b00*/  @!P5 BRA `(.L_x_3641) ;  /* 0xfffffffc00f0d947 */ /* 0x002fea000383ffff */
[----:B------:R-:W-:Y:S05]  /*17b10*/  BRA `(.L_x_3842) ;  /* 0xfffffea800dc7947 */ /* 0x000fea000383ffff */
.L_x_3651:
[----:B0-----:R0:W1:Y:S02]  /*17b20*/  SYNCS.PHASECHK.TRANS64.TRYWAIT P5, [R74+URZ+0x38890], R59 ;  /* 0x0388903b4a0075a7 */ /* 0x00106400080a017f */
[----:B-1----:R-:W-:Y:S05]  /*17b30*/  @!P5 NANOSLEEP.SYNCS 0x989680 ;  /* 0x009896800000d95d */ /* 0x002fea0003900000 */
[----:B------:R-:W1:Y:S02]  /*17b40*/  @!P5 SYNCS.PHASECHK.TRANS64 P5, [R74+URZ+0x38890], R59 ;  /* 0x0388903b4a00d5a7 */ /* 0x000e6400080a007f */
[----:B-1----:R-:W-:Y:S05]  /*17b50*/  @!P5 BRA `(.L_x_3651) ;  /* 0xfffffffc00f0d947 */ /* 0x002fea000383ffff */
[----:B------:R-:W-:Y:S05]  /*17b60*/  BRA `(.L_x_3843) ;  /* 0xfffffeb400547947 */ /* 0x000fea000383ffff */
.L_x_3656:
[----:B0-----:R0:W1:Y:S02]  /*17b70*/  SYNCS.PHASECHK.TRANS64.TRYWAIT P5, [R74+URZ+0x38890], R59 ;  /* 0x0388903b4a0075a7 */ /* 0x00106400080a017f */
[----:B-1----:R-:W-:Y:S05]  /*17b80*/  @!P5 NANOSLEEP.SYNCS 0x989680 ;  /* 0x009896800000d95d */ /* 0x002fea0003900000 */
[----:B------:R-:W1:Y:S02]  /*17b90*/  @!P5 SYNCS.PHASECHK.TRANS64 P5, [R74+URZ+0x38890], R59 ;  /* 0x0388903b4a00d5a7 */ /* 0x000e6400080a007f */
[----:B-1----:R-:W-:Y:S05]  /*17ba0*/  @!P5 BRA `(.L_x_3656) ;  /* 0xfffffffc00f0d947 */ /* 0x002fea000383ffff */
[----:B------:R-:W-:Y:S05]  /*17bb0*/  BRA `(.L_x_3844) ;  /* 0xfffffebc00887947 */ /* 0x000fea000383ffff */
.L_x_3660:
[----:B----4-:R4:W0:Y:S02]  /*17bc0*/  SYNCS.PHASECHK.TRANS64.TRYWAIT P0, [R74+URZ+0x388b0], R59 ;  /* 0x0388b03b4a0075a7 */ /* 0x010824000800017f */
[----:B0-----:R-:W-:Y:S05]  /*17bd0*/  @!P0 NANOSLEEP.SYNCS 0x989680 ;  /* 0x009896800000895d */ /* 0x001fea0003900000 */
[----:B------:R-:W0:Y:S02]  /*17be0*/  @!P0 SYNCS.PHASECHK.TRANS64 P0, [R74+URZ+0x388b0], R59 ;  /* 0x0388b03b4a0085a7 */ /* 0x000e24000800007f */
[----:B0-----:R-:W-:Y:S05]  /*17bf0*/  @!P0 BRA `(.L_x_3660) ;  /* 0xfffffffc00f08947 */ /* 0x001fea000383ffff */
[----:B------:R-:W-:Y:S05]  /*17c00*/  BRA `(.L_x_3845) ;  /* 0xfffffec000007947 */ /* 0x000fea000383ffff */
.L_x_3685:
[----:B------:R-:W-:Y:S01]  /*17c10*/  BSSY B1, `(.L_x_3846) ;  /* 0x0000008000017945 */ /* 0x000fe20003800000 */
[----:B------:R-:W-:Y:S02]  /*17c20*/  IMAD.MOV.U32 R13, RZ, RZ, R26 ;  /* 0x000000ffff0d7224 */ /* 0x000fe400078e001a */
[----:B------:R-:W-:Y:S02]  /*17c30*/  IMAD.MOV.U32 R12, RZ, RZ, RZ ;  /* 0x000000ffff0c7224 */ /* 0x000fe400078e00ff */
[----:B------:R-:W-:Y:S02]  /*17c40*/  IMAD.MOV.U32 R11, RZ, RZ, 0x1c1f ;  /* 0x00001c1fff0b7424 */ /* 0x000fe400078e00ff */
[----:B------:R-:W-:-:S07]  /*17c50*/  IMAD.MOV.U32 R15, RZ, RZ, -0x1 ;  /* 0xffffffffff0f7424 */ /* 0x000fce00078e00ff */
[----:B0-----:R-:W-:Y:S05]  /*17c60*/  WARPSYNC.COLLECTIVE R15, `(.L_x_3847) ;  /* 0x000000000f087348 */ /* 0x001fea0003c00000 */
[----:B------:R1:W2:Y:S02]  /*17c70*/  SHFL.IDX P6, R14, R13, R12, R11 ;  /* 0x0000000c0d0e7389 */ /* 0x0002a400000c000b */
[----:B012---:R-:W-:Y:S01]  /*17c80*/  ENDCOLLECTIVE ;  /* 0x000000000000791b */ /* 0x007fe20003800000 */
.L_x_3847:
[----:B------:R-:W-:Y:S05]  /*17c90*/  BSYNC B1 ;  /* 0x0000000000017941 */ /* 0x000fea0003800000 */
.L_x_3846:
[----:B------:R-:W-:Y:S05]  /*17ca0*/  BRA `(.L_x_3848) ;  /* 0xfffffeec002c7947 */ /* 0x000fea000383ffff */
.L_x_3686:
[----:B------:R-:W-:Y:S01]  /*17cb0*/  BSSY B1, `(.L_x_3849) ;  /* 0x0000008000017945 */ /* 0x000fe20003800000 */
[----:B------:R-:W-:Y:S01]  /*17cc0*/  IMAD.MOV.U32 R13, RZ, RZ, R24 ;  /* 0x000000ffff0d7224 */ /* 0x000fe200078e0018 */
[----:B------:R-:W-:Y:S01]  /*17cd0*/  MOV R11, 0x1c1f ;  /* 0x00001c1f000b7802 */ /* 0x000fe20000000f00 */
[----:B------:R-:W-:Y:S02]  /*17ce0*/  IMAD.MOV.U32 R12, RZ, RZ, RZ ;  /* 0x000000ffff0c7224 */ /* 0x000fe400078e00ff */
[----:B------:R-:W-:-:S07]  /*17cf0*/  IMAD.MOV.U32 R15, RZ, RZ, -0x1 ;  /* 0xffffffffff0f7424 */ /* 0x000fce00078e00ff */
[----:B0-----:R-:W-:Y:S05]  /*17d00*/  WARPSYNC.COLLECTIVE R15, `(.L_x_3850) ;  /* 0x000000000f087348 */ /* 0x001fea0003c00000 */
[----:B------:R1:W2:Y:S02]  /*17d10*/  SHFL.IDX P6, R14, R13, R12, R11 ;  /* 0x0000000c0d0e7389 */ /* 0x0002a400000c000b */
[----:B012---:R-:W-:Y:S01]  /*17d20*/  ENDCOLLECTIVE ;  /* 0x000000000000791b */ /* 0x007fe20003800000 */
.L_x_3850:
[----:B------:R-:W-:Y:S05]  /*17d30*/  BSYNC B1 ;  /* 0x0000000000017941 */ /* 0x000fea0003800000 */
.L_x_3849:
[----:B------:R-:W-:Y:S05]  /*17d40*/  BRA `(.L_x_3851) ;  /* 0xfffffeec00107947 */ /* 0x000fea000383ffff */
.L_x_3687:
        /* <DEDUP_REMOVED lines=8> */
.L_x_3853:
[----:B------:R-:W-:Y:S05]  /*17dd0*/  BSYNC B1 ;  /* 0x0000000000017941 */ /* 0x000fea0003800000 */
.L_x_3852:
[----:B------:R-:W-:Y:S05]  /*17de0*/  BRA `(.L_x_3854) ;  /* 0xfffffee800f47947 */ /* 0x000fea000383ffff */
.L_x_3688:
        /* <DEDUP_REMOVED lines=8> */
.L_x_3856:
[----:B------:R-:W-:Y:S05]  /*17e70*/  BSYNC B1 ;  /* 0x0000000000017941 */ /* 0x000fea0003800000 */
.L_x_3855:
[----:B------:R-:W-:Y:S05]  /*17e80*/  BRA `(.L_x_3857) ;  /* 0xfffffee800d87947 */ /* 0x000fea000383ffff */
.L_x_3690:
[----:B0-----:R0:W1:Y:S02]  /*17e90*/  SYNCS.PHASECHK.TRANS64.TRYWAIT P0, [R2+URZ+0x38800], R7 ;  /* 0x03880007020075a7 */ /* 0x001064000800017f */
[----:B-1----:R-:W-:Y:S05]  /*17ea0*/  @!P0 NANOSLEEP.SYNCS 0x989680 ;  /* 0x009896800000895d */ /* 0x002fea0003900000 */
[----:B------:R-:W1:Y:S02]  /*17eb0*/  @!P0 SYNCS.PHASECHK.TRANS64 P0, [R2+URZ+0x38800], R7 ;  /* 0x03880007020085a7 */ /* 0x000e64000800007f */
[----:B-1----:R-:W-:Y:S05]  /*17ec0*/  @!P0 BRA `(.L_x_3690) ;  /* 0xfffffffc00f08947 */ /* 0x002fea000383ffff */
[----:B------:R-:W-:Y:S05]  /*17ed0*/  BRA `(.L_x_3858) ;  /* 0xfffffeec00387947 */ /* 0x000fea000383ffff */
.L_x_3698:
        /* <DEDUP_REMOVED lines=8> */
.L_x_3860:
[----:B------:R-:W-:Y:S05]  /*17f60*/  BSYNC B1 ;  /* 0x0000000000017941 */ /* 0x000fea0003800000 */
.L_x_3859:
[----:B------:R-:W-:Y:S05]  /*17f70*/  BRA `(.L_x_3861) ;  /* 0xfffffef800047947 */ /* 0x000fea000383ffff */
.L_x_3699:
        /* <DEDUP_REMOVED lines=8> */
.L_x_3863:
[----:B------:R-:W-:Y:S05]  /*18000*/  BSYNC B1 ;  /* 0x0000000000017941 */ /* 0x000fea0003800000 */
.L_x_3862:
[----:B------:R-:W-:Y:S05]  /*18010*/  BRA `(.L_x_3864) ;  /* 0xfffffef400e87947 */ /* 0x000fea000383ffff */
.L_x_3700:
        /* <DEDUP_REMOVED lines=8> */
.L_x_3866:
[----:B------:R-:W-:Y:S05]  /*180a0*/  BSYNC B1 ;  /* 0x0000000000017941 */ /* 0x000fea0003800000 */
.L_x_3865:
[----:B------:R-:W-:Y:S05]  /*180b0*/  BRA `(.L_x_3867) ;  /* 0xfffffef400cc7947 */ /* 0x000fea000383ffff */
.L_x_3701:
        /* <DEDUP_REMOVED lines=8> */
.L_x_3869:
[----:B------:R-:W-:Y:S05]  /*18140*/  BSYNC B1 ;  /* 0x0000000000017941 */ /* 0x000fea0003800000 */
.L_x_3868:
[----:B------:R-:W-:Y:S05]  /*18150*/  BRA `(.L_x_3870) ;  /* 0xfffffef400b07947 */ /* 0x000fea000383ffff */
.L_x_3703:
[----:B0-----:R0:W1:Y:S02]  /*18160*/  SYNCS.PHASECHK.TRANS64.TRYWAIT P1, [R2+URZ+0x38800], R9 ;  /* 0x03880009020075a7 */ /* 0x001064000802017f */
[----:B-1----:R-:W-:Y:S05]  /*18170*/  @!P1 NANOSLEEP.SYNCS 0x989680 ;  /* 0x009896800000995d */ /* 0x002fea0003900000 */
[----:B------:R-:W1:Y:S02]  /*18180*/  @!P1 SYNCS.PHASECHK.TRANS64 P1, [R2+URZ+0x38800], R9 ;  /* 0x03880009020095a7 */ /* 0x000e64000802007f */
[----:B-1----:R-:W-:Y:S05]  /*18190*/  @!P1 BRA `(.L_x_3703) ;  /* 0xfffffffc00f09947 */ /* 0x002fea000383ffff */
[----:B------:R-:W-:Y:S05]  /*181a0*/  BRA `(.L_x_3871) ;  /* 0xfffffef800107947 */ /* 0x000fea000383ffff */
.L_x_3709:
[----:B0-----:R0:W1:Y:S02]  /*181b0*/  SYNCS.PHASECHK.TRANS64.TRYWAIT P1, [R20+URZ+0x38830], R13 ;  /* 0x0388300d140075a7 */ /* 0x001064000802017f */
[----:B-1----:R-:W-:Y:S05]  /*181c0*/  @!P1 NANOSLEEP.SYNCS 0x989680 ;  /* 0x009896800000995d */ /* 0x002fea0003900000 */
[----:B------:R-:W1:Y:S02]  /*181d0*/  @!P1 SYNCS.PHASECHK.TRANS64 P1, [R20+URZ+0x38830], R13 ;  /* 0x0388300d140095a7 */ /* 0x000e64000802007f */
[----:B-1----:R-:W-:Y:S05]  /*181e0*/  @!P1 BRA `(.L_x_3709) ;  /* 0xfffffffc00f09947 */ /* 0x002fea000383ffff */
[----:B------:R-:W-:Y:S05]  /*181f0*/  BRA `(.L_x_3708) ;  /* 0xffffff0400207947 */ /* 0x000fea000383ffff */
.L_x_3711:
[----:B-1----:R1:W2:Y:S02]  /*18200*/  SYNCS.PHASECHK.TRANS64.TRYWAIT P1, [R2+URZ+0x38810], R3 ;  /* 0x03881003020075a7 */ /* 0x0022a4000802017f */
[----:B--2---:R-:W-:Y:S05]  /*18210*/  @!P1 NANOSLEEP.SYNCS 0x989680 ;  /* 0x009896800000995d */ /* 0x004fea0003900000 */
[----:B------:R-:W2:Y:S02]  /*18220*/  @!P1 SYNCS.PHASECHK.TRANS64 P1, [R2+URZ+0x38810], R3 ;  /* 0x03881003020095a7 */ /* 0x000ea4000802007f */
[----:B--2---:R-:W-:Y:S05]  /*18230*/  @!P1 BRA `(.L_x_3711) ;  /* 0xfffffffc00f09947 */ /* 0x004fea000383ffff */
[----:B------:R-:W-:Y:S05]  /*18240*/  BRA `(.L_x_3872) ;  /* 0xffffff0400d07947 */ /* 0x000fea000383ffff */
.L_x_3716:
[----:B-1----:R1:W3:Y:S02]  /*18250*/  SYNCS.PHASECHK.TRANS64.TRYWAIT P1, [R20+URZ+0x38850], R13 ;  /* 0x0388500d140075a7 */ /* 0x0022e4000802017f */
[----:B---3--:R-:W-:Y:S05]  /*18260*/  @!P1 NANOSLEEP.SYNCS 0x989680 ;  /* 0x009896800000995d */ /* 0x008fea0003900000 */
[----:B------:R-:W3:Y:S02]  /*18270*/  @!P1 SYNCS.PHASECHK.TRANS64 P1, [R20+URZ+0x38850], R13 ;  /* 0x0388500d140095a7 */ /* 0x000ee4000802007f */
[----:B---3--:R-:W-:Y:S05]  /*18280*/  @!P1 BRA `(.L_x_3716) ;  /* 0xfffffffc00f09947 */ /* 0x008fea000383ffff */
[----:B------:R-:W-:Y:S05]  /*18290*/  BRA `(.L_x_3715) ;  /* 0xffffff0800007947 */ /* 0x000fea000383ffff */
.L_x_3723:
[----:B-1----:R1:W2:Y:S02]  /*182a0*/  SYNCS.PHASECHK.TRANS64.TRYWAIT P3, [R14+URZ+0x38830], R11 ;  /* 0x0388300b0e0075a7 */ /* 0x0022a4000806017f */
[----:B--2---:R-:W-:Y:S05]  /*182b0*/  @!P3 NANOSLEEP.SYNCS 0x989680 ;  /* 0x009896800000b95d */ /* 0x004fea0003900000 */
[----:B------:R-:W2:Y:S02]  /*182c0*/  @!P3 SYNCS.PHASECHK.TRANS64 P3, [R14+URZ+0x38830], R11 ;  /* 0x0388300b0e00b5a7 */ /* 0x000ea4000806007f */
[----:B--2---:R-:W-:Y:S05]  /*182d0*/  @!P3 BRA `(.L_x_3723) ;  /* 0xfffffffc00f0b947 */ /* 0x004fea000383ffff */
[----:B------:R-:W-:Y:S05]  /*182e0*/  BRA `(.L_x_3722) ;  /* 0xffffff3000a07947 */ /* 0x000fea000383ffff */
.L_x_3728:
[----:B---3--:R3:W4:Y:S02]  /*182f0*/  SYNCS.PHASECHK.TRANS64.TRYWAIT P3, [R14+URZ+0x38850], R11 ;  /* 0x0388500b0e0075a7 */ /* 0x008724000806017f */
[----:B----4-:R-:W-:Y:S05]  /*18300*/  @!P3 NANOSLEEP.SYNCS 0x989680 ;  /* 0x009896800000b95d */ /* 0x010fea0003900000 */
[----:B------:R-:W4:Y:S02]  /*18310*/  @!P3 SYNCS.PHASECHK.TRANS64 P3, [R14+URZ+0x38850], R11 ;  /* 0x0388500b0e00b5a7 */ /* 0x000f24000806007f */
[----:B----4-:R-:W-:Y:S05]  /*18320*/  @!P3 BRA `(.L_x_3728) ;  /* 0xfffffffc00f0b947 */ /* 0x010fea000383ffff */
[----:B------:R-:W-:Y:S05]  /*18330*/  BRA `(.L_x_3727) ;  /* 0xffffff3400407947 */ /* 0x000fea000383ffff */
.L_x_3754:
        /* <DEDUP_REMOVED lines=11> */
.L_x_3874:
[----:B------:R-:W-:Y:S05]  /*183f0*/  BSYNC B1 ;  /* 0x0000000000017941 */ /* 0x000fea0003800000 */
.L_x_3873:
[----:B------:R-:W-:Y:S05]  /*18400*/  BRA `(.L_x_3875) ;  /* 0xffffffa400647947 */ /* 0x000fea000383ffff */
.L_x_3755:
[----:B------:R-:W-:Y:S01]  /*18410*/  BSSY B1, `(.L_x_3876) ;  /* 0x0000006000017945 */ /* 0x000fe20003800000 */
[----:B------:R-:W-:-:S07]  /*18420*/  MOV R15, 0xffffffff ;  /* 0xffffffff000f7802 */ /* 0x000fce0000000f00 */
[----:B-----5:R-:W-:Y:S05]  /*18430*/  WARPSYNC.COLLECTIVE R15, `(.L_x_3877) ;  /* 0x000000000f0c7348 */ /* 0x020fea0003c00000 */
[----:B------:R-:W-:Y:S02]  /*18440*/  ELECT P6, UR62, PT ;  /* 0x00000000003e782f */ /* 0x000fe400038c0000 */
[----:B------:R-:W-:Y:S01]  /*18450*/  MOV R14, UR62 ;  /* 0x0000003e000e7c02 */ /* 0x000fe20008000f00 */
[----:B-----5:R-:W-:Y:S10]  /*18460*/  ENDCOLLECTIVE ;  /* 0x000000000000791b */ /* 0x020ff40003800000 */
.L_x_3877:
[----:B------:R-:W-:Y:S05]  /*18470*/  BSYNC B1 ;  /* 0x0000000000017941 */ /* 0x000fea0003800000 */
.L_x_3876:
[----:B------:R-:W-:Y:S05]  /*18480*/  BRA `(.L_x_3878) ;  /* 0xffffffa400507947 */ /* 0x000fea000383ffff */
.L_x_3756:
[----:B0-----:R0:W1:Y:S02]  /*18490*/  SYNCS.PHASECHK.TRANS64.TRYWAIT P0, [R5+URZ+0x38820], R6 ;  /* 0x03882006050075a7 */ /* 0x001064000800017f */
[----:B-1----:R-:W-:Y:S05]  /*184a0*/  @!P0 NANOSLEEP.SYNCS 0x989680 ;  /* 0x009896800000895d */ /* 0x002fea0003900000 */
[----:B------:R-:W1:Y:S02]  /*184b0*/  @!P0 SYNCS.PHASECHK.TRANS64 P0, [R5+URZ+0x38820], R6 ;  /* 0x03882006050085a7 */ /* 0x000e64000800007f */
[----:B-1----:R-:W-:Y:S05]  /*184c0*/  @!P0 BRA `(.L_x_3756) ;  /* 0xfffffffc00f08947 */ /* 0x002fea000383ffff */
[----:B------:R-:W-:Y:S05]  /*184d0*/  BRA `(.L_x_3879) ;  /* 0xffffffa400687947 */ /* 0x000fea000383ffff */
.L_x_3759:
[----:B0-----:R0:W1:Y:S02]  /*184e0*/  SYNCS.PHASECHK.TRANS64.TRYWAIT P0, [R6+URZ+0x388a0], R9 ;  /* 0x0388a009060075a7 */ /* 0x001064000800017f */
[----:B-1----:R-:W-:Y:S05]  /*184f0*/  @!P0 NANOSLEEP.SYNCS 0x989680 ;  /* 0x009896800000895d */ /* 0x002fea0003900000 */
[----:B------:R-:W1:Y:S02]  /*18500*/  @!P0 SYNCS.PHASECHK.TRANS64 P0, [R6+URZ+0x388a0], R9 ;  /* 0x0388a009060085a7 */ /* 0x000e64000800007f */
[----:B-1----:R-:W-:Y:S05]  /*18510*/  @!P0 BRA `(.L_x_3759) ;  /* 0xfffffffc00f08947 */ /* 0x002fea000383ffff */
[----:B------:R-:W-:Y:S05]  /*18520*/  BRA `(.L_x_3880) ;  /* 0xffffffa400747947 */ /* 0x000fea000383ffff */
.L_x_3761:
[----:B-1----:R1:W2:Y:S02]  /*18530*/  SYNCS.PHASECHK.TRANS64.TRYWAIT P0, [R6+URZ+0x388c0], R9 ;  /* 0x0388c009060075a7 */ /* 0x0022a4000800017f */
[----:B--2---:R-:W-:Y:S05]  /*18540*/  @!P0 NANOSLEEP.SYNCS 0x989680 ;  /* 0x009896800000895d */ /* 0x004fea0003900000 */
[----:B------:R-:W2:Y:S02]  /*18550*/  @!P0 SYNCS.PHASECHK.TRANS64 P0, [R6+URZ+0x388c0], R9 ;  /* 0x0388c009060085a7 */ /* 0x000ea4000800007f */
[----:B--2---:R-:W-:Y:S05]  /*18560*/  @!P0 BRA `(.L_x_3761) ;  /* 0xfffffffc00f08947 */ /* 0x004fea000383ffff */
[----:B------:R-:W-:Y:S05]  /*18570*/  BRA `(.L_x_3881) ;  /* 0xffffffa400dc7947 */ /* 0x000fea000383ffff */
.L_x_3765:
[----:B0-----:R0:W1:Y:S02]  /*18580*/  SYNCS.PHASECHK.TRANS64.TRYWAIT P0, [R7+URZ+0x388a0], R8 ;  /* 0x0388a008070075a7 */ /* 0x001064000800017f */
[----:B-1----:R-:W-:Y:S05]  /*18590*/  @!P0 NANOSLEEP.SYNCS 0x989680 ;  /* 0x009896800000895d */ /* 0x002fea0003900000 */
[----:B------:R-:W1:Y:S02]  /*185a0*/  @!P0 SYNCS.PHASECHK.TRANS64 P0, [R7+URZ+0x388a0], R8 ;  /* 0x0388a008070085a7 */ /* 0x000e64000800007f */
[----:B-1----:R-:W-:Y:S05]  /*185b0*/  @!P0 BRA `(.L_x_3765) ;  /* 0xfffffffc00f08947 */ /* 0x002fea000383ffff */
[----:B------:R-:W-:Y:S05]  /*185c0*/  BRA `(.L_x_3882) ;  /* 0xffffffac00207947 */ /* 0x000fea000383ffff */
.L_x_3767:
[----:B-1----:R1:W2:Y:S02]  /*185d0*/  SYNCS.PHASECHK.TRANS64.TRYWAIT P1, [R7+URZ+0x388c0], R8 ;  /* 0x0388c008070075a7 */ /* 0x0022a4000802017f */
[----:B--2---:R-:W-:Y:S05]  /*185e0*/  @!P1 NANOSLEEP.SYNCS 0x989680 ;  /* 0x009896800000995d */ /* 0x004fea0003900000 */
[----:B------:R-:W2:Y:S02]  /*185f0*/  @!P1 SYNCS.PHASECHK.TRANS64 P1, [R7+URZ+0x388c0], R8 ;  /* 0x0388c008070095a7 */ /* 0x000ea4000802007f */
[----:B--2---:R-:W-:Y:S05]  /*18600*/  @!P1 BRA `(.L_x_3767) ;  /* 0xfffffffc00f09947 */ /* 0x004fea000383ffff */
[----:B------:R-:W-:Y:S05]  /*18610*/  BRA `(.L_x_3883) ;  /* 0xffffffac00807947 */ /* 0x000fea000383ffff */
.L_x_3777:
        /* <DEDUP_REMOVED lines=11> */
.L_x_3885:
[----:B------:R-:W-:Y:S05]  /*186d0*/  BSYNC B0 ;  /* 0x0000000000007941 */ /* 0x000fea0003800000 */
.L_x_3884:
[----:B------:R-:W-:Y:S05]  /*186e0*/  BRA `(.L_x_3886) ;  /* 0xffffffb8008c7947 */ /* 0x000fea000383ffff */
.L_x_3778:
[----:B------:R-:W-:Y:S01]  /*186f0*/  BSSY B0, `(.L_x_3887) ;  /* 0x0000006000007945 */ /* 0x000fe20003800000 */
[----:B------:R-:W-:-:S07]  /*18700*/  IMAD.MOV.U32 R15, RZ, RZ, -0x1 ;  /* 0xffffffffff0f7424 */ /* 0x000fce00078e00ff */
[----:B------:R-:W-:Y:S05]  /*18710*/  WARPSYNC.COLLECTIVE R15, `(.L_x_3888) ;  /* 0x000000000f0c7348 */ /* 0x000fea0003c00000 */
[----:B------:R-:W-:Y:S02]  /*18720*/  ELECT P6, UR62, PT ;  /* 0x00000000003e782f */ /* 0x000fe400038c0000 */
[----:B------:R-:W-:Y:S01]  /*18730*/  MOV R14, UR62 ;  /* 0x0000003e000e7c02 */ /* 0x000fe20008000f00 */
[----:B------:R-:W-:Y:S10]  /*18740*/  ENDCOLLECTIVE ;  /* 0x000000000000791b */ /* 0x000ff40003800000 */
.L_x_3888:
[----:B------:R-:W-:Y:S05]  /*18750*/  BSYNC B0 ;  /* 0x0000000000007941 */ /* 0x000fea0003800000 */
.L_x_3887:
[----:B------:R-:W-:Y:S05]  /*18760*/  BRA `(.L_x_3889) ;  /* 0xffffffb800847947 */ /* 0x000fea000383ffff */
.L_x_3781:
[----:B0-----:R0:W1:Y:S02]  /*18770*/  SYNCS.PHASECHK.TRANS64.TRYWAIT P0, [R9+URZ+0x38840], R10 ;  /* 0x0388400a090075a7 */ /* 0x001064000800017f */
[----:B-1----:R-:W-:Y:S05]  /*18780*/  @!P0 NANOSLEEP.SYNCS 0x989680 ;  /* 0x009896800000895d */ /* 0x002fea0003900000 */
[----:B------:R-:W1:Y:S02]  /*18790*/  @!P0 SYNCS.PHASECHK.TRANS64 P0, [R9+URZ+0x38840], R10 ;  /* 0x0388400a090085a7 */ /* 0x000e64000800007f */
[----:B-1----:R-:W-:Y:S05]  /*187a0*/  @!P0 BRA `(.L_x_3781) ;  /* 0xfffffffc00f08947 */ /* 0x002fea000383ffff */
[----:B------:R-:W-:Y:S05]  /*187b0*/  BRA `(.L_x_3890) ;  /* 0xffffffb800f47947 */ /* 0x000fea000383ffff */
.L_x_3785:
        /* <DEDUP_REMOVED lines=8> */
.L_x_3788:
[----:B0-----:R0:W1:Y:S02]  /*18840*/  SYNCS.PHASECHK.TRANS64.TRYWAIT P0, [R5+URZ+0x38860], R9 ;  /* 0x03886009050075a7 */ /* 0x001064000800017f */
[----:B-1----:R-:W-:Y:S05]  /*18850*/  @!P0 NANOSLEEP.SYNCS 0x989680 ;  /* 0x009896800000895d */ /* 0x002fea0003900000 */
[----:B------:R-:W1:Y:S02]  /*18860*/  @!P0 SYNCS.PHASECHK.TRANS64 P0, [R5+URZ+0x38860], R9 ;  /* 0x03886009050085a7 */ /* 0x000e64000800007f */
[----:B-1----:R-:W-:Y:S05]  /*18870*/  @!P0 BRA `(.L_x_3788) ;  /* 0xfffffffc00f08947 */ /* 0x002fea000383ffff */
[----:B------:R-:W-:Y:S05]  /*18880*/  BRA `(.L_x_3892) ;  /* 0xffffffc000f07947 */ /* 0x000fea000383ffff */
.L_x_3797:
[----:B-1----:R1:W2:Y:S02]  /*18890*/  SYNCS.PHASECHK.TRANS64.TRYWAIT P0, [R2+URZ+0x38840], R3 ;  /* 0x03884003020075a7 */ /* 0x0022a4000800017f */
[----:B--2---:R-:W-:Y:S05]  /*188a0*/  @!P0 NANOSLEEP.SYNCS 0x989680 ;  /* 0x009896800000895d */ /* 0x004fea0003900000 */
[----:B------:R-:W2:Y:S02]  /*188b0*/  @!P0 SYNCS.PHASECHK.TRANS64 P0, [R2+URZ+0x38840], R3 ;  /* 0x03884003020085a7 */ /* 0x000ea4000800007f */
[----:B--2---:R-:W-:Y:S05]  /*188c0*/  @!P0 BRA `(.L_x_3797) ;  /* 0xfffffffc00f08947 */ /* 0x004fea000383ffff */
[----:B------:R-:W-:Y:S05]  /*188d0*/  BRA `(.L_x_3893) ;  /* 0xffffffc800cc7947 */ /* 0x000fea000383ffff */
.L_x_3799:
[----:B--2---:R2:W3:Y:S02]  /*188e0*/  SYNCS.PHASECHK.TRANS64.TRYWAIT P0, [R2+URZ+0x38860], R3 ;  /* 0x03886003020075a7 */ /* 0x0044e4000800017f */
[----:B---3--:R-:W-:Y:S05]  /*188f0*/  @!P0 NANOSLEEP.SYNCS 0x989680 ;  /* 0x009896800000895d */ /* 0x008fea0003900000 */
[----:B------:R-:W3:Y:S02]  /*18900*/  @!P0 SYNCS.PHASECHK.TRANS64 P0, [R2+URZ+0x38860], R3 ;  /* 0x03886003020085a7 */ /* 0x000ee4000800007f */
[----:B---3--:R-:W-:Y:S05]  /*18910*/  @!P0 BRA `(.L_x_3799) ;  /* 0xfffffffc00f08947 */ /* 0x008fea000383ffff */
[----:B------:R-:W-:Y:S05]  /*18920*/  BRA `(.L_x_3894) ;  /* 0xffffffcc00407947 */ /* 0x000fea000383ffff */
.L_x_3804:
[----:B--2---:R2:W3:Y:S02]  /*18930*/  SYNCS.PHASECHK.TRANS64.TRYWAIT P0, [R2+URZ+0x38840], R3 ;  /* 0x03884003020075a7 */ /* 0x0044e4000800017f */
[----:B---3--:R-:W-:Y:S05]  /*18940*/  @!P0 NANOSLEEP.SYNCS 0x989680 ;  /* 0x009896800000895d */ /* 0x008fea0003900000 */
[----:B------:R-:W3:Y:S02]  /*18950*/  @!P0 SYNCS.PHASECHK.TRANS64 P0, [R2+URZ+0x38840], R3 ;  /* 0x03884003020085a7 */ /* 0x000ee4000800007f */
[----:B---3--:R-:W-:Y:S05]  /*18960*/  @!P0 BRA `(.L_x_3804) ;  /* 0xfffffffc00f08947 */ /* 0x008fea000383ffff */
[----:B------:R-:W-:Y:S05]  /*18970*/  BRA `(.L_x_3895) ;  /* 0xffffffd000d87947 */ /* 0x000fea000383ffff */
.L_x_3806:
[----:B-1----:R1:W3:Y:S02]  /*18980*/  SYNCS.PHASECHK.TRANS64.TRYWAIT P1, [R2+URZ+0x38860], R3 ;  /* 0x03886003020075a7 */ /* 0x0022e4000802017f */
[----:B---3--:R-:W-:Y:S05]  /*18990*/  @!P1 NANOSLEEP.SYNCS 0x989680 ;  /* 0x009896800000995d */ /* 0x008fea0003900000 */
[----:B------:R-:W3:Y:S02]  /*189a0*/  @!P1 SYNCS.PHASECHK.TRANS64 P1, [R2+URZ+0x38860], R3 ;  /* 0x03886003020095a7 */ /* 0x000ee4000802007f */
[----:B---3--:R-:W-:Y:S05]  /*189b0*/  @!P1 BRA `(.L_x_3806) ;  /* 0xfffffffc00f09947 */ /* 0x008fea000383ffff */
[----:B------:R-:W-:Y:S05]  /*189c0*/  BRA `(.L_x_3896) ;  /* 0xffffffd400487947 */ /* 0x000fea000383ffff */
.L_x_3811:
[----:B---3--:R3:W4:Y:S02]  /*189d0*/  SYNCS.PHASECHK.TRANS64.TRYWAIT P0, [R2+URZ+0x38840], R3 ;  /* 0x03884003020075a7 */ /* 0x008724000800017f */
[----:B----4-:R-:W-:Y:S05]  /*189e0*/  @!P0 NANOSLEEP.SYNCS 0x989680 ;  /* 0x009896800000895d */ /* 0x010fea0003900000 */
[----:B------:R-:W4:Y:S02]  /*189f0*/  @!P0 SYNCS.PHASECHK.TRANS64 P0, [R2+URZ+0x38840], R3 ;  /* 0x03884003020085a7 */ /* 0x000f24000800007f */
[----:B----4-:R-:W-:Y:S05]  /*18a00*/  @!P0 BRA `(.L_x_3811) ;  /* 0xfffffffc00f08947 */ /* 0x010fea000383ffff */
[----:B------:R-:W-:Y:S05]  /*18a10*/  BRA `(.L_x_3897) ;  /* 0xffffffd800c07947 */ /* 0x000fea000383ffff */
.L_x_3813:
[----:B-1----:R1:W2:Y:S02]  /*18a20*/  SYNCS.PHASECHK.TRANS64.TRYWAIT P1, [R2+URZ+0x38860], R3 ;  /* 0x03886003020075a7 */ /* 0x0022a4000802017f */
[----:B--2---:R-:W-:Y:S05]  /*18a30*/  @!P1 NANOSLEEP.SYNCS 0x989680 ;  /* 0x009896800000995d */ /* 0x004fea0003900000 */
[----:B------:R-:W2:Y:S02]  /*18a40*/  @!P1 SYNCS.PHASECHK.TRANS64 P1, [R2+URZ+0x38860], R3 ;  /* 0x03886003020095a7 */ /* 0x000ea4000802007f */
[----:B--2---:R-:W-:Y:S05]  /*18a50*/  @!P1 BRA `(.L_x_3813) ;  /* 0xfffffffc00f09947 */ /* 0x004fea000383ffff */
[----:B------:R-:W-:Y:S05]  /*18a60*/  BRA `(.L_x_3898) ;  /* 0xffffffdc00347947 */ /* 0x000fea000383ffff */
.L_x_3818:
[----:B------:R-:W-:Y:S01]  /*18a70*/  BSSY B0, `(.L_x_3899) ;  /* 0x0000008000007945 */ /* 0x000fe20003800000 */
[----:B------:R-:W-:Y:S02]  /*18a80*/  IMAD.MOV.U32 R13, RZ, RZ, R16 ;  /* 0x000000ffff0d7224 */ /* 0x000fe400078e0010 */
[----:B-1----:R-:W-:Y:S02]  /*18a90*/  IMAD.MOV.U32 R12, RZ, RZ, RZ ;  /* 0x000000ffff0c7224 */ /* 0x002fe400078e00ff */
[----:B------:R-:W-:Y:S02]  /*18aa0*/  IMAD.MOV.U32 R11, RZ, RZ, 0x1f ;  /* 0x0000001fff0b7424 */ /* 0x000fe400078e00ff */
[----:B0-----:R-:W-:-:S07]  /*18ab0*/  IMAD.MOV.U32 R15, RZ, RZ, -0x1 ;  /* 0xffffffffff0f7424 */ /* 0x001fce00078e00ff */
[----:B--2---:R-:W-:Y:S05]  /*18ac0*/  WARPSYNC.COLLECTIVE R15, `(.L_x_3900) ;  /* 0x000000000f087348 */ /* 0x004fea0003c00000 */
[----:B------:R0:W1:Y:S02]  /*18ad0*/  SHFL.IDX P6, R14, R13, R12, R11 ;  /* 0x0000000c0d0e7389 */ /* 0x00006400000c000b */
[----:B012---:R-:W-:Y:S01]  /*18ae0*/  ENDCOLLECTIVE ;  /* 0x000000000000791b */ /* 0x007fe20003800000 */
.L_x_3900:
[----:B------:R-:W-:Y:S05]  /*18af0*/  BSYNC B0 ;  /* 0x0000000000007941 */ /* 0x000fea0003800000 */
.L_x_3899:
        /* <DEDUP_REMOVED lines=8> */
.L_x_3901:
[----:B------:R-:W-:Y:S01]  /*18b80*/  MOV R6, R14 ;  /* 0x0000000e00067202 */ /* 0x000fe20000000f00 */
[----:B------:R-:W-:Y:S06]  /*18b90*/  BRA `(.L_x_3902) ;  /* 0xffffffe000807947 */ /* 0x000fec000383ffff */
.L_x_3821:
        /* <DEDUP_REMOVED lines=8> */
.L_x_3904:
[----:B------:R-:W-:Y:S05]  /*18c20*/  BSYNC B0 ;  /* 0x0000000000007941 */ /* 0x000fea0003800000 */
.L_x_3903:
        /* <DEDUP_REMOVED lines=10> */
.L_x_3905:
        /* <DEDUP_REMOVED lines=8> */
.L_x_3906:
        /* <DEDUP_REMOVED lines=8> */
.L_x_3907:
        /* <DEDUP_REMOVED lines=8> */
.L_x_3908:
        /* <DEDUP_REMOVED lines=8> */
.L_x_3909:
[----:B------:R-:W-:Y:S05]  /*18ed0*/  BRA `(.L_x_3910) ;  /* 0xffffffe000447947 */ /* 0x000fea000383ffff */
.L_x_3826:
[----:B------:R-:W-:Y:S01]  /*18ee0*/  BSSY B0, `(.L_x_3911) ;  /* 0x0000008000007945 */ /* 0x000fe20003800000 */
[----:B-----5:R-:W-:Y:S02]  /*18ef0*/  IMAD.MOV.U32 R13, RZ, RZ, R17 ;  /* 0x000000ffff0d7224 */ /* 0x020fe400078e0011 */
[----:B-1----:R-:W-:Y:S02]  /*18f00*/  IMAD.MOV.U32 R12, RZ, RZ, 0x1 ;  /* 0x00000001ff0c7424 */ /* 0x002fe400078e00ff */
[----:B------:R-:W-:Y:S02]  /*18f10*/  IMAD.MOV.U32 R11, RZ, RZ, RZ ;  /* 0x000000ffff0b7224 */ /* 0x000fe400078e00ff */
[----:B------:R-:W-:-:S07]  /*18f20*/  IMAD.MOV.U32 R15, RZ, RZ, -0x1 ;  /* 0xffffffffff0f7424 */ /* 0x000fce00078e00ff */
[----:B0-----:R-:W-:Y:S05]  /*18f30*/  WARPSYNC.COLLECTIVE R15, `(.L_x_3912) ;  /* 0x000000000f087348 */ /* 0x001fea0003c00000 */
[----:B------:R1:W2:Y:S02]  /*18f40*/  SHFL.UP P6, R14, R13, R12, R11 ;  /* 0x0400000c0d0e7389 */ /* 0x0002a400000c000b */
[----:B012---:R-:W-:Y:S01]  /*18f50*/  ENDCOLLECTIVE ;  /* 0x000000000000791b */ /* 0x007fe20003800000 */
.L_x_3912:
[----:B------:R-:W-:Y:S05]  /*18f60*/  BSYNC B0 ;  /* 0x0000000000007941 */ /* 0x000fea0003800000 */
.L_x_3911:
[C---:B------:R-:W-:Y:S01]  /*18f70*/  ISETP.NE.AND P0, PT, R7.reuse, RZ, PT ;  /* 0x000000ff0700720c */ /* 0x040fe20003f05270 */
[----:B------:R-:W-:Y:S01]  /*18f80*/  IMAD.MOV.U32 R12, RZ, RZ, 0x2 ;  /* 0x00000002ff0c7424 */ /* 0x000fe200078e00ff */
[----:B------:R-:W-:Y:S01]  /*18f90*/  MOV R15, 0xffffffff ;  /* 0xffffffff000f7802 */ /* 0x000fe20000000f00 */
[----:B------:R-:W-:Y:S01]  /*18fa0*/  IMAD.MOV.U32 R11, RZ, RZ, RZ ;  /* 0x000000ffff0b7224 */ /* 0x000fe200078e00ff */
[----:B------:R-:W-:Y:S02]  /*18fb0*/  SEL R2, R14, RZ, P0 ;  /* 0x000000ff0e027207 */ /* 0x000fe40000000000 */
[----:B------:R-:W-:-:S03]  /*18fc0*/  ISETP.GE.U32.AND P0, PT, R7, 0x2, PT ;  /* 0x000000020700780c */ /* 0x000fc60003f06070 */
[----:B------:R-:W-:-:S04]  /*18fd0*/  IMAD.IADD R2, R17, 0x1, R2 ;  /* 0x0000000111027824 */ /* 0x000fc800078e0202 */
[----:B------:R-:W-:-:S07]  /*18fe0*/  IMAD.MOV.U32 R13, RZ, RZ, R2 ;  /* 0x000000ffff0d7224 */ /* 0x000fce00078e0002 */
[----:B------:R-:W-:Y:S05]  /*18ff0*/  WARPSYNC.COLLECTIVE R15, `(.L_x_3913) ;  /* 0x000000000f087348 */ /* 0x000fea0003c00000 */
[----:B------:R0:W1:Y:S02]  /*19000*/  SHFL.UP P6, R14, R13, R12, R11 ;  /* 0x0400000c0d0e7389 */ /* 0x00006400000c000b */
[----:B01----:R-:W-:Y:S01]  /*19010*/  ENDCOLLECTIVE ;  /* 0x000000000000791b */ /* 0x003fe20003800000 */
.L_x_3913:
        /* <DEDUP_REMOVED lines=8> */
.L_x_3914:
        /* <DEDUP_REMOVED lines=8> */
.L_x_3915:
        /* <DEDUP_REMOVED lines=8> */
.L_x_3916:
        /* <DEDUP_REMOVED lines=8> */
.L_x_3917:
[----:B------:R-:W-:Y:S05]  /*19220*/  BRA `(.L_x_3918) ;  /* 0xffffffe000247947 */ /* 0x000fea000383ffff */
.L_x_3828:
[----:B------:R-:W-:Y:S01]  /*19230*/  BSSY B0, `(.L_x_3919) ;  /* 0x0000006000007945 */ /* 0x000fe20003800000 */
[----:B------:R-:W-:Y:S01]  /*19240*/  PLOP3.LUT P6, PT, P6, PT, PT, 0x8, 0x0 ;  /* 0x000000000000781c */ /* 0x000fe200037ce170 */
[----:B------:R-:W-:-:S12]  /*19250*/  IMAD.MOV.U32 R15, RZ, RZ, -0x1 ;  /* 0xffffffffff0f7424 */ /* 0x000fd800078e00ff */
[----:B01----:R-:W-:Y:S05]  /*19260*/  WARPSYNC.COLLECTIVE R15, `(.L_x_3920) ;  /* 0x000000000f087348 */ /* 0x003fea0003c00000 */
[----:B------:R-:W-:Y:S01]  /*19270*/  VOTE.ANY R14, PT, P6 ;  /* 0x00000000000e7806 */ /* 0x000fe200030e0100 */
[----:B01----:R-:W-:Y:S06]  /*19280*/  ENDCOLLECTIVE ;  /* 0x000000000000791b */ /* 0x003fec0003800000 */
.L_x_3920:
[----:B------:R-:W-:Y:S05]  /*19290*/  BSYNC B0 ;  /* 0x0000000000007941 */ /* 0x000fea0003800000 */
.L_x_3919:
        /* <DEDUP_REMOVED lines=9> */
.L_x_3921:
[----:B------:R-:W-:Y:S01]  /*19330*/  IMAD.MOV.U32 R17, RZ, RZ, R14 ;  /* 0x000000ffff117224 */ /* 0x000fe200078e000e */
[----:B------:R-:W-:Y:S06]  /*19340*/  BRA `(.L_x_3922) ;  /* 0xffffffe000147947 */ /* 0x000fec000383ffff */
.L_x_3830:
[----:B------:R-:W-:Y:S01]  /*19350*/  BSSY B0, `(.L_x_3923) ;  /* 0x0000007000007945 */ /* 0x000fe20003800000 */
[----:B------:R-:W-:Y:S02]  /*19360*/  IMAD.MOV.U32 R13, RZ, RZ, R2 ;  /* 0x000000ffff0d7224 */ /* 0x000fe400078e0002 */
[----:B------:R-:W-:Y:S02]  /*19370*/  IMAD.MOV.U32 R11, RZ, RZ, 0x1f ;  /* 0x0000001fff0b7424 */ /* 0x000fe400078e00ff */
[----:B------:R-:W-:-:S07]  /*19380*/  IMAD.MOV.U32 R15, RZ, RZ, -0x1 ;  /* 0xffffffffff0f7424 */ /* 0x000fce00078e00ff */
[----:B0-23--:R-:W-:Y:S05]  /*19390*/  WARPSYNC.COLLECTIVE R15, `(.L_x_3924) ;  /* 0x000000000f087348 */ /* 0x00dfea0003c00000 */
[----:B------:R1:W4:Y:S02]  /*193a0*/  SHFL.IDX P6, R14, R13, R12, R11 ;  /* 0x0000000c0d0e7389 */ /* 0x00032400000c000b */
[----:B01234-:R-:W-:Y:S01]  /*193b0*/  ENDCOLLECTIVE ;  /* 0x000000000000791b */ /* 0x01ffe20003800000 */
.L_x_3924:
[----:B------:R-:W-:Y:S05]  /*193c0*/  BSYNC B0 ;  /* 0x0000000000007941 */ /* 0x000fea0003800000 */
.L_x_3923:
[----:B------:R-:W-:Y:S05]  /*193d0*/  BRA `(.L_x_3829) ;  /* 0xffffffe0000c7947 */ /* 0x000fea000383ffff */
.L_x_3833:
[----:B0-----:R0:W2:Y:S02]  /*193e0*/  SYNCS.PHASECHK.TRANS64.TRYWAIT P0, [R0+URZ+0x38820], R3 ;  /* 0x03882003000075a7 */ /* 0x0010a4000800017f */
[----:B--2---:R-:W-:Y:S05]  /*193f0*/  @!P0 NANOSLEEP.SYNCS 0x989680 ;  /* 0x009896800000895d */ /* 0x004fea0003900000 */
[----:B------:R-:W2:Y:S02]  /*19400*/  @!P0 SYNCS.PHASECHK.TRANS64 P0, [R0+URZ+0x38820], R3 ;  /* 0x03882003000085a7 */ /* 0x000ea4000800007f */
[----:B--2---:R-:W-:Y:S05]  /*19410*/  @!P0 BRA `(.L_x_3833) ;  /* 0xfffffffc00f08947 */ /* 0x004fea000383ffff */
[----:B------:R-:W-:Y:S05]  /*19420*/  BRA `(.L_x_3925) ;  /* 0xffffffe000ec7947 */ /* 0x000fea000383ffff */
.L_x_3834:
[----:B------:R-:W2:Y:S01]  /*19430*/  S2R R2, SR_TID.X ;  /* 0x0000000000027919 */ /* 0x000ea20000002100 */
[----:B------:R-:W-:Y:S01]  /*19440*/  BSSY B0, `(.L_x_3926) ;  /* 0x000000a000007945 */ /* 0x000fe20003800000 */
[----:B-1----:R-:W-:Y:S02]  /*19450*/  IMAD.MOV.U32 R12, RZ, RZ, RZ ;  /* 0x000000ffff0c7224 */ /* 0x002fe400078e00ff */
        /* <DEDUP_REMOVED lines=8> */
.L_x_3927:
[----:B------:R-:W-:Y:S05]  /*194e0*/  BSYNC B0 ;  /* 0x0000000000007941 */ /* 0x000fea0003800000 */
.L_x_3926:
[----:B------:R-:W-:Y:S05]  /*194f0*/  BRA `(.L_x_3928) ;  /* 0xffffffe000d07947 */ /* 0x000fea000383ffff */
.L_x_3835:
[----:B------:R-:W-:Y:S01]  /*19500*/  BSSY B0, `(.L_x_3929) ;  /* 0x0000006000007945 */ /* 0x000fe20003800000 */
[----:B------:R-:W-:-:S07]  /*19510*/  IMAD.MOV.U32 R15, RZ, RZ, -0x1 ;  /* 0xffffffffff0f7424 */ /* 0x000fce00078e00ff */
[----:B012---:R-:W-:Y:S05]  /*19520*/  WARPSYNC.COLLECTIVE R15, `(.L_x_3930) ;  /* 0x000000000f0c7348 */ /* 0x007fea0003c00000 */
[----:B------:R-:W-:Y:S02]  /*19530*/  ELECT P6, UR62, PT ;  /* 0x00000000003e782f */ /* 0x000fe400038c0000 */
[----:B------:R-:W-:Y:S01]  /*19540*/  MOV R14, UR62 ;  /* 0x0000003e000e7c02 */ /* 0x000fe20008000f00 */
[----:B012---:R-:W-:Y:S10]  /*19550*/  ENDCOLLECTIVE ;  /* 0x000000000000791b */ /* 0x007ff40003800000 */
.L_x_3930:
[----:B------:R-:W-:Y:S05]  /*19560*/  BSYNC B0 ;  /* 0x0000000000007941 */ /* 0x000fea0003800000 */
.L_x_3929:
[----:B------:R-:W-:Y:S05]  /*19570*/  BRA `(.L_x_3931) ;  /* 0xffffffe000c47947 */ /* 0x000fea000383ffff */
.L_x_3837:
[----:B0-----:R0:W2:Y:S02]  /*19580*/  SYNCS.PHASECHK.TRANS64.TRYWAIT P0, [R6+URZ], R5 ;  /* 0x00000005060075a7 */ /* 0x0010a4000800017f */
[----:B--2---:R-:W-:Y:S05]  /*19590*/  @!P0 NANOSLEEP.SYNCS 0x989680 ;  /* 0x009896800000895d */ /* 0x004fea0003900000 */
[----:B------:R-:W2:Y:S02]  /*195a0*/  @!P0 SYNCS.PHASECHK.TRANS64 P0, [R6+URZ], R5 ;  /* 0x00000005060085a7 */ /* 0x000ea4000800007f */
[----:B--2---:R-:W-:Y:S05]  /*195b0*/  @!P0 BRA `(.L_x_3837) ;  /* 0xfffffffc00f08947 */ /* 0x004fea000383ffff */
[----:B------:R-:W-:Y:S05]  /*195c0*/  BRA `(.L_x_3932) ;  /* 0xffffffe400007947 */ /* 0x000fea000383ffff */
.L_x_3838:
[----:B--2---:R2:W3:Y:S02]  /*195d0*/  SYNCS.PHASECHK.TRANS64.TRYWAIT P0, [R7+URZ], R2 ;  /* 0x00000002070075a7 */ /* 0x0044e4000800017f */
[----:B---3--:R-:W-:Y:S05]  /*195e0*/  @!P0 NANOSLEEP.SYNCS 0x989680 ;  /* 0x009896800000895d */ /* 0x008fea0003900000 */
[----:B------:R-:W3:Y:S02]  /*195f0*/  @!P0 SYNCS.PHASECHK.TRANS64 P0, [R7+URZ], R2 ;  /* 0x00000002070085a7 */ /* 0x000ee4000800007f */
[----:B---3--:R-:W-:Y:S05]  /*19600*/  @!P0 BRA `(.L_x_3838) ;  /* 0xfffffffc00f08947 */ /* 0x008fea000383ffff */
[----:B------:R-:W-:Y:S05]  /*19610*/  BRA `(.L_x_3933) ;  /* 0xffffffe000f47947 */ /* 0x000fea000383ffff */
.L_x_3840:
[----:B---3--:R3:W4:Y:S02]  /*19620*/  SYNCS.PHASECHK.TRANS64.TRYWAIT P0, [R4+URZ], R5 ;  /* 0x00000005040075a7 */ /* 0x008724000800017f */
[----:B----4-:R-:W-:Y:S05]  /*19630*/  @!P0 NANOSLEEP.SYNCS 0x989680 ;  /* 0x009896800000895d */ /* 0x010fea0003900000 */
[----:B------:R-:W4:Y:S02]  /*19640*/  @!P0 SYNCS.PHASECHK.TRANS64 P0, [R4+URZ], R5 ;  /* 0x00000005040085a7 */ /* 0x000f24000800007f */
[----:B----4-:R-:W-:Y:S05]  /*19650*/  @!P0 BRA `(.L_x_3840) ;  /* 0xfffffffc00f08947 */ /* 0x010fea000383ffff */
[----:B------:R-:W-:Y:S05]  /*19660*/  BRA `(.L_x_3934) ;  /* 0xffffffe000fc7947 */ /* 0x000fea000383ffff */
.L_x_3935:
        /* <DEDUP_REMOVED lines=9> */
.L_x_11945:


//--------------------- .text._ZN7cutlass13device_kernelIN5flash11enable_sm90INS1_16FlashAttnFwdSm90INS1_25CollectiveMainloopFwdSm90ILi2EN4cute5tupleIJNS5_1CILi1EEES8_S8_EEENS6_IJNS7_ILi64EEESA_SA_EEELi512ENS_10bfloat16_tEfNS_4arch4Sm90ELb0ELb1ELb0ELb0ELb0ELb0ELb0ELb0ELb0ELb0ELb0ELb0EEENS1_21CollectiveEpilogueFwdINS6_IJSA_NS7_ILi512EEESA_EEES9_SC_SE_Li256ELb0ELb0ELb0ELb0EEENS1_30DynamicPersistentTileSchedulerILi256ELi32ELb0ELb0ELb1EEEEEEEEEvNT_6ParamsE --------------------------
	.section	.text._ZN7cutlass13device_kernelIN5flash11enable_sm90INS1_16FlashAttnFwdSm90INS1_25CollectiveMainloopFwdSm90ILi2EN4cute5tupleIJNS5_1CILi1EEES8_S8_EEENS6_IJNS7_ILi64EEESA_SA_EEELi512ENS_10bfloat16_tEfNS_4arch4Sm90ELb0ELb1ELb0ELb0ELb0ELb0ELb0ELb0ELb0ELb0ELb0ELb0EEENS1_21CollectiveEpilogueFwdINS6_IJSA_NS7_ILi512EEESA_EEES9_SC_SE_Li256ELb0ELb0ELb0ELb0EEENS1_30DynamicPersistentTileSchedulerILi256ELi32ELb0ELb0ELb1EEEEEEEEEvNT_6ParamsE,"ax",@progbits
	.align	128
.text._ZN7cutlass13device_kernelIN5flash11enable_sm90INS1_16FlashAttnFwdSm90INS1_25CollectiveMainloopFwdSm90ILi2EN4cute5tupleIJNS5_1CILi1EEES8_S8_EEENS6_IJNS7_ILi64EEESA_SA_EEELi512ENS_10bfloat16_tEfNS_4arch4Sm90ELb0ELb1ELb0ELb0ELb0ELb0ELb0ELb0ELb0ELb0ELb0ELb0EEENS1_21CollectiveEpilogueFwdINS6_IJSA_NS7_ILi512EEESA_EEES9_SC_SE_Li256ELb0ELb0ELb0ELb0EEENS1_30DynamicPersistentTileSchedulerILi256ELi32ELb0ELb0ELb1EEEEEEEEEvNT_6ParamsE:
        .type           _ZN7cutlass13device_kernelIN5flash11enable_sm90INS1_16FlashAttnFwdSm90INS1_25CollectiveMainloopFwdSm90ILi2EN4cute5tupleIJNS5_1CILi1EEES8_S8_EEENS6_IJNS7_ILi64EEESA_SA_EEELi512ENS_10bfloat16_tEfNS_4arch4Sm90ELb0ELb1ELb0ELb0ELb0ELb0ELb0ELb0ELb0ELb0ELb0ELb0EEENS1_21CollectiveEpilogueFwdINS6_IJSA_NS7_ILi512EEESA_EEES9_SC_SE_Li256ELb0ELb0ELb0ELb0EEENS1_30DynamicPersistentTileSchedulerILi256ELi32ELb0ELb0ELb1EEEEEEEEEvNT_6ParamsE,@function
        .size           _ZN7cutlass13device_kernelIN5flash11enable_sm90INS1_16FlashAttnFwdSm90INS1_25CollectiveMainloopFwdSm90ILi2EN4cute5tupleIJNS5_1CILi1EEES8_S8_EEENS6_IJNS7_ILi64EEESA_SA_EEELi512ENS_10bfloat16_tEfNS_4arch4Sm90ELb0ELb1ELb0ELb0ELb0ELb0ELb0ELb0ELb0ELb0ELb0ELb0EEENS1_21CollectiveEpilogueFwdINS6_IJSA_NS7_ILi512EEESA_EEES9_SC_SE_Li256ELb0ELb0ELb0ELb0EEENS1_30DynamicPersistentTileSchedulerILi256ELi32ELb0ELb0ELb1EEEEEEEEEvNT_6ParamsE,(.L_x_11946 - _ZN7cutlass13device_kernelIN5flash11enable_sm90INS1_16FlashAttnFwdSm90INS1_25CollectiveMainloopFwdSm90ILi2EN4cute5tupleIJNS5_1CILi1EEES8_S8_EEENS6_IJNS7_ILi64EEESA_SA_EEELi512ENS_10bfloat16_tEfNS_4arch4Sm90ELb0ELb1ELb0ELb0ELb0ELb0ELb0ELb0ELb0ELb0ELb0ELb0EEENS1_21CollectiveEpilogueFwdINS6_IJSA_NS7_ILi512EEESA_EEES9_SC_SE_Li256ELb0ELb0ELb0ELb0EEENS1_30DynamicPersistentTileSchedulerILi256ELi32ELb0ELb0ELb1EEEEEEEEEvNT_6ParamsE)
        .other          _ZN7cutlass13device_kernelIN5flash11enable_sm90INS1_16FlashAttnFwdSm90INS1_25CollectiveMainloopFwdSm90ILi2EN4cute5tupleIJNS5_1CILi1EEES8_S8_EEENS6_IJNS7_ILi64EEESA_SA_EEELi512ENS_10bfloat16_tEfNS_4arch4Sm90ELb0ELb1ELb0ELb0ELb0ELb0ELb0ELb0ELb0ELb0ELb0ELb0EEENS1_21CollectiveEpilogueFwdINS6_IJSA_NS7_ILi512EEESA_EEES9_SC_SE_Li256ELb0ELb0ELb0ELb0EEENS1_30DynamicPersistentTileSchedulerILi256ELi32ELb0ELb0ELb1EEEEEEEEEvNT_6ParamsE,@"STO_CUDA_ENTRY STV_DEFAULT"
_ZN7cutlass13device_kernelIN5flash11enable_sm90INS1_16FlashAttnFwdSm90INS1_25CollectiveMainloopFwdSm90ILi2EN4cute5tupleIJNS5_1CILi1EEES8_S8_EEENS6_IJNS7_ILi64EEESA_SA_EEELi512ENS_10bfloat16_tEfNS_4arch4Sm90ELb0ELb1ELb0ELb0ELb0ELb0ELb0ELb0ELb0ELb0ELb0ELb0EEENS1_21CollectiveEpilogueFwdINS6_IJSA_NS7_ILi512EEESA_EEES9_SC_SE_Li256ELb0ELb0ELb0ELb0EEENS1_30DynamicPersistentTileSchedulerILi256ELi32ELb0ELb0ELb1EEEEEEEEEvNT_6ParamsE:
[----:B------:R-:W1:Y:S01]  /*0000*/  LDC R1, c[0x0][0x28] ;  /* 0x00000a00ff017b82 */ /* 0x000e620000000800 */
[----:B------:R-:W2:Y:S01]  /*0010*/  S2R R19, SR_TID.X ;  /* 0x0000000000137919 */ /* 0x000ea20000002100 */
[----:B------:R-:W-:Y:S01]  /*0020*/  ELECT P0, URZ, PT ;  /* 0x00000000003f782f */ /* 0x000fe20003800000 */
[----:B------:R-:W-:Y:S01]  /*0030*/  BSSY B0, `(.L_x_3936) ;  /* 0x0000014000007945 */ /* 0x000fe20003800000 */
[----:B--2---:R-:W-:-:S05]  /*0040*/  SHF.R.U32.HI R0, RZ, 0x5, R19 ;  /* 0x00000005ff007819 */ /* 0x004fca0000011613 */
[----:B------:R-:W2:Y:S02]  /*0050*/  SHFL.IDX PT, R2, R0, RZ, 0x1f ;  /* 0x00001fff00027589 */ /* 0x000ea400000e0000 */
[----:B--2---:R-:W-:Y:S02]  /*0060*/  ISETP.EQ.AND P0, PT, R2, RZ, P0 ;  /* 0x000000ff0200720c */ /* 0x004fe40000702270 */
[----:B------:R-:W-:-:S11]  /*0070*/  SHF.R.U32.HI R2, RZ, 0x7, R19 ;  /* 0x00000007ff027819 */ /* 0x000fd60000011613 */
[----:B-1----:R-:W-:Y:S05]  /*0080*/  @!P0 BRA `(.L_x_3937) ;  /* 0x0000000000388947 */ /* 0x002fea0003800000 */
        /* <DEDUP_REMOVED lines=14> */
.L_x_3937:
[----:B------:R-:W-:Y:S05]  /*0170*/  BSYNC B0 ;  /* 0x0000000000007941 */ /* 0x000fea0003800000 */
.L_x_3936:
        /* <DEDUP_REMOVED lines=33> */
.L_x_3938:
        /* <DEDUP_REMOVED lines=22> */
.L_x_3939:
        /* <DEDUP_REMOVED lines=18> */
.L_x_3940:
        /* <DEDUP_REMOVED lines=22> */
.L_x_3941:
        /* <DEDUP_REMOVED lines=22> */
.L_x_3942:
[----:B------:R-:W-:Y:S01]  /*08d0*/  PLOP3.LUT P0, PT, PT, PT, UP0, 0x80, 0x0 ;  /* 0x000000000000781c */ /* 0x000fe20003f0f008 */
[----:B------:R-:W-:Y:S01]  /*08e0*/  UMOV UR36, 0x1 ;  /* 0x0000000100247882 */ /* 0x000fe20000000000 */
[----:B------:R-:W-:Y:S01]  /*08f0*/  NOP ;  /* 0x0000000000007918 */ /* 0x000fe20000000000 */
[----:B------:R-:W-:Y:S01]  /*0900*/  USEL UR36, UR36, 0x2, !UP0 ;  /* 0x0000000224247887 */ /* 0x000fe2000c000000 */
[----:B------:R-:W-:Y:S01]  /*0910*/  ULDC.64 UR50, c[0x0][0x208] ;  /* 0x0000820000327ab9 */ /* 0x000fe20000000a00 */
[----:B-123--:R-:W-:Y:S08]  /*0920*/  BAR.SYNC.DEFER_BLOCKING 0x0 ;  /* 0x0000000000007b1d */ /* 0x00eff00000010000 */
[----:B------:R-:W-:Y:S05]  /*0930*/  @!P0 BRA `(.L_x_3943) ;  /* 0x000000d800108947 */ /* 0x000fea0003800000 */
.L_x_3944:
[----:B------:R-:W-:-:S08]  /*0940*/  NOP ;  /* 0x0000000000007918 */ /* 0x000fd00000000000 */
[----:B------:R-:W1:Y:S02]  /*0950*/  USETMAXREG.TRY_ALLOC.CTAPOOL UP0, 0xf0 ;  /* 0x000000f0000079c8 */ /* 0x000e640008000600 */
[----:B-1----:R-:W-:-:S13]  /*0960*/  PLOP3.LUT P0, PT, PT, PT, UP0, 0x80, 0x0 ;  /* 0x000000000000781c */ /* 0x002fda0003f0f008 */
[----:B------:R-:W-:Y:S05]  /*0970*/  @!P0 BRA `(.L_x_3944) ;  /* 0xfffffffc00f08947 */ /* 0x000fea000383ffff */
[----:B------:R-:W-:Y:S01]  /*0980*/  LOP3.LUT R0, R19, 0xffffff80, RZ, 0xc0, !PT ;  /* 0xffffff8013007812 */ /* 0x000fe200078ec0ff */
[----:B------:R-:W1:Y:S08]  /*0990*/  S2UR UR4, SR_CTAID.X ;  /* 0x00000000000479c3 */ /* 0x000e700000002500 */
[----:B------:R-:W-:Y:S06]  /*09a0*/  BAR.ARV 0x4, 0x120 ;  /* 0x0104800000007b1d */ /* 0x000fec0000002000 */
[----:B------:R-:W-:-:S02]  /*09b0*/  ISETP.NE.AND P0, PT, R0, 0x80, PT ;  /* 0x000000800000780c */ /* 0x000fc40003f05270 */
[----:B------:R-:W1:Y:S11]  /*09c0*/  LDC R0, c[0x0][0xda8] ;  /* 0x00036a00ff007b82 */ /* 0x000e760000000800 */
        /* <DEDUP_REMOVED lines=17> */
[--C-:B------:R-:W-:Y:S02]  /*0ae0*/  SHF.R.S32.HI R189, RZ, 0x5, R4.reuse ;  /* 0x00000005ffbd7819 */ /* 0x100fe40000011404 */
[----:B------:R-:W-:Y:S02]  /*0af0*/  SHF.R.S32.HI R6, RZ, 0x1f, R4 ;  /* 0x0000001fff067819 */ /* 0x000fe40000011404 */
[----:B------:R-:W-:Y:S02]  /*0b00*/  LOP3.LUT R4, R2, 0xfffffff0, RZ, 0xc0, !PT ;  /* 0xfffffff002047812 */ /* 0x000fe400078ec0ff */
[----:B------:R-:W-:Y:S02]  /*0b10*/  LEA.HI R3, R0, R191, RZ, 0x7 ;  /* 0x000000bf00037211 */ /* 0x000fe400078f38ff */
[----:B------:R-:W-:Y:S01]  /*0b20*/  SHF.R.S32.HI R7, RZ, 0x4, R2 ;  /* 0x00000004ff077819 */ /* 0x000fe20000011402 */
[----:B------:R-:W-:Y:S01]  /*0b30*/  IMAD.IADD R5, R191, 0x1, -R4 ;  /* 0x00000001bf057824 */ /* 0x000fe200078e0a04 */
[----:B------:R-:W-:-:S02]  /*0b40*/  LOP3.LUT R8, R3, 0xffffff80, RZ, 0xc0, !PT ;  /* 0xffffff8003087812 */ /* 0x000fc400078ec0ff */
[----:B------:R-:W-:Y:S01]  /*0b50*/  LEA.HI R2, R2, R7, RZ, 0x1 ;  /* 0x0000000702027211 */ /* 0x000fe200078f08ff */
[----:B-1----:R-:W-:Y:S01]  /*0b60*/  ULEA UR48, UR5, UR48, 0x18 ;  /* 0x0000003005307291 */ /* 0x002fe2000f8ec03f */
[----:B------:R-:W-:Y:S01]  /*0b70*/  SHF.R.S32.HI R10, RZ, 0x1f, R5 ;  /* 0x0000001fff0a7819 */ /* 0x000fe20000011405 */
[----:B------:R-:W-:Y:S01]  /*0b80*/  IMAD.IADD R8, R191, 0x1, -R8 ;  /* 0x00000001bf087824 */ /* 0x000fe200078e0a08 */
[----:B------:R-:W-:Y:S02]  /*0b90*/  LEA.HI R6, R6, R189, RZ, 0x2 ;  /* 0x000000bd06067211 */ /* 0x000fe400078f10ff */
[----:B------:R-:W-:Y:S02]  /*0ba0*/  LEA.HI R12, R10, R5, RZ, 0x3 ;  /* 0x000000050a0c7211 */ /* 0x000fe400078f18ff */
[----:B------:R-:W-:Y:S02]  /*0bb0*/  SHF.R.S32.HI R9, RZ, 0x1f, R8 ;  /* 0x0000001fff097819 */ /* 0x000fe40000011408 */
[C---:B------:R-:W-:Y:S01]  /*0bc0*/  LOP3.LUT R14, R12.reuse, 0xfffffff8, RZ, 0xc0, !PT ;  /* 0xfffffff80c0e7812 */ /* 0x040fe200078ec0ff */
[----:B------:R-:W-:Y:S01]  /*0bd0*/  IMAD.SHL.U32 R12, R12, 0x40, RZ ;  /* 0x000000400c0c7824 */ /* 0x000fe200078e00ff */
[----:B------:R-:W-:-:S02]  /*0be0*/  SHF.R.S32.HI R188, RZ, 0x7, R3 ;  /* 0x00000007ffbc7819 */ /* 0x000fc40000011403 */
[----:B------:R-:W-:Y:S01]  /*0bf0*/  LOP3.LUT R2, R2, 0x1ffffffe, RZ, 0xc0, !PT ;  /* 0x1ffffffe02027812 */ /* 0x000fe200078ec0ff */
[----:B------:R-:W-:Y:S01]  /*0c00*/  IMAD.IADD R14, R5, 0x1, -R14 ;  /* 0x00000001050e7824 */ /* 0x000fe200078e0a0e */
[----:B------:R-:W-:Y:S01]  /*0c10*/  LOP3.LUT R6, R6, 0x3ffffc, RZ, 0xc0, !PT ;  /* 0x003ffffc06067812 */ /* 0x000fe200078ec0ff */
[----:B------:R-:W-:Y:S01]  /*0c20*/  IMAD R13, R188, 0x100, R5 ;  /* 0x00000100bc0d7824 */ /* 0x000fe200078e0205 */
[----:B------:R-:W-:Y:S01]  /*0c30*/  LEA.HI R4, R9, R8, RZ, 0x2 ;  /* 0x0000000809047211 */ /* 0x000fe200078f10ff */
[----:B------:R-:W-:Y:S01]  /*0c40*/  IMAD.IADD R2, R7, 0x1, -R2 ;  /* 0x0000000107027824 */ /* 0x000fe200078e0a02 */
[----:B------:R-:W-:Y:S02]  /*0c50*/  IADD3 R6, R189, -R6, RZ ;  /* 0x80000006bd067210 */ /* 0x000fe40007ffe0ff */
[--C-:B------:R-:W-:Y:S01]  /*0c60*/  SHF.R.S32.HI R10, RZ, 0x2, R4.reuse ;  /* 0x00000002ff0a7819 */ /* 0x100fe20000011404 */
[----:B------:R-:W-:Y:S01]  /*0c70*/  IMAD.SHL.U32 R2, R2, 0x8, RZ ;  /* 0x0000000802027824 */ /* 0x000fe200078e00ff */
[----:B------:R-:W-:Y:S01]  /*0c80*/  SHF.R.S32.HI R11, RZ, 0x1f, R4 ;  /* 0x0000001fff0b7819 */ /* 0x000fe20000011404 */
[----:B------:R-:W-:Y:S01]  /*0c90*/  IMAD R13, R6, 0x10, R13 ;  /* 0x00000010060d7824 */ /* 0x000fe200078e020d */
[----:B------:R-:W-:Y:S01]  /*0ca0*/  LOP3.LUT R5, R4, 0x7ffffffc, RZ, 0xc0, !PT ;  /* 0x7ffffffc04057812 */ /* 0x000fe200078ec0ff */
[----:B------:R-:W-:Y:S01]  /*0cb0*/  IMAD.SHL.U32 R4, R14, 0x40, RZ ;  /* 0x000000400e047824 */ /* 0x000fe200078e00ff */
[----:B------:R-:W-:Y:S01]  /*0cc0*/  LEA.HI R9, R9, R8, RZ, 0x5 ;  /* 0x0000000809097211 */ /* 0x000fe200078f28ff */
[----:B------:R-:W-:Y:S01]  /*0cd0*/  IMAD.U32 R190, R13, 0x40, R2 ;  /* 0x000000400dbe7824 */ /* 0x000fe200078e0002 */
[----:B------:R-:W-:-:S02]  /*0ce0*/  IADD3 R8, R8, -R5, RZ ;  /* 0x8000000508087210 */ /* 0x000fc40007ffe0ff */
[----:B------:R-:W-:Y:S02]  /*0cf0*/  LOP3.LUT R5, R4, 0x1c0, RZ, 0xc0, !PT ;  /* 0x000001c004057812 */ /* 0x000fe400078ec0ff */
[----:B------:R-:W-:Y:S02]  /*0d00*/  LOP3.LUT R12, R12, 0x7ffffe00, RZ, 0xc0, !PT ;  /* 0x7ffffe000c0c7812 */ /* 0x000fe400078ec0ff */
[----:B------:R-:W-:Y:S02]  /*0d10*/  LOP3.LUT R2, R5, 0x8, R2, 0xf8, !PT ;  /* 0x0000000805027812 */ /* 0x000fe400078ef802 */
[----:B------:R-:W-:Y:S01]  /*0d20*/  SHF.R.U32.HI R5, RZ, 0x3, R5 ;  /* 0x00000003ff057819 */ /* 0x000fe20000011605 */
[----:B------:R-:W-:Y:S01]  /*0d30*/  IMAD R12, R189, 0x400, R12 ;  /* 0x00000400bd0c7824 */ /* 0x000fe200078e020c */
[----:B------:R-:W-:Y:S02]  /*0d40*/  R2P PR, R14, 0x6 ;  /* 0x000000060e007804 */ /* 0x000fe40000000000 */
[----:B------:R-:W-:-:S02]  /*0d50*/  LOP3.LUT R5, R2, R5, RZ, 0x3c, !PT ;  /* 0x0000000502057212 */ /* 0x000fc400078e3cff */
[----:B------:R-:W-:Y:S02]  /*0d60*/  LEA.HI R11, R11, R10, RZ, 0x3 ;  /* 0x0000000a0b0b7211 */ /* 0x000fe400078f18ff */
[----:B------:R-:W-:Y:S01]  /*0d70*/  LEA.HI R0, R0, R191, RZ, 0x3 ;  /* 0x000000bf00007211 */ /* 0x000fe200078f18ff */
[----:B------:R-:W-:Y:S01]  /*0d80*/  IMAD.IADD R5, R12, 0x1, R5 ;  /* 0x000000010c057824 */ /* 0x000fe200078e0205 */
[----:B------:R-:W-:Y:S02]  /*0d90*/  LEA.HI R3, R3, R188, RZ, 0x1 ;  /* 0x000000bc03037211 */ /* 0x000fe400078f08ff */
[----:B------:R-:W-:Y:S02]  /*0da0*/  LOP3.LUT R11, R11, 0xfffffff8, RZ, 0xc0, !PT ;  /* 0xfffffff80b0b7812 */ /* 0x000fe400078ec0ff */
[----:B------:R-:W-:Y:S02]  /*0db0*/  LEA R18, R5, UR48, 0x1 ;  /* 0x0000003005127c11 */ /* 0x000fe4000f8e08ff */
[----:B------:R-:W-:Y:S01]  /*0dc0*/  LOP3.LUT R2, R0, 0x1ffffff8, RZ, 0xc0, !PT ;  /* 0x1ffffff800027812 */ /* 0x000fe200078ec0ff */
[----:B------:R-:W-:Y:S01]  /*0dd0*/  IMAD.IADD R16, R10, 0x1, -R11 ;  /* 0x000000010a107824 */ /* 0x000fe200078e0a0b */
[----:B------:R-:W-:Y:S01]  /*0de0*/  LOP3.LUT R3, R3, 0xfffffe, RZ, 0xc0, !PT ;  /* 0x00fffffe03037812 */ /* 0x000fe200078ec0ff */
[C---:B------:R-:W-:Y:S01]  /*0df0*/  VIADD R19, R18.reuse, 0x26840 ;  /* 0x0002684012137836 */ /* 0x040fe20000000000 */
[----:B------:R-:W-:Y:S01]  /*0e00*/  IADD3 R23, R18, 0x26800, RZ ;  /* 0x0002680012177810 */ /* 0x000fe20007ffe0ff */
[----:B------:R-:W-:Y:S01]  /*0e10*/  IMAD.IADD R2, R191, 0x1, -R2 ;  /* 0x00000001bf027824 */ /* 0x000fe200078e0a02 */
[----:B------:R-:W-:Y:S01]  /*0e20*/  SEL R22, R22, 0xffffffe0, !P1 ;  /* 0xffffffe016167807 */ /* 0x000fe20004800000 */
[----:B------:R-:W-:Y:S01]  /*0e30*/  IMAD.IADD R3, R188, 0x1, -R3 ;  /* 0x00000001bc037824 */ /* 0x000fe200078e0a03 */
[----:B------:R-:W-:Y:S01]  /*0e40*/  SHF.R.S32.HI R9, RZ, 0x5, R9 ;  /* 0x00000005ff097819 */ /* 0x000fe20000011409 */
[----:B------:R-:W-:Y:S01]  /*0e50*/  @P2 VIADD R19, R23, 0xffffffc0 ;  /* 0xffffffc017132836 */ /* 0x000fe20000000000 */
[----:B------:R-:W-:Y:S01]  /*0e60*/  SHF.R.S32.HI R186, RZ, 0x3, R0 ;  /* 0x00000003ffba7819 */ /* 0x000fe20000011400 */
[----:B------:R-:W-:Y:S01]  /*0e70*/  IMAD.SHL.U32 R184, R2, 0x8, RZ ;  /* 0x0000000802b87824 */ /* 0x000fe200078e00ff */
[----:B------:R-:W-:Y:S01]  /*0e80*/  LEA R16, R9, R16, 0x4 ;  /* 0x0000001009107211 */ /* 0x000fe200078e20ff */
[----:B------:R-:W-:Y:S01]  /*0e90*/  IMAD.IADD R23, R23, 0x1, R22 ;  /* 0x0000000117177824 */ /* 0x000fe200078e0216 */
[----:B------:R-:W-:Y:S01]  /*0ea0*/  SHF.L.U32 R17, R3, 0x8, RZ ;  /* 0x0000000803117819 */ /* 0x000fe200000006ff */
[----:B------:R-:W-:-:S02]  /*0eb0*/  IMAD.SHL.U32 R2, R8, 0x2, RZ ;  /* 0x0000000208027824 */ /* 0x000fc400078e00ff */
[----:B------:R-:W-:-:S07]  /*0ec0*/  IMAD.IADD R22, R22, 0x1, R19 ;  /* 0x0000000116167824 */ /* 0x000fce00078e0213 */
.L_x_4049:
        /* <DEDUP_REMOVED lines=11> */
[----:B--2---:R-:W-:Y:S05]  /*0f80*/  @!P0 BRA `(.L_x_3945) ;  /* 0x0000000000208947 */ /* 0x004fea0003800000 */
        /* <DEDUP_REMOVED lines=8> */
.L_x_3945:
[----:B------:R-:W-:Y:S01]  /*1010*/  ULDC UR6, c[0x0][0xdc4] ;  /* 0x0003710000067ab9 */ /* 0x000fe20000000800 */
[----:B------:R-:W-:Y:S01]  /*1020*/  UMOV UR40, UR7 ;  /* 0x0000000700287c82 */ /* 0x000fe20008000000 */
[----:B------:R-:W-:-:S11]  /*1030*/  UISETP.NE.AND UP0, UPT, UR6, 0x1, UPT ;  /* 0x000000010600788c */ /* 0x000fd6000bf05270 */
[----:B------:R-:W-:Y:S02]  /*1040*/  @UP0 ULDC.64 UR10, c[0x0][0xdc8] ;  /* 0x00037200000a0ab9 */ /* 0x000fe40000000a00 */
[----:B------:R-:W-:-:S04]  /*1050*/  UIMAD.WIDE.U32 UR4, UR7, UR10, URZ ;  /* 0x0000000a070472a5 */ /* 0x000fc8000f8e003f */
[----:B------:R-:W-:-:S04]  /*1060*/  @UP0 USHF.R.U32.HI UR40, URZ, UR11, UR5 ;  /* 0x0000000b3f280299 */ /* 0x000fc80008011605 */
[----:B------:R-:W-:-:S12]  /*1070*/  UIMAD UR4, UR40, UR6, URZ ;  /* 0x00000006280472a4 */ /* 0x000fd8000f8e023f */
.L_x_3946:
[----:B------:R-:W-:Y:S01]  /*1080*/  ULDC UR43, c[0x0][0xdb8] ;  /* 0x00036e00002b7ab9 */ /* 0x000fe20000000800 */
[----:B------:R-:W-:Y:S01]  /*1090*/  ULDC.64 UR10, c[0x0][0x3f8] ;  /* 0x0000fe00000a7ab9 */ /* 0x000fe20000000a00 */
[----:B------:R-:W-:Y:S02]  /*10a0*/  ULOP3.LUT UR5, URZ, UR40, URZ, 0x33, !UPT ;  /* 0x000000283f057292 */ /* 0x000fe4000f8e333f */
[----:B------:R-:W-:Y:S02]  /*10b0*/  UISETP.NE.AND UP1, UPT, UR43, 0x1, UPT ;  /* 0x000000012b00788c */ /* 0x000fe4000bf25270 */
[----:B------:R-:W-:Y:S01]  /*10c0*/  UISETP.NE.U32.AND UP0, UPT, UR10, URZ, UPT ;  /* 0x0000003f0a00728c */ /* 0x000fe2000bf05070 */
[----:B------:R-:W-:Y:S01]  /*10d0*/  ULDC UR6, c[0x0][0xdac] ;  /* 0x00036b0000067ab9 */ /* 0x000fe20000000800 */
[----:B------:R-:W-:Y:S02]  /*10e0*/  UIADD3 UR4, UR7, -UR4, URZ ;  /* 0x8000000407047290 */ /* 0x000fe4000fffe03f */
[----:B------:R-:W-:-:S02]  /*10f0*/  UIADD3 UR5, UR5, UR6, URZ ;  /* 0x0000000605057290 */ /* 0x000fc4000fffe03f */
[----:B------:R-:W-:Y:S01]  /*1100*/  UISETP.NE.AND.EX UP0, UPT, UR11, URZ, UPT, UP0 ;  /* 0x0000003f0b00728c */ /* 0x000fe2000bf05300 */
[----:B------:R-:W-:Y:S01]  /*1110*/  ULDC UR12, c[0x0][0xdc4] ;  /* 0x00037100000c7ab9 */ /* 0x000fe20000000800 */
[----:B------:R-:W-:Y:S01]  /*1120*/  ULDC UR49, c[0x0][0x404] ;  /* 0x0001010000317ab9 */ /* 0x000fe20000000800 */
[----:B------:R-:W-:Y:S02]  /*1130*/  UISETP.NE.AND UP2, UPT, UR46, 0x1, UPT ;  /* 0x000000012e00788c */ /* 0x000fe4000bf45270 */
[----:B------:R-:W-:Y:S01]  /*1140*/  USHF.L.U32 UR42, UR5, 0x6, URZ ;  /* 0x00000006052a7899 */ /* 0x000fe2000800063f */
[----:B------:R-:W-:Y:S01]  /*1150*/  ULDC UR10, c[0x0][0x288] ;  /* 0x0000a200000a7ab9 */ /* 0x000fe20000000800 */
[----:B------:R-:W-:Y:S02]  /*1160*/  UIMAD UR12, UR8, UR12, UR4 ;  /* 0x0000000c080c72a4 */ /* 0x000fe4000f8e0204 */
[----:B------:R-:W-:Y:S01]  /*1170*/  PLOP3.LUT P0, PT, PT, PT, UP2, 0x80, 0x0 ;  /* 0x000000000000781c */ /* 0x000fe20003f0f028 */
[----:B------:R-:W-:Y:S01]  /*1180*/  USEL UR49, UR49, 0x1, UP0 ;  /* 0x0000000131317887 */ /* 0x000fe20008000000 */
[----:B------:R-:W-:Y:S01]  /*1190*/  ULDC UR9, c[0x0][0x2e0] ;  /* 0x0000b80000097ab9 */ /* 0x000fe20000000800 */
[----:B------:R-:W-:Y:S01]  /*11a0*/  @UP1 ULDC UR4, c[0x0][0xdbc] ;  /* 0x00036f0000041ab9 */ /* 0x000fe20000000800 */
[----:B------:R-:W-:-:S02]  /*11b0*/  UIADD3 UR54, UR42, 0x40, -UR10 ;  /* 0x000000402a367890 */ /* 0x000fc4000fffe80a */
[----:B------:R-:W-:Y:S02]  /*11c0*/  UIMAD.WIDE.U32 UR4, UR12, UR4, URZ ;  /* 0x000000040c0472a5 */ /* 0x000fe4000f8e003f */
[----:B------:R-:W-:Y:S02]  /*11d0*/  UIMAD UR6, UR49, UR9, 0x3f ;  /* 0x0000003f310674a4 */ /* 0x000fe4000f8e0209 */
[----:B------:R-:W-:Y:S01]  /*11e0*/  UIMAD UR54, UR49, UR9, UR54 ;  /* 0x00000009313672a4 */ /* 0x000fe2000f8e0236 */
[----:B------:R-:W-:Y:S01]  /*11f0*/  @UP1 ULDC UR13, c[0x0][0xdc0] ;  /* 0x00037000000d1ab9 */ /* 0x000fe20000000800 */
[----:B------:R-:W-:Y:S01]  /*1200*/  UMOV UR44, UR12 ;  /* 0x0000000c002c7c82 */ /* 0x000fe20008000000 */
[----:B------:R-:W-:Y:S01]  /*1210*/  ULDC UR11, c[0x0][0x9e0] ;  /* 0x00027800000b7ab9 */ /* 0x000fe20000000800 */
[----:B------:R-:W-:Y:S02]  /*1220*/  USHF.R.S32.HI UR7, URZ, 0x1f, UR6 ;  /* 0x0000001f3f077899 */ /* 0x000fe40008011406 */
[----:B------:R-:W-:-:S02]  /*1230*/  @UP1 USHF.R.U32.HI UR44, URZ, UR13, UR5 ;  /* 0x0000000d3f2c1299 */ /* 0x000fc40008011605 */
[----:B------:R-:W-:Y:S02]  /*1240*/  UIADD3 UR8, UR54, UR11, URZ ;  /* 0x0000000b36087290 */ /* 0x000fe4000fffe03f */
[----:B------:R-:W-:Y:S02]  /*1250*/  ULEA.HI UR7, UR7, UR6, URZ, 0x6 ;  /* 0x0000000607077291 */ /* 0x000fe4000f8f303f */
[----:B------:R-:W-:Y:S02]  /*1260*/  UIADD3 UR4, -UR44, URZ, URZ ;  /* 0x0000003f2c047290 */ /* 0x000fe4000fffe13f */
[----:B------:R-:W-:Y:S01]  /*1270*/  USHF.R.S32.HI UR7, URZ, 0x6, UR7 ;  /* 0x000000063f077899 */ /* 0x000fe20008011407 */
[----:B------:R-:W-:Y:S01]  /*1280*/  IMAD.U32 R0, RZ, RZ, UR8 ;  /* 0x00000008ff007e24 */ /* 0x000fe2000f8e00ff */
[----:B------:R-:W-:Y:S01]  /*1290*/  UIMAD UR43, UR43, UR4, UR12 ;  /* 0x000000042b2b72a4 */ /* 0x000fe2000f8e020c */
[----:B------:R-:W-:Y:S11]  /*12a0*/  @!P0 BRA `(.L_x_3947) ;  /* 0x0000001c00f88947 */ /* 0x000ff60003800000 */
[----:B------:R-:W1:Y:S02]  /*12b0*/  LDC R8, c[0x0][0x9e4] ;  /* 0x00027900ff087b82 */ /* 0x000e640000000800 */
[----:B-1----:R-:W-:-:S13]  /*12c0*/  ISETP.GE.AND P1, PT, R8, 0x1, PT ;  /* 0x000000010800780c */ /* 0x002fda0003f26270 */
[----:B------:R-:W-:Y:S05]  /*12d0*/  @!P1 BRA `(.L_x_3948) ;  /* 0x0000000000449947 */ /* 0x000fea0003800000 */
[----:B------:R-:W-:Y:S01]  /*12e0*/  ISETP.LT.AND P0, PT, RZ, UR54, PT ;  /* 0x00000036ff007c0c */ /* 0x000fe2000bf01270 */
[----:B------:R-:W-:-:S06]  /*12f0*/  UIADD3 UR4, UR54, -0x1, URZ ;  /* 0xffffffff36047890 */ /* 0x000fcc000fffe03f */
[----:B------:R-:W-:-:S06]  /*1300*/  MOV R3, UR4 ;  /* 0x0000000400037c02 */ /* 0x000fcc0008000f00 */
[----:B------:R-:W-:Y:S05]  /*1310*/  @P0 BRA `(.L_x_3949) ;  /* 0x00000000001c0947 */ /* 0x000fea0003800000 */
[----:B------:R-:W-:Y:S01]  /*1320*/  ISETP.NE.AND P0, PT, R8, 0x1, PT ;  /* 0x000000010800780c */ /* 0x000fe20003f05270 */
[----:B------:R-:W-:-:S12]  /*1330*/  IMAD R3, RZ, RZ, -UR54 ;  /* 0x80000036ff037e24 */ /* 0x000fd8000f8e02ff */
[----:B------:R-:W1:Y:S02]  /*1340*/  @P0 LDC.64 R4, c[0x0][0x9e8] ;  /* 0x00027a00ff040b82 */ /* 0x000e640000000a00 */
[----:B-1----:R-:W-:-:S05]  /*1350*/  @P0 IMAD.HI.U32 R4, R3, R4, RZ ;  /* 0x0000000403040227 */ /* 0x002fca00078e00ff */
[----:B------:R-:W-:-:S04]  /*1360*/  @P0 SHF.R.U32.HI R3, RZ, R5, R4 ;  /* 0x00000005ff030219 */ /* 0x000fc80000011604 */
[----:B------:R-:W-:Y:S01]  /*1370*/  LOP3.LUT R3, RZ, R3, RZ, 0x33, !PT ;  /* 0x00000003ff037212 */ /* 0x000fe200078e33ff */
[----:B------:R-:W-:Y:S06]  /*1380*/  BRA `(.L_x_3950) ;  /* 0x0000000000107947 */ /* 0x000fec0003800000 */
.L_x_3949:
[----:B------:R-:W-:-:S13]  /*1390*/  ISETP.NE.AND P0, PT, R8, 0x1, PT ;  /* 0x000000010800780c */ /* 0x000fda0003f05270 */
[----:B------:R-:W1:Y:S02]  /*13a0*/  @P0 LDC.64 R4, c[0x0][0x9e8] ;  /* 0x00027a00ff040b82 */ /* 0x000e640000000a00 */
[----:B-1----:R-:W-:-:S05]  /*13b0*/  @P0 IMAD.HI.U32 R4, R3, R4, RZ ;  /* 0x0000000403040227 */ /* 0x002fca00078e00ff */
[----:B------:R-:W-:-:S07]  /*13c0*/  @P0 SHF.R.U32.HI R3, RZ, R5, R4 ;  /* 0x00000005ff030219 */ /* 0x000fce0000011604 */
.L_x_3950:
[----:B------:R-:W-:-:S05]  /*13d0*/  IMAD R3, R3, R8, R8 ;  /* 0x0000000803037224 */ /* 0x000fca00078e0208 */
[----:B------:R-:W-:-:S07]  /*13e0*/  VIMNMX R0, R0, R3, PT ;  /* 0x0000000300007248 */ /* 0x000fce0003fe0100 */
.L_x_3948:
[----:B------:R-:W-:Y:S01]  /*13f0*/  VIADD R0, R0, 0x3f ;  /* 0x0000003f00007836 */ /* 0x000fe20000000000 */
[----:B------:R-:W-:Y:S01]  /*1400*/  UIADD3 UR4, UR42, -UR10, URZ ;  /* 0x8000000a2a047290 */ /* 0x000fe2000fffe03f */
[----:B------:R-:W-:-:S03]  /*1410*/  ULDC UR5, c[0x0][0x9dc] ;  /* 0x0002770000057ab9 */ /* 0x000fc60000000800 */
[----:B------:R-:W-:Y:S01]  /*1420*/  SHF.R.S32.HI R3, RZ, 0x1f, R0 ;  /* 0x0000001fff037819 */ /* 0x000fe20000011400 */
[----:B------:R-:W-:-:S03]  /*1430*/  UIMAD UR4, UR49, UR9, UR4 ;  /* 0x00000009310472a4 */ /* 0x000fc6000f8e0204 */
[----:B------:R-:W-:Y:S01]  /*1440*/  LEA.HI R3, R3, R0, RZ, 0x6 ;  /* 0x0000000003037211 */ /* 0x000fe200078f30ff */
[----:B------:R-:W-:-:S03]  /*1450*/  UIADD3 UR5, UR4, -UR5, URZ ;  /* 0x8000000504057290 */ /* 0x000fc6000fffe03f */
[----:B------:R-:W-:-:S03]  /*1460*/  SHF.R.S32.HI R3, RZ, 0x6, R3 ;  /* 0x00000006ff037819 */ /* 0x000fc60000011403 */
[----:B------:R-:W-:Y:S01]  /*1470*/  IMAD.U32 R0, RZ, RZ, UR5 ;  /* 0x00000005ff007e24 */ /* 0x000fe2000f8e00ff */
[----:B------:R-:W-:Y:S01]  /*1480*/  VIMNMX R4, R3, UR7, PT ;  /* 0x0000000703047c48 */ /* 0x000fe2000bfe0100 */
[----:B------:R-:W-:Y:S06]  /*1490*/  @!P1 BRA `(.L_x_3951) ;  /* 0x0000000000409947 */ /* 0x000fec0003800000 */
[----:B------:R-:W-:-:S05]  /*14a0*/  IMAD.U32 R3, RZ, RZ, UR4 ;  /* 0x00000004ff037e24 */ /* 0x000fca000f8e00ff */
        /* <DEDUP_REMOVED lines=9> */
.L_x_3952:
[----:B------:R-:W-:-:S13]  /*1540*/  ISETP.NE.AND P0, PT, R8, 0x1, PT ;  /* 0x000000010800780c */ /* 0x000fda0003f05270 */
[----:B------:R-:W1:Y:S02]  /*1550*/  @P0 LDC.64 R6, c[0x0][0x9e8] ;  /* 0x00027a00ff060b82 */ /* 0x000e640000000a00 */
[----:B-1----:R-:W-:-:S05]  /*1560*/  @P0 IMAD.HI.U32 R6, R3, R6, RZ ;  /* 0x0000000603060227 */ /* 0x002fca00078e00ff */
[----:B------:R-:W-:-:S07]  /*1570*/  @P0 SHF.R.U32.HI R3, RZ, R7, R6 ;  /* 0x00000007ff030219 */ /* 0x000fce0000011606 */
.L_x_3953:
[----:B------:R-:W-:-:S05]  /*1580*/  IMAD R3, R3, R8, RZ ;  /* 0x0000000803037224 */ /* 0x000fca00078e02ff */
[----:B------:R-:W-:-:S07]  /*1590*/  VIMNMX R0, R0, R3, !PT ;  /* 0x0000000300007248 */ /* 0x000fce0007fe0100 */
.L_x_3951:
[----:B------:R-:W-:Y:S02]  /*15a0*/  SHF.R.S32.HI R3, RZ, 0x1f, R0 ;  /* 0x0000001fff037819 */ /* 0x000fe40000011400 */
[----:B------:R-:W-:Y:S02]  /*15b0*/  CS2R R28, SRZ ;  /* 0x00000000001c7805 */ /* 0x000fe4000001ff00 */
[----:B------:R-:W-:Y:S02]  /*15c0*/  PLOP3.LUT P0, PT, PT, PT, PT, 0x80, 0x0 ;  /* 0x000000000000781c */ /* 0x000fe40003f0f070 */
[----:B------:R-:W-:Y:S02]  /*15d0*/  CS2R R150, SRZ ;  /* 0x0000000000967805 */ /* 0x000fe4000001ff00 */
[----:B------:R-:W-:Y:S02]  /*15e0*/  LEA.HI R0, R3, R0, RZ, 0x6 ;  /* 0x0000000003007211 */ /* 0x000fe400078f30ff */
[----:B------:R-:W-:-:S02]  /*15f0*/  CS2R R148, SRZ ;  /* 0x0000000000947805 */ /* 0x000fc4000001ff00 */
[----:B------:R-:W-:Y:S02]  /*1600*/  MOV R3, RZ ;  /* 0x000000ff00037202 */ /* 0x000fe40000000f00 */
[----:B------:R-:W-:Y:S02]  /*1610*/  CS2R R146, SRZ ;  /* 0x0000000000927805 */ /* 0x000fe4000001ff00 */
[----:B------:R-:W-:Y:S02]  /*1620*/  SHF.R.S32.HI R0, RZ, 0x6, R0 ;  /* 0x00000006ff007819 */ /* 0x000fe40000011400 */
[----:B------:R-:W-:Y:S02]  /*1630*/  CS2R R144, SRZ ;  /* 0x0000000000907805 */ /* 0x000fe4000001ff00 */
[----:B------:R-:W-:Y:S02]  /*1640*/  CS2R R142, SRZ ;  /* 0x00000000008e7805 */ /* 0x000fe4000001ff00 */
[----:B------:R-:W-:-:S02]  /*1650*/  CS2R R140, SRZ ;  /* 0x00000000008c7805 */ /* 0x000fc4000001ff00 */
[----:B------:R-:W-:Y:S02]  /*1660*/  VIMNMX R0, RZ, R0, !PT ;  /* 0x00000000ff007248 */ /* 0x000fe40007fe0100 */
[----:B------:R-:W-:Y:S02]  /*1670*/  CS2R R138, SRZ ;  /* 0x00000000008a7805 */ /* 0x000fe4000001ff00 */
[----:B------:R-:W-:Y:S02]  /*1680*/  CS2R R136, SRZ ;  /* 0x0000000000887805 */ /* 0x000fe4000001ff00 */
[----:B------:R-:W-:Y:S02]  /*1690*/  CS2R R134, SRZ ;  /* 0x0000000000867805 */ /* 0x000fe4000001ff00 */
[----:B------:R-:W-:Y:S02]  /*16a0*/  ISETP.GT.AND P1, PT, R4, R0, PT ;  /* 0x000000000400720c */ /* 0x000fe40003f24270 */
[----:B------:R-:W-:-:S02]  /*16b0*/  CS2R R132, SRZ ;  /* 0x0000000000847805 */ /* 0x000fc4000001ff00 */
[----:B------:R-:W-:Y:S02]  /*16c0*/  CS2R R130, SRZ ;  /* 0x0000000000827805 */ /* 0x000fe4000001ff00 */
[----:B------:R-:W-:Y:S02]  /*16d0*/  CS2R R128, SRZ ;  /* 0x0000000000807805 */ /* 0x000fe4000001ff00 */
[----:B------:R-:W-:Y:S02]  /*16e0*/  CS2R R126, SRZ ;  /* 0x00000000007e7805 */ /* 0x000fe4000001ff00 */
[----:B------:R-:W-:Y:S01]  /*16f0*/  CS2R R124, SRZ ;  /* 0x00000000007c7805 */ /* 0x000fe2000001ff00 */
[----:B------:R-:W-:Y:S01]  /*1700*/  IMAD.MOV.U32 R172, RZ, RZ, RZ ;  /* 0x000000ffffac7224 */ /* 0x000fe200078e00ff */
        /* <DEDUP_REMOVED lines=49> */
[----:B------:R-:W-:Y:S01]  /*1a20*/  IMAD.MOV.U32 R153, RZ, RZ, RZ ;  /* 0x000000ffff997224 */ /* 0x000fe200078e00ff */
[----:B------:R-:W-:Y:S06]  /*1a30*/  @!P1 BRA `(.L_x_3954) ;  /* 0x000000ac002c9947 */ /* 0x000fec0003800000 */
        /* <DEDUP_REMOVED lines=14> */
.L_x_3955:
[----:B------:R-:W-:Y:S01]  /*1b20*/  ULEA UR21, UR39, UR48, 0x3 ;  /* 0x0000003027157291 */ /* 0x000fe2000f8e183f */
[----:B------:R-:W-:-:S05]  /*1b30*/  IMAD.U32 R3, RZ, RZ, UR38 ;  /* 0x00000026ff037e24 */ /* 0x000fca000f8e00ff */
[----:B------:R-:W-:-:S04]  /*1b40*/  SHF.L.U32 R3, R3, 0x1f, RZ ;  /* 0x0000001f03037819 */ /* 0x000fc800000006ff */
[----:B------:R-:W1:Y:S02]  /*1b50*/  SYNCS.PHASECHK.TRANS64.TRYWAIT P1, [UR21+0x28c50], R3 ;  /* 0x028c5003ff0075a7 */ /* 0x000e640008020155 */
[----:B-1----:R-:W-:Y:S05]  /*1b60*/  @!P1 BRA `(.L_x_3956) ;  /* 0x000000f800a49947 */ /* 0x002fea0003800000 */
.L_x_4114:
        /* <DEDUP_REMOVED lines=9> */
[----:B------:R-:W-:-:S02]  /*1c00*/  UIADD3 UR6, UR18, 0x80, URZ ;  /* 0x0000008012067890 */ /* 0x000fc4000fffe03f */
[----:B------:R-:W-:Y:S01]  /*1c10*/  ULOP3.LUT UR16, UR4, 0x10000, URZ, 0xfc, !UPT ;  /* 0x0001000004107892 */ /* 0x000fe2000f8efc3f */
[----:B------:R-:W-:Y:S01]  /*1c20*/  UMOV UR7, 0x40000040 ;  /* 0x4000004000077882 */ /* 0x000fe20000000000 */
[----:B------:R-:W-:Y:S02]  /*1c30*/  UMOV UR5, 0x40000040 ;  /* 0x4000004000057882 */ /* 0x000fe40000000000 */
[----:B------:R-:W-:Y:S02]  /*1c40*/  UIADD3 UR4, UR16, 0x2, URZ ;  /* 0x0000000210047890 */ /* 0x000fe4000fffe03f */
[----:B------:R-:W-:Y:S02]  /*1c50*/  UIADD3 UR10, UR18, 0x100, URZ ;  /* 0x00000100120a7890 */ /* 0x000fe4000fffe03f */
[----:B------:R-:W-:Y:S01]  /*1c60*/  UIADD3 UR8, UR16, 0x4, URZ ;  /* 0x0000000410087890 */ /* 0x000fe2000fffe03f */
[----:B------:R-:W-:Y:S01]  /*1c70*/  UMOV UR11, 0x40000040 ;  /* 0x40000040000b7882 */ /* 0x000fe20000000000 */
[----:B------:R-:W-:Y:S01]  /*1c80*/  WARPGROUP.ARRIVE ;  /* 0x00000000000079c5 */ /* 0x000fe20000000000 */
[----:B------:R-:W-:Y:S01]  /*1c90*/  UMOV UR9, 0x40000040 ;  /* 0x4000004000097882 */ /* 0x000fe20000000000 */
[----:B------:R-:W-:-:S02]  /*1ca0*/  UIADD3 UR14, UR18, 0x180, URZ ;  /* 0x00000180120e7890 */ /* 0x000fc4000fffe03f */
[----:B------:R-:W-:Y:S02]  /*1cb0*/  UIADD3 UR12, UR16, 0x6, URZ ;  /* 0x00000006100c7890 */ /* 0x000fe4000fffe03f */
[----:B------:R-:W-:Y:S01]  /*1cc0*/  HGMMA.64x256x16.F32.BF16 R24, gdesc[UR16].tnspB, RZ, !UPT, gsb0 ;  /* 0x43e00000101879f0 */ /* 0x000fe2000c0018ff */
[----:B------:R-:W-:Y:S01]  /*1cd0*/  UMOV UR15, 0x40000040 ;  /* 0x40000040000f7882 */ /* 0x000fe20000000000 */
[----:B------:R-:W-:Y:S01]  /*1ce0*/  UMOV UR13, 0x40000040 ;  /* 0x40000040000d7882 */ /* 0x000fe20000000000 */
[----:B-1----:R-:W-:-:S04]  /*1cf0*/  LOP3.LUT R5, R5, 0x7f, RZ, 0xc0, !PT ;  /* 0x0000007f05057812 */ /* 0x002fc800078ec0ff */
        /* <DEDUP_REMOVED lines=17> */
[----:B-1----:R-:W-:-:S05]  /*1e10*/  VIADD R3, R4, 0xfffffffe ;  /* 0xfffffffe04037836 */ /* 0x002fca0000000000 */
[----:B------:R-:W-:-:S13]  /*1e20*/  ISETP.GE.AND P1, PT, R3, R0, PT ;  /* 0x000000000300720c */ /* 0x000fda0003f26270 */
[----:B------:R-:W-:Y:S05]  /*1e30*/  @!P1 BRA `(.L_x_3957) ;  /* 0x0000000800d49947 */ /* 0x000fea0003800000 */
.L_x_3962:
[----:B------:R-:W-:Y:S01]  /*1e40*/  BAR.SYNC.DEFER_BLOCKING 0xe, 0x100 ;  /* 0x0384000000007b1d */ /* 0x000fe20000010000 */
[----:B------:R-:W-:Y:S01]  /*1e50*/  IMAD.U32 R5, RZ, RZ, UR39 ;  /* 0x00000027ff057e24 */ /* 0x000fe2000f8e00ff */
[----:B------:R-:W-:Y:S01]  /*1e60*/  UIADD3 UR39, UR39, 0x1, URZ ;  /* 0x0000000127277890 */ /* 0x000fe2000fffe03f */
[----:B------:R-:W-:Y:S02]  /*1e70*/  ISETP.GT.AND P3, PT, R3, R0, PT ;  /* 0x000000000300720c */ /* 0x000fe40003f64270 */
[----:B-1----:R-:W-:Y:S01]  /*1e80*/  IMAD R4, R5, 0x40, R16 ;  /* 0x0000004005047824 */ /* 0x002fe200078e0210 */
[----:B------:R-:W-:Y:S01]  /*1e90*/  UISETP.NE.AND UP0, UPT, UR39, 0x2, UPT ;  /* 0x000000022700788c */ /* 0x000fe2000bf05270 */
[----:B------:R-:W-:-:S03]  /*1ea0*/  IADD3 R3, R3, -0x1, RZ ;  /* 0xffffffff03037810 */ /* 0x000fc60007ffe0ff */
        /* <DEDUP_REMOVED lines=136> */
.L_x_3958:
[----:B------:R-:W-:Y:S01]  /*2730*/  ULEA UR21, UR39, UR48, 0x3 ;  /* 0x0000003027157291 */ /* 0x000fe2000f8e183f */
[----:B------:R-:W-:-:S05]  /*2740*/  IMAD.U32 R4, RZ, RZ, UR38 ;  /* 0x00000026ff047e24 */ /* 0x000fca000f8e00ff */
[----:B------:R-:W-:-:S04]  /*2750*/  SHF.L.U32 R4, R4, 0x1f, RZ ;  /* 0x0000001f04047819 */ /* 0x000fc800000006ff */
[----:B------:R1:W2:Y:S01]  /*2760*/  SYNCS.PHASECHK.TRANS64.TRYWAIT P1, [UR21+0x28c50], R4 ;  /* 0x028c5004ff0075a7 */ /* 0x0002a20008020155 */
[----:B------:R-:W-:Y:S05]  /*2770*/  @!P0 BRA `(.L_x_3959) ;  /* 0x0000000000048947 */ /* 0x000fea0003800000 */
[----:B------:R-:W-:Y:S01]  /*2780*/  BPT.TRAP 0x1 ;  /* 0x000000040000795c */ /* 0x000fe20000300000 */
.L_x_3959:
[----:B--2---:R-:W-:Y:S05]  /*2790*/  @P1 BRA `(.L_x_3960) ;  /* 0x0000000000081947 */ /* 0x004fea0003800000 */
[----:B------:R-:W2:Y:S02]  /*27a0*/  SYNCS.PHASECHK.TRANS64.TRYWAIT P1, [UR21+0x28c50], R4 ;  /* 0x028c5004ff0075a7 */ /* 0x000ea40008020155 */
[----:B--2---:R-:W-:Y:S05]  /*27b0*/  @!P1 BRA `(.L_x_3961) ;  /* 0x000000ec00a89947 */ /* 0x004fea0003800000 */
.L_x_3960:
[----:B------:R-:W-:Y:S01]  /*27c0*/  ULEA UR18, UR39, UR20, 0xc ;  /* 0x0000001427127291 */ /* 0x000fe2000f8e603f */
[----:B------:R-:W-:Y:S01]  /*27d0*/  WARPGROUP.ARRIVE ;  /* 0x00000000000079c5 */ /* 0x000fe20000000000 */
[----:B------:R-:W-:Y:S01]  /*27e0*/  UMOV UR19, 0x40000040 ;  /* 0x4000004000137882 */ /* 0x000fe20000000000 */
[----:B------:R-:W-:Y:S01]  /*27f0*/  UMOV UR7, 0x40000040 ;  /* 0x4000004000077882 */ /* 0x000fe20000000000 */
[----:B------:R-:W-:Y:S01]  /*2800*/  UIADD3 UR6, UR18, 0x80, URZ ;  /* 0x0000008012067890 */ /* 0x000fe2000fffe03f */
[----:B-12---:R-:W-:Y:S01]  /*2810*/  IMAD.U32 R4, RZ, RZ, UR21 ;  /* 0x00000015ff047e24 */ /* 0x006fe2000f8e00ff */
[----:B------:R-:W-:Y:S01]  /*2820*/  UIADD3 UR10, UR18, 0x100, URZ ;  /* 0x00000100120a7890 */ /* 0x000fe2000fffe03f */
[----:B------:R-:W-:Y:S02]  /*2830*/  UMOV UR11, 0x40000040 ;  /* 0x40000040000b7882 */ /* 0x000fe40000000000 */
[----:B------:R-:W-:Y:S01]  /*2840*/  HGMMA.64x256x16.F32.BF16 R24, gdesc[UR16].tnspB, R24, gsb0 ;  /* 0x43e00000101879f0 */ /* 0x000fe20008001818 */
[----:B------:R-:W-:Y:S01]  /*2850*/  UIADD3 UR14, UR18, 0x180, URZ ;  /* 0x00000180120e7890 */ /* 0x000fe2000fffe03f */
[----:B------:R-:W-:Y:S01]  /*2860*/  @!P2 VIADD R4, R4, 0x28c60 ;  /* 0x00028c600404a836 */ /* 0x000fe20000000000 */
[----:B------:R-:W-:-:S04]  /*2870*/  UMOV UR15, 0x40000040 ;  /* 0x40000040000f7882 */ /* 0x000fc80000000000 */
[----:B------:R-:W-:Y:S01]  /*2880*/  @!P2 PRMT R4, RZ, 0x654, R4 ;  /* 0x00000654ff04a816 */ /* 0x000fe20000000004 */
        /* <DEDUP_REMOVED lines=16> */
.L_x_3957:
[----:B------:R-:W-:Y:S01]  /*2990*/  BAR.SYNC.DEFER_BLOCKING 0xe, 0x100 ;  /* 0x0384000000007b1d */ /* 0x000fe20000010000 */
[----:B------:R-:W-:Y:S01]  /*29a0*/  IMAD.U32 R3, RZ, RZ, UR39 ;  /* 0x00000027ff037e24 */ /* 0x000fe2000f8e00ff */
[----:B------:R-:W-:Y:S01]  /*29b0*/  UIADD3 UR39, UR39, 0x1, URZ ;  /* 0x0000000127277890 */ /* 0x000fe2000fffe03f */
[----:B------:R-:W-:-:S03]  /*29c0*/  PLOP3.LUT P0, PT, PT, PT, PT, 0x8, 0x0 ;  /* 0x000000000000781c */ /* 0x000fc60003f0e170 */
[----:B------:R-:W-:Y:S01]  /*29d0*/  LEA R0, R3, R16, 0x6 ;  /* 0x0000001003007211 */ /* 0x000fe200078e30ff */
[----:B------:R-:W-:-:S03]  /*29e0*/  UISETP.NE.AND UP0, UPT, UR39, 0x2, UPT ;  /* 0x000000022700788c */ /* 0x000fc6000bf05270 */
[----:B-1----:R-:W-:Y:S01]  /*29f0*/  LEA R4, R0, UR48, 0x2 ;  /* 0x0000003000047c11 */ /* 0x002fe2000f8e10ff */
        /* <DEDUP_REMOVED lines=133> */
[----:B------:R-:W-:-:S02]  /*3250*/  IMAD.MOV.U32 R28, RZ, RZ, RZ ;  /* 0x000000ffff1c7224 */ /* 0x000fc400078e00ff */
[----:B------:R-:W-:Y:S01]  /*3260*/  IMAD.MOV.U32 R3, RZ, RZ, RZ ;  /* 0x000000ffff037224 */ /* 0x000fe200078e00ff */
[----:B------:R-:W-:Y:S06]  /*3270*/  BAR.ARV 0xf, 0x100 ;  /* 0x03c4000000007b1d */ /* 0x000fec0000002000 */
[----:B------:R-:W-:Y:S05]  /*3280*/  BRA `(.L_x_3954) ;  /* 0x0000009400187947 */ /* 0x000fea0003800000 */
.L_x_3947:
[----:B------:R-:W-:Y:S02]  /*3290*/  ULDC UR11, c[0x0][0x9e4] ;  /* 0x00027900000b7ab9 */ /* 0x000fe40000000800 */
[----:B------:R-:W-:-:S06]  /*32a0*/  UISETP.GE.AND UP0, UPT, UR11, 0x1, UPT ;  /* 0x000000010b00788c */ /* 0x000fcc000bf06270 */
[----:B------:R-:W-:-:S13]  /*32b0*/  PLOP3.LUT P1, PT, PT, PT, UP0, 0x80, 0x0 ;  /* 0x000000000000781c */ /* 0x000fda0003f2f008 */
[----:B------:R-:W-:Y:S05]  /*32c0*/  @!P1 BRA `(.L_x_3963) ;  /* 0x0000000000409947 */ /* 0x000fea0003800000 */
        /* <DEDUP_REMOVED lines=10> */
.L_x_3964:
[----:B------:R-:W-:-:S11]  /*3370*/  UISETP.NE.AND UP0, UPT, UR11, 0x1, UPT ;  /* 0x000000010b00788c */ /* 0x000fd6000bf05270 */
[----:B------:R-:W-:Y:S02]  /*3380*/  @UP0 ULDC.64 UR12, c[0x0][0x9e8] ;  /* 0x00027a00000c0ab9 */ /* 0x000fe40000000a00 */
[----:B------:R-:W-:-:S04]  /*3390*/  UIMAD.WIDE.U32 UR4, UR6, UR12, URZ ;  /* 0x0000000c060472a5 */ /* 0x000fc8000f8e003f */
[----:B------:R-:W-:-:S12]  /*33a0*/  @UP0 USHF.R.U32.HI UR6, URZ, UR13, UR5 ;  /* 0x0000000d3f060299 */ /* 0x000fd80008011605 */
.L_x_3965:
[----:B------:R-:W-:-:S06]  /*33b0*/  UIMAD UR6, UR6, UR11, UR11 ;  /* 0x0000000b060672a4 */ /* 0x000fcc000f8e020b */
[----:B------:R-:W-:-:S07]  /*33c0*/  VIMNMX R0, R0, UR6, PT ;  /* 0x0000000600007c48 */ /* 0x000fce000bfe0100 */
.L_x_3963:
[----:B------:R-:W-:Y:S01]  /*33d0*/  VIADD R0, R0, 0x3f ;  /* 0x0000003f00007836 */ /* 0x000fe20000000000 */
[----:B------:R-:W-:Y:S01]  /*33e0*/  UIADD3 UR10, UR42, -UR10, URZ ;  /* 0x8000000a2a0a7290 */ /* 0x000fe2000fffe03f */
[----:B------:R-:W-:-:S03]  /*33f0*/  ULDC UR8, c[0x0][0x9dc] ;  /* 0x0002770000087ab9 */ /* 0x000fc60000000800 */
[----:B------:R-:W-:Y:S01]  /*3400*/  SHF.R.S32.HI R3, RZ, 0x1f, R0 ;  /* 0x0000001fff037819 */ /* 0x000fe20000011400 */
[----:B------:R-:W-:-:S03]  /*3410*/  UIMAD UR6, UR49, UR9, UR10 ;  /* 0x00000009310672a4 */ /* 0x000fc6000f8e020a */
[----:B------:R-:W-:Y:S01]  /*3420*/  LEA.HI R3, R3, R0, RZ, 0x6 ;  /* 0x0000000003037211 */ /* 0x000fe200078f30ff */
[----:B------:R-:W-:-:S03]  /*3430*/  UIADD3 UR8, UR6, -UR8, URZ ;  /* 0x8000000806087290 */ /* 0x000fc6000fffe03f */
[----:B------:R-:W-:-:S04]  /*3440*/  SHF.R.S32.HI R3, RZ, 0x6, R3 ;  /* 0x00000006ff037819 */ /* 0x000fc80000011403 */
[----:B------:R-:W-:Y:S01]  /*3450*/  VIMNMX R152, R3, UR7, PT ;  /* 0x0000000703987c48 */ /* 0x000fe2000bfe0100 */
[----:B------:R-:W-:Y:S06]  /*3460*/  @!P1 BRA `(.L_x_3966) ;  /* 0x0000000000449947 */ /* 0x000fec0003800000 */
        /* <DEDUP_REMOVED lines=10> */
.L_x_3967:
[----:B------:R-:W-:-:S11]  /*3510*/  UISETP.NE.AND UP0, UPT, UR11, 0x1, UPT ;  /* 0x000000010b00788c */ /* 0x000fd6000bf05270 */
[----:B------:R-:W-:Y:S02]  /*3520*/  @UP0 ULDC.64 UR12, c[0x0][0x9e8] ;  /* 0x00027a00000c0ab9 */ /* 0x000fe40000000a00 */
[----:B------:R-:W-:-:S04]  /*3530*/  UIMAD.WIDE.U32 UR4, UR6, UR12, URZ ;  /* 0x0000000c060472a5 */ /* 0x000fc8000f8e003f */
[----:B------:R-:W-:-:S12]  /*3540*/  @UP0 USHF.R.U32.HI UR6, URZ, UR13, UR5 ;  /* 0x0000000d3f060299 */ /* 0x000fd80008011605 */
.L_x_3968:
[----:B------:R-:W-:-:S04]  /*3550*/  UIMAD UR6, UR6, UR11, URZ ;  /* 0x0000000b060672a4 */ /* 0x000fc8000f8e023f */
[----:B------:R-:W-:-:S04]  /*3560*/  UISETP.LT.AND UP0, UPT, UR8, UR6, UPT ;  /* 0x000000060800728c */ /* 0x000fc8000bf01270 */
[----:B------:R-:W-:-:S12]  /*3570*/  USEL UR8, UR8, UR6, !UP0 ;  /* 0x0000000608087287 */ /* 0x000fd8000c000000 */
.L_x_3966:
[----:B------:R-:W-:Y:S01]  /*3580*/  USHF.R.S32.HI UR4, URZ, 0x1f, UR8 ;  /* 0x0000001f3f047899 */ /* 0x000fe20008011408 */
[----:B------:R-:W-:Y:S02]  /*3590*/  PLOP3.LUT P0, PT, PT, PT, PT, 0x80, 0x0 ;  /* 0x000000000000781c */ /* 0x000fe40003f0f070 */
[----:B------:R-:W-:Y:S01]  /*35a0*/  CS2R R28, SRZ ;  /* 0x00000000001c7805 */ /* 0x000fe2000001ff00 */
[----:B------:R-:W-:Y:S01]  /*35b0*/  IMAD.MOV.U32 R3, RZ, RZ, RZ ;  /* 0x000000ffff037224 */ /* 0x000fe200078e00ff */
[----:B------:R-:W-:Y:S01]  /*35c0*/  ULEA.HI UR4, UR4, UR8, URZ, 0x6 ;  /* 0x0000000804047291 */ /* 0x000fe2000f8f303f */
[----:B------:R-:W-:Y:S02]  /*35d0*/  CS2R R150, SRZ ;  /* 0x0000000000967805 */ /* 0x000fe4000001ff00 */
[----:B------:R-:W-:Y:S02]  /*35e0*/  CS2R R148, SRZ ;  /* 0x0000000000947805 */ /* 0x000fe4000001ff00 */
[----:B------:R-:W-:Y:S01]  /*35f0*/  CS2R R146, SRZ ;  /* 0x0000000000927805 */ /* 0x000fe2000001ff00 */
[----:B------:R-:W-:Y:S01]  /*3600*/  USHF.R.S32.HI UR4, URZ, 0x6, UR4 ;  /* 0x000000063f047899 */ /* 0x000fe20008011404 */
[----:B------:R-:W-:-:S02]  /*3610*/  CS2R R144, SRZ ;  /* 0x0000000000907805 */ /* 0x000fc4000001ff00 */
[----:B------:R-:W-:Y:S02]  /*3620*/  CS2R R142, SRZ ;  /* 0x00000000008e7805 */ /* 0x000fe4000001ff00 */
[----:B------:R-:W-:Y:S01]  /*3630*/  CS2R R140, SRZ ;  /* 0x00000000008c7805 */ /* 0x000fe2000001ff00 */
[----:B------:R-:W-:Y:S01]  /*3640*/  UISETP.LT.AND UP0, UPT, URZ, UR4, UPT ;  /* 0x000000043f00728c */ /* 0x000fe2000bf01270 */
[----:B------:R-:W-:Y:S02]  /*3650*/  CS2R R138, SRZ ;  /* 0x00000000008a7805 */ /* 0x000fe4000001ff00 */
[----:B------:R-:W-:Y:S02]  /*3660*/  CS2R R136, SRZ ;  /* 0x0000000000887805 */ /* 0x000fe4000001ff00 */
[----:B------:R-:W-:Y:S01]  /*3670*/  CS2R R134, SRZ ;  /* 0x0000000000867805 */ /* 0x000fe2000001ff00 */
[----:B------:R-:W-:Y:S01]  /*3680*/  USEL UR41, URZ, UR4, !UP0 ;  /* 0x000000043f297287 */ /* 0x000fe2000c000000 */
[----:B------:R-:W-:-:S02]  /*3690*/  CS2R R132, SRZ ;  /* 0x0000000000847805 */ /* 0x000fc4000001ff00 */
[----:B------:R-:W-:Y:S02]  /*36a0*/  CS2R R130, SRZ ;  /* 0x0000000000827805 */ /* 0x000fe4000001ff00 */
[----:B------:R-:W-:Y:S02]  /*36b0*/  CS2R R128, SRZ ;  /* 0x0000000000807805 */ /* 0x000fe4000001ff00 */
[----:B------:R-:W-:Y:S02]  /*36c0*/  CS2R R126, SRZ ;  /* 0x00000000007e7805 */ /* 0x000fe4000001ff00 */
[----:B------:R-:W-:Y:S02]  /*36d0*/  CS2R R124, SRZ ;  /* 0x00000000007c7805 */ /* 0x000fe4000001ff00 */
[----:B------:R-:W-:Y:S02]  /*36e0*/  ISETP.GT.AND P1, PT, R152, UR41, PT ;  /* 0x0000002998007c0c */ /* 0x000fe4000bf24270 */
[----:B------:R-:W-:-:S02]  /*36f0*/  CS2R R170, SRZ ;  /* 0x0000000000aa7805 */ /* 0x000fc4000001ff00 */
[----:B------:R-:W-:Y:S02]  /*3700*/  MOV R172, RZ ;  /* 0x000000ff00ac7202 */ /* 0x000fe40000000f00 */
        /* <DEDUP_REMOVED lines=47> */
[----:B------:R-:W-:-:S02]  /*3a00*/  IMAD.MOV.U32 R5, RZ, RZ, RZ ;  /* 0x000000ffff057224 */ /* 0x000fc400078e00ff */
[----:B------:R-:W-:Y:S01]  /*3a10*/  IMAD.MOV.U32 R153, RZ, RZ, RZ ;  /* 0x000000ffff997224 */ /* 0x000fe200078e00ff */
[----:B------:R-:W-:Y:S06]  /*3a20*/  @!P1 BRA `(.L_x_3954) ;  /* 0x0000008c00309947 */ /* 0x000fec0003800000 */
        /* <DEDUP_REMOVED lines=11> */
[----:B------:R-:W-:-:S04]  /*3ae0*/  ULOP3.LUT UR5, UR5, 0x3fff, URZ, 0xc0, !UPT ;  /* 0x00003fff05057892 */ /* 0x000fc8000f8ec03f */
[----:B------:R-:W-:-:S04]  /*3af0*/  ULOP3.LUT UR45, UR5, 0x2000000, URZ, 0xfc, !UPT ;  /* 0x02000000052d7892 */ /* 0x000fc8000f8efc3f */
[----:B------:R-:W-:Y:S08]  /*3b00*/  @!P0 BRA `(.L_x_3969) ;  /* 0x0000000000408947 */ /* 0x000ff00003800000 */
        /* <DEDUP_REMOVED lines=16> */
.L_x_3969:
[----:B------:R-:W-:Y:S01]  /*3c10*/  ULEA.HI UR4, UR37, UR37, URZ, 0x1 ;  /* 0x0000002525047291 */ /* 0x000fe2000f8f083f */
[----:B------:R-:W-:-:S03]  /*3c20*/  IMAD.U32 R3, RZ, RZ, UR47 ;  /* 0x0000002fff037e24 */ /* 0x000fc6000f8e00ff */
[----:B------:R-:W-:Y:S02]  /*3c30*/  ULOP3.LUT UR4, UR4, 0xfffffffe, URZ, 0xc0, !UPT ;  /* 0xfffffffe04047892 */ /* 0x000fe4000f8ec03f */
[----:B------:R-:W-:Y:S02]  /*3c40*/  ISETP.NE.AND P0, PT, R3, 0x3, PT ;  /* 0x000000030300780c */ /* 0x000fe40003f05270 */
[----:B------:R-:W-:-:S06]  /*3c50*/  UIADD3 UR4, UR37, -UR4, URZ ;  /* 0x8000000425047290 */ /* 0x000fcc000fffe03f */
[----:B------:R-:W-:-:S05]  /*3c60*/  IMAD.U32 R0, RZ, RZ, UR4 ;  /* 0x00000004ff007e24 */ /* 0x000fca000f8e00ff */
[----:B------:R-:W-:-:S04]  /*3c70*/  SHF.L.U32 R0, R0, 0x1f, RZ ;  /* 0x0000001f00007819 */ /* 0x000fc800000006ff */
[----:B------:R-:W1:Y:S02]  /*3c80*/  SYNCS.PHASECHK.TRANS64.TRYWAIT P1, [UR48+0x28c00], R0 ;  /* 0x028c0000ff0075a7 */ /* 0x000e640008020170 */
[----:B-1----:R-:W-:Y:S05]  /*3c90*/  @!P1 BRA `(.L_x_3970) ;  /* 0x000000d800889947 */ /* 0x002fea0003800000 */
.L_x_4115:
[----:B------:R-:W-:Y:S05]  /*3ca0*/  @!P0 BRA `(.L_x_3971) ;  /* 0x0000000000048947 */ /* 0x000fea0003800000 */
[----:B------:R-:W-:Y:S01]  /*3cb0*/  BPT.TRAP 0x1 ;  /* 0x000000040000795c */ /* 0x000fe20000300000 */
.L_x_3971:
[----:B------:R-:W-:Y:S01]  /*3cc0*/  IMAD.U32 R6, RZ, RZ, UR39 ;  /* 0x00000027ff067e24 */ /* 0x000fe2000f8e00ff */
[----:B------:R-:W-:-:S04]  /*3cd0*/  MOV R13, UR38 ;  /* 0x00000026000d7c02 */ /* 0x000fc80008000f00 */
[----:B------:R-:W-:Y:S02]  /*3ce0*/  LEA R6, R6, UR48, 0x3 ;  /* 0x0000003006067c11 */ /* 0x000fe4000f8e18ff */
[----:B------:R-:W-:-:S04]  /*3cf0*/  SHF.L.U32 R13, R13, 0x1f, RZ ;  /* 0x0000001f0d0d7819 */ /* 0x000fc800000006ff */
[----:B------:R2:W3:Y:S01]  /*3d00*/  SYNCS.PHASECHK.TRANS64.TRYWAIT P1, [R6+URZ+0x28c30], R13 ;  /* 0x028c300d060075a7 */ /* 0x0004e2000802017f */
[----:B------:R-:W-:Y:S05]  /*3d10*/  @!P0 BRA `(.L_x_3972) ;  /* 0x0000000000048947 */ /* 0x000fea0003800000 */
[----:B------:R-:W-:Y:S01]  /*3d20*/  BPT.TRAP 0x1 ;  /* 0x000000040000795c */ /* 0x000fe20000300000 */
.L_x_3972:
[----:B---3--:R-:W-:Y:S05]  /*3d30*/  @P1 BRA `(.L_x_3973) ;  /* 0x0000000000081947 */ /* 0x008fea0003800000 */
[----:B------:R-:W3:Y:S02]  /*3d40*/  SYNCS.PHASECHK.TRANS64.TRYWAIT P1, [R6+URZ+0x28c30], R13 ;  /* 0x028c300d060075a7 */ /* 0x000ee4000802017f */
[----:B---3--:R-:W-:Y:S05]  /*3d50*/  @!P1 BRA `(.L_x_3974) ;  /* 0x000000d800709947 */ /* 0x008fea0003800000 */
.L_x_3973:
[----:B-1----:R-:W1:Y:S01]  /*3d60*/  S2R R0, SR_TID.X ;  /* 0x0000000000007919 */ /* 0x002e620000002100 */
[----:B------:R-:W-:-:S04]  /*3d70*/  UIADD3 UR4, UR48, 0x22400, URZ ;  /* 0x0002240030047890 */ /* 0x000fc8000fffe03f */
[----:B------:R-:W-:-:S04]  /*3d80*/  USHF.R.U32.HI UR4, URZ, 0x4, UR4 ;  /* 0x000000043f047899 */ /* 0x000fc80008011604 */
[----:B------:R-:W-:-:S06]  /*3d90*/  ULOP3.LUT UR4, UR4, 0x3fff, URZ, 0xc0, !UPT ;  /* 0x00003fff04047892 */ /* 0x000fcc000f8ec03f */
[----:B------:R-:W-:Y:S01]  /*3da0*/  IMAD.U32 R3, RZ, RZ, UR4 ;  /* 0x00000004ff037e24 */ /* 0x000fe2000f8e00ff */
        /* <DEDUP_REMOVED lines=10> */
[----:B------:R-:W1:Y:S01]  /*3e50*/  LDC R9, c[0x0][0x2e0] ;  /* 0x0000b800ff097b82 */ /* 0x000e620000000800 */
[----:B------:R-:W-:Y:S01]  /*3e60*/  UMOV UR7, 0x40000040 ;  /* 0x4000004000077882 */ /* 0x000fe20000000000 */
[----:B------:R-:W-:Y:S01]  /*3e70*/  UMOV UR5, 0x40000040 ;  /* 0x4000004000057882 */ /* 0x000fe20000000000 */
[----:B------:R-:W-:Y:S01]  /*3e80*/  ULOP3.LUT UR4, UR4, 0x3fff, URZ, 0xc0, !UPT ;  /* 0x00003fff04047892 */ /* 0x000fe2000f8ec03f */
[----:B------:R-:W-:Y:S01]  /*3e90*/  IMAD.MOV.U32 R5, RZ, RZ, -0x40 ;  /* 0xffffffc0ff057424 */ /* 0x000fe200078e00ff */
[----:B------:R-:W-:Y:S01]  /*3ea0*/  UMOV UR11, 0x40000040 ;  /* 0x40000040000b7882 */ /* 0x000fe20000000000 */
[----:B------:R-:W-:Y:S01]  /*3eb0*/  UMOV UR9, 0x40000040 ;  /* 0x4000004000097882 */ /* 0x000fe20000000000 */
[----:B------:R-:W-:Y:S01]  /*3ec0*/  ULEA UR18, UR39, UR18, 0x9 ;  /* 0x0000001227127291 */ /* 0x000fe2000f8e483f */
[----:B------:R-:W4:Y:S01]  /*3ed0*/  LDC.64 R10, c[0x0][0x9e0] ;  /* 0x00027800ff0a7b82 */ /* 0x000f220000000a00 */
[----:B------:R-:W-:Y:S01]  /*3ee0*/  ULOP3.LUT UR16, UR4, 0x10000, URZ, 0xfc, !UPT ;  /* 0x0001000004107892 */ /* 0x000fe2000f8efc3f */
[----:B------:R-:W-:Y:S01]  /*3ef0*/  IMAD R4, R152, R5, 0x41 ;  /* 0x0000004198047424 */ /* 0x000fe200078e0205 */
[----:B------:R-:W-:Y:S01]  /*3f00*/  UIADD3 UR6, UR18, 0x2, URZ ;  /* 0x0000000212067890 */ /* 0x000fe2000fffe03f */
[----:B------:R-:W-:Y:S01]  /*3f10*/  @!P1 VIADD R0, R6, 0x28c40 ;  /* 0x00028c4006009836 */ /* 0x000fe20000000000 */
[----:B------:R-:W-:Y:S01]  /*3f20*/  UIADD3 UR4, UR16, 0x2, URZ ;  /* 0x0000000210047890 */ /* 0x000fe2000fffe03f */
[----:B------:R-:W-:Y:S01]  /*3f30*/  LEA R14, R152, 0xffffffc0, 0x6 ;  /* 0xffffffc0980e7811 */ /* 0x000fe200078e30ff */
[----:B------:R-:W-:Y:S01]  /*3f40*/  UIADD3 UR10, UR18, 0x4, URZ ;  /* 0x00000004120a7890 */ /* 0x000fe2000fffe03f */
[----:B------:R-:W5:Y:S01]  /*3f50*/  LDC R12, c[0x0][0x288] ;  /* 0x0000a200ff0c7b82 */ /* 0x000f620000000800 */
[----:B------:R-:W-:-:S02]  /*3f60*/  UIADD3 UR8, UR16, 0x4, URZ ;  /* 0x0000000410087890 */ /* 0x000fc4000fffe03f */
[----:B------:R-:W-:Y:S01]  /*3f70*/  HGMMA.64x64x16.F32.BF16 R24, gdesc[UR16], RZ, !UPT, gsb0 ;  /* 0x00e00000101879f0 */ /* 0x000fe2000c0018ff */
[----:B------:R-:W-:Y:S01]  /*3f80*/  UIADD3 UR14, UR18, 0x6, URZ ;  /* 0x00000006120e7890 */ /* 0x000fe2000fffe03f */
[----:B------:R-:W-:Y:S01]  /*3f90*/  @!P1 PRMT R0, RZ, 0x654, R0 ;  /* 0x00000654ff009816 */ /* 0x000fe20000000000 */
[----:B------:R-:W-:Y:S01]  /*3fa0*/  UIADD3 UR12, UR16, 0x6, URZ ;  /* 0x00000006100c7890 */ /* 0x000fe2000fffe03f */
[----:B------:R-:W-:Y:S01]  /*3fb0*/  IADD3 R56, R4, -0x1, RZ ;  /* 0xffffffff04387810 */ /* 0x000fe20007ffe0ff */
[----:B------:R-:W-:Y:S01]  /*3fc0*/  UMOV UR15, 0x40000040 ;  /* 0x40000040000f7882 */ /* 0x000fe20000000000 */
[----:B------:R-:W-:Y:S01]  /*3fd0*/  UMOV UR13, 0x40000040 ;  /* 0x40000040000d7882 */ /* 0x000fe20000000000 */
[C---:B-1----:R-:W-:Y:S02]  /*3fe0*/  IMAD R7, R9.reuse, UR49, R4 ;  /* 0x0000003109077c24 */ /* 0x042fe4000f8e0204 */
[----:B------:R-:W-:-:S04]  /*3ff0*/  IMAD R5, R9, UR49, -R14 ;  /* 0x0000003109057c24 */ /* 0x000fc8000f8e0a0e */
[--C-:B------:R-:W-:Y:S01]  /*4000*/  IMAD.IADD R15, R5, 0x1, -R2.reuse ;  /* 0x00000001050f7824 */ /* 0x100fe200078e0a02 */
[----:B----4-:R-:W-:Y:S02]  /*4010*/  ISETP.GE.AND P2, PT, R11, 0x1, PT ;  /* 0x000000010b00780c */ /* 0x010fe40003f46270 */
[----:B-----5:R-:W-:-:S05]  /*4020*/  IADD3 R7, R7, -R12, -R2 ;  /* 0x8000000c07077210 */ /* 0x020fca0007ffe802 */
[----:B------:R-:W-:Y:S01]  /*4030*/  IMAD.IADD R20, R7, 0x1, R10 ;  /* 0x0000000107147824 */ /* 0x000fe200078e020a */
[----:B------:R-:W-:Y:S02]  /*4040*/  WARPGROUP.DEPBAR.LE gsb0, 0x0 ;  /* 0x00008000000079c5 */ /* 0x000fe40000010000 */
[----:B------:R-:W-:-:S06]  /*4050*/  WARPGROUP.ARRIVE ;  /* 0x00000000000079c5 */ /* 0x000fcc0000000000 */
[----:B------:R-:W-:Y:S03]  /*4060*/  HGMMA.64x64x16.F32.BF16 R24, gdesc[UR4], R24, gsb0 ;  /* 0x00e00000041879f0 */ /* 0x000fe60008001818 */
[----:B------:R-:W-:Y:S02]  /*4070*/  WARPGROUP.DEPBAR.LE gsb0, 0x0 ;  /* 0x00008000000079c5 */ /* 0x000fe40000010000 */
[----:B------:R-:W-:-:S06]  /*4080*/  WARPGROUP.ARRIVE ;  /* 0x00000000000079c5 */ /* 0x000fcc0000000000 */
[----:B------:R-:W-:Y:S01]  /*4090*/  HGMMA.64x64x16.F32.BF16 R24, gdesc[UR8], R24, gsb0 ;  /* 0x00e00000081879f0 */ /* 0x000fe20008001818 */
[----:B------:R-:W-:Y:S02]  /*40a0*/  ULDC UR11, c[0x0][0x9dc] ;  /* 0x00027700000b7ab9 */ /* 0x000fe40000000800 */
[----:B------:R-:W-:-:S06]  /*40b0*/  ULOP3.LUT UR6, URZ, UR11, URZ, 0x33, !UPT ;  /* 0x0000000b3f067292 */ /* 0x000fcc000f8e333f */
[----:B------:R-:W-:Y:S01]  /*40c0*/  VIADD R21, R7, UR6 ;  /* 0x0000000607157c36 */ /* 0x000fe20008000000 */
[----:B------:R-:W-:Y:S02]  /*40d0*/  WARPGROUP.DEPBAR.LE gsb0, 0x0 ;  /* 0x00008000000079c5 */ /* 0x000fe40000010000 */
[----:B------:R-:W-:-:S06]  /*40e0*/  WARPGROUP.ARRIVE ;  /* 0x00000000000079c5 */ /* 0x000fcc0000000000 */
[----:B------:R-:W-:Y:S03]  /*40f0*/  HGMMA.64x64x16.F32.BF16 R24, gdesc[UR12], R24, gsb0 ;  /* 0x00e000000c1879f0 */ /* 0x000fe60008001818 */
[----:B------:R-:W-:Y:S02]  /*4100*/  WARPGROUP.DEPBAR.LE gsb0, 0x0 ;  /* 0x00008000000079c5 */ /* 0x000fe40000010000 */
[----:B------:R1:W-:Y:S02]  /*4110*/  @!P1 SYNCS.ARRIVE.TRANS64.RED.A1T0 RZ, [R0+URZ], RZ ;  /* 0x000000ff00ff99a7 */ /* 0x0003e4000810043f */
[----:B-1----:R-:W-:-:S04]  /*4120*/  IADD3 R0, R16, UR42, RZ ;  /* 0x0000002a10007c10 */ /* 0x002fc8000fffe0ff */
[----:B------:R-:W-:Y:S01]  /*4130*/  VIADDMNMX R4, R0, R20, R15, PT ;  /* 0x0000001400047246 */ /* 0x000fe2000380010f */
[----:B------:R-:W-:Y:S01]  /*4140*/  IMAD.IADD R5, R21, 0x1, R0 ;  /* 0x0000000115057824 */ /* 0x000fe200078e0200 */
[----:B------:R-:W-:Y:S06]  /*4150*/  @!P2 BRA `(.L_x_3975) ;  /* 0x000000000054a947 */ /* 0x000fec0003800000 */
[----:B------:R-:W-:Y:S01]  /*4160*/  IMAD R7, R9, UR49, -R12 ;  /* 0x0000003109077c24 */ /* 0x000fe2000f8e0a0c */
[----:B------:R-:W-:Y:S03]  /*4170*/  BSSY B0, `(.L_x_3976) ;  /* 0x000000f000007945 */ /* 0x000fe60003800000 */
[----:B------:R-:W-:-:S05]  /*4180*/  IMAD.IADD R7, R0, 0x1, R7 ;  /* 0x0000000100077824 */ /* 0x000fca00078e0207 */
        /* <DEDUP_REMOVED lines=9> */
.L_x_3977:
[----:B------:R-:W-:-:S13]  /*4220*/  ISETP.NE.AND P3, PT, R11, 0x1, PT ;  /* 0x000000010b00780c */ /* 0x000fda0003f65270 */
[----:B------:R-:W1:Y:S02]  /*4230*/  @P3 LDC.64 R58, c[0x0][0x9e8] ;  /* 0x00027a00ff3a3b82 */ /* 0x000e640000000a00 */
[----:B-1----:R-:W-:-:S05]  /*4240*/  @P3 IMAD.HI.U32 R8, R7, R58, RZ ;  /* 0x0000003a07083227 */ /* 0x002fca00078e00ff */
[----:B------:R-:W-:-:S07]  /*4250*/  @P3 SHF.R.U32.HI R7, RZ, R59, R8 ;  /* 0x0000003bff073219 */ /* 0x000fce0000011608 */
.L_x_3978:
[----:B------:R-:W-:Y:S05]  /*4260*/  BSYNC B0 ;  /* 0x0000000000007941 */ /* 0x000fea0003800000 */
.L_x_3976:
[----:B------:R-:W-:-:S04]  /*4270*/  IMAD R7, R7, R11, -R14 ;  /* 0x0000000b07077224 */ /* 0x000fc800078e0a0e */
[----:B------:R-:W-:-:S05]  /*4280*/  IMAD.IADD R8, R7, 0x1, -R2 ;  /* 0x0000000107087824 */ /* 0x000fca00078e0a02 */
[----:B------:R-:W-:Y:S02]  /*4290*/  VIMNMX R5, R5, R8, !PT ;  /* 0x0000000805057248 */ /* 0x000fe40007fe0100 */
[----:B------:R-:W-:-:S07]  /*42a0*/  VIADDMNMX R4, R8, R11, R4, PT ;  /* 0x0000000b08047246 */ /* 0x000fce0003800104 */
.L_x_3975:
[C---:B------:R-:W-:Y:S02]  /*42b0*/  ISETP.GE.AND P3, PT, R56.reuse, 0x2, PT ;  /* 0x000000023800780c */ /* 0x040fe40003f66270 */
[----:B------:R-:W-:Y:S02]  /*42c0*/  ISETP.GE.AND P4, PT, R56, 0x9, PT ;  /* 0x000000093800780c */ /* 0x000fe40003f86270 */
[C---:B------:R-:W-:Y:S02]  /*42d0*/  ISETP.GT.AND P6, PT, R5.reuse, 0x1, !P3 ;  /* 0x000000010500780c */ /* 0x040fe40005fc4270 */
[----:B------:R-:W-:Y:S02]  /*42e0*/  ISETP.GT.AND P5, PT, R5, 0x8, !P4 ;  /* 0x000000080500780c */ /* 0x000fe400067a4270 */
[C---:B------:R-:W-:Y:S02]  /*42f0*/  ISETP.LT.OR P6, PT, R4.reuse, 0x2, P6 ;  /* 0x000000020400780c */ /* 0x040fe400037c1670 */
[----:B------:R-:W-:-:S02]  /*4300*/  ISETP.LT.OR P5, PT, R4, 0x9, P5 ;  /* 0x000000090400780c */ /* 0x000fc40002fa1670 */
[----:B------:R-:W-:Y:S02]  /*4310*/  FSEL R58, R25, -INF , !P6 ;  /* 0xff800000193a7808 */ /* 0x000fe40007000000 */
        /* <DEDUP_REMOVED lines=69> */
[----:B------:R-:W-:Y:S02]  /*4770*/  ISETP.LT.OR P6, PT, R4, 0x3a, P6 ;  /* 0x0000003a0400780c */ /* 0x000fe400037c1670 */
[----:B------:R-:W-:Y:S02]  /*4780*/  IADD3 R4, R0, 0x8, RZ ;  /* 0x0000000800047810 */ /* 0x000fe40007ffe0ff */
[----:B------:R-:W-:-:S02]  /*4790*/  FSEL R56, R53, -INF , !P6 ;  /* 0xff80000035387808 */ /* 0x000fc40007000000 */
[----:B------:R-:W-:Y:S01]  /*47a0*/  VIADDMNMX R4, R4, R20, R15, PT ;  /* 0x0000001404047246 */ /* 0x000fe2000380010f */
[----:B------:R-:W-:Y:S06]  /*47b0*/  @!P2 BRA `(.L_x_3979) ;  /* 0x000000000054a947 */ /* 0x000fec0003800000 */
[----:B------:R-:W-:Y:S01]  /*47c0*/  IMAD R7, R9, UR49, -R12 ;  /* 0x0000003109077c24 */ /* 0x000fe2000f8e0a0c */
[----:B------:R-:W-:Y:S04]  /*47d0*/  BSSY B0, `(.L_x_3980) ;  /* 0x000000f000007945 */ /* 0x000fe80003800000 */
[----:B------:R-:W-:-:S04]  /*47e0*/  IADD3 R7, R7, 0x8, R0 ;  /* 0x0000000807077810 */ /* 0x000fc80007ffe000 */
        /* <DEDUP_REMOVED lines=9> */
.L_x_3981:
[----:B------:R-:W-:-:S13]  /*4880*/  ISETP.NE.AND P6, PT, R11, 0x1, PT ;  /* 0x000000010b00780c */ /* 0x000fda0003fc5270 */
[----:B------:R-:W1:Y:S02]  /*4890*/  @P6 LDC.64 R20, c[0x0][0x9e8] ;  /* 0x00027a00ff146b82 */ /* 0x000e640000000a00 */
[----:B-1----:R-:W-:-:S05]  /*48a0*/  @P6 IMAD.HI.U32 R8, R7, R20, RZ ;  /* 0x0000001407086227 */ /* 0x002fca00078e00ff */
[----:B------:R-:W-:-:S07]  /*48b0*/  @P6 SHF.R.U32.HI R7, RZ, R21, R8 ;  /* 0x00000015ff076219 */ /* 0x000fce0000011608 */
.L_x_3982:
[----:B------:R-:W-:Y:S05]  /*48c0*/  BSYNC B0 ;  /* 0x0000000000007941 */ /* 0x000fea0003800000 */
.L_x_3980:
[----:B------:R-:W-:-:S04]  /*48d0*/  IMAD R7, R7, R11, -R14 ;  /* 0x0000000b07077224 */ /* 0x000fc800078e0a0e */
[----:B------:R-:W-:-:S05]  /*48e0*/  IMAD.IADD R8, R7, 0x1, -R2 ;  /* 0x0000000107087824 */ /* 0x000fca00078e0a02 */
[----:B------:R-:W-:Y:S02]  /*48f0*/  VIMNMX R5, R5, R8, !PT ;  /* 0x0000000805057248 */ /* 0x000fe40007fe0100 */
[----:B------:R-:W-:-:S07]  /*4900*/  VIADDMNMX R4, R8, R11, R4, PT ;  /* 0x0000000b08047246 */ /* 0x000fce0003800104 */
.L_x_3979:
[----:B------:R-:W-:Y:S01]  /*4910*/  BAR.SYNC.DEFER_BLOCKING 0xf, 0x100 ;  /* 0x03c4000000007b1d */ /* 0x000fe20000010000 */
[----:B------:R-:W-:Y:S02]  /*4920*/  ISETP.GT.AND P3, PT, R5, 0x1, !P3 ;  /* 0x000000010500780c */ /* 0x000fe40005f64270 */
[----:B------:R-:W-:Y:S02]  /*4930*/  FMNMX.FTZ R7, R24, R58, !PT ;  /* 0x0000003a18077209 */ /* 0x000fe40007810000 */
[----:B------:R-:W-:Y:S01]  /*4940*/  ISETP.LT.OR P3, PT, R4, 0x2, P3 ;  /* 0x000000020400780c */ /* 0x000fe20001f61670 */
[----:B------:R-:W-:Y:S01]  /*4950*/  ULDC UR10, c[0x0][0x988] ;  /* 0x00026200000a7ab9 */ /* 0x000fe20000000800 */
        /* <DEDUP_REMOVED lines=33> */
[----:B------:R-:W-:Y:S01]  /*4b70*/  ISETP.GT.AND P4, PT, R5, 0x8, !P4 ;  /* 0x000000080500780c */ /* 0x000fe20006784270 */
[----:B------:R-:W1:Y:S01]  /*4b80*/  SHFL.BFLY PT, R7, R14, 0x2, 0x1f ;  /* 0x0c401f000e077f89 */ /* 0x000e6200000e0000 */
[C---:B------:R-:W-:Y:S02]  /*4b90*/  ISETP.LT.OR P3, PT, R4.reuse, 0x1a, P3 ;  /* 0x0000001a0400780c */ /* 0x040fe40001f61670 */
[----:B------:R-:W-:Y:S02]  /*4ba0*/  ISETP.LT.OR P4, PT, R4, 0x9, P4 ;  /* 0x000000090400780c */ /* 0x000fe40002781670 */
[----:B------:R-:W-:Y:S02]  /*4bb0*/  FSEL R39, R39, -INF , !P3 ;  /* 0xff80000027277808 */ /* 0x000fe40005800000 */
[----:B------:R-:W-:Y:S02]  /*4bc0*/  ISETP.NE.AND P3, PT, R37, RZ, PT ;  /* 0x000000ff2500720c */ /* 0x000fe40003f65270 */
[----:B------:R-:W-:-:S02]  /*4bd0*/  FSEL R30, R30, -INF , !P4 ;  /* 0xff8000001e1e7808 */ /* 0x000fc40006000000 */
[----:B------:R-:W-:Y:S02]  /*4be0*/  ISETP.GT.AND P3, PT, R5, 0x20, !P3 ;  /* 0x000000200500780c */ /* 0x000fe40005f64270 */
[----:B------:R-:W-:Y:S02]  /*4bf0*/  ISETP.NE.AND P4, PT, R65, RZ, PT ;  /* 0x000000ff4100720c */ /* 0x000fe40003f85270 */
[----:B------:R-:W-:Y:S02]  /*4c00*/  ISETP.LT.OR P3, PT, R4, 0x21, P3 ;  /* 0x000000210400780c */ /* 0x000fe40001f61670 */
[----:B------:R-:W-:Y:S02]  /*4c10*/  ISETP.NE.AND P6, PT, R25, RZ, PT ;  /* 0x000000ff1900720c */ /* 0x000fe40003fc5270 */
[----:B------:R-:W-:Y:S02]  /*4c20*/  FSEL R42, R42, -INF , !P3 ;  /* 0xff8000002a2a7808 */ /* 0x000fe40005800000 */
[----:B------:R-:W-:-:S02]  /*4c30*/  ISETP.NE.AND P3, PT, R63, RZ, PT ;  /* 0x000000ff3f00720c */ /* 0x000fc40003f65270 */
[C---:B------:R-:W-:Y:S02]  /*4c40*/  ISETP.GT.AND P5, PT, R5.reuse, 0x38, !P5 ;  /* 0x000000380500780c */ /* 0x040fe40006fa4270 */
[----:B------:R-:W-:Y:S02]  /*4c50*/  ISETP.GT.AND P3, PT, R5, 0x21, !P3 ;  /* 0x000000210500780c */ /* 0x000fe40005f64270 */
[----:B-1----:R-:W-:Y:S02]  /*4c60*/  FMNMX.FTZ R20, R14, R7, !PT ;  /* 0x000000070e147209 */ /* 0x002fe40007810000 */
[C---:B------:R-:W-:Y:S02]  /*4c70*/  ISETP.LT.OR P3, PT, R4.reuse, 0x22, P3 ;  /* 0x000000220400780c */ /* 0x040fe40001f61670 */
[----:B------:R-:W-:Y:S01]  /*4c80*/  ISETP.LT.OR P5, PT, R4, 0x39, P5 ;  /* 0x000000390400780c */ /* 0x000fe20002fa1670 */
[----:B------:R-:W1:Y:S01]  /*4c90*/  SHFL.BFLY PT, R7, R20, 0x1, 0x1f ;  /* 0x0c201f0014077f89 */ /* 0x000e6200000e0000 */
[----:B------:R-:W-:-:S02]  /*4ca0*/  FSEL R43, R43, -INF , !P3 ;  /* 0xff8000002b2b7808 */ /* 0x000fc40005800000 */
[----:B------:R-:W-:Y:S02]  /*4cb0*/  ISETP.NE.AND P3, PT, R41, RZ, PT ;  /* 0x000000ff2900720c */ /* 0x000fe40003f65270 */
[----:B------:R-:W-:Y:S02]  /*4cc0*/  FSEL R54, R54, -INF , !P5 ;  /* 0xff80000036367808 */ /* 0x000fe40006800000 */
[----:B------:R-:W-:-:S04]  /*4cd0*/  ISETP.GT.AND P3, PT, R5, 0x28, !P3 ;  /* 0x000000280500780c */ /* 0x000fc80005f64270 */
[----:B------:R-:W-:-:S04]  /*4ce0*/  ISETP.LT.OR P3, PT, R4, 0x29, P3 ;  /* 0x000000290400780c */ /* 0x000fc80001f61670 */
[----:B------:R-:W-:Y:S02]  /*4cf0*/  FSEL R46, R46, -INF , !P3 ;  /* 0xff8000002e2e7808 */ /* 0x000fe40005800000 */
[----:B------:R-:W-:Y:S02]  /*4d00*/  ISETP.GT.AND P3, PT, R5, 0x29, !P4 ;  /* 0x000000290500780c */ /* 0x000fe40006764270 */
[----:B------:R-:W-:Y:S02]  /*4d10*/  ISETP.NE.AND P4, PT, R67, RZ, PT ;  /* 0x000000ff4300720c */ /* 0x000fe40003f85270 */
[----:B------:R-:W-:Y:S02]  /*4d20*/  ISETP.LT.OR P3, PT, R4, 0x2a, P3 ;  /* 0x0000002a0400780c */ /* 0x000fe40001f61670 */
[----:B------:R-:W-:Y:S02]  /*4d30*/  ISETP.GT.AND P4, PT, R5, 0x31, !P4 ;  /* 0x000000310500780c */ /* 0x000fe40006784270 */
[----:B------:R-:W-:-:S02]  /*4d40*/  FSEL R47, R47, -INF , !P3 ;  /* 0xff8000002f2f7808 */ /* 0x000fc40005800000 */
[----:B------:R-:W-:Y:S02]  /*4d50*/  ISETP.GT.AND P3, PT, R5, RZ, !P6 ;  /* 0x000000ff0500720c */ /* 0x000fe40007764270 */
[----:B-1----:R-:W-:Y:S02]  /*4d60*/  FMNMX.FTZ R7, R20, R7, !PT ;  /* 0x0000000714077209 */ /* 0x002fe40007810000 */
[----:B------:R-:W-:Y:S02]  /*4d70*/  ISETP.LT.OR P3, PT, R4, 0x1, P3 ;  /* 0x000000010400780c */ /* 0x000fe40001f61670 */
[----:B------:R-:W-:Y:S01]  /*4d80*/  ISETP.NE.AND P6, PT, R49, RZ, PT ;  /* 0x000000ff3100720c */ /* 0x000fe20003fc5270 */
[C---:B------:R-:W-:Y:S01]  /*4d90*/  FMUL.FTZ R8, R7.reuse, UR10 ;  /* 0x0000000a07087c20 */ /* 0x040fe20008410000 */
[----:B------:R-:W-:Y:S02]  /*4da0*/  FSEL R26, R26, -INF , !P3 ;  /* 0xff8000001a1a7808 */ /* 0x000fe40005800000 */
[----:B------:R-:W-:-:S02]  /*4db0*/  FSETP.NEU.FTZ.AND P3, PT, R7, -INF , PT ;  /* 0xff8000000700780b */ /* 0x000fc40003f7d000 */
[----:B------:R-:W-:Y:S02]  /*4dc0*/  FMNMX.FTZ R15, R26, R27, !PT ;  /* 0x0000001b1a0f7209 */ /* 0x000fe40007810000 */
[----:B------:R-:W-:Y:S02]  /*4dd0*/  FSEL R21, R8, RZ, P3 ;  /* 0x000000ff08157208 */ /* 0x000fe40001800000 */
[----:B------:R-:W-:Y:S02]  /*4de0*/  FMNMX.FTZ R8, R30, R15, !PT ;  /* 0x0000000f1e087209 */ /* 0x000fe40007810000 */
[----:B------:R-:W-:Y:S01]  /*4df0*/  ISETP.NE.AND P3, PT, R45, RZ, PT ;  /* 0x000000ff2d00720c */ /* 0x000fe20003f65270 */
[--C-:B------:R-:W-:Y:S01]  /*4e00*/  FFMA.FTZ R14, R24, UR10, -R21.reuse ;  /* 0x0000000a180e7c23 */ /* 0x100fe20008010815 */
[----:B------:R-:W-:Y:S01]  /*4e10*/  FMNMX.FTZ R15, R31, R8, !PT ;  /* 0x000000081f0f7209 */ /* 0x000fe20007810000 */
[--C-:B------:R-:W-:Y:S01]  /*4e20*/  FFMA.FTZ R20, R60, UR10, -R21.reuse ;  /* 0x0000000a3c147c23 */ /* 0x100fe20008010815 */
[----:B------:R-:W-:Y:S01]  /*4e30*/  ISETP.GT.AND P3, PT, R5, 0x30, !P3 ;  /* 0x000000300500780c */ /* 0x000fe20005f64270 */
[--C-:B------:R-:W-:Y:S01]  /*4e40*/  FFMA.FTZ R24, R32, UR10, -R21.reuse ;  /* 0x0000000a20187c23 */ /* 0x100fe20008010815 */
[----:B------:R-:W-:Y:S01]  /*4e50*/  FMNMX.FTZ R8, R34, R15, !PT ;  /* 0x0000000f22087209 */ /* 0x000fe20007810000 */
[----:B------:R-:W-:Y:S01]  /*4e60*/  MUFU.EX2 R14, R14 ;  /* 0x0000000e000e7308 */ /* 0x000fe20000000800 */
[----:B------:R-:W-:Y:S01]  /*4e70*/  ISETP.LT.OR P3, PT, R4, 0x31, P3 ;  /* 0x000000310400780c */ /* 0x000fe20001f61670 */
[--C-:B------:R-:W-:Y:S01]  /*4e80*/  FFMA.FTZ R32, R36, UR10, -R21.reuse ;  /* 0x0000000a24207c23 */ /* 0x100fe20008010815 */
[----:B------:R-:W-:Y:S01]  /*4e90*/  FMNMX.FTZ R15, R35, R8, !PT ;  /* 0x00000008230f7209 */ /* 0x000fe20007810000 */
[--C-:B------:R-:W-:Y:S01]  /*4ea0*/  FFMA.FTZ R36, R40, UR10, -R21.reuse ;  /* 0x0000000a28247c23 */ /* 0x100fe20008010815 */
[----:B------:R-:W-:Y:S01]  /*4eb0*/  ISETP.GT.AND P6, PT, R5, 0x39, !P6 ;  /* 0x000000390500780c */ /* 0x000fe200077c4270 */
[--C-:B------:R-:W-:Y:S01]  /*4ec0*/  FFMA.FTZ R33, R64, UR10, -R21.reuse ;  /* 0x0000000a40217c23 */ /* 0x100fe20008010815 */
[----:B------:R-:W-:Y:S01]  /*4ed0*/  FMNMX.FTZ R8, R38, R15, !PT ;  /* 0x0000000f26087209 */ /* 0x000fe20007810000 */
[----:B------:R1:W-:Y:S01]  /*4ee0*/  MUFU.EX2 R25, R20 ;  /* 0x0000001400197308 */ /* 0x0003e20000000800 */
[----:B------:R-:W-:Y:S01]  /*4ef0*/  ISETP.LT.OR P4, PT, R4, 0x32, P4 ;  /* 0x000000320400780c */ /* 0x000fe20002781670 */
[----:B------:R-:W-:Y:S01]  /*4f00*/  FFMA.FTZ R40, R48, UR10, -R21 ;  /* 0x0000000a30287c23 */ /* 0x000fe20008010815 */
[----:B------:R-:W-:-:S02]  /*4f10*/  FMNMX.FTZ R15, R39, R8, !PT ;  /* 0x00000008270f7209 */ /* 0x000fc40007810000 */
[----:B------:R-:W-:Y:S02]  /*4f20*/  FSEL R50, R50, -INF , !P3 ;  /* 0xff80000032327808 */ /* 0x000fe40005800000 */
[----:B------:R-:W-:Y:S01]  /*4f30*/  FMNMX.FTZ R8, R42, R15, !PT ;  /* 0x0000000f2a087209 */ /* 0x000fe20007810000 */
[----:B------:R-:W-:Y:S01]  /*4f40*/  MUFU.EX2 R24, R24 ;  /* 0x0000001800187308 */ /* 0x000fe20000000800 */
[----:B------:R-:W-:Y:S01]  /*4f50*/  FSEL R51, R51, -INF , !P4 ;  /* 0xff80000033337808 */ /* 0x000fe20006000000 */
[--C-:B-1----:R-:W-:Y:S01]  /*4f60*/  FFMA.FTZ R20, R44, UR10, -R21.reuse ;  /* 0x0000000a2c147c23 */ /* 0x102fe20008010815 */
[----:B------:R-:W-:Y:S01]  /*4f70*/  FMNMX.FTZ R15, R43, R8, !PT ;  /* 0x000000082b0f7209 */ /* 0x000fe20007810000 */
[--C-:B------:R-:W-:Y:S01]  /*4f80*/  FFMA.FTZ R44, R70, UR10, -R21.reuse ;  /* 0x0000000a462c7c23 */ /* 0x100fe20008010815 */
[----:B------:R-:W-:Y:S02]  /*4f90*/  ISETP.LT.OR P6, PT, R4, 0x3a, P6 ;  /* 0x0000003a0400780c */ /* 0x000fe400037c1670 */
[----:B------:R-:W-:Y:S01]  /*4fa0*/  FMNMX.FTZ R8, R46, R15, !PT ;  /* 0x0000000f2e087209 */ /* 0x000fe20007810000 */
[----:B------:R-:W-:Y:S01]  /*4fb0*/  FFMA.FTZ R15, R58, UR10, -R21 ;  /* 0x0000000a3a0f7c23 */ /* 0x000fe20008010815 */
[----:B------:R-:W-:Y:S01]  /*4fc0*/  FSEL R55, R55, -INF , !P6 ;  /* 0xff80000037377808 */ /* 0x000fe20007000000 */
[----:B------:R-:W-:Y:S01]  /*4fd0*/  MUFU.EX2 R32, R32 ;  /* 0x0000002000207308 */ /* 0x000fe20000000800 */
[----:B------:R-:W-:-:S04]  /*4fe0*/  FMNMX.FTZ R5, R47, R8, !PT ;  /* 0x000000082f057209 */ /* 0x000fc80007810000 */
[----:B------:R-:W-:-:S03]  /*4ff0*/  FMNMX.FTZ R8, R50, R5, !PT ;  /* 0x0000000532087209 */ /* 0x000fc60007810000 */
[----:B------:R-:W1:Y:S01]  /*5000*/  MUFU.EX2 R15, R15 ;  /* 0x0000000f000f7308 */ /* 0x000e620000000800 */
[----:B------:R-:W-:Y:S01]  /*5010*/  FMNMX.FTZ R5, R51, R8, !PT ;  /* 0x0000000833057209 */ /* 0x000fe20007810000 */
[--C-:B------:R-:W-:Y:S01]  /*5020*/  FFMA.FTZ R8, R28, UR10, -R21.reuse ;  /* 0x0000000a1c087c23 */ /* 0x100fe20008010815 */
[----:B------:R-:W-:Y:S02]  /*5030*/  FFMA.FTZ R28, R62, UR10, -R21 ;  /* 0x0000000a3e1c7c23 */ /* 0x000fe40008010815 */
[----:B------:R-:W-:-:S03]  /*5040*/  FMNMX.FTZ R4, R54, R5, !PT ;  /* 0x0000000536047209 */ /* 0x000fc60007810000 */
[----:B------:R-:W-:Y:S01]  /*5050*/  MUFU.EX2 R158, R8 ;  /* 0x00000008009e7308 */ /* 0x000fe20000000800 */
[----:B------:R-:W-:-:S05]  /*5060*/  FMNMX.FTZ R4, R55, R4, !PT ;  /* 0x0000000437047209 */ /* 0x000fca0007810000 */
[----:B------:R-:W4:Y:S02]  /*5070*/  SHFL.BFLY PT, R5, R4, 0x2, 0x1f ;  /* 0x0c401f0004057f89 */ /* 0x000f2400000e0000 */
[----:B------:R5:W2:Y:S01]  /*5080*/  MUFU.EX2 R29, R28 ;  /* 0x0000001c001d7308 */ /* 0x000aa20000000800 */
[----:B-1----:R-:W-:-:S07]  /*5090*/  F2FP.BF16.F32.PACK_AB R156, R15, R14 ;  /* 0x0000000e0f9c723e */ /* 0x002fce00000010ff */
[----:B------:R-:W-:Y:S01]  /*50a0*/  MUFU.EX2 R45, R44 ;  /* 0x0000002c002d7308 */ /* 0x000fe20000000800 */
[----:B-----5:R-:W-:-:S07]  /*50b0*/  FFMA.FTZ R28, R68, UR10, -R21 ;  /* 0x0000000a441c7c23 */ /* 0x020fce0008010815 */
[----:B------:R-:W-:Y:S01]  /*50c0*/  MUFU.EX2 R41, R28 ;  /* 0x0000001c00297308 */ /* 0x000fe20000000800 */
[----:B--2---:R-:W-:Y:S02]  /*50d0*/  F2FP.BF16.F32.PACK_AB R160, R29, R24 ;  /* 0x000000181da0723e */ /* 0x004fe400000010ff */
[----:B----4-:R-:W-:Y:S01]  /*50e0*/  FMNMX.FTZ R5, R4, R5, !PT ;  /* 0x0000000504057209 */ /* 0x010fe20007810000 */
[----:B------:R-:W-:-:S04]  /*50f0*/  FFMA.FTZ R4, R66, UR10, -R21 ;  /* 0x0000000a42047c23 */ /* 0x000fc80008010815 */
[----:B------:R-:W1:Y:S01]  /*5100*/  MUFU.EX2 R33, R33 ;  /* 0x0000002100217308 */ /* 0x000e620000000800 */
[----:B------:R-:W2:Y:S07]  /*5110*/  SHFL.BFLY PT, R8, R5, 0x1, 0x1f ;  /* 0x0c201f0005087f89 */ /* 0x000eae00000e0000 */
[----:B------:R4:W-:Y:S08]  /*5120*/  MUFU.EX2 R37, R4 ;  /* 0x0000000400257308 */ /* 0x0009f00000000800 */
[----:B------:R-:W5:Y:S01]  /*5130*/  MUFU.EX2 R36, R36 ;  /* 0x0000002400247308 */ /* 0x000f620000000800 */
[----:B-1----:R-:W-:-:S07]  /*5140*/  F2FP.BF16.F32.PACK_AB R162, R33, R32 ;  /* 0x0000002021a2723e */ /* 0x002fce00000010ff */
[----:B------:R-:W1:Y:S01]  /*5150*/  MUFU.EX2 R20, R20 ;  /* 0x0000001400147308 */ /* 0x000e620000000800 */
[----:B--2---:R-:W-:Y:S01]  /*5160*/  FMNMX.FTZ R8, R5, R8, !PT ;  /* 0x0000000805087209 */ /* 0x004fe20007810000 */
[--C-:B------:R-:W-:Y:S01]  /*5170*/  FFMA.FTZ R5, R52, UR10, -R21.reuse ;  /* 0x0000000a34057c23 */ /* 0x100fe20008010815 */
[----:B------:R-:W-:Y:S02]  /*5180*/  FFMA.FTZ R21, R56, UR10, -R21 ;  /* 0x0000000a38157c23 */ /* 0x000fe40008010815 */
[C---:B------:R-:W-:Y:S01]  /*5190*/  FSETP.NEU.FTZ.AND P3, PT, R8.reuse, -INF , PT ;  /* 0xff8000000800780b */ /* 0x040fe20003f7d000 */
[----:B----4-:R-:W-:Y:S02]  /*51a0*/  FMUL.FTZ R4, R8, UR10 ;  /* 0x0000000a08047c20 */ /* 0x010fe40008410000 */
[----:B------:R-:W2:Y:S01]  /*51b0*/  MUFU.EX2 R40, R40 ;  /* 0x0000002800287308 */ /* 0x000ea20000000800 */
[----:B-----5:R-:W-:Y:S02]  /*51c0*/  F2FP.BF16.F32.PACK_AB R164, R37, R36 ;  /* 0x0000002425a4723e */ /* 0x020fe400000010ff */
[----:B------:R-:W-:-:S05]  /*51d0*/  FSEL R28, R4, RZ, P3 ;  /* 0x000000ff041c7208 */ /* 0x000fca0001800000 */
[----:B------:R4:W-:Y:S01]  /*51e0*/  MUFU.EX2 R4, R21 ;  /* 0x0000001500047308 */ /* 0x0009e20000000800 */
[--C-:B------:R-:W-:Y:S01]  /*51f0*/  FFMA.FTZ R26, R26, UR10, -R28.reuse ;  /* 0x0000000a1a1a7c23 */ /* 0x100fe2000801081c */
[--C-:B------:R-:W-:Y:S01]  /*5200*/  FFMA.FTZ R27, R27, UR10, -R28.reuse ;  /* 0x0000000a1b1b7c23 */ /* 0x100fe2000801081c */
[--C-:B------:R-:W-:Y:S01]  /*5210*/  FFMA.FTZ R30, R30, UR10, -R28.reuse ;  /* 0x0000000a1e1e7c23 */ /* 0x100fe2000801081c */
[--C-:B------:R-:W-:Y:S01]  /*5220*/  FFMA.FTZ R31, R31, UR10, -R28.reuse ;  /* 0x0000000a1f1f7c23 */ /* 0x100fe2000801081c */
[--C-:B------:R-:W-:Y:S01]  /*5230*/  FFMA.FTZ R34, R34, UR10, -R28.reuse ;  /* 0x0000000a22227c23 */ /* 0x100fe2000801081c */
[--C-:B------:R-:W-:Y:S01]  /*5240*/  FFMA.FTZ R35, R35, UR10, -R28.reuse ;  /* 0x0000000a23237c23 */ /* 0x100fe2000801081c */
[--C-:B------:R-:W-:Y:S01]  /*5250*/  FFMA.FTZ R38, R38, UR10, -R28.reuse ;  /* 0x0000000a26267c23 */ /* 0x100fe2000801081c */
[----:B------:R-:W-:Y:S01]  /*5260*/  MUFU.EX2 R26, R26 ;  /* 0x0000001a001a7308 */ /* 0x000fe20000000800 */
[----:B----4-:R-:W-:Y:S01]  /*5270*/  FADD.FTZ R21, R14, R15 ;  /* 0x0000000f0e157221 */ /* 0x010fe20000010000 */
[--C-:B------:R-:W-:Y:S01]  /*5280*/  FFMA.FTZ R39, R39, UR10, -R28.reuse ;  /* 0x0000000a27277c23 */ /* 0x100fe2000801081c */
[--C-:B------:R-:W-:Y:S01]  /*5290*/  FFMA.FTZ R42, R42, UR10, -R28.reuse ;  /* 0x0000000a2a2a7c23 */ /* 0x100fe2000801081c */
[--C-:B------:R-:W-:Y:S01]  /*52a0*/  FFMA.FTZ R43, R43, UR10, -R28.reuse ;  /* 0x0000000a2b2b7c23 */ /* 0x100fe2000801081c */
[----:B------:R-:W-:Y:S01]  /*52b0*/  FADD.FTZ R44, R158, R21 ;  /* 0x000000159e2c7221 */ /* 0x000fe20000010000 */
[--C-:B------:R-:W-:Y:S01]  /*52c0*/  FFMA.FTZ R46, R46, UR10, -R28.reuse ;  /* 0x0000000a2e2e7c23 */ /* 0x100fe2000801081c */
[----:B------:R-:W-:Y:S01]  /*52d0*/  FFMA.FTZ R47, R47, UR10, -R28 ;  /* 0x0000000a2f2f7c23 */ /* 0x000fe2000801081c */
[----:B------:R-:W4:Y:S01]  /*52e0*/  MUFU.EX2 R27, R27 ;  /* 0x0000001b001b7308 */ /* 0x000f220000000800 */
[----:B------:R-:W-:Y:S01]  /*52f0*/  FADD.FTZ R49, R25, R44 ;  /* 0x0000002c19317221 */ /* 0x000fe20000010000 */
[--C-:B------:R-:W-:Y:S01]  /*5300*/  FFMA.FTZ R50, R50, UR10, -R28.reuse ;  /* 0x0000000a32327c23 */ /* 0x100fe2000801081c */
[--C-:B------:R-:W-:Y:S01]  /*5310*/  FFMA.FTZ R51, R51, UR10, -R28.reuse ;  /* 0x0000000a33337c23 */ /* 0x100fe2000801081c */
[--C-:B------:R-:W-:Y:S01]  /*5320*/  FFMA.FTZ R54, R54, UR10, -R28.reuse ;  /* 0x0000000a36367c23 */ /* 0x100fe2000801081c */
[----:B------:R-:W-:Y:S01]  /*5330*/  FADD.FTZ R48, R24, R49 ;  /* 0x0000003118307221 */ /* 0x000fe20000010000 */
[----:B------:R-:W-:Y:S01]  /*5340*/  FFMA.FTZ R28, R55, UR10, -R28 ;  /* 0x0000000a371c7c23 */ /* 0x000fe2000801081c */
[----:B------:R-:W-:Y:S01]  /*5350*/  F2FP.BF16.F32.PACK_AB R158, R25, R158 ;  /* 0x0000009e199e723e */ /* 0x000fe200000010ff */
[----:B------:R-:W5:Y:S01]  /*5360*/  MUFU.EX2 R30, R30 ;  /* 0x0000001e001e7308 */ /* 0x000f620000000800 */
[----:B------:R-:W-:Y:S01]  /*5370*/  FADD.FTZ R49, R29, R48 ;  /* 0x000000301d317221 */ /* 0x000fe20000010000 */
[----:B-1----:R-:W-:-:S02]  /*5380*/  F2FP.BF16.F32.PACK_AB R166, R41, R20 ;  /* 0x0000001429a6723e */ /* 0x002fc400000010ff */
[----:B--2---:R-:W-:Y:S01]  /*5390*/  F2FP.BF16.F32.PACK_AB R168, R45, R40 ;  /* 0x000000282da8723e */ /* 0x004fe200000010ff */
[----:B------:R-:W-:-:S03]  /*53a0*/  FADD.FTZ R48, R32, R49 ;  /* 0x0000003120307221 */ /* 0x000fc60000010000 */
[----:B------:R-:W1:Y:S01]  /*53b0*/  MUFU.EX2 R31, R31 ;  /* 0x0000001f001f7308 */ /* 0x000e620000000800 */
[----:B----4-:R-:W-:Y:S01]  /*53c0*/  FADD.FTZ R21, R26, R27 ;  /* 0x0000001b1a157221 */ /* 0x010fe20000010000 */
[----:B------:R-:W-:-:S06]  /*53d0*/  F2FP.BF16.F32.PACK_AB R157, R27, R26 ;  /* 0x0000001a1b9d723e */ /* 0x000fcc00000010ff */
[----:B------:R-:W2:Y:S01]  /*53e0*/  MUFU.EX2 R34, R34 ;  /* 0x0000002200227308 */ /* 0x000ea20000000800 */
[----:B-----5:R-:W-:-:S07]  /*53f0*/  FADD.FTZ R44, R30, R21 ;  /* 0x000000151e2c7221 */ /* 0x020fce0000010000 */
[----:B------:R-:W4:Y:S01]  /*5400*/  MUFU.EX2 R35, R35 ;  /* 0x0000002300237308 */ /* 0x000f220000000800 */
[C---:B-1----:R-:W-:Y:S01]  /*5410*/  FADD.FTZ R21, R31.reuse, R44 ;  /* 0x0000002c1f157221 */ /* 0x042fe20000010000 */
[----:B------:R-:W-:-:S05]  /*5420*/  F2FP.BF16.F32.PACK_AB R159, R31, R30 ;  /* 0x0000001e1f9f723e */ /* 0x000fca00000010ff */
[----:B------:R1:W-:Y:S01]  /*5430*/  STSM.16.M88.4 [R18+0x26800], R156 ;  /* 0x0268009c12007844 */ /* 0x0003e20000000200 */
[----:B------:R-:W5:Y:S01]  /*5440*/  MUFU.EX2 R38, R38 ;  /* 0x0000002600267308 */ /* 0x000f620000000800 */
[----:B--2---:R-:W-:Y:S01]  /*5450*/  FADD.FTZ R44, R34, R21 ;  /* 0x00000015222c7221 */ /* 0x004fe20000010000 */
[----:B------:R-:W-:-:S04]  /*5460*/  FADD.FTZ R21, R33, R48 ;  /* 0x0000003021157221 */ /* 0x000fc80000010000 */
[----:B------:R-:W-:Y:S02]  /*5470*/  FADD.FTZ R24, R36, R21 ;  /* 0x0000001524187221 */ /* 0x000fe40000010000 */
[----:B------:R-:W2:Y:S01]  /*5480*/  MUFU.EX2 R39, R39 ;  /* 0x0000002700277308 */ /* 0x000ea20000000800 */
[----:B----4-:R-:W-:Y:S01]  /*5490*/  FADD.FTZ R15, R35, R44 ;  /* 0x0000002c230f7221 */ /* 0x010fe20000010000 */
[----:B------:R-:W-:Y:S01]  /*54a0*/  FADD.FTZ R25, R37, R24 ;  /* 0x0000001825197221 */ /* 0x000fe20000010000 */
[----:B------:R-:W-:-:S05]  /*54b0*/  F2FP.BF16.F32.PACK_AB R161, R35, R34 ;  /* 0x0000002223a1723e */ /* 0x000fca00000010ff */
[----:B------:R-:W4:Y:S01]  /*54c0*/  MUFU.EX2 R42, R42 ;  /* 0x0000002a002a7308 */ /* 0x000f220000000800 */
[----:B-----5:R-:W-:-:S07]  /*54d0*/  FADD.FTZ R14, R38, R15 ;  /* 0x0000000f260e7221 */ /* 0x020fce0000010000 */
[----:B------:R-:W5:Y:S01]  /*54e0*/  MUFU.EX2 R43, R43 ;  /* 0x0000002b002b7308 */ /* 0x000f620000000800 */
[C---:B--2---:R-:W-:Y:S01]  /*54f0*/  FADD.FTZ R21, R39.reuse, R14 ;  /* 0x0000000e27157221 */ /* 0x044fe20000010000 */
[----:B------:R-:W-:-:S05]  /*5500*/  F2FP.BF16.F32.PACK_AB R163, R39, R38 ;  /* 0x0000002627a3723e */ /* 0x000fca00000010ff */
[----:B------:R1:W-:Y:S01]  /*5510*/  STSM.16.M88.4 [R23], R160 ;  /* 0x000000a017007844 */ /* 0x0003e20000000200 */
[----:B------:R-:W2:Y:S01]  /*5520*/  MUFU.EX2 R46, R46 ;  /* 0x0000002e002e7308 */ /* 0x000ea20000000800 */
[----:B----4-:R-:W-:-:S07]  /*5530*/  FADD.FTZ R14, R42, R21 ;  /* 0x000000152a0e7221 */ /* 0x010fce0000010000 */
[----:B------:R-:W4:Y:S01]  /*5540*/  MUFU.EX2 R47, R47 ;  /* 0x0000002f002f7308 */ /* 0x000f220000000800 */
[C---:B-----5:R-:W-:Y:S01]  /*5550*/  FADD.FTZ R21, R43.reuse, R14 ;  /* 0x0000000e2b157221 */ /* 0x060fe20000010000 */
[----:B------:R-:W-:Y:S01]  /*5560*/  FADD.FTZ R14, R20, R25 ;  /* 0x00000019140e7221 */ /* 0x000fe20000010000 */
[----:B------:R-:W-:-:S03]  /*5570*/  F2FP.BF16.F32.PACK_AB R165, R43, R42 ;  /* 0x0000002a2ba5723e */ /* 0x000fc600000010ff */
[----:B------:R-:W-:Y:S02]  /*5580*/  FADD.FTZ R41, R41, R14 ;  /* 0x0000000e29297221 */ /* 0x000fe40000010000 */
[----:B------:R-:W-:Y:S01]  /*5590*/  MUFU.EX2 R50, R50 ;  /* 0x0000003200327308 */ /* 0x000fe20000000800 */
[----:B--2---:R-:W-:Y:S01]  /*55a0*/  FADD.FTZ R20, R46, R21 ;  /* 0x000000152e147221 */ /* 0x004fe20000010000 */
[----:B------:R-:W-:-:S04]  /*55b0*/  FADD.FTZ R40, R40, R41 ;  /* 0x0000002928287221 */ /* 0x000fc80000010000 */
[----:B------:R-:W-:Y:S02]  /*55c0*/  FADD.FTZ R40, R45, R40 ;  /* 0x000000282d287221 */ /* 0x000fe40000010000 */
[----:B------:R-:W2:Y:S01]  /*55d0*/  MUFU.EX2 R51, R51 ;  /* 0x0000003300337308 */ /* 0x000ea20000000800 */
[C---:B----4-:R-:W-:Y:S01]  /*55e0*/  F2FP.BF16.F32.PACK_AB R167, R47.reuse, R46 ;  /* 0x0000002e2fa7723e */ /* 0x050fe200000010ff */
[----:B------:R-:W-:-:S04]  /*55f0*/  FADD.FTZ R47, R47, R20 ;  /* 0x000000142f2f7221 */ /* 0x000fc80000010000 */
[----:B------:R1:W-:Y:S02]  /*5600*/  STSM.16.M88.4 [R19], R164 ;  /* 0x000000a413007844 */ /* 0x0003e40000000200 */
[----:B------:R-:W4:Y:S08]  /*5610*/  MUFU.EX2 R5, R5 ;  /* 0x0000000500057308 */ /* 0x000f300000000800 */
[----:B------:R-:W-:Y:S01]  /*5620*/  MUFU.EX2 R54, R54 ;  /* 0x0000003600367308 */ /* 0x000fe20000000800 */
[----:B--2---:R-:W-:Y:S01]  /*5630*/  F2FP.BF16.F32.PACK_AB R169, R51, R50 ;  /* 0x0000003233a9723e */ /* 0x004fe200000010ff */
[----:B------:R-:W-:-:S04]  /*5640*/  FADD.FTZ R50, R50, R47 ;  /* 0x0000002f32327221 */ /* 0x000fc80000010000 */
[----:B------:R-:W-:Y:S02]  /*5650*/  FADD.FTZ R51, R51, R50 ;  /* 0x0000003233337221 */ /* 0x000fe40000010000 */
[----:B------:R-:W2:Y:S01]  /*5660*/  MUFU.EX2 R15, R28 ;  /* 0x0000001c000f7308 */ /* 0x000ea20000000800 */
[----:B----4-:R-:W-:Y:S01]  /*5670*/  F2FP.BF16.F32.PACK_AB R170, R4, R5 ;  /* 0x0000000504aa723e */ /* 0x010fe200000010ff */
[----:B------:R-:W-:-:S04]  /*5680*/  FADD.FTZ R5, R5, R40 ;  /* 0x0000002805057221 */ /* 0x000fc80000010000 */
[----:B------:R-:W-:Y:S01]  /*5690*/  FADD.FTZ R5, R4, R5 ;  /* 0x0000000504057221 */ /* 0x000fe20000010000 */
[----:B--2---:R-:W-:Y:S01]  /*56a0*/  F2FP.BF16.F32.PACK_AB R171, R15, R54 ;  /* 0x000000360fab723e */ /* 0x004fe200000010ff */
[----:B------:R-:W-:-:S04]  /*56b0*/  FADD.FTZ R54, R54, R51 ;  /* 0x0000003336367221 */ /* 0x000fc80000010000 */
[----:B------:R1:W-:Y:S01]  /*56c0*/  STSM.16.M88.4 [R22], R168 ;  /* 0x000000a816007844 */ /* 0x0003e20000000200 */
[----:B------:R-:W-:Y:S01]  /*56d0*/  FADD.FTZ R4, R15, R54 ;  /* 0x000000360f047221 */ /* 0x000fe20000010000 */
[----:B------:R-:W-:Y:S06]  /*56e0*/  @!P0 BRA `(.L_x_3983) ;  /* 0x0000000000048947 */ /* 0x000fec0003800000 */
[----:B------:R-:W-:Y:S01]  /*56f0*/  BPT.TRAP 0x1 ;  /* 0x000000040000795c */ /* 0x000fe20000300000 */
.L_x_3983:
[----:B------:R2:W4:Y:S01]  /*5700*/  SYNCS.PHASECHK.TRANS64.TRYWAIT P3, [R6+URZ+0x28c50], R13 ;  /* 0x028c500d060075a7 */ /* 0x000522000806017f */
[----:B------:R-:W-:Y:S05]  /*5710*/  @!P0 BRA `(.L_x_3984) ;  /* 0x0000000000048947 */ /* 0x000fea0003800000 */
[----:B------:R-:W-:Y:S01]  /*5720*/  BPT.TRAP 0x1 ;  /* 0x000000040000795c */ /* 0x000fe20000300000 */
.L_x_3984:
[----:B----4-:R-:W-:Y:S05]  /*5730*/  @P3 BRA `(.L_x_3985) ;  /* 0x0000000000083947 */ /* 0x010fea0003800000 */
[----:B------:R-:W4:Y:S02]  /*5740*/  SYNCS.PHASECHK.TRANS64.TRYWAIT P3, [R6+URZ+0x28c50], R13 ;  /* 0x028c500d060075a7 */ /* 0x000f24000806017f */
[----:B----4-:R-:W-:Y:S05]  /*5750*/  @!P3 BRA `(.L_x_3986) ;  /* 0x000000c00004b947 */ /* 0x010fea0003800000 */
.L_x_3985:
[----:B------:R-:W-:Y:S01]  /*5760*/  ULEA UR14, UR39, UR45, 0xc ;  /* 0x0000002d270e7291 */ /* 0x000fe2000f8e603f */
[----:B------:R-:W-:Y:S01]  /*5770*/  WARPGROUP.ARRIVE ;  /* 0x00000000000079c5 */ /* 0x000fe20000000000 */
[----:B------:R-:W-:Y:S01]  /*5780*/  UMOV UR7, 0x40000040 ;  /* 0x4000004000077882 */ /* 0x000fe20000000000 */
[----:B--234-:R-:W-:-:S04]  /*5790*/  @!P1 VIADD R6, R6, 0x28c60 ;  /* 0x00028c6006069836 */ /* 0x01cfc80000000000 */
[----:B------:R-:W-:Y:S01]  /*57a0*/  UMOV UR6, UR14 ;  /* 0x0000000e00067c82 */ /* 0x000fe20008000000 */
[----:B------:R-:W-:Y:S01]  /*57b0*/  @!P1 PRMT R6, RZ, 0x654, R6 ;  /* 0x00000654ff069816 */ /* 0x000fe20000000006 */
[----:B------:R-:W-:Y:S01]  /*57c0*/  HGMMA.64x256x16.F32.BF16 R24, R156, gdesc[UR4].tnspB, RZ, !UPT, gsb0 ;  /* 0x43e000049c187df0 */ /* 0x000fe2000c0018ff */
        /* <DEDUP_REMOVED lines=27> */
[----:B------:R2:W-:Y:S02]  /*5980*/  @!P1 SYNCS.ARRIVE.TRANS64.RED.A1T0 RZ, [R6+URZ], RZ ;  /* 0x000000ff06ff99a7 */ /* 0x0005e4000810043f */
[----:B--2---:R-:W-:Y:S01]  /*5990*/  IMAD R6, R9, UR49, -R12 ;  /* 0x0000003109067c24 */ /* 0x004fe2000f8e0a0c */
[----:B------:R-:W-:-:S03]  /*59a0*/  IADD3 R9, R152, -0x2, RZ ;  /* 0xfffffffe98097810 */ /* 0x000fc60007ffe0ff */
[----:B------:R-:W-:-:S04]  /*59b0*/  VIADD R13, R6, UR42 ;  /* 0x0000002a060d7c36 */ /* 0x000fc80008000000 */
[----:B------:R-:W-:Y:S01]  /*59c0*/  IMAD.IADD R10, R13, 0x1, R10 ;  /* 0x000000010d0a7824 */ /* 0x000fe200078e020a */
[----:B------:R-:W-:Y:S06]  /*59d0*/  @!P2 BRA `(.L_x_3987) ;  /* 0x000000000040a947 */ /* 0x000fec0003800000 */
[C---:B------:R-:W-:Y:S01]  /*59e0*/  ISETP.GT.AND P3, PT, R13.reuse, RZ, PT ;  /* 0x000000ff0d00720c */ /* 0x040fe20003f64270 */
[----:B------:R-:W-:-:S12]  /*59f0*/  VIADD R12, R13, 0xffffffff ;  /* 0xffffffff0d0c7836 */ /* 0x000fd80000000000 */
        /* <DEDUP_REMOVED lines=8> */
.L_x_3988:
[----:B------:R-:W-:-:S13]  /*5a80*/  ISETP.NE.AND P3, PT, R11, 0x1, PT ;  /* 0x000000010b00780c */ /* 0x000fda0003f65270 */
[----:B------:R-:W2:Y:S02]  /*5a90*/  @P3 LDC.64 R14, c[0x0][0x9e8] ;  /* 0x00027a00ff0e3b82 */ /* 0x000ea40000000a00 */
[----:B--2---:R-:W-:-:S05]  /*5aa0*/  @P3 IMAD.HI.U32 R14, R12, R14, RZ ;  /* 0x0000000e0c0e3227 */ /* 0x004fca00078e00ff */
[----:B------:R-:W-:-:S07]  /*5ab0*/  @P3 SHF.R.U32.HI R12, RZ, R15, R14 ;  /* 0x0000000fff0c3219 */ /* 0x000fce000001160e */
.L_x_3989:
[----:B------:R-:W-:-:S05]  /*5ac0*/  IMAD R11, R12, R11, R11 ;  /* 0x0000000b0c0b7224 */ /* 0x000fca00078e020b */
[----:B------:R-:W-:-:S07]  /*5ad0*/  VIMNMX R10, R10, R11, PT ;  /* 0x0000000b0a0a7248 */ /* 0x000fce0003fe0100 */
.L_x_3987:
[----:B------:R-:W-:Y:S01]  /*5ae0*/  SHF.R.S32.HI R11, RZ, 0x1f, R10 ;  /* 0x0000001fff0b7819 */ /* 0x000fe2000001140a */
[----:B------:R-:W-:Y:S01]  /*5af0*/  ULDC UR23, c[0x0][0x9e4] ;  /* 0x0002790000177ab9 */ /* 0x000fe20000000800 */
[----:B------:R-:W-:Y:S01]  /*5b00*/  ULDC UR20, c[0x0][0x9dc] ;  /* 0x0002770000147ab9 */ /* 0x000fe20000000800 */
[----:B------:R-:W-:Y:S01]  /*5b10*/  ULDC UR24, c[0x0][0x288] ;  /* 0x0000a20000187ab9 */ /* 0x000fe20000000800 */
[----:B------:R-:W-:Y:S01]  /*5b20*/  LEA.HI R11, R11, R10, RZ, 0x6 ;  /* 0x0000000a0b0b7211 */ /* 0x000fe200078f30ff */
[----:B------:R-:W-:Y:S01]  /*5b30*/  ULDC UR21, c[0x0][0x988] ;  /* 0x0002620000157ab9 */ /* 0x000fe20000000800 */
[----:B------:R-:W-:Y:S02]  /*5b40*/  ULDC UR25, c[0x0][0x9e0] ;  /* 0x0002780000197ab9 */ /* 0x000fe40000000800 */
[----:B------:R-:W-:-:S04]  /*5b50*/  SHF.R.S32.HI R10, RZ, 0x6, R11 ;  /* 0x00000006ff0a7819 */ /* 0x000fc8000001140b */
[----:B------:R-:W-:-:S04]  /*5b60*/  VIMNMX R10, R10, UR41, !PT ;  /* 0x000000290a0a7c48 */ /* 0x000fc8000ffe0100 */
[----:B------:R-:W-:-:S13]  /*5b70*/  ISETP.GE.AND P3, PT, R9, R10, PT ;  /* 0x0000000a0900720c */ /* 0x000fda0003f66270 */
[----:B------:R-:W-:Y:S05]  /*5b80*/  @!P3 BRA `(.L_x_3990) ;  /* 0x0000002000b4b947 */ /* 0x000fea0003800000 */
.L_x_4007:
[----:B------:R-:W-:-:S04]  /*5b90*/  UIADD3 UR22, UR39, 0x1, URZ ;  /* 0x0000000127167890 */ /* 0x000fc8000fffe03f */
[----:B------:R-:W-:-:S04]  /*5ba0*/  UISETP.NE.AND UP0, UPT, UR22, 0x2, UPT ;  /* 0x000000021600788c */ /* 0x000fc8000bf05270 */
[----:B------:R-:W-:Y:S02]  /*5bb0*/  USEL UR6, URZ, 0x1, UP0 ;  /* 0x000000013f067887 */ /* 0x000fe40008000000 */
[----:B------:R-:W-:Y:S02]  /*5bc0*/  USEL UR22, UR22, URZ, UP0 ;  /* 0x0000003f16167287 */ /* 0x000fe40008000000 */
[----:B------:R-:W-:Y:S01]  /*5bd0*/  ULOP3.LUT UR38, UR38, UR6, URZ, 0x3c, !UPT ;  /* 0x0000000626267292 */ /* 0x000fe2000f8e3c3f */
[----:B-123--:R-:W-:Y:S11]  /*5be0*/  @!P0 BRA `(.L_x_3991) ;  /* 0x0000000000048947 */ /* 0x00eff60003800000 */
[----:B------:R-:W-:Y:S01]  /*5bf0*/  BPT.TRAP 0x1 ;  /* 0x000000040000795c */ /* 0x000fe20000300000 */
.L_x_3991:
[----:B------:R-:W-:Y:S01]  /*5c00*/  ULEA UR26, UR22, UR48, 0x3 ;  /* 0x00000030161a7291 */ /* 0x000fe2000f8e183f */
[----:B------:R-:W-:-:S04]  /*5c10*/  MOV R11, UR38 ;  /* 0x00000026000b7c02 */ /* 0x000fc80008000f00 */
[----:B------:R-:W-:-:S04]  /*5c20*/  SHF.L.U32 R11, R11, 0x1f, RZ ;  /* 0x0000001f0b0b7819 */ /* 0x000fc800000006ff */
[----:B------:R2:W3:Y:S01]  /*5c30*/  SYNCS.PHASECHK.TRANS64.TRYWAIT P3, [UR26+0x28c30], R11 ;  /* 0x028c300bff0075a7 */ /* 0x0004e2000806015a */
[----:B------:R-:W-:Y:S05]  /*5c40*/  @!P0 BRA `(.L_x_3992) ;  /* 0x0000000000048947 */ /* 0x000fea0003800000 */
[----:B------:R-:W-:Y:S01]  /*5c50*/  BPT.TRAP 0x1 ;  /* 0x000000040000795c */ /* 0x000fe20000300000 */
.L_x_3992:
[----:B---3--:R-:W-:Y:S05]  /*5c60*/  @P3 BRA `(.L_x_3993) ;  /* 0x0000000000083947 */ /* 0x008fea0003800000 */
[----:B------:R-:W3:Y:S02]  /*5c70*/  SYNCS.PHASECHK.TRANS64.TRYWAIT P3, [UR26+0x28c30], R11 ;  /* 0x028c300bff0075a7 */ /* 0x000ee4000806015a */
[----:B---3--:R-:W-:Y:S05]  /*5c80*/  @!P3 BRA `(.L_x_3994) ;  /* 0x000000b800ccb947 */ /* 0x008fea0003800000 */
.L_x_3993:
[----:B------:R-:W-:Y:S01]  /*5c90*/  R2UR UR18, R3 ;  /* 0x00000000031272ca */ /* 0x000fe200000e0000 */
[----:B-1----:R-:W-:Y:S01]  /*5ca0*/  WARPGROUP.ARRIVE ;  /* 0x00000000000079c5 */ /* 0x002fe20000000000 */
[----:B------:R-:W-:Y:S01]  /*5cb0*/  UMOV UR19, 0x40000040 ;  /* 0x4000004000137882 */ /* 0x000fe20000000000 */
[----:B------:R-:W-:Y:S01]  /*5cc0*/  UMOV UR7, 0x40000040 ;  /* 0x4000004000077882 */ /* 0x000fe20000000000 */
[----:B------:R-:W-:Y:S01]  /*5cd0*/  UMOV UR11, 0x40000040 ;  /* 0x40000040000b7882 */ /* 0x000fe20000000000 */
[----:B------:R-:W-:Y:S01]  /*5ce0*/  UMOV UR15, 0x40000040 ;  /* 0x40000040000f7882 */ /* 0x000fe20000000000 */
[----:B------:R-:W1:Y:S01]  /*5cf0*/  LDC R15, c[0x0][0x2e0] ;  /* 0x0000b800ff0f7b82 */ /* 0x000e620000000800 */
[----:B---3--:R-:W-:-:S04]  /*5d00*/  IMAD.U32 R12, RZ, RZ, UR26 ;  /* 0x0000001aff0c7e24 */ /* 0x008fc8000f8e00ff */
[----:B------:R-:W-:Y:S02]  /*5d10*/  @!P1 VIADD R13, R12, 0x28c40 ;  /* 0x00028c400c0d9836 */ /* 0x000fe40000000000 */
[----:B------:R-:W-:-:S03]  /*5d20*/  ULEA UR18, UR22, UR18, 0x9 ;  /* 0x0000001216127291 */ /* 0x000fc6000f8e483f */
[----:B------:R-:W-:Y:S01]  /*5d30*/  @!P1 PRMT R14, RZ, 0x654, R13 ;  /* 0x00000654ff0e9816 */ /* 0x000fe2000000000d */
[----:B------:R-:W-:Y:S01]  /*5d40*/  UIADD3 UR6, UR18, 0x2, URZ ;  /* 0x0000000212067890 */ /* 0x000fe2000fffe03f */
[----:B------:R-:W-:Y:S01]  /*5d50*/  IMAD.SHL.U32 R13, R9, 0x40, RZ ;  /* 0x00000040090d7824 */ /* 0x000fe200078e00ff */
[----:B------:R-:W-:Y:S02]  /*5d60*/  UIADD3 UR10, UR18, 0x4, URZ ;  /* 0x00000004120a7890 */ /* 0x000fe4000fffe03f */
[----:B------:R-:W-:Y:S02]  /*5d70*/  UIADD3 UR14, UR18, 0x6, URZ ;  /* 0x00000006120e7890 */ /* 0x000fe4000fffe03f */
[----:B------:R-:W-:Y:S03]  /*5d80*/  HGMMA.64x64x16.F32.BF16 R152, gdesc[UR16], RZ, !UPT, gsb0 ;  /* 0x00e00000109879f0 */ /* 0x000fe6000c0018ff */
[----:B------:R-:W-:-:S02]  /*5d90*/  WARPGROUP.DEPBAR.LE gsb0, 0x0 ;  /* 0x00008000000079c5 */ /* 0x000fc40000010000 */
[----:B------:R-:W-:-:S06]  /*5da0*/  WARPGROUP.ARRIVE ;  /* 0x00000000000079c5 */ /* 0x000fcc0000000000 */
[----:B------:R-:W-:Y:S03]  /*5db0*/  HGMMA.64x64x16.F32.BF16 R152, gdesc[UR4], R152, gsb0 ;  /* 0x00e00000049879f0 */ /* 0x000fe60008001898 */
[----:B------:R-:W-:Y:S02]  /*5dc0*/  WARPGROUP.DEPBAR.LE gsb0, 0x0 ;  /* 0x00008000000079c5 */ /* 0x000fe40000010000 */
[----:B------:R-:W-:-:S06]  /*5dd0*/  WARPGROUP.ARRIVE ;  /* 0x00000000000079c5 */ /* 0x000fcc0000000000 */
[----:B------:R-:W-:Y:S01]  /*5de0*/  HGMMA.64x64x16.F32.BF16 R152, gdesc[UR8], R152, gsb0 ;  /* 0x00e00000089879f0 */ /* 0x000fe20008001898 */
[----:B------:R-:W-:Y:S02]  /*5df0*/  UMOV UR11, UR20 ;  /* 0x00000014000b7c82 */ /* 0x000fe40008000000 */
[----:B------:R-:W-:Y:S01]  /*5e00*/  ULOP3.LUT UR6, URZ, UR11, URZ, 0x33, !UPT ;  /* 0x0000000b3f067292 */ /* 0x000fe2000f8e333f */
[----:B------:R-:W-:Y:S02]  /*5e10*/  WARPGROUP.DEPBAR.LE gsb0, 0x0 ;  /* 0x00008000000079c5 */ /* 0x000fe40000010000 */
[----:B------:R-:W-:-:S06]  /*5e20*/  WARPGROUP.ARRIVE ;  /* 0x00000000000079c5 */ /* 0x000fcc0000000000 */
[----:B------:R-:W-:Y:S03]  /*5e30*/  HGMMA.64x64x16.F32.BF16 R152, gdesc[UR12], R152, gsb0 ;  /* 0x00e000000c9879f0 */ /* 0x000fe60008001898 */
[----:B------:R-:W-:Y:S02]  /*5e40*/  WARPGROUP.DEPBAR.LE gsb0, 0x0 ;  /* 0x00008000000079c5 */ /* 0x000fe40000010000 */
[----:B------:R3:W-:Y:S02]  /*5e50*/  @!P1 SYNCS.ARRIVE.TRANS64.RED.A1T0 RZ, [R14+URZ], RZ ;  /* 0x000000ff0eff99a7 */ /* 0x0007e4000810043f */
[----:B---3--:R-:W-:-:S05]  /*5e60*/  IADD3 R14, -R13, 0x1, RZ ;  /* 0x000000010d0e7810 */ /* 0x008fca0007ffe1ff */
[----:B-1----:R-:W-:-:S05]  /*5e70*/  IMAD R15, R15, UR49, R14 ;  /* 0x000000310f0f7c24 */ /* 0x002fca000f8e020e */
[----:B------:R-:W-:-:S04]  /*5e80*/  IADD3 R15, R15, -UR24, -R2 ;  /* 0x800000180f0f7c10 */ /* 0x000fc8000fffe802 */
[C-C-:B------:R-:W-:Y:S02]  /*5e90*/  IADD3 R14, R0.reuse, UR25, R15.reuse ;  /* 0x00000019000e7c10 */ /* 0x140fe4000fffe00f */
[----:B------:R-:W-:Y:S01]  /*5ea0*/  IADD3 R20, R0, UR6, R15 ;  /* 0x0000000600147c10 */ /* 0x000fe2000fffe00f */
[----:B------:R-:W-:Y:S06]  /*5eb0*/  @!P2 BRA `(.L_x_3995) ;  /* 0x000000000058a947 */ /* 0x000fec0003800000 */
[----:B------:R-:W-:Y:S01]  /*5ec0*/  IADD3 R192, R0, R6, RZ ;  /* 0x0000000600c07210 */ /* 0x000fe20007ffe0ff */
[----:B------:R-:W-:Y:S03]  /*5ed0*/  BSSY B0, `(.L_x_3996) ;  /* 0x0000010000007945 */ /* 0x000fe60003800000 */
        /* <DEDUP_REMOVED lines=10> */
.L_x_3997:
[----:B------:R-:W-:-:S05]  /*5f80*/  IMAD.U32 R193, RZ, RZ, UR23 ;  /* 0x00000017ffc17e24 */ /* 0x000fca000f8e00ff */
[----:B------:R-:W-:-:S13]  /*5f90*/  ISETP.NE.AND P3, PT, R193, 0x1, PT ;  /* 0x00000001c100780c */ /* 0x000fda0003f65270 */
[----:B------:R-:W1:Y:S02]  /*5fa0*/  @P3 LDC.64 R194, c[0x0][0x9e8] ;  /* 0x00027a00ffc23b82 */ /* 0x000e640000000a00 */
[----:B-1----:R-:W-:-:S05]  /*5fb0*/  @P3 IMAD.HI.U32 R194, R192, R194, RZ ;  /* 0x000000c2c0c23227 */ /* 0x002fca00078e00ff */
[----:B------:R-:W-:-:S07]  /*5fc0*/  @P3 SHF.R.U32.HI R192, RZ, R195, R194 ;  /* 0x000000c3ffc03219 */ /* 0x000fce00000116c2 */
.L_x_3998:
[----:B------:R-:W-:Y:S05]  /*5fd0*/  BSYNC B0 ;  /* 0x0000000000007941 */ /* 0x000fea0003800000 */
.L_x_3996:
[----:B------:R-:W-:-:S04]  /*5fe0*/  IMAD R21, R192, R193, -R13 ;  /* 0x000000c1c0157224 */ /* 0x000fc800078e0a0d */
[----:B------:R-:W-:-:S05]  /*5ff0*/  IMAD.IADD R21, R21, 0x1, -R2 ;  /* 0x0000000115157824 */ /* 0x000fca00078e0a02 */
[----:B------:R-:W-:Y:S02]  /*6000*/  VIADDMNMX R14, R21, R193, R14, PT ;  /* 0x000000c1150e7246 */ /* 0x000fe4000380010e */
[----:B------:R-:W-:-:S07]  /*6010*/  VIMNMX R20, R20, R21, !PT ;  /* 0x0000001514147248 */ /* 0x000fce0007fe0100 */
.L_x_3995:
[----:B------:R-:W-:Y:S02]  /*6020*/  ISETP.GT.AND P3, PT, R9, -0x1, PT ;  /* 0xffffffff0900780c */ /* 0x000fe40003f64270 */
[C---:B------:R-:W-:Y:S01]  /*6030*/  IADD3 R21, R15.reuse, UR25, RZ ;  /* 0x000000190f157c10 */ /* 0x040fe2000fffe0ff */
[----:B------:R-:W-:Y:S01]  /*6040*/  VIADD R15, R15, UR6 ;  /* 0x000000060f0f7c36 */ /* 0x000fe20008000000 */
[C---:B------:R-:W-:Y:S02]  /*6050*/  ISETP.GT.AND P4, PT, R20.reuse, RZ, P3 ;  /* 0x000000ff1400720c */ /* 0x040fe40001f84270 */
[----:B------:R-:W-:Y:S02]  /*6060*/  ISETP.GT.AND P6, PT, R20, 0x1, P3 ;  /* 0x000000011400780c */ /* 0x000fe40001fc4270 */
[----:B------:R-:W-:Y:S02]  /*6070*/  ISETP.LT.OR P5, PT, R14, 0x1, P4 ;  /* 0x000000010e00780c */ /* 0x000fe400027a1670 */
[----:B------:R-:W-:-:S02]  /*6080*/  ISETP.GT.AND P4, PT, R20, 0x8, P3 ;  /* 0x000000081400780c */ /* 0x000fc40001f84270 */
[----:B------:R-:W-:Y:S02]  /*6090*/  FSEL R152, R152, -INF , !P5 ;  /* 0xff80000098987808 */ /* 0x000fe40006800000 */
[----:B------:R-:W-:Y:S02]  /*60a0*/  ISETP.GT.AND P5, PT, R20, 0x9, P3 ;  /* 0x000000091400780c */ /* 0x000fe40001fa4270 */
[C---:B------:R-:W-:Y:S02]  /*60b0*/  ISETP.LT.OR P6, PT, R14.reuse, 0x2, P6 ;  /* 0x000000020e00780c */ /* 0x040fe400037c1670 */
[C---:B------:R-:W-:Y:S02]  /*60c0*/  ISETP.LT.OR P4, PT, R14.reuse, 0x9, P4 ;  /* 0x000000090e00780c */ /* 0x040fe40002781670 */
[----:B------:R-:W-:Y:S02]  /*60d0*/  ISETP.LT.OR P5, PT, R14, 0xa, P5 ;  /* 0x0000000a0e00780c */ /* 0x000fe40002fa1670 */
[----:B------:R-:W-:-:S02]  /*60e0*/  FSEL R153, R153, -INF , !P6 ;  /* 0xff80000099997808 */ /* 0x000fc40007000000 */
[----:B------:R-:W-:Y:S02]  /*60f0*/  FSEL R156, R156, -INF , !P4 ;  /* 0xff8000009c9c7808 */ /* 0x000fe40006000000 */
[----:B------:R-:W-:Y:S02]  /*6100*/  FSEL R157, R157, -INF , !P5 ;  /* 0xff8000009d9d7808 */ /* 0x000fe40006800000 */
[C---:B------:R-:W-:Y:S02]  /*6110*/  ISETP.GT.AND P6, PT, R20.reuse, 0x10, P3 ;  /* 0x000000101400780c */ /* 0x040fe40001fc4270 */
[C---:B------:R-:W-:Y:S02]  /*6120*/  ISETP.GT.AND P4, PT, R20.reuse, 0x11, P3 ;  /* 0x000000111400780c */ /* 0x040fe40001f84270 */
[----:B------:R-:W-:Y:S02]  /*6130*/  ISETP.GT.AND P5, PT, R20, 0x18, P3 ;  /* 0x000000181400780c */ /* 0x000fe40001fa4270 */
[----:B------:R-:W-:-:S02]  /*6140*/  ISETP.LT.OR P6, PT, R14, 0x11, P6 ;  /* 0x000000110e00780c */ /* 0x000fc400037c1670 */
[C---:B------:R-:W-:Y:S02]  /*6150*/  ISETP.LT.OR P4, PT, R14.reuse, 0x12, P4 ;  /* 0x000000120e00780c */ /* 0x040fe40002781670 */
[----:B------:R-:W-:Y:S02]  /*6160*/  ISETP.LT.OR P5, PT, R14, 0x19, P5 ;  /* 0x000000190e00780c */ /* 0x000fe40002fa1670 */
[----:B------:R-:W-:Y:S02]  /*6170*/  FSEL R160, R160, -INF , !P6 ;  /* 0xff800000a0a07808 */ /* 0x000fe40007000000 */
[----:B------:R-:W-:Y:S02]  /*6180*/  FSEL R161, R161, -INF , !P4 ;  /* 0xff800000a1a17808 */ /* 0x000fe40006000000 */
[----:B------:R-:W-:Y:S02]  /*6190*/  FSEL R164, R164, -INF , !P5 ;  /* 0xff800000a4a47808 */ /* 0x000fe40006800000 */
[----:B------:R-:W-:-:S02]  /*61a0*/  ISETP.GT.AND P6, PT, R20, 0x19, P3 ;  /* 0x000000191400780c */ /* 0x000fc40001fc4270 */
[C---:B------:R-:W-:Y:S02]  /*61b0*/  ISETP.GT.AND P4, PT, R20.reuse, 0x20, P3 ;  /* 0x000000201400780c */ /* 0x040fe40001f84270 */
        /* <DEDUP_REMOVED lines=22> */
[----:B------:R-:W-:-:S02]  /*6320*/  IADD3 R20, R21, 0x8, R0 ;  /* 0x0000000815147810 */ /* 0x000fc40007ffe000 */
[----:B------:R-:W-:Y:S02]  /*6330*/  IADD3 R21, R15, 0x8, R0 ;  /* 0x000000080f157810 */ /* 0x000fe40007ffe000 */
[----:B------:R-:W-:Y:S02]  /*6340*/  FSEL R177, R177, -INF , !P6 ;  /* 0xff800000b1b17808 */ /* 0x000fe40007000000 */
[----:B------:R-:W-:Y:S02]  /*6350*/  FSEL R180, R180, -INF , !P4 ;  /* 0xff800000b4b47808 */ /* 0x000fe40006000000 */
[----:B------:R-:W-:Y:S01]  /*6360*/  FSEL R181, R181, -INF , !P5 ;  /* 0xff800000b5b57808 */ /* 0x000fe20006800000 */
[----:B------:R-:W-:Y:S06]  /*6370*/  @!P2 BRA `(.L_x_3999) ;  /* 0x00000000005ca947 */ /* 0x000fec0003800000 */
[----:B------:R-:W-:Y:S01]  /*6380*/  IMAD.IADD R193, R0, 0x1, R6 ;  /* 0x0000000100c17824 */ /* 0x000fe200078e0206 */
[----:B------:R-:W-:Y:S03]  /*6390*/  BSSY B0, `(.L_x_4000) ;  /* 0x0000011000007945 */ /* 0x000fe60003800000 */
[----:B------:R-:W-:-:S05]  /*63a0*/  VIADD R193, R193, 0x8 ;  /* 0x00000008c1c17836 */ /* 0x000fca0000000000 */
[----:B------:R-:W-:-:S13]  /*63b0*/  ISETP.GT.AND P4, PT, R193, -0x1, PT ;  /* 0xffffffffc100780c */ /* 0x000fda0003f84270 */
[----:B------:R-:W-:Y:S05]  /*63c0*/  @P4 BRA `(.L_x_4001) ;  /* 0x0000000000204947 */ /* 0x000fea0003800000 */
[----:B------:R-:W-:Y:S02]  /*63d0*/  MOV R192, UR23 ;  /* 0x0000001700c07c02 */ /* 0x000fe40008000f00 */
[----:B------:R-:W-:Y:S02]  /*63e0*/  LOP3.LUT R193, RZ, R193, RZ, 0x33, !PT ;  /* 0x000000c1ffc17212 */ /* 0x000fe400078e33ff */
[----:B------:R-:W-:-:S13]  /*63f0*/  ISETP.NE.AND P4, PT, R192, 0x1, PT ;  /* 0x00000001c000780c */ /* 0x000fda0003f85270 */
[----:B------:R-:W1:Y:S02]  /*6400*/  @P4 LDC.64 R14, c[0x0][0x9e8] ;  /* 0x00027a00ff0e4b82 */ /* 0x000e640000000a00 */
[----:B-1----:R-:W-:-:S05]  /*6410*/  @P4 IMAD.HI.U32 R14, R193, R14, RZ ;  /* 0x0000000ec10e4227 */ /* 0x002fca00078e00ff */
[----:B------:R-:W-:-:S04]  /*6420*/  @P4 SHF.R.U32.HI R193, RZ, R15, R14 ;  /* 0x0000000fffc14219 */ /* 0x000fc8000001160e */
[----:B------:R-:W-:Y:S01]  /*6430*/  LOP3.LUT R193, RZ, R193, RZ, 0x33, !PT ;  /* 0x000000c1ffc17212 */ /* 0x000fe200078e33ff */
[----:B------:R-:W-:Y:S06]  /*6440*/  BRA `(.L_x_4002) ;  /* 0x0000000000147947 */ /* 0x000fec0003800000 */
.L_x_4001:
[----:B------:R-:W-:-:S05]  /*6450*/  IMAD.U32 R192, RZ, RZ, UR23 ;  /* 0x00000017ffc07e24 */ /* 0x000fca000f8e00ff */
[----:B------:R-:W-:-:S13]  /*6460*/  ISETP.NE.AND P4, PT, R192, 0x1, PT ;  /* 0x00000001c000780c */ /* 0x000fda0003f85270 */
[----:B------:R-:W1:Y:S02]  /*6470*/  @P4 LDC.64 R14, c[0x0][0x9e8] ;  /* 0x00027a00ff0e4b82 */ /* 0x000e640000000a00 */
[----:B-1----:R-:W-:-:S05]  /*6480*/  @P4 IMAD.HI.U32 R14, R193, R14, RZ ;  /* 0x0000000ec10e4227 */ /* 0x002fca00078e00ff */
[----:B------:R-:W-:-:S07]  /*6490*/  @P4 SHF.R.U32.HI R193, RZ, R15, R14 ;  /* 0x0000000fffc14219 */ /* 0x000fce000001160e */
.L_x_4002:
[----:B------:R-:W-:Y:S05]  /*64a0*/  BSYNC B0 ;  /* 0x0000000000007941 */ /* 0x000fea0003800000 */
.L_x_4000:
[----:B------:R-:W-:-:S04]  /*64b0*/  IMAD R193, R193, R192, -R13 ;  /* 0x000000c0c1c17224 */ /* 0x000fc800078e0a0d */
[----:B------:R-:W-:-:S05]  /*64c0*/  IMAD.IADD R193, R193, 0x1, -R2 ;  /* 0x00000001c1c17824 */ /* 0x000fca00078e0a02 */
[----:B------:R-:W-:Y:S02]  /*64d0*/  VIADDMNMX R20, R193, R192, R20, PT ;  /* 0x000000c0c1147246 */ /* 0x000fe40003800114 */
[----:B------:R-:W-:-:S07]  /*64e0*/  VIMNMX R21, R21, R193, !PT ;  /* 0x000000c115157248 */ /* 0x000fce0007fe0100 */
.L_x_3999:
[----:B------:R-:W-:Y:S01]  /*64f0*/  FMNMX.FTZ R14, R152, R7, !PT ;  /* 0x00000007980e7209 */ /* 0x000fe20007810000 */
[----:B------:R-:W-:Y:S01]  /*6500*/  UMOV UR10, UR21 ;  /* 0x00000015000a7c82 */ /* 0x000fe20008000000 */
[----:B------:R-:W-:Y:S02]  /*6510*/  ISETP.GT.AND P4, PT, R21, 0x1, P3 ;  /* 0x000000011500780c */ /* 0x000fe40001f84270 */
[----:B------:R-:W-:Y:S02]  /*6520*/  FMNMX.FTZ R13, R153, R14, !PT ;  /* 0x0000000e990d7209 */ /* 0x000fe40007810000 */
[----:B------:R-:W-:Y:S02]  /*6530*/  ISETP.LT.OR P4, PT, R20, 0x2, P4 ;  /* 0x000000021400780c */ /* 0x000fe40002781670 */
[----:B------:R-:W-:Y:S02]  /*6540*/  FMNMX.FTZ R14, R156, R13, !PT ;  /* 0x0000000d9c0e7209 */ /* 0x000fe40007810000 */
[----:B------:R-:W-:-:S02]  /*6550*/  FSEL R155, R155, -INF , !P4 ;  /* 0xff8000009b9b7808 */ /* 0x000fc40006000000 */
[----:B------:R-:W-:Y:S02]  /*6560*/  FMNMX.FTZ R13, R157, R14, !PT ;  /* 0x0000000e9d0d7209 */ /* 0x000fe40007810000 */
[C---:B------:R-:W-:Y:S02]  /*6570*/  ISETP.GT.AND P4, PT, R21.reuse, RZ, P3 ;  /* 0x000000ff1500720c */ /* 0x040fe40001f84270 */
[----:B------:R-:W-:Y:S02]  /*6580*/  FMNMX.FTZ R14, R160, R13, !PT ;  /* 0x0000000da00e7209 */ /* 0x000fe40007810000 */
[----:B------:R-:W-:Y:S02]  /*6590*/  ISETP.GT.AND P6, PT, R21, 0x9, P3 ;  /* 0x000000091500780c */ /* 0x000fe40001fc4270 */
[----:B------:R-:W-:Y:S02]  /*65a0*/  FMNMX.FTZ R13, R161, R14, !PT ;  /* 0x0000000ea10d7209 */ /* 0x000fe40007810000 */
[----:B------:R-:W-:-:S02]  /*65b0*/  ISETP.LT.OR P4, PT, R20, 0x1, P4 ;  /* 0x000000011400780c */ /* 0x000fc40002781670 */
[----:B------:R-:W-:Y:S02]  /*65c0*/  FMNMX.FTZ R14, R164, R13, !PT ;  /* 0x0000000da40e7209 */ /* 0x000fe40007810000 */
[----:B------:R-:W-:Y:S02]  /*65d0*/  ISETP.GT.AND P5, PT, R21, 0x8, P3 ;  /* 0x000000081500780c */ /* 0x000fe40001fa4270 */
[----:B------:R-:W-:Y:S02]  /*65e0*/  FMNMX.FTZ R13, R165, R14, !PT ;  /* 0x0000000ea50d7209 */ /* 0x000fe40007810000 */
[----:B------:R-:W-:Y:S02]  /*65f0*/  ISETP.LT.OR P6, PT, R20, 0xa, P6 ;  /* 0x0000000a1400780c */ /* 0x000fe400037c1670 */
[----:B------:R-:W-:Y:S02]  /*6600*/  FMNMX.FTZ R14, R168, R13, !PT ;  /* 0x0000000da80e7209 */ /* 0x000fe40007810000 */
[----:B------:R-:W-:-:S02]  /*6610*/  ISETP.LT.OR P5, PT, R20, 0x9, P5 ;  /* 0x000000091400780c */ /* 0x000fc40002fa1670 */
[----:B------:R-:W-:Y:S02]  /*6620*/  FMNMX.FTZ R13, R169, R14, !PT ;  /* 0x0000000ea90d7209 */ /* 0x000fe40007810000 */
[----:B------:R-:W-:Y:S02]  /*6630*/  FSEL R159, R159, -INF , !P6 ;  /* 0xff8000009f9f7808 */ /* 0x000fe40007000000 */
[----:B------:R-:W-:Y:S02]  /*6640*/  FMNMX.FTZ R14, R172, R13, !PT ;  /* 0x0000000dac0e7209 */ /* 0x000fe40007810000 */
[----:B------:R-:W-:Y:S02]  /*6650*/  ISETP.GT.AND P6, PT, R21, 0x11, P3 ;  /* 0x000000111500780c */ /* 0x000fe40001fc4270 */
[----:B------:R-:W-:Y:S02]  /*6660*/  FMNMX.FTZ R13, R173, R14, !PT ;  /* 0x0000000ead0d7209 */ /* 0x000fe40007810000 */
[----:B------:R-:W-:-:S02]  /*6670*/  FSEL R158, R158, -INF , !P5 ;  /* 0xff8000009e9e7808 */ /* 0x000fc40006800000 */
        /* <DEDUP_REMOVED lines=8> */
[C---:B------:R-:W-:Y:S01]  /*6700*/  ISETP.GT.AND P6, PT, R21.reuse, 0x20, P3 ;  /* 0x000000201500780c */ /* 0x040fe20001fc4270 */
[----:B------:R-:W1:Y:S01]  /*6710*/  SHFL.BFLY PT, R13, R14, 0x2, 0x1f ;  /* 0x0c401f000e0d7f89 */ /* 0x000e6200000e0000 */
[----:B------:R-:W-:Y:S02]  /*6720*/  FSEL R162, R162, -INF , !P5 ;  /* 0xff800000a2a27808 */ /* 0x000fe40006800000 */
[----:B------:R-:W-:Y:S02]  /*6730*/  ISETP.LT.OR P6, PT, R20, 0x21, P6 ;  /* 0x000000211400780c */ /* 0x000fe400037c1670 */
[----:B------:R-:W-:-:S02]  /*6740*/  ISETP.GT.AND P5, PT, R21, 0x19, P3 ;  /* 0x000000191500780c */ /* 0x000fc40001fa4270 */
[----:B------:R-:W-:Y:S02]  /*6750*/  FSEL R170, R170, -INF , !P6 ;  /* 0xff800000aaaa7808 */ /* 0x000fe40007000000 */
[----:B------:R-:W-:-:S04]  /*6760*/  ISETP.LT.OR P5, PT, R20, 0x1a, P5 ;  /* 0x0000001a1400780c */ /* 0x000fc80002fa1670 */
[----:B------:R-:W-:Y:S02]  /*6770*/  FSEL R167, R167, -INF , !P5 ;  /* 0xff800000a7a77808 */ /* 0x000fe40006800000 */
[----:B------:R-:W-:-:S04]  /*6780*/  ISETP.GT.AND P5, PT, R21, 0x28, P3 ;  /* 0x000000281500780c */ /* 0x000fc80001fa4270 */
[----:B------:R-:W-:-:S04]  /*6790*/  ISETP.LT.OR P5, PT, R20, 0x29, P5 ;  /* 0x000000291400780c */ /* 0x000fc80002fa1670 */
[----:B------:R-:W-:Y:S02]  /*67a0*/  FSEL R174, R174, -INF , !P5 ;  /* 0xff800000aeae7808 */ /* 0x000fe40006800000 */
[----:B-1----:R-:W-:Y:S02]  /*67b0*/  FMNMX.FTZ R15, R14, R13, !PT ;  /* 0x0000000d0e0f7209 */ /* 0x002fe40007810000 */
[----:B------:R-:W-:-:S03]  /*67c0*/  ISETP.GT.AND P5, PT, R21, 0x30, P3 ;  /* 0x000000301500780c */ /* 0x000fc60001fa4270 */
[----:B------:R-:W1:Y:S01]  /*67d0*/  SHFL.BFLY PT, R192, R15, 0x1, 0x1f ;  /* 0x0c201f000fc07f89 */ /* 0x000e6200000e0000 */
[----:B------:R-:W-:-:S04]  /*67e0*/  ISETP.LT.OR P5, PT, R20, 0x31, P5 ;  /* 0x000000311400780c */ /* 0x000fc80002fa1670 */
[----:B------:R-:W-:Y:S02]  /*67f0*/  FSEL R178, R178, -INF , !P5 ;  /* 0xff800000b2b27808 */ /* 0x000fe40006800000 */
[----:B------:R-:W-:-:S04]  /*6800*/  ISETP.GT.AND P5, PT, R21, 0x38, P3 ;  /* 0x000000381500780c */ /* 0x000fc80001fa4270 */
[----:B------:R-:W-:-:S04]  /*6810*/  ISETP.LT.OR P5, PT, R20, 0x39, P5 ;  /* 0x000000391400780c */ /* 0x000fc80002fa1670 */
[----:B------:R-:W-:Y:S02]  /*6820*/  FSEL R182, R182, -INF , !P5 ;  /* 0xff800000b6b67808 */ /* 0x000fe40006800000 */
[----:B-1----:R-:W-:Y:S02]  /*6830*/  FMNMX.FTZ R13, R15, R192, !PT ;  /* 0x000000c00f0d7209 */ /* 0x002fe40007810000 */
[----:B------:R-:W-:Y:S02]  /*6840*/  FSEL R15, R154, -INF , !P4 ;  /* 0xff8000009a0f7808 */ /* 0x000fe40006000000 */
[----:B------:R-:W-:Y:S01]  /*6850*/  ISETP.GT.AND P4, PT, R21, 0x18, P3 ;  /* 0x000000181500780c */ /* 0x000fe20001f84270 */
[----:B------:R-:W-:Y:S01]  /*6860*/  FMUL.FTZ R154, R13, UR10 ;  /* 0x0000000a0d9a7c20 */ /* 0x000fe20008410000 */
[----:B------:R-:W-:Y:S02]  /*6870*/  FMNMX.FTZ R14, R15, R8, !PT ;  /* 0x000000080f0e7209 */ /* 0x000fe40007810000 */
[----:B------:R-:W-:-:S02]  /*6880*/  ISETP.LT.OR P4, PT, R20, 0x19, P4 ;  /* 0x000000191400780c */ /* 0x000fc40002781670 */
[----:B------:R-:W-:Y:S02]  /*6890*/  FMNMX.FTZ R193, R155, R14, !PT ;  /* 0x0000000e9bc17209 */ /* 0x000fe40007810000 */
[----:B------:R-:W-:Y:S02]  /*68a0*/  FSETP.NEU.FTZ.AND P6, PT, R13, -INF , PT ;  /* 0xff8000000d00780b */ /* 0x000fe40003fdd000 */
[----:B------:R-:W-:Y:S02]  /*68b0*/  FMNMX.FTZ R14, R158, R193, !PT ;  /* 0x000000c19e0e7209 */ /* 0x000fe40007810000 */
[----:B------:R-:W-:Y:S02]  /*68c0*/  FSEL R166, R166, -INF , !P4 ;  /* 0xff800000a6a67808 */ /* 0x000fe40006000000 */
[----:B------:R-:W-:Y:S02]  /*68d0*/  FMNMX.FTZ R193, R159, R14, !PT ;  /* 0x0000000e9fc17209 */ /* 0x000fe40007810000 */
[----:B------:R-:W-:-:S02]  /*68e0*/  ISETP.GT.AND P4, PT, R21, 0x21, P3 ;  /* 0x000000211500780c */ /* 0x000fc40001f84270 */
[----:B------:R-:W-:Y:S02]  /*68f0*/  FMNMX.FTZ R14, R162, R193, !PT ;  /* 0x000000c1a20e7209 */ /* 0x000fe40007810000 */
[----:B------:R-:W-:Y:S02]  /*6900*/  ISETP.LT.OR P4, PT, R20, 0x22, P4 ;  /* 0x000000221400780c */ /* 0x000fe40002781670 */
[----:B------:R-:W-:Y:S02]  /*6910*/  FMNMX.FTZ R193, R163, R14, !PT ;  /* 0x0000000ea3c17209 */ /* 0x000fe40007810000 */
[----:B------:R-:W-:Y:S02]  /*6920*/  FSEL R14, R154, RZ, P6 ;  /* 0x000000ff9a0e7208 */ /* 0x000fe40003000000 */
[----:B------:R-:W-:Y:S02]  /*6930*/  FMNMX.FTZ R154, R166, R193, !PT ;  /* 0x000000c1a69a7209 */ /* 0x000fe40007810000 */
[----:B------:R-:W-:Y:S01]  /*6940*/  FSEL R171, R171, -INF , !P4 ;  /* 0xff800000abab7808 */ /* 0x000fe20006000000 */
[--C-:B------:R-:W-:Y:S01]  /*6950*/  FFMA.FTZ R152, R152, UR10, -R14.reuse ;  /* 0x0000000a98987c23 */ /* 0x100fe2000801080e */
[----:B------:R-:W-:Y:S01]  /*6960*/  FMNMX.FTZ R193, R167, R154, !PT ;  /* 0x0000009aa7c17209 */ /* 0x000fe20007810000 */
[----:B------:R-:W-:Y:S01]  /*6970*/  FFMA.FTZ R153, R153, UR10, -R14 ;  /* 0x0000000a99997c23 */ /* 0x000fe2000801080e */
[----:B------:R-:W-:-:S02]  /*6980*/  ISETP.GT.AND P4, PT, R21, 0x29, P3 ;  /* 0x000000291500780c */ /* 0x000fc40001f84270 */
[----:B------:R-:W-:Y:S01]  /*6990*/  FMNMX.FTZ R154, R170, R193, !PT ;  /* 0x000000c1aa9a7209 */ /* 0x000fe20007810000 */
[----:B------:R-:W-:Y:S01]  /*69a0*/  MUFU.EX2 R152, R152 ;  /* 0x0000009800987308 */ /* 0x000fe20000000800 */
[----:B------:R-:W-:Y:S02]  /*69b0*/  ISETP.LT.OR P4, PT, R20, 0x2a, P4 ;  /* 0x0000002a1400780c */ /* 0x000fe40002781670 */
[----:B------:R-:W-:Y:S02]  /*69c0*/  FMNMX.FTZ R193, R171, R154, !PT ;  /* 0x0000009aabc17209 */ /* 0x000fe40007810000 */
[----:B------:R-:W-:Y:S02]  /*69d0*/  FSEL R175, R175, -INF , !P4 ;  /* 0xff800000afaf7808 */ /* 0x000fe40006000000 */
[C---:B------:R-:W-:Y:S01]  /*69e0*/  ISETP.GT.AND P4, PT, R21.reuse, 0x31, P3 ;  /* 0x000000311500780c */ /* 0x040fe20001f84270 */
[----:B------:R-:W-:Y:S01]  /*69f0*/  MUFU.EX2 R153, R153 ;  /* 0x0000009900997308 */ /* 0x000fe20000000800 */
[----:B------:R-:W-:Y:S01]  /*6a00*/  FMNMX.FTZ R154, R174, R193, !PT ;  /* 0x000000c1ae9a7209 */ /* 0x000fe20007810000 */
[----:B------:R-:W-:Y:S01]  /*6a10*/  FFMA.FTZ R193, R156, UR10, -R14 ;  /* 0x0000000a9cc17c23 */ /* 0x000fe2000801080e */
[----:B------:R-:W-:-:S02]  /*6a20*/  ISETP.GT.AND P3, PT, R21, 0x39, P3 ;  /* 0x000000391500780c */ /* 0x000fc40001f64270 */
[----:B------:R-:W-:Y:S02]  /*6a30*/  ISETP.LT.OR P4, PT, R20, 0x32, P4 ;  /* 0x000000321400780c */ /* 0x000fe40002781670 */
[----:B------:R-:W-:Y:S02]  /*6a40*/  FMNMX.FTZ R21, R175, R154, !PT ;  /* 0x0000009aaf157209 */ /* 0x000fe40007810000 */
[----:B------:R-:W-:Y:S01]  /*6a50*/  FSEL R179, R179, -INF , !P4 ;  /* 0xff800000b3b37808 */ /* 0x000fe20006000000 */
[----:B------:R1:W-:Y:S01]  /*6a60*/  MUFU.EX2 R154, R193 ;  /* 0x000000c1009a7308 */ /* 0x0003e20000000800 */
[----:B------:R-:W-:Y:S01]  /*6a70*/  FMNMX.FTZ R156, R178, R21, !PT ;  /* 0x00000015b29c7209 */ /* 0x000fe20007810000 */
[--C-:B------:R-:W-:Y:S01]  /*6a80*/  FFMA.FTZ R21, R157, UR10, -R14.reuse ;  /* 0x0000000a9d157c23 */ /* 0x100fe2000801080e */
[----:B------:R-:W-:Y:S02]  /*6a90*/  ISETP.LT.OR P3, PT, R20, 0x3a, P3 ;  /* 0x0000003a1400780c */ /* 0x000fe40001f61670 */
[----:B------:R-:W-:Y:S01]  /*6aa0*/  FMNMX.FTZ R157, R179, R156, !PT ;  /* 0x0000009cb39d7209 */ /* 0x000fe20007810000 */
[--C-:B------:R-:W-:Y:S01]  /*6ab0*/  FFMA.FTZ R156, R160, UR10, -R14.reuse ;  /* 0x0000000aa09c7c23 */ /* 0x100fe2000801080e */
[----:B------:R-:W-:Y:S01]  /*6ac0*/  FSEL R183, R183, -INF , !P3 ;  /* 0xff800000b7b77808 */ /* 0x000fe20005800000 */
[--C-:B------:R-:W-:Y:S01]  /*6ad0*/  FFMA.FTZ R160, R168, UR10, -R14.reuse ;  /* 0x0000000aa8a07c23 */ /* 0x100fe2000801080e */
[----:B------:R-:W-:Y:S01]  /*6ae0*/  FMNMX.FTZ R20, R182, R157, !PT ;  /* 0x0000009db6147209 */ /* 0x000fe20007810000 */
[--C-:B------:R-:W-:Y:S01]  /*6af0*/  FFMA.FTZ R157, R161, UR10, -R14.reuse ;  /* 0x0000000aa19d7c23 */ /* 0x100fe2000801080e */
[--C-:B------:R-:W-:Y:S01]  /*6b00*/  FFMA.FTZ R161, R165, UR10, -R14.reuse ;  /* 0x0000000aa5a17c23 */ /* 0x100fe2000801080e */
[--C-:B------:R-:W-:Y:S01]  /*6b10*/  FFMA.FTZ R165, R169, UR10, -R14.reuse ;  /* 0x0000000aa9a57c23 */ /* 0x100fe2000801080e */
[----:B------:R-:W-:Y:S01]  /*6b20*/  FMNMX.FTZ R192, R183, R20, !PT ;  /* 0x00000014b7c07209 */ /* 0x000fe20007810000 */
[--C-:B------:R-:W-:Y:S01]  /*6b30*/  FFMA.FTZ R20, R164, UR10, -R14.reuse ;  /* 0x0000000aa4147c23 */ /* 0x100fe2000801080e */
[--C-:B------:R-:W-:Y:S01]  /*6b40*/  FFMA.FTZ R164, R172, UR10, -R14.reuse ;  /* 0x0000000aaca47c23 */ /* 0x100fe2000801080e */
[----:B------:R-:W-:Y:S01]  /*6b50*/  FSEL R172, R13, RZ, P6 ;  /* 0x000000ff0dac7208 */ /* 0x000fe20003000000 */
[----:B------:R-:W-:Y:S01]  /*6b60*/  MUFU.EX2 R21, R21 ;  /* 0x0000001500157308 */ /* 0x000fe20000000800 */
[----:B-1----:R-:W1:Y:S01]  /*6b70*/  SHFL.BFLY PT, R193, R192, 0x2, 0x1f ;  /* 0x0c401f00c0c17f89 */ /* 0x002e6200000e0000 */
[--C-:B------:R-:W-:Y:S01]  /*6b80*/  FFMA.FTZ R169, R173, UR10, -R14.reuse ;  /* 0x0000000aada97c23 */ /* 0x100fe2000801080e */
[----:B------:R-:W-:Y:S01]  /*6b90*/  FFMA.FTZ R173, R177, UR10, -R14 ;  /* 0x0000000ab1ad7c23 */ /* 0x000fe2000801080e */
[----:B------:R-:W-:Y:S01]  /*6ba0*/  FADD.FTZ R172, -R172, R7 ;  /* 0x00000007acac7221 */ /* 0x000fe20000010100 */
[----:B------:R-:W-:-:S03]  /*6bb0*/  IMAD.MOV R177, RZ, RZ, -R17 ;  /* 0x000000ffffb17224 */ /* 0x000fc600078e0a11 */
[----:B------:R-:W-:Y:S01]  /*6bc0*/  FMUL.FTZ R7, R172, UR10 ;  /* 0x0000000aac077c20 */ /* 0x000fe20008410000 */
[--C-:B------:R-:W-:Y:S01]  /*6bd0*/  FFMA.FTZ R172, R176, UR10, -R14.reuse ;  /* 0x0000000ab0ac7c23 */ /* 0x100fe2000801080e */
[----:B------:R-:W-:Y:S01]  /*6be0*/  MUFU.EX2 R156, R156 ;  /* 0x0000009c009c7308 */ /* 0x000fe20000000800 */
[--C-:B------:R-:W-:Y:S01]  /*6bf0*/  FFMA.FTZ R176, R180, UR10, -R14.reuse ;  /* 0x0000000ab4b07c23 */ /* 0x100fe2000801080e */
[----:B------:R-:W-:Y:S01]  /*6c00*/  ISETP.NE.AND P3, PT, R2, R177, PT ;  /* 0x000000b10200720c */ /* 0x000fe20003f65270 */
[----:B------:R-:W-:-:S05]  /*6c10*/  FFMA.FTZ R177, R181, UR10, -R14 ;  /* 0x0000000ab5b17c23 */ /* 0x000fca000801080e */
[----:B------:R-:W3:Y:S01]  /*6c20*/  MUFU.EX2 R7, R7 ;  /* 0x0000000700077308 */ /* 0x000ee20000000800 */
[----:B-1----:R-:W-:-:S07]  /*6c30*/  FMNMX.FTZ R193, R192, R193, !PT ;  /* 0x000000c1c0c17209 */ /* 0x002fce0007810000 */
[----:B------:R-:W1:Y:S01]  /*6c40*/  MUFU.EX2 R157, R157 ;  /* 0x0000009d009d7308 */ /* 0x000e620000000800 */
[----:B------:R-:W4:Y:S07]  /*6c50*/  SHFL.BFLY PT, R168, R193, 0x1, 0x1f ;  /* 0x0c201f00c1a87f89 */ /* 0x000f2e00000e0000 */
[----:B------:R-:W5:Y:S01]  /*6c60*/  MUFU.EX2 R20, R20 ;  /* 0x0000001400147308 */ /* 0x000f620000000800 */
[----:B---3--:R-:W-:Y:S01]  /*6c70*/  FFMA.FTZ R180, R7, R5, R152 ;  /* 0x0000000507b47223 */ /* 0x008fe20000010098 */
[----:B------:R-:W-:Y:S01]  /*6c80*/  F2FP.BF16.F32.PACK_AB R152, R153, R152 ;  /* 0x000000989998723e */ /* 0x000fe200000010ff */
[-C--:B------:R-:W-:Y:S01]  /*6c90*/  FMUL.FTZ R24, R24, R7.reuse ;  /* 0x0000000718187220 */ /* 0x080fe20000410000 */
[-C--:B------:R-:W-:Y:S01]  /*6ca0*/  FMUL.FTZ R25, R25, R7.reuse ;  /* 0x0000000719197220 */ /* 0x080fe20000410000 */
[----:B------:R-:W-:Y:S01]  /*6cb0*/  FADD.FTZ R181, R153, R180 ;  /* 0x000000b499b57221 */ /* 0x000fe20000010000 */
[-C--:B------:R-:W-:Y:S01]  /*6cc0*/  FMUL.FTZ R28, R28, R7.reuse ;  /* 0x000000071c1c7220 */ /* 0x080fe20000410000 */
[-C--:B------:R-:W-:Y:S01]  /*6cd0*/  FMUL.FTZ R29, R29, R7.reuse ;  /* 0x000000071d1d7220 */ /* 0x080fe20000410000 */
[----:B------:R-:W3:Y:S01]  /*6ce0*/  MUFU.EX2 R161, R161 ;  /* 0x000000a100a17308 */ /* 0x000ee20000000800 */
[----:B------:R-:W-:Y:S01]  /*6cf0*/  FADD.FTZ R14, R154, R181 ;  /* 0x000000b59a0e7221 */ /* 0x000fe20000010000 */
[----:B------:R-:W-:Y:S01]  /*6d00*/  F2FP.BF16.F32.PACK_AB R154, R21, R154 ;  /* 0x0000009a159a723e */ /* 0x000fe200000010ff */
[-C--:B------:R-:W-:Y:S01]  /*6d10*/  FMUL.FTZ R32, R32, R7.reuse ;  /* 0x0000000720207220 */ /* 0x080fe20000410000 */
[-C--:B------:R-:W-:Y:S01]  /*6d20*/  FMUL.FTZ R33, R33, R7.reuse ;  /* 0x0000000721217220 */ /* 0x080fe20000410000 */
[----:B------:R-:W-:Y:S01]  /*6d30*/  FADD.FTZ R181, R21, R14 ;  /* 0x0000000e15b57221 */ /* 0x000fe20000010000 */
[-C--:B------:R-:W-:Y:S01]  /*6d40*/  FMUL.FTZ R36, R36, R7.reuse ;  /* 0x0000000724247220 */ /* 0x080fe20000410000 */
[-C--:B------:R-:W-:Y:S01]  /*6d50*/  FMUL.FTZ R37, R37, R7.reuse ;  /* 0x0000000725257220 */ /* 0x080fe20000410000 */
[----:B------:R-:W2:Y:S01]  /*6d60*/  MUFU.EX2 R160, R160 ;  /* 0x000000a000a07308 */ /* 0x000ea20000000800 */
[----:B------:R-:W-:Y:S01]  /*6d70*/  FADD.FTZ R180, R156, R181 ;  /* 0x000000b59cb47221 */ /* 0x000fe20000010000 */
[----:B-1----:R-:W-:Y:S01]  /*6d80*/  F2FP.BF16.F32.PACK_AB R156, R157, R156 ;  /* 0x0000009c9d9c723e */ /* 0x002fe200000010ff */
[-C--:B------:R-:W-:Y:S01]  /*6d90*/  FMUL.FTZ R40, R40, R7.reuse ;  /* 0x0000000728287220 */ /* 0x080fe20000410000 */
[----:B----4-:R-:W-:Y:S01]  /*6da0*/  FMNMX.FTZ R168, R193, R168, !PT ;  /* 0x000000a8c1a87209 */ /* 0x010fe20007810000 */
[----:B------:R-:W-:Y:S01]  /*6db0*/  FADD.FTZ R181, R157, R180 ;  /* 0x000000b49db57221 */ /* 0x000fe20000010000 */
[----:B------:R-:W-:Y:S01]  /*6dc0*/  MOV R193, UR39 ;  /* 0x0000002700c17c02 */ /* 0x000fe20008000f00 */
[----:B------:R-:W-:Y:S01]  /*6dd0*/  FMUL.FTZ R41, R41, R7 ;  /* 0x0000000729297220 */ /* 0x000fe20000410000 */
[----:B------:R-:W1:Y:S01]  /*6de0*/  MUFU.EX2 R165, R165 ;  /* 0x000000a500a57308 */ /* 0x000e620000000800 */
[C---:B------:R-:W-:Y:S01]  /*6df0*/  FMUL.FTZ R5, R168.reuse, UR10 ;  /* 0x0000000aa8057c20 */ /* 0x040fe20008410000 */
[----:B------:R-:W-:Y:S01]  /*6e00*/  FSETP.NEU.FTZ.AND P4, PT, R168, -INF , PT ;  /* 0xff800000a800780b */ /* 0x000fe20003f9d000 */
[----:B------:R-:W-:-:S02]  /*6e10*/  @!P3 IMAD R14, R193, 0x40, R16 ;  /* 0x00000040c10eb824 */ /* 0x000fc400078e0210 */
[-C--:B------:R-:W-:Y:S01]  /*6e20*/  FMUL.FTZ R44, R44, R7.reuse ;  /* 0x000000072c2c7220 */ /* 0x080fe20000410000 */
[-C--:B------:R-:W-:Y:S01]  /*6e30*/  FMUL.FTZ R45, R45, R7.reuse ;  /* 0x000000072d2d7220 */ /* 0x080fe20000410000 */
[----:B------:R-:W-:Y:S01]  /*6e40*/  FSEL R192, R5, RZ, P4 ;  /* 0x000000ff05c07208 */ /* 0x000fe20002000000 */
[-C--:B------:R-:W-:Y:S01]  /*6e50*/  FMUL.FTZ R48, R48, R7.reuse ;  /* 0x0000000730307220 */ /* 0x080fe20000410000 */
[----:B------:R-:W4:Y:S01]  /*6e60*/  MUFU.EX2 R164, R164 ;  /* 0x000000a400a47308 */ /* 0x000f220000000800 */
[----:B------:R-:W-:Y:S01]  /*6e70*/  @!P3 LEA R180, R14, UR48, 0x2 ;  /* 0x000000300eb4bc11 */ /* 0x000fe2000f8e10ff */
[----:B-----5:R-:W-:Y:S01]  /*6e80*/  FADD.FTZ R14, R20, R181 ;  /* 0x000000b5140e7221 */ /* 0x020fe20000010000 */
[----:B------:R-:W-:Y:S01]  /*6e90*/  FSEL R5, R168, RZ, P4 ;  /* 0x000000ffa8057208 */ /* 0x000fe20002000000 */
[--C-:B------:R-:W-:Y:S01]  /*6ea0*/  FFMA.FTZ R181, R162, UR10, -R192.reuse ;  /* 0x0000000aa2b57c23 */ /* 0x100fe200080108c0 */
[----:B------:R-:W-:Y:S01]  /*6eb0*/  FFMA.FTZ R15, R15, UR10, -R192 ;  /* 0x0000000a0f0f7c23 */ /* 0x000fe200080108c0 */
[----:B---3--:R-:W-:Y:S01]  /*6ec0*/  FADD.FTZ R195, R161, R14 ;  /* 0x0000000ea1c37221 */ /* 0x008fe20000010000 */
[----:B------:R-:W-:Y:S01]  /*6ed0*/  FFMA.FTZ R155, R155, UR10, -R192 ;  /* 0x0000000a9b9b7c23 */ /* 0x000fe200080108c0 */
[----:B------:R-:W3:Y:S01]  /*6ee0*/  MUFU.EX2 R169, R169 ;  /* 0x000000a900a97308 */ /* 0x000ee20000000800 */
[----:B------:R-:W-:Y:S01]  /*6ef0*/  FADD.FTZ R5, -R5, R8 ;  /* 0x0000000805057221 */ /* 0x000fe20000010100 */
[----:B--2---:R-:W-:Y:S01]  /*6f00*/  FADD.FTZ R162, R160, R195 ;  /* 0x000000c3a0a27221 */ /* 0x004fe20000010000 */
[--C-:B------:R-:W-:Y:S01]  /*6f10*/  FFMA.FTZ R158, R158, UR10, -R192.reuse ;  /* 0x0000000a9e9e7c23 */ /* 0x100fe200080108c0 */
[----:B------:R-:W-:Y:S01]  /*6f20*/  FFMA.FTZ R159, R159, UR10, -R192 ;  /* 0x0000000a9f9f7c23 */ /* 0x000fe200080108c0 */
[----:B------:R-:W-:Y:S01]  /*6f30*/  FMUL.FTZ R5, R5, UR10 ;  /* 0x0000000a05057c20 */ /* 0x000fe20008410000 */
[----:B-1----:R-:W-:Y:S01]  /*6f40*/  FADD.FTZ R197, R165, R162 ;  /* 0x000000a2a5c57221 */ /* 0x002fe20000010000 */
[--C-:B------:R-:W-:Y:S01]  /*6f50*/  FFMA.FTZ R194, R170, UR10, -R192.reuse ;  /* 0x0000000aaac27c23 */ /* 0x100fe200080108c0 */
[----:B------:R-:W1:Y:S01]  /*6f60*/  MUFU.EX2 R172, R172 ;  /* 0x000000ac00ac7308 */ /* 0x000e620000000800 */
[--C-:B------:R-:W-:Y:S01]  /*6f70*/  FFMA.FTZ R163, R163, UR10, -R192.reuse ;  /* 0x0000000aa3a37c23 */ /* 0x100fe200080108c0 */
[----:B----4-:R-:W-:Y:S01]  /*6f80*/  FADD.FTZ R162, R164, R197 ;  /* 0x000000c5a4a27221 */ /* 0x010fe20000010000 */
[--C-:B------:R-:W-:Y:S01]  /*6f90*/  FFMA.FTZ R193, R166, UR10, -R192.reuse ;  /* 0x0000000aa6c17c23 */ /* 0x100fe200080108c0 */
[--C-:B------:R-:W-:Y:S01]  /*6fa0*/  FFMA.FTZ R167, R167, UR10, -R192.reuse ;  /* 0x0000000aa7a77c23 */ /* 0x100fe200080108c0 */
[--C-:B------:R-:W-:Y:S01]  /*6fb0*/  FFMA.FTZ R171, R171, UR10, -R192.reuse ;  /* 0x0000000aabab7c23 */ /* 0x100fe200080108c0 */
[--C-:B------:R-:W-:Y:S01]  /*6fc0*/  FFMA.FTZ R195, R174, UR10, -R192.reuse ;  /* 0x0000000aaec37c23 */ /* 0x100fe200080108c0 */
[--C-:B------:R-:W-:Y:S01]  /*6fd0*/  FFMA.FTZ R175, R175, UR10, -R192.reuse ;  /* 0x0000000aafaf7c23 */ /* 0x100fe200080108c0 */
[----:B------:R-:W2:Y:S01]  /*6fe0*/  MUFU.EX2 R173, R173 ;  /* 0x000000ad00ad7308 */ /* 0x000ea20000000800 */
[----:B------:R-:W-:Y:S01]  /*6ff0*/  @!P3 STS [R180+0x28800], R7 ;  /* 0x02880007b400b388 */ /* 0x000fe20000000800 */
[--C-:B------:R-:W-:Y:S01]  /*7000*/  FFMA.FTZ R178, R178, UR10, -R192.reuse ;  /* 0x0000000ab2b27c23 */ /* 0x100fe200080108c0 */
[----:B------:R-:W-:Y:S01]  /*7010*/  F2FP.BF16.F32.PACK_AB R160, R165, R160 ;  /* 0x000000a0a5a0723e */ /* 0x000fe200000010ff */
[--C-:B------:R-:W-:Y:S01]  /*7020*/  FFMA.FTZ R179, R179, UR10, -R192.reuse ;  /* 0x0000000ab3b37c23 */ /* 0x100fe200080108c0 */
[--C-:B------:R-:W-:Y:S01]  /*7030*/  FFMA.FTZ R182, R182, UR10, -R192.reuse ;  /* 0x0000000ab6b67c23 */ /* 0x100fe200080108c0 */
[----:B------:R-:W-:Y:S01]  /*7040*/  FFMA.FTZ R183, R183, UR10, -R192 ;  /* 0x0000000ab7b77c23 */ /* 0x000fe200080108c0 */
        /* <DEDUP_REMOVED lines=17> */
[----:B------:R3:W4:Y:S01]  /*7160*/  MUFU.EX2 R14, R5 ;  /* 0x00000005000e7308 */ /* 0x0007220000000800 */
        /* <DEDUP_REMOVED lines=12> */
[----:B-1----:R-:W-:Y:S01]  /*7230*/  FADD.FTZ R162, R172, R5 ;  /* 0x00000005aca27221 */ /* 0x002fe20000010000 */
[-C--:B------:R-:W-:Y:S01]  /*7240*/  FMUL.FTZ R100, R100, R7.reuse ;  /* 0x0000000764647220 */ /* 0x080fe20000410000 */
[-C--:B------:R-:W-:Y:S01]  /*7250*/  FMUL.FTZ R101, R101, R7.reuse ;  /* 0x0000000765657220 */ /* 0x080fe20000410000 */
[----:B------:R-:W1:Y:S01]  /*7260*/  MUFU.EX2 R8, R155 ;  /* 0x0000009b00087308 */ /* 0x000e620000000800 */
[----:B--2---:R-:W-:Y:S01]  /*7270*/  FADD.FTZ R5, R173, R162 ;  /* 0x000000a2ad057221 */ /* 0x004fe20000010000 */
[----:B----4-:R-:W-:Y:S01]  /*7280*/  FFMA.FTZ R21, R14, R4, R15 ;  /* 0x000000040e157223 */ /* 0x010fe2000001000f */
[----:B------:R-:W-:Y:S01]  /*7290*/  F2FP.BF16.F32.PACK_AB R162, R169, R164 ;  /* 0x000000a4a9a2723e */ /* 0x000fe200000010ff */
[----:B------:R2:W-:Y:S01]  /*72a0*/  @!P3 STS [R180+0x28820], R14 ;  /* 0x0288200eb400b388 */ /* 0x0005e20000000800 */
[----:B------:R-:W-:Y:S01]  /*72b0*/  F2FP.BF16.F32.PACK_AB R164, R173, R172 ;  /* 0x000000acada4723e */ /* 0x000fe200000010ff */
[-C--:B------:R-:W-:Y:S01]  /*72c0*/  FMUL.FTZ R104, R104, R7.reuse ;  /* 0x0000000768687220 */ /* 0x080fe20000410000 */
[-C--:B------:R-:W-:Y:S01]  /*72d0*/  FMUL.FTZ R105, R105, R7.reuse ;  /* 0x0000000769697220 */ /* 0x080fe20000410000 */
[----:B------:R3:W4:Y:S01]  /*72e0*/  MUFU.EX2 R155, R158 ;  /* 0x0000009e009b7308 */ /* 0x0007220000000800 */
[----:B-----5:R-:W-:Y:S01]  /*72f0*/  F2FP.BF16.F32.PACK_AB R166, R177, R176 ;  /* 0x000000b0b1a6723e */ /* 0x020fe200000010ff */
[-C--:B------:R-:W-:Y:S01]  /*7300*/  FMUL.FTZ R108, R108, R7.reuse ;  /* 0x000000076c6c7220 */ /* 0x080fe20000410000 */
[-C--:B------:R-:W-:Y:S01]  /*7310*/  FMUL.FTZ R109, R109, R7.reuse ;  /* 0x000000076d6d7220 */ /* 0x080fe20000410000 */
[-C--:B------:R-:W-:Y:S01]  /*7320*/  FMUL.FTZ R112, R112, R7.reuse ;  /* 0x0000000770707220 */ /* 0x080fe20000410000 */
[-C--:B------:R-:W-:Y:S01]  /*7330*/  FMUL.FTZ R113, R113, R7.reuse ;  /* 0x0000000771717220 */ /* 0x080fe20000410000 */
[-C--:B------:R-:W-:Y:S01]  /*7340*/  FMUL.FTZ R116, R116, R7.reuse ;  /* 0x0000000774747220 */ /* 0x080fe20000410000 */
[----:B------:R-:W-:Y:S01]  /*7350*/  FMUL.FTZ R117, R117, R7 ;  /* 0x0000000775757220 */ /* 0x000fe20000410000 */
[----:B------:R-:W5:Y:S01]  /*7360*/  MUFU.EX2 R170, R159 ;  /* 0x0000009f00aa7308 */ /* 0x000f620000000800 */
[----:B---3--:R-:W-:Y:S01]  /*7370*/  F2FP.BF16.F32.PACK_AB R158, R161, R20 ;  /* 0x00000014a19e723e */ /* 0x008fe200000010ff */
[----:B------:R-:W-:Y:S01]  /*7380*/  FADD.FTZ R20, R176, R5 ;  /* 0x00000005b0147221 */ /* 0x000fe20000010000 */
[C---:B-1----:R-:W-:Y:S01]  /*7390*/  FADD.FTZ R4, R8.reuse, R21 ;  /* 0x0000001508047221 */ /* 0x042fe20000010000 */
[----:B------:R-:W-:Y:S01]  /*73a0*/  F2FP.BF16.F32.PACK_AB R153, R8, R15 ;  /* 0x0000000f0899723e */ /* 0x000fe200000010ff */
[-C--:B------:R-:W-:Y:S01]  /*73b0*/  FMUL.FTZ R120, R120, R7.reuse ;  /* 0x0000000778787220 */ /* 0x080fe20000410000 */
[----:B------:R-:W-:Y:S01]  /*73c0*/  FADD.FTZ R5, R177, R20 ;  /* 0x00000014b1057221 */ /* 0x000fe20000010000 */
        /* <DEDUP_REMOVED lines=8> */
[----:B------:R-:W-:Y:S01]  /*7450*/  FMUL.FTZ R133, R133, R7 ;  /* 0x0000000785857220 */ /* 0x000fe20000410000 */
[----:B------:R-:W3:Y:S01]  /*7460*/  MUFU.EX2 R20, R163 ;  /* 0x000000a300147308 */ /* 0x000ee20000000800 */
[C---:B-----5:R-:W-:Y:S01]  /*7470*/  FADD.FTZ R176, R170.reuse, R21 ;  /* 0x00000015aab07221 */ /* 0x060fe20000010000 */
        /* <DEDUP_REMOVED lines=8> */
[----:B-1----:R-:W-:Y:S01]  /*7500*/  FADD.FTZ R21, R157, R176 ;  /* 0x000000b09d157221 */ /* 0x002fe20000010000 */
[-C--:B------:R-:W-:Y:S01]  /*7510*/  FMUL.FTZ R145, R145, R7.reuse ;  /* 0x0000000791917220 */ /* 0x080fe20000410000 */
[-C--:B------:R-:W-:Y:S01]  /*7520*/  FMUL.FTZ R148, R148, R7.reuse ;  /* 0x0000000794947220 */ /* 0x080fe20000410000 */
[----:B------:R-:W-:Y:S01]  /*7530*/  FMUL.FTZ R149, R149, R7 ;  /* 0x0000000795957220 */ /* 0x000fe20000410000 */
        /* <DEDUP_REMOVED lines=8> */
[-C--:B------:R-:W-:Y:S01]  /*75c0*/  FMUL.FTZ R35, R35, R14.reuse ;  /* 0x0000000e23237220 */ /* 0x080fe20000410000 */
[-C--:B------:R-:W-:Y:S01]  /*75d0*/  FMUL.FTZ R38, R38, R14.reuse ;  /* 0x0000000e26267220 */ /* 0x080fe20000410000 */
[-C--:B------:R-:W-:Y:S01]  /*75e0*/  FMUL.FTZ R39, R39, R14.reuse ;  /* 0x0000000e27277220 */ /* 0x080fe20000410000 */
[----:B------:R-:W1:Y:S01]  /*75f0*/  MUFU.EX2 R161, R194 ;  /* 0x000000c200a17308 */ /* 0x000e620000000800 */
[----:B----4-:R-:W-:Y:S01]  /*7600*/  FADD.FTZ R21, R159, R176 ;  /* 0x000000b09f157221 */ /* 0x010fe20000010000 */
[----:B------:R3:W-:Y:S01]  /*7610*/  STSM.16.M88.4 [R18+0x26800], R152 ;  /* 0x0268009812007844 */ /* 0x0007e20000000200 */
[-C--:B------:R-:W-:Y:S01]  /*7620*/  FMUL.FTZ R42, R42, R14.reuse ;  /* 0x0000000e2a2a7220 */ /* 0x080fe20000410000 */
[-C--:B------:R-:W-:Y:S01]  /*7630*/  FMUL.FTZ R43, R43, R14.reuse ;  /* 0x0000000e2b2b7220 */ /* 0x080fe20000410000 */
[-C--:B------:R-:W-:Y:S01]  /*7640*/  FMUL.FTZ R46, R46, R14.reuse ;  /* 0x0000000e2e2e7220 */ /* 0x080fe20000410000 */
[-C--:B------:R-:W-:Y:S01]  /*7650*/  FMUL.FTZ R47, R47, R14.reuse ;  /* 0x0000000e2f2f7220 */ /* 0x080fe20000410000 */
[-C--:B------:R-:W-:Y:S01]  /*7660*/  FMUL.FTZ R50, R50, R14.reuse ;  /* 0x0000000e32327220 */ /* 0x080fe20000410000 */
[----:B------:R-:W4:Y:S01]  /*7670*/  MUFU.EX2 R174, R171 ;  /* 0x000000ab00ae7308 */ /* 0x000f220000000800 */
[C---:B--2---:R-:W-:Y:S01]  /*7680*/  FADD.FTZ R180, R172.reuse, R21 ;  /* 0x00000015acb47221 */ /* 0x044fe20000010000 */
[----:B------:R-:W-:Y:S01]  /*7690*/  F2FP.BF16.F32.PACK_AB R159, R172, R159 ;  /* 0x0000009fac9f723e */ /* 0x000fe200000010ff */
[-C--:B------:R-:W-:Y:S01]  /*76a0*/  FMUL.FTZ R51, R51, R14.reuse ;  /* 0x0000000e33337220 */ /* 0x080fe20000410000 */
[-C--:B------:R-:W-:Y:S01]  /*76b0*/  FMUL.FTZ R54, R54, R14.reuse ;  /* 0x0000000e36367220 */ /* 0x080fe20000410000 */
[-C--:B------:R-:W-:Y:S01]  /*76c0*/  FMUL.FTZ R55, R55, R14.reuse ;  /* 0x0000000e37377220 */ /* 0x080fe20000410000 */
[-C--:B------:R-:W-:Y:S01]  /*76d0*/  FMUL.FTZ R58, R58, R14.reuse ;  /* 0x0000000e3a3a7220 */ /* 0x080fe20000410000 */
[----:B------:R3:W-:Y:S01]  /*76e0*/  STSM.16.M88.4 [R23], R156 ;  /* 0x0000009c17007844 */ /* 0x0007e20000000200 */
[----:B------:R-:W2:Y:S01]  /*76f0*/  MUFU.EX2 R163, R195 ;  /* 0x000000c300a37308 */ /* 0x000ea20000000800 */
        /* <DEDUP_REMOVED lines=8> */
[----:B----4-:R-:W-:Y:S01]  /*7780*/  F2FP.BF16.F32.PACK_AB R161, R174, R161 ;  /* 0x000000a1aea1723e */ /* 0x010fe200000010ff */
[-C--:B------:R-:W-:Y:S01]  /*7790*/  FMUL.FTZ R71, R71, R14.reuse ;  /* 0x0000000e47477220 */ /* 0x080fe20000410000 */
[-C--:B------:R-:W-:Y:S01]  /*77a0*/  FMUL.FTZ R74, R74, R14.reuse ;  /* 0x0000000e4a4a7220 */ /* 0x080fe20000410000 */
[-C--:B------:R-:W-:Y:S01]  /*77b0*/  FMUL.FTZ R75, R75, R14.reuse ;  /* 0x0000000e4b4b7220 */ /* 0x080fe20000410000 */
[-C--:B------:R-:W-:Y:S01]  /*77c0*/  FMUL.FTZ R78, R78, R14.reuse ;  /* 0x0000000e4e4e7220 */ /* 0x080fe20000410000 */
[-C--:B------:R-:W-:Y:S01]  /*77d0*/  FMUL.FTZ R79, R79, R14.reuse ;  /* 0x0000000e4f4f7220 */ /* 0x080fe20000410000 */
[-C--:B------:R-:W-:Y:S01]  /*77e0*/  FMUL.FTZ R82, R82, R14.reuse ;  /* 0x0000000e52527220 */ /* 0x080fe20000410000 */
[----:B------:R4:W5:Y:S01]  /*77f0*/  MUFU.EX2 R165, R178 ;  /* 0x000000b200a57308 */ /* 0x0009620000000800 */
[-C--:B------:R-:W-:Y:S01]  /*7800*/  FMUL.FTZ R83, R83, R14.reuse ;  /* 0x0000000e53537220 */ /* 0x080fe20000410000 */
        /* <DEDUP_REMOVED lines=8> */
[-C--:B------:R-:W-:Y:S01]  /*7890*/  FMUL.FTZ R98, R98, R14.reuse ;  /* 0x0000000e62627220 */ /* 0x080fe20000410000 */
[-C--:B------:R-:W-:Y:S01]  /*78a0*/  FMUL.FTZ R99, R99, R14.reuse ;  /* 0x0000000e63637220 */ /* 0x080fe20000410000 */
[-C--:B------:R-:W-:Y:S01]  /*78b0*/  FMUL.FTZ R102, R102, R14.reuse ;  /* 0x0000000e66667220 */ /* 0x080fe20000410000 */
[----:B--2---:R-:W-:Y:S01]  /*78c0*/  FADD.FTZ R21, R163, R178 ;  /* 0x000000b2a3157221 */ /* 0x004fe20000010000 */
[C---:B-1----:R-:W-:Y:S01]  /*78d0*/  F2FP.BF16.F32.PACK_AB R163, R4.reuse, R163 ;  /* 0x000000a304a3723e */ /* 0x042fe200000010ff */
[-C--:B------:R-:W-:Y:S01]  /*78e0*/  FMUL.FTZ R103, R103, R14.reuse ;  /* 0x0000000e67677220 */ /* 0x080fe20000410000 */
[----:B------:R-:W1:Y:S01]  /*78f0*/  MUFU.EX2 R167, R182 ;  /* 0x000000b600a77308 */ /* 0x000e620000000800 */
[----:B------:R-:W-:Y:S01]  /*7900*/  FADD.FTZ R180, R4, R21 ;  /* 0x0000001504b47221 */ /* 0x000fe20000010000 */
[-C--:B------:R-:W-:Y:S01]  /*7910*/  FMUL.FTZ R106, R106, R14.reuse ;  /* 0x0000000e6a6a7220 */ /* 0x080fe20000410000 */
[----:B------:R2:W-:Y:S01]  /*7920*/  STSM.16.M88.4 [R19], R160 ;  /* 0x000000a013007844 */ /* 0x0005e20000000200 */
[-C--:B------:R-:W-:Y:S01]  /*7930*/  FMUL.FTZ R107, R107, R14.reuse ;  /* 0x0000000e6b6b7220 */ /* 0x080fe20000410000 */
[----:B-----5:R-:W-:Y:S01]  /*7940*/  FADD.FTZ R21, R165, R180 ;  /* 0x000000b4a5157221 */ /* 0x020fe20000010000 */
[-C--:B------:R-:W-:Y:S01]  /*7950*/  FMUL.FTZ R110, R110, R14.reuse ;  /* 0x0000000e6e6e7220 */ /* 0x080fe20000410000 */
[-C--:B------:R-:W-:Y:S01]  /*7960*/  FMUL.FTZ R111, R111, R14.reuse ;  /* 0x0000000e6f6f7220 */ /* 0x080fe20000410000 */
[----:B------:R-:W4:Y:S01]  /*7970*/  MUFU.EX2 R178, R183 ;  /* 0x000000b700b27308 */ /* 0x000f220000000800 */
[C---:B---3--:R-:W-:Y:S01]  /*7980*/  FADD.FTZ R8, R176.reuse, R21 ;  /* 0x00000015b0087221 */ /* 0x048fe20000010000 */
[----:B------:R-:W-:Y:S01]  /*7990*/  F2FP.BF16.F32.PACK_AB R165, R176, R165 ;  /* 0x000000a5b0a5723e */ /* 0x000fe200000010ff */
[-C--:B------:R-:W-:Y:S01]  /*79a0*/  FMUL.FTZ R114, R114, R14.reuse ;  /* 0x0000000e72727220 */ /* 0x080fe20000410000 */
[-C--:B------:R-:W-:Y:S01]  /*79b0*/  FMUL.FTZ R115, R115, R14.reuse ;  /* 0x0000000e73737220 */ /* 0x080fe20000410000 */
[-C--:B------:R-:W-:Y:S01]  /*79c0*/  FMUL.FTZ R118, R118, R14.reuse ;  /* 0x0000000e76767220 */ /* 0x080fe20000410000 */
[-C--:B------:R-:W-:Y:S01]  /*79d0*/  FMUL.FTZ R119, R119, R14.reuse ;  /* 0x0000000e77777220 */ /* 0x080fe20000410000 */
[-C--:B------:R-:W-:Y:S01]  /*79e0*/  FMUL.FTZ R122, R122, R14.reuse ;  /* 0x0000000e7a7a7220 */ /* 0x080fe20000410000 */
[-C--:B------:R-:W-:Y:S01]  /*79f0*/  FMUL.FTZ R123, R123, R14.reuse ;  /* 0x0000000e7b7b7220 */ /* 0x080fe20000410000 */
[----:B-1----:R-:W-:Y:S01]  /*7a00*/  FADD.FTZ R7, R167, R8 ;  /* 0x00000008a7077221 */ /* 0x002fe20000010000 */
[-C--:B------:R-:W-:Y:S01]  /*7a10*/  FMUL.FTZ R126, R126, R14.reuse ;  /* 0x0000000e7e7e7220 */ /* 0x080fe20000410000 */
[-C--:B------:R-:W-:Y:S01]  /*7a20*/  FMUL.FTZ R127, R127, R14.reuse ;  /* 0x0000000e7f7f7220 */ /* 0x080fe20000410000 */
[-C--:B------:R-:W-:Y:S01]  /*7a30*/  FMUL.FTZ R130, R130, R14.reuse ;  /* 0x0000000e82827220 */ /* 0x080fe20000410000 */
[-C--:B------:R-:W-:Y:S01]  /*7a40*/  FMUL.FTZ R131, R131, R14.reuse ;  /* 0x0000000e83837220 */ /* 0x080fe20000410000 */
[-C--:B------:R-:W-:Y:S01]  /*7a50*/  FMUL.FTZ R134, R134, R14.reuse ;  /* 0x0000000e86867220 */ /* 0x080fe20000410000 */
[-C--:B------:R-:W-:Y:S01]  /*7a60*/  FMUL.FTZ R135, R135, R14.reuse ;  /* 0x0000000e87877220 */ /* 0x080fe20000410000 */
[-C--:B------:R-:W-:Y:S01]  /*7a70*/  FMUL.FTZ R138, R138, R14.reuse ;  /* 0x0000000e8a8a7220 */ /* 0x080fe20000410000 */
[C---:B----4-:R-:W-:Y:S01]  /*7a80*/  F2FP.BF16.F32.PACK_AB R167, R178.reuse, R167 ;  /* 0x000000a7b2a7723e */ /* 0x050fe200000010ff */
[----:B------:R-:W-:Y:S01]  /*7a90*/  FADD.FTZ R4, R178, R7 ;  /* 0x00000007b2047221 */ /* 0x000fe20000010000 */
[-C--:B------:R-:W-:Y:S01]  /*7aa0*/  FMUL.FTZ R139, R139, R14.reuse ;  /* 0x0000000e8b8b7220 */ /* 0x080fe20000410000 */
[-C--:B------:R-:W-:Y:S01]  /*7ab0*/  FMUL.FTZ R142, R142, R14.reuse ;  /* 0x0000000e8e8e7220 */ /* 0x080fe20000410000 */
[-C--:B------:R-:W-:Y:S01]  /*7ac0*/  FMUL.FTZ R143, R143, R14.reuse ;  /* 0x0000000e8f8f7220 */ /* 0x080fe20000410000 */
[----:B------:R2:W-:Y:S01]  /*7ad0*/  STSM.16.M88.4 [R22], R164 ;  /* 0x000000a416007844 */ /* 0x0005e20000000200 */
[-C--:B------:R-:W-:Y:S01]  /*7ae0*/  FMUL.FTZ R146, R146, R14.reuse ;  /* 0x0000000e92927220 */ /* 0x080fe20000410000 */
[-C--:B------:R-:W-:Y:S01]  /*7af0*/  FMUL.FTZ R147, R147, R14.reuse ;  /* 0x0000000e93937220 */ /* 0x080fe20000410000 */
[-C--:B------:R-:W-:Y:S01]  /*7b00*/  FMUL.FTZ R150, R150, R14.reuse ;  /* 0x0000000e96967220 */ /* 0x080fe20000410000 */
[----:B------:R-:W-:Y:S01]  /*7b10*/  FMUL.FTZ R151, R151, R14 ;  /* 0x0000000e97977220 */ /* 0x000fe20000410000 */
[----:B------:R-:W-:Y:S06]  /*7b20*/  @!P0 BRA `(.L_x_4003) ;  /* 0x0000000000048947 */ /* 0x000fec0003800000 */
[----:B------:R-:W-:Y:S01]  /*7b30*/  BPT.TRAP 0x1 ;  /* 0x000000040000795c */ /* 0x000fe20000300000 */
.L_x_4003:
[----:B------:R1:W3:Y:S01]  /*7b40*/  SYNCS.PHASECHK.TRANS64.TRYWAIT P3, [UR26+0x28c50], R11 ;  /* 0x028c500bff0075a7 */ /* 0x0002e2000806015a */
[----:B------:R-:W-:Y:S05]  /*7b50*/  @!P0 BRA `(.L_x_4004) ;  /* 0x0000000000048947 */ /* 0x000fea0003800000 */
[----:B------:R-:W-:Y:S01]  /*7b60*/  BPT.TRAP 0x1 ;  /* 0x000000040000795c */ /* 0x000fe20000300000 */
.L_x_4004:
[----:B---3--:R-:W-:Y:S05]  /*7b70*/  @P3 BRA `(.L_x_4005) ;  /* 0x0000000000083947 */ /* 0x008fea0003800000 */
[----:B------:R-:W3:Y:S02]  /*7b80*/  SYNCS.PHASECHK.TRANS64.TRYWAIT P3, [UR26+0x28c50], R11 ;  /* 0x028c500bff0075a7 */ /* 0x000ee4000806015a */
[----:B---3--:R-:W-:Y:S05]  /*7b90*/  @!P3 BRA `(.L_x_4006) ;  /* 0x0000009c0020b947 */ /* 0x008fea0003800000 */
.L_x_4005:
[----:B------:R-:W-:Y:S01]  /*7ba0*/  ULEA UR14, UR22, UR45, 0xc ;  /* 0x0000002d160e7291 */ /* 0x000fe2000f8e603f */
[----:B------:R-:W-:Y:S01]  /*7bb0*/  WARPGROUP.ARRIVE ;  /* 0x00000000000079c5 */ /* 0x000fe20000000000 */
[----:B------:R-:W-:Y:S01]  /*7bc0*/  UMOV UR7, 0x40000040 ;  /* 0x4000004000077882 */ /* 0x000fe20000000000 */
[C---:B------:R-:W-:Y:S01]  /*7bd0*/  ISETP.GT.AND P3, PT, R9.reuse, R10, PT ;  /* 0x0000000a0900720c */ /* 0x040fe20003f64270 */
[----:B---3--:R-:W-:Y:S01]  /*7be0*/  @!P1 VIADD R12, R12, 0x28c60 ;  /* 0x00028c600c0c9836 */ /* 0x008fe20000000000 */
[----:B------:R-:W-:Y:S01]  /*7bf0*/  UMOV UR39, UR22 ;  /* 0x0000001600277c82 */ /* 0x000fe20008000000 */
[----:B------:R-:W-:Y:S01]  /*7c00*/  VIADD R9, R9, 0xffffffff ;  /* 0xffffffff09097836 */ /* 0x000fe20000000000 */
[----:B------:R-:W-:Y:S01]  /*7c10*/  UMOV UR6, UR14 ;  /* 0x0000000e00067c82 */ /* 0x000fe20008000000 */
[----:B------:R-:W-:Y:S01]  /*7c20*/  MOV R8, R168 ;  /* 0x000000a800087202 */ /* 0x000fe20000000f00 */
[----:B------:R-:W-:Y:S01]  /*7c30*/  HGMMA.64x256x16.F32.BF16 R24, R152, gdesc[UR4].tnspB, R24, gsb0 ;  /* 0x43e0000498187df0 */ /* 0x000fe20008001818 */
[----:B------:R-:W-:Y:S01]  /*7c40*/  UIADD3 UR6, UR14, 0x80, URZ ;  /* 0x000000800e067890 */ /* 0x000fe2000fffe03f */
[----:B------:R-:W-:Y:S01]  /*7c50*/  @!P1 PRMT R12, RZ, 0x654, R12 ;  /* 0x00000654ff0c9816 */ /* 0x000fe2000000000c */
[----:B------:R-:W-:Y:S01]  /*7c60*/  UMOV UR7, 0x40000040 ;  /* 0x4000004000077882 */ /* 0x000fe20000000000 */
[----:B------:R-:W-:Y:S01]  /*7c70*/  IMAD.MOV.U32 R7, RZ, RZ, R13 ;  /* 0x000000ffff077224 */ /* 0x000fe200078e000d */
[----:B------:R-:W-:-:S02]  /*7c80*/  WARPGROUP.DEPBAR.LE gsb0, 0x0 ;  /* 0x00008000000079c5 */ /* 0x000fc40000010000 */
[----:B------:R-:W-:-:S15]  /*7c90*/  WARPGROUP.ARRIVE ;  /* 0x00000000000079c5 */ /* 0x000fde0000000000 */
[----:B------:R-:W-:-:S06]  /*7ca0*/  NOP ;  /* 0x0000000000007918 */ /* 0x000fcc0000000000 */
        /* <DEDUP_REMOVED lines=24> */
[----:B------:R-:W-:Y:S01]  /*7e30*/  IMAD.MOV.U32 R8, RZ, RZ, R168 ;  /* 0x000000ffff087224 */ /* 0x000fe200078e00a8 */
[----:B------:R-:W-:Y:S01]  /*7e40*/  UMOV UR39, UR22 ;  /* 0x0000001600277c82 */ /* 0x000fe20008000000 */
[----:B------:R-:W-:-:S07]  /*7e50*/  IMAD.MOV.U32 R7, RZ, RZ, R13 ;  /* 0x000000ffff077224 */ /* 0x000fce00078e000d */
.L_x_3990:
[----:B------:R-:W-:Y:S01]  /*7e60*/  ULDC UR14, c[0x0][0x9e4] ;  /* 0x00027900000e7ab9 */ /* 0x000fe20000000800 */
[----:B------:R-:W-:Y:S02]  /*7e70*/  UIADD3 UR11, UR54, -UR11, URZ ;  /* 0x8000000b360b7290 */ /* 0x000fe4000fffe03f */
[----:B------:R-:W-:-:S06]  /*7e80*/  UISETP.GE.AND UP0, UPT, UR14, 0x1, UPT ;  /* 0x000000010e00788c */ /* 0x000fcc000bf06270 */
[----:B------:R-:W-:-:S13]  /*7e90*/  PLOP3.LUT P6, PT, PT, PT, UP0, 0x80, 0x0 ;  /* 0x000000000000781c */ /* 0x000fda0003fcf008 */
[----:B------:R-:W-:Y:S05]  /*7ea0*/  @!P6 BRA `(.L_x_4008) ;  /* 0x000000000044e947 */ /* 0x000fea0003800000 */
        /* <DEDUP_REMOVED lines=10> */
.L_x_4009:
[----:B------:R-:W-:-:S11]  /*7f50*/  UISETP.NE.AND UP0, UPT, UR14, 0x1, UPT ;  /* 0x000000010e00788c */ /* 0x000fd6000bf05270 */
[----:B------:R-:W-:Y:S02]  /*7f60*/  @UP0 ULDC.64 UR18, c[0x0][0x9e8] ;  /* 0x00027a0000120ab9 */ /* 0x000fe40000000a00 */
[----:B------:R-:W-:-:S04]  /*7f70*/  UIMAD.WIDE.U32 UR6, UR54, UR18, URZ ;  /* 0x00000012360672a5 */ /* 0x000fc8000f8e003f */
[----:B------:R-:W-:-:S12]  /*7f80*/  @UP0 USHF.R.U32.HI UR54, URZ, UR19, UR7 ;  /* 0x000000133f360299 */ /* 0x000fd80008011607 */
.L_x_4010:
[----:B------:R-:W-:-:S04]  /*7f90*/  UIMAD UR54, UR54, UR14, URZ ;  /* 0x0000000e363672a4 */ /* 0x000fc8000f8e023f */
[----:B------:R-:W-:-:S04]  /*7fa0*/  UISETP.LT.AND UP0, UPT, UR11, UR54, UPT ;  /* 0x000000360b00728c */ /* 0x000fc8000bf01270 */
[----:B------:R-:W-:-:S12]  /*7fb0*/  USEL UR11, UR11, UR54, !UP0 ;  /* 0x000000360b0b7287 */ /* 0x000fd8000c000000 */
.L_x_4008:
[----:B------:R-:W-:-:S04]  /*7fc0*/  UIADD3 UR11, UR11, 0x3f, URZ ;  /* 0x0000003f0b0b7890 */ /* 0x000fc8000fffe03f */
[----:B------:R-:W-:-:S04]  /*7fd0*/  USHF.R.S32.HI UR6, URZ, 0x1f, UR11 ;  /* 0x0000001f3f067899 */ /* 0x000fc8000801140b */
[----:B------:R-:W-:-:S04]  /*7fe0*/  ULEA.HI UR6, UR6, UR11, URZ, 0x6 ;  /* 0x0000000b06067291 */ /* 0x000fc8000f8f303f */
[----:B------:R-:W-:-:S04]  /*7ff0*/  USHF.R.S32.HI UR6, URZ, 0x6, UR6 ;  /* 0x000000063f067899 */ /* 0x000fc80008011406 */
[----:B------:R-:W-:-:S04]  /*8000*/  UISETP.LT.AND UP0, UPT, UR41, UR6, UPT ;  /* 0x000000062900728c */ /* 0x000fc8000bf01270 */
[----:B------:R-:W-:-:S06]  /*8010*/  USEL UR20, UR41, UR6, !UP0 ;  /* 0x0000000629147287 */ /* 0x000fcc000c000000 */
[----:B------:R-:W-:-:S13]  /*8020*/  ISETP.GE.AND P2, PT, R9, UR20, PT ;  /* 0x0000001409007c0c */ /* 0x000fda000bf46270 */
[----:B------:R-:W-:Y:S05]  /*8030*/  @!P2 BRA `(.L_x_4011) ;  /* 0x000000180034a947 */ /* 0x000fea0003800000 */
[----:B-1----:R-:W-:Y:S01]  /*8040*/  MOV R11, R8 ;  /* 0x00000008000b7202 */ /* 0x002fe20000000f00 */
[----:B---3--:R-:W-:Y:S01]  /*8050*/  IMAD.MOV.U32 R12, RZ, RZ, R7 ;  /* 0x000000ffff0c7224 */ /* 0x008fe200078e0007 */
[----:B------:R-:W-:Y:S01]  /*8060*/  UMOV UR22, UR39 ;  /* 0x0000002700167c82 */ /* 0x000fe20008000000 */
[----:B------:R-:W-:Y:S01]  /*8070*/  IMAD.MOV.U32 R10, RZ, RZ, R9 ;  /* 0x000000ffff0a7224 */ /* 0x000fe200078e0009 */
[----:B------:R-:W-:-:S06]  /*8080*/  ULDC UR21, c[0x0][0x988] ;  /* 0x0002620000157ab9 */ /* 0x000fcc0000000800 */
.L_x_4020:
[----:B------:R-:W-:Y:S01]  /*8090*/  UIADD3 UR39, UR22, 0x1, URZ ;  /* 0x0000000116277890 */ /* 0x000fe2000fffe03f */
[C---:B------:R-:W-:Y:S01]  /*80a0*/  ISETP.GT.AND P2, PT, R10.reuse, UR20, PT ;  /* 0x000000140a007c0c */ /* 0x040fe2000bf44270 */
[----:B------:R-:W-:Y:S02]  /*80b0*/  VIADD R10, R10, 0xffffffff ;  /* 0xffffffff0a0a7836 */ /* 0x000fe40000000000 */
[----:B------:R-:W-:-:S04]  /*80c0*/  UISETP.NE.AND UP0, UPT, UR39, 0x2, UPT ;  /* 0x000000022700788c */ /* 0x000fc8000bf05270 */
[----:B------:R-:W-:Y:S02]  /*80d0*/  USEL UR6, URZ, 0x1, UP0 ;  /* 0x000000013f067887 */ /* 0x000fe40008000000 */
[----:B------:R-:W-:Y:S02]  /*80e0*/  USEL UR39, UR39, URZ, UP0 ;  /* 0x0000003f27277287 */ /* 0x000fe40008000000 */
[----:B------:R-:W-:Y:S01]  /*80f0*/  ULOP3.LUT UR38, UR38, UR6, URZ, 0x3c, !UPT ;  /* 0x0000000626267292 */ /* 0x000fe2000f8e3c3f */
[----:B-1234-:R-:W-:Y:S11]  /*8100*/  @!P0 BRA `(.L_x_4012) ;  /* 0x0000000000048947 */ /* 0x01eff60003800000 */
[----:B------:R-:W-:Y:S01]  /*8110*/  BPT.TRAP 0x1 ;  /* 0x000000040000795c */ /* 0x000fe20000300000 */
.L_x_4012:
[----:B------:R-:W-:Y:S01]  /*8120*/  ULEA UR23, UR39, UR48, 0x3 ;  /* 0x0000003027177291 */ /* 0x000fe2000f8e183f */
[----:B------:R-:W-:-:S04]  /*8130*/  MOV R9, UR38 ;  /* 0x0000002600097c02 */ /* 0x000fc80008000f00 */
[----:B------:R-:W-:-:S04]  /*8140*/  SHF.L.U32 R9, R9, 0x1f, RZ ;  /* 0x0000001f09097819 */ /* 0x000fc800000006ff */
[----:B------:R1:W3:Y:S01]  /*8150*/  SYNCS.PHASECHK.TRANS64.TRYWAIT P3, [UR23+0x28c30], R9 ;  /* 0x028c3009ff0075a7 */ /* 0x0002e20008060157 */
[----:B------:R-:W-:Y:S05]  /*8160*/  @!P0 BRA `(.L_x_4013) ;  /* 0x0000000000048947 */ /* 0x000fea0003800000 */
[----:B------:R-:W-:Y:S01]  /*8170*/  BPT.TRAP 0x1 ;  /* 0x000000040000795c */ /* 0x000fe20000300000 */
.L_x_4013:
[----:B---3--:R-:W-:Y:S05]  /*8180*/  @P3 BRA `(.L_x_4014) ;  /* 0x0000000000083947 */ /* 0x008fea0003800000 */
[----:B------:R-:W3:Y:S02]  /*8190*/  SYNCS.PHASECHK.TRANS64.TRYWAIT P3, [UR23+0x28c30], R9 ;  /* 0x028c3009ff0075a7 */ /* 0x000ee40008060157 */
[----:B---3--:R-:W-:Y:S05]  /*81a0*/  @!P3 BRA `(.L_x_4015) ;  /* 0x0000009400b0b947 */ /* 0x008fea0003800000 */
.L_x_4014:
[----:B------:R-:W-:Y:S01]  /*81b0*/  R2UR UR18, R3 ;  /* 0x00000000031272ca */ /* 0x000fe200000e0000 */
[----:B--2---:R-:W-:Y:S01]  /*81c0*/  WARPGROUP.ARRIVE ;  /* 0x00000000000079c5 */ /* 0x004fe20000000000 */
[----:B------:R-:W-:Y:S01]  /*81d0*/  UMOV UR19, 0x40000040 ;  /* 0x4000004000137882 */ /* 0x000fe20000000000 */
[----:B------:R-:W-:Y:S01]  /*81e0*/  UMOV UR7, 0x40000040 ;  /* 0x4000004000077882 */ /* 0x000fe20000000000 */
[----:B------:R-:W-:Y:S01]  /*81f0*/  UMOV UR11, 0x40000040 ;  /* 0x40000040000b7882 */ /* 0x000fe20000000000 */
[----:B------:R-:W-:-:S08]  /*8200*/  UMOV UR15, 0x40000040 ;  /* 0x40000040000f7882 */ /* 0x000fd00000000000 */
[----:B------:R-:W-:-:S04]  /*8210*/  ULEA UR18, UR39, UR18, 0x9 ;  /* 0x0000001227127291 */ /* 0x000fc8000f8e483f */
[----:B------:R-:W-:Y:S02]  /*8220*/  UIADD3 UR6, UR18, 0x2, URZ ;  /* 0x0000000212067890 */ /* 0x000fe4000fffe03f */
[----:B------:R-:W-:Y:S02]  /*8230*/  UIADD3 UR10, UR18, 0x4, URZ ;  /* 0x00000004120a7890 */ /* 0x000fe4000fffe03f */
[----:B------:R-:W-:Y:S02]  /*8240*/  UIADD3 UR14, UR18, 0x6, URZ ;  /* 0x00000006120e7890 */ /* 0x000fe4000fffe03f */
[----:B------:R-:W-:Y:S03]  /*8250*/  HGMMA.64x64x16.F32.BF16 R152, gdesc[UR16], RZ, !UPT, gsb0 ;  /* 0x00e00000109879f0 */ /* 0x000fe6000c0018ff */
[----:B------:R-:W-:Y:S02]  /*8260*/  WARPGROUP.DEPBAR.LE gsb0, 0x0 ;  /* 0x00008000000079c5 */ /* 0x000fe40000010000 */
[----:B------:R-:W-:-:S06]  /*8270*/  WARPGROUP.ARRIVE ;  /* 0x00000000000079c5 */ /* 0x000fcc0000000000 */
[----:B------:R-:W-:Y:S03]  /*8280*/  HGMMA.64x64x16.F32.BF16 R152, gdesc[UR4], R152, gsb0 ;  /* 0x00e00000049879f0 */ /* 0x000fe60008001898 */
[----:B------:R-:W-:Y:S02]  /*8290*/  WARPGROUP.DEPBAR.LE gsb0, 0x0 ;  /* 0x00008000000079c5 */ /* 0x000fe40000010000 */
[----:B------:R-:W-:-:S06]  /*82a0*/  WARPGROUP.ARRIVE ;  /* 0x00000000000079c5 */ /* 0x000fcc0000000000 */
[----:B------:R-:W-:Y:S01]  /*82b0*/  HGMMA.64x64x16.F32.BF16 R152, gdesc[UR8], R152, gsb0 ;  /* 0x00e00000089879f0 */ /* 0x000fe20008001898 */
[----:B------:R-:W-:Y:S02]  /*82c0*/  UMOV UR10, UR21 ;  /* 0x00000015000a7c82 */ /* 0x000fe40008000000 */
        /* <DEDUP_REMOVED lines=21> */
[----:B------:R-:W2:Y:S02]  /*8420*/  SHFL.BFLY PT, R7, R14, 0x2, 0x1f ;  /* 0x0c401f000e077f89 */ /* 0x000ea400000e0000 */
[----:B--2---:R-:W-:Y:S02]  /*8430*/  FMNMX.FTZ R15, R14, R7, !PT ;  /* 0x000000070e0f7209 */ /* 0x004fe40007810000 */
[----:B------:R-:W-:-:S03]  /*8440*/  FMNMX.FTZ R7, R155, R8, !PT ;  /* 0x000000089b077209 */ /* 0x000fc60007810000 */
[----:B------:R-:W2:Y:S01]  /*8450*/  SHFL.BFLY PT, R20, R15, 0x1, 0x1f ;  /* 0x0c201f000f147f89 */ /* 0x000ea200000e0000 */
[----:B------:R-:W-:-:S04]  /*8460*/  FMNMX.FTZ R8, R158, R7, !PT ;  /* 0x000000079e087209 */ /* 0x000fc80007810000 */
[----:B------:R-:W-:-:S04]  /*8470*/  FMNMX.FTZ R7, R159, R8, !PT ;  /* 0x000000089f077209 */ /* 0x000fc80007810000 */
[----:B------:R-:W-:-:S04]  /*8480*/  FMNMX.FTZ R8, R162, R7, !PT ;  /* 0x00000007a2087209 */ /* 0x000fc80007810000 */
[----:B------:R-:W-:-:S04]  /*8490*/  FMNMX.FTZ R13, R163, R8, !PT ;  /* 0x00000008a30d7209 */ /* 0x000fc80007810000 */
[----:B------:R-:W-:-:S04]  /*84a0*/  FMNMX.FTZ R8, R166, R13, !PT ;  /* 0x0000000da6087209 */ /* 0x000fc80007810000 */
[----:B------:R-:W-:Y:S02]  /*84b0*/  FMNMX.FTZ R13, R167, R8, !PT ;  /* 0x00000008a70d7209 */ /* 0x000fe40007810000 */
[----:B--2---:R-:W-:Y:S02]  /*84c0*/  FMNMX.FTZ R7, R15, R20, !PT ;  /* 0x000000140f077209 */ /* 0x004fe40007810000 */
[----:B------:R-:W-:-:S03]  /*84d0*/  FMNMX.FTZ R8, R170, R13, !PT ;  /* 0x0000000daa087209 */ /* 0x000fc60007810000 */
[----:B------:R-:W-:Y:S01]  /*84e0*/  FMUL.FTZ R193, R7, UR10 ;  /* 0x0000000a07c17c20 */ /* 0x000fe20008410000 */
[----:B------:R-:W-:Y:S01]  /*84f0*/  FMNMX.FTZ R15, R171, R8, !PT ;  /* 0x00000008ab0f7209 */ /* 0x000fe20007810000 */
[----:B------:R-:W-:Y:S02]  /*8500*/  FADD.FTZ R12, -R7, R12 ;  /* 0x0000000c070c7221 */ /* 0x000fe40000010100 */
        /* <DEDUP_REMOVED lines=10> */
[----:B------:R-:W2:Y:S01]  /*85b0*/  MUFU.EX2 R12, R12 ;  /* 0x0000000c000c7308 */ /* 0x000ea20000000800 */
[--C-:B------:R-:W-:Y:S01]  /*85c0*/  FFMA.FTZ R153, R165, UR10, -R193.reuse ;  /* 0x0000000aa5997c23 */ /* 0x100fe200080108c1 */
[--C-:B------:R-:W-:Y:S01]  /*85d0*/  FFMA.FTZ R165, R176, UR10, -R193.reuse ;  /* 0x0000000ab0a57c23 */ /* 0x100fe200080108c1 */
[----:B------:R-:W-:Y:S01]  /*85e0*/  FMNMX.FTZ R15, R179, R8, !PT ;  /* 0x00000008b30f7209 */ /* 0x000fe20007810000 */
[--C-:B------:R-:W-:Y:S01]  /*85f0*/  FFMA.FTZ R20, R164, UR10, -R193.reuse ;  /* 0x0000000aa4147c23 */ /* 0x100fe200080108c1 */
[--C-:B------:R-:W-:Y:S01]  /*8600*/  FFMA.FTZ R164, R173, UR10, -R193.reuse ;  /* 0x0000000aada47c23 */ /* 0x100fe200080108c1 */
[--C-:B------:R-:W-:Y:S01]  /*8610*/  FFMA.FTZ R180, R180, UR10, -R193.reuse ;  /* 0x0000000ab4b47c23 */ /* 0x100fe200080108c1 */
[----:B------:R-:W-:Y:S01]  /*8620*/  FMNMX.FTZ R8, R182, R15, !PT ;  /* 0x0000000fb6087209 */ /* 0x000fe20007810000 */
[--C-:B------:R-:W-:Y:S01]  /*8630*/  FFMA.FTZ R15, R157, UR10, -R193.reuse ;  /* 0x0000000a9d0f7c23 */ /* 0x100fe200080108c1 */
[----:B------:R-:W3:Y:S01]  /*8640*/  MUFU.EX2 R13, R13 ;  /* 0x0000000d000d7308 */ /* 0x000ee20000000800 */
[--C-:B------:R-:W-:Y:S01]  /*8650*/  FFMA.FTZ R21, R161, UR10, -R193.reuse ;  /* 0x0000000aa1157c23 */ /* 0x100fe200080108c1 */
[----:B------:R-:W-:Y:S01]  /*8660*/  FMNMX.FTZ R8, R183, R8, !PT ;  /* 0x00000008b7087209 */ /* 0x000fe20007810000 */
[--C-:B------:R-:W-:Y:S01]  /*8670*/  FFMA.FTZ R161, R172, UR10, -R193.reuse ;  /* 0x0000000aaca17c23 */ /* 0x100fe200080108c1 */
[----:B------:R-:W-:Y:S01]  /*8680*/  FFMA.FTZ R172, R181, UR10, -R193 ;  /* 0x0000000ab5ac7c23 */ /* 0x000fe200080108c1 */
[----:B------:R-:W-:-:S02]  /*8690*/  IMAD.MOV R181, RZ, RZ, -R17 ;  /* 0x000000ffffb57224 */ /* 0x000fc400078e0a11 */
[----:B------:R-:W4:Y:S01]  /*86a0*/  SHFL.BFLY PT, R157, R8, 0x2, 0x1f ;  /* 0x0c401f00089d7f89 */ /* 0x000f2200000e0000 */
[----:B------:R-:W5:Y:S01]  /*86b0*/  MUFU.EX2 R152, R152 ;  /* 0x0000009800987308 */ /* 0x000f620000000800 */
[-C--:B--2---:R-:W-:Y:S01]  /*86c0*/  FMUL.FTZ R24, R24, R12.reuse ;  /* 0x0000000c18187220 */ /* 0x084fe20000410000 */
[----:B------:R-:W-:Y:S01]  /*86d0*/  ISETP.NE.AND P3, PT, R2, R181, PT ;  /* 0x000000b50200720c */ /* 0x000fe20003f65270 */
[----:B------:R-:W-:Y:S02]  /*86e0*/  IMAD.U32 R181, RZ, RZ, UR22 ;  /* 0x00000016ffb57e24 */ /* 0x000fe4000f8e00ff */
[-C--:B------:R-:W-:Y:S01]  /*86f0*/  FMUL.FTZ R25, R25, R12.reuse ;  /* 0x0000000c19197220 */ /* 0x080fe20000410000 */
[-C--:B------:R-:W-:Y:S01]  /*8700*/  FMUL.FTZ R28, R28, R12.reuse ;  /* 0x0000000c1c1c7220 */ /* 0x080fe20000410000 */
[-C--:B------:R-:W-:Y:S01]  /*8710*/  FMUL.FTZ R29, R29, R12.reuse ;  /* 0x0000000c1d1d7220 */ /* 0x080fe20000410000 */
[-C--:B------:R-:W-:Y:S01]  /*8720*/  FMUL.FTZ R32, R32, R12.reuse ;  /* 0x0000000c20207220 */ /* 0x080fe20000410000 */
[----:B------:R-:W2:Y:S01]  /*8730*/  MUFU.EX2 R14, R14 ;  /* 0x0000000e000e7308 */ /* 0x000ea20000000800 */
[----:B---3--:R-:W-:Y:S01]  /*8740*/  FFMA.FTZ R5, R12, R5, R13 ;  /* 0x000000050c057223 */ /* 0x008fe2000001000d */
[-C--:B------:R-:W-:Y:S01]  /*8750*/  FMUL.FTZ R33, R33, R12.reuse ;  /* 0x0000000c21217220 */ /* 0x080fe20000410000 */
[-C--:B------:R-:W-:Y:S01]  /*8760*/  FMUL.FTZ R36, R36, R12.reuse ;  /* 0x0000000c24247220 */ /* 0x080fe20000410000 */
[-C--:B------:R-:W-:Y:S01]  /*8770*/  FMUL.FTZ R37, R37, R12.reuse ;  /* 0x0000000c25257220 */ /* 0x080fe20000410000 */
[-C--:B------:R-:W-:Y:S01]  /*8780*/  FMUL.FTZ R40, R40, R12.reuse ;  /* 0x0000000c28287220 */ /* 0x080fe20000410000 */
[-C--:B------:R-:W-:Y:S01]  /*8790*/  FMUL.FTZ R41, R41, R12.reuse ;  /* 0x0000000c29297220 */ /* 0x080fe20000410000 */
[-C--:B------:R-:W-:Y:S01]  /*87a0*/  FMUL.FTZ R44, R44, R12.reuse ;  /* 0x0000000c2c2c7220 */ /* 0x080fe20000410000 */
[----:B------:R-:W-:Y:S01]  /*87b0*/  MUFU.EX2 R15, R15 ;  /* 0x0000000f000f7308 */ /* 0x000fe20000000800 */
[----:B-----5:R-:W-:Y:S01]  /*87c0*/  FADD.FTZ R5, R152, R5 ;  /* 0x0000000598057221 */ /* 0x020fe20000010000 */
[-C--:B------:R-:W-:Y:S01]  /*87d0*/  FMUL.FTZ R45, R45, R12.reuse ;  /* 0x0000000c2d2d7220 */ /* 0x080fe20000410000 */
[-C--:B------:R-:W-:Y:S01]  /*87e0*/  FMUL.FTZ R48, R48, R12.reuse ;  /* 0x0000000c30307220 */ /* 0x080fe20000410000 */
[-C--:B------:R-:W-:Y:S01]  /*87f0*/  FMUL.FTZ R49, R49, R12.reuse ;  /* 0x0000000c31317220 */ /* 0x080fe20000410000 */
[-C--:B------:R-:W-:Y:S01]  /*8800*/  FMUL.FTZ R52, R52, R12.reuse ;  /* 0x0000000c34347220 */ /* 0x080fe20000410000 */
[-C--:B------:R-:W-:Y:S01]  /*8810*/  FMUL.FTZ R53, R53, R12.reuse ;  /* 0x0000000c35357220 */ /* 0x080fe20000410000 */
[----:B----4-:R-:W-:Y:S01]  /*8820*/  FMNMX.FTZ R192, R8, R157, !PT ;  /* 0x0000009d08c07209 */ /* 0x010fe20007810000 */
[----:B------:R-:W-:Y:S01]  /*8830*/  FFMA.FTZ R157, R169, UR10, -R193 ;  /* 0x0000000aa99d7c23 */ /* 0x000fe200080108c1 */
[----:B------:R-:W-:Y:S01]  /*8840*/  MUFU.EX2 R156, R156 ;  /* 0x0000009c009c7308 */ /* 0x000fe20000000800 */
[-C--:B------:R-:W-:Y:S01]  /*8850*/  FMUL.FTZ R56, R56, R12.reuse ;  /* 0x0000000c38387220 */ /* 0x080fe20000410000 */
[-C--:B------:R-:W-:Y:S01]  /*8860*/  FMUL.FTZ R57, R57, R12.reuse ;  /* 0x0000000c39397220 */ /* 0x080fe20000410000 */
[----:B------:R-:W3:Y:S01]  /*8870*/  SHFL.BFLY PT, R169, R192, 0x1, 0x1f ;  /* 0x0c201f00c0a97f89 */ /* 0x000ee200000e0000 */
        /* <DEDUP_REMOVED lines=23> */
[----:B---3--:R-:W-:Y:S01]  /*89f0*/  FMNMX.FTZ R8, R192, R169, !PT ;  /* 0x000000a9c0087209 */ /* 0x008fe20007810000 */
        /* <DEDUP_REMOVED lines=13> */
[----:B------:R-:W-:Y:S01]  /*8ad0*/  FFMA.FTZ R173, R158, UR10, -R177 ;  /* 0x0000000a9ead7c23 */ /* 0x000fe200080108b1 */
[----:B------:R-:W-:Y:S01]  /*8ae0*/  MUFU.EX2 R11, R11 ;  /* 0x0000000b000b7308 */ /* 0x000fe20000000800 */
[----:B------:R-:W-:-:S02]  /*8af0*/  IMAD.U32 R170, RZ, RZ, UR23 ;  /* 0x00000017ffaa7e24 */ /* 0x000fc4000f8e00ff */
[--C-:B---3--:R-:W-:Y:S01]  /*8b00*/  FFMA.FTZ R180, R159, UR10, -R177.reuse ;  /* 0x0000000a9fb47c23 */ /* 0x108fe200080108b1 */
[--C-:B------:R-:W-:Y:S01]  /*8b10*/  FFMA.FTZ R159, R162, UR10, -R177.reuse ;  /* 0x0000000aa29f7c23 */ /* 0x100fe200080108b1 */
[--C-:B------:R-:W-:Y:S01]  /*8b20*/  FFMA.FTZ R192, R163, UR10, -R177.reuse ;  /* 0x0000000aa3c07c23 */ /* 0x100fe200080108b1 */
[--C-:B------:R-:W-:Y:S01]  /*8b30*/  FFMA.FTZ R163, R166, UR10, -R177.reuse ;  /* 0x0000000aa6a37c23 */ /* 0x100fe200080108b1 */
[----:B------:R-:W-:Y:S01]  /*8b40*/  @!P1 IADD3 R154, R170, 0x28c40, RZ ;  /* 0x00028c40aa9a9810 */ /* 0x000fe20007ffe0ff */
[--C-:B------:R-:W-:Y:S01]  /*8b50*/  FFMA.FTZ R196, R171, UR10, -R177.reuse ;  /* 0x0000000aabc47c23 */ /* 0x100fe200080108b1 */
[----:B------:R-:W3:Y:S01]  /*8b60*/  MUFU.EX2 R176, R176 ;  /* 0x000000b000b07308 */ /* 0x000ee20000000800 */
[--C-:B------:R-:W-:Y:S01]  /*8b70*/  FFMA.FTZ R179, R179, UR10, -R177.reuse ;  /* 0x0000000ab3b37c23 */ /* 0x100fe200080108b1 */
[----:B------:R-:W-:Y:S01]  /*8b80*/  @!P1 PRMT R154, RZ, 0x654, R154 ;  /* 0x00000654ff9a9816 */ /* 0x000fe2000000009a */
[--C-:B------:R-:W-:Y:S01]  /*8b90*/  FFMA.FTZ R171, R174, UR10, -R177.reuse ;  /* 0x0000000aaeab7c23 */ /* 0x100fe200080108b1 */
[--C-:B------:R-:W-:Y:S01]  /*8ba0*/  FFMA.FTZ R174, R175, UR10, -R177.reuse ;  /* 0x0000000aafae7c23 */ /* 0x100fe200080108b1 */
[--C-:B------:R-:W-:Y:S01]  /*8bb0*/  FFMA.FTZ R175, R178, UR10, -R177.reuse ;  /* 0x0000000ab2af7c23 */ /* 0x100fe200080108b1 */
[----:B------:R2:W-:Y:S01]  /*8bc0*/  @!P1 SYNCS.ARRIVE.TRANS64.RED.A1T0 RZ, [R154+URZ], RZ ;  /* 0x000000ff9aff99a7 */ /* 0x0005e2000810043f */
[----:B------:R-:W-:Y:S01]  /*8bd0*/  @!P3 IMAD R158, R181, 0x40, R16 ;  /* 0x00000040b59eb824 */ /* 0x000fe200078e0210 */
[----:B------:R-:W4:Y:S01]  /*8be0*/  MUFU.EX2 R155, R155 ;  /* 0x0000009b009b7308 */ /* 0x000f220000000800 */
[--C-:B------:R-:W-:Y:S01]  /*8bf0*/  FFMA.FTZ R182, R182, UR10, -R177.reuse ;  /* 0x0000000ab6b67c23 */ /* 0x100fe200080108b1 */
[----:B------:R-:W-:Y:S01]  /*8c00*/  FFMA.FTZ R177, R183, UR10, -R177 ;  /* 0x0000000ab7b17c23 */ /* 0x000fe200080108b1 */
[-C--:B------:R-:W-:Y:S01]  /*8c10*/  FMUL.FTZ R109, R109, R12.reuse ;  /* 0x0000000c6d6d7220 */ /* 0x080fe20000410000 */
[----:B------:R-:W-:Y:S01]  /*8c20*/  @!P3 LEA R158, R158, UR48, 0x2 ;  /* 0x000000309e9ebc11 */ /* 0x000fe2000f8e10ff */
[-C--:B------:R-:W-:Y:S01]  /*8c30*/  FMUL.FTZ R112, R112, R12.reuse ;  /* 0x0000000c70707220 */ /* 0x080fe20000410000 */
[----:B--2---:R-:W-:Y:S01]  /*8c40*/  FADD.FTZ R154, R14, R5 ;  /* 0x000000050e9a7221 */ /* 0x004fe20000010000 */
[----:B------:R-:W-:Y:S01]  /*8c50*/  FMUL.FTZ R113, R113, R12 ;  /* 0x0000000c71717220 */ /* 0x000fe20000410000 */
[----:B------:R-:W2:Y:S01]  /*8c60*/  MUFU.EX2 R173, R173 ;  /* 0x000000ad00ad7308 */ /* 0x000ea20000000800 */
[----:B---3--:R-:W-:Y:S01]  /*8c70*/  FFMA.FTZ R4, R11, R4, R176 ;  /* 0x000000040b047223 */ /* 0x008fe200000100b0 */
[----:B------:R-:W-:Y:S01]  /*8c80*/  FADD.FTZ R5, R15, R154 ;  /* 0x0000009a0f057221 */ /* 0x000fe20000010000 */
[----:B------:R-:W-:Y:S01]  /*8c90*/  @!P3 STS [R158+0x28800], R12 ;  /* 0x0288000c9e00b388 */ /* 0x000fe20000000800 */
[-C--:B------:R-:W-:Y:S01]  /*8ca0*/  FMUL.FTZ R116, R116, R12.reuse ;  /* 0x0000000c74747220 */ /* 0x080fe20000410000 */
[-C--:B------:R-:W-:Y:S01]  /*8cb0*/  FMUL.FTZ R117, R117, R12.reuse ;  /* 0x0000000c75757220 */ /* 0x080fe20000410000 */
[----:B------:R-:W-:Y:S01]  /*8cc0*/  FADD.FTZ R154, R156, R5 ;  /* 0x000000059c9a7221 */ /* 0x000fe20000010000 */
[----:B------:R3:W-:Y:S01]  /*8cd0*/  @!P3 STS [R158+0x28820], R11 ;  /* 0x0288200b9e00b388 */ /* 0x0007e20000000800 */
        /* <DEDUP_REMOVED lines=21> */
[----:B------:R-:W-:Y:S01]  /*8e30*/  FMUL.FTZ R149, R149, R12 ;  /* 0x0000000c95957220 */ /* 0x000fe20000410000 */
[----:B------:R-:W-:Y:S01]  /*8e40*/  F2FP.BF16.F32.PACK_AB R152, R152, R13 ;  /* 0x0000000d9898723e */ /* 0x000fe200000010ff */
[-C--:B------:R-:W-:Y:S01]  /*8e50*/  FMUL.FTZ R26, R26, R11.reuse ;  /* 0x0000000b1a1a7220 */ /* 0x080fe20000410000 */
[----:B------:R-:W5:Y:S01]  /*8e60*/  MUFU.EX2 R163, R163 ;  /* 0x000000a300a37308 */ /* 0x000f620000000800 */
[----:B----4-:R-:W-:Y:S01]  /*8e70*/  FADD.FTZ R5, R159, R4 ;  /* 0x000000049f057221 */ /* 0x010fe20000010000 */
[----:B---3--:R-:W-:Y:S01]  /*8e80*/  F2FP.BF16.F32.PACK_AB R158, R153, R20 ;  /* 0x00000014999e723e */ /* 0x008fe200000010ff */
[-C--:B------:R-:W-:Y:S01]  /*8e90*/  FMUL.FTZ R27, R27, R11.reuse ;  /* 0x0000000b1b1b7220 */ /* 0x080fe20000410000 */
[----:B------:R-:W-:Y:S01]  /*8ea0*/  F2FP.BF16.F32.PACK_AB R156, R21, R156 ;  /* 0x0000009c159c723e */ /* 0x000fe200000010ff */
[-C--:B------:R-:W-:Y:S01]  /*8eb0*/  FMUL.FTZ R30, R30, R11.reuse ;  /* 0x0000000b1e1e7220 */ /* 0x080fe20000410000 */
[-C--:B------:R-:W-:Y:S01]  /*8ec0*/  FMUL.FTZ R31, R31, R11.reuse ;  /* 0x0000000b1f1f7220 */ /* 0x080fe20000410000 */
[-C--:B------:R-:W-:Y:S01]  /*8ed0*/  FMUL.FTZ R34, R34, R11.reuse ;  /* 0x0000000b22227220 */ /* 0x080fe20000410000 */
[----:B------:R-:W-:Y:S01]  /*8ee0*/  MUFU.EX2 R160, R160 ;  /* 0x000000a000a07308 */ /* 0x000fe20000000800 */
        /* <DEDUP_REMOVED lines=41> */
[----:B------:R-:W-:Y:S01]  /*9180*/  F2FP.BF16.F32.PACK_AB R153, R155, R176 ;  /* 0x000000b09b99723e */ /* 0x000fe200000010ff */
[----:B------:R-:W-:Y:S01]  /*9190*/  FMUL.FTZ R95, R95, R11 ;  /* 0x0000000b5f5f7220 */ /* 0x000fe20000410000 */
[----:B------:R-:W-:Y:S01]  /*91a0*/  F2FP.BF16.F32.PACK_AB R155, R180, R173 ;  /* 0x000000adb49b723e */ /* 0x000fe200000010ff */
[----:B------:R-:W-:Y:S01]  /*91b0*/  FADD.FTZ R154, R160, R179 ;  /* 0x000000b3a09a7221 */ /* 0x000fe20000010000 */
[C---:B---3--:R-:W-:Y:S01]  /*91c0*/  F2FP.BF16.F32.PACK_AB R160, R157.reuse, R160 ;  /* 0x000000a09da0723e */ /* 0x048fe200000010ff */
[----:B------:R-:W-:Y:S01]  /*91d0*/  FMUL.FTZ R98, R98, R11 ;  /* 0x0000000b62627220 */ /* 0x000fe20000410000 */
[----:B------:R-:W3:Y:S01]  /*91e0*/  MUFU.EX2 R196, R196 ;  /* 0x000000c400c47308 */ /* 0x000ee20000000800 */
[----:B------:R-:W-:Y:S01]  /*91f0*/  FADD.FTZ R154, R157, R154 ;  /* 0x0000009a9d9a7221 */ /* 0x000fe20000010000 */
[----:B--2---:R-:W-:Y:S01]  /*9200*/  FADD.FTZ R5, R167, R4 ;  /* 0x00000004a7057221 */ /* 0x004fe20000010000 */
[----:B------:R-:W-:Y:S01]  /*9210*/  F2FP.BF16.F32.PACK_AB R157, R192, R159 ;  /* 0x0000009fc09d723e */ /* 0x000fe200000010ff */
[----:B------:R-:W-:Y:S01]  /*9220*/  FMUL.FTZ R99, R99, R11 ;  /* 0x0000000b63637220 */ /* 0x000fe20000410000 */
[----:B------:R-:W-:Y:S01]  /*9230*/  F2FP.BF16.F32.PACK_AB R159, R194, R163 ;  /* 0x000000a3c29f723e */ /* 0x000fe200000010ff */
[-C--:B------:R-:W-:Y:S01]  /*9240*/  FMUL.FTZ R102, R102, R11.reuse ;  /* 0x0000000b66667220 */ /* 0x080fe20000410000 */
[-C--:B------:R-:W-:Y:S01]  /*9250*/  FMUL.FTZ R103, R103, R11.reuse ;  /* 0x0000000b67677220 */ /* 0x080fe20000410000 */
[----:B------:R-:W2:Y:S01]  /*9260*/  MUFU.EX2 R164, R164 ;  /* 0x000000a400a47308 */ /* 0x000ea20000000800 */
        /* <DEDUP_REMOVED lines=15> */
[----:B------:R-:W-:Y:S01]  /*9360*/  FMUL.FTZ R126, R126, R11 ;  /* 0x0000000b7e7e7220 */ /* 0x000fe20000410000 */
[----:B------:R-:W3:Y:S01]  /*9370*/  MUFU.EX2 R165, R165 ;  /* 0x000000a500a57308 */ /* 0x000ee20000000800 */
[C---:B--2---:R-:W-:Y:S01]  /*9380*/  FADD.FTZ R12, R164.reuse, R179 ;  /* 0x000000b3a40c7221 */ /* 0x044fe20000010000 */
[----:B------:R-:W-:Y:S01]  /*9390*/  F2FP.BF16.F32.PACK_AB R162, R164, R161 ;  /* 0x000000a1a4a2723e */ /* 0x000fe200000010ff */
[----:B------:R-:W-:Y:S01]  /*93a0*/  FMUL.FTZ R127, R127, R11 ;  /* 0x0000000b7f7f7220 */ /* 0x000fe20000410000 */
[----:B------:R-:W-:Y:S01]  /*93b0*/  F2FP.BF16.F32.PACK_AB R161, R196, R167 ;  /* 0x000000a7c4a1723e */ /* 0x000fe200000010ff */
[-C--:B------:R-:W-:Y:S01]  /*93c0*/  FMUL.FTZ R130, R130, R11.reuse ;  /* 0x0000000b82827220 */ /* 0x080fe20000410000 */
[-C--:B------:R-:W-:Y:S01]  /*93d0*/  FMUL.FTZ R131, R131, R11.reuse ;  /* 0x0000000b83837220 */ /* 0x080fe20000410000 */
[-C--:B------:R-:W-:Y:S01]  /*93e0*/  FMUL.FTZ R134, R134, R11.reuse ;  /* 0x0000000b86867220 */ /* 0x080fe20000410000 */
[----:B------:R-:W2:Y:S01]  /*93f0*/  MUFU.EX2 R174, R174 ;  /* 0x000000ae00ae7308 */ /* 0x000ea20000000800 */
[----:B----4-:R-:W-:Y:S01]  /*9400*/  FADD.FTZ R5, R171, R4 ;  /* 0x00000004ab057221 */ /* 0x010fe20000010000 */
[----:B------:R4:W-:Y:S01]  /*9410*/  STSM.16.M88.4 [R18+0x26800], R152 ;  /* 0x0268009812007844 */ /* 0x0009e20000000200 */
[-C--:B------:R-:W-:Y:S01]  /*9420*/  FMUL.FTZ R135, R135, R11.reuse ;  /* 0x0000000b87877220 */ /* 0x080fe20000410000 */
[-C--:B------:R-:W-:Y:S01]  /*9430*/  FMUL.FTZ R138, R138, R11.reuse ;  /* 0x0000000b8a8a7220 */ /* 0x080fe20000410000 */
[-C--:B------:R-:W-:Y:S01]  /*9440*/  FMUL.FTZ R139, R139, R11.reuse ;  /* 0x0000000b8b8b7220 */ /* 0x080fe20000410000 */
[----:B------:R4:W-:Y:S01]  /*9450*/  STSM.16.M88.4 [R23], R156 ;  /* 0x0000009c17007844 */ /* 0x0009e20000000200 */
[-C--:B------:R-:W-:Y:S01]  /*9460*/  FMUL.FTZ R142, R142, R11.reuse ;  /* 0x0000000b8e8e7220 */ /* 0x080fe20000410000 */
[----:B------:R-:W5:Y:S01]  /*9470*/  MUFU.EX2 R168, R168 ;  /* 0x000000a800a87308 */ /* 0x000f620000000800 */
[----:B---3--:R-:W-:Y:S01]  /*9480*/  FADD.FTZ R13, R165, R12 ;  /* 0x0000000ca50d7221 */ /* 0x008fe20000010000 */
[-C--:B------:R-:W-:Y:S01]  /*9490*/  FMUL.FTZ R143, R143, R11.reuse ;  /* 0x0000000b8f8f7220 */ /* 0x080fe20000410000 */
[-C--:B------:R-:W-:Y:S01]  /*94a0*/  FMUL.FTZ R146, R146, R11.reuse ;  /* 0x0000000b92927220 */ /* 0x080fe20000410000 */
[-C--:B------:R-:W-:Y:S01]  /*94b0*/  FMUL.FTZ R147, R147, R11.reuse ;  /* 0x0000000b93937220 */ /* 0x080fe20000410000 */
[-C--:B------:R-:W-:Y:S01]  /*94c0*/  FMUL.FTZ R150, R150, R11.reuse ;  /* 0x0000000b96967220 */ /* 0x080fe20000410000 */
[----:B------:R-:W-:-:S02]  /*94d0*/  FMUL.FTZ R151, R151, R11 ;  /* 0x0000000b97977220 */ /* 0x000fc40000410000 */
[----:B------:R-:W3:Y:S01]  /*94e0*/  MUFU.EX2 R175, R175 ;  /* 0x000000af00af7308 */ /* 0x000ee20000000800 */
[C---:B--2---:R-:W-:Y:S01]  /*94f0*/  FADD.FTZ R4, R174.reuse, R5 ;  /* 0x00000005ae047221 */ /* 0x044fe20000010000 */
[----:B------:R-:W-:-:S05]  /*9500*/  F2FP.BF16.F32.PACK_AB R163, R174, R171 ;  /* 0x000000abaea3723e */ /* 0x000fca00000010ff */
[----:B------:R4:W-:Y:S01]  /*9510*/  STSM.16.M88.4 [R19], R160 ;  /* 0x000000a013007844 */ /* 0x0009e20000000200 */
[----:B------:R-:W2:Y:S01]  /*9520*/  MUFU.EX2 R172, R172 ;  /* 0x000000ac00ac7308 */ /* 0x000ea20000000800 */
[C---:B-----5:R-:W-:Y:S01]  /*9530*/  FADD.FTZ R12, R168.reuse, R13 ;  /* 0x0000000da80c7221 */ /* 0x060fe20000010000 */
[----:B------:R-:W-:-:S03]  /*9540*/  F2FP.BF16.F32.PACK_AB R164, R168, R165 ;  /* 0x000000a5a8a4723e */ /* 0x000fc600000010ff */
[----:B------:R-:W-:-:S03]  /*9550*/  FADD.FTZ R5, R169, R12 ;  /* 0x0000000ca9057221 */ /* 0x000fc60000010000 */
[----:B------:R-:W5:Y:S01]  /*9560*/  MUFU.EX2 R182, R182 ;  /* 0x000000b600b67308 */ /* 0x000f620000000800 */
[----:B---3--:R-:W-:Y:S01]  /*9570*/  FADD.FTZ R13, R175, R4 ;  /* 0x00000004af0d7221 */ /* 0x008fe20000010000 */
[----:B------:R-:W-:-:S03]  /*9580*/  F2FP.BF16.F32.PACK_AB R165, R178, R175 ;  /* 0x000000afb2a5723e */ /* 0x000fc600000010ff */
[----:B------:R-:W-:-:S03]  /*9590*/  FADD.FTZ R13, R178, R13 ;  /* 0x0000000db20d7221 */ /* 0x000fc60000010000 */
[----:B------:R-:W3:Y:S01]  /*95a0*/  MUFU.EX2 R177, R177 ;  /* 0x000000b100b17308 */ /* 0x000ee20000000800 */
[C---:B--2---:R-:W-:Y:S01]  /*95b0*/  F2FP.BF16.F32.PACK_AB R166, R172.reuse, R169 ;  /* 0x000000a9aca6723e */ /* 0x044fe200000010ff */
[----:B------:R-:W-:Y:S01]  /*95c0*/  FADD.FTZ R5, R172, R5 ;  /* 0x00000005ac057221 */ /* 0x000fe20000010000 */
[----:B-----5:R-:W-:Y:S01]  /*95d0*/  FADD.FTZ R4, R182, R13 ;  /* 0x0000000db6047221 */ /* 0x020fe20000010000 */
[----:B---3--:R-:W-:-:S03]  /*95e0*/  F2FP.BF16.F32.PACK_AB R167, R177, R182 ;  /* 0x000000b6b1a7723e */ /* 0x008fc600000010ff */
[----:B------:R-:W-:Y:S02]  /*95f0*/  FADD.FTZ R4, R177, R4 ;  /* 0x00000004b1047221 */ /* 0x000fe40000010000 */
[----:B------:R4:W-:Y:S01]  /*9600*/  STSM.16.M88.4 [R22], R164 ;  /* 0x000000a416007844 */ /* 0x0009e20000000200 */
[----:B------:R-:W-:Y:S05]  /*9610*/  @!P0 BRA `(.L_x_4016) ;  /* 0x0000000000048947 */ /* 0x000fea0003800000 */
[----:B------:R-:W-:Y:S01]  /*9620*/  BPT.TRAP 0x1 ;  /* 0x000000040000795c */ /* 0x000fe20000300000 */
.L_x_4016:
[----:B------:R2:W3:Y:S01]  /*9630*/  SYNCS.PHASECHK.TRANS64.TRYWAIT P3, [UR23+0x28c50], R9 ;  /* 0x028c5009ff0075a7 */ /* 0x0004e20008060157 */
[----:B------:R-:W-:Y:S05]  /*9640*/  @!P0 BRA `(.L_x_4017) ;  /* 0x0000000000048947 */ /* 0x000fea0003800000 */
[----:B------:R-:W-:Y:S01]  /*9650*/  BPT.TRAP 0x1 ;  /* 0x000000040000795c */ /* 0x000fe20000300000 */
.L_x_4017:
[----:B---3--:R-:W-:Y:S05]  /*9660*/  @P3 BRA `(.L_x_4018) ;  /* 0x0000000000083947 */ /* 0x008fea0003800000 */
[----:B------:R-:W3:Y:S02]  /*9670*/  SYNCS.PHASECHK.TRANS64.TRYWAIT P3, [UR23+0x28c50], R9 ;  /* 0x028c5009ff0075a7 */ /* 0x000ee40008060157 */
[----:B---3--:R-:W-:Y:S05]  /*9680*/  @!P3 BRA `(.L_x_4019) ;  /* 0x000000800090b947 */ /* 0x008fea0003800000 */
.L_x_4018:
        /* <DEDUP_REMOVED lines=39> */
[----:B-12---:R-:W-:-:S07]  /*9900*/  IMAD.MOV.U32 R9, RZ, RZ, R10 ;  /* 0x000000ffff097224 */ /* 0x006fce00078e000a */
.L_x_4011:
[----:B------:R-:W-:-:S13]  /*9910*/  ISETP.GE.AND P2, PT, R9, UR41, PT ;  /* 0x0000002909007c0c */ /* 0x000fda000bf46270 */
[----:B------:R-:W-:Y:S05]  /*9920*/  @!P2 BRA `(.L_x_4021) ;  /* 0x0000002000c4a947 */ /* 0x000fea0003800000 */
[----:B---3--:R-:W-:Y:S01]  /*9930*/  IMAD.MOV.U32 R12, RZ, RZ, R8 ;  /* 0x000000ffff0c7224 */ /* 0x008fe200078e0008 */
[----:B------:R-:W-:Y:S01]  /*9940*/  UMOV UR21, UR39 ;  /* 0x0000002700157c82 */ /* 0x000fe20008000000 */
[----:B------:R-:W-:Y:S01]  /*9950*/  IMAD.MOV.U32 R13, RZ, RZ, R7 ;  /* 0x000000ffff0d7224 */ /* 0x000fe200078e0007 */
[----:B------:R-:W-:Y:S01]  /*9960*/  ULDC UR22, c[0x0][0x9e4] ;  /* 0x0002790000167ab9 */ /* 0x000fe20000000800 */
[----:B------:R-:W-:Y:S01]  /*9970*/  ULDC UR23, c[0x0][0x9dc] ;  /* 0x0002770000177ab9 */ /* 0x000fe20000000800 */
[----:B------:R-:W-:Y:S01]  /*9980*/  ULDC UR24, c[0x0][0x288] ;  /* 0x0000a20000187ab9 */ /* 0x000fe20000000800 */
[----:B------:R-:W-:Y:S01]  /*9990*/  ULDC UR20, c[0x0][0x988] ;  /* 0x0002620000147ab9 */ /* 0x000fe20000000800 */
[----:B------:R-:W-:-:S05]  /*99a0*/  ULDC UR25, c[0x0][0x9e0] ;  /* 0x0002780000197ab9 */ /* 0x000fca0000000800 */
.L_x_4038:
[----:B------:R-:W-:-:S04]  /*99b0*/  UIADD3 UR39, UR21, 0x1, URZ ;  /* 0x0000000115277890 */ /* 0x000fc8000fffe03f */
[----:B------:R-:W-:-:S04]  /*99c0*/  UISETP.NE.AND UP0, UPT, UR39, 0x2, UPT ;  /* 0x000000022700788c */ /* 0x000fc8000bf05270 */
[----:B------:R-:W-:Y:S02]  /*99d0*/  USEL UR6, URZ, 0x1, UP0 ;  /* 0x000000013f067887 */ /* 0x000fe40008000000 */
[----:B------:R-:W-:Y:S02]  /*99e0*/  USEL UR39, UR39, URZ, UP0 ;  /* 0x0000003f27277287 */ /* 0x000fe40008000000 */
[----:B------:R-:W-:Y:S01]  /*99f0*/  ULOP3.LUT UR38, UR38, UR6, URZ, 0x3c, !UPT ;  /* 0x0000000626267292 */ /* 0x000fe2000f8e3c3f */
[----:B-1-3--:R-:W-:Y:S11]  /*9a00*/  @!P0 BRA `(.L_x_4022) ;  /* 0x0000000000048947 */ /* 0x00aff60003800000 */
[----:B------:R-:W-:Y:S01]  /*9a10*/  BPT.TRAP 0x1 ;  /* 0x000000040000795c */ /* 0x000fe20000300000 */
.L_x_4022:
[----:B------:R-:W-:Y:S01]  /*9a20*/  ULEA UR26, UR39, UR48, 0x3 ;  /* 0x00000030271a7291 */ /* 0x000fe2000f8e183f */
[----:B------:R-:W-:-:S04]  /*9a30*/  MOV R10, UR38 ;  /* 0x00000026000a7c02 */ /* 0x000fc80008000f00 */
[----:B------:R-:W-:-:S04]  /*9a40*/  SHF.L.U32 R10, R10, 0x1f, RZ ;  /* 0x0000001f0a0a7819 */ /* 0x000fc800000006ff */
[----:B------:R3:W1:Y:S01]  /*9a50*/  SYNCS.PHASECHK.TRANS64.TRYWAIT P2, [UR26+0x28c30], R10 ;  /* 0x028c300aff0075a7 */ /* 0x000662000804015a */
[----:B------:R-:W-:Y:S05]  /*9a60*/  @!P0 BRA `(.L_x_4023) ;  /* 0x0000000000048947 */ /* 0x000fea0003800000 */
[----:B------:R-:W-:Y:S01]  /*9a70*/  BPT.TRAP 0x1 ;  /* 0x000000040000795c */ /* 0x000fe20000300000 */
.L_x_4023:
[----:B-1----:R-:W-:Y:S05]  /*9a80*/  @P2 BRA `(.L_x_4024) ;  /* 0x0000000000082947 */ /* 0x002fea0003800000 */
[----:B------:R-:W1:Y:S02]  /*9a90*/  SYNCS.PHASECHK.TRANS64.TRYWAIT P2, [UR26+0x28c30], R10 ;  /* 0x028c300aff0075a7 */ /* 0x000e64000804015a */
[----:B-1----:R-:W-:Y:S05]  /*9aa0*/  @!P2 BRA `(.L_x_4025) ;  /* 0x0000007c009ca947 */ /* 0x002fea0003800000 */
.L_x_4024:
[----:B------:R-:W-:Y:S01]  /*9ab0*/  R2UR UR18, R3 ;  /* 0x00000000031272ca */ /* 0x000fe200000e0000 */
[----:B--2-4-:R-:W-:Y:S01]  /*9ac0*/  WARPGROUP.ARRIVE ;  /* 0x00000000000079c5 */ /* 0x014fe20000000000 */
[----:B------:R-:W-:Y:S01]  /*9ad0*/  UMOV UR19, 0x40000040 ;  /* 0x4000004000137882 */ /* 0x000fe20000000000 */
[----:B------:R-:W-:Y:S01]  /*9ae0*/  UMOV UR7, 0x40000040 ;  /* 0x4000004000077882 */ /* 0x000fe20000000000 */
[----:B------:R-:W-:Y:S01]  /*9af0*/  UMOV UR11, 0x40000040 ;  /* 0x40000040000b7882 */ /* 0x000fe20000000000 */
[----:B------:R-:W-:Y:S01]  /*9b00*/  UMOV UR15, 0x40000040 ;  /* 0x40000040000f7882 */ /* 0x000fe20000000000 */
[----:B------:R-:W1:Y:S01]  /*9b10*/  LDC R15, c[0x0][0x2e0] ;  /* 0x0000b800ff0f7b82 */ /* 0x000e620000000800 */
[----:B------:R-:W-:-:S04]  /*9b20*/  IMAD.U32 R11, RZ, RZ, UR26 ;  /* 0x0000001aff0b7e24 */ /* 0x000fc8000f8e00ff */
        /* <DEDUP_REMOVED lines=10> */
[----:B------:R-:W-:Y:S01]  /*9bd0*/  HGMMA.64x64x16.F32.BF16 R152, gdesc[UR4], R152, gsb0 ;  /* 0x00e00000049879f0 */ /* 0x000fe20008001898 */
[----:B------:R-:W-:Y:S02]  /*9be0*/  ULOP3.LUT UR6, URZ, UR23, URZ, 0x33, !UPT ;  /* 0x000000173f067292 */ /* 0x000fe4000f8e333f */
[----:B------:R-:W-:Y:S02]  /*9bf0*/  WARPGROUP.DEPBAR.LE gsb0, 0x0 ;  /* 0x00008000000079c5 */ /* 0x000fe40000010000 */
[----:B------:R-:W-:-:S06]  /*9c00*/  WARPGROUP.ARRIVE ;  /* 0x00000000000079c5 */ /* 0x000fcc0000000000 */
[----:B------:R-:W-:Y:S03]  /*9c10*/  HGMMA.64x64x16.F32.BF16 R152, gdesc[UR8], R152, gsb0 ;  /* 0x00e00000089879f0 */ /* 0x000fe60008001898 */
[----:B------:R-:W-:Y:S02]  /*9c20*/  WARPGROUP.DEPBAR.LE gsb0, 0x0 ;  /* 0x00008000000079c5 */ /* 0x000fe40000010000 */
[----:B------:R-:W-:-:S06]  /*9c30*/  WARPGROUP.ARRIVE ;  /* 0x00000000000079c5 */ /* 0x000fcc0000000000 */
[----:B------:R-:W-:Y:S03]  /*9c40*/  HGMMA.64x64x16.F32.BF16 R152, gdesc[UR12], R152, gsb0 ;  /* 0x00e000000c9879f0 */ /* 0x000fe60008001898 */
[----:B------:R-:W-:Y:S02]  /*9c50*/  WARPGROUP.DEPBAR.LE gsb0, 0x0 ;  /* 0x00008000000079c5 */ /* 0x000fe40000010000 */
[----:B------:R2:W-:Y:S02]  /*9c60*/  @!P1 SYNCS.ARRIVE.TRANS64.RED.A1T0 RZ, [R8+URZ], RZ ;  /* 0x000000ff08ff99a7 */ /* 0x0005e4000810043f */
[----:B--2---:R-:W-:-:S05]  /*9c70*/  IADD3 R8, -R7, 0x1, RZ ;  /* 0x0000000107087810 */ /* 0x004fca0007ffe1ff */
        /* <DEDUP_REMOVED lines=17> */
.L_x_4028:
[----:B------:R-:W-:-:S05]  /*9d90*/  IMAD.U32 R192, RZ, RZ, UR22 ;  /* 0x00000016ffc07e24 */ /* 0x000fca000f8e00ff */
[----:B------:R-:W-:-:S13]  /*9da0*/  ISETP.NE.AND P2, PT, R192, 0x1, PT ;  /* 0x00000001c000780c */ /* 0x000fda0003f45270 */
[----:B------:R-:W1:Y:S02]  /*9db0*/  @P2 LDC.64 R194, c[0x0][0x9e8] ;  /* 0x00027a00ffc22b82 */ /* 0x000e640000000a00 */
[----:B-1----:R-:W-:-:S05]  /*9dc0*/  @P2 IMAD.HI.U32 R194, R20, R194, RZ ;  /* 0x000000c214c22227 */ /* 0x002fca00078e00ff */
[----:B------:R-:W-:-:S07]  /*9dd0*/  @P2 SHF.R.U32.HI R20, RZ, R195, R194 ;  /* 0x000000c3ff142219 */ /* 0x000fce00000116c2 */
.L_x_4029:
[----:B------:R-:W-:Y:S05]  /*9de0*/  BSYNC B0 ;  /* 0x0000000000007941 */ /* 0x000fea0003800000 */
.L_x_4027:
[----:B------:R-:W-:-:S04]  /*9df0*/  IMAD R21, R20, R192, -R7 ;  /* 0x000000c014157224 */ /* 0x000fc800078e0a07 */
[----:B------:R-:W-:-:S05]  /*9e00*/  IMAD.IADD R21, R21, 0x1, -R2 ;  /* 0x0000000115157824 */ /* 0x000fca00078e0a02 */
[----:B------:R-:W-:Y:S02]  /*9e10*/  VIADDMNMX R8, R21, R192, R8, PT ;  /* 0x000000c015087246 */ /* 0x000fe40003800108 */
[----:B------:R-:W-:-:S07]  /*9e20*/  VIMNMX R14, R14, R21, !PT ;  /* 0x000000150e0e7248 */ /* 0x000fce0007fe0100 */
.L_x_4026:
        /* <DEDUP_REMOVED lines=67> */
.L_x_4032:
[----:B------:R-:W-:-:S05]  /*a260*/  IMAD.U32 R192, RZ, RZ, UR22 ;  /* 0x00000016ffc07e24 */ /* 0x000fca000f8e00ff */
[----:B------:R-:W-:-:S13]  /*a270*/  ISETP.NE.AND P3, PT, R192, 0x1, PT ;  /* 0x00000001c000780c */ /* 0x000fda0003f65270 */
[----:B------:R-:W1:Y:S02]  /*a280*/  @P3 LDC.64 R14, c[0x0][0x9e8] ;  /* 0x00027a00ff0e3b82 */ /* 0x000e640000000a00 */
[----:B-1----:R-:W-:-:S05]  /*a290*/  @P3 IMAD.HI.U32 R14, R21, R14, RZ ;  /* 0x0000000e150e3227 */ /* 0x002fca00078e00ff */
[----:B------:R-:W-:-:S07]  /*a2a0*/  @P3 SHF.R.U32.HI R21, RZ, R15, R14 ;  /* 0x0000000fff153219 */ /* 0x000fce000001160e */
.L_x_4033:
[----:B------:R-:W-:Y:S05]  /*a2b0*/  BSYNC B0 ;  /* 0x0000000000007941 */ /* 0x000fea0003800000 */
.L_x_4031:
[----:B------:R-:W-:-:S04]  /*a2c0*/  IMAD R21, R21, R192, -R7 ;  /* 0x000000c015157224 */ /* 0x000fc800078e0a07 */
[----:B------:R-:W-:-:S05]  /*a2d0*/  IMAD.IADD R21, R21, 0x1, -R2 ;  /* 0x0000000115157824 */ /* 0x000fca00078e0a02 */
[----:B------:R-:W-:Y:S02]  /*a2e0*/  VIADDMNMX R8, R21, R192, R8, PT ;  /* 0x000000c015087246 */ /* 0x000fe40003800108 */
[----:B------:R-:W-:-:S07]  /*a2f0*/  VIMNMX R20, R20, R21, !PT ;  /* 0x0000001514147248 */ /* 0x000fce0007fe0100 */
.L_x_4030:
        /* <DEDUP_REMOVED lines=8> */
[----:B------:R-:W-:Y:S02]  /*a380*/  ISETP.GT.AND P3, PT, R20, RZ, P2 ;  /* 0x000000ff1400720c */ /* 0x000fe40001764270 */
        /* <DEDUP_REMOVED lines=24> */
[----:B------:R-:W-:Y:S01]  /*a510*/  ISETP.GT.AND P5, PT, R20, 0x20, P2 ;  /* 0x000000201400780c */ /* 0x000fe200017a4270 */
        /* <DEDUP_REMOVED lines=38> */
[--C-:B------:R-:W-:Y:S01]  /*a780*/  FFMA.FTZ R160, R168, UR10, -R14.reuse ;  /* 0x0000000aa8a07c23 */ /* 0x100fe2000801080e */
[----:B------:R-:W-:Y:S01]  /*a790*/  ISETP.GT.AND P3, PT, R20, 0x29, P2 ;  /* 0x000000291400780c */ /* 0x000fe20001764270 */
[--C-:B------:R-:W-:Y:S01]  /*a7a0*/  FFMA.FTZ R152, R152, UR10, -R14.reuse ;  /* 0x0000000a98987c23 */ /* 0x100fe2000801080e */
[----:B------:R-:W-:Y:S01]  /*a7b0*/  FMNMX.FTZ R154, R170, R21, !PT ;  /* 0x00000015aa9a7209 */ /* 0x000fe20007810000 */
[--C-:B------:R-:W-:Y:S01]  /*a7c0*/  FFMA.FTZ R21, R153, UR10, -R14.reuse ;  /* 0x0000000a99157c23 */ /* 0x100fe2000801080e */
[----:B------:R-:W-:Y:S01]  /*a7d0*/  ISETP.LT.OR P3, PT, R8, 0x2a, P3 ;  /* 0x0000002a0800780c */ /* 0x000fe20001f61670 */
[----:B------:R-:W-:Y:S01]  /*a7e0*/  FFMA.FTZ R156, R156, UR10, -R14 ;  /* 0x0000000a9c9c7c23 */ /* 0x000fe2000801080e */
[----:B------:R-:W-:Y:S01]  /*a7f0*/  FMNMX.FTZ R153, R171, R154, !PT ;  /* 0x0000009aab997209 */ /* 0x000fe20007810000 */
[----:B------:R-:W-:Y:S01]  /*a800*/  MUFU.EX2 R152, R152 ;  /* 0x0000009800987308 */ /* 0x000fe20000000800 */
[----:B------:R-:W-:-:S02]  /*a810*/  FSEL R175, R175, -INF , !P3 ;  /* 0xff800000afaf7808 */ /* 0x000fc40005800000 */
[----:B------:R-:W-:Y:S02]  /*a820*/  ISETP.GT.AND P3, PT, R20, 0x31, P2 ;  /* 0x000000311400780c */ /* 0x000fe40001764270 */
[----:B------:R-:W-:Y:S02]  /*a830*/  FMNMX.FTZ R154, R174, R153, !PT ;  /* 0x00000099ae9a7209 */ /* 0x000fe40007810000 */
[----:B------:R-:W-:Y:S01]  /*a840*/  ISETP.LT.OR P3, PT, R8, 0x32, P3 ;  /* 0x000000320800780c */ /* 0x000fe20001f61670 */
[----:B------:R-:W-:Y:S01]  /*a850*/  MUFU.EX2 R21, R21 ;  /* 0x0000001500157308 */ /* 0x000fe20000000800 */
[----:B------:R-:W-:Y:S02]  /*a860*/  FMNMX.FTZ R153, R175, R154, !PT ;  /* 0x0000009aaf997209 */ /* 0x000fe40007810000 */
[----:B------:R-:W-:Y:S02]  /*a870*/  ISETP.GT.AND P2, PT, R20, 0x39, P2 ;  /* 0x000000391400780c */ /* 0x000fe40001744270 */
[----:B------:R-:W-:-:S02]  /*a880*/  FSEL R179, R179, -INF , !P3 ;  /* 0xff800000b3b37808 */ /* 0x000fc40005800000 */
[----:B------:R-:W-:Y:S01]  /*a890*/  FMNMX.FTZ R20, R178, R153, !PT ;  /* 0x00000099b2147209 */ /* 0x000fe20007810000 */
[--C-:B------:R-:W-:Y:S01]  /*a8a0*/  FFMA.FTZ R153, R157, UR10, -R14.reuse ;  /* 0x0000000a9d997c23 */ /* 0x100fe2000801080e */
[----:B------:R-:W-:Y:S01]  /*a8b0*/  ISETP.LT.OR P2, PT, R8, 0x3a, P2 ;  /* 0x0000003a0800780c */ /* 0x000fe20001741670 */
[----:B------:R-:W-:Y:S01]  /*a8c0*/  MUFU.EX2 R154, R156 ;  /* 0x0000009c009a7308 */ /* 0x000fe20000000800 */
[----:B------:R-:W-:Y:S01]  /*a8d0*/  FMNMX.FTZ R157, R179, R20, !PT ;  /* 0x00000014b39d7209 */ /* 0x000fe20007810000 */
[--C-:B------:R-:W-:Y:S01]  /*a8e0*/  FFMA.FTZ R20, R164, UR10, -R14.reuse ;  /* 0x0000000aa4147c23 */ /* 0x100fe2000801080e */
[----:B------:R-:W-:Y:S01]  /*a8f0*/  FSEL R183, R183, -INF , !P2 ;  /* 0xff800000b7b77808 */ /* 0x000fe20005000000 */
[--C-:B------:R-:W-:Y:S01]  /*a900*/  FFMA.FTZ R164, R172, UR10, -R14.reuse ;  /* 0x0000000aaca47c23 */ /* 0x100fe2000801080e */
[----:B------:R-:W-:Y:S01]  /*a910*/  FMNMX.FTZ R8, R182, R157, !PT ;  /* 0x0000009db6087209 */ /* 0x000fe20007810000 */
[--C-:B------:R-:W-:Y:S01]  /*a920*/  FFMA.FTZ R157, R161, UR10, -R14.reuse ;  /* 0x0000000aa19d7c23 */ /* 0x100fe2000801080e */
[----:B------:R-:W-:Y:S01]  /*a930*/  FSEL R168, R7, RZ, P5 ;  /* 0x000000ff07a87208 */ /* 0x000fe20002800000 */
[----:B------:R-:W-:Y:S01]  /*a940*/  MUFU.EX2 R153, R153 ;  /* 0x0000009900997308 */ /* 0x000fe20000000800 */
[----:B------:R-:W-:Y:S01]  /*a950*/  FMNMX.FTZ R8, R183, R8, !PT ;  /* 0x00000008b7087209 */ /* 0x000fe20007810000 */
[--C-:B------:R-:W-:Y:S01]  /*a960*/  FFMA.FTZ R161, R165, UR10, -R14.reuse ;  /* 0x0000000aa5a17c23 */ /* 0x100fe2000801080e */
[--C-:B------:R-:W-:Y:S01]  /*a970*/  FFMA.FTZ R165, R169, UR10, -R14.reuse ;  /* 0x0000000aa9a57c23 */ /* 0x100fe2000801080e */
[----:B------:R-:W-:Y:S01]  /*a980*/  FADD.FTZ R168, -R168, R13 ;  /* 0x0000000da8a87221 */ /* 0x000fe20000010100 */
[--C-:B------:R-:W-:Y:S01]  /*a990*/  FFMA.FTZ R169, R173, UR10, -R14.reuse ;  /* 0x0000000aada97c23 */ /* 0x100fe2000801080e */
[----:B------:R-:W1:Y:S01]  /*a9a0*/  SHFL.BFLY PT, R193, R8, 0x2, 0x1f ;  /* 0x0c401f0008c17f89 */ /* 0x000e6200000e0000 */
[--C-:B------:R-:W-:Y:S01]  /*a9b0*/  FFMA.FTZ R173, R177, UR10, -R14.reuse ;  /* 0x0000000ab1ad7c23 */ /* 0x100fe2000801080e */
[----:B------:R-:W-:Y:S01]  /*a9c0*/  FMUL.FTZ R13, R168, UR10 ;  /* 0x0000000aa80d7c20 */ /* 0x000fe20008410000 */
[----:B------:R-:W-:Y:S01]  /*a9d0*/  MUFU.EX2 R156, R192 ;  /* 0x000000c0009c7308 */ /* 0x000fe20000000800 */
[----:B------:R-:W-:Y:S01]  /*a9e0*/  FFMA.FTZ R168, R176, UR10, -R14 ;  /* 0x0000000ab0a87c23 */ /* 0x000fe2000801080e */
[----:B------:R-:W-:-:S02]  /*a9f0*/  IMAD.MOV R177, RZ, RZ, -R17 ;  /* 0x000000ffffb17224 */ /* 0x000fc400078e0a11 */
[----:B------:R-:W-:-:S03]  /*aa00*/  FFMA.FTZ R172, R180, UR10, -R14 ;  /* 0x0000000ab4ac7c23 */ /* 0x000fc6000801080e */
[----:B------:R-:W-:Y:S01]  /*aa10*/  ISETP.NE.AND P3, PT, R2, R177, PT ;  /* 0x000000b10200720c */ /* 0x000fe20003f65270 */
[----:B------:R-:W2:Y:S01]  /*aa20*/  MUFU.EX2 R13, R13 ;  /* 0x0000000d000d7308 */ /* 0x000ea20000000800 */
[----:B------:R-:W-:-:S07]  /*aa30*/  FFMA.FTZ R177, R181, UR10, -R14 ;  /* 0x0000000ab5b17c23 */ /* 0x000fce000801080e */
[----:B------:R-:W4:Y:S01]  /*aa40*/  MUFU.EX2 R157, R157 ;  /* 0x0000009d009d7308 */ /* 0x000f220000000800 */
[----:B-1----:R-:W-:-:S07]  /*aa50*/  FMNMX.FTZ R193, R8, R193, !PT ;  /* 0x000000c108c17209 */ /* 0x002fce0007810000 */
[----:B------:R-:W1:Y:S01]  /*aa60*/  MUFU.EX2 R20, R20 ;  /* 0x0000001400147308 */ /* 0x000e620000000800 */
[----:B--2---:R-:W-:Y:S01]  /*aa70*/  FFMA.FTZ R176, R13, R5, R152 ;  /* 0x000000050db07223 */ /* 0x004fe20000010098 */
[----:B------:R-:W2:Y:S01]  /*aa80*/  SHFL.BFLY PT, R8, R193, 0x1, 0x1f ;  /* 0x0c201f00c1087f89 */ /* 0x000ea200000e0000 */
[C---:B------:R-:W-:Y:S01]  /*aa90*/  F2FP.BF16.F32.PACK_AB R152, R21.reuse, R152 ;  /* 0x000000981598723e */ /* 0x040fe200000010ff */
[-C--:B------:R-:W-:Y:S01]  /*aaa0*/  FMUL.FTZ R24, R24, R13.reuse ;  /* 0x0000000d18187220 */ /* 0x080fe20000410000 */
[----:B------:R-:W-:Y:S01]  /*aab0*/  FADD.FTZ R5, R21, R176 ;  /* 0x000000b015057221 */ /* 0x000fe20000010000 */
[-C--:B------:R-:W-:Y:S01]  /*aac0*/  FMUL.FTZ R25, R25, R13.reuse ;  /* 0x0000000d19197220 */ /* 0x080fe20000410000 */
[-C--:B------:R-:W-:Y:S01]  /*aad0*/  FMUL.FTZ R28, R28, R13.reuse ;  /* 0x0000000d1c1c7220 */ /* 0x080fe20000410000 */
[----:B------:R-:W5:Y:S01]  /*aae0*/  MUFU.EX2 R161, R161 ;  /* 0x000000a100a17308 */ /* 0x000f620000000800 */
[----:B------:R-:W-:Y:S01]  /*aaf0*/  FADD.FTZ R14, R154, R5 ;  /* 0x000000059a0e7221 */ /* 0x000fe20000010000 */
        /* <DEDUP_REMOVED lines=8> */
[----:B----4-:R-:W-:Y:S01]  /*ab80*/  F2FP.BF16.F32.PACK_AB R156, R157, R156 ;  /* 0x0000009c9d9c723e */ /* 0x010fe200000010ff */
[-C--:B------:R-:W-:Y:S01]  /*ab90*/  FMUL.FTZ R37, R37, R13.reuse ;  /* 0x0000000d25257220 */ /* 0x080fe20000410000 */
[-C--:B------:R-:W-:Y:S01]  /*aba0*/  FMUL.FTZ R40, R40, R13.reuse ;  /* 0x0000000d28287220 */ /* 0x080fe20000410000 */
[----:B------:R-:W-:Y:S01]  /*abb0*/  FADD.FTZ R181, R157, R192 ;  /* 0x000000c09db57221 */ /* 0x000fe20000010000 */
[-C--:B------:R-:W-:Y:S01]  /*abc0*/  FMUL.FTZ R41, R41, R13.reuse ;  /* 0x0000000d29297220 */ /* 0x080fe20000410000 */
[-C--:B------:R-:W-:Y:S01]  /*abd0*/  FMUL.FTZ R44, R44, R13.reuse ;  /* 0x0000000d2c2c7220 */ /* 0x080fe20000410000 */
[----:B------:R-:W4:Y:S01]  /*abe0*/  MUFU.EX2 R165, R165 ;  /* 0x000000a500a57308 */ /* 0x000f220000000800 */
[-C--:B------:R-:W-:Y:S01]  /*abf0*/  FMUL.FTZ R45, R45, R13.reuse ;  /* 0x0000000d2d2d7220 */ /* 0x080fe20000410000 */
[----:B--2---:R-:W-:Y:S01]  /*ac00*/  FMNMX.FTZ R8, R193, R8, !PT ;  /* 0x00000008c1087209 */ /* 0x004fe20007810000 */
[-C--:B------:R-:W-:Y:S01]  /*ac10*/  FMUL.FTZ R48, R48, R13.reuse ;  /* 0x0000000d30307220 */ /* 0x080fe20000410000 */
[----:B------:R-:W-:Y:S01]  /*ac20*/  MOV R193, UR21 ;  /* 0x0000001500c17c02 */ /* 0x000fe20008000f00 */
[-C--:B------:R-:W-:Y:S01]  /*ac30*/  FMUL.FTZ R49, R49, R13.reuse ;  /* 0x0000000d31317220 */ /* 0x080fe20000410000 */
[C---:B------:R-:W-:Y:S01]  /*ac40*/  FSETP.NEU.FTZ.AND P2, PT, R8.reuse, -INF , PT ;  /* 0xff8000000800780b */ /* 0x040fe20003f5d000 */
[C---:B------:R-:W-:Y:S01]  /*ac50*/  FMUL.FTZ R180, R8.reuse, UR10 ;  /* 0x0000000a08b47c20 */ /* 0x040fe20008410000 */
[----:B------:R-:W2:Y:S01]  /*ac60*/  MUFU.EX2 R164, R164 ;  /* 0x000000a400a47308 */ /* 0x000ea20000000800 */
[----:B------:R-:W-:Y:S01]  /*ac70*/  @!P3 IMAD R14, R193, 0x40, R16 ;  /* 0x00000040c10eb824 */ /* 0x000fe200078e0210 */
[----:B------:R-:W-:Y:S01]  /*ac80*/  FSEL R5, R8, RZ, P2 ;  /* 0x000000ff08057208 */ /* 0x000fe20001000000 */
[-C--:B------:R-:W-:Y:S01]  /*ac90*/  FMUL.FTZ R52, R52, R13.reuse ;  /* 0x0000000d34347220 */ /* 0x080fe20000410000 */
[----:B------:R-:W-:Y:S01]  /*aca0*/  FSEL R176, R180, RZ, P2 ;  /* 0x000000ffb4b07208 */ /* 0x000fe20001000000 */
[-C--:B------:R-:W-:Y:S01]  /*acb0*/  FMUL.FTZ R53, R53, R13.reuse ;  /* 0x0000000d35357220 */ /* 0x080fe20000410000 */
[-C--:B------:R-:W-:Y:S01]  /*acc0*/  FMUL.FTZ R56, R56, R13.reuse ;  /* 0x0000000d38387220 */ /* 0x080fe20000410000 */
[----:B------:R-:W-:Y:S01]  /*acd0*/  FADD.FTZ R5, -R5, R12 ;  /* 0x0000000c05057221 */ /* 0x000fe20000010100 */
[----:B------:R-:W2:Y:S01]  /*ace0*/  MUFU.EX2 R169, R169 ;  /* 0x000000a900a97308 */ /* 0x000ea20000000800 */
[--C-:B------:R-:W-:Y:S01]  /*acf0*/  FFMA.FTZ R180, R155, UR10, -R176.reuse ;  /* 0x0000000a9bb47c23 */ /* 0x100fe200080108b0 */
[----:B------:R-:W-:Y:S01]  /*ad00*/  @!P3 LEA R155, R14, UR48, 0x2 ;  /* 0x000000300e9bbc11 */ /* 0x000fe2000f8e10ff */
[----:B-1----:R-:W-:Y:S01]  /*ad10*/  FADD.FTZ R14, R20, R181 ;  /* 0x000000b5140e7221 */ /* 0x002fe20000010000 */
[--C-:B------:R-:W-:Y:S01]  /*ad20*/  FFMA.FTZ R181, R159, UR10, -R176.reuse ;  /* 0x0000000a9fb57c23 */ /* 0x100fe200080108b0 */
[--C-:B------:R-:W-:Y:S01]  /*ad30*/  FFMA.FTZ R192, R162, UR10, -R176.reuse ;  /* 0x0000000aa2c07c23 */ /* 0x100fe200080108b0 */
[----:B------:R-:W-:Y:S01]  /*ad40*/  FFMA.FTZ R15, R15, UR10, -R176 ;  /* 0x0000000a0f0f7c23 */ /* 0x000fe200080108b0 */
[----:B-----5:R-:W-:Y:S01]  /*ad50*/  FADD.FTZ R159, R161, R14 ;  /* 0x0000000ea19f7221 */ /* 0x020fe20000010000 */
[----:B------:R-:W1:Y:S01]  /*ad60*/  MUFU.EX2 R168, R168 ;  /* 0x000000a800a87308 */ /* 0x000e620000000800 */
[----:B------:R-:W-:Y:S01]  /*ad70*/  FMUL.FTZ R5, R5, UR10 ;  /* 0x0000000a05057c20 */ /* 0x000fe20008410000 */
[--C-:B------:R-:W-:Y:S01]  /*ad80*/  FFMA.FTZ R158, R158, UR10, -R176.reuse ;  /* 0x0000000a9e9e7c23 */ /* 0x100fe200080108b0 */
[----:B---3--:R-:W-:Y:S01]  /*ad90*/  FADD.FTZ R162, R160, R159 ;  /* 0x0000009fa0a27221 */ /* 0x008fe20000010000 */
[--C-:B------:R-:W-:Y:S01]  /*ada0*/  FFMA.FTZ R163, R163, UR10, -R176.reuse ;  /* 0x0000000aa3a37c23 */ /* 0x100fe200080108b0 */
[--C-:B------:R-:W-:Y:S01]  /*adb0*/  FFMA.FTZ R193, R166, UR10, -R176.reuse ;  /* 0x0000000aa6c17c23 */ /* 0x100fe200080108b0 */
[----:B------:R-:W-:Y:S01]  /*adc0*/  FFMA.FTZ R167, R167, UR10, -R176 ;  /* 0x0000000aa7a77c23 */ /* 0x000fe200080108b0 */
[----:B----4-:R-:W-:Y:S01]  /*add0*/  FADD.FTZ R195, R165, R162 ;  /* 0x000000a2a5c37221 */ /* 0x010fe20000010000 */
[----:B------:R-:W3:Y:S01]  /*ade0*/  MUFU.EX2 R173, R173 ;  /* 0x000000ad00ad7308 */ /* 0x000ee20000000800 */
[--C-:B------:R-:W-:Y:S01]  /*adf0*/  FFMA.FTZ R171, R171, UR10, -R176.reuse ;  /* 0x0000000aabab7c23 */ /* 0x100fe200080108b0 */
[--C-:B------:R-:W-:Y:S01]  /*ae00*/  FFMA.FTZ R174, R174, UR10, -R176.reuse ;  /* 0x0000000aaeae7c23 */ /* 0x100fe200080108b0 */
[----:B--2---:R-:W-:Y:S01]  /*ae10*/  FADD.FTZ R162, R164, R195 ;  /* 0x000000c3a4a27221 */ /* 0x004fe20000010000 */
[--C-:B------:R-:W-:Y:S01]  /*ae20*/  FFMA.FTZ R175, R175, UR10, -R176.reuse ;  /* 0x0000000aafaf7c23 */ /* 0x100fe200080108b0 */
[--C-:B------:R-:W-:Y:S01]  /*ae30*/  FFMA.FTZ R178, R178, UR10, -R176.reuse ;  /* 0x0000000ab2b27c23 */ /* 0x100fe200080108b0 */
[----:B------:R-:W-:Y:S01]  /*ae40*/  F2FP.BF16.F32.PACK_AB R160, R165, R160 ;  /* 0x000000a0a5a0723e */ /* 0x000fe200000010ff */
[--C-:B------:R-:W-:Y:S01]  /*ae50*/  FFMA.FTZ R179, R179, UR10, -R176.reuse ;  /* 0x0000000ab3b37c23 */ /* 0x100fe200080108b0 */
[----:B------:R-:W-:Y:S01]  /*ae60*/  MUFU.EX2 R172, R172 ;  /* 0x000000ac00ac7308 */ /* 0x000fe20000000800 */
[----:B------:R-:W-:Y:S01]  /*ae70*/  FFMA.FTZ R182, R182, UR10, -R176 ;  /* 0x0000000ab6b67c23 */ /* 0x000fe200080108b0 */
[----:B------:R-:W-:Y:S01]  /*ae80*/  @!P3 STS [R155+0x28800], R13 ;  /* 0x0288000d9b00b388 */ /* 0x000fe20000000800 */
        /* <DEDUP_REMOVED lines=22> */
[----:B--2---:R-:W-:Y:S01]  /*aff0*/  FADD.FTZ R5, R169, R162 ;  /* 0x000000a2a9057221 */ /* 0x004fe20000010000 */
[-C--:B------:R-:W-:Y:S01]  /*b000*/  FMUL.FTZ R96, R96, R13.reuse ;  /* 0x0000000d60607220 */ /* 0x080fe20000410000 */
[-C--:B------:R-:W-:Y:S01]  /*b010*/  FMUL.FTZ R97, R97, R13.reuse ;  /* 0x0000000d61617220 */ /* 0x080fe20000410000 */
[-C--:B------:R-:W-:Y:S01]  /*b020*/  FMUL.FTZ R100, R100, R13.reuse ;  /* 0x0000000d64647220 */ /* 0x080fe20000410000 */
[----:B-1----:R-:W-:Y:S01]  /*b030*/  FADD.FTZ R162, R168, R5 ;  /* 0x00000005a8a27221 */ /* 0x002fe20000010000 */
[-C--:B------:R-:W-:Y:S01]  /*b040*/  FMUL.FTZ R101, R101, R13.reuse ;  /* 0x0000000d65657220 */ /* 0x080fe20000410000 */
[-C--:B------:R-:W-:Y:S01]  /*b050*/  FMUL.FTZ R104, R104, R13.reuse ;  /* 0x0000000d68687220 */ /* 0x080fe20000410000 */
[----:B------:R1:W2:Y:S01]  /*b060*/  MUFU.EX2 R12, R180 ;  /* 0x000000b4000c7308 */ /* 0x0002a20000000800 */
[----:B---3--:R-:W-:Y:S01]  /*b070*/  FADD.FTZ R5, R173, R162 ;  /* 0x000000a2ad057221 */ /* 0x008fe20000010000 */
[----:B----4-:R-:W-:Y:S01]  /*b080*/  FFMA.FTZ R21, R14, R4, R15 ;  /* 0x000000040e157223 */ /* 0x010fe2000001000f */
[----:B------:R-:W-:Y:S01]  /*b090*/  F2FP.BF16.F32.PACK_AB R162, R169, R164 ;  /* 0x000000a4a9a2723e */ /* 0x000fe200000010ff */
[----:B------:R3:W-:Y:S01]  /*b0a0*/  @!P3 STS [R155+0x28820], R14 ;  /* 0x0288200e9b00b388 */ /* 0x0007e20000000800 */
[----:B------:R-:W-:Y:S01]  /*b0b0*/  F2FP.BF16.F32.PACK_AB R164, R173, R168 ;  /* 0x000000a8ada4723e */ /* 0x000fe200000010ff */
[-C--:B------:R-:W-:Y:S01]  /*b0c0*/  FMUL.FTZ R105, R105, R13.reuse ;  /* 0x0000000d69697220 */ /* 0x080fe20000410000 */
[-C--:B------:R-:W-:Y:S01]  /*b0d0*/  FMUL.FTZ R108, R108, R13.reuse ;  /* 0x0000000d6c6c7220 */ /* 0x080fe20000410000 */
[----:B------:R4:W3:Y:S01]  /*b0e0*/  MUFU.EX2 R159, R158 ;  /* 0x0000009e009f7308 */ /* 0x0008e20000000800 */
[--C-:B-1----:R-:W-:Y:S01]  /*b0f0*/  FFMA.FTZ R180, R170, UR10, -R176.reuse ;  /* 0x0000000aaab47c23 */ /* 0x102fe200080108b0 */
[----:B-----5:R-:W-:Y:S01]  /*b100*/  F2FP.BF16.F32.PACK_AB R166, R177, R172 ;  /* 0x000000acb1a6723e */ /* 0x020fe200000010ff */
[----:B------:R-:W-:Y:S01]  /*b110*/  FFMA.FTZ R176, R183, UR10, -R176 ;  /* 0x0000000ab7b07c23 */ /* 0x000fe200080108b0 */
[-C--:B------:R-:W-:Y:S01]  /*b120*/  FMUL.FTZ R109, R109, R13.reuse ;  /* 0x0000000d6d6d7220 */ /* 0x080fe20000410000 */
[-C--:B------:R-:W-:Y:S01]  /*b130*/  FMUL.FTZ R112, R112, R13.reuse ;  /* 0x0000000d70707220 */ /* 0x080fe20000410000 */
[-C--:B------:R-:W-:Y:S01]  /*b140*/  FMUL.FTZ R113, R113, R13.reuse ;  /* 0x0000000d71717220 */ /* 0x080fe20000410000 */
[----:B------:R-:W-:Y:S01]  /*b150*/  FMUL.FTZ R116, R116, R13 ;  /* 0x0000000d74747220 */ /* 0x000fe20000410000 */
[----:B------:R-:W1:Y:S01]  /*b160*/  MUFU.EX2 R170, R181 ;  /* 0x000000b500aa7308 */ /* 0x000e620000000800 */
[----:B----4-:R-:W-:Y:S01]  /*b170*/  F2FP.BF16.F32.PACK_AB R158, R161, R20 ;  /* 0x00000014a19e723e */ /* 0x010fe200000010ff */
[----:B------:R-:W-:Y:S01]  /*b180*/  FADD.FTZ R20, R172, R5 ;  /* 0x00000005ac147221 */ /* 0x000fe20000010000 */
[C---:B--2---:R-:W-:Y:S01]  /*b190*/  FADD.FTZ R4, R12.reuse, R21 ;  /* 0x000000150c047221 */ /* 0x044fe20000010000 */
[----:B------:R-:W-:Y:S01]  /*b1a0*/  F2FP.BF16.F32.PACK_AB R153, R12, R15 ;  /* 0x0000000f0c99723e */ /* 0x000fe200000010ff */
[-C--:B------:R-:W-:Y:S01]  /*b1b0*/  FMUL.FTZ R117, R117, R13.reuse ;  /* 0x0000000d75757220 */ /* 0x080fe20000410000 */
[----:B------:R-:W-:Y:S01]  /*b1c0*/  FADD.FTZ R5, R177, R20 ;  /* 0x00000014b1057221 */ /* 0x000fe20000010000 */
[-C--:B------:R-:W-:Y:S01]  /*b1d0*/  FMUL.FTZ R120, R120, R13.reuse ;  /* 0x0000000d78787220 */ /* 0x080fe20000410000 */
[----:B------:R-:W-:Y:S01]  /*b1e0*/  MUFU.EX2 R157, R192 ;  /* 0x000000c0009d7308 */ /* 0x000fe20000000800 */
[----:B---3--:R-:W-:Y:S01]  /*b1f0*/  FADD.FTZ R21, R159, R4 ;  /* 0x000000049f157221 */ /* 0x008fe20000010000 */
[-C--:B------:R-:W-:Y:S01]  /*b200*/  FMUL.FTZ R121, R121, R13.reuse ;  /* 0x0000000d79797220 */ /* 0x080fe20000410000 */
[-C--:B------:R-:W-:Y:S01]  /*b210*/  FMUL.FTZ R124, R124, R13.reuse ;  /* 0x0000000d7c7c7220 */ /* 0x080fe20000410000 */
[-C--:B------:R-:W-:Y:S01]  /*b220*/  FMUL.FTZ R125, R125, R13.reuse ;  /* 0x0000000d7d7d7220 */ /* 0x080fe20000410000 */
[-C--:B------:R-:W-:Y:S01]  /*b230*/  FMUL.FTZ R128, R128, R13.reuse ;  /* 0x0000000d80807220 */ /* 0x080fe20000410000 */
[-C--:B------:R-:W-:Y:S01]  /*b240*/  FMUL.FTZ R129, R129, R13.reuse ;  /* 0x0000000d81817220 */ /* 0x080fe20000410000 */
[----:B------:R-:W-:Y:S01]  /*b250*/  FMUL.FTZ R132, R132, R13 ;  /* 0x0000000d84847220 */ /* 0x000fe20000410000 */
[----:B------:R-:W-:Y:S01]  /*b260*/  MUFU.EX2 R20, R163 ;  /* 0x000000a300147308 */ /* 0x000fe20000000800 */
[----:B-1----:R-:W-:Y:S01]  /*b270*/  F2FP.BF16.F32.PACK_AB R155, R170, R159 ;  /* 0x0000009faa9b723e */ /* 0x002fe200000010ff */
        /* <DEDUP_REMOVED lines=10> */
[----:B------:R-:W-:Y:S01]  /*b320*/  FMUL.FTZ R149, R149, R13 ;  /* 0x0000000d95957220 */ /* 0x000fe20000410000 */
        /* <DEDUP_REMOVED lines=11> */
[----:B------:R2:W3:Y:S01]  /*b3e0*/  MUFU.EX2 R161, R180 ;  /* 0x000000b400a17308 */ /* 0x0004e20000000800 */
[-C--:B------:R-:W-:Y:S01]  /*b3f0*/  FMUL.FTZ R46, R46, R14.reuse ;  /* 0x0000000e2e2e7220 */ /* 0x080fe20000410000 */
[----:B------:R4:W-:Y:S01]  /*b400*/  STSM.16.M88.4 [R18+0x26800], R152 ;  /* 0x0268009812007844 */ /* 0x0009e20000000200 */
[-C--:B------:R-:W-:Y:S01]  /*b410*/  FMUL.FTZ R47, R47, R14.reuse ;  /* 0x0000000e2f2f7220 */ /* 0x080fe20000410000 */
[-C--:B------:R-:W-:Y:S01]  /*b420*/  FMUL.FTZ R50, R50, R14.reuse ;  /* 0x0000000e32327220 */ /* 0x080fe20000410000 */
[-C--:B------:R-:W-:Y:S01]  /*b430*/  FMUL.FTZ R51, R51, R14.reuse ;  /* 0x0000000e33337220 */ /* 0x080fe20000410000 */
[-C--:B------:R-:W-:Y:S01]  /*b440*/  FMUL.FTZ R54, R54, R14.reuse ;  /* 0x0000000e36367220 */ /* 0x080fe20000410000 */
[-C--:B------:R-:W-:Y:S01]  /*b450*/  FMUL.FTZ R55, R55, R14.reuse ;  /* 0x0000000e37377220 */ /* 0x080fe20000410000 */
[----:B------:R-:W5:Y:S01]  /*b460*/  MUFU.EX2 R172, R171 ;  /* 0x000000ab00ac7308 */ /* 0x000f620000000800 */
[----:B--2---:R-:W-:Y:S01]  /*b470*/  FADD.FTZ R180, R170, R21 ;  /* 0x00000015aab47221 */ /* 0x004fe20000010000 */
[----:B-1----:R-:W-:Y:S01]  /*b480*/  F2FP.BF16.F32.PACK_AB R159, R168, R193 ;  /* 0x000000c1a89f723e */ /* 0x002fe200000010ff */
[-C--:B------:R-:W-:Y:S01]  /*b490*/  FMUL.FTZ R58, R58, R14.reuse ;  /* 0x0000000e3a3a7220 */ /* 0x080fe20000410000 */
[-C--:B------:R-:W-:Y:S01]  /*b4a0*/  FMUL.FTZ R59, R59, R14.reuse ;  /* 0x0000000e3b3b7220 */ /* 0x080fe20000410000 */
[----:B------:R-:W-:Y:S01]  /*b4b0*/  FADD.FTZ R21, R157, R180 ;  /* 0x000000b49d157221 */ /* 0x000fe20000010000 */
[----:B------:R-:W-:Y:S01]  /*b4c0*/  F2FP.BF16.F32.PACK_AB R157, R20, R157 ;  /* 0x0000009d149d723e */ /* 0x000fe200000010ff */
[-C--:B------:R-:W-:Y:S01]  /*b4d0*/  FMUL.FTZ R62, R62, R14.reuse ;  /* 0x0000000e3e3e7220 */ /* 0x080fe20000410000 */
[----:B------:R1:W2:Y:S01]  /*b4e0*/  MUFU.EX2 R163, R174 ;  /* 0x000000ae00a37308 */ /* 0x0002a20000000800 */
[-C--:B------:R-:W-:Y:S01]  /*b4f0*/  FMUL.FTZ R63, R63, R14.reuse ;  /* 0x0000000e3f3f7220 */ /* 0x080fe20000410000 */
[-C--:B------:R-:W-:Y:S01]  /*b500*/  FMUL.FTZ R66, R66, R14.reuse ;  /* 0x0000000e42427220 */ /* 0x080fe20000410000 */
[----:B------:R4:W-:Y:S01]  /*b510*/  STSM.16.M88.4 [R23], R156 ;  /* 0x0000009c17007844 */ /* 0x0009e20000000200 */
        /* <DEDUP_REMOVED lines=8> */
[-C--:B------:R-:W-:Y:S01]  /*b5a0*/  FMUL.FTZ R79, R79, R14.reuse ;  /* 0x0000000e4f4f7220 */ /* 0x080fe20000410000 */
[----:B------:R-:W-:Y:S01]  /*b5b0*/  FADD.FTZ R21, R193, R174 ;  /* 0x000000aec1157221 */ /* 0x000fe20000010000 */
[-C--:B------:R-:W-:Y:S01]  /*b5c0*/  FMUL.FTZ R82, R82, R14.reuse ;  /* 0x0000000e52527220 */ /* 0x080fe20000410000 */
[-C--:B------:R-:W-:Y:S01]  /*b5d0*/  FMUL.FTZ R83, R83, R14.reuse ;  /* 0x0000000e53537220 */ /* 0x080fe20000410000 */
[----:B------:R1:W4:Y:S01]  /*b5e0*/  MUFU.EX2 R165, R178 ;  /* 0x000000b200a57308 */ /* 0x0003220000000800 */
[----:B------:R-:W-:Y:S01]  /*b5f0*/  FADD.FTZ R180, R168, R21 ;  /* 0x00000015a8b47221 */ /* 0x000fe20000010000 */
[-C--:B------:R-:W-:Y:S01]  /*b600*/  FMUL.FTZ R86, R86, R14.reuse ;  /* 0x0000000e56567220 */ /* 0x080fe20000410000 */
[-C--:B------:R-:W-:Y:S01]  /*b610*/  FMUL.FTZ R87, R87, R14.reuse ;  /* 0x0000000e57577220 */ /* 0x080fe20000410000 */
[-C--:B------:R-:W-:Y:S01]  /*b620*/  FMUL.FTZ R90, R90, R14.reuse ;  /* 0x0000000e5a5a7220 */ /* 0x080fe20000410000 */
[----:B---3--:R-:W-:Y:S01]  /*b630*/  FADD.FTZ R21, R161, R180 ;  /* 0x000000b4a1157221 */ /* 0x008fe20000010000 */
[C---:B-----5:R-:W-:Y:S01]  /*b640*/  F2FP.BF16.F32.PACK_AB R161, R172.reuse, R161 ;  /* 0x000000a1aca1723e */ /* 0x060fe200000010ff */
[-C--:B------:R-:W-:Y:S01]  /*b650*/  FMUL.FTZ R91, R91, R14.reuse ;  /* 0x0000000e5b5b7220 */ /* 0x080fe20000410000 */
[----:B------:R-:W3:Y:S01]  /*b660*/  MUFU.EX2 R174, R179 ;  /* 0x000000b300ae7308 */ /* 0x000ee20000000800 */
[----:B-1----:R-:W-:Y:S01]  /*b670*/  FADD.FTZ R178, R172, R21 ;  /* 0x00000015acb27221 */ /* 0x002fe20000010000 */
[-C--:B------:R-:W-:Y:S01]  /*b680*/  FMUL.FTZ R94, R94, R14.reuse ;  /* 0x0000000e5e5e7220 */ /* 0x080fe20000410000 */
[-C--:B------:R-:W-:Y:S01]  /*b690*/  FMUL.FTZ R95, R95, R14.reuse ;  /* 0x0000000e5f5f7220 */ /* 0x080fe20000410000 */
[-C--:B------:R-:W-:Y:S01]  /*b6a0*/  FMUL.FTZ R98, R98, R14.reuse ;  /* 0x0000000e62627220 */ /* 0x080fe20000410000 */
[----:B--2---:R-:W-:Y:S01]  /*b6b0*/  FADD.FTZ R21, R163, R178 ;  /* 0x000000b2a3157221 */ /* 0x004fe20000010000 */
[C---:B----4-:R-:W-:Y:S01]  /*b6c0*/  F2FP.BF16.F32.PACK_AB R163, R4.reuse, R163 ;  /* 0x000000a304a3723e */ /* 0x050fe200000010ff */
[-C--:B------:R-:W-:Y:S01]  /*b6d0*/  FMUL.FTZ R99, R99, R14.reuse ;  /* 0x0000000e63637220 */ /* 0x080fe20000410000 */
[----:B------:R-:W1:Y:S01]  /*b6e0*/  MUFU.EX2 R167, R182 ;  /* 0x000000b600a77308 */ /* 0x000e620000000800 */
[----:B------:R-:W-:Y:S01]  /*b6f0*/  FADD.FTZ R178, R4, R21 ;  /* 0x0000001504b27221 */ /* 0x000fe20000010000 */
[-C--:B------:R-:W-:Y:S01]  /*b700*/  FMUL.FTZ R102, R102, R14.reuse ;  /* 0x0000000e66667220 */ /* 0x080fe20000410000 */
[----:B------:R2:W-:Y:S01]  /*b710*/  STSM.16.M88.4 [R19], R160 ;  /* 0x000000a013007844 */ /* 0x0005e20000000200 */
[-C--:B------:R-:W-:Y:S01]  /*b720*/  FMUL.FTZ R103, R103, R14.reuse ;  /* 0x0000000e67677220 */ /* 0x080fe20000410000 */
[----:B------:R-:W-:Y:S01]  /*b730*/  FADD.FTZ R21, R165, R178 ;  /* 0x000000b2a5157221 */ /* 0x000fe20000010000 */
        /* <DEDUP_REMOVED lines=33> */
.L_x_4034:
[----:B------:R1:W3:Y:S01]  /*b950*/  SYNCS.PHASECHK.TRANS64.TRYWAIT P2, [UR26+0x28c50], R10 ;  /* 0x028c500aff0075a7 */ /* 0x0002e2000804015a */
[----:B------:R-:W-:Y:S05]  /*b960*/  @!P0 BRA `(.L_x_4035) ;  /* 0x0000000000048947 */ /* 0x000fea0003800000 */
[----:B------:R-:W-:Y:S01]  /*b970*/  BPT.TRAP 0x1 ;  /* 0x000000040000795c */ /* 0x000fe20000300000 */
.L_x_4035:
[----:B---3--:R-:W-:Y:S05]  /*b980*/  @P2 BRA `(.L_x_4036) ;  /* 0x0000000000082947 */ /* 0x008fea0003800000 */
[----:B------:R-:W3:Y:S02]  /*b990*/  SYNCS.PHASECHK.TRANS64.TRYWAIT P2, [UR26+0x28c50], R10 ;  /* 0x028c500aff0075a7 */ /* 0x000ee4000804015a */
[----:B---3--:R-:W-:Y:S05]  /*b9a0*/  @!P2 BRA `(.L_x_4037) ;  /* 0x0000005c00f4a947 */ /* 0x008fea0003800000 */
.L_x_4036:
[----:B------:R-:W-:Y:S01]  /*b9b0*/  ULEA UR11, UR39, UR45, 0xc ;  /* 0x0000002d270b7291 */ /* 0x000fe2000f8e603f */
[----:B------:R-:W-:Y:S01]  /*b9c0*/  WARPGROUP.ARRIVE ;  /* 0x00000000000079c5 */ /* 0x000fe20000000000 */
[----:B------:R-:W-:Y:S01]  /*b9d0*/  UMOV UR7, 0x40000040 ;  /* 0x4000004000077882 */ /* 0x000fe20000000000 */
[----:B------:R-:W-:Y:S01]  /*b9e0*/  ISETP.GT.AND P2, PT, R9, UR41, PT ;  /* 0x0000002909007c0c */ /* 0x000fe2000bf44270 */
        /* <DEDUP_REMOVED lines=37> */
.L_x_4021:
[----:B------:R-:W5:Y:S01]  /*bc40*/  SHFL.BFLY PT, R0, R5, 0x2, 0x1f ;  /* 0x0c401f0005007f89 */ /* 0x000f6200000e0000 */
[----:B-1----:R-:W-:Y:S01]  /*bc50*/  IMAD.MOV.U32 R10, RZ, RZ, RZ ;  /* 0x000000ffff0a7224 */ /* 0x002fe200078e00ff */
[----:B------:R-:W-:Y:S01]  /*bc60*/  UIADD3 UR37, UR37, 0x1, URZ ;  /* 0x0000000125257890 */ /* 0x000fe2000fffe03f */
[----:B------:R-:W-:Y:S01]  /*bc70*/  IMAD.U32 R14, RZ, RZ, UR10 ;  /* 0x0000000aff0e7e24 */ /* 0x000fe2000f8e00ff */
[----:B------:R-:W1:Y:S01]  /*bc80*/  SHFL.BFLY PT, R9, R4, 0x2, 0x1f ;  /* 0x0c401f0004097f89 */ /* 0x000e6200000e0000 */
[----:B------:R-:W-:Y:S08]  /*bc90*/  BAR.ARV 0x8, 0xa0 ;  /* 0x0202800000007b1d */ /* 0x000ff00000002000 */
[----:B------:R-:W-:Y:S01]  /*bca0*/  BAR.SYNC.DEFER_BLOCKING 0xf, 0x100 ;  /* 0x03c4000000007b1d */ /* 0x000fe20000010000 */
[----:B-----5:R-:W-:Y:S01]  /*bcb0*/  FADD.FTZ R0, R0, R5 ;  /* 0x0000000500007221 */ /* 0x020fe20000010000 */
[----:B-1----:R-:W-:-:S04]  /*bcc0*/  FADD.FTZ R9, R9, R4 ;  /* 0x0000000409097221 */ /* 0x002fc80000010000 */
[----:B------:R-:W3:Y:S01]  /*bcd0*/  SHFL.BFLY PT, R3, R0, 0x1, 0x1f ;  /* 0x0c201f0000037f89 */ /* 0x000ee200000e0000 */
[----:B------:R-:W-:-:S03]  /*bce0*/  IMAD.U32 R4, RZ, RZ, UR10 ;  /* 0x0000000aff047e24 */ /* 0x000fc6000f8e00ff */
[----:B------:R-:W1:Y:S01]  /*bcf0*/  SHFL.BFLY PT, R6, R9, 0x1, 0x1f ;  /* 0x0c201f0009067f89 */ /* 0x000e6200000e0000 */
[----:B---3--:R-:W-:Y:S01]  /*bd00*/  FADD.FTZ R11, R0, R3 ;  /* 0x00000003000b7221 */ /* 0x008fe20000010000 */
[----:B------:R-:W-:Y:S02]  /*bd10*/  IMAD.MOV R3, RZ, RZ, -R17 ;  /* 0x000000ffff037224 */ /* 0x000fe400078e0a11 */
[----:B------:R-:W-:Y:S02]  /*bd20*/  IMAD.MOV.U32 R0, RZ, RZ, RZ ;  /* 0x000000ffff007224 */ /* 0x000fe400078e00ff */
[----:B-1----:R-:W-:Y:S01]  /*bd30*/  FADD.FTZ R12, R9, R6 ;  /* 0x00000006090c7221 */ /* 0x002fe20000010000 */
[----:B------:R-:W-:Y:S02]  /*bd40*/  FSETP.NE.FTZ.AND P1, PT, R11, RZ, PT ;  /* 0x000000ff0b00720b */ /* 0x000fe40003f35000 */
[----:B------:R-:W-:Y:S02]  /*bd50*/  ISETP.NE.AND P0, PT, R2, R3, PT ;  /* 0x000000030200720c */ /* 0x000fe40003f05270 */
[----:B------:R-:W-:-:S02]  /*bd60*/  FSETP.NE.FTZ.AND P2, PT, R12, RZ, PT ;  /* 0x000000ff0c00720b */ /* 0x000fc40003f55000 */
[----:B------:R-:W-:Y:S01]  /*bd70*/  MOV R3, UR39 ;  /* 0x0000002700037c02 */ /* 0x000fe20008000f00 */
[----:B------:R-:W-:-:S04]  /*bd80*/  UIADD3 UR39, UR39, 0x1, URZ ;  /* 0x0000000127277890 */ /* 0x000fc8000fffe03f */
[----:B------:R-:W-:Y:S02]  /*bd90*/  UISETP.NE.AND UP0, UPT, UR39, 0x2, UPT ;  /* 0x000000022700788c */ /* 0x000fe4000bf05270 */
[----:B------:R-:W2:Y:S01]  /*bda0*/  @P1 MUFU.RCP R10, R11 ;  /* 0x0000000b000a1308 */ /* 0x000ea20000001000 */
[----:B------:R-:W-:Y:S01]  /*bdb0*/  @P1 FMUL.FTZ R4, R4, 0.69314718246459960938 ;  /* 0x3f31721804041820 */ /* 0x000fe20000410000 */
[----:B------:R-:W-:Y:S01]  /*bdc0*/  @!P0 IMAD R3, R3, 0x40, R16 ;  /* 0x0000004003038824 */ /* 0x000fe200078e0210 */
[----:B------:R-:W-:Y:S01]  /*bdd0*/  USEL UR4, URZ, 0x1, UP0 ;  /* 0x000000013f047887 */ /* 0x000fe20008000000 */
[----:B------:R-:W-:Y:S01]  /*bde0*/  @P2 FMUL.FTZ R14, R14, 0.69314718246459960938 ;  /* 0x3f3172180e0e2820 */ /* 0x000fe20000410000 */
[----:B------:R-:W-:Y:S02]  /*bdf0*/  USEL UR39, UR39, URZ, UP0 ;  /* 0x0000003f27277287 */ /* 0x000fe40008000000 */
[----:B------:R-:W-:Y:S01]  /*be00*/  @!P0 LEA R5, R3, UR48, 0x2 ;  /* 0x0000003003058c11 */ /* 0x000fe2000f8e10ff */
[----:B------:R-:W-:Y:S01]  /*be10*/  @P2 MUFU.RCP R0, R12 ;  /* 0x0000000c00002308 */ /* 0x000fe20000001000 */
[----:B------:R-:W-:Y:S01]  /*be20*/  MOV R3, 0xff800000 ;  /* 0xff80000000037802 */ /* 0x000fe20000000f00 */
[----:B------:R-:W-:-:S06]  /*be30*/  ULOP3.LUT UR38, UR38, UR4, URZ, 0x3c, !UPT ;  /* 0x0000000426267292 */ /* 0x000fcc000f8e3c3f */
[----:B------:R-:W1:Y:S01]  /*be40*/  @P1 MUFU.LG2 R6, R11 ;  /* 0x0000000b00061308 */ /* 0x000e620000000c00 */
[-C--:B--2-4-:R-:W-:Y:S01]  /*be50*/  FMUL.FTZ R162, R24, R10.reuse ;  /* 0x0000000a18a27220 */ /* 0x094fe20000410000 */
        /* <DEDUP_REMOVED lines=68> */
[----:B------:R-:W-:Y:S01]  /*c2a0*/  PLOP3.LUT P0, PT, PT, PT, PT, 0x8, 0x0 ;  /* 0x000000000000781c */ /* 0x000fe20003f0e170 */
[-C--:B------:R-:W-:Y:S01]  /*c2b0*/  FMUL.FTZ R30, R30, R0.reuse ;  /* 0x000000001e1e7220 */ /* 0x080fe20000410000 */
[-C--:B------:R-:W-:Y:S01]  /*c2c0*/  FMUL.FTZ R31, R31, R0.reuse ;  /* 0x000000001f1f7220 */ /* 0x080fe20000410000 */
[-C--:B------:R-:W-:Y:S01]  /*c2d0*/  FMUL.FTZ R34, R34, R0.reuse ;  /* 0x0000000022227220 */ /* 0x080fe20000410000 */
[-C--:B------:R-:W-:Y:S01]  /*c2e0*/  FMUL.FTZ R35, R35, R0.reuse ;  /* 0x0000000023237220 */ /* 0x080fe20000410000 */
[----:B--2---:R-:W2:Y:S01]  /*c2f0*/  @P2 MUFU.LG2 R10, R12 ;  /* 0x0000000c000a2308 */ /* 0x004ea20000000c00 */
        /* <DEDUP_REMOVED lines=63> */
.L_x_3954:
        /* <DEDUP_REMOVED lines=34> */
[----:B------:R-:W-:Y:S01]  /*c910*/  LOP3.LUT R0, R173, 0x380, RZ, 0xc0, !PT ;  /* 0x00000380ad007812 */ /* 0x000fe200078ec0ff */
[--C-:B------:R-:W-:Y:S01]  /*c920*/  IMAD.X R9, RZ, RZ, R7.reuse, P2 ;  /* 0x000000ffff097224 */ /* 0x100fe200010e0607 */
[----:B------:R-:W-:Y:S01]  /*c930*/  IADD3 R181, P6, R6, 0x2020, RZ ;  /* 0x0000202006b57810 */ /* 0x000fe20007fde0ff */
[----:B------:R-:W-:Y:S01]  /*c940*/  IMAD.X R11, RZ, RZ, R7, P3 ;  /* 0x000000ffff0b7224 */ /* 0x000fe200018e0607 */
[----:B------:R-:W-:-:S02]  /*c950*/  SHF.R.U64 R0, R0, 0x3, RZ ;  /* 0x0000000300007819 */ /* 0x000fc400000012ff */
[----:B------:R-:W-:Y:S01]  /*c960*/  LOP3.LUT R4, R175, 0x380, RZ, 0xc0, !PT ;  /* 0x00000380af047812 */ /* 0x000fe200078ec0ff */
[--C-:B------:R-:W-:Y:S01]  /*c970*/  IMAD.X R21, RZ, RZ, R7.reuse, P6 ;  /* 0x000000ffff157224 */ /* 0x100fe200030e0607 */
[----:B------:R-:W-:Y:S02]  /*c980*/  IADD3 R177, P4, R6, 0x60, RZ ;  /* 0x0000006006b17810 */ /* 0x000fe40007f9e0ff */
[----:B------:R-:W-:Y:S02]  /*c990*/  LOP3.LUT R8, R0, R173, RZ, 0x3c, !PT ;  /* 0x000000ad00087212 */ /* 0x000fe400078e3cff */
[----:B------:R-:W-:Y:S01]  /*c9a0*/  LOP3.LUT R0, R181, 0x380, RZ, 0xc0, !PT ;  /* 0x00000380b5007812 */ /* 0x000fe200078ec0ff */
[----:B------:R-:W-:Y:S01]  /*c9b0*/  IMAD.X R13, RZ, RZ, R7, P4 ;  /* 0x000000ffff0d7224 */ /* 0x000fe200020e0607 */
[----:B------:R-:W-:Y:S02]  /*c9c0*/  SHF.R.U64 R4, R4, 0x3, RZ ;  /* 0x0000000304047819 */ /* 0x000fe400000012ff */
[----:B------:R-:W-:-:S02]  /*c9d0*/  IADD3 R183, P1, R6, 0x2040, RZ ;  /* 0x0000204006b77810 */ /* 0x000fc40007f3e0ff */
[----:B------:R-:W-:Y:S02]  /*c9e0*/  SHF.R.U64 R0, R0, 0x3, RZ ;  /* 0x0000000300007819 */ /* 0x000fe400000012ff */
[----:B------:R-:W-:Y:S01]  /*c9f0*/  IADD3 R197, P4, R6, 0x4020, RZ ;  /* 0x0000402006c57810 */ /* 0x000fe20007f9e0ff */
[--C-:B------:R-:W-:Y:S01]  /*ca00*/  IMAD.X R25, RZ, RZ, R7.reuse, P1 ;  /* 0x000000ffff197224 */ /* 0x100fe200008e0607 */
[----:B------:R-:W-:Y:S02]  /*ca10*/  LOP3.LUT R10, R4, R175, RZ, 0x3c, !PT ;  /* 0x000000af040a7212 */ /* 0x000fe400078e3cff */
[C---:B------:R-:W-:Y:S01]  /*ca20*/  LOP3.LUT R111, R6.reuse, 0x380, RZ, 0xc0, !PT ;  /* 0x00000380066f7812 */ /* 0x040fe200078ec0ff */
[----:B------:R-:W-:Y:S01]  /*ca30*/  IMAD.X R99, RZ, RZ, R7, P4 ;  /* 0x000000ffff637224 */ /* 0x000fe200020e0607 */
[C---:B------:R-:W-:Y:S02]  /*ca40*/  IADD3 R179, P5, R6.reuse, 0x2000, RZ ;  /* 0x0000200006b37810 */ /* 0x040fe40007fbe0ff */
[----:B------:R-:W-:-:S02]  /*ca50*/  IADD3 R193, P2, R6, 0x2060, RZ ;  /* 0x0000206006c17810 */ /* 0x000fc40007f5e0ff */
[----:B------:R-:W-:Y:S02]  /*ca60*/  LOP3.LUT R4, R183, 0x380, RZ, 0xc0, !PT ;  /* 0x00000380b7047812 */ /* 0x000fe400078ec0ff */
[----:B------:R-:W-:Y:S01]  /*ca70*/  IADD3 R195, P3, R6, 0x4000, RZ ;  /* 0x0000400006c37810 */ /* 0x000fe20007f7e0ff */
[----:B------:R-:W-:Y:S01]  /*ca80*/  IMAD.X R91, RZ, RZ, R7, P2 ;  /* 0x000000ffff5b7224 */ /* 0x000fe200010e0607 */
[----:B------:R-:W-:Y:S02]  /*ca90*/  LOP3.LUT R20, R0, R181, RZ, 0x3c, !PT ;  /* 0x000000b500147212 */ /* 0x000fe400078e3cff */
[----:B------:R-:W-:Y:S02]  /*caa0*/  LOP3.LUT R0, R197, 0x380, RZ, 0xc0, !PT ;  /* 0x00000380c5007812 */ /* 0x000fe400078ec0ff */
[----:B------:R-:W-:Y:S02]  /*cab0*/  IADD3.X R15, RZ, R7, RZ, P5, !PT ;  /* 0x00000007ff0f7210 */ /* 0x000fe40002ffe4ff */
[----:B------:R-:W-:-:S02]  /*cac0*/  SHF.R.U64 R111, R111, 0x3, RZ ;  /* 0x000000036f6f7819 */ /* 0x000fc400000012ff */
[----:B------:R-:W-:Y:S02]  /*cad0*/  SHF.R.U64 R4, R4, 0x3, RZ ;  /* 0x0000000304047819 */ /* 0x000fe400000012ff */
[C---:B------:R-:W-:Y:S02]  /*cae0*/  IADD3 R199, P5, R6.reuse, 0x4040, RZ ;  /* 0x0000404006c77810 */ /* 0x040fe40007fbe0ff */
[C---:B------:R-:W-:Y:S02]  /*caf0*/  IADD3 R114, P2, R6.reuse, 0x6020, RZ ;  /* 0x0000602006727810 */ /* 0x040fe40007f5e0ff */
[----:B------:R-:W-:Y:S01]  /*cb00*/  IADD3.X R95, RZ, R7, RZ, P3, !PT ;  /* 0x00000007ff5f7210 */ /* 0x000fe20001ffe4ff */
[--C-:B------:R-:W-:Y:S01]  /*cb10*/  IMAD.X R103, RZ, RZ, R7.reuse, P5 ;  /* 0x000000ffff677224 */ /* 0x100fe200028e0607 */
[C---:B------:R-:W-:Y:S01]  /*cb20*/  IADD3 R201, P6, R6.reuse, 0x4060, RZ ;  /* 0x0000406006c97810 */ /* 0x040fe20007fde0ff */
[----:B------:R-:W-:Y:S01]  /*cb30*/  IMAD.X R115, RZ, RZ, R7, P2 ;  /* 0x000000ffff737224 */ /* 0x000fe200010e0607 */
[----:B------:R-:W-:-:S02]  /*cb40*/  IADD3 R203, P1, R6, 0x6000, RZ ;  /* 0x0000600006cb7810 */ /* 0x000fc40007f3e0ff */
[C---:B------:R-:W-:Y:S01]  /*cb50*/  IADD3 R118, P3, R6.reuse, 0x6040, RZ ;  /* 0x0000604006767810 */ /* 0x040fe20007f7e0ff */
[--C-:B------:R-:W-:Y:S01]  /*cb60*/  IMAD.X R107, RZ, RZ, R7.reuse, P6 ;  /* 0x000000ffff6b7224 */ /* 0x100fe200030e0607 */
[----:B------:R-:W-:Y:S02]  /*cb70*/  IADD3 R205, P4, R6, 0x6060, RZ ;  /* 0x0000606006cd7810 */ /* 0x000fe40007f9e0ff */
[----:B------:R-:W-:Y:S01]  /*cb80*/  SHF.R.U64 R0, R0, 0x3, RZ ;  /* 0x0000000300007819 */ /* 0x000fe200000012ff */
[--C-:B------:R-:W-:Y:S01]  /*cb90*/  IMAD.X R119, RZ, RZ, R7.reuse, P3 ;  /* 0x000000ffff777224 */ /* 0x100fe200018e0607 */
[----:B------:R-:W-:Y:S01]  /*cba0*/  LOP3.LUT R6, R111, R6, RZ, 0x3c, !PT ;  /* 0x000000066f067212 */ /* 0x000fe200078e3cff */
[----:B------:R-:W-:Y:S01]  /*cbb0*/  IMAD.X R123, RZ, RZ, R7, P4 ;  /* 0x000000ffff7b7224 */ /* 0x000fe200020e0607 */
[----:B------:R-:W-:Y:S02]  /*cbc0*/  LOP3.LUT R24, R4, R183, RZ, 0x3c, !PT ;  /* 0x000000b704187212 */ /* 0x000fe400078e3cff */
[----:B------:R-:W-:-:S02]  /*cbd0*/  LOP3.LUT R12, R177, 0x380, RZ, 0xc0, !PT ;  /* 0x00000380b10c7812 */ /* 0x000fc400078ec0ff */
[----:B------:R-:W-:Y:S02]  /*cbe0*/  LOP3.LUT R4, R199, 0x380, RZ, 0xc0, !PT ;  /* 0x00000380c7047812 */ /* 0x000fe400078ec0ff */
[----:B------:R-:W-:Y:S02]  /*cbf0*/  LOP3.LUT R14, R179, 0x380, RZ, 0xc0, !PT ;  /* 0x00000380b30e7812 */ /* 0x000fe400078ec0ff */
[----:B------:R-:W-:Y:S02]  /*cc00*/  LOP3.LUT R27, R114, 0x380, RZ, 0xc0, !PT ;  /* 0x00000380721b7812 */ /* 0x000fe400078ec0ff */
[----:B------:R-:W-:Y:S02]  /*cc10*/  LOP3.LUT R98, R0, R197, RZ, 0x3c, !PT ;  /* 0x000000c500627212 */ /* 0x000fe400078e3cff */
[-C--:B------:R-:W-:Y:S02]  /*cc20*/  IADD3.X R111, RZ, R7.reuse, RZ, P1, !PT ;  /* 0x00000007ff6f7210 */ /* 0x080fe40000ffe4ff */
[----:B------:R-:W-:-:S02]  /*cc30*/  MOV R0, R6 ;  /* 0x0000000600007202 */ /* 0x000fc40000000f00 */
[----:B------:R-:W-:Y:S02]  /*cc40*/  SHF.R.U64 R12, R12, 0x3, RZ ;  /* 0x000000030c0c7819 */ /* 0x000fe400000012ff */
[----:B------:R-:W-:Y:S02]  /*cc50*/  LOP3.LUT R90, R193, 0x380, RZ, 0xc0, !PT ;  /* 0x00000380c15a7812 */ /* 0x000fe400078ec0ff */
[----:B------:R-:W-:Y:S02]  /*cc60*/  SHF.R.U64 R4, R4, 0x3, RZ ;  /* 0x0000000304047819 */ /* 0x000fe400000012ff */
[----:B------:R-:W-:Y:S02]  /*cc70*/  LOP3.LUT R7, R118, 0x380, RZ, 0xc0, !PT ;  /* 0x0000038076077812 */ /* 0x000fe400078ec0ff */
[----:B------:R-:W-:Y:S02]  /*cc80*/  SHF.R.U64 R14, R14, 0x3, RZ ;  /* 0x000000030e0e7819 */ /* 0x000fe400000012ff */
[----:B------:R-:W-:-:S02]  /*cc90*/  LOP3.LUT R94, R195, 0x380, RZ, 0xc0, !PT ;  /* 0x00000380c35e7812 */ /* 0x000fc400078ec0ff */
[----:B------:R-:W-:Y:S02]  /*cca0*/  SHF.R.U64 R27, R27, 0x3, RZ ;  /* 0x000000031b1b7819 */ /* 0x000fe400000012ff */
[----:B------:R-:W-:Y:S02]  /*ccb0*/  LOP3.LUT R106, R201, 0x380, RZ, 0xc0, !PT ;  /* 0x00000380c96a7812 */ /* 0x000fe400078ec0ff */
[----:B------:R-:W-:Y:S02]  /*ccc0*/  F2FP.BF16.F32.PACK_AB R6, R29, R156 ;  /* 0x0000009c1d06723e */ /* 0x000fe400000010ff */
[----:B------:R-:W-:Y:S02]  /*ccd0*/  LOP3.LUT R12, R12, R177, RZ, 0x3c, !PT ;  /* 0x000000b10c0c7212 */ /* 0x000fe400078e3cff */
[----:B------:R-:W-:Y:S02]  /*cce0*/  SHF.R.U64 R90, R90, 0x3, RZ ;  /* 0x000000035a5a7819 */ /* 0x000fe400000012ff */
[----:B------:R-:W-:-:S02]  /*ccf0*/  LOP3.LUT R102, R4, R199, RZ, 0x3c, !PT ;  /* 0x000000c704667212 */ /* 0x000fc400078e3cff */
[----:B------:R-:W-:Y:S02]  /*cd00*/  LOP3.LUT R122, R205, 0x380, RZ, 0xc0, !PT ;  /* 0x00000380cd7a7812 */ /* 0x000fe400078ec0ff */
[----:B------:R-:W-:Y:S02]  /*cd10*/  SHF.R.U64 R29, R7, 0x3, RZ ;  /* 0x00000003071d7819 */ /* 0x000fe400000012ff */
[----:B------:R-:W-:Y:S02]  /*cd20*/  LOP3.LUT R14, R14, R179, RZ, 0x3c, !PT ;  /* 0x000000b30e0e7212 */ /* 0x000fe400078e3cff */
[----:B------:R-:W-:Y:S02]  /*cd30*/  SHF.R.U64 R94, R94, 0x3, RZ ;  /* 0x000000035e5e7819 */ /* 0x000fe400000012ff */
[----:B------:R-:W-:Y:S02]  /*cd40*/  LOP3.LUT R110, R203, 0x380, RZ, 0xc0, !PT ;  /* 0x00000380cb6e7812 */ /* 0x000fe400078ec0ff */
[----:B------:R-:W-:-:S02]  /*cd50*/  F2FP.BF16.F32.PACK_AB R4, R153, R162 ;  /* 0x000000a29904723e */ /* 0x000fc400000010ff */
[----:B------:R-:W-:Y:S02]  /*cd60*/  F2FP.BF16.F32.PACK_AB R7, R31, R30 ;  /* 0x0000001e1f07723e */ /* 0x000fe400000010ff */
[----:B------:R-:W-:Y:S02]  /*cd70*/  LOP3.LUT R114, R27, R114, RZ, 0x3c, !PT ;  /* 0x000000721b727212 */ /* 0x000fe400078e3cff */
[----:B------:R-:W-:Y:S01]  /*cd80*/  SHF.R.U64 R106, R106, 0x3, RZ ;  /* 0x000000036a6a7819 */ /* 0x000fe200000012ff */
[----:B------:R1:W-:Y:S01]  /*cd90*/  STSM.16.M88.4 [R0], R4 ;  /* 0x0000000400007844 */ /* 0x0003e20000000200 */
[----:B------:R-:W-:Y:S02]  /*cda0*/  MOV R27, R8 ;  /* 0x00000008001b7202 */ /* 0x000fe40000000f00 */
[----:B------:R-:W-:Y:S02]  /*cdb0*/  MOV R10, R10 ;  /* 0x0000000a000a7202 */ /* 0x000fe40000000f00 */
[----:B------:R-:W-:Y:S01]  /*cdc0*/  LOP3.LUT R90, R90, R193, RZ, 0x3c, !PT ;  /* 0x000000c15a5a7212 */ /* 0x000fe200078e3cff */
[----:B------:R2:W-:Y:S01]  /*cdd0*/  STSM.16.M88.4 [R27], R32 ;  /* 0x000000201b007844 */ /* 0x0005e20000000200 */
[----:B------:R-:W-:-:S02]  /*cde0*/  SHF.R.U64 R122, R122, 0x3, RZ ;  /* 0x000000037a7a7819 */ /* 0x000fc400000012ff */
[----:B------:R-:W-:Y:S01]  /*cdf0*/  MOV R12, R12 ;  /* 0x0000000c000c7202 */ /* 0x000fe20000000f00 */
[----:B------:R2:W-:Y:S01]  /*ce00*/  STSM.16.M88.4 [R10], R40 ;  /* 0x000000280a007844 */ /* 0x0005e20000000200 */
[----:B------:R-:W-:Y:S02]  /*ce10*/  F2FP.BF16.F32.PACK_AB R64, R65, R64 ;  /* 0x000000404140723e */ /* 0x000fe400000010ff */
[----:B------:R-:W-:Y:S01]  /*ce20*/  LOP3.LUT R94, R94, R195, RZ, 0x3c, !PT ;  /* 0x000000c35e5e7212 */ /* 0x000fe200078e3cff */
[----:B------:R2:W-:Y:S01]  /*ce30*/  STSM.16.M88.4 [R12], R48 ;  /* 0x000000300c007844 */ /* 0x0005e20000000200 */
[----:B------:R-:W-:Y:S02]  /*ce40*/  SHF.R.U64 R110, R110, 0x3, RZ ;  /* 0x000000036e6e7819 */ /* 0x000fe400000012ff */
[----:B------:R-:W-:Y:S02]  /*ce50*/  MOV R14, R14 ;  /* 0x0000000e000e7202 */ /* 0x000fe40000000f00 */
[----:B------:R-:W-:-:S02]  /*ce60*/  F2FP.BF16.F32.PACK_AB R58, R61, R60 ;  /* 0x0000003c3d3a723e */ /* 0x000fc400000010ff */
[----:B------:R-:W-:Y:S02]  /*ce70*/  F2FP.BF16.F32.PACK_AB R59, R63, R62 ;  /* 0x0000003e3f3b723e */ /* 0x000fe400000010ff */
[----:B------:R-:W-:Y:S02]  /*ce80*/  F2FP.BF16.F32.PACK_AB R65, R67, R66 ;  /* 0x000000424341723e */ /* 0x000fe400000010ff */
[----:B------:R-:W-:Y:S01]  /*ce90*/  F2FP.BF16.F32.PACK_AB R72, R73, R72 ;  /* 0x000000484948723e */ /* 0x000fe200000010ff */
[----:B------:R2:W-:Y:S01]  /*cea0*/  STSM.16.M88.4 [R14], R56 ;  /* 0x000000380e007844 */ /* 0x0005e20000000200 */
[----:B------:R-:W-:Y:S02]  /*ceb0*/  LOP3.LUT R106, R106, R201, RZ, 0x3c, !PT ;  /* 0x000000c96a6a7212 */ /* 0x000fe400078e3cff */
[----:B------:R-:W-:Y:S02]  /*cec0*/  MOV R20, R20 ;  /* 0x0000001400147202 */ /* 0x000fe40000000f00 */
        /* <DEDUP_REMOVED lines=9> */
[----:B------:R-:W-:Y:S01]  /*cf60*/  LOP3.LUT R122, R122, R205, RZ, 0x3c, !PT ;  /* 0x000000cd7a7a7212 */ /* 0x000fe200078e3cff */
[----:B------:R2:W-:Y:S01]  /*cf70*/  STSM.16.M88.4 [R24], R72 ;  /* 0x0000004818007844 */ /* 0x0005e20000000200 */
[----:B------:R-:W-:Y:S02]  /*cf80*/  MOV R9, R90 ;  /* 0x0000005a00097202 */ /* 0x000fe40000000f00 */
[----:B------:R-:W-:Y:S02]  /*cf90*/  F2FP.BF16.F32.PACK_AB R82, R85, R84 ;  /* 0x000000545552723e */ /* 0x000fe400000010ff */
[----:B------:R-:W-:Y:S02]  /*cfa0*/  F2FP.BF16.F32.PACK_AB R83, R87, R86 ;  /* 0x000000565753723e */ /* 0x000fe400000010ff */
[----:B------:R-:W-:-:S02]  /*cfb0*/  F2FP.BF16.F32.PACK_AB R88, R89, R88 ;  /* 0x000000585958723e */ /* 0x000fc400000010ff */
[----:B------:R-:W-:Y:S01]  /*cfc0*/  LOP3.LUT R110, R110, R203, RZ, 0x3c, !PT ;  /* 0x000000cb6e6e7212 */ /* 0x000fe200078e3cff */
[----:B------:R2:W-:Y:S01]  /*cfd0*/  STSM.16.M88.4 [R9], R80 ;  /* 0x0000005009007844 */ /* 0x0005e20000000200 */
[----:B------:R-:W-:Y:S02]  /*cfe0*/  MOV R94, R94 ;  /* 0x0000005e005e7202 */ /* 0x000fe40000000f00 */
[----:B------:R-:W-:Y:S02]  /*cff0*/  MOV R8, R98 ;  /* 0x0000006200087202 */ /* 0x000fe40000000f00 */
[----:B------:R-:W-:Y:S02]  /*d000*/  F2FP.BF16.F32.PACK_AB R89, R154, R26 ;  /* 0x0000001a9a59723e */ /* 0x000fe400000010ff */
[----:B------:R-:W-:Y:S02]  /*d010*/  F2FP.BF16.F32.PACK_AB R90, R93, R92 ;  /* 0x0000005c5d5a723e */ /* 0x000fe400000010ff */
[----:B------:R-:W-:-:S02]  /*d020*/  F2FP.BF16.F32.PACK_AB R91, R157, R155 ;  /* 0x0000009b9d5b723e */ /* 0x000fc400000010ff */
[----:B------:R-:W-:Y:S02]  /*d030*/  F2FP.BF16.F32.PACK_AB R96, R97, R96 ;  /* 0x000000606160723e */ /* 0x000fe400000010ff */
[----:B-1----:R-:W-:Y:S01]  /*d040*/  MOV R5, R106 ;  /* 0x0000006a00057202 */ /* 0x002fe20000000f00 */
[----:B------:R2:W-:Y:S01]  /*d050*/  STSM.16.M88.4 [R94], R88 ;  /* 0x000000585e007844 */ /* 0x0005e20000000200 */
[----:B------:R-:W-:Y:S02]  /*d060*/  F2FP.BF16.F32.PACK_AB R97, R159, R158 ;  /* 0x0000009e9f61723e */ /* 0x000fe400000010ff */
        /* <DEDUP_REMOVED lines=11> */
[----:B------:R-:W-:Y:S01]  /*d120*/  MOV R0, R122 ;  /* 0x0000007a00007202 */ /* 0x000fe20000000f00 */
[----:B------:R2:W-:Y:S01]  /*d130*/  STSM.16.M88.4 [R102], R104 ;  /* 0x0000006866007844 */ /* 0x0005e20000000200 */
[----:B------:R-:W-:Y:S02]  /*d140*/  F2FP.BF16.F32.PACK_AB R113, R168, R167 ;  /* 0x000000a7a871723e */ /* 0x000fe400000010ff */
        /* <DEDUP_REMOVED lines=9> */
[----:B------:R-:W-:-:S02]  /*d1e0*/  F2FP.BF16.F32.PACK_AB R129, R131, R130 ;  /* 0x000000828381723e */ /* 0x000fc400000010ff */
[----:B------:R-:W-:Y:S01]  /*d1f0*/  F2FP.BF16.F32.PACK_AB R136, R137, R136 ;  /* 0x000000888988723e */ /* 0x000fe200000010ff */
[----:B------:R2:W-:Y:S01]  /*d200*/  STSM.16.M88.4 [R110], R120 ;  /* 0x000000786e007844 */ /* 0x0005e20000000200 */
        /* <DEDUP_REMOVED lines=10> */
[----:B------:R2:W-:Y:S01]  /*d2b0*/  STSM.16.M88.4 [R118], R136 ;  /* 0x0000008876007844 */ /* 0x0005e20000000200 */
        /* <DEDUP_REMOVED lines=10> */
[----:B------:R-:W1:Y:S01]  /*d360*/  LDC.64 R6, c[0x0][0xb78] ;  /* 0x0002de00ff067b82 */ /* 0x000e620000000a00 */
[----:B------:R-:W-:Y:S01]  /*d370*/  USHF.R.S32.HI UR5, URZ, 0x1f, UR43 ;  /* 0x0000001f3f057899 */ /* 0x000fe2000801142b */
[----:B--2---:R-:W-:Y:S01]  /*d380*/  IADD3 R9, -R17, RZ, RZ ;  /* 0x000000ff11097210 */ /* 0x004fe20007ffe1ff */
[----:B------:R-:W-:Y:S02]  /*d390*/  ULDC.64 UR8, c[0x0][0xb70] ;  /* 0x0002dc0000087ab9 */ /* 0x000fe40000000a00 */
[----:B------:R-:W-:Y:S01]  /*d3a0*/  UIMAD UR5, UR5, UR8, URZ ;  /* 0x00000008050572a4 */ /* 0x000fe2000f8e023f */
[----:B------:R-:W-:Y:S01]  /*d3b0*/  ISETP.NE.AND P0, PT, R2, R9, PT ;  /* 0x000000090200720c */ /* 0x000fe20003f05270 */
[----:B------:R-:W-:Y:S01]  /*d3c0*/  UIMAD.WIDE.U32 UR6, UR43, UR8, URZ ;  /* 0x000000082b0672a5 */ /* 0x000fe2000f8e003f */
[----:B------:R-:W-:Y:S01]  /*d3d0*/  IADD3 R9, R16, UR42, RZ ;  /* 0x0000002a10097c10 */ /* 0x000fe2000fffe0ff */
[----:B------:R-:W-:Y:S02]  /*d3e0*/  UIMAD UR5, UR43, UR9, UR5 ;  /* 0x000000092b0572a4 */ /* 0x000fe4000f8e0205 */
[----:B------:R-:W-:-:S02]  /*d3f0*/  USHF.R.S32.HI UR8, URZ, 0x1f, UR44 ;  /* 0x0000001f3f087899 */ /* 0x000fc4000801142c */
[----:B------:R-:W-:Y:S02]  /*d400*/  UIADD3 UR5, UR7, UR5, URZ ;  /* 0x0000000507057290 */ /* 0x000fe4000fffe03f */
[----:B------:R-:W-:Y:S02]  /*d410*/  IMAD.U32 R5, RZ, RZ, UR7 ;  /* 0x00000007ff057e24 */ /* 0x000fe4000f8e00ff */
[----:B------:R-:W-:Y:S01]  /*d420*/  IMAD.U32 R4, RZ, RZ, UR6 ;  /* 0x00000006ff047e24 */ /* 0x000fe2000f8e00ff */
[----:B------:R-:W-:Y:S01]  /*d430*/  ULDC.64 UR6, c[0x0][0xb40] ;  /* 0x0002d00000067ab9 */ /* 0x000fe20000000a00 */
[C---:B------:R-:W-:Y:S02]  /*d440*/  VIADD R8, R9.reuse, 0x8 ;  /* 0x0000000809087836 */ /* 0x040fe40000000000 */
[----:B------:R-:W-:Y:S01]  /*d450*/  IMAD.U32 R5, RZ, RZ, UR5 ;  /* 0x00000005ff057e24 */ /* 0x000fe2000f8e00ff */
[----:B------:R-:W-:Y:S02]  /*d460*/  ULDC UR5, c[0x0][0xa88] ;  /* 0x0002a20000057ab9 */ /* 0x000fe40000000800 */
[----:B------:R-:W-:Y:S01]  /*d470*/  ISETP.GE.OR P1, PT, R9, UR5, P0 ;  /* 0x0000000509007c0c */ /* 0x000fe20008726670 */
[----:B-1----:R-:W-:Y:S01]  /*d480*/  IMAD R0, R6, UR8, RZ ;  /* 0x0000000806007c24 */ /* 0x002fe2000f8e02ff */
[----:B------:R-:W-:Y:S01]  /*d490*/  ISETP.GE.OR P0, PT, R8, UR5, P0 ;  /* 0x0000000508007c0c */ /* 0x000fe20008706670 */
[----:B------:R-:W-:-:S04]  /*d4a0*/  IMAD.WIDE.U32 R4, R6, UR44, R4 ;  /* 0x0000002c06047c25 */ /* 0x000fc8000f8e0004 */
[----:B------:R-:W-:Y:S01]  /*d4b0*/  IMAD R6, R7, UR44, R0 ;  /* 0x0000002c07067c24 */ /* 0x000fe2000f8e0200 */
[----:B------:R-:W-:Y:S02]  /*d4c0*/  SHF.R.S32.HI R7, RZ, 0x1f, R9 ;  /* 0x0000001fff077819 */ /* 0x000fe40000011409 */
[----:B------:R-:W-:-:S04]  /*d4d0*/  IADD3 R0, P2, R9, R4, RZ ;  /* 0x0000000409007210 */ /* 0x000fc80007f5e0ff */
[----:B------:R-:W-:Y:S02]  /*d4e0*/  IADD3.X R7, R7, R5, R6, P2, !PT ;  /* 0x0000000507077210 */ /* 0x000fe400017fe406 */
[----:B------:R-:W-:-:S04]  /*d4f0*/  LEA R4, P2, R0, UR6, 0x2 ;  /* 0x0000000600047c11 */ /* 0x000fc8000f8410ff */
[----:B------:R-:W-:-:S05]  /*d500*/  LEA.HI.X R5, R0, UR7, R7, 0x2, P2 ;  /* 0x0000000700057c11 */ /* 0x000fca00090f1407 */
[----:B------:R1:W-:Y:S04]  /*d510*/  @!P1 STG.E desc[UR50][R4.64], R3 ;  /* 0x0000000304009986 */ /* 0x0003e8000c101932 */
[----:B------:R1:W-:Y:S02]  /*d520*/  @!P0 STG.E desc[UR50][R4.64+0x20], R28 ;  /* 0x0000201c04008986 */ /* 0x0003e4000c101932 */
.L_x_4040:
[----:B--2---:R-:W2:Y:S02]  /*d530*/  SHFL.IDX PT, R0, R189, RZ, 0x1f ;  /* 0x00001fffbd007589 */ /* 0x004ea400000e0000 */
[----:B--2---:R-:W-:-:S13]  /*d540*/  ISETP.NE.AND P0, PT, R0, 0x7, PT ;  /* 0x000000070000780c */ /* 0x004fda0003f05270 */
[----:B------:R-:W-:Y:S05]  /*d550*/  @P0 BRA `(.L_x_4041) ;  /* 0x0000000800f80947 */ /* 0x000fea0003800000 */
[----:B------:R-:W-:Y:S01]  /*d560*/  BAR.SYNC.DEFER_BLOCKING 0x1, 0x120 ;  /* 0x0044800000007b1d */ /* 0x000fe20000010000 */
[----:B------:R-:W-:-:S05]  /*d570*/  ELECT P0, URZ, PT ;  /* 0x00000000003f782f */ /* 0x000fca0003800000 */
[----:B------:R-:W-:Y:S08]  /*d580*/  BSSY B0, `(.L_x_4042) ;  /* 0x0000030000007945 */ /* 0x000ff00003800000 */
[----:B------:R-:W-:Y:S05]  /*d590*/  @!P0 BRA `(.L_x_4043) ;  /* 0x0000000000b88947 */ /* 0x000fea0003800000 */
[----:B------:R-:W-:Y:S02]  /*d5a0*/  UIADD3 UR6, UP0, UR52, 0x9f0, URZ ;  /* 0x000009f034067890 */ /* 0x000fe4000ff1e03f */
[----:B------:R-:W-:Y:S02]  /*d5b0*/  UIADD3 UR5, UR48, 0x2000, URZ ;  /* 0x0000200030057890 */ /* 0x000fe4000fffe03f */
[----:B------:R-:W-:Y:S02]  /*d5c0*/  UIADD3.X UR7, URZ, UR53, URZ, UP0, !UPT ;  /* 0x000000353f077290 */ /* 0x000fe400087fe43f */
[----:B------:R-:W-:Y:S01]  /*d5d0*/  UIADD3 UR9, UR48, 0x4000, URZ ;  /* 0x0000400030097890 */ /* 0x000fe2000fffe03f */
[----:B------:R-:W-:Y:S01]  /*d5e0*/  UMOV UR41, URZ ;  /* 0x0000003f00297c82 */ /* 0x000fe20008000000 */
[----:B------:R-:W-:Y:S01]  /*d5f0*/  UMOV UR45, URZ ;  /* 0x0000003f002d7c82 */ /* 0x000fe20008000000 */
[----:B------:R-:W-:Y:S01]  /*d600*/  UMOV UR40, UR48 ;  /* 0x0000003000287c82 */ /* 0x000fe20008000000 */
[----:B------:R-:W-:Y:S01]  /*d610*/  UMOV UR8, 0x40 ;  /* 0x0000004000087882 */ /* 0x000fe20000000000 */
[----:B------:R-:W-:-:S02]  /*d620*/  UIADD3 UR11, UR48, 0x6000, URZ ;  /* 0x00006000300b7890 */ /* 0x000fc4000fffe03f */
        /* <DEDUP_REMOVED lines=37> */
.L_x_4043:
[----:B------:R-:W-:Y:S05]  /*d880*/  BSYNC B0 ;  /* 0x0000000000007941 */ /* 0x000fea0003800000 */
.L_x_4042:
[----:B------:R-:W-:Y:S05]  /*d890*/  BRA `(.L_x_4041) ;  /* 0x0000000800287947 */ /* 0x000fea0003800000 */
.L_x_4039:
[----:B------:R-:W1:Y:S01]  /*d8a0*/  LDC.64 R8, c[0x0][0xae0] ;  /* 0x0002b800ff087b82 */ /* 0x000e620000000a00 */
[----:B------:R-:W-:Y:S01]  /*d8b0*/  ISETP.GT.AND P0, PT, R191, 0x3f, PT ;  /* 0x0000003fbf00780c */ /* 0x000fe20003f04270 */
[----:B------:R-:W-:Y:S01]  /*d8c0*/  USHF.R.S32.HI UR5, URZ, 0x1f, UR43 ;  /* 0x0000001f3f057899 */ /* 0x000fe2000801142b */
[----:B------:R-:W-:Y:S01]  /*d8d0*/  BSSY B0, `(.L_x_4044) ;  /* 0x000001a000007945 */ /* 0x000fe20003800000 */
[----:B------:R-:W-:Y:S01]  /*d8e0*/  USHF.R.S32.HI UR8, URZ, 0x1f, UR44 ;  /* 0x0000001f3f087899 */ /* 0x000fe2000801142c */
[----:B------:R-:W-:-:S09]  /*d8f0*/  VIADD R12, R184, 0x40 ;  /* 0x00000040b80c7836 */ /* 0x000fd20000000000 */
[----:B------:R-:W-:Y:S05]  /*d900*/  @P0 BRA `(.L_x_4045) ;  /* 0x0000000000580947 */ /* 0x000fea0003800000 */
[----:B------:R-:W2:Y:S01]  /*d910*/  S2R R4, SR_TID.X ;  /* 0x0000000000047919 */ /* 0x000ea20000002100 */
[----:B------:R-:W-:Y:S01]  /*d920*/  IMAD.U32 R5, RZ, RZ, UR42 ;  /* 0x0000002aff057e24 */ /* 0x000fe2000f8e00ff */
[----:B------:R-:W-:-:S04]  /*d930*/  ULDC UR6, c[0x0][0xa88] ;  /* 0x0002a20000067ab9 */ /* 0x000fc80000000800 */
[----:B--2---:R-:W-:-:S04]  /*d940*/  IADD3 R4, R5, -0x80, R4 ;  /* 0xffffff8005047810 */ /* 0x004fc80007ffe004 */
[----:B------:R-:W-:-:S13]  /*d950*/  ISETP.GE.AND P0, PT, R4, UR6, PT ;  /* 0x0000000604007c0c */ /* 0x000fda000bf06270 */
[----:B------:R-:W-:Y:S05]  /*d960*/  @P0 BRA `(.L_x_4045) ;  /* 0x0000000000400947 */ /* 0x000fea0003800000 */
[----:B------:R-:W2:Y:S01]  /*d970*/  LDC.64 R6, c[0x0][0xb70] ;  /* 0x0002dc00ff067b82 */ /* 0x000ea20000000a00 */
[----:B------:R-:W-:Y:S01]  /*d980*/  SHF.R.S32.HI R5, RZ, 0x1f, R4 ;  /* 0x0000001fff057819 */ /* 0x000fe20000011404 */
[----:B------:R-:W-:-:S06]  /*d990*/  ULDC.64 UR6, c[0x0][0xb40] ;  /* 0x0002d00000067ab9 */ /* 0x000fcc0000000a00 */
[----:B------:R-:W3:Y:S01]  /*d9a0*/  LDC.64 R10, c[0x0][0xb78] ;  /* 0x0002de00ff0a7b82 */ /* 0x000ee20000000a00 */
[C---:B--2---:R-:W-:Y:S02]  /*d9b0*/  IMAD R0, R6.reuse, UR5, RZ ;  /* 0x0000000506007c24 */ /* 0x044fe4000f8e02ff */
[----:B------:R-:W-:-:S04]  /*d9c0*/  IMAD.WIDE.U32 R4, R6, UR43, R4 ;  /* 0x0000002b06047c25 */ /* 0x000fc8000f8e0004 */
[----:B------:R-:W-:Y:S02]  /*d9d0*/  IMAD R3, R7, UR43, R0 ;  /* 0x0000002b07037c24 */ /* 0x000fe4000f8e0200 */
[----:B---3--:R-:W-:-:S03]  /*d9e0*/  IMAD R0, R10, UR8, RZ ;  /* 0x000000080a007c24 */ /* 0x008fc6000f8e02ff */
[----:B------:R-:W-:Y:S01]  /*d9f0*/  IADD3 R5, R5, R3, RZ ;  /* 0x0000000305057210 */ /* 0x000fe20007ffe0ff */
[----:B------:R-:W-:Y:S02]  /*da00*/  IMAD R3, R11, UR44, R0 ;  /* 0x0000002c0b037c24 */ /* 0x000fe4000f8e0200 */
[----:B------:R-:W-:-:S04]  /*da10*/  IMAD.WIDE.U32 R4, R10, UR44, R4 ;  /* 0x0000002c0a047c25 */ /* 0x000fc8000f8e0004 */
[----:B------:R-:W-:Y:S01]  /*da20*/  IMAD.IADD R3, R5, 0x1, R3 ;  /* 0x0000000105037824 */ /* 0x000fe200078e0203 */
[----:B------:R-:W-:-:S04]  /*da30*/  LEA R6, P0, R4, UR6, 0x2 ;  /* 0x0000000604067c11 */ /* 0x000fc8000f8010ff */
[----:B------:R-:W-:Y:S01]  /*da40*/  LEA.HI.X R7, R4, UR7, R3, 0x2, P0 ;  /* 0x0000000704077c11 */ /* 0x000fe200080f1403 */
[----:B------:R-:W-:-:S05]  /*da50*/  IMAD.MOV.U32 R3, RZ, RZ, -0x800000 ;  /* 0xff800000ff037424 */ /* 0x000fca00078e00ff */
[----:B------:R2:W-:Y:S03]  /*da60*/  STG.E desc[UR50][R6.64], R3 ;  /* 0x0000000306007986 */ /* 0x0005e6000c101932 */
.L_x_4045:
[----:B------:R-:W-:Y:S05]  /*da70*/  BSYNC B0 ;  /* 0x0000000000007941 */ /* 0x000fea0003800000 */
.L_x_4044:
[----:B------:R-:W-:Y:S01]  /*da80*/  ULDC.64 UR6, c[0x0][0xa88] ;  /* 0x0002a20000067ab9 */ /* 0x000fe20000000a00 */
[----:B-12---:R-:W-:Y:S01]  /*da90*/  IMAD R6, R8, UR5, RZ ;  /* 0x0000000508067c24 */ /* 0x006fe2000f8e02ff */
[----:B------:R-:W-:Y:S01]  /*daa0*/  ISETP.GE.AND P1, PT, R12, UR7, PT ;  /* 0x000000070c007c0c */ /* 0x000fe2000bf26270 */
[----:B------:R-:W1:Y:S01]  /*dab0*/  LDC.64 R10, c[0x0][0xae8] ;  /* 0x0002ba00ff0a7b82 */ /* 0x000e620000000a00 */
[C---:B------:R-:W-:Y:S01]  /*dac0*/  ISETP.GE.AND P0, PT, R184.reuse, UR7, PT ;  /* 0x00000007b8007c0c */ /* 0x040fe2000bf06270 */
[C---:B------:R-:W-:Y:S01]  /*dad0*/  VIADD R14, R184.reuse, 0x80 ;  /* 0x00000080b80e7836 */ /* 0x040fe20000000000 */
[----:B------:R-:W-:Y:S01]  /*dae0*/  SEL R3, RZ, 0xffffffff, P1 ;  /* 0xffffffffff037807 */ /* 0x000fe20000800000 */
[----:B------:R-:W-:Y:S01]  /*daf0*/  VIADD R15, R184, 0xc0 ;  /* 0x000000c0b80f7836 */ /* 0x000fe20000000000 */
[----:B------:R-:W-:Y:S01]  /*db00*/  SEL R0, RZ, 0x1, P0 ;  /* 0x00000001ff007807 */ /* 0x000fe20000000000 */
[----:B------:R-:W-:Y:S01]  /*db10*/  IMAD R7, R9, UR43, R6 ;  /* 0x0000002b09077c24 */ /* 0x000fe2000f8e0206 */
[----:B------:R-:W-:Y:S01]  /*db20*/  ISETP.GE.AND P0, PT, R14, UR7, PT ;  /* 0x000000070e007c0c */ /* 0x000fe2000bf06270 */
[----:B------:R-:W2:Y:S01]  /*db30*/  LDC R9, c[0x0][0xdac] ;  /* 0x00036b00ff097b82 */ /* 0x000ea20000000800 */
[----:B------:R-:W-:Y:S01]  /*db40*/  IMAD.SHL.U32 R3, R3, 0x2, RZ ;  /* 0x0000000203037824 */ /* 0x000fe200078e00ff */
[----:B------:R-:W-:Y:S01]  /*db50*/  ISETP.GE.AND P2, PT, R15, UR7, PT ;  /* 0x000000070f007c0c */ /* 0x000fe2000bf46270 */
[C---:B------:R-:W-:Y:S01]  /*db60*/  VIADD R21, R184.reuse, 0x140 ;  /* 0x00000140b8157836 */ /* 0x040fe20000000000 */
[C---:B------:R-:W-:Y:S01]  /*db70*/  IADD3 R20, R184.reuse, 0x100, RZ ;  /* 0x00000100b8147810 */ /* 0x040fe20007ffe0ff */
[C---:B------:R-:W-:Y:S01]  /*db80*/  VIADD R4, R184.reuse, 0x180 ;  /* 0x00000180b8047836 */ /* 0x040fe20000000000 */
[----:B------:R-:W-:Y:S01]  /*db90*/  LOP3.LUT R0, R3, 0x2, R0, 0xe2, !PT ;  /* 0x0000000203007812 */ /* 0x000fe200078ee200 */
[----:B------:R-:W-:Y:S01]  /*dba0*/  UIADD3 UR42, -UR42, UR6, URZ ;  /* 0x000000062a2a7290 */ /* 0x000fe2000fffe13f */
[----:B------:R-:W-:Y:S01]  /*dbb0*/  SHF.R.S32.HI R185, RZ, 0x1f, R184 ;  /* 0x0000001fffb97819 */ /* 0x000fe200000114b8 */
[----:B------:R-:W-:Y:S01]  /*dbc0*/  ULOP3.LUT UR40, URZ, UR40, URZ, 0x33, !UPT ;  /* 0x000000283f287292 */ /* 0x000fe2000f8e333f */
[----:B------:R-:W-:Y:S01]  /*dbd0*/  IADD3 R5, R184, 0x1c0, RZ ;  /* 0x000001c0b8057810 */ /* 0x000fe20007ffe0ff */
[----:B------:R-:W-:Y:S01]  /*dbe0*/  BSSY B0, `(.L_x_4046) ;  /* 0x0000036000007945 */ /* 0x000fe20003800000 */
[----:B------:R-:W-:-:S02]  /*dbf0*/  SEL R3, RZ, 0x4, P0 ;  /* 0x00000004ff037807 */ /* 0x000fc40000000000 */
[----:B------:R-:W-:Y:S02]  /*dc00*/  SEL R6, RZ, 0x8, P2 ;  /* 0x00000008ff067807 */ /* 0x000fe40001000000 */
[----:B------:R-:W-:Y:S02]  /*dc10*/  ISETP.GE.AND P2, PT, R21, UR7, PT ;  /* 0x0000000715007c0c */ /* 0x000fe4000bf46270 */
[----:B------:R-:W-:Y:S02]  /*dc20*/  ISETP.GE.AND P0, PT, R20, UR7, PT ;  /* 0x0000000714007c0c */ /* 0x000fe4000bf06270 */
[----:B------:R-:W-:Y:S02]  /*dc30*/  ISETP.GE.AND P3, PT, R4, UR7, PT ;  /* 0x0000000704007c0c */ /* 0x000fe4000bf66270 */
[----:B------:R-:W-:Y:S01]  /*dc40*/  ISETP.GE.AND P1, PT, R5, UR7, PT ;  /* 0x0000000705007c0c */ /* 0x000fe2000bf26270 */
[----:B------:R-:W-:Y:S01]  /*dc50*/  IMAD.WIDE.U32 R4, R8, UR43, R184 ;  /* 0x0000002b08047c25 */ /* 0x000fe2000f8e00b8 */
[----:B------:R-:W-:-:S02]  /*dc60*/  LOP3.LUT R0, R6, R0, R3, 0xfe, !PT ;  /* 0x0000000006007212 */ /* 0x000fc400078efe03 */
[----:B------:R-:W-:Y:S01]  /*dc70*/  SEL R6, RZ, 0x20, P2 ;  /* 0x00000020ff067807 */ /* 0x000fe20001000000 */
[C---:B------:R-:W-:Y:S01]  /*dc80*/  VIADD R8, R186.reuse, 0x20 ;  /* 0x00000020ba087836 */ /* 0x040fe20000000000 */
[----:B------:R-:W-:Y:S01]  /*dc90*/  ISETP.GE.AND P2, PT, R186, UR42, PT ;  /* 0x0000002aba007c0c */ /* 0x000fe2000bf46270 */
[----:B------:R-:W-:Y:S01]  /*dca0*/  IMAD.IADD R5, R5, 0x1, R7 ;  /* 0x0000000105057824 */ /* 0x000fe200078e0207 */
[----:B------:R-:W-:Y:S02]  /*dcb0*/  SEL R3, RZ, 0x10, P0 ;  /* 0x00000010ff037807 */ /* 0x000fe40000000000 */
[----:B------:R-:W-:Y:S01]  /*dcc0*/  ISETP.GE.AND P0, PT, R8, UR42, PT ;  /* 0x0000002a08007c0c */ /* 0x000fe2000bf06270 */
[----:B-1----:R-:W-:Y:S01]  /*dcd0*/  IMAD R8, R10, UR8, RZ ;  /* 0x000000080a087c24 */ /* 0x002fe2000f8e02ff */
[----:B------:R-:W-:Y:S02]  /*dce0*/  LOP3.LUT R3, R6, R0, R3, 0xfe, !PT ;  /* 0x0000000006037212 */ /* 0x000fe400078efe03 */
[----:B------:R-:W-:Y:S01]  /*dcf0*/  SEL R0, RZ, 0x40, P3 ;  /* 0x00000040ff007807 */ /* 0x000fe20001800000 */
[----:B------:R-:W-:Y:S01]  /*dd00*/  IMAD R11, R11, UR44, R8 ;  /* 0x0000002c0b0b7c24 */ /* 0x000fe2000f8e0208 */
[----:B------:R-:W-:-:S02]  /*dd10*/  SHF.R.S32.HI R187, RZ, 0x1f, R186 ;  /* 0x0000001fffbb7819 */ /* 0x000fc400000114ba */
[----:B--2---:R-:W-:Y:S01]  /*dd20*/  IADD3 R7, R9, UR40, RZ ;  /* 0x0000002809077c10 */ /* 0x004fe2000fffe0ff */
[----:B------:R-:W-:Y:S01]  /*dd30*/  IMAD.WIDE.U32 R8, R10, UR44, R4 ;  /* 0x0000002c0a087c25 */ /* 0x000fe2000f8e0004 */
[----:B------:R-:W-:Y:S02]  /*dd40*/  LOP3.LUT R3, R3, R0, RZ, 0xfc, !PT ;  /* 0x0000000003037212 */ /* 0x000fe400078efcff */
[----:B------:R-:W-:Y:S01]  /*dd50*/  SEL R0, RZ, 0x80, P1 ;  /* 0x00000080ff007807 */ /* 0x000fe20000800000 */
[----:B------:R-:W-:-:S03]  /*dd60*/  IMAD.WIDE R6, R7, 0x40, R186 ;  /* 0x0000004007067825 */ /* 0x000fc600078e02ba */
[----:B------:R-:W-:Y:S01]  /*dd70*/  LOP3.LUT R0, R3, R0, RZ, 0xfc, !PT ;  /* 0x0000000003007212 */ /* 0x000fe200078efcff */
[----:B------:R-:W-:Y:S01]  /*dd80*/  IMAD.IADD R13, R9, 0x1, R11 ;  /* 0x00000001090d7824 */ /* 0x000fe200078e020b */
        /* <DEDUP_REMOVED lines=13> */
[----:B------:R-:W-:Y:S02]  /*de60*/  LEA R10, P2, R4, UR8, 0x1 ;  /* 0x00000008040a7c11 */ /* 0x000fe4000f8408ff */
[----:B------:R-:W-:-:S04]  /*de70*/  IADD3 R5, R5, R11, RZ ;  /* 0x0000000b05057210 */ /* 0x000fc80007ffe0ff */
        /* <DEDUP_REMOVED lines=12> */
.L_x_4047:
[----:B------:R-:W-:Y:S05]  /*df40*/  BSYNC B0 ;  /* 0x0000000000007941 */ /* 0x000fea0003800000 */
.L_x_4046:
[----:B------:R-:W-:Y:S04]  /*df50*/  BSSY B0, `(.L_x_4041) ;  /* 0x000001e000007945 */ /* 0x000fe80003800000 */
[----:B------:R-:W-:Y:S05]  /*df60*/  @P0 BRA `(.L_x_4048) ;  /* 0x0000000000700947 */ /* 0x000fea0003800000 */
[----:B------:R-:W-:Y:S01]  /*df70*/  IADD3 R9, P0, R6, 0x20, RZ ;  /* 0x0000002006097810 */ /* 0x000fe20007f1e0ff */
[----:B------:R-:W-:Y:S01]  /*df80*/  ULDC.64 UR8, c[0x0][0xad8] ;  /* 0x0002b60000087ab9 */ /* 0x000fe20000000a00 */
[----:B------:R-:W-:Y:S01]  /*df90*/  IMAD.MOV.U32 R4, RZ, RZ, R8 ;  /* 0x000000ffff047224 */ /* 0x000fe200078e0008 */
[----:B------:R-:W-:Y:S01]  /*dfa0*/  ISETP.GE.AND P1, PT, R14, UR7, PT ;  /* 0x000000070e007c0c */ /* 0x000fe2000bf26270 */
        /* <DEDUP_REMOVED lines=8> */
[----:B------:R-:W-:-:S03]  /*e030*/  LOP3.LUT P4, RZ, R3, 0x40, RZ, 0xc0, !PT ;  /* 0x0000004003ff7812 */ /* 0x000fc6000788c0ff */
[----:B------:R-:W-:Y:S01]  /*e040*/  IMAD R9, R9, UR9, R6 ;  /* 0x0000000909097c24 */ /* 0x000fe2000f8e0206 */
[----:B------:R-:W-:Y:S02]  /*e050*/  ULDC.64 UR8, c[0x0][0xa80] ;  /* 0x0002a00000087ab9 */ /* 0x000fe40000000a00 */
[----:B------:R-:W-:Y:S02]  /*e060*/  LEA R6, P3, R4, UR8, 0x1 ;  /* 0x0000000804067c11 */ /* 0x000fe4000f8608ff */
[----:B------:R-:W-:-:S04]  /*e070*/  IADD3 R5, R5, R9, RZ ;  /* 0x0000000905057210 */ /* 0x000fc80007ffe0ff */
        /* <DEDUP_REMOVED lines=11> */
.L_x_4048:
[----:B------:R-:W-:Y:S05]  /*e130*/  BSYNC B0 ;  /* 0x0000000000007941 */ /* 0x000fea0003800000 */
.L_x_4041:
[----:B------:R-:W3:Y:S02]  /*e140*/  LDC R0, c[0x0][0xda8] ;  /* 0x00036a00ff007b82 */ /* 0x000ee40000000800 */
[----:B---3--:R-:W-:-:S13]  /*e150*/  ISETP.LE.AND P0, PT, R0, UR4, PT ;  /* 0x0000000400007c0c */ /* 0x008fda000bf03270 */
[----:B------:R-:W-:Y:S05]  /*e160*/  @!P0 BRA `(.L_x_4049) ;  /* 0xffffff2c00588947 */ /* 0x000fea000383ffff */
[----:B------:R-:W-:Y:S05]  /*e170*/  EXIT ;  /* 0x000000000000794d */ /* 0x000fea0003800000 */
.L_x_3943:
[----:B------:R-:W-:-:S08]  /*e180*/  NOP ;  /* 0x0000000000007918 */ /* 0x000fd00000000000 */
[----:B------:R-:W1:-:S00]  /*e190*/  USETMAXREG.DEALLOC.CTAPOOL 0x18 ;  /* 0x00000018000079c8 */ /* 0x000e4000080e0500 */
        /* <DEDUP_REMOVED lines=11> */
[----:B------:R-:W-:Y:S01]  /*e250*/  LOP3.LUT R19, R19, 0x1f, RZ, 0xc0, !PT ;  /* 0x0000001f13137812 */ /* 0x000fe200078ec0ff */
[----:B------:R-:W-:Y:S01]  /*e260*/  IMAD.U32 R18, RZ, RZ, UR4 ;  /* 0x00000004ff127e24 */ /* 0x000fe2000f8e00ff */
[----:B------:R-:W-:Y:S01]  /*e270*/  MOV R17, 0x1 ;  /* 0x0000000100117802 */ /* 0x000fe20000000f00 */
[----:B------:R-:W-:Y:S01]  /*e280*/  IMAD.MOV.U32 R16, RZ, RZ, RZ ;  /* 0x000000ffff107224 */ /* 0x000fe200078e00ff */
[----:B------:R-:W-:Y:S01]  /*e290*/  ULDC UR44, c[0x0][0xc] ;  /* 0x00000300002c7ab9 */ /* 0x000fe20000000800 */
[----:B------:R-:W-:Y:S01]  /*e2a0*/  ULDC.64 UR46, c[0x0][0x198] ;  /* 0x00006600002e7ab9 */ /* 0x000fe20000000a00 */
[----:B------:R-:W-:-:S05]  /*e2b0*/  UMOV UR45, URZ ;  /* 0x0000003f002d7c82 */ /* 0x000fca0008000000 */
.L_x_4104:
[----:B------:R-:W-:Y:S01]  /*e2c0*/  ULDC UR10, c[0x0][0xdd0] ;  /* 0x00037400000a7ab9 */ /* 0x000fe20000000800 */
[----:B------:R-:W1:Y:S01]  /*e2d0*/  LDC R0, c[0x0][0xde8] ;  /* 0x00037a00ff007b82 */ /* 0x000e620000000800 */
        /* <DEDUP_REMOVED lines=19> */
.L_x_4051:
[----:B------:R-:W-:Y:S01]  /*e410*/  ULDC UR11, c[0x0][0xdc4] ;  /* 0x00037100000b7ab9 */ /* 0x000fe20000000800 */
[----:B------:R-:W-:Y:S01]  /*e420*/  UMOV UR9, UR10 ;  /* 0x0000000a00097c82 */ /* 0x000fe20008000000 */
[----:B------:R-:W-:-:S11]  /*e430*/  UISETP.NE.AND UP0, UPT, UR11, 0x1, UPT ;  /* 0x000000010b00788c */ /* 0x000fd6000bf05270 */
[----:B------:R-:W-:Y:S02]  /*e440*/  @UP0 ULDC.64 UR12, c[0x0][0xdc8] ;  /* 0x00037200000c0ab9 */ /* 0x000fe40000000a00 */
[----:B------:R-:W-:-:S04]  /*e450*/  UIMAD.WIDE.U32 UR6, UR10, UR12, URZ ;  /* 0x0000000c0a0672a5 */ /* 0x000fc8000f8e003f */
[----:B------:R-:W-:-:S04]  /*e460*/  @UP0 USHF.R.U32.HI UR9, URZ, UR13, UR7 ;  /* 0x0000000d3f090299 */ /* 0x000fc80008011607 */
[----:B------:R-:W-:-:S12]  /*e470*/  UIMAD UR6, UR9, UR11, URZ ;  /* 0x0000000b090672a4 */ /* 0x000fd8000f8e023f */
.L_x_4052:
[----:B------:R-:W-:Y:S01]  /*e480*/  ULDC.64 UR12, c[0x0][0x3f8] ;  /* 0x0000fe00000c7ab9 */ /* 0x000fe20000000a00 */
[----:B------:R-:W-:Y:S02]  /*e490*/  UIADD3 UR10, UR10, -UR6, URZ ;  /* 0x800000060a0a7290 */ /* 0x000fe4000fffe03f */
[----:B------:R-:W-:Y:S02]  /*e4a0*/  UISETP.NE.U32.AND UP0, UPT, UR12, URZ, UPT ;  /* 0x0000003f0c00728c */ /* 0x000fe4000bf05070 */
[----:B------:R-:W-:Y:S01]  /*e4b0*/  ULOP3.LUT UR9, URZ, UR9, URZ, 0x33, !UPT ;  /* 0x000000093f097292 */ /* 0x000fe2000f8e333f */
[----:B------:R-:W-:Y:S01]  /*e4c0*/  ULDC UR12, c[0x0][0xdb8] ;  /* 0x00036e00000c7ab9 */ /* 0x000fe20000000800 */
[----:B------:R-:W-:Y:S01]  /*e4d0*/  ULDC.64 UR6, c[0x0][0x9e0] ;  /* 0x0002780000067ab9 */ /* 0x000fe20000000a00 */
[----:B------:R-:W-:Y:S01]  /*e4e0*/  UISETP.NE.AND UP1, UPT, UR12, 0x1, UPT ;  /* 0x000000010c00788c */ /* 0x000fe2000bf25270 */
[----:B------:R-:W-:Y:S01]  /*e4f0*/  ULDC UR11, c[0x0][0xdc4] ;  /* 0x00037100000b7ab9 */ /* 0x000fe20000000800 */
[----:B------:R-:W-:Y:S01]  /*e500*/  ULDC UR41, c[0x0][0xdac] ;  /* 0x00036b0000297ab9 */ /* 0x000fe20000000800 */
[----:B------:R-:W-:-:S02]  /*e510*/  UISETP.GE.AND UP2, UPT, UR7, 0x1, UPT ;  /* 0x000000010700788c */ /* 0x000fc4000bf46270 */
[----:B------:R-:W-:Y:S02]  /*e520*/  UIMAD UR11, UR8, UR11, UR10 ;  /* 0x0000000b080b72a4 */ /* 0x000fe4000f8e020a */
[----:B------:R-:W-:Y:S02]  /*e530*/  UIADD3 UR41, UR9, UR41, URZ ;  /* 0x0000002909297290 */ /* 0x000fe4000fffe03f */
[----:B------:R-:W-:Y:S01]  /*e540*/  UISETP.NE.AND.EX UP0, UPT, UR13, URZ, UPT, UP0 ;  /* 0x0000003f0d00728c */ /* 0x000fe2000bf05300 */
[----:B------:R-:W-:Y:S01]  /*e550*/  PLOP3.LUT P1, PT, PT, PT, UP2, 0x80, 0x0 ;  /* 0x000000000000781c */ /* 0x000fe20003f2f028 */
[----:B------:R-:W-:Y:S01]  /*e560*/  @UP1 ULDC UR8, c[0x0][0xdbc] ;  /* 0x00036f0000081ab9 */ /* 0x000fe20000000800 */
[----:B------:R-:W-:Y:S02]  /*e570*/  USHF.L.U32 UR41, UR41, 0x6, URZ ;  /* 0x0000000629297899 */ /* 0x000fe4000800063f */
[----:B------:R-:W-:Y:S01]  /*e580*/  UIMAD.WIDE.U32 UR8, UR11, UR8, URZ ;  /* 0x000000080b0872a5 */ /* 0x000fe2000f8e003f */
        /* <DEDUP_REMOVED lines=23> */
.L_x_4054:
[----:B------:R-:W-:-:S11]  /*e700*/  UISETP.NE.AND UP0, UPT, UR7, 0x1, UPT ;  /* 0x000000010700788c */ /* 0x000fd6000bf05270 */
[----:B------:R-:W-:Y:S02]  /*e710*/  @UP0 ULDC.64 UR16, c[0x0][0x9e8] ;  /* 0x00027a0000100ab9 */ /* 0x000fe40000000a00 */
[----:B------:R-:W-:-:S04]  /*e720*/  UIMAD.WIDE.U32 UR8, UR10, UR16, URZ ;  /* 0x000000100a0872a5 */ /* 0x000fc8000f8e003f */
[----:B------:R-:W-:-:S12]  /*e730*/  @UP0 USHF.R.U32.HI UR10, URZ, UR17, UR9 ;  /* 0x000000113f0a0299 */ /* 0x000fd80008011609 */
.L_x_4055:
[----:B------:R-:W-:-:S04]  /*e740*/  UIMAD UR10, UR10, UR7, UR7 ;  /* 0x000000070a0a72a4 */ /* 0x000fc8000f8e0207 */
[----:B------:R-:W-:-:S04]  /*e750*/  UISETP.LT.AND UP0, UPT, UR6, UR10, UPT ;  /* 0x0000000a0600728c */ /* 0x000fc8000bf01270 */
[----:B------:R-:W-:-:S12]  /*e760*/  USEL UR6, UR6, UR10, UP0 ;  /* 0x0000000a06067287 */ /* 0x000fd80008000000 */
.L_x_4053:
[----:B------:R-:W-:Y:S02]  /*e770*/  UIMAD UR9, UR13, UR15, 0x3f ;  /* 0x0000003f0d0974a4 */ /* 0x000fe4000f8e020f */
[----:B------:R-:W-:Y:S02]  /*e780*/  UIADD3 UR6, UR6, 0x3f, URZ ;  /* 0x0000003f06067890 */ /* 0x000fe4000fffe03f */
[----:B------:R-:W-:Y:S02]  /*e790*/  USHF.R.S32.HI UR10, URZ, 0x1f, UR9 ;  /* 0x0000001f3f0a7899 */ /* 0x000fe40008011409 */
[----:B------:R-:W-:Y:S02]  /*e7a0*/  USHF.R.S32.HI UR8, URZ, 0x1f, UR6 ;  /* 0x0000001f3f087899 */ /* 0x000fe40008011406 */
[----:B------:R-:W-:Y:S02]  /*e7b0*/  ULEA.HI UR10, UR10, UR9, URZ, 0x6 ;  /* 0x000000090a0a7291 */ /* 0x000fe4000f8f303f */
[----:B------:R-:W-:-:S02]  /*e7c0*/  ULEA.HI UR8, UR8, UR6, URZ, 0x6 ;  /* 0x0000000608087291 */ /* 0x000fc4000f8f303f */
[----:B------:R-:W-:Y:S02]  /*e7d0*/  UIADD3 UR6, UR41, -UR14, URZ ;  /* 0x8000000e29067290 */ /* 0x000fe4000fffe03f */
[----:B------:R-:W-:Y:S02]  /*e7e0*/  USHF.R.S32.HI UR39, URZ, 0x6, UR10 ;  /* 0x000000063f277899 */ /* 0x000fe4000801140a */
[----:B------:R-:W-:Y:S02]  /*e7f0*/  USHF.R.S32.HI UR8, URZ, 0x6, UR8 ;  /* 0x000000063f087899 */ /* 0x000fe40008011408 */
[----:B------:R-:W-:Y:S02]  /*e800*/  UIMAD UR6, UR13, UR15, UR6 ;  /* 0x0000000f0d0672a4 */ /* 0x000fe4000f8e0206 */
[----:B------:R-:W-:Y:S01]  /*e810*/  UISETP.LT.AND UP0, UPT, UR39, UR8, UPT ;  /* 0x000000082700728c */ /* 0x000fe2000bf01270 */
[----:B------:R-:W-:Y:S02]  /*e820*/  ULDC UR10, c[0x0][0x9dc] ;  /* 0x00027700000a7ab9 */ /* 0x000fe40000000800 */
[----:B------:R-:W-:-:S02]  /*e830*/  UIADD3 UR10, UR6, -UR10, URZ ;  /* 0x8000000a060a7290 */ /* 0x000fc4000fffe03f */
[----:B------:R-:W-:Y:S01]  /*e840*/  USEL UR39, UR39, UR8, UP0 ;  /* 0x0000000827277287 */ /* 0x000fe20008000000 */
[----:B------:R-:W-:Y:S11]  /*e850*/  @!P1 BRA `(.L_x_4056) ;  /* 0x0000000000449947 */ /* 0x000ff60003800000 */
        /* <DEDUP_REMOVED lines=10> */
.L_x_4057:
[----:B------:R-:W-:-:S11]  /*e900*/  UISETP.NE.AND UP0, UPT, UR7, 0x1, UPT ;  /* 0x000000010700788c */ /* 0x000fd6000bf05270 */
[----:B------:R-:W-:Y:S02]  /*e910*/  @UP0 ULDC.64 UR12, c[0x0][0x9e8] ;  /* 0x00027a00000c0ab9 */ /* 0x000fe40000000a00 */
[----:B------:R-:W-:-:S04]  /*e920*/  UIMAD.WIDE.U32 UR8, UR6, UR12, URZ ;  /* 0x0000000c060872a5 */ /* 0x000fc8000f8e003f */
[----:B------:R-:W-:-:S12]  /*e930*/  @UP0 USHF.R.U32.HI UR6, URZ, UR13, UR9 ;  /* 0x0000000d3f060299 */ /* 0x000fd80008011609 */
.L_x_4058:
[----:B------:R-:W-:-:S04]  /*e940*/  UIMAD UR6, UR6, UR7, URZ ;  /* 0x00000007060672a4 */ /* 0x000fc8000f8e023f */
[----:B------:R-:W-:-:S04]  /*e950*/  UISETP.LT.AND UP0, UPT, UR10, UR6, UPT ;  /* 0x000000060a00728c */ /* 0x000fc8000bf01270 */
[----:B------:R-:W-:-:S12]  /*e960*/  USEL UR10, UR10, UR6, !UP0 ;  /* 0x000000060a0a7287 */ /* 0x000fd8000c000000 */
.L_x_4056:
[----:B------:R-:W-:Y:S01]  /*e970*/  USHF.R.S32.HI UR6, URZ, 0x1f, UR10 ;  /* 0x0000001f3f067899 */ /* 0x000fe2000801140a */
[----:B------:R-:W-:Y:S03]  /*e980*/  BSSY B6, `(.L_x_4059) ;  /* 0x0000284000067945 */ /* 0x000fe60003800000 */
[----:B------:R-:W-:-:S04]  /*e990*/  ULEA.HI UR6, UR6, UR10, URZ, 0x6 ;  /* 0x0000000a06067291 */ /* 0x000fc8000f8f303f */
[----:B------:R-:W-:-:S04]  /*e9a0*/  USHF.R.S32.HI UR6, URZ, 0x6, UR6 ;  /* 0x000000063f067899 */ /* 0x000fc80008011406 */
[----:B------:R-:W-:-:S04]  /*e9b0*/  UISETP.LT.AND UP0, UPT, URZ, UR6, UPT ;  /* 0x000000063f00728c */ /* 0x000fc8000bf01270 */
[----:B------:R-:W-:-:S04]  /*e9c0*/  USEL UR38, URZ, UR6, !UP0 ;  /* 0x000000063f267287 */ /* 0x000fc8000c000000 */
[----:B------:R-:W-:-:S06]  /*e9d0*/  UISETP.GT.AND UP0, UPT, UR39, UR38, UPT ;  /* 0x000000262700728c */ /* 0x000fcc000bf04270 */
[----:B------:R-:W-:-:S13]  /*e9e0*/  PLOP3.LUT P0, PT, PT, PT, UP0, 0x80, 0x0 ;  /* 0x000000000000781c */ /* 0x000fda0003f0f008 */
[----:B------:R-:W-:Y:S05]  /*e9f0*/  @P0 BRA `(.L_x_4060) ;  /* 0x0000000000400947 */ /* 0x000fea0003800000 */
        /* <DEDUP_REMOVED lines=16> */
.L_x_4060:
        /* <DEDUP_REMOVED lines=16> */
[----:B------:R-:W-:Y:S02]  /*ec00*/  IMAD.U32 R7, RZ, RZ, UR9 ;  /* 0x00000009ff077e24 */ /* 0x000fe4000f8e00ff */
[----:B------:R-:W-:-:S02]  /*ec10*/  IMAD.U32 R10, RZ, RZ, UR4 ;  /* 0x00000004ff0a7e24 */ /* 0x000fc4000f8e00ff */
[----:B------:R-:W-:Y:S02]  /*ec20*/  IMAD.MOV.U32 R8, RZ, RZ, 0x70 ;  /* 0x00000070ff087424 */ /* 0x000fe400078e00ff */
[----:B------:R-:W-:Y:S02]  /*ec30*/  IMAD.MOV.U32 R12, RZ, RZ, 0x1 ;  /* 0x00000001ff0c7424 */ /* 0x000fe400078e00ff */
[----:B------:R-:W-:-:S07]  /*ec40*/  IMAD.MOV.U32 R13, RZ, RZ, RZ ;  /* 0x000000ffff0d7224 */ /* 0x000fce00078e00ff */
[----:B------:R-:W-:-:S07]  /*ec50*/  LEPC R20, `(.L_x_4062) ;  /* 0x000000001014794e */ /* 0x000fce0000000000 */
[----:B-1----:R-:W-:Y:S05]  /*ec60*/  CALL.ABS.NOINC R2 ;  /* 0x0000000002007343 */ /* 0x002fea0003c00000 */
.L_x_4062:
        /* <DEDUP_REMOVED lines=13> */
[----:B------:R-:W-:Y:S01]  /*ed40*/  MOV R13, RZ ;  /* 0x000000ff000d7202 */ /* 0x000fe20000000f00 */
[----:B------:R-:W-:-:S02]  /*ed50*/  IMAD.U32 R7, RZ, RZ, UR9 ;  /* 0x00000009ff077e24 */ /* 0x000fc4000f8e00ff */
[----:B------:R-:W-:Y:S02]  /*ed60*/  IMAD.U32 R11, RZ, RZ, UR5 ;  /* 0x00000005ff0b7e24 */ /* 0x000fe4000f8e00ff */
[----:B------:R-:W-:Y:S02]  /*ed70*/  IMAD.MOV.U32 R8, RZ, RZ, 0x70 ;  /* 0x00000070ff087424 */ /* 0x000fe400078e00ff */
[----:B-1----:R-:W-:-:S07]  /*ed80*/  IMAD.MOV.U32 R12, RZ, RZ, 0x1 ;  /* 0x00000001ff0c7424 */ /* 0x002fce00078e00ff */
[----:B------:R-:W-:-:S07]  /*ed90*/  LEPC R20, `(.L_x_4064) ;  /* 0x000000001014794e */ /* 0x000fce0000000000 */
[----:B--2---:R-:W-:Y:S05]  /*eda0*/  CALL.ABS.NOINC R2 ;  /* 0x0000000002007343 */ /* 0x004fea0003c00000 */
.L_x_4064:
        /* <DEDUP_REMOVED lines=15> */
[----:B-1----:R-:W-:Y:S05]  /*eea0*/  CALL.ABS.NOINC R2 ;  /* 0x0000000002007343 */ /* 0x002fea0003c00000 */
.L_x_4063:
        /* <DEDUP_REMOVED lines=10> */
[----:B------:R-:W-:Y:S01]  /*ef50*/  UMOV UR40, URZ ;  /* 0x0000003f00287c82 */ /* 0x000fe20008000000 */
[----:B------:R-:W-:Y:S01]  /*ef60*/  ISETP.NE.AND P1, PT, R19, RZ, PT ;  /* 0x000000ff1300720c */ /* 0x000fe20003f25270 */
[----:B------:R-:W-:Y:S01]  /*ef70*/  UMOV UR6, 0xffffffff ;  /* 0xffffffff00067882 */ /* 0x000fe20000000000 */
[----:B------:R-:W-:Y:S01]  /*ef80*/  MOV R0, UR42 ;  /* 0x0000002a00007c02 */ /* 0x000fe20008000f00 */
[----:B------:R-:W-:Y:S01]  /*ef90*/  IMAD.U32 R10, RZ, RZ, UR39 ;  /* 0x00000027ff0a7e24 */ /* 0x000fe2000f8e00ff */
[----:B--2---:R-:W1:Y:S03]  /*efa0*/  LDC.64 R2, c[0x0][0x3f8] ;  /* 0x0000fe00ff027b82 */ /* 0x004e660000000a00 */
[----:B------:R-:W-:-:S06]  /*efb0*/  VIADD R10, R10, 0xffffffff ;  /* 0xffffffff0a0a7836 */ /* 0x000fcc0000000000 */
[----:B------:R-:W-:Y:S01]  /*efc0*/  VOTEU.ALL UP1, P1 ;  /* 0x00000000003f7886 */ /* 0x000fe20000820000 */
[----:B------:R-:W2:Y:S04]  /*efd0*/  @P0 LDC R4, c[0x0][0x42c] ;  /* 0x00010b00ff040b82 */ /* 0x000ea80000000800 */
[----:B------:R-:W-:-:S04]  /*efe0*/  @!UP1 UIADD3 UR4, UP0, UR46, 0x270, URZ ;  /* 0x000002702e049890 */ /* 0x000fc8000ff1e03f */
[----:B------:R-:W-:Y:S01]  /*eff0*/  @!UP1 UIADD3.X UR5, URZ, UR47, URZ, UP0, !UPT ;  /* 0x0000002f3f059290 */ /* 0x000fe200087fe43f */
[----:B------:R-:W4:Y:S08]  /*f000*/  @P0 LDC R5, c[0x0][0x430] ;  /* 0x00010c00ff050b82 */ /* 0x000f300000000800 */
[----:B------:R1:W-:Y:S01]  /*f010*/  @!UP1 UTMAPF.L2.4D [UR40], [UR4] ;  /* 0x00000028040095b8 */ /* 0x0003e20008018000 */
[----:B--2---:R-:W-:-:S05]  /*f020*/  @P0 IMAD.HI.U32 R4, R4, UR42, RZ ;  /* 0x0000002a04040c27 */ /* 0x004fca000f8e00ff */
[----:B----4-:R-:W-:Y:S02]  /*f030*/  @P0 SHF.R.U32.HI R0, RZ, R5, R4 ;  /* 0x00000005ff000219 */ /* 0x010fe40000011604 */
[----:B-1----:R-:W-:-:S04]  /*f040*/  ISETP.NE.U32.AND P0, PT, R2, RZ, PT ;  /* 0x000000ff0200720c */ /* 0x002fc80003f05070 */
[----:B------:R-:W-:-:S04]  /*f050*/  ISETP.NE.AND.EX P0, PT, R3, RZ, PT, P0 ;  /* 0x000000ff0300720c */ /* 0x000fc80003f05300 */
[----:B---3--:R-:W-:Y:S01]  /*f060*/  SEL R4, R6, RZ, !P0 ;  /* 0x000000ff06047207 */ /* 0x008fe20004000000 */
[----:B------:R-:W-:Y:S08]  /*f070*/  BRA.DIV UR6, `(.L_x_4065) ;  /* 0x0000002a06547947 */ /* 0x000ff0000b800000 */
.L_x_4117:
[----:B------:R-:W-:Y:S01]  /*f080*/  UMOV UR4, 0xffffffff ;  /* 0xffffffff00047882 */ /* 0x000fe20000000000 */
[----:B------:R-:W-:Y:S02]  /*f090*/  SHF.R.S32.HI R7, RZ, 0x1f, R6 ;  /* 0x0000001fff077819 */ /* 0x000fe40000011406 */
[----:B------:R-:W-:Y:S05]  /*f0a0*/  BRA.DIV UR4, `(.L_x_4066) ;  /* 0x0000002a04747947 */ /* 0x000fea000b800000 */
[----:B------:R-:W-:-:S13]  /*f0b0*/  ELECT P6, URZ, PT ;  /* 0x00000000003f782f */ /* 0x000fda00038c0000 */
.L_x_4120:
[----:B------:R-:W-:Y:S05]  /*f0c0*/  @!P6 BRA `(.L_x_4067) ;  /* 0x0000000000c4e947 */ /* 0x000fea0003800000 */
[----:B------:R-:W-:Y:S01]  /*f0d0*/  IMAD.MOV.U32 R4, RZ, RZ, R6 ;  /* 0x000000ffff047224 */ /* 0x000fe200078e0006 */
[----:B------:R-:W-:Y:S06]  /*f0e0*/  @!P0 BRA `(.L_x_4068) ;  /* 0x0000000000488947 */ /* 0x000fec0003800000 */
[----:B------:R-:W1:Y:S01]  /*f0f0*/  LDC R11, c[0x0][0x41c] ;  /* 0x00010700ff0b7b82 */ /* 0x000e620000000800 */
[----:B------:R-:W-:Y:S01]  /*f100*/  MOV R12, R10 ;  /* 0x0000000a000c7202 */ /* 0x000fe20000000f00 */
        /* <DEDUP_REMOVED lines=16> */
.L_x_4068:
[----:B-1----:R-:W-:Y:S01]  /*f210*/  LEA R8, R16, UR37, 0x3 ;  /* 0x0000002510087c11 */ /* 0x002fe2000f8e18ff */
[----:B------:R-:W1:Y:S01]  /*f220*/  S2R R9, SR_TID.X ;  /* 0x0000000000097919 */ /* 0x000e620000002100 */
[----:B------:R-:W-:-:S04]  /*f230*/  SHF.L.U32 R5, R17, 0x1f, RZ ;  /* 0x0000001f11057819 */ /* 0x000fc800000006ff */
[----:B------:R-:W2:Y:S01]  /*f240*/  SYNCS.PHASECHK.TRANS64.TRYWAIT P2, [R8+URZ+0x28c40], R5 ;  /* 0x028c4005080075a7 */ /* 0x000ea2000804017f */
[----:B-1----:R-:W-:-:S04]  /*f250*/  LOP3.LUT R9, R9, 0x7f, RZ, 0xc0, !PT ;  /* 0x0000007f09097812 */ /* 0x002fc800078ec0ff */
[----:B------:R-:W-:Y:S01]  /*f260*/  ISETP.NE.AND P3, PT, R9, RZ, PT ;  /* 0x000000ff0900720c */ /* 0x000fe20003f65270 */
[----:B--2---:R-:W-:-:S12]  /*f270*/  @!P2 BRA `(.L_x_4069) ;  /* 0x000000280020a947 */ /* 0x004fd80003800000 */
.L_x_4121:
[----:B------:R-:W-:Y:S05]  /*f280*/  @P3 BRA `(.L_x_4070) ;  /* 0x0000000000143947 */ /* 0x000fea0003800000 */
[----:B------:R-:W-:Y:S02]  /*f290*/  ISETP.NE.AND P2, PT, R19, RZ, PT ;  /* 0x000000ff1300720c */ /* 0x000fe40003f45270 */
[----:B-1----:R-:W-:-:S04]  /*f2a0*/  MOV R5, 0x2000 ;  /* 0x0000200000057802 */ /* 0x002fc80000000f00 */
[----:B------:R2:W-:Y:S07]  /*f2b0*/  SYNCS.ARRIVE.TRANS64 RZ, [R8+URZ+0x28c30], R5 ;  /* 0x028c300508ff79a7 */ /* 0x0005ee000800003f */
[----:B------:R-:W-:Y:S05]  /*f2c0*/  @!P2 BRA `(.L_x_4070) ;  /* 0x000000000004a947 */ /* 0x000fea0003800000 */
[----:B------:R-:W-:Y:S01]  /*f2d0*/  BPT.TRAP 0x1 ;  /* 0x000000040000795c */ /* 0x000fe20000300000 */
.L_x_4070:
        /* <DEDUP_REMOVED lines=8> */
[----:B-----5:R-:W-:Y:S01]  /*f360*/  R2UR UR13, R4 ;  /* 0x00000000040d72ca */ /* 0x020fe200000e0000 */
[----:B------:R-:W-:-:S04]  /*f370*/  UMOV UR10, URZ ;  /* 0x0000003f000a7c82 */ /* 0x000fc80008000000 */
[----:B------:R-:W-:Y:S02]  /*f380*/  ULEA UR8, UR8, UR37, 0xd ;  /* 0x0000002508087291 */ /* 0x000fe4000f8e683f */
[----:B------:R-:W-:Y:S02]  /*f390*/  UIADD3 UR9, UR9, 0x28c30, URZ ;  /* 0x00028c3009097890 */ /* 0x000fe4000fffe03f */
[----:B------:R-:W-:Y:S02]  /*f3a0*/  USHF.L.U32 UR11, UR11, 0x6, URZ ;  /* 0x000000060b0b7899 */ /* 0x000fe4000800063f */
[----:B------:R-:W-:-:S09]  /*f3b0*/  UIADD3 UR8, UR8, 0x22400, URZ ;  /* 0x0002240008087890 */ /* 0x000fd2000fffe03f */
[----:B------:R3:W-:Y:S02]  /*f3c0*/  UTMALDG.4D [UR8], [UR4], desc[UR6] ;  /* 0x00000608040075b4 */ /* 0x0007e40008019000 */
[----:B---3--:R-:W-:Y:S01]  /*f3d0*/  NOP ;  /* 0x0000000000007918 */ /* 0x008fe20000000000 */
.L_x_4067:
        /* <DEDUP_REMOVED lines=11> */
[----:B------:R-:W-:Y:S01]  /*f490*/  UIADD3.X UR7, URZ, UR47, URZ, UP0, !UPT ;  /* 0x0000002f3f077290 */ /* 0x000fe200087fe43f */
[----:B------:R-:W-:Y:S01]  /*f4a0*/  UMOV UR11, UR41 ;  /* 0x00000029000b7c82 */ /* 0x000fe20008000000 */
[----:B------:R-:W-:Y:S01]  /*f4b0*/  UMOV UR12, UR42 ;  /* 0x0000002a000c7c82 */ /* 0x000fe20008000000 */
[----:B------:R-:W-:Y:S01]  /*f4c0*/  UMOV UR13, UR43 ;  /* 0x0000002b000d7c82 */ /* 0x000fe20008000000 */
[----:B------:R-:W-:Y:S01]  /*f4d0*/  UMOV UR5, 0x12f00000 ;  /* 0x12f0000000057882 */ /* 0x000fe20000000000 */
[----:B------:R-:W-:Y:S01]  /*f4e0*/  UMOV UR10, URZ ;  /* 0x0000003f000a7c82 */ /* 0x000fe20008000000 */
[----:B------:R1:W-:Y:S02]  /*f4f0*/  @P2 SYNCS.ARRIVE.TRANS64 RZ, [UR37+0x28c00], R5 ;  /* 0x028c0005ffff29a7 */ /* 0x0003e40008000025 */
[----:B-1----:R-:W-:Y:S01]  /*f500*/  IMAD.U32 R5, RZ, RZ, UR4 ;  /* 0x00000004ff057e24 */ /* 0x002fe2000f8e00ff */
[----:B------:R-:W-:-:S02]  /*f510*/  UMOV UR4, 0x0 ;  /* 0x0000000000047882 */ /* 0x000fc40000000000 */
[----:B------:R1:W-:Y:S02]  /*f520*/  UTMALDG.4D [UR8], [UR6], desc[UR4] ;  /* 0x00000408060075b4 */ /* 0x0003e40008019000 */
[----:B------:R-:W-:-:S04]  /*f530*/  SHF.L.U32 R5, R5, 0x1f, RZ ;  /* 0x0000001f05057819 */ /* 0x000fc800000006ff */
[----:B------:R-:W2:Y:S02]  /*f540*/  SYNCS.PHASECHK.TRANS64.TRYWAIT P2, [UR37+0x28c20], R5 ;  /* 0x028c2005ff0075a7 */ /* 0x000ea40008040165 */
[----:B-12---:R-:W-:Y:S05]  /*f550*/  @!P2 BRA `(.L_x_4071) ;  /* 0x00000024007ca947 */ /* 0x006fea0003800000 */
.L_x_4122:
[----:B------:R-:W-:Y:S01]  /*f560*/  ULDC.64 UR4, c[0x0][0x408] ;  /* 0x0001020000047ab9 */ /* 0x000fe20000000a00 */
[----:B------:R-:W-:Y:S04]  /*f570*/  BSSY B0, `(.L_x_4072) ;  /* 0x0000042000007945 */ /* 0x000fe80003800000 */
[----:B------:R-:W-:Y:S05]  /*f580*/  @!P6 BRA `(.L_x_4073) ;  /* 0x000000040000e947 */ /* 0x000fea0003800000 */
[----:B-1----:R-:W-:Y:S01]  /*f590*/  LEA R8, R16, UR37, 0x3 ;  /* 0x0000002510087c11 */ /* 0x002fe2000f8e18ff */
[----:B------:R-:W1:Y:S01]  /*f5a0*/  S2R R9, SR_TID.X ;  /* 0x0000000000097919 */ /* 0x000e620000002100 */
[----:B------:R-:W-:-:S04]  /*f5b0*/  SHF.L.U32 R5, R17, 0x1f, RZ ;  /* 0x0000001f11057819 */ /* 0x000fc800000006ff */
[----:B------:R-:W2:Y:S01]  /*f5c0*/  SYNCS.PHASECHK.TRANS64.TRYWAIT P2, [R8+URZ+0x28c60], R5 ;  /* 0x028c6005080075a7 */ /* 0x000ea2000804017f */
[----:B-1----:R-:W-:-:S04]  /*f5d0*/  LOP3.LUT R9, R9, 0x7f, RZ, 0xc0, !PT ;  /* 0x0000007f09097812 */ /* 0x002fc800078ec0ff */
[----:B------:R-:W-:Y:S01]  /*f5e0*/  ISETP.NE.AND P3, PT, R9, RZ, PT ;  /* 0x000000ff0900720c */ /* 0x000fe20003f65270 */
[----:B--2---:R-:W-:-:S12]  /*f5f0*/  @!P2 BRA `(.L_x_4074) ;  /* 0x00000024006ca947 */ /* 0x004fd80003800000 */
.L_x_4123:
[----:B------:R-:W-:Y:S05]  /*f600*/  @P3 BRA `(.L_x_4075) ;  /* 0x0000000000143947 */ /* 0x000fea0003800000 */
[----:B------:R-:W-:Y:S01]  /*f610*/  ISETP.NE.AND P2, PT, R19, RZ, PT ;  /* 0x000000ff1300720c */ /* 0x000fe20003f45270 */
[----:B-1----:R-:W-:-:S04]  /*f620*/  IMAD.MOV.U32 R5, RZ, RZ, 0x10000 ;  /* 0x00010000ff057424 */ /* 0x002fc800078e00ff */
[----:B------:R2:W-:Y:S08]  /*f630*/  SYNCS.ARRIVE.TRANS64 RZ, [R8+URZ+0x28c50], R5 ;  /* 0x028c500508ff79a7 */ /* 0x0005f0000800003f */
[----:B------:R-:W-:Y:S05]  /*f640*/  @!P2 BRA `(.L_x_4075) ;  /* 0x000000000004a947 */ /* 0x000fea0003800000 */
[----:B------:R-:W-:Y:S01]  /*f650*/  BPT.TRAP 0x1 ;  /* 0x000000040000795c */ /* 0x000fe20000300000 */
.L_x_4075:
        /* <DEDUP_REMOVED lines=13> */
[----:B------:R-:W-:-:S02]  /*f730*/  ULEA UR16, UR16, UR37, 0x10 ;  /* 0x0000002510107291 */ /* 0x000fc4000f8e803f */
[----:B------:R-:W-:Y:S02]  /*f740*/  USHF.L.U32 UR11, UR11, 0x6, URZ ;  /* 0x000000060b0b7899 */ /* 0x000fe4000800063f */
[----:B------:R-:W-:Y:S02]  /*f750*/  UIADD3 UR9, UR9, 0x28c50, URZ ;  /* 0x00028c5009097890 */ /* 0x000fe4000fffe03f */
[----:B------:R-:W-:Y:S02]  /*f760*/  UIADD3 UR8, UR16, 0x400, URZ ;  /* 0x0000040010087890 */ /* 0x000fe4000fffe03f */
[----:B------:R-:W-:Y:S02]  /*f770*/  UIADD3 UR17, UR16, 0x2400, URZ ;  /* 0x0000240010117890 */ /* 0x000fe4000fffe03f */
[----:B------:R-:W-:Y:S02]  /*f780*/  UIADD3 UR19, UR16, 0x4400, URZ ;  /* 0x0000440010137890 */ /* 0x000fe4000fffe03f */
[----:B------:R-:W-:Y:S01]  /*f790*/  UIADD3 UR21, UR16, 0x6400, URZ ;  /* 0x0000640010157890 */ /* 0x000fe2000fffe03f */
[----:B------:R-:W-:-:S02]  /*f7a0*/  UMOV UR23, 0x100 ;  /* 0x0000010000177882 */ /* 0x000fc40000000000 */
[----:B------:R3:W-:Y:S01]  /*f7b0*/  UTMALDG.4D [UR8], [UR14], desc[UR6] ;  /* 0x000006080e0075b4 */ /* 0x0007e20008019000 */
[----:B------:R-:W-:Y:S01]  /*f7c0*/  UMOV UR24, 0x140 ;  /* 0x0000014000187882 */ /* 0x000fe20000000000 */
[----:B---3--:R-:W-:Y:S01]  /*f7d0*/  UMOV UR8, UR17 ;  /* 0x0000001100087c82 */ /* 0x008fe20008000000 */
[----:B------:R-:W-:Y:S01]  /*f7e0*/  UMOV UR10, UR18 ;  /* 0x00000012000a7c82 */ /* 0x000fe20008000000 */
[----:B------:R-:W-:Y:S01]  /*f7f0*/  UIADD3 UR17, UR16, 0x8400, URZ ;  /* 0x0000840010117890 */ /* 0x000fe2000fffe03f */
[----:B------:R3:W-:Y:S01]  /*f800*/  UTMALDG.4D [UR8], [UR14], desc[UR6] ;  /* 0x000006080e0075b4 */ /* 0x0007e20008019000 */
[----:B------:R-:W-:Y:S01]  /*f810*/  UIADD3 UR18, UR16, 0xa400, URZ ;  /* 0x0000a40010127890 */ /* 0x000fe2000fffe03f */
[----:B---3--:R-:W-:Y:S01]  /*f820*/  UMOV UR8, UR19 ;  /* 0x0000001300087c82 */ /* 0x008fe20008000000 */
[----:B------:R-:W-:Y:S01]  /*f830*/  UMOV UR10, UR20 ;  /* 0x00000014000a7c82 */ /* 0x000fe20008000000 */
[----:B------:R-:W-:Y:S01]  /*f840*/  UIADD3 UR19, UR16, 0xc400, URZ ;  /* 0x0000c40010137890 */ /* 0x000fe2000fffe03f */
[----:B------:R3:W-:Y:S02]  /*f850*/  UTMALDG.4D [UR8], [UR14], desc[UR6] ;  /* 0x000006080e0075b4 */ /* 0x0007e40008019000 */
[----:B---3--:R-:W-:Y:S01]  /*f860*/  UMOV UR8, UR21 ;  /* 0x0000001500087c82 */ /* 0x008fe20008000000 */
[----:B------:R-:W-:-:S02]  /*f870*/  UMOV UR10, UR22 ;  /* 0x00000016000a7c82 */ /* 0x000fc40008000000 */
[----:B------:R3:W-:Y:S02]  /*f880*/  UTMALDG.4D [UR8], [UR14], desc[UR6] ;  /* 0x000006080e0075b4 */ /* 0x0007e40008019000 */
[----:B---3--:R-:W-:Y:S01]  /*f890*/  UMOV UR8, UR17 ;  /* 0x0000001100087c82 */ /* 0x008fe20008000000 */
[----:B------:R-:W-:Y:S01]  /*f8a0*/  UMOV UR10, UR23 ;  /* 0x00000017000a7c82 */ /* 0x000fe20008000000 */
[----:B------:R-:W-:Y:S01]  /*f8b0*/  UIADD3 UR17, UR16, 0xe400, URZ ;  /* 0x0000e40010117890 */ /* 0x000fe2000fffe03f */
[----:B------:R3:W-:Y:S02]  /*f8c0*/  UTMALDG.4D [UR8], [UR14], desc[UR6] ;  /* 0x000006080e0075b4 */ /* 0x0007e40008019000 */
[----:B------:R-:W-:Y:S01]  /*f8d0*/  UMOV UR16, 0x180 ;  /* 0x0000018000107882 */ /* 0x000fe20000000000 */
[----:B---3--:R-:W-:Y:S01]  /*f8e0*/  UMOV UR8, UR18 ;  /* 0x0000001200087c82 */ /* 0x008fe20008000000 */
[----:B------:R-:W-:Y:S02]  /*f8f0*/  UMOV UR10, UR24 ;  /* 0x00000018000a7c82 */ /* 0x000fe40008000000 */
[----:B------:R3:W-:Y:S02]  /*f900*/  UTMALDG.4D [UR8], [UR14], desc[UR6] ;  /* 0x000006080e0075b4 */ /* 0x0007e40008019000 */
[----:B---3--:R-:W-:Y:S01]  /*f910*/  UMOV UR8, UR19 ;  /* 0x0000001300087c82 */ /* 0x008fe20008000000 */
[----:B------:R-:W-:Y:S01]  /*f920*/  UMOV UR10, UR16 ;  /* 0x00000010000a7c82 */ /* 0x000fe20008000000 */
[----:B------:R-:W-:Y:S01]  /*f930*/  UMOV UR16, 0x1c0 ;  /* 0x000001c000107882 */ /* 0x000fe20000000000 */
[----:B------:R3:W-:Y:S02]  /*f940*/  UTMALDG.4D [UR8], [UR14], desc[UR6] ;  /* 0x000006080e0075b4 */ /* 0x0007e40008019000 */
[----:B---3--:R-:W-:Y:S01]  /*f950*/  UMOV UR8, UR17 ;  /* 0x0000001100087c82 */ /* 0x008fe20008000000 */
[----:B------:R-:W-:-:S02]  /*f960*/  UMOV UR10, UR16 ;  /* 0x00000010000a7c82 */ /* 0x000fc40008000000 */
[----:B------:R3:W-:Y:S02]  /*f970*/  UTMALDG.4D [UR8], [UR14], desc[UR6] ;  /* 0x000006080e0075b4 */ /* 0x0007e40008019000 */
[----:B---3--:R-:W-:Y:S01]  /*f980*/  NOP ;  /* 0x0000000000007918 */ /* 0x008fe20000000000 */
.L_x_4073:
[----:B------:R-:W-:Y:S05]  /*f990*/  BSYNC B0 ;  /* 0x0000000000007941 */ /* 0x000fea0003800000 */
.L_x_4072:
[----:B------:R-:W-:-:S04]  /*f9a0*/  UIADD3 UR6, UR39, -0x2, URZ ;  /* 0xfffffffe27067890 */ /* 0x000fc8000fffe03f */
[----:B------:R-:W-:-:S06]  /*f9b0*/  UISETP.GE.AND UP0, UPT, UR6, UR38, UPT ;  /* 0x000000260600728c */ /* 0x000fcc000bf06270 */
[----:B------:R-:W-:-:S13]  /*f9c0*/  PLOP3.LUT P2, PT, PT, PT, UP0, 0x80, 0x0 ;  /* 0x000000000000781c */ /* 0x000fda0003f4f008 */
[----:B------:R-:W-:Y:S05]  /*f9d0*/  @!P2 BRA `(.L_x_4076) ;  /* 0x0000001400a4a947 */ /* 0x000fea0003800000 */
[----:B------:R-:W-:Y:S02]  /*f9e0*/  LOP3.LUT R9, RZ, UR38, RZ, 0x33, !PT ;  /* 0x00000026ff097c12 */ /* 0x000fe4000f8e33ff */
[----:B-12---:R-:W-:-:S04]  /*f9f0*/  IADD3 R8, RZ, -UR39, RZ ;  /* 0x80000027ff087c10 */ /* 0x006fc8000fffe0ff */
[----:B------:R-:W-:Y:S01]  /*fa00*/  VIADDMNMX R9, R8, 0x1, R9, !PT ;  /* 0x0000000108097846 */ /* 0x000fe20007800109 */
[----:B------:R-:W-:-:S04]  /*fa10*/  IMAD.U32 R8, RZ, RZ, UR6 ;  /* 0x00000006ff087e24 */ /* 0x000fc8000f8e00ff */
[----:B------:R-:W-:-:S05]  /*fa20*/  VIADD R5, R9, UR39 ;  /* 0x0000002709057c36 */ /* 0x000fca0008000000 */
[----:B------:R-:W-:-:S04]  /*fa30*/  LOP3.LUT R5, R5, 0x1, RZ, 0xc0, !PT ;  /* 0x0000000105057812 */ /* 0x000fc800078ec0ff */
[----:B------:R-:W-:-:S13]  /*fa40*/  ISETP.NE.U32.AND P2, PT, R5, 0x1, PT ;  /* 0x000000010500780c */ /* 0x000fda0003f45070 */
        /* <DEDUP_REMOVED lines=8> */
[----:B------:R-:W-:Y:S05]  /*fad0*/  @!P0 BRA `(.L_x_4080) ;  /* 0x0000000000488947 */ /* 0x000fea0003800000 */
        /* <DEDUP_REMOVED lines=18> */
.L_x_4080:
[----:B-1----:R-:W-:Y:S01]  /*fc00*/  LEA R2, R16, UR37, 0x3 ;  /* 0x0000002510027c11 */ /* 0x002fe2000f8e18ff */
[----:B------:R-:W1:Y:S01]  /*fc10*/  S2R R5, SR_TID.X ;  /* 0x0000000000057919 */ /* 0x000e620000002100 */
[----:B------:R-:W-:-:S04]  /*fc20*/  SHF.L.U32 R3, R17, 0x1f, RZ ;  /* 0x0000001f11037819 */ /* 0x000fc800000006ff */
[----:B------:R-:W2:Y:S01]  /*fc30*/  SYNCS.PHASECHK.TRANS64.TRYWAIT P3, [R2+URZ+0x28c40], R3 ;  /* 0x028c4003020075a7 */ /* 0x000ea2000806017f */
[----:B-1----:R-:W-:-:S04]  /*fc40*/  LOP3.LUT R5, R5, 0x7f, RZ, 0xc0, !PT ;  /* 0x0000007f05057812 */ /* 0x002fc800078ec0ff */
[----:B------:R-:W-:Y:S01]  /*fc50*/  ISETP.NE.AND P2, PT, R5, RZ, PT ;  /* 0x000000ff0500720c */ /* 0x000fe20003f45270 */
[----:B--2---:R-:W-:-:S12]  /*fc60*/  @!P3 BRA `(.L_x_4081) ;  /* 0x0000001c00e4b947 */ /* 0x004fd80003800000 */
.L_x_4124:
[----:B------:R-:W-:Y:S05]  /*fc70*/  @P2 BRA `(.L_x_4082) ;  /* 0x0000000000142947 */ /* 0x000fea0003800000 */
[----:B------:R-:W-:Y:S02]  /*fc80*/  ISETP.NE.AND P3, PT, R19, RZ, PT ;  /* 0x000000ff1300720c */ /* 0x000fe40003f65270 */
[----:B------:R-:W-:-:S04]  /*fc90*/  MOV R5, 0x2000 ;  /* 0x0000200000057802 */ /* 0x000fc80000000f00 */
[----:B------:R2:W-:Y:S07]  /*fca0*/  SYNCS.ARRIVE.TRANS64 RZ, [R2+URZ+0x28c30], R5 ;  /* 0x028c300502ff79a7 */ /* 0x0005ee000800003f */
[----:B------:R-:W-:Y:S05]  /*fcb0*/  @!P3 BRA `(.L_x_4082) ;  /* 0x000000000004b947 */ /* 0x000fea0003800000 */
[----:B------:R-:W-:Y:S01]  /*fcc0*/  BPT.TRAP 0x1 ;  /* 0x000000040000795c */ /* 0x000fe20000300000 */
.L_x_4082:
[----:B------:R-:W-:Y:S01]  /*fcd0*/  R2UR UR8, R16 ;  /* 0x00000000100872ca */ /* 0x000fe200000e0000 */
[----:B------:R-:W-:Y:S01]  /*fce0*/  IMAD.SHL.U32 R8, R8, 0x40, RZ ;  /* 0x0000004008087824 */ /* 0x000fe200078e00ff */
[----:B------:R-:W-:Y:S01]  /*fcf0*/  R2UR UR9, R2 ;  /* 0x00000000020972ca */ /* 0x000fe200000e0000 */
[----:B------:R-:W-:Y:S01]  /*fd00*/  UIADD3 UR6, UP0, UR46, 0x370, URZ ;  /* 0x000003702e067890 */ /* 0x000fe2000ff1e03f */
[----:B------:R-:W-:Y:S01]  /*fd10*/  R2UR UR12, R0 ;  /* 0x00000000000c72ca */ /* 0x000fe200000e0000 */
[----:B------:R-:W-:Y:S01]  /*fd20*/  UMOV UR14, 0x0 ;  /* 0x00000000000e7882 */ /* 0x000fe20000000000 */
[----:B-----5:R-:W-:Y:S01]  /*fd30*/  R2UR UR13, R4 ;  /* 0x00000000040d72ca */ /* 0x020fe200000e0000 */
[----:B------:R-:W-:Y:S01]  /*fd40*/  UIADD3.X UR7, URZ, UR47, URZ, UP0, !UPT ;  /* 0x0000002f3f077290 */ /* 0x000fe200087fe43f */
[----:B------:R-:W-:Y:S01]  /*fd50*/  R2UR UR11, R8 ;  /* 0x00000000080b72ca */ /* 0x000fe200000e0000 */
[----:B------:R-:W-:Y:S01]  /*fd60*/  UMOV UR15, 0x14f00000 ;  /* 0x14f00000000f7882 */ /* 0x000fe20000000000 */
[----:B------:R-:W-:-:S03]  /*fd70*/  UMOV UR10, URZ ;  /* 0x0000003f000a7c82 */ /* 0x000fc60008000000 */
[----:B------:R-:W-:Y:S02]  /*fd80*/  ULEA UR8, UR8, UR37, 0xd ;  /* 0x0000002508087291 */ /* 0x000fe4000f8e683f */
[----:B------:R-:W-:Y:S02]  /*fd90*/  UIADD3 UR9, UR9, 0x28c30, URZ ;  /* 0x00028c3009097890 */ /* 0x000fe4000fffe03f */
[----:B------:R-:W-:-:S09]  /*fda0*/  UIADD3 UR8, UR8, 0x22400, URZ ;  /* 0x0002240008087890 */ /* 0x000fd2000fffe03f */
[----:B------:R3:W-:Y:S01]  /*fdb0*/  UTMALDG.4D [UR8], [UR6], desc[UR14] ;  /* 0x00000e08060075b4 */ /* 0x0007e20008019000 */
[----:B------:R-:W4:Y:S02]  /*fdc0*/  SYNCS.PHASECHK.TRANS64.TRYWAIT P3, [R2+URZ+0x28c60], R3 ;  /* 0x028c6003020075a7 */ /* 0x000f24000806017f */
[----:B---34-:R-:W-:Y:S05]  /*fdd0*/  @!P3 BRA `(.L_x_4083) ;  /* 0x0000001c009cb947 */ /* 0x018fea0003800000 */
.L_x_4125:
[----:B------:R-:W-:Y:S05]  /*fde0*/  @P2 BRA `(.L_x_4084) ;  /* 0x0000000000142947 */ /* 0x000fea0003800000 */
[----:B------:R-:W-:Y:S01]  /*fdf0*/  ISETP.NE.AND P2, PT, R19, RZ, PT ;  /* 0x000000ff1300720c */ /* 0x000fe20003f45270 */
[----:B-1-3--:R-:W-:-:S04]  /*fe00*/  IMAD.MOV.U32 R3, RZ, RZ, 0x10000 ;  /* 0x00010000ff037424 */ /* 0x00afc800078e00ff */
[----:B------:R4:W-:Y:S08]  /*fe10*/  SYNCS.ARRIVE.TRANS64 RZ, [R2+URZ+0x28c50], R3 ;  /* 0x028c500302ff79a7 */ /* 0x0009f0000800003f */
[----:B------:R-:W-:Y:S05]  /*fe20*/  @!P2 BRA `(.L_x_4084) ;  /* 0x000000000004a947 */ /* 0x000fea0003800000 */
[----:B------:R-:W-:Y:S01]  /*fe30*/  BPT.TRAP 0x1 ;  /* 0x000000040000795c */ /* 0x000fe20000300000 */
.L_x_4084:
        /* <DEDUP_REMOVED lines=14> */
[----:B------:R-:W-:Y:S02]  /*ff20*/  UIADD3 UR9, UR9, 0x28c50, URZ ;  /* 0x00028c5009097890 */ /* 0x000fe4000fffe03f */
[----:B------:R-:W-:Y:S02]  /*ff30*/  UIADD3 UR8, UR16, 0x400, URZ ;  /* 0x0000040010087890 */ /* 0x000fe4000fffe03f */
[----:B------:R-:W-:Y:S02]  /*ff40*/  UIADD3 UR17, UR16, 0x2400, URZ ;  /* 0x0000240010117890 */ /* 0x000fe4000fffe03f */
[----:B------:R-:W-:Y:S02]  /*ff50*/  UIADD3 UR19, UR16, 0x4400, URZ ;  /* 0x0000440010137890 */ /* 0x000fe4000fffe03f */
[----:B------:R-:W-:Y:S01]  /*ff60*/  UIADD3 UR21, UR16, 0x6400, URZ ;  /* 0x0000640010157890 */ /* 0x000fe2000fffe03f */
[----:B------:R-:W-:Y:S02]  /*ff70*/  UMOV UR23, 0x100 ;  /* 0x0000010000177882 */ /* 0x000fe40000000000 */
[----:B------:R5:W-:Y:S01]  /*ff80*/  UTMALDG.4D [UR8], [UR14], desc[UR6] ;  /* 0x000006080e0075b4 */ /* 0x000be20008019000 */
[----:B------:R-:W-:Y:S01]  /*ff90*/  UMOV UR24, 0x140 ;  /* 0x0000014000187882 */ /* 0x000fe20000000000 */
[----:B-----5:R-:W-:Y:S01]  /*ffa0*/  UMOV UR8, UR17 ;  /* 0x0000001100087c82 */ /* 0x020fe20008000000 */
[----:B------:R-:W-:Y:S01]  /*ffb0*/  UMOV UR10, UR18 ;  /* 0x00000012000a7c82 */ /* 0x000fe20008000000 */
[----:B------:R-:W-:Y:S01]  /*ffc0*/  UIADD3 UR17, UR16, 0x8400, URZ ;  /* 0x0000840010117890 */ /* 0x000fe2000fffe03f */
[----:B------:R5:W-:Y:S01]  /*ffd0*/  UTMALDG.4D [UR8], [UR14], desc[UR6] ;  /* 0x000006080e0075b4 */ /* 0x000be20008019000 */
[----:B------:R-:W-:Y:S01]  /*ffe0*/  UIADD3 UR18, UR16, 0xa400, URZ ;  /* 0x0000a40010127890 */ /* 0x000fe2000fffe03f */
[----:B-----5:R-:W-:Y:S01]  /*fff0*/  UMOV UR8, UR19 ;  /* 0x0000001300087c82 */ /* 0x020fe20008000000 */
[----:B------:R-:W-:Y:S01]  /*10000*/  UMOV UR10, UR20 ;  /* 0x00000014000a7c82 */ /* 0x000fe20008000000 */
[----:B------:R-:W-:Y:S01]  /*10010*/  UIADD3 UR19, UR16, 0xc400, URZ ;  /* 0x0000c40010137890 */ /* 0x000fe2000fffe03f */
[----:B------:R5:W-:Y:S02]  /*10020*/  UTMALDG.4D [UR8], [UR14], desc[UR6] ;  /* 0x000006080e0075b4 */ /* 0x000be40008019000 */
[----:B-----5:R-:W-:Y:S01]  /*10030*/  UMOV UR8, UR21 ;  /* 0x0000001500087c82 */ /* 0x020fe20008000000 */
[----:B------:R-:W-:-:S02]  /*10040*/  UMOV UR10, UR22 ;  /* 0x00000016000a7c82 */ /* 0x000fc40008000000 */
[----:B------:R5:W-:Y:S02]  /*10050*/  UTMALDG.4D [UR8], [UR14], desc[UR6] ;  /* 0x000006080e0075b4 */ /* 0x000be40008019000 */
[----:B-----5:R-:W-:Y:S01]  /*10060*/  UMOV UR8, UR17 ;  /* 0x0000001100087c82 */ /* 0x020fe20008000000 */
[----:B------:R-:W-:Y:S01]  /*10070*/  UMOV UR10, UR23 ;  /* 0x00000017000a7c82 */ /* 0x000fe20008000000 */
[----:B------:R-:W-:Y:S01]  /*10080*/  UIADD3 UR17, UR16, 0xe400, URZ ;  /* 0x0000e40010117890 */ /* 0x000fe2000fffe03f */
[----:B------:R5:W-:Y:S02]  /*10090*/  UTMALDG.4D [UR8], [UR14], desc[UR6] ;  /* 0x000006080e0075b4 */ /* 0x000be40008019000 */
[----:B------:R-:W-:Y:S01]  /*100a0*/  UMOV UR16, 0x180 ;  /* 0x0000018000107882 */ /* 0x000fe20000000000 */
[----:B-----5:R-:W-:Y:S01]  /*100b0*/  UMOV UR8, UR18 ;  /* 0x0000001200087c82 */ /* 0x020fe20008000000 */
[----:B------:R-:W-:Y:S02]  /*100c0*/  UMOV UR10, UR24 ;  /* 0x00000018000a7c82 */ /* 0x000fe40008000000 */
[----:B------:R5:W-:Y:S02]  /*100d0*/  UTMALDG.4D [UR8], [UR14], desc[UR6] ;  /* 0x000006080e0075b4 */ /* 0x000be40008019000 */
[----:B-----5:R-:W-:Y:S01]  /*100e0*/  UMOV UR8, UR19 ;  /* 0x0000001300087c82 */ /* 0x020fe20008000000 */
[----:B------:R-:W-:Y:S01]  /*100f0*/  UMOV UR10, UR16 ;  /* 0x00000010000a7c82 */ /* 0x000fe20008000000 */
[----:B------:R-:W-:Y:S01]  /*10100*/  UMOV UR16, 0x1c0 ;  /* 0x000001c000107882 */ /* 0x000fe20000000000 */
[----:B------:R5:W-:Y:S02]  /*10110*/  UTMALDG.4D [UR8], [UR14], desc[UR6] ;  /* 0x000006080e0075b4 */ /* 0x000be40008019000 */
[----:B-----5:R-:W-:Y:S01]  /*10120*/  UMOV UR8, UR17 ;  /* 0x0000001100087c82 */ /* 0x020fe20008000000 */
[----:B------:R-:W-:-:S02]  /*10130*/  UMOV UR10, UR16 ;  /* 0x00000010000a7c82 */ /* 0x000fc40008000000 */
[----:B------:R1:W-:Y:S02]  /*10140*/  UTMALDG.4D [UR8], [UR14], desc[UR6] ;  /* 0x000006080e0075b4 */ /* 0x0003e40008019000 */
[----:B-1----:R-:W-:Y:S01]  /*10150*/  NOP ;  /* 0x0000000000007918 */ /* 0x002fe20000000000 */
.L_x_4079:
[----:B------:R-:W-:Y:S05]  /*10160*/  BSYNC B0 ;  /* 0x0000000000007941 */ /* 0x000fea0003800000 */
.L_x_4078:
[----:B------:R-:W-:-:S06]  /*10170*/  UIADD3 UR6, UR39, -0x3, URZ ;  /* 0xfffffffd27067890 */ /* 0x000fcc000fffe03f */
[----:B------:R-:W-:-:S07]  /*10180*/  IMAD.U32 R8, RZ, RZ, UR6 ;  /* 0x00000006ff087e24 */ /* 0x000fce000f8e00ff */
.L_x_4077:
[----:B------:R-:W-:Y:S01]  /*10190*/  ULOP3.LUT UR6, URZ, UR39, URZ, 0x33, !UPT ;  /* 0x000000273f067292 */ /* 0x000fe2000f8e333f */
[----:B------:R-:W-:Y:S01]  /*101a0*/  IADD3 R9, R9, -0x2, RZ ;  /* 0xfffffffe09097810 */ /* 0x000fe20007ffe0ff */
[----:B------:R-:W-:Y:S04]  /*101b0*/  BSSY B0, `(.L_x_4076) ;  /* 0x00000eb000007945 */ /* 0x000fe80003800000 */
[----:B------:R-:W-:-:S13]  /*101c0*/  ISETP.NE.AND P2, PT, R9, UR6, PT ;  /* 0x0000000609007c0c */ /* 0x000fda000bf45270 */
[----:B------:R-:W-:Y:S05]  /*101d0*/  @!P2 BRA `(.L_x_4085) ;  /* 0x0000000c00a0a947 */ /* 0x000fea0003800000 */
.L_x_4100:
[----:B------:R-:W-:Y:S01]  /*101e0*/  VIADD R9, R16, 0x1 ;  /* 0x0000000110097836 */ /* 0x000fe20000000000 */
[----:B------:R-:W-:Y:S05]  /*101f0*/  YIELD ;  /* 0x0000000000007946 */ /* 0x000fea0003800000 */
[----:B------:R-:W-:Y:S01]  /*10200*/  ISETP.NE.AND P2, PT, R9, 0x2, PT ;  /* 0x000000020900780c */ /* 0x000fe20003f45270 */
[----:B------:R-:W-:Y:S03]  /*10210*/  BSSY B1, `(.L_x_4086) ;  /* 0x000006f000017945 */ /* 0x000fe60003800000 */
[----:B-1234-:R-:W-:-:S02]  /*10220*/  SEL R2, RZ, 0x1, P2 ;  /* 0x00000001ff027807 */ /* 0x01efc40001000000 */
[----:B------:R-:W-:Y:S02]  /*10230*/  SEL R9, R9, RZ, P2 ;  /* 0x000000ff09097207 */ /* 0x000fe40001000000 */
[----:B------:R-:W-:Y:S01]  /*10240*/  LOP3.LUT R17, R17, R2, RZ, 0x3c, !PT ;  /* 0x0000000211117212 */ /* 0x000fe200078e3cff */
[----:B------:R-:W-:Y:S06]  /*10250*/  @!P6 BRA `(.L_x_4087) ;  /* 0x0000000400a8e947 */ /* 0x000fec0003800000 */
[----:B------:R-:W-:Y:S01]  /*10260*/  IMAD.MOV.U32 R10, RZ, RZ, R8 ;  /* 0x000000ffff0a7224 */ /* 0x000fe200078e0008 */
[----:B------:R-:W-:Y:S06]  /*10270*/  @!P0 BRA `(.L_x_4088) ;  /* 0x0000000000488947 */ /* 0x000fec0003800000 */
[----:B------:R-:W1:Y:S01]  /*10280*/  LDC R10, c[0x0][0x41c] ;  /* 0x00010700ff0a7b82 */ /* 0x000e620000000800 */
[----:B------:R-:W-:Y:S02]  /*10290*/  IMAD.MOV.U32 R11, RZ, RZ, R8 ;  /* 0x000000ffff0b7224 */ /* 0x000fe400078e0008 */
[----:B------:R-:W-:-:S04]  /*102a0*/  IMAD R13, R7, UR4, RZ ;  /* 0x00000004070d7c24 */ /* 0x000fc8000f8e02ff */
[----:B------:R-:W-:Y:S01]  /*102b0*/  IMAD R13, R6, UR5, R13 ;  /* 0x00000005060d7c24 */ /* 0x000fe2000f8e020d */
[----:B------:R-:W2:Y:S01]  /*102c0*/  LDC.64 R4, c[0x0][0x3f8] ;  /* 0x0000fe00ff047b82 */ /* 0x000ea20000000a00 */
[----:B-1----:R-:W-:-:S13]  /*102d0*/  ISETP.NE.AND P2, PT, R10, 0x1, PT ;  /* 0x000000010a00780c */ /* 0x002fda0003f45270 */
[----:B------:R-:W1:Y:S02]  /*102e0*/  @P2 LDC.64 R2, c[0x0][0x420] ;  /* 0x00010800ff022b82 */ /* 0x000e640000000a00 */
[----:B-1----:R-:W-:-:S05]  /*102f0*/  @P2 IMAD.HI.U32 R2, R8, R2, RZ ;  /* 0x0000000208022227 */ /* 0x002fca00078e00ff */
[----:B------:R-:W-:-:S04]  /*10300*/  @P2 SHF.R.U32.HI R11, RZ, R3, R2 ;  /* 0x00000003ff0b2219 */ /* 0x000fc80000011602 */
[----:B------:R-:W-:Y:S02]  /*10310*/  SHF.R.S32.HI R3, RZ, 0x1f, R11 ;  /* 0x0000001fff037819 */ /* 0x000fe4000001140b */
[----:B------:R-:W-:-:S05]  /*10320*/  MOV R2, R11 ;  /* 0x0000000b00027202 */ /* 0x000fca0000000f00 */
[----:B------:R-:W-:-:S04]  /*10330*/  IMAD.WIDE.U32 R2, R6, UR4, R2 ;  /* 0x0000000406027c25 */ /* 0x000fc8000f8e0002 */
[----:B------:R-:W-:Y:S01]  /*10340*/  IMAD.IADD R3, R13, 0x1, R3 ;  /* 0x000000010d037824 */ /* 0x000fe200078e0203 */
[----:B--2---:R-:W-:-:S04]  /*10350*/  LEA R4, P2, R2, R4, 0x2 ;  /* 0x0000000402047211 */ /* 0x004fc800078410ff */
[----:B------:R-:W-:-:S05]  /*10360*/  LEA.HI.X R5, R2, R5, R3, 0x2, P2 ;  /* 0x0000000502057211 */ /* 0x000fca00010f1403 */
[----:B------:R1:W5:Y:S01]  /*10370*/  LDG.E R4, desc[UR50][R4.64] ;  /* 0x0000003204047981 */ /* 0x000362000c1e1900 */
[----:B------:R-:W-:-:S04]  /*10380*/  IMAD.MOV R3, RZ, RZ, -R11 ;  /* 0x000000ffff037224 */ /* 0x000fc800078e0a0b */
[----:B------:R-:W-:-:S07]  /*10390*/  IMAD R10, R10, R3, R8 ;  /* 0x000000030a0a7224 */ /* 0x000fce00078e0208 */
.L_x_4088:
[----:B------:R-:W-:Y:S01]  /*103a0*/  LEA R3, R9, UR37, 0x3 ;  /* 0x0000002509037c11 */ /* 0x000fe2000f8e18ff */
[----:B-1----:R-:W1:Y:S01]  /*103b0*/  S2R R5, SR_TID.X ;  /* 0x0000000000057919 */ /* 0x002e620000002100 */
[----:B------:R-:W-:-:S04]  /*103c0*/  SHF.L.U32 R2, R17, 0x1f, RZ ;  /* 0x0000001f11027819 */ /* 0x000fc800000006ff */
[----:B------:R-:W2:Y:S01]  /*103d0*/  SYNCS.PHASECHK.TRANS64.TRYWAIT P3, [R3+URZ+0x28c40], R2 ;  /* 0x028c4002030075a7 */ /* 0x000ea2000806017f */
[----:B-1----:R-:W-:-:S04]  /*103e0*/  LOP3.LUT R5, R5, 0x7f, RZ, 0xc0, !PT ;  /* 0x0000007f05057812 */ /* 0x002fc800078ec0ff */
[----:B------:R-:W-:Y:S01]  /*103f0*/  ISETP.NE.AND P2, PT, R5, RZ, PT ;  /* 0x000000ff0500720c */ /* 0x000fe20003f45270 */
[----:B--2---:R-:W-:-:S12]  /*10400*/  @!P3 BRA `(.L_x_4089) ;  /* 0x000000180024b947 */ /* 0x004fd80003800000 */
.L_x_4126:
[----:B------:R-:W-:Y:S05]  /*10410*/  @P2 BRA `(.L_x_4090) ;  /* 0x0000000000142947 */ /* 0x000fea0003800000 */
[----:B------:R-:W-:Y:S01]  /*10420*/  ISETP.NE.AND P3, PT, R19, RZ, PT ;  /* 0x000000ff1300720c */ /* 0x000fe20003f65270 */
[----:B------:R-:W-:-:S04]  /*10430*/  IMAD.MOV.U32 R12, RZ, RZ, 0x2000 ;  /* 0x00002000ff0c7424 */ /* 0x000fc800078e00ff */
[----:B------:R2:W-:Y:S08]  /*10440*/  SYNCS.ARRIVE.TRANS64 RZ, [R3+URZ+0x28c30], R12 ;  /* 0x028c300c03ff79a7 */ /* 0x0005f0000800003f */
[----:B------:R-:W-:Y:S05]  /*10450*/  @!P3 BRA `(.L_x_4090) ;  /* 0x000000000004b947 */ /* 0x000fea0003800000 */
[----:B------:R-:W-:Y:S01]  /*10460*/  BPT.TRAP 0x1 ;  /* 0x000000040000795c */ /* 0x000fe20000300000 */
.L_x_4090:
[----:B------:R-:W-:Y:S01]  /*10470*/  R2UR UR8, R9 ;  /* 0x00000000090872ca */ /* 0x000fe200000e0000 */
        /* <DEDUP_REMOVED lines=9> */
[----:B------:R-:W-:-:S03]  /*10510*/  R2UR UR11, R5 ;  /* 0x00000000050b72ca */ /* 0x000fc600000e0000 */
[----:B------:R-:W-:Y:S02]  /*10520*/  ULEA UR8, UR8, UR37, 0xd ;  /* 0x0000002508087291 */ /* 0x000fe4000f8e683f */
[----:B------:R-:W-:Y:S02]  /*10530*/  UIADD3 UR9, UR9, 0x28c30, URZ ;  /* 0x00028c3009097890 */ /* 0x000fe4000fffe03f */
[----:B------:R-:W-:-:S09]  /*10540*/  UIADD3 UR8, UR8, 0x22400, URZ ;  /* 0x0002240008087890 */ /* 0x000fd2000fffe03f */
[----:B------:R3:W-:Y:S01]  /*10550*/  UTMALDG.4D [UR8], [UR6], desc[UR14] ;  /* 0x00000e08060075b4 */ /* 0x0007e20008019000 */
[----:B------:R-:W4:Y:S02]  /*10560*/  SYNCS.PHASECHK.TRANS64.TRYWAIT P3, [R3+URZ+0x28c60], R2 ;  /* 0x028c6002030075a7 */ /* 0x000f24000806017f */
[----:B---34-:R-:W-:Y:S05]  /*10570*/  @!P3 BRA `(.L_x_4091) ;  /* 0x0000001400dcb947 */ /* 0x018fea0003800000 */
.L_x_4127:
[----:B------:R-:W-:Y:S05]  /*10580*/  @P2 BRA `(.L_x_4092) ;  /* 0x0000000000142947 */ /* 0x000fea0003800000 */
[----:B------:R-:W-:Y:S01]  /*10590*/  ISETP.NE.AND P2, PT, R19, RZ, PT ;  /* 0x000000ff1300720c */ /* 0x000fe20003f45270 */
[----:B-1-3--:R-:W-:-:S04]  /*105a0*/  IMAD.MOV.U32 R2, RZ, RZ, 0x10000 ;  /* 0x00010000ff027424 */ /* 0x00afc800078e00ff */
[----:B------:R4:W-:Y:S08]  /*105b0*/  SYNCS.ARRIVE.TRANS64 RZ, [R3+URZ+0x28c50], R2 ;  /* 0x028c500203ff79a7 */ /* 0x0009f0000800003f */
[----:B------:R-:W-:Y:S05]  /*105c0*/  @!P2 BRA `(.L_x_4092) ;  /* 0x000000000004a947 */ /* 0x000fea0003800000 */
[----:B------:R-:W-:Y:S01]  /*105d0*/  BPT.TRAP 0x1 ;  /* 0x000000040000795c */ /* 0x000fe20000300000 */
.L_x_4092:
        /* <DEDUP_REMOVED lines=25> */
[----:B------:R5:W-:Y:S02]  /*10770*/  UTMALDG.4D [UR8], [UR14], desc[UR6] ;  /* 0x000006080e0075b4 */ /* 0x000be40008019000 */
[----:B-----5:R-:W-:Y:S01]  /*10780*/  UMOV UR8, UR18 ;  /* 0x0000001200087c82 */ /* 0x020fe20008000000 */
[----:B------:R-:W-:Y:S01]  /*10790*/  UMOV UR10, UR21 ;  /* 0x00000015000a7c82 */ /* 0x000fe20008000000 */
[----:B------:R-:W-:Y:S01]  /*107a0*/  UIADD3 UR18, UR16, 0xa400, URZ ;  /* 0x0000a40010127890 */ /* 0x000fe2000fffe03f */
[----:B------:R5:W-:Y:S02]  /*107b0*/  UTMALDG.4D [UR8], [UR14], desc[UR6] ;  /* 0x000006080e0075b4 */ /* 0x000be40008019000 */
[----:B-----5:R-:W-:Y:S01]  /*107c0*/  UMOV UR8, UR19 ;  /* 0x0000001300087c82 */ /* 0x020fe20008000000 */
[----:B------:R-:W-:Y:S01]  /*107d0*/  UMOV UR10, UR22 ;  /* 0x00000016000a7c82 */ /* 0x000fe20008000000 */
[----:B------:R-:W-:Y:S01]  /*107e0*/  UIADD3 UR19, UR16, 0xc400, URZ ;  /* 0x0000c40010137890 */ /* 0x000fe2000fffe03f */
[----:B------:R5:W-:Y:S01]  /*107f0*/  UTMALDG.4D [UR8], [UR14], desc[UR6] ;  /* 0x000006080e0075b4 */ /* 0x000be20008019000 */
[----:B------:R-:W-:Y:S01]  /*10800*/  UIADD3 UR16, UR16, 0xe400, URZ ;  /* 0x0000e40010107890 */ /* 0x000fe2000fffe03f */
[----:B-----5:R-:W-:Y:S01]  /*10810*/  UMOV UR8, UR17 ;  /* 0x0000001100087c82 */ /* 0x020fe20008000000 */
[----:B------:R-:W-:Y:S01]  /*10820*/  UMOV UR10, UR23 ;  /* 0x00000017000a7c82 */ /* 0x000fe20008000000 */
[----:B------:R-:W-:Y:S01]  /*10830*/  UMOV UR17, 0x180 ;  /* 0x0000018000117882 */ /* 0x000fe20000000000 */
[----:B------:R5:W-:Y:S02]  /*10840*/  UTMALDG.4D [UR8], [UR14], desc[UR6] ;  /* 0x000006080e0075b4 */ /* 0x000be40008019000 */
[----:B-----5:R-:W-:Y:S01]  /*10850*/  UMOV UR8, UR18 ;  /* 0x0000001200087c82 */ /* 0x020fe20008000000 */
[----:B------:R-:W-:-:S02]  /*10860*/  UMOV UR10, UR24 ;  /* 0x00000018000a7c82 */ /* 0x000fc40008000000 */
[----:B------:R5:W-:Y:S02]  /*10870*/  UTMALDG.4D [UR8], [UR14], desc[UR6] ;  /* 0x000006080e0075b4 */ /* 0x000be40008019000 */
[----:B-----5:R-:W-:Y:S01]  /*10880*/  UMOV UR8, UR19 ;  /* 0x0000001300087c82 */ /* 0x020fe20008000000 */
[----:B------:R-:W-:Y:S01]  /*10890*/  UMOV UR10, UR17 ;  /* 0x00000011000a7c82 */ /* 0x000fe20008000000 */
[----:B------:R-:W-:Y:S01]  /*108a0*/  UMOV UR17, 0x1c0 ;  /* 0x000001c000117882 */ /* 0x000fe20000000000 */
[----:B------:R5:W-:Y:S02]  /*108b0*/  UTMALDG.4D [UR8], [UR14], desc[UR6] ;  /* 0x000006080e0075b4 */ /* 0x000be40008019000 */
[----:B-----5:R-:W-:Y:S01]  /*108c0*/  UMOV UR8, UR16 ;  /* 0x0000001000087c82 */ /* 0x020fe20008000000 */
[----:B------:R-:W-:Y:S02]  /*108d0*/  UMOV UR10, UR17 ;  /* 0x00000011000a7c82 */ /* 0x000fe40008000000 */
[----:B------:R1:W-:Y:S02]  /*108e0*/  UTMALDG.4D [UR8], [UR14], desc[UR6] ;  /* 0x000006080e0075b4 */ /* 0x0003e40008019000 */
[----:B-1----:R-:W-:Y:S01]  /*108f0*/  NOP ;  /* 0x0000000000007918 */ /* 0x002fe20000000000 */
.L_x_4087:
[----:B------:R-:W-:Y:S05]  /*10900*/  BSYNC B1 ;  /* 0x0000000000017941 */ /* 0x000fea0003800000 */
.L_x_4086:
[----:B------:R-:W-:Y:S01]  /*10910*/  VIADD R9, R9, 0x1 ;  /* 0x0000000109097836 */ /* 0x000fe20000000000 */
[----:B------:R-:W-:Y:S04]  /*10920*/  BSSY B1, `(.L_x_4093) ;  /* 0x0000070000017945 */ /* 0x000fe80003800000 */
[----:B------:R-:W-:-:S04]  /*10930*/  ISETP.NE.AND P2, PT, R9, 0x2, PT ;  /* 0x000000020900780c */ /* 0x000fc80003f45270 */
[----:B---34-:R-:W-:Y:S02]  /*10940*/  SEL R2, RZ, 0x1, P2 ;  /* 0x00000001ff027807 */ /* 0x018fe40001000000 */
[----:B------:R-:W-:Y:S01]  /*10950*/  SEL R16, R9, RZ, P2 ;  /* 0x000000ff09107207 */ /* 0x000fe20001000000 */
[----:B------:R-:W-:Y:S01]  /*10960*/  VIADD R9, R8, 0xffffffff ;  /* 0xffffffff08097836 */ /* 0x000fe20000000000 */
[----:B------:R-:W-:Y:S01]  /*10970*/  LOP3.LUT R17, R17, R2, RZ, 0x3c, !PT ;  /* 0x0000000211117212 */ /* 0x000fe200078e3cff */
[----:B------:R-:W-:Y:S06]  /*10980*/  @!P6 BRA `(.L_x_4094) ;  /* 0x0000000400a4e947 */ /* 0x000fec0003800000 */
[----:B------:R-:W-:Y:S01]  /*10990*/  MOV R10, R9 ;  /* 0x00000009000a7202 */ /* 0x000fe20000000f00 */
[----:B------:R-:W-:Y:S06]  /*109a0*/  @!P0 BRA `(.L_x_4095) ;  /* 0x0000000000448947 */ /* 0x000fec0003800000 */
[----:B------:R-:W1:Y:S02]  /*109b0*/  LDC R11, c[0x0][0x41c] ;  /* 0x00010700ff0b7b82 */ /* 0x000e640000000800 */
[----:B-1----:R-:W-:-:S13]  /*109c0*/  ISETP.NE.AND P2, PT, R11, 0x1, PT ;  /* 0x000000010b00780c */ /* 0x002fda0003f45270 */
[----:B--2---:R-:W1:Y:S02]  /*109d0*/  @P2 LDC.64 R2, c[0x0][0x420] ;  /* 0x00010800ff022b82 */ /* 0x004e640000000a00 */
[----:B-1----:R-:W-:-:S04]  /*109e0*/  @P2 IMAD.HI.U32 R4, R10, R2, RZ ;  /* 0x000000020a042227 */ /* 0x002fc800078e00ff */
[----:B------:R-:W-:Y:S01]  /*109f0*/  IMAD.MOV.U32 R2, RZ, RZ, R10 ;  /* 0x000000ffff027224 */ /* 0x000fe200078e000a */
[----:B------:R-:W-:Y:S02]  /*10a00*/  @P2 SHF.R.U32.HI R2, RZ, R3, R4 ;  /* 0x00000003ff022219 */ /* 0x000fe40000011604 */
[----:B------:R-:W1:Y:S03]  /*10a10*/  LDC.64 R4, c[0x0][0x3f8] ;  /* 0x0000fe00ff047b82 */ /* 0x000e660000000a00 */
[----:B------:R-:W-:-:S04]  /*10a20*/  IMAD.MOV R3, RZ, RZ, -R2 ;  /* 0x000000ffff037224 */ /* 0x000fc800078e0a02 */
[----:B------:R-:W-:Y:S01]  /*10a30*/  IMAD R10, R11, R3, R10 ;  /* 0x000000030b0a7224 */ /* 0x000fe200078e020a */
[----:B------:R-:W-:Y:S01]  /*10a40*/  SHF.R.S32.HI R3, RZ, 0x1f, R2 ;  /* 0x0000001fff037819 */ /* 0x000fe20000011402 */
[----:B------:R-:W-:-:S04]  /*10a50*/  IMAD R11, R7, UR4, RZ ;  /* 0x00000004070b7c24 */ /* 0x000fc8000f8e02ff */
[C---:B------:R-:W-:Y:S02]  /*10a60*/  IMAD R11, R6.reuse, UR5, R11 ;  /* 0x00000005060b7c24 */ /* 0x040fe4000f8e020b */
[----:B------:R-:W-:-:S04]  /*10a70*/  IMAD.WIDE.U32 R2, R6, UR4, R2 ;  /* 0x0000000406027c25 */ /* 0x000fc8000f8e0002 */
[----:B------:R-:W-:Y:S01]  /*10a80*/  IMAD.IADD R3, R11, 0x1, R3 ;  /* 0x000000010b037824 */ /* 0x000fe200078e0203 */
[----:B-1----:R-:W-:-:S04]  /*10a90*/  LEA R4, P2, R2, R4, 0x2 ;  /* 0x0000000402047211 */ /* 0x002fc800078410ff */
[----:B------:R-:W-:-:S05]  /*10aa0*/  LEA.HI.X R5, R2, R5, R3, 0x2, P2 ;  /* 0x0000000502057211 */ /* 0x000fca00010f1403 */
[----:B------:R1:W5:Y:S04]  /*10ab0*/  LDG.E R4, desc[UR50][R4.64] ;  /* 0x0000003204047981 */ /* 0x000368000c1e1900 */
.L_x_4095:
[----:B------:R-:W-:Y:S01]  /*10ac0*/  LEA R2, R16, UR37, 0x3 ;  /* 0x0000002510027c11 */ /* 0x000fe2000f8e18ff */
[----:B-1----:R-:W1:Y:S01]  /*10ad0*/  S2R R5, SR_TID.X ;  /* 0x0000000000057919 */ /* 0x002e620000002100 */
[----:B--2---:R-:W-:-:S04]  /*10ae0*/  SHF.L.U32 R3, R17, 0x1f, RZ ;  /* 0x0000001f11037819 */ /* 0x004fc800000006ff */
[----:B------:R-:W2:Y:S01]  /*10af0*/  SYNCS.PHASECHK.TRANS64.TRYWAIT P3, [R2+URZ+0x28c40], R3 ;  /* 0x028c4003020075a7 */ /* 0x000ea2000806017f */
[----:B-1----:R-:W-:-:S04]  /*10b00*/  LOP3.LUT R5, R5, 0x7f, RZ, 0xc0, !PT ;  /* 0x0000007f05057812 */ /* 0x002fc800078ec0ff */
[----:B------:R-:W-:Y:S01]  /*10b10*/  ISETP.NE.AND P2, PT, R5, RZ, PT ;  /* 0x000000ff0500720c */ /* 0x000fe20003f45270 */
[----:B--2---:R-:W-:-:S12]  /*10b20*/  @!P3 BRA `(.L_x_4096) ;  /* 0x000000100084b947 */ /* 0x004fd80003800000 */
.L_x_4128:
[----:B------:R-:W-:Y:S05]  /*10b30*/  @P2 BRA `(.L_x_4097) ;  /* 0x0000000000142947 */ /* 0x000fea0003800000 */
[----:B------:R-:W-:Y:S02]  /*10b40*/  ISETP.NE.AND P3, PT, R19, RZ, PT ;  /* 0x000000ff1300720c */ /* 0x000fe40003f65270 */
[----:B------:R-:W-:-:S04]  /*10b50*/  MOV R5, 0x2000 ;  /* 0x0000200000057802 */ /* 0x000fc80000000f00 */
[----:B------:R2:W-:Y:S07]  /*10b60*/  SYNCS.ARRIVE.TRANS64 RZ, [R2+URZ+0x28c30], R5 ;  /* 0x028c300502ff79a7 */ /* 0x0005ee000800003f */
[----:B------:R-:W-:Y:S05]  /*10b70*/  @!P3 BRA `(.L_x_4097) ;  /* 0x000000000004b947 */ /* 0x000fea0003800000 */
[----:B------:R-:W-:Y:S01]  /*10b80*/  BPT.TRAP 0x1 ;  /* 0x000000040000795c */ /* 0x000fe20000300000 */
.L_x_4097:
[----:B------:R-:W-:Y:S01]  /*10b90*/  R2UR UR8, R16 ;  /* 0x00000000100872ca */ /* 0x000fe200000e0000 */
[----:B--2---:R-:W-:Y:S01]  /*10ba0*/  IMAD.SHL.U32 R5, R10, 0x40, RZ ;  /* 0x000000400a057824 */ /* 0x004fe200078e00ff */
        /* <DEDUP_REMOVED lines=13> */
[----:B------:R-:W3:Y:S02]  /*10c80*/  SYNCS.PHASECHK.TRANS64.TRYWAIT P3, [R2+URZ+0x28c60], R3 ;  /* 0x028c6003020075a7 */ /* 0x000ee4000806017f */
[----:B--23--:R-:W-:Y:S05]  /*10c90*/  @!P3 BRA `(.L_x_4098) ;  /* 0x00000010003cb947 */ /* 0x00cfea0003800000 */
.L_x_4129:
[----:B------:R-:W-:Y:S05]  /*10ca0*/  @P2 BRA `(.L_x_4099) ;  /* 0x0000000000142947 */ /* 0x000fea0003800000 */
[----:B------:R-:W-:Y:S01]  /*10cb0*/  ISETP.NE.AND P2, PT, R19, RZ, PT ;  /* 0x000000ff1300720c */ /* 0x000fe20003f45270 */
[----:B-12---:R-:W-:-:S04]  /*10cc0*/  IMAD.MOV.U32 R3, RZ, RZ, 0x10000 ;  /* 0x00010000ff037424 */ /* 0x006fc800078e00ff */
[----:B------:R3:W-:Y:S08]  /*10cd0*/  SYNCS.ARRIVE.TRANS64 RZ, [R2+URZ+0x28c50], R3 ;  /* 0x028c500302ff79a7 */ /* 0x0007f0000800003f */
[----:B------:R-:W-:Y:S05]  /*10ce0*/  @!P2 BRA `(.L_x_4099) ;  /* 0x000000000004a947 */ /* 0x000fea0003800000 */
[----:B------:R-:W-:Y:S01]  /*10cf0*/  BPT.TRAP 0x1 ;  /* 0x000000040000795c */ /* 0x000fe20000300000 */
.L_x_4099:
        /* <DEDUP_REMOVED lines=22> */
[----:B----4-:R-:W-:Y:S01]  /*10e60*/  UMOV UR8, UR17 ;  /* 0x0000001100087c82 */ /* 0x010fe20008000000 */
[----:B------:R-:W-:Y:S01]  /*10e70*/  UMOV UR10, UR18 ;  /* 0x00000012000a7c82 */ /* 0x000fe20008000000 */
[----:B------:R-:W-:Y:S01]  /*10e80*/  UIADD3 UR17, UR16, 0x8400, URZ ;  /* 0x0000840010117890 */ /* 0x000fe2000fffe03f */
[----:B------:R4:W-:Y:S01]  /*10e90*/  UTMALDG.4D [UR8], [UR14], desc[UR6] ;  /* 0x000006080e0075b4 */ /* 0x0009e20008019000 */
[----:B------:R-:W-:Y:S01]  /*10ea0*/  UIADD3 UR18, UR16, 0xa400, URZ ;  /* 0x0000a40010127890 */ /* 0x000fe2000fffe03f */
[----:B----4-:R-:W-:Y:S01]  /*10eb0*/  UMOV UR8, UR19 ;  /* 0x0000001300087c82 */ /* 0x010fe20008000000 */
[----:B------:R-:W-:Y:S01]  /*10ec0*/  UMOV UR10, UR20 ;  /* 0x00000014000a7c82 */ /* 0x000fe20008000000 */
[----:B------:R-:W-:Y:S01]  /*10ed0*/  UIADD3 UR19, UR16, 0xc400, URZ ;  /* 0x0000c40010137890 */ /* 0x000fe2000fffe03f */
[----:B------:R4:W-:Y:S02]  /*10ee0*/  UTMALDG.4D [UR8], [UR14], desc[UR6] ;  /* 0x000006080e0075b4 */ /* 0x0009e40008019000 */
[----:B----4-:R-:W-:Y:S01]  /*10ef0*/  UMOV UR8, UR21 ;  /* 0x0000001500087c82 */ /* 0x010fe20008000000 */
[----:B------:R-:W-:-:S02]  /*10f00*/  UMOV UR10, UR22 ;  /* 0x00000016000a7c82 */ /* 0x000fc40008000000 */
[----:B------:R4:W-:Y:S02]  /*10f10*/  UTMALDG.4D [UR8], [UR14], desc[UR6] ;  /* 0x000006080e0075b4 */ /* 0x0009e40008019000 */
[----:B----4-:R-:W-:Y:S01]  /*10f20*/  UMOV UR8, UR17 ;  /* 0x0000001100087c82 */ /* 0x010fe20008000000 */
[----:B------:R-:W-:Y:S01]  /*10f30*/  UMOV UR10, UR23 ;  /* 0x00000017000a7c82 */ /* 0x000fe20008000000 */
[----:B------:R-:W-:Y:S01]  /*10f40*/  UIADD3 UR17, UR16, 0xe400, URZ ;  /* 0x0000e40010117890 */ /* 0x000fe2000fffe03f */
[----:B------:R4:W-:Y:S02]  /*10f50*/  UTMALDG.4D [UR8], [UR14], desc[UR6] ;  /* 0x000006080e0075b4 */ /* 0x0009e40008019000 */
[----:B------:R-:W-:Y:S01]  /*10f60*/  UMOV UR16, 0x180 ;  /* 0x0000018000107882 */ /* 0x000fe20000000000 */
[----:B----4-:R-:W-:Y:S01]  /*10f70*/  UMOV UR8, UR18 ;  /* 0x0000001200087c82 */ /* 0x010fe20008000000 */
[----:B------:R-:W-:Y:S02]  /*10f80*/  UMOV UR10, UR24 ;  /* 0x00000018000a7c82 */ /* 0x000fe40008000000 */
[----:B------:R4:W-:Y:S02]  /*10f90*/  UTMALDG.4D [UR8], [UR14], desc[UR6] ;  /* 0x000006080e0075b4 */ /* 0x0009e40008019000 */
[----:B----4-:R-:W-:Y:S01]  /*10fa0*/  UMOV UR8, UR19 ;  /* 0x0000001300087c82 */ /* 0x010fe20008000000 */
[----:B------:R-:W-:Y:S01]  /*10fb0*/  UMOV UR10, UR16 ;  /* 0x00000010000a7c82 */ /* 0x000fe20008000000 */
[----:B------:R-:W-:Y:S01]  /*10fc0*/  UMOV UR16, 0x1c0 ;  /* 0x000001c000107882 */ /* 0x000fe20000000000 */
[----:B------:R4:W-:Y:S02]  /*10fd0*/  UTMALDG.4D [UR8], [UR14], desc[UR6] ;  /* 0x000006080e0075b4 */ /* 0x0009e40008019000 */
[----:B----4-:R-:W-:Y:S01]  /*10fe0*/  UMOV UR8, UR17 ;  /* 0x0000001100087c82 */ /* 0x010fe20008000000 */
[----:B------:R-:W-:-:S02]  /*10ff0*/  UMOV UR10, UR16 ;  /* 0x00000010000a7c82 */ /* 0x000fc40008000000 */
[----:B------:R4:W-:Y:S02]  /*11000*/  UTMALDG.4D [UR8], [UR14], desc[UR6] ;  /* 0x000006080e0075b4 */ /* 0x0009e40008019000 */
[----:B----4-:R-:W-:Y:S01]  /*11010*/  NOP ;  /* 0x0000000000007918 */ /* 0x010fe20000000000 */
.L_x_4094:
[----:B------:R-:W-:Y:S05]  /*11020*/  BSYNC B1 ;  /* 0x0000000000017941 */ /* 0x000fea0003800000 */
.L_x_4093:
[----:B------:R-:W-:Y:S01]  /*11030*/  ISETP.GT.AND P2, PT, R9, UR38, PT ;  /* 0x0000002609007c0c */ /* 0x000fe2000bf44270 */
[----:B------:R-:W-:-:S12]  /*11040*/  VIADD R8, R8, 0xfffffffe ;  /* 0xfffffffe08087836 */ /* 0x000fd80000000000 */
[----:B------:R-:W-:Y:S05]  /*11050*/  @P2 BRA `(.L_x_4100) ;  /* 0xfffffff000602947 */ /* 0x000fea000383ffff */
.L_x_4085:
[----:B------:R-:W-:Y:S05]  /*11060*/  BSYNC B0 ;  /* 0x0000000000007941 */ /* 0x000fea0003800000 */
.L_x_4076:
[----:B------:R-:W-:Y:S01]  /*11070*/  IADD3 R16, R16, 0x1, RZ ;  /* 0x0000000110107810 */ /* 0x000fe20007ffe0ff */
[----:B------:R-:W-:Y:S03]  /*11080*/  BSSY B0, `(.L_x_4101) ;  /* 0x0000011000007945 */ /* 0x000fe60003800000 */
[----:B------:R-:W-:-:S04]  /*11090*/  ISETP.NE.AND P0, PT, R16, 0x2, PT ;  /* 0x000000021000780c */ /* 0x000fc80003f05270 */
[----:B------:R-:W-:-:S04]  /*110a0*/  SEL R0, RZ, 0x1, P0 ;  /* 0x00000001ff007807 */ /* 0x000fc80000000000 */
[----:B------:R-:W-:Y:S01]  /*110b0*/  LOP3.LUT R17, R17, R0, RZ, 0x3c, !PT ;  /* 0x0000000011117212 */ /* 0x000fe200078e3cff */
[----:B------:R-:W-:Y:S06]  /*110c0*/  @P1 BRA `(.L_x_4102) ;  /* 0x0000000000301947 */ /* 0x000fec0003800000 */
[----:B-12---:R-:W1:Y:S01]  /*110d0*/  S2R R5, SR_LANEID ;  /* 0x0000000000057919 */ /* 0x006e620000000000 */
[----:B------:R-:W-:Y:S01]  /*110e0*/  VOTEU.ANY UR6, UPT, PT ;  /* 0x0000000000067886 */ /* 0x000fe200038e0100 */
[----:B---34-:R-:W2:Y:S01]  /*110f0*/  LDC.64 R2, c[0x0][0xdf0] ;  /* 0x00037c00ff027b82 */ /* 0x018ea20000000a00 */
        /* <DEDUP_REMOVED lines=9> */
.L_x_4102:
[----:B------:R-:W-:Y:S05]  /*11190*/  BSYNC B0 ;  /* 0x0000000000007941 */ /* 0x000fea0003800000 */
.L_x_4101:
[----:B------:R-:W-:Y:S01]  /*111a0*/  SEL R16, R16, RZ, P0 ;  /* 0x000000ff10107207 */ /* 0x000fe20000000000 */
[----:B------:R-:W-:-:S07]  /*111b0*/  IMAD.MOV.U32 R13, RZ, RZ, R18 ;  /* 0x000000ffff0d7224 */ /* 0x000fce00078e0012 */
.L_x_4061:
[----:B------:R-:W-:Y:S05]  /*111c0*/  BSYNC B6 ;  /* 0x0000000000067941 */ /* 0x000fea0003800000 */
.L_x_4059:
[----:B------:R-:W-:-:S03]  /*111d0*/  UMOV UR6, 0xffffffff ;  /* 0xffffffff00067882 */ /* 0x000fc60000000000 */
[----:B------:R-:W-:Y:S05]  /*111e0*/  BRA.DIV UR6, `(.L_x_4103) ;  /* 0x0000000a06fc7947 */ /* 0x000fea000b800000 */
[----:B------:R1:W1:Y:S02]  /*111f0*/  SHFL.IDX PT, R14, R13, RZ, 0x1f ;  /* 0x00001fff0d0e7589 */ /* 0x00026400000e0000 */
.L_x_4132:
[----:B------:R-:W-:Y:S01]  /*11200*/  ISETP.NE.AND P0, PT, R19, RZ, PT ;  /* 0x000000ff1300720c */ /* 0x000fe20003f05270 */
[----:B------:R-:W-:Y:S05]  /*11210*/  WARPSYNC.ALL ;  /* 0x0000000000007948 */ /* 0x000fea0003800000 */
[----:B------:R-:W-:Y:S01]  /*11220*/  BAR.SYNC.DEFER_BLOCKING 0x4, 0x120 ;  /* 0x0104800000007b1d */ /* 0x000fe20000010000 */
[----:B-1----:R-:W-:-:S05]  /*11230*/  IMAD.MOV.U32 R18, RZ, RZ, R14 ;  /* 0x000000ffff127224 */ /* 0x002fca00078e000e */
[----:B------:R-:W-:Y:S01]  /*11240*/  ULDC UR6, c[0x0][0xda8] ;  /* 0x00036a0000067ab9 */ /* 0x000fe20000000800 */
[----:B------:R-:W-:Y:S01]  /*11250*/  @!P0 MOV R0, 0x400 ;  /* 0x0000040000008802 */ /* 0x000fe20000000f00 */
[----:B--234-:R-:W1:Y:S03]  /*11260*/  @!P0 S2R R3, SR_CgaCtaId ;  /* 0x0000000000038919 */ /* 0x01ce660000008800 */
[----:B-1----:R-:W-:-:S05]  /*11270*/  @!P0 LEA R0, R3, R0, 0x18 ;  /* 0x0000000003008211 */ /* 0x002fca00078ec0ff */
[----:B------:R1:W-:Y:S01]  /*11280*/  @!P0 STS [R0+0x28cd0], R13 ;  /* 0x028cd00d00008388 */ /* 0x0003e20000000800 */
[----:B------:R-:W-:Y:S06]  /*11290*/  BAR.ARV 0x5, 0x120 ;  /* 0x0144800000007b1d */ /* 0x000fec0000002000 */
[----:B------:R-:W-:-:S13]  /*112a0*/  ISETP.GE.AND P0, PT, R18, UR6, PT ;  /* 0x0000000612007c0c */ /* 0x000fda000bf06270 */
[----:B-1----:R-:W-:Y:S05]  /*112b0*/  @!P0 BRA `(.L_x_4104) ;  /* 0xffffffd000008947 */ /* 0x002fea000383ffff */
.L_x_4050:
[----:B------:R-:W1:Y:S01]  /*112c0*/  S2R R3, SR_CgaCtaId ;  /* 0x0000000000037919 */ /* 0x000e620000008800 */
[----:B------:R-:W-:Y:S01]  /*112d0*/  UIADD3 UR45, UR45, 0x1, URZ ;  /* 0x000000012d2d7890 */ /* 0x000fe2000fffe03f */
[----:B------:R-:W-:-:S03]  /*112e0*/  MOV R0, 0x400 ;  /* 0x0000040000007802 */ /* 0x000fc60000000f00 */
[----:B------:R-:W-:-:S04]  /*112f0*/  ULEA.HI UR4, UR45, UR45, URZ, 0x1 ;  /* 0x0000002d2d047291 */ /* 0x000fc8000f8f083f */
[----:B------:R-:W-:-:S04]  /*11300*/  ULOP3.LUT UR4, UR4, 0xfffffffe, URZ, 0xc0, !UPT ;  /* 0xfffffffe04047892 */ /* 0x000fc8000f8ec03f */
[----:B------:R-:W-:Y:S01]  /*11310*/  UIADD3 UR4, UR45, -UR4, URZ ;  /* 0x800000042d047290 */ /* 0x000fe2000fffe03f */
[----:B-1----:R-:W-:-:S05]  /*11320*/  LEA R7, R3, R0, 0x18 ;  /* 0x0000000003077211 */ /* 0x002fca00078ec0ff */
[----:B------:R-:W-:-:S05]  /*11330*/  IMAD.U32 R0, RZ, RZ, UR4 ;  /* 0x00000004ff007e24 */ /* 0x000fca000f8e00ff */
[----:B------:R-:W-:-:S04]  /*11340*/  SHF.L.U32 R0, R0, 0x1f, RZ ;  /* 0x0000001f00007819 */ /* 0x000fc800000006ff */
[----:B------:R-:W1:Y:S02]  /*11350*/  SYNCS.PHASECHK.TRANS64.TRYWAIT P0, [R7+URZ+0x28c20], R0 ;  /* 0x028c2000070075a7 */ /* 0x000e64000800017f */
[----:B-1----:R-:W-:Y:S05]  /*11360*/  @!P0 BRA `(.L_x_4105) ;  /* 0x0000000800c08947 */ /* 0x002fea0003800000 */
.L_x_4133:
[----:B------:R-:W2:Y:S02]  /*11370*/  S2R R2, SR_TID.X ;  /* 0x0000000000027919 */ /* 0x000ea40000002100 */
[----:B--2---:R-:W-:-:S04]  /*11380*/  SHF.R.U32.HI R2, RZ, 0x5, R2 ;  /* 0x00000005ff027819 */ /* 0x004fc80000011602 */
[----:B------:R-:W-:-:S05]  /*11390*/  LOP3.LUT R2, R2, 0x3, RZ, 0xc0, !PT ;  /* 0x0000000302027812 */ /* 0x000fca00078ec0ff */
[----:B-1----:R-:W1:Y:S02]  /*113a0*/  SHFL.IDX PT, R0, R2, RZ, 0x1f ;  /* 0x00001fff02007589 */ /* 0x002e6400000e0000 */
[----:B-1----:R-:W-:-:S13]  /*113b0*/  ISETP.NE.AND P0, PT, R0, RZ, PT ;  /* 0x000000ff0000720c */ /* 0x002fda0003f05270 */
[----:B------:R-:W-:Y:S05]  /*113c0*/  @P0 EXIT ;  /* 0x000000000000094d */ /* 0x000fea0003800000 */
[----:B------:R-:W-:Y:S01]  /*113d0*/  ELECT P0, URZ, PT ;  /* 0x00000000003f782f */ /* 0x000fe20003800000 */
[----:B------:R-:W-:-:S12]  /*113e0*/  BSSY B0, `(.L_x_4106) ;  /* 0x0000020000007945 */ /* 0x000fd80003800000 */
[----:B------:R-:W-:Y:S05]  /*113f0*/  @!P0 BRA `(.L_x_4107) ;  /* 0x0000000000788947 */ /* 0x000fea0003800000 */
[----:B------:R-:W-:-:S06]  /*11400*/  ULOP3.LUT UR4, UR36, 0x2, URZ, 0xfc, !UPT ;  /* 0x0000000224047892 */ /* 0x000fcc000f8efc3f */
[----:B------:R-:W-:-:S04]  /*11410*/  MOV R0, UR4 ;  /* 0x0000000400007c02 */ /* 0x000fc80008000f00 */
[----:B------:R-:W-:-:S13]  /*11420*/  ISETP.NE.AND P2, PT, R0, 0x3, PT ;  /* 0x000000030000780c */ /* 0x000fda0003f45270 */
[----:B------:R-:W-:Y:S05]  /*11430*/  @!P2 BRA `(.L_x_4108) ;  /* 0x000000000004a947 */ /* 0x000fea0003800000 */
[----:B------:R-:W-:Y:S01]  /*11440*/  BPT.TRAP 0x1 ;  /* 0x000000040000795c */ /* 0x000fe20000300000 */
.L_x_4108:
[----:B------:R-:W-:Y:S01]  /*11450*/  VIADD R3, R7, 0x28c40 ;  /* 0x00028c4007037836 */ /* 0x000fe20000000000 */
        /* <DEDUP_REMOVED lines=8> */
[----:B------:R-:W-:Y:S02]  /*114e0*/  SHF.L.U32 R0, R17, 0x1f, RZ ;  /* 0x0000001f11007819 */ /* 0x000fe400000006ff */
[----:B------:R-:W-:Y:S01]  /*114f0*/  LEA R3, R2, R3, 0x3 ;  /* 0x0000000302037211 */ /* 0x000fe200078e18ff */
[----:B-1----:R-:W-:Y:S06]  /*11500*/  @!P0 BRA `(.L_x_4109) ;  /* 0x00000008006c8947 */ /* 0x002fec0003800000 */
.L_x_4134:
[----:B------:R-:W2:Y:S02]  /*11510*/  SYNCS.PHASECHK.TRANS64.TRYWAIT P0, [R3+URZ], R0 ;  /* 0x00000000030075a7 */ /* 0x000ea4000800017f */
[----:B--2---:R-:W-:Y:S05]  /*11520*/  @!P0 BRA `(.L_x_4110) ;  /* 0x0000000800788947 */ /* 0x004fea0003800000 */
.L_x_4135:
[----:B------:R-:W-:Y:S05]  /*11530*/  @!P2 BRA `(.L_x_4111) ;  /* 0x000000000004a947 */ /* 0x000fea0003800000 */
[----:B------:R-:W-:Y:S01]  /*11540*/  BPT.TRAP 0x1 ;  /* 0x000000040000795c */ /* 0x000fe20000300000 */
.L_x_4111:
[----:B--2---:R-:W-:-:S04]  /*11550*/  VIADD R3, R7, 0x28c60 ;  /* 0x00028c6007037836 */ /* 0x004fc80000000000 */
[----:B-1----:R-:W-:-:S04]  /*11560*/  IMAD R5, R16, 0x8, R3 ;  /* 0x0000000810057824 */ /* 0x002fc800078e0203 */
[----:B------:R-:W1:Y:S02]  /*11570*/  SYNCS.PHASECHK.TRANS64.TRYWAIT P0, [R5+URZ], R4 ;  /* 0x00000004050075a7 */ /* 0x000e64000800017f */
[----:B-1----:R-:W-:Y:S05]  /*11580*/  @!P0 BRA `(.L_x_4112) ;  /* 0x0000000800748947 */ /* 0x002fea0003800000 */
.L_x_4136:
[----:B------:R-:W-:-:S07]  /*11590*/  IMAD R3, R2, 0x8, R3 ;  /* 0x0000000802037824 */ /* 0x000fce00078e0203 */
.L_x_4113:
[----:B--2---:R2:W3:Y:S02]  /*115a0*/  SYNCS.PHASECHK.TRANS64.TRYWAIT P0, [R3+URZ], R0 ;  /* 0x00000000030075a7 */ /* 0x0044e4000800017f */
[----:B---3--:R-:W-:Y:S05]  /*115b0*/  @!P0 NANOSLEEP.SYNCS 0x989680 ;  /* 0x009896800000895d */ /* 0x008fea0003900000 */
[----:B------:R-:W3:Y:S02]  /*115c0*/  @!P0 SYNCS.PHASECHK.TRANS64 P0, [R3+URZ], R0 ;  /* 0x00000000030085a7 */ /* 0x000ee4000800007f */
[----:B---3--:R-:W-:Y:S05]  /*115d0*/  @!P0 BRA `(.L_x_4113) ;  /* 0xfffffffc00f08947 */ /* 0x008fea000383ffff */
.L_x_4107:
[----:B------:R-:W-:Y:S05]  /*115e0*/  BSYNC B0 ;  /* 0x0000000000007941 */ /* 0x000fea0003800000 */
.L_x_4106:
[----:B------:R-:W-:Y:S05]  /*115f0*/  EXIT ;  /* 0x000000000000794d */ /* 0x000fea0003800000 */
.L_x_3956:
[----:B-1----:R-:W-:-:S04]  /*11600*/  MOV R6, UR21 ;  /* 0x0000001500067c02 */ /* 0x002fc80008000f00 */
[----:B------:R1:W2:Y:S03]  /*11610*/  SYNCS.PHASECHK.TRANS64.TRYWAIT P1, [R6+URZ+0x28c50], R3 ;  /* 0x028c5003060075a7 */ /* 0x0002a6000802017f */
[----:B--2---:R-:W-:Y:S05]  /*11620*/  @!P1 NANOSLEEP.SYNCS 0x989680 ;  /* 0x009896800000995d */ /* 0x004fea0003900000 */
[----:B------:R-:W2:Y:S02]  /*11630*/  @!P1 SYNCS.PHASECHK.TRANS64 P1, [R6+URZ+0x28c50], R3 ;  /* 0x028c5003060095a7 */ /* 0x000ea4000802007f */
[----:B--2---:R-:W-:Y:S05]  /*11640*/  @!P1 BRA `(.L_x_3956) ;  /* 0xfffffffc00ec9947 */ /* 0x004fea000383ffff */
[----:B------:R-:W-:Y:S05]  /*11650*/  BRA `(.L_x_4114) ;  /* 0xffffff0400447947 */ /* 0x000fea000383ffff */
.L_x_3961:
[----:B--2---:R-:W-:-:S04]  /*11660*/  IMAD.U32 R5, RZ, RZ, UR21 ;  /* 0x00000015ff057e24 */ /* 0x004fc8000f8e00ff */
[----:B------:R2:W3:Y:S03]  /*11670*/  SYNCS.PHASECHK.TRANS64.TRYWAIT P1, [R5+URZ+0x28c50], R4 ;  /* 0x028c5004050075a7 */ /* 0x0004e6000802017f */
[----:B---3--:R-:W-:Y:S05]  /*11680*/  @!P1 NANOSLEEP.SYNCS 0x989680 ;  /* 0x009896800000995d */ /* 0x008fea0003900000 */
[----:B------:R-:W3:Y:S02]  /*11690*/  @!P1 SYNCS.PHASECHK.TRANS64 P1, [R5+URZ+0x28c50], R4 ;  /* 0x028c5004050095a7 */ /* 0x000ee4000802007f */
[----:B---3--:R-:W-:Y:S05]  /*116a0*/  @!P1 BRA `(.L_x_3961) ;  /* 0xfffffffc00ec9947 */ /* 0x008fea000383ffff */
[----:B------:R-:W-:Y:S05]  /*116b0*/  BRA `(.L_x_3960) ;  /* 0xffffff1000407947 */ /* 0x000fea000383ffff */
.L_x_3970:
[----:B-1----:R-:W-:-:S04]  /*116c0*/  IMAD.U32 R3, RZ, RZ, UR48 ;  /* 0x00000030ff037e24 */ /* 0x002fc8000f8e00ff */
[----:B------:R1:W2:Y:S03]  /*116d0*/  SYNCS.PHASECHK.TRANS64.TRYWAIT P1, [R3+URZ+0x28c00], R0 ;  /* 0x028c0000030075a7 */ /* 0x0002a6000802017f */
[----:B--2---:R-:W-:Y:S05]  /*116e0*/  @!P1 NANOSLEEP.SYNCS 0x989680 ;  /* 0x009896800000995d */ /* 0x004fea0003900000 */
[----:B------:R-:W2:Y:S02]  /*116f0*/  @!P1 SYNCS.PHASECHK.TRANS64 P1, [R3+URZ+0x28c00], R0 ;  /* 0x028c0000030095a7 */ /* 0x000ea4000802007f */
[----:B--2---:R-:W-:Y:S05]  /*11700*/  @!P1 BRA `(.L_x_3970) ;  /* 0xfffffffc00ec9947 */ /* 0x004fea000383ffff */
[----:B------:R-:W-:Y:S05]  /*11710*/  BRA `(.L_x_4115) ;  /* 0xffffff2400607947 */ /* 0x000fea000383ffff */
.L_x_3974:
[----:B---3--:R3:W4:Y:S02]  /*11720*/  SYNCS.PHASECHK.TRANS64.TRYWAIT P1, [R6+URZ+0x28c30], R13 ;  /* 0x028c300d060075a7 */ /* 0x008724000802017f */
[----:B----4-:R-:W-:Y:S05]  /*11730*/  @!P1 NANOSLEEP.SYNCS 0x989680 ;  /* 0x009896800000995d */ /* 0x010fea0003900000 */
[----:B------:R-:W4:Y:S02]  /*11740*/  @!P1 SYNCS.PHASECHK.TRANS64 P1, [R6+URZ+0x28c30], R13 ;  /* 0x028c300d060095a7 */ /* 0x000f24000802007f */
[----:B----4-:R-:W-:Y:S05]  /*11750*/  @!P1 BRA `(.L_x_3974) ;  /* 0xfffffffc00f09947 */ /* 0x010fea000383ffff */
[----:B------:R-:W-:Y:S05]  /*11760*/  BRA `(.L_x_3973) ;  /* 0xffffff24007c7947 */ /* 0x000fea000383ffff */
.L_x_3986:
[----:B----4-:R4:W1:Y:S02]  /*11770*/  SYNCS.PHASECHK.TRANS64.TRYWAIT P3, [R6+URZ+0x28c50], R13 ;  /* 0x028c500d060075a7 */ /* 0x010864000806017f */
[----:B-1----:R-:W-:Y:S05]  /*11780*/  @!P3 NANOSLEEP.SYNCS 0x989680 ;  /* 0x009896800000b95d */ /* 0x002fea0003900000 */
[----:B------:R-:W1:Y:S02]  /*11790*/  @!P3 SYNCS.PHASECHK.TRANS64 P3, [R6+URZ+0x28c50], R13 ;  /* 0x028c500d0600b5a7 */ /* 0x000e64000806007f */
[----:B-1----:R-:W-:Y:S05]  /*117a0*/  @!P3 BRA `(.L_x_3986) ;  /* 0xfffffffc00f0b947 */ /* 0x002fea000383ffff */
[----:B------:R-:W-:Y:S05]  /*117b0*/  BRA `(.L_x_3985) ;  /* 0xffffff3c00e87947 */ /* 0x000fea000383ffff */
.L_x_3994:
[----:B---3--:R-:W-:-:S04]  /*117c0*/  IMAD.U32 R12, RZ, RZ, UR26 ;  /* 0x0000001aff0c7e24 */ /* 0x008fc8000f8e00ff */
[----:B------:R3:W4:Y:S03]  /*117d0*/  SYNCS.PHASECHK.TRANS64.TRYWAIT P3, [R12+URZ+0x28c30], R11 ;  /* 0x028c300b0c0075a7 */ /* 0x000726000806017f */
[----:B----4-:R-:W-:Y:S05]  /*117e0*/  @!P3 NANOSLEEP.SYNCS 0x989680 ;  /* 0x009896800000b95d */ /* 0x010fea0003900000 */
[----:B------:R-:W4:Y:S02]  /*117f0*/  @!P3 SYNCS.PHASECHK.TRANS64 P3, [R12+URZ+0x28c30], R11 ;  /* 0x028c300b0c00b5a7 */ /* 0x000f24000806007f */
[----:B----4-:R-:W-:Y:S05]  /*11800*/  @!P3 BRA `(.L_x_3994) ;  /* 0xfffffffc00ecb947 */ /* 0x010fea000383ffff */
[----:B------:R-:W-:Y:S05]  /*11810*/  BRA `(.L_x_3993) ;  /* 0xffffff44001c7947 */ /* 0x000fea000383ffff */
.L_x_4006:
[----:B---3--:R3:W4:Y:S02]  /*11820*/  SYNCS.PHASECHK.TRANS64.TRYWAIT P3, [R12+URZ+0x28c50], R11 ;  /* 0x028c500b0c0075a7 */ /* 0x008724000806017f */
[----:B----4-:R-:W-:Y:S05]  /*11830*/  @!P3 NANOSLEEP.SYNCS 0x989680 ;  /* 0x009896800000b95d */ /* 0x010fea0003900000 */
[----:B------:R-:W4:Y:S02]  /*11840*/  @!P3 SYNCS.PHASECHK.TRANS64 P3, [R12+URZ+0x28c50], R11 ;  /* 0x028c500b0c00b5a7 */ /* 0x000f24000806007f */
[----:B----4-:R-:W-:Y:S05]  /*11850*/  @!P3 BRA `(.L_x_4006) ;  /* 0xfffffffc00f0b947 */ /* 0x010fea000383ffff */
[----:B------:R-:W-:Y:S05]  /*11860*/  BRA `(.L_x_4005) ;  /* 0xffffff6000cc7947 */ /* 0x000fea000383ffff */
.L_x_4015:
[----:B---3--:R-:W-:-:S04]  /*11870*/  MOV R8, UR23 ;  /* 0x0000001700087c02 */ /* 0x008fc80008000f00 */
[----:B------:R3:W4:Y:S03]  /*11880*/  SYNCS.PHASECHK.TRANS64.TRYWAIT P3, [R8+URZ+0x28c30], R9 ;  /* 0x028c3009080075a7 */ /* 0x000726000806017f */
[----:B----4-:R-:W-:Y:S05]  /*11890*/  @!P3 NANOSLEEP.SYNCS 0x989680 ;  /* 0x009896800000b95d */ /* 0x010fea0003900000 */
[----:B------:R-:W4:Y:S02]  /*118a0*/  @!P3 SYNCS.PHASECHK.TRANS64 P3, [R8+URZ+0x28c30], R9 ;  /* 0x028c30090800b5a7 */ /* 0x000f24000806007f */
[----:B----4-:R-:W-:Y:S05]  /*118b0*/  @!P3 BRA `(.L_x_4015) ;  /* 0xfffffffc00ecb947 */ /* 0x010fea000383ffff */
[----:B------:R-:W-:Y:S05]  /*118c0*/  BRA `(.L_x_4014) ;  /* 0xffffff6800387947 */ /* 0x000fea000383ffff */
.L_x_4019:
[----:B---3--:R3:W1:Y:S02]  /*118d0*/  SYNCS.PHASECHK.TRANS64.TRYWAIT P3, [R170+URZ+0x28c50], R9 ;  /* 0x028c5009aa0075a7 */ /* 0x008664000806017f */
[----:B-1----:R-:W-:Y:S05]  /*118e0*/  @!P3 NANOSLEEP.SYNCS 0x989680 ;  /* 0x009896800000b95d */ /* 0x002fea0003900000 */
[----:B------:R-:W1:Y:S02]  /*118f0*/  @!P3 SYNCS.PHASECHK.TRANS64 P3, [R170+URZ+0x28c50], R9 ;  /* 0x028c5009aa00b5a7 */ /* 0x000e64000806007f */
[----:B-1----:R-:W-:Y:S05]  /*11900*/  @!P3 BRA `(.L_x_4019) ;  /* 0xfffffffc00f0b947 */ /* 0x002fea000383ffff */
[----:B------:R-:W-:Y:S05]  /*11910*/  BRA `(.L_x_4018) ;  /* 0xffffff7c005c7947 */ /* 0x000fea000383ffff */
.L_x_4025:
[----:B------:R-:W-:-:S04]  /*11920*/  IMAD.U32 R7, RZ, RZ, UR26 ;  /* 0x0000001aff077e24 */ /* 0x000fc8000f8e00ff */
[----:B------:R1:W1:Y:S03]  /*11930*/  SYNCS.PHASECHK.TRANS64.TRYWAIT P2, [R7+URZ+0x28c30], R10 ;  /* 0x028c300a070075a7 */ /* 0x000266000804017f */
[----:B-1----:R-:W-:Y:S05]  /*11940*/  @!P2 NANOSLEEP.SYNCS 0x989680 ;  /* 0x009896800000a95d */ /* 0x002fea0003900000 */
[----:B------:R-:W1:Y:S02]  /*11950*/  @!P2 SYNCS.PHASECHK.TRANS64 P2, [R7+URZ+0x28c30], R10 ;  /* 0x028c300a0700a5a7 */ /* 0x000e64000804007f */
[----:B-1----:R-:W-:Y:S05]  /*11960*/  @!P2 BRA `(.L_x_4025) ;  /* 0xfffffffc00eca947 */ /* 0x002fea000383ffff */
[----:B------:R-:W-:Y:S05]  /*11970*/  BRA `(.L_x_4024) ;  /* 0xffffff80004c7947 */ /* 0x000fea000383ffff */
.L_x_4037:
[----:B---3--:R3:W4:Y:S02]  /*11980*/  SYNCS.PHASECHK.TRANS64.TRYWAIT P2, [R11+URZ+0x28c50], R10 ;  /* 0x028c500a0b0075a7 */ /* 0x008724000804017f */
[----:B----4-:R-:W-:Y:S05]  /*11990*/  @!P2 NANOSLEEP.SYNCS 0x989680 ;  /* 0x009896800000a95d */ /* 0x010fea0003900000 */
[----:B------:R-:W4:Y:S02]  /*119a0*/  @!P2 SYNCS.PHASECHK.TRANS64 P2, [R11+URZ+0x28c50], R10 ;  /* 0x028c500a0b00a5a7 */ /* 0x000f24000804007f */
[----:B----4-:R-:W-:Y:S05]  /*119b0*/  @!P2 BRA `(.L_x_4037) ;  /* 0xfffffffc00f0a947 */ /* 0x010fea000383ffff */
[----:B------:R-:W-:Y:S05]  /*119c0*/  BRA `(.L_x_4036) ;  /* 0xffffff9c00f87947 */ /* 0x000fea000383ffff */
.L_x_4065:
[----:B------:R-:W1:Y:S01]  /*119d0*/  S2R R7, SR_TID.X ;  /* 0x0000000000077919 */ /* 0x000e620000002100 */
        /* <DEDUP_REMOVED lines=9> */
.L_x_4116:
[----:B------:R-:W-:Y:S05]  /*11a70*/  BRA `(.L_x_4117) ;  /* 0xffffffd400807947 */ /* 0x000fea000383ffff */
.L_x_4066:
[----:B------:R-:W-:Y:S01]  /*11a80*/  BSSY B0, `(.L_x_4118) ;  /* 0x0000006000007945 */ /* 0x000fe20003800000 */
[----:B------:R-:W-:-:S07]  /*11a90*/  IMAD.MOV.U32 R15, RZ, RZ, -0x1 ;  /* 0xffffffffff0f7424 */ /* 0x000fce00078e00ff */
[----:B------:R-:W-:Y:S05]  /*11aa0*/  WARPSYNC.COLLECTIVE R15, `(.L_x_4119) ;  /* 0x000000000f0c7348 */ /* 0x000fea0003c00000 */
[----:B------:R-:W-:Y:S02]  /*11ab0*/  ELECT P6, UR62, PT ;  /* 0x00000000003e782f */ /* 0x000fe400038c0000 */
[----:B------:R-:W-:Y:S01]  /*11ac0*/  MOV R14, UR62 ;  /* 0x0000003e000e7c02 */ /* 0x000fe20008000f00 */
[----:B------:R-:W-:Y:S10]  /*11ad0*/  ENDCOLLECTIVE ;  /* 0x000000000000791b */ /* 0x000ff40003800000 */
.L_x_4119:
[----:B------:R-:W-:Y:S05]  /*11ae0*/  BSYNC B0 ;  /* 0x0000000000007941 */ /* 0x000fea0003800000 */
.L_x_4118:
[----:B------:R-:W-:Y:S05]  /*11af0*/  BRA `(.L_x_4120) ;  /* 0xffffffd400707947 */ /* 0x000fea000383ffff */
.L_x_4069:
[----:B-1----:R1:W2:Y:S02]  /*11b00*/  SYNCS.PHASECHK.TRANS64.TRYWAIT P2, [R8+URZ+0x28c40], R5 ;  /* 0x028c4005080075a7 */ /* 0x0022a4000804017f */
[----:B--2---:R-:W-:Y:S05]  /*11b10*/  @!P2 NANOSLEEP.SYNCS 0x989680 ;  /* 0x009896800000a95d */ /* 0x004fea0003900000 */
[----:B------:R-:W2:Y:S02]  /*11b20*/  @!P2 SYNCS.PHASECHK.TRANS64 P2, [R8+URZ+0x28c40], R5 ;  /* 0x028c40050800a5a7 */ /* 0x000ea4000804007f */
[----:B--2---:R-:W-:Y:S05]  /*11b30*/  @!P2 BRA `(.L_x_4069) ;  /* 0xfffffffc00f0a947 */ /* 0x004fea000383ffff */
[----:B------:R-:W-:Y:S05]  /*11b40*/  BRA `(.L_x_4121) ;  /* 0xffffffd400cc7947 */ /* 0x000fea000383ffff */
.L_x_4071:
[----:B-1----:R-:W-:-:S04]  /*11b50*/  IMAD.U32 R8, RZ, RZ, UR37 ;  /* 0x00000025ff087e24 */ /* 0x002fc8000f8e00ff */
[----:B------:R1:W2:Y:S03]  /*11b60*/  SYNCS.PHASECHK.TRANS64.TRYWAIT P2, [R8+URZ+0x28c20], R5 ;  /* 0x028c2005080075a7 */ /* 0x0002a6000804017f */
[----:B--2---:R-:W-:Y:S05]  /*11b70*/  @!P2 NANOSLEEP.SYNCS 0x989680 ;  /* 0x009896800000a95d */ /* 0x004fea0003900000 */
[----:B------:R-:W2:Y:S02]  /*11b80*/  @!P2 SYNCS.PHASECHK.TRANS64 P2, [R8+URZ+0x28c20], R5 ;  /* 0x028c20050800a5a7 */ /* 0x000ea4000804007f */
[----:B--2---:R-:W-:Y:S05]  /*11b90*/  @!P2 BRA `(.L_x_4071) ;  /* 0xfffffffc00eca947 */ /* 0x004fea000383ffff */
[----:B------:R-:W-:Y:S05]  /*11ba0*/  BRA `(.L_x_4122) ;  /* 0xffffffd8006c7947 */ /* 0x000fea000383ffff */
.L_x_4074:
[----:B-1----:R1:W2:Y:S02]  /*11bb0*/  SYNCS.PHASECHK.TRANS64.TRYWAIT P2, [R8+URZ+0x28c60], R5 ;  /* 0x028c6005080075a7 */ /* 0x0022a4000804017f */
[----:B--2---:R-:W-:Y:S05]  /*11bc0*/  @!P2 NANOSLEEP.SYNCS 0x989680 ;  /* 0x009896800000a95d */ /* 0x004fea0003900000 */
[----:B------:R-:W2:Y:S02]  /*11bd0*/  @!P2 SYNCS.PHASECHK.TRANS64 P2, [R8+URZ+0x28c60], R5 ;  /* 0x028c60050800a5a7 */ /* 0x000ea4000804007f */
[----:B--2---:R-:W-:Y:S05]  /*11be0*/  @!P2 BRA `(.L_x_4074) ;  /* 0xfffffffc00f0a947 */ /* 0x004fea000383ffff */
[----:B------:R-:W-:Y:S05]  /*11bf0*/  BRA `(.L_x_4123) ;  /* 0xffffffd800807947 */ /* 0x000fea000383ffff */
.L_x_4081:
[----:B-1----:R1:W2:Y:S02]  /*11c00*/  SYNCS.PHASECHK.TRANS64.TRYWAIT P3, [R2+URZ+0x28c40], R3 ;  /* 0x028c4003020075a7 */ /* 0x0022a4000806017f */
[----:B--2---:R-:W-:Y:S05]  /*11c10*/  @!P3 NANOSLEEP.SYNCS 0x989680 ;  /* 0x009896800000b95d */ /* 0x004fea0003900000 */
[----:B------:R-:W2:Y:S02]  /*11c20*/  @!P3 SYNCS.PHASECHK.TRANS64 P3, [R2+URZ+0x28c40], R3 ;  /* 0x028c40030200b5a7 */ /* 0x000ea4000806007f */
[----:B--2---:R-:W-:Y:S05]  /*11c30*/  @!P3 BRA `(.L_x_4081) ;  /* 0xfffffffc00f0b947 */ /* 0x004fea000383ffff */
[----:B------:R-:W-:Y:S05]  /*11c40*/  BRA `(.L_x_4124) ;  /* 0xffffffe000087947 */ /* 0x000fea000383ffff */
.L_x_4083:
[----:B---3--:R3:W4:Y:S02]  /*11c50*/  SYNCS.PHASECHK.TRANS64.TRYWAIT P3, [R2+URZ+0x28c60], R3 ;  /* 0x028c6003020075a7 */ /* 0x008724000806017f */
[----:B----4-:R-:W-:Y:S05]  /*11c60*/  @!P3 NANOSLEEP.SYNCS 0x989680 ;  /* 0x009896800000b95d */ /* 0x010fea0003900000 */
[----:B------:R-:W4:Y:S02]  /*11c70*/  @!P3 SYNCS.PHASECHK.TRANS64 P3, [R2+URZ+0x28c60], R3 ;  /* 0x028c60030200b5a7 */ /* 0x000f24000806007f */
[----:B----4-:R-:W-:Y:S05]  /*11c80*/  @!P3 BRA `(.L_x_4083) ;  /* 0xfffffffc00f0b947 */ /* 0x010fea000383ffff */
[----:B------:R-:W-:Y:S05]  /*11c90*/  BRA `(.L_x_4125) ;  /* 0xffffffe000507947 */ /* 0x000fea000383ffff */
.L_x_4089:
[----:B-1----:R1:W2:Y:S02]  /*11ca0*/  SYNCS.PHASECHK.TRANS64.TRYWAIT P3, [R3+URZ+0x28c40], R2 ;  /* 0x028c4002030075a7 */ /* 0x0022a4000806017f */
[----:B--2---:R-:W-:Y:S05]  /*11cb0*/  @!P3 NANOSLEEP.SYNCS 0x989680 ;  /* 0x009896800000b95d */ /* 0x004fea0003900000 */
[----:B------:R-:W2:Y:S02]  /*11cc0*/  @!P3 SYNCS.PHASECHK.TRANS64 P3, [R3+URZ+0x28c40], R2 ;  /* 0x028c40020300b5a7 */ /* 0x000ea4000806007f */
[----:B--2---:R-:W-:Y:S05]  /*11cd0*/  @!P3 BRA `(.L_x_4089) ;  /* 0xfffffffc00f0b947 */ /* 0x004fea000383ffff */
[----:B------:R-:W-:Y:S05]  /*11ce0*/  BRA `(.L_x_4126) ;  /* 0xffffffe400c87947 */ /* 0x000fea000383ffff */
.L_x_4091:
[----:B---3--:R3:W4:Y:S02]  /*11cf0*/  SYNCS.PHASECHK.TRANS64.TRYWAIT P3, [R3+URZ+0x28c60], R2 ;  /* 0x028c6002030075a7 */ /* 0x008724000806017f */
[----:B----4-:R-:W-:Y:S05]  /*11d00*/  @!P3 NANOSLEEP.SYNCS 0x989680 ;  /* 0x009896800000b95d */ /* 0x010fea0003900000 */
[----:B------:R-:W4:Y:S02]  /*11d10*/  @!P3 SYNCS.PHASECHK.TRANS64 P3, [R3+URZ+0x28c60], R2 ;  /* 0x028c60020300b5a7 */ /* 0x000f24000806007f */
[----:B----4-:R-:W-:Y:S05]  /*11d20*/  @!P3 BRA `(.L_x_4091) ;  /* 0xfffffffc00f0b947 */ /* 0x010fea000383ffff */
[----:B------:R-:W-:Y:S05]  /*11d30*/  BRA `(.L_x_4127) ;  /* 0xffffffe800107947 */ /* 0x000fea000383ffff */
.L_x_4096:
[----:B-1----:R1:W2:Y:S02]  /*11d40*/  SYNCS.PHASECHK.TRANS64.TRYWAIT P3, [R2+URZ+0x28c40], R3 ;  /* 0x028c4003020075a7 */ /* 0x0022a4000806017f */
[----:B--2---:R-:W-:Y:S05]  /*11d50*/  @!P3 NANOSLEEP.SYNCS 0x989680 ;  /* 0x009896800000b95d */ /* 0x004fea0003900000 */
[----:B------:R-:W2:Y:S02]  /*11d60*/  @!P3 SYNCS.PHASECHK.TRANS64 P3, [R2+URZ+0x28c40], R3 ;  /* 0x028c40030200b5a7 */ /* 0x000ea4000806007f */
[----:B--2---:R-:W-:Y:S05]  /*11d70*/  @!P3 BRA `(.L_x_4096) ;  /* 0xfffffffc00f0b947 */ /* 0x004fea000383ffff */
[----:B------:R-:W-:Y:S05]  /*11d80*/  BRA `(.L_x_4128) ;  /* 0xffffffec00687947 */ /* 0x000fea000383ffff */
.L_x_4098:
[----:B--2---:R2:W3:Y:S02]  /*11d90*/  SYNCS.PHASECHK.TRANS64.TRYWAIT P3, [R2+URZ+0x28c60], R3 ;  /* 0x028c6003020075a7 */ /* 0x0044e4000806017f */
[----:B---3--:R-:W-:Y:S05]  /*11da0*/  @!P3 NANOSLEEP.SYNCS 0x989680 ;  /* 0x009896800000b95d */ /* 0x008fea0003900000 */
[----:B------:R-:W3:Y:S02]  /*11db0*/  @!P3 SYNCS.PHASECHK.TRANS64 P3, [R2+URZ+0x28c60], R3 ;  /* 0x028c60030200b5a7 */ /* 0x000ee4000806007f */
[----:B---3--:R-:W-:Y:S05]  /*11dc0*/  @!P3 BRA `(.L_x_4098) ;  /* 0xfffffffc00f0b947 */ /* 0x008fea000383ffff */
[----:B------:R-:W-:Y:S05]  /*11dd0*/  BRA `(.L_x_4129) ;  /* 0xffffffec00b07947 */ /* 0x000fea000383ffff */
.L_x_4103:
[----:B------:R-:W-:Y:S01]  /*11de0*/  BSSY B0, `(.L_x_4130) ;  /* 0x0000007000007945 */ /* 0x000fe20003800000 */
[----:B--2---:R-:W-:Y:S01]  /*11df0*/  MOV R12, RZ ;  /* 0x000000ff000c7202 */ /* 0x004fe20000000f00 */
[----:B------:R-:W-:Y:S02]  /*11e00*/  IMAD.MOV.U32 R11, RZ, RZ, 0x1f ;  /* 0x0000001fff0b7424 */ /* 0x000fe400078e00ff */
[----:B------:R-:W-:-:S07]  /*11e10*/  IMAD.MOV.U32 R15, RZ, RZ, -0x1 ;  /* 0xffffffffff0f7424 */ /* 0x000fce00078e00ff */
[----:B-1-34-:R-:W-:Y:S05]  /*11e20*/  WARPSYNC.COLLECTIVE R15, `(.L_x_4131) ;  /* 0x000000000f087348 */ /* 0x01afea0003c00000 */
[----:B------:R2:W1:Y:S02]  /*11e30*/  SHFL.IDX P6, R14, R13, R12, R11 ;  /* 0x0000000c0d0e7389 */ /* 0x00046400000c000b */
[----:B-1234-:R-:W-:Y:S01]  /*11e40*/  ENDCOLLECTIVE ;  /* 0x000000000000791b */ /* 0x01efe20003800000 */
.L_x_4131:
[----:B------:R-:W-:Y:S05]  /*11e50*/  BSYNC B0 ;  /* 0x0000000000007941 */ /* 0x000fea0003800000 */
.L_x_4130:
[----:B------:R-:W-:Y:S05]  /*11e60*/  BRA `(.L_x_4132) ;  /* 0xfffffff000e47947 */ /* 0x000fea000383ffff */
.L_x_4105:
[----:B-1----:R1:W2:Y:S02]  /*11e70*/  SYNCS.PHASECHK.TRANS64.TRYWAIT P0, [R7+URZ+0x28c20], R0 ;  /* 0x028c2000070075a7 */ /* 0x0022a4000800017f */
[----:B--2---:R-:W-:Y:S05]  /*11e80*/  @!P0 NANOSLEEP.SYNCS 0x989680 ;  /* 0x009896800000895d */ /* 0x004fea0003900000 */
[----:B------:R-:W2:Y:S02]  /*11e90*/  @!P0 SYNCS.PHASECHK.TRANS64 P0, [R7+URZ+0x28c20], R0 ;  /* 0x028c2000070085a7 */ /* 0x000ea4000800007f */
[----:B--2---:R-:W-:Y:S05]  /*11ea0*/  @!P0 BRA `(.L_x_4105) ;  /* 0xfffffffc00f08947 */ /* 0x004fea000383ffff */
[----:B------:R-:W-:Y:S05]  /*11eb0*/  BRA `(.L_x_4133) ;  /* 0xfffffff4002c7947 */ /* 0x000fea000383ffff */
.L_x_4109:
[----:B-1----:R1:W2:Y:S02]  /*11ec0*/  SYNCS.PHASECHK.TRANS64.TRYWAIT P0, [R5+URZ], R4 ;  /* 0x00000004050075a7 */ /* 0x0022a4000800017f */
[----:B--2---:R-:W-:Y:S05]  /*11ed0*/  @!P0 NANOSLEEP.SYNCS 0x989680 ;  /* 0x009896800000895d */ /* 0x004fea0003900000 */
[----:B------:R-:W2:Y:S02]  /*11ee0*/  @!P0 SYNCS.PHASECHK.TRANS64 P0, [R5+URZ], R4 ;  /* 0x00000004050085a7 */ /* 0x000ea4000800007f */
[----:B--2---:R-:W-:Y:S05]  /*11ef0*/  @!P0 BRA `(.L_x_4109) ;  /* 0xfffffffc00f08947 */ /* 0x004fea000383ffff */
[----:B------:R-:W-:Y:S05]  /*11f00*/  BRA `(.L_x_4134) ;  /* 0xfffffff400807947 */ /* 0x000fea000383ffff */
.L_x_4110:
[----:B--2---:R2:W3:Y:S02]  /*11f10*/  SYNCS.PHASECHK.TRANS64.TRYWAIT P0, [R3+URZ], R0 ;  /* 0x00000000030075a7 */ /* 0x0044e4000800017f */
[----:B---3--:R-:W-:Y:S05]  /*11f20*/  @!P0 NANOSLEEP.SYNCS 0x989680 ;  /* 0x009896800000895d */ /* 0x008fea0003900000 */
[----:B------:R-:W3:Y:S02]  /*11f30*/  @!P0 SYNCS.PHASECHK.TRANS64 P0, [R3+URZ], R0 ;  /* 0x00000000030085a7 */ /* 0x000ee4000800007f */
[----:B---3--:R-:W-:Y:S05]  /*11f40*/  @!P0 BRA `(.L_x_4110) ;  /* 0xfffffffc00f08947 */ /* 0x008fea000383ffff */
[----:B------:R-:W-:Y:S05]  /*11f50*/  BRA `(.L_x_4135) ;  /* 0xfffffff400747947 */ /* 0x000fea000383ffff */
.L_x_4112:
[----:B-1----:R1:W2:Y:S02]  /*11f60*/  SYNCS.PHASECHK.TRANS64.TRYWAIT P0, [R5+URZ], R4 ;  /* 0x00000004050075a7 */ /* 0x0022a4000800017f */
[----:B--2---:R-:W-:Y:S05]  /*11f70*/  @!P0 NANOSLEEP.SYNCS 0x989680 ;  /* 0x009896800000895d */ /* 0x004fea0003900000 */
[----:B------:R-:W2:Y:S02]  /*11f80*/  @!P0 SYNCS.PHASECHK.TRANS64 P0, [R5+URZ], R4 ;  /* 0x00000004050085a7 */ /* 0x000ea4000800007f */
[----:B--2---:R-:W-:Y:S05]  /*11f90*/  @!P0 BRA `(.L_x_4112) ;  /* 0xfffffffc00f08947 */ /* 0x004fea000383ffff */
[----:B------:R-:W-:Y:S05]  /*11fa0*/  BRA `(.L_x_4136) ;  /* 0xfffffff400787947 */ /* 0x000fea000383ffff */
.L_x_4137:
        /* <DEDUP_REMOVED lines=13> */
.L_x_11946:


//--------------------- .text._ZN7cutlass13device_kernelIN5flash11enable_sm90INS1_16FlashAttnFwdSm90INS1_25CollectiveMainloopFwdSm90ILi2EN4cute5tupleIJNS5_1CILi1EEES8_S8_EEENS6_IJNS7_ILi64EEESA_SA_EEELi512ENS_10bfloat16_tEfNS_4arch4Sm90ELb0ELb1ELb0ELb0ELb0ELb0ELb1ELb0ELb0ELb0ELb0ELb0EEENS1_21CollectiveEpilogueFwdINS6_IJSA_NS7_ILi512EEESA_EEES9_SC_SE_Li256ELb0ELb0ELb0ELb0EEENS1_30DynamicPersistentTileSchedulerILi256ELi32ELb0ELb0ELb1EEEEEEEEEvNT_6ParamsE --------------------------
	.section	.text._ZN7cutlass13device_kernelIN5flash11enable_sm90INS1_16FlashAttnFwdSm90INS1_25CollectiveMainloopFwdSm90ILi2EN4cute5tupleIJNS5_1CILi1EEES8_S8_EEENS6_IJNS7_ILi64EEESA_SA_EEELi512ENS_10bfloat16_tEfNS_4arch4Sm90ELb0ELb1ELb0ELb0ELb0ELb0ELb1ELb0ELb0ELb0ELb0ELb0EEENS1_21CollectiveEpilogueFwdINS6_IJSA_NS7_ILi512EEESA_EEES9_SC_SE_Li256ELb0ELb0ELb0ELb0EEENS1_30DynamicPersistentTileSchedulerILi256ELi32ELb0ELb0ELb1EEEEEEEEEvNT_6ParamsE,"ax",@progbits
	.align	128
.text._ZN7cutlass13device_kernelIN5flash11enable_sm90INS1_16FlashAttnFwdSm90INS1_25CollectiveMainloopFwdSm90ILi2EN4cute5tupleIJNS5_1CILi1EEES8_S8_EEENS6_IJNS7_ILi64EEESA_SA_EEELi512ENS_10bfloat16_tEfNS_4arch4Sm90ELb0ELb1ELb0ELb0ELb0ELb0ELb1ELb0ELb0ELb0ELb0ELb0EEENS1_21CollectiveEpilogueFwdINS6_IJSA_NS7_ILi512EEESA_EEES9_SC_SE_Li256ELb0ELb0ELb0ELb0EEENS1_30DynamicPersistentTileSchedulerILi256ELi32ELb0ELb0ELb1EEEEEEEEEvNT_6ParamsE:
        .type           _ZN7cutlass13device_kernelIN5flash11enable_sm90INS1_16FlashAttnFwdSm90INS1_25CollectiveMainloopFwdSm90ILi2EN4cute5tupleIJNS5_1CILi1EEES8_S8_EEENS6_IJNS7_ILi64EEESA_SA_EEELi512ENS_10bfloat16_tEfNS_4arch4Sm90ELb0ELb1ELb0ELb0ELb0ELb0ELb1ELb0ELb0ELb0ELb0ELb0EEENS1_21CollectiveEpilogueFwdINS6_IJSA_NS7_ILi512EEESA_EEES9_SC_SE_Li256ELb0ELb0ELb0ELb0EEENS1_30DynamicPersistentTileSchedulerILi256ELi32ELb0ELb0ELb1EEEEEEEEEvNT_6ParamsE,@function
        .size           _ZN7cutlass13device_kernelIN5flash11enable_sm90INS1_16FlashAttnFwdSm90INS1_25CollectiveMainloopFwdSm90ILi2EN4cute5tupleIJNS5_1CILi1EEES8_S8_EEENS6_IJNS7_ILi64EEESA_SA_EEELi512ENS_10bfloat16_tEfNS_4arch4Sm90ELb0ELb1ELb0ELb0ELb0ELb0ELb1ELb0ELb0ELb0ELb0ELb0EEENS1_21CollectiveEpilogueFwdINS6_IJSA_NS7_ILi512EEESA_EEES9_SC_SE_Li256ELb0ELb0ELb0ELb0EEENS1_30DynamicPersistentTileSchedulerILi256ELi32ELb0ELb0ELb1EEEEEEEEEvNT_6ParamsE,(.L_x_11947 - _ZN7cutlass13device_kernelIN5flash11enable_sm90INS1_16FlashAttnFwdSm90INS1_25CollectiveMainloopFwdSm90ILi2EN4cute5tupleIJNS5_1CILi1EEES8_S8_EEENS6_IJNS7_ILi64EEESA_SA_EEELi512ENS_10bfloat16_tEfNS_4arch4Sm90ELb0ELb1ELb0ELb0ELb0ELb0ELb1ELb0ELb0ELb0ELb0ELb0EEENS1_21CollectiveEpilogueFwdINS6_IJSA_NS7_ILi512EEESA_EEES9_SC_SE_Li256ELb0ELb0ELb0ELb0EEENS1_30DynamicPersistentTileSchedulerILi256ELi32ELb0ELb0ELb1EEEEEEEEEvNT_6ParamsE)
        .other          _ZN7cutlass13device_kernelIN5flash11enable_sm90INS1_16FlashAttnFwdSm90INS1_25CollectiveMainloopFwdSm90ILi2EN4cute5tupleIJNS5_1CILi1EEES8_S8_EEENS6_IJNS7_ILi64EEESA_SA_EEELi512ENS_10bfloat16_tEfNS_4arch4Sm90ELb0ELb1ELb0ELb0ELb0ELb0ELb1ELb0ELb0ELb0ELb0ELb0EEENS1_21CollectiveEpilogueFwdINS6_IJSA_NS7_ILi512EEESA_EEES9_SC_SE_Li256ELb0ELb0ELb0ELb0EEENS1_30DynamicPersistentTileSchedulerILi256ELi32ELb0ELb0ELb1EEEEEEEEEvNT_6ParamsE,@"STO_CUDA_ENTRY STV_DEFAULT"
_ZN7cutlass13device_kernelIN5flash11enable_sm90INS1_16FlashAttnFwdSm90INS1_25CollectiveMainloopFwdSm90ILi2EN4cute5tupleIJNS5_1CILi1EEES8_S8_EEENS6_IJNS7_ILi64EEESA_SA_EEELi512ENS_10bfloat16_tEfNS_4arch4Sm90ELb0ELb1ELb0ELb0ELb0ELb0ELb1ELb0ELb0ELb0ELb0ELb0EEENS1_21CollectiveEpilogueFwdINS6_IJSA_NS7_ILi512EEESA_EEES9_SC_SE_Li256ELb0ELb0ELb0ELb0EEENS1_30DynamicPersistentTileSchedulerILi256ELi32ELb0ELb0ELb1EEEEEEEEEvNT_6ParamsE:
[----:B------:R-:W1:Y:S02]  /*0000*/  LDC R1, c[0x0][0x28] ;  /* 0x00000a00ff017b82 */ /* 0x000e640000000800 */
[----:B-1----:R-:W-:Y:S01]  /*0010*/  VIADD R1, R1, 0xfffffff8 ;  /* 0xfffffff801017836 */ /* 0x002fe20000000000 */
[----:B------:R-:W1:Y:S01]  /*0020*/  S2R R19, SR_TID.X ;  /* 0x0000000000137919 */ /* 0x000e620000002100 */
[----:B------:R-:W-:Y:S01]  /*0030*/  ELECT P0, URZ, PT ;  /* 0x00000000003f782f */ /* 0x000fe20003800000 */
[----:B------:R-:W-:Y:S01]  /*0040*/  BSSY B0, `(.L_x_4138) ;  /* 0x0000017000007945 */ /* 0x000fe20003800000 */
[--C-:B-1----:R-:W-:Y:S02]  /*0050*/  SHF.R.U32.HI R0, RZ, 0x5, R19.reuse ;  /* 0x00000005ff007819 */ /* 0x102fe40000011613 */
[----:B------:R-:W-:-:S03]  /*0060*/  SHF.R.U32.HI R3, RZ, 0x7, R19 ;  /* 0x00000007ff037819 */ /* 0x000fc60000011613 */
        /* <DEDUP_REMOVED lines=20> */
.L_x_4139:
[----:B------:R-:W-:Y:S05]  /*01b0*/  BSYNC B0 ;  /* 0x0000000000007941 */ /* 0x000fea0003800000 */
.L_x_4138:
        /* <DEDUP_REMOVED lines=14> */
[----:B---3--:R-:W-:-:S11]  /*02a0*/  ISETP.NE.AND P1, PT, R2, RZ, PT ;  /* 0x000000ff0200720c */ /* 0x008fd60003f25270 */
[----:B------:R-:W-:Y:S01]  /*02b0*/  UISETP.NE.AND UP0, UPT, UR47, URZ, UPT ;  /* 0x0000003f2f00728c */ /* 0x000fe2000bf05270 */
[----:B------:R-:W1:Y:S02]  /*02c0*/  FENCE.VIEW.ASYNC.S ;  /* 0x00000000000073c6 */ /* 0x000e640000000000 */
[----:B-1----:R1:W2:Y:S01]  /*02d0*/  @UP1 SYNCS.EXCH.64 URZ, [UR6+0x38800], UR4 ;  /* 0x03880004063f15b2 */ /* 0x0022a20008000100 */
[----:B------:R1:W3:Y:S01]  /*02e0*/  @UP2 SYNCS.EXCH.64 URZ, [UR6+0x38810], UR4 ;  /* 0x03881004063f25b2 */ /* 0x0002e20008000100 */
[----:B------:R1:W4:Y:S01]  /*02f0*/  @UP3 SYNCS.EXCH.64 URZ, [UR6+0x38820], UR4 ;  /* 0x03882004063f35b2 */ /* 0x0003220008000100 */
        /* <DEDUP_REMOVED lines=15> */
.L_x_4140:
        /* <DEDUP_REMOVED lines=22> */
.L_x_4141:
        /* <DEDUP_REMOVED lines=18> */
.L_x_4142:
        /* <DEDUP_REMOVED lines=22> */
.L_x_4143:
        /* <DEDUP_REMOVED lines=22> */
.L_x_4144:
[----:B-1----:R-:W-:Y:S01]  /*0930*/  UMOV UR4, 0x1 ;  /* 0x0000000100047882 */ /* 0x002fe20000000000 */
[----:B------:R-:W-:Y:S01]  /*0940*/  PLOP3.LUT P0, PT, PT, PT, UP0, 0x80, 0x0 ;  /* 0x000000000000781c */ /* 0x000fe20003f0f008 */
[----:B------:R-:W-:Y:S01]  /*0950*/  USEL UR4, UR4, 0x2, !UP0 ;  /* 0x0000000204047887 */ /* 0x000fe2000c000000 */
[----:B------:R-:W-:Y:S01]  /*0960*/  NOP ;  /* 0x0000000000007918 */ /* 0x000fe20000000000 */
[----:B------:R-:W-:-:S04]  /*0970*/  ULDC.64 UR54, c[0x0][0x208] ;  /* 0x0000820000367ab9 */ /* 0x000fc80000000a00 */
[----:B------:R-:W-:-:S05]  /*0980*/  IMAD.U32 R2, RZ, RZ, UR4 ;  /* 0x00000004ff027e24 */ /* 0x000fca000f8e00ff */
[----:B------:R1:W-:Y:S01]  /*0990*/  STL [R1+0x4], R2 ;  /* 0x0000040201007387 */ /* 0x0003e20000100800 */
[----:B--234-:R-:W-:Y:S06]  /*09a0*/  BAR.SYNC.DEFER_BLOCKING 0x0 ;  /* 0x0000000000007b1d */ /* 0x01cfec0000010000 */
[----:B------:R-:W-:Y:S05]  /*09b0*/  @!P0 BRA `(.L_x_4145) ;  /* 0x0000012800848947 */ /* 0x000fea0003800000 */
.L_x_4146:
[----:B------:R-:W-:-:S08]  /*09c0*/  NOP ;  /* 0x0000000000007918 */ /* 0x000fd00000000000 */
[----:B------:R-:W2:Y:S02]  /*09d0*/  USETMAXREG.TRY_ALLOC.CTAPOOL UP0, 0xf0 ;  /* 0x000000f0000079c8 */ /* 0x000ea40008000600 */
[----:B--2---:R-:W-:-:S13]  /*09e0*/  PLOP3.LUT P0, PT, PT, PT, UP0, 0x80, 0x0 ;  /* 0x000000000000781c */ /* 0x004fda0003f0f008 */
[----:B------:R-:W-:Y:S05]  /*09f0*/  @!P0 BRA `(.L_x_4146) ;  /* 0xfffffffc00f08947 */ /* 0x000fea000383ffff */
[----:B------:R-:W-:Y:S01]  /*0a00*/  LOP3.LUT R0, R19, 0xffffff80, RZ, 0xc0, !PT ;  /* 0xffffff8013007812 */ /* 0x000fe200078ec0ff */
[----:B------:R-:W2:Y:S08]  /*0a10*/  S2UR UR4, SR_CTAID.X ;  /* 0x00000000000479c3 */ /* 0x000eb00000002500 */
[----:B------:R-:W-:Y:S06]  /*0a20*/  BAR.ARV 0x4, 0x120 ;  /* 0x0104800000007b1d */ /* 0x000fec0000002000 */
[----:B------:R-:W-:-:S02]  /*0a30*/  ISETP.NE.AND P0, PT, R0, 0x80, PT ;  /* 0x000000800000780c */ /* 0x000fc40003f05270 */
[----:B------:R-:W2:Y:S11]  /*0a40*/  LDC R0, c[0x0][0xea8] ;  /* 0x0003aa00ff007b82 */ /* 0x000eb60000000800 */
[----:B------:R-:W-:Y:S06]  /*0a50*/  @!P0 BAR.ARV 0x8, 0xa0 ;  /* 0x0202800000008b1d */ /* 0x000fec0000002000 */
[----:B------:R-:W-:-:S13]  /*0a60*/  ISETP.GE.U32.AND P0, PT, R19, 0x100, PT ;  /* 0x000001001300780c */ /* 0x000fda0003f06070 */
[----:B------:R-:W-:Y:S06]  /*0a70*/  @P0 BAR.ARV 0xf, 0x100 ;  /* 0x03c4000000000b1d */ /* 0x000fec0000002000 */
[----:B--2---:R-:W-:-:S13]  /*0a80*/  ISETP.LE.AND P0, PT, R0, UR4, PT ;  /* 0x0000000400007c0c */ /* 0x004fda000bf03270 */
[----:B------:R-:W-:Y:S05]  /*0a90*/  @P0 EXIT ;  /* 0x000000000000094d */ /* 0x000fea0003800000 */
[----:B-1----:R-:W2:Y:S01]  /*0aa0*/  LDL R2, [R1+0x4] ;  /* 0x0000040001027983 */ /* 0x002ea20000100800 */
[----:B------:R-:W-:Y:S01]  /*0ab0*/  VIADD R195, R19, 0xffffff80 ;  /* 0xffffff8013c37836 */ /* 0x000fe20000000000 */
[----:B------:R-:W1:Y:S01]  /*0ac0*/  S2UR UR5, SR_CgaCtaId ;  /* 0x00000000000579c3 */ /* 0x000e620000008800 */
[----:B------:R-:W-:Y:S01]  /*0ad0*/  UMOV UR36, 0x400 ;  /* 0x0000040000247882 */ /* 0x000fe20000000000 */
[----:B------:R-:W-:Y:S01]  /*0ae0*/  IMAD.MOV.U32 R186, RZ, RZ, 0x20 ;  /* 0x00000020ffba7424 */ /* 0x000fe200078e00ff */
[----:B------:R-:W-:Y:S02]  /*0af0*/  CS2R R16, SRZ ;  /* 0x0000000000107805 */ /* 0x000fe4000001ff00 */
[----:B------:R-:W-:Y:S01]  /*0b00*/  SHF.R.S32.HI R0, RZ, 0x1f, R195 ;  /* 0x0000001fff007819 */ /* 0x000fe200000114c3 */
[----:B------:R-:W-:Y:S01]  /*0b10*/  ULDC.64 UR50, c[0x0][0x198] ;  /* 0x0000660000327ab9 */ /* 0x000fe20000000a00 */
[----:B------:R-:W-:Y:S02]  /*0b20*/  UMOV UR46, URZ ;  /* 0x0000003f002e7c82 */ /* 0x000fe40008000000 */
[----:B------:R-:W-:-:S02]  /*0b30*/  LEA.HI R5, R0, R195, RZ, 0x5 ;  /* 0x000000c300057211 */ /* 0x000fc400078f28ff */
[----:B------:R-:W-:Y:S02]  /*0b40*/  LEA.HI R3, R0, R195, RZ, 0x7 ;  /* 0x000000c300037211 */ /* 0x000fe400078f38ff */
[--C-:B------:R-:W-:Y:S02]  /*0b50*/  SHF.R.S32.HI R193, RZ, 0x5, R5.reuse ;  /* 0x00000005ffc17819 */ /* 0x100fe40000011405 */
[----:B------:R-:W-:Y:S02]  /*0b60*/  SHF.R.S32.HI R6, RZ, 0x1f, R5 ;  /* 0x0000001fff067819 */ /* 0x000fe40000011405 */
[----:B------:R-:W-:Y:S02]  /*0b70*/  SHF.R.S32.HI R192, RZ, 0x7, R3 ;  /* 0x00000007ffc07819 */ /* 0x000fe40000011403 */
[----:B------:R-:W-:-:S04]  /*0b80*/  LEA.HI R6, R6, R193, RZ, 0x2 ;  /* 0x000000c106067211 */ /* 0x000fc800078f10ff */
[----:B------:R-:W-:Y:S01]  /*0b90*/  LOP3.LUT R6, R6, 0x3ffffc, RZ, 0xc0, !PT ;  /* 0x003ffffc06067812 */ /* 0x000fe200078ec0ff */
[----:B-1----:R-:W-:-:S04]  /*0ba0*/  ULEA UR36, UR5, UR36, 0x18 ;  /* 0x0000002405247291 */ /* 0x002fc8000f8ec03f */
[----:B------:R-:W-:Y:S01]  /*0bb0*/  IMAD.IADD R6, R193, 0x1, -R6 ;  /* 0x00000001c1067824 */ /* 0x000fe200078e0a06 */
[----:B--2---:R-:W-:Y:S02]  /*0bc0*/  R2UR UR6, R2 ;  /* 0x00000000020672ca */ /* 0x004fe400000e0000 */
[CC--:B------:R-:W-:Y:S02]  /*0bd0*/  LEA.HI R2, R0.reuse, R195.reuse, RZ, 0x4 ;  /* 0x000000c300027211 */ /* 0x0c0fe400078f20ff */
[----:B------:R-:W-:Y:S02]  /*0be0*/  LEA.HI R0, R0, R195, RZ, 0x3 ;  /* 0x000000c300007211 */ /* 0x000fe400078f18ff */
[C---:B------:R-:W-:Y:S02]  /*0bf0*/  LOP3.LUT R4, R2.reuse, 0xfffffff0, RZ, 0xc0, !PT ;  /* 0xfffffff002047812 */ /* 0x040fe400078ec0ff */
[----:B------:R-:W-:Y:S02]  /*0c00*/  SHF.R.S32.HI R7, RZ, 0x4, R2 ;  /* 0x00000004ff077819 */ /* 0x000fe40000011402 */
[----:B------:R-:W-:Y:S01]  /*0c10*/  SHF.R.S32.HI R190, RZ, 0x3, R0 ;  /* 0x00000003ffbe7819 */ /* 0x000fe20000011400 */
[----:B------:R-:W-:Y:S01]  /*0c20*/  IMAD.IADD R5, R195, 0x1, -R4 ;  /* 0x00000001c3057824 */ /* 0x000fe200078e0a04 */
[----:B------:R-:W-:Y:S01]  /*0c30*/  LEA.HI R2, R2, R7, RZ, 0x1 ;  /* 0x0000000702027211 */ /* 0x000fe200078f08ff */
[----:B------:R-:W-:Y:S01]  /*0c40*/  ULOP3.LUT UR48, UR6, 0x1, URZ, 0xfc, !UPT ;  /* 0x0000000106307892 */ /* 0x000fe2000f8efc3f */
[----:B------:R-:W-:Y:S01]  /*0c50*/  LOP3.LUT R4, R3, 0xffffff80, RZ, 0xc0, !PT ;  /* 0xffffff8003047812 */ /* 0x000fe200078ec0ff */
[--C-:B------:R-:W-:Y:S01]  /*0c60*/  IMAD R11, R192, 0x100, R5.reuse ;  /* 0x00000100c00b7824 */ /* 0x100fe200078e0205 */
[----:B------:R-:W-:-:S02]  /*0c70*/  SHF.R.S32.HI R8, RZ, 0x1f, R5 ;  /* 0x0000001fff087819 */ /* 0x000fc40000011405 */
[----:B------:R-:W-:Y:S01]  /*0c80*/  LOP3.LUT R2, R2, 0x1ffffffe, RZ, 0xc0, !PT ;  /* 0x1ffffffe02027812 */ /* 0x000fe200078ec0ff */
[----:B------:R-:W-:Y:S01]  /*0c90*/  IMAD R13, R6, 0x10, R11 ;  /* 0x00000010060d7824 */ /* 0x000fe200078e020b */
[----:B------:R-:W-:Y:S01]  /*0ca0*/  LEA.HI R8, R8, R5, RZ, 0x3 ;  /* 0x0000000508087211 */ /* 0x000fe200078f18ff */
[----:B------:R-:W-:Y:S01]  /*0cb0*/  IMAD.IADD R4, R195, 0x1, -R4 ;  /* 0x00000001c3047824 */ /* 0x000fe200078e0a04 */
[----:B------:R-:W-:Y:S01]  /*0cc0*/  LEA.HI R3, R3, R192, RZ, 0x1 ;  /* 0x000000c003037211 */ /* 0x000fe200078f08ff */
[----:B------:R-:W-:Y:S01]  /*0cd0*/  IMAD.IADD R2, R7, 0x1, -R2 ;  /* 0x0000000107027824 */ /* 0x000fe200078e0a02 */
[C---:B------:R-:W-:Y:S01]  /*0ce0*/  LOP3.LUT R10, R8.reuse, 0xfffffff8, RZ, 0xc0, !PT ;  /* 0xfffffff8080a7812 */ /* 0x040fe200078ec0ff */
[----:B------:R-:W-:Y:S01]  /*0cf0*/  IMAD.SHL.U32 R8, R8, 0x40, RZ ;  /* 0x0000004008087824 */ /* 0x000fe200078e00ff */
[----:B------:R-:W-:Y:S01]  /*0d00*/  SHF.R.S32.HI R9, RZ, 0x1f, R4 ;  /* 0x0000001fff097819 */ /* 0x000fe20000011404 */
[----:B------:R-:W-:Y:S01]  /*0d10*/  IMAD.SHL.U32 R2, R2, 0x8, RZ ;  /* 0x0000000802027824 */ /* 0x000fe200078e00ff */
[----:B------:R-:W-:Y:S01]  /*0d20*/  LOP3.LUT R3, R3, 0xfffffe, RZ, 0xc0, !PT ;  /* 0x00fffffe03037812 */ /* 0x000fe200078ec0ff */
[----:B------:R-:W-:Y:S01]  /*0d30*/  IMAD.IADD R10, R5, 0x1, -R10 ;  /* 0x00000001050a7824 */ /* 0x000fe200078e0a0a */
[----:B------:R-:W-:Y:S01]  /*0d40*/  LOP3.LUT R8, R8, 0x7ffffe00, RZ, 0xc0, !PT ;  /* 0x7ffffe0008087812 */ /* 0x000fe200078ec0ff */
[----:B------:R-:W-:Y:S01]  /*0d50*/  IMAD.U32 R194, R13, 0x40, R2 ;  /* 0x000000400dc27824 */ /* 0x000fe200078e0002 */
[----:B------:R-:W-:Y:S01]  /*0d60*/  LEA.HI R6, R9, R4, RZ, 0x2 ;  /* 0x0000000409067211 */ /* 0x000fe200078f10ff */
[C---:B------:R-:W-:Y:S01]  /*0d70*/  IMAD.SHL.U32 R7, R10.reuse, 0x40, RZ ;  /* 0x000000400a077824 */ /* 0x040fe200078e00ff */
[----:B------:R-:W-:Y:S01]  /*0d80*/  R2P PR, R10, 0x6 ;  /* 0x000000060a007804 */ /* 0x000fe20000000000 */
[----:B------:R-:W-:Y:S01]  /*0d90*/  IMAD R8, R193, 0x400, R8 ;  /* 0x00000400c1087824 */ /* 0x000fe200078e0208 */
[----:B------:R-:W-:Y:S01]  /*0da0*/  LOP3.LUT R11, R6, 0x7ffffffc, RZ, 0xc0, !PT ;  /* 0x7ffffffc060b7812 */ /* 0x000fe200078ec0ff */
[----:B------:R-:W-:Y:S01]  /*0db0*/  IMAD.IADD R3, R192, 0x1, -R3 ;  /* 0x00000001c0037824 */ /* 0x000fe200078e0a03 */
[----:B------:R-:W-:-:S02]  /*0dc0*/  LOP3.LUT R7, R7, 0x1c0, RZ, 0xc0, !PT ;  /* 0x000001c007077812 */ /* 0x000fc400078ec0ff */
[----:B------:R-:W-:Y:S01]  /*0dd0*/  SHF.R.S32.HI R5, RZ, 0x2, R6 ;  /* 0x00000002ff057819 */ /* 0x000fe20000011406 */
[----:B------:R-:W-:Y:S01]  /*0de0*/  IMAD.IADD R11, R4, 0x1, -R11 ;  /* 0x00000001040b7824 */ /* 0x000fe200078e0a0b */
[----:B------:R-:W-:Y:S01]  /*0df0*/  LOP3.LUT R2, R7, 0x8, R2, 0xf8, !PT ;  /* 0x0000000807027812 */ /* 0x000fe200078ef802 */
[----:B------:R-:W-:Y:S01]  /*0e00*/  IMAD.SHL.U32 R23, R3, 0x100, RZ ;  /* 0x0000010003177824 */ /* 0x000fe200078e00ff */
[----:B------:R-:W-:Y:S01]  /*0e10*/  SHF.R.U32.HI R7, RZ, 0x3, R7 ;  /* 0x00000003ff077819 */ /* 0x000fe20000011607 */
[----:B------:R-:W-:Y:S01]  /*0e20*/  IMAD.SHL.U32 R18, R11, 0x2, RZ ;  /* 0x000000020b127824 */ /* 0x000fe200078e00ff */
[----:B------:R-:W-:Y:S02]  /*0e30*/  SHF.R.S32.HI R6, RZ, 0x1f, R6 ;  /* 0x0000001fff067819 */ /* 0x000fe40000011406 */
[----:B------:R-:W-:Y:S02]  /*0e40*/  LOP3.LUT R7, R2, R7, RZ, 0x3c, !PT ;  /* 0x0000000702077212 */ /* 0x000fe400078e3cff */
[----:B------:R-:W-:-:S02]  /*0e50*/  LEA.HI R6, R6, R5, RZ, 0x3 ;  /* 0x0000000506067211 */ /* 0x000fc400078f18ff */
[----:B------:R-:W-:Y:S01]  /*0e60*/  LEA.HI R9, R9, R4, RZ, 0x5 ;  /* 0x0000000409097211 */ /* 0x000fe200078f28ff */
[----:B------:R-:W-:Y:S01]  /*0e70*/  IMAD.IADD R7, R8, 0x1, R7 ;  /* 0x0000000108077824 */ /* 0x000fe200078e0207 */
[----:B------:R-:W-:Y:S02]  /*0e80*/  LOP3.LUT R6, R6, 0xfffffff8, RZ, 0xc0, !PT ;  /* 0xfffffff806067812 */ /* 0x000fe400078ec0ff */
[----:B------:R-:W-:Y:S02]  /*0e90*/  LOP3.LUT R2, R0, 0x1ffffff8, RZ, 0xc0, !PT ;  /* 0x1ffffff800027812 */ /* 0x000fe400078ec0ff */
[----:B------:R-:W-:Y:S01]  /*0ea0*/  LEA R184, R7, UR36, 0x1 ;  /* 0x0000002407b87c11 */ /* 0x000fe2000f8e08ff */
[----:B------:R-:W-:Y:S01]  /*0eb0*/  IMAD.IADD R6, R5, 0x1, -R6 ;  /* 0x0000000105067824 */ /* 0x000fe200078e0a06 */
[----:B------:R-:W-:Y:S01]  /*0ec0*/  SEL R186, R186, 0xffffffe0, !P1 ;  /* 0xffffffe0baba7807 */ /* 0x000fe20004800000 */
[----:B------:R-:W-:Y:S01]  /*0ed0*/  IMAD.IADD R2, R195, 0x1, -R2 ;  /* 0x00000001c3027824 */ /* 0x000fe200078e0a02 */
[----:B------:R-:W-:Y:S01]  /*0ee0*/  SHF.R.S32.HI R9, RZ, 0x5, R9 ;  /* 0x00000005ff097819 */ /* 0x000fe20000011409 */
[----:B------:R-:W-:-:S02]  /*0ef0*/  VIADD R187, R184, 0x36400 ;  /* 0x00036400b8bb7836 */ /* 0x000fc40000000000 */
[----:B------:R-:W-:Y:S02]  /*0f00*/  VIADD R185, R184, 0x36440 ;  /* 0x00036440b8b97836 */ /* 0x000fe40000000000 */
[C---:B------:R-:W-:Y:S02]  /*0f10*/  @P2 VIADD R185, R187.reuse, 0xffffffc0 ;  /* 0xffffffc0bbb92836 */ /* 0x040fe40000000000 */
[----:B------:R-:W-:Y:S02]  /*0f20*/  IMAD.IADD R187, R187, 0x1, R186 ;  /* 0x00000001bbbb7824 */ /* 0x000fe400078e02ba */
[----:B------:R-:W-:Y:S02]  /*0f30*/  IMAD R22, R9, 0x10, R6 ;  /* 0x0000001009167824 */ /* 0x000fe400078e0206 */
[----:B------:R-:W-:Y:S02]  /*0f40*/  IMAD.SHL.U32 R188, R2, 0x8, RZ ;  /* 0x0000000802bc7824 */ /* 0x000fe400078e00ff */
[----:B------:R-:W-:-:S07]  /*0f50*/  IMAD.IADD R186, R186, 0x1, R185 ;  /* 0x00000001baba7824 */ /* 0x000fce00078e02b9 */
.L_x_4246:
        /* <DEDUP_REMOVED lines=20> */
.L_x_4147:
[----:B------:R-:W-:Y:S01]  /*10a0*/  ULDC UR6, c[0x0][0xec4] ;  /* 0x0003b10000067ab9 */ /* 0x000fe20000000800 */
[----:B------:R-:W-:Y:S01]  /*10b0*/  UMOV UR39, UR7 ;  /* 0x0000000700277c82 */ /* 0x000fe20008000000 */
[----:B------:R-:W-:-:S11]  /*10c0*/  UISETP.NE.AND UP0, UPT, UR6, 0x1, UPT ;  /* 0x000000010600788c */ /* 0x000fd6000bf05270 */
[----:B------:R-:W-:Y:S02]  /*10d0*/  @UP0 ULDC.64 UR10, c[0x0][0xec8] ;  /* 0x0003b200000a0ab9 */ /* 0x000fe40000000a00 */
[----:B------:R-:W-:-:S04]  /*10e0*/  UIMAD.WIDE.U32 UR4, UR7, UR10, URZ ;  /* 0x0000000a070472a5 */ /* 0x000fc8000f8e003f */
[----:B------:R-:W-:-:S04]  /*10f0*/  @UP0 USHF.R.U32.HI UR39, URZ, UR11, UR5 ;  /* 0x0000000b3f270299 */ /* 0x000fc80008011605 */
[----:B------:R-:W-:-:S12]  /*1100*/  UIMAD UR4, UR39, UR6, URZ ;  /* 0x00000006270472a4 */ /* 0x000fd8000f8e023f */
.L_x_4148:
        /* <DEDUP_REMOVED lines=40> */
[----:B------:R-:W-:-:S06]  /*1390*/  IMAD.U32 R3, RZ, RZ, UR4 ;  /* 0x00000004ff037e24 */ /* 0x000fcc000f8e00ff */
        /* <DEDUP_REMOVED lines=8> */
.L_x_4151:
[----:B------:R-:W-:-:S13]  /*1420*/  ISETP.NE.AND P0, PT, R6, 0x1, PT ;  /* 0x000000010600780c */ /* 0x000fda0003f05270 */
[----:B------:R-:W1:Y:S02]  /*1430*/  @P0 LDC.64 R4, c[0x0][0xae0] ;  /* 0x0002b800ff040b82 */ /* 0x000e640000000a00 */
[----:B-1----:R-:W-:-:S05]  /*1440*/  @P0 IMAD.HI.U32 R2, R3, R4, RZ ;  /* 0x0000000403020227 */ /* 0x002fca00078e00ff */
[----:B------:R-:W-:-:S07]  /*1450*/  @P0 SHF.R.U32.HI R3, RZ, R5, R2 ;  /* 0x00000005ff030219 */ /* 0x000fce0000011602 */
.L_x_4152:
[----:B------:R-:W-:-:S05]  /*1460*/  IMAD R3, R3, R6, R6 ;  /* 0x0000000603037224 */ /* 0x000fca00078e0206 */
[----:B------:R-:W-:-:S07]  /*1470*/  VIMNMX R0, R0, R3, PT ;  /* 0x0000000300007248 */ /* 0x000fce0003fe0100 */
.L_x_4150:
        /* <DEDUP_REMOVED lines=21> */
.L_x_4154:
[----:B------:R-:W-:-:S13]  /*15d0*/  ISETP.NE.AND P0, PT, R6, 0x1, PT ;  /* 0x000000010600780c */ /* 0x000fda0003f05270 */
[----:B------:R-:W1:Y:S02]  /*15e0*/  @P0 LDC.64 R4, c[0x0][0xae0] ;  /* 0x0002b800ff040b82 */ /* 0x000e640000000a00 */
[----:B-1----:R-:W-:-:S05]  /*15f0*/  @P0 IMAD.HI.U32 R4, R3, R4, RZ ;  /* 0x0000000403040227 */ /* 0x002fca00078e00ff */
[----:B------:R-:W-:-:S07]  /*1600*/  @P0 SHF.R.U32.HI R3, RZ, R5, R4 ;  /* 0x00000005ff030219 */ /* 0x000fce0000011604 */
.L_x_4155:
[----:B------:R-:W-:-:S05]  /*1610*/  IMAD R3, R3, R6, RZ ;  /* 0x0000000603037224 */ /* 0x000fca00078e02ff */
[----:B------:R-:W-:-:S07]  /*1620*/  VIMNMX R2, R2, R3, !PT ;  /* 0x0000000302027248 */ /* 0x000fce0007fe0100 */
.L_x_4153:
[----:B------:R-:W-:Y:S02]  /*1630*/  SHF.R.S32.HI R3, RZ, 0x1f, R2 ;  /* 0x0000001fff037819 */ /* 0x000fe40000011402 */
[----:B------:R-:W-:Y:S02]  /*1640*/  CS2R R32, SRZ ;  /* 0x0000000000207805 */ /* 0x000fe4000001ff00 */
[----:B------:R-:W-:Y:S01]  /*1650*/  PLOP3.LUT P0, PT, PT, PT, PT, 0x80, 0x0 ;  /* 0x000000000000781c */ /* 0x000fe20003f0f070 */
[----:B------:R-:W-:Y:S01]  /*1660*/  IMAD.MOV.U32 R19, RZ, RZ, RZ ;  /* 0x000000ffff137224 */ /* 0x000fe200078e00ff */
[----:B------:R-:W-:Y:S02]  /*1670*/  LEA.HI R3, R3, R2, RZ, 0x6 ;  /* 0x0000000203037211 */ /* 0x000fe400078f30ff */
[----:B------:R-:W-:Y:S02]  /*1680*/  CS2R R150, SRZ ;  /* 0x0000000000967805 */ /* 0x000fe4000001ff00 */
[----:B------:R-:W-:-:S02]  /*1690*/  CS2R R148, SRZ ;  /* 0x0000000000947805 */ /* 0x000fc4000001ff00 */
[----:B------:R-:W-:Y:S02]  /*16a0*/  CS2R R146, SRZ ;  /* 0x0000000000927805 */ /* 0x000fe4000001ff00 */
[----:B------:R-:W-:Y:S02]  /*16b0*/  SHF.R.S32.HI R2, RZ, 0x6, R3 ;  /* 0x00000006ff027819 */ /* 0x000fe40000011403 */
        /* <DEDUP_REMOVED lines=63> */
[----:B------:R-:W-:Y:S06]  /*1ab0*/  @!P1 BRA `(.L_x_4156) ;  /* 0x000000fc00a09947 */ /* 0x000fec0003800000 */
[----:B------:R-:W1:Y:S01]  /*1ac0*/  SHFL.IDX PT, R3, R192, RZ, 0x1f ;  /* 0x00001fffc0037589 */ /* 0x000e6200000e0000 */
[----:B------:R-:W-:Y:S01]  /*1ad0*/  UIADD3 UR4, UR36, 0x36400, URZ ;  /* 0x0003640024047890 */ /* 0x000fe2000fffe03f */
[----:B------:R-:W-:Y:S01]  /*1ae0*/  VIADD R5, R0, 0xfffffffe ;  /* 0xfffffffe00057836 */ /* 0x000fe20000000000 */
[----:B------:R-:W-:Y:S01]  /*1af0*/  UMOV UR17, 0x40000040 ;  /* 0x4000004000117882 */ /* 0x000fe20000000000 */
[----:B------:R-:W-:Y:S01]  /*1b00*/  BAR.SYNC.DEFER_BLOCKING 0xe, 0x100 ;  /* 0x0384000000007b1d */ /* 0x000fe20000010000 */
[----:B------:R-:W-:Y:S02]  /*1b10*/  USHF.R.U32.HI UR4, URZ, 0x4, UR4 ;  /* 0x000000043f047899 */ /* 0x000fe40008011604 */
[----:B------:R-:W-:Y:S02]  /*1b20*/  ISETP.GE.AND P0, PT, R5, R2, PT ;  /* 0x000000020500720c */ /* 0x000fe40003f06270 */
[----:B------:R-:W-:Y:S01]  /*1b30*/  ULOP3.LUT UR4, UR4, 0x3fff, URZ, 0xc0, !UPT ;  /* 0x00003fff04047892 */ /* 0x000fe2000f8ec03f */
[----:B------:R-:W-:Y:S01]  /*1b40*/  UMOV UR19, 0x40000040 ;  /* 0x4000004000137882 */ /* 0x000fe20000000000 */
[----:B------:R-:W-:-:S02]  /*1b50*/  UMOV UR5, 0x40000040 ;  /* 0x4000004000057882 */ /* 0x000fc40000000000 */
[----:B------:R-:W-:Y:S01]  /*1b60*/  ULOP3.LUT UR16, UR4, 0x10000, URZ, 0xfc, !UPT ;  /* 0x0001000004107892 */ /* 0x000fe2000f8efc3f */
[----:B------:R-:W2:Y:S01]  /*1b70*/  S2R R6, SR_TID.X ;  /* 0x0000000000067919 */ /* 0x000ea20000002100 */
[----:B------:R-:W-:Y:S01]  /*1b80*/  UMOV UR7, 0x40000040 ;  /* 0x4000004000077882 */ /* 0x000fe20000000000 */
[----:B------:R-:W-:Y:S01]  /*1b90*/  UMOV UR9, 0x40000040 ;  /* 0x4000004000097882 */ /* 0x000fe20000000000 */
[----:B------:R-:W-:Y:S02]  /*1ba0*/  UIADD3 UR4, UR16, 0x2, URZ ;  /* 0x0000000210047890 */ /* 0x000fe4000fffe03f */
        /* <DEDUP_REMOVED lines=9> */
[----:B------:R-:W-:-:S04]  /*1c40*/  LEA R4, R4, UR36, 0xf ;  /* 0x0000002404047c11 */ /* 0x000fc8000f8e78ff */
[----:B------:R-:W-:-:S04]  /*1c50*/  IADD3 R4, R4, 0x400, RZ ;  /* 0x0000040004047810 */ /* 0x000fc80007ffe0ff */
[----:B------:R-:W-:Y:S02]  /*1c60*/  SHF.R.U32.HI R4, RZ, 0x4, R4 ;  /* 0x00000004ff047819 */ /* 0x000fe40000011604 */
[----:B--2---:R-:W-:Y:S02]  /*1c70*/  LOP3.LUT R6, R6, 0x7f, RZ, 0xc0, !PT ;  /* 0x0000007f06067812 */ /* 0x004fe400078ec0ff */
[----:B------:R-:W-:Y:S02]  /*1c80*/  LOP3.LUT R4, R4, 0x3fff, RZ, 0xc0, !PT ;  /* 0x00003fff04047812 */ /* 0x000fe400078ec0ff */
[----:B------:R-:W-:Y:S02]  /*1c90*/  ISETP.NE.AND P1, PT, R6, RZ, PT ;  /* 0x000000ff0600720c */ /* 0x000fe40003f25270 */
[----:B------:R-:W-:-:S05]  /*1ca0*/  LOP3.LUT R7, R4, 0x2000000, RZ, 0xfc, !PT ;  /* 0x0200000004077812 */ /* 0x000fca00078efcff */
[----:B------:R-:W-:-:S04]  /*1cb0*/  IMAD R3, R16, 0x1000, R7 ;  /* 0x0000100010037824 */ /* 0x000fc800078e0207 */
[C---:B------:R-:W-:Y:S01]  /*1cc0*/  VIADD R4, R3.reuse, 0x80 ;  /* 0x0000008003047836 */ /* 0x040fe20000000000 */
[----:B------:R-:W-:-:S04]  /*1cd0*/  R2UR UR18, R3 ;  /* 0x00000000031272ca */ /* 0x000fc800000e0000 */
[----:B------:R-:W-:Y:S01]  /*1ce0*/  R2UR UR6, R4 ;  /* 0x00000000040672ca */ /* 0x000fe200000e0000 */
[C---:B------:R-:W-:Y:S02]  /*1cf0*/  VIADD R4, R3.reuse, 0x100 ;  /* 0x0000010003047836 */ /* 0x040fe40000000000 */
[----:B------:R-:W-:-:S03]  /*1d00*/  VIADD R3, R3, 0x180 ;  /* 0x0000018003037836 */ /* 0x000fc60000000000 */
[----:B------:R-:W-:Y:S02]  /*1d10*/  R2UR UR10, R4 ;  /* 0x00000000040a72ca */ /* 0x000fe400000e0000 */
[----:B------:R-:W-:Y:S01]  /*1d20*/  R2UR UR14, R3 ;  /* 0x00000000030e72ca */ /* 0x000fe200000e0000 */
[----:B------:R-:W-:Y:S01]  /*1d30*/  HGMMA.64x256x16.F32.BF16 R24, gdesc[UR16].tnspB, RZ, !UPT, gsb0 ;  /* 0x43e00000101879f0 */ /* 0x000fe2000c0018ff */
[----:B------:R-:W-:-:S05]  /*1d40*/  @!P1 LEA R3, R16, UR36, 0x3 ;  /* 0x0000002410039c11 */ /* 0x000fca000f8e18ff */
[----:B------:R-:W-:-:S05]  /*1d50*/  @!P1 VIADD R3, R3, 0x38860 ;  /* 0x0003886003039836 */ /* 0x000fca0000000000 */
        /* <DEDUP_REMOVED lines=16> */
.L_x_4158:
[----:B------:R-:W-:Y:S01]  /*1e60*/  BAR.SYNC.DEFER_BLOCKING 0xe, 0x100 ;  /* 0x0384000000007b1d */ /* 0x000fe20000010000 */
[C---:B------:R-:W-:Y:S01]  /*1e70*/  IMAD R0, R16.reuse, 0x40, R22 ;  /* 0x0000004010007824 */ /* 0x040fe200078e0216 */
[C---:B------:R-:W-:Y:S01]  /*1e80*/  ISETP.GT.AND P2, PT, R5.reuse, R2, PT ;  /* 0x000000020500720c */ /* 0x040fe20003f44270 */
        /* <DEDUP_REMOVED lines=9> */
[----:B-1----:R-:W1:Y:S04]  /*1f20*/  LDS R3, [R0+0x38400] ;  /* 0x0384000000037984 */ /* 0x002e680000000800 */
[----:B------:R2:W3:Y:S02]  /*1f30*/  LDS R4, [R0+0x38420] ;  /* 0x0384200000047984 */ /* 0x0004e40000000800 */
[----:B--2---:R-:W-:-:S05]  /*1f40*/  IMAD R0, R16, 0x1000, R7 ;  /* 0x0000100010007824 */ /* 0x004fca00078e0207 */
        /* <DEDUP_REMOVED lines=137> */
[----:B------:R-:W-:-:S05]  /*27e0*/  @!P1 LEA R0, R16, UR36, 0x3 ;  /* 0x0000002410009c11 */ /* 0x000fca000f8e18ff */
[----:B------:R-:W-:-:S05]  /*27f0*/  @!P1 VIADD R0, R0, 0x38860 ;  /* 0x0003886000009836 */ /* 0x000fca0000000000 */
[----:B------:R-:W-:Y:S01]  /*2800*/  @!P1 PRMT R0, RZ, 0x654, R0 ;  /* 0x00000654ff009816 */ /* 0x000fe20000000000 */
[----:B------:R-:W-:Y:S02]  /*2810*/  WARPGROUP.DEPBAR.LE gsb0, 0x0 ;  /* 0x00008000000079c5 */ /* 0x000fe40000010000 */
[----:B------:R-:W-:-:S10]  /*2820*/  WARPGROUP.ARRIVE ;  /* 0x00000000000079c5 */ /* 0x000fd40000000000 */
        /* <DEDUP_REMOVED lines=15> */
.L_x_4157:
[----:B------:R-:W-:Y:S01]  /*2920*/  BAR.SYNC.DEFER_BLOCKING 0xe, 0x100 ;  /* 0x0384000000007b1d */ /* 0x000fe20000010000 */
[C---:B------:R-:W-:Y:S01]  /*2930*/  IMAD R0, R16.reuse, 0x40, R22 ;  /* 0x0000004010007824 */ /* 0x040fe200078e0216 */
[----:B------:R-:W-:Y:S01]  /*2940*/  PLOP3.LUT P0, PT, PT, PT, PT, 0x8, 0x0 ;  /* 0x000000000000781c */ /* 0x000fe20003f0e170 */
[----:B------:R-:W-:Y:S02]  /*2950*/  VIADD R16, R16, 0x1 ;  /* 0x0000000110107836 */ /* 0x000fe40000000000 */
[----:B------:R-:W-:Y:S01]  /*2960*/  IMAD.MOV.U32 R19, RZ, RZ, RZ ;  /* 0x000000ffff137224 */ /* 0x000fe200078e00ff */
[----:B-1----:R-:W-:Y:S02]  /*2970*/  LEA R3, R0, UR36, 0x2 ;  /* 0x0000002400037c11 */ /* 0x002fe4000f8e10ff */
        /* <DEDUP_REMOVED lines=9> */
[----:B------:R-:W-:Y:S01]  /*2a10*/  FMUL.FTZ R166, R28, R2 ;  /* 0x000000021ca67220 */ /* 0x000fe20000410000 */
[----:B--2---:R-:W-:Y:S01]  /*2a20*/  FMUL.FTZ R5, R26, R0 ;  /* 0x000000001a057220 */ /* 0x004fe20000410000 */
        /* <DEDUP_REMOVED lines=123> */
[----:B------:R-:W-:Y:S01]  /*31e0*/  IMAD.MOV.U32 R32, RZ, RZ, RZ ;  /* 0x000000ffff207224 */ /* 0x000fe200078e00ff */
[----:B------:R-:W-:Y:S06]  /*31f0*/  BAR.ARV 0xf, 0x100 ;  /* 0x03c4000000007b1d */ /* 0x000fec0000002000 */
[----:B------:R-:W-:Y:S05]  /*3200*/  BRA `(.L_x_4156) ;  /* 0x000000e400cc7947 */ /* 0x000fea0003800000 */
.L_x_4149:
        /* <DEDUP_REMOVED lines=14> */
.L_x_4160:
[----:B------:R-:W-:-:S11]  /*32f0*/  UISETP.NE.AND UP0, UPT, UR11, 0x1, UPT ;  /* 0x000000010b00788c */ /* 0x000fd6000bf05270 */
[----:B------:R-:W-:Y:S02]  /*3300*/  @UP0 ULDC.64 UR12, c[0x0][0xae0] ;  /* 0x0002b800000c0ab9 */ /* 0x000fe40000000a00 */
[----:B------:R-:W-:-:S04]  /*3310*/  UIMAD.WIDE.U32 UR4, UR6, UR12, URZ ;  /* 0x0000000c060472a5 */ /* 0x000fc8000f8e003f */
[----:B------:R-:W-:-:S12]  /*3320*/  @UP0 USHF.R.U32.HI UR6, URZ, UR13, UR5 ;  /* 0x0000000d3f060299 */ /* 0x000fd80008011605 */
.L_x_4161:
[----:B------:R-:W-:-:S06]  /*3330*/  UIMAD UR6, UR6, UR11, UR11 ;  /* 0x0000000b060672a4 */ /* 0x000fcc000f8e020b */
[----:B------:R-:W-:-:S07]  /*3340*/  VIMNMX R0, R0, UR6, PT ;  /* 0x0000000600007c48 */ /* 0x000fce000bfe0100 */
.L_x_4159:
        /* <DEDUP_REMOVED lines=20> */
.L_x_4163:
[----:B------:R-:W-:-:S11]  /*3490*/  UISETP.NE.AND UP0, UPT, UR11, 0x1, UPT ;  /* 0x000000010b00788c */ /* 0x000fd6000bf05270 */
[----:B------:R-:W-:Y:S02]  /*34a0*/  @UP0 ULDC.64 UR12, c[0x0][0xae0] ;  /* 0x0002b800000c0ab9 */ /* 0x000fe40000000a00 */
[----:B------:R-:W-:-:S04]  /*34b0*/  UIMAD.WIDE.U32 UR4, UR6, UR12, URZ ;  /* 0x0000000c060472a5 */ /* 0x000fc8000f8e003f */
[----:B------:R-:W-:-:S12]  /*34c0*/  @UP0 USHF.R.U32.HI UR6, URZ, UR13, UR5 ;  /* 0x0000000d3f060299 */ /* 0x000fd80008011605 */
.L_x_4164:
[----:B------:R-:W-:-:S04]  /*34d0*/  UIMAD UR6, UR6, UR11, URZ ;  /* 0x0000000b060672a4 */ /* 0x000fc8000f8e023f */
[----:B------:R-:W-:-:S04]  /*34e0*/  UISETP.LT.AND UP0, UPT, UR8, UR6, UPT ;  /* 0x000000060800728c */ /* 0x000fc8000bf01270 */
[----:B------:R-:W-:-:S12]  /*34f0*/  USEL UR8, UR8, UR6, !UP0 ;  /* 0x0000000608087287 */ /* 0x000fd8000c000000 */
.L_x_4162:
        /* <DEDUP_REMOVED lines=73> */
[----:B------:R-:W-:Y:S06]  /*3990*/  @!P1 BRA `(.L_x_4156) ;  /* 0x000000dc00e89947 */ /* 0x000fec0003800000 */
[----:B------:R-:W1:Y:S01]  /*39a0*/  SHFL.IDX PT, R0, R192, RZ, 0x1f ;  /* 0x00001fffc0007589 */ /* 0x000e6200000e0000 */
[----:B------:R-:W-:-:S04]  /*39b0*/  UIADD3 UR4, UR36, 0x36400, URZ ;  /* 0x0003640024047890 */ /* 0x000fc8000fffe03f */
[----:B------:R-:W-:-:S06]  /*39c0*/  ULOP3.LUT UP0, URZ, UR4, 0x3ff, URZ, 0xc0, !UPT ;  /* 0x000003ff043f7892 */ /* 0x000fcc000f80c03f */
[----:B------:R-:W-:Y:S02]  /*39d0*/  PLOP3.LUT P0, PT, PT, PT, UP0, 0x80, 0x0 ;  /* 0x000000000000781c */ /* 0x000fe40003f0f008 */
[----:B-1----:R-:W-:-:S04]  /*39e0*/  LEA.HI R2, R0, R0, RZ, 0x1 ;  /* 0x0000000000027211 */ /* 0x002fc800078f08ff */
[----:B------:R-:W-:-:S05]  /*39f0*/  LOP3.LUT R3, R2, 0x1fffe, RZ, 0xc0, !PT ;  /* 0x0001fffe02037812 */ /* 0x000fca00078ec0ff */
[----:B------:R-:W-:-:S05]  /*3a00*/  IMAD.IADD R3, R0, 0x1, -R3 ;  /* 0x0000000100037824 */ /* 0x000fca00078e0a03 */
[----:B------:R-:W-:-:S05]  /*3a10*/  LEA R3, R3, UR36, 0xf ;  /* 0x0000002403037c11 */ /* 0x000fca000f8e78ff */
[----:B------:R-:W-:-:S05]  /*3a20*/  VIADD R3, R3, 0x400 ;  /* 0x0000040003037836 */ /* 0x000fca0000000000 */
[----:B------:R-:W-:-:S04]  /*3a30*/  SHF.R.U32.HI R3, RZ, 0x4, R3 ;  /* 0x00000004ff037819 */ /* 0x000fc80000011603 */
[----:B------:R-:W-:-:S04]  /*3a40*/  LOP3.LUT R3, R3, 0x3fff, RZ, 0xc0, !PT ;  /* 0x00003fff03037812 */ /* 0x000fc800078ec0ff */
        /* <DEDUP_REMOVED lines=18> */
.L_x_4165:
        /* <DEDUP_REMOVED lines=9> */
.L_x_4313:
[----:B------:R-:W-:Y:S05]  /*3c00*/  @!P0 BRA `(.L_x_4167) ;  /* 0x0000000000048947 */ /* 0x000fea0003800000 */
[----:B------:R-:W-:Y:S01]  /*3c10*/  BPT.TRAP 0x1 ;  /* 0x000000040000795c */ /* 0x000fe20000300000 */
.L_x_4167:
[----:B------:R-:W-:Y:S02]  /*3c20*/  LEA R5, R16, UR36, 0x3 ;  /* 0x0000002410057c11 */ /* 0x000fe4000f8e18ff */
[----:B------:R-:W-:-:S04]  /*3c30*/  SHF.L.U32 R6, R17, 0x1f, RZ ;  /* 0x0000001f11067819 */ /* 0x000fc800000006ff */
[----:B------:R2:W3:Y:S01]  /*3c40*/  SYNCS.PHASECHK.TRANS64.TRYWAIT P1, [R5+URZ+0x38830], R6 ;  /* 0x03883006050075a7 */ /* 0x0004e2000802017f */
[----:B------:R-:W-:Y:S05]  /*3c50*/  @!P0 BRA `(.L_x_4168) ;  /* 0x0000000000048947 */ /* 0x000fea0003800000 */
[----:B------:R-:W-:Y:S01]  /*3c60*/  BPT.TRAP 0x1 ;  /* 0x000000040000795c */ /* 0x000fe20000300000 */
.L_x_4168:
[----:B---3--:R-:W-:Y:S05]  /*3c70*/  @P1 BRA `(.L_x_4169) ;  /* 0x0000000000081947 */ /* 0x008fea0003800000 */
[----:B------:R-:W3:Y:S02]  /*3c80*/  SYNCS.PHASECHK.TRANS64.TRYWAIT P1, [R5+URZ+0x38830], R6 ;  /* 0x03883006050075a7 */ /* 0x000ee4000802017f */
[----:B---3--:R-:W-:Y:S05]  /*3c90*/  @!P1 BRA `(.L_x_4170) ;  /* 0x0000012c00f89947 */ /* 0x008fea0003800000 */
.L_x_4169:
[----:B------:R-:W-:-:S04]  /*3ca0*/  UIADD3 UR4, UR36, 0x22400, URZ ;  /* 0x0002240024047890 */ /* 0x000fc8000fffe03f */
[----:B------:R-:W-:-:S04]  /*3cb0*/  USHF.R.U32.HI UR4, URZ, 0x4, UR4 ;  /* 0x000000043f047899 */ /* 0x000fc80008011604 */
[----:B------:R-:W-:-:S06]  /*3cc0*/  ULOP3.LUT UR4, UR4, 0x3fff, URZ, 0xc0, !UPT ;  /* 0x00003fff04047892 */ /* 0x000fcc000f8ec03f */
[----:B------:R-:W-:Y:S01]  /*3cd0*/  IMAD.U32 R4, RZ, RZ, UR4 ;  /* 0x00000004ff047e24 */ /* 0x000fe2000f8e00ff */
[----:B------:R-:W-:Y:S05]  /*3ce0*/  WARPSYNC.ALL ;  /* 0x0000000000007948 */ /* 0x000fea0003800000 */
[----:B------:R-:W-:Y:S01]  /*3cf0*/  LOP3.LUT R4, R4, 0x10000, RZ, 0xfc, !PT ;  /* 0x0001000004047812 */ /* 0x000fe200078efcff */
[----:B------:R-:W-:-:S04]  /*3d00*/  UIADD3 UR4, UR36, 0x20400, URZ ;  /* 0x0002040024047890 */ /* 0x000fc8000fffe03f */
[----:B------:R-:W-:Y:S01]  /*3d10*/  IMAD R2, R16, 0x200, R4 ;  /* 0x0000020010027824 */ /* 0x000fe200078e0204 */
        /* <DEDUP_REMOVED lines=30> */
[----:B------:R-:W4:Y:S02]  /*3f00*/  SYNCS.PHASECHK.TRANS64.TRYWAIT P1, [UR36+0x38810], R0 ;  /* 0x03881000ff0075a7 */ /* 0x000f240008020164 */
[----:B----4-:R-:W-:Y:S05]  /*3f10*/  @!P1 BRA `(.L_x_4171) ;  /* 0x0000012c006c9947 */ /* 0x010fea0003800000 */
.L_x_4314:
[----:B------:R-:W-:Y:S05]  /*3f20*/  @!P0 BRA `(.L_x_4172) ;  /* 0x0000000000048947 */ /* 0x000fea0003800000 */
[----:B------:R-:W-:Y:S01]  /*3f30*/  BPT.TRAP 0x1 ;  /* 0x000000040000795c */ /* 0x000fe20000300000 */
.L_x_4172:
[----:B------:R4:W1:Y:S01]  /*3f40*/  SYNCS.PHASECHK.TRANS64.TRYWAIT P1, [R5+URZ+0x38850], R6 ;  /* 0x03885006050075a7 */ /* 0x000862000802017f */
[----:B------:R-:W-:Y:S05]  /*3f50*/  @!P0 BRA `(.L_x_4173) ;  /* 0x0000000000048947 */ /* 0x000fea0003800000 */
[----:B------:R-:W-:Y:S01]  /*3f60*/  BPT.TRAP 0x1 ;  /* 0x000000040000795c */ /* 0x000fe20000300000 */
.L_x_4173:
[----:B------:R-:W-:-:S05]  /*3f70*/  IMAD.U32 R2, RZ, RZ, UR36 ;  /* 0x00000024ff027e24 */ /* 0x000fca000f8e00ff */
[C---:B-1----:R-:W-:Y:S01]  /*3f80*/  IADD3 R0, R2.reuse, 0x400, RZ ;  /* 0x0000040002007810 */ /* 0x042fe20007ffe0ff */
[----:B------:R-:W-:-:S03]  /*3f90*/  VIADD R2, R2, 0x26400 ;  /* 0x0002640002027836 */ /* 0x000fc60000000000 */
        /* <DEDUP_REMOVED lines=10> */
.L_x_4174:
[----:B------:R-:W-:Y:S01]  /*4040*/  R2UR UR8, R0 ;  /* 0x00000000000872ca */ /* 0x000fe200000e0000 */
[----:B------:R-:W-:Y:S01]  /*4050*/  WARPGROUP.ARRIVE ;  /* 0x00000000000079c5 */ /* 0x000fe20000000000 */
[----:B------:R-:W-:Y:S01]  /*4060*/  R2UR UR10, R2 ;  /* 0x00000000020a72ca */ /* 0x000fe200000e0000 */
[----:B------:R-:W-:Y:S01]  /*4070*/  UMOV UR9, 0x40000040 ;  /* 0x4000004000097882 */ /* 0x000fe20000000000 */
[----:B------:R-:W-:Y:S01]  /*4080*/  UMOV UR11, 0x40000040 ;  /* 0x40000040000b7882 */ /* 0x000fe20000000000 */
[----:B------:R-:W-:Y:S01]  /*4090*/  VIADD R7, R0, 0x2 ;  /* 0x0000000200077836 */ /* 0x000fe20000000000 */
[----:B------:R-:W-:Y:S01]  /*40a0*/  UMOV UR5, 0x40000040 ;  /* 0x4000004000057882 */ /* 0x000fe20000000000 */
[----:B--234-:R-:W-:Y:S01]  /*40b0*/  VIADD R6, R2, 0x2 ;  /* 0x0000000202067836 */ /* 0x01cfe20000000000 */
[----:B------:R-:W-:Y:S01]  /*40c0*/  UMOV UR7, 0x40000040 ;  /* 0x4000004000077882 */ /* 0x000fe20000000000 */
[----:B------:R-:W1:Y:S01]  /*40d0*/  S2R R8, SR_TID.X ;  /* 0x0000000000087919 */ /* 0x000e620000002100 */
[----:B------:R-:W-:Y:S01]  /*40e0*/  R2UR UR4, R7 ;  /* 0x00000000070472ca */ /* 0x000fe200000e0000 */
[----:B------:R-:W-:Y:S01]  /*40f0*/  VIADD R7, R0, 0x4 ;  /* 0x0000000400077836 */ /* 0x000fe20000000000 */
[----:B------:R-:W-:Y:S01]  /*4100*/  R2UR UR6, R6 ;  /* 0x00000000060672ca */ /* 0x000fe200000e0000 */
[C---:B------:R-:W-:Y:S01]  /*4110*/  VIADD R6, R2.reuse, 0x4 ;  /* 0x0000000402067836 */ /* 0x040fe20000000000 */
[----:B------:R-:W2:Y:S01]  /*4120*/  S2R R13, SR_TID.X ;  /* 0x00000000000d7919 */ /* 0x000ea20000002100 */
[----:B------:R-:W-:Y:S01]  /*4130*/  HGMMA.64x64x16.F32.BF16 R24, gdesc[UR8], R24, gsb0 ;  /* 0x00e00000081879f0 */ /* 0x000fe20008001818 */
[----:B------:R-:W-:Y:S01]  /*4140*/  VIADD R9, R2, 0x800 ;  /* 0x0000080002097836 */ /* 0x000fe20000000000 */
[----:B------:R-:W-:-:S02]  /*4150*/  LEA R20, R168, 0xffffffc0, 0x6 ;  /* 0xffffffc0a8147811 */ /* 0x000fc400078e30ff */
[----:B-1----:R-:W-:Y:S02]  /*4160*/  SHF.R.U32.HI R8, RZ, 0x7, R8 ;  /* 0x00000007ff087819 */ /* 0x002fe40000011608 */
[----:B--2---:R-:W-:Y:S01]  /*4170*/  LOP3.LUT R13, R13, 0x7f, RZ, 0xc0, !PT ;  /* 0x0000007f0d0d7812 */ /* 0x004fe200078ec0ff */
        /* <DEDUP_REMOVED lines=124> */
[----:B------:R-:W1:Y:S01]  /*4940*/  SHFL.IDX PT, R6, R8, RZ, 0x1f ;  /* 0x00001fff08067589 */ /* 0x000e6200000e0000 */
[----:B------:R-:W-:Y:S01]  /*4950*/  VIADD R7, R0, 0x800 ;  /* 0x0000080000077836 */ /* 0x000fe20000000000 */
[----:B-1----:R-:W-:-:S04]  /*4960*/  ISETP.GT.AND P1, PT, R6, 0x7f, PT ;  /* 0x0000007f0600780c */ /* 0x002fc80003f24270 */
        /* <DEDUP_REMOVED lines=14> */
[----:B------:R-:W-:Y:S02]  /*4a50*/  IMAD.IADD R12, R9, 0x1, R8 ;  /* 0x00000001090c7824 */ /* 0x000fe400078e0208 */
[--C-:B------:R-:W-:Y:S02]  /*4a60*/  IMAD.IADD R7, R7, 0x1, R10.reuse ;  /* 0x0000000107077824 */ /* 0x100fe400078e020a */
        /* <DEDUP_REMOVED lines=23> */
[----:B------:R-:W-:-:S04]  /*4be0*/  VIADD R9, R2, 0xa00 ;  /* 0x00000a0002097836 */ /* 0x000fc80000000000 */
        /* <DEDUP_REMOVED lines=18> */
[----:B------:R-:W-:Y:S02]  /*4d10*/  IMAD.IADD R12, R8, 0x1, R9 ;  /* 0x00000001080c7824 */ /* 0x000fe400078e0209 */
        /* <DEDUP_REMOVED lines=89> */
[----:B------:R-:W-:-:S02]  /*52b0*/  IMAD.IADD R9, R10, 0x1, R9 ;  /* 0x000000010a097824 */ /* 0x000fc400078e0209 */
[----:B------:R-:W1:Y:S01]  /*52c0*/  LDC R10, c[0x0][0x2e0] ;  /* 0x0000b800ff0a7b82 */ /* 0x000e620000000800 */
[----:B------:R-:W-:-:S04]  /*52d0*/  IMAD.MOV.U32 R11, RZ, RZ, -0x40 ;  /* 0xffffffc0ff0b7424 */ /* 0x000fc800078e00ff */
[----:B------:R-:W-:-:S04]  /*52e0*/  IMAD R11, R168, R11, 0x41 ;  /* 0x00000041a80b7424 */ /* 0x000fc800078e020b */
        /* <DEDUP_REMOVED lines=12> */
[----:B------:R-:W-:Y:S02]  /*53b0*/  ISETP.NE.AND P1, PT, R13, RZ, PT ;  /* 0x000000ff0d00720c */ /* 0x000fe40003f25270 */
[----:B------:R-:W-:Y:S01]  /*53c0*/  LOP3.LUT R8, R8, 0x1e00, RZ, 0xc0, !PT ;  /* 0x00001e0008087812 */ /* 0x000fe200078ec0ff */
[----:B------:R-:W2:Y:S02]  /*53d0*/  LDC.64 R12, c[0x0][0xad8] ;  /* 0x0002b600ff0c7b82 */ /* 0x000ea40000000a00 */
[----:B--2---:R-:W-:Y:S01]  /*53e0*/  ISETP.GE.AND P2, PT, R13, 0x1, PT ;  /* 0x000000010d00780c */ /* 0x004fe20003f46270 */
[----:B------:R-:W-:-:S02]  /*53f0*/  WARPGROUP.DEPBAR.LE gsb0, 0x0 ;  /* 0x00008000000079c5 */ /* 0x000fc40000010000 */
[----:B------:R-:W-:-:S06]  /*5400*/  WARPGROUP.ARRIVE ;  /* 0x00000000000079c5 */ /* 0x000fcc0000000000 */
[----:B------:R-:W-:Y:S01]  /*5410*/  HGMMA.64x64x16.F32.BF16 R24, gdesc[UR4], R24, gsb0 ;  /* 0x00e00000041879f0 */ /* 0x000fe20008001818 */
[----:B------:R-:W-:Y:S01]  /*5420*/  R2UR UR4, R7 ;  /* 0x00000000070472ca */ /* 0x000fe200000e0000 */
[----:B------:R-:W-:Y:S01]  /*5430*/  UMOV UR5, 0x40000040 ;  /* 0x4000004000057882 */ /* 0x000fe20000000000 */
[----:B------:R-:W-:Y:S01]  /*5440*/  R2UR UR6, R9 ;  /* 0x00000000090672ca */ /* 0x000fe200000e0000 */
[----:B------:R-:W-:Y:S01]  /*5450*/  UMOV UR7, 0x40000040 ;  /* 0x4000004000077882 */ /* 0x000fe20000000000 */
[----:B------:R-:W-:Y:S01]  /*5460*/  LOP3.LUT R7, R6, 0x6, RZ, 0xc0, !PT ;  /* 0x0000000606077812 */ /* 0x000fe200078ec0ff */
[----:B------:R-:W2:Y:S03]  /*5470*/  LDC R9, c[0x0][0x288] ;  /* 0x0000a200ff097b82 */ /* 0x000ea60000000800 */
[CC--:B------:R-:W-:Y:S02]  /*5480*/  IADD3 R6, R7.reuse, R8.reuse, R0 ;  /* 0x0000000807067210 */ /* 0x0c0fe40007ffe000 */
[----:B------:R-:W-:Y:S01]  /*5490*/  IADD3 R2, R7, R8, R2 ;  /* 0x0000000807027210 */ /* 0x000fe20007ffe002 */
[----:B-1----:R-:W-:-:S04]  /*54a0*/  IMAD R7, R10, UR38, -R20 ;  /* 0x000000260a077c24 */ /* 0x002fc8000f8e0a14 */
[----:B------:R-:W-:Y:S01]  /*54b0*/  IMAD.IADD R21, R7, 0x1, -R18 ;  /* 0x0000000107157824 */ /* 0x000fe200078e0a12 */
[----:B------:R-:W-:Y:S02]  /*54c0*/  WARPGROUP.DEPBAR.LE gsb0, 0x0 ;  /* 0x00008000000079c5 */ /* 0x000fe40000010000 */
[----:B------:R-:W-:-:S06]  /*54d0*/  WARPGROUP.ARRIVE ;  /* 0x00000000000079c5 */ /* 0x000fcc0000000000 */
[----:B------:R-:W-:Y:S01]  /*54e0*/  HGMMA.64x64x16.F32.BF16 R24, gdesc[UR4], R24, gsb0 ;  /* 0x00e00000041879f0 */ /* 0x000fe20008001818 */
[----:B------:R-:W-:Y:S01]  /*54f0*/  R2UR UR4, R6 ;  /* 0x00000000060472ca */ /* 0x000fe200000e0000 */
[----:B------:R-:W-:Y:S01]  /*5500*/  UMOV UR5, 0x40000040 ;  /* 0x4000004000057882 */ /* 0x000fe20000000000 */
[----:B------:R-:W-:Y:S01]  /*5510*/  R2UR UR6, R2 ;  /* 0x00000000020672ca */ /* 0x000fe200000e0000 */
[----:B------:R-:W-:Y:S01]  /*5520*/  UMOV UR7, 0x40000040 ;  /* 0x4000004000077882 */ /* 0x000fe20000000000 */
[----:B------:R-:W-:-:S05]  /*5530*/  @!P1 VIADD R2, R5, 0x38840 ;  /* 0x0003884005029836 */ /* 0x000fca0000000000 */
[----:B------:R-:W-:Y:S01]  /*5540*/  @!P1 PRMT R2, RZ, 0x654, R2 ;  /* 0x00000654ff029816 */ /* 0x000fe20000000002 */
[----:B------:R-:W-:Y:S02]  /*5550*/  WARPGROUP.DEPBAR.LE gsb0, 0x0 ;  /* 0x00008000000079c5 */ /* 0x000fe40000010000 */
[----:B------:R-:W-:-:S06]  /*5560*/  WARPGROUP.ARRIVE ;  /* 0x00000000000079c5 */ /* 0x000fcc0000000000 */
[----:B------:R-:W-:Y:S01]  /*5570*/  HGMMA.64x64x16.F32.BF16 R24, gdesc[UR4], R24, gsb0 ;  /* 0x00e00000041879f0 */ /* 0x000fe20008001818 */
[----:B------:R-:W-:Y:S02]  /*5580*/  ULDC UR6, c[0x0][0xad4] ;  /* 0x0002b50000067ab9 */ /* 0x000fe40000000800 */
[----:B------:R-:W-:Y:S01]  /*5590*/  ULOP3.LUT UR4, URZ, UR6, URZ, 0x33, !UPT ;  /* 0x000000063f047292 */ /* 0x000fe2000f8e333f */
[----:B------:R-:W-:Y:S02]  /*55a0*/  WARPGROUP.DEPBAR.LE gsb0, 0x0 ;  /* 0x00008000000079c5 */ /* 0x000fe40000010000 */
[----:B------:R1:W-:Y:S02]  /*55b0*/  @!P1 SYNCS.ARRIVE.TRANS64.RED.A1T0 RZ, [R2+URZ], RZ ;  /* 0x000000ff02ff99a7 */ /* 0x0003e4000810043f */
[----:B-1----:R-:W-:-:S05]  /*55c0*/  IMAD R2, R10, UR38, R11 ;  /* 0x000000260a027c24 */ /* 0x002fca000f8e020b */
[----:B--2---:R-:W-:Y:S02]  /*55d0*/  IADD3 R15, R2, -R9, -R18 ;  /* 0x80000009020f7210 */ /* 0x004fe40007ffe812 */
[----:B------:R-:W-:-:S03]  /*55e0*/  IADD3 R2, R22, UR42, RZ ;  /* 0x0000002a16027c10 */ /* 0x000fc6000fffe0ff */
[C---:B------:R-:W-:Y:S02]  /*55f0*/  VIADD R57, R15.reuse, UR4 ;  /* 0x000000040f397c36 */ /* 0x040fe40008000000 */
[----:B------:R-:W-:Y:S02]  /*5600*/  IMAD.IADD R15, R15, 0x1, R12 ;  /* 0x000000010f0f7824 */ /* 0x000fe400078e020c */
[----:B------:R-:W-:-:S03]  /*5610*/  IMAD.IADD R7, R57, 0x1, R2 ;  /* 0x0000000139077824 */ /* 0x000fc600078e0202 */
[----:B------:R-:W-:Y:S01]  /*5620*/  VIADDMNMX R6, R2, R15, R21, PT ;  /* 0x0000000f02067246 */ /* 0x000fe20003800115 */
        /* <DEDUP_REMOVED lines=13> */
.L_x_4178:
[----:B------:R-:W-:-:S13]  /*5700*/  ISETP.NE.AND P3, PT, R13, 0x1, PT ;  /* 0x000000010d00780c */ /* 0x000fda0003f65270 */
[----:B------:R-:W1:Y:S02]  /*5710*/  @P3 LDC.64 R58, c[0x0][0xae0] ;  /* 0x0002b800ff3a3b82 */ /* 0x000e640000000a00 */
[----:B-1----:R-:W-:-:S05]  /*5720*/  @P3 IMAD.HI.U32 R8, R11, R58, RZ ;  /* 0x0000003a0b083227 */ /* 0x002fca00078e00ff */
[----:B------:R-:W-:-:S07]  /*5730*/  @P3 SHF.R.U32.HI R11, RZ, R59, R8 ;  /* 0x0000003bff0b3219 */ /* 0x000fce0000011608 */
.L_x_4179:
[----:B------:R-:W-:Y:S05]  /*5740*/  BSYNC B0 ;  /* 0x0000000000007941 */ /* 0x000fea0003800000 */
.L_x_4177:
[----:B------:R-:W-:-:S04]  /*5750*/  IMAD R11, R11, R13, -R20 ;  /* 0x0000000d0b0b7224 */ /* 0x000fc800078e0a14 */
[----:B------:R-:W-:-:S05]  /*5760*/  IMAD.IADD R8, R11, 0x1, -R18 ;  /* 0x000000010b087824 */ /* 0x000fca00078e0a12 */
[----:B------:R-:W-:Y:S02]  /*5770*/  VIMNMX R7, R7, R8, !PT ;  /* 0x0000000807077248 */ /* 0x000fe40007fe0100 */
[----:B------:R-:W-:-:S07]  /*5780*/  VIADDMNMX R6, R8, R13, R6, PT ;  /* 0x0000000d08067246 */ /* 0x000fce0003800106 */
.L_x_4176:
        /* <DEDUP_REMOVED lines=75> */
[----:B------:R-:W-:Y:S01]  /*5c40*/  ISETP.LT.OR P6, PT, R6, 0x3a, P6 ;  /* 0x0000003a0600780c */ /* 0x000fe200037c1670 */
[----:B------:R-:W-:-:S03]  /*5c50*/  VIADD R6, R2, 0x8 ;  /* 0x0000000802067836 */ /* 0x000fc60000000000 */
[----:B------:R-:W-:Y:S02]  /*5c60*/  FSEL R53, R53, -INF , !P6 ;  /* 0xff80000035357808 */ /* 0x000fe40007000000 */
[----:B------:R-:W-:Y:S02]  /*5c70*/  VIADDMNMX R8, R6, R15, R21, PT ;  /* 0x0000000f06087246 */ /* 0x000fe40003800115 */
[----:B------:R-:W-:Y:S01]  /*5c80*/  IADD3 R6, R57, 0x8, R2 ;  /* 0x0000000839067810 */ /* 0x000fe20007ffe002 */
        /* <DEDUP_REMOVED lines=13> */
.L_x_4182:
[----:B------:R-:W-:-:S13]  /*5d60*/  ISETP.NE.AND P6, PT, R13, 0x1, PT ;  /* 0x000000010d00780c */ /* 0x000fda0003fc5270 */
[----:B------:R-:W1:Y:S02]  /*5d70*/  @P6 LDC.64 R14, c[0x0][0xae0] ;  /* 0x0002b800ff0e6b82 */ /* 0x000e640000000a00 */
[----:B-1----:R-:W-:-:S05]  /*5d80*/  @P6 IMAD.HI.U32 R14, R7, R14, RZ ;  /* 0x0000000e070e6227 */ /* 0x002fca00078e00ff */
[----:B------:R-:W-:-:S07]  /*5d90*/  @P6 SHF.R.U32.HI R7, RZ, R15, R14 ;  /* 0x0000000fff076219 */ /* 0x000fce000001160e */
.L_x_4183:
[----:B------:R-:W-:Y:S05]  /*5da0*/  BSYNC B0 ;  /* 0x0000000000007941 */ /* 0x000fea0003800000 */
.L_x_4181:
[----:B------:R-:W-:-:S04]  /*5db0*/  IMAD R7, R7, R13, -R20 ;  /* 0x0000000d07077224 */ /* 0x000fc800078e0a14 */
[----:B------:R-:W-:-:S05]  /*5dc0*/  IMAD.IADD R7, R7, 0x1, -R18 ;  /* 0x0000000107077824 */ /* 0x000fca00078e0a12 */
[----:B------:R-:W-:Y:S02]  /*5dd0*/  VIMNMX R6, R6, R7, !PT ;  /* 0x0000000706067248 */ /* 0x000fe40007fe0100 */
[----:B------:R-:W-:-:S07]  /*5de0*/  VIADDMNMX R8, R7, R13, R8, PT ;  /* 0x0000000d07087246 */ /* 0x000fce0003800108 */
.L_x_4180:
[----:B------:R-:W-:Y:S01]  /*5df0*/  ISETP.GT.AND P3, PT, R6, 0x1, !P3 ;  /* 0x000000010600780c */ /* 0x000fe20005f64270 */
[----:B------:R-:W-:Y:S01]  /*5e00*/  ULDC UR7, c[0x0][0xa80] ;  /* 0x0002a00000077ab9 */ /* 0x000fe20000000800 */
[----:B------:R-:W-:Y:S01]  /*5e10*/  FMNMX.FTZ R7, R25, R59, !PT ;  /* 0x0000003b19077209 */ /* 0x000fe20007810000 */
[----:B------:R-:W-:Y:S01]  /*5e20*/  IMAD R207, R16, 0x1000, R19 ;  /* 0x0000100010cf7824 */ /* 0x000fe200078e0213 */
[----:B------:R-:W-:Y:S01]  /*5e30*/  ISETP.LT.OR P3, PT, R8, 0x2, P3 ;  /* 0x000000020800780c */ /* 0x000fe20001f61670 */
[----:B------:R-:W-:Y:S01]  /*5e40*/  UMOV UR11, 0x40000040 ;  /* 0x40000040000b7882 */ /* 0x000fe20000000000 */
[----:B------:R-:W-:Y:S01]  /*5e50*/  FMNMX.FTZ R7, R61, R7, !PT ;  /* 0x000000073d077209 */ /* 0x000fe20007810000 */
[----:B------:R-:W-:Y:S01]  /*5e60*/  VIADD R208, R207, 0x80 ;  /* 0x00000080cfd07836 */ /* 0x000fe20000000000 */
[----:B------:R-:W-:Y:S01]  /*5e70*/  FSEL R27, R27, -INF , !P3 ;  /* 0xff8000001b1b7808 */ /* 0x000fe20005800000 */
[----:B------:R-:W-:Y:S01]  /*5e80*/  @!P1 VIADD R5, R5, 0x38860 ;  /* 0x0003886005059836 */ /* 0x000fe20000000000 */
[----:B------:R-:W-:Y:S01]  /*5e90*/  ISETP.NE.AND P3, PT, R28, RZ, PT ;  /* 0x000000ff1c00720c */ /* 0x000fe20003f65270 */
[----:B------:R-:W-:Y:S01]  /*5ea0*/  IMAD R10, R10, UR38, -R9 ;  /* 0x000000260a0a7c24 */ /* 0x000fe2000f8e0a09 */
[----:B------:R-:W-:Y:S01]  /*5eb0*/  FMNMX.FTZ R7, R29, R7, !PT ;  /* 0x000000071d077209 */ /* 0x000fe20007810000 */
[----:B------:R-:W-:Y:S01]  /*5ec0*/  VIADD R9, R168, 0xfffffffe ;  /* 0xfffffffea8097836 */ /* 0x000fe20000000000 */
[----:B------:R-:W-:Y:S01]  /*5ed0*/  BAR.SYNC.DEFER_BLOCKING 0xf, 0x100 ;  /* 0x03c4000000007b1d */ /* 0x000fe20000010000 */
        /* <DEDUP_REMOVED lines=28> */
[C---:B------:R-:W-:Y:S02]  /*60a0*/  ISETP.GT.AND P3, PT, R6.reuse, 0x19, !P3 ;  /* 0x000000190600780c */ /* 0x040fe40005f64270 */
[----:B------:R-:W-:Y:S01]  /*60b0*/  ISETP.GT.AND P4, PT, R6, 0x8, !P4 ;  /* 0x000000080600780c */ /* 0x000fe20006784270 */
[----:B------:R-:W1:Y:S01]  /*60c0*/  SHFL.BFLY PT, R14, R15, 0x2, 0x1f ;  /* 0x0c401f000f0e7f89 */ /* 0x000e6200000e0000 */
[----:B------:R-:W-:-:S02]  /*60d0*/  ISETP.LT.OR P3, PT, R8, 0x1a, P3 ;  /* 0x0000001a0800780c */ /* 0x000fc40001f61670 */
[----:B------:R-:W-:Y:S02]  /*60e0*/  ISETP.LT.OR P4, PT, R8, 0x9, P4 ;  /* 0x000000090800780c */ /* 0x000fe40002781670 */
[----:B------:R-:W-:Y:S02]  /*60f0*/  FSEL R39, R39, -INF , !P3 ;  /* 0xff80000027277808 */ /* 0x000fe40005800000 */
[----:B------:R-:W-:Y:S02]  /*6100*/  ISETP.NE.AND P3, PT, R60, RZ, PT ;  /* 0x000000ff3c00720c */ /* 0x000fe40003f65270 */
[----:B------:R-:W-:Y:S02]  /*6110*/  FSEL R30, R30, -INF , !P4 ;  /* 0xff8000001e1e7808 */ /* 0x000fe40006000000 */
[----:B------:R-:W-:Y:S02]  /*6120*/  ISETP.GT.AND P3, PT, R6, 0x20, !P3 ;  /* 0x000000200600780c */ /* 0x000fe40005f64270 */
[----:B------:R-:W-:-:S02]  /*6130*/  ISETP.NE.AND P4, PT, R44, RZ, PT ;  /* 0x000000ff2c00720c */ /* 0x000fc40003f85270 */
[----:B------:R-:W-:Y:S02]  /*6140*/  ISETP.LT.OR P3, PT, R8, 0x21, P3 ;  /* 0x000000210800780c */ /* 0x000fe40001f61670 */
[----:B------:R-:W-:Y:S02]  /*6150*/  ISETP.NE.AND P6, PT, R11, RZ, PT ;  /* 0x000000ff0b00720c */ /* 0x000fe40003fc5270 */
[----:B------:R-:W-:Y:S02]  /*6160*/  FSEL R42, R42, -INF , !P3 ;  /* 0xff8000002a2a7808 */ /* 0x000fe40005800000 */
[----:B------:R-:W-:Y:S02]  /*6170*/  ISETP.NE.AND P3, PT, R40, RZ, PT ;  /* 0x000000ff2800720c */ /* 0x000fe40003f65270 */
[C---:B------:R-:W-:Y:S02]  /*6180*/  ISETP.GT.AND P5, PT, R6.reuse, 0x38, !P5 ;  /* 0x000000380600780c */ /* 0x040fe40006fa4270 */
[----:B------:R-:W-:-:S02]  /*6190*/  ISETP.GT.AND P3, PT, R6, 0x21, !P3 ;  /* 0x000000210600780c */ /* 0x000fc40005f64270 */
[----:B-1----:R-:W-:Y:S02]  /*61a0*/  FMNMX.FTZ R20, R15, R14, !PT ;  /* 0x0000000e0f147209 */ /* 0x002fe40007810000 */
[C---:B------:R-:W-:Y:S02]  /*61b0*/  ISETP.LT.OR P3, PT, R8.reuse, 0x22, P3 ;  /* 0x000000220800780c */ /* 0x040fe40001f61670 */
[----:B------:R-:W-:Y:S01]  /*61c0*/  ISETP.LT.OR P5, PT, R8, 0x39, P5 ;  /* 0x000000390800780c */ /* 0x000fe20002fa1670 */
[----:B------:R-:W1:Y:S01]  /*61d0*/  SHFL.BFLY PT, R7, R20, 0x1, 0x1f ;  /* 0x0c201f0014077f89 */ /* 0x000e6200000e0000 */
[----:B------:R-:W-:Y:S02]  /*61e0*/  FSEL R43, R43, -INF , !P3 ;  /* 0xff8000002b2b7808 */ /* 0x000fe40005800000 */
[----:B------:R-:W-:Y:S02]  /*61f0*/  ISETP.NE.AND P3, PT, R62, RZ, PT ;  /* 0x000000ff3e00720c */ /* 0x000fe40003f65270 */
[----:B------:R-:W-:-:S02]  /*6200*/  FSEL R54, R54, -INF , !P5 ;  /* 0xff80000036367808 */ /* 0x000fc40006800000 */
[----:B------:R-:W-:Y:S02]  /*6210*/  ISETP.GT.AND P3, PT, R6, 0x28, !P3 ;  /* 0x000000280600780c */ /* 0x000fe40005f64270 */
[----:B------:R-:W-:Y:S02]  /*6220*/  R2UR UR10, R207 ;  /* 0x00000000cf0a72ca */ /* 0x000fe400000e0000 */
[----:B------:R-:W-:Y:S02]  /*6230*/  ISETP.LT.OR P3, PT, R8, 0x29, P3 ;  /* 0x000000290800780c */ /* 0x000fe40001f61670 */
[----:B------:R-:W-:Y:S02]  /*6240*/  @!P1 PRMT R5, RZ, 0x654, R5 ;  /* 0x00000654ff059816 */ /* 0x000fe40000000005 */
[----:B------:R-:W-:Y:S02]  /*6250*/  FSEL R46, R46, -INF , !P3 ;  /* 0xff8000002e2e7808 */ /* 0x000fe40005800000 */
[----:B------:R-:W-:-:S02]  /*6260*/  ISETP.GT.AND P3, PT, R6, 0x29, !P4 ;  /* 0x000000290600780c */ /* 0x000fc40006764270 */
[----:B------:R-:W-:Y:S02]  /*6270*/  ISETP.NE.AND P4, PT, R48, RZ, PT ;  /* 0x000000ff3000720c */ /* 0x000fe40003f85270 */
[----:B------:R-:W-:Y:S02]  /*6280*/  ISETP.LT.OR P3, PT, R8, 0x2a, P3 ;  /* 0x0000002a0800780c */ /* 0x000fe40001f61670 */
[C---:B------:R-:W-:Y:S02]  /*6290*/  ISETP.GT.AND P4, PT, R6.reuse, 0x31, !P4 ;  /* 0x000000310600780c */ /* 0x040fe40006784270 */
[----:B------:R-:W-:Y:S02]  /*62a0*/  FSEL R47, R47, -INF , !P3 ;  /* 0xff8000002f2f7808 */ /* 0x000fe40005800000 */
[----:B------:R-:W-:Y:S02]  /*62b0*/  ISETP.GT.AND P3, PT, R6, RZ, !P6 ;  /* 0x000000ff0600720c */ /* 0x000fe40007764270 */
[----:B-1----:R-:W-:-:S02]  /*62c0*/  FMNMX.FTZ R7, R20, R7, !PT ;  /* 0x0000000714077209 */ /* 0x002fc40007810000 */
[----:B------:R-:W-:Y:S02]  /*62d0*/  ISETP.LT.OR P3, PT, R8, 0x1, P3 ;  /* 0x000000010800780c */ /* 0x000fe40001f61670 */
[----:B------:R-:W-:Y:S01]  /*62e0*/  ISETP.NE.AND P6, PT, R24, RZ, PT ;  /* 0x000000ff1800720c */ /* 0x000fe20003fc5270 */
[C---:B------:R-:W-:Y:S01]  /*62f0*/  FMUL.FTZ R11, R7.reuse, UR7 ;  /* 0x00000007070b7c20 */ /* 0x040fe20008410000 */
[----:B------:R-:W-:Y:S02]  /*6300*/  FSEL R26, R26, -INF , !P3 ;  /* 0xff8000001a1a7808 */ /* 0x000fe40005800000 */
[----:B------:R-:W-:Y:S02]  /*6310*/  FSETP.NEU.FTZ.AND P3, PT, R7, -INF , PT ;  /* 0xff8000000700780b */ /* 0x000fe40003f7d000 */
[----:B------:R-:W-:Y:S02]  /*6320*/  ISETP.LT.OR P4, PT, R8, 0x32, P4 ;  /* 0x000000320800780c */ /* 0x000fe40002781670 */
[----:B------:R-:W-:-:S02]  /*6330*/  FSEL R24, R11, RZ, P3 ;  /* 0x000000ff0b187208 */ /* 0x000fc40001800000 */
        /* <DEDUP_REMOVED lines=8> */
[--C-:B------:R-:W-:Y:S01]  /*63c0*/  FFMA.FTZ R170, R37, UR7, -R24.reuse ;  /* 0x0000000725aa7c23 */ /* 0x100fe20008010818 */
[----:B------:R-:W-:Y:S01]  /*63d0*/  ISETP.LT.OR P3, PT, R8, 0x31, P3 ;  /* 0x000000310800780c */ /* 0x000fe20001f61670 */
[--C-:B------:R-:W-:Y:S01]  /*63e0*/  FFMA.FTZ R171, R171, UR7, -R24.reuse ;  /* 0x00000007abab7c23 */ /* 0x100fe20008010818 */
[----:B------:R-:W-:Y:S01]  /*63f0*/  FMNMX.FTZ R14, R34, R11, !PT ;  /* 0x0000000b220e7209 */ /* 0x000fe20007810000 */
[--C-:B------:R-:W-:Y:S01]  /*6400*/  FFMA.FTZ R172, R41, UR7, -R24.reuse ;  /* 0x0000000729ac7c23 */ /* 0x100fe20008010818 */
[----:B------:R-:W-:Y:S01]  /*6410*/  FSEL R50, R50, -INF , !P3 ;  /* 0xff80000032327808 */ /* 0x000fe20005800000 */
[--C-:B------:R-:W-:Y:S01]  /*6420*/  FFMA.FTZ R173, R173, UR7, -R24.reuse ;  /* 0x00000007adad7c23 */ /* 0x100fe20008010818 */
[----:B------:R-:W-:Y:S01]  /*6430*/  FMNMX.FTZ R11, R35, R14, !PT ;  /* 0x0000000e230b7209 */ /* 0x000fe20007810000 */
[--C-:B------:R-:W-:Y:S01]  /*6440*/  FFMA.FTZ R174, R45, UR7, -R24.reuse ;  /* 0x000000072dae7c23 */ /* 0x100fe20008010818 */
[----:B------:R-:W-:Y:S01]  /*6450*/  ISETP.GT.AND P6, PT, R6, 0x39, !P6 ;  /* 0x000000390600780c */ /* 0x000fe200077c4270 */
[--C-:B------:R-:W-:Y:S01]  /*6460*/  FFMA.FTZ R6, R25, UR7, -R24.reuse ;  /* 0x0000000719067c23 */ /* 0x100fe20008010818 */
[----:B------:R-:W-:Y:S01]  /*6470*/  FMNMX.FTZ R14, R38, R11, !PT ;  /* 0x0000000b260e7209 */ /* 0x000fe20007810000 */
[--C-:B------:R-:W-:Y:S01]  /*6480*/  FFMA.FTZ R28, R63, UR7, -R24.reuse ;  /* 0x000000073f1c7c23 */ /* 0x100fe20008010818 */
[----:B------:R-:W-:Y:S01]  /*6490*/  FSEL R51, R51, -INF , !P4 ;  /* 0xff80000033337808 */ /* 0x000fe20006000000 */
[--C-:B------:R-:W-:Y:S01]  /*64a0*/  FFMA.FTZ R175, R175, UR7, -R24.reuse ;  /* 0x00000007afaf7c23 */ /* 0x100fe20008010818 */
[----:B------:R-:W-:Y:S01]  /*64b0*/  FMNMX.FTZ R11, R39, R14, !PT ;  /* 0x0000000e270b7209 */ /* 0x000fe20007810000 */
[--C-:B------:R-:W-:Y:S01]  /*64c0*/  FFMA.FTZ R176, R49, UR7, -R24.reuse ;  /* 0x0000000731b07c23 */ /* 0x100fe20008010818 */
[----:B------:R-:W-:Y:S01]  /*64d0*/  ISETP.LT.OR P6, PT, R8, 0x3a, P6 ;  /* 0x0000003a0800780c */ /* 0x000fe200037c1670 */
[--C-:B------:R-:W-:Y:S01]  /*64e0*/  FFMA.FTZ R177, R177, UR7, -R24.reuse ;  /* 0x00000007b1b17c23 */ /* 0x100fe20008010818 */
[----:B------:R-:W-:Y:S01]  /*64f0*/  FMNMX.FTZ R14, R42, R11, !PT ;  /* 0x0000000b2a0e7209 */ /* 0x000fe20007810000 */
[----:B------:R-:W-:Y:S01]  /*6500*/  FFMA.FTZ R178, R53, UR7, -R24 ;  /* 0x0000000735b27c23 */ /* 0x000fe20008010818 */
[----:B------:R-:W-:Y:S01]  /*6510*/  FSEL R55, R55, -INF , !P6 ;  /* 0xff80000037377808 */ /* 0x000fe20007000000 */
[----:B------:R-:W-:Y:S01]  /*6520*/  MUFU.EX2 R6, R6 ;  /* 0x0000000600067308 */ /* 0x000fe20000000800 */
[----:B------:R-:W-:-:S04]  /*6530*/  FMNMX.FTZ R11, R43, R14, !PT ;  /* 0x0000000e2b0b7209 */ /* 0x000fc80007810000 */
[----:B------:R-:W-:-:S03]  /*6540*/  FMNMX.FTZ R14, R46, R11, !PT ;  /* 0x0000000b2e0e7209 */ /* 0x000fc60007810000 */
[----:B------:R-:W-:Y:S01]  /*6550*/  MUFU.EX2 R21, R21 ;  /* 0x0000001500157308 */ /* 0x000fe20000000800 */
[----:B------:R-:W-:-:S04]  /*6560*/  FMNMX.FTZ R11, R47, R14, !PT ;  /* 0x0000000e2f0b7209 */ /* 0x000fc80007810000 */
[----:B------:R-:W-:-:S03]  /*6570*/  FMNMX.FTZ R14, R50, R11, !PT ;  /* 0x0000000b320e7209 */ /* 0x000fc60007810000 */
[----:B------:R-:W1:Y:S01]  /*6580*/  MUFU.EX2 R11, R20 ;  /* 0x00000014000b7308 */ /* 0x000e620000000800 */
[----:B------:R-:W-:Y:S01]  /*6590*/  FMNMX.FTZ R15, R51, R14, !PT ;  /* 0x0000000e330f7209 */ /* 0x000fe20007810000 */
[----:B------:R-:W-:-:S03]  /*65a0*/  FFMA.FTZ R14, R61, UR7, -R24 ;  /* 0x000000073d0e7c23 */ /* 0x000fc60008010818 */
[----:B------:R-:W-:Y:S01]  /*65b0*/  FMNMX.FTZ R8, R54, R15, !PT ;  /* 0x0000000f36087209 */ /* 0x000fe20007810000 */
[----:B------:R-:W-:Y:S02]  /*65c0*/  FFMA.FTZ R15, R29, UR7, -R24 ;  /* 0x000000071d0f7c23 */ /* 0x000fe40008010818 */
[----:B------:R-:W-:Y:S01]  /*65d0*/  MUFU.EX2 R14, R14 ;  /* 0x0000000e000e7308 */ /* 0x000fe20000000800 */
[----:B------:R-:W-:-:S05]  /*65e0*/  FMNMX.FTZ R8, R55, R8, !PT ;  /* 0x0000000837087209 */ /* 0x000fca0007810000 */
[----:B------:R-:W2:Y:S02]  /*65f0*/  SHFL.BFLY PT, R25, R8, 0x2, 0x1f ;  /* 0x0c401f0008197f89 */ /* 0x000ea400000e0000 */
[----:B------:R-:W3:Y:S01]  /*6600*/  MUFU.EX2 R15, R15 ;  /* 0x0000000f000f7308 */ /* 0x000ee20000000800 */
[----:B-1----:R-:W-:Y:S01]  /*6610*/  F2FP.BF16.F32.PACK_AB R152, R11, R6 ;  /* 0x000000060b98723e */ /* 0x002fe200000010ff */
[----:B------:R-:W-:-:S06]  /*6620*/  FADD.FTZ R11, R6, R11 ;  /* 0x0000000b060b7221 */ /* 0x000fcc0000010000 */
[----:B------:R-:W1:Y:S08]  /*6630*/  MUFU.EX2 R20, R28 ;  /* 0x0000001c00147308 */ /* 0x000e700000000800 */
[----:B------:R-:W-:Y:S01]  /*6640*/  MUFU.EX2 R169, R169 ;  /* 0x000000a900a97308 */ /* 0x000fe20000000800 */
[----:B---3--:R-:W-:Y:S01]  /*6650*/  F2FP.BF16.F32.PACK_AB R154, R15, R14 ;  /* 0x0000000e0f9a723e */ /* 0x008fe200000010ff */
[----:B------:R-:W-:Y:S01]  /*6660*/  FADD.FTZ R14, R14, R11 ;  /* 0x0000000b0e0e7221 */ /* 0x000fe20000010000 */
[----:B--2---:R-:W-:-:S03]  /*6670*/  FMNMX.FTZ R25, R8, R25, !PT ;  /* 0x0000001908197209 */ /* 0x004fc60007810000 */
[----:B------:R-:W-:Y:S02]  /*6680*/  FADD.FTZ R15, R15, R14 ;  /* 0x0000000e0f0f7221 */ /* 0x000fe40000010000 */
[----:B------:R-:W2:Y:S01]  /*6690*/  MUFU.EX2 R170, R170 ;  /* 0x000000aa00aa7308 */ /* 0x000ea20000000800 */
[----:B-1----:R-:W-:Y:S01]  /*66a0*/  F2FP.BF16.F32.PACK_AB R156, R21, R20 ;  /* 0x00000014159c723e */ /* 0x002fe200000010ff */
[----:B------:R-:W1:Y:S01]  /*66b0*/  SHFL.BFLY PT, R8, R25, 0x1, 0x1f ;  /* 0x0c201f0019087f89 */ /* 0x000e6200000e0000 */
[----:B------:R-:W-:Y:S01]  /*66c0*/  FADD.FTZ R20, R20, R15 ;  /* 0x0000000f14147221 */ /* 0x000fe20000010000 */
[----:B------:R-:W-:-:S04]  /*66d0*/  VIADD R15, R10, UR42 ;  /* 0x0000002a0a0f7c36 */ /* 0x000fc80008000000 */
[----:B------:R-:W-:Y:S01]  /*66e0*/  MUFU.EX2 R171, R171 ;  /* 0x000000ab00ab7308 */ /* 0x000fe20000000800 */
[----:B------:R-:W-:Y:S01]  /*66f0*/  FADD.FTZ R20, R21, R20 ;  /* 0x0000001415147221 */ /* 0x000fe20000010000 */
[----:B------:R-:W-:-:S06]  /*6700*/  IMAD.IADD R12, R15, 0x1, R12 ;  /* 0x000000010f0c7824 */ /* 0x000fcc00078e020c */
[----:B------:R-:W3:Y:S01]  /*6710*/  MUFU.EX2 R172, R172 ;  /* 0x000000ac00ac7308 */ /* 0x000ee20000000800 */
[----:B--2---:R-:W-:Y:S01]  /*6720*/  F2FP.BF16.F32.PACK_AB R158, R170, R169 ;  /* 0x000000a9aa9e723e */ /* 0x004fe200000010ff */
[----:B------:R-:W-:-:S04]  /*6730*/  FADD.FTZ R169, R169, R20 ;  /* 0x00000014a9a97221 */ /* 0x000fc80000010000 */
[----:B------:R-:W-:Y:S02]  /*6740*/  FADD.FTZ R170, R170, R169 ;  /* 0x000000a9aaaa7221 */ /* 0x000fe40000010000 */
[----:B------:R-:W-:Y:S01]  /*6750*/  MUFU.EX2 R173, R173 ;  /* 0x000000ad00ad7308 */ /* 0x000fe20000000800 */
[----:B-1----:R-:W-:-:S04]  /*6760*/  FMNMX.FTZ R8, R25, R8, !PT ;  /* 0x0000000819087209 */ /* 0x002fc80007810000 */
[C---:B------:R-:W-:Y:S01]  /*6770*/  FSETP.NEU.FTZ.AND P3, PT, R8.reuse, -INF , PT ;  /* 0xff8000000800780b */ /* 0x040fe20003f7d000 */
[----:B------:R-:W-:Y:S02]  /*6780*/  FMUL.FTZ R25, R8, UR7 ;  /* 0x0000000708197c20 */ /* 0x000fe40008410000 */
[----:B------:R-:W1:Y:S01]  /*6790*/  MUFU.EX2 R174, R174 ;  /* 0x000000ae00ae7308 */ /* 0x000e620000000800 */
[----:B---3--:R-:W-:Y:S01]  /*67a0*/  F2FP.BF16.F32.PACK_AB R160, R172, R171 ;  /* 0x000000abaca0723e */ /* 0x008fe200000010ff */
[----:B------:R-:W-:Y:S01]  /*67b0*/  FADD.FTZ R171, R171, R170 ;  /* 0x000000aaabab7221 */ /* 0x000fe20000010000 */
[----:B------:R-:W-:-:S03]  /*67c0*/  FSEL R25, R25, RZ, P3 ;  /* 0x000000ff19197208 */ /* 0x000fc60001800000 */
[----:B------:R-:W-:Y:S02]  /*67d0*/  FADD.FTZ R172, R172, R171 ;  /* 0x000000abacac7221 */ /* 0x000fe40000010000 */
[----:B------:R-:W-:Y:S01]  /*67e0*/  MUFU.EX2 R175, R175 ;  /* 0x000000af00af7308 */ /* 0x000fe20000000800 */
        /* <DEDUP_REMOVED lines=17> */
[----:B-1----:R-:W-:Y:S01]  /*6900*/  F2FP.BF16.F32.PACK_AB R162, R174, R173 ;  /* 0x000000adaea2723e */ /* 0x002fe200000010ff */
[----:B------:R-:W-:-:S04]  /*6910*/  FADD.FTZ R173, R173, R172 ;  /* 0x000000acadad7221 */ /* 0x000fc80000010000 */
[----:B------:R-:W-:Y:S02]  /*6920*/  FADD.FTZ R174, R174, R173 ;  /* 0x000000adaeae7221 */ /* 0x000fe40000010000 */
[----:B------:R-:W1:Y:S08]  /*6930*/  MUFU.EX2 R180, R180 ;  /* 0x000000b400b47308 */ /* 0x000e700000000800 */
[----:B------:R-:W-:Y:S08]  /*6940*/  MUFU.EX2 R181, R181 ;  /* 0x000000b500b57308 */ /* 0x000ff00000000800 */
[----:B------:R-:W2:Y:S01]  /*6950*/  MUFU.EX2 R182, R182 ;  /* 0x000000b600b67308 */ /* 0x000ea20000000800 */
[----:B-1----:R-:W-:Y:S01]  /*6960*/  F2FP.BF16.F32.PACK_AB R153, R180, R179 ;  /* 0x000000b3b499723e */ /* 0x002fe200000010ff */
[----:B------:R-:W-:-:S06]  /*6970*/  FADD.FTZ R180, R179, R180 ;  /* 0x000000b4b3b47221 */ /* 0x000fcc0000010000 */
[----:B------:R-:W-:Y:S08]  /*6980*/  MUFU.EX2 R183, R183 ;  /* 0x000000b700b77308 */ /* 0x000ff00000000800 */
[----:B------:R-:W1:Y:S01]  /*6990*/  MUFU.EX2 R196, R196 ;  /* 0x000000c400c47308 */ /* 0x000e620000000800 */
[----:B--2---:R-:W-:Y:S01]  /*69a0*/  F2FP.BF16.F32.PACK_AB R155, R182, R181 ;  /* 0x000000b5b69b723e */ /* 0x004fe200000010ff */
[----:B------:R-:W-:-:S04]  /*69b0*/  FADD.FTZ R181, R181, R180 ;  /* 0x000000b4b5b57221 */ /* 0x000fc80000010000 */
[----:B------:R2:W-:Y:S01]  /*69c0*/  STSM.16.M88.4 [R184+0x36400], R152 ;  /* 0x03640098b8007844 */ /* 0x0005e20000000200 */
        /* <DEDUP_REMOVED lines=17> */
[----:B------:R-:W1:Y:S08]  /*6ae0*/  MUFU.EX2 R176, R176 ;  /* 0x000000b000b07308 */ /* 0x000e700000000800 */
        /* <DEDUP_REMOVED lines=20> */
[----:B------:R-:W-:Y:S01]  /*6c30*/  WARPGROUP.ARRIVE ;  /* 0x00000000000079c5 */ /* 0x000fe20000000000 */
[----:B------:R-:W-:-:S05]  /*6c40*/  FADD.FTZ R6, R206, R205 ;  /* 0x000000cdce067221 */ /* 0x000fca0000010000 */
[----:B------:R-:W-:Y:S01]  /*6c50*/  HGMMA.64x256x16.F32.BF16 R24, R152, gdesc[UR8].tnspB, RZ, !UPT, gsb0 ;  /* 0x43e0000898187df0 */ /* 0x000fe2000c0018ff */
[----:B------:R-:W-:Y:S01]  /*6c60*/  R2UR UR10, R208 ;  /* 0x00000000d00a72ca */ /* 0x000fe200000e0000 */
[----:B------:R-:W-:Y:S01]  /*6c70*/  UMOV UR11, 0x40000040 ;  /* 0x40000040000b7882 */ /* 0x000fe20000000000 */
[C---:B------:R-:W-:Y:S02]  /*6c80*/  VIADD R208, R207.reuse, 0x100 ;  /* 0x00000100cfd07836 */ /* 0x040fe40000000000 */
[----:B------:R-:W-:Y:S01]  /*6c90*/  VIADD R207, R207, 0x180 ;  /* 0x00000180cfcf7836 */ /* 0x000fe20000000000 */
[----:B------:R-:W-:Y:S02]  /*6ca0*/  WARPGROUP.DEPBAR.LE gsb0, 0x0 ;  /* 0x00008000000079c5 */ /* 0x000fe40000010000 */
[----:B------:R-:W-:-:S15]  /*6cb0*/  WARPGROUP.ARRIVE ;  /* 0x00000000000079c5 */ /* 0x000fde0000000000 */
[----:B------:R-:W-:-:S05]  /*6cc0*/  NOP ;  /* 0x0000000000007918 */ /* 0x000fca0000000000 */
[----:B------:R-:W-:Y:S01]  /*6cd0*/  HGMMA.64x256x16.F32.BF16 R24, R156, gdesc[UR8].tnspB, R24, gsb0 ;  /* 0x43e000089c187df0 */ /* 0x000fe20008001818 */
[----:B------:R-:W-:Y:S01]  /*6ce0*/  R2UR UR10, R208 ;  /* 0x00000000d00a72ca */ /* 0x000fe200000e0000 */
[----:B------:R-:W-:Y:S01]  /*6cf0*/  UMOV UR11, 0x40000040 ;  /* 0x40000040000b7882 */ /* 0x000fe20000000000 */
[----:B------:R-:W-:Y:S02]  /*6d00*/  WARPGROUP.DEPBAR.LE gsb0, 0x0 ;  /* 0x00008000000079c5 */ /* 0x000fe40000010000 */
[----:B------:R-:W-:-:S15]  /*6d10*/  WARPGROUP.ARRIVE ;  /* 0x00000000000079c5 */ /* 0x000fde0000000000 */
[----:B------:R-:W-:-:S08]  /*6d20*/  NOP ;  /* 0x0000000000007918 */ /* 0x000fd00000000000 */
[----:B------:R-:W-:Y:S01]  /*6d30*/  HGMMA.64x256x16.F32.BF16 R24, R160, gdesc[UR8].tnspB, R24, gsb0 ;  /* 0x43e00008a0187df0 */ /* 0x000fe20008001818 */
[----:B------:R-:W-:Y:S01]  /*6d40*/  R2UR UR10, R207 ;  /* 0x00000000cf0a72ca */ /* 0x000fe200000e0000 */
[----:B------:R-:W-:Y:S01]  /*6d50*/  UMOV UR11, 0x40000040 ;  /* 0x40000040000b7882 */ /* 0x000fe20000000000 */
[----:B------:R-:W-:Y:S02]  /*6d60*/  WARPGROUP.DEPBAR.LE gsb0, 0x0 ;  /* 0x00008000000079c5 */ /* 0x000fe40000010000 */
[----:B------:R-:W-:-:S15]  /*6d70*/  WARPGROUP.ARRIVE ;  /* 0x00000000000079c5 */ /* 0x000fde0000000000 */
[----:B------:R-:W-:-:S08]  /*6d80*/  NOP ;  /* 0x0000000000007918 */ /* 0x000fd00000000000 */
[----:B------:R-:W-:Y:S03]  /*6d90*/  HGMMA.64x256x16.F32.BF16 R24, R164, gdesc[UR8].tnspB, R24, gsb0 ;  /* 0x43e00008a4187df0 */ /* 0x000fe60008001818 */
[----:B------:R-:W-:Y:S02]  /*6da0*/  WARPGROUP.DEPBAR.LE gsb0, 0x0 ;  /* 0x00008000000079c5 */ /* 0x000fe40000010000 */
[----:B------:R1:W-:Y:S06]  /*6db0*/  MEMBAR.ALL.CTA ;  /* 0x0000000000007992 */ /* 0x0003ec0000008000 */
[----:B-1----:R-:W1:Y:S02]  /*6dc0*/  FENCE.VIEW.ASYNC.S ;  /* 0x00000000000073c6 */ /* 0x002e640000000000 */
[----:B-1----:R-:W-:Y:S01]  /*6dd0*/  NOP ;  /* 0x0000000000007918 */ /* 0x002fe20000000000 */
[----:B------:R-:W-:Y:S06]  /*6de0*/  BAR.ARV 0xe, 0x100 ;  /* 0x0384000000007b1d */ /* 0x000fec0000002000 */
[----:B------:R1:W-:Y:S02]  /*6df0*/  @!P1 SYNCS.ARRIVE.TRANS64.RED.A1T0 RZ, [R5+URZ], RZ ;  /* 0x000000ff05ff99a7 */ /* 0x0003e4000810043f */
[----:B-1----:R-:W-:-:S04]  /*6e00*/  FADD.FTZ R5, R177, R176 ;  /* 0x000000b0b1057221 */ /* 0x002fc80000010000 */
[----:B------:R-:W-:Y:S01]  /*6e10*/  FADD.FTZ R5, R178, R5 ;  /* 0x00000005b2057221 */ /* 0x000fe20000010000 */
[----:B--2---:R-:W-:Y:S06]  /*6e20*/  @!P2 BRA `(.L_x_4184) ;  /* 0x000000000040a947 */ /* 0x004fec0003800000 */
        /* <DEDUP_REMOVED lines=10> */
.L_x_4185:
[----:B------:R-:W-:-:S13]  /*6ed0*/  ISETP.NE.AND P3, PT, R13, 0x1, PT ;  /* 0x000000010d00780c */ /* 0x000fda0003f65270 */
[----:B------:R-:W1:Y:S02]  /*6ee0*/  @P3 LDC.64 R14, c[0x0][0xae0] ;  /* 0x0002b800ff0e3b82 */ /* 0x000e640000000a00 */
[----:B-1----:R-:W-:-:S05]  /*6ef0*/  @P3 IMAD.HI.U32 R14, R11, R14, RZ ;  /* 0x0000000e0b0e3227 */ /* 0x002fca00078e00ff */
[----:B------:R-:W-:-:S07]  /*6f00*/  @P3 SHF.R.U32.HI R11, RZ, R15, R14 ;  /* 0x0000000fff0b3219 */ /* 0x000fce000001160e */
.L_x_4186:
[----:B------:R-:W-:-:S05]  /*6f10*/  IMAD R11, R11, R13, R13 ;  /* 0x0000000d0b0b7224 */ /* 0x000fca00078e020d */
[----:B------:R-:W-:-:S07]  /*6f20*/  VIMNMX R12, R12, R11, PT ;  /* 0x0000000b0c0c7248 */ /* 0x000fce0003fe0100 */
.L_x_4184:
[----:B------:R-:W-:-:S04]  /*6f30*/  SHF.R.S32.HI R11, RZ, 0x1f, R12 ;  /* 0x0000001fff0b7819 */ /* 0x000fc8000001140c */
[----:B------:R-:W-:-:S04]  /*6f40*/  LEA.HI R11, R11, R12, RZ, 0x6 ;  /* 0x0000000c0b0b7211 */ /* 0x000fc800078f30ff */
[----:B------:R-:W-:-:S04]  /*6f50*/  SHF.R.S32.HI R11, RZ, 0x6, R11 ;  /* 0x00000006ff0b7819 */ /* 0x000fc8000001140b */
[----:B------:R-:W-:-:S04]  /*6f60*/  VIMNMX R14, R11, UR37, !PT ;  /* 0x000000250b0e7c48 */ /* 0x000fc8000ffe0100 */
[----:B------:R-:W-:-:S13]  /*6f70*/  ISETP.GE.AND P3, PT, R9, R14, PT ;  /* 0x0000000e0900720c */ /* 0x000fda0003f66270 */
[----:B------:R-:W-:Y:S05]  /*6f80*/  @!P3 BRA `(.L_x_4187) ;  /* 0x00000038000cb947 */ /* 0x000fea0003800000 */
.L_x_4204:
[----:B------:R-:W-:-:S05]  /*6f90*/  VIADD R12, R16, 0x1 ;  /* 0x00000001100c7836 */ /* 0x000fca0000000000 */
[----:B------:R-:W-:-:S04]  /*6fa0*/  ISETP.NE.AND P3, PT, R12, 0x2, PT ;  /* 0x000000020c00780c */ /* 0x000fc80003f65270 */
[----:B------:R-:W-:Y:S02]  /*6fb0*/  SEL R20, RZ, 0x1, P3 ;  /* 0x00000001ff147807 */ /* 0x000fe40001800000 */
[----:B------:R-:W-:Y:S02]  /*6fc0*/  SEL R12, R12, RZ, P3 ;  /* 0x000000ff0c0c7207 */ /* 0x000fe40001800000 */
[----:B------:R-:W-:Y:S01]  /*6fd0*/  LOP3.LUT R17, R17, R20, RZ, 0x3c, !PT ;  /* 0x0000001411117212 */ /* 0x000fe200078e3cff */
[----:B------:R-:W-:Y:S06]  /*6fe0*/  @!P0 BRA `(.L_x_4188) ;  /* 0x0000000000048947 */ /* 0x000fec0003800000 */
[----:B------:R-:W-:Y:S01]  /*6ff0*/  BPT.TRAP 0x1 ;  /* 0x000000040000795c */ /* 0x000fe20000300000 */
.L_x_4188:
[----:B------:R-:W-:Y:S02]  /*7000*/  LEA R11, R12, UR36, 0x3 ;  /* 0x000000240c0b7c11 */ /* 0x000fe4000f8e18ff */
[----:B------:R-:W-:-:S04]  /*7010*/  SHF.L.U32 R20, R17, 0x1f, RZ ;  /* 0x0000001f11147819 */ /* 0x000fc800000006ff */
[----:B------:R1:W2:Y:S01]  /*7020*/  SYNCS.PHASECHK.TRANS64.TRYWAIT P3, [R11+URZ+0x38830], R20 ;  /* 0x038830140b0075a7 */ /* 0x0002a2000806017f */
[----:B------:R-:W-:Y:S05]  /*7030*/  @!P0 BRA `(.L_x_4189) ;  /* 0x0000000000048947 */ /* 0x000fea0003800000 */
[----:B------:R-:W-:Y:S01]  /*7040*/  BPT.TRAP 0x1 ;  /* 0x000000040000795c */ /* 0x000fe20000300000 */
.L_x_4189:
[----:B------:R-:W-:Y:S01]  /*7050*/  IMAD R13, R12, 0x200, R4 ;  /* 0x000002000c0d7824 */ /* 0x000fe200078e0204 */
[----:B--2---:R-:W-:Y:S06]  /*7060*/  @P3 BRA `(.L_x_4190) ;  /* 0x0000000000083947 */ /* 0x004fec0003800000 */
[----:B------:R-:W2:Y:S02]  /*7070*/  SYNCS.PHASECHK.TRANS64.TRYWAIT P3, [R11+URZ+0x38830], R20 ;  /* 0x038830140b0075a7 */ /* 0x000ea4000806017f */
[----:B--2---:R-:W-:Y:S05]  /*7080*/  @!P3 BRA `(.L_x_4191) ;  /* 0x000000fc003cb947 */ /* 0x004fea0003800000 */
.L_x_4190:
[----:B------:R-:W-:Y:S01]  /*7090*/  R2UR UR10, R13 ;  /* 0x000000000d0a72ca */ /* 0x000fe200000e0000 */
[----:B------:R-:W-:Y:S01]  /*70a0*/  WARPGROUP.ARRIVE ;  /* 0x00000000000079c5 */ /* 0x000fe20000000000 */
[----:B------:R-:W-:Y:S01]  /*70b0*/  UMOV UR4, UR24 ;  /* 0x0000001800047c82 */ /* 0x000fe20008000000 */
[----:B------:R-:W-:Y:S01]  /*70c0*/  UMOV UR5, UR25 ;  /* 0x0000001900057c82 */ /* 0x000fe20008000000 */
[----:B------:R-:W-:-:S09]  /*70d0*/  UMOV UR7, 0x40000040 ;  /* 0x4000004000077882 */ /* 0x000fd20000000000 */
[----:B------:R-:W-:Y:S02]  /*70e0*/  UMOV UR6, UR10 ;  /* 0x0000000a00067c82 */ /* 0x000fe40008000000 */
        /* <DEDUP_REMOVED lines=23> */
[----:B------:R-:W-:Y:S05]  /*7260*/  @!P0 BRA `(.L_x_4192) ;  /* 0x0000000000048947 */ /* 0x000fea0003800000 */
[----:B------:R-:W-:Y:S01]  /*7270*/  BPT.TRAP 0x1 ;  /* 0x000000040000795c */ /* 0x000fe20000300000 */
.L_x_4192:
[----:B------:R3:W4:Y:S01]  /*7280*/  SYNCS.PHASECHK.TRANS64.TRYWAIT P3, [R11+URZ+0x38850], R20 ;  /* 0x038850140b0075a7 */ /* 0x000722000806017f */
[----:B------:R-:W-:Y:S05]  /*7290*/  @!P0 BRA `(.L_x_4193) ;  /* 0x0000000000048947 */ /* 0x000fea0003800000 */
[----:B------:R-:W-:Y:S01]  /*72a0*/  BPT.TRAP 0x1 ;  /* 0x000000040000795c */ /* 0x000fe20000300000 */
.L_x_4193:
[----:B------:R-:W-:Y:S01]  /*72b0*/  IMAD R13, R12, 0x1000, R3 ;  /* 0x000010000c0d7824 */ /* 0x000fe200078e0203 */
[----:B----4-:R-:W-:Y:S06]  /*72c0*/  @P3 BRA `(.L_x_4194) ;  /* 0x0000000000083947 */ /* 0x010fec0003800000 */
[----:B------:R-:W4:Y:S02]  /*72d0*/  SYNCS.PHASECHK.TRANS64.TRYWAIT P3, [R11+URZ+0x38850], R20 ;  /* 0x038850140b0075a7 */ /* 0x000f24000806017f */
[----:B----4-:R-:W-:Y:S05]  /*72e0*/  @!P3 BRA `(.L_x_4195) ;  /* 0x000000f800b8b947 */ /* 0x010fea0003800000 */
.L_x_4194:
[C---:B------:R-:W-:Y:S01]  /*72f0*/  R2UR UR6, R13.reuse ;  /* 0x000000000d0672ca */ /* 0x040fe200000e0000 */
[----:B------:R-:W-:Y:S01]  /*7300*/  WARPGROUP.ARRIVE ;  /* 0x00000000000079c5 */ /* 0x000fe20000000000 */
[----:B------:R-:W-:Y:S01]  /*7310*/  UMOV UR4, UR8 ;  /* 0x0000000800047c82 */ /* 0x000fe20008000000 */
[----:B------:R-:W-:Y:S01]  /*7320*/  UMOV UR5, UR9 ;  /* 0x0000000900057c82 */ /* 0x000fe20008000000 */
[----:B------:R-:W-:Y:S01]  /*7330*/  UMOV UR7, 0x40000040 ;  /* 0x4000004000077882 */ /* 0x000fe20000000000 */
[C---:B-1234-:R-:W-:Y:S02]  /*7340*/  VIADD R20, R0.reuse, 0x2 ;  /* 0x0000000200147836 */ /* 0x05efe40000000000 */
[----:B------:R-:W1:Y:S01]  /*7350*/  S2R R21, SR_TID.X ;  /* 0x0000000000157919 */ /* 0x000e620000002100 */
[----:B------:R-:W-:Y:S02]  /*7360*/  VIADD R15, R13, 0x2 ;  /* 0x000000020d0f7836 */ /* 0x000fe40000000000 */
[----:B------:R-:W-:-:S02]  /*7370*/  VIADD R198, R0, 0x800 ;  /* 0x0000080000c67836 */ /* 0x000fc40000000000 */
[----:B------:R-:W-:Y:S01]  /*7380*/  VIADD R196, R13, 0x800 ;  /* 0x000008000dc47836 */ /* 0x000fe20000000000 */
[----:B------:R-:W-:Y:S01]  /*7390*/  HGMMA.64x64x16.F32.BF16 R152, gdesc[UR4], R152, gsb0 ;  /* 0x00e00000049879f0 */ /* 0x000fe20008001898 */
[----:B------:R-:W-:Y:S01]  /*73a0*/  R2UR UR4, R20 ;  /* 0x00000000140472ca */ /* 0x000fe200000e0000 */
[----:B------:R-:W-:Y:S01]  /*73b0*/  UMOV UR5, 0x40000040 ;  /* 0x4000004000057882 */ /* 0x000fe20000000000 */
[----:B------:R-:W-:Y:S01]  /*73c0*/  R2UR UR6, R15 ;  /* 0x000000000f0672ca */ /* 0x000fe200000e0000 */
[----:B------:R-:W-:Y:S01]  /*73d0*/  UMOV UR7, 0x40000040 ;  /* 0x4000004000077882 */ /* 0x000fe20000000000 */
[----:B------:R-:W-:Y:S02]  /*73e0*/  VIADD R20, R0, 0x4 ;  /* 0x0000000400147836 */ /* 0x000fe40000000000 */
[----:B------:R-:W-:Y:S01]  /*73f0*/  VIADD R15, R13, 0x4 ;  /* 0x000000040d0f7836 */ /* 0x000fe20000000000 */
[----:B-1----:R-:W-:Y:S01]  /*7400*/  SHF.R.U32.HI R21, RZ, 0x7, R21 ;  /* 0x00000007ff157819 */ /* 0x002fe20000011615 */
        /* <DEDUP_REMOVED lines=124> */
[----:B------:R-:W1:Y:S02]  /*7bd0*/  SHFL.IDX PT, R15, R21, RZ, 0x1f ;  /* 0x00001fff150f7589 */ /* 0x000e6400000e0000 */
[----:B-1----:R-:W-:-:S04]  /*7be0*/  ISETP.GT.AND P3, PT, R15, 0x7f, PT ;  /* 0x0000007f0f00780c */ /* 0x002fc80003f64270 */
[----:B------:R-:W-:-:S05]  /*7bf0*/  SEL R15, RZ, 0x2, !P3 ;  /* 0x00000002ff0f7807 */ /* 0x000fca0005800000 */
        /* <DEDUP_REMOVED lines=11> */
[----:B------:R-:W-:-:S03]  /*7cb0*/  SEL R21, R21, 0x6, !P3 ;  /* 0x0000000615157807 */ /* 0x000fc60005800000 */
[--C-:B------:R-:W-:Y:S02]  /*7cc0*/  IMAD.IADD R197, R198, 0x1, R20.reuse ;  /* 0x00000001c6c57824 */ /* 0x100fe400078e0214 */
        /* <DEDUP_REMOVED lines=10> */
[----:B------:R-:W-:Y:S02]  /*7d70*/  WARPGROUP.DEPBAR.LE gsb0, 0x0 ;  /* 0x00008000000079c5 */ /* 0x000fe40000010000 */
[----:B------:R-:W-:-:S08]  /*7d80*/  WARPGROUP.ARRIVE ;  /* 0x00000000000079c5 */ /* 0x000fd00000000000 */
        /* <DEDUP_REMOVED lines=141> */
[----:B------:R-:W-:-:S04]  /*8660*/  SEL R15, R15, 0x3e, P3 ;  /* 0x0000003e0f0f7807 */ /* 0x000fc80001800000 */
[----:B------:R-:W-:-:S04]  /*8670*/  LOP3.LUT R15, R15, 0x6, RZ, 0xc0, !PT ;  /* 0x000000060f0f7812 */ /* 0x000fc800078ec0ff */
[CC--:B------:R-:W-:Y:S02]  /*8680*/  IADD3 R21, R15.reuse, R20.reuse, R0 ;  /* 0x000000140f157210 */ /* 0x0c0fe40007ffe000 */
[----:B------:R-:W-:Y:S01]  /*8690*/  IADD3 R13, R15, R20, R13 ;  /* 0x000000140f0d7210 */ /* 0x000fe20007ffe00d */
[----:B------:R-:W-:-:S05]  /*86a0*/  @!P1 VIADD R15, R11, 0x38840 ;  /* 0x000388400b0f9836 */ /* 0x000fca0000000000 */
[----:B------:R-:W-:Y:S01]  /*86b0*/  @!P1 PRMT R15, RZ, 0x654, R15 ;  /* 0x00000654ff0f9816 */ /* 0x000fe2000000000f */
[----:B------:R-:W-:Y:S02]  /*86c0*/  WARPGROUP.DEPBAR.LE gsb0, 0x0 ;  /* 0x00008000000079c5 */ /* 0x000fe40000010000 */
[----:B------:R-:W-:-:S06]  /*86d0*/  WARPGROUP.ARRIVE ;  /* 0x00000000000079c5 */ /* 0x000fcc0000000000 */
[----:B------:R-:W-:Y:S01]  /*86e0*/  HGMMA.64x64x16.F32.BF16 R152, gdesc[UR4], R152, gsb0 ;  /* 0x00e00000049879f0 */ /* 0x000fe20008001898 */
[----:B------:R-:W-:Y:S01]  /*86f0*/  R2UR UR4, R21 ;  /* 0x00000000150472ca */ /* 0x000fe200000e0000 */
[----:B------:R-:W-:Y:S01]  /*8700*/  UMOV UR5, 0x40000040 ;  /* 0x4000004000057882 */ /* 0x000fe20000000000 */
[----:B------:R-:W-:Y:S01]  /*8710*/  R2UR UR6, R13 ;  /* 0x000000000d0672ca */ /* 0x000fe200000e0000 */
[----:B------:R-:W-:Y:S01]  /*8720*/  UMOV UR7, 0x40000040 ;  /* 0x4000004000077882 */ /* 0x000fe20000000000 */
[----:B------:R-:W1:Y:S01]  /*8730*/  LDC R21, c[0x0][0x2e0] ;  /* 0x0000b800ff157b82 */ /* 0x000e620000000800 */
[----:B------:R-:W-:-:S05]  /*8740*/  IMAD.SHL.U32 R13, R9, 0x40, RZ ;  /* 0x00000040090d7824 */ /* 0x000fca00078e00ff */
[----:B------:R-:W-:Y:S01]  /*8750*/  IADD3 R20, -R13, 0x1, RZ ;  /* 0x000000010d147810 */ /* 0x000fe20007ffe1ff */
[----:B------:R-:W-:Y:S02]  /*8760*/  WARPGROUP.DEPBAR.LE gsb0, 0x0 ;  /* 0x00008000000079c5 */ /* 0x000fe40000010000 */
[----:B------:R-:W-:-:S06]  /*8770*/  WARPGROUP.ARRIVE ;  /* 0x00000000000079c5 */ /* 0x000fcc0000000000 */
[----:B------:R-:W-:Y:S01]  /*8780*/  HGMMA.64x64x16.F32.BF16 R152, gdesc[UR4], R152, gsb0 ;  /* 0x00e00000049879f0 */ /* 0x000fe20008001898 */
[----:B------:R-:W-:Y:S01]  /*8790*/  ULDC UR6, c[0x0][0xad4] ;  /* 0x0002b50000067ab9 */ /* 0x000fe20000000800 */
[----:B------:R-:W-:Y:S01]  /*87a0*/  ULDC UR5, c[0x0][0x288] ;  /* 0x0000a20000057ab9 */ /* 0x000fe20000000800 */
[----:B------:R-:W-:Y:S01]  /*87b0*/  ULOP3.LUT UR4, URZ, UR6, URZ, 0x33, !UPT ;  /* 0x000000063f047292 */ /* 0x000fe2000f8e333f */
[----:B------:R-:W-:Y:S02]  /*87c0*/  WARPGROUP.DEPBAR.LE gsb0, 0x0 ;  /* 0x00008000000079c5 */ /* 0x000fe40000010000 */
[----:B------:R1:W-:Y:S02]  /*87d0*/  @!P1 SYNCS.ARRIVE.TRANS64.RED.A1T0 RZ, [R15+URZ], RZ ;  /* 0x000000ff0fff99a7 */ /* 0x0003e4000810043f */
[----:B-1----:R-:W-:-:S05]  /*87e0*/  IMAD R15, R21, UR38, R20 ;  /* 0x00000026150f7c24 */ /* 0x002fca000f8e0214 */
[----:B------:R-:W-:Y:S01]  /*87f0*/  IADD3 R15, R15, -UR5, -R18 ;  /* 0x800000050f0f7c10 */ /* 0x000fe2000fffe812 */
[----:B------:R-:W-:-:S04]  /*8800*/  ULDC UR5, c[0x0][0xad8] ;  /* 0x0002b60000057ab9 */ /* 0x000fc80000000800 */
[C---:B------:R-:W-:Y:S02]  /*8810*/  VIADD R201, R15.reuse, UR5 ;  /* 0x000000050fc97c36 */ /* 0x040fe40008000000 */
[----:B------:R-:W-:Y:S01]  /*8820*/  VIADD R203, R15, UR4 ;  /* 0x000000040fcb7c36 */ /* 0x000fe20008000000 */
[----:B------:R-:W-:Y:S01]  /*8830*/  ULDC UR4, c[0x0][0xadc] ;  /* 0x0002b70000047ab9 */ /* 0x000fe20000000800 */
[C---:B------:R-:W-:Y:S02]  /*8840*/  IMAD.IADD R199, R2.reuse, 0x1, R201 ;  /* 0x0000000102c77824 */ /* 0x040fe400078e02c9 */
[----:B------:R-:W-:Y:S01]  /*8850*/  IMAD.IADD R200, R2, 0x1, R203 ;  /* 0x0000000102c87824 */ /* 0x000fe200078e02cb */
        /* <DEDUP_REMOVED lines=13> */
.L_x_4198:
[----:B------:R-:W-:-:S05]  /*8930*/  IMAD.U32 R198, RZ, RZ, UR4 ;  /* 0x00000004ffc67e24 */ /* 0x000fca000f8e00ff */
[----:B------:R-:W-:-:S13]  /*8940*/  ISETP.NE.AND P3, PT, R198, 0x1, PT ;  /* 0x00000001c600780c */ /* 0x000fda0003f65270 */
[----:B------:R-:W1:Y:S02]  /*8950*/  @P3 LDC.64 R20, c[0x0][0xae0] ;  /* 0x0002b800ff143b82 */ /* 0x000e640000000a00 */
[----:B-1----:R-:W-:-:S04]  /*8960*/  @P3 IMAD.HI.U32 R196, R15, R20, RZ ;  /* 0x000000140fc43227 */ /* 0x002fc800078e00ff */
[----:B------:R-:W-:Y:S01]  /*8970*/  IMAD.MOV.U32 R20, RZ, RZ, R15 ;  /* 0x000000ffff147224 */ /* 0x000fe200078e000f */
[----:B------:R-:W-:-:S07]  /*8980*/  @P3 SHF.R.U32.HI R20, RZ, R21, R196 ;  /* 0x00000015ff143219 */ /* 0x000fce00000116c4 */
.L_x_4199:
[----:B------:R-:W-:Y:S05]  /*8990*/  BSYNC B0 ;  /* 0x0000000000007941 */ /* 0x000fea0003800000 */
.L_x_4197:
[----:B------:R-:W-:-:S04]  /*89a0*/  IMAD R15, R20, R198, -R13 ;  /* 0x000000c6140f7224 */ /* 0x000fc800078e0a0d */
[----:B------:R-:W-:-:S05]  /*89b0*/  IMAD.IADD R15, R15, 0x1, -R18 ;  /* 0x000000010f0f7824 */ /* 0x000fca00078e0a12 */
[----:B------:R-:W-:Y:S02]  /*89c0*/  VIADDMNMX R199, R15, R198, R199, PT ;  /* 0x000000c60fc77246 */ /* 0x000fe400038001c7 */
[----:B------:R-:W-:-:S07]  /*89d0*/  VIMNMX R200, R200, R15, !PT ;  /* 0x0000000fc8c87248 */ /* 0x000fce0007fe0100 */
.L_x_4196:
[----:B------:R-:W-:-:S04]  /*89e0*/  ISETP.GT.AND P3, PT, R9, -0x1, PT ;  /* 0xffffffff0900780c */ /* 0x000fc80003f64270 */
[C---:B------:R-:W-:Y:S02]  /*89f0*/  ISETP.GT.AND P4, PT, R200.reuse, RZ, P3 ;  /* 0x000000ffc800720c */ /* 0x040fe40001f84270 */
[C---:B------:R-:W-:Y:S02]  /*8a00*/  ISETP.GT.AND P6, PT, R200.reuse, 0x1, P3 ;  /* 0x00000001c800780c */ /* 0x040fe40001fc4270 */
[----:B------:R-:W-:Y:S02]  /*8a10*/  ISETP.LT.OR P5, PT, R199, 0x1, P4 ;  /* 0x00000001c700780c */ /* 0x000fe400027a1670 */
[----:B------:R-:W-:Y:S02]  /*8a20*/  ISETP.GT.AND P4, PT, R200, 0x8, P3 ;  /* 0x00000008c800780c */ /* 0x000fe40001f84270 */
[----:B------:R-:W-:Y:S02]  /*8a30*/  FSEL R198, R152, -INF , !P5 ;  /* 0xff80000098c67808 */ /* 0x000fe40006800000 */
[----:B------:R-:W-:-:S02]  /*8a40*/  ISETP.GT.AND P5, PT, R200, 0x9, P3 ;  /* 0x00000009c800780c */ /* 0x000fc40001fa4270 */
[C---:B------:R-:W-:Y:S02]  /*8a50*/  ISETP.LT.OR P6, PT, R199.reuse, 0x2, P6 ;  /* 0x00000002c700780c */ /* 0x040fe400037c1670 */
[C---:B------:R-:W-:Y:S02]  /*8a60*/  ISETP.LT.OR P4, PT, R199.reuse, 0x9, P4 ;  /* 0x00000009c700780c */ /* 0x040fe40002781670 */
[----:B------:R-:W-:Y:S02]  /*8a70*/  ISETP.LT.OR P5, PT, R199, 0xa, P5 ;  /* 0x0000000ac700780c */ /* 0x000fe40002fa1670 */
[----:B------:R-:W-:Y:S02]  /*8a80*/  FSEL R15, R153, -INF , !P6 ;  /* 0xff800000990f7808 */ /* 0x000fe40007000000 */
[----:B------:R-:W-:Y:S02]  /*8a90*/  FSEL R197, R156, -INF , !P4 ;  /* 0xff8000009cc57808 */ /* 0x000fe40006000000 */
[----:B------:R-:W-:-:S02]  /*8aa0*/  FSEL R196, R157, -INF , !P5 ;  /* 0xff8000009dc47808 */ /* 0x000fc40006800000 */
[C---:B------:R-:W-:Y:S02]  /*8ab0*/  ISETP.GT.AND P6, PT, R200.reuse, 0x10, P3 ;  /* 0x00000010c800780c */ /* 0x040fe40001fc4270 */
[C---:B------:R-:W-:Y:S02]  /*8ac0*/  ISETP.GT.AND P4, PT, R200.reuse, 0x11, P3 ;  /* 0x00000011c800780c */ /* 0x040fe40001f84270 */
[----:B------:R-:W-:Y:S02]  /*8ad0*/  ISETP.GT.AND P5, PT, R200, 0x18, P3 ;  /* 0x00000018c800780c */ /* 0x000fe40001fa4270 */
[C---:B------:R-:W-:Y:S02]  /*8ae0*/  ISETP.LT.OR P6, PT, R199.reuse, 0x11, P6 ;  /* 0x00000011c700780c */ /* 0x040fe400037c1670 */
[C---:B------:R-:W-:Y:S02]  /*8af0*/  ISETP.LT.OR P4, PT, R199.reuse, 0x12, P4 ;  /* 0x00000012c700780c */ /* 0x040fe40002781670 */
[----:B------:R-:W-:-:S02]  /*8b00*/  ISETP.LT.OR P5, PT, R199, 0x19, P5 ;  /* 0x00000019c700780c */ /* 0x000fc40002fa1670 */
[----:B------:R-:W-:Y:S02]  /*8b10*/  FSEL R160, R160, -INF , !P6 ;  /* 0xff800000a0a07808 */ /* 0x000fe40007000000 */
[----:B------:R-:W-:Y:S02]  /*8b20*/  FSEL R161, R161, -INF , !P4 ;  /* 0xff800000a1a17808 */ /* 0x000fe40006000000 */
[----:B------:R-:W-:Y:S02]  /*8b30*/  FSEL R164, R164, -INF , !P5 ;  /* 0xff800000a4a47808 */ /* 0x000fe40006800000 */
[C---:B------:R-:W-:Y:S02]  /*8b40*/  ISETP.GT.AND P6, PT, R200.reuse, 0x19, P3 ;  /* 0x00000019c800780c */ /* 0x040fe40001fc4270 */
[C---:B------:R-:W-:Y:S02]  /*8b50*/  ISETP.GT.AND P4, PT, R200.reuse, 0x20, P3 ;  /* 0x00000020c800780c */ /* 0x040fe40001f84270 */
        /* <DEDUP_REMOVED lines=22> */
[--C-:B------:R-:W-:Y:S02]  /*8cc0*/  IADD3 R168, R201, 0x8, R2.reuse ;  /* 0x00000008c9a87810 */ /* 0x100fe40007ffe002 */
[----:B------:R-:W-:Y:S02]  /*8cd0*/  IADD3 R169, R203, 0x8, R2 ;  /* 0x00000008cba97810 */ /* 0x000fe40007ffe002 */
[----:B------:R-:W-:-:S02]  /*8ce0*/  FSEL R177, R177, -INF , !P6 ;  /* 0xff800000b1b17808 */ /* 0x000fc40007000000 */
        /* <DEDUP_REMOVED lines=16> */
.L_x_4202:
[----:B------:R-:W-:-:S05]  /*8df0*/  IMAD.U32 R172, RZ, RZ, UR4 ;  /* 0x00000004ffac7e24 */ /* 0x000fca000f8e00ff */
[----:B------:R-:W-:-:S13]  /*8e00*/  ISETP.NE.AND P4, PT, R172, 0x1, PT ;  /* 0x00000001ac00780c */ /* 0x000fda0003f85270 */
[----:B------:R-:W1:Y:S02]  /*8e10*/  @P4 LDC.64 R20, c[0x0][0xae0] ;  /* 0x0002b800ff144b82 */ /* 0x000e640000000a00 */
[----:B-1----:R-:W-:-:S05]  /*8e20*/  @P4 IMAD.HI.U32 R20, R173, R20, RZ ;  /* 0x00000014ad144227 */ /* 0x002fca00078e00ff */
[----:B------:R-:W-:-:S07]  /*8e30*/  @P4 SHF.R.U32.HI R173, RZ, R21, R20 ;  /* 0x00000015ffad4219 */ /* 0x000fce0000011614 */
.L_x_4203:
[----:B------:R-:W-:Y:S05]  /*8e40*/  BSYNC B0 ;  /* 0x0000000000007941 */ /* 0x000fea0003800000 */
.L_x_4201:
[----:B------:R-:W-:-:S04]  /*8e50*/  IMAD R173, R173, R172, -R13 ;  /* 0x000000acadad7224 */ /* 0x000fc800078e0a0d */
[----:B------:R-:W-:-:S05]  /*8e60*/  IMAD.IADD R173, R173, 0x1, -R18 ;  /* 0x00000001adad7824 */ /* 0x000fca00078e0a12 */
[----:B------:R-:W-:Y:S02]  /*8e70*/  VIADDMNMX R168, R173, R172, R168, PT ;  /* 0x000000acada87246 */ /* 0x000fe400038001a8 */
[----:B------:R-:W-:-:S07]  /*8e80*/  VIMNMX R169, R169, R173, !PT ;  /* 0x000000ada9a97248 */ /* 0x000fce0007fe0100 */
.L_x_4200:
[----:B------:R-:W-:Y:S01]  /*8e90*/  FMNMX.FTZ R20, R198, R7, !PT ;  /* 0x00000007c6147209 */ /* 0x000fe20007810000 */
[----:B------:R-:W-:Y:S01]  /*8ea0*/  ULDC UR7, c[0x0][0xa80] ;  /* 0x0002a00000077ab9 */ /* 0x000fe20000000800 */
[----:B------:R-:W-:Y:S01]  /*8eb0*/  ISETP.GT.AND P4, PT, R169, 0x1, P3 ;  /* 0x00000001a900780c */ /* 0x000fe20001f84270 */
[----:B------:R-:W-:Y:S01]  /*8ec0*/  UMOV UR11, 0x40000040 ;  /* 0x40000040000b7882 */ /* 0x000fe20000000000 */
[----:B------:R-:W-:Y:S01]  /*8ed0*/  FMNMX.FTZ R20, R15, R20, !PT ;  /* 0x000000140f147209 */ /* 0x000fe20007810000 */
[----:B------:R-:W-:Y:S01]  /*8ee0*/  @!P1 VIADD R11, R11, 0x38860 ;  /* 0x000388600b0b9836 */ /* 0x000fe20000000000 */
[----:B------:R-:W-:Y:S02]  /*8ef0*/  ISETP.LT.OR P4, PT, R168, 0x2, P4 ;  /* 0x00000002a800780c */ /* 0x000fe40002781670 */
[----:B------:R-:W-:Y:S02]  /*8f00*/  FMNMX.FTZ R13, R197, R20, !PT ;  /* 0x00000014c50d7209 */ /* 0x000fe40007810000 */
[----:B------:R-:W-:-:S02]  /*8f10*/  FSEL R155, R155, -INF , !P4 ;  /* 0xff8000009b9b7808 */ /* 0x000fc40006000000 */
[----:B------:R-:W-:Y:S02]  /*8f20*/  FMNMX.FTZ R13, R196, R13, !PT ;  /* 0x0000000dc40d7209 */ /* 0x000fe40007810000 */
[----:B------:R-:W-:Y:S02]  /*8f30*/  ISETP.GT.AND P4, PT, R169, RZ, P3 ;  /* 0x000000ffa900720c */ /* 0x000fe40001f84270 */
[----:B------:R-:W-:Y:S02]  /*8f40*/  FMNMX.FTZ R20, R160, R13, !PT ;  /* 0x0000000da0147209 */ /* 0x000fe40007810000 */
[----:B------:R-:W-:Y:S02]  /*8f50*/  ISETP.LT.OR P4, PT, R168, 0x1, P4 ;  /* 0x00000001a800780c */ /* 0x000fe40002781670 */
[----:B------:R-:W-:Y:S02]  /*8f60*/  FMNMX.FTZ R13, R161, R20, !PT ;  /* 0x00000014a10d7209 */ /* 0x000fe40007810000 */
[----:B------:R-:W-:-:S02]  /*8f70*/  ISETP.GT.AND P5, PT, R169, 0x8, P3 ;  /* 0x00000008a900780c */ /* 0x000fc40001fa4270 */
[----:B------:R-:W-:Y:S02]  /*8f80*/  FMNMX.FTZ R20, R164, R13, !PT ;  /* 0x0000000da4147209 */ /* 0x000fe40007810000 */
[----:B------:R-:W-:Y:S02]  /*8f90*/  FSEL R199, R154, -INF , !P4 ;  /* 0xff8000009ac77808 */ /* 0x000fe40006000000 */
        /* <DEDUP_REMOVED lines=18> */
[C---:B------:R-:W-:Y:S01]  /*90c0*/  ISETP.GT.AND P4, PT, R169.reuse, 0x18, P3 ;  /* 0x00000018a900780c */ /* 0x040fe20001f84270 */
[----:B------:R-:W1:Y:S01]  /*90d0*/  SHFL.BFLY PT, R13, R20, 0x2, 0x1f ;  /* 0x0c401f00140d7f89 */ /* 0x000e6200000e0000 */
[C---:B------:R-:W-:Y:S02]  /*90e0*/  ISETP.LT.OR P6, PT, R168.reuse, 0x12, P6 ;  /* 0x00000012a800780c */ /* 0x040fe400037c1670 */
[----:B------:R-:W-:Y:S02]  /*90f0*/  ISETP.GT.AND P5, PT, R169, 0x19, P3 ;  /* 0x00000019a900780c */ /* 0x000fe40001fa4270 */
[----:B------:R-:W-:-:S02]  /*9100*/  ISETP.LT.OR P4, PT, R168, 0x19, P4 ;  /* 0x00000019a800780c */ /* 0x000fc40002781670 */
[----:B------:R-:W-:Y:S02]  /*9110*/  FSEL R163, R163, -INF , !P6 ;  /* 0xff800000a3a37808 */ /* 0x000fe40007000000 */
[----:B------:R-:W-:Y:S02]  /*9120*/  ISETP.LT.OR P5, PT, R168, 0x1a, P5 ;  /* 0x0000001aa800780c */ /* 0x000fe40002fa1670 */
[C---:B------:R-:W-:Y:S02]  /*9130*/  ISETP.GT.AND P6, PT, R169.reuse, 0x20, P3 ;  /* 0x00000020a900780c */ /* 0x040fe40001fc4270 */
[----:B------:R-:W-:Y:S02]  /*9140*/  FSEL R166, R166, -INF , !P4 ;  /* 0xff800000a6a67808 */ /* 0x000fe40006000000 */
[----:B------:R-:W-:Y:S02]  /*9150*/  ISETP.GT.AND P4, PT, R169, 0x21, P3 ;  /* 0x00000021a900780c */ /* 0x000fe40001f84270 */
[----:B------:R-:W-:-:S02]  /*9160*/  FSEL R167, R167, -INF , !P5 ;  /* 0xff800000a7a77808 */ /* 0x000fc40006800000 */
[C---:B------:R-:W-:Y:S02]  /*9170*/  ISETP.LT.OR P6, PT, R168.reuse, 0x21, P6 ;  /* 0x00000021a800780c */ /* 0x040fe400037c1670 */
[----:B------:R-:W-:Y:S02]  /*9180*/  ISETP.GT.AND P5, PT, R169, 0x28, P3 ;  /* 0x00000028a900780c */ /* 0x000fe40001fa4270 */
[----:B------:R-:W-:Y:S02]  /*9190*/  ISETP.LT.OR P4, PT, R168, 0x22, P4 ;  /* 0x00000022a800780c */ /* 0x000fe40002781670 */
[----:B-1----:R-:W-:Y:S02]  /*91a0*/  FMNMX.FTZ R21, R20, R13, !PT ;  /* 0x0000000d14157209 */ /* 0x002fe40007810000 */
[----:B------:R-:W-:Y:S02]  /*91b0*/  FMNMX.FTZ R20, R199, R8, !PT ;  /* 0x00000008c7147209 */ /* 0x000fe40007810000 */
[----:B------:R-:W-:Y:S01]  /*91c0*/  FSEL R154, R170, -INF , !P6 ;  /* 0xff800000aa9a7808 */ /* 0x000fe20007000000 */
[----:B------:R-:W1:Y:S01]  /*91d0*/  SHFL.BFLY PT, R172, R21, 0x1, 0x1f ;  /* 0x0c201f0015ac7f89 */ /* 0x000e6200000e0000 */
[----:B------:R-:W-:-:S02]  /*91e0*/  ISETP.LT.OR P5, PT, R168, 0x29, P5 ;  /* 0x00000029a800780c */ /* 0x000fc40002fa1670 */
[----:B------:R-:W-:Y:S02]  /*91f0*/  FSEL R200, R171, -INF , !P4 ;  /* 0xff800000abc87808 */ /* 0x000fe40006000000 */
[C---:B------:R-:W-:Y:S02]  /*9200*/  ISETP.GT.AND P4, PT, R169.reuse, 0x29, P3 ;  /* 0x00000029a900780c */ /* 0x040fe40001f84270 */
[----:B------:R-:W-:Y:S02]  /*9210*/  FSEL R201, R174, -INF , !P5 ;  /* 0xff800000aec97808 */ /* 0x000fe40006800000 */
[----:B------:R-:W-:Y:S02]  /*9220*/  ISETP.GT.AND P5, PT, R169, 0x30, P3 ;  /* 0x00000030a900780c */ /* 0x000fe40001fa4270 */
[C---:B------:R-:W-:Y:S02]  /*9230*/  ISETP.LT.OR P4, PT, R168.reuse, 0x2a, P4 ;  /* 0x0000002aa800780c */ /* 0x040fe40002781670 */
[----:B------:R-:W-:-:S02]  /*9240*/  ISETP.LT.OR P5, PT, R168, 0x31, P5 ;  /* 0x00000031a800780c */ /* 0x000fc40002fa1670 */
[----:B------:R-:W-:Y:S02]  /*9250*/  @!P1 PRMT R11, RZ, 0x654, R11 ;  /* 0x00000654ff0b9816 */ /* 0x000fe4000000000b */
[----:B------:R-:W-:Y:S02]  /*9260*/  FSEL R202, R178, -INF , !P5 ;  /* 0xff800000b2ca7808 */ /* 0x000fe40006800000 */
[----:B------:R-:W-:-:S04]  /*9270*/  ISETP.GT.AND P5, PT, R169, 0x38, P3 ;  /* 0x00000038a900780c */ /* 0x000fc80001fa4270 */
[----:B------:R-:W-:Y:S02]  /*9280*/  ISETP.LT.OR P5, PT, R168, 0x39, P5 ;  /* 0x00000039a800780c */ /* 0x000fe40002fa1670 */
[----:B-1----:R-:W-:Y:S02]  /*9290*/  FMNMX.FTZ R13, R21, R172, !PT ;  /* 0x000000ac150d7209 */ /* 0x002fe40007810000 */
[----:B------:R-:W-:Y:S02]  /*92a0*/  FMNMX.FTZ R21, R155, R20, !PT ;  /* 0x000000149b157209 */ /* 0x000fe40007810000 */
[C---:B------:R-:W-:Y:S01]  /*92b0*/  FSETP.NEU.FTZ.AND P6, PT, R13.reuse, -INF , PT ;  /* 0xff8000000d00780b */ /* 0x040fe20003fdd000 */
[----:B------:R-:W-:Y:S01]  /*92c0*/  FMUL.FTZ R203, R13, UR7 ;  /* 0x000000070dcb7c20 */ /* 0x000fe20008410000 */
[----:B------:R-:W-:Y:S02]  /*92d0*/  FMNMX.FTZ R20, R158, R21, !PT ;  /* 0x000000159e147209 */ /* 0x000fe40007810000 */
[----:B------:R-:W-:-:S02]  /*92e0*/  FSEL R182, R182, -INF , !P5 ;  /* 0xff800000b6b67808 */ /* 0x000fc40006800000 */
[----:B------:R-:W-:Y:S02]  /*92f0*/  FMNMX.FTZ R21, R159, R20, !PT ;  /* 0x000000149f157209 */ /* 0x000fe40007810000 */
[----:B------:R-:W-:Y:S02]  /*9300*/  FSEL R203, R203, RZ, P6 ;  /* 0x000000ffcbcb7208 */ /* 0x000fe40003000000 */
[----:B------:R-:W-:-:S03]  /*9310*/  FMNMX.FTZ R20, R162, R21, !PT ;  /* 0x00000015a2147209 */ /* 0x000fc60007810000 */
[--C-:B------:R-:W-:Y:S01]  /*9320*/  FFMA.FTZ R171, R198, UR7, -R203.reuse ;  /* 0x00000007c6ab7c23 */ /* 0x100fe200080108cb */
[----:B------:R-:W-:Y:S01]  /*9330*/  FMNMX.FTZ R21, R163, R20, !PT ;  /* 0x00000014a3157209 */ /* 0x000fe20007810000 */
[--C-:B------:R-:W-:Y:S01]  /*9340*/  FFMA.FTZ R174, R156, UR7, -R203.reuse ;  /* 0x000000079cae7c23 */ /* 0x100fe200080108cb */
        /* <DEDUP_REMOVED lines=8> */
[----:B------:R-:W-:Y:S01]  /*93d0*/  ISETP.GT.AND P3, PT, R169, 0x39, P3 ;  /* 0x00000039a900780c */ /* 0x000fe20001f64270 */
[----:B------:R1:W-:Y:S01]  /*93e0*/  MUFU.EX2 R20, R171 ;  /* 0x000000ab00147308 */ /* 0x0003e20000000800 */
[----:B------:R-:W-:Y:S01]  /*93f0*/  FMNMX.FTZ R21, R154, R21, !PT ;  /* 0x000000159a157209 */ /* 0x000fe20007810000 */
[--C-:B------:R-:W-:Y:S01]  /*9400*/  FFMA.FTZ R173, R157, UR7, -R203.reuse ;  /* 0x000000079dad7c23 */ /* 0x100fe200080108cb */
[----:B------:R-:W-:Y:S01]  /*9410*/  ISETP.LT.OR P4, PT, R168, 0x32, P4 ;  /* 0x00000032a800780c */ /* 0x000fe20002781670 */
[--C-:B------:R-:W-:Y:S01]  /*9420*/  FFMA.FTZ R176, R176, UR7, -R203.reuse ;  /* 0x00000007b0b07c23 */ /* 0x100fe200080108cb */
[----:B------:R-:W-:Y:S01]  /*9430*/  FMNMX.FTZ R170, R200, R21, !PT ;  /* 0x00000015c8aa7209 */ /* 0x000fe20007810000 */
[--C-:B------:R-:W-:Y:S01]  /*9440*/  FFMA.FTZ R177, R177, UR7, -R203.reuse ;  /* 0x00000007b1b17c23 */ /* 0x100fe200080108cb */
[----:B------:R-:W-:Y:S01]  /*9450*/  ISETP.LT.OR P3, PT, R168, 0x3a, P3 ;  /* 0x0000003aa800780c */ /* 0x000fe20001f61670 */
[--C-:B------:R-:W-:Y:S01]  /*9460*/  FFMA.FTZ R168, R196, UR7, -R203.reuse ;  /* 0x00000007c4a87c23 */ /* 0x100fe200080108cb */
[----:B------:R-:W-:Y:S01]  /*9470*/  FMNMX.FTZ R21, R201, R170, !PT ;  /* 0x000000aac9157209 */ /* 0x000fe20007810000 */
[--C-:B-1----:R-:W-:Y:S01]  /*9480*/  FFMA.FTZ R171, R197, UR7, -R203.reuse ;  /* 0x00000007c5ab7c23 */ /* 0x102fe200080108cb */
[----:B------:R-:W-:Y:S01]  /*9490*/  FSEL R197, R179, -INF , !P4 ;  /* 0xff800000b3c57808 */ /* 0x000fe20006000000 */
[--C-:B------:R-:W-:Y:S01]  /*94a0*/  FFMA.FTZ R179, R180, UR7, -R203.reuse ;  /* 0x00000007b4b37c23 */ /* 0x100fe200080108cb */
[----:B------:R-:W-:Y:S01]  /*94b0*/  FMNMX.FTZ R169, R198, R21, !PT ;  /* 0x00000015c6a97209 */ /* 0x000fe20007810000 */
[----:B------:R-:W-:Y:S01]  /*94c0*/  FFMA.FTZ R196, R181, UR7, -R203 ;  /* 0x00000007b5c47c23 */ /* 0x000fe200080108cb */
[----:B------:R-:W-:Y:S01]  /*94d0*/  FSEL R183, R183, -INF , !P3 ;  /* 0xff800000b7b77808 */ /* 0x000fe20005800000 */
[----:B------:R1:W-:Y:S01]  /*94e0*/  MUFU.EX2 R21, R171 ;  /* 0x000000ab00157308 */ /* 0x0003e20000000800 */
[----:B------:R-:W-:-:S02]  /*94f0*/  FMNMX.FTZ R170, R202, R169, !PT ;  /* 0x000000a9caaa7209 */ /* 0x000fc40007810000 */
[----:B------:R-:W-:Y:S02]  /*9500*/  FSEL R152, R13, RZ, P6 ;  /* 0x000000ff0d987208 */ /* 0x000fe40003000000 */
[----:B------:R-:W-:-:S03]  /*9510*/  FMNMX.FTZ R169, R197, R170, !PT ;  /* 0x000000aac5a97209 */ /* 0x000fc60007810000 */
[----:B------:R-:W-:Y:S01]  /*9520*/  FADD.FTZ R152, -R152, R7 ;  /* 0x0000000798987221 */ /* 0x000fe20000010100 */
[----:B------:R-:W-:Y:S01]  /*9530*/  FMNMX.FTZ R170, R182, R169, !PT ;  /* 0x000000a9b6aa7209 */ /* 0x000fe20007810000 */
[--C-:B------:R-:W-:Y:S01]  /*9540*/  FFMA.FTZ R169, R160, UR7, -R203.reuse ;  /* 0x00000007a0a97c23 */ /* 0x100fe200080108cb */
[--C-:B-1----:R-:W-:Y:S01]  /*9550*/  FFMA.FTZ R171, R164, UR7, -R203.reuse ;  /* 0x00000007a4ab7c23 */ /* 0x102fe200080108cb */
[----:B------:R-:W-:Y:S01]  /*9560*/  FMUL.FTZ R7, R152, UR7 ;  /* 0x0000000798077c20 */ /* 0x000fe20008410000 */
[----:B------:R-:W-:Y:S01]  /*9570*/  FMNMX.FTZ R160, R183, R170, !PT ;  /* 0x000000aab7a07209 */ /* 0x000fe20007810000 */
[----:B------:R-:W-:Y:S01]  /*9580*/  FFMA.FTZ R170, R161, UR7, -R203 ;  /* 0x00000007a1aa7c23 */ /* 0x000fe200080108cb */
[----:B------:R-:W-:Y:S01]  /*9590*/  MUFU.EX2 R15, R15 ;  /* 0x0000000f000f7308 */ /* 0x000fe20000000800 */
[----:B------:R-:W-:Y:S02]  /*95a0*/  LEA R203, R12, R19, 0xc ;  /* 0x000000130ccb7211 */ /* 0x000fe400078e60ff */
[----:B------:R-:W1:Y:S02]  /*95b0*/  SHFL.BFLY PT, R161, R160, 0x2, 0x1f ;  /* 0x0c401f00a0a17f89 */ /* 0x000e6400000e0000 */
[C---:B------:R-:W-:Y:S01]  /*95c0*/  R2UR UR10, R203.reuse ;  /* 0x00000000cb0a72ca */ /* 0x040fe200000e0000 */
[----:B------:R-:W-:-:S02]  /*95d0*/  VIADD R210, R203, 0x80 ;  /* 0x00000080cbd27836 */ /* 0x000fc40000000000 */
[----:B------:R-:W2:Y:S08]  /*95e0*/  MUFU.EX2 R7, R7 ;  /* 0x0000000700077308 */ /* 0x000eb00000000800 */
[----:B------:R-:W-:Y:S08]  /*95f0*/  MUFU.EX2 R168, R168 ;  /* 0x000000a800a87308 */ /* 0x000ff00000000800 */
[----:B------:R-:W-:Y:S01]  /*9600*/  MUFU.EX2 R169, R169 ;  /* 0x000000a900a97308 */ /* 0x000fe20000000800 */
[-C--:B--2---:R-:W-:Y:S01]  /*9610*/  FMUL.FTZ R24, R24, R7.reuse ;  /* 0x0000000718187220 */ /* 0x084fe20000410000 */
[----:B------:R-:W-:Y:S01]  /*9620*/  FMUL.FTZ R25, R25, R7 ;  /* 0x0000000719197220 */ /* 0x000fe20000410000 */
[----:B-1----:R-:W-:Y:S01]  /*9630*/  FMNMX.FTZ R161, R160, R161, !PT ;  /* 0x000000a1a0a17209 */ /* 0x002fe20007810000 */
[-C--:B------:R-:W-:Y:S01]  /*9640*/  FMUL.FTZ R28, R28, R7.reuse ;  /* 0x000000071c1c7220 */ /* 0x080fe20000410000 */
[-C--:B------:R-:W-:Y:S01]  /*9650*/  FMUL.FTZ R29, R29, R7.reuse ;  /* 0x000000071d1d7220 */ /* 0x080fe20000410000 */
[-C--:B------:R-:W-:Y:S01]  /*9660*/  FMUL.FTZ R32, R32, R7.reuse ;  /* 0x0000000720207220 */ /* 0x080fe20000410000 */
[-C--:B------:R-:W-:Y:S01]  /*9670*/  FMUL.FTZ R33, R33, R7.reuse ;  /* 0x0000000721217220 */ /* 0x080fe20000410000 */
[----:B------:R-:W1:Y:S01]  /*9680*/  SHFL.BFLY PT, R156, R161, 0x1, 0x1f ;  /* 0x0c201f00a19c7f89 */ /* 0x000e6200000e0000 */
        /* <DEDUP_REMOVED lines=22> */
[----:B------:R-:W-:Y:S01]  /*97f0*/  FMUL.FTZ R73, R73, R7 ;  /* 0x0000000749497220 */ /* 0x000fe20000410000 */
[----:B-1----:R-:W-:Y:S01]  /*9800*/  FMNMX.FTZ R180, R161, R156, !PT ;  /* 0x0000009ca1b47209 */ /* 0x002fe20007810000 */
[----:B------:R-:W-:Y:S01]  /*9810*/  MUFU.EX2 R173, R173 ;  /* 0x000000ad00ad7308 */ /* 0x000fe20000000800 */
[----:B--2---:R-:W-:Y:S01]  /*9820*/  F2FP.BF16.F32.PACK_AB R156, R170, R169 ;  /* 0x000000a9aa9c723e */ /* 0x004fe200000010ff */
[-C--:B------:R-:W-:Y:S01]  /*9830*/  FMUL.FTZ R76, R76, R7.reuse ;  /* 0x000000074c4c7220 */ /* 0x080fe20000410000 */
[C---:B------:R-:W-:Y:S01]  /*9840*/  FSETP.NEU.FTZ.AND P3, PT, R180.reuse, -INF , PT ;  /* 0xff800000b400780b */ /* 0x040fe20003f7d000 */
[----:B------:R-:W-:Y:S01]  /*9850*/  FMUL.FTZ R153, R180, UR7 ;  /* 0x00000007b4997c20 */ /* 0x000fe20008410000 */
[-C--:B------:R-:W-:Y:S01]  /*9860*/  FMUL.FTZ R77, R77, R7.reuse ;  /* 0x000000074d4d7220 */ /* 0x080fe20000410000 */
[-C--:B------:R-:W-:Y:S01]  /*9870*/  FMUL.FTZ R80, R80, R7.reuse ;  /* 0x0000000750507220 */ /* 0x080fe20000410000 */
[-C--:B------:R-:W-:Y:S01]  /*9880*/  FMUL.FTZ R81, R81, R7.reuse ;  /* 0x0000000751517220 */ /* 0x080fe20000410000 */
[----:B------:R-:W1:Y:S01]  /*9890*/  MUFU.EX2 R174, R174 ;  /* 0x000000ae00ae7308 */ /* 0x000e620000000800 */
[----:B------:R-:W-:Y:S01]  /*98a0*/  FSEL R152, R153, RZ, P3 ;  /* 0x000000ff99987208 */ /* 0x000fe20001800000 */
[-C--:B------:R-:W-:Y:S01]  /*98b0*/  FMUL.FTZ R84, R84, R7.reuse ;  /* 0x0000000754547220 */ /* 0x080fe20000410000 */
[----:B------:R-:W-:Y:S01]  /*98c0*/  FSEL R153, R180, RZ, P3 ;  /* 0x000000ffb4997208 */ /* 0x000fe20001800000 */
[-C--:B------:R-:W-:Y:S01]  /*98d0*/  FMUL.FTZ R85, R85, R7.reuse ;  /* 0x0000000755557220 */ /* 0x080fe20000410000 */
[----:B------:R-:W-:Y:S01]  /*98e0*/  FMUL.FTZ R88, R88, R7 ;  /* 0x0000000758587220 */ /* 0x000fe20000410000 */
[----:B------:R-:W-:Y:S01]  /*98f0*/  FFMA.FTZ R204, R155, UR7, -R152 ;  /* 0x000000079bcc7c23 */ /* 0x000fe20008010898 */
[----:B------:R-:W-:-:S02]  /*9900*/  IMAD.MOV R155, RZ, RZ, -R23 ;  /* 0x000000ffff9b7224 */ /* 0x000fc400078e0a17 */
[----:B------:R-:W-:Y:S01]  /*9910*/  FADD.FTZ R153, -R153, R8 ;  /* 0x0000000899997221 */ /* 0x000fe20000010100 */
[--C-:B------:R-:W-:Y:S01]  /*9920*/  FFMA.FTZ R159, R159, UR7, -R152.reuse ;  /* 0x000000079f9f7c23 */ /* 0x100fe20008010898 */
[--C-:B------:R-:W-:Y:S01]  /*9930*/  FFMA.FTZ R181, R199, UR7, -R152.reuse ;  /* 0x00000007c7b57c23 */ /* 0x100fe20008010898 */
[--C-:B------:R-:W-:Y:S01]  /*9940*/  FFMA.FTZ R199, R158, UR7, -R152.reuse ;  /* 0x000000079ec77c23 */ /* 0x100fe20008010898 */
[----:B------:R-:W-:Y:S01]  /*9950*/  ISETP.NE.AND P3, PT, R18, R155, PT ;  /* 0x0000009b1200720c */ /* 0x000fe20003f65270 */
[----:B------:R-:W-:Y:S01]  /*9960*/  FMUL.FTZ R153, R153, UR7 ;  /* 0x0000000799997c20 */ /* 0x000fe20008410000 */
        /* <DEDUP_REMOVED lines=8> */
[----:B------:R4:W5:Y:S01]  /*99f0*/  MUFU.EX2 R206, R153 ;  /* 0x0000009900ce7308 */ /* 0x0009620000000800 */
[--C-:B--2---:R-:W-:Y:S01]  /*9a00*/  FFMA.FTZ R159, R198, UR7, -R152.reuse ;  /* 0x00000007c69f7c23 */ /* 0x104fe20008010898 */
[----:B------:R-:W-:Y:S01]  /*9a10*/  FFMA.FTZ R198, R202, UR7, -R152 ;  /* 0x00000007cac67c23 */ /* 0x000fe20008010898 */
[----:B------:R-:W-:-:S02]  /*9a20*/  @!P3 IMAD R16, R16, 0x40, R22 ;  /* 0x000000401010b824 */ /* 0x000fc400078e0216 */
[--C-:B------:R-:W-:Y:S01]  /*9a30*/  FFMA.FTZ R157, R154, UR7, -R152.reuse ;  /* 0x000000079a9d7c23 */ /* 0x100fe20008010898 */
[--C-:B------:R-:W-:Y:S01]  /*9a40*/  FFMA.FTZ R161, R182, UR7, -R152.reuse ;  /* 0x00000007b6a17c23 */ /* 0x100fe20008010898 */
[----:B------:R-:W-:Y:S01]  /*9a50*/  F2FP.BF16.F32.PACK_AB R154, R168, R21 ;  /* 0x00000015a89a723e */ /* 0x000fe200000010ff */
[-C--:B------:R-:W-:Y:S01]  /*9a60*/  FMUL.FTZ R89, R89, R7.reuse ;  /* 0x0000000759597220 */ /* 0x080fe20000410000 */
[----:B------:R-:W-:Y:S01]  /*9a70*/  @!P3 LEA R155, R16, UR36, 0x2 ;  /* 0x00000024109bbc11 */ /* 0x000fe2000f8e10ff */
[----:B----4-:R-:W-:Y:S01]  /*9a80*/  FFMA.FTZ R153, R201, UR7, -R152 ;  /* 0x00000007c9997c23 */ /* 0x010fe20008010898 */
[----:B------:R-:W-:Y:S01]  /*9a90*/  MUFU.EX2 R181, R181 ;  /* 0x000000b500b57308 */ /* 0x000fe20000000800 */
[----:B------:R-:W-:Y:S01]  /*9aa0*/  F2FP.BF16.F32.PACK_AB R152, R15, R20 ;  /* 0x000000140f98723e */ /* 0x000fe200000010ff */
[----:B------:R-:W-:Y:S01]  /*9ab0*/  FMUL.FTZ R92, R92, R7 ;  /* 0x000000075c5c7220 */ /* 0x000fe20000410000 */
[----:B------:R-:W-:Y:S01]  /*9ac0*/  @!P3 STS [R155+0x38400], R7 ;  /* 0x038400079b00b388 */ /* 0x000fe20000000800 */
[----:B---3--:R-:W-:Y:S01]  /*9ad0*/  F2FP.BF16.F32.PACK_AB R158, R172, R171 ;  /* 0x000000abac9e723e */ /* 0x008fe200000010ff */
[----:B------:R-:W-:Y:S01]  /*9ae0*/  FMUL.FTZ R93, R93, R7 ;  /* 0x000000075d5d7220 */ /* 0x000fe20000410000 */
[----:B-1----:R-:W-:Y:S01]  /*9af0*/  F2FP.BF16.F32.PACK_AB R160, R174, R173 ;  /* 0x000000adaea0723e */ /* 0x002fe200000010ff */
[----:B-----5:R1:W-:Y:S01]  /*9b00*/  @!P3 STS [R155+0x38420], R206 ;  /* 0x038420ce9b00b388 */ /* 0x0203e20000000800 */
        /* <DEDUP_REMOVED lines=74> */
[-C--:B------:R-:W-:Y:S01]  /*9fb0*/  FMUL.FTZ R94, R94, R206.reuse ;  /* 0x000000ce5e5e7220 */ /* 0x080fe20000410000 */
[----:B-1----:R-:W-:Y:S01]  /*9fc0*/  F2FP.BF16.F32.PACK_AB R162, R178, R175 ;  /* 0x000000afb2a2723e */ /* 0x002fe200000010ff */
        /* <DEDUP_REMOVED lines=25> */
[-C--:B------:R-:W-:Y:S01]  /*a160*/  FMUL.FTZ R134, R134, R206.reuse ;  /* 0x000000ce86867220 */ /* 0x080fe20000410000 */
[-C--:B------:R-:W-:Y:S01]  /*a170*/  FMUL.FTZ R135, R135, R206.reuse ;  /* 0x000000ce87877220 */ /* 0x080fe20000410000 */
[----:B------:R-:W-:Y:S01]  /*a180*/  FMUL.FTZ R138, R138, R206 ;  /* 0x000000ce8a8a7220 */ /* 0x000fe20000410000 */
[----:B------:R-:W1:Y:S01]  /*a190*/  MUFU.EX2 R177, R177 ;  /* 0x000000b100b17308 */ /* 0x000e620000000800 */
[----:B---3--:R-:W-:Y:S01]  /*a1a0*/  F2FP.BF16.F32.PACK_AB R163, R197, R182 ;  /* 0x000000b6c5a3723e */ /* 0x008fe200000010ff */
        /* <DEDUP_REMOVED lines=8> */
[----:B------:R2:W-:Y:S01]  /*a230*/  STSM.16.M88.4 [R184+0x36400], R152 ;  /* 0x03640098b8007844 */ /* 0x0005e20000000200 */
[----:B------:R-:W-:Y:S01]  /*a240*/  FFMA.FTZ R20, R7, R5, R20 ;  /* 0x0000000507147223 */ /* 0x000fe20000010014 */
[----:B------:R-:W-:Y:S01]  /*a250*/  FFMA.FTZ R181, R206, R6, R181 ;  /* 0x00000006ceb57223 */ /* 0x000fe200000100b5 */
[----:B------:R-:W-:Y:S01]  /*a260*/  ISETP.GT.AND P3, PT, R9, R14, PT ;  /* 0x0000000e0900720c */ /* 0x000fe20003f64270 */
[----:B------:R2:W-:Y:S01]  /*a270*/  STSM.16.M88.4 [R187], R156 ;  /* 0x0000009cbb007844 */ /* 0x0005e20000000200 */
[----:B------:R-:W-:Y:S01]  /*a280*/  FADD.FTZ R20, R15, R20 ;  /* 0x000000140f147221 */ /* 0x000fe20000010000 */
[----:B------:R-:W3:Y:S01]  /*a290*/  MUFU.EX2 R196, R196 ;  /* 0x000000c400c47308 */ /* 0x000ee20000000800 */
[----:B-1----:R-:W-:Y:S01]  /*a2a0*/  F2FP.BF16.F32.PACK_AB R164, R177, R176 ;  /* 0x000000b0b1a4723e */ /* 0x002fe200000010ff */
[----:B------:R-:W-:Y:S01]  /*a2b0*/  FADD.FTZ R204, R204, R181 ;  /* 0x000000b5cccc7221 */ /* 0x000fe20000010000 */
[----:B------:R-:W-:Y:S01]  /*a2c0*/  FADD.FTZ R21, R21, R20 ;  /* 0x0000001415157221 */ /* 0x000fe20000010000 */
[----:B------:R-:W-:-:S02]  /*a2d0*/  IMAD.MOV.U32 R7, RZ, RZ, R13 ;  /* 0x000000ffff077224 */ /* 0x000fc400078e000d */
[----:B------:R-:W-:Y:S01]  /*a2e0*/  FADD.FTZ R199, R199, R204 ;  /* 0x000000ccc7c77221 */ /* 0x000fe20000010000 */
[----:B------:R-:W-:Y:S01]  /*a2f0*/  FADD.FTZ R168, R168, R21 ;  /* 0x00000015a8a87221 */ /* 0x000fe20000010000 */
[----:B------:R-:W-:Y:S02]  /*a300*/  MUFU.EX2 R198, R198 ;  /* 0x000000c600c67308 */ /* 0x000fe40000000800 */
[----:B------:R-:W-:Y:S01]  /*a310*/  FADD.FTZ R199, R8, R199 ;  /* 0x000000c708c77221 */ /* 0x000fe20000010000 */
[----:B------:R-:W-:Y:S01]  /*a320*/  FADD.FTZ R169, R169, R168 ;  /* 0x000000a8a9a97221 */ /* 0x000fe20000010000 */
[----:B------:R-:W-:Y:S02]  /*a330*/  IMAD.MOV.U32 R8, RZ, RZ, R180 ;  /* 0x000000ffff087224 */ /* 0x000fe400078e00b4 */
        /* <DEDUP_REMOVED lines=8> */
[----:B------:R3:W-:Y:S01]  /*a3c0*/  MUFU.EX2 R200, R161 ;  /* 0x000000a100c87308 */ /* 0x0007e20000000800 */
[----:B------:R-:W-:Y:S02]  /*a3d0*/  IMAD.MOV.U32 R16, RZ, RZ, R12 ;  /* 0x000000ffff107224 */ /* 0x000fe400078e000c */
[----:B------:R-:W-:Y:S01]  /*a3e0*/  FADD.FTZ R209, R208, R209 ;  /* 0x000000d1d0d17221 */ /* 0x000fe20000010000 */
[----:B------:R-:W-:-:S04]  /*a3f0*/  FADD.FTZ R173, R173, R172 ;  /* 0x000000acadad7221 */ /* 0x000fc80000010000 */
[----:B------:R-:W-:Y:S01]  /*a400*/  FADD.FTZ R174, R174, R173 ;  /* 0x000000adaeae7221 */ /* 0x000fe20000010000 */
[----:B------:R-:W4:Y:S01]  /*a410*/  MUFU.EX2 R207, R207 ;  /* 0x000000cf00cf7308 */ /* 0x000f220000000800 */
[----:B---3--:R-:W-:Y:S01]  /*a420*/  F2FP.BF16.F32.PACK_AB R161, R183, R202 ;  /* 0x000000cab7a1723e */ /* 0x008fe200000010ff */
[----:B------:R-:W-:Y:S01]  /*a430*/  FADD.FTZ R202, R202, R209 ;  /* 0x000000d1caca7221 */ /* 0x000fe20000010000 */
[----:B-1----:R-:W-:Y:S01]  /*a440*/  F2FP.BF16.F32.PACK_AB R165, R205, R198 ;  /* 0x000000c6cda5723e */ /* 0x002fe200000010ff */
[----:B------:R-:W-:Y:S02]  /*a450*/  FADD.FTZ R175, R175, R174 ;  /* 0x000000aeafaf7221 */ /* 0x000fe40000010000 */
[----:B------:R2:W-:Y:S01]  /*a460*/  STSM.16.M88.4 [R185], R160 ;  /* 0x000000a0b9007844 */ /* 0x0005e20000000200 */
[----:B------:R-:W-:Y:S01]  /*a470*/  FADD.FTZ R183, R183, R202 ;  /* 0x000000cab7b77221 */ /* 0x000fe20000010000 */
[----:B------:R-:W-:-:S03]  /*a480*/  FADD.FTZ R175, R178, R175 ;  /* 0x000000afb2af7221 */ /* 0x000fc60000010000 */
[----:B------:R-:W-:Y:S01]  /*a490*/  FADD.FTZ R182, R182, R183 ;  /* 0x000000b7b6b67221 */ /* 0x000fe20000010000 */
[----:B------:R-:W-:-:S03]  /*a4a0*/  FADD.FTZ R176, R176, R175 ;  /* 0x000000afb0b07221 */ /* 0x000fc60000010000 */
[----:B------:R-:W-:Y:S01]  /*a4b0*/  FADD.FTZ R197, R197, R182 ;  /* 0x000000b6c5c57221 */ /* 0x000fe20000010000 */
[----:B------:R-:W-:Y:S01]  /*a4c0*/  FADD.FTZ R176, R177, R176 ;  /* 0x000000b0b1b07221 */ /* 0x000fe20000010000 */
[----:B----4-:R-:W-:Y:S02]  /*a4d0*/  F2FP.BF16.F32.PACK_AB R167, R207, R200 ;  /* 0x000000c8cfa7723e */ /* 0x010fe400000010ff */
[----:B------:R-:W-:Y:S01]  /*a4e0*/  FADD.FTZ R198, R198, R197 ;  /* 0x000000c5c6c67221 */ /* 0x000fe20000010000 */
[----:B------:R-:W-:Y:S02]  /*a4f0*/  FADD.FTZ R5, R179, R176 ;  /* 0x000000b0b3057221 */ /* 0x000fe40000010000 */
[----:B------:R2:W-:Y:S01]  /*a500*/  STSM.16.M88.4 [R186], R164 ;  /* 0x000000a4ba007844 */ /* 0x0005e20000000200 */
[----:B------:R-:W-:Y:S01]  /*a510*/  WARPGROUP.ARRIVE ;  /* 0x00000000000079c5 */ /* 0x000fe20000000000 */
[----:B------:R-:W-:Y:S01]  /*a520*/  FADD.FTZ R205, R205, R198 ;  /* 0x000000c6cdcd7221 */ /* 0x000fe20000010000 */
[----:B------:R-:W-:-:S03]  /*a530*/  FADD.FTZ R5, R196, R5 ;  /* 0x00000005c4057221 */ /* 0x000fc60000010000 */
[----:B------:R-:W-:Y:S01]  /*a540*/  FADD.FTZ R6, R200, R205 ;  /* 0x000000cdc8067221 */ /* 0x000fe20000010000 */
[----:B------:R-:W-:Y:S01]  /*a550*/  HGMMA.64x256x16.F32.BF16 R24, R152, gdesc[UR8].tnspB, R24, gsb0 ;  /* 0x43e0000898187df0 */ /* 0x000fe20008001818 */
[----:B------:R-:W-:Y:S01]  /*a560*/  R2UR UR10, R210 ;  /* 0x00000000d20a72ca */ /* 0x000fe200000e0000 */
[----:B------:R-:W-:Y:S01]  /*a570*/  UMOV UR11, 0x40000040 ;  /* 0x40000040000b7882 */ /* 0x000fe20000000000 */
[----:B------:R-:W-:Y:S02]  /*a580*/  VIADD R210, R203, 0x100 ;  /* 0x00000100cbd27836 */ /* 0x000fe40000000000 */
[----:B------:R-:W-:Y:S01]  /*a590*/  FADD.FTZ R6, R207, R6 ;  /* 0x00000006cf067221 */ /* 0x000fe20000010000 */
[----:B------:R-:W-:Y:S01]  /*a5a0*/  VIADD R203, R203, 0x180 ;  /* 0x00000180cbcb7836 */ /* 0x000fe20000000000 */
[----:B------:R-:W-:Y:S02]  /*a5b0*/  WARPGROUP.DEPBAR.LE gsb0, 0x0 ;  /* 0x00008000000079c5 */ /* 0x000fe40000010000 */
[----:B------:R-:W-:-:S15]  /*a5c0*/  WARPGROUP.ARRIVE ;  /* 0x00000000000079c5 */ /* 0x000fde0000000000 */
[----:B------:R-:W-:-:S04]  /*a5d0*/  NOP ;  /* 0x0000000000007918 */ /* 0x000fc80000000000 */
        /* <DEDUP_REMOVED lines=23> */
[----:B-1----:R-:W-:-:S04]  /*a750*/  VIADD R11, R9, 0xffffffff ;  /* 0xffffffff090b7836 */ /* 0x002fc80000000000 */
[----:B------:R-:W-:Y:S01]  /*a760*/  IMAD.MOV.U32 R9, RZ, RZ, R11 ;  /* 0x000000ffff097224 */ /* 0x000fe200078e000b */
[----:B--2---:R-:W-:Y:S06]  /*a770*/  @P3 BRA `(.L_x_4204) ;  /* 0xffffffc800043947 */ /* 0x004fec000383ffff */
[----:B------:R-:W-:Y:S02]  /*a780*/  IMAD.MOV.U32 R8, RZ, RZ, R180 ;  /* 0x000000ffff087224 */ /* 0x000fe400078e00b4 */
[----:B------:R-:W-:Y:S02]  /*a790*/  IMAD.MOV.U32 R7, RZ, RZ, R13 ;  /* 0x000000ffff077224 */ /* 0x000fe400078e000d */
[----:B------:R-:W-:Y:S02]  /*a7a0*/  IMAD.MOV.U32 R16, RZ, RZ, R12 ;  /* 0x000000ffff107224 */ /* 0x000fe400078e000c */
[----:B------:R-:W-:-:S07]  /*a7b0*/  IMAD.MOV.U32 R9, RZ, RZ, R11 ;  /* 0x000000ffff097224 */ /* 0x000fce00078e000b */
.L_x_4187:
        /* <DEDUP_REMOVED lines=15> */
.L_x_4206:
[----:B------:R-:W-:-:S11]  /*a8b0*/  UISETP.NE.AND UP0, UPT, UR10, 0x1, UPT ;  /* 0x000000010a00788c */ /* 0x000fd6000bf05270 */
[----:B------:R-:W-:Y:S02]  /*a8c0*/  @UP0 ULDC.64 UR14, c[0x0][0xae0] ;  /* 0x0002b800000e0ab9 */ /* 0x000fe40000000a00 */
[----:B------:R-:W-:-:S04]  /*a8d0*/  UIMAD.WIDE.U32 UR4, UR40, UR14, URZ ;  /* 0x0000000e280472a5 */ /* 0x000fc8000f8e003f */
[----:B------:R-:W-:-:S12]  /*a8e0*/  @UP0 USHF.R.U32.HI UR40, URZ, UR15, UR5 ;  /* 0x0000000f3f280299 */ /* 0x000fd80008011605 */
.L_x_4207:
[----:B------:R-:W-:-:S04]  /*a8f0*/  UIMAD UR40, UR40, UR10, URZ ;  /* 0x0000000a282872a4 */ /* 0x000fc8000f8e023f */
[----:B------:R-:W-:-:S04]  /*a900*/  UISETP.LT.AND UP0, UPT, UR6, UR40, UPT ;  /* 0x000000280600728c */ /* 0x000fc8000bf01270 */
[----:B------:R-:W-:-:S12]  /*a910*/  USEL UR6, UR6, UR40, !UP0 ;  /* 0x0000002806067287 */ /* 0x000fd8000c000000 */
.L_x_4205:
        /* <DEDUP_REMOVED lines=8> */
[----:B------:R-:W-:Y:S02]  /*a9a0*/  IMAD.MOV.U32 R201, RZ, RZ, R8 ;  /* 0x000000ffffc97224 */ /* 0x000fe400078e0008 */
[----:B------:R-:W-:Y:S02]  /*a9b0*/  IMAD.MOV.U32 R12, RZ, RZ, R7 ;  /* 0x000000ffff0c7224 */ /* 0x000fe400078e0007 */
[----:B------:R-:W-:Y:S02]  /*a9c0*/  IMAD.MOV.U32 R11, RZ, RZ, R9 ;  /* 0x000000ffff0b7224 */ /* 0x000fe400078e0009 */
[----:B------:R-:W-:-:S07]  /*a9d0*/  IMAD.MOV.U32 R199, RZ, RZ, R16 ;  /* 0x000000ffffc77224 */ /* 0x000fce00078e0010 */
.L_x_4217:
[----:B------:R-:W-:Y:S01]  /*a9e0*/  VIADD R16, R199, 0x1 ;  /* 0x00000001c7107836 */ /* 0x000fe20000000000 */
[C---:B------:R-:W-:Y:S01]  /*a9f0*/  ISETP.GT.AND P2, PT, R11.reuse, UR4, PT ;  /* 0x000000040b007c0c */ /* 0x040fe2000bf44270 */
[----:B------:R-:W-:-:S03]  /*aa00*/  VIADD R11, R11, 0xffffffff ;  /* 0xffffffff0b0b7836 */ /* 0x000fc60000000000 */
[----:B------:R-:W-:-:S04]  /*aa10*/  ISETP.NE.AND P3, PT, R16, 0x2, PT ;  /* 0x000000021000780c */ /* 0x000fc80003f65270 */
[----:B------:R-:W-:Y:S02]  /*aa20*/  SEL R8, RZ, 0x1, P3 ;  /* 0x00000001ff087807 */ /* 0x000fe40001800000 */
[----:B------:R-:W-:Y:S02]  /*aa30*/  SEL R16, R16, RZ, P3 ;  /* 0x000000ff10107207 */ /* 0x000fe40001800000 */
[----:B------:R-:W-:Y:S01]  /*aa40*/  LOP3.LUT R17, R17, R8, RZ, 0x3c, !PT ;  /* 0x0000000811117212 */ /* 0x000fe200078e3cff */
[----:B-1----:R-:W-:Y:S06]  /*aa50*/  @!P0 BRA `(.L_x_4209) ;  /* 0x0000000000048947 */ /* 0x002fec0003800000 */
[----:B------:R-:W-:Y:S01]  /*aa60*/  BPT.TRAP 0x1 ;  /* 0x000000040000795c */ /* 0x000fe20000300000 */
.L_x_4209:
[----:B------:R-:W-:Y:S02]  /*aa70*/  LEA R9, R16, UR36, 0x3 ;  /* 0x0000002410097c11 */ /* 0x000fe4000f8e18ff */
[----:B------:R-:W-:-:S04]  /*aa80*/  SHF.L.U32 R8, R17, 0x1f, RZ ;  /* 0x0000001f11087819 */ /* 0x000fc800000006ff */
[----:B------:R1:W2:Y:S01]  /*aa90*/  SYNCS.PHASECHK.TRANS64.TRYWAIT P3, [R9+URZ+0x38830], R8 ;  /* 0x03883008090075a7 */ /* 0x0002a2000806017f */
[----:B------:R-:W-:Y:S05]  /*aaa0*/  @!P0 BRA `(.L_x_4210) ;  /* 0x0000000000048947 */ /* 0x000fea0003800000 */
[----:B------:R-:W-:Y:S01]  /*aab0*/  BPT.TRAP 0x1 ;  /* 0x000000040000795c */ /* 0x000fe20000300000 */
.L_x_4210:
[----:B------:R-:W-:Y:S01]  /*aac0*/  IMAD R7, R16, 0x200, R4 ;  /* 0x0000020010077824 */ /* 0x000fe200078e0204 */
[----:B--2---:R-:W-:Y:S06]  /*aad0*/  @P3 BRA `(.L_x_4211) ;  /* 0x0000000000083947 */ /* 0x004fec0003800000 */
[----:B------:R-:W2:Y:S02]  /*aae0*/  SYNCS.PHASECHK.TRANS64.TRYWAIT P3, [R9+URZ+0x38830], R8 ;  /* 0x03883008090075a7 */ /* 0x000ea4000806017f */
[----:B--2---:R-:W-:Y:S05]  /*aaf0*/  @!P3 BRA `(.L_x_4212) ;  /* 0x000000c000c8b947 */ /* 0x004fea0003800000 */
.L_x_4211:
[----:B------:R-:W-:Y:S01]  /*ab00*/  R2UR UR26, R7 ;  /* 0x00000000071a72ca */ /* 0x000fe200000e0000 */
[----:B------:R-:W-:Y:S01]  /*ab10*/  WARPGROUP.ARRIVE ;  /* 0x00000000000079c5 */ /* 0x000fe20000000000 */
[----:B------:R-:W-:Y:S01]  /*ab20*/  UMOV UR27, 0x40000040 ;  /* 0x40000040001b7882 */ /* 0x000fe20000000000 */
[----:B------:R-:W-:Y:S01]  /*ab30*/  UMOV UR23, 0x40000040 ;  /* 0x4000004000177882 */ /* 0x000fe20000000000 */
[----:B------:R-:W-:Y:S01]  /*ab40*/  UMOV UR19, 0x40000040 ;  /* 0x4000004000137882 */ /* 0x000fe20000000000 */
[----:B------:R-:W-:-:S08]  /*ab50*/  UMOV UR15, 0x40000040 ;  /* 0x40000040000f7882 */ /* 0x000fd00000000000 */
[----:B------:R-:W-:Y:S01]  /*ab60*/  HGMMA.64x64x16.F32.BF16 R152, gdesc[UR24], RZ, !UPT, gsb0 ;  /* 0x00e00000189879f0 */ /* 0x000fe2000c0018ff */
[----:B------:R-:W-:Y:S02]  /*ab70*/  UIADD3 UR22, UR26, 0x2, URZ ;  /* 0x000000021a167890 */ /* 0x000fe4000fffe03f */
[----:B------:R-:W-:Y:S02]  /*ab80*/  UIADD3 UR18, UR26, 0x4, URZ ;  /* 0x000000041a127890 */ /* 0x000fe4000fffe03f */
[----:B------:R-:W-:Y:S01]  /*ab90*/  UIADD3 UR14, UR26, 0x6, URZ ;  /* 0x000000061a0e7890 */ /* 0x000fe2000fffe03f */
        /* <DEDUP_REMOVED lines=10> */
[----:B------:R-:W-:Y:S05]  /*ac40*/  @!P0 BRA `(.L_x_4213) ;  /* 0x0000000000048947 */ /* 0x000fea0003800000 */
[----:B------:R-:W-:Y:S01]  /*ac50*/  BPT.TRAP 0x1 ;  /* 0x000000040000795c */ /* 0x000fe20000300000 */
.L_x_4213:
[----:B------:R3:W4:Y:S01]  /*ac60*/  SYNCS.PHASECHK.TRANS64.TRYWAIT P3, [R9+URZ+0x38850], R8 ;  /* 0x03885008090075a7 */ /* 0x000722000806017f */
[----:B------:R-:W-:Y:S05]  /*ac70*/  @!P0 BRA `(.L_x_4214) ;  /* 0x0000000000048947 */ /* 0x000fea0003800000 */
[----:B------:R-:W-:Y:S01]  /*ac80*/  BPT.TRAP 0x1 ;  /* 0x000000040000795c */ /* 0x000fe20000300000 */
.L_x_4214:
[----:B----4-:R-:W-:Y:S05]  /*ac90*/  @P3 BRA `(.L_x_4215) ;  /* 0x0000000000083947 */ /* 0x010fea0003800000 */
[----:B------:R-:W4:Y:S02]  /*aca0*/  SYNCS.PHASECHK.TRANS64.TRYWAIT P3, [R9+URZ+0x38850], R8 ;  /* 0x03885008090075a7 */ /* 0x000f24000806017f */
[----:B----4-:R-:W-:Y:S05]  /*acb0*/  @!P3 BRA `(.L_x_4216) ;  /* 0x000000c0006cb947 */ /* 0x010fea0003800000 */
.L_x_4215:
[----:B------:R-:W-:Y:S01]  /*acc0*/  IMAD R7, R16, 0x1000, R3 ;  /* 0x0000100010077824 */ /* 0x000fe200078e0203 */
[----:B------:R-:W-:Y:S01]  /*acd0*/  WARPGROUP.ARRIVE ;  /* 0x00000000000079c5 */ /* 0x000fe20000000000 */
[----:B------:R-:W-:Y:S01]  /*ace0*/  UMOV UR11, 0x40000040 ;  /* 0x40000040000b7882 */ /* 0x000fe20000000000 */
[C---:B------:R-:W-:Y:S01]  /*acf0*/  VIADD R13, R0.reuse, 0x2 ;  /* 0x00000002000d7836 */ /* 0x040fe20000000000 */
[----:B------:R-:W-:Y:S01]  /*ad00*/  UMOV UR29, 0x40000040 ;  /* 0x40000040001d7882 */ /* 0x000fe20000000000 */
[C---:B------:R-:W-:Y:S01]  /*ad10*/  R2UR UR10, R7.reuse ;  /* 0x00000000070a72ca */ /* 0x040fe200000e0000 */
[----:B-1234-:R-:W-:Y:S01]  /*ad20*/  VIADD R8, R7, 0x2 ;  /* 0x0000000207087836 */ /* 0x01efe20000000000 */
[----:B------:R-:W-:Y:S01]  /*ad30*/  UMOV UR31, 0x40000040 ;  /* 0x40000040001f7882 */ /* 0x000fe20000000000 */
[----:B------:R-:W-:Y:S01]  /*ad40*/  R2UR UR28, R13 ;  /* 0x000000000d1c72ca */ /* 0x000fe200000e0000 */
[----:B------:R-:W-:Y:S01]  /*ad50*/  VIADD R13, R0, 0x4 ;  /* 0x00000004000d7836 */ /* 0x000fe20000000000 */
[----:B------:R-:W1:Y:S01]  /*ad60*/  S2R R14, SR_TID.X ;  /* 0x00000000000e7919 */ /* 0x000e620000002100 */
[----:B------:R-:W-:Y:S01]  /*ad70*/  R2UR UR30, R8 ;  /* 0x00000000081e72ca */ /* 0x000fe200000e0000 */
[----:B------:R-:W-:Y:S01]  /*ad80*/  VIADD R8, R7, 0x4 ;  /* 0x0000000407087836 */ /* 0x000fe20000000000 */
[----:B------:R-:W-:Y:S01]  /*ad90*/  ULDC UR7, c[0x0][0xa80] ;  /* 0x0002a00000077ab9 */ /* 0x000fe20000000800 */
[----:B------:R-:W-:-:S02]  /*ada0*/  VIADD R21, R0, 0x800 ;  /* 0x0000080000157836 */ /* 0x000fc40000000000 */
[----:B------:R-:W-:Y:S02]  /*adb0*/  VIADD R15, R7, 0x800 ;  /* 0x00000800070f7836 */ /* 0x000fe40000000000 */
[----:B------:R-:W-:Y:S01]  /*adc0*/  HGMMA.64x64x16.F32.BF16 R152, gdesc[UR8], R152, gsb0 ;  /* 0x00e00000089879f0 */ /* 0x000fe20008001898 */
[----:B------:R-:W-:Y:S01]  /*add0*/  IMAD R208, R16, 0x1000, R19 ;  /* 0x0000100010d07824 */ /* 0x000fe200078e0213 */
[----:B------:R-:W-:-:S04]  /*ade0*/  UMOV UR11, 0x40000040 ;  /* 0x40000040000b7882 */ /* 0x000fc80000000000 */
[----:B------:R-:W-:-:S13]  /*adf0*/  R2UR UR6, R208 ;  /* 0x00000000d00672ca */ /* 0x000fda00000e0000 */
[----:B------:R-:W-:Y:S01]  /*ae00*/  UMOV UR10, UR6 ;  /* 0x00000006000a7c82 */ /* 0x000fe20008000000 */
        /* <DEDUP_REMOVED lines=364> */
[----:B------:R-:W-:Y:S01]  /*c4d0*/  FFMA.FTZ R181, R181, UR7, -R200 ;  /* 0x00000007b5b57c23 */ /* 0x000fe200080108c8 */
[----:B------:R-:W-:Y:S02]  /*c4e0*/  MUFU.EX2 R13, R13 ;  /* 0x0000000d000d7308 */ /* 0x000fe40000000800 */
[----:B------:R-:W2:Y:S01]  /*c4f0*/  SHFL.BFLY PT, R153, R8, 0x2, 0x1f ;  /* 0x0c401f0008997f89 */ /* 0x000ea200000e0000 */
[-C--:B-1----:R-:W-:Y:S01]  /*c500*/  FMUL.FTZ R24, R24, R12.reuse ;  /* 0x0000000c18187220 */ /* 0x082fe20000410000 */
        /* <DEDUP_REMOVED lines=52> */
[----:B------:R-:W-:Y:S01]  /*c850*/  IMAD.MOV R153, RZ, RZ, -R23 ;  /* 0x000000ffff997224 */ /* 0x000fe200078e0a17 */
[----:B------:R-:W-:Y:S01]  /*c860*/  MUFU.EX2 R198, R198 ;  /* 0x000000c600c67308 */ /* 0x000fe20000000800 */
[-C--:B------:R-:W-:Y:S01]  /*c870*/  FMUL.FTZ R112, R112, R12.reuse ;  /* 0x0000000c70707220 */ /* 0x080fe20000410000 */
[-C--:B------:R-:W-:Y:S01]  /*c880*/  FMUL.FTZ R113, R113, R12.reuse ;  /* 0x0000000c71717220 */ /* 0x080fe20000410000 */
[----:B------:R-:W-:Y:S01]  /*c890*/  FADD.FTZ R152, -R8, R201 ;  /* 0x000000c908987221 */ /* 0x000fe20000010100 */
[----:B------:R-:W-:Y:S01]  /*c8a0*/  ISETP.NE.AND P3, PT, R18, R153, PT ;  /* 0x000000991200720c */ /* 0x000fe20003f65270 */
[----:B------:R-:W-:Y:S01]  /*c8b0*/  FMUL.FTZ R156, R8, UR7 ;  /* 0x00000007089c7c20 */ /* 0x000fe20008410000 */
[----:B------:R-:W-:Y:S01]  /*c8c0*/  FMUL.FTZ R116, R116, R12 ;  /* 0x0000000c74747220 */ /* 0x000fe20000410000 */
[----:B------:R-:W-:Y:S01]  /*c8d0*/  FMUL.FTZ R152, R152, UR7 ;  /* 0x0000000798987c20 */ /* 0x000fe20008410000 */
        /* <DEDUP_REMOVED lines=8> */
[----:B------:R2:W3:Y:S01]  /*c960*/  MUFU.EX2 R201, R152 ;  /* 0x0000009800c97308 */ /* 0x0004e20000000800 */
[----:B------:R-:W-:-:S02]  /*c970*/  @!P3 IMAD R153, R199, 0x40, R22 ;  /* 0x00000040c799b824 */ /* 0x000fc400078e0216 */
[--C-:B------:R-:W-:Y:S01]  /*c980*/  FFMA.FTZ R209, R167, UR7, -R156.reuse ;  /* 0x00000007a7d17c23 */ /* 0x100fe2000801089c */
[--C-:B------:R-:W-:Y:S01]  /*c990*/  FFMA.FTZ R170, R170, UR7, -R156.reuse ;  /* 0x00000007aaaa7c23 */ /* 0x100fe2000801089c */
[--C-:B------:R-:W-:Y:S01]  /*c9a0*/  FFMA.FTZ R171, R171, UR7, -R156.reuse ;  /* 0x00000007abab7c23 */ /* 0x100fe2000801089c */
[--C-:B------:R-:W-:Y:S01]  /*c9b0*/  FFMA.FTZ R174, R174, UR7, -R156.reuse ;  /* 0x00000007aeae7c23 */ /* 0x100fe2000801089c */
[----:B------:R-:W-:Y:S01]  /*c9c0*/  @!P3 LEA R153, R153, UR36, 0x2 ;  /* 0x000000249999bc11 */ /* 0x000fe2000f8e10ff */
[--C-:B------:R-:W-:Y:S01]  /*c9d0*/  FFMA.FTZ R175, R175, UR7, -R156.reuse ;  /* 0x00000007afaf7c23 */ /* 0x100fe2000801089c */
[--C-:B------:R-:W-:Y:S01]  /*c9e0*/  FFMA.FTZ R178, R178, UR7, -R156.reuse ;  /* 0x00000007b2b27c23 */ /* 0x100fe2000801089c */
[----:B--2---:R-:W-:Y:S02]  /*c9f0*/  @!P1 VIADD R152, R9, 0x38840 ;  /* 0x0003884009989836 */ /* 0x004fe40000000000 */
[--C-:B------:R-:W-:Y:S01]  /*ca00*/  FFMA.FTZ R179, R179, UR7, -R156.reuse ;  /* 0x00000007b3b37c23 */ /* 0x100fe2000801089c */
[--C-:B------:R-:W-:Y:S01]  /*ca10*/  FFMA.FTZ R182, R182, UR7, -R156.reuse ;  /* 0x00000007b6b67c23 */ /* 0x100fe2000801089c */
[----:B------:R-:W-:Y:S01]  /*ca20*/  FFMA.FTZ R183, R183, UR7, -R156 ;  /* 0x00000007b7b77c23 */ /* 0x000fe2000801089c */
[----:B------:R-:W-:Y:S01]  /*ca30*/  MUFU.EX2 R200, R200 ;  /* 0x000000c800c87308 */ /* 0x000fe20000000800 */
[----:B------:R-:W-:Y:S01]  /*ca40*/  @!P1 PRMT R152, RZ, 0x654, R152 ;  /* 0x00000654ff989816 */ /* 0x000fe20000000098 */
[----:B------:R-:W-:Y:S01]  /*ca50*/  FMUL.FTZ R117, R117, R12 ;  /* 0x0000000c75757220 */ /* 0x000fe20000410000 */
[----:B-1----:R-:W-:Y:S01]  /*ca60*/  F2FP.BF16.F32.PACK_AB R154, R20, R15 ;  /* 0x0000000f149a723e */ /* 0x002fe200000010ff */
[----:B---3--:R-:W-:Y:S01]  /*ca70*/  FMUL.FTZ R26, R26, R201 ;  /* 0x000000c91a1a7220 */ /* 0x008fe20000410000 */
[----:B------:R1:W-:Y:S01]  /*ca80*/  @!P1 SYNCS.ARRIVE.TRANS64.RED.A1T0 RZ, [R152+URZ], RZ ;  /* 0x000000ff98ff99a7 */ /* 0x0003e2000810043f */
[----:B------:R-:W-:Y:S01]  /*ca90*/  @!P3 STS [R153+0x38400], R12 ;  /* 0x0384000c9900b388 */ /* 0x000fe20000000800 */
[----:B------:R-:W-:Y:S01]  /*caa0*/  F2FP.BF16.F32.PACK_AB R156, R196, R21 ;  /* 0x00000015c49c723e */ /* 0x000fe200000010ff */
[----:B------:R-:W2:Y:S01]  /*cab0*/  MUFU.EX2 R203, R203 ;  /* 0x000000cb00cb7308 */ /* 0x000ea20000000800 */
[----:B------:R-:W-:Y:S01]  /*cac0*/  F2FP.BF16.F32.PACK_AB R158, R198, R197 ;  /* 0x000000c5c69e723e */ /* 0x000fe200000010ff */
[----:B------:R2:W-:Y:S01]  /*cad0*/  @!P3 STS [R153+0x38420], R201 ;  /* 0x038420c99900b388 */ /* 0x0005e20000000800 */
[-C--:B------:R-:W-:Y:S01]  /*cae0*/  FMUL.FTZ R27, R27, R201.reuse ;  /* 0x000000c91b1b7220 */ /* 0x080fe20000410000 */
[----:B------:R-:W-:Y:S01]  /*caf0*/  FMUL.FTZ R30, R30, R201 ;  /* 0x000000c91e1e7220 */ /* 0x000fe20000410000 */
[----:B-1----:R-:W-:Y:S01]  /*cb00*/  F2FP.BF16.F32.PACK_AB R152, R14, R13 ;  /* 0x0000000d0e98723e */ /* 0x002fe200000010ff */
        /* <DEDUP_REMOVED lines=11> */
[----:B--2---:R-:W-:Y:S01]  /*cbc0*/  F2FP.BF16.F32.PACK_AB R153, R203, R200 ;  /* 0x000000c8cb99723e */ /* 0x004fe200000010ff */
        /* <DEDUP_REMOVED lines=48> */
[-C--:B------:R-:W-:Y:S01]  /*ced0*/  FMUL.FTZ R122, R122, R201.reuse ;  /* 0x000000c97a7a7220 */ /* 0x080fe20000410000 */
[-C--:B------:R-:W-:Y:S01]  /*cee0*/  FMUL.FTZ R123, R123, R201.reuse ;  /* 0x000000c97b7b7220 */ /* 0x080fe20000410000 */
[-C--:B------:R-:W-:Y:S01]  /*cef0*/  FMUL.FTZ R124, R124, R12.reuse ;  /* 0x0000000c7c7c7220 */ /* 0x080fe20000410000 */
[----:B------:R-:W-:Y:S01]  /*cf00*/  FMUL.FTZ R125, R125, R12 ;  /* 0x0000000c7d7d7220 */ /* 0x000fe20000410000 */
        /* <DEDUP_REMOVED lines=30> */
[-C--:B------:R-:W-:Y:S01]  /*d0f0*/  FMUL.FTZ R150, R150, R201.reuse ;  /* 0x000000c996967220 */ /* 0x080fe20000410000 */
[----:B------:R-:W-:Y:S01]  /*d100*/  FMUL.FTZ R151, R151, R201 ;  /* 0x000000c997977220 */ /* 0x000fe20000410000 */
[----:B------:R1:W-:Y:S01]  /*d110*/  STSM.16.M88.4 [R184+0x36400], R152 ;  /* 0x03640098b8007844 */ /* 0x0003e20000000200 */
[----:B------:R-:W-:Y:S01]  /*d120*/  VIADD R199, R208, 0x80 ;  /* 0x00000080d0c77836 */ /* 0x000fe20000000000 */
[----:B------:R-:W3:Y:S01]  /*d130*/  MUFU.EX2 R175, R175 ;  /* 0x000000af00af7308 */ /* 0x000ee20000000800 */
[----:B--2---:R-:W-:Y:S01]  /*d140*/  F2FP.BF16.F32.PACK_AB R161, R171, R170 ;  /* 0x000000aaaba1723e */ /* 0x004fe200000010ff */
[----:B------:R1:W-:Y:S01]  /*d150*/  STSM.16.M88.4 [R187], R156 ;  /* 0x0000009cbb007844 */ /* 0x0003e20000000200 */
[----:B------:R-:W-:Y:S01]  /*d160*/  FFMA.FTZ R5, R12, R5, R13 ;  /* 0x000000050c057223 */ /* 0x000fe2000001000d */
[----:B------:R-:W-:Y:S01]  /*d170*/  R2UR UR6, R199 ;  /* 0x00000000c70672ca */ /* 0x000fe200000e0000 */
[----:B------:R-:W-:-:S02]  /*d180*/  VIADD R199, R208, 0x100 ;  /* 0x00000100d0c77836 */ /* 0x000fc40000000000 */
[----:B------:R-:W-:Y:S01]  /*d190*/  FFMA.FTZ R6, R201, R6, R200 ;  /* 0x00000006c9067223 */ /* 0x000fe200000100c8 */
[----:B------:R-:W-:Y:S01]  /*d1a0*/  VIADD R208, R208, 0x180 ;  /* 0x00000180d0d07836 */ /* 0x000fe20000000000 */
[----:B------:R-:W-:Y:S01]  /*d1b0*/  MUFU.EX2 R176, R176 ;  /* 0x000000b000b07308 */ /* 0x000fe20000000800 */
[----:B------:R-:W-:Y:S01]  /*d1c0*/  FADD.FTZ R14, R14, R5 ;  /* 0x000000050e0e7221 */ /* 0x000fe20000010000 */
[----:B------:R-:W-:Y:S01]  /*d1d0*/  FADD.FTZ R203, R203, R6 ;  /* 0x00000006cbcb7221 */ /* 0x000fe20000010000 */
[----:B------:R-:W-:Y:S02]  /*d1e0*/  @!P1 VIADD R9, R9, 0x38860 ;  /* 0x0003886009099836 */ /* 0x000fe40000000000 */
[----:B------:R-:W-:Y:S01]  /*d1f0*/  FADD.FTZ R15, R15, R14 ;  /* 0x0000000e0f0f7221 */ /* 0x000fe20000010000 */
[----:B------:R-:W-:Y:S01]  /*d200*/  FADD.FTZ R202, R202, R203 ;  /* 0x000000cbcaca7221 */ /* 0x000fe20000010000 */
[----:B------:R-:W-:Y:S01]  /*d210*/  IMAD.MOV.U32 R201, RZ, RZ, R8 ;  /* 0x000000ffffc97224 */ /* 0x000fe200078e0008 */
[----:B------:R-:W2:Y:S01]  /*d220*/  MUFU.EX2 R177, R177 ;  /* 0x000000b100b17308 */ /* 0x000ea20000000800 */
[----:B---3--:R-:W-:Y:S01]  /*d230*/  F2FP.BF16.F32.PACK_AB R163, R175, R174 ;  /* 0x000000aeafa3723e */ /* 0x008fe200000010ff */
[----:B------:R-:W-:Y:S01]  /*d240*/  FADD.FTZ R20, R20, R15 ;  /* 0x0000000f14147221 */ /* 0x000fe20000010000 */
[----:B------:R-:W-:Y:S01]  /*d250*/  FADD.FTZ R205, R205, R202 ;  /* 0x000000cacdcd7221 */ /* 0x000fe20000010000 */
[----:B------:R-:W-:Y:S01]  /*d260*/  @!P1 PRMT R9, RZ, 0x654, R9 ;  /* 0x00000654ff099816 */ /* 0x000fe20000000009 */
[----:B------:R-:W-:Y:S01]  /*d270*/  IMAD.MOV.U32 R12, RZ, RZ, R7 ;  /* 0x000000ffff0c7224 */ /* 0x000fe200078e0007 */
[----:B------:R1:W-:Y:S01]  /*d280*/  STSM.16.M88.4 [R185], R160 ;  /* 0x000000a0b9007844 */ /* 0x0003e20000000200 */
[----:B------:R-:W-:Y:S01]  /*d290*/  FADD.FTZ R21, R21, R20 ;  /* 0x0000001415157221 */ /* 0x000fe20000010000 */
[----:B------:R-:W-:Y:S01]  /*d2a0*/  MUFU.EX2 R180, R180 ;  /* 0x000000b400b47308 */ /* 0x000fe20000000800 */
[----:B------:R-:W-:-:S02]  /*d2b0*/  FADD.FTZ R204, R204, R205 ;  /* 0x000000cdcccc7221 */ /* 0x000fc40000010000 */
[----:B------:R-:W-:Y:S02]  /*d2c0*/  FADD.FTZ R196, R196, R21 ;  /* 0x00000015c4c47221 */ /* 0x000fe40000010000 */
[----:B------:R-:W-:Y:S02]  /*d2d0*/  FADD.FTZ R207, R207, R204 ;  /* 0x000000cccfcf7221 */ /* 0x000fe40000010000 */
[----:B------:R-:W-:Y:S01]  /*d2e0*/  FADD.FTZ R197, R197, R196 ;  /* 0x000000c4c5c57221 */ /* 0x000fe20000010000 */
[----:B------:R-:W3:Y:S01]  /*d2f0*/  MUFU.EX2 R181, R181 ;  /* 0x000000b500b57308 */ /* 0x000ee20000000800 */
[----:B--2---:R-:W-:Y:S01]  /*d300*/  F2FP.BF16.F32.PACK_AB R164, R177, R176 ;  /* 0x000000b0b1a4723e */ /* 0x004fe200000010ff */
[----:B------:R-:W-:Y:S01]  /*d310*/  FADD.FTZ R206, R206, R207 ;  /* 0x000000cfcece7221 */ /* 0x000fe20000010000 */
[----:B------:R-:W-:-:S03]  /*d320*/  FADD.FTZ R197, R198, R197 ;  /* 0x000000c5c6c57221 */ /* 0x000fc60000010000 */
[----:B------:R-:W-:Y:S01]  /*d330*/  FADD.FTZ R209, R209, R206 ;  /* 0x000000ced1d17221 */ /* 0x000fe20000010000 */
[----:B------:R-:W-:Y:S01]  /*d340*/  FADD.FTZ R168, R168, R197 ;  /* 0x000000c5a8a87221 */ /* 0x000fe20000010000 */
[----:B------:R-:W-:Y:S02]  /*d350*/  MUFU.EX2 R178, R178 ;  /* 0x000000b200b27308 */ /* 0x000fe40000000800 */
[----:B------:R-:W-:Y:S01]  /*d360*/  FADD.FTZ R170, R170, R209 ;  /* 0x000000d1aaaa7221 */ /* 0x000fe20000010000 */
[----:B------:R-:W-:-:S03]  /*d370*/  FADD.FTZ R169, R169, R168 ;  /* 0x000000a8a9a97221 */ /* 0x000fc60000010000 */
[----:B------:R-:W-:Y:S01]  /*d380*/  FADD.FTZ R171, R171, R170 ;  /* 0x000000aaabab7221 */ /* 0x000fe20000010000 */
[----:B------:R-:W-:Y:S01]  /*d390*/  FADD.FTZ R172, R172, R169 ;  /* 0x000000a9acac7221 */ /* 0x000fe20000010000 */
[----:B------:R-:W2:Y:S01]  /*d3a0*/  MUFU.EX2 R179, R179 ;  /* 0x000000b300b37308 */ /* 0x000ea20000000800 */
[----:B---3--:R-:W-:Y:S01]  /*d3b0*/  F2FP.BF16.F32.PACK_AB R166, R181, R180 ;  /* 0x000000b4b5a6723e */ /* 0x008fe200000010ff */
[----:B------:R-:W-:Y:S01]  /*d3c0*/  FADD.FTZ R174, R174, R171 ;  /* 0x000000abaeae7221 */ /* 0x000fe20000010000 */
[----:B------:R-:W-:-:S03]  /*d3d0*/  FADD.FTZ R173, R173, R172 ;  /* 0x000000acadad7221 */ /* 0x000fc60000010000 */
[----:B------:R-:W-:Y:S01]  /*d3e0*/  FADD.FTZ R175, R175, R174 ;  /* 0x000000aeafaf7221 */ /* 0x000fe20000010000 */
[----:B------:R-:W-:Y:S01]  /*d3f0*/  FADD.FTZ R176, R176, R173 ;  /* 0x000000adb0b07221 */ /* 0x000fe20000010000 */
[----:B------:R-:W3:Y:S03]  /*d400*/  MUFU.EX2 R182, R182 ;  /* 0x000000b600b67308 */ /* 0x000ee60000000800 */
[----:B------:R-:W-:-:S04]  /*d410*/  FADD.FTZ R177, R177, R176 ;  /* 0x000000b0b1b17221 */ /* 0x000fc80000010000 */
[----:B------:R-:W-:Y:S01]  /*d420*/  FADD.FTZ R180, R180, R177 ;  /* 0x000000b1b4b47221 */ /* 0x000fe20000010000 */
[----:B------:R-:W4:Y:S01]  /*d430*/  MUFU.EX2 R183, R183 ;  /* 0x000000b700b77308 */ /* 0x000f220000000800 */
[----:B--2---:R-:W-:Y:S01]  /*d440*/  F2FP.BF16.F32.PACK_AB R165, R179, R178 ;  /* 0x000000b2b3a5723e */ /* 0x004fe200000010ff */
[----:B------:R-:W-:Y:S01]  /*d450*/  FADD.FTZ R178, R178, R175 ;  /* 0x000000afb2b27221 */ /* 0x000fe20000010000 */
[----:B------:R-:W-:-:S03]  /*d460*/  FADD.FTZ R5, R181, R180 ;  /* 0x000000b4b5057221 */ /* 0x000fc60000010000 */
[----:B------:R-:W-:-:S04]  /*d470*/  FADD.FTZ R179, R179, R178 ;  /* 0x000000b2b3b37221 */ /* 0x000fc80000010000 */
[----:B---3--:R-:W-:Y:S01]  /*d480*/  FADD.FTZ R6, R182, R179 ;  /* 0x000000b3b6067221 */ /* 0x008fe20000010000 */
[----:B----4-:R-:W-:-:S03]  /*d490*/  F2FP.BF16.F32.PACK_AB R167, R183, R182 ;  /* 0x000000b6b7a7723e */ /* 0x010fc600000010ff */
[----:B------:R-:W-:Y:S02]  /*d4a0*/  FADD.FTZ R6, R183, R6 ;  /* 0x00000006b7067221 */ /* 0x000fe40000010000 */
[----:B------:R1:W-:Y:S01]  /*d4b0*/  STSM.16.M88.4 [R186], R164 ;  /* 0x000000a4ba007844 */ /* 0x0003e20000000200 */
[----:B------:R-:W-:-:S06]  /*d4c0*/  WARPGROUP.ARRIVE ;  /* 0x00000000000079c5 */ /* 0x000fcc0000000000 */
[----:B------:R-:W-:Y:S01]  /*d4d0*/  HGMMA.64x256x16.F32.BF16 R24, R152, gdesc[UR8].tnspB, R24, gsb0 ;  /* 0x43e0000898187df0 */ /* 0x000fe20008001818 */
[----:B------:R-:W-:Y:S01]  /*d4e0*/  UMOV UR10, UR6 ;  /* 0x00000006000a7c82 */ /* 0x000fe20008000000 */
[----:B------:R-:W-:Y:S01]  /*d4f0*/  UMOV UR11, 0x40000040 ;  /* 0x40000040000b7882 */ /* 0x000fe20000000000 */
[----:B------:R-:W-:Y:S01]  /*d500*/  R2UR UR6, R199 ;  /* 0x00000000c70672ca */ /* 0x000fe200000e0000 */
[----:B------:R-:W-:Y:S01]  /*d510*/  IMAD.MOV.U32 R199, RZ, RZ, R16 ;  /* 0x000000ffffc77224 */ /* 0x000fe200078e0010 */
[----:B------:R-:W-:Y:S02]  /*d520*/  WARPGROUP.DEPBAR.LE gsb0, 0x0 ;  /* 0x00008000000079c5 */ /* 0x000fe40000010000 */
[----:B------:R-:W-:-:S15]  /*d530*/  WARPGROUP.ARRIVE ;  /* 0x00000000000079c5 */ /* 0x000fde0000000000 */
[----:B------:R-:W-:-:S06]  /*d540*/  NOP ;  /* 0x0000000000007918 */ /* 0x000fcc0000000000 */
        /* <DEDUP_REMOVED lines=24> */
[----:B------:R-:W-:Y:S05]  /*d6d0*/  @P2 BRA `(.L_x_4217) ;  /* 0xffffffd000c02947 */ /* 0x000fea000383ffff */
[----:B-1----:R-:W-:-:S07]  /*d6e0*/  IMAD.MOV.U32 R9, RZ, RZ, R11 ;  /* 0x000000ffff097224 */ /* 0x002fce00078e000b */
.L_x_4208:
[----:B------:R-:W-:-:S13]  /*d6f0*/  ISETP.GE.AND P2, PT, R9, UR37, PT ;  /* 0x0000002509007c0c */ /* 0x000fda000bf46270 */
[----:B------:R-:W-:Y:S05]  /*d700*/  @!P2 BRA `(.L_x_4218) ;  /* 0x0000003400e4a947 */ /* 0x000fea0003800000 */
[----:B------:R-:W-:Y:S01]  /*d710*/  IMAD.MOV.U32 R15, RZ, RZ, R8 ;  /* 0x000000ffff0f7224 */ /* 0x000fe200078e0008 */
[----:B------:R-:W-:Y:S01]  /*d720*/  ULDC UR4, c[0x0][0xadc] ;  /* 0x0002b70000047ab9 */ /* 0x000fe20000000800 */
[----:B------:R-:W-:Y:S02]  /*d730*/  IMAD.MOV.U32 R14, RZ, RZ, R7 ;  /* 0x000000ffff0e7224 */ /* 0x000fe400078e0007 */
[----:B------:R-:W-:-:S07]  /*d740*/  IMAD.MOV.U32 R21, RZ, RZ, R16 ;  /* 0x000000ffff157224 */ /* 0x000fce00078e0010 */
.L_x_4235:
[----:B------:R-:W-:-:S05]  /*d750*/  VIADD R16, R21, 0x1 ;  /* 0x0000000115107836 */ /* 0x000fca0000000000 */
[----:B------:R-:W-:-:S04]  /*d760*/  ISETP.NE.AND P2, PT, R16, 0x2, PT ;  /* 0x000000021000780c */ /* 0x000fc80003f45270 */
[----:B------:R-:W-:Y:S02]  /*d770*/  SEL R8, RZ, 0x1, P2 ;  /* 0x00000001ff087807 */ /* 0x000fe40001000000 */
[----:B------:R-:W-:Y:S02]  /*d780*/  SEL R16, R16, RZ, P2 ;  /* 0x000000ff10107207 */ /* 0x000fe40001000000 */
[----:B------:R-:W-:Y:S01]  /*d790*/  LOP3.LUT R17, R17, R8, RZ, 0x3c, !PT ;  /* 0x0000000811117212 */ /* 0x000fe200078e3cff */
[----:B------:R-:W-:Y:S06]  /*d7a0*/  @!P0 BRA `(.L_x_4219) ;  /* 0x0000000000048947 */ /* 0x000fec0003800000 */
[----:B------:R-:W-:Y:S01]  /*d7b0*/  BPT.TRAP 0x1 ;  /* 0x000000040000795c */ /* 0x000fe20000300000 */
.L_x_4219:
[----:B------:R-:W-:Y:S02]  /*d7c0*/  LEA R11, R16, UR36, 0x3 ;  /* 0x00000024100b7c11 */ /* 0x000fe4000f8e18ff */
[----:B------:R-:W-:-:S04]  /*d7d0*/  SHF.L.U32 R8, R17, 0x1f, RZ ;  /* 0x0000001f11087819 */ /* 0x000fc800000006ff */
[----:B------:R1:W2:Y:S01]  /*d7e0*/  SYNCS.PHASECHK.TRANS64.TRYWAIT P2, [R11+URZ+0x38830], R8 ;  /* 0x038830080b0075a7 */ /* 0x0002a2000804017f */
[----:B------:R-:W-:Y:S05]  /*d7f0*/  @!P0 BRA `(.L_x_4220) ;  /* 0x0000000000048947 */ /* 0x000fea0003800000 */
[----:B------:R-:W-:Y:S01]  /*d800*/  BPT.TRAP 0x1 ;  /* 0x000000040000795c */ /* 0x000fe20000300000 */
.L_x_4220:
[----:B------:R-:W-:Y:S01]  /*d810*/  IMAD R7, R16, 0x200, R4 ;  /* 0x0000020010077824 */ /* 0x000fe200078e0204 */
[----:B--2---:R-:W-:Y:S06]  /*d820*/  @P2 BRA `(.L_x_4221) ;  /* 0x0000000000082947 */ /* 0x004fec0003800000 */
[----:B------:R-:W2:Y:S02]  /*d830*/  SYNCS.PHASECHK.TRANS64.TRYWAIT P2, [R11+URZ+0x38830], R8 ;  /* 0x038830080b0075a7 */ /* 0x000ea4000804017f */
[----:B--2---:R-:W-:Y:S05]  /*d840*/  @!P2 BRA `(.L_x_4222) ;  /* 0x00000094009ca947 */ /* 0x004fea0003800000 */
.L_x_4221:
        /* <DEDUP_REMOVED lines=22> */
.L_x_4223:
[----:B------:R3:W4:Y:S01]  /*d9b0*/  SYNCS.PHASECHK.TRANS64.TRYWAIT P2, [R11+URZ+0x38850], R8 ;  /* 0x038850080b0075a7 */ /* 0x000722000804017f */
[----:B------:R-:W-:Y:S05]  /*d9c0*/  @!P0 BRA `(.L_x_4224) ;  /* 0x0000000000048947 */ /* 0x000fea0003800000 */
[----:B------:R-:W-:Y:S01]  /*d9d0*/  BPT.TRAP 0x1 ;  /* 0x000000040000795c */ /* 0x000fe20000300000 */
.L_x_4224:
[----:B------:R-:W-:Y:S01]  /*d9e0*/  LEA R7, R16, R3, 0xc ;  /* 0x0000000310077211 */ /* 0x000fe200078e60ff */
[----:B----4-:R-:W-:Y:S06]  /*d9f0*/  @P2 BRA `(.L_x_4225) ;  /* 0x0000000000082947 */ /* 0x010fec0003800000 */
[----:B------:R-:W4:Y:S02]  /*da00*/  SYNCS.PHASECHK.TRANS64.TRYWAIT P2, [R11+URZ+0x38850], R8 ;  /* 0x038850080b0075a7 */ /* 0x000f24000804017f */
[----:B----4-:R-:W-:Y:S05]  /*da10*/  @!P2 BRA `(.L_x_4226) ;  /* 0x00000094003ca947 */ /* 0x010fea0003800000 */
.L_x_4225:
[C---:B------:R-:W-:Y:S01]  /*da20*/  R2UR UR10, R7.reuse ;  /* 0x00000000070a72ca */ /* 0x040fe200000e0000 */
[----:B------:R-:W-:Y:S01]  /*da30*/  WARPGROUP.ARRIVE ;  /* 0x00000000000079c5 */ /* 0x000fe20000000000 */
[----:B------:R-:W-:Y:S01]  /*da40*/  UMOV UR11, 0x40000040 ;  /* 0x40000040000b7882 */ /* 0x000fe20000000000 */
[----:B-1234-:R-:W-:Y:S01]  /*da50*/  VIADD R8, R0, 0x2 ;  /* 0x0000000200087836 */ /* 0x01efe20000000000 */
[----:B------:R-:W-:Y:S01]  /*da60*/  UMOV UR29, 0x40000040 ;  /* 0x40000040001d7882 */ /* 0x000fe20000000000 */
[C---:B------:R-:W-:Y:S01]  /*da70*/  VIADD R12, R7.reuse, 0x2 ;  /* 0x00000002070c7836 */ /* 0x040fe20000000000 */
[----:B------:R-:W-:Y:S01]  /*da80*/  UMOV UR31, 0x40000040 ;  /* 0x40000040001f7882 */ /* 0x000fe20000000000 */
[----:B------:R-:W1:Y:S01]  /*da90*/  S2R R13, SR_TID.X ;  /* 0x00000000000d7919 */ /* 0x000e620000002100 */
[----:B------:R-:W-:Y:S01]  /*daa0*/  R2UR UR28, R8 ;  /* 0x00000000081c72ca */ /* 0x000fe200000e0000 */
[----:B------:R-:W-:Y:S01]  /*dab0*/  VIADD R8, R0, 0x4 ;  /* 0x0000000400087836 */ /* 0x000fe20000000000 */
[----:B------:R-:W-:Y:S01]  /*dac0*/  R2UR UR30, R12 ;  /* 0x000000000c1e72ca */ /* 0x000fe200000e0000 */
[C---:B------:R-:W-:Y:S01]  /*dad0*/  VIADD R12, R7.reuse, 0x4 ;  /* 0x00000004070c7836 */ /* 0x040fe20000000000 */
[----:B------:R-:W-:Y:S01]  /*dae0*/  ULDC UR5, c[0x0][0xad4] ;  /* 0x0002b50000057ab9 */ /* 0x000fe20000000800 */
[----:B------:R-:W-:Y:S01]  /*daf0*/  HGMMA.64x64x16.F32.BF16 R152, gdesc[UR8], R152, gsb0 ;  /* 0x00e00000089879f0 */ /* 0x000fe20008001898 */
[----:B------:R-:W-:Y:S01]  /*db00*/  VIADD R197, R0, 0x800 ;  /* 0x0000080000c57836 */ /* 0x000fe20000000000 */
[----:B------:R-:W-:Y:S01]  /*db10*/  ULDC UR6, c[0x0][0x288] ;  /* 0x0000a20000067ab9 */ /* 0x000fe20000000800 */
[----:B------:R-:W-:Y:S01]  /*db20*/  VIADD R199, R7, 0x800 ;  /* 0x0000080007c77836 */ /* 0x000fe20000000000 */
[----:B------:R-:W-:Y:S01]  /*db30*/  ULOP3.LUT UR5, URZ, UR5, URZ, 0x33, !UPT ;  /* 0x000000053f057292 */ /* 0x000fe2000f8e333f */
        /* <DEDUP_REMOVED lines=128> */
[--C-:B------:R-:W-:Y:S02]  /*e340*/  IMAD.IADD R12, R197, 0x1, R8.reuse ;  /* 0x00000001c50c7824 */ /* 0x100fe400078e0208 */
        /* <DEDUP_REMOVED lines=154> */
[----:B------:R-:W-:-:S05]  /*ecf0*/  IMAD.MOV.U32 R12, RZ, RZ, 0x1000 ;  /* 0x00001000ff0c7424 */ /* 0x000fca00078e00ff */
[----:B------:R-:W-:Y:S01]  /*ed00*/  SEL R12, R12, 0xf80, P2 ;  /* 0x00000f800c0c7807 */ /* 0x000fe20001000000 */
        /* <DEDUP_REMOVED lines=8> */
[----:B------:R-:W-:-:S04]  /*ed90*/  LOP3.LUT R13, R12, 0x1e00, RZ, 0xc0, !PT ;  /* 0x00001e000c0d7812 */ /* 0x000fc800078ec0ff */
[----:B------:R-:W-:-:S04]  /*eda0*/  SEL R8, R8, 0x3e, P2 ;  /* 0x0000003e08087807 */ /* 0x000fc80001000000 */
[----:B------:R-:W-:-:S04]  /*edb0*/  LOP3.LUT R8, R8, 0x6, RZ, 0xc0, !PT ;  /* 0x0000000608087812 */ /* 0x000fc800078ec0ff */
[CC--:B------:R-:W-:Y:S02]  /*edc0*/  IADD3 R12, R8.reuse, R13.reuse, R0 ;  /* 0x0000000d080c7210 */ /* 0x0c0fe40007ffe000 */
[----:B------:R-:W-:Y:S01]  /*edd0*/  IADD3 R7, R8, R13, R7 ;  /* 0x0000000d08077210 */ /* 0x000fe20007ffe007 */
[----:B------:R-:W-:Y:S01]  /*ede0*/  @!P1 VIADD R8, R11, 0x38840 ;  /* 0x000388400b089836 */ /* 0x000fe20000000000 */
[----:B------:R-:W1:Y:S04]  /*edf0*/  LDC R13, c[0x0][0x2e0] ;  /* 0x0000b800ff0d7b82 */ /* 0x000e680000000800 */
        /* <DEDUP_REMOVED lines=8> */
[----:B------:R-:W-:-:S05]  /*ee80*/  IMAD.SHL.U32 R7, R9, 0x40, RZ ;  /* 0x0000004009077824 */ /* 0x000fca00078e00ff */
[----:B------:R-:W-:-:S05]  /*ee90*/  IADD3 R12, -R7, 0x1, RZ ;  /* 0x00000001070c7810 */ /* 0x000fca0007ffe1ff */
[----:B-1----:R-:W-:-:S05]  /*eea0*/  IMAD R13, R13, UR38, R12 ;  /* 0x000000260d0d7c24 */ /* 0x002fca000f8e020c */
[----:B------:R-:W-:Y:S01]  /*eeb0*/  IADD3 R13, R13, -UR6, -R18 ;  /* 0x800000060d0d7c10 */ /* 0x000fe2000fffe812 */
[----:B------:R-:W-:-:S03]  /*eec0*/  ULDC UR6, c[0x0][0xad8] ;  /* 0x0002b60000067ab9 */ /* 0x000fc60000000800 */
[C---:B------:R-:W-:Y:S01]  /*eed0*/  IADD3 R201, R13.reuse, UR6, RZ ;  /* 0x000000060dc97c10 */ /* 0x040fe2000fffe0ff */
[----:B------:R-:W-:-:S04]  /*eee0*/  VIADD R203, R13, UR5 ;  /* 0x000000050dcb7c36 */ /* 0x000fc80008000000 */
[C---:B------:R-:W-:Y:S02]  /*eef0*/  IMAD.IADD R198, R2.reuse, 0x1, R201 ;  /* 0x0000000102c67824 */ /* 0x040fe400078e02c9 */
[----:B------:R-:W-:Y:S01]  /*ef00*/  IMAD.IADD R199, R2, 0x1, R203 ;  /* 0x0000000102c77824 */ /* 0x000fe200078e02cb */
[----:B------:R-:W-:Y:S02]  /*ef10*/  WARPGROUP.DEPBAR.LE gsb0, 0x0 ;  /* 0x00008000000079c5 */ /* 0x000fe40000010000 */
[----:B------:R-:W-:-:S06]  /*ef20*/  WARPGROUP.ARRIVE ;  /* 0x00000000000079c5 */ /* 0x000fcc0000000000 */
[----:B------:R-:W-:Y:S03]  /*ef30*/  HGMMA.64x64x16.F32.BF16 R152, gdesc[UR28], R152, gsb0 ;  /* 0x00e000001c9879f0 */ /* 0x000fe60008001898 */
[----:B------:R-:W-:Y:S02]  /*ef40*/  WARPGROUP.DEPBAR.LE gsb0, 0x0 ;  /* 0x00008000000079c5 */ /* 0x000fe40000010000 */
[----:B------:R1:W-:Y:S01]  /*ef50*/  @!P1 SYNCS.ARRIVE.TRANS64.RED.A1T0 RZ, [R8+URZ], RZ ;  /* 0x000000ff08ff99a7 */ /* 0x0003e2000810043f */
[----:B------:R-:W-:Y:S05]  /*ef60*/  @!P6 BRA `(.L_x_4227) ;  /* 0x000000000058e947 */ /* 0x000fea0003800000 */
[----:B-1----:R-:W-:Y:S01]  /*ef70*/  IMAD.IADD R8, R2, 0x1, R10 ;  /* 0x0000000102087824 */ /* 0x002fe200078e020a */
        /* <DEDUP_REMOVED lines=11> */
.L_x_4229:
[----:B------:R-:W-:-:S05]  /*f030*/  IMAD.U32 R20, RZ, RZ, UR4 ;  /* 0x00000004ff147e24 */ /* 0x000fca000f8e00ff */
[----:B------:R-:W-:-:S13]  /*f040*/  ISETP.NE.AND P2, PT, R20, 0x1, PT ;  /* 0x000000011400780c */ /* 0x000fda0003f45270 */
[----:B------:R-:W1:Y:S02]  /*f050*/  @P2 LDC.64 R12, c[0x0][0xae0] ;  /* 0x0002b800ff0c2b82 */ /* 0x000e640000000a00 */
[----:B-1----:R-:W-:-:S05]  /*f060*/  @P2 IMAD.HI.U32 R12, R8, R12, RZ ;  /* 0x0000000c080c2227 */ /* 0x002fca00078e00ff */
[----:B------:R-:W-:-:S07]  /*f070*/  @P2 SHF.R.U32.HI R8, RZ, R13, R12 ;  /* 0x0000000dff082219 */ /* 0x000fce000001160c */
.L_x_4230:
[----:B------:R-:W-:Y:S05]  /*f080*/  BSYNC B0 ;  /* 0x0000000000007941 */ /* 0x000fea0003800000 */
.L_x_4228:
[----:B------:R-:W-:-:S04]  /*f090*/  IMAD R13, R8, R20, -R7 ;  /* 0x00000014080d7224 */ /* 0x000fc800078e0a07 */
[----:B------:R-:W-:-:S05]  /*f0a0*/  IMAD.IADD R13, R13, 0x1, -R18 ;  /* 0x000000010d0d7824 */ /* 0x000fca00078e0a12 */
[----:B------:R-:W-:Y:S02]  /*f0b0*/  VIADDMNMX R198, R13, R20, R198, PT ;  /* 0x000000140dc67246 */ /* 0x000fe400038001c6 */
[----:B------:R-:W-:-:S07]  /*f0c0*/  VIMNMX R199, R199, R13, !PT ;  /* 0x0000000dc7c77248 */ /* 0x000fce0007fe0100 */
.L_x_4227:
[----:B------:R-:W-:-:S04]  /*f0d0*/  ISETP.GT.AND P2, PT, R9, -0x1, PT ;  /* 0xffffffff0900780c */ /* 0x000fc80003f44270 */
[C---:B------:R-:W-:Y:S02]  /*f0e0*/  ISETP.GT.AND P3, PT, R199.reuse, RZ, P2 ;  /* 0x000000ffc700720c */ /* 0x040fe40001764270 */
[C---:B------:R-:W-:Y:S02]  /*f0f0*/  ISETP.GT.AND P5, PT, R199.reuse, 0x1, P2 ;  /* 0x00000001c700780c */ /* 0x040fe400017a4270 */
[----:B------:R-:W-:Y:S02]  /*f100*/  ISETP.LT.OR P4, PT, R198, 0x1, P3 ;  /* 0x00000001c600780c */ /* 0x000fe40001f81670 */
[C---:B------:R-:W-:Y:S02]  /*f110*/  ISETP.GT.AND P3, PT, R199.reuse, 0x8, P2 ;  /* 0x00000008c700780c */ /* 0x040fe40001764270 */
        /* <DEDUP_REMOVED lines=33> */
[----:B-1----:R-:W-:Y:S02]  /*f330*/  FSEL R8, R173, -INF , !P3 ;  /* 0xff800000ad087808 */ /* 0x002fe40005800000 */
        /* <DEDUP_REMOVED lines=26> */
.L_x_4233:
[----:B------:R-:W-:-:S05]  /*f4e0*/  IMAD.U32 R172, RZ, RZ, UR4 ;  /* 0x00000004ffac7e24 */ /* 0x000fca000f8e00ff */
[----:B------:R-:W-:-:S13]  /*f4f0*/  ISETP.NE.AND P3, PT, R172, 0x1, PT ;  /* 0x00000001ac00780c */ /* 0x000fda0003f65270 */
[----:B------:R-:W1:Y:S02]  /*f500*/  @P3 LDC.64 R12, c[0x0][0xae0] ;  /* 0x0002b800ff0c3b82 */ /* 0x000e640000000a00 */
[----:B-1----:R-:W-:-:S05]  /*f510*/  @P3 IMAD.HI.U32 R12, R173, R12, RZ ;  /* 0x0000000cad0c3227 */ /* 0x002fca00078e00ff */
[----:B------:R-:W-:-:S07]  /*f520*/  @P3 SHF.R.U32.HI R173, RZ, R13, R12 ;  /* 0x0000000dffad3219 */ /* 0x000fce000001160c */
.L_x_4234:
[----:B------:R-:W-:Y:S05]  /*f530*/  BSYNC B0 ;  /* 0x0000000000007941 */ /* 0x000fea0003800000 */
.L_x_4232:
[----:B------:R-:W-:-:S04]  /*f540*/  IMAD R173, R173, R172, -R7 ;  /* 0x000000acadad7224 */ /* 0x000fc800078e0a07 */
[----:B------:R-:W-:-:S05]  /*f550*/  IMAD.IADD R173, R173, 0x1, -R18 ;  /* 0x00000001adad7824 */ /* 0x000fca00078e0a12 */
[----:B------:R-:W-:Y:S02]  /*f560*/  VIADDMNMX R168, R173, R172, R168, PT ;  /* 0x000000acada87246 */ /* 0x000fe400038001a8 */
[----:B------:R-:W-:-:S07]  /*f570*/  VIMNMX R169, R169, R173, !PT ;  /* 0x000000ada9a97248 */ /* 0x000fce0007fe0100 */
.L_x_4231:
[----:B------:R-:W-:Y:S01]  /*f580*/  FMNMX.FTZ R7, R197, R14, !PT ;  /* 0x0000000ec5077209 */ /* 0x000fe20007810000 */
[----:B------:R-:W-:Y:S01]  /*f590*/  ULDC UR7, c[0x0][0xa80] ;  /* 0x0002a00000077ab9 */ /* 0x000fe20000000800 */
[----:B------:R-:W-:Y:S01]  /*f5a0*/  ISETP.GT.AND P3, PT, R169, 0x1, P2 ;  /* 0x00000001a900780c */ /* 0x000fe20001764270 */
[----:B------:R-:W-:Y:S01]  /*f5b0*/  IMAD R205, R16, 0x1000, R19 ;  /* 0x0000100010cd7824 */ /* 0x000fe200078e0213 */
[----:B------:R-:W-:Y:S01]  /*f5c0*/  FMNMX.FTZ R7, R196, R7, !PT ;  /* 0x00000007c4077209 */ /* 0x000fe20007810000 */
[----:B------:R-:W-:Y:S01]  /*f5d0*/  UMOV UR11, 0x40000040 ;  /* 0x40000040000b7882 */ /* 0x000fe20000000000 */
[----:B------:R-:W-:Y:S01]  /*f5e0*/  ISETP.LT.OR P3, PT, R168, 0x2, P3 ;  /* 0x00000002a800780c */ /* 0x000fe20001f61670 */
[----:B------:R-:W-:Y:S01]  /*f5f0*/  VIADD R208, R205, 0x80 ;  /* 0x00000080cdd07836 */ /* 0x000fe20000000000 */
[----:B------:R-:W-:Y:S01]  /*f600*/  FMNMX.FTZ R12, R20, R7, !PT ;  /* 0x00000007140c7209 */ /* 0x000fe20007810000 */
[----:B------:R-:W-:Y:S01]  /*f610*/  @!P1 VIADD R11, R11, 0x38860 ;  /* 0x000388600b0b9836 */ /* 0x000fe20000000000 */
        /* <DEDUP_REMOVED lines=52> */
[----:B------:R-:W-:Y:S02]  /*f960*/  R2UR UR6, R205 ;  /* 0x00000000cd0672ca */ /* 0x000fe400000e0000 */
[----:B------:R-:W-:Y:S02]  /*f970*/  @!P1 PRMT R11, RZ, 0x654, R11 ;  /* 0x00000654ff0b9816 */ /* 0x000fe4000000000b */
[----:B-1----:R-:W-:Y:S02]  /*f980*/  FMNMX.FTZ R7, R13, R172, !PT ;  /* 0x000000ac0d077209 */ /* 0x002fe40007810000 */
[----:B------:R-:W-:Y:S02]  /*f990*/  FMNMX.FTZ R13, R155, R12, !PT ;  /* 0x0000000c9b0d7209 */ /* 0x000fe40007810000 */
[C---:B------:R-:W-:Y:S01]  /*f9a0*/  FSETP.NEU.FTZ.AND P5, PT, R7.reuse, -INF , PT ;  /* 0xff8000000700780b */ /* 0x040fe20003fbd000 */
[----:B------:R-:W-:Y:S01]  /*f9b0*/  FMUL.FTZ R201, R7, UR7 ;  /* 0x0000000707c97c20 */ /* 0x000fe20008410000 */
[----:B------:R-:W-:-:S03]  /*f9c0*/  FMNMX.FTZ R12, R158, R13, !PT ;  /* 0x0000000d9e0c7209 */ /* 0x000fc60007810000 */
[----:B------:R-:W-:Y:S01]  /*f9d0*/  UMOV UR10, UR6 ;  /* 0x00000006000a7c82 */ /* 0x000fe20008000000 */
[----:B------:R-:W-:Y:S01]  /*f9e0*/  R2UR UR6, R208 ;  /* 0x00000000d00672ca */ /* 0x000fe200000e0000 */
[----:B------:R-:W-:Y:S01]  /*f9f0*/  VIADD R208, R205, 0x100 ;  /* 0x00000100cdd07836 */ /* 0x000fe20000000000 */
[----:B------:R-:W-:Y:S01]  /*fa00*/  FMNMX.FTZ R13, R159, R12, !PT ;  /* 0x0000000c9f0d7209 */ /* 0x000fe20007810000 */
[----:B------:R-:W-:Y:S01]  /*fa10*/  VIADD R205, R205, 0x180 ;  /* 0x00000180cdcd7836 */ /* 0x000fe20000000000 */
        /* <DEDUP_REMOVED lines=14> */
[----:B------:R1:W-:Y:S01]  /*fb00*/  MUFU.EX2 R12, R172 ;  /* 0x000000ac000c7308 */ /* 0x0003e20000000800 */
        /* <DEDUP_REMOVED lines=9> */
[--C-:B-1----:R-:W-:Y:S01]  /*fba0*/  FFMA.FTZ R172, R157, UR7, -R201.reuse ;  /* 0x000000079dac7c23 */ /* 0x102fe200080108c9 */
[----:B------:R-:W-:Y:S01]  /*fbb0*/  ISETP.GT.AND P2, PT, R169, 0x39, P2 ;  /* 0x00000039a900780c */ /* 0x000fe20001744270 */
[--C-:B------:R-:W-:Y:S01]  /*fbc0*/  FFMA.FTZ R171, R161, UR7, -R201.reuse ;  /* 0x00000007a1ab7c23 */ /* 0x100fe200080108c9 */
[----:B------:R-:W-:Y:S01]  /*fbd0*/  FMNMX.FTZ R169, R197, R170, !PT ;  /* 0x000000aac5a97209 */ /* 0x000fe20007810000 */
[--C-:B------:R-:W-:Y:S01]  /*fbe0*/  FFMA.FTZ R170, R164, UR7, -R201.reuse ;  /* 0x00000007a4aa7c23 */ /* 0x100fe200080108c9 */
[----:B------:R-:W-:Y:S01]  /*fbf0*/  ISETP.LT.OR P4, PT, R168, 0x39, P4 ;  /* 0x00000039a800780c */ /* 0x000fe20002781670 */
[----:B------:R-:W-:Y:S01]  /*fc00*/  MUFU.EX2 R13, R13 ;  /* 0x0000000d000d7308 */ /* 0x000fe20000000800 */
[----:B------:R-:W-:Y:S01]  /*fc10*/  FSEL R200, R179, -INF , !P3 ;  /* 0xff800000b3c87808 */ /* 0x000fe20005800000 */
[----:B------:R-:W-:Y:S01]  /*fc20*/  FFMA.FTZ R179, R8, UR7, -R201 ;  /* 0x0000000708b37c23 */ /* 0x000fe200080108c9 */
[----:B------:R-:W-:-:S02]  /*fc30*/  FMNMX.FTZ R169, R196, R169, !PT ;  /* 0x000000a9c4a97209 */ /* 0x000fc40007810000 */
[----:B------:R-:W-:Y:S02]  /*fc40*/  ISETP.LT.OR P2, PT, R168, 0x3a, P2 ;  /* 0x0000003aa800780c */ /* 0x000fe40001741670 */
[----:B------:R-:W-:Y:S01]  /*fc50*/  FSEL R182, R182, -INF , !P4 ;  /* 0xff800000b6b67808 */ /* 0x000fe20006000000 */
[----:B------:R-:W-:Y:S01]  /*fc60*/  MUFU.EX2 R20, R20 ;  /* 0x0000001400147308 */ /* 0x000fe20000000800 */
[----:B------:R-:W-:Y:S02]  /*fc70*/  FMNMX.FTZ R157, R200, R169, !PT ;  /* 0x000000a9c89d7209 */ /* 0x000fe40007810000 */
[----:B------:R-:W-:Y:S02]  /*fc80*/  FSEL R183, R183, -INF , !P2 ;  /* 0xff800000b7b77808 */ /* 0x000fe40005000000 */
[----:B------:R-:W-:-:S03]  /*fc90*/  FMNMX.FTZ R168, R182, R157, !PT ;  /* 0x0000009db6a87209 */ /* 0x000fc60007810000 */
[----:B------:R1:W-:Y:S01]  /*fca0*/  MUFU.EX2 R169, R172 ;  /* 0x000000ac00a97308 */ /* 0x0003e20000000800 */
[----:B------:R-:W-:-:S05]  /*fcb0*/  FMNMX.FTZ R157, R183, R168, !PT ;  /* 0x000000a8b79d7209 */ /* 0x000fca0007810000 */
[----:B------:R-:W2:Y:S02]  /*fcc0*/  SHFL.BFLY PT, R160, R157, 0x2, 0x1f ;  /* 0x0c401f009da07f89 */ /* 0x000ea400000e0000 */
[----:B------:R-:W-:Y:S01]  /*fcd0*/  MUFU.EX2 R168, R175 ;  /* 0x000000af00a87308 */ /* 0x000fe20000000800 */
[--C-:B-1----:R-:W-:Y:S01]  /*fce0*/  FFMA.FTZ R172, R156, UR7, -R201.reuse ;  /* 0x000000079cac7c23 */ /* 0x102fe200080108c9 */
[----:B------:R-:W-:-:S06]  /*fcf0*/  FFMA.FTZ R156, R153, UR7, -R201 ;  /* 0x00000007999c7c23 */ /* 0x000fcc00080108c9 */
[----:B------:R-:W-:Y:S08]  /*fd00*/  MUFU.EX2 R171, R171 ;  /* 0x000000ab00ab7308 */ /* 0x000ff00000000800 */
[----:B------:R-:W-:Y:S01]  /*fd10*/  MUFU.EX2 R170, R170 ;  /* 0x000000aa00aa7308 */ /* 0x000fe20000000800 */
[----:B--2---:R-:W-:Y:S02]  /*fd20*/  FMNMX.FTZ R160, R157, R160, !PT ;  /* 0x000000a09da07209 */ /* 0x004fe40007810000 */
[----:B------:R-:W-:-:S05]  /*fd30*/  FSEL R157, R7, RZ, P5 ;  /* 0x000000ff079d7208 */ /* 0x000fca0002800000 */
[----:B------:R-:W-:Y:S01]  /*fd40*/  MUFU.EX2 R173, R173 ;  /* 0x000000ad00ad7308 */ /* 0x000fe20000000800 */
[----:B------:R-:W1:Y:S01]  /*fd50*/  SHFL.BFLY PT, R153, R160, 0x1, 0x1f ;  /* 0x0c201f00a0997f89 */ /* 0x000e6200000e0000 */
[----:B------:R-:W-:-:S04]  /*fd60*/  FADD.FTZ R157, -R157, R14 ;  /* 0x0000000e9d9d7221 */ /* 0x000fc80000010100 */
[----:B------:R-:W-:Y:S02]  /*fd70*/  FMUL.FTZ R157, R157, UR7 ;  /* 0x000000079d9d7c20 */ /* 0x000fe40008410000 */
[----:B------:R-:W-:Y:S08]  /*fd80*/  MUFU.EX2 R172, R172 ;  /* 0x000000ac00ac7308 */ /* 0x000ff00000000800 */
[----:B------:R-:W2:Y:S08]  /*fd90*/  MUFU.EX2 R201, R157 ;  /* 0x0000009d00c97308 */ /* 0x000eb00000000800 */
[----:B------:R3:W-:Y:S01]  /*fda0*/  MUFU.EX2 R175, R156 ;  /* 0x0000009c00af7308 */ /* 0x0007e20000000800 */
[----:B-1----:R-:W-:Y:S01]  /*fdb0*/  FMNMX.FTZ R8, R160, R153, !PT ;  /* 0x00000099a0087209 */ /* 0x002fe20007810000 */
[----:B------:R-:W-:-:S03]  /*fdc0*/  IMAD.MOV R153, RZ, RZ, -R23 ;  /* 0x000000ffff997224 */ /* 0x000fc600078e0a17 */
[C---:B------:R-:W-:Y:S01]  /*fdd0*/  FSETP.NEU.FTZ.AND P2, PT, R8.reuse, -INF , PT ;  /* 0xff8000000800780b */ /* 0x040fe20003f5d000 */
[C---:B------:R-:W-:Y:S02]  /*fde0*/  FMUL.FTZ R161, R8.reuse, UR7 ;  /* 0x0000000708a17c20 */ /* 0x040fe40008410000 */
[----:B------:R-:W-:Y:S01]  /*fdf0*/  MUFU.EX2 R178, R178 ;  /* 0x000000b200b27308 */ /* 0x000fe20000000800 */
[----:B------:R-:W-:Y:S01]  /*fe00*/  FSEL R152, R8, RZ, P2 ;  /* 0x000000ff08987208 */ /* 0x000fe20001000000 */
[-C--:B--2---:R-:W-:Y:S01]  /*fe10*/  FMUL.FTZ R24, R24, R201.reuse ;  /* 0x000000c918187220 */ /* 0x084fe20000410000 */
[----:B------:R-:W-:Y:S01]  /*fe20*/  FSEL R161, R161, RZ, P2 ;  /* 0x000000ffa1a17208 */ /* 0x000fe20001000000 */
[----:B------:R-:W-:Y:S01]  /*fe30*/  FMUL.FTZ R25, R25, R201 ;  /* 0x000000c919197220 */ /* 0x000fe20000410000 */
[----:B------:R-:W-:Y:S01]  /*fe40*/  ISETP.NE.AND P2, PT, R18, R153, PT ;  /* 0x000000991200720c */ /* 0x000fe20003f45270 */
[----:B------:R-:W-:Y:S01]  /*fe50*/  FADD.FTZ R152, -R152, R15 ;  /* 0x0000000f98987221 */ /* 0x000fe20000010100 */
[----:B---3--:R-:W-:Y:S01]  /*fe60*/  F2FP.BF16.F32.PACK_AB R156, R171, R168 ;  /* 0x000000a8ab9c723e */ /* 0x008fe200000010ff */
[--C-:B------:R-:W-:Y:S01]  /*fe70*/  FFMA.FTZ R159, R159, UR7, -R161.reuse ;  /* 0x000000079f9f7c23 */ /* 0x100fe200080108a1 */
[--C-:B------:R-:W-:Y:S01]  /*fe80*/  FFMA.FTZ R203, R154, UR7, -R161.reuse ;  /* 0x000000079acb7c23 */ /* 0x100fe200080108a1 */
[----:B------:R-:W-:Y:S01]  /*fe90*/  FMUL.FTZ R152, R152, UR7 ;  /* 0x0000000798987c20 */ /* 0x000fe20008410000 */
[--C-:B------:R-:W-:Y:S01]  /*fea0*/  FFMA.FTZ R14, R155, UR7, -R161.reuse ;  /* 0x000000079b0e7c23 */ /* 0x100fe200080108a1 */
[--C-:B------:R-:W-:Y:S01]  /*feb0*/  FFMA.FTZ R202, R158, UR7, -R161.reuse ;  /* 0x000000079eca7c23 */ /* 0x100fe200080108a1 */
[--C-:B------:R-:W-:Y:S01]  /*fec0*/  FFMA.FTZ R206, R167, UR7, -R161.reuse ;  /* 0x00000007a7ce7c23 */ /* 0x100fe200080108a1 */
[----:B------:R1:W2:Y:S01]  /*fed0*/  MUFU.EX2 R204, R152 ;  /* 0x0000009800cc7308 */ /* 0x0002a20000000800 */
[--C-:B------:R-:W-:Y:S01]  /*fee0*/  FFMA.FTZ R207, R198, UR7, -R161.reuse ;  /* 0x00000007c6cf7c23 */ /* 0x100fe200080108a1 */
[--C-:B------:R-:W-:Y:S01]  /*fef0*/  FFMA.FTZ R162, R162, UR7, -R161.reuse ;  /* 0x00000007a2a27c23 */ /* 0x100fe200080108a1 */
[----:B------:R-:W-:Y:S01]  /*ff00*/  FFMA.FTZ R163, R163, UR7, -R161 ;  /* 0x00000007a3a37c23 */ /* 0x000fe200080108a1 */
[----:B------:R-:W-:-:S02]  /*ff10*/  @!P2 IMAD R21, R21, 0x40, R22 ;  /* 0x000000401515a824 */ /* 0x000fc400078e0216 */
[--C-:B------:R-:W-:Y:S01]  /*ff20*/  FFMA.FTZ R155, R166, UR7, -R161.reuse ;  /* 0x00000007a69b7c23 */ /* 0x100fe200080108a1 */
[--C-:B------:R-:W-:Y:S01]  /*ff30*/  FFMA.FTZ R199, R199, UR7, -R161.reuse ;  /* 0x00000007c7c77c23 */ /* 0x100fe200080108a1 */
[--C-:B------:R-:W-:Y:S01]  /*ff40*/  FFMA.FTZ R197, R197, UR7, -R161.reuse ;  /* 0x00000007c5c57c23 */ /* 0x100fe200080108a1 */
[----:B------:R3:W-:Y:S01]  /*ff50*/  MUFU.EX2 R15, R159 ;  /* 0x0000009f000f7308 */ /* 0x0007e20000000800 */
[----:B------:R-:W-:Y:S01]  /*ff60*/  @!P2 LEA R153, R21, UR36, 0x2 ;  /* 0x000000241599ac11 */ /* 0x000fe2000f8e10ff */
[--C-:B------:R-:W-:Y:S01]  /*ff70*/  FFMA.FTZ R196, R196, UR7, -R161.reuse ;  /* 0x00000007c4c47c23 */ /* 0x100fe200080108a1 */
[--C-:B------:R-:W-:Y:S01]  /*ff80*/  FFMA.FTZ R198, R182, UR7, -R161.reuse ;  /* 0x00000007b6c67c23 */ /* 0x100fe200080108a1 */
[--C-:B------:R-:W-:Y:S01]  /*ff90*/  FFMA.FTZ R157, R174, UR7, -R161.reuse ;  /* 0x00000007ae9d7c23 */ /* 0x100fe200080108a1 */
[----:B-1----:R-:W-:Y:S01]  /*ffa0*/  F2FP.BF16.F32.PACK_AB R152, R13, R12 ;  /* 0x0000000c0d98723e */ /* 0x002fe200000010ff */
[----:B------:R-:W-:Y:S01]  /*ffb0*/  @!P2 STS [R153+0x38400], R201 ;  /* 0x038400c99900a388 */ /* 0x000fe20000000800 */
[----:B------:R-:W-:Y:S01]  /*ffc0*/  F2FP.BF16.F32.PACK_AB R154, R169, R20 ;  /* 0x00000014a99a723e */ /* 0x000fe200000010ff */
[----:B------:R-:W-:Y:S01]  /*ffd0*/  MUFU.EX2 R203, R203 ;  /* 0x000000cb00cb7308 */ /* 0x000fe20000000800 */
[--C-:B---3--:R-:W-:Y:S01]  /*ffe0*/  FFMA.FTZ R159, R200, UR7, -R161.reuse ;  /* 0x00000007c89f7c23 */ /* 0x108fe200080108a1 */
[----:B--2---:R1:W-:Y:S01]  /*fff0*/  @!P2 STS [R153+0x38420], R204 ;  /* 0x038420cc9900a388 */ /* 0x0043e20000000800 */
[----:B------:R-:W-:Y:S01]  /*10000*/  FFMA.FTZ R161, R183, UR7, -R161 ;  /* 0x00000007b7a17c23 */ /* 0x000fe200080108a1 */
[----:B------:R-:W-:Y:S01]  /*10010*/  F2FP.BF16.F32.PACK_AB R158, R173, R170 ;  /* 0x000000aaad9e723e */ /* 0x000fe200000010ff */
[-C--:B------:R-:W-:Y:S01]  /*10020*/  FMUL.FTZ R28, R28, R201.reuse ;  /* 0x000000c91c1c7220 */ /* 0x080fe20000410000 */
[----:B------:R-:W-:Y:S01]  /*10030*/  F2FP.BF16.F32.PACK_AB R160, R175, R172 ;  /* 0x000000acafa0723e */ /* 0x000fe200000010ff */
        /* <DEDUP_REMOVED lines=43> */
[----:B------:R-:W-:Y:S01]  /*102f0*/  BAR.SYNC.DEFER_BLOCKING 0xf, 0x100 ;  /* 0x03c4000000007b1d */ /* 0x000fe20000010000 */
        /* <DEDUP_REMOVED lines=29> */
[----:B------:R1:W-:Y:S01]  /*104d0*/  MUFU.EX2 R183, R157 ;  /* 0x0000009d00b77308 */ /* 0x0003e20000000800 */
[----:B------:R-:W-:Y:S01]  /*104e0*/  FMUL.FTZ R149, R149, R201 ;  /* 0x000000c995957220 */ /* 0x000fe20000410000 */
        /* <DEDUP_REMOVED lines=54> */
[----:B------:R1:W3:Y:S01]  /*10850*/  MUFU.EX2 R197, R159 ;  /* 0x0000009f00c57308 */ /* 0x0002e20000000800 */
        /* <DEDUP_REMOVED lines=14> */
[----:B------:R-:W-:Y:S01]  /*10940*/  FMUL.FTZ R138, R138, R204 ;  /* 0x000000cc8a8a7220 */ /* 0x000fe20000410000 */
[----:B------:R1:W2:Y:S01]  /*10950*/  MUFU.EX2 R199, R161 ;  /* 0x000000a100c77308 */ /* 0x0002a20000000800 */
[----:B---3--:R-:W-:Y:S01]  /*10960*/  F2FP.BF16.F32.PACK_AB R165, R197, R196 ;  /* 0x000000c4c5a5723e */ /* 0x008fe200000010ff */
[-C--:B------:R-:W-:Y:S01]  /*10970*/  FMUL.FTZ R139, R139, R204.reuse ;  /* 0x000000cc8b8b7220 */ /* 0x080fe20000410000 */
[-C--:B------:R-:W-:Y:S01]  /*10980*/  FMUL.FTZ R142, R142, R204.reuse ;  /* 0x000000cc8e8e7220 */ /* 0x080fe20000410000 */
[-C--:B------:R-:W-:Y:S01]  /*10990*/  FMUL.FTZ R143, R143, R204.reuse ;  /* 0x000000cc8f8f7220 */ /* 0x080fe20000410000 */
[-C--:B------:R-:W-:Y:S01]  /*109a0*/  FMUL.FTZ R146, R146, R204.reuse ;  /* 0x000000cc92927220 */ /* 0x080fe20000410000 */
[-C--:B------:R-:W-:Y:S01]  /*109b0*/  FMUL.FTZ R147, R147, R204.reuse ;  /* 0x000000cc93937220 */ /* 0x080fe20000410000 */
[-C--:B------:R-:W-:Y:S01]  /*109c0*/  FMUL.FTZ R150, R150, R204.reuse ;  /* 0x000000cc96967220 */ /* 0x080fe20000410000 */
[----:B------:R-:W-:Y:S01]  /*109d0*/  FMUL.FTZ R151, R151, R204 ;  /* 0x000000cc97977220 */ /* 0x000fe20000410000 */
[----:B-1----:R-:W-:Y:S01]  /*109e0*/  F2FP.BF16.F32.PACK_AB R161, R200, R207 ;  /* 0x000000cfc8a1723e */ /* 0x002fe200000010ff */
[----:B------:R1:W-:Y:S01]  /*109f0*/  STSM.16.M88.4 [R184+0x36400], R152 ;  /* 0x03640098b8007844 */ /* 0x0003e20000000200 */
[----:B------:R-:W-:Y:S01]  /*10a00*/  FFMA.FTZ R12, R201, R5, R12 ;  /* 0x00000005c90c7223 */ /* 0x000fe2000001000c */
[----:B------:R-:W-:Y:S01]  /*10a10*/  FFMA.FTZ R203, R204, R6, R203 ;  /* 0x00000006cccb7223 */ /* 0x000fe200000100cb */
[----:B------:R-:W-:Y:S01]  /*10a20*/  ISETP.GT.AND P2, PT, R9, UR37, PT ;  /* 0x0000002509007c0c */ /* 0x000fe2000bf44270 */
[----:B------:R1:W-:Y:S01]  /*10a30*/  STSM.16.M88.4 [R187], R156 ;  /* 0x0000009cbb007844 */ /* 0x0003e20000000200 */
[----:B------:R-:W-:Y:S01]  /*10a40*/  FADD.FTZ R13, R13, R12 ;  /* 0x0000000c0d0d7221 */ /* 0x000fe20000010000 */
[----:B------:R-:W-:Y:S01]  /*10a50*/  FADD.FTZ R203, R14, R203 ;  /* 0x000000cb0ecb7221 */ /* 0x000fe20000010000 */
[----:B--2---:R-:W-:Y:S01]  /*10a60*/  F2FP.BF16.F32.PACK_AB R167, R199, R198 ;  /* 0x000000c6c7a7723e */ /* 0x004fe200000010ff */
[----:B------:R1:W-:Y:S01]  /*10a70*/  STSM.16.M88.4 [R185], R160 ;  /* 0x000000a0b9007844 */ /* 0x0003e20000000200 */
[----:B------:R-:W-:Y:S01]  /*10a80*/  FADD.FTZ R20, R20, R13 ;  /* 0x0000000d14147221 */ /* 0x000fe20000010000 */
[----:B------:R-:W-:Y:S01]  /*10a90*/  FADD.FTZ R202, R202, R203 ;  /* 0x000000cbcaca7221 */ /* 0x000fe20000010000 */
[----:B------:R-:W-:Y:S01]  /*10aa0*/  IMAD.MOV.U32 R14, RZ, RZ, R7 ;  /* 0x000000ffff0e7224 */ /* 0x000fe200078e0007 */
[----:B------:R1:W-:Y:S01]  /*10ab0*/  STSM.16.M88.4 [R186], R164 ;  /* 0x000000a4ba007844 */ /* 0x0003e20000000200 */
[----:B------:R-:W-:Y:S01]  /*10ac0*/  WARPGROUP.ARRIVE ;  /* 0x00000000000079c5 */ /* 0x000fe20000000000 */
[----:B------:R-:W-:Y:S01]  /*10ad0*/  FADD.FTZ R169, R169, R20 ;  /* 0x00000014a9a97221 */ /* 0x000fe20000010000 */
[----:B------:R-:W-:Y:S01]  /*10ae0*/  FADD.FTZ R202, R15, R202 ;  /* 0x000000ca0fca7221 */ /* 0x000fe20000010000 */
[----:B------:R-:W-:-:S02]  /*10af0*/  IMAD.MOV.U32 R15, RZ, RZ, R8 ;  /* 0x000000ffff0f7224 */ /* 0x000fc400078e0008 */
[----:B------:R-:W-:Y:S01]  /*10b00*/  FADD.FTZ R168, R168, R169 ;  /* 0x000000a9a8a87221 */ /* 0x000fe20000010000 */
[----:B------:R-:W-:Y:S01]  /*10b10*/  HGMMA.64x256x16.F32.BF16 R24, R152, gdesc[UR8].tnspB, R24, gsb0 ;  /* 0x43e0000898187df0 */ /* 0x000fe20008001818 */
[----:B------:R-:W-:Y:S01]  /*10b20*/  UMOV UR10, UR6 ;  /* 0x00000006000a7c82 */ /* 0x000fe20008000000 */
[----:B------:R-:W-:Y:S01]  /*10b30*/  UMOV UR11, 0x40000040 ;  /* 0x40000040000b7882 */ /* 0x000fe20000000000 */
[----:B------:R-:W-:Y:S01]  /*10b40*/  R2UR UR6, R208 ;  /* 0x00000000d00672ca */ /* 0x000fe200000e0000 */
        /* <DEDUP_REMOVED lines=24> */
[----:B------:R-:W-:Y:S02]  /*10cd0*/  WARPGROUP.DEPBAR.LE gsb0, 0x0 ;  /* 0x00008000000079c5 */ /* 0x000fe40000010000 */
        /* <DEDUP_REMOVED lines=25> */
[----:B--2---:R-:W-:-:S04]  /*10e70*/  VIADD R11, R9, 0xffffffff ;  /* 0xffffffff090b7836 */ /* 0x004fc80000000000 */
[----:B------:R-:W-:Y:S01]  /*10e80*/  IMAD.MOV.U32 R9, RZ, RZ, R11 ;  /* 0x000000ffff097224 */ /* 0x000fe200078e000b */
[----:B-1----:R-:W-:Y:S06]  /*10e90*/  @P2 BRA `(.L_x_4235) ;  /* 0xffffffc8002c2947 */ /* 0x002fec000383ffff */
.L_x_4218:
[----:B------:R-:W1:Y:S01]  /*10ea0*/  SHFL.BFLY PT, R0, R5, 0x2, 0x1f ;  /* 0x0c401f0005007f89 */ /* 0x000e6200000e0000 */
[----:B------:R-:W-:Y:S01]  /*10eb0*/  VIADD R2, R16, 0x1 ;  /* 0x0000000110027836 */ /* 0x000fe20000000000 */
[----:B------:R-:W-:Y:S01]  /*10ec0*/  UIADD3 UR46, UR46, 0x1, URZ ;  /* 0x000000012e2e7890 */ /* 0x000fe2000fffe03f */
[----:B------:R-:W-:Y:S01]  /*10ed0*/  IMAD.U32 R12, RZ, RZ, UR7 ;  /* 0x00000007ff0c7e24 */ /* 0x000fe2000f8e00ff */
[----:B------:R-:W2:Y:S01]  /*10ee0*/  SHFL.BFLY PT, R9, R6, 0x2, 0x1f ;  /* 0x0c401f0006097f89 */ /* 0x000ea200000e0000 */
[----:B------:R-:W-:Y:S01]  /*10ef0*/  IMAD.MOV.U32 R19, RZ, RZ, -0x800000 ;  /* 0xff800000ff137424 */ /* 0x000fe200078e00ff */
[----:B------:R-:W-:Y:S08]  /*10f00*/  BAR.ARV 0x8, 0xa0 ;  /* 0x0202800000007b1d */ /* 0x000ff00000002000 */
[----:B------:R-:W-:Y:S01]  /*10f10*/  BAR.SYNC.DEFER_BLOCKING 0xf, 0x100 ;  /* 0x03c4000000007b1d */ /* 0x000fe20000010000 */
[----:B------:R-:W-:Y:S01]  /*10f20*/  ISETP.NE.AND P1, PT, R2, 0x2, PT ;  /* 0x000000020200780c */ /* 0x000fe20003f25270 */
[----:B-1----:R-:W-:Y:S01]  /*10f30*/  FADD.FTZ R0, R0, R5 ;  /* 0x0000000500007221 */ /* 0x002fe20000010000 */
[----:B--2---:R-:W-:-:S04]  /*10f40*/  FADD.FTZ R9, R9, R6 ;  /* 0x0000000609097221 */ /* 0x004fc80000010000 */
[----:B------:R-:W1:Y:S01]  /*10f50*/  SHFL.BFLY PT, R3, R0, 0x1, 0x1f ;  /* 0x0c201f0000037f89 */ /* 0x000e6200000e0000 */
[----:B------:R-:W-:-:S03]  /*10f60*/  IMAD.U32 R6, RZ, RZ, UR7 ;  /* 0x00000007ff067e24 */ /* 0x000fc6000f8e00ff */
[----:B------:R-:W2:Y:S01]  /*10f70*/  SHFL.BFLY PT, R4, R9, 0x1, 0x1f ;  /* 0x0c201f0009047f89 */ /* 0x000ea200000e0000 */
[----:B-1----:R-:W-:Y:S01]  /*10f80*/  FADD.FTZ R11, R0, R3 ;  /* 0x00000003000b7221 */ /* 0x002fe20000010000 */
[----:B------:R-:W-:Y:S01]  /*10f90*/  IMAD.MOV R3, RZ, RZ, -R23 ;  /* 0x000000ffff037224 */ /* 0x000fe200078e0a17 */
[----:B------:R-:W-:Y:S01]  /*10fa0*/  SEL R0, RZ, 0x1, P1 ;  /* 0x00000001ff007807 */ /* 0x000fe20000800000 */
[----:B--2---:R-:W-:Y:S02]  /*10fb0*/  FADD.FTZ R10, R9, R4 ;  /* 0x00000004090a7221 */ /* 0x004fe40000010000 */
[----:B------:R-:W-:Y:S02]  /*10fc0*/  FSETP.NE.FTZ.AND P2, PT, R11, RZ, PT ;  /* 0x000000ff0b00720b */ /* 0x000fe40003f55000 */
[----:B------:R-:W-:Y:S01]  /*10fd0*/  ISETP.NE.AND P0, PT, R18, R3, PT ;  /* 0x000000031200720c */ /* 0x000fe20003f05270 */
[----:B------:R-:W-:Y:S01]  /*10fe0*/  IMAD.MOV.U32 R3, RZ, RZ, RZ ;  /* 0x000000ffff037224 */ /* 0x000fe200078e00ff */
[----:B------:R-:W-:-:S02]  /*10ff0*/  FSETP.NE.FTZ.AND P3, PT, R10, RZ, PT ;  /* 0x000000ff0a00720b */ /* 0x000fc40003f75000 */
[----:B------:R-:W-:Y:S01]  /*11000*/  LOP3.LUT R17, R17, R0, RZ, 0x3c, !PT ;  /* 0x0000000011117212 */ /* 0x000fe200078e3cff */
[----:B------:R-:W-:-:S06]  /*11010*/  IMAD.MOV.U32 R0, RZ, RZ, RZ ;  /* 0x000000ffff007224 */ /* 0x000fcc00078e00ff */
[----:B------:R-:W1:Y:S01]  /*11020*/  @P2 MUFU.RCP R3, R11 ;  /* 0x0000000b00032308 */ /* 0x000e620000001000 */
[----:B------:R-:W-:Y:S01]  /*11030*/  @P2 FMUL.FTZ R6, R6, 0.69314718246459960938 ;  /* 0x3f31721806062820 */ /* 0x000fe20000410000 */
[----:B------:R-:W-:Y:S02]  /*11040*/  @!P0 IMAD R16, R16, 0x40, R22 ;  /* 0x0000004010108824 */ /* 0x000fe400078e0216 */
[----:B------:R-:W-:-:S03]  /*11050*/  @P3 FMUL.FTZ R12, R12, 0.69314718246459960938 ;  /* 0x3f3172180c0c3820 */ /* 0x000fc60000410000 */
[----:B------:R-:W-:Y:S01]  /*11060*/  @!P0 LEA R16, R16, UR36, 0x2 ;  /* 0x0000002410108c11 */ /* 0x000fe2000f8e10ff */
        /* <DEDUP_REMOVED lines=9> */
[----:B------:R-:W1:Y:S01]  /*11100*/  @P3 MUFU.LG2 R10, R10 ;  /* 0x0000000a000a3308 */ /* 0x000e620000000c00 */
        /* <DEDUP_REMOVED lines=59> */
[----:B---3--:R-:W-:Y:S01]  /*114c0*/  @P2 FMUL.FTZ R9, R9, 0.69314718246459960938 ;  /* 0x3f31721809092820 */ /* 0x008fe20000410000 */
[----:B-1----:R-:W-:Y:S01]  /*114d0*/  @P3 FMUL.FTZ R3, R10, 0.69314718246459960938 ;  /* 0x3f3172180a033820 */ /* 0x002fe20000410000 */
[----:B------:R-:W-:-:S02]  /*114e0*/  IMAD.MOV.U32 R32, RZ, RZ, -0x800000 ;  /* 0xff800000ff207424 */ /* 0x000fc400078e00ff */
        /* <DEDUP_REMOVED lines=67> */
[----:B--2---:R-:W-:Y:S01]  /*11920*/  SEL R16, R2, RZ, P1 ;  /* 0x000000ff02107207 */ /* 0x004fe20000800000 */
[----:B------:R-:W-:Y:S06]  /*11930*/  BAR.ARV 0xe, 0x100 ;  /* 0x0384000000007b1d */ /* 0x000fec0000002000 */
.L_x_4156:
        /* <DEDUP_REMOVED lines=26> */
[----:B------:R-:W-:Y:S01]  /*11ae0*/  F2FP.BF16.F32.PACK_AB R57, R59, R58 ;  /* 0x0000003a3b39723e */ /* 0x000fe200000010ff */
[----:B------:R-:W-:Y:S01]  /*11af0*/  IMAD.U32 R7, RZ, RZ, UR7 ;  /* 0x00000007ff077e24 */ /* 0x000fe2000f8e00ff */
        /* <DEDUP_REMOVED lines=12> */
[----:B------:R-:W-:Y:S01]  /*11bc0*/  IADD3 R173, P3, R6, 0x40, RZ ;  /* 0x0000004006ad7810 */ /* 0x000fe20007f7e0ff */
[--C-:B------:R-:W-:Y:S01]  /*11bd0*/  IMAD.X R11, RZ, RZ, R7.reuse, P4 ;  /* 0x000000ffff0b7224 */ /* 0x100fe200020e0607 */
[----:B------:R-:W-:Y:S02]  /*11be0*/  LOP3.LUT R2, R0, R171, RZ, 0x3c, !PT ;  /* 0x000000ab00027212 */ /* 0x000fe400078e3cff */
[----:B------:R-:W-:Y:S02]  /*11bf0*/  LOP3.LUT R0, R179, 0x380, RZ, 0xc0, !PT ;  /* 0x00000380b3007812 */ /* 0x000fe400078ec0ff */
[----:B------:R-:W-:Y:S02]  /*11c00*/  IADD3 R199, P4, R6, 0x4020, RZ ;  /* 0x0000402006c77810 */ /* 0x000fe40007f9e0ff */
[----:B------:R-:W-:Y:S02]  /*11c10*/  SHF.R.U64 R0, R0, 0x3, RZ ;  /* 0x0000000300007819 */ /* 0x000fe400000012ff */
[C---:B------:R-:W-:Y:S01]  /*11c20*/  LOP3.LUT R103, R6.reuse, 0x380, RZ, 0xc0, !PT ;  /* 0x0000038006677812 */ /* 0x040fe200078ec0ff */
[----:B------:R-:W-:Y:S01]  /*11c30*/  IMAD.X R91, RZ, RZ, R7, P4 ;  /* 0x000000ffff5b7224 */ /* 0x000fe200020e0607 */
[----:B------:R-:W-:-:S02]  /*11c40*/  IADD3 R183, P2, R6, 0x2060, RZ ;  /* 0x0000206006b77810 */ /* 0x000fc40007f5e0ff */
[----:B------:R-:W-:Y:S02]  /*11c50*/  IADD3.X R9, RZ, R7, RZ, P3, !PT ;  /* 0x00000007ff097210 */ /* 0x000fe40001ffe4ff */
[C---:B------:R-:W-:Y:S01]  /*11c60*/  IADD3 R177, P5, R6.reuse, 0x2000, RZ ;  /* 0x0000200006b17810 */ /* 0x040fe20007fbe0ff */
[--C-:B------:R-:W-:Y:S01]  /*11c70*/  IMAD.X R25, RZ, RZ, R7.reuse, P2 ;  /* 0x000000ffff197224 */ /* 0x100fe200010e0607 */
[C---:B------:R-:W-:Y:S02]  /*11c80*/  IADD3 R181, P1, R6.reuse, 0x2040, RZ ;  /* 0x0000204006b57810 */ /* 0x040fe40007f3e0ff */
[----:B------:R-:W-:Y:S01]  /*11c90*/  IADD3 R197, P3, R6, 0x4000, RZ ;  /* 0x0000400006c57810 */ /* 0x000fe20007f7e0ff */
[--C-:B------:R-:W-:Y:S01]  /*11ca0*/  IMAD.X R13, RZ, RZ, R7.reuse, P5 ;  /* 0x000000ffff0d7224 */ /* 0x100fe200028e0607 */
[----:B------:R-:W-:Y:S01]  /*11cb0*/  LOP3.LUT R14, R0, R179, RZ, 0x3c, !PT ;  /* 0x000000b3000e7212 */ /* 0x000fe200078e3cff */
[--C-:B------:R-:W-:Y:S01]  /*11cc0*/  IMAD.X R21, RZ, RZ, R7.reuse, P1 ;  /* 0x000000ffff157224 */ /* 0x100fe200008e0607 */
[----:B------:R-:W-:Y:S01]  /*11cd0*/  LOP3.LUT R0, R199, 0x380, RZ, 0xc0, !PT ;  /* 0x00000380c7007812 */ /* 0x000fe200078ec0ff */
[----:B------:R-:W-:Y:S01]  /*11ce0*/  IMAD.X R29, RZ, RZ, R7, P3 ;  /* 0x000000ffff1d7224 */ /* 0x000fe200018e0607 */
[----:B------:R-:W-:-:S02]  /*11cf0*/  SHF.R.U64 R103, R103, 0x3, RZ ;  /* 0x0000000367677819 */ /* 0x000fc400000012ff */
[C---:B------:R-:W-:Y:S02]  /*11d00*/  IADD3 R106, P2, R6.reuse, 0x6020, RZ ;  /* 0x00006020066a7810 */ /* 0x040fe40007f5e0ff */
[C---:B------:R-:W-:Y:S02]  /*11d10*/  IADD3 R201, P5, R6.reuse, 0x4040, RZ ;  /* 0x0000404006c97810 */ /* 0x040fe40007fbe0ff */
[C---:B------:R-:W-:Y:S01]  /*11d20*/  IADD3 R203, P6, R6.reuse, 0x4060, RZ ;  /* 0x0000406006cb7810 */ /* 0x040fe20007fde0ff */
[--C-:B------:R-:W-:Y:S01]  /*11d30*/  IMAD.X R107, RZ, RZ, R7.reuse, P2 ;  /* 0x000000ffff6b7224 */ /* 0x100fe200010e0607 */
[C---:B------:R-:W-:Y:S01]  /*11d40*/  IADD3 R205, P1, R6.reuse, 0x6000, RZ ;  /* 0x0000600006cd7810 */ /* 0x040fe20007f3e0ff */
[--C-:B------:R-:W-:Y:S01]  /*11d50*/  IMAD.X R95, RZ, RZ, R7.reuse, P5 ;  /* 0x000000ffff5f7224 */ /* 0x100fe200028e0607 */
[C---:B------:R-:W-:Y:S01]  /*11d60*/  IADD3 R207, P3, R6.reuse, 0x6040, RZ ;  /* 0x0000604006cf7810 */ /* 0x040fe20007f7e0ff */
[----:B------:R-:W-:Y:S01]  /*11d70*/  IMAD.X R99, RZ, RZ, R7, P6 ;  /* 0x000000ffff637224 */ /* 0x000fe200030e0607 */
[----:B------:R-:W-:-:S02]  /*11d80*/  IADD3 R209, P4, R6, 0x6060, RZ ;  /* 0x0000606006d17810 */ /* 0x000fc40007f9e0ff */
[----:B------:R-:W-:Y:S01]  /*11d90*/  SHF.R.U64 R0, R0, 0x3, RZ ;  /* 0x0000000300007819 */ /* 0x000fe200000012ff */
[--C-:B------:R-:W-:Y:S01]  /*11da0*/  IMAD.X R111, RZ, RZ, R7.reuse, P3 ;  /* 0x000000ffff6f7224 */ /* 0x100fe200018e0607 */
[----:B------:R-:W-:Y:S01]  /*11db0*/  LOP3.LUT R6, R103, R6, RZ, 0x3c, !PT ;  /* 0x0000000667067212 */ /* 0x000fe200078e3cff */
[--C-:B------:R-:W-:Y:S01]  /*11dc0*/  IMAD.X R103, RZ, RZ, R7.reuse, P1 ;  /* 0x000000ffff677224 */ /* 0x100fe200008e0607 */
[----:B------:R-:W-:Y:S01]  /*11dd0*/  LOP3.LUT R8, R173, 0x380, RZ, 0xc0, !PT ;  /* 0x00000380ad087812 */ /* 0x000fe200078ec0ff */
[----:B------:R-:W-:Y:S01]  /*11de0*/  IMAD.X R115, RZ, RZ, R7, P4 ;  /* 0x000000ffff737224 */ /* 0x000fe200020e0607 */
[----:B------:R-:W-:Y:S02]  /*11df0*/  LOP3.LUT R10, R175, 0x380, RZ, 0xc0, !PT ;  /* 0x00000380af0a7812 */ /* 0x000fe400078ec0ff */
[----:B------:R-:W-:Y:S02]  /*11e00*/  LOP3.LUT R12, R177, 0x380, RZ, 0xc0, !PT ;  /* 0x00000380b10c7812 */ /* 0x000fe400078ec0ff */
[----:B------:R-:W-:-:S02]  /*11e10*/  LOP3.LUT R27, R106, 0x380, RZ, 0xc0, !PT ;  /* 0x000003806a1b7812 */ /* 0x000fc400078ec0ff */
[----:B------:R-:W-:Y:S02]  /*11e20*/  LOP3.LUT R90, R0, R199, RZ, 0x3c, !PT ;  /* 0x000000c7005a7212 */ /* 0x000fe400078e3cff */
[----:B------:R-:W-:Y:S02]  /*11e30*/  SHF.R.U64 R8, R8, 0x3, RZ ;  /* 0x0000000308087819 */ /* 0x000fe400000012ff */
[----:B------:R-:W-:Y:S02]  /*11e40*/  LOP3.LUT R20, R181, 0x380, RZ, 0xc0, !PT ;  /* 0x00000380b5147812 */ /* 0x000fe400078ec0ff */
[----:B------:R-:W-:Y:S02]  /*11e50*/  MOV R0, R6 ;  /* 0x0000000600007202 */ /* 0x000fe40000000f00 */
[----:B------:R-:W-:Y:S02]  /*11e60*/  SHF.R.U64 R10, R10, 0x3, RZ ;  /* 0x000000030a0a7819 */ /* 0x000fe400000012ff */
[----:B------:R-:W-:-:S02]  /*11e70*/  LOP3.LUT R24, R183, 0x380, RZ, 0xc0, !PT ;  /* 0x00000380b7187812 */ /* 0x000fc400078ec0ff */
[----:B------:R-:W-:Y:S02]  /*11e80*/  F2FP.BF16.F32.PACK_AB R6, R157, R166 ;  /* 0x000000a69d06723e */ /* 0x000fe400000010ff */
[----:B------:R-:W-:Y:S02]  /*11e90*/  F2FP.BF16.F32.PACK_AB R7, R31, R30 ;  /* 0x0000001e1f07723e */ /* 0x000fe400000010ff */
[----:B------:R-:W-:Y:S02]  /*11ea0*/  SHF.R.U64 R12, R12, 0x3, RZ ;  /* 0x000000030c0c7819 */ /* 0x000fe400000012ff */
[----:B------:R-:W-:Y:S01]  /*11eb0*/  LOP3.LUT R28, R197, 0x380, RZ, 0xc0, !PT ;  /* 0x00000380c51c7812 */ /* 0x000fe200078ec0ff */
[----:B------:R1:W-:Y:S01]  /*11ec0*/  STSM.16.M88.4 [R0], R4 ;  /* 0x0000000400007844 */ /* 0x0003e20000000200 */
[----:B------:R-:W-:Y:S02]  /*11ed0*/  LOP3.LUT R98, R203, 0x380, RZ, 0xc0, !PT ;  /* 0x00000380cb627812 */ /* 0x000fe400078ec0ff */
[----:B------:R-:W-:-:S02]  /*11ee0*/  SHF.R.U64 R27, R27, 0x3, RZ ;  /* 0x000000031b1b7819 */ /* 0x000fc400000012ff */
[----:B------:R-:W-:Y:S02]  /*11ef0*/  LOP3.LUT R8, R8, R173, RZ, 0x3c, !PT ;  /* 0x000000ad08087212 */ /* 0x000fe400078e3cff */
[----:B------:R-:W-:Y:S02]  /*11f00*/  SHF.R.U64 R20, R20, 0x3, RZ ;  /* 0x0000000314147819 */ /* 0x000fe400000012ff */
[----:B------:R-:W-:Y:S02]  /*11f10*/  LOP3.LUT R94, R201, 0x380, RZ, 0xc0, !PT ;  /* 0x00000380c95e7812 */ /* 0x000fe400078ec0ff */
[----:B------:R-:W-:Y:S02]  /*11f20*/  LOP3.LUT R114, R209, 0x380, RZ, 0xc0, !PT ;  /* 0x00000380d1727812 */ /* 0x000fe400078ec0ff */
[----:B------:R-:W-:Y:S02]  /*11f30*/  LOP3.LUT R10, R10, R175, RZ, 0x3c, !PT ;  /* 0x000000af0a0a7212 */ /* 0x000fe400078e3cff */
[----:B------:R-:W-:-:S02]  /*11f40*/  SHF.R.U64 R24, R24, 0x3, RZ ;  /* 0x0000000318187819 */ /* 0x000fc400000012ff */
[----:B------:R-:W-:Y:S02]  /*11f50*/  LOP3.LUT R12, R12, R177, RZ, 0x3c, !PT ;  /* 0x000000b10c0c7212 */ /* 0x000fe400078e3cff */
[----:B------:R-:W-:Y:S02]  /*11f60*/  SHF.R.U64 R28, R28, 0x3, RZ ;  /* 0x000000031c1c7819 */ /* 0x000fe400000012ff */
[----:B------:R-:W-:Y:S02]  /*11f70*/  LOP3.LUT R102, R205, 0x380, RZ, 0xc0, !PT ;  /* 0x00000380cd667812 */ /* 0x000fe400078ec0ff */
[----:B------:R-:W-:Y:S02]  /*11f80*/  SHF.R.U64 R98, R98, 0x3, RZ ;  /* 0x0000000362627819 */ /* 0x000fe400000012ff */
[----:B------:R-:W-:Y:S02]  /*11f90*/  LOP3.LUT R106, R27, R106, RZ, 0x3c, !PT ;  /* 0x0000006a1b6a7212 */ /* 0x000fe400078e3cff */
[----:B------:R-:W-:-:S02]  /*11fa0*/  MOV R27, R2 ;  /* 0x00000002001b7202 */ /* 0x000fc40000000f00 */
[----:B-1----:R-:W-:Y:S02]  /*11fb0*/  F2FP.BF16.F32.PACK_AB R4, R33, R159 ;  /* 0x0000009f2104723e */ /* 0x002fe400000010ff */
[----:B------:R-:W-:Y:S02]  /*11fc0*/  F2FP.BF16.F32.PACK_AB R5, R35, R34 ;  /* 0x000000222305723e */ /* 0x000fe400000010ff */
[----:B------:R-:W-:Y:S02]  /*11fd0*/  F2FP.BF16.F32.PACK_AB R6, R37, R36 ;  /* 0x000000242506723e */ /* 0x000fe400000010ff */
[----:B------:R-:W-:Y:S02]  /*11fe0*/  F2FP.BF16.F32.PACK_AB R7, R39, R38 ;  /* 0x000000262707723e */ /* 0x000fe400000010ff */
[----:B------:R-:W-:Y:S02]  /*11ff0*/  LOP3.LUT R20, R20, R181, RZ, 0x3c, !PT ;  /* 0x000000b514147212 */ /* 0x000fe400078e3cff */
[----:B------:R-:W-:Y:S01]  /*12000*/  SHF.R.U64 R94, R94, 0x3, RZ ;  /* 0x000000035e5e7819 */ /* 0x000fe200000012ff */
[----:B------:R1:W-:Y:S01]  /*12010*/  STSM.16.M88.4 [R27], R4 ;  /* 0x000000041b007844 */ /* 0x0003e20000000200 */
[----:B------:R-:W-:-:S02]  /*12020*/  LOP3.LUT R110, R207, 0x380, RZ, 0xc0, !PT ;  /* 0x00000380cf6e7812 */ /* 0x000fc400078ec0ff */
[----:B------:R-:W-:Y:S02]  /*12030*/  SHF.R.U64 R114, R114, 0x3, RZ ;  /* 0x0000000372727819 */ /* 0x000fe400000012ff */
[----:B------:R-:W-:Y:S02]  /*12040*/  MOV R8, R8 ;  /* 0x0000000800087202 */ /* 0x000fe40000000f00 */
[----:B------:R-:W-:Y:S02]  /*12050*/  LOP3.LUT R24, R24, R183, RZ, 0x3c, !PT ;  /* 0x000000b718187212 */ /* 0x000fe400078e3cff */
[----:B------:R-:W-:Y:S01]  /*12060*/  MOV R10, R10 ;  /* 0x0000000a000a7202 */ /* 0x000fe20000000f00 */
[----:B------:R1:W-:Y:S01]  /*12070*/  STSM.16.M88.4 [R8], R40 ;  /* 0x0000002808007844 */ /* 0x0003e20000000200 */
[----:B------:R-:W-:Y:S02]  /*12080*/  LOP3.LUT R28, R28, R197, RZ, 0x3c, !PT ;  /* 0x000000c51c1c7212 */ /* 0x000fe400078e3cff */
[----:B------:R-:W-:Y:S01]  /*12090*/  SHF.R.U64 R102, R102, 0x3, RZ ;  /* 0x0000000366667819 */ /* 0x000fe200000012ff */
[----:B------:R1:W-:Y:S01]  /*120a0*/  STSM.16.M88.4 [R10], R48 ;  /* 0x000000300a007844 */ /* 0x0003e20000000200 */
[----:B------:R-:W-:-:S02]  /*120b0*/  LOP3.LUT R98, R98, R203, RZ, 0x3c, !PT ;  /* 0x000000cb62627212 */ /* 0x000fc400078e3cff */
[----:B------:R-:W-:Y:S02]  /*120c0*/  MOV R12, R12 ;  /* 0x0000000c000c7202 */ /* 0x000fe40000000f00 */
[----:B------:R-:W-:Y:S02]  /*120d0*/  F2FP.BF16.F32.PACK_AB R72, R73, R72 ;  /* 0x000000484948723e */ /* 0x000fe400000010ff */
[----:B------:R-:W-:Y:S01]  /*120e0*/  MOV R14, R14 ;  /* 0x0000000e000e7202 */ /* 0x000fe20000000f00 */
[----:B------:R1:W-:Y:S01]  /*120f0*/  STSM.16.M88.4 [R12], R56 ;  /* 0x000000380c007844 */ /* 0x0003e20000000200 */
[----:B------:R-:W-:Y:S02]  /*12100*/  F2FP.BF16.F32.PACK_AB R66, R69, R68 ;  /* 0x000000444542723e */ /* 0x000fe400000010ff */
[----:B------:R-:W-:Y:S02]  /*12110*/  F2FP.BF16.F32.PACK_AB R67, R71, R70 ;  /* 0x000000464743723e */ /* 0x000fe400000010ff */
[----:B------:R-:W-:-:S02]  /*12120*/  F2FP.BF16.F32.PACK_AB R73, R75, R74 ;  /* 0x0000004a4b49723e */ /* 0x000fc400000010ff */
[----:B------:R-:W-:Y:S01]  /*12130*/  F2FP.BF16.F32.PACK_AB R80, R81, R80 ;  /* 0x000000505150723e */ /* 0x000fe200000010ff */
[----:B------:R1:W-:Y:S01]  /*12140*/  STSM.16.M88.4 [R14], R64 ;  /* 0x000000400e007844 */ /* 0x0003e20000000200 */
[----:B------:R-:W-:Y:S02]  /*12150*/  LOP3.LUT R94, R94, R201, RZ, 0x3c, !PT ;  /* 0x000000c95e5e7212 */ /* 0x000fe400078e3cff */
[----:B------:R-:W-:Y:S02]  /*12160*/  SHF.R.U64 R110, R110, 0x3, RZ ;  /* 0x000000036e6e7819 */ /* 0x000fe400000012ff */
[----:B------:R-:W-:Y:S02]  /*12170*/  LOP3.LUT R114, R114, R209, RZ, 0x3c, !PT ;  /* 0x000000d172727212 */ /* 0x000fe400078e3cff */
[----:B------:R-:W-:Y:S02]  /*12180*/  MOV R20, R20 ;  /* 0x0000001400147202 */ /* 0x000fe40000000f00 */
[----:B------:R-:W-:-:S02]  /*12190*/  F2FP.BF16.F32.PACK_AB R74, R77, R76 ;  /* 0x0000004c4d4a723e */ /* 0x000fc400000010ff */
[----:B------:R-:W-:Y:S02]  /*121a0*/  F2FP.BF16.F32.PACK_AB R75, R79, R78 ;  /* 0x0000004e4f4b723e */ /* 0x000fe400000010ff */
[----:B------:R-:W-:Y:S02]  /*121b0*/  F2FP.BF16.F32.PACK_AB R81, R83, R82 ;  /* 0x000000525351723e */ /* 0x000fe400000010ff */
[----:B------:R-:W-:Y:S01]  /*121c0*/  MOV R24, R24 ;  /* 0x0000001800187202 */ /* 0x000fe20000000f00 */
        /* <DEDUP_REMOVED lines=8> */
[----:B------:R-:W-:Y:S02]  /*12250*/  MOV R2, R98 ;  /* 0x0000006200027202 */ /* 0x000fe40000000f00 */
[----:B------:R-:W-:Y:S02]  /*12260*/  F2FP.BF16.F32.PACK_AB R89, R152, R26 ;  /* 0x0000001a9859723e */ /* 0x000fe400000010ff */
[----:B------:R-:W-:-:S02]  /*12270*/  F2FP.BF16.F32.PACK_AB R90, R93, R92 ;  /* 0x0000005c5d5a723e */ /* 0x000fc400000010ff */
[----:B------:R-:W-:Y:S02]  /*12280*/  F2FP.BF16.F32.PACK_AB R91, R154, R153 ;  /* 0x000000999a5b723e */ /* 0x000fe400000010ff */
[----:B------:R-:W-:Y:S02]  /*12290*/  F2FP.BF16.F32.PACK_AB R96, R97, R96 ;  /* 0x000000606160723e */ /* 0x000fe400000010ff */
[----:B------:R-:W-:Y:S01]  /*122a0*/  F2FP.BF16.F32.PACK_AB R97, R156, R155 ;  /* 0x0000009b9c61723e */ /* 0x000fe200000010ff */
[----:B------:R1:W-:Y:S01]  /*122b0*/  STSM.16.M88.4 [R28], R88 ;  /* 0x000000581c007844 */ /* 0x0003e20000000200 */
        /* <DEDUP_REMOVED lines=31> */
[----:B------:R-:W-:Y:S02]  /*124b0*/  MOV R110, R110 ;  /* 0x0000006e006e7202 */ /* 0x000fe40000000f00 */
[----:B------:R-:W-:-:S02]  /*124c0*/  F2FP.BF16.F32.PACK_AB R138, R141, R140 ;  /* 0x0000008c8d8a723e */ /* 0x000fc400000010ff */
        /* <DEDUP_REMOVED lines=11> */
[----:B--2---:R-:W2:Y:S02]  /*12580*/  FENCE.VIEW.ASYNC.S ;  /* 0x00000000000073c6 */ /* 0x004ea40000000000 */
[----:B--2---:R-:W-:Y:S06]  /*12590*/  BAR.ARV 0x1, 0x120 ;  /* 0x0044800000007b1d */ /* 0x004fec0000002000 */
[----:B------:R-:W-:Y:S05]  /*125a0*/  @P0 BRA `(.L_x_4237) ;  /* 0x0000000000740947 */ /* 0x000fea0003800000 */
[----:B-1----:R-:W1:Y:S01]  /*125b0*/  LDC.64 R4, c[0x0][0xc78] ;  /* 0x00031e00ff047b82 */ /* 0x002e620000000a00 */
[----:B------:R-:W-:Y:S01]  /*125c0*/  USHF.R.S32.HI UR5, URZ, 0x1f, UR43 ;  /* 0x0000001f3f057899 */ /* 0x000fe2000801142b */
[----:B------:R-:W-:Y:S01]  /*125d0*/  IMAD.MOV R7, RZ, RZ, -R23 ;  /* 0x000000ffff077224 */ /* 0x000fe200078e0a17 */
[----:B------:R-:W-:Y:S02]  /*125e0*/  ULDC.64 UR8, c[0x0][0xc70] ;  /* 0x00031c0000087ab9 */ /* 0x000fe40000000a00 */
[----:B------:R-:W-:Y:S02]  /*125f0*/  UIMAD UR5, UR5, UR8, URZ ;  /* 0x00000008050572a4 */ /* 0x000fe4000f8e023f */
[----:B------:R-:W-:Y:S01]  /*12600*/  UIMAD.WIDE.U32 UR6, UR43, UR8, URZ ;  /* 0x000000082b0672a5 */ /* 0x000fe2000f8e003f */
[----:B------:R-:W-:Y:S01]  /*12610*/  ISETP.NE.AND P0, PT, R18, R7, PT ;  /* 0x000000071200720c */ /* 0x000fe20003f05270 */
[----:B------:R-:W-:Y:S01]  /*12620*/  UIMAD UR5, UR43, UR9, UR5 ;  /* 0x000000092b0572a4 */ /* 0x000fe2000f8e0205 */
[----:B------:R-:W-:Y:S01]  /*12630*/  VIADD R7, R22, UR42 ;  /* 0x0000002a16077c36 */ /* 0x000fe20008000000 */
        /* <DEDUP_REMOVED lines=20> */
.L_x_4237:
[----:B-1----:R-:W1:Y:S02]  /*12780*/  SHFL.IDX PT, R0, R193, RZ, 0x1f ;  /* 0x00001fffc1007589 */ /* 0x002e6400000e0000 */
[----:B-1----:R-:W-:-:S13]  /*12790*/  ISETP.NE.AND P0, PT, R0, 0x7, PT ;  /* 0x000000070000780c */ /* 0x002fda0003f05270 */
        /* <DEDUP_REMOVED lines=19> */
[----:B-1----:R-:W-:Y:S01]  /*128d0*/  UMOV UR40, UR5 ;  /* 0x0000000500287c82 */ /* 0x002fe20008000000 */
[----:B------:R-:W-:Y:S01]  /*128e0*/  UMOV UR41, UR8 ;  /* 0x0000000800297c82 */ /* 0x000fe20008000000 */
[----:B------:R-:W-:Y:S01]  /*128f0*/  UIADD3 UR5, UR36, 0xa000, URZ ;  /* 0x0000a00024057890 */ /* 0x000fe2000fffe03f */
[----:B------:R1:W-:Y:S01]  /*12900*/  UTMASTG.5D [UR40], [UR6] ;  /* 0x00000028060073b5 */ /* 0x0003e20008020000 */
[----:B------:R-:W-:Y:S01]  /*12910*/  UMOV UR8, 0x140 ;  /* 0x0000014000087882 */ /* 0x000fe20000000000 */
[----:B-1----:R-:W-:Y:S01]  /*12920*/  UMOV UR40, UR9 ;  /* 0x0000000900287c82 */ /* 0x002fe20008000000 */
[----:B------:R-:W-:Y:S01]  /*12930*/  UMOV UR41, UR10 ;  /* 0x0000000a00297c82 */ /* 0x000fe20008000000 */
[----:B------:R-:W-:Y:S01]  /*12940*/  UIADD3 UR9, UR36, 0xc000, URZ ;  /* 0x0000c00024097890 */ /* 0x000fe2000fffe03f */
[----:B------:R1:W-:Y:S01]  /*12950*/  UTMASTG.5D [UR40], [UR6] ;  /* 0x00000028060073b5 */ /* 0x0003e20008020000 */
[----:B------:R-:W-:Y:S01]  /*12960*/  UIADD3 UR10, UR36, 0xe000, URZ ;  /* 0x0000e000240a7890 */ /* 0x000fe2000fffe03f */
[----:B-1----:R-:W-:Y:S01]  /*12970*/  UMOV UR40, UR11 ;  /* 0x0000000b00287c82 */ /* 0x002fe20008000000 */
[----:B------:R-:W-:-:S02]  /*12980*/  UMOV UR41, UR12 ;  /* 0x0000000c00297c82 */ /* 0x000fc40008000000 */
[----:B------:R1:W-:Y:S02]  /*12990*/  UTMASTG.5D [UR40], [UR6] ;  /* 0x00000028060073b5 */ /* 0x0003e40008020000 */
[----:B-1----:R-:W-:Y:S01]  /*129a0*/  UMOV UR40, UR13 ;  /* 0x0000000d00287c82 */ /* 0x002fe20008000000 */
[----:B------:R-:W-:Y:S02]  /*129b0*/  UMOV UR41, UR14 ;  /* 0x0000000e00297c82 */ /* 0x000fe40008000000 */
[----:B------:R1:W-:Y:S02]  /*129c0*/  UTMASTG.5D [UR40], [UR6] ;  /* 0x00000028060073b5 */ /* 0x0003e40008020000 */
[----:B-1----:R-:W-:Y:S01]  /*129d0*/  UMOV UR40, UR5 ;  /* 0x0000000500287c82 */ /* 0x002fe20008000000 */
[----:B------:R-:W-:Y:S01]  /*129e0*/  UMOV UR41, UR8 ;  /* 0x0000000800297c82 */ /* 0x000fe20008000000 */
[----:B------:R-:W-:Y:S01]  /*129f0*/  UMOV UR5, 0x180 ;  /* 0x0000018000057882 */ /* 0x000fe20000000000 */
[----:B------:R1:W-:Y:S02]  /*12a00*/  UTMASTG.5D [UR40], [UR6] ;  /* 0x00000028060073b5 */ /* 0x0003e40008020000 */
[----:B-1----:R-:W-:Y:S01]  /*12a10*/  UMOV UR40, UR9 ;  /* 0x0000000900287c82 */ /* 0x002fe20008000000 */
[----:B------:R-:W-:Y:S01]  /*12a20*/  UMOV UR41, UR5 ;  /* 0x0000000500297c82 */ /* 0x000fe20008000000 */
[----:B------:R-:W-:Y:S01]  /*12a30*/  UMOV UR5, 0x1c0 ;  /* 0x000001c000057882 */ /* 0x000fe20000000000 */
        /* <DEDUP_REMOVED lines=9> */
.L_x_4240:
[----:B------:R-:W-:Y:S05]  /*12ad0*/  BSYNC B0 ;  /* 0x0000000000007941 */ /* 0x000fea0003800000 */
.L_x_4239:
[----:B------:R-:W-:Y:S05]  /*12ae0*/  BRA `(.L_x_4238) ;  /* 0x0000000800287947 */ /* 0x000fea0003800000 */
.L_x_4236:
        /* <DEDUP_REMOVED lines=20> */
[C---:B---3--:R-:W-:Y:S02]  /*12c30*/  IMAD R0, R8.reuse, UR8, RZ ;  /* 0x0000000808007c24 */ /* 0x048fe4000f8e02ff */
        /* <DEDUP_REMOVED lines=8> */
.L_x_4242:
[----:B------:R-:W-:Y:S05]  /*12cc0*/  BSYNC B0 ;  /* 0x0000000000007941 */ /* 0x000fea0003800000 */
.L_x_4241:
[----:B------:R-:W-:Y:S01]  /*12cd0*/  ULDC.64 UR6, c[0x0][0xb88] ;  /* 0x0002e20000067ab9 */ /* 0x000fe20000000a00 */
[----:B------:R-:W3:Y:S01]  /*12ce0*/  LDC.64 R10, c[0x0][0xbe8] ;  /* 0x0002fa00ff0a7b82 */ /* 0x000ee20000000a00 */
[----:B------:R-:W-:Y:S01]  /*12cf0*/  ISETP.GE.AND P1, PT, R12, UR7, PT ;  /* 0x000000070c007c0c */ /* 0x000fe2000bf26270 */
[C---:B--2---:R-:W-:Y:S01]  /*12d00*/  VIADD R4, R188.reuse, 0x180 ;  /* 0x00000180bc047836 */ /* 0x044fe20000000000 */
[C---:B------:R-:W-:Y:S01]  /*12d10*/  ISETP.GE.AND P0, PT, R188.reuse, UR7, PT ;  /* 0x00000007bc007c0c */ /* 0x040fe2000bf06270 */
[C---:B------:R-:W-:Y:S01]  /*12d20*/  VIADD R14, R188.reuse, 0x80 ;  /* 0x00000080bc0e7836 */ /* 0x040fe20000000000 */
[----:B------:R-:W-:Y:S01]  /*12d30*/  SEL R2, RZ, 0xffffffff, P1 ;  /* 0xffffffffff027807 */ /* 0x000fe20000800000 */
[----:B------:R-:W-:Y:S01]  /*12d40*/  VIADD R15, R188, 0xc0 ;  /* 0x000000c0bc0f7836 */ /* 0x000fe20000000000 */
[----:B------:R-:W-:Y:S01]  /*12d50*/  ISETP.GE.AND P3, PT, R4, UR7, PT ;  /* 0x0000000704007c0c */ /* 0x000fe2000bf66270 */
[----:B------:R-:W2:Y:S01]  /*12d60*/  LDC R8, c[0x0][0xeac] ;  /* 0x0003ab00ff087b82 */ /* 0x000ea20000000800 */
[----:B------:R-:W-:Y:S01]  /*12d70*/  VIADD R5, R188, 0x1c0 ;  /* 0x000001c0bc057836 */ /* 0x000fe20000000000 */
[----:B------:R-:W-:Y:S01]  /*12d80*/  SEL R0, RZ, 0x1, P0 ;  /* 0x00000001ff007807 */ /* 0x000fe20000000000 */
[----:B------:R-:W-:Y:S01]  /*12d90*/  IMAD.SHL.U32 R3, R2, 0x2, RZ ;  /* 0x0000000202037824 */ /* 0x000fe200078e00ff */
[----:B------:R-:W-:Y:S01]  /*12da0*/  ISETP.GE.AND P0, PT, R14, UR7, PT ;  /* 0x000000070e007c0c */ /* 0x000fe2000bf06270 */
[----:B-1----:R-:W-:Y:S01]  /*12db0*/  IMAD R4, R6, UR5, RZ ;  /* 0x0000000506047c24 */ /* 0x002fe2000f8e02ff */
[----:B------:R-:W-:Y:S01]  /*12dc0*/  ISETP.GE.AND P2, PT, R15, UR7, PT ;  /* 0x000000070f007c0c */ /* 0x000fe2000bf46270 */
[C---:B------:R-:W-:Y:S01]  /*12dd0*/  VIADD R20, R188.reuse, 0x140 ;  /* 0x00000140bc147836 */ /* 0x040fe20000000000 */
[----:B------:R-:W-:Y:S01]  /*12de0*/  ISETP.GE.AND P1, PT, R5, UR7, PT ;  /* 0x0000000705007c0c */ /* 0x000fe2000bf26270 */
[----:B------:R-:W-:Y:S01]  /*12df0*/  VIADD R19, R188, 0x100 ;  /* 0x00000100bc137836 */ /* 0x000fe20000000000 */
[----:B------:R-:W-:Y:S01]  /*12e00*/  SHF.R.S32.HI R189, RZ, 0x1f, R188 ;  /* 0x0000001fffbd7819 */ /* 0x000fe200000114bc */
[----:B------:R-:W-:Y:S01]  /*12e10*/  IMAD R7, R7, UR43, R4 ;  /* 0x0000002b07077c24 */ /* 0x000fe2000f8e0204 */
[----:B------:R-:W-:Y:S01]  /*12e20*/  LOP3.LUT R0, R3, 0x2, R0, 0xe2, !PT ;  /* 0x0000000203007812 */ /* 0x000fe200078ee200 */
[----:B------:R-:W-:Y:S01]  /*12e30*/  UIADD3 UR42, -UR42, UR6, URZ ;  /* 0x000000062a2a7290 */ /* 0x000fe2000fffe13f */
[----:B------:R-:W-:Y:S01]  /*12e40*/  SEL R5, RZ, 0x4, P0 ;  /* 0x00000004ff057807 */ /* 0x000fe20000000000 */
[----:B------:R-:W-:Y:S01]  /*12e50*/  IMAD.WIDE.U32 R2, R6, UR43, R188 ;  /* 0x0000002b06027c25 */ /* 0x000fe2000f8e00bc */
[----:B------:R-:W-:Y:S01]  /*12e60*/  SEL R4, RZ, 0x8, P2 ;  /* 0x00000008ff047807 */ /* 0x000fe20001000000 */
[----:B------:R-:W-:Y:S01]  /*12e70*/  ULOP3.LUT UR39, URZ, UR39, URZ, 0x33, !UPT ;  /* 0x000000273f277292 */ /* 0x000fe2000f8e333f */
[----:B------:R-:W-:Y:S01]  /*12e80*/  ISETP.GE.AND P2, PT, R20, UR7, PT ;  /* 0x0000000714007c0c */ /* 0x000fe2000bf46270 */
[----:B------:R-:W-:Y:S01]  /*12e90*/  VIADD R6, R190, 0x20 ;  /* 0x00000020be067836 */ /* 0x000fe20000000000 */
[----:B------:R-:W-:Y:S01]  /*12ea0*/  ISETP.GE.AND P0, PT, R19, UR7, PT ;  /* 0x0000000713007c0c */ /* 0x000fe2000bf06270 */
[----:B------:R-:W-:Y:S01]  /*12eb0*/  IMAD.IADD R3, R3, 0x1, R7 ;  /* 0x0000000103037824 */ /* 0x000fe200078e0207 */
[----:B------:R-:W-:Y:S01]  /*12ec0*/  LOP3.LUT R0, R4, R0, R5, 0xfe, !PT ;  /* 0x0000000004007212 */ /* 0x000fe200078efe05 */
[----:B------:R-:W-:Y:S01]  /*12ed0*/  BSSY B0, `(.L_x_4243) ;  /* 0x000002c000007945 */ /* 0x000fe20003800000 */
[----:B------:R-:W-:Y:S01]  /*12ee0*/  SEL R4, RZ, 0x20, P2 ;  /* 0x00000020ff047807 */ /* 0x000fe20001000000 */
[----:B--2---:R-:W-:Y:S01]  /*12ef0*/  VIADD R13, R8, UR39 ;  /* 0x00000027080d7c36 */ /* 0x004fe20008000000 */
[----:B------:R-:W-:-:S02]  /*12f00*/  ISETP.GE.AND P2, PT, R190, UR42, PT ;  /* 0x0000002abe007c0c */ /* 0x000fc4000bf46270 */
[----:B------:R-:W-:Y:S02]  /*12f10*/  SEL R5, RZ, 0x10, P0 ;  /* 0x00000010ff057807 */ /* 0x000fe40000000000 */
[----:B------:R-:W-:Y:S01]  /*12f20*/  ISETP.GE.AND P0, PT, R6, UR42, PT ;  /* 0x0000002a06007c0c */ /* 0x000fe2000bf06270 */
[----:B---3--:R-:W-:Y:S01]  /*12f30*/  IMAD R6, R10, UR8, RZ ;  /* 0x000000080a067c24 */ /* 0x008fe2000f8e02ff */
[----:B------:R-:W-:Y:S02]  /*12f40*/  LOP3.LUT R5, R4, R0, R5, 0xfe, !PT ;  /* 0x0000000004057212 */ /* 0x000fe400078efe05 */
[----:B------:R-:W-:Y:S01]  /*12f50*/  SEL R0, RZ, 0x40, P3 ;  /* 0x00000040ff007807 */ /* 0x000fe20001800000 */
[----:B------:R-:W-:Y:S01]  /*12f60*/  IMAD R11, R11, UR44, R6 ;  /* 0x0000002c0b0b7c24 */ /* 0x000fe2000f8e0206 */
[----:B------:R-:W-:Y:S01]  /*12f70*/  SHF.R.S32.HI R191, RZ, 0x1f, R190 ;  /* 0x0000001fffbf7819 */ /* 0x000fe200000114be */
[----:B------:R-:W-:Y:S01]  /*12f80*/  IMAD.WIDE.U32 R6, R10, UR44, R2 ;  /* 0x0000002c0a067c25 */ /* 0x000fe2000f8e0002 */
[----:B------:R-:W-:-:S02]  /*12f90*/  LOP3.LUT R9, R5, R0, RZ, 0xfc, !PT ;  /* 0x0000000005097212 */ /* 0x000fc400078efcff */
[----:B------:R-:W-:Y:S01]  /*12fa0*/  SEL R0, RZ, 0x80, P1 ;  /* 0x00000080ff007807 */ /* 0x000fe20000800000 */
[----:B------:R-:W-:-:S03]  /*12fb0*/  IMAD.WIDE R4, R13, 0x40, R190 ;  /* 0x000000400d047825 */ /* 0x000fc600078e02be */
[----:B------:R-:W-:Y:S01]  /*12fc0*/  LOP3.LUT R0, R9, R0, RZ, 0xfc, !PT ;  /* 0x0000000009007212 */ /* 0x000fe200078efcff */
[----:B------:R-:W-:Y:S01]  /*12fd0*/  IMAD.IADD R13, R7, 0x1, R11 ;  /* 0x00000001070d7824 */ /* 0x000fe200078e020b */
[----:B------:R-:W-:Y:S06]  /*12fe0*/  @P2 BRA `(.L_x_4244) ;  /* 0x0000000000682947 */ /* 0x000fec0003800000 */
[----:B------:R-:W-:Y:S01]  /*12ff0*/  ULDC.64 UR8, c[0x0][0xbd8] ;  /* 0x0002f60000087ab9 */ /* 0x000fe20000000a00 */
[----:B------:R-:W-:Y:S01]  /*13000*/  MOV R3, R13 ;  /* 0x0000000d00037202 */ /* 0x000fe20000000f00 */
[----:B------:R-:W-:Y:S01]  /*13010*/  IMAD R11, R5, UR8, RZ ;  /* 0x00000008050b7c24 */ /* 0x000fe2000f8e02ff */
[----:B------:R-:W-:Y:S01]  /*13020*/  ISETP.GE.AND P6, PT, R188, UR7, PT ;  /* 0x00000007bc007c0c */ /* 0x000fe2000bfc6270 */
[----:B------:R-:W-:Y:S01]  /*13030*/  IMAD.MOV.U32 R2, RZ, RZ, R6 ;  /* 0x000000ffff027224 */ /* 0x000fe200078e0006 */
[----:B------:R-:W-:Y:S01]  /*13040*/  ISETP.GE.AND P1, PT, R12, UR7, PT ;  /* 0x000000070c007c0c */ /* 0x000fe2000bf26270 */
[C---:B------:R-:W-:Y:S01]  /*13050*/  IMAD R11, R4.reuse, UR9, R11 ;  /* 0x00000009040b7c24 */ /* 0x040fe2000f8e020b */
[----:B------:R-:W-:Y:S01]  /*13060*/  ISETP.GE.AND P3, PT, R15, UR7, PT ;  /* 0x000000070f007c0c */ /* 0x000fe2000bf66270 */
[----:B------:R-:W-:Y:S01]  /*13070*/  IMAD.WIDE.U32 R2, R4, UR8, R2 ;  /* 0x0000000804027c25 */ /* 0x000fe2000f8e0002 */
[----:B------:R-:W-:Y:S01]  /*13080*/  ULDC.64 UR8, c[0x0][0xb80] ;  /* 0x0002e00000087ab9 */ /* 0x000fe20000000a00 */
[----:B------:R-:W-:-:S02]  /*13090*/  ISETP.GE.AND P4, PT, R19, UR7, PT ;  /* 0x0000000713007c0c */ /* 0x000fc4000bf86270 */
[----:B------:R-:W-:Y:S01]  /*130a0*/  IMAD.IADD R3, R3, 0x1, R11 ;  /* 0x0000000103037824 */ /* 0x000fe200078e020b */
[----:B------:R-:W-:Y:S02]  /*130b0*/  LEA R10, P2, R2, UR8, 0x1 ;  /* 0x00000008020a7c11 */ /* 0x000fe4000f8408ff */
        /* <DEDUP_REMOVED lines=13> */
.L_x_4244:
[----:B------:R-:W-:Y:S05]  /*13190*/  BSYNC B0 ;  /* 0x0000000000007941 */ /* 0x000fea0003800000 */
.L_x_4243:
        /* <DEDUP_REMOVED lines=30> */
.L_x_4245:
[----:B------:R-:W-:Y:S05]  /*13380*/  BSYNC B0 ;  /* 0x0000000000007941 */ /* 0x000fea0003800000 */
.L_x_4238:
[----:B------:R-:W3:Y:S02]  /*13390*/  LDC R0, c[0x0][0xea8] ;  /* 0x0003aa00ff007b82 */ /* 0x000ee40000000800 */
[----:B---3--:R-:W-:-:S13]  /*133a0*/  ISETP.LE.AND P0, PT, R0, UR4, PT ;  /* 0x0000000400007c0c */ /* 0x008fda000bf03270 */
[----:B------:R-:W-:Y:S05]  /*133b0*/  @!P0 BRA `(.L_x_4246) ;  /* 0xfffffed800e88947 */ /* 0x000fea000383ffff */
[----:B------:R-:W-:Y:S05]  /*133c0*/  EXIT ;  /* 0x000000000000794d */ /* 0x000fea0003800000 */
.L_x_4145:
        /* <DEDUP_REMOVED lines=13> */
[----:B------:R-:W-:Y:S01]  /*134a0*/  ULDC UR5, c[0x0][0xc] ;  /* 0x0000030000057ab9 */ /* 0x000fe20000000800 */
[----:B------:R-:W-:Y:S01]  /*134b0*/  LOP3.LUT R19, R19, 0x1f, RZ, 0xc0, !PT ;  /* 0x0000001f13137812 */ /* 0x000fe200078ec0ff */
[----:B------:R-:W-:Y:S01]  /*134c0*/  IMAD.U32 R0, RZ, RZ, UR5 ;  /* 0x00000005ff007e24 */ /* 0x000fe2000f8e00ff */
[----:B------:R-:W-:Y:S01]  /*134d0*/  ULDC.64 UR46, c[0x0][0x198] ;  /* 0x00006600002e7ab9 */ /* 0x000fe20000000a00 */
[----:B------:R-:W-:Y:S01]  /*134e0*/  IMAD.U32 R18, RZ, RZ, UR4 ;  /* 0x00000004ff127e24 */ /* 0x000fe2000f8e00ff */
[----:B------:R-:W-:Y:S01]  /*134f0*/  UMOV UR61, URZ ;  /* 0x0000003f003d7c82 */ /* 0x000fe20008000000 */
[----:B------:R-:W-:Y:S01]  /*13500*/  IMAD.MOV.U32 R17, RZ, RZ, 0x1 ;  /* 0x00000001ff117424 */ /* 0x000fe200078e00ff */
[----:B------:R1:W-:Y:S01]  /*13510*/  STL [R1], R0 ;  /* 0x0000000001007387 */ /* 0x0003e20000100800 */
[----:B------:R-:W-:-:S07]  /*13520*/  IMAD.MOV.U32 R16, RZ, RZ, RZ ;  /* 0x000000ffff107224 */ /* 0x000fce00078e00ff */
.L_x_4303:
        /* <DEDUP_REMOVED lines=21> */
.L_x_4248:
[----:B------:R-:W-:Y:S01]  /*13680*/  ULDC UR11, c[0x0][0xec4] ;  /* 0x0003b100000b7ab9 */ /* 0x000fe20000000800 */
[----:B------:R-:W-:Y:S01]  /*13690*/  UMOV UR9, UR10 ;  /* 0x0000000a00097c82 */ /* 0x000fe20008000000 */
[----:B------:R-:W-:-:S11]  /*136a0*/  UISETP.NE.AND UP0, UPT, UR11, 0x1, UPT ;  /* 0x000000010b00788c */ /* 0x000fd6000bf05270 */
[----:B------:R-:W-:Y:S02]  /*136b0*/  @UP0 ULDC.64 UR12, c[0x0][0xec8] ;  /* 0x0003b200000c0ab9 */ /* 0x000fe40000000a00 */
[----:B------:R-:W-:-:S04]  /*136c0*/  UIMAD.WIDE.U32 UR6, UR10, UR12, URZ ;  /* 0x0000000c0a0672a5 */ /* 0x000fc8000f8e003f */
[----:B------:R-:W-:-:S04]  /*136d0*/  @UP0 USHF.R.U32.HI UR9, URZ, UR13, UR7 ;  /* 0x0000000d3f090299 */ /* 0x000fc80008011607 */
[----:B------:R-:W-:-:S12]  /*136e0*/  UIMAD UR6, UR9, UR11, URZ ;  /* 0x0000000b090672a4 */ /* 0x000fd8000f8e023f */
.L_x_4249:
        /* <DEDUP_REMOVED lines=40> */
.L_x_4251:
[----:B------:R-:W-:-:S11]  /*13970*/  UISETP.NE.AND UP0, UPT, UR7, 0x1, UPT ;  /* 0x000000010700788c */ /* 0x000fd6000bf05270 */
[----:B------:R-:W-:Y:S02]  /*13980*/  @UP0 ULDC.64 UR16, c[0x0][0xae0] ;  /* 0x0002b80000100ab9 */ /* 0x000fe40000000a00 */
[----:B------:R-:W-:-:S04]  /*13990*/  UIMAD.WIDE.U32 UR8, UR10, UR16, URZ ;  /* 0x000000100a0872a5 */ /* 0x000fc8000f8e003f */
[----:B------:R-:W-:-:S12]  /*139a0*/  @UP0 USHF.R.U32.HI UR10, URZ, UR17, UR9 ;  /* 0x000000113f0a0299 */ /* 0x000fd80008011609 */
.L_x_4252:
[----:B------:R-:W-:-:S04]  /*139b0*/  UIMAD UR10, UR10, UR7, UR7 ;  /* 0x000000070a0a72a4 */ /* 0x000fc8000f8e0207 */
[----:B------:R-:W-:-:S04]  /*139c0*/  UISETP.LT.AND UP0, UPT, UR6, UR10, UPT ;  /* 0x0000000a0600728c */ /* 0x000fc8000bf01270 */
[----:B------:R-:W-:-:S12]  /*139d0*/  USEL UR6, UR6, UR10, UP0 ;  /* 0x0000000a06067287 */ /* 0x000fd80008000000 */
.L_x_4250:
        /* <DEDUP_REMOVED lines=25> */
.L_x_4254:
[----:B------:R-:W-:-:S11]  /*13b70*/  UISETP.NE.AND UP0, UPT, UR7, 0x1, UPT ;  /* 0x000000010700788c */ /* 0x000fd6000bf05270 */
[----:B------:R-:W-:Y:S02]  /*13b80*/  @UP0 ULDC.64 UR12, c[0x0][0xae0] ;  /* 0x0002b800000c0ab9 */ /* 0x000fe40000000a00 */
[----:B------:R-:W-:-:S04]  /*13b90*/  UIMAD.WIDE.U32 UR8, UR6, UR12, URZ ;  /* 0x0000000c060872a5 */ /* 0x000fc8000f8e003f */
[----:B------:R-:W-:-:S12]  /*13ba0*/  @UP0 USHF.R.U32.HI UR6, URZ, UR13, UR9 ;  /* 0x0000000d3f060299 */ /* 0x000fd80008011609 */
.L_x_4255:
[----:B------:R-:W-:-:S04]  /*13bb0*/  UIMAD UR6, UR6, UR7, URZ ;  /* 0x00000007060672a4 */ /* 0x000fc8000f8e023f */
[----:B------:R-:W-:-:S04]  /*13bc0*/  UISETP.LT.AND UP0, UPT, UR10, UR6, UPT ;  /* 0x000000060a00728c */ /* 0x000fc8000bf01270 */
[----:B------:R-:W-:-:S12]  /*13bd0*/  USEL UR10, UR10, UR6, !UP0 ;  /* 0x000000060a0a7287 */ /* 0x000fd8000c000000 */
.L_x_4253:
        /* <DEDUP_REMOVED lines=12> */
[----:B------:R-:W2:Y:S01]  /*13ca0*/  LDL R0, [R1] ;  /* 0x0000000001007983 */ /* 0x000ea20000100800 */
[----:B------:R-:W-:Y:S01]  /*13cb0*/  VOTEU.ANY UR6, UPT, PT ;  /* 0x0000000000067886 */ /* 0x000fe200038e0100 */
[----:B------:R-:W1:Y:S01]  /*13cc0*/  LDC.64 R2, c[0x0][0xef0] ;  /* 0x0003bc00ff027b82 */ /* 0x000e620000000a00 */
[----:B------:R-:W3:Y:S01]  /*13cd0*/  S2R R5, SR_LANEID ;  /* 0x0000000000057919 */ /* 0x000ee20000000000 */
[----:B--2---:R-:W-:Y:S02]  /*13ce0*/  R2UR UR7, R0 ;  /* 0x00000000000772ca */ /* 0x004fe400000e0000 */
[----:B------:R-:W3:Y:S02]  /*13cf0*/  FLO.U32 R0, UR6 ;  /* 0x0000000600007d00 */ /* 0x000ee400080e0000 */
[----:B---3--:R-:W-:-:S06]  /*13d00*/  ISETP.EQ.U32.AND P0, PT, R0, R5, PT ;  /* 0x000000050000720c */ /* 0x008fcc0003f02070 */
[----:B------:R-:W1:Y:S07]  /*13d10*/  POPC R5, UR6 ;  /* 0x0000000600057d09 */ /* 0x000e6e0008000000 */
[----:B-1----:R-:W2:Y:S01]  /*13d20*/  @P0 ATOMG.E.ADD.STRONG.GPU PT, R3, desc[UR54][R2.64], R5 ;  /* 0x00000005020309a8 */ /* 0x002ea200081ee1f6 */
[----:B------:R-:W1:Y:S02]  /*13d30*/  S2R R4, SR_LTMASK ;  /* 0x0000000000047919 */ /* 0x000e640000003900 */
[----:B-1----:R-:W-:-:S04]  /*13d40*/  LOP3.LUT R4, R4, UR6, RZ, 0xc0, !PT ;  /* 0x0000000604047c12 */ /* 0x002fc8000f8ec0ff */
[----:B------:R-:W1:Y:S01]  /*13d50*/  POPC R13, R4 ;  /* 0x00000004000d7309 */ /* 0x000e620000000000 */
[----:B--2---:R-:W1:Y:S02]  /*13d60*/  SHFL.IDX PT, R0, R3, R0, 0x1f ;  /* 0x00001f0003007589 */ /* 0x004e6400000e0000 */
[----:B-1----:R-:W-:Y:S01]  /*13d70*/  IADD3 R13, R0, UR7, R13 ;  /* 0x00000007000d7c10 */ /* 0x002fe2000fffe00d */
[----:B------:R-:W-:Y:S06]  /*13d80*/  BRA `(.L_x_4258) ;  /* 0x00000028008c7947 */ /* 0x000fec0003800000 */
.L_x_4257:
        /* <DEDUP_REMOVED lines=23> */
.L_x_4259:
        /* <DEDUP_REMOVED lines=20> */
.L_x_4261:
[----:B------:R-:W-:Y:S01]  /*14040*/  MOV R2, 0x0 ;  /* 0x0000000000027802 */ /* 0x000fe20000000f00 */
[----:B------:R-:W-:Y:S01]  /*14050*/  ULDC.64 UR6, c[0x4][0x108] ;  /* 0x0100420000067ab9 */ /* 0x000fe20000000a00 */
[----:B------:R-:W-:Y:S01]  /*14060*/  ULDC.64 UR8, c[0x4][0x110] ;  /* 0x0100440000087ab9 */ /* 0x000fe20000000a00 */
[----:B------:R-:W-:Y:S01]  /*14070*/  ULDC.64 UR4, c[0x4][0x48] ;  /* 0x0100120000047ab9 */ /* 0x000fe20000000a00 */
[----:B------:R-:W-:Y:S01]  /*14080*/  IMAD.U32 R4, RZ, RZ, UR6 ;  /* 0x00000006ff047e24 */ /* 0x000fe2000f8e00ff */
[----:B------:R-:W-:Y:S01]  /*14090*/  MOV R8, 0x70 ;  /* 0x0000007000087802 */ /* 0x000fe20000000f00 */
[----:B------:R-:W1:Y:S01]  /*140a0*/  LDC.64 R2, c[0x4][R2] ;  /* 0x0100000002027b82 */ /* 0x000e620000000a00 */
        /* <DEDUP_REMOVED lines=8> */
[----:B-1----:R-:W-:Y:S05]  /*14130*/  CALL.ABS.NOINC R2 ;  /* 0x0000000002007343 */ /* 0x002fea0003c00000 */
.L_x_4260:
        /* <DEDUP_REMOVED lines=29> */
.L_x_4316:
[----:B------:R-:W-:Y:S01]  /*14310*/  UMOV UR4, 0xffffffff ;  /* 0xffffffff00047882 */ /* 0x000fe20000000000 */
[----:B------:R-:W-:Y:S02]  /*14320*/  SHF.R.S32.HI R7, RZ, 0x1f, R6 ;  /* 0x0000001fff077819 */ /* 0x000fe40000011406 */
[----:B------:R-:W-:Y:S05]  /*14330*/  BRA.DIV UR4, `(.L_x_4263) ;  /* 0x0000002e04347947 */ /* 0x000fea000b800000 */
[----:B------:R-:W-:-:S13]  /*14340*/  ELECT P6, URZ, PT ;  /* 0x00000000003f782f */ /* 0x000fda00038c0000 */
.L_x_4319:
        /* <DEDUP_REMOVED lines=21> */
.L_x_4265:
[----:B-1----:R-:W-:Y:S01]  /*144a0*/  LEA R8, R16, UR38, 0x3 ;  /* 0x0000002610087c11 */ /* 0x002fe2000f8e18ff */
[----:B------:R-:W1:Y:S01]  /*144b0*/  S2R R9, SR_TID.X ;  /* 0x0000000000097919 */ /* 0x000e620000002100 */
[----:B------:R-:W-:-:S04]  /*144c0*/  SHF.L.U32 R5, R17, 0x1f, RZ ;  /* 0x0000001f11057819 */ /* 0x000fc800000006ff */
[----:B------:R-:W2:Y:S01]  /*144d0*/  SYNCS.PHASECHK.TRANS64.TRYWAIT P2, [R8+URZ+0x38840], R5 ;  /* 0x03884005080075a7 */ /* 0x000ea2000804017f */
[----:B-1----:R-:W-:-:S04]  /*144e0*/  LOP3.LUT R9, R9, 0x7f, RZ, 0xc0, !PT ;  /* 0x0000007f09097812 */ /* 0x002fc800078ec0ff */
[----:B------:R-:W-:Y:S01]  /*144f0*/  ISETP.NE.AND P3, PT, R9, RZ, PT ;  /* 0x000000ff0900720c */ /* 0x000fe20003f65270 */
[----:B--2---:R-:W-:-:S12]  /*14500*/  @!P2 BRA `(.L_x_4266) ;  /* 0x0000002800e0a947 */ /* 0x004fd80003800000 */
.L_x_4320:
[----:B------:R-:W-:Y:S05]  /*14510*/  @P3 BRA `(.L_x_4267) ;  /* 0x0000000000143947 */ /* 0x000fea0003800000 */
[----:B------:R-:W-:Y:S01]  /*14520*/  ISETP.NE.AND P2, PT, R19, RZ, PT ;  /* 0x000000ff1300720c */ /* 0x000fe20003f45270 */
[----:B-1----:R-:W-:-:S04]  /*14530*/  IMAD.MOV.U32 R5, RZ, RZ, 0x2000 ;  /* 0x00002000ff057424 */ /* 0x002fc800078e00ff */
[----:B------:R2:W-:Y:S08]  /*14540*/  SYNCS.ARRIVE.TRANS64 RZ, [R8+URZ+0x38830], R5 ;  /* 0x0388300508ff79a7 */ /* 0x0005f0000800003f */
[----:B------:R-:W-:Y:S05]  /*14550*/  @!P2 BRA `(.L_x_4267) ;  /* 0x000000000004a947 */ /* 0x000fea0003800000 */
[----:B------:R-:W-:Y:S01]  /*14560*/  BPT.TRAP 0x1 ;  /* 0x000000040000795c */ /* 0x000fe20000300000 */
.L_x_4267:
        /* <DEDUP_REMOVED lines=16> */
.L_x_4264:
[----:B------:R-:W-:Y:S05]  /*14670*/  WARPSYNC.ALL ;  /* 0x0000000000007948 */ /* 0x000fea0003800000 */
[----:B------:R-:W-:Y:S01]  /*14680*/  BAR.SYNC.DEFER_BLOCKING 0x8, 0xa0 ;  /* 0x0202800000007b1d */ /* 0x000fe20000010000 */
[----:B------:R-:W-:-:S05]  /*14690*/  ELECT P2, URZ, PT ;  /* 0x00000000003f782f */ /* 0x000fca0003840000 */
[----:B------:R-:W-:Y:S08]  /*146a0*/  BSSY B0, `(.L_x_4268) ;  /* 0x0000041000007945 */ /* 0x000ff00003800000 */
[----:B------:R-:W-:Y:S05]  /*146b0*/  @!P2 BRA `(.L_x_4269) ;  /* 0x0000000000fca947 */ /* 0x000fea0003800000 */
[----:B------:R-:W-:Y:S01]  /*146c0*/  UIADD3 UR14, UP0, UR46, 0x270, URZ ;  /* 0x000002702e0e7890 */ /* 0x000fe2000ff1e03f */
[----:B-12---:R-:W-:Y:S01]  /*146d0*/  IMAD.MOV.U32 R5, RZ, RZ, 0x2000 ;  /* 0x00002000ff057424 */ /* 0x006fe200078e00ff */
[----:B------:R-:W-:Y:S02]  /*146e0*/  UIADD3 UR16, UR38, 0x20400, URZ ;  /* 0x0002040026107890 */ /* 0x000fe4000fffe03f */
[----:B------:R-:W-:Y:S01]  /*146f0*/  UIADD3.X UR15, URZ, UR47, URZ, UP0, !UPT ;  /* 0x0000002f3f0f7290 */ /* 0x000fe200087fe43f */
[----:B------:R1:W-:Y:S01]  /*14700*/  SYNCS.ARRIVE.TRANS64 RZ, [UR38+0x38800], R5 ;  /* 0x03880005ffff79a7 */ /* 0x0003e20008000026 */
[----:B------:R-:W-:Y:S02]  /*14710*/  UIADD3 UR4, UP0, UR46, 0x770, URZ ;  /* 0x000007702e047890 */ /* 0x000fe4000ff1e03f */
[----:B------:R-:W-:Y:S02]  /*14720*/  UIADD3 UR17, UR38, 0x38800, URZ ;  /* 0x0003880026117890 */ /* 0x000fe4000fffe03f */
[----:B------:R-:W-:-:S02]  /*14730*/  UIADD3 UR8, UR38, 0x26400, URZ ;  /* 0x0002640026087890 */ /* 0x000fc4000fffe03f */
[----:B------:R-:W-:Y:S01]  /*14740*/  UIADD3 UR9, UR38, 0x38810, URZ ;  /* 0x0003881026097890 */ /* 0x000fe2000fffe03f */
[----:B-1----:R-:W-:Y:S01]  /*14750*/  IMAD.MOV.U32 R5, RZ, RZ, 0x10000 ;  /* 0x00010000ff057424 */ /* 0x002fe200078e00ff */
[----:B------:R-:W-:Y:S02]  /*14760*/  UIADD3.X UR5, URZ, UR47, URZ, UP0, !UPT ;  /* 0x0000002f3f057290 */ /* 0x000fe400087fe43f */
[----:B------:R-:W-:Y:S01]  /*14770*/  UIADD3 UR24, UR38, 0x28400, URZ ;  /* 0x0002840026187890 */ /* 0x000fe2000fffe03f */
[----:B------:R-:W-:Y:S01]  /*14780*/  UMOV UR6, 0x0 ;  /* 0x0000000000067882 */ /* 0x000fe20000000000 */
[----:B------:R-:W-:Y:S01]  /*14790*/  UMOV UR7, 0x12f00000 ;  /* 0x12f0000000077882 */ /* 0x000fe20000000000 */
[----:B------:R-:W-:Y:S01]  /*147a0*/  UMOV UR18, URZ ;  /* 0x0000003f00127c82 */ /* 0x000fe20008000000 */
[----:B------:R-:W-:Y:S01]  /*147b0*/  UMOV UR19, UR57 ;  /* 0x0000003900137c82 */ /* 0x000fe20008000000 */
[----:B------:R-:W-:Y:S01]  /*147c0*/  UMOV UR20, UR58 ;  /* 0x0000003a00147c82 */ /* 0x000fe20008000000 */
[----:B------:R-:W-:Y:S01]  /*147d0*/  UMOV UR21, UR59 ;  /* 0x0000003b00157c82 */ /* 0x000fe20008000000 */
[----:B------:R-:W-:Y:S01]  /*147e0*/  UMOV UR11, UR57 ;  /* 0x00000039000b7c82 */ /* 0x000fe20008000000 */
[----:B------:R1:W-:Y:S01]  /*147f0*/  UTMALDG.4D [UR16], [UR14], desc[UR6] ;  /* 0x000006100e0075b4 */ /* 0x0003e20008019000 */
[----:B------:R-:W-:Y:S01]  /*14800*/  UMOV UR12, UR58 ;  /* 0x0000003a000c7c82 */ /* 0x000fe20008000000 */
[----:B------:R-:W-:Y:S01]  /*14810*/  UMOV UR13, UR59 ;  /* 0x0000003b000d7c82 */ /* 0x000fe20008000000 */
[----:B------:R-:W-:Y:S01]  /*14820*/  UMOV UR10, UR18 ;  /* 0x00000012000a7c82 */ /* 0x000fe20008000000 */
[----:B------:R3:W-:Y:S01]  /*14830*/  SYNCS.ARRIVE.TRANS64 RZ, [UR38+0x38810], R5 ;  /* 0x03881005ffff79a7 */ /* 0x0007e20008000026 */
[----:B------:R-:W-:Y:S01]  /*14840*/  UMOV UR26, 0x40 ;  /* 0x00000040001a7882 */ /* 0x000fe20000000000 */
[----:B------:R-:W-:Y:S01]  /*14850*/  UMOV UR27, UR57 ;  /* 0x00000039001b7c82 */ /* 0x000fe20008000000 */
[----:B------:R-:W-:Y:S01]  /*14860*/  UMOV UR28, UR58 ;  /* 0x0000003a001c7c82 */ /* 0x000fe20008000000 */
[----:B------:R-:W-:Y:S01]  /*14870*/  UMOV UR29, UR59 ;  /* 0x0000003b001d7c82 */ /* 0x000fe20008000000 */
[----:B------:R-:W-:Y:S01]  /*14880*/  UIADD3 UR48, UR38, 0x2a400, URZ ;  /* 0x0002a40026307890 */ /* 0x000fe2000fffe03f */
[----:B------:R2:W-:Y:S01]  /*14890*/  UTMALDG.4D [UR8], [UR4], desc[UR6] ;  /* 0x00000608040075b4 */ /* 0x0005e20008019000 */
[----:B------:R-:W-:Y:S01]  /*148a0*/  UMOV UR25, UR9 ;  /* 0x0000000900197c82 */ /* 0x000fe20008000000 */
[----:B------:R-:W-:-:S02]  /*148b0*/  UIADD3 UR40, UR38, 0x2c400, URZ ;  /* 0x0002c40026287890 */ /* 0x000fc4000fffe03f */
[----:B------:R-:W-:Y:S01]  /*148c0*/  UIADD3 UR32, UR38, 0x2e400, URZ ;  /* 0x0002e40026207890 */ /* 0x000fe2000fffe03f */
[----:B------:R-:W-:Y:S01]  /*148d0*/  UMOV UR50, 0x80 ;  /* 0x0000008000327882 */ /* 0x000fe20000000000 */
[----:B------:R-:W-:Y:S01]  /*148e0*/  UMOV UR51, UR57 ;  /* 0x0000003900337c82 */ /* 0x000fe20008000000 */
[----:B------:R4:W-:Y:S01]  /*148f0*/  UTMALDG.4D [UR24], [UR4], desc[UR6] ;  /* 0x00000618040075b4 */ /* 0x0009e20008019000 */
[----:B------:R-:W-:Y:S01]  /*14900*/  UMOV UR52, UR58 ;  /* 0x0000003a00347c82 */ /* 0x000fe20008000000 */
[----:B------:R-:W-:Y:S01]  /*14910*/  UMOV UR53, UR59 ;  /* 0x0000003b00357c82 */ /* 0x000fe20008000000 */
[----:B------:R-:W-:Y:S01]  /*14920*/  UMOV UR49, UR9 ;  /* 0x0000000900317c82 */ /* 0x000fe20008000000 */
[----:B------:R-:W-:Y:S01]  /*14930*/  UMOV UR42, 0xc0 ;  /* 0x000000c0002a7882 */ /* 0x000fe20000000000 */
[----:B------:R-:W-:Y:S01]  /*14940*/  UMOV UR43, UR57 ;  /* 0x00000039002b7c82 */ /* 0x000fe20008000000 */
[----:B------:R-:W-:Y:S01]  /*14950*/  UMOV UR44, UR58 ;  /* 0x0000003a002c7c82 */ /* 0x000fe20008000000 */
[----:B------:R-:W-:Y:S01]  /*14960*/  UMOV UR45, UR59 ;  /* 0x0000003b002d7c82 */ /* 0x000fe20008000000 */
[----:B-1----:R-:W-:Y:S01]  /*14970*/  UIADD3 UR16, UR38, 0x32400, URZ ;  /* 0x0003240026107890 */ /* 0x002fe2000fffe03f */
[----:B------:R3:W-:Y:S01]  /*14980*/  UTMALDG.4D [UR48], [UR4], desc[UR6] ;  /* 0x00000630040075b4 */ /* 0x0007e20008019000 */
[----:B------:R-:W-:Y:S01]  /*14990*/  UMOV UR41, UR9 ;  /* 0x0000000900297c82 */ /* 0x000fe20008000000 */
[----:B------:R-:W-:Y:S01]  /*149a0*/  UMOV UR34, 0x100 ;  /* 0x0000010000227882 */ /* 0x000fe20000000000 */
[----:B------:R-:W-:Y:S01]  /*149b0*/  UMOV UR35, UR57 ;  /* 0x0000003900237c82 */ /* 0x000fe20008000000 */
[----:B------:R-:W-:Y:S01]  /*149c0*/  UMOV UR36, UR58 ;  /* 0x0000003a00247c82 */ /* 0x000fe20008000000 */
[----:B------:R-:W-:Y:S01]  /*149d0*/  UMOV UR37, UR59 ;  /* 0x0000003b00257c82 */ /* 0x000fe20008000000 */
[----:B------:R-:W-:Y:S01]  /*149e0*/  UMOV UR33, UR9 ;  /* 0x0000000900217c82 */ /* 0x000fe20008000000 */
[----:B------:R-:W-:Y:S01]  /*149f0*/  UMOV UR18, 0x180 ;  /* 0x0000018000127882 */ /* 0x000fe20000000000 */
[----:B------:R3:W-:Y:S01]  /*14a00*/  UTMALDG.4D [UR40], [UR4], desc[UR6] ;  /* 0x00000628040075b4 */ /* 0x0007e20008019000 */
[----:B--2---:R-:W-:Y:S01]  /*14a10*/  UIADD3 UR8, UR38, 0x34400, URZ ;  /* 0x0003440026087890 */ /* 0x004fe2000fffe03f */
[----:B------:R-:W-:Y:S01]  /*14a20*/  UMOV UR17, UR9 ;  /* 0x0000000900117c82 */ /* 0x000fe20008000000 */
[----:B------:R-:W-:Y:S01]  /*14a30*/  UMOV UR10, 0x1c0 ;  /* 0x000001c0000a7882 */ /* 0x000fe20000000000 */
[----:B------:R3:W-:Y:S01]  /*14a40*/  UTMALDG.4D [UR32], [UR4], desc[UR6] ;  /* 0x00000620040075b4 */ /* 0x0007e20008019000 */
[----:B----4-:R-:W-:Y:S01]  /*14a50*/  UIADD3 UR24, UR38, 0x30400, URZ ;  /* 0x0003040026187890 */ /* 0x010fe2000fffe03f */
[----:B------:R-:W-:-:S08]  /*14a60*/  UMOV UR26, 0x140 ;  /* 0x00000140001a7882 */ /* 0x000fd00000000000 */
[----:B------:R3:W-:Y:S01]  /*14a70*/  UTMALDG.4D [UR24], [UR4], desc[UR6] ;  /* 0x00000618040075b4 */ /* 0x0007e20008019000 */
[----:B------:R3:W-:Y:S01]  /*14a80*/  UTMALDG.4D [UR16], [UR4], desc[UR6] ;  /* 0x00000610040075b4 */ /* 0x0007e20008019000 */
[----:B------:R3:W-:Y:S02]  /*14a90*/  UTMALDG.4D [UR8], [UR4], desc[UR6] ;  /* 0x00000608040075b4 */ /* 0x0007e40008019000 */
[----:B---3--:R-:W-:Y:S01]  /*14aa0*/  NOP ;  /* 0x0000000000007918 */ /* 0x008fe20000000000 */
.L_x_4269:
[----:B------:R-:W-:Y:S05]  /*14ab0*/  BSYNC B0 ;  /* 0x0000000000007941 */ /* 0x000fea0003800000 */
.L_x_4268:
[----:B------:R-:W-:-:S04]  /*14ac0*/  UIADD3 UR61, UR61, 0x1, URZ ;  /* 0x000000013d3d7890 */ /* 0x000fc8000fffe03f */
[----:B------:R-:W-:-:S04]  /*14ad0*/  ULEA.HI UR4, UR61, UR61, URZ, 0x1 ;  /* 0x0000003d3d047291 */ /* 0x000fc8000f8f083f */
[----:B------:R-:W-:-:S04]  /*14ae0*/  ULOP3.LUT UR4, UR4, 0xfffffffe, URZ, 0xc0, !UPT ;  /* 0xfffffffe04047892 */ /* 0x000fc8000f8ec03f */
[----:B------:R-:W-:-:S06]  /*14af0*/  UIADD3 UR4, UR61, -UR4, URZ ;  /* 0x800000043d047290 */ /* 0x000fcc000fffe03f */
[----:B-12---:R-:W-:-:S05]  /*14b00*/  IMAD.U32 R5, RZ, RZ, UR4 ;  /* 0x00000004ff057e24 */ /* 0x006fca000f8e00ff */
[----:B------:R-:W-:-:S04]  /*14b10*/  SHF.L.U32 R5, R5, 0x1f, RZ ;  /* 0x0000001f05057819 */ /* 0x000fc800000006ff */
[----:B------:R-:W1:Y:S02]  /*14b20*/  SYNCS.PHASECHK.TRANS64.TRYWAIT P2, [UR38+0x38820], R5 ;  /* 0x03882005ff0075a7 */ /* 0x000e640008040166 */
[----:B-1----:R-:W-:Y:S05]  /*14b30*/  @!P2 BRA `(.L_x_4270) ;  /* 0x000000240068a947 */ /* 0x002fea0003800000 */
.L_x_4321:
        /* <DEDUP_REMOVED lines=10> */
.L_x_4322:
[----:B------:R-:W-:Y:S05]  /*14be0*/  @P3 BRA `(.L_x_4274) ;  /* 0x0000000000143947 */ /* 0x000fea0003800000 */
[----:B------:R-:W-:Y:S01]  /*14bf0*/  ISETP.NE.AND P2, PT, R19, RZ, PT ;  /* 0x000000ff1300720c */ /* 0x000fe20003f45270 */
[----:B-1----:R-:W-:-:S04]  /*14c00*/  IMAD.MOV.U32 R8, RZ, RZ, 0x10000 ;  /* 0x00010000ff087424 */ /* 0x002fc800078e00ff */
[----:B------:R2:W-:Y:S08]  /*14c10*/  SYNCS.ARRIVE.TRANS64 RZ, [R5+URZ+0x38850], R8 ;  /* 0x0388500805ff79a7 */ /* 0x0005f0000800003f */
[----:B------:R-:W-:Y:S05]  /*14c20*/  @!P2 BRA `(.L_x_4274) ;  /* 0x000000000004a947 */ /* 0x000fea0003800000 */
[----:B------:R-:W-:Y:S01]  /*14c30*/  BPT.TRAP 0x1 ;  /* 0x000000040000795c */ /* 0x000fe20000300000 */
.L_x_4274:
        /* <DEDUP_REMOVED lines=26> */
[----:B------:R3:W-:Y:S02]  /*14de0*/  UTMALDG.4D [UR8], [UR14], desc[UR6] ;  /* 0x000006080e0075b4 */ /* 0x0007e40008019000 */
[----:B---3--:R-:W-:Y:S01]  /*14df0*/  UMOV UR8, UR18 ;  /* 0x0000001200087c82 */ /* 0x008fe20008000000 */
[----:B------:R-:W-:Y:S01]  /*14e00*/  UMOV UR10, UR21 ;  /* 0x00000015000a7c82 */ /* 0x000fe20008000000 */
[----:B------:R-:W-:Y:S01]  /*14e10*/  UIADD3 UR18, UR16, 0xa400, URZ ;  /* 0x0000a40010127890 */ /* 0x000fe2000fffe03f */
[----:B------:R3:W-:Y:S02]  /*14e20*/  UTMALDG.4D [UR8], [UR14], desc[UR6] ;  /* 0x000006080e0075b4 */ /* 0x0007e40008019000 */
[----:B---3--:R-:W-:Y:S01]  /*14e30*/  UMOV UR8, UR19 ;  /* 0x0000001300087c82 */ /* 0x008fe20008000000 */
[----:B------:R-:W-:Y:S01]  /*14e40*/  UMOV UR10, UR22 ;  /* 0x00000016000a7c82 */ /* 0x000fe20008000000 */
[----:B------:R-:W-:Y:S01]  /*14e50*/  UIADD3 UR19, UR16, 0xc400, URZ ;  /* 0x0000c40010137890 */ /* 0x000fe2000fffe03f */
[----:B------:R3:W-:Y:S01]  /*14e60*/  UTMALDG.4D [UR8], [UR14], desc[UR6] ;  /* 0x000006080e0075b4 */ /* 0x0007e20008019000 */
[----:B------:R-:W-:Y:S01]  /*14e70*/  UIADD3 UR16, UR16, 0xe400, URZ ;  /* 0x0000e40010107890 */ /* 0x000fe2000fffe03f */
[----:B---3--:R-:W-:Y:S01]  /*14e80*/  UMOV UR8, UR17 ;  /* 0x0000001100087c82 */ /* 0x008fe20008000000 */
[----:B------:R-:W-:Y:S01]  /*14e90*/  UMOV UR10, UR23 ;  /* 0x00000017000a7c82 */ /* 0x000fe20008000000 */
[----:B------:R-:W-:Y:S01]  /*14ea0*/  UMOV UR17, 0x180 ;  /* 0x0000018000117882 */ /* 0x000fe20000000000 */
[----:B------:R3:W-:Y:S02]  /*14eb0*/  UTMALDG.4D [UR8], [UR14], desc[UR6] ;  /* 0x000006080e0075b4 */ /* 0x0007e40008019000 */
[----:B---3--:R-:W-:Y:S01]  /*14ec0*/  UMOV UR8, UR18 ;  /* 0x0000001200087c82 */ /* 0x008fe20008000000 */
[----:B------:R-:W-:-:S02]  /*14ed0*/  UMOV UR10, UR24 ;  /* 0x00000018000a7c82 */ /* 0x000fc40008000000 */
[----:B------:R3:W-:Y:S02]  /*14ee0*/  UTMALDG.4D [UR8], [UR14], desc[UR6] ;  /* 0x000006080e0075b4 */ /* 0x0007e40008019000 */
[----:B---3--:R-:W-:Y:S01]  /*14ef0*/  UMOV UR8, UR19 ;  /* 0x0000001300087c82 */ /* 0x008fe20008000000 */
[----:B------:R-:W-:Y:S01]  /*14f00*/  UMOV UR10, UR17 ;  /* 0x00000011000a7c82 */ /* 0x000fe20008000000 */
[----:B------:R-:W-:Y:S01]  /*14f10*/  UMOV UR17, 0x1c0 ;  /* 0x000001c000117882 */ /* 0x000fe20000000000 */
[----:B------:R3:W-:Y:S02]  /*14f20*/  UTMALDG.4D [UR8], [UR14], desc[UR6] ;  /* 0x000006080e0075b4 */ /* 0x0007e40008019000 */
[----:B---3--:R-:W-:Y:S01]  /*14f30*/  UMOV UR8, UR16 ;  /* 0x0000001000087c82 */ /* 0x008fe20008000000 */
[----:B------:R-:W-:Y:S02]  /*14f40*/  UMOV UR10, UR17 ;  /* 0x00000011000a7c82 */ /* 0x000fe40008000000 */
[----:B------:R3:W-:Y:S02]  /*14f50*/  UTMALDG.4D [UR8], [UR14], desc[UR6] ;  /* 0x000006080e0075b4 */ /* 0x0007e40008019000 */
[----:B---3--:R-:W-:Y:S01]  /*14f60*/  NOP ;  /* 0x0000000000007918 */ /* 0x008fe20000000000 */
.L_x_4272:
[----:B------:R-:W-:Y:S05]  /*14f70*/  BSYNC B0 ;  /* 0x0000000000007941 */ /* 0x000fea0003800000 */
.L_x_4271:
[----:B------:R-:W-:-:S04]  /*14f80*/  UIADD3 UR6, UR60, -0x2, URZ ;  /* 0xfffffffe3c067890 */ /* 0x000fc8000fffe03f */
[----:B------:R-:W-:-:S06]  /*14f90*/  UISETP.GE.AND UP0, UPT, UR6, UR39, UPT ;  /* 0x000000270600728c */ /* 0x000fcc000bf06270 */
[----:B------:R-:W-:-:S13]  /*14fa0*/  PLOP3.LUT P2, PT, PT, PT, UP0, 0x80, 0x0 ;  /* 0x000000000000781c */ /* 0x000fda0003f4f008 */
[----:B------:R-:W-:Y:S05]  /*14fb0*/  @!P2 BRA `(.L_x_4275) ;  /* 0x0000001400a4a947 */ /* 0x000fea0003800000 */
[----:B-12---:R-:W-:Y:S01]  /*14fc0*/  IMAD R8, RZ, RZ, -UR60 ;  /* 0x8000003cff087e24 */ /* 0x006fe2000f8e02ff */
[----:B------:R-:W-:-:S04]  /*14fd0*/  LOP3.LUT R9, RZ, UR39, RZ, 0x33, !PT ;  /* 0x00000027ff097c12 */ /* 0x000fc8000f8e33ff */
        /* <DEDUP_REMOVED lines=32> */
.L_x_4279:
[----:B-1----:R-:W-:Y:S01]  /*151e0*/  LEA R2, R16, UR38, 0x3 ;  /* 0x0000002610027c11 */ /* 0x002fe2000f8e18ff */
[----:B------:R-:W1:Y:S01]  /*151f0*/  S2R R5, SR_TID.X ;  /* 0x0000000000057919 */ /* 0x000e620000002100 */
[----:B------:R-:W-:-:S04]  /*15200*/  SHF.L.U32 R3, R17, 0x1f, RZ ;  /* 0x0000001f11037819 */ /* 0x000fc800000006ff */
[----:B------:R-:W2:Y:S01]  /*15210*/  SYNCS.PHASECHK.TRANS64.TRYWAIT P3, [R2+URZ+0x38840], R3 ;  /* 0x03884003020075a7 */ /* 0x000ea2000806017f */
[----:B-1----:R-:W-:-:S04]  /*15220*/  LOP3.LUT R5, R5, 0x7f, RZ, 0xc0, !PT ;  /* 0x0000007f05057812 */ /* 0x002fc800078ec0ff */
[----:B------:R-:W-:Y:S01]  /*15230*/  ISETP.NE.AND P2, PT, R5, RZ, PT ;  /* 0x000000ff0500720c */ /* 0x000fe20003f45270 */
[----:B--2---:R-:W-:-:S12]  /*15240*/  @!P3 BRA `(.L_x_4280) ;  /* 0x0000001c00d0b947 */ /* 0x004fd80003800000 */
.L_x_4323:
[----:B------:R-:W-:Y:S05]  /*15250*/  @P2 BRA `(.L_x_4281) ;  /* 0x0000000000142947 */ /* 0x000fea0003800000 */
[----:B------:R-:W-:Y:S01]  /*15260*/  ISETP.NE.AND P3, PT, R19, RZ, PT ;  /* 0x000000ff1300720c */ /* 0x000fe20003f65270 */
[----:B------:R-:W-:-:S04]  /*15270*/  IMAD.MOV.U32 R5, RZ, RZ, 0x2000 ;  /* 0x00002000ff057424 */ /* 0x000fc800078e00ff */
[----:B------:R2:W-:Y:S08]  /*15280*/  SYNCS.ARRIVE.TRANS64 RZ, [R2+URZ+0x38830], R5 ;  /* 0x0388300502ff79a7 */ /* 0x0005f0000800003f */
[----:B------:R-:W-:Y:S05]  /*15290*/  @!P3 BRA `(.L_x_4281) ;  /* 0x000000000004b947 */ /* 0x000fea0003800000 */
[----:B------:R-:W-:Y:S01]  /*152a0*/  BPT.TRAP 0x1 ;  /* 0x000000040000795c */ /* 0x000fe20000300000 */
.L_x_4281:
        /* <DEDUP_REMOVED lines=17> */
.L_x_4324:
[----:B------:R-:W-:Y:S05]  /*153c0*/  @P2 BRA `(.L_x_4283) ;  /* 0x0000000000142947 */ /* 0x000fea0003800000 */
[----:B------:R-:W-:Y:S01]  /*153d0*/  ISETP.NE.AND P2, PT, R19, RZ, PT ;  /* 0x000000ff1300720c */ /* 0x000fe20003f45270 */
[----:B-1-3--:R-:W-:-:S04]  /*153e0*/  IMAD.MOV.U32 R3, RZ, RZ, 0x10000 ;  /* 0x00010000ff037424 */ /* 0x00afc800078e00ff */
[----:B------:R4:W-:Y:S08]  /*153f0*/  SYNCS.ARRIVE.TRANS64 RZ, [R2+URZ+0x38850], R3 ;  /* 0x0388500302ff79a7 */ /* 0x0009f0000800003f */
[----:B------:R-:W-:Y:S05]  /*15400*/  @!P2 BRA `(.L_x_4283) ;  /* 0x000000000004a947 */ /* 0x000fea0003800000 */
[----:B------:R-:W-:Y:S01]  /*15410*/  BPT.TRAP 0x1 ;  /* 0x000000040000795c */ /* 0x000fe20000300000 */
.L_x_4283:
        /* <DEDUP_REMOVED lines=50> */
.L_x_4278:
[----:B------:R-:W-:Y:S05]  /*15740*/  BSYNC B0 ;  /* 0x0000000000007941 */ /* 0x000fea0003800000 */
.L_x_4277:
[----:B------:R-:W-:-:S06]  /*15750*/  UIADD3 UR6, UR60, -0x3, URZ ;  /* 0xfffffffd3c067890 */ /* 0x000fcc000fffe03f */
[----:B------:R-:W-:-:S07]  /*15760*/  IMAD.U32 R8, RZ, RZ, UR6 ;  /* 0x00000006ff087e24 */ /* 0x000fce000f8e00ff */
.L_x_4276:
[----:B------:R-:W-:Y:S01]  /*15770*/  ULOP3.LUT UR6, URZ, UR60, URZ, 0x33, !UPT ;  /* 0x0000003c3f067292 */ /* 0x000fe2000f8e333f */
[----:B------:R-:W-:Y:S01]  /*15780*/  VIADD R9, R9, 0xfffffffe ;  /* 0xfffffffe09097836 */ /* 0x000fe20000000000 */
[----:B------:R-:W-:Y:S04]  /*15790*/  BSSY B0, `(.L_x_4275) ;  /* 0x00000eb000007945 */ /* 0x000fe80003800000 */
[----:B------:R-:W-:-:S13]  /*157a0*/  ISETP.NE.AND P2, PT, R9, UR6, PT ;  /* 0x0000000609007c0c */ /* 0x000fda000bf45270 */
[----:B------:R-:W-:Y:S05]  /*157b0*/  @!P2 BRA `(.L_x_4284) ;  /* 0x0000000c00a0a947 */ /* 0x000fea0003800000 */
.L_x_4299:
        /* <DEDUP_REMOVED lines=23> */
[----:B--2---:R-:W-:-:S04]  /*15930*/  LEA R4, P2, R2, R4, 0x2 ;  /* 0x0000000402047211 */ /* 0x004fc800078410ff */
[----:B------:R-:W-:-:S05]  /*15940*/  LEA.HI.X R5, R2, R5, R3, 0x2, P2 ;  /* 0x0000000502057211 */ /* 0x000fca00010f1403 */
[----:B------:R1:W5:Y:S01]  /*15950*/  LDG.E R4, desc[UR54][R4.64] ;  /* 0x0000003604047981 */ /* 0x000362000c1e1900 */
[----:B------:R-:W-:-:S04]  /*15960*/  IMAD.MOV R3, RZ, RZ, -R11 ;  /* 0x000000ffff037224 */ /* 0x000fc800078e0a0b */
[----:B------:R-:W-:-:S07]  /*15970*/  IMAD R10, R10, R3, R8 ;  /* 0x000000030a0a7224 */ /* 0x000fce00078e0208 */
.L_x_4287:
[----:B------:R-:W-:Y:S01]  /*15980*/  LEA R3, R9, UR38, 0x3 ;  /* 0x0000002609037c11 */ /* 0x000fe2000f8e18ff */
[----:B-1----:R-:W1:Y:S01]  /*15990*/  S2R R5, SR_TID.X ;  /* 0x0000000000057919 */ /* 0x002e620000002100 */
[----:B------:R-:W-:-:S04]  /*159a0*/  SHF.L.U32 R2, R17, 0x1f, RZ ;  /* 0x0000001f11027819 */ /* 0x000fc800000006ff */
[----:B------:R-:W2:Y:S01]  /*159b0*/  SYNCS.PHASECHK.TRANS64.TRYWAIT P3, [R3+URZ+0x38840], R2 ;  /* 0x03884002030075a7 */ /* 0x000ea2000806017f */
[----:B-1----:R-:W-:-:S04]  /*159c0*/  LOP3.LUT R5, R5, 0x7f, RZ, 0xc0, !PT ;  /* 0x0000007f05057812 */ /* 0x002fc800078ec0ff */
[----:B------:R-:W-:Y:S01]  /*159d0*/  ISETP.NE.AND P2, PT, R5, RZ, PT ;  /* 0x000000ff0500720c */ /* 0x000fe20003f45270 */
[----:B--2---:R-:W-:-:S12]  /*159e0*/  @!P3 BRA `(.L_x_4288) ;  /* 0x000000180010b947 */ /* 0x004fd80003800000 */
.L_x_4325:
[----:B------:R-:W-:Y:S05]  /*159f0*/  @P2 BRA `(.L_x_4289) ;  /* 0x0000000000142947 */ /* 0x000fea0003800000 */
[----:B------:R-:W-:Y:S02]  /*15a00*/  ISETP.NE.AND P3, PT, R19, RZ, PT ;  /* 0x000000ff1300720c */ /* 0x000fe40003f65270 */
[----:B------:R-:W-:-:S04]  /*15a10*/  MOV R12, 0x2000 ;  /* 0x00002000000c7802 */ /* 0x000fc80000000f00 */
[----:B------:R2:W-:Y:S07]  /*15a20*/  SYNCS.ARRIVE.TRANS64 RZ, [R3+URZ+0x38830], R12 ;  /* 0x0388300c03ff79a7 */ /* 0x0005ee000800003f */
[----:B------:R-:W-:Y:S05]  /*15a30*/  @!P3 BRA `(.L_x_4289) ;  /* 0x000000000004b947 */ /* 0x000fea0003800000 */
[----:B------:R-:W-:Y:S01]  /*15a40*/  BPT.TRAP 0x1 ;  /* 0x000000040000795c */ /* 0x000fe20000300000 */
.L_x_4289:
        /* <DEDUP_REMOVED lines=17> */
.L_x_4326:
[----:B------:R-:W-:Y:S05]  /*15b60*/  @P2 BRA `(.L_x_4291) ;  /* 0x0000000000142947 */ /* 0x000fea0003800000 */
[----:B------:R-:W-:Y:S01]  /*15b70*/  ISETP.NE.AND P2, PT, R19, RZ, PT ;  /* 0x000000ff1300720c */ /* 0x000fe20003f45270 */
[----:B-1-3--:R-:W-:-:S04]  /*15b80*/  IMAD.MOV.U32 R2, RZ, RZ, 0x10000 ;  /* 0x00010000ff027424 */ /* 0x00afc800078e00ff */
[----:B------:R4:W-:Y:S08]  /*15b90*/  SYNCS.ARRIVE.TRANS64 RZ, [R3+URZ+0x38850], R2 ;  /* 0x0388500203ff79a7 */ /* 0x0009f0000800003f */
[----:B------:R-:W-:Y:S05]  /*15ba0*/  @!P2 BRA `(.L_x_4291) ;  /* 0x000000000004a947 */ /* 0x000fea0003800000 */
[----:B------:R-:W-:Y:S01]  /*15bb0*/  BPT.TRAP 0x1 ;  /* 0x000000040000795c */ /* 0x000fe20000300000 */
.L_x_4291:
        /* <DEDUP_REMOVED lines=50> */
.L_x_4286:
[----:B------:R-:W-:Y:S05]  /*15ee0*/  BSYNC B1 ;  /* 0x0000000000017941 */ /* 0x000fea0003800000 */
.L_x_4285:
        /* <DEDUP_REMOVED lines=8> */
[----:B------:R-:W-:Y:S01]  /*15f70*/  IMAD.MOV.U32 R10, RZ, RZ, R9 ;  /* 0x000000ffff0a7224 */ /* 0x000fe200078e0009 */
        /* <DEDUP_REMOVED lines=18> */
.L_x_4294:
[----:B------:R-:W-:Y:S01]  /*160a0*/  LEA R2, R16, UR38, 0x3 ;  /* 0x0000002610027c11 */ /* 0x000fe2000f8e18ff */
[----:B-1----:R-:W1:Y:S01]  /*160b0*/  S2R R5, SR_TID.X ;  /* 0x0000000000057919 */ /* 0x002e620000002100 */
[----:B--2---:R-:W-:-:S04]  /*160c0*/  SHF.L.U32 R3, R17, 0x1f, RZ ;  /* 0x0000001f11037819 */ /* 0x004fc800000006ff */
[----:B------:R-:W2:Y:S01]  /*160d0*/  SYNCS.PHASECHK.TRANS64.TRYWAIT P3, [R2+URZ+0x38840], R3 ;  /* 0x03884003020075a7 */ /* 0x000ea2000806017f */
[----:B-1----:R-:W-:-:S04]  /*160e0*/  LOP3.LUT R5, R5, 0x7f, RZ, 0xc0, !PT ;  /* 0x0000007f05057812 */ /* 0x002fc800078ec0ff */
[----:B------:R-:W-:Y:S01]  /*160f0*/  ISETP.NE.AND P2, PT, R5, RZ, PT ;  /* 0x000000ff0500720c */ /* 0x000fe20003f45270 */
[----:B--2---:R-:W-:-:S12]  /*16100*/  @!P3 BRA `(.L_x_4295) ;  /* 0x000000100070b947 */ /* 0x004fd80003800000 */
.L_x_4327:
[----:B------:R-:W-:Y:S05]  /*16110*/  @P2 BRA `(.L_x_4296) ;  /* 0x0000000000142947 */ /* 0x000fea0003800000 */
[----:B------:R-:W-:Y:S01]  /*16120*/  ISETP.NE.AND P3, PT, R19, RZ, PT ;  /* 0x000000ff1300720c */ /* 0x000fe20003f65270 */
[----:B------:R-:W-:-:S04]  /*16130*/  IMAD.MOV.U32 R5, RZ, RZ, 0x2000 ;  /* 0x00002000ff057424 */ /* 0x000fc800078e00ff */
[----:B------:R2:W-:Y:S08]  /*16140*/  SYNCS.ARRIVE.TRANS64 RZ, [R2+URZ+0x38830], R5 ;  /* 0x0388300502ff79a7 */ /* 0x0005f0000800003f */
[----:B------:R-:W-:Y:S05]  /*16150*/  @!P3 BRA `(.L_x_4296) ;  /* 0x000000000004b947 */ /* 0x000fea0003800000 */
[----:B------:R-:W-:Y:S01]  /*16160*/  BPT.TRAP 0x1 ;  /* 0x000000040000795c */ /* 0x000fe20000300000 */
.L_x_4296:
        /* <DEDUP_REMOVED lines=17> */
.L_x_4328:
[----:B------:R-:W-:Y:S05]  /*16280*/  @P2 BRA `(.L_x_4298) ;  /* 0x0000000000142947 */ /* 0x000fea0003800000 */
[----:B------:R-:W-:Y:S01]  /*16290*/  ISETP.NE.AND P2, PT, R19, RZ, PT ;  /* 0x000000ff1300720c */ /* 0x000fe20003f45270 */
[----:B-12---:R-:W-:-:S04]  /*162a0*/  IMAD.MOV.U32 R3, RZ, RZ, 0x10000 ;  /* 0x00010000ff037424 */ /* 0x006fc800078e00ff */
[----:B------:R3:W-:Y:S08]  /*162b0*/  SYNCS.ARRIVE.TRANS64 RZ, [R2+URZ+0x38850], R3 ;  /* 0x0388500302ff79a7 */ /* 0x0007f0000800003f */
[----:B------:R-:W-:Y:S05]  /*162c0*/  @!P2 BRA `(.L_x_4298) ;  /* 0x000000000004a947 */ /* 0x000fea0003800000 */
[----:B------:R-:W-:Y:S01]  /*162d0*/  BPT.TRAP 0x1 ;  /* 0x000000040000795c */ /* 0x000fe20000300000 */
.L_x_4298:
        /* <DEDUP_REMOVED lines=50> */
.L_x_4293:
[----:B------:R-:W-:Y:S05]  /*16600*/  BSYNC B1 ;  /* 0x0000000000017941 */ /* 0x000fea0003800000 */
.L_x_4292:
[----:B------:R-:W-:Y:S01]  /*16610*/  ISETP.GT.AND P2, PT, R9, UR39, PT ;  /* 0x0000002709007c0c */ /* 0x000fe2000bf44270 */
[----:B------:R-:W-:-:S12]  /*16620*/  VIADD R8, R8, 0xfffffffe ;  /* 0xfffffffe08087836 */ /* 0x000fd80000000000 */
[----:B------:R-:W-:Y:S05]  /*16630*/  @P2 BRA `(.L_x_4299) ;  /* 0xfffffff000602947 */ /* 0x000fea000383ffff */
.L_x_4284:
[----:B------:R-:W-:Y:S05]  /*16640*/  BSYNC B0 ;  /* 0x0000000000007941 */ /* 0x000fea0003800000 */
.L_x_4275:
[----:B------:R-:W-:Y:S01]  /*16650*/  VIADD R16, R16, 0x1 ;  /* 0x0000000110107836 */ /* 0x000fe20000000000 */
[----:B------:R-:W-:Y:S04]  /*16660*/  BSSY B0, `(.L_x_4300) ;  /* 0x0000013000007945 */ /* 0x000fe80003800000 */
[----:B------:R-:W-:-:S04]  /*16670*/  ISETP.NE.AND P0, PT, R16, 0x2, PT ;  /* 0x000000021000780c */ /* 0x000fc80003f05270 */
[----:B------:R-:W-:-:S04]  /*16680*/  SEL R0, RZ, 0x1, P0 ;  /* 0x00000001ff007807 */ /* 0x000fc80000000000 */
[----:B------:R-:W-:Y:S01]  /*16690*/  LOP3.LUT R17, R17, R0, RZ, 0x3c, !PT ;  /* 0x0000000011117212 */ /* 0x000fe200078e3cff */
[----:B------:R-:W-:Y:S06]  /*166a0*/  @P1 BRA `(.L_x_4301) ;  /* 0x0000000000381947 */ /* 0x000fec0003800000 */
[----:B-1234-:R-:W2:Y:S01]  /*166b0*/  LDL R2, [R1] ;  /* 0x0000000001027983 */ /* 0x01eea20000100800 */
[----:B------:R-:W-:Y:S02]  /*166c0*/  VOTEU.ANY UR6, UPT, PT ;  /* 0x0000000000067886 */ /* 0x000fe400038e0100 */
[----:B------:R-:W1:Y:S01]  /*166d0*/  FLO.U32 R0, UR6 ;  /* 0x0000000600007d00 */ /* 0x000e6200080e0000 */
[----:B------:R-:W1:Y:S02]  /*166e0*/  S2R R5, SR_LANEID ;  /* 0x0000000000057919 */ /* 0x000e640000000000 */
[----:B-1----:R-:W-:-:S05]  /*166f0*/  ISETP.EQ.U32.AND P1, PT, R0, R5, PT ;  /* 0x000000050000720c */ /* 0x002fca0003f22070 */
[----:B------:R-:W1:Y:S01]  /*16700*/  POPC R5, UR6 ;  /* 0x0000000600057d09 */ /* 0x000e620008000000 */
[----:B--2---:R-:W-:Y:S02]  /*16710*/  R2UR UR7, R2 ;  /* 0x00000000020772ca */ /* 0x004fe400000e0000 */
[----:B------:R-:W1:Y:S05]  /*16720*/  LDC.64 R2, c[0x0][0xef0] ;  /* 0x0003bc00ff027b82 */ /* 0x000e6a0000000a00 */
[----:B-1----:R-:W2:Y:S01]  /*16730*/  @P1 ATOMG.E.ADD.STRONG.GPU PT, R3, desc[UR54][R2.64], R5 ;  /* 0x00000005020319a8 */ /* 0x002ea200081ee1f6 */
[----:B------:R-:W1:Y:S02]  /*16740*/  S2R R4, SR_LTMASK ;  /* 0x0000000000047919 */ /* 0x000e640000003900 */
[----:B-1----:R-:W-:-:S04]  /*16750*/  LOP3.LUT R4, R4, UR6, RZ, 0xc0, !PT ;  /* 0x0000000604047c12 */ /* 0x002fc8000f8ec0ff */
[----:B------:R-:W1:Y:S01]  /*16760*/  POPC R7, R4 ;  /* 0x0000000400077309 */ /* 0x000e620000000000 */
[----:B--2---:R-:W1:Y:S02]  /*16770*/  SHFL.IDX PT, R0, R3, R0, 0x1f ;  /* 0x00001f0003007589 */ /* 0x004e6400000e0000 */
[----:B-1----:R-:W-:-:S07]  /*16780*/  IADD3 R18, R0, UR7, R7 ;  /* 0x0000000700127c10 */ /* 0x002fce000fffe007 */
.L_x_4301:
[----:B------:R-:W-:Y:S05]  /*16790*/  BSYNC B0 ;  /* 0x0000000000007941 */ /* 0x000fea0003800000 */
.L_x_4300:
[----:B------:R-:W-:Y:S01]  /*167a0*/  SEL R16, R16, RZ, P0 ;  /* 0x000000ff10107207 */ /* 0x000fe20000000000 */
[----:B------:R-:W-:-:S07]  /*167b0*/  IMAD.MOV.U32 R13, RZ, RZ, R18 ;  /* 0x000000ffff0d7224 */ /* 0x000fce00078e0012 */
.L_x_4258:
[----:B------:R-:W-:Y:S05]  /*167c0*/  BSYNC B6 ;  /* 0x0000000000067941 */ /* 0x000fea0003800000 */
.L_x_4256:
[----:B------:R-:W-:-:S03]  /*167d0*/  UMOV UR6, 0xffffffff ;  /* 0xffffffff00067882 */ /* 0x000fc60000000000 */
[----:B------:R-:W-:Y:S05]  /*167e0*/  BRA.DIV UR6, `(.L_x_4302) ;  /* 0x0000000a06e07947 */ /* 0x000fea000b800000 */
[----:B------:R1:W1:Y:S02]  /*167f0*/  SHFL.IDX PT, R14, R13, RZ, 0x1f ;  /* 0x00001fff0d0e7589 */ /* 0x00026400000e0000 */
.L_x_4331:
        /* <DEDUP_REMOVED lines=11> */
[----:B--2---:R-:W-:Y:S05]  /*168b0*/  @!P0 BRA `(.L_x_4303) ;  /* 0xffffffcc001c8947 */ /* 0x004fea000383ffff */
.L_x_4247:
        /* <DEDUP_REMOVED lines=11> */
.L_x_4332:
        /* <DEDUP_REMOVED lines=9> */
[----:B------:R-:W2:Y:S02]  /*16a00*/  LDL R2, [R1+0x4] ;  /* 0x0000040001027983 */ /* 0x000ea40000100800 */
[----:B--2---:R-:W-:-:S13]  /*16a10*/  R2UR UR4, R2 ;  /* 0x00000000020472ca */ /* 0x004fda00000e0000 */
[----:B------:R-:W-:-:S06]  /*16a20*/  ULOP3.LUT UR4, UR4, 0x2, URZ, 0xfc, !UPT ;  /* 0x0000000204047892 */ /* 0x000fcc000f8efc3f */
[----:B------:R-:W-:-:S05]  /*16a30*/  IMAD.U32 R0, RZ, RZ, UR4 ;  /* 0x00000004ff007e24 */ /* 0x000fca000f8e00ff */
[----:B------:R-:W-:-:S13]  /*16a40*/  ISETP.NE.AND P2, PT, R0, 0x3, PT ;  /* 0x000000030000780c */ /* 0x000fda0003f45270 */
[----:B------:R-:W-:Y:S05]  /*16a50*/  @!P2 BRA `(.L_x_4307) ;  /* 0x000000000004a947 */ /* 0x000fea0003800000 */
[----:B------:R-:W-:Y:S01]  /*16a60*/  BPT.TRAP 0x1 ;  /* 0x000000040000795c */ /* 0x000fe20000300000 */
.L_x_4307:
        /* <DEDUP_REMOVED lines=12> */
.L_x_4333:
[----:B------:R-:W2:Y:S02]  /*16b30*/  SYNCS.PHASECHK.TRANS64.TRYWAIT P0, [R3+URZ], R0 ;  /* 0x00000000030075a7 */ /* 0x000ea4000800017f */
[----:B--2---:R-:W-:Y:S05]  /*16b40*/  @!P0 BRA `(.L_x_4309) ;  /* 0x0000000800548947 */ /* 0x004fea0003800000 */
.L_x_4334:
[----:B------:R-:W-:Y:S05]  /*16b50*/  @!P2 BRA `(.L_x_4310) ;  /* 0x000000000004a947 */ /* 0x000fea0003800000 */
[----:B------:R-:W-:Y:S01]  /*16b60*/  BPT.TRAP 0x1 ;  /* 0x000000040000795c */ /* 0x000fe20000300000 */
.L_x_4310:
[----:B--2---:R-:W-:-:S04]  /*16b70*/  VIADD R3, R7, 0x38860 ;  /* 0x0003886007037836 */ /* 0x004fc80000000000 */
[----:B-1----:R-:W-:-:S04]  /*16b80*/  IMAD R5, R16, 0x8, R3 ;  /* 0x0000000810057824 */ /* 0x002fc800078e0203 */
[----:B------:R-:W1:Y:S02]  /*16b90*/  SYNCS.PHASECHK.TRANS64.TRYWAIT P0, [R5+URZ], R4 ;  /* 0x00000004050075a7 */ /* 0x000e64000800017f */
[----:B-1----:R-:W-:Y:S05]  /*16ba0*/  @!P0 BRA `(.L_x_4311) ;  /* 0x0000000800508947 */ /* 0x002fea0003800000 */
.L_x_4335:
[----:B------:R-:W-:-:S07]  /*16bb0*/  IMAD R3, R2, 0x8, R3 ;  /* 0x0000000802037824 */ /* 0x000fce00078e0203 */
.L_x_4312:
[----:B--2---:R2:W3:Y:S02]  /*16bc0*/  SYNCS.PHASECHK.TRANS64.TRYWAIT P0, [R3+URZ], R0 ;  /* 0x00000000030075a7 */ /* 0x0044e4000800017f */
[----:B---3--:R-:W-:Y:S05]  /*16bd0*/  @!P0 NANOSLEEP.SYNCS 0x989680 ;  /* 0x009896800000895d */ /* 0x008fea0003900000 */
[----:B------:R-:W3:Y:S02]  /*16be0*/  @!P0 SYNCS.PHASECHK.TRANS64 P0, [R3+URZ], R0 ;  /* 0x00000000030085a7 */ /* 0x000ee4000800007f */
[----:B---3--:R-:W-:Y:S05]  /*16bf0*/  @!P0 BRA `(.L_x_4312) ;  /* 0xfffffffc00f08947 */ /* 0x008fea000383ffff */
.L_x_4306:
[----:B------:R-:W-:Y:S05]  /*16c00*/  BSYNC B0 ;  /* 0x0000000000007941 */ /* 0x000fea0003800000 */
.L_x_4305:
[----:B------:R-:W-:Y:S05]  /*16c10*/  EXIT ;  /* 0x000000000000794d */ /* 0x000fea0003800000 */
.L_x_4166:
[----:B-1----:R-:W-:-:S04]  /*16c20*/  IMAD.U32 R3, RZ, RZ, UR36 ;  /* 0x00000024ff037e24 */ /* 0x002fc8000f8e00ff */
[----:B------:R1:W2:Y:S03]  /*16c30*/  SYNCS.PHASECHK.TRANS64.TRYWAIT P1, [R3+URZ+0x38800], R0 ;  /* 0x03880000030075a7 */ /* 0x0002a6000802017f */
[----:B--2---:R-:W-:Y:S05]  /*16c40*/  @!P1 NANOSLEEP.SYNCS 0x989680 ;  /* 0x009896800000995d */ /* 0x004fea0003900000 */
[----:B------:R-:W2:Y:S02]  /*16c50*/  @!P1 SYNCS.PHASECHK.TRANS64 P1, [R3+URZ+0x38800], R0 ;  /* 0x03880000030095a7 */ /* 0x000ea4000802007f */
[----:B--2---:R-:W-:Y:S05]  /*16c60*/  @!P1 BRA `(.L_x_4166) ;  /* 0xfffffffc00ec9947 */ /* 0x004fea000383ffff */
[----:B------:R-:W-:Y:S05]  /*16c70*/  BRA `(.L_x_4313) ;  /* 0xfffffecc00e07947 */ /* 0x000fea000383ffff */
.L_x_4170:
[----:B---3--:R3:W4:Y:S02]  /*16c80*/  SYNCS.PHASECHK.TRANS64.TRYWAIT P1, [R5+URZ+0x38830], R6 ;  /* 0x03883006050075a7 */ /* 0x008724000802017f */
[----:B----4-:R-:W-:Y:S05]  /*16c90*/  @!P1 NANOSLEEP.SYNCS 0x989680 ;  /* 0x009896800000995d */ /* 0x010fea0003900000 */
[----:B------:R-:W4:Y:S02]  /*16ca0*/  @!P1 SYNCS.PHASECHK.TRANS64 P1, [R5+URZ+0x38830], R6 ;  /* 0x03883006050095a7 */ /* 0x000f24000802007f */
[----:B----4-:R-:W-:Y:S05]  /*16cb0*/  @!P1 BRA `(.L_x_4170) ;  /* 0xfffffffc00f09947 */ /* 0x010fea000383ffff */
[----:B------:R-:W-:Y:S05]  /*16cc0*/  BRA `(.L_x_4169) ;  /* 0xfffffecc00f47947 */ /* 0x000fea000383ffff */
.L_x_4171:
[----:B-1----:R-:W-:-:S04]  /*16cd0*/  IMAD.U32 R3, RZ, RZ, UR36 ;  /* 0x00000024ff037e24 */ /* 0x002fc8000f8e00ff */
[----:B------:R1:W4:Y:S03]  /*16ce0*/  SYNCS.PHASECHK.TRANS64.TRYWAIT P1, [R3+URZ+0x38810], R0 ;  /* 0x03881000030075a7 */ /* 0x000326000802017f */
[----:B----4-:R-:W-:Y:S05]  /*16cf0*/  @!P1 NANOSLEEP.SYNCS 0x989680 ;  /* 0x009896800000995d */ /* 0x010fea0003900000 */
[----:B------:R-:W4:Y:S02]  /*16d00*/  @!P1 SYNCS.PHASECHK.TRANS64 P1, [R3+URZ+0x38810], R0 ;  /* 0x03881000030095a7 */ /* 0x000f24000802007f */
[----:B----4-:R-:W-:Y:S05]  /*16d10*/  @!P1 BRA `(.L_x_4171) ;  /* 0xfffffffc00ec9947 */ /* 0x010fea000383ffff */
[----:B------:R-:W-:Y:S05]  /*16d20*/  BRA `(.L_x_4314) ;  /* 0xfffffed0007c7947 */ /* 0x000fea000383ffff */
.L_x_4175:
[----:B------:R1:W1:Y:S02]  /*16d30*/  SYNCS.PHASECHK.TRANS64.TRYWAIT P1, [R5+URZ+0x38850], R6 ;  /* 0x03885006050075a7 */ /* 0x000264000802017f */
[----:B-1----:R-:W-:Y:S05]  /*16d40*/  @!P1 NANOSLEEP.SYNCS 0x989680 ;  /* 0x009896800000995d */ /* 0x002fea0003900000 */
[----:B------:R-:W1:Y:S02]  /*16d50*/  @!P1 SYNCS.PHASECHK.TRANS64 P1, [R5+URZ+0x38850], R6 ;  /* 0x03885006050095a7 */ /* 0x000e64000802007f */
[----:B-1----:R-:W-:Y:S05]  /*16d60*/  @!P1 BRA `(.L_x_4175) ;  /* 0xfffffffc00f09947 */ /* 0x002fea000383ffff */
[----:B------:R-:W-:Y:S05]  /*16d70*/  BRA `(.L_x_4174) ;  /* 0xfffffed000b07947 */ /* 0x000fea000383ffff */
.L_x_4191:
[----:B--2---:R2:W3:Y:S02]  /*16d80*/  SYNCS.PHASECHK.TRANS64.TRYWAIT P3, [R11+URZ+0x38830], R20 ;  /* 0x038830140b0075a7 */ /* 0x0044e4000806017f */
[----:B---3--:R-:W-:Y:S05]  /*16d90*/  @!P3 NANOSLEEP.SYNCS 0x989680 ;  /* 0x009896800000b95d */ /* 0x008fea0003900000 */
[----:B------:R-:W3:Y:S02]  /*16da0*/  @!P3 SYNCS.PHASECHK.TRANS64 P3, [R11+URZ+0x38830], R20 ;  /* 0x038830140b00b5a7 */ /* 0x000ee4000806007f */
[----:B---3--:R-:W-:Y:S05]  /*16db0*/  @!P3 BRA `(.L_x_4191) ;  /* 0xfffffffc00f0b947 */ /* 0x008fea000383ffff */
[----:B------:R-:W-:Y:S05]  /*16dc0*/  BRA `(.L_x_4190) ;  /* 0xffffff0000b07947 */ /* 0x000fea000383ffff */
.L_x_4195:
[----:B----4-:R4:W1:Y:S02]  /*16dd0*/  SYNCS.PHASECHK.TRANS64.TRYWAIT P3, [R11+URZ+0x38850], R20 ;  /* 0x038850140b0075a7 */ /* 0x010864000806017f */
[----:B-1----:R-:W-:Y:S05]  /*16de0*/  @!P3 NANOSLEEP.SYNCS 0x989680 ;  /* 0x009896800000b95d */ /* 0x002fea0003900000 */
[----:B------:R-:W1:Y:S02]  /*16df0*/  @!P3 SYNCS.PHASECHK.TRANS64 P3, [R11+URZ+0x38850], R20 ;  /* 0x038850140b00b5a7 */ /* 0x000e64000806007f */
[----:B-1----:R-:W-:Y:S05]  /*16e00*/  @!P3 BRA `(.L_x_4195) ;  /* 0xfffffffc00f0b947 */ /* 0x002fea000383ffff */
[----:B------:R-:W-:Y:S05]  /*16e10*/  BRA `(.L_x_4194) ;  /* 0xffffff0400347947 */ /* 0x000fea000383ffff */
.L_x_4212:
[----:B--2---:R2:W3:Y:S02]  /*16e20*/  SYNCS.PHASECHK.TRANS64.TRYWAIT P3, [R9+URZ+0x38830], R8 ;  /* 0x03883008090075a7 */ /* 0x0044e4000806017f */
[----:B---3--:R-:W-:Y:S05]  /*16e30*/  @!P3 NANOSLEEP.SYNCS 0x989680 ;  /* 0x009896800000b95d */ /* 0x008fea0003900000 */
[----:B------:R-:W3:Y:S02]  /*16e40*/  @!P3 SYNCS.PHASECHK.TRANS64 P3, [R9+URZ+0x38830], R8 ;  /* 0x038830080900b5a7 */ /* 0x000ee4000806007f */
[----:B---3--:R-:W-:Y:S05]  /*16e50*/  @!P3 BRA `(.L_x_4212) ;  /* 0xfffffffc00f0b947 */ /* 0x008fea000383ffff */
[----:B------:R-:W-:Y:S05]  /*16e60*/  BRA `(.L_x_4211) ;  /* 0xffffff3c00247947 */ /* 0x000fea000383ffff */
.L_x_4216:
[----:B----4-:R4:W1:Y:S02]  /*16e70*/  SYNCS.PHASECHK.TRANS64.TRYWAIT P3, [R9+URZ+0x38850], R8 ;  /* 0x03885008090075a7 */ /* 0x010864000806017f */
[----:B-1----:R-:W-:Y:S05]  /*16e80*/  @!P3 NANOSLEEP.SYNCS 0x989680 ;  /* 0x009896800000b95d */ /* 0x002fea0003900000 */
[----:B------:R-:W1:Y:S02]  /*16e90*/  @!P3 SYNCS.PHASECHK.TRANS64 P3, [R9+URZ+0x38850], R8 ;  /* 0x038850080900b5a7 */ /* 0x000e64000806007f */
[----:B-1----:R-:W-:Y:S05]  /*16ea0*/  @!P3 BRA `(.L_x_4216) ;  /* 0xfffffffc00f0b947 */ /* 0x002fea000383ffff */
[----:B------:R-:W-:Y:S05]  /*16eb0*/  BRA `(.L_x_4215) ;  /* 0xffffff3c00807947 */ /* 0x000fea000383ffff */
.L_x_4222:
[----:B--2---:R2:W3:Y:S02]  /*16ec0*/  SYNCS.PHASECHK.TRANS64.TRYWAIT P2, [R11+URZ+0x38830], R8 ;  /* 0x038830080b0075a7 */ /* 0x0044e4000804017f */
[----:B---3--:R-:W-:Y:S05]  /*16ed0*/  @!P2 NANOSLEEP.SYNCS 0x989680 ;  /* 0x009896800000a95d */ /* 0x008fea0003900000 */
[----:B------:R-:W3:Y:S02]  /*16ee0*/  @!P2 SYNCS.PHASECHK.TRANS64 P2, [R11+URZ+0x38830], R8 ;  /* 0x038830080b00a5a7 */ /* 0x000ee4000804007f */
[----:B---3--:R-:W-:Y:S05]  /*16ef0*/  @!P2 BRA `(.L_x_4222) ;  /* 0xfffffffc00f0a947 */ /* 0x008fea000383ffff */
[----:B------:R-:W-:Y:S05]  /*16f00*/  BRA `(.L_x_4221) ;  /* 0xffffff6800507947 */ /* 0x000fea000383ffff */
.L_x_4226:
[----:B----4-:R4:W1:Y:S02]  /*16f10*/  SYNCS.PHASECHK.TRANS64.TRYWAIT P2, [R11+URZ+0x38850], R8 ;  /* 0x038850080b0075a7 */ /* 0x010864000804017f */
[----:B-1----:R-:W-:Y:S05]  /*16f20*/  @!P2 NANOSLEEP.SYNCS 0x989680 ;  /* 0x009896800000a95d */ /* 0x002fea0003900000 */
[----:B------:R-:W1:Y:S02]  /*16f30*/  @!P2 SYNCS.PHASECHK.TRANS64 P2, [R11+URZ+0x38850], R8 ;  /* 0x038850080b00a5a7 */ /* 0x000e64000804007f */
[----:B-1----:R-:W-:Y:S05]  /*16f40*/  @!P2 BRA `(.L_x_4226) ;  /* 0xfffffffc00f0a947 */ /* 0x002fea000383ffff */
[----:B------:R-:W-:Y:S05]  /*16f50*/  BRA `(.L_x_4225) ;  /* 0xffffff6800b07947 */ /* 0x000fea000383ffff */
.L_x_4262:
        /* <DEDUP_REMOVED lines=10> */
.L_x_4315:
[----:B------:R-:W-:Y:S05]  /*17000*/  BRA `(.L_x_4316) ;  /* 0xffffffd000c07947 */ /* 0x000fea000383ffff */
.L_x_4263:
[----:B------:R-:W-:Y:S01]  /*17010*/  BSSY B0, `(.L_x_4317) ;  /* 0x0000006000007945 */ /* 0x000fe20003800000 */
[----:B------:R-:W-:-:S07]  /*17020*/  IMAD.MOV.U32 R15, RZ, RZ, -0x1 ;  /* 0xffffffffff0f7424 */ /* 0x000fce00078e00ff */
[----:B------:R-:W-:Y:S05]  /*17030*/  WARPSYNC.COLLECTIVE R15, `(.L_x_4318) ;  /* 0x000000000f0c7348 */ /* 0x000fea0003c00000 */
[----:B------:R-:W-:Y:S02]  /*17040*/  ELECT P6, UR62, PT ;  /* 0x00000000003e782f */ /* 0x000fe400038c0000 */
[----:B------:R-:W-:Y:S01]  /*17050*/  MOV R14, UR62 ;  /* 0x0000003e000e7c02 */ /* 0x000fe20008000f00 */
[----:B------:R-:W-:Y:S10]  /*17060*/  ENDCOLLECTIVE ;  /* 0x000000000000791b */ /* 0x000ff40003800000 */
.L_x_4318:
[----:B------:R-:W-:Y:S05]  /*17070*/  BSYNC B0 ;  /* 0x0000000000007941 */ /* 0x000fea0003800000 */
.L_x_4317:
[----:B------:R-:W-:Y:S05]  /*17080*/  BRA `(.L_x_4319) ;  /* 0xffffffd000b07947 */ /* 0x000fea000383ffff */
.L_x_4266:
[----:B-1----:R1:W2:Y:S02]  /*17090*/  SYNCS.PHASECHK.TRANS64.TRYWAIT P2, [R8+URZ+0x38840], R5 ;  /* 0x03884005080075a7 */ /* 0x0022a4000804017f */
[----:B--2---:R-:W-:Y:S05]  /*170a0*/  @!P2 NANOSLEEP.SYNCS 0x989680 ;  /* 0x009896800000a95d */ /* 0x004fea0003900000 */
[----:B------:R-:W2:Y:S02]  /*170b0*/  @!P2 SYNCS.PHASECHK.TRANS64 P2, [R8+URZ+0x38840], R5 ;  /* 0x038840050800a5a7 */ /* 0x000ea4000804007f */
[----:B--2---:R-:W-:Y:S05]  /*170c0*/  @!P2 BRA `(.L_x_4266) ;  /* 0xfffffffc00f0a947 */ /* 0x004fea000383ffff */
[----:B------:R-:W-:Y:S05]  /*170d0*/  BRA `(.L_x_4320) ;  /* 0xffffffd4000c7947 */ /* 0x000fea000383ffff */
.L_x_4270:
[----:B-1----:R-:W-:-:S04]  /*170e0*/  IMAD.U32 R8, RZ, RZ, UR38 ;  /* 0x00000026ff087e24 */ /* 0x002fc8000f8e00ff */
[----:B------:R1:W2:Y:S03]  /*170f0*/  SYNCS.PHASECHK.TRANS64.TRYWAIT P2, [R8+URZ+0x38820], R5 ;  /* 0x03882005080075a7 */ /* 0x0002a6000804017f */
[----:B--2---:R-:W-:Y:S05]  /*17100*/  @!P2 NANOSLEEP.SYNCS 0x989680 ;  /* 0x009896800000a95d */ /* 0x004fea0003900000 */
[----:B------:R-:W2:Y:S02]  /*17110*/  @!P2 SYNCS.PHASECHK.TRANS64 P2, [R8+URZ+0x38820], R5 ;  /* 0x038820050800a5a7 */ /* 0x000ea4000804007f */
[----:B--2---:R-:W-:Y:S05]  /*17120*/  @!P2 BRA `(.L_x_4270) ;  /* 0xfffffffc00eca947 */ /* 0x004fea000383ffff */
[----:B------:R-:W-:Y:S05]  /*17130*/  BRA `(.L_x_4321) ;  /* 0xffffffd800807947 */ /* 0x000fea000383ffff */
.L_x_4273:
[----:B-1----:R1:W2:Y:S02]  /*17140*/  SYNCS.PHASECHK.TRANS64.TRYWAIT P2, [R5+URZ+0x38860], R8 ;  /* 0x03886008050075a7 */ /* 0x0022a4000804017f */
[----:B--2---:R-:W-:Y:S05]  /*17150*/  @!P2 NANOSLEEP.SYNCS 0x989680 ;  /* 0x009896800000a95d */ /* 0x004fea0003900000 */
[----:B------:R-:W2:Y:S02]  /*17160*/  @!P2 SYNCS.PHASECHK.TRANS64 P2, [R5+URZ+0x38860], R8 ;  /* 0x038860080500a5a7 */ /* 0x000ea4000804007f */
[----:B--2---:R-:W-:Y:S05]  /*17170*/  @!P2 BRA `(.L_x_4273) ;  /* 0xfffffffc00f0a947 */ /* 0x004fea000383ffff */
[----:B------:R-:W-:Y:S05]  /*17180*/  BRA `(.L_x_4322) ;  /* 0xffffffd800947947 */ /* 0x000fea000383ffff */
.L_x_4280:
[----:B-1----:R1:W2:Y:S02]  /*17190*/  SYNCS.PHASECHK.TRANS64.TRYWAIT P3, [R2+URZ+0x38840], R3 ;  /* 0x03884003020075a7 */ /* 0x0022a4000806017f */
[----:B--2---:R-:W-:Y:S05]  /*171a0*/  @!P3 NANOSLEEP.SYNCS 0x989680 ;  /* 0x009896800000b95d */ /* 0x004fea0003900000 */
[----:B------:R-:W2:Y:S02]  /*171b0*/  @!P3 SYNCS.PHASECHK.TRANS64 P3, [R2+URZ+0x38840], R3 ;  /* 0x038840030200b5a7 */ /* 0x000ea4000806007f */
[----:B--2---:R-:W-:Y:S05]  /*171c0*/  @!P3 BRA `(.L_x_4280) ;  /* 0xfffffffc00f0b947 */ /* 0x004fea000383ffff */
[----:B------:R-:W-:Y:S05]  /*171d0*/  BRA `(.L_x_4323) ;  /* 0xffffffe0001c7947 */ /* 0x000fea000383ffff */
.L_x_4282:
[----:B---3--:R3:W4:Y:S02]  /*171e0*/  SYNCS.PHASECHK.TRANS64.TRYWAIT P3, [R2+URZ+0x38860], R3 ;  /* 0x03886003020075a7 */ /* 0x008724000806017f */
[----:B----4-:R-:W-:Y:S05]  /*171f0*/  @!P3 NANOSLEEP.SYNCS 0x989680 ;  /* 0x009896800000b95d */ /* 0x010fea0003900000 */
[----:B------:R-:W4:Y:S02]  /*17200*/  @!P3 SYNCS.PHASECHK.TRANS64 P3, [R2+URZ+0x38860], R3 ;  /* 0x038860030200b5a7 */ /* 0x000f24000806007f */
[----:B----4-:R-:W-:Y:S05]  /*17210*/  @!P3 BRA `(.L_x_4282) ;  /* 0xfffffffc00f0b947 */ /* 0x010fea000383ffff */
[----:B------:R-:W-:Y:S05]  /*17220*/  BRA `(.L_x_4324) ;  /* 0xffffffe000647947 */ /* 0x000fea000383ffff */
.L_x_4288:
[----:B-1----:R1:W2:Y:S02]  /*17230*/  SYNCS.PHASECHK.TRANS64.TRYWAIT P3, [R3+URZ+0x38840], R2 ;  /* 0x03884002030075a7 */ /* 0x0022a4000806017f */
[----:B--2---:R-:W-:Y:S05]  /*17240*/  @!P3 NANOSLEEP.SYNCS 0x989680 ;  /* 0x009896800000b95d */ /* 0x004fea0003900000 */
[----:B------:R-:W2:Y:S02]  /*17250*/  @!P3 SYNCS.PHASECHK.TRANS64 P3, [R3+URZ+0x38840], R2 ;  /* 0x038840020300b5a7 */ /* 0x000ea4000806007f */
[----:B--2---:R-:W-:Y:S05]  /*17260*/  @!P3 BRA `(.L_x_4288) ;  /* 0xfffffffc00f0b947 */ /* 0x004fea000383ffff */
[----:B------:R-:W-:Y:S05]  /*17270*/  BRA `(.L_x_4325) ;  /* 0xffffffe400dc7947 */ /* 0x000fea000383ffff */
.L_x_4290:
[----:B---3--:R3:W4:Y:S02]  /*17280*/  SYNCS.PHASECHK.TRANS64.TRYWAIT P3, [R3+URZ+0x38860], R2 ;  /* 0x03886002030075a7 */ /* 0x008724000806017f */
[----:B----4-:R-:W-:Y:S05]  /*17290*/  @!P3 NANOSLEEP.SYNCS 0x989680 ;  /* 0x009896800000b95d */ /* 0x010fea0003900000 */
[----:B------:R-:W4:Y:S02]  /*172a0*/  @!P3 SYNCS.PHASECHK.TRANS64 P3, [R3+URZ+0x38860], R2 ;  /* 0x038860020300b5a7 */ /* 0x000f24000806007f */
[----:B----4-:R-:W-:Y:S05]  /*172b0*/  @!P3 BRA `(.L_x_4290) ;  /* 0xfffffffc00f0b947 */ /* 0x010fea000383ffff */
[----:B------:R-:W-:Y:S05]  /*172c0*/  BRA `(.L_x_4326) ;  /* 0xffffffe800247947 */ /* 0x000fea000383ffff */
.L_x_4295:
[----:B-1----:R1:W2:Y:S02]  /*172d0*/  SYNCS.PHASECHK.TRANS64.TRYWAIT P3, [R2+URZ+0x38840], R3 ;  /* 0x03884003020075a7 */ /* 0x0022a4000806017f */
[----:B--2---:R-:W-:Y:S05]  /*172e0*/  @!P3 NANOSLEEP.SYNCS 0x989680 ;  /* 0x009896800000b95d */ /* 0x004fea0003900000 */
[----:B------:R-:W2:Y:S02]  /*172f0*/  @!P3 SYNCS.PHASECHK.TRANS64 P3, [R2+URZ+0x38840], R3 ;  /* 0x038840030200b5a7 */ /* 0x000ea4000806007f */
[----:B--2---:R-:W-:Y:S05]  /*17300*/  @!P3 BRA `(.L_x_4295) ;  /* 0xfffffffc00f0b947 */ /* 0x004fea000383ffff */
[----:B------:R-:W-:Y:S05]  /*17310*/  BRA `(.L_x_4327) ;  /* 0xffffffec007c7947 */ /* 0x000fea000383ffff */
.L_x_4297:
[----:B--2---:R2:W3:Y:S02]  /*17320*/  SYNCS.PHASECHK.TRANS64.TRYWAIT P3, [R2+URZ+0x38860], R3 ;  /* 0x03886003020075a7 */ /* 0x0044e4000806017f */
[----:B---3--:R-:W-:Y:S05]  /*17330*/  @!P3 NANOSLEEP.SYNCS 0x989680 ;  /* 0x009896800000b95d */ /* 0x008fea0003900000 */
[----:B------:R-:W3:Y:S02]  /*17340*/  @!P3 SYNCS.PHASECHK.TRANS64 P3, [R2+URZ+0x38860], R3 ;  /* 0x038860030200b5a7 */ /* 0x000ee4000806007f */
[----:B---3--:R-:W-:Y:S05]  /*17350*/  @!P3 BRA `(.L_x_4297) ;  /* 0xfffffffc00f0b947 */ /* 0x008fea000383ffff */
[----:B------:R-:W-:Y:S05]  /*17360*/  BRA `(.L_x_4328) ;  /* 0xffffffec00c47947 */ /* 0x000fea000383ffff */
.L_x_4302:
[----:B------:R-:W-:Y:S01]  /*17370*/  BSSY B0, `(.L_x_4329) ;  /* 0x0000007000007945 */ /* 0x000fe20003800000 */
[----:B--2---:R-:W-:Y:S02]  /*17380*/  IMAD.MOV.U32 R12, RZ, RZ, RZ ;  /* 0x000000ffff0c7224 */ /* 0x004fe400078e00ff */
[----:B------:R-:W-:Y:S02]  /*17390*/  IMAD.MOV.U32 R11, RZ, RZ, 0x1f ;  /* 0x0000001fff0b7424 */ /* 0x000fe400078e00ff */
[----:B------:R-:W-:-:S07]  /*173a0*/  IMAD.MOV.U32 R15, RZ, RZ, -0x1 ;  /* 0xffffffffff0f7424 */ /* 0x000fce00078e00ff */
[----:B-1-34-:R-:W-:Y:S05]  /*173b0*/  WARPSYNC.COLLECTIVE R15, `(.L_x_4330) ;  /* 0x000000000f087348 */ /* 0x01afea0003c00000 */
[----:B------:R2:W1:Y:S02]  /*173c0*/  SHFL.IDX P6, R14, R13, R12, R11 ;  /* 0x0000000c0d0e7389 */ /* 0x00046400000c000b */
[----:B-1234-:R-:W-:Y:S01]  /*173d0*/  ENDCOLLECTIVE ;  /* 0x000000000000791b */ /* 0x01efe20003800000 */
.L_x_4330:
[----:B------:R-:W-:Y:S05]  /*173e0*/  BSYNC B0 ;  /* 0x0000000000007941 */ /* 0x000fea0003800000 */
.L_x_4329:
[----:B------:R-:W-:Y:S05]  /*173f0*/  BRA `(.L_x_4331) ;  /* 0xfffffff400007947 */ /* 0x000fea000383ffff */
.L_x_4304:
[----:B-1----:R1:W2:Y:S02]  /*17400*/  SYNCS.PHASECHK.TRANS64.TRYWAIT P0, [R7+URZ+0x38820], R0 ;  /* 0x03882000070075a7 */ /* 0x0022a4000800017f */
[----:B--2---:R-:W-:Y:S05]  /*17410*/  @!P0 NANOSLEEP.SYNCS 0x989680 ;  /* 0x009896800000895d */ /* 0x004fea0003900000 */
[----:B------:R-:W2:Y:S02]  /*17420*/  @!P0 SYNCS.PHASECHK.TRANS64 P0, [R7+URZ+0x38820], R0 ;  /* 0x03882000070085a7 */ /* 0x000ea4000800007f */
[----:B--2---:R-:W-:Y:S05]  /*17430*/  @!P0 BRA `(.L_x_4304) ;  /* 0xfffffffc00f08947 */ /* 0x004fea000383ffff */
[----:B------:R-:W-:Y:S05]  /*17440*/  BRA `(.L_x_4332) ;  /* 0xfffffff400487947 */ /* 0x000fea000383ffff */
.L_x_4308:
[----:B-1----:R1:W2:Y:S02]  /*17450*/  SYNCS.PHASECHK.TRANS64.TRYWAIT P0, [R5+URZ], R4 ;  /* 0x00000004050075a7 */ /* 0x0022a4000800017f */
[----:B--2---:R-:W-:Y:S05]  /*17460*/  @!P0 NANOSLEEP.SYNCS 0x989680 ;  /* 0x009896800000895d */ /* 0x004fea0003900000 */
[----:B------:R-:W2:Y:S02]  /*17470*/  @!P0 SYNCS.PHASECHK.TRANS64 P0, [R5+URZ], R4 ;  /* 0x00000004050085a7 */ /* 0x000ea4000800007f */
[----:B--2---:R-:W-:Y:S05]  /*17480*/  @!P0 BRA `(.L_x_4308) ;  /* 0xfffffffc00f08947 */ /* 0x004fea000383ffff */
[----:B------:R-:W-:Y:S05]  /*17490*/  BRA `(.L_x_4333) ;  /* 0xfffffff400a47947 */ /* 0x000fea000383ffff */
.L_x_4309:
[----:B--2---:R2:W3:Y:S02]  /*174a0*/  SYNCS.PHASECHK.TRANS64.TRYWAIT P0, [R3+URZ], R0 ;  /* 0x00000000030075a7 */ /* 0x0044e4000800017f */
[----:B---3--:R-:W-:Y:S05]  /*174b0*/  @!P0 NANOSLEEP.SYNCS 0x989680 ;  /* 0x009896800000895d */ /* 0x008fea0003900000 */
[----:B------:R-:W3:Y:S02]  /*174c0*/  @!P0 SYNCS.PHASECHK.TRANS64 P0, [R3+URZ], R0 ;  /* 0x00000000030085a7 */ /* 0x000ee4000800007f */
[----:B---3--:R-:W-:Y:S05]  /*174d0*/  @!P0 BRA `(.L_x_4309) ;  /* 0xfffffffc00f08947 */ /* 0x008fea000383ffff */
[----:B------:R-:W-:Y:S05]  /*174e0*/  BRA `(.L_x_4334) ;  /* 0xfffffff400987947 */ /* 0x000fea000383ffff */
.L_x_4311:
[----:B-1----:R1:W2:Y:S02]  /*174f0*/  SYNCS.PHASECHK.TRANS64.TRYWAIT P0, [R5+URZ], R4 ;  /* 0x00000004050075a7 */ /* 0x0022a4000800017f */
[----:B--2---:R-:W-:Y:S05]  /*17500*/  @!P0 NANOSLEEP.SYNCS 0x989680 ;  /* 0x009896800000895d */ /* 0x004fea0003900000 */
[----:B------:R-:W2:Y:S02]  /*17510*/  @!P0 SYNCS.PHASECHK.TRANS64 P0, [R5+URZ], R4 ;  /* 0x00000004050085a7 */ /* 0x000ea4000800007f */
[----:B--2---:R-:W-:Y:S05]  /*17520*/  @!P0 BRA `(.L_x_4311) ;  /* 0xfffffffc00f08947 */ /* 0x004fea000383ffff */
[----:B------:R-:W-:Y:S05]  /*17530*/  BRA `(.L_x_4335) ;  /* 0xfffffff4009c7947 */ /* 0x000fea000383ffff */
.L_x_4336:
        /* <DEDUP_REMOVED lines=12> */
.L_x_11947:


//--------------------- .text._ZN7cutlass13device_kernelIN5flash11enable_sm90INS1_16FlashAttnFwdSm90INS1_25CollectiveMainloopFwdSm90ILi2EN4cute5tupleIJNS5_1CILi1EEES8_S8_EEENS6_IJNS7_ILi64EEESA_SA_EEELi512ENS_10bfloat16_tEfNS_4arch4Sm90ELb0ELb1ELb0ELb1ELb0ELb0ELb0ELb0ELb0ELb0ELb0ELb0EEENS1_21CollectiveEpilogueFwdINS6_IJSA_NS7_ILi512EEESA_EEES9_SC_SE_Li256ELb1ELb0ELb0ELb0EEENS1_36VarlenDynamicPersistentTileSchedulerILi64ELi64ELi256ELi32ELb0ELb0ELb1ELb1ELb0ELb1EEEEEEEEEvNT_6ParamsE --------------------------
	.section	.text._ZN7cutlass13device_kernelIN5flash11enable_sm90INS1_16FlashAttnFwdSm90INS1_25CollectiveMainloopFwdSm90ILi2EN4cute5tupleIJNS5_1CILi1EEES8_S8_EEENS6_IJNS7_ILi64EEESA_SA_EEELi512ENS_10bfloat16_tEfNS_4arch4Sm90ELb0ELb1ELb0ELb1ELb0ELb0ELb0ELb0ELb0ELb0ELb0ELb0EEENS1_21CollectiveEpilogueFwdINS6_IJSA_NS7_ILi512EEESA_EEES9_SC_SE_Li256ELb1ELb0ELb0ELb0EEENS1_36VarlenDynamicPersistentTileSchedulerILi64ELi64ELi256ELi32ELb0ELb0ELb1ELb1ELb0ELb1EEEEEEEEEvNT_6ParamsE,"ax",@progbits
	.align	128
.text._ZN7cutlass13device_kernelIN5flash11enable_sm90INS1_16FlashAttnFwdSm90INS1_25CollectiveMainloopFwdSm90ILi2EN4cute5tupleIJNS5_1CILi1EEES8_S8_EEENS6_IJNS7_ILi64EEESA_SA_EEELi512ENS_10bfloat16_tEfNS_4arch4Sm90ELb0ELb1ELb0ELb1ELb0ELb0ELb0ELb0ELb0ELb0ELb0ELb0EEENS1_21CollectiveEpilogueFwdINS6_IJSA_NS7_ILi512EEESA_EEES9_SC_SE_Li256ELb1ELb0ELb0ELb0EEENS1_36VarlenDynamicPersistentTileSchedulerILi64ELi64ELi256ELi32ELb0ELb0ELb1ELb1ELb0ELb1EEEEEEEEEvNT_6ParamsE:
        .type           _ZN7cutlass13device_kernelIN5flash11enable_sm90INS1_16FlashAttnFwdSm90INS1_25CollectiveMainloopFwdSm90ILi2EN4cute5tupleIJNS5_1CILi1EEES8_S8_EEENS6_IJNS7_ILi64EEESA_SA_EEELi512ENS_10bfloat16_tEfNS_4arch4Sm90ELb0ELb1ELb0ELb1ELb0ELb0ELb0ELb0ELb0ELb0ELb0ELb0EEENS1_21CollectiveEpilogueFwdINS6_IJSA_NS7_ILi512EEESA_EEES9_SC_SE_Li256ELb1ELb0ELb0ELb0EEENS1_36VarlenDynamicPersistentTileSchedulerILi64ELi64ELi256ELi32ELb0ELb0ELb1ELb1ELb0ELb1EEEEEEEEEvNT_6ParamsE,@function
        .size           _ZN7cutlass13device_kernelIN5flash11enable_sm90INS1_16FlashAttnFwdSm90INS1_25CollectiveMainloopFwdSm90ILi2EN4cute5tupleIJNS5_1CILi1EEES8_S8_EEENS6_IJNS7_ILi64EEESA_SA_EEELi512ENS_10bfloat16_tEfNS_4arch4Sm90ELb0ELb1ELb0ELb1ELb0ELb0ELb0ELb0ELb0ELb0ELb0ELb0EEENS1_21CollectiveEpilogueFwdINS6_IJSA_NS7_ILi512EEESA_EEES9_SC_SE_Li256ELb1ELb0ELb0ELb0EEENS1_36VarlenDynamicPersistentTileSchedulerILi64ELi64ELi256ELi32ELb0ELb0ELb1ELb1ELb0ELb1EEEEEEEEEvNT_6ParamsE,(.L_x_11948 - _ZN7cutlass13device_kernelIN5flash11enable_sm90INS1_16FlashAttnFwdSm90INS1_25CollectiveMainloopFwdSm90ILi2EN4cute5tupleIJNS5_1CILi1EEES8_S8_EEENS6_IJNS7_ILi64EEESA_SA_EEELi512ENS_10bfloat16_tEfNS_4arch4Sm90ELb0ELb1ELb0ELb1ELb0ELb0ELb0ELb0ELb0ELb0ELb0ELb0EEENS1_21CollectiveEpilogueFwdINS6_IJSA_NS7_ILi512EEESA_EEES9_SC_SE_Li256ELb1ELb0ELb0ELb0EEENS1_36VarlenDynamicPersistentTileSchedulerILi64ELi64ELi256ELi32ELb0ELb0ELb1ELb1ELb0ELb1EEEEEEEEEvNT_6ParamsE)
        .other          _ZN7cutlass13device_kernelIN5flash11enable_sm90INS1_16FlashAttnFwdSm90INS1_25CollectiveMainloopFwdSm90ILi2EN4cute5tupleIJNS5_1CILi1EEES8_S8_EEENS6_IJNS7_ILi64EEESA_SA_EEELi512ENS_10bfloat16_tEfNS_4arch4Sm90ELb0ELb1ELb0ELb1ELb0ELb0ELb0ELb0ELb0ELb0ELb0ELb0EEENS1_21CollectiveEpilogueFwdINS6_IJSA_NS7_ILi512EEESA_EEES9_SC_SE_Li256ELb1ELb0ELb0ELb0EEENS1_36VarlenDynamicPersistentTileSchedulerILi64ELi64ELi256ELi32ELb0ELb0ELb1ELb1ELb0ELb1EEEEEEEEEvNT_6ParamsE,@"STO_CUDA_ENTRY STV_DEFAULT"
_ZN7cutlass13device_kernelIN5flash11enable_sm90INS1_16FlashAttnFwdSm90INS1_25CollectiveMainloopFwdSm90ILi2EN4cute5tupleIJNS5_1CILi1EEES8_S8_EEENS6_IJNS7_ILi64EEESA_SA_EEELi512ENS_10bfloat16_tEfNS_4arch4Sm90ELb0ELb1ELb0ELb1ELb0ELb0ELb0ELb0ELb0ELb0ELb0ELb0EEENS1_21CollectiveEpilogueFwdINS6_IJSA_NS7_ILi512EEESA_EEES9_SC_SE_Li256ELb1ELb0ELb0ELb0EEENS1_36VarlenDynamicPersistentTileSchedulerILi64ELi64ELi256ELi32ELb0ELb0ELb1ELb1ELb0ELb1EEEEEEEEEvNT_6ParamsE:
        /* <DEDUP_REMOVED lines=21> */
.L_x_4338:
[----:B------:R-:W-:Y:S05]  /*0150*/  BSYNC B0 ;  /* 0x0000000000007941 */ /* 0x000fea0003800000 */
.L_x_4337:
        /* <DEDUP_REMOVED lines=37> */
.L_x_4339:
        /* <DEDUP_REMOVED lines=22> */
.L_x_4340:
        /* <DEDUP_REMOVED lines=18> */
.L_x_4341:
        /* <DEDUP_REMOVED lines=22> */
.L_x_4342:
        /* <DEDUP_REMOVED lines=22> */
.L_x_4343:
[----:B------:R-:W-:Y:S01]  /*08f0*/  PLOP3.LUT P0, PT, PT, PT, UP0, 0x80, 0x0 ;  /* 0x000000000000781c */ /* 0x000fe20003f0f008 */
[----:B------:R-:W-:Y:S01]  /*0900*/  UMOV UR36, 0x1 ;  /* 0x0000000100247882 */ /* 0x000fe20000000000 */
[----:B------:R-:W-:Y:S01]  /*0910*/  NOP ;  /* 0x0000000000007918 */ /* 0x000fe20000000000 */
[----:B------:R-:W-:Y:S01]  /*0920*/  USEL UR36, UR36, 0x2, !UP0 ;  /* 0x0000000224247887 */ /* 0x000fe2000c000000 */
[----:B------:R-:W-:Y:S01]  /*0930*/  ULDC.64 UR48, c[0x0][0x208] ;  /* 0x0000820000307ab9 */ /* 0x000fe20000000a00 */
[----:B012-4-:R-:W-:Y:S08]  /*0940*/  BAR.SYNC.DEFER_BLOCKING 0x0 ;  /* 0x0000000000007b1d */ /* 0x017ff00000010000 */
[----:B------:R-:W-:Y:S05]  /*0950*/  @!P0 BRA `(.L_x_4344) ;  /* 0x000000e800c08947 */ /* 0x000fea0003800000 */
.L_x_4345:
[----:B------:R-:W-:-:S08]  /*0960*/  NOP ;  /* 0x0000000000007918 */ /* 0x000fd00000000000 */
[----:B------:R-:W0:Y:S02]  /*0970*/  USETMAXREG.TRY_ALLOC.CTAPOOL UP0, 0xf0 ;  /* 0x000000f0000079c8 */ /* 0x000e240008000600 */
[----:B0-----:R-:W-:-:S13]  /*0980*/  PLOP3.LUT P0, PT, PT, PT, UP0, 0x80, 0x0 ;  /* 0x000000000000781c */ /* 0x001fda0003f0f008 */
[----:B------:R-:W-:Y:S05]  /*0990*/  @!P0 BRA `(.L_x_4345) ;  /* 0xfffffffc00f08947 */ /* 0x000fea000383ffff */
[----:B------:R-:W-:Y:S01]  /*09a0*/  LOP3.LUT R0, R4, 0xffffff80, RZ, 0xc0, !PT ;  /* 0xffffff8004007812 */ /* 0x000fe200078ec0ff */
[----:B------:R-:W0:Y:S01]  /*09b0*/  S2UR UR4, SR_CgaCtaId ;  /* 0x00000000000479c3 */ /* 0x000e220000008800 */
[----:B------:R-:W-:Y:S02]  /*09c0*/  UMOV UR38, 0x400 ;  /* 0x0000040000267882 */ /* 0x000fe40000000000 */
[----:B------:R-:W-:-:S13]  /*09d0*/  ISETP.NE.AND P0, PT, R0, 0x80, PT ;  /* 0x000000800000780c */ /* 0x000fda0003f05270 */
[----:B------:R-:W-:Y:S06]  /*09e0*/  @!P0 BAR.ARV 0x8, 0xa0 ;  /* 0x0202800000008b1d */ /* 0x000fec0000002000 */
[----:B------:R-:W-:Y:S01]  /*09f0*/  ISETP.GE.U32.AND P0, PT, R4, 0x100, PT ;  /* 0x000001000400780c */ /* 0x000fe20003f06070 */
[----:B0-----:R-:W-:-:S03]  /*0a00*/  ULEA UR38, UR4, UR38, 0x18 ;  /* 0x0000002604267291 */ /* 0x001fc6000f8ec03f */
[----:B------:R-:W-:-:S09]  /*0a10*/  ULDC UR4, c[0x0][0xc14] ;  /* 0x0003050000047ab9 */ /* 0x000fd20000000800 */
        /* <DEDUP_REMOVED lines=9> */
[----:B------:R-:W-:Y:S01]  /*0ab0*/  R2UR UR6, R14 ;  /* 0x000000000e0672ca */ /* 0x000fe200000e0000 */
[----:B------:R-:W-:Y:S01]  /*0ac0*/  IMAD.MOV.U32 R187, RZ, RZ, RZ ;  /* 0x000000ffffbb7224 */ /* 0x000fe200078e00ff */
[----:B------:R-:W-:Y:S01]  /*0ad0*/  SHF.R.S32.HI R3, RZ, 0x1f, R192 ;  /* 0x0000001fff037819 */ /* 0x000fe200000114c0 */
[----:B------:R-:W-:Y:S01]  /*0ae0*/  ULOP3.LUT UR39, UR36, 0x1, URZ, 0xfc, !UPT ;  /* 0x0000000124277892 */ /* 0x000fe2000f8efc3f */
[----:B------:R-:W-:Y:S01]  /*0af0*/  R2UR UR5, R15 ;  /* 0x000000000f0572ca */ /* 0x000fe200000e0000 */
[----:B------:R-:W-:Y:S01]  /*0b00*/  UMOV UR37, URZ ;  /* 0x0000003f00257c82 */ /* 0x000fe20008000000 */
[CC--:B------:R-:W-:Y:S02]  /*0b10*/  LEA.HI R0, R3.reuse, R192.reuse, RZ, 0x4 ;  /* 0x000000c003007211 */ /* 0x0c0fe400078f20ff */
[----:B------:R-:W-:-:S02]  /*0b20*/  LEA.HI R2, R3, R192, RZ, 0x5 ;  /* 0x000000c003027211 */ /* 0x000fc400078f28ff */
[----:B------:R-:W-:Y:S02]  /*0b30*/  SHF.R.S32.HI R9, RZ, 0x4, R0 ;  /* 0x00000004ff097819 */ /* 0x000fe40000011400 */
[C---:B------:R-:W-:Y:S02]  /*0b40*/  LOP3.LUT R7, R0.reuse, 0xfffffff0, RZ, 0xc0, !PT ;  /* 0xfffffff000077812 */ /* 0x040fe400078ec0ff */
[----:B------:R-:W-:Y:S02]  /*0b50*/  LEA.HI R4, R0, R9, RZ, 0x1 ;  /* 0x0000000900047211 */ /* 0x000fe400078f08ff */
[--C-:B------:R-:W-:Y:S01]  /*0b60*/  SHF.R.S32.HI R0, RZ, 0x5, R2.reuse ;  /* 0x00000005ff007819 */ /* 0x100fe20000011402 */
[----:B------:R-:W-:Y:S01]  /*0b70*/  IMAD.IADD R7, R192, 0x1, -R7 ;  /* 0x00000001c0077824 */ /* 0x000fe200078e0a07 */
[----:B------:R-:W-:Y:S02]  /*0b80*/  SHF.R.S32.HI R11, RZ, 0x1f, R2 ;  /* 0x0000001fff0b7819 */ /* 0x000fe40000011402 */
[----:B------:R-:W-:-:S02]  /*0b90*/  LEA.HI R5, R3, R192, RZ, 0x7 ;  /* 0x000000c003057211 */ /* 0x000fc400078f38ff */
[----:B------:R-:W-:Y:S02]  /*0ba0*/  LEA.HI R11, R11, R0, RZ, 0x2 ;  /* 0x000000000b0b7211 */ /* 0x000fe400078f10ff */
[----:B------:R-:W-:Y:S02]  /*0bb0*/  SHF.R.S32.HI R2, RZ, 0x1f, R7 ;  /* 0x0000001fff027819 */ /* 0x000fe40000011407 */
[----:B------:R-:W-:Y:S02]  /*0bc0*/  SHF.R.S32.HI R190, RZ, 0x7, R5 ;  /* 0x00000007ffbe7819 */ /* 0x000fe40000011405 */
[----:B------:R-:W-:Y:S02]  /*0bd0*/  LOP3.LUT R11, R11, 0x3ffffc, RZ, 0xc0, !PT ;  /* 0x003ffffc0b0b7812 */ /* 0x000fe400078ec0ff */
[----:B------:R-:W-:Y:S01]  /*0be0*/  LEA.HI R6, R2, R7, RZ, 0x3 ;  /* 0x0000000702067211 */ /* 0x000fe200078f18ff */
[----:B------:R-:W-:Y:S01]  /*0bf0*/  IMAD R10, R190, 0x100, R7 ;  /* 0x00000100be0a7824 */ /* 0x000fe200078e0207 */
[----:B------:R-:W-:Y:S01]  /*0c00*/  LOP3.LUT R4, R4, 0x1ffffffe, RZ, 0xc0, !PT ;  /* 0x1ffffffe04047812 */ /* 0x000fe200078ec0ff */
[----:B------:R-:W-:Y:S01]  /*0c10*/  IMAD.IADD R11, R0, 0x1, -R11 ;  /* 0x00000001000b7824 */ /* 0x000fe200078e0a0b */
[C---:B------:R-:W-:Y:S01]  /*0c20*/  LOP3.LUT R8, R6.reuse, 0xfffffff8, RZ, 0xc0, !PT ;  /* 0xfffffff806087812 */ /* 0x040fe200078ec0ff */
[----:B------:R-:W-:Y:S01]  /*0c30*/  IMAD.SHL.U32 R12, R6, 0x40, RZ ;  /* 0x00000040060c7824 */ /* 0x000fe200078e00ff */
[----:B------:R-:W-:Y:S01]  /*0c40*/  LEA.HI R3, R3, R192, RZ, 0x3 ;  /* 0x000000c003037211 */ /* 0x000fe200078f18ff */
[----:B------:R-:W-:Y:S01]  /*0c50*/  IMAD.IADD R4, R9, 0x1, -R4 ;  /* 0x0000000109047824 */ /* 0x000fe200078e0a04 */
[----:B------:R-:W-:Y:S01]  /*0c60*/  LOP3.LUT R9, R5, 0xffffff80, RZ, 0xc0, !PT ;  /* 0xffffff8005097812 */ /* 0x000fe200078ec0ff */
[----:B------:R-:W-:Y:S01]  /*0c70*/  IMAD R191, R11, 0x10, R10 ;  /* 0x000000100bbf7824 */ /* 0x000fe200078e020a */
[----:B------:R-:W-:Y:S01]  /*0c80*/  LOP3.LUT R13, R12, 0x7ffffe00, RZ, 0xc0, !PT ;  /* 0x7ffffe000c0d7812 */ /* 0x000fe200078ec0ff */
[----:B------:R-:W-:Y:S01]  /*0c90*/  IMAD.IADD R10, R7, 0x1, -R8 ;  /* 0x00000001070a7824 */ /* 0x000fe200078e0a08 */
[----:B------:R-:W-:Y:S01]  /*0ca0*/  LEA.HI R5, R5, R190, RZ, 0x1 ;  /* 0x000000be05057211 */ /* 0x000fe200078f08ff */
[----:B------:R-:W-:Y:S01]  /*0cb0*/  IMAD.IADD R9, R192, 0x1, -R9 ;  /* 0x00000001c0097824 */ /* 0x000fe200078e0a09 */
[----:B------:R-:W-:Y:S01]  /*0cc0*/  SHF.R.S32.HI R188, RZ, 0x3, R3 ;  /* 0x00000003ffbc7819 */ /* 0x000fe20000011403 */
[C---:B------:R-:W-:Y:S01]  /*0cd0*/  IMAD.SHL.U32 R11, R10.reuse, 0x40, RZ ;  /* 0x000000400a0b7824 */ /* 0x040fe200078e00ff */
[----:B------:R-:W-:Y:S01]  /*0ce0*/  R2P PR, R10, 0x6 ;  /* 0x000000060a007804 */ /* 0x000fe20000000000 */
[----:B------:R-:W-:Y:S01]  /*0cf0*/  IMAD.SHL.U32 R4, R4, 0x8, RZ ;  /* 0x0000000804047824 */ /* 0x000fe200078e00ff */
[----:B------:R-:W-:Y:S01]  /*0d00*/  SHF.R.S32.HI R2, RZ, 0x1f, R9 ;  /* 0x0000001fff027819 */ /* 0x000fe20000011409 */
[----:B------:R-:W-:Y:S01]  /*0d10*/  IMAD R13, R0, 0x400, R13 ;  /* 0x00000400000d7824 */ /* 0x000fe200078e020d */
[----:B------:R-:W-:Y:S01]  /*0d20*/  LOP3.LUT R11, R11, 0x1c0, RZ, 0xc0, !PT ;  /* 0x000001c00b0b7812 */ /* 0x000fe200078ec0ff */
[----:B------:R-:W-:Y:S01]  /*0d30*/  IMAD.U32 R191, R191, 0x40, R4 ;  /* 0x00000040bfbf7824 */ /* 0x000fe200078e0004 */
[----:B------:R-:W-:-:S02]  /*0d40*/  LEA.HI R6, R2, R9, RZ, 0x2 ;  /* 0x0000000902067211 */ /* 0x000fc400078f10ff */
[----:B------:R-:W-:Y:S02]  /*0d50*/  LOP3.LUT R4, R11, 0x8, R4, 0xf8, !PT ;  /* 0x000000080b047812 */ /* 0x000fe400078ef804 */
[----:B------:R-:W-:Y:S02]  /*0d60*/  SHF.R.U32.HI R11, RZ, 0x3, R11 ;  /* 0x00000003ff0b7819 */ /* 0x000fe4000001160b */
[--C-:B------:R-:W-:Y:S02]  /*0d70*/  SHF.R.S32.HI R7, RZ, 0x2, R6.reuse ;  /* 0x00000002ff077819 */ /* 0x100fe40000011406 */
        /* <DEDUP_REMOVED lines=9> */
[----:B------:R-:W-:Y:S02]  /*0e10*/  LOP3.LUT R7, R3, 0x1ffffff8, RZ, 0xc0, !PT ;  /* 0x1ffffff803077812 */ /* 0x000fe400078ec0ff */
[----:B------:R-:W-:Y:S01]  /*0e20*/  LOP3.LUT R5, R5, 0xfffffe, RZ, 0xc0, !PT ;  /* 0x00fffffe05057812 */ /* 0x000fe200078ec0ff */
[C---:B------:R-:W-:Y:S01]  /*0e30*/  VIADD R184, R19.reuse, 0x26800 ;  /* 0x0002680013b87836 */ /* 0x040fe20000000000 */
[----:B------:R-:W-:Y:S01]  /*0e40*/  SHF.R.S32.HI R2, RZ, 0x5, R2 ;  /* 0x00000005ff027819 */ /* 0x000fe20000011402 */
[----:B------:R-:W-:Y:S01]  /*0e50*/  VIADD R22, R19, 0x26840 ;  /* 0x0002684013167836 */ /* 0x000fe20000000000 */
[----:B------:R-:W-:Y:S01]  /*0e60*/  SEL R23, R23, 0xffffffe0, !P1 ;  /* 0xffffffe017177807 */ /* 0x000fe20004800000 */
[----:B------:R-:W-:Y:S01]  /*0e70*/  IMAD.IADD R7, R192, 0x1, -R7 ;  /* 0x00000001c0077824 */ /* 0x000fe200078e0a07 */
[----:B------:R-:W-:Y:S01]  /*0e80*/  IADD3 R6, R9, -R6, RZ ;  /* 0x8000000609067210 */ /* 0x000fe20007ffe0ff */
[----:B------:R-:W-:-:S02]  /*0e90*/  IMAD.IADD R5, R190, 0x1, -R5 ;  /* 0x00000001be057824 */ /* 0x000fc400078e0a05 */
[----:B------:R-:W-:Y:S02]  /*0ea0*/  @P2 VIADD R22, R184, 0xffffffc0 ;  /* 0xffffffc0b8162836 */ /* 0x000fe40000000000 */
[----:B------:R-:W-:Y:S02]  /*0eb0*/  IMAD R17, R2, 0x10, R17 ;  /* 0x0000001002117824 */ /* 0x000fe400078e0211 */
[----:B------:R-:W-:Y:S02]  /*0ec0*/  IMAD.IADD R184, R184, 0x1, R23 ;  /* 0x00000001b8b87824 */ /* 0x000fe400078e0217 */
[----:B------:R-:W-:Y:S02]  /*0ed0*/  IMAD.MOV.U32 R2, RZ, RZ, RZ ;  /* 0x000000ffff027224 */ /* 0x000fe400078e00ff */
[----:B------:R-:W-:Y:S02]  /*0ee0*/  IMAD.SHL.U32 R185, R7, 0x8, RZ ;  /* 0x0000000807b97824 */ /* 0x000fe400078e00ff */
[----:B------:R-:W-:-:S02]  /*0ef0*/  IMAD.SHL.U32 R18, R5, 0x100, RZ ;  /* 0x0000010005127824 */ /* 0x000fc400078e00ff */
[----:B------:R-:W-:Y:S02]  /*0f00*/  IMAD.SHL.U32 R16, R6, 0x2, RZ ;  /* 0x0000000206107824 */ /* 0x000fe400078e00ff */
[----:B------:R-:W-:-:S07]  /*0f10*/  IMAD.IADD R23, R23, 0x1, R22 ;  /* 0x0000000117177824 */ /* 0x000fce00078e0216 */
.L_x_4453:
[----:B------:R-:W-:Y:S01]  /*0f20*/  ULDC.64 UR8, c[0x0][0xa28] ;  /* 0x00028a0000087ab9 */ /* 0x000fe20000000a00 */
[----:B------:R-:W-:Y:S01]  /*0f30*/  ULDC UR4, c[0x0][0x404] ;  /* 0x0001010000047ab9 */ /* 0x000fe20000000800 */
[----:B------:R-:W-:Y:S01]  /*0f40*/  UISETP.NE.U32.AND UP0, UPT, UR8, URZ, UPT ;  /* 0x0000003f0800728c */ /* 0x000fe2000bf05070 */
[----:B------:R-:W-:-:S03]  /*0f50*/  ULDC UR7, c[0x0][0x2e0] ;  /* 0x0000b80000077ab9 */ /* 0x000fc60000000800 */
[----:B------:R-:W-:-:S03]  /*0f60*/  UISETP.NE.AND.EX UP0, UPT, UR9, URZ, UPT, UP0 ;  /* 0x0000003f0900728c */ /* 0x000fc6000bf05300 */
[----:B------:R-:W-:Y:S02]  /*0f70*/  ULDC.64 UR8, c[0x0][0xa18] ;  /* 0x0002860000087ab9 */ /* 0x000fe40000000a00 */
[----:B------:R-:W-:Y:S01]  /*0f80*/  UISETP.NE.U32.AND UP1, UPT, UR8, URZ, UPT ;  /* 0x0000003f0800728c */ /* 0x000fe2000bf25070 */
[----:B------:R-:W-:-:S03]  /*0f90*/  PLOP3.LUT P0, PT, PT, PT, UP0, 0x80, 0x0 ;  /* 0x000000000000781c */ /* 0x000fc60003f0f008 */
[----:B------:R-:W-:-:S03]  /*0fa0*/  UISETP.NE.AND.EX UP1, UPT, UR9, URZ, UPT, UP1 ;  /* 0x0000003f0900728c */ /* 0x000fc6000bf25310 */
[----:B------:R-:W-:Y:S02]  /*0fb0*/  @UP0 ULDC.64 UR8, c[0x0][0xa28] ;  /* 0x00028a0000080ab9 */ /* 0x000fe40000000a00 */
[----:B------:R-:W-:Y:S01]  /*0fc0*/  @UP0 UIMAD.WIDE UR8, UR5, 0x4, UR8 ;  /* 0x00000004050808a5 */ /* 0x000fe2000f8e0208 */
[----:B------:R-:W-:-:S05]  /*0fd0*/  PLOP3.LUT P2, PT, PT, PT, UP1, 0x80, 0x0 ;  /* 0x000000000000781c */ /* 0x000fca0003f4f018 */
[----:B------:R-:W-:Y:S01]  /*0fe0*/  @UP1 ULDC.64 UR10, c[0x0][0xa18] ;  /* 0x00028600000a1ab9 */ /* 0x000fe20000000a00 */
[----:B-1---5:R-:W-:Y:S01]  /*0ff0*/  MOV R4, UR8 ;  /* 0x0000000800047c02 */ /* 0x022fe20008000f00 */
[----:B------:R-:W-:Y:S01]  /*1000*/  IMAD.U32 R5, RZ, RZ, UR9 ;  /* 0x00000009ff057e24 */ /* 0x000fe2000f8e00ff */
[----:B------:R-:W-:-:S04]  /*1010*/  @UP1 UIMAD.WIDE UR8, UR5, 0x4, UR10 ;  /* 0x00000004050818a5 */ /* 0x000fc8000f8e020a */
[----:B--2---:R-:W2:Y:S02]  /*1020*/  @P0 LDG.E R4, desc[UR48][R4.64] ;  /* 0x0000003004040981 */ /* 0x004ea4000c1e1900 */
[----:B---3--:R-:W-:Y:S02]  /*1030*/  IMAD.U32 R6, RZ, RZ, UR8 ;  /* 0x00000008ff067e24 */ /* 0x008fe4000f8e00ff */
[----:B------:R-:W-:Y:S01]  /*1040*/  IMAD.U32 R7, RZ, RZ, UR9 ;  /* 0x00000009ff077e24 */ /* 0x000fe2000f8e00ff */
[----:B------:R-:W-:-:S04]  /*1050*/  ULDC.64 UR8, c[0x0][0x3f8] ;  /* 0x0000fe0000087ab9 */ /* 0x000fc80000000a00 */
[----:B------:R-:W3:Y:S01]  /*1060*/  @P2 LDG.E R6, desc[UR48][R6.64] ;  /* 0x0000003006062981 */ /* 0x000ee2000c1e1900 */
[----:B------:R-:W-:Y:S01]  /*1070*/  UISETP.NE.U32.AND UP0, UPT, UR8, URZ, UPT ;  /* 0x0000003f0800728c */ /* 0x000fe2000bf05070 */
[----:B------:R-:W-:Y:S01]  /*1080*/  UMOV UR44, URZ ;  /* 0x0000003f002c7c82 */ /* 0x000fe20008000000 */
[----:B------:R-:W-:Y:S02]  /*1090*/  ULDC UR40, c[0x0][0x288] ;  /* 0x0000a20000287ab9 */ /* 0x000fe40000000800 */
[----:B------:R-:W-:Y:S01]  /*10a0*/  UISETP.NE.AND.EX UP0, UPT, UR9, URZ, UPT, UP0 ;  /* 0x0000003f0900728c */ /* 0x000fe2000bf05300 */
[----:B------:R-:W-:Y:S02]  /*10b0*/  UMOV UR41, UR6 ;  /* 0x0000000600297c82 */ /* 0x000fe40008000000 */
[----:B------:R-:W-:Y:S01]  /*10c0*/  ULDC.64 UR8, c[0x0][0xa20] ;  /* 0x0002880000087ab9 */ /* 0x000fe20000000a00 */
[----:B------:R-:W-:Y:S01]  /*10d0*/  USEL UR4, UR4, 0x1, UP0 ;  /* 0x0000000104047887 */ /* 0x000fe20008000000 */
[----:B------:R-:W-:-:S03]  /*10e0*/  ISETP.NE.U32.AND P1, PT, RZ, UR8, PT ;  /* 0x00000008ff007c0c */ /* 0x000fc6000bf25070 */
[----:B------:R-:W-:Y:S01]  /*10f0*/  UIMAD UR4, UR4, UR7, URZ ;  /* 0x00000007040472a4 */ /* 0x000fe2000f8e023f */
[----:B------:R-:W-:Y:S02]  /*1100*/  ISETP.NE.AND.EX P1, PT, RZ, UR9, PT, P1 ;  /* 0x00000009ff007c0c */ /* 0x000fe4000bf25310 */
[----:B--2---:R-:W-:Y:S02]  /*1110*/  @P0 R2UR UR44, R4 ;  /* 0x00000000042c02ca */ /* 0x004fe400000e0000 */
[----:B---3--:R-:W-:Y:S01]  /*1120*/  @P2 R2UR UR40, R6 ;  /* 0x00000000062822ca */ /* 0x008fe200000e0000 */
[----:B0-----:R-:W-:-:S14]  /*1130*/  @P2 BRA `(.L_x_4346) ;  /* 0x0000000000342947 */ /* 0x001fdc0003800000 */
[----:B------:R-:W-:Y:S02]  /*1140*/  ULDC.64 UR6, c[0x0][0xa00] ;  /* 0x0002800000067ab9 */ /* 0x000fe40000000a00 */
[----:B------:R-:W-:-:S04]  /*1150*/  ISETP.NE.U32.AND P0, PT, RZ, UR6, PT ;  /* 0x00000006ff007c0c */ /* 0x000fc8000bf05070 */
[----:B------:R-:W-:-:S13]  /*1160*/  ISETP.NE.AND.EX P0, PT, RZ, UR7, PT, P0 ;  /* 0x00000007ff007c0c */ /* 0x000fda000bf05300 */
[----:B------:R-:W-:Y:S05]  /*1170*/  @!P0 BRA `(.L_x_4346) ;  /* 0x0000000000248947 */ /* 0x000fea0003800000 */
[----:B------:R-:W-:Y:S02]  /*1180*/  ULDC.64 UR6, c[0x0][0xa00] ;  /* 0x0002800000067ab9 */ /* 0x000fe40000000a00 */
        /* <DEDUP_REMOVED lines=8> */
.L_x_4346:
[----:B------:R-:W-:Y:S01]  /*1210*/  UMOV UR42, UR47 ;  /* 0x0000002f002a7c82 */ /* 0x000fe20008000000 */
[----:B------:R-:W-:Y:S01]  /*1220*/  UMOV UR43, UR5 ;  /* 0x00000005002b7c82 */ /* 0x000fe20008000000 */
[----:B------:R-:W-:Y:S05]  /*1230*/  @!P1 BRA `(.L_x_4347) ;  /* 0x00000000001c9947 */ /* 0x000fea0003800000 */
[----:B------:R-:W-:Y:S02]  /*1240*/  ULDC.64 UR6, c[0x0][0xa20] ;  /* 0x0002880000067ab9 */ /* 0x000fe40000000a00 */
[----:B------:R-:W-:-:S06]  /*1250*/  UIMAD.WIDE UR4, UR5, 0x4, UR6 ;  /* 0x00000004050478a5 */ /* 0x000fcc000f8e0206 */
[----:B------:R-:W-:Y:S02]  /*1260*/  IMAD.U32 R4, RZ, RZ, UR4 ;  /* 0x00000004ff047e24 */ /* 0x000fe4000f8e00ff */
[----:B------:R-:W-:-:S05]  /*1270*/  IMAD.U32 R5, RZ, RZ, UR5 ;  /* 0x00000005ff057e24 */ /* 0x000fca000f8e00ff */
[----:B------:R-:W2:Y:S02]  /*1280*/  LDG.E R4, desc[UR48][R4.64] ;  /* 0x0000003004047981 */ /* 0x000ea4000c1e1900 */
[----:B--2---:R-:W-:Y:S01]  /*1290*/  R2UR UR4, R4 ;  /* 0x00000000040472ca */ /* 0x004fe200000e0000 */
[----:B------:R-:W-:-:S14]  /*12a0*/  BRA `(.L_x_4348) ;  /* 0x0000000000347947 */ /* 0x000fdc0003800000 */
.L_x_4347:
        /* <DEDUP_REMOVED lines=13> */
.L_x_4348:
[----:B------:R-:W-:Y:S02]  /*1380*/  UISETP.NE.AND UP0, UPT, UR46, 0x1, UPT ;  /* 0x000000012e00788c */ /* 0x000fe4000bf05270 */
[----:B------:R-:W-:Y:S02]  /*1390*/  UIADD3 UR44, -UR44, UR4, URZ ;  /* 0x000000042c2c7290 */ /* 0x000fe4000fffe13f */
[----:B------:R-:W-:Y:S02]  /*13a0*/  ULEA UR6, UR47, 0x40, 0x6 ;  /* 0x000000402f067891 */ /* 0x000fe4000f8e303f */
[----:B------:R-:W-:Y:S01]  /*13b0*/  UIADD3 UR4, UR44, 0x3f, URZ ;  /* 0x0000003f2c047890 */ /* 0x000fe2000fffe03f */
[----:B------:R-:W-:Y:S01]  /*13c0*/  PLOP3.LUT P0, PT, PT, PT, UP0, 0x80, 0x0 ;  /* 0x000000000000781c */ /* 0x000fe20003f0f008 */
[----:B------:R-:W-:Y:S02]  /*13d0*/  UIADD3 UR9, UR44, UR6, -UR40 ;  /* 0x000000062c097290 */ /* 0x000fe4000fffe828 */
[----:B------:R-:W-:Y:S01]  /*13e0*/  USHF.R.S32.HI UR5, URZ, 0x1f, UR4 ;  /* 0x0000001f3f057899 */ /* 0x000fe20008011404 */
[----:B------:R-:W-:-:S03]  /*13f0*/  ULDC UR7, c[0x0][0x9e0] ;  /* 0x0002780000077ab9 */ /* 0x000fc60000000800 */
[----:B------:R-:W-:Y:S02]  /*1400*/  ULEA.HI UR5, UR5, UR4, URZ, 0x6 ;  /* 0x0000000405057291 */ /* 0x000fe4000f8f303f */
[----:B------:R-:W-:Y:S02]  /*1410*/  UIADD3 UR6, UR9, UR7, URZ ;  /* 0x0000000709067290 */ /* 0x000fe4000fffe03f */
[----:B------:R-:W-:Y:S02]  /*1420*/  USHF.R.S32.HI UR20, URZ, 0x6, UR5 ;  /* 0x000000063f147899 */ /* 0x000fe40008011405 */
[----:B------:R-:W-:Y:S10]  /*1430*/  @!P0 BRA `(.L_x_4349) ;  /* 0x0000001c00fc8947 */ /* 0x000ff40003800000 */
        /* <DEDUP_REMOVED lines=14> */
.L_x_4351:
[----:B------:R-:W-:-:S11]  /*1520*/  UISETP.NE.AND UP0, UPT, UR8, 0x1, UPT ;  /* 0x000000010800788c */ /* 0x000fd6000bf05270 */
[----:B------:R-:W-:Y:S02]  /*1530*/  @UP0 ULDC.64 UR10, c[0x0][0x9e8] ;  /* 0x00027a00000a0ab9 */ /* 0x000fe40000000a00 */
[----:B------:R-:W-:-:S04]  /*1540*/  UIMAD.WIDE.U32 UR4, UR7, UR10, URZ ;  /* 0x0000000a070472a5 */ /* 0x000fc8000f8e003f */
[----:B------:R-:W-:-:S12]  /*1550*/  @UP0 USHF.R.U32.HI UR7, URZ, UR11, UR5 ;  /* 0x0000000b3f070299 */ /* 0x000fd80008011605 */
.L_x_4352:
[----:B------:R-:W-:-:S04]  /*1560*/  UIMAD UR7, UR7, UR8, UR8 ;  /* 0x00000008070772a4 */ /* 0x000fc8000f8e0208 */
[----:B------:R-:W-:-:S04]  /*1570*/  UISETP.LT.AND UP0, UPT, UR6, UR7, UPT ;  /* 0x000000070600728c */ /* 0x000fc8000bf01270 */
[----:B------:R-:W-:-:S12]  /*1580*/  USEL UR6, UR6, UR7, UP0 ;  /* 0x0000000706067287 */ /* 0x000fd80008000000 */
.L_x_4350:
[----:B------:R-:W-:Y:S02]  /*1590*/  UIADD3 UR6, UR6, 0x3f, URZ ;  /* 0x0000003f06067890 */ /* 0x000fe4000fffe03f */
[----:B------:R-:W-:Y:S02]  /*15a0*/  ULEA UR40, UR47, -UR40, 0x6 ;  /* 0x800000282f287291 */ /* 0x000fe4000f8e303f */
[----:B------:R-:W-:Y:S02]  /*15b0*/  USHF.R.S32.HI UR4, URZ, 0x1f, UR6 ;  /* 0x0000001f3f047899 */ /* 0x000fe40008011406 */
[----:B------:R-:W-:Y:S02]  /*15c0*/  UIADD3 UR40, UR44, UR40, URZ ;  /* 0x000000282c287290 */ /* 0x000fe4000fffe03f */
[----:B------:R-:W-:Y:S01]  /*15d0*/  ULEA.HI UR4, UR4, UR6, URZ, 0x6 ;  /* 0x0000000604047291 */ /* 0x000fe2000f8f303f */
[----:B------:R-:W-:-:S03]  /*15e0*/  ULDC UR5, c[0x0][0x9dc] ;  /* 0x0002770000057ab9 */ /* 0x000fc60000000800 */
[----:B------:R-:W-:Y:S02]  /*15f0*/  USHF.R.S32.HI UR4, URZ, 0x6, UR4 ;  /* 0x000000063f047899 */ /* 0x000fe40008011404 */
[----:B------:R-:W-:Y:S02]  /*1600*/  UIADD3 UR5, UR40, -UR5, URZ ;  /* 0x8000000528057290 */ /* 0x000fe4000fffe03f */
[----:B------:R-:W-:-:S04]  /*1610*/  UISETP.LT.AND UP0, UPT, UR20, UR4, UPT ;  /* 0x000000041400728c */ /* 0x000fc8000bf01270 */
[----:B------:R-:W-:Y:S01]  /*1620*/  USEL UR20, UR20, UR4, UP0 ;  /* 0x0000000414147287 */ /* 0x000fe20008000000 */
[----:B------:R-:W-:Y:S01]  /*1630*/  IMAD.U32 R0, RZ, RZ, UR5 ;  /* 0x00000005ff007e24 */ /* 0x000fe2000f8e00ff */
[----:B------:R-:W-:Y:S10]  /*1640*/  @!P1 BRA `(.L_x_4353) ;  /* 0x0000000000409947 */ /* 0x000ff40003800000 */
        /* <DEDUP_REMOVED lines=10> */
.L_x_4354:
[----:B------:R-:W-:-:S11]  /*16f0*/  UISETP.NE.AND UP0, UPT, UR8, 0x1, UPT ;  /* 0x000000010800788c */ /* 0x000fd6000bf05270 */
[----:B------:R-:W-:Y:S02]  /*1700*/  @UP0 ULDC.64 UR6, c[0x0][0x9e8] ;  /* 0x00027a0000060ab9 */ /* 0x000fe40000000a00 */
[----:B------:R-:W-:-:S04]  /*1710*/  UIMAD.WIDE.U32 UR4, UR40, UR6, URZ ;  /* 0x00000006280472a5 */ /* 0x000fc8000f8e003f */
[----:B------:R-:W-:-:S12]  /*1720*/  @UP0 USHF.R.U32.HI UR40, URZ, UR7, UR5 ;  /* 0x000000073f280299 */ /* 0x000fd80008011605 */
.L_x_4355:
[----:B------:R-:W-:-:S06]  /*1730*/  UIMAD UR40, UR40, UR8, URZ ;  /* 0x00000008282872a4 */ /* 0x000fcc000f8e023f */
[----:B------:R-:W-:-:S07]  /*1740*/  VIMNMX R0, R0, UR40, !PT ;  /* 0x0000002800007c48 */ /* 0x000fce000ffe0100 */
.L_x_4353:
[----:B------:R-:W-:Y:S01]  /*1750*/  SHF.R.S32.HI R5, RZ, 0x1f, R0 ;  /* 0x0000001fff057819 */ /* 0x000fe20000011400 */
[----:B------:R-:W-:Y:S01]  /*1760*/  IMAD.MOV.U32 R3, RZ, RZ, RZ ;  /* 0x000000ffff037224 */ /* 0x000fe200078e00ff */
[----:B------:R-:W-:Y:S02]  /*1770*/  PLOP3.LUT P0, PT, PT, PT, PT, 0x80, 0x0 ;  /* 0x000000000000781c */ /* 0x000fe40003f0f070 */
[----:B------:R-:W-:Y:S02]  /*1780*/  CS2R R150, SRZ ;  /* 0x0000000000967805 */ /* 0x000fe4000001ff00 */
[----:B------:R-:W-:Y:S01]  /*1790*/  LEA.HI R5, R5, R0, RZ, 0x6 ;  /* 0x0000000005057211 */ /* 0x000fe200078f30ff */
[----:B------:R-:W-:Y:S01]  /*17a0*/  IMAD.MOV.U32 R0, RZ, RZ, RZ ;  /* 0x000000ffff007224 */ /* 0x000fe200078e00ff */
[----:B------:R-:W-:Y:S02]  /*17b0*/  CS2R R148, SRZ ;  /* 0x0000000000947805 */ /* 0x000fe4000001ff00 */
[----:B------:R-:W-:-:S02]  /*17c0*/  CS2R R146, SRZ ;  /* 0x0000000000927805 */ /* 0x000fc4000001ff00 */
[----:B------:R-:W-:Y:S02]  /*17d0*/  SHF.R.S32.HI R4, RZ, 0x6, R5 ;  /* 0x00000006ff047819 */ /* 0x000fe40000011405 */
[----:B------:R-:W-:Y:S02]  /*17e0*/  CS2R R144, SRZ ;  /* 0x0000000000907805 */ /* 0x000fe4000001ff00 */
[----:B------:R-:W-:Y:S02]  /*17f0*/  CS2R R142, SRZ ;  /* 0x00000000008e7805 */ /* 0x000fe4000001ff00 */
[----:B------:R-:W-:Y:S02]  /*1800*/  CS2R R140, SRZ ;  /* 0x00000000008c7805 */ /* 0x000fe4000001ff00 */
[----:B------:R-:W-:Y:S02]  /*1810*/  VIMNMX R4, RZ, R4, !PT ;  /* 0x00000004ff047248 */ /* 0x000fe40007fe0100 */
[----:B------:R-:W-:-:S02]  /*1820*/  CS2R R138, SRZ ;  /* 0x00000000008a7805 */ /* 0x000fc4000001ff00 */
[----:B------:R-:W-:Y:S01]  /*1830*/  CS2R R136, SRZ ;  /* 0x0000000000887805 */ /* 0x000fe2000001ff00 */
[----:B------:R-:W-:Y:S01]  /*1840*/  IMAD.MOV.U32 R172, RZ, RZ, RZ ;  /* 0x000000ffffac7224 */ /* 0x000fe200078e00ff */
[----:B------:R-:W-:Y:S02]  /*1850*/  ISETP.LT.AND P1, PT, R4, UR20, PT ;  /* 0x0000001404007c0c */ /* 0x000fe4000bf21270 */
        /* <DEDUP_REMOVED lines=56> */
[----:B------:R-:W-:Y:S06]  /*1be0*/  @!P1 BRA `(.L_x_4356) ;  /* 0x000000ac00b89947 */ /* 0x000fec0003800000 */
        /* <DEDUP_REMOVED lines=14> */
.L_x_4357:
[----:B------:R-:W-:Y:S01]  /*1cd0*/  ULEA UR22, UR37, UR38, 0x3 ;  /* 0x0000002625167291 */ /* 0x000fe2000f8e183f */
[----:B------:R-:W-:-:S08]  /*1ce0*/  SHF.L.U32 R0, R2, 0x1f, RZ ;  /* 0x0000001f02007819 */ /* 0x000fd000000006ff */
[----:B------:R-:W0:Y:S02]  /*1cf0*/  SYNCS.PHASECHK.TRANS64.TRYWAIT P1, [UR22+0x28c50], R0 ;  /* 0x028c5000ff0075a7 */ /* 0x000e240008020156 */
[----:B0-----:R-:W-:Y:S05]  /*1d00*/  @!P1 BRA `(.L_x_4358) ;  /* 0x0000012800b89947 */ /* 0x001fea0003800000 */
.L_x_4547:
        /* <DEDUP_REMOVED lines=24> */
[----:B------:R-:W-:-:S06]  /*1e90*/  UIADD3 UR20, UR20, -0x2, URZ ;  /* 0xfffffffe14147890 */ /* 0x000fcc000fffe03f */
[----:B------:R-:W-:Y:S02]  /*1ea0*/  ISETP.LE.AND P1, PT, R4, UR20, PT ;  /* 0x0000001404007c0c */ /* 0x000fe4000bf23270 */
[----:B0-----:R-:W-:-:S04]  /*1eb0*/  LOP3.LUT R3, R3, 0x7f, RZ, 0xc0, !PT ;  /* 0x0000007f03037812 */ /* 0x001fc800078ec0ff */
        /* <DEDUP_REMOVED lines=18> */
[----:B0-----:R-:W-:-:S07]  /*1fe0*/  IMAD.U32 R0, RZ, RZ, UR20 ;  /* 0x00000014ff007e24 */ /* 0x001fce000f8e00ff */
.L_x_4364:
[----:B------:R-:W-:Y:S01]  /*1ff0*/  BAR.SYNC.DEFER_BLOCKING 0xe, 0x100 ;  /* 0x0384000000007b1d */ /* 0x000fe20000010000 */
[----:B------:R-:W-:Y:S01]  /*2000*/  IMAD.U32 R6, RZ, RZ, UR37 ;  /* 0x00000025ff067e24 */ /* 0x000fe2000f8e00ff */
[----:B------:R-:W-:Y:S01]  /*2010*/  UIADD3 UR37, UR37, 0x1, URZ ;  /* 0x0000000125257890 */ /* 0x000fe2000fffe03f */
[C---:B------:R-:W-:Y:S01]  /*2020*/  ISETP.GT.AND P3, PT, R0.reuse, R4, PT ;  /* 0x000000040000720c */ /* 0x040fe20003f64270 */
[----:B------:R-:W-:Y:S02]  /*2030*/  VIADD R0, R0, 0xffffffff ;  /* 0xffffffff00007836 */ /* 0x000fe40000000000 */
[----:B-1----:R-:W-:Y:S01]  /*2040*/  IMAD R3, R6, 0x40, R17 ;  /* 0x0000004006037824 */ /* 0x002fe200078e0211 */
        /* <DEDUP_REMOVED lines=137> */
.L_x_4360:
[----:B------:R-:W-:Y:S01]  /*28e0*/  ULEA UR20, UR37, UR38, 0x3 ;  /* 0x0000002625147291 */ /* 0x000fe2000f8e183f */
[----:B------:R-:W-:-:S08]  /*28f0*/  SHF.L.U32 R3, R2, 0x1f, RZ ;  /* 0x0000001f02037819 */ /* 0x000fd000000006ff */
[----:B------:R0:W1:Y:S01]  /*2900*/  SYNCS.PHASECHK.TRANS64.TRYWAIT P1, [UR20+0x28c50], R3 ;  /* 0x028c5003ff0075a7 */ /* 0x0000620008020154 */
[----:B------:R-:W-:Y:S05]  /*2910*/  @!P0 BRA `(.L_x_4361) ;  /* 0x0000000000048947 */ /* 0x000fea0003800000 */
[----:B------:R-:W-:Y:S01]  /*2920*/  BPT.TRAP 0x1 ;  /* 0x000000040000795c */ /* 0x000fe20000300000 */
.L_x_4361:
[----:B-1----:R-:W-:Y:S05]  /*2930*/  @P1 BRA `(.L_x_4362) ;  /* 0x0000000000081947 */ /* 0x002fea0003800000 */
[----:B------:R-:W1:Y:S02]  /*2940*/  SYNCS.PHASECHK.TRANS64.TRYWAIT P1, [UR20+0x28c50], R3 ;  /* 0x028c5003ff0075a7 */ /* 0x000e640008020154 */
[----:B-1----:R-:W-:Y:S05]  /*2950*/  @!P1 BRA `(.L_x_4363) ;  /* 0x0000011c00bc9947 */ /* 0x002fea0003800000 */
.L_x_4362:
[----:B------:R-:W-:Y:S01]  /*2960*/  ULEA UR18, UR37, UR21, 0xc ;  /* 0x0000001525127291 */ /* 0x000fe2000f8e603f */
[----:B------:R-:W-:Y:S01]  /*2970*/  WARPGROUP.ARRIVE ;  /* 0x00000000000079c5 */ /* 0x000fe20000000000 */
[----:B------:R-:W-:Y:S01]  /*2980*/  UMOV UR19, 0x40000040 ;  /* 0x4000004000137882 */ /* 0x000fe20000000000 */
[----:B------:R-:W-:Y:S01]  /*2990*/  UMOV UR7, 0x40000040 ;  /* 0x4000004000077882 */ /* 0x000fe20000000000 */
[----:B------:R-:W-:Y:S01]  /*29a0*/  UIADD3 UR6, UR18, 0x80, URZ ;  /* 0x0000008012067890 */ /* 0x000fe2000fffe03f */
[----:B01----:R-:W-:Y:S01]  /*29b0*/  IMAD.U32 R3, RZ, RZ, UR20 ;  /* 0x00000014ff037e24 */ /* 0x003fe2000f8e00ff */
        /* <DEDUP_REMOVED lines=23> */
.L_x_4359:
[----:B------:R-:W-:Y:S01]  /*2b30*/  BAR.SYNC.DEFER_BLOCKING 0xe, 0x100 ;  /* 0x0384000000007b1d */ /* 0x000fe20000010000 */
[----:B0-----:R-:W-:Y:S01]  /*2b40*/  IMAD.U32 R0, RZ, RZ, UR37 ;  /* 0x00000025ff007e24 */ /* 0x001fe2000f8e00ff */
        /* <DEDUP_REMOVED lines=142> */
.L_x_4349:
        /* <DEDUP_REMOVED lines=14> */
.L_x_4366:
[----:B------:R-:W-:-:S11]  /*3510*/  UISETP.NE.AND UP0, UPT, UR8, 0x1, UPT ;  /* 0x000000010800788c */ /* 0x000fd6000bf05270 */
[----:B------:R-:W-:Y:S02]  /*3520*/  @UP0 ULDC.64 UR10, c[0x0][0x9e8] ;  /* 0x00027a00000a0ab9 */ /* 0x000fe40000000a00 */
[----:B------:R-:W-:-:S04]  /*3530*/  UIMAD.WIDE.U32 UR4, UR7, UR10, URZ ;  /* 0x0000000a070472a5 */ /* 0x000fc8000f8e003f */
[----:B------:R-:W-:-:S12]  /*3540*/  @UP0 USHF.R.U32.HI UR7, URZ, UR11, UR5 ;  /* 0x0000000b3f070299 */ /* 0x000fd80008011605 */
.L_x_4367:
[----:B------:R-:W-:-:S04]  /*3550*/  UIMAD UR7, UR7, UR8, UR8 ;  /* 0x00000008070772a4 */ /* 0x000fc8000f8e0208 */
[----:B------:R-:W-:-:S04]  /*3560*/  UISETP.LT.AND UP0, UPT, UR6, UR7, UPT ;  /* 0x000000070600728c */ /* 0x000fc8000bf01270 */
[----:B------:R-:W-:-:S12]  /*3570*/  USEL UR6, UR6, UR7, UP0 ;  /* 0x0000000706067287 */ /* 0x000fd80008000000 */
.L_x_4365:
[----:B------:R-:W-:Y:S02]  /*3580*/  UIADD3 UR6, UR6, 0x3f, URZ ;  /* 0x0000003f06067890 */ /* 0x000fe4000fffe03f */
[----:B------:R-:W-:Y:S02]  /*3590*/  ULEA UR5, UR47, -UR40, 0x6 ;  /* 0x800000282f057291 */ /* 0x000fe4000f8e303f */
[----:B------:R-:W-:-:S04]  /*35a0*/  USHF.R.S32.HI UR4, URZ, 0x1f, UR6 ;  /* 0x0000001f3f047899 */ /* 0x000fc80008011406 */
[----:B------:R-:W-:Y:S02]  /*35b0*/  ULEA.HI UR4, UR4, UR6, URZ, 0x6 ;  /* 0x0000000604047291 */ /* 0x000fe4000f8f303f */
[----:B------:R-:W-:Y:S02]  /*35c0*/  UIADD3 UR6, UR44, UR5, URZ ;  /* 0x000000052c067290 */ /* 0x000fe4000fffe03f */
[----:B------:R-:W-:Y:S01]  /*35d0*/  USHF.R.S32.HI UR4, URZ, 0x6, UR4 ;  /* 0x000000063f047899 */ /* 0x000fe20008011404 */
[----:B------:R-:W-:Y:S02]  /*35e0*/  ULDC UR5, c[0x0][0x9dc] ;  /* 0x0002770000057ab9 */ /* 0x000fe40000000800 */
        /* <DEDUP_REMOVED lines=15> */
.L_x_4369:
[----:B------:R-:W-:-:S11]  /*36e0*/  UISETP.NE.AND UP0, UPT, UR8, 0x1, UPT ;  /* 0x000000010800788c */ /* 0x000fd6000bf05270 */
[----:B------:R-:W-:Y:S02]  /*36f0*/  @UP0 ULDC.64 UR10, c[0x0][0x9e8] ;  /* 0x00027a00000a0ab9 */ /* 0x000fe40000000a00 */
[----:B------:R-:W-:-:S04]  /*3700*/  UIMAD.WIDE.U32 UR4, UR6, UR10, URZ ;  /* 0x0000000a060472a5 */ /* 0x000fc8000f8e003f */
[----:B------:R-:W-:-:S12]  /*3710*/  @UP0 USHF.R.U32.HI UR6, URZ, UR11, UR5 ;  /* 0x0000000b3f060299 */ /* 0x000fd80008011605 */
.L_x_4370:
[----:B------:R-:W-:-:S06]  /*3720*/  UIMAD UR6, UR6, UR8, URZ ;  /* 0x00000008060672a4 */ /* 0x000fcc000f8e023f */
[----:B------:R-:W-:-:S07]  /*3730*/  VIMNMX R0, R0, UR6, !PT ;  /* 0x0000000600007c48 */ /* 0x000fce000ffe0100 */
.L_x_4368:
        /* <DEDUP_REMOVED lines=91> */
[----:B------:R-:W-:Y:S01]  /*3cf0*/  MOV R4, UR4 ;  /* 0x0000000400047c02 */ /* 0x000fe20008000f00 */
        /* <DEDUP_REMOVED lines=12> */
.L_x_4371:
[----:B------:R-:W-:Y:S01]  /*3dc0*/  LEA.HI R0, R187, R187, RZ, 0x1 ;  /* 0x000000bbbb007211 */ /* 0x000fe200078f08ff */
[----:B------:R-:W-:-:S03]  /*3dd0*/  IMAD.U32 R3, RZ, RZ, UR39 ;  /* 0x00000027ff037e24 */ /* 0x000fc6000f8e00ff */
[----:B------:R-:W-:Y:S02]  /*3de0*/  LOP3.LUT R0, R0, 0xfffffffe, RZ, 0xc0, !PT ;  /* 0xfffffffe00007812 */ /* 0x000fe400078ec0ff */
[----:B------:R-:W-:-:S03]  /*3df0*/  ISETP.NE.AND P4, PT, R3, 0x3, PT ;  /* 0x000000030300780c */ /* 0x000fc60003f85270 */
[----:B------:R-:W-:-:S05]  /*3e00*/  IMAD.IADD R0, R187, 0x1, -R0 ;  /* 0x00000001bb007824 */ /* 0x000fca00078e0a00 */
[----:B------:R-:W-:-:S04]  /*3e10*/  SHF.L.U32 R0, R0, 0x1f, RZ ;  /* 0x0000001f00007819 */ /* 0x000fc800000006ff */
[----:B------:R-:W0:Y:S02]  /*3e20*/  SYNCS.PHASECHK.TRANS64.TRYWAIT P0, [UR38+0x28c00], R0 ;  /* 0x028c0000ff0075a7 */ /* 0x000e240008000166 */
[----:B0-----:R-:W-:Y:S05]  /*3e30*/  @!P0 BRA `(.L_x_4372) ;  /* 0x00000108009c8947 */ /* 0x001fea0003800000 */
.L_x_4548:
[----:B------:R-:W-:Y:S05]  /*3e40*/  @!P4 BRA `(.L_x_4373) ;  /* 0x000000000004c947 */ /* 0x000fea0003800000 */
[----:B------:R-:W-:Y:S01]  /*3e50*/  BPT.TRAP 0x1 ;  /* 0x000000040000795c */ /* 0x000fe20000300000 */
.L_x_4373:
[----:B------:R-:W-:Y:S01]  /*3e60*/  IMAD.U32 R10, RZ, RZ, UR37 ;  /* 0x00000025ff0a7e24 */ /* 0x000fe2000f8e00ff */
[----:B------:R-:W-:-:S04]  /*3e70*/  SHF.L.U32 R11, R2, 0x1f, RZ ;  /* 0x0000001f020b7819 */ /* 0x000fc800000006ff */
[----:B------:R-:W-:-:S04]  /*3e80*/  LEA R10, R10, UR38, 0x3 ;  /* 0x000000260a0a7c11 */ /* 0x000fc8000f8e18ff */
[----:B------:R1:W2:Y:S01]  /*3e90*/  SYNCS.PHASECHK.TRANS64.TRYWAIT P0, [R10+URZ+0x28c30], R11 ;  /* 0x028c300b0a0075a7 */ /* 0x0002a2000800017f */
[----:B------:R-:W-:Y:S05]  /*3ea0*/  @!P4 BRA `(.L_x_4374) ;  /* 0x000000000004c947 */ /* 0x000fea0003800000 */
[----:B------:R-:W-:Y:S01]  /*3eb0*/  BPT.TRAP 0x1 ;  /* 0x000000040000795c */ /* 0x000fe20000300000 */
.L_x_4374:
[----:B--2---:R-:W-:Y:S05]  /*3ec0*/  @P0 BRA `(.L_x_4375) ;  /* 0x0000000000080947 */ /* 0x004fea0003800000 */
[----:B------:R-:W2:Y:S02]  /*3ed0*/  SYNCS.PHASECHK.TRANS64.TRYWAIT P0, [R10+URZ+0x28c30], R11 ;  /* 0x028c300b0a0075a7 */ /* 0x000ea4000800017f */
[----:B--2---:R-:W-:Y:S05]  /*3ee0*/  @!P0 BRA `(.L_x_4376) ;  /* 0x0000010800888947 */ /* 0x004fea0003800000 */
.L_x_4375:
        /* <DEDUP_REMOVED lines=15> */
[----:B------:R-:W0:Y:S01]  /*3fe0*/  LDC.64 R8, c[0x0][0x9e0] ;  /* 0x00027800ff087b82 */ /* 0x000e220000000a00 */
[----:B------:R-:W-:Y:S01]  /*3ff0*/  UMOV UR7, 0x40000040 ;  /* 0x4000004000077882 */ /* 0x000fe20000000000 */
[----:B------:R-:W-:Y:S01]  /*4000*/  UMOV UR5, 0x40000040 ;  /* 0x4000004000057882 */ /* 0x000fe20000000000 */
[----:B------:R-:W-:-:S02]  /*4010*/  ULOP3.LUT UR4, UR4, 0x3fff, URZ, 0xc0, !UPT ;  /* 0x00003fff04047892 */ /* 0x000fc4000f8ec03f */
[----:B------:R-:W-:Y:S01]  /*4020*/  @!P5 VIADD R0, R10, 0x28c40 ;  /* 0x00028c400a00d836 */ /* 0x000fe20000000000 */
[----:B------:R-:W-:Y:S01]  /*4030*/  UMOV UR11, 0x40000040 ;  /* 0x40000040000b7882 */ /* 0x000fe20000000000 */
[----:B------:R-:W-:Y:S01]  /*4040*/  UMOV UR9, 0x40000040 ;  /* 0x4000004000097882 */ /* 0x000fe20000000000 */
[----:B------:R-:W-:Y:S02]  /*4050*/  ULEA UR18, UR37, UR18, 0x9 ;  /* 0x0000001225127291 */ /* 0x000fe4000f8e483f */
[----:B------:R-:W-:Y:S01]  /*4060*/  ULOP3.LUT UR16, UR4, 0x10000, URZ, 0xfc, !UPT ;  /* 0x0001000004107892 */ /* 0x000fe2000f8efc3f */
[----:B------:R-:W-:Y:S01]  /*4070*/  @!P5 PRMT R0, RZ, 0x654, R0 ;  /* 0x00000654ff00d816 */ /* 0x000fe20000000000 */
[----:B------:R-:W-:Y:S02]  /*4080*/  UIADD3 UR6, UR18, 0x2, URZ ;  /* 0x0000000212067890 */ /* 0x000fe4000fffe03f */
[----:B------:R-:W-:Y:S02]  /*4090*/  UIADD3 UR4, UR16, 0x2, URZ ;  /* 0x0000000210047890 */ /* 0x000fe4000fffe03f */
[----:B------:R-:W-:-:S02]  /*40a0*/  UIADD3 UR10, UR18, 0x4, URZ ;  /* 0x00000004120a7890 */ /* 0x000fc4000fffe03f */
[----:B------:R-:W-:Y:S02]  /*40b0*/  UIADD3 UR8, UR16, 0x4, URZ ;  /* 0x0000000410087890 */ /* 0x000fe4000fffe03f */
[----:B------:R-:W-:Y:S01]  /*40c0*/  HGMMA.64x64x16.F32.BF16 R24, gdesc[UR16], RZ, !UPT, gsb0 ;  /* 0x00e00000101879f0 */ /* 0x000fe2000c0018ff */
[----:B------:R-:W-:Y:S02]  /*40d0*/  UIADD3 UR14, UR18, 0x6, URZ ;  /* 0x00000006120e7890 */ /* 0x000fe4000fffe03f */
[----:B------:R-:W-:Y:S01]  /*40e0*/  UIADD3 UR12, UR16, 0x6, URZ ;  /* 0x00000006100c7890 */ /* 0x000fe2000fffe03f */
[----:B------:R-:W-:Y:S01]  /*40f0*/  UMOV UR15, 0x40000040 ;  /* 0x40000040000f7882 */ /* 0x000fe20000000000 */
[----:B------:R-:W-:Y:S01]  /*4100*/  UMOV UR13, 0x40000040 ;  /* 0x40000040000d7882 */ /* 0x000fe20000000000 */
[----:B0-----:R-:W-:Y:S01]  /*4110*/  ISETP.GE.AND P6, PT, R9, 0x1, PT ;  /* 0x000000010900780c */ /* 0x001fe20003fc6270 */
[----:B------:R-:W-:Y:S01]  /*4120*/  ULDC UR20, c[0x0][0x9dc] ;  /* 0x0002770000147ab9 */ /* 0x000fe20000000800 */
[----:B------:R-:W-:-:S02]  /*4130*/  WARPGROUP.DEPBAR.LE gsb0, 0x0 ;  /* 0x00008000000079c5 */ /* 0x000fc40000010000 */
[----:B------:R-:W-:-:S06]  /*4140*/  WARPGROUP.ARRIVE ;  /* 0x00000000000079c5 */ /* 0x000fcc0000000000 */
[----:B------:R-:W-:Y:S01]  /*4150*/  HGMMA.64x64x16.F32.BF16 R24, gdesc[UR4], R24, gsb0 ;  /* 0x00e00000041879f0 */ /* 0x000fe20008001818 */
[----:B------:R-:W-:Y:S02]  /*4160*/  UMOV UR6, 0xffffffc0 ;  /* 0xffffffc000067882 */ /* 0x000fe40000000000 */
[----:B------:R-:W-:-:S04]  /*4170*/  UIMAD UR6, UR50, UR6, 0x41 ;  /* 0x00000041320674a4 */ /* 0x000fc8000f8e0206 */
[----:B------:R-:W-:Y:S02]  /*4180*/  UIADD3 UR7, -UR40, UR6, UR44 ;  /* 0x0000000628077290 */ /* 0x000fe4000fffe12c */
[----:B------:R-:W-:-:S04]  /*4190*/  UIADD3 UR6, UR6, -0x1, URZ ;  /* 0xffffffff06067890 */ /* 0x000fc8000fffe03f */
[----:B------:R-:W-:-:S05]  /*41a0*/  IADD3 R5, -R16, UR7, RZ ;  /* 0x0000000710057c10 */ /* 0x000fca000fffe1ff */
[----:B------:R-:W-:Y:S01]  /*41b0*/  IMAD.IADD R14, R5, 0x1, R8 ;  /* 0x00000001050e7824 */ /* 0x000fe200078e0208 */
[----:B------:R-:W-:Y:S02]  /*41c0*/  WARPGROUP.DEPBAR.LE gsb0, 0x0 ;  /* 0x00008000000079c5 */ /* 0x000fe40000010000 */
[----:B------:R-:W-:-:S06]  /*41d0*/  WARPGROUP.ARRIVE ;  /* 0x00000000000079c5 */ /* 0x000fcc0000000000 */
[----:B------:R-:W-:Y:S01]  /*41e0*/  HGMMA.64x64x16.F32.BF16 R24, gdesc[UR8], R24, gsb0 ;  /* 0x00e00000081879f0 */ /* 0x000fe20008001818 */
[----:B------:R-:W-:-:S06]  /*41f0*/  ULOP3.LUT UR10, URZ, UR20, URZ, 0x33, !UPT ;  /* 0x000000143f0a7292 */ /* 0x000fcc000f8e333f */
[----:B------:R-:W-:Y:S01]  /*4200*/  VIADD R15, R5, UR10 ;  /* 0x0000000a050f7c36 */ /* 0x000fe20008000000 */
[----:B------:R-:W-:Y:S02]  /*4210*/  WARPGROUP.DEPBAR.LE gsb0, 0x0 ;  /* 0x00008000000079c5 */ /* 0x000fe40000010000 */
[----:B------:R-:W-:-:S06]  /*4220*/  WARPGROUP.ARRIVE ;  /* 0x00000000000079c5 */ /* 0x000fcc0000000000 */
[----:B------:R-:W-:Y:S01]  /*4230*/  HGMMA.64x64x16.F32.BF16 R24, gdesc[UR12], R24, gsb0 ;  /* 0x00e000000c1879f0 */ /* 0x000fe20008001818 */
[----:B------:R-:W-:-:S06]  /*4240*/  ULEA UR14, UR50, 0xffffffc0, 0x6 ;  /* 0xffffffc0320e7891 */ /* 0x000fcc000f8e303f */
[----:B------:R-:W-:-:S04]  /*4250*/  MOV R13, UR14 ;  /* 0x0000000e000d7c02 */ /* 0x000fc80008000f00 */
[----:B------:R-:W-:Y:S01]  /*4260*/  IADD3 R13, -R16, UR44, -R13 ;  /* 0x0000002c100d7c10 */ /* 0x000fe2000fffe90d */
[----:B------:R-:W-:Y:S02]  /*4270*/  WARPGROUP.DEPBAR.LE gsb0, 0x0 ;  /* 0x00008000000079c5 */ /* 0x000fe40000010000 */
[----:B------:R0:W-:Y:S02]  /*4280*/  @!P5 SYNCS.ARRIVE.TRANS64.RED.A1T0 RZ, [R0+URZ], RZ ;  /* 0x000000ff00ffd9a7 */ /* 0x0001e4000810043f */
[----:B0-----:R-:W-:-:S04]  /*4290*/  IMAD.U32 R0, RZ, RZ, UR47 ;  /* 0x0000002fff007e24 */ /* 0x001fc8000f8e00ff */
[----:B------:R-:W-:-:S04]  /*42a0*/  IMAD R0, R0, 0x40, R17 ;  /* 0x0000004000007824 */ /* 0x000fc800078e0211 */
[----:B------:R-:W-:Y:S01]  /*42b0*/  IMAD.IADD R5, R15, 0x1, R0 ;  /* 0x000000010f057824 */ /* 0x000fe200078e0200 */
[----:B------:R-:W-:Y:S01]  /*42c0*/  VIADDMNMX R4, R0, R14, R13, PT ;  /* 0x0000000e00047246 */ /* 0x000fe2000380010d */
[----:B------:R-:W-:Y:S06]  /*42d0*/  @!P6 BRA `(.L_x_4377) ;  /* 0x000000000054e947 */ /* 0x000fec0003800000 */
[----:B------:R-:W-:Y:S01]  /*42e0*/  IMAD.U32 R7, RZ, RZ, UR40 ;  /* 0x00000028ff077e24 */ /* 0x000fe2000f8e00ff */
[----:B------:R-:W-:Y:S04]  /*42f0*/  BSSY B0, `(.L_x_4378) ;  /* 0x000000f000007945 */ /* 0x000fe80003800000 */
[----:B------:R-:W-:-:S04]  /*4300*/  IADD3 R6, R0, UR44, -R7 ;  /* 0x0000002c00067c10 */ /* 0x000fc8000fffe807 */
        /* <DEDUP_REMOVED lines=9> */
.L_x_4379:
[----:B------:R-:W-:-:S13]  /*43a0*/  ISETP.NE.AND P0, PT, R9, 0x1, PT ;  /* 0x000000010900780c */ /* 0x000fda0003f05270 */
[----:B------:R-:W0:Y:S02]  /*43b0*/  @P0 LDC.64 R20, c[0x0][0x9e8] ;  /* 0x00027a00ff140b82 */ /* 0x000e240000000a00 */
[----:B0-----:R-:W-:-:S05]  /*43c0*/  @P0 IMAD.HI.U32 R12, R6, R20, RZ ;  /* 0x00000014060c0227 */ /* 0x001fca00078e00ff */
[----:B------:R-:W-:-:S07]  /*43d0*/  @P0 SHF.R.U32.HI R6, RZ, R21, R12 ;  /* 0x00000015ff060219 */ /* 0x000fce000001160c */
.L_x_4380:
[----:B------:R-:W-:Y:S05]  /*43e0*/  BSYNC B0 ;  /* 0x0000000000007941 */ /* 0x000fea0003800000 */
.L_x_4378:
[----:B------:R-:W-:-:S04]  /*43f0*/  IMAD R7, R6, R9, -UR14 ;  /* 0x8000000e06077e24 */ /* 0x000fc8000f8e0209 */
[----:B------:R-:W-:-:S05]  /*4400*/  IMAD.IADD R6, R7, 0x1, -R16 ;  /* 0x0000000107067824 */ /* 0x000fca00078e0a10 */
[----:B------:R-:W-:Y:S02]  /*4410*/  VIMNMX R5, R5, R6, !PT ;  /* 0x0000000605057248 */ /* 0x000fe40007fe0100 */
[----:B------:R-:W-:-:S07]  /*4420*/  VIADDMNMX R4, R6, R9, R4, PT ;  /* 0x0000000906047246 */ /* 0x000fce0003800104 */
.L_x_4377:
[----:B------:R-:W-:Y:S02]  /*4430*/  UISETP.GE.AND UP4, UPT, UR6, 0x9, UPT ;  /* 0x000000090600788c */ /* 0x000fe4000bf86270 */
[----:B------:R-:W-:Y:S02]  /*4440*/  UISETP.GE.AND UP1, UPT, UR6, 0x1, UPT ;  /* 0x000000010600788c */ /* 0x000fe4000bf26270 */
[----:B------:R-:W-:Y:S02]  /*4450*/  UISETP.GE.AND UP0, UPT, UR6, 0x2, UPT ;  /* 0x000000020600788c */ /* 0x000fe4000bf06270 */
[----:B------:R-:W-:Y:S01]  /*4460*/  PLOP3.LUT P0, PT, PT, PT, UP4, 0x40, 0x0 ;  /* 0x000000000000781c */ /* 0x000fe20003f0e848 */
[----:B------:R-:W-:Y:S01]  /*4470*/  UISETP.GE.AND UP3, UPT, UR6, 0xa, UPT ;  /* 0x0000000a0600788c */ /* 0x000fe2000bf66270 */
[----:B------:R-:W-:Y:S01]  /*4480*/  PLOP3.LUT P2, PT, PT, PT, UP1, 0x40, 0x0 ;  /* 0x000000000000781c */ /* 0x000fe20003f4e818 */
[----:B------:R-:W-:Y:S01]  /*4490*/  UP2UR UR11, UPR, URZ, 0x1 ;  /* 0x000000013f0b7883 */ /* 0x000fe20008000000 */
[C---:B------:R-:W-:Y:S01]  /*44a0*/  ISETP.GT.AND P0, PT, R5.reuse, 0x8, P0 ;  /* 0x000000080500780c */ /* 0x040fe20000704270 */
[----:B------:R-:W-:Y:S01]  /*44b0*/  UISETP.GE.AND UP2, UPT, UR6, 0x11, UPT ;  /* 0x000000110600788c */ /* 0x000fe2000bf46270 */
[C---:B------:R-:W-:Y:S01]  /*44c0*/  ISETP.GT.AND P2, PT, R5.reuse, RZ, P2 ;  /* 0x000000ff0500720c */ /* 0x040fe20001744270 */
[----:B------:R-:W-:Y:S01]  /*44d0*/  UP2UR UR10, UPR, URZ, 0x2 ;  /* 0x000000023f0a7883 */ /* 0x000fe20008000000 */
[----:B------:R-:W-:Y:S01]  /*44e0*/  PLOP3.LUT P1, PT, PT, PT, UP0, 0x40, 0x0 ;  /* 0x000000000000781c */ /* 0x000fe20003f2e808 */
[----:B------:R-:W-:Y:S01]  /*44f0*/  UISETP.GE.AND UP0, UPT, UR6, 0x19, UPT ;  /* 0x000000190600788c */ /* 0x000fe2000bf06270 */
[----:B------:R-:W-:Y:S01]  /*4500*/  PLOP3.LUT P3, PT, PT, PT, UP3, 0x40, 0x0 ;  /* 0x000000000000781c */ /* 0x000fe20003f6e838 */
[----:B------:R-:W-:Y:S01]  /*4510*/  UISETP.GE.AND UP1, UPT, UR6, 0x12, UPT ;  /* 0x000000120600788c */ /* 0x000fe2000bf26270 */
[C---:B------:R-:W-:Y:S01]  /*4520*/  ISETP.LT.OR P0, PT, R4.reuse, 0x9, P0 ;  /* 0x000000090400780c */ /* 0x040fe20000701670 */
[----:B------:R-:W-:Y:S01]  /*4530*/  UP2UR UR22, UPR, URZ, 0x1 ;  /* 0x000000013f167883 */ /* 0x000fe20008000000 */
[----:B------:R-:W-:Y:S01]  /*4540*/  ISETP.LT.OR P2, PT, R4, 0x1, P2 ;  /* 0x000000010400780c */ /* 0x000fe20001741670 */
[----:B------:R-:W-:Y:S01]  /*4550*/  UP2UR UR19, UPR, URZ, 0x4 ;  /* 0x000000043f137883 */ /* 0x000fe20008000000 */
[C---:B------:R-:W-:Y:S01]  /*4560*/  ISETP.GT.AND P3, PT, R5.reuse, 0x9, P3 ;  /* 0x000000090500780c */ /* 0x040fe20001f64270 */
[----:B------:R-:W-:Y:S01]  /*4570*/  UP2UR UR21, UPR, URZ, 0x2 ;  /* 0x000000023f157883 */ /* 0x000fe20008000000 */
[C---:B------:R-:W-:Y:S01]  /*4580*/  ISETP.GT.AND P1, PT, R5.reuse, 0x1, P1 ;  /* 0x000000010500780c */ /* 0x040fe20000f24270 */
[----:B------:R-:W-:Y:S01]  /*4590*/  UP2UR UR7, UPR, URZ, 0x10 ;  /* 0x000000103f077883 */ /* 0x000fe20008000000 */
[----:B------:R-:W-:Y:S01]  /*45a0*/  FSEL R28, R28, -INF , !P0 ;  /* 0xff8000001c1c7808 */ /* 0x000fe20004000000 */
[----:B------:R-:W-:Y:S01]  /*45b0*/  UP2UR UR18, UPR, URZ, 0x8 ;  /* 0x000000083f127883 */ /* 0x000fe20008000000 */
[----:B------:R-:W-:Y:S01]  /*45c0*/  FSEL R24, R24, -INF , !P2 ;  /* 0xff80000018187808 */ /* 0x000fe20005000000 */
[----:B------:R-:W-:Y:S01]  /*45d0*/  UISETP.GE.AND UP3, UPT, UR6, 0x31, UPT ;  /* 0x000000310600788c */ /* 0x000fe2000bf66270 */
[----:B------:R-:W-:Y:S01]  /*45e0*/  PLOP3.LUT P0, PT, PT, PT, UP0, 0x40, 0x0 ;  /* 0x000000000000781c */ /* 0x000fe20003f0e808 */
[----:B------:R-:W-:Y:S01]  /*45f0*/  UISETP.GE.AND UP0, UPT, UR6, 0x1a, UPT ;  /* 0x0000001a0600788c */ /* 0x000fe2000bf06270 */
[----:B------:R-:W-:Y:S01]  /*4600*/  PLOP3.LUT P2, PT, PT, PT, UP2, 0x40, 0x0 ;  /* 0x000000000000781c */ /* 0x000fe20003f4e828 */
[----:B------:R-:W-:Y:S01]  /*4610*/  UISETP.GE.AND UP2, UPT, UR6, 0x2a, UPT ;  /* 0x0000002a0600788c */ /* 0x000fe2000bf46270 */
[C---:B------:R-:W-:Y:S01]  /*4620*/  ISETP.LT.OR P3, PT, R4.reuse, 0xa, P3 ;  /* 0x0000000a0400780c */ /* 0x040fe20001f61670 */
[----:B------:R-:W-:Y:S01]  /*4630*/  UP2UR UR23, UPR, URZ, 0x1 ;  /* 0x000000013f177883 */ /* 0x000fe20008000000 */
[----:B------:R-:W-:Y:S01]  /*4640*/  ISETP.LT.OR P1, PT, R4, 0x2, P1 ;  /* 0x000000020400780c */ /* 0x000fe20000f21670 */
[----:B------:R-:W-:Y:S01]  /*4650*/  UISETP.GE.AND UP4, UPT, UR6, 0x32, UPT ;  /* 0x000000320600788c */ /* 0x000fe2000bf86270 */
[----:B------:R-:W-:Y:S01]  /*4660*/  ISETP.GT.AND P2, PT, R5, 0x10, P2 ;  /* 0x000000100500780c */ /* 0x000fe20001744270 */
[----:B------:R-:W-:Y:S01]  /*4670*/  UISETP.GE.AND UP5, UPT, UR6, 0x39, UPT ;  /* 0x000000390600788c */ /* 0x000fe2000bfa6270 */
[----:B------:R-:W-:Y:S01]  /*4680*/  FSEL R56, R29, -INF , !P3 ;  /* 0xff8000001d387808 */ /* 0x000fe20005800000 */
[----:B------:R-:W-:Y:S01]  /*4690*/  UISETP.GE.AND UP6, UPT, UR6, 0x3a, UPT ;  /* 0x0000003a0600788c */ /* 0x000fe2000bfc6270 */
[----:B------:R-:W-:-:S02]  /*46a0*/  FSEL R20, R25, -INF , !P1 ;  /* 0xff80000019147808 */ /* 0x000fc40004800000 */
[----:B------:R-:W-:Y:S01]  /*46b0*/  PLOP3.LUT P3, PT, PT, PT, UP0, 0x40, 0x0 ;  /* 0x000000000000781c */ /* 0x000fe20003f6e808 */
[----:B------:R-:W-:Y:S01]  /*46c0*/  UISETP.GE.AND UP0, UPT, UR6, 0x21, UPT ;  /* 0x000000210600788c */ /* 0x000fe2000bf06270 */
[----:B------:R-:W-:Y:S01]  /*46d0*/  PLOP3.LUT P1, PT, PT, PT, UP1, 0x40, 0x0 ;  /* 0x000000000000781c */ /* 0x000fe20003f2e818 */
[----:B------:R-:W-:Y:S01]  /*46e0*/  UISETP.GE.AND UP1, UPT, UR6, 0x29, UPT ;  /* 0x000000290600788c */ /* 0x000fe2000bf26270 */
[----:B------:R-:W-:Y:S01]  /*46f0*/  ISETP.LT.OR P2, PT, R4, 0x11, P2 ;  /* 0x000000110400780c */ /* 0x000fe20001741670 */
[----:B------:R-:W-:Y:S01]  /*4700*/  UP2UR UR24, UPR, URZ, 0x1 ;  /* 0x000000013f187883 */ /* 0x000fe20008000000 */
[C---:B------:R-:W-:Y:S02]  /*4710*/  ISETP.GT.AND P1, PT, R5.reuse, 0x11, P1 ;  /* 0x000000110500780c */ /* 0x040fe40000f24270 */
[C---:B------:R-:W-:Y:S02]  /*4720*/  ISETP.GT.AND P0, PT, R5.reuse, 0x18, P0 ;  /* 0x000000180500780c */ /* 0x040fe40000704270 */
[----:B------:R-:W-:-:S02]  /*4730*/  ISETP.GT.AND P3, PT, R5, 0x19, P3 ;  /* 0x000000190500780c */ /* 0x000fc40001f64270 */
[----:B------:R-:W-:Y:S02]  /*4740*/  FSEL R32, R32, -INF , !P2 ;  /* 0xff80000020207808 */ /* 0x000fe40005000000 */
[----:B------:R-:W-:Y:S01]  /*4750*/  PLOP3.LUT P2, PT, PT, PT, UP0, 0x40, 0x0 ;  /* 0x000000000000781c */ /* 0x000fe20003f4e808 */
[----:B------:R-:W-:Y:S01]  /*4760*/  UISETP.GE.AND UP0, UPT, UR6, 0x22, UPT ;  /* 0x000000220600788c */ /* 0x000fe2000bf06270 */
[C---:B------:R-:W-:Y:S02]  /*4770*/  ISETP.LT.OR P1, PT, R4.reuse, 0x12, P1 ;  /* 0x000000120400780c */ /* 0x040fe40000f21670 */
[C---:B------:R-:W-:Y:S02]  /*4780*/  ISETP.LT.OR P0, PT, R4.reuse, 0x19, P0 ;  /* 0x000000190400780c */ /* 0x040fe40000701670 */
[----:B------:R-:W-:Y:S02]  /*4790*/  ISETP.LT.OR P3, PT, R4, 0x1a, P3 ;  /* 0x0000001a0400780c */ /* 0x000fe40001f61670 */
[----:B------:R-:W-:-:S02]  /*47a0*/  FSEL R58, R33, -INF , !P1 ;  /* 0xff800000213a7808 */ /* 0x000fc40004800000 */
[----:B------:R-:W-:Y:S02]  /*47b0*/  FSEL R36, R36, -INF , !P0 ;  /* 0xff80000024247808 */ /* 0x000fe40004000000 */
[----:B------:R-:W-:Y:S02]  /*47c0*/  FSEL R60, R37, -INF , !P3 ;  /* 0xff800000253c7808 */ /* 0x000fe40005800000 */
[----:B------:R-:W-:Y:S02]  /*47d0*/  PLOP3.LUT P1, PT, PT, PT, UP0, 0x40, 0x0 ;  /* 0x000000000000781c */ /* 0x000fe40003f2e808 */
[----:B------:R-:W-:Y:S02]  /*47e0*/  PLOP3.LUT P0, PT, PT, PT, UP1, 0x40, 0x0 ;  /* 0x000000000000781c */ /* 0x000fe40003f0e818 */
[----:B------:R-:W-:Y:S02]  /*47f0*/  PLOP3.LUT P3, PT, PT, PT, UP2, 0x40, 0x0 ;  /* 0x000000000000781c */ /* 0x000fe40003f6e828 */
[----:B------:R-:W-:-:S02]  /*4800*/  ISETP.GT.AND P2, PT, R5, 0x20, P2 ;  /* 0x000000200500780c */ /* 0x000fc40001744270 */
[C---:B------:R-:W-:Y:S02]  /*4810*/  ISETP.GT.AND P1, PT, R5.reuse, 0x21, P1 ;  /* 0x000000210500780c */ /* 0x040fe40000f24270 */
[C---:B------:R-:W-:Y:S02]  /*4820*/  ISETP.GT.AND P0, PT, R5.reuse, 0x28, P0 ;  /* 0x000000280500780c */ /* 0x040fe40000704270 */
[----:B------:R-:W-:Y:S02]  /*4830*/  ISETP.GT.AND P3, PT, R5, 0x29, P3 ;  /* 0x000000290500780c */ /* 0x000fe40001f64270 */
[C---:B------:R-:W-:Y:S02]  /*4840*/  ISETP.LT.OR P2, PT, R4.reuse, 0x21, P2 ;  /* 0x000000210400780c */ /* 0x040fe40001741670 */
[C---:B------:R-:W-:Y:S02]  /*4850*/  ISETP.LT.OR P1, PT, R4.reuse, 0x22, P1 ;  /* 0x000000220400780c */ /* 0x040fe40000f21670 */
[----:B------:R-:W-:-:S02]  /*4860*/  ISETP.LT.OR P0, PT, R4, 0x29, P0 ;  /* 0x000000290400780c */ /* 0x000fc40000701670 */
[----:B------:R-:W-:Y:S02]  /*4870*/  ISETP.LT.OR P3, PT, R4, 0x2a, P3 ;  /* 0x0000002a0400780c */ /* 0x000fe40001f61670 */
[----:B------:R-:W-:Y:S02]  /*4880*/  FSEL R40, R40, -INF , !P2 ;  /* 0xff80000028287808 */ /* 0x000fe40005000000 */
[----:B------:R-:W-:Y:S02]  /*4890*/  FSEL R62, R41, -INF , !P1 ;  /* 0xff800000293e7808 */ /* 0x000fe40004800000 */
[----:B------:R-:W-:Y:S02]  /*48a0*/  FSEL R44, R44, -INF , !P0 ;  /* 0xff8000002c2c7808 */ /* 0x000fe40004000000 */
[----:B------:R-:W-:Y:S02]  /*48b0*/  FSEL R64, R45, -INF , !P3 ;  /* 0xff8000002d407808 */ /* 0x000fe40005800000 */
[----:B------:R-:W-:-:S02]  /*48c0*/  PLOP3.LUT P2, PT, PT, PT, UP3, 0x40, 0x0 ;  /* 0x000000000000781c */ /* 0x000fc40003f4e838 */
[----:B------:R-:W-:Y:S02]  /*48d0*/  PLOP3.LUT P1, PT, PT, PT, UP4, 0x40, 0x0 ;  /* 0x000000000000781c */ /* 0x000fe40003f2e848 */
[----:B------:R-:W-:Y:S02]  /*48e0*/  PLOP3.LUT P0, PT, PT, PT, UP5, 0x40, 0x0 ;  /* 0x000000000000781c */ /* 0x000fe40003f0e858 */
[----:B------:R-:W-:Y:S02]  /*48f0*/  PLOP3.LUT P3, PT, PT, PT, UP6, 0x40, 0x0 ;  /* 0x000000000000781c */ /* 0x000fe40003f6e868 */
[C---:B------:R-:W-:Y:S02]  /*4900*/  ISETP.GT.AND P2, PT, R5.reuse, 0x30, P2 ;  /* 0x000000300500780c */ /* 0x040fe40001744270 */
[C---:B------:R-:W-:Y:S02]  /*4910*/  ISETP.GT.AND P1, PT, R5.reuse, 0x31, P1 ;  /* 0x000000310500780c */ /* 0x040fe40000f24270 */
[----:B------:R-:W-:-:S02]  /*4920*/  ISETP.GT.AND P0, PT, R5, 0x38, P0 ;  /* 0x000000380500780c */ /* 0x000fc40000704270 */
[----:B------:R-:W-:Y:S01]  /*4930*/  ISETP.GT.AND P3, PT, R5, 0x39, P3 ;  /* 0x000000390500780c */ /* 0x000fe20001f64270 */
[----:B------:R-:W-:Y:S01]  /*4940*/  VIADD R5, R0, 0x8 ;  /* 0x0000000800057836 */ /* 0x000fe20000000000 */
[C---:B------:R-:W-:Y:S02]  /*4950*/  ISETP.LT.OR P2, PT, R4.reuse, 0x31, P2 ;  /* 0x000000310400780c */ /* 0x040fe40001741670 */
[C---:B------:R-:W-:Y:S02]  /*4960*/  ISETP.LT.OR P1, PT, R4.reuse, 0x32, P1 ;  /* 0x000000320400780c */ /* 0x040fe40000f21670 */
[C---:B------:R-:W-:Y:S02]  /*4970*/  ISETP.LT.OR P0, PT, R4.reuse, 0x39, P0 ;  /* 0x000000390400780c */ /* 0x040fe40000701670 */
[----:B------:R-:W-:Y:S02]  /*4980*/  ISETP.LT.OR P3, PT, R4, 0x3a, P3 ;  /* 0x0000003a0400780c */ /* 0x000fe40001f61670 */
[----:B------:R-:W-:-:S02]  /*4990*/  VIADDMNMX R6, R5, R14, R13, PT ;  /* 0x0000000e05067246 */ /* 0x000fc4000380010d */
[----:B------:R-:W-:Y:S02]  /*49a0*/  IADD3 R5, R15, 0x8, R0 ;  /* 0x000000080f057810 */ /* 0x000fe40007ffe000 */
[----:B------:R-:W-:Y:S02]  /*49b0*/  FSEL R48, R48, -INF , !P2 ;  /* 0xff80000030307808 */ /* 0x000fe40005000000 */
[----:B------:R-:W-:Y:S02]  /*49c0*/  FSEL R66, R49, -INF , !P1 ;  /* 0xff80000031427808 */ /* 0x000fe40004800000 */
[----:B------:R-:W-:Y:S02]  /*49d0*/  FSEL R52, R52, -INF , !P0 ;  /* 0xff80000034347808 */ /* 0x000fe40004000000 */
[----:B------:R-:W-:Y:S01]  /*49e0*/  FSEL R68, R53, -INF , !P3 ;  /* 0xff80000035447808 */ /* 0x000fe20005800000 */
[----:B------:R-:W-:Y:S06]  /*49f0*/  @!P6 BRA `(.L_x_4381) ;  /* 0x000000000058e947 */ /* 0x000fec0003800000 */
[----:B------:R-:W-:Y:S01]  /*4a00*/  IMAD.U32 R7, RZ, RZ, UR40 ;  /* 0x00000028ff077e24 */ /* 0x000fe2000f8e00ff */
[----:B------:R-:W-:Y:S04]  /*4a10*/  BSSY B0, `(.L_x_4382) ;  /* 0x0000010000007945 */ /* 0x000fe80003800000 */
[----:B------:R-:W-:-:S05]  /*4a20*/  IADD3 R4, R0, UR44, -R7 ;  /* 0x0000002c00047c10 */ /* 0x000fca000fffe807 */
[----:B------:R-:W-:-:S05]  /*4a30*/  VIADD R4, R4, 0x8 ;  /* 0x0000000804047836 */ /* 0x000fca0000000000 */
        /* <DEDUP_REMOVED lines=9> */
.L_x_4383:
[----:B------:R-:W-:-:S13]  /*4ad0*/  ISETP.NE.AND P0, PT, R9, 0x1, PT ;  /* 0x000000010900780c */ /* 0x000fda0003f05270 */
[----:B------:R-:W0:Y:S02]  /*4ae0*/  @P0 LDC.64 R12, c[0x0][0x9e8] ;  /* 0x00027a00ff0c0b82 */ /* 0x000e240000000a00 */
[----:B0-----:R-:W-:-:S05]  /*4af0*/  @P0 IMAD.HI.U32 R12, R4, R12, RZ ;  /* 0x0000000c040c0227 */ /* 0x001fca00078e00ff */
[----:B------:R-:W-:-:S07]  /*4b00*/  @P0 SHF.R.U32.HI R4, RZ, R13, R12 ;  /* 0x0000000dff040219 */ /* 0x000fce000001160c */
.L_x_4384:
[----:B------:R-:W-:Y:S05]  /*4b10*/  BSYNC B0 ;  /* 0x0000000000007941 */ /* 0x000fea0003800000 */
.L_x_4382:
[----:B------:R-:W-:-:S04]  /*4b20*/  IMAD R7, R4, R9, -UR14 ;  /* 0x8000000e04077e24 */ /* 0x000fc8000f8e0209 */
[----:B------:R-:W-:-:S05]  /*4b30*/  IMAD.IADD R4, R7, 0x1, -R16 ;  /* 0x0000000107047824 */ /* 0x000fca00078e0a10 */
[----:B------:R-:W-:Y:S02]  /*4b40*/  VIMNMX R5, R5, R4, !PT ;  /* 0x0000000405057248 */ /* 0x000fe40007fe0100 */
[----:B------:R-:W-:-:S07]  /*4b50*/  VIADDMNMX R6, R4, R9, R6, PT ;  /* 0x0000000904067246 */ /* 0x000fce0003800106 */
.L_x_4381:
[----:B------:R-:W-:Y:S01]  /*4b60*/  FMNMX.FTZ R4, R24, R20, !PT ;  /* 0x0000001418047209 */ /* 0x000fe20007810000 */
[----:B------:R-:W-:Y:S01]  /*4b70*/  UP2UR UR6, UPR, URZ, 0x4 ;  /* 0x000000043f067883 */ /* 0x000fe20008000000 */
[----:B------:R-:W-:Y:S01]  /*4b80*/  BAR.SYNC.DEFER_BLOCKING 0xf, 0x100 ;  /* 0x03c4000000007b1d */ /* 0x000fe20000010000 */
[----:B------:R-:W-:Y:S01]  /*4b90*/  UISETP.NE.AND UP2, UPT, UR7, URZ, UPT ;  /* 0x0000003f0700728c */ /* 0x000fe2000bf45270 */
[----:B------:R-:W-:Y:S01]  /*4ba0*/  FMNMX.FTZ R4, R28, R4, !PT ;  /* 0x000000041c047209 */ /* 0x000fe20007810000 */
[----:B------:R-:W-:Y:S02]  /*4bb0*/  UP2UR UR7, UPR, URZ, 0x8 ;  /* 0x000000083f077883 */ /* 0x000fe40008000000 */
[----:B------:R-:W-:Y:S01]  /*4bc0*/  UISETP.NE.AND UP3, UPT, UR11, URZ, UPT ;  /* 0x0000003f0b00728c */ /* 0x000fe2000bf65270 */
[----:B------:R-:W-:Y:S01]  /*4bd0*/  FMNMX.FTZ R4, R56, R4, !PT ;  /* 0x0000000438047209 */ /* 0x000fe20007810000 */
[----:B------:R-:W-:Y:S01]  /*4be0*/  UP2UR UR11, UPR, URZ, 0x10 ;  /* 0x000000103f0b7883 */ /* 0x000fe20008000000 */
[----:B------:R-:W-:Y:S01]  /*4bf0*/  PLOP3.LUT P0, PT, PT, PT, UP2, 0x40, 0x0 ;  /* 0x000000000000781c */ /* 0x000fe20003f0e828 */
[----:B------:R-:W-:Y:S01]  /*4c00*/  UISETP.NE.AND UP4, UPT, UR10, URZ, UPT ;  /* 0x0000003f0a00728c */ /* 0x000fe2000bf85270 */
[----:B------:R-:W-:Y:S01]  /*4c10*/  FMNMX.FTZ R4, R32, R4, !PT ;  /* 0x0000000420047209 */ /* 0x000fe20007810000 */
[----:B------:R-:W-:Y:S01]  /*4c20*/  UP2UR UR14, UPR, URZ, 0x20 ;  /* 0x000000203f0e7883 */ /* 0x000fe20008000000 */
[----:B------:R-:W-:Y:S01]  /*4c30*/  PLOP3.LUT P3, PT, PT, PT, UP3, 0x40, 0x0 ;  /* 0x000000000000781c */ /* 0x000fe20003f6e838 */
[----:B------:R-:W-:Y:S01]  /*4c40*/  ULDC UR10, c[0x0][0x988] ;  /* 0x00026200000a7ab9 */ /* 0x000fe20000000800 */
[----:B------:R-:W-:Y:S01]  /*4c50*/  FMNMX.FTZ R4, R58, R4, !PT ;  /* 0x000000043a047209 */ /* 0x000fe20007810000 */
[----:B------:R-:W-:Y:S01]  /*4c60*/  UISETP.NE.AND UP5, UPT, UR18, URZ, UPT ;  /* 0x0000003f1200728c */ /* 0x000fe2000bfa5270 */
[----:B------:R-:W-:Y:S01]  /*4c70*/  PLOP3.LUT P1, PT, PT, PT, UP4, 0x40, 0x0 ;  /* 0x000000000000781c */ /* 0x000fe20003f2e848 */
[----:B------:R-:W-:Y:S01]  /*4c80*/  UISETP.NE.AND UP2, UPT, UR19, URZ, UPT ;  /* 0x0000003f1300728c */ /* 0x000fe2000bf45270 */
[----:B------:R-:W-:Y:S01]  /*4c90*/  FMNMX.FTZ R4, R36, R4, !PT ;  /* 0x0000000424047209 */ /* 0x000fe20007810000 */
[----:B------:R-:W-:Y:S01]  /*4ca0*/  UISETP.NE.AND UP3, UPT, UR21, URZ, UPT ;  /* 0x0000003f1500728c */ /* 0x000fe2000bf65270 */
[C---:B------:R-:W-:Y:S01]  /*4cb0*/  ISETP.GT.AND P1, PT, R5.reuse, RZ, P1 ;  /* 0x000000ff0500720c */ /* 0x040fe20000f24270 */
[----:B------:R-:W-:Y:S01]  /*4cc0*/  UISETP.NE.AND UP4, UPT, UR22, URZ, UPT ;  /* 0x0000003f1600728c */ /* 0x000fe2000bf85270 */
[----:B------:R-:W-:Y:S01]  /*4cd0*/  FMNMX.FTZ R4, R60, R4, !PT ;  /* 0x000000043c047209 */ /* 0x000fe20007810000 */
[----:B------:R-:W-:Y:S01]  /*4ce0*/  UP2UR UR15, UPR, URZ, 0x40 ;  /* 0x000000403f0f7883 */ /* 0x000fe20008000000 */
[----:B------:R-:W-:Y:S01]  /*4cf0*/  ISETP.GT.AND P3, PT, R5, 0x1, P3 ;  /* 0x000000010500780c */ /* 0x000fe20001f64270 */
[----:B------:R-:W-:Y:S01]  /*4d00*/  UISETP.NE.AND UP6, UPT, UR24, URZ, UPT ;  /* 0x0000003f1800728c */ /* 0x000fe2000bfc5270 */
[----:B------:R-:W-:-:S02]  /*4d10*/  FMNMX.FTZ R4, R40, R4, !PT ;  /* 0x0000000428047209 */ /* 0x000fc40007810000 */
[----:B------:R-:W-:Y:S02]  /*4d20*/  ISETP.LT.OR P1, PT, R6, 0x1, P1 ;  /* 0x000000010600780c */ /* 0x000fe40000f21670 */
[----:B------:R-:W-:Y:S02]  /*4d30*/  FMNMX.FTZ R4, R62, R4, !PT ;  /* 0x000000043e047209 */ /* 0x000fe40007810000 */
[----:B------:R-:W-:Y:S02]  /*4d40*/  ISETP.LT.OR P3, PT, R6, 0x2, P3 ;  /* 0x000000020600780c */ /* 0x000fe40001f61670 */
[----:B------:R-:W-:Y:S02]  /*4d50*/  FMNMX.FTZ R4, R44, R4, !PT ;  /* 0x000000042c047209 */ /* 0x000fe40007810000 */
[----:B------:R-:W-:Y:S02]  /*4d60*/  ISETP.GT.AND P0, PT, R5, 0x8, P0 ;  /* 0x000000080500780c */ /* 0x000fe40000704270 */
[----:B------:R-:W-:-:S02]  /*4d70*/  FMNMX.FTZ R4, R64, R4, !PT ;  /* 0x0000000440047209 */ /* 0x000fc40007810000 */
[----:B------:R-:W-:Y:S02]  /*4d80*/  FSEL R26, R26, -INF , !P1 ;  /* 0xff8000001a1a7808 */ /* 0x000fe40004800000 */
[----:B------:R-:W-:Y:S02]  /*4d90*/  FMNMX.FTZ R4, R48, R4, !PT ;  /* 0x0000000430047209 */ /* 0x000fe40007810000 */
[----:B------:R-:W-:Y:S01]  /*4da0*/  PLOP3.LUT P1, PT, PT, PT, UP2, 0x40, 0x0 ;  /* 0x000000000000781c */ /* 0x000fe20003f2e828 */
[----:B------:R-:W-:Y:S01]  /*4db0*/  UISETP.NE.AND UP2, UPT, UR6, URZ, UPT ;  /* 0x0000003f0600728c */ /* 0x000fe2000bf45270 */
[----:B------:R-:W-:Y:S02]  /*4dc0*/  FMNMX.FTZ R4, R66, R4, !PT ;  /* 0x0000000442047209 */ /* 0x000fe40007810000 */
[----:B------:R-:W-:Y:S02]  /*4dd0*/  FSEL R27, R27, -INF , !P3 ;  /* 0xff8000001b1b7808 */ /* 0x000fe40005800000 */
[----:B------:R-:W-:-:S02]  /*4de0*/  FMNMX.FTZ R4, R52, R4, !PT ;  /* 0x0000000434047209 */ /* 0x000fc40007810000 */
[----:B------:R-:W-:Y:S02]  /*4df0*/  ISETP.LT.OR P0, PT, R6, 0x9, P0 ;  /* 0x000000090600780c */ /* 0x000fe40000701670 */
[----:B------:R-:W-:Y:S02]  /*4e00*/  FMNMX.FTZ R7, R68, R4, !PT ;  /* 0x0000000444077209 */ /* 0x000fe40007810000 */
[----:B------:R-:W-:Y:S01]  /*4e10*/  PLOP3.LUT P3, PT, PT, PT, UP3, 0x40, 0x0 ;  /* 0x000000000000781c */ /* 0x000fe20003f6e838 */
[----:B------:R-:W-:Y:S01]  /*4e20*/  UISETP.NE.AND UP3, UPT, UR7, URZ, UPT ;  /* 0x0000003f0700728c */ /* 0x000fe2000bf65270 */
[----:B------:R-:W-:Y:S01]  /*4e30*/  FSEL R30, R30, -INF , !P0 ;  /* 0xff8000001e1e7808 */ /* 0x000fe20004000000 */
[----:B------:R-:W0:Y:S01]  /*4e40*/  SHFL.BFLY PT, R4, R7, 0x2, 0x1f ;  /* 0x0c401f0007047f89 */ /* 0x000e2200000e0000 */
[----:B------:R-:W-:Y:S02]  /*4e50*/  ISETP.GT.AND P1, PT, R5, 0x10, P1 ;  /* 0x000000100500780c */ /* 0x000fe40000f24270 */
[----:B------:R-:W-:Y:S01]  /*4e60*/  PLOP3.LUT P0, PT, PT, PT, UP4, 0x40, 0x0 ;  /* 0x000000000000781c */ /* 0x000fe20003f0e848 */
[----:B------:R-:W-:Y:S01]  /*4e70*/  UISETP.NE.AND UP4, UPT, UR11, URZ, UPT ;  /* 0x0000003f0b00728c */ /* 0x000fe2000bf85270 */
[----:B------:R-:W-:-:S02]  /*4e80*/  ISETP.LT.OR P1, PT, R6, 0x11, P1 ;  /* 0x000000110600780c */ /* 0x000fc40000f21670 */
[C---:B------:R-:W-:Y:S02]  /*4e90*/  ISETP.GT.AND P3, PT, R5.reuse, 0x11, P3 ;  /* 0x000000110500780c */ /* 0x040fe40001f64270 */
[----:B------:R-:W-:Y:S02]  /*4ea0*/  FSEL R34, R34, -INF , !P1 ;  /* 0xff80000022227808 */ /* 0x000fe40004800000 */
[----:B------:R-:W-:Y:S02]  /*4eb0*/  ISETP.LT.OR P3, PT, R6, 0x12, P3 ;  /* 0x000000120600780c */ /* 0x000fe40001f61670 */
[----:B------:R-:W-:Y:S02]  /*4ec0*/  ISETP.GT.AND P0, PT, R5, 0x18, P0 ;  /* 0x000000180500780c */ /* 0x000fe40000704270 */
[----:B------:R-:W-:Y:S01]  /*4ed0*/  PLOP3.LUT P1, PT, PT, PT, UP6, 0x40, 0x0 ;  /* 0x000000000000781c */ /* 0x000fe20003f2e868 */
[----:B------:R-:W-:Y:S01]  /*4ee0*/  UISETP.NE.AND UP6, UPT, UR15, URZ, UPT ;  /* 0x0000003f0f00728c */ /* 0x000fe2000bfc5270 */
[----:B------:R-:W-:-:S02]  /*4ef0*/  FSEL R35, R35, -INF , !P3 ;  /* 0xff80000023237808 */ /* 0x000fc40005800000 */
[----:B------:R-:W-:Y:S02]  /*4f00*/  ISETP.LT.OR P0, PT, R6, 0x19, P0 ;  /* 0x000000190600780c */ /* 0x000fe40000701670 */
[----:B------:R-:W-:Y:S02]  /*4f10*/  PLOP3.LUT P3, PT, PT, PT, UP0, 0x40, 0x0 ;  /* 0x000000000000781c */ /* 0x000fe40003f6e808 */
[----:B------:R-:W-:Y:S02]  /*4f20*/  ISETP.GT.AND P1, PT, R5, 0x20, P1 ;  /* 0x000000200500780c */ /* 0x000fe40000f24270 */
[----:B0-----:R-:W-:Y:S02]  /*4f30*/  FMNMX.FTZ R12, R7, R4, !PT ;  /* 0x00000004070c7209 */ /* 0x001fe40007810000 */
[----:B------:R-:W-:Y:S02]  /*4f40*/  FMNMX.FTZ R7, R26, R27, !PT ;  /* 0x0000001b1a077209 */ /* 0x000fe40007810000 */
[----:B------:R-:W-:Y:S01]  /*4f50*/  FSEL R38, R38, -INF , !P0 ;  /* 0xff80000026267808 */ /* 0x000fe20004000000 */
[----:B------:R-:W0:Y:S01]  /*4f60*/  SHFL.BFLY PT, R13, R12, 0x1, 0x1f ;  /* 0x0c201f000c0d7f89 */ /* 0x000e2200000e0000 */
[----:B------:R-:W-:-:S02]  /*4f70*/  PLOP3.LUT P0, PT, PT, PT, UP1, 0x40, 0x0 ;  /* 0x000000000000781c */ /* 0x000fc40003f0e818 */
[----:B------:R-:W-:Y:S02]  /*4f80*/  ISETP.LT.OR P1, PT, R6, 0x21, P1 ;  /* 0x000000210600780c */ /* 0x000fe40000f21670 */
[C---:B------:R-:W-:Y:S02]  /*4f90*/  ISETP.GT.AND P3, PT, R5.reuse, 0x21, P3 ;  /* 0x000000210500780c */ /* 0x040fe40001f64270 */
[----:B------:R-:W-:Y:S02]  /*4fa0*/  FSEL R42, R42, -INF , !P1 ;  /* 0xff8000002a2a7808 */ /* 0x000fe40004800000 */
[----:B------:R-:W-:Y:S02]  /*4fb0*/  ISETP.GT.AND P0, PT, R5, 0x28, P0 ;  /* 0x000000280500780c */ /* 0x000fe40000704270 */
[----:B------:R-:W-:Y:S02]  /*4fc0*/  ISETP.LT.OR P3, PT, R6, 0x22, P3 ;  /* 0x000000220600780c */ /* 0x000fe40001f61670 */
[----:B------:R-:W-:-:S02]  /*4fd0*/  PLOP3.LUT P1, PT, PT, PT, UP3, 0x40, 0x0 ;  /* 0x000000000000781c */ /* 0x000fc40003f2e838 */
[----:B------:R-:W-:Y:S02]  /*4fe0*/  ISETP.LT.OR P0, PT, R6, 0x29, P0 ;  /* 0x000000290600780c */ /* 0x000fe40000701670 */
[----:B------:R-:W-:Y:S02]  /*4ff0*/  FSEL R43, R43, -INF , !P3 ;  /* 0xff8000002b2b7808 */ /* 0x000fe40005800000 */
[----:B------:R-:W-:Y:S02]  /*5000*/  PLOP3.LUT P3, PT, PT, PT, UP4, 0x40, 0x0 ;  /* 0x000000000000781c */ /* 0x000fe40003f6e848 */
[----:B------:R-:W-:Y:S02]  /*5010*/  FSEL R46, R46, -INF , !P0 ;  /* 0xff8000002e2e7808 */ /* 0x000fe40004000000 */
[----:B------:R-:W-:Y:S02]  /*5020*/  ISETP.GT.AND P1, PT, R5, 0x30, P1 ;  /* 0x000000300500780c */ /* 0x000fe40000f24270 */
[----:B0-----:R-:W-:-:S02]  /*5030*/  FMNMX.FTZ R4, R12, R13, !PT ;  /* 0x0000000d0c047209 */ /* 0x001fc40007810000 */
[----:B------:R-:W-:Y:S02]  /*5040*/  FMNMX.FTZ R12, R30, R7, !PT ;  /* 0x000000071e0c7209 */ /* 0x000fe40007810000 */
[C---:B------:R-:W-:Y:S01]  /*5050*/  FSETP.NEU.FTZ.AND P2, PT, R4.reuse, -INF , PT ;  /* 0xff8000000400780b */ /* 0x040fe20003f5d000 */
[----:B------:R-:W-:Y:S01]  /*5060*/  FMUL.FTZ R13, R4, UR10 ;  /* 0x0000000a040d7c20 */ /* 0x000fe20008410000 */
[----:B------:R-:W-:Y:S02]  /*5070*/  ISETP.GT.AND P3, PT, R5, 0x31, P3 ;  /* 0x000000310500780c */ /* 0x000fe40001f64270 */
[C---:B------:R-:W-:Y:S02]  /*5080*/  ISETP.LT.OR P1, PT, R6.reuse, 0x31, P1 ;  /* 0x000000310600780c */ /* 0x040fe40000f21670 */
[----:B------:R-:W-:Y:S02]  /*5090*/  FSEL R13, R13, RZ, P2 ;  /* 0x000000ff0d0d7208 */ /* 0x000fe40001000000 */
[----:B------:R-:W-:Y:S01]  /*50a0*/  PLOP3.LUT P2, PT, PT, PT, UP5, 0x40, 0x0 ;  /* 0x000000000000781c */ /* 0x000fe20003f4e858 */
[----:B------:R-:W-:Y:S01]  /*50b0*/  UISETP.NE.AND UP5, UPT, UR23, URZ, UPT ;  /* 0x0000003f1700728c */ /* 0x000fe2000bfa5270 */
[----:B------:R-:W-:Y:S01]  /*50c0*/  ISETP.LT.OR P3, PT, R6, 0x32, P3 ;  /* 0x000000320600780c */ /* 0x000fe20001f61670 */
[--C-:B------:R-:W-:Y:S01]  /*50d0*/  FFMA.FTZ R14, R24, UR10, -R13.reuse ;  /* 0x0000000a180e7c23 */ /* 0x100fe2000801080d */
[----:B------:R-:W-:Y:S01]  /*50e0*/  ISETP.GT.AND P2, PT, R5, 0x9, P2 ;  /* 0x000000090500780c */ /* 0x000fe20001744270 */
[--C-:B------:R-:W-:Y:S01]  /*50f0*/  FFMA.FTZ R24, R32, UR10, -R13.reuse ;  /* 0x0000000a20187c23 */ /* 0x100fe2000801080d */
[----:B------:R-:W-:Y:S01]  /*5100*/  FSEL R50, R50, -INF , !P1 ;  /* 0xff80000032327808 */ /* 0x000fe20004800000 */
[--C-:B------:R-:W-:Y:S01]  /*5110*/  FFMA.FTZ R32, R40, UR10, -R13.reuse ;  /* 0x0000000a28207c23 */ /* 0x100fe2000801080d */
[----:B------:R-:W-:Y:S01]  /*5120*/  ISETP.LT.OR P2, PT, R6, 0xa, P2 ;  /* 0x0000000a0600780c */ /* 0x000fe20001741670 */
[----:B------:R-:W-:Y:S01]  /*5130*/  MUFU.EX2 R14, R14 ;  /* 0x0000000e000e7308 */ /* 0x000fe20000000800 */
[----:B------:R-:W-:Y:S01]  /*5140*/  FSEL R51, R51, -INF , !P3 ;  /* 0xff80000033337808 */ /* 0x000fe20005800000 */
[--C-:B------:R-:W-:Y:S01]  /*5150*/  FFMA.FTZ R29, R60, UR10, -R13.reuse ;  /* 0x0000000a3c1d7c23 */ /* 0x100fe2000801080d */
[----:B------:R-:W-:Y:S01]  /*5160*/  FSEL R31, R31, -INF , !P2 ;  /* 0xff8000001f1f7808 */ /* 0x000fe20005000000 */
[--C-:B------:R-:W-:Y:S01]  /*5170*/  FFMA.FTZ R37, R64, UR10, -R13.reuse ;  /* 0x0000000a40257c23 */ /* 0x100fe2000801080d */
[----:B------:R-:W-:Y:S01]  /*5180*/  PLOP3.LUT P2, PT, PT, PT, UP5, 0x40, 0x0 ;  /* 0x000000000000781c */ /* 0x000fe20003f4e858 */
[----:B------:R-:W-:Y:S01]  /*5190*/  UISETP.NE.AND UP5, UPT, UR14, URZ, UPT ;  /* 0x0000003f0e00728c */ /* 0x000fe2000bfa5270 */
[----:B------:R-:W-:Y:S01]  /*51a0*/  FMNMX.FTZ R7, R31, R12, !PT ;  /* 0x0000000c1f077209 */ /* 0x000fe20007810000 */
[--C-:B------:R-:W-:Y:S01]  /*51b0*/  FFMA.FTZ R40, R48, UR10, -R13.reuse ;  /* 0x0000000a30287c23 */ /* 0x100fe2000801080d */
[----:B------:R-:W-:Y:S01]  /*51c0*/  ISETP.GT.AND P2, PT, R5, 0x19, P2 ;  /* 0x000000190500780c */ /* 0x000fe20001744270 */
[----:B------:R-:W-:Y:S01]  /*51d0*/  FFMA.FTZ R41, R66, UR10, -R13 ;  /* 0x0000000a42297c23 */ /* 0x000fe2000801080d */
[----:B------:R-:W-:Y:S01]  /*51e0*/  FMNMX.FTZ R12, R34, R7, !PT ;  /* 0x00000007220c7209 */ /* 0x000fe20007810000 */
[----:B------:R-:W-:Y:S01]  /*51f0*/  MUFU.EX2 R24, R24 ;  /* 0x0000001800187308 */ /* 0x000fe20000000800 */
[----:B------:R-:W-:-:S02]  /*5200*/  ISETP.LT.OR P2, PT, R6, 0x1a, P2 ;  /* 0x0000001a0600780c */ /* 0x000fc40001741670 */
[----:B------:R-:W-:Y:S02]  /*5210*/  FMNMX.FTZ R7, R35, R12, !PT ;  /* 0x0000000c23077209 */ /* 0x000fe40007810000 */
[----:B------:R-:W-:Y:S02]  /*5220*/  FSEL R39, R39, -INF , !P2 ;  /* 0xff80000027277808 */ /* 0x000fe40005000000 */
[----:B------:R-:W-:Y:S01]  /*5230*/  FMNMX.FTZ R12, R38, R7, !PT ;  /* 0x00000007260c7209 */ /* 0x000fe20007810000 */
[----:B------:R-:W-:Y:S01]  /*5240*/  MUFU.EX2 R29, R29 ;  /* 0x0000001d001d7308 */ /* 0x000fe20000000800 */
[----:B------:R-:W-:Y:S02]  /*5250*/  PLOP3.LUT P2, PT, PT, PT, UP2, 0x40, 0x0 ;  /* 0x000000000000781c */ /* 0x000fe40003f4e828 */
[----:B------:R-:W-:Y:S02]  /*5260*/  FMNMX.FTZ R7, R39, R12, !PT ;  /* 0x0000000c27077209 */ /* 0x000fe40007810000 */
[----:B------:R-:W-:-:S02]  /*5270*/  ISETP.GT.AND P2, PT, R5, 0x29, P2 ;  /* 0x000000290500780c */ /* 0x000fc40001744270 */
[----:B------:R-:W-:Y:S01]  /*5280*/  FMNMX.FTZ R12, R42, R7, !PT ;  /* 0x000000072a0c7209 */ /* 0x000fe20007810000 */
[----:B------:R-:W-:Y:S01]  /*5290*/  MUFU.EX2 R32, R32 ;  /* 0x0000002000207308 */ /* 0x000fe20000000800 */
[----:B------:R-:W-:Y:S02]  /*52a0*/  ISETP.LT.OR P2, PT, R6, 0x2a, P2 ;  /* 0x0000002a0600780c */ /* 0x000fe40001741670 */
[----:B------:R-:W-:Y:S02]  /*52b0*/  FMNMX.FTZ R7, R43, R12, !PT ;  /* 0x0000000c2b077209 */ /* 0x000fe40007810000 */
[----:B------:R-:W-:Y:S02]  /*52c0*/  FSEL R47, R47, -INF , !P2 ;  /* 0xff8000002f2f7808 */ /* 0x000fe40005000000 */
[----:B------:R-:W-:Y:S01]  /*52d0*/  PLOP3.LUT P0, PT, PT, PT, UP5, 0x40, 0x0 ;  /* 0x000000000000781c */ /* 0x000fe20003f0e858 */
[----:B------:R-:W-:Y:S01]  /*52e0*/  MUFU.EX2 R37, R37 ;  /* 0x0000002500257308 */ /* 0x000fe20000000800 */
[----:B------:R-:W-:-:S02]  /*52f0*/  PLOP3.LUT P2, PT, PT, PT, UP6, 0x40, 0x0 ;  /* 0x000000000000781c */ /* 0x000fc40003f4e868 */
[----:B------:R-:W-:Y:S01]  /*5300*/  FMNMX.FTZ R12, R46, R7, !PT ;  /* 0x000000072e0c7209 */ /* 0x000fe20007810000 */
[--C-:B------:R-:W-:Y:S01]  /*5310*/  FFMA.FTZ R7, R20, UR10, -R13.reuse ;  /* 0x0000000a14077c23 */ /* 0x100fe2000801080d */
[C---:B------:R-:W-:Y:S01]  /*5320*/  ISETP.GT.AND P0, PT, R5.reuse, 0x38, P0 ;  /* 0x000000380500780c */ /* 0x040fe20000704270 */
[----:B------:R-:W-:Y:S01]  /*5330*/  FFMA.FTZ R20, R56, UR10, -R13 ;  /* 0x0000000a38147c23 */ /* 0x000fe2000801080d */
[----:B------:R-:W-:Y:S01]  /*5340*/  ISETP.GT.AND P2, PT, R5, 0x39, P2 ;  /* 0x000000390500780c */ /* 0x000fe20001744270 */
[----:B------:R0:W3:Y:S01]  /*5350*/  MUFU.EX2 R15, R7 ;  /* 0x00000007000f7308 */ /* 0x0000e20000000800 */
[----:B------:R-:W-:Y:S02]  /*5360*/  FMNMX.FTZ R5, R47, R12, !PT ;  /* 0x0000000c2f057209 */ /* 0x000fe40007810000 */
[----:B------:R-:W-:Y:S02]  /*5370*/  ISETP.LT.OR P0, PT, R6, 0x39, P0 ;  /* 0x000000390600780c */ /* 0x000fe40000701670 */
[----:B------:R-:W-:-:S02]  /*5380*/  FMNMX.FTZ R12, R50, R5, !PT ;  /* 0x00000005320c7209 */ /* 0x000fc40007810000 */
[----:B------:R-:W-:Y:S01]  /*5390*/  ISETP.LT.OR P2, PT, R6, 0x3a, P2 ;  /* 0x0000003a0600780c */ /* 0x000fe20001741670 */
[----:B------:R4:W-:Y:S01]  /*53a0*/  MUFU.EX2 R21, R20 ;  /* 0x0000001400157308 */ /* 0x0009e20000000800 */
[----:B------:R-:W-:Y:S01]  /*53b0*/  FSEL R54, R54, -INF , !P0 ;  /* 0xff80000036367808 */ /* 0x000fe20004000000 */
[--C-:B0-----:R-:W-:Y:S01]  /*53c0*/  FFMA.FTZ R7, R58, UR10, -R13.reuse ;  /* 0x0000000a3a077c23 */ /* 0x101fe2000801080d */
[----:B------:R-:W-:Y:S01]  /*53d0*/  FMNMX.FTZ R5, R51, R12, !PT ;  /* 0x0000000c33057209 */ /* 0x000fe20007810000 */
[--C-:B------:R-:W-:Y:S01]  /*53e0*/  FFMA.FTZ R12, R28, UR10, -R13.reuse ;  /* 0x0000000a1c0c7c23 */ /* 0x100fe2000801080d */
[----:B------:R-:W-:Y:S01]  /*53f0*/  FSEL R55, R55, -INF , !P2 ;  /* 0xff80000037377808 */ /* 0x000fe20005000000 */
[--C-:B------:R-:W-:Y:S01]  /*5400*/  FFMA.FTZ R28, R36, UR10, -R13.reuse ;  /* 0x0000000a241c7c23 */ /* 0x100fe2000801080d */
[----:B------:R-:W-:Y:S01]  /*5410*/  FMNMX.FTZ R6, R54, R5, !PT ;  /* 0x0000000536067209 */ /* 0x000fe20007810000 */
[----:B------:R-:W0:Y:S01]  /*5420*/  MUFU.EX2 R25, R7 ;  /* 0x0000000700197308 */ /* 0x000e220000000800 */
[--C-:B----4-:R-:W-:Y:S01]  /*5430*/  FFMA.FTZ R20, R62, UR10, -R13.reuse ;  /* 0x0000000a3e147c23 */ /* 0x110fe2000801080d */
[----:B------:R-:W-:Y:S01]  /*5440*/  FFMA.FTZ R36, R44, UR10, -R13 ;  /* 0x0000000a2c247c23 */ /* 0x000fe2000801080d */
[----:B------:R-:W-:-:S02]  /*5450*/  FMNMX.FTZ R6, R55, R6, !PT ;  /* 0x0000000637067209 */ /* 0x000fc40007810000 */
[----:B---3--:R-:W-:-:S03]  /*5460*/  F2FP.BF16.F32.PACK_AB R152, R15, R14 ;  /* 0x0000000e0f98723e */ /* 0x008fc600000010ff */
[----:B------:R-:W3:Y:S01]  /*5470*/  SHFL.BFLY PT, R5, R6, 0x2, 0x1f ;  /* 0x0c401f0006057f89 */ /* 0x000ee200000e0000 */
[----:B------:R-:W4:Y:S08]  /*5480*/  MUFU.EX2 R33, R20 ;  /* 0x0000001400217308 */ /* 0x000f300000000800 */
[----:B------:R-:W5:Y:S01]  /*5490*/  MUFU.EX2 R12, R12 ;  /* 0x0000000c000c7308 */ /* 0x000f620000000800 */
[----:B0-----:R-:W-:-:S07]  /*54a0*/  F2FP.BF16.F32.PACK_AB R156, R25, R24 ;  /* 0x00000018199c723e */ /* 0x001fce00000010ff */
[----:B------:R-:W0:Y:S01]  /*54b0*/  MUFU.EX2 R28, R28 ;  /* 0x0000001c001c7308 */ /* 0x000e220000000800 */
[----:B----4-:R-:W-:Y:S02]  /*54c0*/  F2FP.BF16.F32.PACK_AB R160, R33, R32 ;  /* 0x0000002021a0723e */ /* 0x010fe400000010ff */
[----:B---3--:R-:W-:-:S05]  /*54d0*/  FMNMX.FTZ R5, R6, R5, !PT ;  /* 0x0000000506057209 */ /* 0x008fca0007810000 */
[----:B------:R-:W3:Y:S01]  /*54e0*/  MUFU.EX2 R36, R36 ;  /* 0x0000002400247308 */ /* 0x000ee20000000800 */
[----:B-----5:R-:W-:Y:S01]  /*54f0*/  F2FP.BF16.F32.PACK_AB R154, R21, R12 ;  /* 0x0000000c159a723e */ /* 0x020fe200000010ff */
[----:B------:R-:W4:Y:S06]  /*5500*/  SHFL.BFLY PT, R6, R5, 0x1, 0x1f ;  /* 0x0c201f0005067f89 */ /* 0x000f2c00000e0000 */
[----:B------:R-:W-:Y:S01]  /*5510*/  MUFU.EX2 R40, R40 ;  /* 0x0000002800287308 */ /* 0x000fe20000000800 */
[----:B0-----:R-:W-:-:S07]  /*5520*/  F2FP.BF16.F32.PACK_AB R158, R29, R28 ;  /* 0x0000001c1d9e723e */ /* 0x001fce00000010ff */
[----:B------:R-:W0:Y:S01]  /*5530*/  MUFU.EX2 R41, R41 ;  /* 0x0000002900297308 */ /* 0x000e220000000800 */
[----:B---3--:R-:W-:Y:S02]  /*5540*/  F2FP.BF16.F32.PACK_AB R162, R37, R36 ;  /* 0x0000002425a2723e */ /* 0x008fe400000010ff */
[----:B----4-:R-:W-:Y:S01]  /*5550*/  FMNMX.FTZ R7, R5, R6, !PT ;  /* 0x0000000605077209 */ /* 0x010fe20007810000 */
[--C-:B------:R-:W-:Y:S01]  /*5560*/  FFMA.FTZ R5, R52, UR10, -R13.reuse ;  /* 0x0000000a34057c23 */ /* 0x100fe2000801080d */
[----:B------:R-:W-:Y:S02]  /*5570*/  FFMA.FTZ R13, R68, UR10, -R13 ;  /* 0x0000000a440d7c23 */ /* 0x000fe4000801080d */
[C---:B------:R-:W-:Y:S01]  /*5580*/  FSETP.NEU.FTZ.AND P0, PT, R7.reuse, -INF , PT ;  /* 0xff8000000700780b */ /* 0x040fe20003f1d000 */
[----:B------:R-:W-:Y:S01]  /*5590*/  FMUL.FTZ R6, R7, UR10 ;  /* 0x0000000a07067c20 */ /* 0x000fe20008410000 */
[----:B0-----:R-:W-:Y:S01]  /*55a0*/  F2FP.BF16.F32.PACK_AB R164, R41, R40 ;  /* 0x0000002829a4723e */ /* 0x001fe200000010ff */
[----:B------:R-:W-:Y:S03]  /*55b0*/  MUFU.EX2 R5, R5 ;  /* 0x0000000500057308 */ /* 0x000fe60000000800 */
[----:B------:R-:W-:-:S05]  /*55c0*/  FSEL R20, R6, RZ, P0 ;  /* 0x000000ff06147208 */ /* 0x000fca0000000000 */
[--C-:B------:R-:W-:Y:S01]  /*55d0*/  FFMA.FTZ R26, R26, UR10, -R20.reuse ;  /* 0x0000000a1a1a7c23 */ /* 0x100fe20008010814 */
[--C-:B------:R-:W-:Y:S01]  /*55e0*/  FFMA.FTZ R27, R27, UR10, -R20.reuse ;  /* 0x0000000a1b1b7c23 */ /* 0x100fe20008010814 */
[--C-:B------:R-:W-:Y:S01]  /*55f0*/  FFMA.FTZ R30, R30, UR10, -R20.reuse ;  /* 0x0000000a1e1e7c23 */ /* 0x100fe20008010814 */
[--C-:B------:R-:W-:Y:S01]  /*5600*/  FFMA.FTZ R31, R31, UR10, -R20.reuse ;  /* 0x0000000a1f1f7c23 */ /* 0x100fe20008010814 */
[--C-:B------:R-:W-:Y:S01]  /*5610*/  FFMA.FTZ R34, R34, UR10, -R20.reuse ;  /* 0x0000000a22227c23 */ /* 0x100fe20008010814 */
[--C-:B------:R-:W-:Y:S01]  /*5620*/  FFMA.FTZ R35, R35, UR10, -R20.reuse ;  /* 0x0000000a23237c23 */ /* 0x100fe20008010814 */
        /* <DEDUP_REMOVED lines=8> */
[----:B------:R-:W0:Y:S01]  /*56b0*/  MUFU.EX2 R27, R27 ;  /* 0x0000001b001b7308 */ /* 0x000e220000000800 */
[--C-:B------:R-:W-:Y:S01]  /*56c0*/  FFMA.FTZ R51, R51, UR10, -R20.reuse ;  /* 0x0000000a33337c23 */ /* 0x100fe20008010814 */
[--C-:B------:R-:W-:Y:S01]  /*56d0*/  FFMA.FTZ R54, R54, UR10, -R20.reuse ;  /* 0x0000000a36367c23 */ /* 0x100fe20008010814 */
[----:B------:R-:W-:-:S05]  /*56e0*/  FFMA.FTZ R20, R55, UR10, -R20 ;  /* 0x0000000a37147c23 */ /* 0x000fca0008010814 */
[----:B------:R-:W-:Y:S08]  /*56f0*/  MUFU.EX2 R30, R30 ;  /* 0x0000001e001e7308 */ /* 0x000ff00000000800 */
[----:B------:R-:W3:Y:S01]  /*5700*/  MUFU.EX2 R31, R31 ;  /* 0x0000001f001f7308 */ /* 0x000ee20000000800 */
[----:B0-----:R-:W-:-:S07]  /*5710*/  F2FP.BF16.F32.PACK_AB R153, R27, R26 ;  /* 0x0000001a1b99723e */ /* 0x001fce00000010ff */
[----:B------:R0:W4:Y:S08]  /*5720*/  MUFU.EX2 R6, R13 ;  /* 0x0000000d00067308 */ /* 0x0001300000000800 */
[----:B------:R-:W5:Y:S01]  /*5730*/  MUFU.EX2 R34, R34 ;  /* 0x0000002200227308 */ /* 0x000f620000000800 */
[----:B0-----:R-:W-:Y:S01]  /*5740*/  FADD.FTZ R13, R14, R15 ;  /* 0x0000000f0e0d7221 */ /* 0x001fe20000010000 */
[----:B---3--:R-:W-:-:S03]  /*5750*/  F2FP.BF16.F32.PACK_AB R155, R31, R30 ;  /* 0x0000001e1f9b723e */ /* 0x008fc600000010ff */
[----:B------:R-:W-:Y:S01]  /*5760*/  FADD.FTZ R44, R12, R13 ;  /* 0x0000000d0c2c7221 */ /* 0x000fe20000010000 */
[----:B------:R-:W-:Y:S01]  /*5770*/  FADD.FTZ R13, R26, R27 ;  /* 0x0000001b1a0d7221 */ /* 0x000fe20000010000 */
[----:B------:R0:W-:Y:S01]  /*5780*/  STSM.16.M88.4 [R19+0x26800], R152 ;  /* 0x0268009813007844 */ /* 0x0001e20000000200 */
[----:B------:R-:W3:Y:S01]  /*5790*/  MUFU.EX2 R35, R35 ;  /* 0x0000002300237308 */ /* 0x000ee20000000800 */
[----:B------:R-:W-:Y:S01]  /*57a0*/  FADD.FTZ R45, R21, R44 ;  /* 0x0000002c152d7221 */ /* 0x000fe20000010000 */
[----:B------:R-:W-:Y:S01]  /*57b0*/  FADD.FTZ R44, R30, R13 ;  /* 0x0000000d1e2c7221 */ /* 0x000fe20000010000 */
[----:B----4-:R-:W-:Y:S02]  /*57c0*/  F2FP.BF16.F32.PACK_AB R166, R6, R5 ;  /* 0x0000000506a6723e */ /* 0x010fe400000010ff */
[----:B------:R-:W-:Y:S01]  /*57d0*/  FADD.FTZ R48, R24, R45 ;  /* 0x0000002d18307221 */ /* 0x000fe20000010000 */
[----:B------:R-:W-:Y:S02]  /*57e0*/  FADD.FTZ R13, R31, R44 ;  /* 0x0000002c1f0d7221 */ /* 0x000fe40000010000 */
[----:B------:R-:W4:Y:S01]  /*57f0*/  MUFU.EX2 R38, R38 ;  /* 0x0000002600267308 */ /* 0x000f220000000800 */
[----:B------:R-:W-:Y:S01]  /*5800*/  FADD.FTZ R45, R25, R48 ;  /* 0x00000030192d7221 */ /* 0x000fe20000010000 */
[----:B-----5:R-:W-:-:S03]  /*5810*/  FADD.FTZ R44, R34, R13 ;  /* 0x0000000d222c7221 */ /* 0x020fc60000010000 */
[----:B------:R-:W-:-:S03]  /*5820*/  FADD.FTZ R48, R28, R45 ;  /* 0x0000002d1c307221 */ /* 0x000fc60000010000 */
[----:B------:R-:W5:Y:S01]  /*5830*/  MUFU.EX2 R39, R39 ;  /* 0x0000002700277308 */ /* 0x000f620000000800 */
[----:B---3--:R-:W-:Y:S01]  /*5840*/  FADD.FTZ R13, R35, R44 ;  /* 0x0000002c230d7221 */ /* 0x008fe20000010000 */
[----:B------:R-:W-:Y:S01]  /*5850*/  FADD.FTZ R15, R29, R48 ;  /* 0x000000301d0f7221 */ /* 0x000fe20000010000 */
[----:B------:R-:W-:-:S03]  /*5860*/  F2FP.BF16.F32.PACK_AB R157, R35, R34 ;  /* 0x00000022239d723e */ /* 0x000fc600000010ff */
[----:B------:R-:W-:Y:S02]  /*5870*/  FADD.FTZ R14, R32, R15 ;  /* 0x0000000f200e7221 */ /* 0x000fe40000010000 */
[----:B------:R-:W3:Y:S01]  /*5880*/  MUFU.EX2 R42, R42 ;  /* 0x0000002a002a7308 */ /* 0x000ee20000000800 */
[----:B----4-:R-:W-:Y:S01]  /*5890*/  FADD.FTZ R12, R38, R13 ;  /* 0x0000000d260c7221 */ /* 0x010fe20000010000 */
[----:B------:R-:W-:-:S06]  /*58a0*/  FADD.FTZ R21, R33, R14 ;  /* 0x0000000e21157221 */ /* 0x000fcc0000010000 */
[----:B------:R-:W4:Y:S01]  /*58b0*/  MUFU.EX2 R43, R43 ;  /* 0x0000002b002b7308 */ /* 0x000f220000000800 */
[C---:B-----5:R-:W-:Y:S01]  /*58c0*/  FADD.FTZ R15, R39.reuse, R12 ;  /* 0x0000000c270f7221 */ /* 0x060fe20000010000 */
[----:B------:R-:W-:-:S05]  /*58d0*/  F2FP.BF16.F32.PACK_AB R159, R39, R38 ;  /* 0x00000026279f723e */ /* 0x000fca00000010ff */
[----:B------:R0:W-:Y:S01]  /*58e0*/  STSM.16.M88.4 [R184], R156 ;  /* 0x0000009cb8007844 */ /* 0x0001e20000000200 */
[----:B------:R-:W5:Y:S01]  /*58f0*/  MUFU.EX2 R46, R46 ;  /* 0x0000002e002e7308 */ /* 0x000f620000000800 */
[----:B---3--:R-:W-:-:S07]  /*5900*/  FADD.FTZ R12, R42, R15 ;  /* 0x0000000f2a0c7221 */ /* 0x008fce0000010000 */
[----:B------:R-:W3:Y:S01]  /*5910*/  MUFU.EX2 R47, R47 ;  /* 0x0000002f002f7308 */ /* 0x000ee20000000800 */
[C---:B----4-:R-:W-:Y:S01]  /*5920*/  FADD.FTZ R15, R43.reuse, R12 ;  /* 0x0000000c2b0f7221 */ /* 0x050fe20000010000 */
[----:B------:R-:W-:Y:S01]  /*5930*/  FADD.FTZ R12, R36, R21 ;  /* 0x00000015240c7221 */ /* 0x000fe20000010000 */
[----:B------:R-:W-:-:S03]  /*5940*/  F2FP.BF16.F32.PACK_AB R161, R43, R42 ;  /* 0x0000002a2ba1723e */ /* 0x000fc600000010ff */
[----:B------:R-:W-:Y:S02]  /*5950*/  FADD.FTZ R37, R37, R12 ;  /* 0x0000000c25257221 */ /* 0x000fe40000010000 */
[----:B------:R-:W-:Y:S01]  /*5960*/  MUFU.EX2 R50, R50 ;  /* 0x0000003200327308 */ /* 0x000fe20000000800 */
[----:B-----5:R-:W-:Y:S01]  /*5970*/  FADD.FTZ R14, R46, R15 ;  /* 0x0000000f2e0e7221 */ /* 0x020fe20000010000 */
[----:B------:R-:W-:-:S04]  /*5980*/  FADD.FTZ R40, R40, R37 ;  /* 0x0000002528287221 */ /* 0x000fc80000010000 */
[----:B------:R-:W-:Y:S02]  /*5990*/  FADD.FTZ R40, R41, R40 ;  /* 0x0000002829287221 */ /* 0x000fe40000010000 */
[----:B------:R-:W4:Y:S01]  /*59a0*/  MUFU.EX2 R51, R51 ;  /* 0x0000003300337308 */ /* 0x000f220000000800 */
[C---:B---3--:R-:W-:Y:S01]  /*59b0*/  F2FP.BF16.F32.PACK_AB R163, R47.reuse, R46 ;  /* 0x0000002e2fa3723e */ /* 0x048fe200000010ff */
[----:B------:R-:W-:Y:S01]  /*59c0*/  FADD.FTZ R47, R47, R14 ;  /* 0x0000000e2f2f7221 */ /* 0x000fe20000010000 */
[----:B------:R-:W-:-:S03]  /*59d0*/  FADD.FTZ R5, R5, R40 ;  /* 0x0000002805057221 */ /* 0x000fc60000010000 */
[----:B------:R0:W-:Y:S01]  /*59e0*/  STSM.16.M88.4 [R22], R160 ;  /* 0x000000a016007844 */ /* 0x0001e20000000200 */
[----:B------:R-:W-:Y:S01]  /*59f0*/  FADD.FTZ R5, R6, R5 ;  /* 0x0000000506057221 */ /* 0x000fe20000010000 */
[----:B------:R-:W-:Y:S08]  /*5a00*/  MUFU.EX2 R54, R54 ;  /* 0x0000003600367308 */ /* 0x000ff00000000800 */
[----:B------:R-:W3:Y:S01]  /*5a10*/  MUFU.EX2 R13, R20 ;  /* 0x00000014000d7308 */ /* 0x000ee20000000800 */
[----:B----4-:R-:W-:Y:S01]  /*5a20*/  F2FP.BF16.F32.PACK_AB R165, R51, R50 ;  /* 0x0000003233a5723e */ /* 0x010fe200000010ff */
[----:B------:R-:W-:-:S04]  /*5a30*/  FADD.FTZ R50, R50, R47 ;  /* 0x0000002f32327221 */ /* 0x000fc80000010000 */
[----:B------:R-:W-:Y:S01]  /*5a40*/  FADD.FTZ R51, R51, R50 ;  /* 0x0000003233337221 */ /* 0x000fe20000010000 */
[----:B---3--:R-:W-:-:S03]  /*5a50*/  F2FP.BF16.F32.PACK_AB R167, R13, R54 ;  /* 0x000000360da7723e */ /* 0x008fc600000010ff */
[----:B------:R-:W-:Y:S02]  /*5a60*/  FADD.FTZ R54, R54, R51 ;  /* 0x0000003336367221 */ /* 0x000fe40000010000 */
[----:B------:R0:W-:Y:S02]  /*5a70*/  STSM.16.M88.4 [R23], R164 ;  /* 0x000000a417007844 */ /* 0x0001e40000000200 */
[----:B------:R-:W-:Y:S01]  /*5a80*/  FADD.FTZ R6, R13, R54 ;  /* 0x000000360d067221 */ /* 0x000fe20000010000 */
[----:B------:R-:W-:Y:S06]  /*5a90*/  @!P4 BRA `(.L_x_4385) ;  /* 0x000000000004c947 */ /* 0x000fec0003800000 */
[----:B------:R-:W-:Y:S01]  /*5aa0*/  BPT.TRAP 0x1 ;  /* 0x000000040000795c */ /* 0x000fe20000300000 */
.L_x_4385:
[----:B------:R3:W4:Y:S01]  /*5ab0*/  SYNCS.PHASECHK.TRANS64.TRYWAIT P0, [R10+URZ+0x28c50], R11 ;  /* 0x028c500b0a0075a7 */ /* 0x000722000800017f */
[----:B------:R-:W-:Y:S05]  /*5ac0*/  @!P4 BRA `(.L_x_4386) ;  /* 0x000000000004c947 */ /* 0x000fea0003800000 */
[----:B------:R-:W-:Y:S01]  /*5ad0*/  BPT.TRAP 0x1 ;  /* 0x000000040000795c */ /* 0x000fe20000300000 */
.L_x_4386:
[----:B----4-:R-:W-:Y:S05]  /*5ae0*/  @P0 BRA `(.L_x_4387) ;  /* 0x0000000000080947 */ /* 0x010fea0003800000 */
[----:B------:R-:W4:Y:S02]  /*5af0*/  SYNCS.PHASECHK.TRANS64.TRYWAIT P0, [R10+URZ+0x28c50], R11 ;  /* 0x028c500b0a0075a7 */ /* 0x000f24000800017f */
[----:B----4-:R-:W-:Y:S05]  /*5b00*/  @!P0 BRA `(.L_x_4388) ;  /* 0x000000ec00948947 */ /* 0x010fea0003800000 */
.L_x_4387:
[----:B------:R-:W-:Y:S01]  /*5b10*/  ULEA UR11, UR37, UR45, 0xc ;  /* 0x0000002d250b7291 */ /* 0x000fe2000f8e603f */
[----:B------:R-:W-:Y:S01]  /*5b20*/  WARPGROUP.ARRIVE ;  /* 0x00000000000079c5 */ /* 0x000fe20000000000 */
[----:B------:R-:W-:Y:S01]  /*5b30*/  UMOV UR7, 0x40000040 ;  /* 0x4000004000077882 */ /* 0x000fe20000000000 */
[----:B------:R-:W-:Y:S01]  /*5b40*/  UIADD3 UR23, UR44, -UR40, URZ ;  /* 0x800000282c177290 */ /* 0x000fe2000fffe03f */
[----:B-1234-:R-:W-:Y:S01]  /*5b50*/  @!P5 VIADD R10, R10, 0x28c60 ;  /* 0x00028c600a0ad836 */ /* 0x01efe20000000000 */
[----:B------:R-:W-:Y:S02]  /*5b60*/  UIADD3 UR50, UR50, -0x2, URZ ;  /* 0xfffffffe32327890 */ /* 0x000fe4000fffe03f */
[----:B------:R-:W-:Y:S02]  /*5b70*/  UMOV UR6, UR11 ;  /* 0x0000000b00067c82 */ /* 0x000fe40008000000 */
[----:B------:R-:W-:Y:S01]  /*5b80*/  HGMMA.64x256x16.F32.BF16 R24, R152, gdesc[UR4].tnspB, RZ, !UPT, gsb0 ;  /* 0x43e0000498187df0 */ /* 0x000fe2000c0018ff */
[----:B------:R-:W-:Y:S01]  /*5b90*/  UIADD3 UR6, UR11, 0x80, URZ ;  /* 0x000000800b067890 */ /* 0x000fe2000fffe03f */
[----:B------:R-:W-:Y:S01]  /*5ba0*/  @!P5 PRMT R10, RZ, 0x654, R10 ;  /* 0x00000654ff0ad816 */ /* 0x000fe2000000000a */
[----:B------:R-:W-:Y:S01]  /*5bb0*/  UMOV UR7, 0x40000040 ;  /* 0x4000004000077882 */ /* 0x000fe20000000000 */
[----:B------:R-:W-:-:S02]  /*5bc0*/  WARPGROUP.DEPBAR.LE gsb0, 0x0 ;  /* 0x00008000000079c5 */ /* 0x000fc40000010000 */
        /* <DEDUP_REMOVED lines=15> */
[----:B------:R-:W-:-:S06]  /*5cc0*/  ULEA UR7, UR47, UR23, 0x6 ;  /* 0x000000172f077291 */ /* 0x000fcc000f8e303f */
[----:B------:R-:W-:Y:S01]  /*5cd0*/  VIADD R8, R8, UR7 ;  /* 0x0000000708087c36 */ /* 0x000fe20008000000 */
        /* <DEDUP_REMOVED lines=11> */
[----:B------:R-:W-:Y:S01]  /*5d90*/  ISETP.LT.AND P0, PT, RZ, UR7, PT ;  /* 0x00000007ff007c0c */ /* 0x000fe2000bf01270 */
[----:B------:R-:W-:-:S06]  /*5da0*/  UIADD3 UR6, UR7, -0x1, URZ ;  /* 0xffffffff07067890 */ /* 0x000fcc000fffe03f */
[----:B-1----:R-:W-:-:S06]  /*5db0*/  IMAD.U32 R10, RZ, RZ, UR6 ;  /* 0x00000006ff0a7e24 */ /* 0x002fcc000f8e00ff */
        /* <DEDUP_REMOVED lines=8> */
.L_x_4390:
[----:B------:R-:W-:-:S13]  /*5e40*/  ISETP.NE.AND P0, PT, R9, 0x1, PT ;  /* 0x000000010900780c */ /* 0x000fda0003f05270 */
[----:B------:R-:W1:Y:S02]  /*5e50*/  @P0 LDC.64 R12, c[0x0][0x9e8] ;  /* 0x00027a00ff0c0b82 */ /* 0x000e640000000a00 */
[----:B-1----:R-:W-:-:S05]  /*5e60*/  @P0 IMAD.HI.U32 R12, R10, R12, RZ ;  /* 0x0000000c0a0c0227 */ /* 0x002fca00078e00ff */
[----:B------:R-:W-:-:S07]  /*5e70*/  @P0 SHF.R.U32.HI R10, RZ, R13, R12 ;  /* 0x0000000dff0a0219 */ /* 0x000fce000001160c */
.L_x_4391:
[----:B------:R-:W-:-:S05]  /*5e80*/  IMAD R9, R10, R9, R9 ;  /* 0x000000090a097224 */ /* 0x000fca00078e0209 */
[----:B------:R-:W-:-:S07]  /*5e90*/  VIMNMX R8, R8, R9, PT ;  /* 0x0000000908087248 */ /* 0x000fce0003fe0100 */
.L_x_4389:
[----:B------:R-:W-:-:S04]  /*5ea0*/  SHF.R.S32.HI R9, RZ, 0x1f, R8 ;  /* 0x0000001fff097819 */ /* 0x000fc80000011408 */
[----:B------:R-:W-:-:S04]  /*5eb0*/  LEA.HI R9, R9, R8, RZ, 0x6 ;  /* 0x0000000809097211 */ /* 0x000fc800078f30ff */
[----:B------:R-:W-:-:S04]  /*5ec0*/  SHF.R.S32.HI R9, RZ, 0x6, R9 ;  /* 0x00000006ff097819 */ /* 0x000fc80000011409 */
[----:B-1----:R-:W-:-:S04]  /*5ed0*/  VIMNMX R10, R186, R9, !PT ;  /* 0x00000009ba0a7248 */ /* 0x002fc80007fe0100 */
[----:B------:R-:W-:-:S13]  /*5ee0*/  ISETP.LE.AND P0, PT, R10, UR50, PT ;  /* 0x000000320a007c0c */ /* 0x000fda000bf03270 */
[----:B------:R-:W-:Y:S05]  /*5ef0*/  @!P0 BRA `(.L_x_4392) ;  /* 0x0000002000c88947 */ /* 0x000fea0003800000 */
[----:B------:R-:W-:Y:S01]  /*5f00*/  VIADD R11, R0, UR23 ;  /* 0x00000017000b7c36 */ /* 0x000fe20008000000 */
[----:B------:R-:W-:Y:S01]  /*5f10*/  ULDC UR24, c[0x0][0x9e4] ;  /* 0x0002790000187ab9 */ /* 0x000fe20000000800 */
[----:B------:R-:W-:Y:S01]  /*5f20*/  ULDC UR20, c[0x0][0x9dc] ;  /* 0x0002770000147ab9 */ /* 0x000fe20000000800 */
[----:B------:R-:W-:Y:S01]  /*5f30*/  ULDC UR21, c[0x0][0x988] ;  /* 0x0002620000157ab9 */ /* 0x000fe20000000800 */
[----:B------:R-:W-:Y:S01]  /*5f40*/  VIADD R13, R11, 0x8 ;  /* 0x000000080b0d7836 */ /* 0x000fe20000000000 */
[----:B------:R-:W-:-:S04]  /*5f50*/  ULDC UR25, c[0x0][0x9e0] ;  /* 0x0002780000197ab9 */ /* 0x000fc80000000800 */
[----:B------:R-:W-:-:S07]  /*5f60*/  LOP3.LUT R15, RZ, R13, RZ, 0x33, !PT ;  /* 0x0000000dff0f7212 */ /* 0x000fce00078e33ff */
.L_x_4409:
[----:B------:R-:W-:-:S04]  /*5f70*/  UIADD3 UR22, UR37, 0x1, URZ ;  /* 0x0000000125167890 */ /* 0x000fc8000fffe03f */
[----:B------:R-:W-:-:S04]  /*5f80*/  UISETP.NE.AND UP0, UPT, UR22, 0x2, UPT ;  /* 0x000000021600788c */ /* 0x000fc8000bf05270 */
[----:B------:R-:W-:Y:S02]  /*5f90*/  USEL UR6, URZ, 0x1, UP0 ;  /* 0x000000013f067887 */ /* 0x000fe40008000000 */
[----:B------:R-:W-:-:S04]  /*5fa0*/  USEL UR22, UR22, URZ, UP0 ;  /* 0x0000003f16167287 */ /* 0x000fc80008000000 */
[----:B------:R-:W-:Y:S01]  /*5fb0*/  LOP3.LUT R2, R2, UR6, RZ, 0x3c, !PT ;  /* 0x0000000602027c12 */ /* 0x000fe2000f8e3cff */
[----:B01-3--:R-:W-:Y:S07]  /*5fc0*/  @!P4 BRA `(.L_x_4393) ;  /* 0x000000000004c947 */ /* 0x00bfee0003800000 */
[----:B------:R-:W-:Y:S01]  /*5fd0*/  BPT.TRAP 0x1 ;  /* 0x000000040000795c */ /* 0x000fe20000300000 */
.L_x_4393:
[----:B------:R-:W-:Y:S01]  /*5fe0*/  ULEA UR26, UR22, UR38, 0x3 ;  /* 0x00000026161a7291 */ /* 0x000fe2000f8e183f */
[----:B------:R-:W-:-:S08]  /*5ff0*/  SHF.L.U32 R12, R2, 0x1f, RZ ;  /* 0x0000001f020c7819 */ /* 0x000fd000000006ff */
[----:B------:R1:W2:Y:S01]  /*6000*/  SYNCS.PHASECHK.TRANS64.TRYWAIT P0, [UR26+0x28c30], R12 ;  /* 0x028c300cff0075a7 */ /* 0x0002a2000800015a */
[----:B------:R-:W-:Y:S05]  /*6010*/  @!P4 BRA `(.L_x_4394) ;  /* 0x000000000004c947 */ /* 0x000fea0003800000 */
[----:B------:R-:W-:Y:S01]  /*6020*/  BPT.TRAP 0x1 ;  /* 0x000000040000795c */ /* 0x000fe20000300000 */
.L_x_4394:
[----:B--2---:R-:W-:Y:S05]  /*6030*/  @P0 BRA `(.L_x_4395) ;  /* 0x0000000000080947 */ /* 0x004fea0003800000 */
[----:B------:R-:W2:Y:S02]  /*6040*/  SYNCS.PHASECHK.TRANS64.TRYWAIT P0, [UR26+0x28c30], R12 ;  /* 0x028c300cff0075a7 */ /* 0x000ea4000800015a */
[----:B--2---:R-:W-:Y:S05]  /*6050*/  @!P0 BRA `(.L_x_4396) ;  /* 0x000000e800548947 */ /* 0x004fea0003800000 */
.L_x_4395:
[----:B------:R-:W-:Y:S01]  /*6060*/  R2UR UR18, R3 ;  /* 0x00000000031272ca */ /* 0x000fe200000e0000 */
[----:B0-----:R-:W-:Y:S01]  /*6070*/  WARPGROUP.ARRIVE ;  /* 0x00000000000079c5 */ /* 0x001fe20000000000 */
[----:B------:R-:W-:Y:S01]  /*6080*/  UMOV UR19, 0x40000040 ;  /* 0x4000004000137882 */ /* 0x000fe20000000000 */
[----:B------:R-:W-:Y:S01]  /*6090*/  UMOV UR7, 0x40000040 ;  /* 0x4000004000077882 */ /* 0x000fe20000000000 */
[----:B------:R-:W-:Y:S01]  /*60a0*/  UMOV UR11, 0x40000040 ;  /* 0x40000040000b7882 */ /* 0x000fe20000000000 */
[----:B------:R-:W-:Y:S01]  /*60b0*/  UMOV UR15, 0x40000040 ;  /* 0x40000040000f7882 */ /* 0x000fe20000000000 */
[----:B------:R-:W-:Y:S01]  /*60c0*/  MOV R21, UR26 ;  /* 0x0000001a00157c02 */ /* 0x000fe20008000f00 */
[----:B--2---:R-:W-:-:S04]  /*60d0*/  IMAD.U32 R9, RZ, RZ, UR40 ;  /* 0x00000028ff097e24 */ /* 0x004fc8000f8e00ff */
[----:B------:R-:W-:Y:S02]  /*60e0*/  @!P5 VIADD R8, R21, 0x28c40 ;  /* 0x00028c401508d836 */ /* 0x000fe40000000000 */
[----:B------:R-:W-:-:S03]  /*60f0*/  ULEA UR18, UR22, UR18, 0x9 ;  /* 0x0000001216127291 */ /* 0x000fc6000f8e483f */
[----:B------:R-:W-:Y:S01]  /*6100*/  @!P5 PRMT R8, RZ, 0x654, R8 ;  /* 0x00000654ff08d816 */ /* 0x000fe20000000008 */
[----:B------:R-:W-:Y:S02]  /*6110*/  UIADD3 UR6, UR18, 0x2, URZ ;  /* 0x0000000212067890 */ /* 0x000fe4000fffe03f */
[----:B------:R-:W-:Y:S02]  /*6120*/  UIADD3 UR10, UR18, 0x4, URZ ;  /* 0x00000004120a7890 */ /* 0x000fe4000fffe03f */
[----:B------:R-:W-:Y:S02]  /*6130*/  UIADD3 UR14, UR18, 0x6, URZ ;  /* 0x00000006120e7890 */ /* 0x000fe4000fffe03f */
[----:B------:R-:W-:Y:S03]  /*6140*/  HGMMA.64x64x16.F32.BF16 R152, gdesc[UR16], RZ, !UPT, gsb0 ;  /* 0x00e00000109879f0 */ /* 0x000fe6000c0018ff */
[----:B------:R-:W-:-:S02]  /*6150*/  WARPGROUP.DEPBAR.LE gsb0, 0x0 ;  /* 0x00008000000079c5 */ /* 0x000fc40000010000 */
[----:B------:R-:W-:-:S06]  /*6160*/  WARPGROUP.ARRIVE ;  /* 0x00000000000079c5 */ /* 0x000fcc0000000000 */
[----:B------:R-:W-:Y:S01]  /*6170*/  HGMMA.64x64x16.F32.BF16 R152, gdesc[UR4], R152, gsb0 ;  /* 0x00e00000049879f0 */ /* 0x000fe20008001898 */
[----:B------:R-:W-:-:S04]  /*6180*/  USHF.L.U32 UR7, UR50, 0x6, URZ ;  /* 0x0000000632077899 */ /* 0x000fc8000800063f */
[----:B------:R-:W-:Y:S01]  /*6190*/  UIADD3 UR6, UR44, 0x1, -UR7 ;  /* 0x000000012c067890 */ /* 0x000fe2000fffe807 */
[----:B------:R-:W-:Y:S02]  /*61a0*/  WARPGROUP.DEPBAR.LE gsb0, 0x0 ;  /* 0x00008000000079c5 */ /* 0x000fe40000010000 */
[----:B------:R-:W-:-:S06]  /*61b0*/  WARPGROUP.ARRIVE ;  /* 0x00000000000079c5 */ /* 0x000fcc0000000000 */
[----:B------:R-:W-:Y:S01]  /*61c0*/  HGMMA.64x64x16.F32.BF16 R152, gdesc[UR8], R152, gsb0 ;  /* 0x00e00000089879f0 */ /* 0x000fe20008001898 */
[----:B------:R-:W-:Y:S02]  /*61d0*/  ULOP3.LUT UR10, URZ, UR20, URZ, 0x33, !UPT ;  /* 0x000000143f0a7292 */ /* 0x000fe4000f8e333f */
[----:B------:R-:W-:Y:S02]  /*61e0*/  WARPGROUP.DEPBAR.LE gsb0, 0x0 ;  /* 0x00008000000079c5 */ /* 0x000fe40000010000 */
[----:B------:R-:W-:-:S06]  /*61f0*/  WARPGROUP.ARRIVE ;  /* 0x00000000000079c5 */ /* 0x000fcc0000000000 */
[----:B------:R-:W-:Y:S03]  /*6200*/  HGMMA.64x64x16.F32.BF16 R152, gdesc[UR12], R152, gsb0 ;  /* 0x00e000000c9879f0 */ /* 0x000fe60008001898 */
[----:B------:R-:W-:Y:S02]  /*6210*/  WARPGROUP.DEPBAR.LE gsb0, 0x0 ;  /* 0x00008000000079c5 */ /* 0x000fe40000010000 */
[----:B------:R0:W-:Y:S02]  /*6220*/  @!P5 SYNCS.ARRIVE.TRANS64.RED.A1T0 RZ, [R8+URZ], RZ ;  /* 0x000000ff08ffd9a7 */ /* 0x0001e4000810043f */
[----:B0-----:R-:W-:-:S05]  /*6230*/  IADD3 R8, -R16, UR6, -R9 ;  /* 0x0000000610087c10 */ /* 0x001fca000fffe909 */
[C---:B------:R-:W-:Y:S02]  /*6240*/  VIADD R195, R8.reuse, UR25 ;  /* 0x0000001908c37c36 */ /* 0x040fe40008000000 */
[----:B------:R-:W-:Y:S02]  /*6250*/  VIADD R197, R8, UR10 ;  /* 0x0000000a08c57c36 */ /* 0x000fe40008000000 */
[C---:B------:R-:W-:Y:S02]  /*6260*/  IMAD.IADD R8, R0.reuse, 0x1, R195 ;  /* 0x0000000100087824 */ /* 0x040fe400078e02c3 */
[----:B------:R-:W-:Y:S01]  /*6270*/  IMAD.IADD R9, R0, 0x1, R197 ;  /* 0x0000000100097824 */ /* 0x000fe200078e02c5 */
[----:B------:R-:W-:Y:S06]  /*6280*/  @!P6 BRA `(.L_x_4397) ;  /* 0x00000000005ce947 */ /* 0x000fec0003800000 */
[----:B------:R-:W-:Y:S01]  /*6290*/  ISETP.GT.AND P0, PT, R11, -0x1, PT ;  /* 0xffffffff0b00780c */ /* 0x000fe20003f04270 */
[----:B------:R-:W-:-:S12]  /*62a0*/  BSSY B0, `(.L_x_4398) ;  /* 0x0000011000007945 */ /* 0x000fd80003800000 */
[----:B------:R-:W-:Y:S05]  /*62b0*/  @P0 BRA `(.L_x_4399) ;  /* 0x0000000000240947 */ /* 0x000fea0003800000 */
[----:B------:R-:W-:Y:S02]  /*62c0*/  IMAD.U32 R199, RZ, RZ, UR24 ;  /* 0x00000018ffc77e24 */ /* 0x000fe4000f8e00ff */
[----:B------:R-:W-:-:S03]  /*62d0*/  VIADD R193, R0, UR23 ;  /* 0x0000001700c17c36 */ /* 0x000fc60008000000 */
[----:B------:R-:W-:Y:S02]  /*62e0*/  ISETP.NE.AND P0, PT, R199, 0x1, PT ;  /* 0x00000001c700780c */ /* 0x000fe40003f05270 */
[----:B------:R-:W-:-:S11]  /*62f0*/  LOP3.LUT R193, RZ, R193, RZ, 0x33, !PT ;  /* 0x000000c1ffc17212 */ /* 0x000fd600078e33ff */
[----:B------:R-:W0:Y:S02]  /*6300*/  @P0 LDC.64 R200, c[0x0][0x9e8] ;  /* 0x00027a00ffc80b82 */ /* 0x000e240000000a00 */
[----:B0-----:R-:W-:-:S05]  /*6310*/  @P0 IMAD.HI.U32 R14, R193, R200, RZ ;  /* 0x000000c8c10e0227 */ /* 0x001fca00078e00ff */
[----:B------:R-:W-:-:S04]  /*6320*/  @P0 SHF.R.U32.HI R193, RZ, R201, R14 ;  /* 0x000000c9ffc10219 */ /* 0x000fc8000001160e */
[----:B------:R-:W-:Y:S01]  /*6330*/  LOP3.LUT R14, RZ, R193, RZ, 0x33, !PT ;  /* 0x000000c1ff0e7212 */ /* 0x000fe200078e33ff */
[----:B------:R-:W-:Y:S06]  /*6340*/  BRA `(.L_x_4400) ;  /* 0x0000000000187947 */ /* 0x000fec0003800000 */
.L_x_4399:
[----:B------:R-:W-:Y:S02]  /*6350*/  IMAD.U32 R199, RZ, RZ, UR24 ;  /* 0x00000018ffc77e24 */ /* 0x000fe4000f8e00ff */
[----:B------:R-:W-:-:S03]  /*6360*/  IMAD.MOV.U32 R14, RZ, RZ, R11 ;  /* 0x000000ffff0e7224 */ /* 0x000fc600078e000b */
[----:B------:R-:W-:-:S13]  /*6370*/  ISETP.NE.AND P0, PT, R199, 0x1, PT ;  /* 0x00000001c700780c */ /* 0x000fda0003f05270 */
[----:B------:R-:W0:Y:S02]  /*6380*/  @P0 LDC.64 R200, c[0x0][0x9e8] ;  /* 0x00027a00ffc80b82 */ /* 0x000e240000000a00 */
[----:B0-----:R-:W-:-:S05]  /*6390*/  @P0 IMAD.HI.U32 R20, R11, R200, RZ ;  /* 0x000000c80b140227 */ /* 0x001fca00078e00ff */
[----:B------:R-:W-:-:S07]  /*63a0*/  @P0 SHF.R.U32.HI R14, RZ, R201, R20 ;  /* 0x000000c9ff0e0219 */ /* 0x000fce0000011614 */
.L_x_4400:
[----:B------:R-:W-:Y:S05]  /*63b0*/  BSYNC B0 ;  /* 0x0000000000007941 */ /* 0x000fea0003800000 */
.L_x_4398:
[----:B------:R-:W-:-:S04]  /*63c0*/  IMAD R193, R14, R199, -UR7 ;  /* 0x800000070ec17e24 */ /* 0x000fc8000f8e02c7 */
[----:B------:R-:W-:-:S05]  /*63d0*/  IMAD.IADD R193, R193, 0x1, -R16 ;  /* 0x00000001c1c17824 */ /* 0x000fca00078e0a10 */
[----:B------:R-:W-:Y:S02]  /*63e0*/  VIADDMNMX R8, R193, R199, R8, PT ;  /* 0x000000c7c1087246 */ /* 0x000fe40003800108 */
[----:B------:R-:W-:-:S07]  /*63f0*/  VIMNMX R9, R9, R193, !PT ;  /* 0x000000c109097248 */ /* 0x000fce0007fe0100 */
.L_x_4397:
[----:B------:R-:W-:Y:S01]  /*6400*/  UISETP.GT.AND UP0, UPT, UR50, -0x1, UPT ;  /* 0xffffffff3200788c */ /* 0x000fe2000bf04270 */
[--C-:B------:R-:W-:Y:S02]  /*6410*/  IADD3 R14, R195, 0x8, R0.reuse ;  /* 0x00000008c30e7810 */ /* 0x100fe40007ffe000 */
[----:B------:R-:W-:-:S03]  /*6420*/  IADD3 R20, R197, 0x8, R0 ;  /* 0x00000008c5147810 */ /* 0x000fc60007ffe000 */
[----:B------:R-:W-:-:S04]  /*6430*/  PLOP3.LUT P0, PT, PT, PT, UP0, 0x80, 0x0 ;  /* 0x000000000000781c */ /* 0x000fc80003f0f008 */
        /* <DEDUP_REMOVED lines=47> */
[----:B------:R-:W-:Y:S01]  /*6730*/  FSEL R181, R181, -INF , !P2 ;  /* 0xff800000b5b57808 */ /* 0x000fe20005000000 */
[----:B------:R-:W-:Y:S06]  /*6740*/  @!P6 BRA `(.L_x_4401) ;  /* 0x000000000058e947 */ /* 0x000fec0003800000 */
[----:B------:R-:W-:Y:S01]  /*6750*/  ISETP.GT.AND P1, PT, R13, -0x1, PT ;  /* 0xffffffff0d00780c */ /* 0x000fe20003f24270 */
[----:B------:R-:W-:-:S12]  /*6760*/  BSSY B0, `(.L_x_4402) ;  /* 0x0000010000007945 */ /* 0x000fd80003800000 */
[----:B------:R-:W-:Y:S05]  /*6770*/  @P1 BRA `(.L_x_4403) ;  /* 0x0000000000201947 */ /* 0x000fea0003800000 */
[----:B------:R-:W-:-:S05]  /*6780*/  IMAD.U32 R195, RZ, RZ, UR24 ;  /* 0x00000018ffc37e24 */ /* 0x000fca000f8e00ff */
[----:B------:R-:W-:-:S13]  /*6790*/  ISETP.NE.AND P1, PT, R195, 0x1, PT ;  /* 0x00000001c300780c */ /* 0x000fda0003f25270 */
[----:B------:R-:W0:Y:S02]  /*67a0*/  @P1 LDC.64 R8, c[0x0][0x9e8] ;  /* 0x00027a00ff081b82 */ /* 0x000e240000000a00 */
[----:B0-----:R-:W-:-:S04]  /*67b0*/  @P1 IMAD.HI.U32 R152, R15, R8, RZ ;  /* 0x000000080f981227 */ /* 0x001fc800078e00ff */
[----:B------:R-:W-:Y:S01]  /*67c0*/  IMAD.MOV.U32 R8, RZ, RZ, R15 ;  /* 0x000000ffff087224 */ /* 0x000fe200078e000f */
[----:B------:R-:W-:-:S04]  /*67d0*/  @P1 SHF.R.U32.HI R8, RZ, R9, R152 ;  /* 0x00000009ff081219 */ /* 0x000fc80000011698 */
[----:B------:R-:W-:Y:S01]  /*67e0*/  LOP3.LUT R8, RZ, R8, RZ, 0x33, !PT ;  /* 0x00000008ff087212 */ /* 0x000fe200078e33ff */
[----:B------:R-:W-:Y:S06]  /*67f0*/  BRA `(.L_x_4404) ;  /* 0x0000000000187947 */ /* 0x000fec0003800000 */
.L_x_4403:
[----:B------:R-:W-:-:S05]  /*6800*/  IMAD.U32 R195, RZ, RZ, UR24 ;  /* 0x00000018ffc37e24 */ /* 0x000fca000f8e00ff */
[----:B------:R-:W-:-:S13]  /*6810*/  ISETP.NE.AND P1, PT, R195, 0x1, PT ;  /* 0x00000001c300780c */ /* 0x000fda0003f25270 */
[----:B------:R-:W0:Y:S02]  /*6820*/  @P1 LDC.64 R8, c[0x0][0x9e8] ;  /* 0x00027a00ff081b82 */ /* 0x000e240000000a00 */
[----:B0-----:R-:W-:-:S04]  /*6830*/  @P1 IMAD.HI.U32 R152, R13, R8, RZ ;  /* 0x000000080d981227 */ /* 0x001fc800078e00ff */
[----:B------:R-:W-:Y:S01]  /*6840*/  IMAD.MOV.U32 R8, RZ, RZ, R13 ;  /* 0x000000ffff087224 */ /* 0x000fe200078e000d */
[----:B------:R-:W-:-:S07]  /*6850*/  @P1 SHF.R.U32.HI R8, RZ, R9, R152 ;  /* 0x00000009ff081219 */ /* 0x000fce0000011698 */
.L_x_4404:
[----:B------:R-:W-:Y:S05]  /*6860*/  BSYNC B0 ;  /* 0x0000000000007941 */ /* 0x000fea0003800000 */
.L_x_4402:
[----:B------:R-:W-:-:S05]  /*6870*/  IMAD R9, R8, R195, -UR7 ;  /* 0x8000000708097e24 */ /* 0x000fca000f8e02c3 */
[----:B------:R-:W-:-:S04]  /*6880*/  IADD3 R9, -R16, R9, RZ ;  /* 0x0000000910097210 */ /* 0x000fc80007ffe1ff */
[----:B------:R-:W-:Y:S02]  /*6890*/  VIADDMNMX R14, R9, R195, R14, PT ;  /* 0x000000c3090e7246 */ /* 0x000fe4000380010e */
[----:B------:R-:W-:-:S07]  /*68a0*/  VIMNMX R20, R20, R9, !PT ;  /* 0x0000000914147248 */ /* 0x000fce0007fe0100 */
.L_x_4401:
        /* <DEDUP_REMOVED lines=33> */
[----:B------:R-:W-:Y:S01]  /*6ac0*/  ISETP.GT.AND P1, PT, R20, 0x18, P0 ;  /* 0x000000181400780c */ /* 0x000fe20000724270 */
[----:B------:R-:W0:Y:S01]  /*6ad0*/  SHFL.BFLY PT, R8, R9, 0x2, 0x1f ;  /* 0x0c401f0009087f89 */ /* 0x000e2200000e0000 */
[----:B------:R-:W-:Y:S02]  /*6ae0*/  ISETP.LT.OR P3, PT, R14, 0x12, P3 ;  /* 0x000000120e00780c */ /* 0x000fe40001f61670 */
[----:B------:R-:W-:Y:S02]  /*6af0*/  ISETP.GT.AND P2, PT, R20, 0x19, P0 ;  /* 0x000000191400780c */ /* 0x000fe40000744270 */
[----:B------:R-:W-:-:S02]  /*6b00*/  ISETP.LT.OR P1, PT, R14, 0x19, P1 ;  /* 0x000000190e00780c */ /* 0x000fc40000f21670 */
[----:B------:R-:W-:Y:S02]  /*6b10*/  FSEL R163, R163, -INF , !P3 ;  /* 0xff800000a3a37808 */ /* 0x000fe40005800000 */
[----:B------:R-:W-:Y:S02]  /*6b20*/  ISETP.GT.AND P3, PT, R20, 0x20, P0 ;  /* 0x000000201400780c */ /* 0x000fe40000764270 */
[----:B------:R-:W-:Y:S02]  /*6b30*/  ISETP.LT.OR P2, PT, R14, 0x1a, P2 ;  /* 0x0000001a0e00780c */ /* 0x000fe40001741670 */
[----:B------:R-:W-:Y:S02]  /*6b40*/  FSEL R166, R166, -INF , !P1 ;  /* 0xff800000a6a67808 */ /* 0x000fe40004800000 */
[----:B------:R-:W-:Y:S02]  /*6b50*/  ISETP.LT.OR P3, PT, R14, 0x21, P3 ;  /* 0x000000210e00780c */ /* 0x000fe40001f61670 */
[----:B------:R-:W-:-:S02]  /*6b60*/  ISETP.GT.AND P1, PT, R20, 0x21, P0 ;  /* 0x000000211400780c */ /* 0x000fc40000724270 */
[----:B------:R-:W-:Y:S02]  /*6b70*/  FSEL R167, R167, -INF , !P2 ;  /* 0xff800000a7a77808 */ /* 0x000fe40005000000 */
[----:B------:R-:W-:Y:S02]  /*6b80*/  FSEL R170, R170, -INF , !P3 ;  /* 0xff800000aaaa7808 */ /* 0x000fe40005800000 */
[----:B------:R-:W-:Y:S02]  /*6b90*/  ISETP.GT.AND P2, PT, R20, 0x28, P0 ;  /* 0x000000281400780c */ /* 0x000fe40000744270 */
[----:B0-----:R-:W-:Y:S02]  /*6ba0*/  FMNMX.FTZ R152, R9, R8, !PT ;  /* 0x0000000809987209 */ /* 0x001fe40007810000 */
[C---:B------:R-:W-:Y:S02]  /*6bb0*/  ISETP.LT.OR P1, PT, R14.reuse, 0x22, P1 ;  /* 0x000000220e00780c */ /* 0x040fe40000f21670 */
[----:B------:R-:W-:Y:S01]  /*6bc0*/  ISETP.LT.OR P2, PT, R14, 0x29, P2 ;  /* 0x000000290e00780c */ /* 0x000fe20001741670 */
[----:B------:R-:W0:Y:S01]  /*6bd0*/  SHFL.BFLY PT, R195, R152, 0x1, 0x1f ;  /* 0x0c201f0098c37f89 */ /* 0x000e2200000e0000 */
[----:B------:R-:W-:-:S02]  /*6be0*/  FSEL R171, R171, -INF , !P1 ;  /* 0xff800000abab7808 */ /* 0x000fc40004800000 */
[----:B------:R-:W-:Y:S02]  /*6bf0*/  ISETP.GT.AND P1, PT, R20, 0x29, P0 ;  /* 0x000000291400780c */ /* 0x000fe40000724270 */
[----:B------:R-:W-:Y:S02]  /*6c00*/  FSEL R174, R174, -INF , !P2 ;  /* 0xff800000aeae7808 */ /* 0x000fe40005000000 */
[----:B------:R-:W-:Y:S02]  /*6c10*/  ISETP.GT.AND P2, PT, R20, 0x30, P0 ;  /* 0x000000301400780c */ /* 0x000fe40000744270 */
[C---:B------:R-:W-:Y:S02]  /*6c20*/  ISETP.LT.OR P1, PT, R14.reuse, 0x2a, P1 ;  /* 0x0000002a0e00780c */ /* 0x040fe40000f21670 */
[----:B------:R-:W-:Y:S02]  /*6c30*/  ISETP.LT.OR P2, PT, R14, 0x31, P2 ;  /* 0x000000310e00780c */ /* 0x000fe40001741670 */
[----:B------:R-:W-:-:S02]  /*6c40*/  FSEL R175, R175, -INF , !P1 ;  /* 0xff800000afaf7808 */ /* 0x000fc40004800000 */
[----:B------:R-:W-:Y:S02]  /*6c50*/  ISETP.GT.AND P1, PT, R20, 0x31, P0 ;  /* 0x000000311400780c */ /* 0x000fe40000724270 */
[----:B------:R-:W-:Y:S02]  /*6c60*/  FSEL R178, R178, -INF , !P2 ;  /* 0xff800000b2b27808 */ /* 0x000fe40005000000 */
[----:B------:R-:W-:Y:S02]  /*6c70*/  ISETP.GT.AND P2, PT, R20, 0x38, P0 ;  /* 0x000000381400780c */ /* 0x000fe40000744270 */
[----:B------:R-:W-:Y:S02]  /*6c80*/  ISETP.LT.OR P1, PT, R14, 0x32, P1 ;  /* 0x000000320e00780c */ /* 0x000fe40000f21670 */
[----:B------:R-:W-:Y:S02]  /*6c90*/  ISETP.GT.AND P0, PT, R20, 0x39, P0 ;  /* 0x000000391400780c */ /* 0x000fe40000704270 */
[----:B0-----:R-:W-:-:S02]  /*6ca0*/  FMNMX.FTZ R8, R152, R195, !PT ;  /* 0x000000c398087209 */ /* 0x001fc40007810000 */
[----:B------:R-:W-:Y:S02]  /*6cb0*/  FMNMX.FTZ R152, R154, R7, !PT ;  /* 0x000000079a987209 */ /* 0x000fe40007810000 */
[C---:B------:R-:W-:Y:S01]  /*6cc0*/  FSETP.NEU.FTZ.AND P3, PT, R8.reuse, -INF , PT ;  /* 0xff8000000800780b */ /* 0x040fe20003f7d000 */
[----:B------:R-:W-:Y:S01]  /*6cd0*/  FMUL.FTZ R194, R8, UR10 ;  /* 0x0000000a08c27c20 */ /* 0x000fe20008410000 */
[----:B------:R-:W-:Y:S02]  /*6ce0*/  FMNMX.FTZ R9, R155, R152, !PT ;  /* 0x000000989b097209 */ /* 0x000fe40007810000 */
[----:B------:R-:W-:Y:S02]  /*6cf0*/  ISETP.LT.OR P2, PT, R14, 0x39, P2 ;  /* 0x000000390e00780c */ /* 0x000fe40001741670 */
[----:B------:R-:W-:Y:S02]  /*6d00*/  FMNMX.FTZ R152, R158, R9, !PT ;  /* 0x000000099e987209 */ /* 0x000fe40007810000 */
[----:B------:R-:W-:-:S02]  /*6d10*/  FSEL R194, R194, RZ, P3 ;  /* 0x000000ffc2c27208 */ /* 0x000fc40001800000 */
[----:B------:R-:W-:Y:S02]  /*6d20*/  FMNMX.FTZ R9, R159, R152, !PT ;  /* 0x000000989f097209 */ /* 0x000fe40007810000 */
[----:B------:R-:W-:Y:S01]  /*6d30*/  FSEL R179, R179, -INF , !P1 ;  /* 0xff800000b3b37808 */ /* 0x000fe20004800000 */
[--C-:B------:R-:W-:Y:S01]  /*6d40*/  FFMA.FTZ R20, R156, UR10, -R194.reuse ;  /* 0x0000000a9c147c23 */ /* 0x100fe200080108c2 */
[----:B------:R-:W-:Y:S01]  /*6d50*/  FMNMX.FTZ R152, R162, R9, !PT ;  /* 0x00000009a2987209 */ /* 0x000fe20007810000 */
[--C-:B------:R-:W-:Y:S01]  /*6d60*/  FFMA.FTZ R193, R193, UR10, -R194.reuse ;  /* 0x0000000ac1c17c23 */ /* 0x100fe200080108c2 */
[----:B------:R-:W-:Y:S01]  /*6d70*/  ISETP.LT.OR P0, PT, R14, 0x3a, P0 ;  /* 0x0000003a0e00780c */ /* 0x000fe20000701670 */
[--C-:B------:R-:W-:Y:S01]  /*6d80*/  FFMA.FTZ R173, R173, UR10, -R194.reuse ;  /* 0x0000000aadad7c23 */ /* 0x100fe200080108c2 */
[----:B------:R-:W-:Y:S01]  /*6d90*/  FMNMX.FTZ R9, R163, R152, !PT ;  /* 0x00000098a3097209 */ /* 0x000fe20007810000 */
[----:B------:R-:W-:Y:S01]  /*6da0*/  MUFU.EX2 R20, R20 ;  /* 0x0000001400147308 */ /* 0x000fe20000000800 */
[----:B------:R-:W-:Y:S01]  /*6db0*/  FSEL R182, R182, -INF , !P2 ;  /* 0xff800000b6b67808 */ /* 0x000fe20005000000 */
[--C-:B------:R-:W-:Y:S01]  /*6dc0*/  FFMA.FTZ R180, R180, UR10, -R194.reuse ;  /* 0x0000000ab4b47c23 */ /* 0x100fe200080108c2 */
[----:B------:R-:W-:Y:S01]  /*6dd0*/  FMNMX.FTZ R152, R166, R9, !PT ;  /* 0x00000009a6987209 */ /* 0x000fe20007810000 */
[----:B------:R-:W-:Y:S01]  /*6de0*/  FFMA.FTZ R181, R181, UR10, -R194 ;  /* 0x0000000ab5b57c23 */ /* 0x000fe200080108c2 */
[----:B------:R-:W-:-:S02]  /*6df0*/  FSEL R183, R183, -INF , !P0 ;  /* 0xff800000b7b77808 */ /* 0x000fc40004000000 */
[----:B------:R-:W-:Y:S01]  /*6e00*/  FMNMX.FTZ R9, R167, R152, !PT ;  /* 0x00000098a7097209 */ /* 0x000fe20007810000 */
[----:B------:R-:W-:Y:S03]  /*6e10*/  MUFU.EX2 R173, R173 ;  /* 0x000000ad00ad7308 */ /* 0x000fe60000000800 */
[----:B------:R-:W-:Y:S01]  /*6e20*/  FMNMX.FTZ R196, R170, R9, !PT ;  /* 0x00000009aac47209 */ /* 0x000fe20007810000 */
[----:B------:R-:W-:-:S03]  /*6e30*/  FFMA.FTZ R9, R153, UR10, -R194 ;  /* 0x0000000a99097c23 */ /* 0x000fc600080108c2 */
[----:B------:R-:W-:Y:S01]  /*6e40*/  FMNMX.FTZ R153, R171, R196, !PT ;  /* 0x000000c4ab997209 */ /* 0x000fe20007810000 */
[----:B------:R0:W-:Y:S03]  /*6e50*/  MUFU.EX2 R152, R193 ;  /* 0x000000c100987308 */ /* 0x0001e60000000800 */
[----:B------:R-:W-:-:S04]  /*6e60*/  FMNMX.FTZ R196, R174, R153, !PT ;  /* 0x00000099aec47209 */ /* 0x000fc80007810000 */
[----:B------:R-:W-:Y:S01]  /*6e70*/  FMNMX.FTZ R153, R175, R196, !PT ;  /* 0x000000c4af997209 */ /* 0x000fe20007810000 */
[----:B------:R-:W-:Y:S03]  /*6e80*/  MUFU.EX2 R9, R9 ;  /* 0x0000000900097308 */ /* 0x000fe60000000800 */
[----:B------:R-:W-:Y:S01]  /*6e90*/  FMNMX.FTZ R156, R178, R153, !PT ;  /* 0x00000099b29c7209 */ /* 0x000fe20007810000 */
[----:B------:R-:W-:-:S03]  /*6ea0*/  FFMA.FTZ R153, R157, UR10, -R194 ;  /* 0x0000000a9d997c23 */ /* 0x000fc600080108c2 */
        /* <DEDUP_REMOVED lines=8> */
[----:B0-----:R-:W-:Y:S01]  /*6f30*/  FMNMX.FTZ R193, R183, R14, !PT ;  /* 0x0000000eb7c17209 */ /* 0x001fe20007810000 */
[--C-:B------:R-:W-:Y:S01]  /*6f40*/  FFMA.FTZ R14, R164, UR10, -R194.reuse ;  /* 0x0000000aa40e7c23 */ /* 0x100fe200080108c2 */
[----:B------:R-:W-:Y:S01]  /*6f50*/  FSEL R169, R8, RZ, P3 ;  /* 0x000000ff08a97208 */ /* 0x000fe20001800000 */
[----:B------:R-:W-:Y:S01]  /*6f60*/  MUFU.EX2 R156, R156 ;  /* 0x0000009c009c7308 */ /* 0x000fe20000000800 */
[----:B------:R-:W-:Y:S01]  /*6f70*/  FFMA.FTZ R164, R172, UR10, -R194 ;  /* 0x0000000aaca47c23 */ /* 0x000fe200080108c2 */
[----:B------:R-:W0:Y:S02]  /*6f80*/  SHFL.BFLY PT, R196, R193, 0x2, 0x1f ;  /* 0x0c401f00c1c47f89 */ /* 0x000e2400000e0000 */
[----:B------:R-:W-:Y:S01]  /*6f90*/  FADD.FTZ R169, -R169, R4 ;  /* 0x00000004a9a97221 */ /* 0x000fe20000010100 */
[----:B------:R-:W-:Y:S01]  /*6fa0*/  FFMA.FTZ R4, R176, UR10, -R194 ;  /* 0x0000000ab0047c23 */ /* 0x000fe200080108c2 */
[----:B------:R-:W-:-:S02]  /*6fb0*/  IMAD.U32 R176, RZ, RZ, UR37 ;  /* 0x00000025ffb07e24 */ /* 0x000fc4000f8e00ff */
[----:B------:R-:W-:Y:S01]  /*6fc0*/  FMUL.FTZ R169, R169, UR10 ;  /* 0x0000000aa9a97c20 */ /* 0x000fe20008410000 */
[----:B------:R-:W-:Y:S08]  /*6fd0*/  MUFU.EX2 R157, R157 ;  /* 0x0000009d009d7308 */ /* 0x000ff00000000800 */
[----:B------:R-:W2:Y:S08]  /*6fe0*/  MUFU.EX2 R169, R169 ;  /* 0x000000a900a97308 */ /* 0x000eb00000000800 */
[----:B------:R-:W3:Y:S01]  /*6ff0*/  MUFU.EX2 R14, R14 ;  /* 0x0000000e000e7308 */ /* 0x000ee20000000800 */
[----:B0-----:R-:W-:Y:S01]  /*7000*/  FMNMX.FTZ R196, R193, R196, !PT ;  /* 0x000000c4c1c47209 */ /* 0x001fe20007810000 */
[----:B------:R-:W-:Y:S01]  /*7010*/  FFMA.FTZ R193, R177, UR10, -R194 ;  /* 0x0000000ab1c17c23 */ /* 0x000fe200080108c2 */
[----:B------:R-:W-:-:S03]  /*7020*/  IMAD.MOV R177, RZ, RZ, -R18 ;  /* 0x000000ffffb17224 */ /* 0x000fc600078e0a12 */
[----:B------:R-:W0:Y:S02]  /*7030*/  SHFL.BFLY PT, R195, R196, 0x1, 0x1f ;  /* 0x0c201f00c4c37f89 */ /* 0x000e2400000e0000 */
[----:B------:R-:W-:Y:S01]  /*7040*/  ISETP.NE.AND P0, PT, R16, R177, PT ;  /* 0x000000b11000720c */ /* 0x000fe20003f05270 */
[----:B--2---:R-:W-:Y:S01]  /*7050*/  FFMA.FTZ R172, R169, R5, R152 ;  /* 0x00000005a9ac7223 */ /* 0x004fe20000010098 */
[----:B------:R-:W2:Y:S01]  /*7060*/  MUFU.EX2 R161, R161 ;  /* 0x000000a100a17308 */ /* 0x000ea20000000800 */
[C---:B------:R-:W-:Y:S01]  /*7070*/  F2FP.BF16.F32.PACK_AB R152, R9.reuse, R152 ;  /* 0x000000980998723e */ /* 0x040fe200000010ff */
[-C--:B------:R-:W-:Y:S01]  /*7080*/  FMUL.FTZ R24, R24, R169.reuse ;  /* 0x000000a918187220 */ /* 0x080fe20000410000 */
[----:B------:R-:W-:Y:S01]  /*7090*/  FADD.FTZ R177, R9, R172 ;  /* 0x000000ac09b17221 */ /* 0x000fe20000010000 */
[-C--:B------:R-:W-:Y:S01]  /*70a0*/  FMUL.FTZ R25, R25, R169.reuse ;  /* 0x000000a919197220 */ /* 0x080fe20000410000 */
[-C--:B------:R-:W-:Y:S01]  /*70b0*/  FMUL.FTZ R28, R28, R169.reuse ;  /* 0x000000a91c1c7220 */ /* 0x080fe20000410000 */
[-C--:B------:R-:W-:Y:S01]  /*70c0*/  FMUL.FTZ R29, R29, R169.reuse ;  /* 0x000000a91d1d7220 */ /* 0x080fe20000410000 */
[----:B------:R-:W-:Y:S01]  /*70d0*/  FADD.FTZ R172, R20, R177 ;  /* 0x000000b114ac7221 */ /* 0x000fe20000010000 */
        /* <DEDUP_REMOVED lines=12> */
[----:B0-----:R-:W-:Y:S01]  /*71a0*/  FMNMX.FTZ R168, R196, R195, !PT ;  /* 0x000000c3c4a87209 */ /* 0x001fe20007810000 */
[-C--:B------:R-:W-:Y:S01]  /*71b0*/  FMUL.FTZ R52, R52, R169.reuse ;  /* 0x000000a934347220 */ /* 0x080fe20000410000 */
[-C--:B------:R-:W-:Y:S01]  /*71c0*/  FMUL.FTZ R53, R53, R169.reuse ;  /* 0x000000a935357220 */ /* 0x080fe20000410000 */
[-C--:B------:R-:W-:Y:S01]  /*71d0*/  FMUL.FTZ R56, R56, R169.reuse ;  /* 0x000000a938387220 */ /* 0x080fe20000410000 */
[C---:B------:R-:W-:Y:S01]  /*71e0*/  FSETP.NEU.FTZ.AND P1, PT, R168.reuse, -INF , PT ;  /* 0xff800000a800780b */ /* 0x040fe20003f3d000 */
[----:B------:R-:W-:Y:S01]  /*71f0*/  FMUL.FTZ R5, R168, UR10 ;  /* 0x0000000aa8057c20 */ /* 0x000fe20008410000 */
[----:B------:R-:W0:Y:S01]  /*7200*/  MUFU.EX2 R164, R164 ;  /* 0x000000a400a47308 */ /* 0x000e220000000800 */
[-C--:B------:R-:W-:Y:S01]  /*7210*/  FMUL.FTZ R57, R57, R169.reuse ;  /* 0x000000a939397220 */ /* 0x080fe20000410000 */
[-C--:B------:R-:W-:Y:S01]  /*7220*/  FMUL.FTZ R60, R60, R169.reuse ;  /* 0x000000a93c3c7220 */ /* 0x080fe20000410000 */
[-C--:B------:R-:W-:Y:S01]  /*7230*/  FMUL.FTZ R61, R61, R169.reuse ;  /* 0x000000a93d3d7220 */ /* 0x080fe20000410000 */
[----:B------:R-:W-:Y:S01]  /*7240*/  FSEL R194, R5, RZ, P1 ;  /* 0x000000ff05c27208 */ /* 0x000fe20000800000 */
[----:B------:R-:W-:Y:S01]  /*7250*/  FADD.FTZ R5, R153, R172 ;  /* 0x000000ac99057221 */ /* 0x000fe20000010000 */
[-C--:B------:R-:W-:Y:S01]  /*7260*/  FMUL.FTZ R64, R64, R169.reuse ;  /* 0x000000a940407220 */ /* 0x080fe20000410000 */
[----:B------:R-:W-:Y:S01]  /*7270*/  FMUL.FTZ R65, R65, R169 ;  /* 0x000000a941417220 */ /* 0x000fe20000410000 */
[----:B------:R-:W-:Y:S01]  /*7280*/  MUFU.EX2 R4, R4 ;  /* 0x0000000400047308 */ /* 0x000fe20000000800 */
[----:B------:R-:W-:Y:S01]  /*7290*/  FFMA.FTZ R177, R154, UR10, -R194 ;  /* 0x0000000a9ab17c23 */ /* 0x000fe200080108c2 */
[----:B------:R-:W-:Y:S01]  /*72a0*/  FSEL R154, R168, RZ, P1 ;  /* 0x000000ffa89a7208 */ /* 0x000fe20000800000 */
[----:B------:R-:W-:Y:S01]  /*72b0*/  FADD.FTZ R172, R156, R5 ;  /* 0x000000059cac7221 */ /* 0x000fe20000010000 */
[----:B------:R-:W-:-:S02]  /*72c0*/  @!P0 IMAD R5, R176, 0x40, R17 ;  /* 0x00000040b0058824 */ /* 0x000fc400078e0211 */
[--C-:B------:R-:W-:Y:S01]  /*72d0*/  FFMA.FTZ R176, R155, UR10, -R194.reuse ;  /* 0x0000000a9bb07c23 */ /* 0x100fe200080108c2 */
[----:B------:R-:W-:Y:S01]  /*72e0*/  FFMA.FTZ R155, R158, UR10, -R194 ;  /* 0x0000000a9e9b7c23 */ /* 0x000fe200080108c2 */
[----:B------:R-:W-:Y:S01]  /*72f0*/  FADD.FTZ R154, -R154, R7 ;  /* 0x000000079a9a7221 */ /* 0x000fe20000010100 */
[----:B------:R-:W-:Y:S01]  /*7300*/  FADD.FTZ R7, R157, R172 ;  /* 0x000000ac9d077221 */ /* 0x000fe20000010000 */
[----:B------:R-:W4:Y:S01]  /*7310*/  MUFU.EX2 R193, R193 ;  /* 0x000000c100c17308 */ /* 0x000f220000000800 */
[--C-:B------:R-:W-:Y:S01]  /*7320*/  FFMA.FTZ R159, R159, UR10, -R194.reuse ;  /* 0x0000000a9f9f7c23 */ /* 0x100fe200080108c2 */
[----:B------:R-:W-:Y:S01]  /*7330*/  FMUL.FTZ R154, R154, UR10 ;  /* 0x0000000a9a9a7c20 */ /* 0x000fe20008410000 */
[----:B---3--:R-:W-:Y:S01]  /*7340*/  FADD.FTZ R158, R14, R7 ;  /* 0x000000070e9e7221 */ /* 0x008fe20000010000 */
[--C-:B------:R-:W-:Y:S01]  /*7350*/  FFMA.FTZ R7, R162, UR10, -R194.reuse ;  /* 0x0000000aa2077c23 */ /* 0x100fe200080108c2 */
[--C-:B------:R-:W-:Y:S01]  /*7360*/  FFMA.FTZ R196, R170, UR10, -R194.reuse ;  /* 0x0000000aaac47c23 */ /* 0x100fe200080108c2 */
[----:B------:R-:W-:Y:S01]  /*7370*/  FFMA.FTZ R163, R163, UR10, -R194 ;  /* 0x0000000aa3a37c23 */ /* 0x000fe200080108c2 */
[----:B--2---:R-:W-:Y:S01]  /*7380*/  FADD.FTZ R197, R161, R158 ;  /* 0x0000009ea1c57221 */ /* 0x004fe20000010000 */
[----:B------:R-:W2:Y:S01]  /*7390*/  MUFU.EX2 R180, R180 ;  /* 0x000000b400b47308 */ /* 0x000ea20000000800 */
[----:B0-----:R-:W-:Y:S01]  /*73a0*/  F2FP.BF16.F32.PACK_AB R162, R173, R164 ;  /* 0x000000a4ada2723e */ /* 0x001fe200000010ff */
[--C-:B------:R-:W-:Y:S01]  /*73b0*/  FFMA.FTZ R195, R166, UR10, -R194.reuse ;  /* 0x0000000aa6c37c23 */ /* 0x100fe200080108c2 */
[----:B------:R-:W-:Y:S01]  /*73c0*/  FADD.FTZ R158, R160, R197 ;  /* 0x000000c5a09e7221 */ /* 0x000fe20000010000 */
[----:B------:R-:W-:Y:S01]  /*73d0*/  @!P0 LEA R5, R5, UR38, 0x2 ;  /* 0x0000002605058c11 */ /* 0x000fe2000f8e10ff */
[--C-:B------:R-:W-:Y:S01]  /*73e0*/  FFMA.FTZ R167, R167, UR10, -R194.reuse ;  /* 0x0000000aa7a77c23 */ /* 0x100fe200080108c2 */
[----:B------:R-:W-:Y:S01]  /*73f0*/  FFMA.FTZ R171, R171, UR10, -R194 ;  /* 0x0000000aabab7c23 */ /* 0x000fe200080108c2 */
[----:B------:R-:W-:Y:S01]  /*7400*/  FADD.FTZ R197, R165, R158 ;  /* 0x0000009ea5c57221 */ /* 0x000fe20000010000 */
[----:B------:R-:W-:Y:S01]  /*7410*/  MUFU.EX2 R177, R177 ;  /* 0x000000b100b17308 */ /* 0x000fe20000000800 */
[----:B------:R-:W-:Y:S01]  /*7420*/  @!P0 STS [R5+0x28800], R169 ;  /* 0x028800a905008388 */ /* 0x000fe20000000800 */
[--C-:B------:R-:W-:Y:S01]  /*7430*/  FFMA.FTZ R174, R174, UR10, -R194.reuse ;  /* 0x0000000aaeae7c23 */ /* 0x100fe200080108c2 */
[----:B------:R-:W-:Y:S01]  /*7440*/  FADD.FTZ R158, R164, R197 ;  /* 0x000000c5a49e7221 */ /* 0x000fe20000010000 */
[----:B----4-:R-:W-:Y:S01]  /*7450*/  F2FP.BF16.F32.PACK_AB R164, R193, R4 ;  /* 0x00000004c1a4723e */ /* 0x010fe200000010ff */
[--C-:B------:R-:W-:Y:S01]  /*7460*/  FFMA.FTZ R175, R175, UR10, -R194.reuse ;  /* 0x0000000aafaf7c23 */ /* 0x100fe200080108c2 */
[----:B------:R-:W-:Y:S01]  /*7470*/  FFMA.FTZ R178, R178, UR10, -R194 ;  /* 0x0000000ab2b27c23 */ /* 0x000fe200080108c2 */
[----:B------:R-:W-:Y:S01]  /*7480*/  FADD.FTZ R197, R173, R158 ;  /* 0x0000009eadc57221 */ /* 0x000fe20000010000 */
[----:B------:R0:W3:Y:S01]  /*7490*/  MUFU.EX2 R172, R154 ;  /* 0x0000009a00ac7308 */ /* 0x0000e20000000800 */
[----:B------:R-:W-:Y:S01]  /*74a0*/  F2FP.BF16.F32.PACK_AB R160, R165, R160 ;  /* 0x000000a0a5a0723e */ /* 0x000fe200000010ff */
[--C-:B------:R-:W-:Y:S01]  /*74b0*/  FFMA.FTZ R179, R179, UR10, -R194.reuse ;  /* 0x0000000ab3b37c23 */ /* 0x100fe200080108c2 */
[----:B------:R-:W-:Y:S01]  /*74c0*/  FADD.FTZ R158, R4, R197 ;  /* 0x000000c5049e7221 */ /* 0x000fe20000010000 */
[--C-:B------:R-:W-:Y:S01]  /*74d0*/  FFMA.FTZ R182, R182, UR10, -R194.reuse ;  /* 0x0000000ab6b67c23 */ /* 0x100fe200080108c2 */
[----:B------:R-:W-:Y:S01]  /*74e0*/  FFMA.FTZ R183, R183, UR10, -R194 ;  /* 0x0000000ab7b77c23 */ /* 0x000fe200080108c2 */
[----:B------:R-:W-:Y:S01]  /*74f0*/  F2FP.BF16.F32.PACK_AB R156, R157, R156 ;  /* 0x0000009c9d9c723e */ /* 0x000fe200000010ff */
[----:B------:R-:W-:Y:S01]  /*7500*/  FADD.FTZ R9, R193, R158 ;  /* 0x0000009ec1097221 */ /* 0x000fe20000010000 */
[----:B------:R-:W4:Y:S01]  /*7510*/  MUFU.EX2 R176, R176 ;  /* 0x000000b000b07308 */ /* 0x000f220000000800 */
[----:B------:R-:W-:Y:S01]  /*7520*/  F2FP.BF16.F32.PACK_AB R158, R161, R14 ;  /* 0x0000000ea19e723e */ /* 0x000fe200000010ff */
[-C--:B------:R-:W-:Y:S01]  /*7530*/  FMUL.FTZ R68, R68, R169.reuse ;  /* 0x000000a944447220 */ /* 0x080fe20000410000 */
[----:B--2---:R-:W-:Y:S01]  /*7540*/  FADD.FTZ R14, R180, R9 ;  /* 0x00000009b40e7221 */ /* 0x004fe20000010000 */
[----:B0-----:R-:W-:Y:S01]  /*7550*/  F2FP.BF16.F32.PACK_AB R154, R153, R20 ;  /* 0x00000014999a723e */ /* 0x001fe200000010ff */
[-C--:B------:R-:W-:Y:S01]  /*7560*/  FMUL.FTZ R69, R69, R169.reuse ;  /* 0x000000a945457220 */ /* 0x080fe20000410000 */
[-C--:B------:R-:W-:Y:S01]  /*7570*/  FMUL.FTZ R72, R72, R169.reuse ;  /* 0x000000a948487220 */ /* 0x080fe20000410000 */
[-C--:B------:R-:W-:Y:S01]  /*7580*/  FMUL.FTZ R73, R73, R169.reuse ;  /* 0x000000a949497220 */ /* 0x080fe20000410000 */
[----:B------:R-:W0:Y:S01]  /*7590*/  MUFU.EX2 R155, R155 ;  /* 0x0000009b009b7308 */ /* 0x000e220000000800 */
[----:B---3--:R-:W-:Y:S01]  /*75a0*/  FFMA.FTZ R9, R172, R6, R177 ;  /* 0x00000006ac097223 */ /* 0x008fe200000100b1 */
[----:B------:R2:W-:Y:S01]  /*75b0*/  @!P0 STS [R5+0x28820], R172 ;  /* 0x028820ac05008388 */ /* 0x0005e20000000800 */
[-C--:B------:R-:W-:Y:S01]  /*75c0*/  FMUL.FTZ R76, R76, R169.reuse ;  /* 0x000000a94c4c7220 */ /* 0x080fe20000410000 */
[-C--:B------:R-:W-:Y:S01]  /*75d0*/  FMUL.FTZ R77, R77, R169.reuse ;  /* 0x000000a94d4d7220 */ /* 0x080fe20000410000 */
[-C--:B------:R-:W-:Y:S01]  /*75e0*/  FMUL.FTZ R80, R80, R169.reuse ;  /* 0x000000a950507220 */ /* 0x080fe20000410000 */
[-C--:B------:R-:W-:Y:S01]  /*75f0*/  FMUL.FTZ R81, R81, R169.reuse ;  /* 0x000000a951517220 */ /* 0x080fe20000410000 */
[----:B------:R-:W-:Y:S01]  /*7600*/  FMUL.FTZ R84, R84, R169 ;  /* 0x000000a954547220 */ /* 0x000fe20000410000 */
[----:B------:R-:W2:Y:S01]  /*7610*/  MUFU.EX2 R181, R181 ;  /* 0x000000b500b57308 */ /* 0x000ea20000000800 */
[C---:B----4-:R-:W-:Y:S01]  /*7620*/  FADD.FTZ R6, R176.reuse, R9 ;  /* 0x00000009b0067221 */ /* 0x050fe20000010000 */
[----:B------:R-:W-:Y:S01]  /*7630*/  F2FP.BF16.F32.PACK_AB R153, R176, R177 ;  /* 0x000000b1b099723e */ /* 0x000fe200000010ff */
[-C--:B------:R-:W-:Y:S01]  /*7640*/  FMUL.FTZ R85, R85, R169.reuse ;  /* 0x000000a955557220 */ /* 0x080fe20000410000 */
[-C--:B------:R-:W-:Y:S01]  /*7650*/  FMUL.FTZ R88, R88, R169.reuse ;  /* 0x000000a958587220 */ /* 0x080fe20000410000 */
[-C--:B------:R-:W-:Y:S01]  /*7660*/  FMUL.FTZ R89, R89, R169.reuse ;  /* 0x000000a959597220 */ /* 0x080fe20000410000 */
[-C--:B------:R-:W-:Y:S01]  /*7670*/  FMUL.FTZ R92, R92, R169.reuse ;  /* 0x000000a95c5c7220 */ /* 0x080fe20000410000 */
[-C--:B------:R-:W-:Y:S01]  /*7680*/  FMUL.FTZ R93, R93, R169.reuse ;  /* 0x000000a95d5d7220 */ /* 0x080fe20000410000 */
[----:B------:R-:W3:Y:S01]  /*7690*/  MUFU.EX2 R170, R159 ;  /* 0x0000009f00aa7308 */ /* 0x000ee20000000800 */
        /* <DEDUP_REMOVED lines=8> */
[C---:B--2---:R-:W-:Y:S01]  /*7720*/  FADD.FTZ R5, R181.reuse, R14 ;  /* 0x0000000eb5057221 */ /* 0x044fe20000010000 */
[----:B------:R-:W-:Y:S01]  /*7730*/  F2FP.BF16.F32.PACK_AB R166, R181, R180 ;  /* 0x000000b4b5a6723e */ /* 0x000fe200000010ff */
[-C--:B------:R-:W-:Y:S01]  /*7740*/  FMUL.FTZ R108, R108, R169.reuse ;  /* 0x000000a96c6c7220 */ /* 0x080fe20000410000 */
[-C--:B------:R-:W-:Y:S01]  /*7750*/  FMUL.FTZ R109, R109, R169.reuse ;  /* 0x000000a96d6d7220 */ /* 0x080fe20000410000 */
[-C--:B------:R-:W-:Y:S01]  /*7760*/  FMUL.FTZ R112, R112, R169.reuse ;  /* 0x000000a970707220 */ /* 0x080fe20000410000 */
[-C--:B------:R-:W-:Y:S01]  /*7770*/  FMUL.FTZ R113, R113, R169.reuse ;  /* 0x000000a971717220 */ /* 0x080fe20000410000 */
[----:B------:R-:W-:Y:S01]  /*7780*/  FMUL.FTZ R116, R116, R169 ;  /* 0x000000a974747220 */ /* 0x000fe20000410000 */
[----:B------:R-:W2:Y:S01]  /*7790*/  MUFU.EX2 R4, R163 ;  /* 0x000000a300047308 */ /* 0x000ea20000000800 */
[C---:B---3--:R-:W-:Y:S01]  /*77a0*/  FADD.FTZ R180, R170.reuse, R9 ;  /* 0x00000009aab47221 */ /* 0x048fe20000010000 */
[----:B------:R-:W-:Y:S01]  /*77b0*/  F2FP.BF16.F32.PACK_AB R155, R170, R155 ;  /* 0x0000009baa9b723e */ /* 0x000fe200000010ff */
[----:B------:R-:W-:Y:S01]  /*77c0*/  BAR.SYNC.DEFER_BLOCKING 0xf, 0x100 ;  /* 0x03c4000000007b1d */ /* 0x000fe20000010000 */
        /* <DEDUP_REMOVED lines=12> */
[----:B------:R-:W-:Y:S01]  /*7890*/  FMUL.FTZ R137, R137, R169 ;  /* 0x000000a989897220 */ /* 0x000fe20000410000 */
[----:B------:R-:W0:Y:S01]  /*78a0*/  MUFU.EX2 R14, R167 ;  /* 0x000000a7000e7308 */ /* 0x000e220000000800 */
[----:B--2---:R-:W-:Y:S01]  /*78b0*/  F2FP.BF16.F32.PACK_AB R157, R4, R7 ;  /* 0x00000007049d723e */ /* 0x004fe200000010ff */
[-C--:B------:R-:W-:Y:S01]  /*78c0*/  FMUL.FTZ R140, R140, R169.reuse ;  /* 0x000000a98c8c7220 */ /* 0x080fe20000410000 */
[-C--:B------:R-:W-:Y:S01]  /*78d0*/  FMUL.FTZ R141, R141, R169.reuse ;  /* 0x000000a98d8d7220 */ /* 0x080fe20000410000 */
[-C--:B------:R-:W-:Y:S01]  /*78e0*/  FMUL.FTZ R144, R144, R169.reuse ;  /* 0x000000a990907220 */ /* 0x080fe20000410000 */
[-C--:B------:R-:W-:Y:S01]  /*78f0*/  FMUL.FTZ R145, R145, R169.reuse ;  /* 0x000000a991917220 */ /* 0x080fe20000410000 */
[-C--:B------:R-:W-:Y:S01]  /*7900*/  FMUL.FTZ R148, R148, R169.reuse ;  /* 0x000000a994947220 */ /* 0x080fe20000410000 */
[----:B------:R-:W-:Y:S01]  /*7910*/  FMUL.FTZ R149, R149, R169 ;  /* 0x000000a995957220 */ /* 0x000fe20000410000 */
[----:B------:R-:W2:Y:S01]  /*7920*/  MUFU.EX2 R161, R196 ;  /* 0x000000c400a17308 */ /* 0x000ea20000000800 */
        /* <DEDUP_REMOVED lines=28> */
[----:B---3--:R-:W-:Y:S01]  /*7af0*/  FADD.FTZ R9, R159, R174 ;  /* 0x000000ae9f097221 */ /* 0x008fe20000010000 */
[C---:B0-----:R-:W-:Y:S01]  /*7b00*/  F2FP.BF16.F32.PACK_AB R159, R14.reuse, R159 ;  /* 0x0000009f0e9f723e */ /* 0x041fe200000010ff */
[-C--:B------:R-:W-:Y:S01]  /*7b10*/  FMUL.FTZ R71, R71, R172.reuse ;  /* 0x000000ac47477220 */ /* 0x080fe20000410000 */
[----:B------:R0:W1:Y:S01]  /*7b20*/  MUFU.EX2 R165, R178 ;  /* 0x000000b200a57308 */ /* 0x0000620000000800 */
[----:B------:R-:W-:Y:S01]  /*7b30*/  FADD.FTZ R180, R14, R9 ;  /* 0x000000090eb47221 */ /* 0x000fe20000010000 */
[-C--:B------:R-:W-:Y:S01]  /*7b40*/  FMUL.FTZ R74, R74, R172.reuse ;  /* 0x000000ac4a4a7220 */ /* 0x080fe20000410000 */
[----:B------:R3:W-:Y:S01]  /*7b50*/  STSM.16.M88.4 [R184], R156 ;  /* 0x0000009cb8007844 */ /* 0x0007e20000000200 */
[-C--:B------:R-:W-:Y:S01]  /*7b60*/  FMUL.FTZ R75, R75, R172.reuse ;  /* 0x000000ac4b4b7220 */ /* 0x080fe20000410000 */
[----:B--2---:R-:W-:Y:S01]  /*7b70*/  FADD.FTZ R9, R161, R180 ;  /* 0x000000b4a1097221 */ /* 0x004fe20000010000 */
[----:B-----5:R-:W-:Y:S01]  /*7b80*/  F2FP.BF16.F32.PACK_AB R161, R20, R161 ;  /* 0x000000a114a1723e */ /* 0x020fe200000010ff */
[-C--:B------:R-:W-:Y:S01]  /*7b90*/  FMUL.FTZ R78, R78, R172.reuse ;  /* 0x000000ac4e4e7220 */ /* 0x080fe20000410000 */
[----:B------:R-:W2:Y:S01]  /*7ba0*/  MUFU.EX2 R174, R179 ;  /* 0x000000b300ae7308 */ /* 0x000ea20000000800 */
[----:B0-----:R-:W-:Y:S01]  /*7bb0*/  FADD.FTZ R178, R20, R9 ;  /* 0x0000000914b27221 */ /* 0x001fe20000010000 */
[-C--:B------:R-:W-:Y:S01]  /*7bc0*/  FMUL.FTZ R79, R79, R172.reuse ;  /* 0x000000ac4f4f7220 */ /* 0x080fe20000410000 */
[-C--:B------:R-:W-:Y:S01]  /*7bd0*/  FMUL.FTZ R82, R82, R172.reuse ;  /* 0x000000ac52527220 */ /* 0x080fe20000410000 */
[-C--:B------:R-:W-:Y:S01]  /*7be0*/  FMUL.FTZ R83, R83, R172.reuse ;  /* 0x000000ac53537220 */ /* 0x080fe20000410000 */
[----:B----4-:R-:W-:Y:S01]  /*7bf0*/  FADD.FTZ R9, R163, R178 ;  /* 0x000000b2a3097221 */ /* 0x010fe20000010000 */
[----:B------:R-:W-:Y:S01]  /*7c00*/  F2FP.BF16.F32.PACK_AB R163, R6, R163 ;  /* 0x000000a306a3723e */ /* 0x000fe200000010ff */
[-C--:B------:R-:W-:Y:S01]  /*7c10*/  FMUL.FTZ R86, R86, R172.reuse ;  /* 0x000000ac56567220 */ /* 0x080fe20000410000 */
[----:B------:R-:W0:Y:S01]  /*7c20*/  MUFU.EX2 R167, R182 ;  /* 0x000000b600a77308 */ /* 0x000e220000000800 */
[----:B------:R-:W-:Y:S01]  /*7c30*/  FADD.FTZ R180, R6, R9 ;  /* 0x0000000906b47221 */ /* 0x000fe20000010000 */
[-C--:B------:R-:W-:Y:S01]  /*7c40*/  FMUL.FTZ R87, R87, R172.reuse ;  /* 0x000000ac57577220 */ /* 0x080fe20000410000 */
[----:B------:R3:W-:Y:S01]  /*7c50*/  STSM.16.M88.4 [R22], R160 ;  /* 0x000000a016007844 */ /* 0x0007e20000000200 */
[-C--:B------:R-:W-:Y:S01]  /*7c60*/  FMUL.FTZ R90, R90, R172.reuse ;  /* 0x000000ac5a5a7220 */ /* 0x080fe20000410000 */
[----:B-1----:R-:W-:Y:S01]  /*7c70*/  FADD.FTZ R9, R165, R180 ;  /* 0x000000b4a5097221 */ /* 0x002fe20000010000 */
[-C--:B------:R-:W-:Y:S01]  /*7c80*/  FMUL.FTZ R91, R91, R172.reuse ;  /* 0x000000ac5b5b7220 */ /* 0x080fe20000410000 */
[-C--:B------:R-:W-:Y:S01]  /*7c90*/  FMUL.FTZ R94, R94, R172.reuse ;  /* 0x000000ac5e5e7220 */ /* 0x080fe20000410000 */
[----:B------:R-:W1:Y:S01]  /*7ca0*/  MUFU.EX2 R178, R183 ;  /* 0x000000b700b27308 */ /* 0x000e620000000800 */
[C---:B--2---:R-:W-:Y:S01]  /*7cb0*/  FADD.FTZ R176, R174.reuse, R9 ;  /* 0x00000009aeb07221 */ /* 0x044fe20000010000 */
[----:B------:R-:W-:Y:S01]  /*7cc0*/  F2FP.BF16.F32.PACK_AB R165, R174, R165 ;  /* 0x000000a5aea5723e */ /* 0x000fe200000010ff */
[-C--:B------:R-:W-:Y:S01]  /*7cd0*/  FMUL.FTZ R95, R95, R172.reuse ;  /* 0x000000ac5f5f7220 */ /* 0x080fe20000410000 */
[-C--:B------:R-:W-:Y:S01]  /*7ce0*/  FMUL.FTZ R98, R98, R172.reuse ;  /* 0x000000ac62627220 */ /* 0x080fe20000410000 */
[-C--:B------:R-:W-:Y:S01]  /*7cf0*/  FMUL.FTZ R99, R99, R172.reuse ;  /* 0x000000ac63637220 */ /* 0x080fe20000410000 */
[-C--:B------:R-:W-:Y:S01]  /*7d00*/  FMUL.FTZ R102, R102, R172.reuse ;  /* 0x000000ac66667220 */ /* 0x080fe20000410000 */
[-C--:B------:R-:W-:Y:S01]  /*7d10*/  FMUL.FTZ R103, R103, R172.reuse ;  /* 0x000000ac67677220 */ /* 0x080fe20000410000 */
[-C--:B------:R-:W-:Y:S01]  /*7d20*/  FMUL.FTZ R106, R106, R172.reuse ;  /* 0x000000ac6a6a7220 */ /* 0x080fe20000410000 */
[----:B0-----:R-:W-:Y:S01]  /*7d30*/  FADD.FTZ R7, R167, R176 ;  /* 0x000000b0a7077221 */ /* 0x001fe20000010000 */
[-C--:B------:R-:W-:Y:S01]  /*7d40*/  FMUL.FTZ R107, R107, R172.reuse ;  /* 0x000000ac6b6b7220 */ /* 0x080fe20000410000 */
[-C--:B------:R-:W-:Y:S01]  /*7d50*/  FMUL.FTZ R110, R110, R172.reuse ;  /* 0x000000ac6e6e7220 */ /* 0x080fe20000410000 */
[-C--:B------:R-:W-:Y:S01]  /*7d60*/  FMUL.FTZ R111, R111, R172.reuse ;  /* 0x000000ac6f6f7220 */ /* 0x080fe20000410000 */
[-C--:B------:R-:W-:Y:S01]  /*7d70*/  FMUL.FTZ R114, R114, R172.reuse ;  /* 0x000000ac72727220 */ /* 0x080fe20000410000 */
[-C--:B------:R-:W-:Y:S01]  /*7d80*/  FMUL.FTZ R115, R115, R172.reuse ;  /* 0x000000ac73737220 */ /* 0x080fe20000410000 */
[-C--:B------:R-:W-:Y:S01]  /*7d90*/  FMUL.FTZ R118, R118, R172.reuse ;  /* 0x000000ac76767220 */ /* 0x080fe20000410000 */
[-C--:B------:R-:W-:Y:S01]  /*7da0*/  FMUL.FTZ R119, R119, R172.reuse ;  /* 0x000000ac77777220 */ /* 0x080fe20000410000 */
[C---:B-1----:R-:W-:Y:S01]  /*7db0*/  F2FP.BF16.F32.PACK_AB R167, R178.reuse, R167 ;  /* 0x000000a7b2a7723e */ /* 0x042fe200000010ff */
        /* <DEDUP_REMOVED lines=20> */
.L_x_4405:
[----:B------:R0:W1:Y:S01]  /*7f00*/  SYNCS.PHASECHK.TRANS64.TRYWAIT P0, [UR26+0x28c50], R12 ;  /* 0x028c500cff0075a7 */ /* 0x000062000800015a */
[----:B------:R-:W-:Y:S05]  /*7f10*/  @!P4 BRA `(.L_x_4406) ;  /* 0x000000000004c947 */ /* 0x000fea0003800000 */
[----:B------:R-:W-:Y:S01]  /*7f20*/  BPT.TRAP 0x1 ;  /* 0x000000040000795c */ /* 0x000fe20000300000 */
.L_x_4406:
[----:B-1----:R-:W-:Y:S05]  /*7f30*/  @P0 BRA `(.L_x_4407) ;  /* 0x0000000000080947 */ /* 0x002fea0003800000 */
[----:B------:R-:W1:Y:S02]  /*7f40*/  SYNCS.PHASECHK.TRANS64.TRYWAIT P0, [UR26+0x28c50], R12 ;  /* 0x028c500cff0075a7 */ /* 0x000e64000800015a */
[----:B-1----:R-:W-:Y:S05]  /*7f50*/  @!P0 BRA `(.L_x_4408) ;  /* 0x000000c800ac8947 */ /* 0x002fea0003800000 */
.L_x_4407:
[----:B------:R-:W-:Y:S01]  /*7f60*/  ULEA UR11, UR22, UR45, 0xc ;  /* 0x0000002d160b7291 */ /* 0x000fe2000f8e603f */
[----:B------:R-:W-:Y:S01]  /*7f70*/  WARPGROUP.ARRIVE ;  /* 0x00000000000079c5 */ /* 0x000fe20000000000 */
[----:B------:R-:W-:Y:S01]  /*7f80*/  UMOV UR7, 0x40000040 ;  /* 0x4000004000077882 */ /* 0x000fe20000000000 */
[----:B------:R-:W-:Y:S01]  /*7f90*/  ISETP.LT.AND P0, PT, R10, UR50, PT ;  /* 0x000000320a007c0c */ /* 0x000fe2000bf01270 */
[----:B-1----:R-:W-:Y:S01]  /*7fa0*/  @!P5 VIADD R21, R21, 0x28c60 ;  /* 0x00028c601515d836 */ /* 0x002fe20000000000 */
[----:B------:R-:W-:Y:S01]  /*7fb0*/  UIADD3 UR50, UR50, -0x1, URZ ;  /* 0xffffffff32327890 */ /* 0x000fe2000fffe03f */
[----:B------:R-:W-:Y:S01]  /*7fc0*/  IMAD.MOV.U32 R7, RZ, RZ, R168 ;  /* 0x000000ffff077224 */ /* 0x000fe200078e00a8 */
[----:B------:R-:W-:Y:S01]  /*7fd0*/  UMOV UR6, UR11 ;  /* 0x0000000b00067c82 */ /* 0x000fe20008000000 */
[----:B------:R-:W-:Y:S01]  /*7fe0*/  UMOV UR37, UR22 ;  /* 0x0000001600257c82 */ /* 0x000fe20008000000 */
        /* <DEDUP_REMOVED lines=32> */
[----:B------:R-:W-:Y:S01]  /*81f0*/  IMAD.MOV.U32 R7, RZ, RZ, R168 ;  /* 0x000000ffff077224 */ /* 0x000fe200078e00a8 */
[----:B------:R-:W-:Y:S01]  /*8200*/  UMOV UR37, UR22 ;  /* 0x0000001600257c82 */ /* 0x000fe20008000000 */
[----:B------:R-:W-:-:S07]  /*8210*/  IMAD.MOV.U32 R4, RZ, RZ, R8 ;  /* 0x000000ffff047224 */ /* 0x000fce00078e0008 */
.L_x_4392:
[----:B0-----:R-:W0:Y:S01]  /*8220*/  LDC R12, c[0x0][0x9e4] ;  /* 0x00027900ff0c7b82 */ /* 0x001e220000000800 */
[----:B------:R-:W-:-:S04]  /*8230*/  UIADD3 UR6, UR44, 0x40, -UR40 ;  /* 0x000000402c067890 */ /* 0x000fc8000fffe828 */
[----:B------:R-:W-:-:S04]  /*8240*/  ULEA UR6, UR47, UR6, 0x6 ;  /* 0x000000062f067291 */ /* 0x000fc8000f8e303f */
[----:B------:R-:W-:-:S06]  /*8250*/  UIADD3 UR20, UR6, -UR20, URZ ;  /* 0x8000001406147290 */ /* 0x000fcc000fffe03f */
[----:B------:R-:W-:Y:S01]  /*8260*/  IMAD.U32 R8, RZ, RZ, UR20 ;  /* 0x00000014ff087e24 */ /* 0x000fe2000f8e00ff */
[----:B0-----:R-:W-:-:S13]  /*8270*/  ISETP.GE.AND P6, PT, R12, 0x1, PT ;  /* 0x000000010c00780c */ /* 0x001fda0003fc6270 */
[----:B------:R-:W-:Y:S05]  /*8280*/  @!P6 BRA `(.L_x_4410) ;  /* 0x000000000040e947 */ /* 0x000fea0003800000 */
[----:B------:R-:W-:-:S05]  /*8290*/  IMAD.U32 R9, RZ, RZ, UR6 ;  /* 0x00000006ff097e24 */ /* 0x000fca000f8e00ff */
        /* <DEDUP_REMOVED lines=9> */
.L_x_4411:
[----:B------:R-:W-:-:S13]  /*8330*/  ISETP.NE.AND P0, PT, R12, 0x1, PT ;  /* 0x000000010c00780c */ /* 0x000fda0003f05270 */
[----:B------:R-:W0:Y:S02]  /*8340*/  @P0 LDC.64 R10, c[0x0][0x9e8] ;  /* 0x00027a00ff0a0b82 */ /* 0x000e240000000a00 */
[----:B0-----:R-:W-:-:S05]  /*8350*/  @P0 IMAD.HI.U32 R10, R9, R10, RZ ;  /* 0x0000000a090a0227 */ /* 0x001fca00078e00ff */
[----:B------:R-:W-:-:S07]  /*8360*/  @P0 SHF.R.U32.HI R9, RZ, R11, R10 ;  /* 0x0000000bff090219 */ /* 0x000fce000001160a */
.L_x_4412:
[----:B------:R-:W-:-:S05]  /*8370*/  IMAD R9, R9, R12, RZ ;  /* 0x0000000c09097224 */ /* 0x000fca00078e02ff */
[----:B------:R-:W-:-:S07]  /*8380*/  VIMNMX R8, R8, R9, !PT ;  /* 0x0000000908087248 */ /* 0x000fce0007fe0100 */
.L_x_4410:
[----:B------:R-:W-:-:S05]  /*8390*/  VIADD R8, R8, 0x3f ;  /* 0x0000003f08087836 */ /* 0x000fca0000000000 */
[----:B------:R-:W-:-:S04]  /*83a0*/  SHF.R.S32.HI R9, RZ, 0x1f, R8 ;  /* 0x0000001fff097819 */ /* 0x000fc80000011408 */
[----:B------:R-:W-:-:S04]  /*83b0*/  LEA.HI R9, R9, R8, RZ, 0x6 ;  /* 0x0000000809097211 */ /* 0x000fc800078f30ff */
[----:B------:R-:W-:-:S04]  /*83c0*/  SHF.R.S32.HI R9, RZ, 0x6, R9 ;  /* 0x00000006ff097819 */ /* 0x000fc80000011409 */
[----:B------:R-:W-:-:S04]  /*83d0*/  VIMNMX R8, R186, R9, !PT ;  /* 0x00000009ba087248 */ /* 0x000fc80007fe0100 */
[----:B------:R-:W-:-:S13]  /*83e0*/  ISETP.LE.AND P0, PT, R8, UR50, PT ;  /* 0x0000003208007c0c */ /* 0x000fda000bf03270 */
[----:B------:R-:W-:Y:S05]  /*83f0*/  @!P0 BRA `(.L_x_4413) ;  /* 0x00000018002c8947 */ /* 0x000fea0003800000 */
[----:B------:R-:W-:Y:S01]  /*8400*/  IMAD.MOV.U32 R10, RZ, RZ, R7 ;  /* 0x000000ffff0a7224 */ /* 0x000fe200078e0007 */
[----:B------:R-:W-:Y:S01]  /*8410*/  UMOV UR21, UR37 ;  /* 0x0000002500157c82 */ /* 0x000fe20008000000 */
[----:B------:R-:W-:Y:S01]  /*8420*/  IMAD.MOV.U32 R11, RZ, RZ, R4 ;  /* 0x000000ffff0b7224 */ /* 0x000fe200078e0004 */
[----:B------:R-:W-:-:S06]  /*8430*/  ULDC UR20, c[0x0][0x988] ;  /* 0x0002620000147ab9 */ /* 0x000fcc0000000800 */
.L_x_4422:
[----:B------:R-:W-:Y:S01]  /*8440*/  UIADD3 UR37, UR21, 0x1, URZ ;  /* 0x0000000115257890 */ /* 0x000fe2000fffe03f */
[----:B------:R-:W-:Y:S01]  /*8450*/  IMAD.U32 R7, RZ, RZ, UR50 ;  /* 0x00000032ff077e24 */ /* 0x000fe2000f8e00ff */
[----:B------:R-:W-:Y:S02]  /*8460*/  UIADD3 UR50, UR50, -0x1, URZ ;  /* 0xffffffff32327890 */ /* 0x000fe4000fffe03f */
[----:B------:R-:W-:Y:S02]  /*8470*/  UISETP.NE.AND UP0, UPT, UR37, 0x2, UPT ;  /* 0x000000022500788c */ /* 0x000fe4000bf05270 */
[----:B------:R-:W-:Y:S02]  /*8480*/  ISETP.GT.AND P0, PT, R7, R8, PT ;  /* 0x000000080700720c */ /* 0x000fe40003f04270 */
[----:B------:R-:W-:Y:S02]  /*8490*/  USEL UR6, URZ, 0x1, UP0 ;  /* 0x000000013f067887 */ /* 0x000fe40008000000 */
[----:B------:R-:W-:-:S04]  /*84a0*/  USEL UR37, UR37, URZ, UP0 ;  /* 0x0000003f25257287 */ /* 0x000fc80008000000 */
[----:B------:R-:W-:Y:S01]  /*84b0*/  LOP3.LUT R2, R2, UR6, RZ, 0x3c, !PT ;  /* 0x0000000602027c12 */ /* 0x000fe2000f8e3cff */
[----:B012-4-:R-:W-:Y:S07]  /*84c0*/  @!P4 BRA `(.L_x_4414) ;  /* 0x000000000004c947 */ /* 0x017fee0003800000 */
[----:B------:R-:W-:Y:S01]  /*84d0*/  BPT.TRAP 0x1 ;  /* 0x000000040000795c */ /* 0x000fe20000300000 */
.L_x_4414:
[----:B------:R-:W-:Y:S01]  /*84e0*/  ULEA UR22, UR37, UR38, 0x3 ;  /* 0x0000002625167291 */ /* 0x000fe2000f8e183f */
[----:B------:R-:W-:-:S08]  /*84f0*/  SHF.L.U32 R9, R2, 0x1f, RZ ;  /* 0x0000001f02097819 */ /* 0x000fd000000006ff */
[----:B------:R0:W2:Y:S01]  /*8500*/  SYNCS.PHASECHK.TRANS64.TRYWAIT P1, [UR22+0x28c30], R9 ;  /* 0x028c3009ff0075a7 */ /* 0x0000a20008020156 */
[----:B------:R-:W-:Y:S05]  /*8510*/  @!P4 BRA `(.L_x_4415) ;  /* 0x000000000004c947 */ /* 0x000fea0003800000 */
[----:B------:R-:W-:Y:S01]  /*8520*/  BPT.TRAP 0x1 ;  /* 0x000000040000795c */ /* 0x000fe20000300000 */
.L_x_4415:
[----:B--2---:R-:W-:Y:S05]  /*8530*/  @P1 BRA `(.L_x_4416) ;  /* 0x0000000000081947 */ /* 0x004fea0003800000 */
[----:B------:R-:W2:Y:S02]  /*8540*/  SYNCS.PHASECHK.TRANS64.TRYWAIT P1, [UR22+0x28c30], R9 ;  /* 0x028c3009ff0075a7 */ /* 0x000ea40008020156 */
[----:B--2---:R-:W-:Y:S05]  /*8550*/  @!P1 BRA `(.L_x_4417) ;  /* 0x000000c400409947 */ /* 0x004fea0003800000 */
.L_x_4416:
[----:B------:R-:W-:Y:S01]  /*8560*/  R2UR UR18, R3 ;  /* 0x00000000031272ca */ /* 0x000fe200000e0000 */
[----:B---3--:R-:W-:Y:S01]  /*8570*/  WARPGROUP.ARRIVE ;  /* 0x00000000000079c5 */ /* 0x008fe20000000000 */
        /* <DEDUP_REMOVED lines=48> */
[----:B------:R-:W-:Y:S01]  /*8880*/  FADD.FTZ R11, -R4, R11 ;  /* 0x0000000b040b7221 */ /* 0x000fe20000010100 */
        /* <DEDUP_REMOVED lines=14> */
[----:B------:R-:W2:Y:S01]  /*8970*/  MUFU.EX2 R12, R13 ;  /* 0x0000000d000c7308 */ /* 0x000ea20000000800 */
[----:B------:R-:W-:Y:S01]  /*8980*/  FMNMX.FTZ R14, R178, R7, !PT ;  /* 0x00000007b20e7209 */ /* 0x000fe20007810000 */
[--C-:B------:R-:W-:Y:S01]  /*8990*/  FFMA.FTZ R164, R164, UR10, -R193.reuse ;  /* 0x0000000aa4a47c23 */ /* 0x100fe200080108c1 */
[--C-:B------:R-:W-:Y:S01]  /*89a0*/  FFMA.FTZ R15, R161, UR10, -R193.reuse ;  /* 0x0000000aa10f7c23 */ /* 0x100fe200080108c1 */
[--C-:B------:R-:W-:Y:S01]  /*89b0*/  FFMA.FTZ R161, R176, UR10, -R193.reuse ;  /* 0x0000000ab0a17c23 */ /* 0x100fe200080108c1 */
[----:B------:R-:W-:Y:S01]  /*89c0*/  FMNMX.FTZ R7, R179, R14, !PT ;  /* 0x0000000eb3077209 */ /* 0x000fe20007810000 */
[--C-:B-1----:R-:W-:Y:S01]  /*89d0*/  FFMA.FTZ R21, R165, UR10, -R193.reuse ;  /* 0x0000000aa5157c23 */ /* 0x102fe200080108c1 */
[--C-:B------:R-:W-:Y:S01]  /*89e0*/  FFMA.FTZ R165, R180, UR10, -R193.reuse ;  /* 0x0000000ab4a57c23 */ /* 0x100fe200080108c1 */
[----:B------:R-:W1:Y:S01]  /*89f0*/  MUFU.EX2 R11, R11 ;  /* 0x0000000b000b7308 */ /* 0x000e620000000800 */
[----:B------:R-:W-:Y:S01]  /*8a00*/  FMNMX.FTZ R14, R182, R7, !PT ;  /* 0x00000007b60e7209 */ /* 0x000fe20007810000 */
[----:B------:R-:W-:-:S03]  /*8a10*/  FFMA.FTZ R181, R181, UR10, -R193 ;  /* 0x0000000ab5b57c23 */ /* 0x000fc600080108c1 */
[----:B------:R-:W-:-:S03]  /*8a20*/  FMNMX.FTZ R7, R183, R14, !PT ;  /* 0x0000000eb7077209 */ /* 0x000fc60007810000 */
[----:B------:R3:W-:Y:S01]  /*8a30*/  MUFU.EX2 R14, R157 ;  /* 0x0000009d000e7308 */ /* 0x0007e20000000800 */
[-C--:B--2---:R-:W-:Y:S01]  /*8a40*/  FMUL.FTZ R24, R24, R12.reuse ;  /* 0x0000000c18187220 */ /* 0x084fe20000410000 */
[----:B------:R-:W2:Y:S01]  /*8a50*/  SHFL.BFLY PT, R194, R7, 0x2, 0x1f ;  /* 0x0c401f0007c27f89 */ /* 0x000ea200000e0000 */
[-C--:B------:R-:W-:Y:S01]  /*8a60*/  FMUL.FTZ R25, R25, R12.reuse ;  /* 0x0000000c19197220 */ /* 0x080fe20000410000 */
[-C--:B------:R-:W-:Y:S01]  /*8a70*/  FMUL.FTZ R28, R28, R12.reuse ;  /* 0x0000000c1c1c7220 */ /* 0x080fe20000410000 */
[-C--:B------:R-:W-:Y:S01]  /*8a80*/  FMUL.FTZ R29, R29, R12.reuse ;  /* 0x0000000c1d1d7220 */ /* 0x080fe20000410000 */
[-C--:B------:R-:W-:Y:S01]  /*8a90*/  FMUL.FTZ R32, R32, R12.reuse ;  /* 0x0000000c20207220 */ /* 0x080fe20000410000 */
[-C--:B------:R-:W-:Y:S01]  /*8aa0*/  FMUL.FTZ R33, R33, R12.reuse ;  /* 0x0000000c21217220 */ /* 0x080fe20000410000 */
[----:B------:R-:W4:Y:S01]  /*8ab0*/  MUFU.EX2 R152, R152 ;  /* 0x0000009800987308 */ /* 0x000f220000000800 */
[----:B---3--:R-:W-:Y:S01]  /*8ac0*/  FFMA.FTZ R157, R172, UR10, -R193 ;  /* 0x0000000aac9d7c23 */ /* 0x008fe200080108c1 */
[----:B-1----:R-:W-:Y:S01]  /*8ad0*/  FFMA.FTZ R5, R12, R5, R11 ;  /* 0x000000050c057223 */ /* 0x002fe2000001000b */
        /* <DEDUP_REMOVED lines=22> */
[----:B---3--:R-:W-:Y:S01]  /*8c40*/  FFMA.FTZ R164, R173, UR10, -R193 ;  /* 0x0000000aada47c23 */ /* 0x008fe200080108c1 */
        /* <DEDUP_REMOVED lines=21> */
[----:B--2---:R-:W-:Y:S01]  /*8da0*/  FMNMX.FTZ R7, R194, R7, !PT ;  /* 0x00000007c2077209 */ /* 0x004fe20007810000 */
[----:B------:R-:W-:Y:S01]  /*8db0*/  MUFU.EX2 R160, R160 ;  /* 0x000000a000a07308 */ /* 0x000fe20000000800 */
[-C--:B------:R-:W-:Y:S01]  /*8dc0*/  FMUL.FTZ R108, R108, R12.reuse ;  /* 0x0000000c6c6c7220 */ /* 0x080fe20000410000 */
[-C--:B------:R-:W-:Y:S01]  /*8dd0*/  FMUL.FTZ R109, R109, R12.reuse ;  /* 0x0000000c6d6d7220 */ /* 0x080fe20000410000 */
[-C--:B------:R-:W-:Y:S01]  /*8de0*/  FMUL.FTZ R112, R112, R12.reuse ;  /* 0x0000000c70707220 */ /* 0x080fe20000410000 */
[C---:B------:R-:W-:Y:S01]  /*8df0*/  FADD.FTZ R169, -R7.reuse, R10 ;  /* 0x0000000a07a97221 */ /* 0x040fe20000010100 */
[----:B------:R-:W-:Y:S01]  /*8e00*/  FMUL.FTZ R177, R7, UR10 ;  /* 0x0000000a07b17c20 */ /* 0x000fe20008410000 */
[-C--:B------:R-:W-:Y:S01]  /*8e10*/  FMUL.FTZ R113, R113, R12.reuse ;  /* 0x0000000c71717220 */ /* 0x080fe20000410000 */
[----:B------:R-:W-:Y:S01]  /*8e20*/  FMUL.FTZ R116, R116, R12 ;  /* 0x0000000c74747220 */ /* 0x000fe20000410000 */
[----:B------:R-:W-:Y:S01]  /*8e30*/  FMUL.FTZ R169, R169, UR10 ;  /* 0x0000000aa9a97c20 */ /* 0x000fe20008410000 */
[--C-:B------:R-:W-:Y:S01]  /*8e40*/  FFMA.FTZ R172, R154, UR10, -R177.reuse ;  /* 0x0000000a9aac7c23 */ /* 0x100fe200080108b1 */
[--C-:B------:R-:W-:Y:S01]  /*8e50*/  FFMA.FTZ R194, R167, UR10, -R177.reuse ;  /* 0x0000000aa7c27c23 */ /* 0x100fe200080108b1 */
[--C-:B------:R-:W-:Y:S01]  /*8e60*/  FFMA.FTZ R167, R170, UR10, -R177.reuse ;  /* 0x0000000aaaa77c23 */ /* 0x100fe200080108b1 */
[----:B------:R-:W-:Y:S01]  /*8e70*/  MOV R170, UR22 ;  /* 0x0000001600aa7c02 */ /* 0x000fe20008000f00 */
[--C-:B------:R-:W-:Y:S01]  /*8e80*/  FFMA.FTZ R155, R155, UR10, -R177.reuse ;  /* 0x0000000a9b9b7c23 */ /* 0x100fe200080108b1 */
[----:B------:R-:W-:Y:S01]  /*8e90*/  MUFU.EX2 R169, R169 ;  /* 0x000000a900a97308 */ /* 0x000fe20000000800 */
[--C-:B------:R-:W-:Y:S01]  /*8ea0*/  FFMA.FTZ R173, R158, UR10, -R177.reuse ;  /* 0x0000000a9ead7c23 */ /* 0x100fe200080108b1 */
[----:B------:R-:W-:Y:S01]  /*8eb0*/  FFMA.FTZ R176, R159, UR10, -R177 ;  /* 0x0000000a9fb07c23 */ /* 0x000fe200080108b1 */
[----:B------:R-:W-:-:S02]  /*8ec0*/  @!P5 VIADD R154, R170, 0x28c40 ;  /* 0x00028c40aa9ad836 */ /* 0x000fc40000000000 */
[--C-:B------:R-:W-:Y:S01]  /*8ed0*/  FFMA.FTZ R159, R162, UR10, -R177.reuse ;  /* 0x0000000aa29f7c23 */ /* 0x100fe200080108b1 */
[--C-:B------:R-:W-:Y:S01]  /*8ee0*/  FFMA.FTZ R180, R163, UR10, -R177.reuse ;  /* 0x0000000aa3b47c23 */ /* 0x100fe200080108b1 */
[--C-:B------:R-:W-:Y:S01]  /*8ef0*/  FFMA.FTZ R163, R166, UR10, -R177.reuse ;  /* 0x0000000aa6a37c23 */ /* 0x100fe200080108b1 */
[--C-:B------:R-:W-:Y:S01]  /*8f00*/  FFMA.FTZ R196, R171, UR10, -R177.reuse ;  /* 0x0000000aabc47c23 */ /* 0x100fe200080108b1 */
[----:B------:R-:W2:Y:S01]  /*8f10*/  MUFU.EX2 R172, R172 ;  /* 0x000000ac00ac7308 */ /* 0x000ea20000000800 */
[----:B------:R-:W-:Y:S01]  /*8f20*/  @!P5 PRMT R154, RZ, 0x654, R154 ;  /* 0x00000654ff9ad816 */ /* 0x000fe2000000009a */
[--C-:B------:R-:W-:Y:S01]  /*8f30*/  FFMA.FTZ R179, R179, UR10, -R177.reuse ;  /* 0x0000000ab3b37c23 */ /* 0x100fe200080108b1 */
[--C-:B------:R-:W-:Y:S01]  /*8f40*/  FFMA.FTZ R171, R174, UR10, -R177.reuse ;  /* 0x0000000aaeab7c23 */ /* 0x100fe200080108b1 */
[--C-:B------:R-:W-:Y:S01]  /*8f50*/  FFMA.FTZ R174, R175, UR10, -R177.reuse ;  /* 0x0000000aafae7c23 */ /* 0x100fe200080108b1 */
[----:B------:R4:W-:Y:S01]  /*8f60*/  @!P5 SYNCS.ARRIVE.TRANS64.RED.A1T0 RZ, [R154+URZ], RZ ;  /* 0x000000ff9affd9a7 */ /* 0x0009e2000810043f */
[--C-:B------:R-:W-:Y:S01]  /*8f70*/  FFMA.FTZ R175, R178, UR10, -R177.reuse ;  /* 0x0000000ab2af7c23 */ /* 0x100fe200080108b1 */
[----:B------:R-:W-:Y:S01]  /*8f80*/  IMAD.U32 R158, RZ, RZ, UR21 ;  /* 0x00000015ff9e7e24 */ /* 0x000fe2000f8e00ff */
[----:B------:R-:W3:Y:S01]  /*8f90*/  MUFU.EX2 R155, R155 ;  /* 0x0000009b009b7308 */ /* 0x000ee20000000800 */
[--C-:B------:R-:W-:Y:S01]  /*8fa0*/  FFMA.FTZ R182, R182, UR10, -R177.reuse ;  /* 0x0000000ab6b67c23 */ /* 0x100fe200080108b1 */
[----:B------:R-:W-:Y:S01]  /*8fb0*/  FFMA.FTZ R177, R183, UR10, -R177 ;  /* 0x0000000ab7b17c23 */ /* 0x000fe200080108b1 */
[-C--:B------:R-:W-:Y:S01]  /*8fc0*/  FMUL.FTZ R117, R117, R12.reuse ;  /* 0x0000000c75757220 */ /* 0x080fe20000410000 */
[-C--:B------:R-:W-:Y:S01]  /*8fd0*/  FMUL.FTZ R120, R120, R12.reuse ;  /* 0x0000000c78787220 */ /* 0x080fe20000410000 */
[----:B----4-:R-:W-:Y:S01]  /*8fe0*/  FADD.FTZ R154, R152, R5 ;  /* 0x00000005989a7221 */ /* 0x010fe20000010000 */
[-C--:B------:R-:W-:Y:S01]  /*8ff0*/  FMUL.FTZ R121, R121, R12.reuse ;  /* 0x0000000c79797220 */ /* 0x080fe20000410000 */
[----:B------:R-:W-:Y:S01]  /*9000*/  FMUL.FTZ R124, R124, R12 ;  /* 0x0000000c7c7c7220 */ /* 0x000fe20000410000 */
[----:B------:R-:W4:Y:S01]  /*9010*/  MUFU.EX2 R173, R173 ;  /* 0x000000ad00ad7308 */ /* 0x000f220000000800 */
[----:B-1----:R-:W-:Y:S01]  /*9020*/  FADD.FTZ R5, R13, R154 ;  /* 0x0000009a0d057221 */ /* 0x002fe20000010000 */
[----:B--2---:R-:W-:Y:S01]  /*9030*/  FFMA.FTZ R6, R169, R6, R172 ;  /* 0x00000006a9067223 */ /* 0x004fe200000100ac */
[-C--:B------:R-:W-:Y:S01]  /*9040*/  FMUL.FTZ R125, R125, R12.reuse ;  /* 0x0000000c7d7d7220 */ /* 0x080fe20000410000 */
[-C--:B------:R-:W-:Y:S01]  /*9050*/  FMUL.FTZ R128, R128, R12.reuse ;  /* 0x0000000c80807220 */ /* 0x080fe20000410000 */
[----:B------:R-:W-:Y:S01]  /*9060*/  FADD.FTZ R5, R14, R5 ;  /* 0x000000050e057221 */ /* 0x000fe20000010000 */
[-C--:B------:R-:W-:Y:S01]  /*9070*/  FMUL.FTZ R129, R129, R12.reuse ;  /* 0x0000000c81817220 */ /* 0x080fe20000410000 */
[-C--:B------:R-:W-:Y:S01]  /*9080*/  FMUL.FTZ R132, R132, R12.reuse ;  /* 0x0000000c84847220 */ /* 0x080fe20000410000 */
[----:B------:R-:W1:Y:S01]  /*9090*/  MUFU.EX2 R176, R176 ;  /* 0x000000b000b07308 */ /* 0x000e620000000800 */
[----:B---3--:R-:W-:Y:S01]  /*90a0*/  FADD.FTZ R6, R155, R6 ;  /* 0x000000069b067221 */ /* 0x008fe20000010000 */
[----:B------:R-:W-:Y:S01]  /*90b0*/  FADD.FTZ R154, R156, R5 ;  /* 0x000000059c9a7221 */ /* 0x000fe20000010000 */
        /* <DEDUP_REMOVED lines=10> */
[----:B------:R-:W-:Y:S01]  /*9160*/  FMUL.FTZ R149, R149, R12 ;  /* 0x0000000c95957220 */ /* 0x000fe20000410000 */
[----:B------:R-:W-:Y:S01]  /*9170*/  F2FP.BF16.F32.PACK_AB R152, R152, R11 ;  /* 0x0000000b9898723e */ /* 0x000fe200000010ff */
[-C--:B------:R-:W-:Y:S01]  /*9180*/  FMUL.FTZ R26, R26, R169.reuse ;  /* 0x000000a91a1a7220 */ /* 0x080fe20000410000 */
[----:B------:R3:W-:Y:S01]  /*9190*/  MUFU.EX2 R10, R181 ;  /* 0x000000b5000a7308 */ /* 0x0007e20000000800 */
[----:B-1----:R-:W-:Y:S01]  /*91a0*/  FADD.FTZ R6, R176, R5 ;  /* 0x00000005b0067221 */ /* 0x002fe20000010000 */
[----:B------:R-:W-:Y:S01]  /*91b0*/  F2FP.BF16.F32.PACK_AB R156, R15, R156 ;  /* 0x0000009c0f9c723e */ /* 0x000fe200000010ff */
[-C--:B------:R-:W-:Y:S01]  /*91c0*/  FMUL.FTZ R27, R27, R169.reuse ;  /* 0x000000a91b1b7220 */ /* 0x080fe20000410000 */
[-C--:B------:R-:W-:Y:S01]  /*91d0*/  FMUL.FTZ R30, R30, R169.reuse ;  /* 0x000000a91e1e7220 */ /* 0x080fe20000410000 */
[-C--:B------:R-:W-:Y:S01]  /*91e0*/  FMUL.FTZ R31, R31, R169.reuse ;  /* 0x000000a91f1f7220 */ /* 0x080fe20000410000 */
[-C--:B------:R-:W-:Y:S01]  /*91f0*/  FMUL.FTZ R34, R34, R169.reuse ;  /* 0x000000a922227220 */ /* 0x080fe20000410000 */
[----:B------:R-:W-:Y:S01]  /*9200*/  FMUL.FTZ R35, R35, R169 ;  /* 0x000000a923237220 */ /* 0x000fe20000410000 */
[----:B------:R-:W1:Y:S01]  /*9210*/  MUFU.EX2 R180, R180 ;  /* 0x000000b400b47308 */ /* 0x000e620000000800 */
[----:B---3--:R-:W-:-:S02]  /*9220*/  IMAD.MOV R181, RZ, RZ, -R18 ;  /* 0x000000ffffb57224 */ /* 0x008fc400078e0a12 */
[----:B--2---:R-:W-:Y:S01]  /*9230*/  FADD.FTZ R5, R159, R6 ;  /* 0x000000069f057221 */ /* 0x004fe20000010000 */
[-C--:B------:R-:W-:Y:S01]  /*9240*/  FMUL.FTZ R38, R38, R169.reuse ;  /* 0x000000a926267220 */ /* 0x080fe20000410000 */
[-C--:B------:R-:W-:Y:S01]  /*9250*/  FMUL.FTZ R39, R39, R169.reuse ;  /* 0x000000a927277220 */ /* 0x080fe20000410000 */
[----:B------:R-:W-:Y:S01]  /*9260*/  FMUL.FTZ R42, R42, R169 ;  /* 0x000000a92a2a7220 */ /* 0x000fe20000410000 */
[----:B------:R-:W-:Y:S01]  /*9270*/  ISETP.NE.AND P1, PT, R16, R181, PT ;  /* 0x000000b51000720c */ /* 0x000fe20003f25270 */
        /* <DEDUP_REMOVED lines=11> */
[----:B------:R-:W-:Y:S01]  /*9330*/  FMUL.FTZ R59, R59, R169 ;  /* 0x000000a93b3b7220 */ /* 0x000fe20000410000 */
[----:B------:R-:W-:-:S02]  /*9340*/  @!P1 IMAD R158, R158, 0x40, R17 ;  /* 0x000000409e9e9824 */ /* 0x000fc400078e0211 */
[-C--:B------:R-:W-:Y:S01]  /*9350*/  FMUL.FTZ R62, R62, R169.reuse ;  /* 0x000000a93e3e7220 */ /* 0x080fe20000410000 */
[-C--:B------:R-:W-:Y:S01]  /*9360*/  FMUL.FTZ R63, R63, R169.reuse ;  /* 0x000000a93f3f7220 */ /* 0x080fe20000410000 */
[-C--:B------:R-:W-:Y:S01]  /*9370*/  FMUL.FTZ R66, R66, R169.reuse ;  /* 0x000000a942427220 */ /* 0x080fe20000410000 */
[-C--:B------:R-:W-:Y:S01]  /*9380*/  FMUL.FTZ R67, R67, R169.reuse ;  /* 0x000000a943437220 */ /* 0x080fe20000410000 */
[----:B------:R-:W1:Y:S01]  /*9390*/  MUFU.EX2 R153, R153 ;  /* 0x0000009900997308 */ /* 0x000e620000000800 */
[----:B------:R-:W-:Y:S01]  /*93a0*/  @!P1 LEA R158, R158, UR38, 0x2 ;  /* 0x000000269e9e9c11 */ /* 0x000fe2000f8e10ff */
[----:B--2---:R-:W-:Y:S01]  /*93b0*/  FADD.FTZ R5, R163, R6 ;  /* 0x00000006a3057221 */ /* 0x004fe20000010000 */
[-C--:B------:R-:W-:Y:S01]  /*93c0*/  FMUL.FTZ R70, R70, R169.reuse ;  /* 0x000000a946467220 */ /* 0x080fe20000410000 */
[-C--:B------:R-:W-:Y:S01]  /*93d0*/  FMUL.FTZ R71, R71, R169.reuse ;  /* 0x000000a947477220 */ /* 0x080fe20000410000 */
[-C--:B------:R-:W-:Y:S01]  /*93e0*/  FMUL.FTZ R74, R74, R169.reuse ;  /* 0x000000a94a4a7220 */ /* 0x080fe20000410000 */
[----:B------:R-:W-:Y:S01]  /*93f0*/  @!P1 STS [R158+0x28800], R12 ;  /* 0x0288000c9e009388 */ /* 0x000fe20000000800 */
[-C--:B------:R-:W-:Y:S01]  /*9400*/  FMUL.FTZ R75, R75, R169.reuse ;  /* 0x000000a94b4b7220 */ /* 0x080fe20000410000 */
[----:B------:R2:W-:Y:S01]  /*9410*/  MUFU.EX2 R178, R179 ;  /* 0x000000b300b27308 */ /* 0x0005e20000000800 */
[----:B---3--:R-:W-:Y:S01]  /*9420*/  FADD.FTZ R6, R194, R5 ;  /* 0x00000005c2067221 */ /* 0x008fe20000010000 */
[----:B------:R3:W-:Y:S01]  /*9430*/  @!P1 STS [R158+0x28820], R169 ;  /* 0x028820a99e009388 */ /* 0x0007e20000000800 */
        /* <DEDUP_REMOVED lines=9> */
[----:B---3--:R-:W-:Y:S01]  /*94d0*/  F2FP.BF16.F32.PACK_AB R158, R21, R20 ;  /* 0x00000014159e723e */ /* 0x008fe200000010ff */
[----:B------:R-:W-:Y:S01]  /*94e0*/  FADD.FTZ R154, R20, R179 ;  /* 0x000000b3149a7221 */ /* 0x000fe20000010000 */
[-C--:B------:R-:W-:Y:S01]  /*94f0*/  FMUL.FTZ R91, R91, R169.reuse ;  /* 0x000000a95b5b7220 */ /* 0x080fe20000410000 */
[-C--:B------:R-:W-:Y:S01]  /*9500*/  FMUL.FTZ R94, R94, R169.reuse ;  /* 0x000000a95e5e7220 */ /* 0x080fe20000410000 */
[----:B------:R-:W2:Y:S01]  /*9510*/  MUFU.EX2 R157, R157 ;  /* 0x0000009d009d7308 */ /* 0x000ea20000000800 */
[----:B------:R-:W-:Y:S01]  /*9520*/  FADD.FTZ R179, R21, R154 ;  /* 0x0000009a15b37221 */ /* 0x000fe20000010000 */
[-C--:B------:R-:W-:Y:S01]  /*9530*/  FMUL.FTZ R95, R95, R169.reuse ;  /* 0x000000a95f5f7220 */ /* 0x080fe20000410000 */
[-C--:B------:R-:W-:Y:S01]  /*9540*/  FMUL.FTZ R98, R98, R169.reuse ;  /* 0x000000a962627220 */ /* 0x080fe20000410000 */
[-C--:B------:R-:W-:Y:S01]  /*9550*/  FMUL.FTZ R99, R99, R169.reuse ;  /* 0x000000a963637220 */ /* 0x080fe20000410000 */
[----:B------:R-:W-:Y:S01]  /*9560*/  FADD.FTZ R154, R160, R179 ;  /* 0x000000b3a09a7221 */ /* 0x000fe20000010000 */
[C---:B-1----:R-:W-:Y:S01]  /*9570*/  F2FP.BF16.F32.PACK_AB R160, R153.reuse, R160 ;  /* 0x000000a099a0723e */ /* 0x042fe200000010ff */
[-C--:B------:R-:W-:Y:S01]  /*9580*/  FMUL.FTZ R102, R102, R169.reuse ;  /* 0x000000a966667220 */ /* 0x080fe20000410000 */
[----:B------:R-:W1:Y:S01]  /*9590*/  MUFU.EX2 R196, R196 ;  /* 0x000000c400c47308 */ /* 0x000e620000000800 */
[----:B------:R-:W-:Y:S01]  /*95a0*/  FADD.FTZ R154, R153, R154 ;  /* 0x0000009a999a7221 */ /* 0x000fe20000010000 */
[----:B----4-:R-:W-:Y:S01]  /*95b0*/  FADD.FTZ R5, R167, R6 ;  /* 0x00000006a7057221 */ /* 0x010fe20000010000 */
[----:B------:R-:W-:Y:S01]  /*95c0*/  F2FP.BF16.F32.PACK_AB R153, R155, R172 ;  /* 0x000000ac9b99723e */ /* 0x000fe200000010ff */
[----:B------:R-:W-:Y:S01]  /*95d0*/  FMUL.FTZ R103, R103, R169 ;  /* 0x000000a967677220 */ /* 0x000fe20000410000 */
[----:B------:R-:W-:Y:S01]  /*95e0*/  F2FP.BF16.F32.PACK_AB R155, R176, R173 ;  /* 0x000000adb09b723e */ /* 0x000fe200000010ff */
[-C--:B------:R-:W-:Y:S01]  /*95f0*/  FMUL.FTZ R106, R106, R169.reuse ;  /* 0x000000a96a6a7220 */ /* 0x080fe20000410000 */
[----:B------:R-:W-:Y:S01]  /*9600*/  FMUL.FTZ R107, R107, R169 ;  /* 0x000000a96b6b7220 */ /* 0x000fe20000410000 */
[----:B------:R-:W3:Y:S01]  /*9610*/  MUFU.EX2 R164, R164 ;  /* 0x000000a400a47308 */ /* 0x000ee20000000800 */
[----:B--2---:R-:W-:Y:S01]  /*9620*/  FADD.FTZ R179, R157, R154 ;  /* 0x0000009a9db37221 */ /* 0x004fe20000010000 */
[----:B------:R-:W-:Y:S01]  /*9630*/  F2FP.BF16.F32.PACK_AB R154, R14, R13 ;  /* 0x0000000d0e9a723e */ /* 0x000fe200000010ff */
[----:B------:R-:W-:Y:S01]  /*9640*/  BAR.SYNC.DEFER_BLOCKING 0xf, 0x100 ;  /* 0x03c4000000007b1d */ /* 0x000fe20000010000 */
[-C--:B------:R-:W-:Y:S01]  /*9650*/  FMUL.FTZ R110, R110, R169.reuse ;  /* 0x000000a96e6e7220 */ /* 0x080fe20000410000 */
[-C--:B------:R-:W-:Y:S01]  /*9660*/  FMUL.FTZ R111, R111, R169.reuse ;  /* 0x000000a96f6f7220 */ /* 0x080fe20000410000 */
[-C--:B------:R-:W-:Y:S01]  /*9670*/  FMUL.FTZ R114, R114, R169.reuse ;  /* 0x000000a972727220 */ /* 0x080fe20000410000 */
[-C--:B------:R-:W-:Y:S01]  /*9680*/  FMUL.FTZ R115, R115, R169.reuse ;  /* 0x000000a973737220 */ /* 0x080fe20000410000 */
[-C--:B------:R-:W-:Y:S01]  /*9690*/  FMUL.FTZ R118, R118, R169.reuse ;  /* 0x000000a976767220 */ /* 0x080fe20000410000 */
[----:B------:R-:W2:Y:S01]  /*96a0*/  MUFU.EX2 R171, R171 ;  /* 0x000000ab00ab7308 */ /* 0x000ea20000000800 */
[----:B-1----:R-:W-:Y:S01]  /*96b0*/  FADD.FTZ R6, R196, R5 ;  /* 0x00000005c4067221 */ /* 0x002fe20000010000 */
[-C--:B------:R-:W-:Y:S01]  /*96c0*/  FMUL.FTZ R119, R119, R169.reuse ;  /* 0x000000a977777220 */ /* 0x080fe20000410000 */
[-C--:B------:R-:W-:Y:S01]  /*96d0*/  FMUL.FTZ R122, R122, R169.reuse ;  /* 0x000000a97a7a7220 */ /* 0x080fe20000410000 */
[-C--:B------:R-:W-:Y:S01]  /*96e0*/  FMUL.FTZ R123, R123, R169.reuse ;  /* 0x000000a97b7b7220 */ /* 0x080fe20000410000 */
[-C--:B------:R-:W-:Y:S01]  /*96f0*/  FMUL.FTZ R126, R126, R169.reuse ;  /* 0x000000a97e7e7220 */ /* 0x080fe20000410000 */
[-C--:B------:R-:W-:Y:S01]  /*9700*/  FMUL.FTZ R127, R127, R169.reuse ;  /* 0x000000a97f7f7220 */ /* 0x080fe20000410000 */
[----:B------:R-:W-:Y:S01]  /*9710*/  FMUL.FTZ R130, R130, R169 ;  /* 0x000000a982827220 */ /* 0x000fe20000410000 */
[----:B------:R-:W1:Y:S01]  /*9720*/  MUFU.EX2 R161, R161 ;  /* 0x000000a100a17308 */ /* 0x000e620000000800 */
[C---:B---3--:R-:W-:Y:S01]  /*9730*/  FADD.FTZ R12, R164.reuse, R179 ;  /* 0x000000b3a40c7221 */ /* 0x048fe20000010000 */
[----:B------:R-:W-:Y:S01]  /*9740*/  F2FP.BF16.F32.PACK_AB R162, R164, R157 ;  /* 0x0000009da4a2723e */ /* 0x000fe200000010ff */
[----:B------:R-:W-:Y:S01]  /*9750*/  FMUL.FTZ R131, R131, R169 ;  /* 0x000000a983837220 */ /* 0x000fe20000410000 */
[----:B------:R-:W-:Y:S01]  /*9760*/  F2FP.BF16.F32.PACK_AB R157, R180, R159 ;  /* 0x0000009fb49d723e */ /* 0x000fe200000010ff */
[----:B------:R-:W-:Y:S01]  /*9770*/  FMUL.FTZ R134, R134, R169 ;  /* 0x000000a986867220 */ /* 0x000fe20000410000 */
[----:B------:R-:W-:Y:S01]  /*9780*/  F2FP.BF16.F32.PACK_AB R159, R194, R163 ;  /* 0x000000a3c29f723e */ /* 0x000fe200000010ff */
[-C--:B------:R-:W-:Y:S01]  /*9790*/  FMUL.FTZ R135, R135, R169.reuse ;  /* 0x000000a987877220 */ /* 0x080fe20000410000 */
[----:B------:R-:W3:Y:S01]  /*97a0*/  MUFU.EX2 R174, R174 ;  /* 0x000000ae00ae7308 */ /* 0x000ee20000000800 */
[----:B--2---:R-:W-:Y:S01]  /*97b0*/  FADD.FTZ R5, R171, R6 ;  /* 0x00000006ab057221 */ /* 0x004fe20000010000 */
[----:B------:R2:W-:Y:S01]  /*97c0*/  STSM.16.M88.4 [R19+0x26800], R152 ;  /* 0x0268009813007844 */ /* 0x0005e20000000200 */
[-C--:B------:R-:W-:Y:S01]  /*97d0*/  FMUL.FTZ R138, R138, R169.reuse ;  /* 0x000000a98a8a7220 */ /* 0x080fe20000410000 */
[-C--:B------:R-:W-:Y:S01]  /*97e0*/  FMUL.FTZ R139, R139, R169.reuse ;  /* 0x000000a98b8b7220 */ /* 0x080fe20000410000 */
[-C--:B------:R-:W-:Y:S01]  /*97f0*/  FMUL.FTZ R142, R142, R169.reuse ;  /* 0x000000a98e8e7220 */ /* 0x080fe20000410000 */
[----:B------:R2:W-:Y:S01]  /*9800*/  STSM.16.M88.4 [R184], R156 ;  /* 0x0000009cb8007844 */ /* 0x0005e20000000200 */
[-C--:B------:R-:W-:Y:S01]  /*9810*/  FMUL.FTZ R143, R143, R169.reuse ;  /* 0x000000a98f8f7220 */ /* 0x080fe20000410000 */
[----:B------:R-:W4:Y:S01]  /*9820*/  MUFU.EX2 R168, R168 ;  /* 0x000000a800a87308 */ /* 0x000f220000000800 */
[----:B-1----:R-:W-:Y:S01]  /*9830*/  FADD.FTZ R11, R161, R12 ;  /* 0x0000000ca10b7221 */ /* 0x002fe20000010000 */
[-C--:B------:R-:W-:Y:S01]  /*9840*/  FMUL.FTZ R146, R146, R169.reuse ;  /* 0x000000a992927220 */ /* 0x080fe20000410000 */
[-C--:B------:R-:W-:Y:S01]  /*9850*/  FMUL.FTZ R147, R147, R169.reuse ;  /* 0x000000a993937220 */ /* 0x080fe20000410000 */
[-C--:B------:R-:W-:Y:S01]  /*9860*/  FMUL.FTZ R150, R150, R169.reuse ;  /* 0x000000a996967220 */ /* 0x080fe20000410000 */
[----:B------:R-:W-:-:S03]  /*9870*/  FMUL.FTZ R151, R151, R169 ;  /* 0x000000a997977220 */ /* 0x000fc60000410000 */
[----:B------:R-:W1:Y:S01]  /*9880*/  MUFU.EX2 R175, R175 ;  /* 0x000000af00af7308 */ /* 0x000e620000000800 */
[C---:B---3--:R-:W-:Y:S01]  /*9890*/  FADD.FTZ R6, R174.reuse, R5 ;  /* 0x00000005ae067221 */ /* 0x048fe20000010000 */
[----:B------:R-:W-:-:S06]  /*98a0*/  F2FP.BF16.F32.PACK_AB R163, R174, R171 ;  /* 0x000000abaea3723e */ /* 0x000fcc00000010ff */
[----:B------:R-:W3:Y:S01]  /*98b0*/  MUFU.EX2 R165, R165 ;  /* 0x000000a500a57308 */ /* 0x000ee20000000800 */
[C---:B----4-:R-:W-:Y:S01]  /*98c0*/  FADD.FTZ R12, R168.reuse, R11 ;  /* 0x0000000ba80c7221 */ /* 0x050fe20000010000 */
[----:B------:R-:W-:Y:S02]  /*98d0*/  F2FP.BF16.F32.PACK_AB R164, R168, R161 ;  /* 0x000000a1a8a4723e */ /* 0x000fe400000010ff */
[----:B------:R-:W-:-:S04]  /*98e0*/  F2FP.BF16.F32.PACK_AB R161, R196, R167 ;  /* 0x000000a7c4a1723e */ /* 0x000fc800000010ff */
[----:B------:R-:W4:Y:S01]  /*98f0*/  MUFU.EX2 R182, R182 ;  /* 0x000000b600b67308 */ /* 0x000f220000000800 */
[----:B-1----:R-:W-:Y:S01]  /*9900*/  FADD.FTZ R11, R175, R6 ;  /* 0x00000006af0b7221 */ /* 0x002fe20000010000 */
[----:B------:R2:W-:Y:S03]  /*9910*/  STSM.16.M88.4 [R22], R160 ;  /* 0x000000a016007844 */ /* 0x0005e60000000200 */
[----:B------:R-:W-:-:S03]  /*9920*/  FADD.FTZ R11, R178, R11 ;  /* 0x0000000bb20b7221 */ /* 0x000fc60000010000 */
[----:B------:R-:W1:Y:S01]  /*9930*/  MUFU.EX2 R177, R177 ;  /* 0x000000b100b17308 */ /* 0x000e620000000800 */
[----:B---3--:R-:W-:Y:S01]  /*9940*/  FADD.FTZ R5, R165, R12 ;  /* 0x0000000ca5057221 */ /* 0x008fe20000010000 */
[----:B------:R-:W-:Y:S02]  /*9950*/  F2FP.BF16.F32.PACK_AB R166, R10, R165 ;  /* 0x000000a50aa6723e */ /* 0x000fe400000010ff */
[----:B------:R-:W-:Y:S01]  /*9960*/  F2FP.BF16.F32.PACK_AB R165, R178, R175 ;  /* 0x000000afb2a5723e */ /* 0x000fe200000010ff */
[----:B------:R-:W-:Y:S01]  /*9970*/  FADD.FTZ R5, R10, R5 ;  /* 0x000000050a057221 */ /* 0x000fe20000010000 */
[----:B----4-:R-:W-:Y:S01]  /*9980*/  FADD.FTZ R6, R182, R11 ;  /* 0x0000000bb6067221 */ /* 0x010fe20000010000 */
[----:B-1----:R-:W-:-:S03]  /*9990*/  F2FP.BF16.F32.PACK_AB R167, R177, R182 ;  /* 0x000000b6b1a7723e */ /* 0x002fc600000010ff */
[----:B------:R-:W-:Y:S02]  /*99a0*/  FADD.FTZ R6, R177, R6 ;  /* 0x00000006b1067221 */ /* 0x000fe40000010000 */
[----:B------:R2:W-:Y:S01]  /*99b0*/  STSM.16.M88.4 [R23], R164 ;  /* 0x000000a417007844 */ /* 0x0005e20000000200 */
[----:B------:R-:W-:Y:S05]  /*99c0*/  @!P4 BRA `(.L_x_4418) ;  /* 0x000000000004c947 */ /* 0x000fea0003800000 */
[----:B------:R-:W-:Y:S01]  /*99d0*/  BPT.TRAP 0x1 ;  /* 0x000000040000795c */ /* 0x000fe20000300000 */
.L_x_4418:
[----:B------:R1:W3:Y:S01]  /*99e0*/  SYNCS.PHASECHK.TRANS64.TRYWAIT P1, [UR22+0x28c50], R9 ;  /* 0x028c5009ff0075a7 */ /* 0x0002e20008020156 */
[----:B------:R-:W-:Y:S05]  /*99f0*/  @!P4 BRA `(.L_x_4419) ;  /* 0x000000000004c947 */ /* 0x000fea0003800000 */
[----:B------:R-:W-:Y:S01]  /*9a00*/  BPT.TRAP 0x1 ;  /* 0x000000040000795c */ /* 0x000fe20000300000 */
.L_x_4419:
[----:B---3--:R-:W-:Y:S05]  /*9a10*/  @P1 BRA `(.L_x_4420) ;  /* 0x0000000000081947 */ /* 0x008fea0003800000 */
[----:B------:R-:W3:Y:S02]  /*9a20*/  SYNCS.PHASECHK.TRANS64.TRYWAIT P1, [UR22+0x28c50], R9 ;  /* 0x028c5009ff0075a7 */ /* 0x000ee40008020156 */
[----:B---3--:R-:W-:Y:S05]  /*9a30*/  @!P1 BRA `(.L_x_4421) ;  /* 0x000000b000209947 */ /* 0x008fea0003800000 */
.L_x_4420:
[----:B------:R-:W-:Y:S01]  /*9a40*/  ULEA UR11, UR37, UR45, 0xc ;  /* 0x0000002d250b7291 */ /* 0x000fe2000f8e603f */
[----:B------:R-:W-:Y:S01]  /*9a50*/  WARPGROUP.ARRIVE ;  /* 0x00000000000079c5 */ /* 0x000fe20000000000 */
[----:B------:R-:W-:Y:S01]  /*9a60*/  UMOV UR7, 0x40000040 ;  /* 0x4000004000077882 */ /* 0x000fe20000000000 */
[----:B---3--:R-:W-:Y:S01]  /*9a70*/  @!P5 VIADD R170, R170, 0x28c60 ;  /* 0x00028c60aaaad836 */ /* 0x008fe20000000000 */
[----:B------:R-:W-:Y:S01]  /*9a80*/  UMOV UR21, UR37 ;  /* 0x0000002500157c82 */ /* 0x000fe20008000000 */
[----:B------:R-:W-:Y:S02]  /*9a90*/  IMAD.MOV.U32 R10, RZ, RZ, R7 ;  /* 0x000000ffff0a7224 */ /* 0x000fe400078e0007 */
[----:B------:R-:W-:Y:S01]  /*9aa0*/  UMOV UR6, UR11 ;  /* 0x0000000b00067c82 */ /* 0x000fe20008000000 */
[----:B------:R-:W-:Y:S01]  /*9ab0*/  @!P5 PRMT R170, RZ, 0x654, R170 ;  /* 0x00000654ffaad816 */ /* 0x000fe200000000aa */
[----:B------:R-:W-:Y:S01]  /*9ac0*/  HGMMA.64x256x16.F32.BF16 R24, R152, gdesc[UR4].tnspB, R24, gsb0 ;  /* 0x43e0000498187df0 */ /* 0x000fe20008001818 */
[----:B------:R-:W-:Y:S01]  /*9ad0*/  UIADD3 UR6, UR11, 0x80, URZ ;  /* 0x000000800b067890 */ /* 0x000fe2000fffe03f */
[----:B------:R-:W-:Y:S01]  /*9ae0*/  IMAD.MOV.U32 R11, RZ, RZ, R4 ;  /* 0x000000ffff0b7224 */ /* 0x000fe200078e0004 */
        /* <DEDUP_REMOVED lines=28> */
.L_x_4413:
[----:B------:R-:W-:-:S13]  /*9cb0*/  ISETP.LE.AND P0, PT, R186, UR50, PT ;  /* 0x00000032ba007c0c */ /* 0x000fda000bf03270 */
[----:B------:R-:W-:Y:S05]  /*9cc0*/  @!P0 BRA `(.L_x_4423) ;  /* 0x0000002000d48947 */ /* 0x000fea0003800000 */
[----:B------:R-:W-:Y:S01]  /*9cd0*/  UIADD3 UR6, UR44, -UR40, URZ ;  /* 0x800000282c067290 */ /* 0x000fe2000fffe03f */
[----:B------:R-:W-:Y:S01]  /*9ce0*/  IMAD.MOV.U32 R10, RZ, RZ, R7 ;  /* 0x000000ffff0a7224 */ /* 0x000fe200078e0007 */
[----:B------:R-:W-:Y:S01]  /*9cf0*/  UMOV UR21, UR37 ;  /* 0x0000002500157c82 */ /* 0x000fe20008000000 */
[----:B------:R-:W-:Y:S01]  /*9d00*/  IMAD.MOV.U32 R12, RZ, RZ, R4 ;  /* 0x000000ffff0c7224 */ /* 0x000fe200078e0004 */
[----:B------:R-:W-:Y:S01]  /*9d10*/  ULDC UR23, c[0x0][0x9e4] ;  /* 0x0002790000177ab9 */ /* 0x000fe20000000800 */
[----:B------:R-:W-:Y:S01]  /*9d20*/  ULDC UR24, c[0x0][0x9dc] ;  /* 0x0002770000187ab9 */ /* 0x000fe20000000800 */
[----:B01----:R-:W-:Y:S01]  /*9d30*/  IMAD.U32 R9, RZ, RZ, UR6 ;  /* 0x00000006ff097e24 */ /* 0x003fe2000f8e00ff */
[----:B------:R-:W-:Y:S01]  /*9d40*/  ULDC UR20, c[0x0][0x988] ;  /* 0x0002620000147ab9 */ /* 0x000fe20000000800 */
[----:B------:R-:W-:Y:S01]  /*9d50*/  VIADD R11, R0, UR6 ;  /* 0x00000006000b7c36 */ /* 0x000fe20008000000 */
[----:B------:R-:W-:Y:S02]  /*9d60*/  ULDC UR22, c[0x0][0x9e0] ;  /* 0x0002780000167ab9 */ /* 0x000fe40000000800 */
[----:B------:R-:W-:-:S04]  /*9d70*/  IADD3 R9, R9, 0x8, R0 ;  /* 0x0000000809097810 */ /* 0x000fc80007ffe000 */
[----:B------:R-:W-:-:S07]  /*9d80*/  LOP3.LUT R13, RZ, R9, RZ, 0x33, !PT ;  /* 0x00000009ff0d7212 */ /* 0x000fce00078e33ff */
.L_x_4440:
[----:B------:R-:W-:-:S04]  /*9d90*/  UIADD3 UR37, UR21, 0x1, URZ ;  /* 0x0000000115257890 */ /* 0x000fc8000fffe03f */
[----:B------:R-:W-:-:S04]  /*9da0*/  UISETP.NE.AND UP0, UPT, UR37, 0x2, UPT ;  /* 0x000000022500788c */ /* 0x000fc8000bf05270 */
[----:B------:R-:W-:Y:S02]  /*9db0*/  USEL UR6, URZ, 0x1, UP0 ;  /* 0x000000013f067887 */ /* 0x000fe40008000000 */
[----:B------:R-:W-:-:S04]  /*9dc0*/  USEL UR37, UR37, URZ, UP0 ;  /* 0x0000003f25257287 */ /* 0x000fc80008000000 */
[----:B------:R-:W-:Y:S01]  /*9dd0*/  LOP3.LUT R2, R2, UR6, RZ, 0x3c, !PT ;  /* 0x0000000602027c12 */ /* 0x000fe2000f8e3cff */
[----:B01----:R-:W-:Y:S07]  /*9de0*/  @!P4 BRA `(.L_x_4424) ;  /* 0x000000000004c947 */ /* 0x003fee0003800000 */
[----:B------:R-:W-:Y:S01]  /*9df0*/  BPT.TRAP 0x1 ;  /* 0x000000040000795c */ /* 0x000fe20000300000 */
.L_x_4424:
[----:B------:R-:W-:Y:S01]  /*9e00*/  ULEA UR25, UR37, UR38, 0x3 ;  /* 0x0000002625197291 */ /* 0x000fe2000f8e183f */
[----:B------:R-:W-:-:S08]  /*9e10*/  SHF.L.U32 R8, R2, 0x1f, RZ ;  /* 0x0000001f02087819 */ /* 0x000fd000000006ff */
[----:B------:R0:W1:Y:S01]  /*9e20*/  SYNCS.PHASECHK.TRANS64.TRYWAIT P0, [UR25+0x28c30], R8 ;  /* 0x028c3008ff0075a7 */ /* 0x0000620008000159 */
[----:B------:R-:W-:Y:S05]  /*9e30*/  @!P4 BRA `(.L_x_4425) ;  /* 0x000000000004c947 */ /* 0x000fea0003800000 */
[----:B------:R-:W-:Y:S01]  /*9e40*/  BPT.TRAP 0x1 ;  /* 0x000000040000795c */ /* 0x000fe20000300000 */
.L_x_4425:
[----:B-1----:R-:W-:Y:S05]  /*9e50*/  @P0 BRA `(.L_x_4426) ;  /* 0x0000000000080947 */ /* 0x002fea0003800000 */
[----:B------:R-:W1:Y:S02]  /*9e60*/  SYNCS.PHASECHK.TRANS64.TRYWAIT P0, [UR25+0x28c30], R8 ;  /* 0x028c3008ff0075a7 */ /* 0x000e640008000159 */
[----:B-1----:R-:W-:Y:S05]  /*9e70*/  @!P0 BRA `(.L_x_4427) ;  /* 0x000000ac00248947 */ /* 0x002fea0003800000 */
.L_x_4426:
[----:B------:R-:W-:Y:S01]  /*9e80*/  R2UR UR18, R3 ;  /* 0x00000000031272ca */ /* 0x000fe200000e0000 */
[----:B--234-:R-:W-:Y:S01]  /*9e90*/  WARPGROUP.ARRIVE ;  /* 0x00000000000079c5 */ /* 0x01cfe20000000000 */
[----:B------:R-:W-:Y:S01]  /*9ea0*/  UMOV UR19, 0x40000040 ;  /* 0x4000004000137882 */ /* 0x000fe20000000000 */
[----:B------:R-:W-:Y:S01]  /*9eb0*/  UMOV UR7, 0x40000040 ;  /* 0x4000004000077882 */ /* 0x000fe20000000000 */
[----:B------:R-:W-:Y:S01]  /*9ec0*/  UMOV UR11, 0x40000040 ;  /* 0x40000040000b7882 */ /* 0x000fe20000000000 */
[----:B------:R-:W-:Y:S01]  /*9ed0*/  UMOV UR15, 0x40000040 ;  /* 0x40000040000f7882 */ /* 0x000fe20000000000 */
[----:B------:R-:W-:Y:S02]  /*9ee0*/  IMAD.U32 R15, RZ, RZ, UR25 ;  /* 0x00000019ff0f7e24 */ /* 0x000fe4000f8e00ff */
[----:B-1----:R-:W-:Y:S02]  /*9ef0*/  IMAD.U32 R7, RZ, RZ, UR40 ;  /* 0x00000028ff077e24 */ /* 0x002fe4000f8e00ff */
[----:B------:R-:W-:-:S03]  /*9f00*/  @!P5 VIADD R4, R15, 0x28c40 ;  /* 0x00028c400f04d836 */ /* 0x000fc60000000000 */
[----:B------:R-:W-:Y:S02]  /*9f10*/  ULEA UR18, UR37, UR18, 0x9 ;  /* 0x0000001225127291 */ /* 0x000fe4000f8e483f */
[----:B------:R-:W-:Y:S02]  /*9f20*/  @!P5 PRMT R4, RZ, 0x654, R4 ;  /* 0x00000654ff04d816 */ /* 0x000fe40000000004 */
        /* <DEDUP_REMOVED lines=18> */
[----:B-1----:R-:W-:-:S05]  /*a050*/  IADD3 R4, -R16, UR6, -R7 ;  /* 0x0000000610047c10 */ /* 0x002fca000fffe907 */
[C---:B------:R-:W-:Y:S02]  /*a060*/  VIADD R21, R4.reuse, UR22 ;  /* 0x0000001604157c36 */ /* 0x040fe40008000000 */
[----:B------:R-:W-:-:S03]  /*a070*/  VIADD R193, R4, UR10 ;  /* 0x0000000a04c17c36 */ /* 0x000fc60008000000 */
[C---:B------:R-:W-:Y:S01]  /*a080*/  IADD3 R4, R0.reuse, R21, RZ ;  /* 0x0000001500047210 */ /* 0x040fe20007ffe0ff */
[----:B------:R-:W-:Y:S01]  /*a090*/  IMAD.IADD R14, R0, 0x1, R193 ;  /* 0x00000001000e7824 */ /* 0x000fe200078e02c1 */
[----:B------:R-:W-:Y:S06]  /*a0a0*/  @!P6 BRA `(.L_x_4428) ;  /* 0x000000000060e947 */ /* 0x000fec0003800000 */
[----:B------:R-:W-:Y:S01]  /*a0b0*/  ISETP.GT.AND P0, PT, R11, -0x1, PT ;  /* 0xffffffff0b00780c */ /* 0x000fe20003f04270 */
[----:B------:R-:W-:-:S12]  /*a0c0*/  BSSY B0, `(.L_x_4429) ;  /* 0x0000012000007945 */ /* 0x000fd80003800000 */
[----:B------:R-:W-:Y:S05]  /*a0d0*/  @P0 BRA `(.L_x_4430) ;  /* 0x0000000000280947 */ /* 0x000fea0003800000 */
[----:B------:R-:W-:Y:S02]  /*a0e0*/  IMAD.U32 R194, RZ, RZ, UR23 ;  /* 0x00000017ffc27e24 */ /* 0x000fe4000f8e00ff */
[----:B------:R-:W-:-:S03]  /*a0f0*/  IMAD.U32 R7, RZ, RZ, UR40 ;  /* 0x00000028ff077e24 */ /* 0x000fc6000f8e00ff */
[----:B------:R-:W-:Y:S02]  /*a100*/  ISETP.NE.AND P0, PT, R194, 0x1, PT ;  /* 0x00000001c200780c */ /* 0x000fe40003f05270 */
[----:B------:R-:W-:-:S04]  /*a110*/  IADD3 R7, R0, UR44, -R7 ;  /* 0x0000002c00077c10 */ /* 0x000fc8000fffe807 */
[----:B------:R-:W-:-:S07]  /*a120*/  LOP3.LUT R7, RZ, R7, RZ, 0x33, !PT ;  /* 0x00000007ff077212 */ /* 0x000fce00078e33ff */
[----:B------:R-:W1:Y:S02]  /*a130*/  @P0 LDC.64 R196, c[0x0][0x9e8] ;  /* 0x00027a00ffc40b82 */ /* 0x000e640000000a00 */
[----:B-1----:R-:W-:-:S05]  /*a140*/  @P0 IMAD.HI.U32 R20, R7, R196, RZ ;  /* 0x000000c407140227 */ /* 0x002fca00078e00ff */
[----:B------:R-:W-:-:S04]  /*a150*/  @P0 SHF.R.U32.HI R7, RZ, R197, R20 ;  /* 0x000000c5ff070219 */ /* 0x000fc80000011614 */
[----:B------:R-:W-:Y:S01]  /*a160*/  LOP3.LUT R7, RZ, R7, RZ, 0x33, !PT ;  /* 0x00000007ff077212 */ /* 0x000fe200078e33ff */
[----:B------:R-:W-:Y:S06]  /*a170*/  BRA `(.L_x_4431) ;  /* 0x0000000000187947 */ /* 0x000fec0003800000 */
.L_x_4430:
[----:B------:R-:W-:Y:S02]  /*a180*/  IMAD.U32 R194, RZ, RZ, UR23 ;  /* 0x00000017ffc27e24 */ /* 0x000fe4000f8e00ff */
[----:B------:R-:W-:-:S03]  /*a190*/  IMAD.MOV.U32 R7, RZ, RZ, R11 ;  /* 0x000000ffff077224 */ /* 0x000fc600078e000b */
[----:B------:R-:W-:-:S13]  /*a1a0*/  ISETP.NE.AND P0, PT, R194, 0x1, PT ;  /* 0x00000001c200780c */ /* 0x000fda0003f05270 */
[----:B------:R-:W1:Y:S02]  /*a1b0*/  @P0 LDC.64 R196, c[0x0][0x9e8] ;  /* 0x00027a00ffc40b82 */ /* 0x000e640000000a00 */
[----:B-1----:R-:W-:-:S05]  /*a1c0*/  @P0 IMAD.HI.U32 R20, R11, R196, RZ ;  /* 0x000000c40b140227 */ /* 0x002fca00078e00ff */
[----:B------:R-:W-:-:S07]  /*a1d0*/  @P0 SHF.R.U32.HI R7, RZ, R197, R20 ;  /* 0x000000c5ff070219 */ /* 0x000fce0000011614 */
.L_x_4431:
[----:B------:R-:W-:Y:S05]  /*a1e0*/  BSYNC B0 ;  /* 0x0000000000007941 */ /* 0x000fea0003800000 */
.L_x_4429:
[----:B------:R-:W-:-:S04]  /*a1f0*/  IMAD R7, R7, R194, -UR7 ;  /* 0x8000000707077e24 */ /* 0x000fc8000f8e02c2 */
[----:B------:R-:W-:-:S05]  /*a200*/  IMAD.IADD R7, R7, 0x1, -R16 ;  /* 0x0000000107077824 */ /* 0x000fca00078e0a10 */
[----:B------:R-:W-:Y:S02]  /*a210*/  VIADDMNMX R4, R7, R194, R4, PT ;  /* 0x000000c207047246 */ /* 0x000fe40003800104 */
[----:B------:R-:W-:-:S07]  /*a220*/  VIMNMX R14, R14, R7, !PT ;  /* 0x000000070e0e7248 */ /* 0x000fce0007fe0100 */
.L_x_4428:
[----:B------:R-:W-:-:S06]  /*a230*/  UISETP.GT.AND UP0, UPT, UR50, -0x1, UPT ;  /* 0xffffffff3200788c */ /* 0x000fcc000bf04270 */
[----:B------:R-:W-:-:S04]  /*a240*/  PLOP3.LUT P0, PT, PT, PT, UP0, 0x80, 0x0 ;  /* 0x000000000000781c */ /* 0x000fc80003f0f008 */
[C---:B------:R-:W-:Y:S02]  /*a250*/  ISETP.GT.AND P1, PT, R14.reuse, RZ, P0 ;  /* 0x000000ff0e00720c */ /* 0x040fe40000724270 */
[----:B------:R-:W-:Y:S02]  /*a260*/  ISETP.GT.AND P3, PT, R14, 0x1, P0 ;  /* 0x000000010e00780c */ /* 0x000fe40000764270 */
        /* <DEDUP_REMOVED lines=49> */
[----:B------:R-:W-:Y:S01]  /*a580*/  ISETP.GT.AND P1, PT, R9, -0x1, PT ;  /* 0xffffffff0900780c */ /* 0x000fe20003f24270 */
[----:B------:R-:W-:-:S12]  /*a590*/  BSSY B0, `(.L_x_4433) ;  /* 0x0000010000007945 */ /* 0x000fd80003800000 */
[----:B------:R-:W-:Y:S05]  /*a5a0*/  @P1 BRA `(.L_x_4434) ;  /* 0x0000000000201947 */ /* 0x000fea0003800000 */
[----:B------:R-:W-:Y:S02]  /*a5b0*/  IMAD.U32 R193, RZ, RZ, UR23 ;  /* 0x00000017ffc17e24 */ /* 0x000fe4000f8e00ff */
[----:B------:R-:W-:-:S03]  /*a5c0*/  IMAD.MOV.U32 R4, RZ, RZ, R13 ;  /* 0x000000ffff047224 */ /* 0x000fc600078e000d */
[----:B------:R-:W-:-:S13]  /*a5d0*/  ISETP.NE.AND P1, PT, R193, 0x1, PT ;  /* 0x00000001c100780c */ /* 0x000fda0003f25270 */
[----:B------:R-:W1:Y:S02]  /*a5e0*/  @P1 LDC.64 R20, c[0x0][0x9e8] ;  /* 0x00027a00ff141b82 */ /* 0x000e640000000a00 */
[----:B-1----:R-:W-:-:S05]  /*a5f0*/  @P1 IMAD.HI.U32 R20, R13, R20, RZ ;  /* 0x000000140d141227 */ /* 0x002fca00078e00ff */
[----:B------:R-:W-:-:S04]  /*a600*/  @P1 SHF.R.U32.HI R4, RZ, R21, R20 ;  /* 0x00000015ff041219 */ /* 0x000fc80000011614 */
[----:B------:R-:W-:Y:S01]  /*a610*/  LOP3.LUT R4, RZ, R4, RZ, 0x33, !PT ;  /* 0x00000004ff047212 */ /* 0x000fe200078e33ff */
[----:B------:R-:W-:Y:S06]  /*a620*/  BRA `(.L_x_4435) ;  /* 0x0000000000187947 */ /* 0x000fec0003800000 */
.L_x_4434:
[----:B------:R-:W-:Y:S02]  /*a630*/  IMAD.U32 R193, RZ, RZ, UR23 ;  /* 0x00000017ffc17e24 */ /* 0x000fe4000f8e00ff */
[----:B------:R-:W-:-:S03]  /*a640*/  IMAD.MOV.U32 R4, RZ, RZ, R9 ;  /* 0x000000ffff047224 */ /* 0x000fc600078e0009 */
[----:B------:R-:W-:-:S13]  /*a650*/  ISETP.NE.AND P1, PT, R193, 0x1, PT ;  /* 0x00000001c100780c */ /* 0x000fda0003f25270 */
[----:B------:R-:W1:Y:S02]  /*a660*/  @P1 LDC.64 R20, c[0x0][0x9e8] ;  /* 0x00027a00ff141b82 */ /* 0x000e640000000a00 */
[----:B-1----:R-:W-:-:S05]  /*a670*/  @P1 IMAD.HI.U32 R20, R9, R20, RZ ;  /* 0x0000001409141227 */ /* 0x002fca00078e00ff */
[----:B------:R-:W-:-:S07]  /*a680*/  @P1 SHF.R.U32.HI R4, RZ, R21, R20 ;  /* 0x00000015ff041219 */ /* 0x000fce0000011614 */
.L_x_4435:
[----:B------:R-:W-:Y:S05]  /*a690*/  BSYNC B0 ;  /* 0x0000000000007941 */ /* 0x000fea0003800000 */
.L_x_4433:
[----:B------:R-:W-:-:S04]  /*a6a0*/  IMAD R21, R4, R193, -UR7 ;  /* 0x8000000704157e24 */ /* 0x000fc8000f8e02c1 */
[----:B------:R-:W-:-:S05]  /*a6b0*/  IMAD.IADD R21, R21, 0x1, -R16 ;  /* 0x0000000115157824 */ /* 0x000fca00078e0a10 */
[----:B------:R-:W-:Y:S02]  /*a6c0*/  VIADDMNMX R14, R21, R193, R14, PT ;  /* 0x000000c1150e7246 */ /* 0x000fe4000380010e */
[----:B------:R-:W-:-:S07]  /*a6d0*/  VIMNMX R152, R152, R21, !PT ;  /* 0x0000001598987248 */ /* 0x000fce0007fe0100 */
.L_x_4432:
[----:B------:R-:W-:Y:S01]  /*a6e0*/  FMNMX.FTZ R4, R7, R12, !PT ;  /* 0x0000000c07047209 */ /* 0x000fe20007810000 */
[----:B------:R-:W-:Y:S01]  /*a6f0*/  UMOV UR10, UR20 ;  /* 0x00000014000a7c82 */ /* 0x000fe20008000000 */
[----:B------:R-:W-:Y:S01]  /*a700*/  ISETP.GT.AND P1, PT, R152, 0x1, P0 ;  /* 0x000000019800780c */ /* 0x000fe20000724270 */
[----:B------:R-:W-:Y:S01]  /*a710*/  IMAD.MOV R195, RZ, RZ, -R18 ;  /* 0x000000ffffc37224 */ /* 0x000fe200078e0a12 */
        /* <DEDUP_REMOVED lines=62> */
[----:B------:R-:W-:Y:S02]  /*ab00*/  FSEL R154, R154, RZ, P3 ;  /* 0x000000ff9a9a7208 */ /* 0x000fe40001800000 */
[----:B------:R-:W-:Y:S02]  /*ab10*/  FMNMX.FTZ R193, R163, R20, !PT ;  /* 0x00000014a3c17209 */ /* 0x000fe40007810000 */
[----:B------:R-:W-:Y:S01]  /*ab20*/  ISETP.LT.OR P1, PT, R14, 0x22, P1 ;  /* 0x000000220e00780c */ /* 0x000fe20000f21670 */
[--C-:B------:R-:W-:Y:S01]  /*ab30*/  FFMA.FTZ R153, R153, UR10, -R154.reuse ;  /* 0x0000000a99997c23 */ /* 0x100fe2000801089a */
[----:B------:R-:W-:Y:S01]  /*ab40*/  FMNMX.FTZ R20, R166, R193, !PT ;  /* 0x000000c1a6147209 */ /* 0x000fe20007810000 */
[--C-:B------:R-:W-:Y:S01]  /*ab50*/  FFMA.FTZ R193, R7, UR10, -R154.reuse ;  /* 0x0000000a07c17c23 */ /* 0x100fe2000801089a */
[----:B------:R-:W-:Y:S01]  /*ab60*/  FSEL R171, R171, -INF , !P1 ;  /* 0xff800000abab7808 */ /* 0x000fe20004800000 */
[--C-:B------:R-:W-:Y:S01]  /*ab70*/  FFMA.FTZ R156, R156, UR10, -R154.reuse ;  /* 0x0000000a9c9c7c23 */ /* 0x100fe2000801089a */
[----:B------:R-:W-:Y:S01]  /*ab80*/  FMNMX.FTZ R7, R167, R20, !PT ;  /* 0x00000014a7077209 */ /* 0x000fe20007810000 */
[----:B------:R-:W-:Y:S01]  /*ab90*/  MUFU.EX2 R153, R153 ;  /* 0x0000009900997308 */ /* 0x000fe20000000800 */
[----:B------:R-:W-:Y:S01]  /*aba0*/  ISETP.GT.AND P1, PT, R152, 0x29, P0 ;  /* 0x000000299800780c */ /* 0x000fe20000724270 */
[--C-:B------:R-:W-:Y:S01]  /*abb0*/  FFMA.FTZ R157, R157, UR10, -R154.reuse ;  /* 0x0000000a9d9d7c23 */ /* 0x100fe2000801089a */
[----:B------:R-:W-:Y:S01]  /*abc0*/  FMNMX.FTZ R194, R170, R7, !PT ;  /* 0x00000007aac27209 */ /* 0x000fe20007810000 */
[--C-:B------:R-:W-:Y:S01]  /*abd0*/  FFMA.FTZ R161, R161, UR10, -R154.reuse ;  /* 0x0000000aa1a17c23 */ /* 0x100fe2000801089a */
[----:B------:R-:W-:Y:S01]  /*abe0*/  ISETP.LT.OR P1, PT, R14, 0x2a, P1 ;  /* 0x0000002a0e00780c */ /* 0x000fe20000f21670 */
[--C-:B------:R-:W-:Y:S01]  /*abf0*/  FFMA.FTZ R165, R165, UR10, -R154.reuse ;  /* 0x0000000aa5a57c23 */ /* 0x100fe2000801089a */
[----:B------:R-:W-:Y:S01]  /*ac00*/  FMNMX.FTZ R7, R171, R194, !PT ;  /* 0x000000c2ab077209 */ /* 0x000fe20007810000 */
[----:B------:R1:W-:Y:S01]  /*ac10*/  MUFU.EX2 R20, R193 ;  /* 0x000000c100147308 */ /* 0x0003e20000000800 */
[----:B------:R-:W-:Y:S01]  /*ac20*/  FSEL R175, R175, -INF , !P1 ;  /* 0xff800000afaf7808 */ /* 0x000fe20004800000 */
[--C-:B------:R-:W-:Y:S01]  /*ac30*/  FFMA.FTZ R169, R169, UR10, -R154.reuse ;  /* 0x0000000aa9a97c23 */ /* 0x100fe2000801089a */
[----:B------:R-:W-:Y:S01]  /*ac40*/  ISETP.GT.AND P1, PT, R152, 0x31, P0 ;  /* 0x000000319800780c */ /* 0x000fe20000724270 */
[--C-:B------:R-:W-:Y:S01]  /*ac50*/  FFMA.FTZ R177, R177, UR10, -R154.reuse ;  /* 0x0000000ab1b17c23 */ /* 0x100fe2000801089a */
[----:B------:R-:W-:Y:S01]  /*ac60*/  FMNMX.FTZ R194, R174, R7, !PT ;  /* 0x00000007aec27209 */ /* 0x000fe20007810000 */
[--C-:B------:R-:W-:Y:S01]  /*ac70*/  FFMA.FTZ R181, R181, UR10, -R154.reuse ;  /* 0x0000000ab5b57c23 */ /* 0x100fe2000801089a */
[----:B------:R-:W-:Y:S01]  /*ac80*/  ISETP.LT.OR P1, PT, R14, 0x32, P1 ;  /* 0x000000320e00780c */ /* 0x000fe20000f21670 */
[----:B------:R-:W-:Y:S01]  /*ac90*/  MUFU.EX2 R156, R156 ;  /* 0x0000009c009c7308 */ /* 0x000fe20000000800 */
[----:B------:R-:W-:Y:S01]  /*aca0*/  FMNMX.FTZ R7, R175, R194, !PT ;  /* 0x000000c2af077209 */ /* 0x000fe20007810000 */
[--C-:B-1----:R-:W-:Y:S01]  /*acb0*/  FFMA.FTZ R193, R160, UR10, -R154.reuse ;  /* 0x0000000aa0c17c23 */ /* 0x102fe2000801089a */
[----:B------:R-:W-:Y:S01]  /*acc0*/  ISETP.GT.AND P0, PT, R152, 0x39, P0 ;  /* 0x000000399800780c */ /* 0x000fe20000704270 */
[--C-:B------:R-:W-:Y:S01]  /*acd0*/  FFMA.FTZ R160, R164, UR10, -R154.reuse ;  /* 0x0000000aa4a07c23 */ /* 0x100fe2000801089a */
[----:B------:R-:W-:Y:S01]  /*ace0*/  FSEL R179, R179, -INF , !P1 ;  /* 0xff800000b3b37808 */ /* 0x000fe20004800000 */
        /* <DEDUP_REMOVED lines=8> */
[----:B------:R-:W-:Y:S02]  /*ad70*/  FMNMX.FTZ R14, R182, R7, !PT ;  /* 0x00000007b60e7209 */ /* 0x000fe40007810000 */
[----:B------:R-:W-:Y:S02]  /*ad80*/  ISETP.NE.AND P1, PT, R16, R195, PT ;  /* 0x000000c31000720c */ /* 0x000fe40003f25270 */
[----:B------:R-:W-:Y:S01]  /*ad90*/  FMNMX.FTZ R7, R183, R14, !PT ;  /* 0x0000000eb7077209 */ /* 0x000fe20007810000 */
[----:B------:R-:W-:Y:S04]  /*ada0*/  MUFU.EX2 R161, R161 ;  /* 0x000000a100a17308 */ /* 0x000fe80000000800 */
[----:B------:R-:W1:Y:S04]  /*adb0*/  SHFL.BFLY PT, R152, R7, 0x2, 0x1f ;  /* 0x0c401f0007987f89 */ /* 0x000e6800000e0000 */
[----:B------:R2:W-:Y:S08]  /*adc0*/  MUFU.EX2 R14, R193 ;  /* 0x000000c1000e7308 */ /* 0x0005f00000000800 */
[----:B------:R-:W-:Y:S01]  /*add0*/  MUFU.EX2 R160, R160 ;  /* 0x000000a000a07308 */ /* 0x000fe20000000800 */
[----:B--2---:R-:W-:-:S05]  /*ade0*/  FSEL R193, R4, RZ, P3 ;  /* 0x000000ff04c17208 */ /* 0x004fca0001800000 */
[----:B------:R-:W-:Y:S02]  /*adf0*/  FADD.FTZ R12, -R193, R12 ;  /* 0x0000000cc10c7221 */ /* 0x000fe40000010100 */
[----:B------:R-:W-:Y:S02]  /*ae00*/  MUFU.EX2 R165, R165 ;  /* 0x000000a500a57308 */ /* 0x000fe40000000800 */
[----:B------:R-:W-:Y:S01]  /*ae10*/  FMUL.FTZ R173, R12, UR10 ;  /* 0x0000000a0cad7c20 */ /* 0x000fe20008410000 */
[--C-:B------:R-:W-:Y:S01]  /*ae20*/  FFMA.FTZ R12, R176, UR10, -R154.reuse ;  /* 0x0000000ab00c7c23 */ /* 0x100fe2000801089a */
[----:B-1----:R-:W-:Y:S01]  /*ae30*/  FMNMX.FTZ R152, R7, R152, !PT ;  /* 0x0000009807987209 */ /* 0x002fe20007810000 */
[----:B------:R-:W-:-:S03]  /*ae40*/  FFMA.FTZ R176, R180, UR10, -R154 ;  /* 0x0000000ab4b07c23 */ /* 0x000fc6000801089a */
[----:B------:R-:W1:Y:S01]  /*ae50*/  MUFU.EX2 R173, R173 ;  /* 0x000000ad00ad7308 */ /* 0x000e620000000800 */
[----:B------:R-:W2:Y:S07]  /*ae60*/  SHFL.BFLY PT, R7, R152, 0x1, 0x1f ;  /* 0x0c201f0098077f89 */ /* 0x000eae00000e0000 */
[----:B------:R-:W3:Y:S08]  /*ae70*/  MUFU.EX2 R164, R164 ;  /* 0x000000a400a47308 */ /* 0x000ef00000000800 */
[----:B------:R-:W4:Y:S01]  /*ae80*/  MUFU.EX2 R169, R169 ;  /* 0x000000a900a97308 */ /* 0x000f220000000800 */
[-C--:B-1----:R-:W-:Y:S01]  /*ae90*/  FMUL.FTZ R24, R24, R173.reuse ;  /* 0x000000ad18187220 */ /* 0x082fe20000410000 */
[-C--:B------:R-:W-:Y:S01]  /*aea0*/  FMUL.FTZ R25, R25, R173.reuse ;  /* 0x000000ad19197220 */ /* 0x080fe20000410000 */
[-C--:B------:R-:W-:Y:S01]  /*aeb0*/  FMUL.FTZ R28, R28, R173.reuse ;  /* 0x000000ad1c1c7220 */ /* 0x080fe20000410000 */
[-C--:B------:R-:W-:Y:S01]  /*aec0*/  FMUL.FTZ R29, R29, R173.reuse ;  /* 0x000000ad1d1d7220 */ /* 0x080fe20000410000 */
[-C--:B------:R-:W-:Y:S01]  /*aed0*/  FMUL.FTZ R32, R32, R173.reuse ;  /* 0x000000ad20207220 */ /* 0x080fe20000410000 */
[-C--:B------:R-:W-:Y:S01]  /*aee0*/  FMUL.FTZ R33, R33, R173.reuse ;  /* 0x000000ad21217220 */ /* 0x080fe20000410000 */
[----:B------:R-:W-:Y:S01]  /*aef0*/  FMUL.FTZ R36, R36, R173 ;  /* 0x000000ad24247220 */ /* 0x000fe20000410000 */
[----:B------:R1:W-:Y:S01]  /*af00*/  MUFU.EX2 R193, R172 ;  /* 0x000000ac00c17308 */ /* 0x0003e20000000800 */
[----:B--2---:R-:W-:Y:S01]  /*af10*/  FMNMX.FTZ R7, R152, R7, !PT ;  /* 0x0000000798077209 */ /* 0x004fe20007810000 */
[----:B------:R-:W-:Y:S01]  /*af20*/  FFMA.FTZ R152, R173, R5, R20 ;  /* 0x00000005ad987223 */ /* 0x000fe20000010014 */
[-C--:B------:R-:W-:Y:S01]  /*af30*/  FMUL.FTZ R37, R37, R173.reuse ;  /* 0x000000ad25257220 */ /* 0x080fe20000410000 */
[-C--:B------:R-:W-:Y:S01]  /*af40*/  FMUL.FTZ R40, R40, R173.reuse ;  /* 0x000000ad28287220 */ /* 0x080fe20000410000 */
[----:B------:R-:W-:Y:S01]  /*af50*/  FSETP.NEU.FTZ.AND P0, PT, R7, -INF , PT ;  /* 0xff8000000700780b */ /* 0x000fe20003f1d000 */
[----:B------:R-:W-:Y:S01]  /*af60*/  FADD.FTZ R5, R153, R152 ;  /* 0x0000009899057221 */ /* 0x000fe20000010000 */
[-C--:B------:R-:W-:Y:S01]  /*af70*/  FMUL.FTZ R41, R41, R173.reuse ;  /* 0x000000ad29297220 */ /* 0x080fe20000410000 */
[----:B------:R-:W2:Y:S01]  /*af80*/  MUFU.EX2 R168, R168 ;  /* 0x000000a800a87308 */ /* 0x000ea20000000800 */
[C---:B-1----:R-:W-:Y:S01]  /*af90*/  FMUL.FTZ R172, R7.reuse, UR10 ;  /* 0x0000000a07ac7c20 */ /* 0x042fe20008410000 */
[----:B------:R-:W-:Y:S01]  /*afa0*/  FADD.FTZ R152, R156, R5 ;  /* 0x000000059c987221 */ /* 0x000fe20000010000 */
[----:B------:R-:W-:Y:S01]  /*afb0*/  FSEL R5, R7, RZ, P0 ;  /* 0x000000ff07057208 */ /* 0x000fe20000000000 */
[-C--:B------:R-:W-:Y:S01]  /*afc0*/  FMUL.FTZ R44, R44, R173.reuse ;  /* 0x000000ad2c2c7220 */ /* 0x080fe20000410000 */
[----:B------:R-:W-:Y:S01]  /*afd0*/  FMUL.FTZ R45, R45, R173 ;  /* 0x000000ad2d2d7220 */ /* 0x000fe20000410000 */
[----:B------:R-:W-:Y:S01]  /*afe0*/  FADD.FTZ R195, R157, R152 ;  /* 0x000000989dc37221 */ /* 0x000fe20000010000 */
[----:B------:R-:W-:-:S02]  /*aff0*/  IMAD.U32 R152, RZ, RZ, UR21 ;  /* 0x00000015ff987e24 */ /* 0x000fc4000f8e00ff */
[----:B------:R-:W-:Y:S01]  /*b000*/  FADD.FTZ R5, -R5, R10 ;  /* 0x0000000a05057221 */ /* 0x000fe20000010100 */
[----:B------:R-:W-:Y:S01]  /*b010*/  FSEL R154, R172, RZ, P0 ;  /* 0x000000ffac9a7208 */ /* 0x000fe20000000000 */
[----:B------:R-:W-:Y:S01]  /*b020*/  FADD.FTZ R180, R14, R195 ;  /* 0x000000c30eb47221 */ /* 0x000fe20000010000 */
[----:B------:R-:W-:Y:S01]  /*b030*/  @!P1 IMAD R152, R152, 0x40, R17 ;  /* 0x0000004098989824 */ /* 0x000fe200078e0211 */
[----:B------:R-:W1:Y:S01]  /*b040*/  MUFU.EX2 R12, R12 ;  /* 0x0000000c000c7308 */ /* 0x000e620000000800 */
[----:B------:R-:W-:Y:S01]  /*b050*/  FMUL.FTZ R5, R5, UR10 ;  /* 0x0000000a05057c20 */ /* 0x000fe20008410000 */
[----:B------:R-:W-:Y:S01]  /*b060*/  FADD.FTZ R195, R161, R180 ;  /* 0x000000b4a1c37221 */ /* 0x000fe20000010000 */
[--C-:B------:R-:W-:Y:S01]  /*b070*/  FFMA.FTZ R21, R21, UR10, -R154.reuse ;  /* 0x0000000a15157c23 */ /* 0x100fe2000801089a */
[----:B------:R-:W-:Y:S01]  /*b080*/  @!P1 LEA R180, R152, UR38, 0x2 ;  /* 0x0000002698b49c11 */ /* 0x000fe2000f8e10ff */
[--C-:B------:R-:W-:Y:S01]  /*b090*/  FFMA.FTZ R172, R155, UR10, -R154.reuse ;  /* 0x0000000a9bac7c23 */ /* 0x100fe2000801089a */
[----:B------:R-:W-:Y:S01]  /*b0a0*/  FADD.FTZ R10, R160, R195 ;  /* 0x000000c3a00a7221 */ /* 0x000fe20000010000 */
[--C-:B------:R-:W-:Y:S01]  /*b0b0*/  FFMA.FTZ R155, R158, UR10, -R154.reuse ;  /* 0x0000000a9e9b7c23 */ /* 0x100fe2000801089a */
[----:B------:R-:W5:Y:S01]  /*b0c0*/  MUFU.EX2 R177, R177 ;  /* 0x000000b100b17308 */ /* 0x000f620000000800 */
[----:B------:R-:W-:Y:S01]  /*b0d0*/  FFMA.FTZ R159, R159, UR10, -R154 ;  /* 0x0000000a9f9f7c23 */ /* 0x000fe2000801089a */
[----:B------:R-:W-:Y:S01]  /*b0e0*/  FADD.FTZ R197, R165, R10 ;  /* 0x0000000aa5c57221 */ /* 0x000fe20000010000 */
[--C-:B------:R-:W-:Y:S01]  /*b0f0*/  FFMA.FTZ R196, R170, UR10, -R154.reuse ;  /* 0x0000000aaac47c23 */ /* 0x100fe2000801089a */
[--C-:B------:R-:W-:Y:S01]  /*b100*/  FFMA.FTZ R194, R162, UR10, -R154.reuse ;  /* 0x0000000aa2c27c23 */ /* 0x100fe2000801089a */
[--C-:B------:R-:W-:Y:S01]  /*b110*/  FFMA.FTZ R163, R163, UR10, -R154.reuse ;  /* 0x0000000aa3a37c23 */ /* 0x100fe2000801089a */
[----:B---3--:R-:W-:Y:S01]  /*b120*/  FADD.FTZ R152, R164, R197 ;  /* 0x000000c5a4987221 */ /* 0x008fe20000010000 */
[--C-:B------:R-:W-:Y:S01]  /*b130*/  FFMA.FTZ R195, R166, UR10, -R154.reuse ;  /* 0x0000000aa6c37c23 */ /* 0x100fe2000801089a */
[----:B------:R-:W-:Y:S01]  /*b140*/  MUFU.EX2 R21, R21 ;  /* 0x0000001500157308 */ /* 0x000fe20000000800 */
[----:B------:R-:W-:Y:S01]  /*b150*/  FFMA.FTZ R167, R167, UR10, -R154 ;  /* 0x0000000aa7a77c23 */ /* 0x000fe2000801089a */
[----:B----4-:R-:W-:Y:S01]  /*b160*/  FADD.FTZ R197, R169, R152 ;  /* 0x00000098a9c57221 */ /* 0x010fe20000010000 */
[--C-:B------:R-:W-:Y:S01]  /*b170*/  FFMA.FTZ R171, R171, UR10, -R154.reuse ;  /* 0x0000000aabab7c23 */ /* 0x100fe2000801089a */
[--C-:B------:R-:W-:Y:S01]  /*b180*/  FFMA.FTZ R174, R174, UR10, -R154.reuse ;  /* 0x0000000aaeae7c23 */ /* 0x100fe2000801089a */
[--C-:B------:R-:W-:Y:S01]  /*b190*/  FFMA.FTZ R175, R175, UR10, -R154.reuse ;  /* 0x0000000aafaf7c23 */ /* 0x100fe2000801089a */
[----:B--2---:R-:W-:Y:S01]  /*b1a0*/  FADD.FTZ R152, R168, R197 ;  /* 0x000000c5a8987221 */ /* 0x004fe20000010000 */
[--C-:B------:R-:W-:Y:S01]  /*b1b0*/  FFMA.FTZ R178, R178, UR10, -R154.reuse ;  /* 0x0000000ab2b27c23 */ /* 0x100fe2000801089a */
[----:B------:R2:W3:Y:S01]  /*b1c0*/  MUFU.EX2 R10, R5 ;  /* 0x00000005000a7308 */ /* 0x0004e20000000800 */
[--C-:B------:R-:W-:Y:S01]  /*b1d0*/  FFMA.FTZ R179, R179, UR10, -R154.reuse ;  /* 0x0000000ab3b37c23 */ /* 0x100fe2000801089a */
[--C-:B------:R-:W-:Y:S01]  /*b1e0*/  FFMA.FTZ R182, R182, UR10, -R154.reuse ;  /* 0x0000000ab6b67c23 */ /* 0x100fe2000801089a */
[----:B------:R-:W-:Y:S01]  /*b1f0*/  FFMA.FTZ R183, R183, UR10, -R154 ;  /* 0x0000000ab7b77c23 */ /* 0x000fe2000801089a */
[----:B------:R-:W-:Y:S01]  /*b200*/  F2FP.BF16.F32.PACK_AB R154, R157, R156 ;  /* 0x0000009c9d9a723e */ /* 0x000fe200000010ff */
[----:B------:R4:W-:Y:S01]  /*b210*/  @!P1 STS [R180+0x28800], R173 ;  /* 0x028800adb4009388 */ /* 0x0009e20000000800 */
[----:B------:R-:W-:Y:S01]  /*b220*/  F2FP.BF16.F32.PACK_AB R156, R161, R14 ;  /* 0x0000000ea19c723e */ /* 0x000fe200000010ff */
[-C--:B------:R-:W-:Y:S01]  /*b230*/  FMUL.FTZ R48, R48, R173.reuse ;  /* 0x000000ad30307220 */ /* 0x080fe20000410000 */
[----:B------:R-:W0:Y:S01]  /*b240*/  MUFU.EX2 R172, R172 ;  /* 0x000000ac00ac7308 */ /* 0x000e220000000800 */
[----:B--2---:R-:W-:Y:S01]  /*b250*/  FADD.FTZ R5, R193, R152 ;  /* 0x00000098c1057221 */ /* 0x004fe20000010000 */
[----:B------:R-:W-:Y:S01]  /*b260*/  F2FP.BF16.F32.PACK_AB R152, R153, R20 ;  /* 0x000000149998723e */ /* 0x000fe200000010ff */
[-C--:B------:R-:W-:Y:S01]  /*b270*/  FMUL.FTZ R49, R49, R173.reuse ;  /* 0x000000ad31317220 */ /* 0x080fe20000410000 */
[----:B------:R-:W-:Y:S01]  /*b280*/  F2FP.BF16.F32.PACK_AB R162, R193, R168 ;  /* 0x000000a8c1a2723e */ /* 0x000fe200000010ff */
[----:B-1----:R-:W-:Y:S01]  /*b290*/  FADD.FTZ R158, R12, R5 ;  /* 0x000000050c9e7221 */ /* 0x002fe20000010000 */
[-C--:B------:R-:W-:Y:S01]  /*b2a0*/  FMUL.FTZ R52, R52, R173.reuse ;  /* 0x000000ad34347220 */ /* 0x080fe20000410000 */
[-C--:B------:R-:W-:Y:S01]  /*b2b0*/  FMUL.FTZ R53, R53, R173.reuse ;  /* 0x000000ad35357220 */ /* 0x080fe20000410000 */
[----:B------:R-:W1:Y:S01]  /*b2c0*/  MUFU.EX2 R176, R176 ;  /* 0x000000b000b07308 */ /* 0x000e620000000800 */
[----:B-----5:R-:W-:Y:S01]  /*b2d0*/  FADD.FTZ R5, R177, R158 ;  /* 0x0000009eb1057221 */ /* 0x020fe20000010000 */
[----:B------:R-:W-:Y:S01]  /*b2e0*/  F2FP.BF16.F32.PACK_AB R158, R165, R160 ;  /* 0x000000a0a59e723e */ /* 0x000fe200000010ff */
[----:B---3--:R-:W-:Y:S01]  /*b2f0*/  FFMA.FTZ R153, R10, R6, R21 ;  /* 0x000000060a997223 */ /* 0x008fe20000010015 */
[----:B------:R-:W-:Y:S01]  /*b300*/  F2FP.BF16.F32.PACK_AB R160, R169, R164 ;  /* 0x000000a4a9a0723e */ /* 0x000fe200000010ff */
[----:B------:R4:W-:Y:S01]  /*b310*/  @!P1 STS [R180+0x28820], R10 ;  /* 0x0288200ab4009388 */ /* 0x0009e20000000800 */
[----:B------:R-:W-:Y:S01]  /*b320*/  F2FP.BF16.F32.PACK_AB R164, R177, R12 ;  /* 0x0000000cb1a4723e */ /* 0x000fe200000010ff */
[-C--:B------:R-:W-:Y:S01]  /*b330*/  FMUL.FTZ R56, R56, R173.reuse ;  /* 0x000000ad38387220 */ /* 0x080fe20000410000 */
[----:B------:R-:W2:Y:S01]  /*b340*/  MUFU.EX2 R155, R155 ;  /* 0x0000009b009b7308 */ /* 0x000ea20000000800 */
        /* <DEDUP_REMOVED lines=26> */
[-C--:B------:R-:W-:Y:S01]  /*b4f0*/  FMUL.FTZ R93, R93, R173.reuse ;  /* 0x000000ad5d5d7220 */ /* 0x080fe20000410000 */
[-C--:B------:R-:W-:Y:S01]  /*b500*/  FMUL.FTZ R96, R96, R173.reuse ;  /* 0x000000ad60607220 */ /* 0x080fe20000410000 */
[-C--:B------:R-:W-:Y:S01]  /*b510*/  FMUL.FTZ R97, R97, R173.reuse ;  /* 0x000000ad61617220 */ /* 0x080fe20000410000 */
[-C--:B------:R-:W-:Y:S01]  /*b520*/  FMUL.FTZ R100, R100, R173.reuse ;  /* 0x000000ad64647220 */ /* 0x080fe20000410000 */
[----:B------:R-:W-:Y:S01]  /*b530*/  FMUL.FTZ R101, R101, R173 ;  /* 0x000000ad65657220 */ /* 0x000fe20000410000 */
[----:B------:R-:W0:Y:S01]  /*b540*/  MUFU.EX2 R12, R163 ;  /* 0x000000a3000c7308 */ /* 0x000e220000000800 */
[C---:B-1----:R-:W-:Y:S01]  /*b550*/  FADD.FTZ R168, R170.reuse, R153 ;  /* 0x00000099aaa87221 */ /* 0x042fe20000010000 */
[----:B------:R-:W-:Y:S01]  /*b560*/  F2FP.BF16.F32.PACK_AB R155, R170, R155 ;  /* 0x0000009baa9b723e */ /* 0x000fe200000010ff */
        /* <DEDUP_REMOVED lines=12> */
[----:B------:R-:W-:Y:S01]  /*b630*/  FMUL.FTZ R124, R124, R173 ;  /* 0x000000ad7c7c7220 */ /* 0x000fe20000410000 */
[----:B------:R-:W2:Y:S01]  /*b640*/  MUFU.EX2 R14, R167 ;  /* 0x000000a7000e7308 */ /* 0x000ea20000000800 */
[C---:B0-----:R-:W-:Y:S01]  /*b650*/  FADD.FTZ R168, R12.reuse, R153 ;  /* 0x000000990ca87221 */ /* 0x041fe20000010000 */
[----:B------:R-:W-:Y:S01]  /*b660*/  F2FP.BF16.F32.PACK_AB R157, R12, R157 ;  /* 0x0000009d0c9d723e */ /* 0x000fe200000010ff */
        /* <DEDUP_REMOVED lines=14> */
[----:B--2---:R-:W-:Y:S01]  /*b750*/  F2FP.BF16.F32.PACK_AB R159, R14, R159 ;  /* 0x0000009f0e9f723e */ /* 0x004fe200000010ff */
[-C--:B------:R-:W-:Y:S01]  /*b760*/  FMUL.FTZ R148, R148, R173.reuse ;  /* 0x000000ad94947220 */ /* 0x080fe20000410000 */
[----:B------:R-:W-:Y:S01]  /*b770*/  FMUL.FTZ R149, R149, R173 ;  /* 0x000000ad95957220 */ /* 0x000fe20000410000 */
[-C--:B------:R-:W-:Y:S01]  /*b780*/  FMUL.FTZ R26, R26, R10.reuse ;  /* 0x0000000a1a1a7220 */ /* 0x080fe20000410000 */
[-C--:B------:R-:W-:Y:S01]  /*b790*/  FMUL.FTZ R27, R27, R10.reuse ;  /* 0x0000000a1b1b7220 */ /* 0x080fe20000410000 */
[-C--:B------:R-:W-:Y:S01]  /*b7a0*/  FMUL.FTZ R30, R30, R10.reuse ;  /* 0x0000000a1e1e7220 */ /* 0x080fe20000410000 */
[-C--:B------:R-:W-:Y:S01]  /*b7b0*/  FMUL.FTZ R31, R31, R10.reuse ;  /* 0x0000000a1f1f7220 */ /* 0x080fe20000410000 */
[----:B------:R2:W3:Y:S01]  /*b7c0*/  MUFU.EX2 R163, R174 ;  /* 0x000000ae00a37308 */ /* 0x0004e20000000800 */
        /* <DEDUP_REMOVED lines=12> */
[----:B0-----:R-:W-:Y:S01]  /*b890*/  FADD.FTZ R153, R161, R174 ;  /* 0x000000aea1997221 */ /* 0x001fe20000010000 */
[----:B-1----:R-:W-:Y:S01]  /*b8a0*/  F2FP.BF16.F32.PACK_AB R161, R20, R161 ;  /* 0x000000a114a1723e */ /* 0x002fe200000010ff */
[-C--:B------:R-:W-:Y:S01]  /*b8b0*/  FMUL.FTZ R54, R54, R10.reuse ;  /* 0x0000000a36367220 */ /* 0x080fe20000410000 */
[----:B------:R-:W0:Y:S01]  /*b8c0*/  MUFU.EX2 R165, R178 ;  /* 0x000000b200a57308 */ /* 0x000e220000000800 */
[----:B------:R-:W-:Y:S01]  /*b8d0*/  FADD.FTZ R174, R20, R153 ;  /* 0x0000009914ae7221 */ /* 0x000fe20000010000 */
[-C--:B------:R-:W-:Y:S01]  /*b8e0*/  FMUL.FTZ R55, R55, R10.reuse ;  /* 0x0000000a37377220 */ /* 0x080fe20000410000 */
[-C--:B------:R-:W-:Y:S01]  /*b8f0*/  FMUL.FTZ R58, R58, R10.reuse ;  /* 0x0000000a3a3a7220 */ /* 0x080fe20000410000 */
[-C--:B------:R-:W-:Y:S01]  /*b900*/  FMUL.FTZ R59, R59, R10.reuse ;  /* 0x0000000a3b3b7220 */ /* 0x080fe20000410000 */
[----:B---3--:R-:W-:Y:S01]  /*b910*/  FADD.FTZ R153, R163, R174 ;  /* 0x000000aea3997221 */ /* 0x008fe20000010000 */
[-C--:B------:R-:W-:Y:S01]  /*b920*/  FMUL.FTZ R62, R62, R10.reuse ;  /* 0x0000000a3e3e7220 */ /* 0x080fe20000410000 */
[-C--:B------:R-:W-:Y:S01]  /*b930*/  FMUL.FTZ R63, R63, R10.reuse ;  /* 0x0000000a3f3f7220 */ /* 0x080fe20000410000 */
[----:B------:R-:W1:Y:S01]  /*b940*/  MUFU.EX2 R168, R179 ;  /* 0x000000b300a87308 */ /* 0x000e620000000800 */
[----:B-----5:R-:W-:Y:S01]  /*b950*/  FADD.FTZ R176, R6, R153 ;  /* 0x0000009906b07221 */ /* 0x020fe20000010000 */
[----:B------:R-:W-:Y:S01]  /*b960*/  F2FP.BF16.F32.PACK_AB R153, R172, R21 ;  /* 0x00000015ac99723e */ /* 0x000fe200000010ff */
[----:B------:R-:W-:Y:S01]  /*b970*/  BAR.SYNC.DEFER_BLOCKING 0xf, 0x100 ;  /* 0x03c4000000007b1d */ /* 0x000fe20000010000 */
[----:B------:R-:W-:Y:S01]  /*b980*/  F2FP.BF16.F32.PACK_AB R163, R6, R163 ;  /* 0x000000a306a3723e */ /* 0x000fe200000010ff */
[-C--:B------:R-:W-:Y:S01]  /*b990*/  FMUL.FTZ R66, R66, R10.reuse ;  /* 0x0000000a42427220 */ /* 0x080fe20000410000 */
[-C--:B------:R-:W-:Y:S01]  /*b9a0*/  FMUL.FTZ R67, R67, R10.reuse ;  /* 0x0000000a43437220 */ /* 0x080fe20000410000 */
[-C--:B------:R-:W-:Y:S01]  /*b9b0*/  FMUL.FTZ R70, R70, R10.reuse ;  /* 0x0000000a46467220 */ /* 0x080fe20000410000 */
        /* <DEDUP_REMOVED lines=17> */
[-C--:B------:R-:W-:Y:S01]  /*bad0*/  FMUL.FTZ R95, R95, R10.reuse ;  /* 0x0000000a5f5f7220 */ /* 0x080fe20000410000 */
[----:B--2---:R-:W-:Y:S01]  /*bae0*/  FADD.FTZ R21, R167, R172 ;  /* 0x000000aca7157221 */ /* 0x004fe20000010000 */
[----:B------:R4:W-:Y:S01]  /*baf0*/  STSM.16.M88.4 [R19+0x26800], R152 ;  /* 0x0268009813007844 */ /* 0x0009e20000000200 */
[-C--:B------:R-:W-:Y:S01]  /*bb00*/  FMUL.FTZ R98, R98, R10.reuse ;  /* 0x0000000a62627220 */ /* 0x080fe20000410000 */
[-C--:B------:R-:W-:Y:S01]  /*bb10*/  FMUL.FTZ R99, R99, R10.reuse ;  /* 0x0000000a63637220 */ /* 0x080fe20000410000 */
[-C--:B------:R-:W-:Y:S01]  /*bb20*/  FMUL.FTZ R102, R102, R10.reuse ;  /* 0x0000000a66667220 */ /* 0x080fe20000410000 */
[----:B------:R4:W-:Y:S01]  /*bb30*/  STSM.16.M88.4 [R184], R156 ;  /* 0x0000009cb8007844 */ /* 0x0009e20000000200 */
[-C--:B------:R-:W-:Y:S01]  /*bb40*/  FMUL.FTZ R103, R103, R10.reuse ;  /* 0x0000000a67677220 */ /* 0x080fe20000410000 */
[-C--:B------:R-:W-:Y:S01]  /*bb50*/  FMUL.FTZ R106, R106, R10.reuse ;  /* 0x0000000a6a6a7220 */ /* 0x080fe20000410000 */
[C---:B0-----:R-:W-:Y:S01]  /*bb60*/  F2FP.BF16.F32.PACK_AB R167, R174.reuse, R167 ;  /* 0x000000a7aea7723e */ /* 0x041fe200000010ff */
[----:B------:R4:W-:Y:S01]  /*bb70*/  STSM.16.M88.4 [R22], R160 ;  /* 0x000000a016007844 */ /* 0x0009e20000000200 */
[----:B------:R-:W-:Y:S01]  /*bb80*/  FADD.FTZ R6, R174, R21 ;  /* 0x00000015ae067221 */ /* 0x000fe20000010000 */
        /* <DEDUP_REMOVED lines=24> */
[----:B----4-:R-:W-:Y:S06]  /*bd10*/  @!P4 BRA `(.L_x_4436) ;  /* 0x000000000004c947 */ /* 0x010fec0003800000 */
[----:B------:R-:W-:Y:S01]  /*bd20*/  BPT.TRAP 0x1 ;  /* 0x000000040000795c */ /* 0x000fe20000300000 */
.L_x_4436:
[----:B------:R0:W1:Y:S01]  /*bd30*/  SYNCS.PHASECHK.TRANS64.TRYWAIT P0, [UR25+0x28c50], R8 ;  /* 0x028c5008ff0075a7 */ /* 0x0000620008000159 */
[----:B------:R-:W-:Y:S05]  /*bd40*/  @!P4 BRA `(.L_x_4437) ;  /* 0x000000000004c947 */ /* 0x000fea0003800000 */
[----:B------:R-:W-:Y:S01]  /*bd50*/  BPT.TRAP 0x1 ;  /* 0x000000040000795c */ /* 0x000fe20000300000 */
.L_x_4437:
[----:B-1----:R-:W-:Y:S05]  /*bd60*/  @P0 BRA `(.L_x_4438) ;  /* 0x0000000000080947 */ /* 0x002fea0003800000 */
[----:B------:R-:W1:Y:S02]  /*bd70*/  SYNCS.PHASECHK.TRANS64.TRYWAIT P0, [UR25+0x28c50], R8 ;  /* 0x028c5008ff0075a7 */ /* 0x000e640008000159 */
[----:B-1----:R-:W-:Y:S05]  /*bd80*/  @!P0 BRA `(.L_x_4439) ;  /* 0x0000008c00788947 */ /* 0x002fea0003800000 */
.L_x_4438:
[----:B------:R-:W-:Y:S01]  /*bd90*/  ULEA UR11, UR37, UR45, 0xc ;  /* 0x0000002d250b7291 */ /* 0x000fe2000f8e603f */
[----:B------:R-:W-:Y:S01]  /*bda0*/  WARPGROUP.ARRIVE ;  /* 0x00000000000079c5 */ /* 0x000fe20000000000 */
[----:B------:R-:W-:Y:S01]  /*bdb0*/  UMOV UR7, 0x40000040 ;  /* 0x4000004000077882 */ /* 0x000fe20000000000 */
[----:B------:R-:W-:Y:S01]  /*bdc0*/  ISETP.LT.AND P0, PT, R186, UR50, PT ;  /* 0x00000032ba007c0c */ /* 0x000fe2000bf01270 */
[----:B-1----:R-:W-:Y:S01]  /*bdd0*/  @!P5 VIADD R15, R15, 0x28c60 ;  /* 0x00028c600f0fd836 */ /* 0x002fe20000000000 */
[----:B------:R-:W-:Y:S01]  /*bde0*/  UIADD3 UR50, UR50, -0x1, URZ ;  /* 0xffffffff32327890 */ /* 0x000fe2000fffe03f */
[----:B------:R-:W-:Y:S01]  /*bdf0*/  MOV R10, R7 ;  /* 0x00000007000a7202 */ /* 0x000fe20000000f00 */
        /* <DEDUP_REMOVED lines=34> */
.L_x_4423:
[----:B------:R-:W5:Y:S01]  /*c020*/  SHFL.BFLY PT, R0, R5, 0x2, 0x1f ;  /* 0x0c401f0005007f89 */ /* 0x000f6200000e0000 */
[----:B------:R-:W-:Y:S02]  /*c030*/  IMAD.MOV.U32 R10, RZ, RZ, RZ ;  /* 0x000000ffff0a7224 */ /* 0x000fe400078e00ff */
[----:B------:R-:W-:Y:S01]  /*c040*/  IMAD.U32 R14, RZ, RZ, UR10 ;  /* 0x0000000aff0e7e24 */ /* 0x000fe2000f8e00ff */
[----:B01----:R-:W0:Y:S01]  /*c050*/  SHFL.BFLY PT, R9, R6, 0x2, 0x1f ;  /* 0x0c401f0006097f89 */ /* 0x003e2200000e0000 */
[----:B------:R-:W-:Y:S01]  /*c060*/  VIADD R187, R187, 0x1 ;  /* 0x00000001bbbb7836 */ /* 0x000fe20000000000 */
[----:B------:R-:W-:Y:S08]  /*c070*/  BAR.ARV 0x8, 0xa0 ;  /* 0x0202800000007b1d */ /* 0x000ff00000002000 */
[----:B------:R-:W-:Y:S01]  /*c080*/  BAR.SYNC.DEFER_BLOCKING 0xf, 0x100 ;  /* 0x03c4000000007b1d */ /* 0x000fe20000010000 */
[----:B-----5:R-:W-:Y:S01]  /*c090*/  FADD.FTZ R0, R0, R5 ;  /* 0x0000000500007221 */ /* 0x020fe20000010000 */
[----:B------:R-:W-:-:S02]  /*c0a0*/  IMAD.MOV.U32 R5, RZ, RZ, RZ ;  /* 0x000000ffff057224 */ /* 0x000fc400078e00ff */
[----:B0-----:R-:W-:Y:S02]  /*c0b0*/  FADD.FTZ R9, R9, R6 ;  /* 0x0000000609097221 */ /* 0x001fe40000010000 */
[----:B------:R-:W0:Y:S04]  /*c0c0*/  SHFL.BFLY PT, R3, R0, 0x1, 0x1f ;  /* 0x0c201f0000037f89 */ /* 0x000e2800000e0000 */
[----:B------:R-:W1:Y:S01]  /*c0d0*/  SHFL.BFLY PT, R8, R9, 0x1, 0x1f ;  /* 0x0c201f0009087f89 */ /* 0x000e6200000e0000 */
[----:B0-----:R-:W-:Y:S01]  /*c0e0*/  FADD.FTZ R12, R0, R3 ;  /* 0x00000003000c7221 */ /* 0x001fe20000010000 */
[----:B------:R-:W-:Y:S02]  /*c0f0*/  IMAD.MOV R3, RZ, RZ, -R18 ;  /* 0x000000ffff037224 */ /* 0x000fe400078e0a12 */
[----:B------:R-:W-:-:S02]  /*c100*/  IMAD.U32 R0, RZ, RZ, UR37 ;  /* 0x00000025ff007e24 */ /* 0x000fc4000f8e00ff */
[----:B-1----:R-:W-:Y:S01]  /*c110*/  FADD.FTZ R13, R9, R8 ;  /* 0x00000008090d7221 */ /* 0x002fe20000010000 */
[----:B------:R-:W-:Y:S01]  /*c120*/  FSETP.NE.FTZ.AND P1, PT, R12, RZ, PT ;  /* 0x000000ff0c00720b */ /* 0x000fe20003f35000 */
[----:B------:R-:W-:Y:S01]  /*c130*/  UIADD3 UR37, UR37, 0x1, URZ ;  /* 0x0000000125257890 */ /* 0x000fe2000fffe03f */
[----:B------:R-:W-:Y:S01]  /*c140*/  ISETP.NE.AND P0, PT, R16, R3, PT ;  /* 0x000000031000720c */ /* 0x000fe20003f05270 */
[----:B------:R-:W-:Y:S01]  /*c150*/  IMAD.U32 R9, RZ, RZ, UR10 ;  /* 0x0000000aff097e24 */ /* 0x000fe2000f8e00ff */
[----:B------:R-:W-:Y:S01]  /*c160*/  FSETP.NE.FTZ.AND P2, PT, R13, RZ, PT ;  /* 0x000000ff0d00720b */ /* 0x000fe20003f55000 */
[----:B------:R-:W-:Y:S01]  /*c170*/  UISETP.NE.AND UP0, UPT, UR37, 0x2, UPT ;  /* 0x000000022500788c */ /* 0x000fe2000bf05270 */
[----:B------:R-:W-:-:S03]  /*c180*/  IMAD.MOV.U32 R3, RZ, RZ, -0x800000 ;  /* 0xff800000ff037424 */ /* 0x000fc600078e00ff */
[----:B------:R-:W-:Y:S02]  /*c190*/  USEL UR4, URZ, 0x1, UP0 ;  /* 0x000000013f047887 */ /* 0x000fe40008000000 */
[----:B------:R-:W-:Y:S02]  /*c1a0*/  USEL UR37, UR37, URZ, UP0 ;  /* 0x0000003f25257287 */ /* 0x000fe40008000000 */
[----:B------:R-:W0:Y:S01]  /*c1b0*/  @P1 MUFU.RCP R10, R12 ;  /* 0x0000000c000a1308 */ /* 0x000e220000001000 */
[----:B------:R-:W-:Y:S01]  /*c1c0*/  @P1 FMUL.FTZ R9, R9, 0.69314718246459960938 ;  /* 0x3f31721809091820 */ /* 0x000fe20000410000 */
[----:B------:R-:W-:Y:S01]  /*c1d0*/  @!P0 IMAD R0, R0, 0x40, R17 ;  /* 0x0000004000008824 */ /* 0x000fe200078e0211 */
[----:B------:R-:W-:-:S04]  /*c1e0*/  LOP3.LUT R2, R2, UR4, RZ, 0x3c, !PT ;  /* 0x0000000402027c12 */ /* 0x000fc8000f8e3cff */
[----:B------:R-:W-:Y:S01]  /*c1f0*/  @!P0 LEA R11, R0, UR38, 0x2 ;  /* 0x00000026000b8c11 */ /* 0x000fe2000f8e10ff */
[----:B------:R-:W-:Y:S01]  /*c200*/  @P2 MUFU.RCP R5, R13 ;  /* 0x0000000d00052308 */ /* 0x000fe20000001000 */
[----:B------:R-:W-:-:S07]  /*c210*/  IMAD.MOV.U32 R0, RZ, RZ, -0x800000 ;  /* 0xff800000ff007424 */ /* 0x000fce00078e00ff */
[----:B------:R-:W1:Y:S01]  /*c220*/  @P1 MUFU.LG2 R6, R12 ;  /* 0x0000000c00061308 */ /* 0x000e620000000c00 */
[-C--:B0-----:R-:W-:Y:S01]  /*c230*/  FMUL.FTZ R169, R24, R10.reuse ;  /* 0x0000000a18a97220 */ /* 0x081fe20000410000 */
[-C--:B--23--:R-:W-:Y:S01]  /*c240*/  FMUL.FTZ R165, R25, R10.reuse ;  /* 0x0000000a19a57220 */ /* 0x08cfe20000410000 */
        /* <DEDUP_REMOVED lines=64> */
[-C--:B------:R-:W-:Y:S01]  /*c650*/  FMUL.FTZ R26, R26, R5.reuse ;  /* 0x000000051a1a7220 */ /* 0x080fe20000410000 */
[-C--:B------:R-:W-:Y:S01]  /*c660*/  FMUL.FTZ R27, R27, R5.reuse ;  /* 0x000000051b1b7220 */ /* 0x080fe20000410000 */
[----:B------:R1:W-:Y:S01]  /*c670*/  @!P0 STS [R11+0x28820], R5 ;  /* 0x028820050b008388 */ /* 0x0003e20000000800 */
[----:B------:R-:W-:Y:S01]  /*c680*/  PLOP3.LUT P0, PT, PT, PT, PT, 0x8, 0x0 ;  /* 0x000000000000781c */ /* 0x000fe20003f0e170 */
[-C--:B------:R-:W-:Y:S01]  /*c690*/  FMUL.FTZ R30, R30, R5.reuse ;  /* 0x000000051e1e7220 */ /* 0x080fe20000410000 */
        /* <DEDUP_REMOVED lines=47> */
[-C--:B----4-:R-:W-:Y:S01]  /*c990*/  FMUL.FTZ R170, R119, R5.reuse ;  /* 0x0000000577aa7220 */ /* 0x090fe20000410000 */
        /* <DEDUP_REMOVED lines=19> */
.L_x_4356:
[----:B------:R-:W0:Y:S08]  /*cad0*/  S2UR UR4, SR_CgaCtaId ;  /* 0x00000000000479c3 */ /* 0x000e300000008800 */
[----:B------:R-:W-:Y:S06]  /*cae0*/  BAR.SYNC.DEFER_BLOCKING 0x5, 0x120 ;  /* 0x0144800000007b1d */ /* 0x000fec0000010000 */
[----:B------:R-:W-:Y:S01]  /*caf0*/  UMOV UR38, 0x400 ;  /* 0x0000040000267882 */ /* 0x000fe20000000000 */
[----:B------:R-:W-:Y:S01]  /*cb00*/  BSSY B0, `(.L_x_4441) ;  /* 0x0000290000007945 */ /* 0x000fe20003800000 */
[----:B0-----:R-:W-:-:S09]  /*cb10*/  ULEA UR38, UR4, UR38, 0x18 ;  /* 0x0000002604267291 */ /* 0x001fd2000f8ec03f */
[----:B------:R-:W0:Y:S02]  /*cb20*/  LDS.128 R4, [UR38+0x28cd0] ;  /* 0x028cd026ff047984 */ /* 0x000e240008000c00 */
[----:B0-----:R-:W-:Y:S02]  /*cb30*/  R2UR UR47, R5 ;  /* 0x00000000052f72ca */ /* 0x001fe400000e0000 */
[----:B------:R-:W-:Y:S02]  /*cb40*/  R2UR UR6, R6 ;  /* 0x00000000060672ca */ /* 0x000fe400000e0000 */
[----:B------:R-:W-:Y:S01]  /*cb50*/  R2UR UR5, R7 ;  /* 0x00000000070572ca */ /* 0x000fe200000e0000 */
[----:B------:R-:W-:Y:S06]  /*cb60*/  BAR.ARV 0x4, 0x120 ;  /* 0x0104800000007b1d */ /* 0x000fec0000002000 */
[----:B------:R-:W-:Y:S08]  /*cb70*/  @P0 BRA `(.L_x_4442) ;  /* 0x0000001c00580947 */ /* 0x000ff00003800000 */
[----:B------:R-:W0:Y:S08]  /*cb80*/  S2UR UR4, SR_SWINHI ;  /* 0x00000000000479c3 */ /* 0x000e300000002f00 */
[----:B------:R-:W-:Y:S01]  /*cb90*/  BAR.SYNC.DEFER_BLOCKING 0x1, 0x100 ;  /* 0x0044000000007b1d */ /* 0x000fe20000010000 */
[----:B------:R-:W-:Y:S02]  /*cba0*/  F2FP.BF16.F32.PACK_AB R40, R41, R40 ;  /* 0x000000282928723e */ /* 0x000fe400000010ff */
[----:B------:R-:W-:-:S02]  /*cbb0*/  F2FP.BF16.F32.PACK_AB R41, R43, R42 ;  /* 0x0000002a2b29723e */ /* 0x000fc400000010ff */
[----:B------:R-:W-:Y:S01]  /*cbc0*/  F2FP.BF16.F32.PACK_AB R48, R49, R48 ;  /* 0x000000303130723e */ /* 0x000fe200000010ff */
[----:B------:R-:W-:Y:S01]  /*cbd0*/  ULDC.64 UR10, c[0x0][0xbe0] ;  /* 0x0002f800000a7ab9 */ /* 0x000fe20000000a00 */
[----:B------:R-:W-:Y:S01]  /*cbe0*/  F2FP.BF16.F32.PACK_AB R42, R45, R44 ;  /* 0x0000002c2d2a723e */ /* 0x000fe200000010ff */
[----:B------:R-:W-:Y:S01]  /*cbf0*/  UISETP.NE.U32.AND UP1, UPT, UR10, URZ, UPT ;  /* 0x0000003f0a00728c */ /* 0x000fe2000bf25070 */
[----:B------:R-:W-:Y:S02]  /*cc00*/  F2FP.BF16.F32.PACK_AB R43, R47, R46 ;  /* 0x0000002e2f2b723e */ /* 0x000fe400000010ff */
[----:B------:R-:W-:Y:S01]  /*cc10*/  F2FP.BF16.F32.PACK_AB R49, R51, R50 ;  /* 0x000000323331723e */ /* 0x000fe200000010ff */
[----:B------:R-:W-:Y:S01]  /*cc20*/  UISETP.NE.AND.EX UP1, UPT, UR11, URZ, UPT, UP1 ;  /* 0x0000003f0b00728c */ /* 0x000fe2000bf25310 */
[----:B------:R-:W-:Y:S02]  /*cc30*/  F2FP.BF16.F32.PACK_AB R56, R57, R56 ;  /* 0x000000383938723e */ /* 0x000fe400000010ff */
[----:B------:R-:W-:Y:S01]  /*cc40*/  F2FP.BF16.F32.PACK_AB R50, R53, R52 ;  /* 0x000000343532723e */ /* 0x000fe200000010ff */
[----:B------:R-:W-:Y:S01]  /*cc50*/  ULDC.64 UR10, c[0x0][0xbd8] ;  /* 0x0002f600000a7ab9 */ /* 0x000fe20000000a00 */
[----:B------:R-:W-:Y:S01]  /*cc60*/  F2FP.BF16.F32.PACK_AB R51, R55, R54 ;  /* 0x000000363733723e */ /* 0x000fe200000010ff */
[----:B------:R-:W-:Y:S01]  /*cc70*/  UIMAD.WIDE UR10, UR43, 0x4, UR10 ;  /* 0x000000042b0a78a5 */ /* 0x000fe2000f8e020a */
        /* <DEDUP_REMOVED lines=14> */
[----:B------:R-:W-:-:S02]  /*cd60*/  F2FP.BF16.F32.PACK_AB R67, R71, R70 ;  /* 0x000000464743723e */ /* 0x000fc400000010ff */
[C---:B------:R-:W-:Y:S01]  /*cd70*/  IADD3 R173, P1, R4.reuse, 0x20, RZ ;  /* 0x0000002004ad7810 */ /* 0x040fe20007f3e0ff */
[----:B------:R-:W-:Y:S01]  /*cd80*/  UISETP.NE.AND.EX UP0, UPT, UR9, URZ, UPT, UP0 ;  /* 0x0000003f0900728c */ /* 0x000fe2000bf05300 */
[C---:B------:R-:W-:Y:S02]  /*cd90*/  LOP3.LUT R7, R4.reuse, 0x380, RZ, 0xc0, !PT ;  /* 0x0000038004077812 */ /* 0x040fe400078ec0ff */
[C---:B------:R-:W-:Y:S01]  /*cda0*/  IADD3 R12, P0, R4.reuse, 0x40, RZ ;  /* 0x00000040040c7810 */ /* 0x040fe20007f1e0ff */
[--C-:B------:R-:W-:Y:S01]  /*cdb0*/  IMAD.X R11, RZ, RZ, R5.reuse, P1 ;  /* 0x000000ffff0b7224 */ /* 0x100fe200008e0605 */
[C---:B------:R-:W-:Y:S01]  /*cdc0*/  IADD3 R177, P3, R4.reuse, 0x2000, RZ ;  /* 0x0000200004b17810 */ /* 0x040fe20007f7e0ff */
[----:B------:R-:W-:Y:S01]  /*cdd0*/  @UP1 ULDC.64 UR8, c[0x0][0xbe0] ;  /* 0x0002f80000081ab9 */ /* 0x000fe20000000a00 */
        /* <DEDUP_REMOVED lines=10> */
[----:B------:R-:W-:Y:S01]  /*ce80*/  SHF.R.U64 R7, R7, 0x3, RZ ;  /* 0x0000000307077819 */ /* 0x000fe200000012ff */
[----:B------:R-:W-:Y:S01]  /*ce90*/  IMAD.X R95, RZ, RZ, R5, P1 ;  /* 0x000000ffff5f7224 */ /* 0x000fe200008e0605 */
[----:B------:R-:W-:Y:S01]  /*cea0*/  IADD3.X R15, RZ, R5, RZ, P4, !PT ;  /* 0x00000005ff0f7210 */ /* 0x000fe200027fe4ff */
[----:B------:R-:W-:Y:S01]  /*ceb0*/  @UP1 UIMAD.WIDE UR8, UR43, 0x4, UR8 ;  /* 0x000000042b0818a5 */ /* 0x000fe2000f8e0208 */
[----:B------:R-:W-:-:S02]  /*cec0*/  IADD3 R193, P0, R4, 0x4020, RZ ;  /* 0x0000402004c17810 */ /* 0x000fc40007f1e0ff */
        /* <DEDUP_REMOVED lines=13> */
[----:B------:R-:W-:Y:S01]  /*cfa0*/  LOP3.LUT R7, R12, 0x380, RZ, 0xc0, !PT ;  /* 0x000003800c077812 */ /* 0x000fe200078ec0ff */
[----:B------:R-:W-:Y:S01]  /*cfb0*/  IMAD.X R9, RZ, RZ, R5, P1 ;  /* 0x000000ffff097224 */ /* 0x000fe200008e0605 */
[----:B------:R-:W-:-:S02]  /*cfc0*/  LOP3.LUT R6, R173, 0x380, RZ, 0xc0, !PT ;  /* 0x00000380ad067812 */ /* 0x000fc400078ec0ff */
[----:B------:R-:W-:Y:S02]  /*cfd0*/  SHF.R.U64 R7, R7, 0x3, RZ ;  /* 0x0000000307077819 */ /* 0x000fe400000012ff */
[----:B------:R-:W-:Y:S02]  /*cfe0*/  SHF.R.U64 R6, R6, 0x3, RZ ;  /* 0x0000000306067819 */ /* 0x000fe400000012ff */
[----:B------:R-:W-:Y:S02]  /*cff0*/  LOP3.LUT R12, R7, R12, RZ, 0x3c, !PT ;  /* 0x0000000c070c7212 */ /* 0x000fe400078e3cff */
[----:B------:R-:W-:Y:S02]  /*d000*/  LOP3.LUT R7, R28, 0x380, RZ, 0xc0, !PT ;  /* 0x000003801c077812 */ /* 0x000fe400078ec0ff */
[----:B------:R-:W-:Y:S02]  /*d010*/  LOP3.LUT R10, R6, R173, RZ, 0x3c, !PT ;  /* 0x000000ad060a7212 */ /* 0x000fe400078e3cff */
        /* <DEDUP_REMOVED lines=10> */
[----:B------:R-:W-:Y:S02]  /*d0c0*/  MOV R173, R4 ;  /* 0x0000000400ad7202 */ /* 0x000fe40000000f00 */
[----:B------:R-:W-:Y:S02]  /*d0d0*/  LOP3.LUT R7, R199, 0x380, RZ, 0xc0, !PT ;  /* 0x00000380c7077812 */ /* 0x000fe400078ec0ff */
[----:B------:R-:W-:-:S02]  /*d0e0*/  LOP3.LUT R14, R175, 0x380, RZ, 0xc0, !PT ;  /* 0x00000380af0e7812 */ /* 0x000fc400078ec0ff */
[----:B------:R-:W-:Y:S02]  /*d0f0*/  F2FP.BF16.F32.PACK_AB R5, R27, R26 ;  /* 0x0000001a1b05723e */ /* 0x000fe400000010ff */
[----:B------:R-:W-:Y:S02]  /*d100*/  LOP3.LUT R20, R177, 0x380, RZ, 0xc0, !PT ;  /* 0x00000380b1147812 */ /* 0x000fe400078ec0ff */
[----:B------:R-:W-:Y:S02]  /*d110*/  LOP3.LUT R98, R6, R193, RZ, 0x3c, !PT ;  /* 0x000000c106627212 */ /* 0x000fe400078e3cff */
[----:B------:R-:W-:Y:S02]  /*d120*/  LOP3.LUT R27, R174, 0x380, RZ, 0xc0, !PT ;  /* 0x00000380ae1b7812 */ /* 0x000fe400078ec0ff */
[----:B------:R-:W-:Y:S02]  /*d130*/  LOP3.LUT R26, R201, 0x380, RZ, 0xc0, !PT ;  /* 0x00000380c91a7812 */ /* 0x000fe400078ec0ff */
[----:B------:R-:W-:-:S02]  /*d140*/  F2FP.BF16.F32.PACK_AB R6, R8, R167 ;  /* 0x000000a70806723e */ /* 0x000fc400000010ff */
[----:B------:R-:W-:Y:S02]  /*d150*/  SHF.R.U64 R8, R7, 0x3, RZ ;  /* 0x0000000307087819 */ /* 0x000fe400000012ff */
[----:B------:R-:W-:Y:S02]  /*d160*/  SHF.R.U64 R14, R14, 0x3, RZ ;  /* 0x000000030e0e7819 */ /* 0x000fe400000012ff */
[----:B------:R-:W-:Y:S02]  /*d170*/  LOP3.LUT R90, R181, 0x380, RZ, 0xc0, !PT ;  /* 0x00000380b55a7812 */ /* 0x000fe400078ec0ff */
[----:B------:R-:W-:Y:S02]  /*d180*/  F2FP.BF16.F32.PACK_AB R4, R165, R169 ;  /* 0x000000a9a504723e */ /* 0x000fe400000010ff */
[----:B------:R-:W-:Y:S02]  /*d190*/  F2FP.BF16.F32.PACK_AB R7, R31, R30 ;  /* 0x0000001e1f07723e */ /* 0x000fe400000010ff */
[----:B------:R-:W-:-:S02]  /*d1a0*/  SHF.R.U64 R20, R20, 0x3, RZ ;  /* 0x0000000314147819 */ /* 0x000fc400000012ff */
[----:B------:R-:W-:Y:S01]  /*d1b0*/  LOP3.LUT R94, R183, 0x380, RZ, 0xc0, !PT ;  /* 0x00000380b75e7812 */ /* 0x000fe200078ec0ff */
[----:B------:R0:W-:Y:S01]  /*d1c0*/  STSM.16.M88.4 [R173], R4 ;  /* 0x00000004ad007844 */ /* 0x0001e20000000200 */
[----:B------:R-:W-:Y:S02]  /*d1d0*/  SHF.R.U64 R27, R27, 0x3, RZ ;  /* 0x000000031b1b7819 */ /* 0x000fe400000012ff */
[----:B------:R-:W-:Y:S02]  /*d1e0*/  LOP3.LUT R106, R195, 0x380, RZ, 0xc0, !PT ;  /* 0x00000380c36a7812 */ /* 0x000fe400078ec0ff */
[----:B------:R-:W-:Y:S02]  /*d1f0*/  SHF.R.U64 R26, R26, 0x3, RZ ;  /* 0x000000031a1a7819 */ /* 0x000fe400000012ff */
[----:B------:R-:W-:Y:S02]  /*d200*/  LOP3.LUT R14, R14, R175, RZ, 0x3c, !PT ;  /* 0x000000af0e0e7212 */ /* 0x000fe400078e3cff */
[----:B------:R-:W-:-:S02]  /*d210*/  SHF.R.U64 R90, R90, 0x3, RZ ;  /* 0x000000035a5a7819 */ /* 0x000fc400000012ff */
[----:B------:R-:W-:Y:S02]  /*d220*/  LOP3.LUT R114, R8, R199, RZ, 0x3c, !PT ;  /* 0x000000c708727212 */ /* 0x000fe400078e3cff */
[----:B------:R-:W-:Y:S02]  /*d230*/  LOP3.LUT R20, R20, R177, RZ, 0x3c, !PT ;  /* 0x000000b114147212 */ /* 0x000fe400078e3cff */
[----:B------:R-:W-:Y:S02]  /*d240*/  SHF.R.U64 R94, R94, 0x3, RZ ;  /* 0x000000035e5e7819 */ /* 0x000fe400000012ff */
[----:B------:R-:W-:Y:S02]  /*d250*/  LOP3.LUT R110, R197, 0x380, RZ, 0xc0, !PT ;  /* 0x00000380c56e7812 */ /* 0x000fe400078ec0ff */
[----:B------:R-:W-:Y:S02]  /*d260*/  LOP3.LUT R8, R27, R174, RZ, 0x3c, !PT ;  /* 0x000000ae1b087212 */ /* 0x000fe400078e3cff */
[----:B------:R-:W-:-:S02]  /*d270*/  SHF.R.U64 R106, R106, 0x3, RZ ;  /* 0x000000036a6a7819 */ /* 0x000fc400000012ff */
[----:B------:R-:W-:Y:S02]  /*d280*/  LOP3.LUT R118, R26, R201, RZ, 0x3c, !PT ;  /* 0x000000c91a767212 */ /* 0x000fe400078e3cff */
[----:B------:R-:W-:Y:S02]  /*d290*/  MOV R27, R10 ;  /* 0x0000000a001b7202 */ /* 0x000fe40000000f00 */
[----:B0-----:R-:W-:Y:S02]  /*d2a0*/  F2FP.BF16.F32.PACK_AB R4, R33, R159 ;  /* 0x0000009f2104723e */ /* 0x001fe400000010ff */
[----:B------:R-:W-:Y:S02]  /*d2b0*/  F2FP.BF16.F32.PACK_AB R5, R35, R34 ;  /* 0x000000222305723e */ /* 0x000fe400000010ff */
[----:B------:R-:W-:Y:S02]  /*d2c0*/  F2FP.BF16.F32.PACK_AB R6, R37, R36 ;  /* 0x000000242506723e */ /* 0x000fe400000010ff */
[----:B------:R-:W-:-:S02]  /*d2d0*/  F2FP.BF16.F32.PACK_AB R7, R39, R38 ;  /* 0x000000262707723e */ /* 0x000fc400000010ff */
[----:B------:R-:W-:Y:S02]  /*d2e0*/  MOV R26, R12 ;  /* 0x0000000c001a7202 */ /* 0x000fe40000000f00 */
[----:B------:R-:W-:Y:S01]  /*d2f0*/  LOP3.LUT R90, R90, R181, RZ, 0x3c, !PT ;  /* 0x000000b55a5a7212 */ /* 0x000fe200078e3cff */
[----:B------:R0:W-:Y:S01]  /*d300*/  STSM.16.M88.4 [R27], R4 ;  /* 0x000000041b007844 */ /* 0x0001e20000000200 */
[----:B------:R-:W-:Y:S02]  /*d310*/  MOV R15, R14 ;  /* 0x0000000e000f7202 */ /* 0x000fe40000000f00 */
[----:B------:R-:W-:Y:S01]  /*d320*/  LOP3.LUT R94, R94, R183, RZ, 0x3c, !PT ;  /* 0x000000b75e5e7212 */ /* 0x000fe200078e3cff */
[----:B------:R-:W-:Y:S01]  /*d330*/  STSM.16.M88.4 [R26], R40 ;  /* 0x000000281a007844 */ /* 0x000fe20000000200 */
[----:B------:R-:W-:Y:S02]  /*d340*/  SHF.R.U64 R110, R110, 0x3, RZ ;  /* 0x000000036e6e7819 */ /* 0x000fe400000012ff */
[----:B------:R-:W-:Y:S01]  /*d350*/  MOV R20, R20 ;  /* 0x0000001400147202 */ /* 0x000fe20000000f00 */
[----:B------:R-:W-:Y:S01]  /*d360*/  STSM.16.M88.4 [R15], R48 ;  /* 0x000000300f007844 */ /* 0x000fe20000000200 */
[----:B------:R-:W-:-:S02]  /*d370*/  LOP3.LUT R106, R106, R195, RZ, 0x3c, !PT ;  /* 0x000000c36a6a7212 */ /* 0x000fc400078e3cff */
[----:B------:R-:W-:Y:S01]  /*d380*/  MOV R24, R24 ;  /* 0x0000001800187202 */ /* 0x000fe20000000f00 */
[----:B------:R-:W-:Y:S01]  /*d390*/  STSM.16.M88.4 [R20], R56 ;  /* 0x0000003814007844 */ /* 0x000fe20000000200 */
[----:B------:R-:W-:Y:S02]  /*d3a0*/  F2FP.BF16.F32.PACK_AB R73, R75, R74 ;  /* 0x0000004a4b49723e */ /* 0x000fe400000010ff */
[----:B------:R-:W-:Y:S01]  /*d3b0*/  F2FP.BF16.F32.PACK_AB R80, R81, R80 ;  /* 0x000000505150723e */ /* 0x000fe200000010ff */
[----:B------:R-:W-:Y:S01]  /*d3c0*/  STSM.16.M88.4 [R24], R64 ;  /* 0x0000004018007844 */ /* 0x000fe20000000200 */
[----:B------:R-:W-:Y:S01]  /*d3d0*/  MOV R28, R28 ;  /* 0x0000001c001c7202 */ /* 0x000fe20000000f00 */
[----:B0-----:R-:W-:Y:S01]  /*d3e0*/  IMAD.U32 R6, RZ, RZ, UR10 ;  /* 0x0000000aff067e24 */ /* 0x001fe2000f8e00ff */
[----:B------:R-:W-:Y:S02]  /*d3f0*/  F2FP.BF16.F32.PACK_AB R74, R77, R76 ;  /* 0x0000004c4d4a723e */ /* 0x000fe400000010ff */
[----:B------:R-:W-:-:S02]  /*d400*/  F2FP.BF16.F32.PACK_AB R75, R79, R78 ;  /* 0x0000004e4f4b723e */ /* 0x000fc400000010ff */
[----:B------:R-:W-:Y:S02]  /*d410*/  F2FP.BF16.F32.PACK_AB R81, R83, R82 ;  /* 0x000000525351723e */ /* 0x000fe400000010ff */
[----:B------:R-:W-:Y:S01]  /*d420*/  MOV R14, R90 ;  /* 0x0000005a000e7202 */ /* 0x000fe20000000f00 */
[----:B------:R-:W-:Y:S01]  /*d430*/  STSM.16.M88.4 [R28], R72 ;  /* 0x000000481c007844 */ /* 0x000fe20000000200 */
[----:B------:R-:W-:Y:S02]  /*d440*/  F2FP.BF16.F32.PACK_AB R82, R85, R84 ;  /* 0x000000545552723e */ /* 0x000fe400000010ff */
[----:B------:R-:W-:Y:S02]  /*d450*/  F2FP.BF16.F32.PACK_AB R83, R87, R86 ;  /* 0x000000565753723e */ /* 0x000fe400000010ff */
[----:B------:R-:W-:Y:S02]  /*d460*/  F2FP.BF16.F32.PACK_AB R88, R89, R88 ;  /* 0x000000585958723e */ /* 0x000fe400000010ff */
[----:B------:R-:W-:Y:S01]  /*d470*/  LOP3.LUT R110, R110, R197, RZ, 0x3c, !PT ;  /* 0x000000c56e6e7212 */ /* 0x000fe200078e3cff */
[----:B------:R-:W-:Y:S01]  /*d480*/  STSM.16.M88.4 [R14], R80 ;  /* 0x000000500e007844 */ /* 0x000fe20000000200 */
[----:B------:R-:W-:-:S02]  /*d490*/  MOV R94, R94 ;  /* 0x0000005e005e7202 */ /* 0x000fc40000000f00 */
[----:B------:R-:W-:Y:S02]  /*d4a0*/  MOV R13, R98 ;  /* 0x00000062000d7202 */ /* 0x000fe40000000f00 */
        /* <DEDUP_REMOVED lines=29> */
[----:B------:R-:W-:Y:S01]  /*d680*/  F2FP.BF16.F32.PACK_AB R136, R137, R136 ;  /* 0x000000888988723e */ /* 0x000fe200000010ff */
[----:B------:R-:W-:Y:S01]  /*d690*/  STSM.16.M88.4 [R110], R120 ;  /* 0x000000786e007844 */ /* 0x000fe20000000200 */
        /* <DEDUP_REMOVED lines=9> */
[----:B------:R-:W-:Y:S01]  /*d730*/  MOV R10, R8 ;  /* 0x00000008000a7202 */ /* 0x000fe20000000f00 */
[----:B------:R2:W-:Y:S01]  /*d740*/  STSM.16.M88.4 [R118], R136 ;  /* 0x0000008876007844 */ /* 0x0005e20000000200 */
[----:B------:R-:W-:Y:S01]  /*d750*/  F2FP.BF16.F32.PACK_AB R146, R149, R148 ;  /* 0x000000949592723e */ /* 0x000fe200000010ff */
[----:B------:R-:W-:Y:S01]  /*d760*/  IMAD.U32 R8, RZ, RZ, UR8 ;  /* 0x00000008ff087e24 */ /* 0x000fe2000f8e00ff */
[----:B------:R-:W-:Y:S01]  /*d770*/  F2FP.BF16.F32.PACK_AB R147, R151, R150 ;  /* 0x000000969793723e */ /* 0x000fe200000010ff */
[----:B------:R-:W-:Y:S01]  /*d780*/  IMAD.U32 R9, RZ, RZ, UR9 ;  /* 0x00000009ff097e24 */ /* 0x000fe2000f8e00ff */
[----:B------:R-:W-:-:S02]  /*d790*/  PLOP3.LUT P6, PT, PT, PT, UP1, 0x80, 0x0 ;  /* 0x000000000000781c */ /* 0x000fc40003fcf018 */
[----:B------:R-:W-:Y:S01]  /*d7a0*/  PLOP3.LUT P0, PT, PT, PT, UP0, 0x80, 0x0 ;  /* 0x000000000000781c */ /* 0x000fe20003f0f008 */
[----:B------:R2:W-:Y:S01]  /*d7b0*/  STSM.16.M88.4 [R10], R144 ;  /* 0x000000900a007844 */ /* 0x0005e20000000200 */
[----:B------:R-:W-:Y:S01]  /*d7c0*/  MOV R7, UR11 ;  /* 0x0000000b00077c02 */ /* 0x000fe20008000f00 */
[----:B------:R-:W-:Y:S08]  /*d7d0*/  BAR.SYNC.DEFER_BLOCKING 0x1, 0x100 ;  /* 0x0044000000007b1d */ /* 0x000ff00000010000 */
[----:B------:R3:W4:Y:S04]  /*d7e0*/  @P6 LDG.E R8, desc[UR48][R8.64] ;  /* 0x0000003008086981 */ /* 0x000728000c1e1900 */
[----:B------:R-:W5:Y:S01]  /*d7f0*/  @P0 LDG.E R5, desc[UR48][R6.64] ;  /* 0x0000003006050981 */ /* 0x000f62000c1e1900 */
[----:B0-----:R-:W-:Y:S01]  /*d800*/  IMAD R11, R188, 0x40, R185 ;  /* 0x00000040bc0b7824 */ /* 0x001fe200078e02b9 */
[----:B------:R-:W-:Y:S01]  /*d810*/  ULDC UR7, c[0x0][0xa88] ;  /* 0x0002a20000077ab9 */ /* 0x000fe20000000800 */
[----:B------:R-:W-:-:S02]  /*d820*/  UMOV UR4, URZ ;  /* 0x0000003f00047c82 */ /* 0x000fc40008000000 */
[----:B------:R-:W-:-:S03]  /*d830*/  IMAD.WIDE R134, R11, 0x2, R134 ;  /* 0x000000020b867825 */ /* 0x000fc600078e0286 */
[C---:B------:R-:W-:Y:S02]  /*d840*/  IADD3 R11, P2, R134.reuse, 0x1000, RZ ;  /* 0x00001000860b7810 */ /* 0x040fe40007f5e0ff */
[C---:B------:R-:W-:Y:S02]  /*d850*/  IADD3 R29, P1, R134.reuse, 0x2000, RZ ;  /* 0x00002000861d7810 */ /* 0x040fe40007f3e0ff */
[----:B---3--:R-:W-:Y:S02]  /*d860*/  P2R R9, PR, RZ, 0x4 ;  /* 0x00000004ff097803 */ /* 0x008fe40000000000 */
[C---:B------:R-:W-:Y:S02]  /*d870*/  IADD3 R13, P2, R134.reuse, 0x3000, RZ ;  /* 0x00003000860d7810 */ /* 0x040fe40007f5e0ff */
[C---:B------:R-:W-:Y:S02]  /*d880*/  IADD3 R37, P3, R134.reuse, 0x4000, RZ ;  /* 0x0000400086257810 */ /* 0x040fe40007f7e0ff */
[----:B------:R-:W-:-:S02]  /*d890*/  IADD3 R25, P4, R134, 0x5000, RZ ;  /* 0x0000500086197810 */ /* 0x000fc40007f9e0ff */
[----:B------:R-:W-:Y:S02]  /*d8a0*/  IADD3 R41, P5, R134, 0x6000, RZ ;  /* 0x0000600086297810 */ /* 0x000fe40007fbe0ff */
[----:B------:R-:W-:Y:S02]  /*d8b0*/  LOP3.LUT R4, R11, 0x380, RZ, 0xc0, !PT ;  /* 0x000003800b047812 */ /* 0x000fe400078ec0ff */
[----:B------:R-:W-:Y:S02]  /*d8c0*/  LOP3.LUT R28, R29, 0x380, RZ, 0xc0, !PT ;  /* 0x000003801d1c7812 */ /* 0x000fe400078ec0ff */
[----:B-1----:R-:W-:Y:S02]  /*d8d0*/  LOP3.LUT R12, R13, 0x380, RZ, 0xc0, !PT ;  /* 0x000003800d0c7812 */ /* 0x002fe400078ec0ff */
[----:B------:R-:W-:Y:S02]  /*d8e0*/  LOP3.LUT R36, R37, 0x380, RZ, 0xc0, !PT ;  /* 0x0000038025247812 */ /* 0x000fe400078ec0ff */
[----:B------:R-:W-:-:S02]  /*d8f0*/  LOP3.LUT R24, R25, 0x380, RZ, 0xc0, !PT ;  /* 0x0000038019187812 */ /* 0x000fc400078ec0ff */
[----:B------:R-:W-:Y:S02]  /*d900*/  LOP3.LUT R40, R41, 0x380, RZ, 0xc0, !PT ;  /* 0x0000038029287812 */ /* 0x000fe400078ec0ff */
[----:B------:R-:W-:Y:S02]  /*d910*/  SHF.R.U64 R4, R4, 0x3, RZ ;  /* 0x0000000304047819 */ /* 0x000fe400000012ff */
        /* <DEDUP_REMOVED lines=10> */
[----:B------:R-:W-:Y:S02]  /*d9c0*/  LOP3.LUT R40, R40, R41, RZ, 0x3c, !PT ;  /* 0x0000002928287212 */ /* 0x000fe400078e3cff */
[----:B----4-:R-:W-:Y:S02]  /*d9d0*/  @P6 R2UR UR7, R8 ;  /* 0x00000000080762ca */ /* 0x010fe400000e0000 */
[----:B-----5:R-:W-:Y:S01]  /*d9e0*/  @P0 R2UR UR4, R5 ;  /* 0x00000000050402ca */ /* 0x020fe200000e0000 */
[----:B--2---:R-:W-:-:S14]  /*d9f0*/  @P6 BRA `(.L_x_4443) ;  /* 0x0000000000186947 */ /* 0x004fdc0003800000 */
[----:B------:R-:W-:Y:S05]  /*da00*/  @!P0 BRA `(.L_x_4443) ;  /* 0x0000000000148947 */ /* 0x000fea0003800000 */
[----:B------:R-:W2:Y:S04]  /*da10*/  LDG.E R10, desc[UR48][R6.64] ;  /* 0x00000030060a7981 */ /* 0x000ea8000c1e1900 */
[----:B------:R-:W3:Y:S01]  /*da20*/  LDG.E R8, desc[UR48][R6.64+0x4] ;  /* 0x0000043006087981 */ /* 0x000ee2000c1e1900 */
[----:B--2---:R-:W-:Y:S02]  /*da30*/  R2UR UR8, R10 ;  /* 0x000000000a0872ca */ /* 0x004fe400000e0000 */
[----:B---3--:R-:W-:-:S13]  /*da40*/  R2UR UR7, R8 ;  /* 0x00000000080772ca */ /* 0x008fda00000e0000 */
[----:B------:R-:W-:-:S12]  /*da50*/  UIADD3 UR7, -UR8, UR7, URZ ;  /* 0x0000000708077290 */ /* 0x000fd8000fffe13f */
.L_x_4443:
        /* <DEDUP_REMOVED lines=10> */
[--C-:B------:R-:W-:Y:S01]  /*db00*/  IMAD.X R25, RZ, RZ, R135.reuse, P4 ;  /* 0x000000ffff197224 */ /* 0x100fe200020e0687 */
[----:B------:R-:W-:Y:S01]  /*db10*/  LOP3.LUT R48, R49, 0x380, RZ, 0xc0, !PT ;  /* 0x0000038031307812 */ /* 0x000fe200078ec0ff */
[--C-:B------:R-:W-:Y:S01]  /*db20*/  IMAD.X R41, RZ, RZ, R135.reuse, P5 ;  /* 0x000000ffff297224 */ /* 0x100fe200028e0687 */
[----:B------:R-:W-:Y:S01]  /*db30*/  LOP3.LUT R44, R45, 0x380, RZ, 0xc0, !PT ;  /* 0x000003802d2c7812 */ /* 0x000fe200078ec0ff */
[----:B------:R-:W-:Y:S01]  /*db40*/  USHF.R.S32.HI UR8, URZ, 0x1f, UR43 ;  /* 0x0000001f3f087899 */ /* 0x000fe2000801142b */
[----:B------:R-:W-:Y:S01]  /*db50*/  SHF.R.U64 R48, R48, 0x3, RZ ;  /* 0x0000000330307819 */ /* 0x000fe200000012ff */
[----:B------:R-:W-:Y:S01]  /*db60*/  USHF.R.S32.HI UR11, URZ, 0x1f, UR4 ;  /* 0x0000001f3f0b7899 */ /* 0x000fe20008011404 */
[----:B------:R-:W-:Y:S01]  /*db70*/  SHF.R.U64 R32, R32, 0x3, RZ ;  /* 0x0000000320207819 */ /* 0x000fe200000012ff */
[----:B------:R-:W-:Y:S01]  /*db80*/  USHF.R.S32.HI UR14, URZ, 0x1f, UR41 ;  /* 0x0000001f3f0e7899 */ /* 0x000fe20008011429 */
[----:B------:R-:W-:Y:S01]  /*db90*/  SHF.R.U64 R44, R44, 0x3, RZ ;  /* 0x000000032c2c7819 */ /* 0x000fe200000012ff */
[----:B------:R-:W-:Y:S01]  /*dba0*/  USEL UR15, UR43, URZ, !UP0 ;  /* 0x0000003f2b0f7287 */ /* 0x000fe2000c000000 */
[----:B------:R-:W-:Y:S01]  /*dbb0*/  LOP3.LUT R48, R48, R49, RZ, 0x3c, !PT ;  /* 0x0000003130307212 */ /* 0x000fe200078e3cff */
[--C-:B------:R-:W-:Y:S01]  /*dbc0*/  IMAD.X R49, RZ, RZ, R135.reuse, P6 ;  /* 0x000000ffff317224 */ /* 0x100fe200030e0687 */
[----:B------:R-:W-:Y:S01]  /*dbd0*/  LOP3.LUT R32, R32, R33, RZ, 0x3c, !PT ;  /* 0x0000002120207212 */ /* 0x000fe200078e3cff */
[--C-:B------:R-:W-:Y:S01]  /*dbe0*/  IMAD.X R33, RZ, RZ, R135.reuse, P0 ;  /* 0x000000ffff217224 */ /* 0x100fe200000e0687 */
[----:B0-----:R-:W-:Y:S01]  /*dbf0*/  ISETP.NE.AND P6, PT, R6, RZ, PT ;  /* 0x000000ff0600720c */ /* 0x001fe20003fc5270 */
[----:B------:R-:W-:Y:S01]  /*dc00*/  USEL UR16, UR8, URZ, !UP0 ;  /* 0x0000003f08107287 */ /* 0x000fe2000c000000 */
[----:B------:R-:W-:Y:S01]  /*dc10*/  LOP3.LUT R44, R44, R45, RZ, 0x3c, !PT ;  /* 0x0000002d2c2c7212 */ /* 0x000fe200078e3cff */
[----:B------:R-:W-:Y:S01]  /*dc20*/  IMAD.X R45, RZ, RZ, R135, P1 ;  /* 0x000000ffff2d7224 */ /* 0x000fe200008e0687 */
[----:B------:R-:W-:-:S02]  /*dc30*/  IADD3 R57, P2, R134, 0xa000, RZ ;  /* 0x0000a00086397810 */ /* 0x000fc40007f5e0ff */
[C---:B------:R-:W-:Y:S02]  /*dc40*/  IADD3 R53, P3, R134.reuse, 0xb000, RZ ;  /* 0x0000b00086357810 */ /* 0x040fe40007f7e0ff */
[C---:B------:R-:W-:Y:S02]  /*dc50*/  IADD3 R65, P4, R134.reuse, 0xc000, RZ ;  /* 0x0000c00086417810 */ /* 0x040fe40007f9e0ff */
[C---:B------:R-:W-:Y:S02]  /*dc60*/  IADD3 R61, P5, R134.reuse, 0xd000, RZ ;  /* 0x0000d000863d7810 */ /* 0x040fe40007fbe0ff */
[C---:B------:R-:W-:Y:S02]  /*dc70*/  IADD3 R73, P0, R134.reuse, 0xe000, RZ ;  /* 0x0000e00086497810 */ /* 0x040fe40007f1e0ff */
[----:B------:R-:W-:Y:S02]  /*dc80*/  IADD3 R7, P1, R134, 0xf000, RZ ;  /* 0x0000f00086077810 */ /* 0x000fe40007f3e0ff */
[----:B------:R-:W-:-:S02]  /*dc90*/  LOP3.LUT R56, R57, 0x380, RZ, 0xc0, !PT ;  /* 0x0000038039387812 */ /* 0x000fc400078ec0ff */
[----:B------:R-:W-:Y:S02]  /*dca0*/  LOP3.LUT R52, R53, 0x380, RZ, 0xc0, !PT ;  /* 0x0000038035347812 */ /* 0x000fe400078ec0ff */
        /* <DEDUP_REMOVED lines=22> */
[----:B------:R-:W-:-:S02]  /*de10*/  LOP3.LUT R134, R9, R134, RZ, 0x3c, !PT ;  /* 0x0000008609867212 */ /* 0x000fc400078e3cff */
[----:B------:R-:W-:Y:S02]  /*de20*/  IADD3.X R69, RZ, R135, RZ, P1, !PT ;  /* 0x00000087ff457210 */ /* 0x000fe40000ffe4ff */
[----:B------:R-:W-:Y:S01]  /*de30*/  LOP3.LUT R68, R6, R7, RZ, 0x3c, !PT ;  /* 0x0000000706447212 */ /* 0x000fe200078e3cff */
[----:B------:R-:W-:Y:S06]  /*de40*/  @P6 BRA `(.L_x_4444) ;  /* 0x00000000006c6947 */ /* 0x000fec0003800000 */
[----:B------:R-:W-:Y:S01]  /*de50*/  ULDC.64 UR12, c[0x0][0xb70] ;  /* 0x0002dc00000c7ab9 */ /* 0x000fe20000000a00 */
[----:B------:R-:W-:Y:S01]  /*de60*/  UMOV UR8, UR4 ;  /* 0x0000000400087c82 */ /* 0x000fe20008000000 */
[----:B------:R-:W-:Y:S01]  /*de70*/  UIMAD UR10, UR14, UR12, URZ ;  /* 0x0000000c0e0a72a4 */ /* 0x000fe2000f8e023f */
[----:B------:R-:W-:Y:S01]  /*de80*/  IMAD.U32 R8, RZ, RZ, UR42 ;  /* 0x0000002aff087e24 */ /* 0x000fe2000f8e00ff */
[----:B------:R-:W-:Y:S01]  /*de90*/  UMOV UR9, UR11 ;  /* 0x0000000b00097c82 */ /* 0x000fe20008000000 */
[----:B------:R-:W-:Y:S01]  /*dea0*/  IMAD.MOV R7, RZ, RZ, -R18 ;  /* 0x000000ffff077224 */ /* 0x000fe200078e0a12 */
[----:B------:R-:W-:Y:S01]  /*deb0*/  UIMAD.WIDE.U32 UR8, UR41, UR12, UR8 ;  /* 0x0000000c290872a5 */ /* 0x000fe2000f8e0008 */
[----:B------:R-:W-:Y:S01]  /*dec0*/  IMAD R8, R8, 0x40, R17 ;  /* 0x0000004008087824 */ /* 0x000fe200078e0211 */
[----:B------:R-:W-:Y:S02]  /*ded0*/  UIMAD UR10, UR41, UR13, UR10 ;  /* 0x0000000d290a72a4 */ /* 0x000fe4000f8e020a */
[----:B------:R-:W-:Y:S01]  /*dee0*/  ISETP.NE.AND P0, PT, R16, R7, PT ;  /* 0x000000071000720c */ /* 0x000fe20003f05270 */
[----:B------:R-:W-:Y:S01]  /*def0*/  ULDC.64 UR12, c[0x0][0xb78] ;  /* 0x0002de00000c7ab9 */ /* 0x000fe20000000a00 */
[----:B------:R-:W-:Y:S01]  /*df00*/  UIADD3 UR9, UR9, UR10, URZ ;  /* 0x0000000a09097290 */ /* 0x000fe2000fffe03f */
[C---:B------:R-:W-:Y:S01]  /*df10*/  VIADD R10, R8.reuse, 0x8 ;  /* 0x00000008080a7836 */ /* 0x040fe20000000000 */
[----:B------:R-:W-:Y:S01]  /*df20*/  UIMAD UR10, UR16, UR12, URZ ;  /* 0x0000000c100a72a4 */ /* 0x000fe2000f8e023f */
[----:B------:R-:W-:Y:S01]  /*df30*/  SHF.R.S32.HI R6, RZ, 0x1f, R8 ;  /* 0x0000001fff067819 */ /* 0x000fe20000011408 */
[----:B------:R-:W-:Y:S01]  /*df40*/  UIMAD.WIDE.U32 UR8, UR15, UR12, UR8 ;  /* 0x0000000c0f0872a5 */ /* 0x000fe2000f8e0008 */
[----:B------:R-:W-:Y:S01]  /*df50*/  ISETP.GE.OR P1, PT, R8, UR7, P0 ;  /* 0x0000000708007c0c */ /* 0x000fe20008726670 */
[----:B------:R-:W-:Y:S01]  /*df60*/  UIMAD UR10, UR15, UR13, UR10 ;  /* 0x0000000d0f0a72a4 */ /* 0x000fe2000f8e020a */
[----:B------:R-:W-:-:S02]  /*df70*/  ISETP.GE.OR P0, PT, R10, UR7, P0 ;  /* 0x000000070a007c0c */ /* 0x000fc40008706670 */
        /* <DEDUP_REMOVED lines=8> */
.L_x_4444:
[C---:B0-----:R-:W-:Y:S01]  /*e000*/  VIADD R3, R185.reuse, 0x40 ;  /* 0x00000040b9037836 */ /* 0x041fe20000000000 */
[----:B------:R-:W-:Y:S01]  /*e010*/  ULDC UR12, c[0x0][0xa8c] ;  /* 0x0002a300000c7ab9 */ /* 0x000fe20000000800 */
[----:B------:R-:W-:Y:S01]  /*e020*/  VIADD R82, R185, 0x80 ;  /* 0x00000080b9527836 */ /* 0x000fe20000000000 */
[----:B------:R-:W-:Y:S01]  /*e030*/  ULDC.64 UR18, c[0x0][0xaa0] ;  /* 0x0002a80000127ab9 */ /* 0x000fe20000000a00 */
[----:B------:R0:W5:Y:S01]  /*e040*/  LD.E.128 R8, desc[UR48][R134.64] ;  /* 0x0000003086087980 */ /* 0x000162000c101d00 */
[----:B------:R-:W-:Y:S01]  /*e050*/  ISETP.GE.AND P1, PT, R3, UR12, PT ;  /* 0x0000000c03007c0c */ /* 0x000fe2000bf26270 */
[C---:B------:R-:W-:Y:S01]  /*e060*/  VIADD R83, R185.reuse, 0xc0 ;  /* 0x000000c0b9537836 */ /* 0x040fe20000000000 */
[----:B------:R-:W-:Y:S01]  /*e070*/  ISETP.GE.AND P0, PT, R185, UR12, PT ;  /* 0x0000000cb9007c0c */ /* 0x000fe2000bf06270 */
[----:B------:R-:W5:Y:S01]  /*e080*/  LD.E.128 R4, desc[UR48][R4.64] ;  /* 0x0000003004047980 */ /* 0x000f62000c101d00 */
[----:B------:R-:W-:Y:S02]  /*e090*/  SEL R20, RZ, 0xffffffff, P1 ;  /* 0xffffffffff147807 */ /* 0x000fe40000800000 */
[----:B------:R-:W-:Y:S01]  /*e0a0*/  SEL R0, RZ, 0x1, P0 ;  /* 0x00000001ff007807 */ /* 0x000fe20000000000 */
[----:B------:R-:W5:Y:S02]  /*e0b0*/  LD.E.128 R28, desc[UR48][R28.64] ;  /* 0x000000301c1c7980 */ /* 0x000f64000c101d00 */
[----:B------:R-:W-:Y:S01]  /*e0c0*/  IMAD.SHL.U32 R21, R20, 0x2, RZ ;  /* 0x0000000214157824 */ /* 0x000fe200078e00ff */
[----:B------:R-:W-:Y:S01]  /*e0d0*/  ISETP.GE.AND P0, PT, R82, UR12, PT ;  /* 0x0000000c52007c0c */ /* 0x000fe2000bf06270 */
[----:B------:R-:W5:Y:S01]  /*e0e0*/  LD.E.128 R12, desc[UR48][R12.64] ;  /* 0x000000300c0c7980 */ /* 0x000f62000c101d00 */
[----:B------:R-:W-:-:S02]  /*e0f0*/  ISETP.GE.AND P1, PT, R83, UR12, PT ;  /* 0x0000000c53007c0c */ /* 0x000fc4000bf26270 */
[----:B------:R-:W-:Y:S01]  /*e100*/  LOP3.LUT R0, R21, 0x2, R0, 0xe2, !PT ;  /* 0x0000000215007812 */ /* 0x000fe200078ee200 */
[----:B------:R-:W5:Y:S01]  /*e110*/  LD.E.128 R36, desc[UR48][R36.64] ;  /* 0x0000003024247980 */ /* 0x000f62000c101d00 */
[----:B------:R-:W-:Y:S02]  /*e120*/  SEL R21, RZ, 0x4, P0 ;  /* 0x00000004ff157807 */ /* 0x000fe40000000000 */
[----:B------:R-:W-:Y:S01]  /*e130*/  SEL R20, RZ, 0x8, P1 ;  /* 0x00000008ff147807 */ /* 0x000fe20000800000 */
[----:B------:R-:W-:Y:S01]  /*e140*/  UIMAD UR8, UR11, UR18, URZ ;  /* 0x000000120b0872a4 */ /* 0x000fe2000f8e023f */
[----:B------:R-:W5:Y:S02]  /*e150*/  LD.E.128 R24, desc[UR48][R24.64] ;  /* 0x0000003018187980 */ /* 0x000f64000c101d00 */
[----:B------:R-:W-:Y:S01]  /*e160*/  LOP3.LUT R0, R20, R0, R21, 0xfe, !PT ;  /* 0x0000000014007212 */ /* 0x000fe200078efe15 */
[C---:B------:R-:W-:Y:S01]  /*e170*/  VIADD R86, R185.reuse, 0x100 ;  /* 0x00000100b9567836 */ /* 0x040fe20000000000 */
[----:B------:R-:W5:Y:S01]  /*e180*/  LD.E.128 R40, desc[UR48][R40.64] ;  /* 0x0000003028287980 */ /* 0x000f62000c101d00 */
[----:B------:R-:W-:Y:S01]  /*e190*/  SHF.R.S32.HI R21, RZ, 0x1f, R185 ;  /* 0x0000001fff157819 */ /* 0x000fe200000114b9 */
[----:B------:R-:W-:Y:S01]  /*e1a0*/  VIADD R87, R185, 0x140 ;  /* 0x00000140b9577836 */ /* 0x000fe20000000000 */
[----:B------:R-:W-:Y:S01]  /*e1b0*/  ULDC.64 UR10, c[0x0][0xae0] ;  /* 0x0002b800000a7ab9 */ /* 0x000fe20000000a00 */
[----:B------:R-:W5:Y:S01]  /*e1c0*/  LD.E.128 R32, desc[UR48][R32.64] ;  /* 0x0000003020207980 */ /* 0x000f62000c101d00 */
[----:B------:R-:W-:-:S02]  /*e1d0*/  IMAD.U32 R77, RZ, RZ, UR18 ;  /* 0x00000012ff4d7e24 */ /* 0x000fc4000f8e00ff */
[----:B------:R-:W-:Y:S01]  /*e1e0*/  IMAD.MOV.U32 R20, RZ, RZ, R185 ;  /* 0x000000ffff147224 */ /* 0x000fe200078e00b9 */
[----:B------:R-:W5:Y:S01]  /*e1f0*/  LD.E.128 R48, desc[UR48][R48.64] ;  /* 0x0000003030307980 */ /* 0x000f62000c101d00 */
[----:B------:R-:W-:-:S03]  /*e200*/  UIMAD UR8, UR4, UR19, UR8 ;  /* 0x00000013040872a4 */ /* 0x000fc6000f8e0208 */
[----:B------:R-:W5:Y:S04]  /*e210*/  LD.E.128 R44, desc[UR48][R44.64] ;  /* 0x000000302c2c7980 */ /* 0x000f68000c101d00 */
[----:B------:R-:W5:Y:S04]  /*e220*/  LD.E.128 R56, desc[UR48][R56.64] ;  /* 0x0000003038387980 */ /* 0x000f68000c101d00 */
[----:B------:R-:W5:Y:S04]  /*e230*/  LD.E.128 R52, desc[UR48][R52.64] ;  /* 0x0000003034347980 */ /* 0x000f68000c101d00 */
[----:B------:R-:W5:Y:S04]  /*e240*/  LD.E.128 R64, desc[UR48][R64.64] ;  /* 0x0000003040407980 */ /* 0x000f68000c101d00 */
[----:B------:R-:W5:Y:S04]  /*e250*/  LD.E.128 R60, desc[UR48][R60.64] ;  /* 0x000000303c3c7980 */ /* 0x000f68000c101d00 */
[----:B------:R-:W5:Y:S04]  /*e260*/  LD.E.128 R72, desc[UR48][R72.64] ;  /* 0x0000003048487980 */ /* 0x000f68000c101d00 */
[----:B------:R-:W5:Y:S01]  /*e270*/  LD.E.128 R68, desc[UR48][R68.64] ;  /* 0x0000003044447980 */ /* 0x000f62000c101d00 */
[----:B------:R-:W-:Y:S01]  /*e280*/  IMAD.WIDE.U32 R20, R77, UR4, R20 ;  /* 0x000000044d147c25 */ /* 0x000fe2000f8e0014 */
[----:B------:R-:W-:Y:S01]  /*e290*/  ISETP.GE.AND P0, PT, R86, UR12, PT ;  /* 0x0000000c56007c0c */ /* 0x000fe2000bf06270 */
[----:B------:R-:W-:Y:S01]  /*e2a0*/  UIMAD UR4, UR14, UR10, URZ ;  /* 0x0000000a0e0472a4 */ /* 0x000fe2000f8e023f */
[----:B------:R-:W-:Y:S01]  /*e2b0*/  @!PT LDS RZ, [RZ] ;  /* 0x00000000fffff984 */ /* 0x000fe20000000800 */
[----:B------:R-:W-:Y:S01]  /*e2c0*/  @!PT LDS RZ, [RZ] ;  /* 0x00000000fffff984 */ /* 0x000fe20000000800 */
[----:B------:R-:W-:Y:S01]  /*e2d0*/  @!PT LDS RZ, [RZ] ;  /* 0x00000000fffff984 */ /* 0x000fe20000000800 */
[----:B------:R-:W-:Y:S01]  /*e2e0*/  @!PT LDS RZ, [RZ] ;  /* 0x00000000fffff984 */ /* 0x000fe20000000800 */
[----:B------:R1:W-:Y:S06]  /*e2f0*/  MEMBAR.ALL.CTA ;  /* 0x0000000000007992 */ /* 0x0003ec0000008000 */
[----:B-1----:R-:W1:Y:S01]  /*e300*/  FENCE.VIEW.ASYNC.S ;  /* 0x00000000000073c6 */ /* 0x002e620000000000 */
[----:B------:R-:W-:Y:S01]  /*e310*/  ISETP.GE.AND P1, PT, R87, UR12, PT ;  /* 0x0000000c57007c0c */ /* 0x000fe2000bf26270 */
[----:B------:R-:W-:Y:S01]  /*e320*/  UIMAD UR9, UR42, -0x40, UR7 ;  /* 0xffffffc02a0978a4 */ /* 0x000fe2000f8e0207 */
[----:B------:R-:W-:Y:S01]  /*e330*/  MOV R79, UR10 ;  /* 0x0000000a004f7c02 */ /* 0x000fe20008000f00 */
[----:B------:R-:W-:Y:S01]  /*e340*/  VIADD R78, R185, 0x180 ;  /* 0x00000180b94e7836 */ /* 0x000fe20000000000 */
[----:B------:R-:W-:Y:S01]  /*e350*/  SEL R77, RZ, 0x10, P0 ;  /* 0x00000010ff4d7807 */ /* 0x000fe20000000000 */
[----:B------:R-:W-:Y:S01]  /*e360*/  VIADD R21, R21, UR8 ;  /* 0x0000000815157c36 */ /* 0x000fe20008000000 */
[----:B------:R-:W-:Y:S01]  /*e370*/  SEL R76, RZ, 0x20, P1 ;  /* 0x00000020ff4c7807 */ /* 0x000fe20000800000 */
[----:B------:R-:W-:Y:S01]  /*e380*/  UIMAD UR8, UR41, UR11, UR4 ;  /* 0x0000000b290872a4 */ /* 0x000fe2000f8e0204 */
[----:B------:R-:W-:Y:S01]  /*e390*/  ISETP.GE.AND P2, PT, R188, UR9, PT ;  /* 0x00000009bc007c0c */ /* 0x000fe2000bf46270 */
[----:B------:R-:W-:Y:S01]  /*e3a0*/  UIADD3 UR4, UR38, 0x28c20, URZ ;  /* 0x00028c2026047890 */ /* 0x000fe2000fffe03f */
[----:B------:R-:W-:Y:S01]  /*e3b0*/  IMAD.WIDE.U32 R20, R79, UR41, R20 ;  /* 0x000000294f147c25 */ /* 0x000fe2000f8e0014 */
[----:B------:R-:W-:Y:S01]  /*e3c0*/  ULDC.64 UR10, c[0x0][0xae8] ;  /* 0x0002ba00000a7ab9 */ /* 0x000fe20000000a00 */
[----:B------:R-:W-:Y:S01]  /*e3d0*/  ISETP.GE.AND P0, PT, R78, UR12, PT ;  /* 0x0000000c4e007c0c */ /* 0x000fe2000bf06270 */
[----:B------:R-:W-:Y:S01]  /*e3e0*/  UIMAD UR7, UR16, UR10, URZ ;  /* 0x0000000a100772a4 */ /* 0x000fe2000f8e023f */
[----:B------:R-:W-:Y:S01]  /*e3f0*/  LOP3.LUT R77, R76, R0, R77, 0xfe, !PT ;  /* 0x000000004c4d7212 */ /* 0x000fe200078efe4d */
[----:B------:R-:W-:Y:S01]  /*e400*/  VIADD R76, R185, 0x1c0 ;  /* 0x000001c0b94c7836 */ /* 0x000fe20000000000 */
[----:B------:R-:W-:Y:S01]  /*e410*/  UPRMT UR4, URZ, 0x654, UR4 ;  /* 0x000006543f047896 */ /* 0x000fe20008000004 */
[----:B------:R-:W-:Y:S01]  /*e420*/  VIADD R78, R188, 0x20 ;  /* 0x00000020bc4e7836 */ /* 0x000fe20000000000 */
[----:B------:R-:W-:Y:S01]  /*e430*/  SEL R0, RZ, 0x40, P0 ;  /* 0x00000040ff007807 */ /* 0x000fe20000000000 */
[----:B------:R-:W-:Y:S01]  /*e440*/  VIADD R21, R21, UR8 ;  /* 0x0000000815157c36 */ /* 0x000fe20008000000 */
[----:B------:R-:W-:Y:S01]  /*e450*/  UIMAD UR7, UR15, UR11, UR7 ;  /* 0x0000000b0f0772a4 */ /* 0x000fe2000f8e0207 */
[----:B------:R-:W-:Y:S01]  /*e460*/  IMAD.U32 R79, RZ, RZ, UR10 ;  /* 0x0000000aff4f7e24 */ /* 0x000fe2000f8e00ff */
[----:B------:R-:W-:Y:S01]  /*e470*/  ISETP.GE.AND P1, PT, R76, UR12, PT ;  /* 0x0000000c4c007c0c */ /* 0x000fe2000bf26270 */
[----:B------:R-:W-:Y:S01]  /*e480*/  BSSY B1, `(.L_x_4445) ;  /* 0x0000026000017945 */ /* 0x000fe20003800000 */
[----:B------:R-:W-:Y:S01]  /*e490*/  ISETP.GE.AND P0, PT, R78, UR9, PT ;  /* 0x000000094e007c0c */ /* 0x000fe2000bf06270 */
[----:B------:R-:W-:Y:S01]  /*e4a0*/  IMAD.WIDE.U32 R78, R79, UR15, R20 ;  /* 0x0000000f4f4e7c25 */ /* 0x000fe2000f8e0014 */
[----:B------:R-:W-:Y:S01]  /*e4b0*/  LOP3.LUT R0, R77, R0, RZ, 0xfc, !PT ;  /* 0x000000004d007212 */ /* 0x000fe200078efcff */
[----:B-1----:R-:W-:Y:S01]  /*e4c0*/  SYNCS.ARRIVE.TRANS64.RED.A1T0 RZ, [UR4], RZ ;  /* 0x000000ffffff79a7 */ /* 0x002fe20008100404 */
[----:B------:R-:W-:Y:S01]  /*e4d0*/  SHF.R.S32.HI R189, RZ, 0x1f, R188 ;  /* 0x0000001fffbd7819 */ /* 0x000fe200000114bc */
[----:B------:R-:W-:Y:S01]  /*e4e0*/  IMAD.U32 R77, RZ, RZ, UR42 ;  /* 0x0000002aff4d7e24 */ /* 0x000fe2000f8e00ff */
[----:B------:R-:W-:Y:S01]  /*e4f0*/  SEL R21, RZ, 0x80, P1 ;  /* 0x00000080ff157807 */ /* 0x000fe20000800000 */
[----:B------:R-:W-:-:S02]  /*e500*/  VIADD R85, R79, UR7 ;  /* 0x000000074f557c36 */ /* 0x000fc40008000000 */
[----:B------:R-:W-:Y:S01]  /*e510*/  IMAD.WIDE R76, R77, 0x40, R188 ;  /* 0x000000404d4c7825 */ /* 0x000fe200078e02bc */
[----:B------:R-:W-:Y:S01]  /*e520*/  LOP3.LUT R84, R0, R21, RZ, 0xfc, !PT ;  /* 0x0000001500547212 */ /* 0x000fe200078efcff */
[----:B0-----:R-:W-:Y:S06]  /*e530*/  @P2 BRA `(.L_x_4446) ;  /* 0x0000000000682947 */ /* 0x001fec0003800000 */
        /* <DEDUP_REMOVED lines=16> */
[----:B-----5:R0:W-:Y:S01]  /*e640*/  @!P2 STG.E.128 desc[UR48][R80.64], R8 ;  /* 0x000000085000a986 */ /* 0x0201e2000c101d30 */
        /* <DEDUP_REMOVED lines=9> */
.L_x_4446:
[----:B------:R-:W-:Y:S05]  /*e6e0*/  BSYNC B1 ;  /* 0x0000000000017941 */ /* 0x000fea0003800000 */
.L_x_4445:
[----:B------:R-:W-:Y:S05]  /*e6f0*/  @P0 BRA `(.L_x_4447) ;  /* 0x0000000c00400947 */ /* 0x000fea0003800000 */
[----:B0----5:R-:W-:Y:S01]  /*e700*/  IADD3 R11, P0, R76, 0x20, RZ ;  /* 0x000000204c0b7810 */ /* 0x021fe20007f1e0ff */
        /* <DEDUP_REMOVED lines=11> */
[----:B------:R-:W-:-:S03]  /*e7c0*/  ISETP.GE.AND P0, PT, R87, UR12, PT ;  /* 0x0000000c57007c0c */ /* 0x000fc6000bf06270 */
        /* <DEDUP_REMOVED lines=17> */
.L_x_4442:
[----:B------:R-:W-:Y:S01]  /*e8e0*/  ULDC.64 UR8, c[0x0][0xbe0] ;  /* 0x0002f80000087ab9 */ /* 0x000fe20000000a00 */
[----:B------:R-:W-:Y:S01]  /*e8f0*/  MOV R3, RZ ;  /* 0x000000ff00037202 */ /* 0x000fe20000000f00 */
[----:B------:R-:W-:Y:S01]  /*e900*/  UISETP.NE.U32.AND UP0, UPT, UR8, URZ, UPT ;  /* 0x0000003f0800728c */ /* 0x000fe2000bf05070 */
[----:B------:R-:W-:Y:S01]  /*e910*/  VIADD R12, R185, 0x40 ;  /* 0x00000040b90c7836 */ /* 0x000fe20000000000 */
[----:B------:R-:W-:Y:S02]  /*e920*/  ULDC UR14, c[0x0][0xa8c] ;  /* 0x0002a300000e7ab9 */ /* 0x000fe40000000800 */
[----:B------:R-:W-:-:S03]  /*e930*/  UISETP.NE.AND.EX UP1, UPT, UR9, URZ, UPT, UP0 ;  /* 0x0000003f0900728c */ /* 0x000fc6000bf25300 */
[----:B------:R-:W-:Y:S02]  /*e940*/  ULDC.64 UR8, c[0x0][0xbd8] ;  /* 0x0002f60000087ab9 */ /* 0x000fe40000000a00 */
[----:B------:R-:W-:Y:S01]  /*e950*/  UISETP.NE.U32.AND UP0, UPT, UR8, URZ, UPT ;  /* 0x0000003f0800728c */ /* 0x000fe2000bf05070 */
[----:B------:R-:W-:-:S03]  /*e960*/  PLOP3.LUT P3, PT, PT, PT, UP1, 0x80, 0x0 ;  /* 0x000000000000781c */ /* 0x000fc60003f6f018 */
[----:B------:R-:W-:-:S03]  /*e970*/  UISETP.NE.AND.EX UP0, UPT, UR9, URZ, UPT, UP0 ;  /* 0x0000003f0900728c */ /* 0x000fc6000bf05300 */
[----:B------:R-:W-:Y:S02]  /*e980*/  @UP1 ULDC.64 UR8, c[0x0][0xbe0] ;  /* 0x0002f80000081ab9 */ /* 0x000fe40000000a00 */
[----:B------:R-:W-:Y:S01]  /*e990*/  @UP1 UIMAD.WIDE UR10, UR43, 0x4, UR8 ;  /* 0x000000042b0a18a5 */ /* 0x000fe2000f8e0208 */
[----:B------:R-:W-:Y:S02]  /*e9a0*/  PLOP3.LUT P2, PT, PT, PT, UP0, 0x80, 0x0 ;  /* 0x000000000000781c */ /* 0x000fe40003f4f008 */
[----:B------:R-:W-:Y:S02]  /*e9b0*/  ULDC.64 UR8, c[0x0][0xbd8] ;  /* 0x0002f60000087ab9 */ /* 0x000fe40000000a00 */
[----:B------:R-:W-:Y:S01]  /*e9c0*/  UIMAD.WIDE UR8, UR43, 0x4, UR8 ;  /* 0x000000042b0878a5 */ /* 0x000fe2000f8e0208 */
[----:B------:R-:W-:Y:S02]  /*e9d0*/  IMAD.U32 R6, RZ, RZ, UR10 ;  /* 0x0000000aff067e24 */ /* 0x000fe4000f8e00ff */
[----:B------:R-:W-:-:S03]  /*e9e0*/  IMAD.U32 R7, RZ, RZ, UR11 ;  /* 0x0000000bff077e24 */ /* 0x000fc6000f8e00ff */
[----:B------:R-:W-:Y:S02]  /*e9f0*/  IMAD.U32 R4, RZ, RZ, UR8 ;  /* 0x00000008ff047e24 */ /* 0x000fe4000f8e00ff */
[----:B------:R0:W2:Y:S01]  /*ea00*/  @P3 LDG.E R6, desc[UR48][R6.64] ;  /* 0x0000003006063981 */ /* 0x0000a2000c1e1900 */
[----:B------:R-:W-:-:S05]  /*ea10*/  IMAD.U32 R5, RZ, RZ, UR9 ;  /* 0x00000009ff057e24 */ /* 0x000fca000f8e00ff */
[----:B------:R1:W5:Y:S01]  /*ea20*/  @P2 LDG.E R3, desc[UR48][R4.64] ;  /* 0x0000003004032981 */ /* 0x000362000c1e1900 */
[----:B------:R-:W-:Y:S01]  /*ea30*/  ISETP.GE.AND P1, PT, R12, UR14, PT ;  /* 0x0000000e0c007c0c */ /* 0x000fe2000bf26270 */
[C---:B------:R-:W-:Y:S01]  /*ea40*/  VIADD R13, R185.reuse, 0x80 ;  /* 0x00000080b90d7836 */ /* 0x040fe20000000000 */
[C---:B------:R-:W-:Y:S01]  /*ea50*/  ISETP.GE.AND P0, PT, R185.reuse, UR14, PT ;  /* 0x0000000eb9007c0c */ /* 0x040fe2000bf06270 */
[----:B------:R-:W-:Y:S01]  /*ea60*/  VIADD R14, R185, 0xc0 ;  /* 0x000000c0b90e7836 */ /* 0x000fe20000000000 */
[----:B------:R-:W-:Y:S01]  /*ea70*/  SEL R8, RZ, 0xffffffff, P1 ;  /* 0xffffffffff087807 */ /* 0x000fe20000800000 */
[----:B------:R-:W-:Y:S01]  /*ea80*/  ULDC UR4, c[0x0][0xa88] ;  /* 0x0002a20000047ab9 */ /* 0x000fe20000000800 */
[----:B------:R-:W-:Y:S02]  /*ea90*/  SEL R0, RZ, 0x1, P0 ;  /* 0x00000001ff007807 */ /* 0x000fe40000000000 */
[----:B------:R-:W-:Y:S01]  /*eaa0*/  ISETP.GE.AND P0, PT, R13, UR14, PT ;  /* 0x0000000e0d007c0c */ /* 0x000fe2000bf06270 */
[----:B0-----:R-:W-:Y:S01]  /*eab0*/  IMAD.SHL.U32 R7, R8, 0x2, RZ ;  /* 0x0000000208077824 */ /* 0x001fe200078e00ff */
[----:B------:R-:W-:-:S04]  /*eac0*/  ISETP.GE.AND P1, PT, R14, UR14, PT ;  /* 0x0000000e0e007c0c */ /* 0x000fc8000bf26270 */
[----:B------:R-:W-:Y:S02]  /*ead0*/  LOP3.LUT R0, R7, 0x2, R0, 0xe2, !PT ;  /* 0x0000000207007812 */ /* 0x000fe400078ee200 */
[----:B------:R-:W-:Y:S02]  /*eae0*/  SEL R7, RZ, 0x4, P0 ;  /* 0x00000004ff077807 */ /* 0x000fe40000000000 */
[----:B------:R-:W-:-:S04]  /*eaf0*/  SEL R8, RZ, 0x8, P1 ;  /* 0x00000008ff087807 */ /* 0x000fc80000800000 */
[----:B------:R-:W-:Y:S02]  /*eb00*/  LOP3.LUT R9, R8, R0, R7, 0xfe, !PT ;  /* 0x0000000008097212 */ /* 0x000fe400078efe07 */
[----:B--2---:R-:W-:Y:S01]  /*eb10*/  @P3 R2UR UR4, R6 ;  /* 0x00000000060432ca */ /* 0x004fe200000e0000 */
[----:B-1----:R-:W-:-:S14]  /*eb20*/  @P3 BRA `(.L_x_4448) ;  /* 0x0000000000183947 */ /* 0x002fdc0003800000 */
[----:B------:R-:W-:Y:S05]  /*eb30*/  @!P2 BRA `(.L_x_4448) ;  /* 0x000000000014a947 */ /* 0x000fea0003800000 */
[----:B------:R-:W2:Y:S04]  /*eb40*/  LDG.E R6, desc[UR48][R4.64] ;  /* 0x0000003004067981 */ /* 0x000ea8000c1e1900 */
[----:B------:R-:W3:Y:S01]  /*eb50*/  LDG.E R0, desc[UR48][R4.64+0x4] ;  /* 0x0000043004007981 */ /* 0x000ee2000c1e1900 */
[----:B--2---:R-:W-:Y:S02]  /*eb60*/  R2UR UR7, R6 ;  /* 0x00000000060772ca */ /* 0x004fe400000e0000 */
[----:B---3--:R-:W-:-:S13]  /*eb70*/  R2UR UR4, R0 ;  /* 0x00000000000472ca */ /* 0x008fda00000e0000 */
[----:B------:R-:W-:-:S12]  /*eb80*/  UIADD3 UR4, -UR7, UR4, URZ ;  /* 0x0000000407047290 */ /* 0x000fd8000fffe13f */
.L_x_4448:
[----:B------:R-:W-:Y:S01]  /*eb90*/  ISETP.GT.AND P0, PT, R192, 0x3f, PT ;  /* 0x0000003fc000780c */ /* 0x000fe20003f04270 */
[----:B------:R-:W-:Y:S01]  /*eba0*/  USHF.R.S32.HI UR7, URZ, 0x1f, UR43 ;  /* 0x0000001f3f077899 */ /* 0x000fe2000801142b */
[----:B------:R-:W-:Y:S01]  /*ebb0*/  BSSY B1, `(.L_x_4449) ;  /* 0x0000022000017945 */ /* 0x000fe20003800000 */
[----:B------:R-:W-:Y:S01]  /*ebc0*/  USHF.R.S32.HI UR9, URZ, 0x1f, UR41 ;  /* 0x0000001f3f097899 */ /* 0x000fe20008011429 */
[C---:B------:R-:W-:Y:S01]  /*ebd0*/  VIADD R24, R185.reuse, 0x100 ;  /* 0x00000100b9187836 */ /* 0x040fe20000000000 */
[----:B------:R-:W-:Y:S01]  /*ebe0*/  USEL UR10, UR43, URZ, !UP0 ;  /* 0x0000003f2b0a7287 */ /* 0x000fe2000c000000 */
[----:B------:R-:W-:Y:S01]  /*ebf0*/  VIADD R25, R185, 0x140 ;  /* 0x00000140b9197836 */ /* 0x000fe20000000000 */
[----:B------:R-:W-:Y:S01]  /*ec00*/  USEL UR11, UR7, URZ, !UP0 ;  /* 0x0000003f070b7287 */ /* 0x000fe2000c000000 */
[----:B------:R-:W-:Y:S02]  /*ec10*/  SHF.R.S32.HI R10, RZ, 0x1f, R185 ;  /* 0x0000001fff0a7819 */ /* 0x000fe400000114b9 */
[----:B-----5:R-:W-:-:S03]  /*ec20*/  SHF.R.S32.HI R8, RZ, 0x1f, R3 ;  /* 0x0000001fff087819 */ /* 0x020fc60000011403 */
[----:B------:R-:W-:Y:S06]  /*ec30*/  @P0 BRA `(.L_x_4450) ;  /* 0x0000000000640947 */ /* 0x000fec0003800000 */
[----:B------:R-:W0:Y:S01]  /*ec40*/  S2R R0, SR_TID.X ;  /* 0x0000000000007919 */ /* 0x000e220000002100 */
[----:B------:R-:W-:-:S04]  /*ec50*/  IMAD.U32 R5, RZ, RZ, UR42 ;  /* 0x0000002aff057e24 */ /* 0x000fc8000f8e00ff */
[----:B0-----:R-:W-:-:S04]  /*ec60*/  IMAD R0, R5, 0x40, R0 ;  /* 0x0000004005007824 */ /* 0x001fc800078e0200 */
[----:B------:R-:W-:-:S05]  /*ec70*/  VIADD R0, R0, 0xffffff80 ;  /* 0xffffff8000007836 */ /* 0x000fca0000000000 */
[----:B------:R-:W-:-:S13]  /*ec80*/  ISETP.GE.AND P0, PT, R0, UR4, PT ;  /* 0x0000000400007c0c */ /* 0x000fda000bf06270 */
        /* <DEDUP_REMOVED lines=17> */
[----:B------:R-:W-:Y:S02]  /*eda0*/  LEA.HI.X R7, R4, UR13, R5, 0x2, P0 ;  /* 0x0000000d04077c11 */ /* 0x000fe400080f1405 */
[----:B------:R-:W-:-:S05]  /*edb0*/  MOV R5, 0xff800000 ;  /* 0xff80000000057802 */ /* 0x000fca0000000f00 */
[----:B------:R0:W-:Y:S02]  /*edc0*/  STG.E desc[UR48][R6.64], R5 ;  /* 0x0000000506007986 */ /* 0x0001e4000c101930 */
.L_x_4450:
[----:B------:R-:W-:Y:S05]  /*edd0*/  BSYNC B1 ;  /* 0x0000000000017941 */ /* 0x000fea0003800000 */
.L_x_4449:
[----:B------:R-:W-:Y:S01]  /*ede0*/  ULDC.64 UR12, c[0x0][0xaa0] ;  /* 0x0002a800000c7ab9 */ /* 0x000fe20000000a00 */
[----:B------:R-:W-:Y:S01]  /*edf0*/  IMAD.MOV.U32 R4, RZ, RZ, R185 ;  /* 0x000000ffff047224 */ /* 0x000fe200078e00b9 */
[----:B------:R-:W-:Y:S01]  /*ee00*/  ISETP.GE.AND P0, PT, R24, UR14, PT ;  /* 0x0000000e18007c0c */ /* 0x000fe2000bf06270 */
[----:B0-----:R-:W-:Y:S01]  /*ee10*/  IMAD.MOV.U32 R5, RZ, RZ, R10 ;  /* 0x000000ffff057224 */ /* 0x001fe200078e000a */
[----:B------:R-:W-:Y:S01]  /*ee20*/  ISETP.GE.AND P1, PT, R25, UR14, PT ;  /* 0x0000000e19007c0c */ /* 0x000fe2000bf26270 */
[----:B------:R-:W-:Y:S01]  /*ee30*/  IMAD R0, R8, UR12, RZ ;  /* 0x0000000c08007c24 */ /* 0x000fe2000f8e02ff */
[----:B------:R-:W-:Y:S01]  /*ee40*/  UIMAD UR8, UR42, -0x40, UR4 ;  /* 0xffffffc02a0878a4 */ /* 0x000fe2000f8e0204 */
[C---:B------:R-:W-:Y:S01]  /*ee50*/  IMAD.WIDE.U32 R4, R3.reuse, UR12, R4 ;  /* 0x0000000c03047c25 */ /* 0x040fe2000f8e0004 */
[----:B------:R-:W-:Y:S01]  /*ee60*/  SEL R6, RZ, 0x20, P1 ;  /* 0x00000020ff067807 */ /* 0x000fe20000800000 */
[----:B------:R-:W-:Y:S02]  /*ee70*/  BSSY B1, `(.L_x_4451) ;  /* 0x000003b000017945 */ /* 0x000fe40003800000 */
[----:B------:R-:W-:Y:S01]  /*ee80*/  IMAD R3, R3, UR13, R0 ;  /* 0x0000000d03037c24 */ /* 0x000fe2000f8e0200 */
[----:B------:R-:W-:Y:S01]  /*ee90*/  ULDC.64 UR12, c[0x0][0xae0] ;  /* 0x0002b800000c7ab9 */ /* 0x000fe20000000a00 */
[----:B------:R-:W-:Y:S01]  /*eea0*/  VIADD R7, R185, 0x180 ;  /* 0x00000180b9077836 */ /* 0x000fe20000000000 */
[----:B------:R-:W-:Y:S01]  /*eeb0*/  UIMAD UR7, UR9, UR12, URZ ;  /* 0x0000000c090772a4 */ /* 0x000fe2000f8e023f */
[----:B------:R-:W-:Y:S01]  /*eec0*/  IMAD.IADD R5, R5, 0x1, R3 ;  /* 0x0000000105057824 */ /* 0x000fe200078e0203 */
[----:B------:R-:W-:Y:S01]  /*eed0*/  SEL R0, RZ, 0x10, P0 ;  /* 0x00000010ff007807 */ /* 0x000fe20000000000 */
[----:B------:R-:W-:Y:S01]  /*eee0*/  IMAD.U32 R3, RZ, RZ, UR12 ;  /* 0x0000000cff037e24 */ /* 0x000fe2000f8e00ff */
[----:B------:R-:W-:Y:S01]  /*eef0*/  UIMAD UR7, UR41, UR13, UR7 ;  /* 0x0000000d290772a4 */ /* 0x000fe2000f8e0207 */
[----:B------:R-:W-:-:S02]  /*ef00*/  ISETP.GE.AND P1, PT, R188, UR8, PT ;  /* 0x00000008bc007c0c */ /* 0x000fc4000bf26270 */
[----:B------:R-:W-:Y:S01]  /*ef10*/  IMAD.WIDE.U32 R4, R3, UR41, R4 ;  /* 0x0000002903047c25 */ /* 0x000fe2000f8e0004 */
[----:B------:R-:W-:Y:S01]  /*ef20*/  ULDC.64 UR12, c[0x0][0xae8] ;  /* 0x0002ba00000c7ab9 */ /* 0x000fe20000000a00 */
[----:B------:R-:W-:Y:S01]  /*ef30*/  LOP3.LUT R9, R6, R9, R0, 0xfe, !PT ;  /* 0x0000000906097212 */ /* 0x000fe200078efe00 */
[----:B------:R-:W-:Y:S01]  /*ef40*/  UIMAD UR4, UR11, UR12, URZ ;  /* 0x0000000c0b0472a4 */ /* 0x000fe2000f8e023f */
[----:B------:R-:W-:Y:S01]  /*ef50*/  ISETP.GE.AND P0, PT, R7, UR14, PT ;  /* 0x0000000e07007c0c */ /* 0x000fe2000bf06270 */
[----:B------:R-:W-:Y:S02]  /*ef60*/  VIADD R3, R185, 0x1c0 ;  /* 0x000001c0b9037836 */ /* 0x000fe40000000000 */
[----:B------:R-:W-:Y:S01]  /*ef70*/  VIADD R6, R188, 0x20 ;  /* 0x00000020bc067836 */ /* 0x000fe20000000000 */
[----:B------:R-:W-:Y:S01]  /*ef80*/  SEL R0, RZ, 0x40, P0 ;  /* 0x00000040ff007807 */ /* 0x000fe20000000000 */
[----:B------:R-:W-:Y:S01]  /*ef90*/  VIADD R5, R5, UR7 ;  /* 0x0000000705057c36 */ /* 0x000fe20008000000 */
[----:B------:R-:W-:Y:S01]  /*efa0*/  UIMAD UR4, UR10, UR13, UR4 ;  /* 0x0000000d0a0472a4 */ /* 0x000fe2000f8e0204 */
[----:B------:R-:W-:Y:S01]  /*efb0*/  IMAD.U32 R7, RZ, RZ, UR12 ;  /* 0x0000000cff077e24 */ /* 0x000fe2000f8e00ff */
[----:B------:R-:W-:-:S02]  /*efc0*/  ISETP.GE.AND P2, PT, R3, UR14, PT ;  /* 0x0000000e03007c0c */ /* 0x000fc4000bf46270 */
[----:B------:R-:W-:Y:S01]  /*efd0*/  ISETP.GE.AND P0, PT, R6, UR8, PT ;  /* 0x0000000806007c0c */ /* 0x000fe2000bf06270 */
[----:B------:R-:W-:Y:S01]  /*efe0*/  IMAD.WIDE.U32 R6, R7, UR10, R4 ;  /* 0x0000000a07067c25 */ /* 0x000fe2000f8e0004 */
[----:B------:R-:W-:Y:S02]  /*eff0*/  LOP3.LUT R15, R9, R0, RZ, 0xfc, !PT ;  /* 0x00000000090f7212 */ /* 0x000fe400078efcff */
[--C-:B------:R-:W-:Y:S01]  /*f000*/  SHF.R.S32.HI R5, RZ, 0x1f, R188.reuse ;  /* 0x0000001fff057819 */ /* 0x100fe200000114bc */
[----:B------:R-:W-:Y:S01]  /*f010*/  IMAD.U32 R9, RZ, RZ, UR42 ;  /* 0x0000002aff097e24 */ /* 0x000fe2000f8e00ff */
[----:B------:R-:W-:Y:S01]  /*f020*/  SEL R0, RZ, 0x80, P2 ;  /* 0x00000080ff007807 */ /* 0x000fe20001000000 */
[----:B------:R-:W-:Y:S02]  /*f030*/  IMAD.MOV.U32 R4, RZ, RZ, R188 ;  /* 0x000000ffff047224 */ /* 0x000fe400078e00bc */
[----:B------:R-:W-:Y:S01]  /*f040*/  VIADD R11, R7, UR4 ;  /* 0x00000004070b7c36 */ /* 0x000fe20008000000 */
[----:B------:R-:W-:Y:S01]  /*f050*/  LOP3.LUT R0, R15, R0, RZ, 0xfc, !PT ;  /* 0x000000000f007212 */ /* 0x000fe200078efcff */
[----:B------:R-:W-:Y:S01]  /*f060*/  IMAD.WIDE R8, R9, 0x40, R4 ;  /* 0x0000004009087825 */ /* 0x000fe200078e0204 */
        /* <DEDUP_REMOVED lines=27> */
.L_x_4452:
[----:B------:R-:W-:Y:S05]  /*f220*/  BSYNC B1 ;  /* 0x0000000000017941 */ /* 0x000fea0003800000 */
.L_x_4451:
        /* <DEDUP_REMOVED lines=29> */
.L_x_4447:
[----:B------:R-:W-:Y:S05]  /*f400*/  BSYNC B0 ;  /* 0x0000000000007941 */ /* 0x000fea0003800000 */
.L_x_4441:
[----:B------:R-:W-:Y:S02]  /*f410*/  ULDC UR4, c[0x0][0xc14] ;  /* 0x0003050000047ab9 */ /* 0x000fe40000000800 */
[----:B------:R-:W-:-:S06]  /*f420*/  UISETP.GE.AND UP0, UPT, UR5, UR4, UPT ;  /* 0x000000040500728c */ /* 0x000fcc000bf06270 */
[----:B------:R-:W-:-:S13]  /*f430*/  PLOP3.LUT P0, PT, PT, PT, UP0, 0x80, 0x0 ;  /* 0x000000000000781c */ /* 0x000fda0003f0f008 */
[----:B------:R-:W-:Y:S05]  /*f440*/  @!P0 BRA `(.L_x_4453) ;  /* 0xffffff1800b48947 */ /* 0x000fea000383ffff */
[----:B------:R-:W-:Y:S05]  /*f450*/  EXIT ;  /* 0x000000000000794d */ /* 0x000fea0003800000 */
.L_x_4344:
[----:B------:R-:W-:-:S08]  /*f460*/  NOP ;  /* 0x0000000000007918 */ /* 0x000fd00000000000 */
[----:B------:R-:W0:-:S00]  /*f470*/  USETMAXREG.DEALLOC.CTAPOOL 0x18 ;  /* 0x00000018000079c8 */ /* 0x000e0000080e0500 */
[----:B0-----:R-:W-:-:S06]  /*f480*/  LOP3.LUT R0, R0, 0x3, RZ, 0xc0, !PT ;  /* 0x0000000300007812 */ /* 0x001fcc00078ec0ff */
[----:B------:R-:W0:Y:S02]  /*f490*/  SHFL.IDX PT, R0, R0, RZ, 0x1f ;  /* 0x00001fff00007589 */ /* 0x000e2400000e0000 */
[----:B0-----:R-:W-:-:S13]  /*f4a0*/  ISETP.NE.AND P0, PT, R0, RZ, PT ;  /* 0x000000ff0000720c */ /* 0x001fda0003f05270 */
[----:B------:R-:W-:Y:S05]  /*f4b0*/  @P0 EXIT ;  /* 0x000000000000094d */ /* 0x000fea0003800000 */
[----:B------:R-:W-:Y:S01]  /*f4c0*/  LOP3.LUT R7, R4, 0x1f, RZ, 0xc0, !PT ;  /* 0x0000001f04077812 */ /* 0x000fe200078ec0ff */
[----:B------:R-:W-:Y:S01]  /*f4d0*/  ULDC UR5, c[0x0][0xc14] ;  /* 0x0003050000057ab9 */ /* 0x000fe20000000800 */
[----:B------:R-:W-:Y:S01]  /*f4e0*/  LOP3.LUT R0, R0, 0xffffffdf, RZ, 0xc0, !PT ;  /* 0xffffffdf00007812 */ /* 0x000fe200078ec0ff */
[----:B------:R-:W-:Y:S01]  /*f4f0*/  IMAD.MOV.U32 R8, RZ, RZ, RZ ;  /* 0x000000ffff087224 */ /* 0x000fe200078e00ff */
[----:B------:R-:W-:Y:S01]  /*f500*/  ISETP.NE.AND P0, PT, R7, 0x1f, PT ;  /* 0x0000001f0700780c */ /* 0x000fe20003f05270 */
[----:B------:R-:W0:Y:S01]  /*f510*/  S2UR UR6, SR_CTAID.X ;  /* 0x00000000000679c3 */ /* 0x000e220000002500 */
[----:B------:R-:W-:-:S11]  /*f520*/  ULDC UR4, c[0x0][0xc10] ;  /* 0x0003040000047ab9 */ /* 0x000fd60000000800 */
        /* <DEDUP_REMOVED lines=43> */
[----:B------:R-:W-:Y:S01]  /*f7e0*/  MOV R6, RZ ;  /* 0x000000ff00067202 */ /* 0x000fe20000000f00 */
[----:B------:R-:W-:Y:S01]  /*f7f0*/  ULDC UR5, c[0x0][0xc14] ;  /* 0x0003050000057ab9 */ /* 0x000fe20000000800 */
[----:B------:R-:W-:Y:S01]  /*f800*/  ULDC UR7, c[0x0][0xc14] ;  /* 0x0003050000077ab9 */ /* 0x000fe20000000800 */
[----:B------:R-:W-:-:S05]  /*f810*/  ULDC UR4, c[0x0][0xc10] ;  /* 0x0003040000047ab9 */ /* 0x000fca0000000800 */
.L_x_4458:
        /* <DEDUP_REMOVED lines=15> */
.L_x_4457:
[----:B------:R-:W-:Y:S05]  /*f910*/  BSYNC B0 ;  /* 0x0000000000007941 */ /* 0x000fea0003800000 */
.L_x_4456:
        /* <DEDUP_REMOVED lines=25> */
.L_x_4454:
        /* <DEDUP_REMOVED lines=20> */
.L_x_4459:
[----:B-1----:R-:W-:Y:S01]  /*fbf0*/  IADD3 R2, RZ, -R3, RZ ;  /* 0x80000003ff027210 */ /* 0x002fe20007ffe0ff */
[----:B---3--:R-:W-:Y:S01]  /*fc00*/  IMAD R16, R16, UR4, R7 ;  /* 0x0000000410107c24 */ /* 0x008fe2000f8e0207 */
[----:B--2---:R-:W-:-:S03]  /*fc10*/  IABS R4, R6 ;  /* 0x0000000600047213 */ /* 0x004fc60000000000 */
[----:B------:R-:W-:Y:S02]  /*fc20*/  IMAD R5, R2, R11, RZ ;  /* 0x0000000b02057224 */ /* 0x000fe400078e02ff */
[----:B------:R-:W-:Y:S02]  /*fc30*/  IMAD.MOV.U32 R2, RZ, RZ, RZ ;  /* 0x000000ffff027224 */ /* 0x000fe400078e00ff */
[----:B------:R-:W-:Y:S02]  /*fc40*/  IMAD.MOV R4, RZ, RZ, -R4 ;  /* 0x000000ffff047224 */ /* 0x000fe400078e0a04 */
[----:B------:R-:W-:Y:S01]  /*fc50*/  IMAD.HI.U32 R2, R3, R5, R2 ;  /* 0x0000000503027227 */ /* 0x000fe200078e0002 */
[----:B------:R-:W-:-:S04]  /*fc60*/  IADD3 R5, -R16, UR6, RZ ;  /* 0x0000000610057c10 */ /* 0x000fc8000fffe1ff */
        /* <DEDUP_REMOVED lines=17> */
[----:B------:R-:W-:-:S04]  /*fd80*/  VIADDMNMX R10, R3, UR4, R10, PT ;  /* 0x00000004030a7c46 */ /* 0x000fc8000b80010a */
[-C--:B------:R-:W-:Y:S02]  /*fd90*/  IABS R7, R10.reuse ;  /* 0x0000000a00077213 */ /* 0x080fe40000000000 */
[----:B------:R-:W-:Y:S02]  /*fda0*/  IABS R6, R10 ;  /* 0x0000000a00067213 */ /* 0x000fe40000000000 */
[----:B------:R-:W1:Y:S03]  /*fdb0*/  I2F.RP R8, R7 ;  /* 0x0000000700087306 */ /* 0x000e660000209400 */
[----:B------:R-:W-:-:S05]  /*fdc0*/  IMAD.MOV R6, RZ, RZ, -R6 ;  /* 0x000000ffff067224 */ /* 0x000fca00078e0a06 */
[----:B-1----:R-:W1:Y:S02]  /*fdd0*/  MUFU.RCP R8, R8 ;  /* 0x0000000800087308 */ /* 0x002e640000001000 */
[----:B-1----:R-:W-:-:S06]  /*fde0*/  VIADD R3, R8, 0xffffffe ;  /* 0x0ffffffe08037836 */ /* 0x002fcc0000000000 */
[----:B------:R-:W1:Y:S02]  /*fdf0*/  F2I.FTZ.U32.TRUNC.NTZ R3, R3 ;  /* 0x0000000300037305 */ /* 0x000e64000021f000 */
[----:B-1----:R-:W-:-:S04]  /*fe00*/  IMAD.MOV R2, RZ, RZ, -R3 ;  /* 0x000000ffff027224 */ /* 0x002fc800078e0a03 */
[----:B------:R-:W-:Y:S02]  /*fe10*/  IMAD R9, R2, R7, RZ ;  /* 0x0000000702097224 */ /* 0x000fe400078e02ff */
[----:B------:R-:W-:-:S04]  /*fe20*/  IMAD.MOV.U32 R2, RZ, RZ, RZ ;  /* 0x000000ffff027224 */ /* 0x000fc800078e00ff */
[----:B------:R-:W-:Y:S01]  /*fe30*/  IMAD.HI.U32 R2, R3, R9, R2 ;  /* 0x0000000903027227 */ /* 0x000fe200078e0002 */
[----:B------:R-:W-:Y:S02]  /*fe40*/  IABS R9, R5 ;  /* 0x0000000500097213 */ /* 0x000fe40000000000 */
[C---:B------:R-:W-:Y:S01]  /*fe50*/  LOP3.LUT R3, R5.reuse, R10, RZ, 0x3c, !PT ;  /* 0x0000000a05037212 */ /* 0x040fe200078e3cff */
[----:B------:R-:W-:Y:S02]  /*fe60*/  IMAD.IADD R5, R5, 0x1, R4 ;  /* 0x0000000105057824 */ /* 0x000fe400078e0204 */
[----:B------:R-:W-:-:S04]  /*fe70*/  IMAD.HI.U32 R2, R2, R9, RZ ;  /* 0x0000000902027227 */ /* 0x000fc800078e00ff */
[----:B------:R-:W-:-:S05]  /*fe80*/  IMAD R6, R2, R6, R9 ;  /* 0x0000000602067224 */ /* 0x000fca00078e0209 */
[----:B------:R-:W-:-:S13]  /*fe90*/  ISETP.GT.U32.AND P0, PT, R7, R6, PT ;  /* 0x000000060700720c */ /* 0x000fda0003f04070 */
[----:B------:R-:W-:Y:S02]  /*fea0*/  @!P0 IMAD.IADD R6, R6, 0x1, -R7 ;  /* 0x0000000106068824 */ /* 0x000fe400078e0a07 */
[----:B------:R-:W-:-:S03]  /*feb0*/  @!P0 VIADD R2, R2, 0x1 ;  /* 0x0000000102028836 */ /* 0x000fc60000000000 */
[----:B------:R-:W-:-:S13]  /*fec0*/  ISETP.GE.U32.AND P0, PT, R6, R7, PT ;  /* 0x000000070600720c */ /* 0x000fda0003f06070 */
[----:B------:R-:W-:Y:S02]  /*fed0*/  @P0 IADD3 R2, R2, 0x1, RZ ;  /* 0x0000000102020810 */ /* 0x000fe40007ffe0ff */
        /* <DEDUP_REMOVED lines=9> */
.L_x_4455:
[----:B------:R-:W-:Y:S02]  /*ff70*/  IMAD.MOV.U32 R17, RZ, RZ, RZ ;  /* 0x000000ffff117224 */ /* 0x000fe400078e00ff */
[----:B------:R-:W-:Y:S02]  /*ff80*/  IMAD.U32 R16, RZ, RZ, UR6 ;  /* 0x00000006ff107e24 */ /* 0x000fe4000f8e00ff */
[----:B------:R-:W-:-:S07]  /*ff90*/  IMAD.MOV.U32 R18, RZ, RZ, RZ ;  /* 0x000000ffff127224 */ /* 0x000fce00078e00ff */
.L_x_4460:
        /* <DEDUP_REMOVED lines=20> */
.L_x_4534:
        /* <DEDUP_REMOVED lines=40> */
.L_x_4462:
[----:B------:R-:W1:Y:S01]  /*10360*/  LDC.64 R2, c[0x0][0xa08] ;  /* 0x00028200ff027b82 */ /* 0x000e620000000a00 */
[----:B------:R-:W-:Y:S01]  /*10370*/  MOV R7, RZ ;  /* 0x000000ff00077202 */ /* 0x000fe20000000f00 */
        /* <DEDUP_REMOVED lines=12> */
.L_x_4463:
[----:B------:R-:W-:Y:S05]  /*10440*/  @!P0 BRA `(.L_x_4464) ;  /* 0x00000000000c8947 */ /* 0x000fea0003800000 */
[----:B-1----:R-:W2:Y:S04]  /*10450*/  LDG.E R6, desc[UR48][R2.64] ;  /* 0x0000003002067981 */ /* 0x002ea8000c1e1900 */
[----:B------:R-:W2:Y:S02]  /*10460*/  LDG.E R5, desc[UR48][R2.64+0x4] ;  /* 0x0000043002057981 */ /* 0x000ea4000c1e1900 */
[----:B--2---:R-:W-:-:S07]  /*10470*/  IMAD.IADD R5, R5, 0x1, -R6 ;  /* 0x0000000105057824 */ /* 0x004fce00078e0a06 */
.L_x_4464:
        /* <DEDUP_REMOVED lines=18> */
.L_x_4467:
[----:B------:R-:W-:-:S13]  /*105a0*/  ISETP.NE.AND P1, PT, R3, 0x1, PT ;  /* 0x000000010300780c */ /* 0x000fda0003f25270 */
[----:B------:R-:W1:Y:S02]  /*105b0*/  @P1 LDC.64 R4, c[0x0][0x9e8] ;  /* 0x00027a00ff041b82 */ /* 0x000e640000000a00 */
[----:B-1----:R-:W-:-:S05]  /*105c0*/  @P1 IMAD.HI.U32 R4, R6, R4, RZ ;  /* 0x0000000406041227 */ /* 0x002fca00078e00ff */
[----:B------:R-:W-:-:S07]  /*105d0*/  @P1 SHF.R.U32.HI R6, RZ, R5, R4 ;  /* 0x00000005ff061219 */ /* 0x000fce0000011604 */
.L_x_4468:
[----:B------:R-:W-:Y:S05]  /*105e0*/  BSYNC B0 ;  /* 0x0000000000007941 */ /* 0x000fea0003800000 */
.L_x_4466:
[----:B------:R-:W-:-:S05]  /*105f0*/  IMAD R5, R6, R3, R3 ;  /* 0x0000000306057224 */ /* 0x000fca00078e0203 */
[----:B------:R-:W-:-:S07]  /*10600*/  VIMNMX R2, R2, R5, PT ;  /* 0x0000000502027248 */ /* 0x000fce0003fe0100 */
.L_x_4465:
[----:B------:R-:W-:Y:S01]  /*10610*/  VIADD R2, R2, 0x3f ;  /* 0x0000003f02027836 */ /* 0x000fe20000000000 */
[----:B------:R-:W-:Y:S01]  /*10620*/  ULDC UR4, c[0x0][0x9dc] ;  /* 0x0002770000047ab9 */ /* 0x000fe20000000800 */
[----:B------:R-:W-:-:S03]  /*10630*/  IMAD R0, R17, 0x40, -R0 ;  /* 0x0000004011007824 */ /* 0x000fc600078e0a00 */
[----:B------:R-:W-:-:S04]  /*10640*/  SHF.R.S32.HI R5, RZ, 0x1f, R2 ;  /* 0x0000001fff057819 */ /* 0x000fc80000011402 */
[----:B------:R-:W-:Y:S01]  /*10650*/  LEA.HI R4, R5, R2, RZ, 0x6 ;  /* 0x0000000205047211 */ /* 0x000fe200078f30ff */
[C---:B------:R-:W-:Y:S02]  /*10660*/  VIADD R2, R7.reuse, 0x3f ;  /* 0x0000003f07027836 */ /* 0x040fe40000000000 */
[----:B------:R-:W-:Y:S01]  /*10670*/  IMAD.IADD R7, R7, 0x1, R0 ;  /* 0x0000000107077824 */ /* 0x000fe200078e0200 */
[----:B------:R-:W-:Y:S02]  /*10680*/  SHF.R.S32.HI R4, RZ, 0x6, R4 ;  /* 0x00000006ff047819 */ /* 0x000fe40000011404 */
[----:B------:R-:W-:Y:S01]  /*10690*/  SHF.R.S32.HI R5, RZ, 0x1f, R2 ;  /* 0x0000001fff057819 */ /* 0x000fe20000011402 */
[----:B------:R-:W-:-:S03]  /*106a0*/  VIADD R0, R7, -UR4 ;  /* 0x8000000407007c36 */ /* 0x000fc60008000000 */
[----:B------:R-:W-:-:S04]  /*106b0*/  LEA.HI R5, R5, R2, RZ, 0x6 ;  /* 0x0000000205057211 */ /* 0x000fc800078f30ff */
[----:B------:R-:W-:-:S04]  /*106c0*/  SHF.R.S32.HI R5, RZ, 0x6, R5 ;  /* 0x00000006ff057819 */ /* 0x000fc80000011405 */
        /* <DEDUP_REMOVED lines=13> */
.L_x_4471:
[----:B------:R-:W-:-:S13]  /*107a0*/  ISETP.NE.AND P0, PT, R3, 0x1, PT ;  /* 0x000000010300780c */ /* 0x000fda0003f05270 */
[----:B------:R-:W2:Y:S02]  /*107b0*/  @P0 LDC.64 R4, c[0x0][0x9e8] ;  /* 0x00027a00ff040b82 */ /* 0x000ea40000000a00 */
[----:B--2---:R-:W-:-:S05]  /*107c0*/  @P0 IMAD.HI.U32 R4, R7, R4, RZ ;  /* 0x0000000407040227 */ /* 0x004fca00078e00ff */
[----:B------:R-:W-:-:S07]  /*107d0*/  @P0 SHF.R.U32.HI R7, RZ, R5, R4 ;  /* 0x00000005ff070219 */ /* 0x000fce0000011604 */
.L_x_4472:
[----:B------:R-:W-:Y:S05]  /*107e0*/  BSYNC B0 ;  /* 0x0000000000007941 */ /* 0x000fea0003800000 */
.L_x_4470:
[----:B------:R-:W-:-:S05]  /*107f0*/  IMAD R3, R7, R3, RZ ;  /* 0x0000000307037224 */ /* 0x000fca00078e02ff */
[----:B------:R-:W-:-:S07]  /*10800*/  VIMNMX R0, R0, R3, !PT ;  /* 0x0000000300007248 */ /* 0x000fce0007fe0100 */
.L_x_4469:
[----:B------:R-:W-:Y:S01]  /*10810*/  SHF.R.S32.HI R3, RZ, 0x1f, R0 ;  /* 0x0000001fff037819 */ /* 0x000fe20000011400 */
[----:B------:R-:W-:Y:S03]  /*10820*/  BSSY B6, `(.L_x_4473) ;  /* 0x00002fe000067945 */ /* 0x000fe60003800000 */
[----:B------:R-:W-:-:S04]  /*10830*/  LEA.HI R3, R3, R0, RZ, 0x6 ;  /* 0x0000000003037211 */ /* 0x000fc800078f30ff */
[----:B------:R-:W-:-:S04]  /*10840*/  SHF.R.S32.HI R3, RZ, 0x6, R3 ;  /* 0x00000006ff037819 */ /* 0x000fc80000011403 */
        /* <DEDUP_REMOVED lines=21> */
.L_x_4474:
        /* <DEDUP_REMOVED lines=11> */
[----:B------:R-:W-:Y:S01]  /*10a50*/  IMAD.U32 R4, RZ, RZ, UR6 ;  /* 0x00000006ff047e24 */ /* 0x000fe2000f8e00ff */
[----:B-1----:R-:W-:Y:S01]  /*10a60*/  MOV R6, UR8 ;  /* 0x0000000800067c02 */ /* 0x002fe20008000f00 */
[----:B------:R-:W1:Y:S01]  /*10a70*/  LDC.64 R2, c[0x4][R2] ;  /* 0x0100000002027b82 */ /* 0x000e620000000a00 */
        /* <DEDUP_REMOVED lines=9> */
.L_x_4476:
        /* <DEDUP_REMOVED lines=9> */
[----:B------:R-:W-:Y:S01]  /*10ba0*/  IMAD.U32 R4, RZ, RZ, UR6 ;  /* 0x00000006ff047e24 */ /* 0x000fe2000f8e00ff */
[----:B------:R-:W-:Y:S01]  /*10bb0*/  MOV R12, 0x1 ;  /* 0x00000001000c7802 */ /* 0x000fe20000000f00 */
[----:B------:R-:W-:Y:S02]  /*10bc0*/  IMAD.U32 R5, RZ, RZ, UR7 ;  /* 0x00000007ff057e24 */ /* 0x000fe4000f8e00ff */
[----:B-1----:R-:W-:Y:S02]  /*10bd0*/  IMAD.U32 R6, RZ, RZ, UR8 ;  /* 0x00000008ff067e24 */ /* 0x002fe4000f8e00ff */
[----:B------:R-:W-:-:S02]  /*10be0*/  IMAD.U32 R7, RZ, RZ, UR9 ;  /* 0x00000009ff077e24 */ /* 0x000fc4000f8e00ff */
[----:B------:R-:W-:Y:S02]  /*10bf0*/  IMAD.U32 R10, RZ, RZ, UR4 ;  /* 0x00000004ff0a7e24 */ /* 0x000fe4000f8e00ff */
[----:B------:R-:W-:Y:S02]  /*10c00*/  IMAD.U32 R11, RZ, RZ, UR5 ;  /* 0x00000005ff0b7e24 */ /* 0x000fe4000f8e00ff */
[----:B------:R-:W-:Y:S02]  /*10c10*/  IMAD.MOV.U32 R8, RZ, RZ, 0x70 ;  /* 0x00000070ff087424 */ /* 0x000fe400078e00ff */
[----:B0-2---:R-:W-:-:S07]  /*10c20*/  IMAD.MOV.U32 R13, RZ, RZ, RZ ;  /* 0x000000ffff0d7224 */ /* 0x005fce00078e00ff */
[----:B------:R-:W-:-:S07]  /*10c30*/  LEPC R20, `(.L_x_4478) ;  /* 0x000000001014794e */ /* 0x000fce0000000000 */
[----:B---3--:R-:W-:Y:S05]  /*10c40*/  CALL.ABS.NOINC R2 ;  /* 0x0000000002007343 */ /* 0x008fea0003c00000 */
.L_x_4478:
        /* <DEDUP_REMOVED lines=16> */
.L_x_4477:
[----:B------:R-:W2:Y:S01]  /*10d50*/  LDL.LU R7, [R1+0x1c] ;  /* 0x00001c0001077983 */ /* 0x000ea20000300800 */
[----:B------:R-:W3:Y:S01]  /*10d60*/  LDC R0, c[0x0][0x428] ;  /* 0x00010a00ff007b82 */ /* 0x000ee20000000800 */
[----:B------:R-:W-:Y:S01]  /*10d70*/  ULDC.64 UR4, c[0x0][0x9f8] ;  /* 0x00027e0000047ab9 */ /* 0x000fe20000000a00 */
[----:B------:R-:W-:Y:S01]  /*10d80*/  IMAD.MOV.U32 R4, RZ, RZ, R19 ;  /* 0x000000ffff047224 */ /* 0x000fe200078e0013 */
[----:B-1----:R-:W1:Y:S01]  /*10d90*/  S2R R6, SR_TID.X ;  /* 0x0000000000067919 */ /* 0x002e620000002100 */
[----:B---3--:R-:W-:Y:S01]  /*10da0*/  ISETP.NE.AND P0, PT, R0, 0x1, PT ;  /* 0x000000010000780c */ /* 0x008fe20003f05270 */
[----:B------:R-:W-:Y:S01]  /*10db0*/  IMAD.MOV.U32 R0, RZ, RZ, R18 ;  /* 0x000000ffff007224 */ /* 0x000fe200078e0012 */
[----:B-1----:R-:W-:-:S11]  /*10dc0*/  LOP3.LUT R6, R6, 0x1f, RZ, 0xc0, !PT ;  /* 0x0000001f06067812 */ /* 0x002fd600078ec0ff */
[----:B------:R-:W1:Y:S08]  /*10dd0*/  @P0 LDC R3, c[0x0][0x42c] ;  /* 0x00010b00ff030b82 */ /* 0x000e700000000800 */
[----:B------:R-:W3:Y:S01]  /*10de0*/  @P0 LDC R5, c[0x0][0x430] ;  /* 0x00010c00ff050b82 */ /* 0x000ee20000000800 */
[----:B-1----:R-:W-:-:S05]  /*10df0*/  @P0 IMAD.HI.U32 R2, R18, R3, RZ ;  /* 0x0000000312020227 */ /* 0x002fca00078e00ff */
[----:B---3--:R-:W-:Y:S02]  /*10e00*/  @P0 SHF.R.U32.HI R0, RZ, R5, R2 ;  /* 0x00000005ff000219 */ /* 0x008fe40000011602 */
        /* <DEDUP_REMOVED lines=16> */
.L_x_4479:
        /* <DEDUP_REMOVED lines=19> */
.L_x_4551:
[----:B------:R-:W-:Y:S01]  /*11040*/  UMOV UR4, 0xffffffff ;  /* 0xffffffff00047882 */ /* 0x000fe20000000000 */
[----:B------:R-:W-:Y:S02]  /*11050*/  SHF.R.S32.HI R5, RZ, 0x1f, R4 ;  /* 0x0000001fff057819 */ /* 0x000fe40000011404 */
[----:B------:R-:W-:Y:S05]  /*11060*/  BRA.DIV UR4, `(.L_x_4481) ;  /* 0x0000003e04087947 */ /* 0x000fea000b800000 */
[----:B------:R-:W-:-:S13]  /*11070*/  ELECT P6, URZ, PT ;  /* 0x00000000003f782f */ /* 0x000fda00038c0000 */
.L_x_4554:
        /* <DEDUP_REMOVED lines=20> */
[----:B0-----:R-:W-:-:S05]  /*111c0*/  LEA.HI.X R13, R10, R3, R7, 0x2, P0 ;  /* 0x000000030a0d7211 */ /* 0x001fca00000f1407 */
[----:B------:R1:W5:Y:S02]  /*111d0*/  LDG.E R7, desc[UR48][R12.64] ;  /* 0x000000300c077981 */ /* 0x000364000c1e1900 */
.L_x_4483:
[----:B------:R-:W2:Y:S01]  /*111e0*/  LDL R9, [R1] ;  /* 0x0000000001097983 */ /* 0x000ea20000100800 */
[----:B------:R-:W-:-:S03]  /*111f0*/  MOV R11, 0x400 ;  /* 0x00000400000b7802 */ /* 0x000fc60000000f00 */
[----:B------:R-:W3:Y:S01]  /*11200*/  LDL R10, [R1+0x4] ;  /* 0x00000400010a7983 */ /* 0x000ee20000100800 */
[----:B-1----:R-:W1:Y:S02]  /*11210*/  S2R R12, SR_CgaCtaId ;  /* 0x00000000000c7919 */ /* 0x002e640000008800 */
[----:B-1----:R-:W-:-:S05]  /*11220*/  LEA R11, R12, R11, 0x18 ;  /* 0x0000000b0c0b7211 */ /* 0x002fca00078ec0ff */
[----:B--2---:R-:W-:Y:S01]  /*11230*/  IMAD R9, R9, 0x8, R11 ;  /* 0x0000000809097824 */ /* 0x004fe200078e020b */
[----:B---3--:R-:W-:-:S04]  /*11240*/  SHF.L.U32 R10, R10, 0x1f, RZ ;  /* 0x0000001f0a0a7819 */ /* 0x008fc800000006ff */
[----:B------:R-:W1:Y:S02]  /*11250*/  SYNCS.PHASECHK.TRANS64.TRYWAIT P0, [R9+URZ+0x28c40], R10 ;  /* 0x028c400a090075a7 */ /* 0x000e64000800017f */
[----:B-1----:R-:W-:Y:S05]  /*11260*/  @!P0 BRA `(.L_x_4484) ;  /* 0x0000003800a88947 */ /* 0x002fea0003800000 */
.L_x_4555:
        /* <DEDUP_REMOVED lines=11> */
.L_x_4485:
[----:B------:R-:W2:Y:S01]  /*11320*/  LDL R11, [R1] ;  /* 0x00000000010b7983 */ /* 0x000ea20000100800 */
[----:B------:R-:W-:-:S03]  /*11330*/  MOV R12, 0x400 ;  /* 0x00000400000c7802 */ /* 0x000fc60000000f00 */
[----:B-1----:R-:W3:Y:S01]  /*11340*/  LDL R10, [R1+0x8] ;  /* 0x00000800010a7983 */ /* 0x002ee20000100800 */
[----:B0-----:R-:W0:Y:S01]  /*11350*/  S2R R13, SR_CgaCtaId ;  /* 0x00000000000d7919 */ /* 0x001e220000008800 */
[----:B------:R-:W-:Y:S02]  /*11360*/  R2UR UR9, R9 ;  /* 0x00000000090972ca */ /* 0x000fe400000e0000 */
[----:B------:R-:W-:Y:S01]  /*11370*/  R2UR UR11, R8 ;  /* 0x00000000080b72ca */ /* 0x000fe200000e0000 */
[----:B------:R-:W-:Y:S01]  /*11380*/  UIADD3 UR6, UP0, UR38, 0x370, URZ ;  /* 0x0000037026067890 */ /* 0x000fe2000ff1e03f */
[----:B------:R-:W-:Y:S02]  /*11390*/  R2UR UR12, R0 ;  /* 0x00000000000c72ca */ /* 0x000fe400000e0000 */
[----:B-----5:R-:W-:Y:S01]  /*113a0*/  R2UR UR13, R7 ;  /* 0x00000000070d72ca */ /* 0x020fe200000e0000 */
[----:B------:R-:W-:Y:S01]  /*113b0*/  UIADD3.X UR7, URZ, UR39, URZ, UP0, !UPT ;  /* 0x000000273f077290 */ /* 0x000fe200087fe43f */
[----:B0-----:R-:W-:-:S05]  /*113c0*/  LEA R12, R13, R12, 0x18 ;  /* 0x0000000c0d0c7211 */ /* 0x001fca00078ec0ff */
[----:B------:R-:W-:Y:S01]  /*113d0*/  UIADD3 UR9, UR9, 0x28c30, URZ ;  /* 0x00028c3009097890 */ /* 0x000fe2000fffe03f */
[----:B------:R-:W-:Y:S01]  /*113e0*/  UMOV UR5, 0x14f00000 ;  /* 0x14f0000000057882 */ /* 0x000fe20000000000 */
[----:B------:R-:W-:Y:S01]  /*113f0*/  UMOV UR10, URZ ;  /* 0x0000003f000a7c82 */ /* 0x000fe20008000000 */
[----:B--2---:R-:W-:Y:S01]  /*11400*/  IMAD R9, R11, 0x2000, R12 ;  /* 0x000020000b097824 */ /* 0x004fe200078e020c */
[----:B---3--:R-:W-:-:S04]  /*11410*/  R2UR UR4, R10 ;  /* 0x000000000a0472ca */ /* 0x008fc800000e0000 */
[----:B------:R-:W-:-:S09]  /*11420*/  R2UR UR8, R9 ;  /* 0x00000000090872ca */ /* 0x000fd200000e0000 */
[----:B------:R-:W-:-:S04]  /*11430*/  ULEA UR11, UR11, UR4, 0x6 ;  /* 0x000000040b0b7291 */ /* 0x000fc8000f8e303f */
[----:B------:R-:W-:Y:S01]  /*11440*/  UIADD3 UR8, UR8, 0x22400, URZ ;  /* 0x0002240008087890 */ /* 0x000fe2000fffe03f */
[----:B------:R-:W-:-:S08]  /*11450*/  UMOV UR4, 0x0 ;  /* 0x0000000000047882 */ /* 0x000fd00000000000 */
[----:B------:R1:W-:Y:S02]  /*11460*/  UTMALDG.4D [UR8], [UR6], desc[UR4] ;  /* 0x00000408060075b4 */ /* 0x0003e40008019000 */
[----:B-1----:R-:W-:Y:S01]  /*11470*/  NOP ;  /* 0x0000000000007918 */ /* 0x002fe20000000000 */
.L_x_4482:
[----:B------:R-:W2:Y:S01]  /*11480*/  LDL.LU R12, [R1+0x18] ;  /* 0x00001800010c7983 */ /* 0x000ea20000300800 */
[----:B------:R-:W-:Y:S01]  /*11490*/  MOV R10, 0x400 ;  /* 0x00000400000a7802 */ /* 0x000fe20000000f00 */
[----:B------:R-:W-:Y:S05]  /*114a0*/  WARPSYNC.ALL ;  /* 0x0000000000007948 */ /* 0x000fea0003800000 */
[----:B------:R-:W1:Y:S01]  /*114b0*/  S2R R11, SR_CgaCtaId ;  /* 0x00000000000b7919 */ /* 0x000e620000008800 */
        /* <DEDUP_REMOVED lines=11> */
[----:B-1----:R-:W-:Y:S01]  /*11570*/  LEA R10, R11, R10, 0x18 ;  /* 0x0000000a0b0a7211 */ /* 0x002fe200078ec0ff */
        /* <DEDUP_REMOVED lines=12> */
[----:B------:R-:W2:Y:S02]  /*11640*/  SYNCS.PHASECHK.TRANS64.TRYWAIT P0, [R10+URZ+0x28c20], R6 ;  /* 0x028c20060a0075a7 */ /* 0x000ea4000800017f */
[----:B-12---:R-:W-:Y:S05]  /*11650*/  @!P0 BRA `(.L_x_4487) ;  /* 0x0000003400c08947 */ /* 0x006fea0003800000 */
.L_x_4556:
[----:B------:R-:W-:Y:S05]  /*11660*/  BSYNC B0 ;  /* 0x0000000000007941 */ /* 0x000fea0003800000 */
.L_x_4486:
[----:B------:R-:W-:Y:S04]  /*11670*/  BSSY B0, `(.L_x_4488) ;  /* 0x000004f000007945 */ /* 0x000fe80003800000 */
[----:B------:R-:W-:Y:S05]  /*11680*/  @!P6 BRA `(.L_x_4489) ;  /* 0x000000040034e947 */ /* 0x000fea0003800000 */
[----:B------:R-:W2:Y:S01]  /*11690*/  LDL R10, [R1] ;  /* 0x00000000010a7983 */ /* 0x000ea20000100800 */
[----:B------:R-:W-:-:S03]  /*116a0*/  MOV R11, 0x400 ;  /* 0x00000400000b7802 */ /* 0x000fc60000000f00 */
[----:B-1----:R-:W3:Y:S01]  /*116b0*/  LDL R9, [R1+0x4] ;  /* 0x0000040001097983 */ /* 0x002ee20000100800 */
[----:B------:R-:W1:Y:S02]  /*116c0*/  S2R R12, SR_CgaCtaId ;  /* 0x00000000000c7919 */ /* 0x000e640000008800 */
[----:B-1----:R-:W-:-:S05]  /*116d0*/  LEA R11, R12, R11, 0x18 ;  /* 0x0000000b0c0b7211 */ /* 0x002fca00078ec0ff */
[----:B--2---:R-:W-:Y:S01]  /*116e0*/  IMAD R6, R10, 0x8, R11 ;  /* 0x000000080a067824 */ /* 0x004fe200078e020b */
[----:B---3--:R-:W-:-:S04]  /*116f0*/  SHF.L.U32 R9, R9, 0x1f, RZ ;  /* 0x0000001f09097819 */ /* 0x008fc800000006ff */
[----:B------:R-:W1:Y:S02]  /*11700*/  SYNCS.PHASECHK.TRANS64.TRYWAIT P0, [R6+URZ+0x28c60], R9 ;  /* 0x028c6009060075a7 */ /* 0x000e64000800017f */
[----:B-1----:R-:W-:Y:S05]  /*11710*/  @!P0 BRA `(.L_x_4490) ;  /* 0x0000003400b08947 */ /* 0x002fea0003800000 */
.L_x_4557:
        /* <DEDUP_REMOVED lines=11> */
.L_x_4491:
[----:B------:R-:W2:Y:S01]  /*117d0*/  LDL R10, [R1] ;  /* 0x00000000010a7983 */ /* 0x000ea20000100800 */
[----:B------:R-:W-:-:S03]  /*117e0*/  MOV R11, 0x400 ;  /* 0x00000400000b7802 */ /* 0x000fc60000000f00 */
[----:B-1----:R-:W3:Y:S01]  /*117f0*/  LDL R9, [R1+0x8] ;  /* 0x0000080001097983 */ /* 0x002ee20000100800 */
[----:B------:R-:W1:Y:S01]  /*11800*/  S2R R12, SR_CgaCtaId ;  /* 0x00000000000c7919 */ /* 0x000e620000008800 */
[----:B------:R-:W-:Y:S02]  /*11810*/  R2UR UR9, R6 ;  /* 0x00000000060972ca */ /* 0x000fe400000e0000 */
[----:B------:R-:W-:Y:S01]  /*11820*/  R2UR UR11, R8 ;  /* 0x00000000080b72ca */ /* 0x000fe200000e0000 */
[----:B------:R-:W-:Y:S01]  /*11830*/  UIADD3 UR4, UP0, UR38, 0x470, URZ ;  /* 0x0000047026047890 */ /* 0x000fe2000ff1e03f */
[----:B------:R-:W-:Y:S02]  /*11840*/  R2UR UR12, R0 ;  /* 0x00000000000c72ca */ /* 0x000fe400000e0000 */
[----:B------:R-:W-:Y:S02]  /*11850*/  R2UR UR13, R7 ;  /* 0x00000000070d72ca */ /* 0x000fe400000e0000 */
        /* <DEDUP_REMOVED lines=48> */
.L_x_4489:
[----:B------:R-:W-:Y:S05]  /*11b60*/  BSYNC B0 ;  /* 0x0000000000007941 */ /* 0x000fea0003800000 */
.L_x_4488:
[----:B-1----:R-:W2:Y:S04]  /*11b70*/  LDL R6, [R1+0x14] ;  /* 0x0000140001067983 */ /* 0x002ea80000100800 */
[----:B------:R-:W3:Y:S01]  /*11b80*/  LDL R9, [R1+0xc] ;  /* 0x00000c0001097983 */ /* 0x000ee20000100800 */
[----:B------:R-:W-:Y:S01]  /*11b90*/  BSSY B0, `(.L_x_4492) ;  /* 0x00001ab000007945 */ /* 0x000fe20003800000 */
[----:B--2---:R-:W-:-:S05]  /*11ba0*/  VIADD R8, R6, 0xfffffffe ;  /* 0xfffffffe06087836 */ /* 0x004fca0000000000 */
[----:B---3--:R-:W-:-:S13]  /*11bb0*/  ISETP.GE.AND P0, PT, R8, R9, PT ;  /* 0x000000090800720c */ /* 0x008fda0003f06270 */
[----:B------:R-:W-:Y:S05]  /*11bc0*/  @!P0 BRA `(.L_x_4493) ;  /* 0x00000018009c8947 */ /* 0x000fea0003800000 */
[----:B------:R-:W-:Y:S01]  /*11bd0*/  LOP3.LUT R10, RZ, R9, RZ, 0x33, !PT ;  /* 0x00000009ff0a7212 */ /* 0x000fe200078e33ff */
[----:B------:R-:W-:Y:S01]  /*11be0*/  IMAD.MOV R9, RZ, RZ, -R6 ;  /* 0x000000ffff097224 */ /* 0x000fe200078e0a06 */
[----:B------:R-:W-:Y:S04]  /*11bf0*/  BSSY B1, `(.L_x_4494) ;  /* 0x000008f000017945 */ /* 0x000fe80003800000 */
[----:B------:R-:W-:-:S04]  /*11c00*/  VIADDMNMX R10, R9, 0x1, R10, !PT ;  /* 0x00000001090a7846 */ /* 0x000fc8000780010a */
[----:B------:R-:W-:-:S04]  /*11c10*/  IADD3 R6, R6, R10, RZ ;  /* 0x0000000a06067210 */ /* 0x000fc80007ffe0ff */
[----:B------:R-:W-:-:S04]  /*11c20*/  LOP3.LUT R6, R6, 0x1, RZ, 0xc0, !PT ;  /* 0x0000000106067812 */ /* 0x000fc800078ec0ff */
[----:B------:R-:W-:-:S13]  /*11c30*/  ISETP.NE.U32.AND P0, PT, R6, 0x1, PT ;  /* 0x000000010600780c */ /* 0x000fda0003f05070 */
[----:B------:R-:W-:Y:S05]  /*11c40*/  @P0 BRA `(.L_x_4495) ;  /* 0x0000000800240947 */ /* 0x000fea0003800000 */
[----:B------:R-:W2:Y:S04]  /*11c50*/  LDL.LU R11, [R1] ;  /* 0x00000000010b7983 */ /* 0x000ea80000300800 */
[----:B0-----:R-:W3:Y:S01]  /*11c60*/  LDL.LU R13, [R1+0x4] ;  /* 0x00000400010d7983 */ /* 0x001ee20000300800 */
        /* <DEDUP_REMOVED lines=25> */
[----:B------:R-:W-:Y:S01]  /*11e00*/  LEA R2, P0, R6, R2, 0x2 ;  /* 0x0000000206027211 */ /* 0x000fe200078010ff */
[----:B------:R-:W-:-:S03]  /*11e10*/  IMAD.MOV R7, RZ, RZ, -R9 ;  /* 0x000000ffff077224 */ /* 0x000fc600078e0a09 */
[----:B------:R-:W-:Y:S01]  /*11e20*/  LEA.HI.X R3, R6, R3, R11, 0x2, P0 ;  /* 0x0000000306037211 */ /* 0x000fe200000f140b */
[----:B------:R-:W-:-:S04]  /*11e30*/  IMAD R8, R12, R7, R8 ;  /* 0x000000070c087224 */ /* 0x000fc800078e0208 */
[----:B------:R1:W5:Y:S04]  /*11e40*/  LDG.E R7, desc[UR48][R2.64] ;  /* 0x0000003002077981 */ /* 0x000368000c1e1900 */
.L_x_4498:
[----:B-1----:R-:W1:Y:S01]  /*11e50*/  S2R R3, SR_CgaCtaId ;  /* 0x0000000000037919 */ /* 0x002e620000008800 */
[----:B------:R-:W-:-:S04]  /*11e60*/  MOV R2, 0x400 ;  /* 0x0000040000027802 */ /* 0x000fc80000000f00 */
[----:B-1----:R-:W-:Y:S02]  /*11e70*/  LEA R2, R3, R2, 0x18 ;  /* 0x0000000203027211 */ /* 0x002fe400078ec0ff */
[----:B------:R-:W-:-:S03]  /*11e80*/  SHF.L.U32 R3, R13, 0x1f, RZ ;  /* 0x0000001f0d037819 */ /* 0x000fc600000006ff */
[----:B------:R-:W-:-:S04]  /*11e90*/  IMAD R2, R14, 0x8, R2 ;  /* 0x000000080e027824 */ /* 0x000fc800078e0202 */
[----:B------:R-:W1:Y:S02]  /*11ea0*/  SYNCS.PHASECHK.TRANS64.TRYWAIT P0, [R2+URZ+0x28c40], R3 ;  /* 0x028c4003020075a7 */ /* 0x000e64000800017f */
[----:B-1----:R-:W-:Y:S05]  /*11eb0*/  @!P0 BRA `(.L_x_4499) ;  /* 0x0000002c00dc8947 */ /* 0x002fea0003800000 */
.L_x_4558:
[----:B------:R-:W2:Y:S02]  /*11ec0*/  S2R R6, SR_TID.X ;  /* 0x0000000000067919 */ /* 0x000ea40000002100 */
[----:B--2---:R-:W-:-:S04]  /*11ed0*/  LOP3.LUT R6, R6, 0x7f, RZ, 0xc0, !PT ;  /* 0x0000007f06067812 */ /* 0x004fc800078ec0ff */
[----:B------:R-:W-:-:S13]  /*11ee0*/  ISETP.NE.AND P1, PT, R6, RZ, PT ;  /* 0x000000ff0600720c */ /* 0x000fda0003f25270 */
        /* <DEDUP_REMOVED lines=8> */
.L_x_4500:
[----:B------:R-:W2:Y:S01]  /*11f70*/  LDL R6, [R1] ;  /* 0x0000000001067983 */ /* 0x000ea20000100800 */
        /* <DEDUP_REMOVED lines=21> */
.L_x_4559:
        /* <DEDUP_REMOVED lines=8> */
.L_x_4502:
        /* <DEDUP_REMOVED lines=54> */
.L_x_4497:
[----:B------:R-:W-:Y:S05]  /*124b0*/  BSYNC B2 ;  /* 0x0000000000027941 */ /* 0x000fea0003800000 */
.L_x_4496:
[----:B------:R-:W2:Y:S02]  /*124c0*/  LDL R2, [R1+0x14] ;  /* 0x0000140001027983 */ /* 0x000ea40000100800 */
[----:B--2---:R-:W-:-:S07]  /*124d0*/  VIADD R8, R2, 0xfffffffd ;  /* 0xfffffffd02087836 */ /* 0x004fce0000000000 */
.L_x_4495:
[----:B------:R-:W-:Y:S05]  /*124e0*/  BSYNC B1 ;  /* 0x0000000000017941 */ /* 0x000fea0003800000 */
.L_x_4494:
[----:B------:R-:W2:Y:S01]  /*124f0*/  LDL.LU R2, [R1+0x14] ;  /* 0x0000140001027983 */ /* 0x000ea20000300800 */
[----:B------:R-:W-:Y:S01]  /*12500*/  VIADD R10, R10, 0xfffffffe ;  /* 0xfffffffe0a0a7836 */ /* 0x000fe20000000000 */
[----:B--2---:R-:W-:-:S04]  /*12510*/  LOP3.LUT R3, RZ, R2, RZ, 0x33, !PT ;  /* 0x00000002ff037212 */ /* 0x004fc800078e33ff */
[----:B------:R-:W-:-:S13]  /*12520*/  ISETP.NE.AND P0, PT, R10, R3, PT ;  /* 0x000000030a00720c */ /* 0x000fda0003f05270 */
[----:B------:R-:W-:Y:S05]  /*12530*/  @!P0 BRA `(.L_x_4493) ;  /* 0x0000001000408947 */ /* 0x000fea0003800000 */
.L_x_4517:
        /* <DEDUP_REMOVED lines=11> */
[----:B------:R-:W-:Y:S02]  /*125f0*/  MOV R11, R8 ;  /* 0x00000008000b7202 */ /* 0x000fe40000000f00 */
        /* <DEDUP_REMOVED lines=20> */
.L_x_4505:
[----:B------:R-:W2:Y:S01]  /*12740*/  S2R R3, SR_CgaCtaId ;  /* 0x0000000000037919 */ /* 0x000ea20000008800 */
[----:B------:R-:W-:-:S04]  /*12750*/  MOV R2, 0x400 ;  /* 0x0000040000027802 */ /* 0x000fc80000000f00 */
[----:B--2---:R-:W-:Y:S02]  /*12760*/  LEA R2, R3, R2, 0x18 ;  /* 0x0000000203027211 */ /* 0x004fe400078ec0ff */
[----:B------:R-:W-:-:S03]  /*12770*/  SHF.L.U32 R3, R10, 0x1f, RZ ;  /* 0x0000001f0a037819 */ /* 0x000fc600000006ff */
[----:B------:R-:W-:-:S04]  /*12780*/  IMAD R2, R9, 0x8, R2 ;  /* 0x0000000809027824 */ /* 0x000fc800078e0202 */
[----:B------:R-:W2:Y:S02]  /*12790*/  SYNCS.PHASECHK.TRANS64.TRYWAIT P0, [R2+URZ+0x28c40], R3 ;  /* 0x028c4003020075a7 */ /* 0x000ea4000800017f */
[----:B--2---:R-:W-:Y:S05]  /*127a0*/  @!P0 BRA `(.L_x_4506) ;  /* 0x0000002400c88947 */ /* 0x004fea0003800000 */
.L_x_4560:
[----:B-1----:R-:W1:Y:S02]  /*127b0*/  S2R R6, SR_TID.X ;  /* 0x0000000000067919 */ /* 0x002e640000002100 */
        /* <DEDUP_REMOVED lines=8> */
[----:B---3--:R-:W-:Y:S05]  /*12840*/  @!P1 BRA `(.L_x_4507) ;  /* 0x0000000000049947 */ /* 0x008fea0003800000 */
[----:B------:R-:W-:Y:S01]  /*12850*/  BPT.TRAP 0x1 ;  /* 0x000000040000795c */ /* 0x000fe20000300000 */
.L_x_4507:
[----:B------:R-:W3:Y:S01]  /*12860*/  LDL R12, [R1+0x8] ;  /* 0x00000800010c7983 */ /* 0x000ee20000100800 */
[----:B------:R-:W-:Y:S01]  /*12870*/  MOV R6, 0x400 ;  /* 0x0000040000067802 */ /* 0x000fe20000000f00 */
[----:B0-----:R-:W0:Y:S01]  /*12880*/  S2R R13, SR_CgaCtaId ;  /* 0x00000000000d7919 */ /* 0x001e220000008800 */
        /* <DEDUP_REMOVED lines=16> */
[----:B------:R-:W1:Y:S02]  /*12990*/  SYNCS.PHASECHK.TRANS64.TRYWAIT P1, [R2+URZ+0x28c60], R3 ;  /* 0x028c6003020075a7 */ /* 0x000e64000802017f */
[----:B01----:R-:W-:Y:S05]  /*129a0*/  @!P1 BRA `(.L_x_4508) ;  /* 0x00000024005c9947 */ /* 0x003fea0003800000 */
.L_x_4561:
[----:B------:R-:W-:Y:S05]  /*129b0*/  @P0 BRA `(.L_x_4509) ;  /* 0x00000000001c0947 */ /* 0x000fea0003800000 */
[----:B------:R-:W1:Y:S01]  /*129c0*/  S2R R11, SR_TID.X ;  /* 0x00000000000b7919 */ /* 0x000e620000002100 */
[----:B0-2---:R-:W-:-:S04]  /*129d0*/  IMAD.MOV.U32 R3, RZ, RZ, 0x10000 ;  /* 0x00010000ff037424 */ /* 0x005fc800078e00ff */
[----:B------:R3:W-:Y:S01]  /*129e0*/  SYNCS.ARRIVE.TRANS64 RZ, [R2+URZ+0x28c50], R3 ;  /* 0x028c500302ff79a7 */ /* 0x0007e2000800003f */
[----:B-1----:R-:W-:-:S04]  /*129f0*/  LOP3.LUT R11, R11, 0x1f, RZ, 0xc0, !PT ;  /* 0x0000001f0b0b7812 */ /* 0x002fc800078ec0ff */
[----:B------:R-:W-:-:S13]  /*12a00*/  ISETP.NE.AND P1, PT, R11, RZ, PT ;  /* 0x000000ff0b00720c */ /* 0x000fda0003f25270 */
[----:B---3--:R-:W-:Y:S05]  /*12a10*/  @!P1 BRA `(.L_x_4509) ;  /* 0x0000000000049947 */ /* 0x008fea0003800000 */
[----:B------:R-:W-:Y:S01]  /*12a20*/  BPT.TRAP 0x1 ;  /* 0x000000040000795c */ /* 0x000fe20000300000 */
.L_x_4509:
[----:B------:R-:W1:Y:S01]  /*12a30*/  S2R R11, SR_CgaCtaId ;  /* 0x00000000000b7919 */ /* 0x000e620000008800 */
[----:B0-2---:R-:W-:Y:S01]  /*12a40*/  MOV R3, 0x400 ;  /* 0x0000040000037802 */ /* 0x005fe20000000f00 */
        /* <DEDUP_REMOVED lines=15> */
[----:B-1----:R-:W-:-:S05]  /*12b40*/  LEA R3, R11, R3, 0x18 ;  /* 0x000000030b037211 */ /* 0x002fca00078ec0ff */
        /* <DEDUP_REMOVED lines=34> */
[----:B-1----:R-:W-:Y:S01]  /*12d70*/  NOP ;  /* 0x0000000000007918 */ /* 0x002fe20000000000 */
.L_x_4504:
[----:B------:R-:W-:Y:S05]  /*12d80*/  BSYNC B1 ;  /* 0x0000000000017941 */ /* 0x000fea0003800000 */
.L_x_4503:
[----:B------:R-:W-:Y:S01]  /*12d90*/  VIADD R9, R9, 0x1 ;  /* 0x0000000109097836 */ /* 0x000fe20000000000 */
[----:B------:R-:W-:Y:S04]  /*12da0*/  BSSY B1, `(.L_x_4510) ;  /* 0x0000085000017945 */ /* 0x000fe80003800000 */
[----:B------:R-:W-:-:S04]  /*12db0*/  ISETP.NE.AND P0, PT, R9, 0x2, PT ;  /* 0x000000020900780c */ /* 0x000fc80003f05270 */
[----:B------:R-:W-:Y:S02]  /*12dc0*/  SEL R3, RZ, 0x1, P0 ;  /* 0x00000001ff037807 */ /* 0x000fe40000000000 */
[----:B------:R-:W-:Y:S01]  /*12dd0*/  SEL R12, R9, RZ, P0 ;  /* 0x000000ff090c7207 */ /* 0x000fe20000000000 */
[----:B------:R-:W-:Y:S01]  /*12de0*/  VIADD R9, R8, 0xffffffff ;  /* 0xffffffff08097836 */ /* 0x000fe20000000000 */
        /* <DEDUP_REMOVED lines=21> */
[----:B------:R-:W-:-:S05]  /*12f40*/  IMAD.WIDE.U32 R2, R4, UR6, R2 ;  /* 0x0000000604027c25 */ /* 0x000fca000f8e0002 */
[----:B------:R-:W-:Y:S02]  /*12f50*/  IADD3 R3, R6, R3, RZ ;  /* 0x0000000306037210 */ /* 0x000fe40007ffe0ff */
[----:B------:R-:W-:-:S04]  /*12f60*/  LEA R6, P0, R2, UR4, 0x2 ;  /* 0x0000000402067c11 */ /* 0x000fc8000f8010ff */
[----:B------:R-:W-:-:S06]  /*12f70*/  LEA.HI.X R7, R2, UR5, R3, 0x2, P0 ;  /* 0x0000000502077c11 */ /* 0x000fcc00080f1403 */
[----:B------:R2:W5:Y:S03]  /*12f80*/  LDG.E R7, desc[UR48][R6.64] ;  /* 0x0000003006077981 */ /* 0x000566000c1e1900 */
.L_x_4512:
[----:B------:R-:W3:Y:S01]  /*12f90*/  S2R R3, SR_CgaCtaId ;  /* 0x0000000000037919 */ /* 0x000ee20000008800 */
[----:B------:R-:W-:-:S04]  /*12fa0*/  MOV R2, 0x400 ;  /* 0x0000040000027802 */ /* 0x000fc80000000f00 */
[----:B---3--:R-:W-:Y:S02]  /*12fb0*/  LEA R2, R3, R2, 0x18 ;  /* 0x0000000203027211 */ /* 0x008fe400078ec0ff */
[----:B------:R-:W-:-:S03]  /*12fc0*/  SHF.L.U32 R3, R11, 0x1f, RZ ;  /* 0x0000001f0b037819 */ /* 0x000fc600000006ff */
[----:B------:R-:W-:-:S04]  /*12fd0*/  IMAD R2, R12, 0x8, R2 ;  /* 0x000000080c027824 */ /* 0x000fc800078e0202 */
[----:B------:R-:W3:Y:S02]  /*12fe0*/  SYNCS.PHASECHK.TRANS64.TRYWAIT P0, [R2+URZ+0x28c40], R3 ;  /* 0x028c4003020075a7 */ /* 0x000ee4000800017f */
[----:B---3--:R-:W-:Y:S05]  /*12ff0*/  @!P0 BRA `(.L_x_4513) ;  /* 0x0000001c00dc8947 */ /* 0x008fea0003800000 */
.L_x_4562:
[----:B--2---:R-:W2:Y:S02]  /*13000*/  S2R R6, SR_TID.X ;  /* 0x0000000000067919 */ /* 0x004ea40000002100 */
        /* <DEDUP_REMOVED lines=8> */
[----:B----4-:R-:W-:Y:S05]  /*13090*/  @!P1 BRA `(.L_x_4514) ;  /* 0x0000000000049947 */ /* 0x010fea0003800000 */
[----:B------:R-:W-:Y:S01]  /*130a0*/  BPT.TRAP 0x1 ;  /* 0x000000040000795c */ /* 0x000fe20000300000 */
.L_x_4514:
[----:B------:R-:W2:Y:S01]  /*130b0*/  LDL R6, [R1] ;  /* 0x0000000001067983 */ /* 0x000ea20000100800 */
[----:B-1----:R-:W-:-:S03]  /*130c0*/  MOV R12, 0x400 ;  /* 0x00000400000c7802 */ /* 0x002fc60000000f00 */
[----:B------:R-:W4:Y:S01]  /*130d0*/  LDL R11, [R1+0x8] ;  /* 0x00000800010b7983 */ /* 0x000f220000100800 */
        /* <DEDUP_REMOVED lines=17> */
[----:B------:R-:W1:Y:S02]  /*131f0*/  SYNCS.PHASECHK.TRANS64.TRYWAIT P1, [R2+URZ+0x28c60], R3 ;  /* 0x028c6003020075a7 */ /* 0x000e64000802017f */
[----:B01----:R-:W-:Y:S05]  /*13200*/  @!P1 BRA `(.L_x_4515) ;  /* 0x0000001c006c9947 */ /* 0x003fea0003800000 */
.L_x_4563:
[----:B------:R-:W-:Y:S05]  /*13210*/  @P0 BRA `(.L_x_4516) ;  /* 0x00000000001c0947 */ /* 0x000fea0003800000 */
[----:B------:R-:W1:Y:S01]  /*13220*/  S2R R10, SR_TID.X ;  /* 0x00000000000a7919 */ /* 0x000e620000002100 */
[----:B0--3--:R-:W-:-:S04]  /*13230*/  IMAD.MOV.U32 R3, RZ, RZ, 0x10000 ;  /* 0x00010000ff037424 */ /* 0x009fc800078e00ff */
[----:B------:R2:W-:Y:S01]  /*13240*/  SYNCS.ARRIVE.TRANS64 RZ, [R2+URZ+0x28c50], R3 ;  /* 0x028c500302ff79a7 */ /* 0x0005e2000800003f */
[----:B-1----:R-:W-:-:S04]  /*13250*/  LOP3.LUT R10, R10, 0x1f, RZ, 0xc0, !PT ;  /* 0x0000001f0a0a7812 */ /* 0x002fc800078ec0ff */
[----:B------:R-:W-:-:S13]  /*13260*/  ISETP.NE.AND P1, PT, R10, RZ, PT ;  /* 0x000000ff0a00720c */ /* 0x000fda0003f25270 */
[----:B--2---:R-:W-:Y:S05]  /*13270*/  @!P1 BRA `(.L_x_4516) ;  /* 0x0000000000049947 */ /* 0x004fea0003800000 */
[----:B------:R-:W-:Y:S01]  /*13280*/  BPT.TRAP 0x1 ;  /* 0x000000040000795c */ /* 0x000fe20000300000 */
.L_x_4516:
[----:B0--3--:R-:W2:Y:S01]  /*13290*/  LDL R3, [R1] ;  /* 0x0000000001037983 */ /* 0x009ea20000100800 */
        /* <DEDUP_REMOVED lines=53> */
.L_x_4511:
[----:B------:R-:W-:Y:S05]  /*135f0*/  BSYNC B1 ;  /* 0x0000000000017941 */ /* 0x000fea0003800000 */
.L_x_4510:
[----:B------:R-:W2:Y:S01]  /*13600*/  LDL R2, [R1+0xc] ;  /* 0x00000c0001027983 */ /* 0x000ea20000100800 */
[----:B------:R-:W-:Y:S01]  /*13610*/  VIADD R8, R8, 0xfffffffe ;  /* 0xfffffffe08087836 */ /* 0x000fe20000000000 */
[----:B--2---:R-:W-:-:S13]  /*13620*/  ISETP.GT.AND P0, PT, R9, R2, PT ;  /* 0x000000020900720c */ /* 0x004fda0003f04270 */
[----:B------:R-:W-:Y:S05]  /*13630*/  @P0 BRA `(.L_x_4517) ;  /* 0xffffffec00c00947 */ /* 0x000fea000383ffff */
.L_x_4493:
[----:B------:R-:W-:Y:S05]  /*13640*/  BSYNC B0 ;  /* 0x0000000000007941 */ /* 0x000fea0003800000 */
.L_x_4492:
        /* <DEDUP_REMOVED lines=23> */
.L_x_4519:
[----:B------:R-:W-:Y:S05]  /*137c0*/  BSYNC B0 ;  /* 0x0000000000007941 */ /* 0x000fea0003800000 */
.L_x_4518:
[----:B--2---:R-:W2:Y:S02]  /*137d0*/  LDL.LU R2, [R1+0x4] ;  /* 0x0000040001027983 */ /* 0x004ea40000300800 */
[----:B--2---:R-:W-:-:S05]  /*137e0*/  LOP3.LUT R2, R2, R0, RZ, 0x3c, !PT ;  /* 0x0000000002027212 */ /* 0x004fca00078e3cff */
[----:B------:R2:W-:Y:S02]  /*137f0*/  STL [R1+0x4], R2 ;  /* 0x0000040201007387 */ /* 0x0005e40000100800 */
.L_x_4475:
[----:B------:R-:W-:Y:S05]  /*13800*/  BSYNC B6 ;  /* 0x0000000000067941 */ /* 0x000fea0003800000 */
.L_x_4473:
[----:B------:R-:W-:-:S03]  /*13810*/  UMOV UR4, 0xffffffff ;  /* 0xffffffff00047882 */ /* 0x000fc60000000000 */
[----:B------:R-:W-:Y:S05]  /*13820*/  BRA.DIV UR4, `(.L_x_4520) ;  /* 0x0000001604f87947 */ /* 0x000fea000b800000 */
[----:B------:R3:W4:Y:S04]  /*13830*/  SHFL.IDX PT, R4, R16, RZ, 0x1f ;  /* 0x00001fff10047589 */ /* 0x00072800000e0000 */
[----:B------:R3:W0:Y:S02]  /*13840*/  SHFL.IDX PT, R7, R16, 0x1, 0x1f ;  /* 0x00201f0010077f89 */ /* 0x00062400000e0000 */
.L_x_4567:
[----:B-1----:R-:W1:Y:S01]  /*13850*/  S2R R6, SR_TID.X ;  /* 0x0000000000067919 */ /* 0x002e620000002100 */
[----:B------:R-:W-:Y:S01]  /*13860*/  ULDC UR4, c[0x0][0xc14] ;  /* 0x0003050000047ab9 */ /* 0x000fe20000000800 */
[----:B------:R-:W-:Y:S01]  /*13870*/  BSSY B0, `(.L_x_4521) ;  /* 0x000000b000007945 */ /* 0x000fe20003800000 */
[----:B------:R-:W-:Y:S02]  /*13880*/  IMAD.U32 R0, RZ, RZ, UR4 ;  /* 0x00000004ff007e24 */ /* 0x000fe4000f8e00ff */
[----:B------:R-:W-:Y:S01]  /*13890*/  IMAD.MOV.U32 R17, RZ, RZ, RZ ;  /* 0x000000ffff117224 */ /* 0x000fe200078e00ff */
[----:B-1----:R-:W-:-:S04]  /*138a0*/  LOP3.LUT R6, R6, 0x1f, RZ, 0xc0, !PT ;  /* 0x0000001f06067812 */ /* 0x002fc800078ec0ff */
[C---:B------:R-:W-:Y:S01]  /*138b0*/  ISETP.NE.AND P0, PT, R6.reuse, 0x1f, PT ;  /* 0x0000001f0600780c */ /* 0x040fe20003f05270 */
[----:B------:R-:W-:-:S05]  /*138c0*/  IMAD.IADD R5, R6, 0x1, R19 ;  /* 0x0000000106057824 */ /* 0x000fca00078e0213 */
[----:B------:R-:W-:-:S13]  /*138d0*/  ISETP.GE.OR P0, PT, R5, R0, !P0 ;  /* 0x000000000500720c */ /* 0x000fda0004706670 */
[----:B------:R-:W-:Y:S05]  /*138e0*/  @P0 BRA `(.L_x_4522) ;  /* 0x00000000000c0947 */ /* 0x000fea0003800000 */
[----:B--2---:R-:W1:Y:S02]  /*138f0*/  LDC.64 R2, c[0x0][0xc58] ;  /* 0x00031600ff027b82 */ /* 0x004e640000000a00 */
[----:B-1----:R-:W-:-:S05]  /*13900*/  IMAD.WIDE R2, R5, 0x4, R2 ;  /* 0x0000000405027825 */ /* 0x002fca00078e0202 */
[----:B------:R1:W5:Y:S02]  /*13910*/  LDG.E R17, desc[UR48][R2.64] ;  /* 0x0000003002117981 */ /* 0x000364000c1e1900 */
.L_x_4522:
[----:B------:R-:W-:Y:S05]  /*13920*/  BSYNC B0 ;  /* 0x0000000000007941 */ /* 0x000fea0003800000 */
.L_x_4521:
        /* <DEDUP_REMOVED lines=9> */
[----:B-12---:R-:W-:Y:S02]  /*139c0*/  SEL R2, R14, RZ, P1 ;  /* 0x000000ff0e027207 */ /* 0x006fe40000800000 */
        /* <DEDUP_REMOVED lines=12> */
[----:B------:R0:W1:Y:S02]  /*13a90*/  SHFL.IDX PT, R14, R2, 0x1f, 0x1f ;  /* 0x03e01f00020e7f89 */ /* 0x00006400000e0000 */
.L_x_4575:
[----:B------:R-:W-:Y:S02]  /*13aa0*/  ULDC UR4, c[0x0][0xc10] ;  /* 0x0003040000047ab9 */ /* 0x000fe40000000800 */
[----:B------:R-:W-:-:S04]  /*13ab0*/  IMAD.U32 R5, RZ, RZ, UR4 ;  /* 0x00000004ff057e24 */ /* 0x000fc8000f8e00ff */
[----:B-1----:R-:W-:-:S04]  /*13ac0*/  IMAD R14, R14, R5, RZ ;  /* 0x000000050e0e7224 */ /* 0x002fc800078e02ff */
[----:B------:R-:W-:-:S05]  /*13ad0*/  IMAD.IADD R7, R7, 0x1, R14 ;  /* 0x0000000107077824 */ /* 0x000fca00078e020e */
[----:B----4-:R-:W-:-:S13]  /*13ae0*/  ISETP.GT.AND P0, PT, R7, R4, PT ;  /* 0x000000040700720c */ /* 0x010fda0003f04270 */
[----:B------:R-:W-:Y:S05]  /*13af0*/  @P0 BRA `(.L_x_4524) ;  /* 0x0000000000b40947 */ /* 0x000fea0003800000 */
[----:B------:R-:W1:Y:S02]  /*13b00*/  LDC R0, c[0x0][0xc14] ;  /* 0x00030500ff007b82 */ /* 0x000e640000000800 */
.L_x_4529:
        /* <DEDUP_REMOVED lines=14> */
.L_x_4527:
[----:B------:R-:W-:Y:S05]  /*13bf0*/  BSYNC B0 ;  /* 0x0000000000007941 */ /* 0x000fea0003800000 */
.L_x_4526:
        /* <DEDUP_REMOVED lines=9> */
[----:B01----:R-:W-:Y:S02]  /*13c90*/  SEL R2, R14, RZ, P1 ;  /* 0x000000ff0e027207 */ /* 0x003fe40000800000 */
        /* <DEDUP_REMOVED lines=13> */
.L_x_4583:
[----:B------:R-:W-:Y:S02]  /*13d70*/  ULDC UR4, c[0x0][0xc10] ;  /* 0x0003040000047ab9 */ /* 0x000fe40000000800 */
[----:B------:R-:W-:-:S04]  /*13d80*/  IMAD.U32 R5, RZ, RZ, UR4 ;  /* 0x00000004ff057e24 */ /* 0x000fc8000f8e00ff */
[----:B-1----:R-:W-:-:S04]  /*13d90*/  IMAD R14, R14, R5, RZ ;  /* 0x000000050e0e7224 */ /* 0x002fc800078e02ff */
[----:B------:R-:W-:-:S05]  /*13da0*/  IMAD.IADD R7, R14, 0x1, R7 ;  /* 0x000000010e077824 */ /* 0x000fca00078e0207 */
[----:B------:R-:W-:-:S13]  /*13db0*/  ISETP.GT.AND P0, PT, R7, R4, PT ;  /* 0x000000040700720c */ /* 0x000fda0003f04270 */
[----:B------:R-:W-:Y:S05]  /*13dc0*/  @!P0 BRA `(.L_x_4529) ;  /* 0xfffffffc00508947 */ /* 0x000fea000383ffff */
.L_x_4524:
[----:B---3--:R-:W-:Y:S01]  /*13dd0*/  IMAD.IADD R16, R7, 0x1, -R14 ;  /* 0x0000000107107824 */ /* 0x008fe200078e0a0e */
[----:B------:R-:W-:-:S03]  /*13de0*/  UMOV UR4, 0xffffffff ;  /* 0xffffffff00047882 */ /* 0x000fc60000000000 */
[----:B------:R-:W-:-:S05]  /*13df0*/  IMAD R3, R2, R5, R16 ;  /* 0x0000000502037224 */ /* 0x000fca00078e0210 */
[----:B------:R-:W-:Y:S01]  /*13e00*/  ISETP.GT.AND P6, PT, R3, R4, PT ;  /* 0x000000040300720c */ /* 0x000fe20003fc4270 */
[----:B------:R-:W-:-:S12]  /*13e10*/  BRA.DIV UR4, `(.L_x_4530) ;  /* 0x0000001a04687947 */ /* 0x000fd8000b800000 */
[----:B------:R-:W-:-:S04]  /*13e20*/  VOTE.ANY R3, PT, !P6 ;  /* 0x0000000000037806 */ /* 0x000fc800070e0100 */
[----:B------:R-:W1:Y:S02]  /*13e30*/  POPC R6, R3 ;  /* 0x0000000300067309 */ /* 0x000e640000000000 */
[----:B-1----:R1:W2:Y:S02]  /*13e40*/  SHFL.IDX PT, R17, R17, R6, 0x1f ;  /* 0x00001f0611117589 */ /* 0x0022a400000e0000 */
.L_x_4587:
[----:B------:R-:W-:Y:S02]  /*13e50*/  ISETP.NE.AND P0, PT, R3, RZ, PT ;  /* 0x000000ff0300720c */ /* 0x000fe40003f05270 */
[----:B------:R-:W-:-:S11]  /*13e60*/  MOV R7, RZ ;  /* 0x000000ff00077202 */ /* 0x000fd60000000f00 */
[----:B------:R-:W-:Y:S05]  /*13e70*/  @!P0 BRA `(.L_x_4531) ;  /* 0x0000000000108947 */ /* 0x000fea0003800000 */
[----:B------:R-:W-:Y:S01]  /*13e80*/  UMOV UR4, 0xffffffff ;  /* 0xffffffff00047882 */ /* 0x000fe20000000000 */
[----:B------:R-:W-:Y:S02]  /*13e90*/  VIADD R12, R6, 0xffffffff ;  /* 0xffffffff060c7836 */ /* 0x000fe40000000000 */
[----:B------:R-:W-:Y:S05]  /*13ea0*/  BRA.DIV UR4, `(.L_x_4532) ;  /* 0x0000001a048c7947 */ /* 0x000fea000b800000 */
[----:B------:R3:W4:Y:S02]  /*13eb0*/  SHFL.IDX PT, R7, R2, R12, 0x1f ;  /* 0x00001f0c02077589 */ /* 0x00072400000e0000 */
.L_x_4531:
        /* <DEDUP_REMOVED lines=32> */
[----:B------:R-:W-:Y:S01]  /*140c0*/  IMAD R4, R8, R9, RZ ;  /* 0x0000000908047224 */ /* 0x000fe200078e02ff */
[----:B------:R-:W-:-:S03]  /*140d0*/  IADD3 R9, -R9, RZ, RZ ;  /* 0x000000ff09097210 */ /* 0x000fc60007ffe1ff */
        /* <DEDUP_REMOVED lines=33> */
.L_x_4525:
[----:B------:R-:W-:Y:S01]  /*142f0*/  UMOV UR4, URZ ;  /* 0x0000003f00047c82 */ /* 0x000fe20008000000 */
[----:B------:R-:W-:Y:S01]  /*14300*/  UMOV UR5, URZ ;  /* 0x0000003f00057c82 */ /* 0x000fe20008000000 */
[----:B------:R-:W-:Y:S01]  /*14310*/  ULDC UR6, c[0x0][0xc14] ;  /* 0x0003050000067ab9 */ /* 0x000fe20000000800 */
[----:B---3--:R-:W-:Y:S02]  /*14320*/  IMAD.MOV.U32 R16, RZ, RZ, R4 ;  /* 0x000000ffff107224 */ /* 0x008fe400078e0004 */
[----:B------:R-:W-:Y:S02]  /*14330*/  IMAD.U32 R17, RZ, RZ, UR4 ;  /* 0x00000004ff117e24 */ /* 0x000fe4000f8e00ff */
[----:B------:R-:W-:Y:S02]  /*14340*/  IMAD.U32 R18, RZ, RZ, UR5 ;  /* 0x00000005ff127e24 */ /* 0x000fe4000f8e00ff */
[----:B------:R-:W-:-:S07]  /*14350*/  IMAD.U32 R19, RZ, RZ, UR6 ;  /* 0x00000006ff137e24 */ /* 0x000fce000f8e00ff */
.L_x_4533:
        /* <DEDUP_REMOVED lines=12> */
.L_x_4461:
[----:B-1----:R-:W3:Y:S01]  /*14420*/  LDL.LU R0, [R1+0x18] ;  /* 0x0000180001007983 */ /* 0x002ee20000300800 */
[----:B------:R-:W-:Y:S01]  /*14430*/  BSSY B0, `(.L_x_4535) ;  /* 0x000000b000007945 */ /* 0x000fe20003800000 */
[----:B------:R-:W1:Y:S01]  /*14440*/  S2R R5, SR_CgaCtaId ;  /* 0x0000000000057919 */ /* 0x000e620000008800 */
[----:B---3--:R-:W-:-:S04]  /*14450*/  IADD3 R0, R0, 0x1, RZ ;  /* 0x0000000100007810 */ /* 0x008fc80007ffe0ff */
        /* <DEDUP_REMOVED lines=8> */
.L_x_4590:
[----:B------:R-:W-:Y:S05]  /*144e0*/  BSYNC B0 ;  /* 0x0000000000007941 */ /* 0x000fea0003800000 */
.L_x_4535:
[----:B------:R-:W-:-:S03]  /*144f0*/  UMOV UR4, 0xffffffff ;  /* 0xffffffff00047882 */ /* 0x000fc60000000000 */
[----:B------:R-:W-:Y:S05]  /*14500*/  BRA.DIV UR4, `(.L_x_4537) ;  /* 0x0000001604307947 */ /* 0x000fea000b800000 */
[----:B------:R-:W2:Y:S02]  /*14510*/  S2R R2, SR_TID.X ;  /* 0x0000000000027919 */ /* 0x000ea40000002100 */
[----:B--2---:R-:W-:-:S04]  /*14520*/  SHF.R.U32.HI R2, RZ, 0x5, R2 ;  /* 0x00000005ff027819 */ /* 0x004fc80000011602 */
[----:B------:R-:W-:-:S05]  /*14530*/  LOP3.LUT R2, R2, 0x3, RZ, 0xc0, !PT ;  /* 0x0000000302027812 */ /* 0x000fca00078ec0ff */
[----:B------:R2:W3:Y:S02]  /*14540*/  SHFL.IDX PT, R14, R2, RZ, 0x1f ;  /* 0x00001fff020e7589 */ /* 0x0004e400000e0000 */
.L_x_4593:
[----:B---3--:R-:W-:Y:S01]  /*14550*/  ISETP.NE.AND P0, PT, R14, RZ, PT ;  /* 0x000000ff0e00720c */ /* 0x008fe20003f05270 */
[----:B------:R-:W-:-:S12]  /*14560*/  BSSY B0, `(.L_x_4538) ;  /* 0x0000027000007945 */ /* 0x000fd80003800000 */
[----:B------:R-:W-:Y:S05]  /*14570*/  @P0 BRA `(.L_x_4539) ;  /* 0x0000000000940947 */ /* 0x000fea0003800000 */
[----:B------:R-:W-:-:S03]  /*14580*/  UMOV UR4, 0xffffffff ;  /* 0xffffffff00047882 */ /* 0x000fc60000000000 */
[----:B------:R-:W-:Y:S05]  /*14590*/  BRA.DIV UR4, `(.L_x_4540) ;  /* 0x0000001604407947 */ /* 0x000fea000b800000 */
[----:B------:R-:W-:-:S13]  /*145a0*/  ELECT P6, URZ, PT ;  /* 0x00000000003f782f */ /* 0x000fda00038c0000 */
.L_x_4596:
[----:B------:R-:W-:Y:S05]  /*145b0*/  @!P6 BRA `(.L_x_4539) ;  /* 0x000000000084e947 */ /* 0x000fea0003800000 */
[----:B------:R-:W-:-:S06]  /*145c0*/  ULOP3.LUT UR4, UR36, 0x2, URZ, 0xfc, !UPT ;  /* 0x0000000224047892 */ /* 0x000fcc000f8efc3f */
[----:B--2---:R-:W-:-:S05]  /*145d0*/  IMAD.U32 R2, RZ, RZ, UR4 ;  /* 0x00000004ff027e24 */ /* 0x004fca000f8e00ff */
[----:B------:R-:W-:-:S13]  /*145e0*/  ISETP.NE.AND P2, PT, R2, 0x3, PT ;  /* 0x000000030200780c */ /* 0x000fda0003f45270 */
[----:B------:R-:W-:Y:S05]  /*145f0*/  @!P2 BRA `(.L_x_4541) ;  /* 0x000000000004a947 */ /* 0x000fea0003800000 */
[----:B------:R-:W-:Y:S01]  /*14600*/  BPT.TRAP 0x1 ;  /* 0x000000040000795c */ /* 0x000fe20000300000 */
.L_x_4541:
        /* <DEDUP_REMOVED lines=14> */
.L_x_4597:
[----:B------:R-:W2:Y:S02]  /*146f0*/  SYNCS.PHASECHK.TRANS64.TRYWAIT P0, [R7+URZ], R2 ;  /* 0x00000002070075a7 */ /* 0x000ea4000800017f */
[----:B--2---:R-:W-:Y:S05]  /*14700*/  @!P0 BRA `(.L_x_4543) ;  /* 0x0000001400188947 */ /* 0x004fea0003800000 */
.L_x_4598:
[----:B------:R-:W-:Y:S05]  /*14710*/  @!P2 BRA `(.L_x_4544) ;  /* 0x000000000004a947 */ /* 0x000fea0003800000 */
[----:B------:R-:W-:Y:S01]  /*14720*/  BPT.TRAP 0x1 ;  /* 0x000000040000795c */ /* 0x000fe20000300000 */
.L_x_4544:
[----:B------:R-:W3:Y:S01]  /*14730*/  LDL.LU R4, [R1] ;  /* 0x0000000001047983 */ /* 0x000ee20000300800 */
[----:B------:R-:W-:-:S04]  /*14740*/  VIADD R0, R0, 0x28c60 ;  /* 0x00028c6000007836 */ /* 0x000fc80000000000 */
[----:B---3--:R-:W-:-:S04]  /*14750*/  IMAD R4, R4, 0x8, R0 ;  /* 0x0000000804047824 */ /* 0x008fc800078e0200 */
[----:B------:R-:W3:Y:S02]  /*14760*/  SYNCS.PHASECHK.TRANS64.TRYWAIT P0, [R4+URZ], R5 ;  /* 0x00000005040075a7 */ /* 0x000ee4000800017f */
[----:B---3--:R-:W-:Y:S05]  /*14770*/  @!P0 BRA `(.L_x_4545) ;  /* 0x0000001400108947 */ /* 0x008fea0003800000 */
.L_x_4599:
[----:B------:R-:W-:-:S07]  /*14780*/  IMAD R3, R3, 0x8, R0 ;  /* 0x0000000803037824 */ /* 0x000fce00078e0200 */
.L_x_4546:
[----:B----4-:R4:W0:Y:S02]  /*14790*/  SYNCS.PHASECHK.TRANS64.TRYWAIT P0, [R3+URZ], R2 ;  /* 0x00000002030075a7 */ /* 0x010824000800017f */
[----:B0-----:R-:W-:Y:S05]  /*147a0*/  @!P0 NANOSLEEP.SYNCS 0x989680 ;  /* 0x009896800000895d */ /* 0x001fea0003900000 */
[----:B------:R-:W0:Y:S02]  /*147b0*/  @!P0 SYNCS.PHASECHK.TRANS64 P0, [R3+URZ], R2 ;  /* 0x00000002030085a7 */ /* 0x000e24000800007f */
[----:B0-----:R-:W-:Y:S05]  /*147c0*/  @!P0 BRA `(.L_x_4546) ;  /* 0xfffffffc00f08947 */ /* 0x001fea000383ffff */
.L_x_4539:
[----:B------:R-:W-:Y:S05]  /*147d0*/  BSYNC B0 ;  /* 0x0000000000007941 */ /* 0x000fea0003800000 */
.L_x_4538:
[----:B------:R-:W-:Y:S05]  /*147e0*/  EXIT ;  /* 0x000000000000794d */ /* 0x000fea0003800000 */
.L_x_4358:
[----:B0-----:R-:W-:-:S04]  /*147f0*/  IMAD.U32 R3, RZ, RZ, UR22 ;  /* 0x00000016ff037e24 */ /* 0x001fc8000f8e00ff */
[----:B------:R0:W1:Y:S03]  /*14800*/  SYNCS.PHASECHK.TRANS64.TRYWAIT P1, [R3+URZ+0x28c50], R0 ;  /* 0x028c5000030075a7 */ /* 0x000066000802017f */
[----:B-1----:R-:W-:Y:S05]  /*14810*/  @!P1 NANOSLEEP.SYNCS 0x989680 ;  /* 0x009896800000995d */ /* 0x002fea0003900000 */
[----:B------:R-:W1:Y:S02]  /*14820*/  @!P1 SYNCS.PHASECHK.TRANS64 P1, [R3+URZ+0x28c50], R0 ;  /* 0x028c5000030095a7 */ /* 0x000e64000802007f */
[----:B-1----:R-:W-:Y:S05]  /*14830*/  @!P1 BRA `(.L_x_4358) ;  /* 0xfffffffc00ec9947 */ /* 0x002fea000383ffff */
[----:B------:R-:W-:Y:S05]  /*14840*/  BRA `(.L_x_4547) ;  /* 0xfffffed400307947 */ /* 0x000fea000383ffff */
.L_x_4363:
[----:B-1----:R-:W-:-:S04]  /*14850*/  IMAD.U32 R6, RZ, RZ, UR20 ;  /* 0x00000014ff067e24 */ /* 0x002fc8000f8e00ff */
[----:B------:R1:W2:Y:S03]  /*14860*/  SYNCS.PHASECHK.TRANS64.TRYWAIT P1, [R6+URZ+0x28c50], R3 ;  /* 0x028c5003060075a7 */ /* 0x0002a6000802017f */
[----:B--2---:R-:W-:Y:S05]  /*14870*/  @!P1 NANOSLEEP.SYNCS 0x989680 ;  /* 0x009896800000995d */ /* 0x004fea0003900000 */
[----:B------:R-:W2:Y:S02]  /*14880*/  @!P1 SYNCS.PHASECHK.TRANS64 P1, [R6+URZ+0x28c50], R3 ;  /* 0x028c5003060095a7 */ /* 0x000ea4000802007f */
[----:B--2---:R-:W-:Y:S05]  /*14890*/  @!P1 BRA `(.L_x_4363) ;  /* 0xfffffffc00ec9947 */ /* 0x004fea000383ffff */
[----:B------:R-:W-:Y:S05]  /*148a0*/  BRA `(.L_x_4362) ;  /* 0xfffffee0002c7947 */ /* 0x000fea000383ffff */
.L_x_4372:
[----:B0-----:R-:W-:-:S04]  /*148b0*/  IMAD.U32 R3, RZ, RZ, UR38 ;  /* 0x00000026ff037e24 */ /* 0x001fc8000f8e00ff */
[----:B------:R0:W1:Y:S03]  /*148c0*/  SYNCS.PHASECHK.TRANS64.TRYWAIT P0, [R3+URZ+0x28c00], R0 ;  /* 0x028c0000030075a7 */ /* 0x000066000800017f */
[----:B-1----:R-:W-:Y:S05]  /*148d0*/  @!P0 NANOSLEEP.SYNCS 0x989680 ;  /* 0x009896800000895d */ /* 0x002fea0003900000 */
[----:B------:R-:W1:Y:S02]  /*148e0*/  @!P0 SYNCS.PHASECHK.TRANS64 P0, [R3+URZ+0x28c00], R0 ;  /* 0x028c0000030085a7 */ /* 0x000e64000800007f */
[----:B-1----:R-:W-:Y:S05]  /*148f0*/  @!P0 BRA `(.L_x_4372) ;  /* 0xfffffffc00ec8947 */ /* 0x002fea000383ffff */
[----:B------:R-:W-:Y:S05]  /*14900*/  BRA `(.L_x_4548) ;  /* 0xfffffef4004c7947 */ /* 0x000fea000383ffff */
.L_x_4376:
[----:B--2---:R2:W3:Y:S02]  /*14910*/  SYNCS.PHASECHK.TRANS64.TRYWAIT P0, [R10+URZ+0x28c30], R11 ;  /* 0x028c300b0a0075a7 */ /* 0x0044e4000800017f */
[----:B---3--:R-:W-:Y:S05]  /*14920*/  @!P0 NANOSLEEP.SYNCS 0x989680 ;  /* 0x009896800000895d */ /* 0x008fea0003900000 */
[----:B------:R-:W3:Y:S02]  /*14930*/  @!P0 SYNCS.PHASECHK.TRANS64 P0, [R10+URZ+0x28c30], R11 ;  /* 0x028c300b0a0085a7 */ /* 0x000ee4000800007f */
[----:B---3--:R-:W-:Y:S05]  /*14940*/  @!P0 BRA `(.L_x_4376) ;  /* 0xfffffffc00f08947 */ /* 0x008fea000383ffff */
[----:B------:R-:W-:Y:S05]  /*14950*/  BRA `(.L_x_4375) ;  /* 0xfffffef400647947 */ /* 0x000fea000383ffff */
.L_x_4388:
[----:B----4-:R4:W0:Y:S02]  /*14960*/  SYNCS.PHASECHK.TRANS64.TRYWAIT P0, [R10+URZ+0x28c50], R11 ;  /* 0x028c500b0a0075a7 */ /* 0x010824000800017f */
[----:B0-----:R-:W-:Y:S05]  /*14970*/  @!P0 NANOSLEEP.SYNCS 0x989680 ;  /* 0x009896800000895d */ /* 0x001fea0003900000 */
[----:B------:R-:W0:Y:S02]  /*14980*/  @!P0 SYNCS.PHASECHK.TRANS64 P0, [R10+URZ+0x28c50], R11 ;  /* 0x028c500b0a0085a7 */ /* 0x000e24000800007f */
[----:B0-----:R-:W-:Y:S05]  /*14990*/  @!P0 BRA `(.L_x_4388) ;  /* 0xfffffffc00f08947 */ /* 0x001fea000383ffff */
[----:B------:R-:W-:Y:S05]  /*149a0*/  BRA `(.L_x_4387) ;  /* 0xffffff1000587947 */ /* 0x000fea000383ffff */
.L_x_4396:
[----:B--2---:R-:W-:-:S04]  /*149b0*/  IMAD.U32 R9, RZ, RZ, UR26 ;  /* 0x0000001aff097e24 */ /* 0x004fc8000f8e00ff */
[----:B------:R2:W3:Y:S03]  /*149c0*/  SYNCS.PHASECHK.TRANS64.TRYWAIT P0, [R9+URZ+0x28c30], R12 ;  /* 0x028c300c090075a7 */ /* 0x0004e6000800017f */
[----:B---3--:R-:W-:Y:S05]  /*149d0*/  @!P0 NANOSLEEP.SYNCS 0x989680 ;  /* 0x009896800000895d */ /* 0x008fea0003900000 */
[----:B------:R-:W3:Y:S02]  /*149e0*/  @!P0 SYNCS.PHASECHK.TRANS64 P0, [R9+URZ+0x28c30], R12 ;  /* 0x028c300c090085a7 */ /* 0x000ee4000800007f */
[----:B---3--:R-:W-:Y:S05]  /*149f0*/  @!P0 BRA `(.L_x_4396) ;  /* 0xfffffffc00ec8947 */ /* 0x008fea000383ffff */
[----:B------:R-:W-:Y:S05]  /*14a00*/  BRA `(.L_x_4395) ;  /* 0xffffff1400947947 */ /* 0x000fea000383ffff */
.L_x_4408:
[----:B-1----:R1:W2:Y:S02]  /*14a10*/  SYNCS.PHASECHK.TRANS64.TRYWAIT P0, [R21+URZ+0x28c50], R12 ;  /* 0x028c500c150075a7 */ /* 0x0022a4000800017f */
[----:B--2---:R-:W-:Y:S05]  /*14a20*/  @!P0 NANOSLEEP.SYNCS 0x989680 ;  /* 0x009896800000895d */ /* 0x004fea0003900000 */
[----:B------:R-:W2:Y:S02]  /*14a30*/  @!P0 SYNCS.PHASECHK.TRANS64 P0, [R21+URZ+0x28c50], R12 ;  /* 0x028c500c150085a7 */ /* 0x000ea4000800007f */
[----:B--2---:R-:W-:Y:S05]  /*14a40*/  @!P0 BRA `(.L_x_4408) ;  /* 0xfffffffc00f08947 */ /* 0x004fea000383ffff */
[----:B------:R-:W-:Y:S05]  /*14a50*/  BRA `(.L_x_4407) ;  /* 0xffffff3400407947 */ /* 0x000fea000383ffff */
.L_x_4417:
[----:B--2---:R-:W-:-:S04]  /*14a60*/  IMAD.U32 R4, RZ, RZ, UR22 ;  /* 0x00000016ff047e24 */ /* 0x004fc8000f8e00ff */
[----:B------:R2:W4:Y:S03]  /*14a70*/  SYNCS.PHASECHK.TRANS64.TRYWAIT P1, [R4+URZ+0x28c30], R9 ;  /* 0x028c3009040075a7 */ /* 0x000526000802017f */
[----:B----4-:R-:W-:Y:S05]  /*14a80*/  @!P1 NANOSLEEP.SYNCS 0x989680 ;  /* 0x009896800000995d */ /* 0x010fea0003900000 */
[----:B------:R-:W4:Y:S02]  /*14a90*/  @!P1 SYNCS.PHASECHK.TRANS64 P1, [R4+URZ+0x28c30], R9 ;  /* 0x028c3009040095a7 */ /* 0x000f24000802007f */
[----:B----4-:R-:W-:Y:S05]  /*14aa0*/  @!P1 BRA `(.L_x_4417) ;  /* 0xfffffffc00ec9947 */ /* 0x010fea000383ffff */
[----:B------:R-:W-:Y:S05]  /*14ab0*/  BRA `(.L_x_4416) ;  /* 0xffffff3800a87947 */ /* 0x000fea000383ffff */
.L_x_4421:
[----:B---3--:R3:W4:Y:S02]  /*14ac0*/  SYNCS.PHASECHK.TRANS64.TRYWAIT P1, [R170+URZ+0x28c50], R9 ;  /* 0x028c5009aa0075a7 */ /* 0x008724000802017f */
[----:B----4-:R-:W-:Y:S05]  /*14ad0*/  @!P1 NANOSLEEP.SYNCS 0x989680 ;  /* 0x009896800000995d */ /* 0x010fea0003900000 */
[----:B------:R-:W4:Y:S02]  /*14ae0*/  @!P1 SYNCS.PHASECHK.TRANS64 P1, [R170+URZ+0x28c50], R9 ;  /* 0x028c5009aa0095a7 */ /* 0x000f24000802007f */
[----:B----4-:R-:W-:Y:S05]  /*14af0*/  @!P1 BRA `(.L_x_4421) ;  /* 0xfffffffc00f09947 */ /* 0x010fea000383ffff */
[----:B------:R-:W-:Y:S05]  /*14b00*/  BRA `(.L_x_4420) ;  /* 0xffffff4c00cc7947 */ /* 0x000fea000383ffff */
.L_x_4427:
[----:B-1----:R-:W-:-:S04]  /*14b10*/  MOV R7, UR25 ;  /* 0x0000001900077c02 */ /* 0x002fc80008000f00 */
[----:B------:R1:W0:Y:S03]  /*14b20*/  SYNCS.PHASECHK.TRANS64.TRYWAIT P0, [R7+URZ+0x28c30], R8 ;  /* 0x028c3008070075a7 */ /* 0x000226000800017f */
[----:B0-----:R-:W-:Y:S05]  /*14b30*/  @!P0 NANOSLEEP.SYNCS 0x989680 ;  /* 0x009896800000895d */ /* 0x001fea0003900000 */
[----:B------:R-:W0:Y:S02]  /*14b40*/  @!P0 SYNCS.PHASECHK.TRANS64 P0, [R7+URZ+0x28c30], R8 ;  /* 0x028c3008070085a7 */ /* 0x000e24000800007f */
[----:B0-----:R-:W-:Y:S05]  /*14b50*/  @!P0 BRA `(.L_x_4427) ;  /* 0xfffffffc00ec8947 */ /* 0x001fea000383ffff */
[----:B------:R-:W-:Y:S05]  /*14b60*/  BRA `(.L_x_4426) ;  /* 0xffffff5000c47947 */ /* 0x000fea000383ffff */
.L_x_4439:
[----:B-1----:R1:W2:Y:S02]  /*14b70*/  SYNCS.PHASECHK.TRANS64.TRYWAIT P0, [R15+URZ+0x28c50], R8 ;  /* 0x028c50080f0075a7 */ /* 0x0022a4000800017f */
[----:B--2---:R-:W-:Y:S05]  /*14b80*/  @!P0 NANOSLEEP.SYNCS 0x989680 ;  /* 0x009896800000895d */ /* 0x004fea0003900000 */
[----:B------:R-:W2:Y:S02]  /*14b90*/  @!P0 SYNCS.PHASECHK.TRANS64 P0, [R15+URZ+0x28c50], R8 ;  /* 0x028c50080f0085a7 */ /* 0x000ea4000800007f */
[----:B--2---:R-:W-:Y:S05]  /*14ba0*/  @!P0 BRA `(.L_x_4439) ;  /* 0xfffffffc00f08947 */ /* 0x004fea000383ffff */
[----:B------:R-:W-:Y:S05]  /*14bb0*/  BRA `(.L_x_4438) ;  /* 0xffffff7000747947 */ /* 0x000fea000383ffff */
.L_x_4480:
        /* <DEDUP_REMOVED lines=11> */
.L_x_4550:
[----:B------:R-:W-:Y:S05]  /*14c70*/  BSYNC B0 ;  /* 0x0000000000007941 */ /* 0x000fea0003800000 */
.L_x_4549:
[----:B------:R-:W-:Y:S05]  /*14c80*/  BRA `(.L_x_4551) ;  /* 0xffffffc000ec7947 */ /* 0x000fea000383ffff */
.L_x_4481:
[----:B------:R-:W-:Y:S01]  /*14c90*/  BSSY B0, `(.L_x_4552) ;  /* 0x0000006000007945 */ /* 0x000fe20003800000 */
[----:B------:R-:W-:-:S07]  /*14ca0*/  IMAD.MOV.U32 R15, RZ, RZ, -0x1 ;  /* 0xffffffffff0f7424 */ /* 0x000fce00078e00ff */
[----:B0-----:R-:W-:Y:S05]  /*14cb0*/  WARPSYNC.COLLECTIVE R15, `(.L_x_4553) ;  /* 0x000000000f0c7348 */ /* 0x001fea0003c00000 */
[----:B------:R-:W-:Y:S02]  /*14cc0*/  ELECT P6, UR62, PT ;  /* 0x00000000003e782f */ /* 0x000fe400038c0000 */
[----:B------:R-:W-:Y:S01]  /*14cd0*/  MOV R14, UR62 ;  /* 0x0000003e000e7c02 */ /* 0x000fe20008000f00 */
[----:B0-----:R-:W-:Y:S10]  /*14ce0*/  ENDCOLLECTIVE ;  /* 0x000000000000791b */ /* 0x001ff40003800000 */
.L_x_4553:
[----:B------:R-:W-:Y:S05]  /*14cf0*/  BSYNC B0 ;  /* 0x0000000000007941 */ /* 0x000fea0003800000 */
.L_x_4552:
[----:B------:R-:W-:Y:S05]  /*14d00*/  BRA `(.L_x_4554) ;  /* 0xffffffc000dc7947 */ /* 0x000fea000383ffff */
.L_x_4484:
[----:B-1----:R1:W2:Y:S02]  /*14d10*/  SYNCS.PHASECHK.TRANS64.TRYWAIT P0, [R9+URZ+0x28c40], R10 ;  /* 0x028c400a090075a7 */ /* 0x0022a4000800017f */
[----:B--2---:R-:W-:Y:S05]  /*14d20*/  @!P0 NANOSLEEP.SYNCS 0x989680 ;  /* 0x009896800000895d */ /* 0x004fea0003900000 */
[----:B------:R-:W2:Y:S02]  /*14d30*/  @!P0 SYNCS.PHASECHK.TRANS64 P0, [R9+URZ+0x28c40], R10 ;  /* 0x028c400a090085a7 */ /* 0x000ea4000800007f */
[----:B--2---:R-:W-:Y:S05]  /*14d40*/  @!P0 BRA `(.L_x_4484) ;  /* 0xfffffffc00f08947 */ /* 0x004fea000383ffff */
[----:B------:R-:W-:Y:S05]  /*14d50*/  BRA `(.L_x_4555) ;  /* 0xffffffc400447947 */ /* 0x000fea000383ffff */
.L_x_4487:
        /* <DEDUP_REMOVED lines=8> */
.L_x_4490:
[----:B-1----:R1:W2:Y:S02]  /*14de0*/  SYNCS.PHASECHK.TRANS64.TRYWAIT P0, [R6+URZ+0x28c60], R9 ;  /* 0x028c6009060075a7 */ /* 0x0022a4000800017f */
[----:B--2---:R-:W-:Y:S05]  /*14df0*/  @!P0 NANOSLEEP.SYNCS 0x989680 ;  /* 0x009896800000895d */ /* 0x004fea0003900000 */
[----:B------:R-:W2:Y:S02]  /*14e00*/  @!P0 SYNCS.PHASECHK.TRANS64 P0, [R6+URZ+0x28c60], R9 ;  /* 0x028c6009060085a7 */ /* 0x000ea4000800007f */
[----:B--2---:R-:W-:Y:S05]  /*14e10*/  @!P0 BRA `(.L_x_4490) ;  /* 0xfffffffc00f08947 */ /* 0x004fea000383ffff */
[----:B------:R-:W-:Y:S05]  /*14e20*/  BRA `(.L_x_4557) ;  /* 0xffffffc8003c7947 */ /* 0x000fea000383ffff */
.L_x_4499:
[----:B-1----:R1:W2:Y:S02]  /*14e30*/  SYNCS.PHASECHK.TRANS64.TRYWAIT P0, [R2+URZ+0x28c40], R3 ;  /* 0x028c4003020075a7 */ /* 0x0022a4000800017f */
[----:B--2---:R-:W-:Y:S05]  /*14e40*/  @!P0 NANOSLEEP.SYNCS 0x989680 ;  /* 0x009896800000895d */ /* 0x004fea0003900000 */
[----:B------:R-:W2:Y:S02]  /*14e50*/  @!P0 SYNCS.PHASECHK.TRANS64 P0, [R2+URZ+0x28c40], R3 ;  /* 0x028c4003020085a7 */ /* 0x000ea4000800007f */
[----:B--2---:R-:W-:Y:S05]  /*14e60*/  @!P0 BRA `(.L_x_4499) ;  /* 0xfffffffc00f08947 */ /* 0x004fea000383ffff */
[----:B------:R-:W-:Y:S05]  /*14e70*/  BRA `(.L_x_4558) ;  /* 0xffffffd000107947 */ /* 0x000fea000383ffff */
.L_x_4501:
[----:B--2---:R2:W3:Y:S02]  /*14e80*/  SYNCS.PHASECHK.TRANS64.TRYWAIT P0, [R2+URZ+0x28c60], R3 ;  /* 0x028c6003020075a7 */ /* 0x0044e4000800017f */
[----:B---3--:R-:W-:Y:S05]  /*14e90*/  @!P0 NANOSLEEP.SYNCS 0x989680 ;  /* 0x009896800000895d */ /* 0x008fea0003900000 */
[----:B------:R-:W3:Y:S02]  /*14ea0*/  @!P0 SYNCS.PHASECHK.TRANS64 P0, [R2+URZ+0x28c60], R3 ;  /* 0x028c6003020085a7 */ /* 0x000ee4000800007f */
[----:B---3--:R-:W-:Y:S05]  /*14eb0*/  @!P0 BRA `(.L_x_4501) ;  /* 0xfffffffc00f08947 */ /* 0x008fea000383ffff */
[----:B------:R-:W-:Y:S05]  /*14ec0*/  BRA `(.L_x_4559) ;  /* 0xffffffd000807947 */ /* 0x000fea000383ffff */
.L_x_4506:
[----:B--2---:R2:W3:Y:S02]  /*14ed0*/  SYNCS.PHASECHK.TRANS64.TRYWAIT P0, [R2+URZ+0x28c40], R3 ;  /* 0x028c4003020075a7 */ /* 0x0044e4000800017f */
[----:B---3--:R-:W-:Y:S05]  /*14ee0*/  @!P0 NANOSLEEP.SYNCS 0x989680 ;  /* 0x009896800000895d */ /* 0x008fea0003900000 */
[----:B------:R-:W3:Y:S02]  /*14ef0*/  @!P0 SYNCS.PHASECHK.TRANS64 P0, [R2+URZ+0x28c40], R3 ;  /* 0x028c4003020085a7 */ /* 0x000ee4000800007f */
[----:B---3--:R-:W-:Y:S05]  /*14f00*/  @!P0 BRA `(.L_x_4506) ;  /* 0xfffffffc00f08947 */ /* 0x008fea000383ffff */
[----:B------:R-:W-:Y:S05]  /*14f10*/  BRA `(.L_x_4560) ;  /* 0xffffffd800247947 */ /* 0x000fea000383ffff */
.L_x_4508:
[----:B0-----:R0:W1:Y:S02]  /*14f20*/  SYNCS.PHASECHK.TRANS64.TRYWAIT P1, [R2+URZ+0x28c60], R3 ;  /* 0x028c6003020075a7 */ /* 0x001064000802017f */
[----:B-1----:R-:W-:Y:S05]  /*14f30*/  @!P1 NANOSLEEP.SYNCS 0x989680 ;  /* 0x009896800000995d */ /* 0x002fea0003900000 */
[----:B------:R-:W1:Y:S02]  /*14f40*/  @!P1 SYNCS.PHASECHK.TRANS64 P1, [R2+URZ+0x28c60], R3 ;  /* 0x028c6003020095a7 */ /* 0x000e64000802007f */
[----:B-1----:R-:W-:Y:S05]  /*14f50*/  @!P1 BRA `(.L_x_4508) ;  /* 0xfffffffc00f09947 */ /* 0x002fea000383ffff */
[----:B------:R-:W-:Y:S05]  /*14f60*/  BRA `(.L_x_4561) ;  /* 0xffffffd800907947 */ /* 0x000fea000383ffff */
.L_x_4513:
[----:B---3--:R3:W4:Y:S02]  /*14f70*/  SYNCS.PHASECHK.TRANS64.TRYWAIT P0, [R2+URZ+0x28c40], R3 ;  /* 0x028c4003020075a7 */ /* 0x008724000800017f */
[----:B----4-:R-:W-:Y:S05]  /*14f80*/  @!P0 NANOSLEEP.SYNCS 0x989680 ;  /* 0x009896800000895d */ /* 0x010fea0003900000 */
[----:B------:R-:W4:Y:S02]  /*14f90*/  @!P0 SYNCS.PHASECHK.TRANS64 P0, [R2+URZ+0x28c40], R3 ;  /* 0x028c4003020085a7 */ /* 0x000f24000800007f */
[----:B----4-:R-:W-:Y:S05]  /*14fa0*/  @!P0 BRA `(.L_x_4513) ;  /* 0xfffffffc00f08947 */ /* 0x010fea000383ffff */
[----:B------:R-:W-:Y:S05]  /*14fb0*/  BRA `(.L_x_4562) ;  /* 0xffffffe000107947 */ /* 0x000fea000383ffff */
.L_x_4515:
[----:B0-----:R0:W1:Y:S02]  /*14fc0*/  SYNCS.PHASECHK.TRANS64.TRYWAIT P1, [R2+URZ+0x28c60], R3 ;  /* 0x028c6003020075a7 */ /* 0x001064000802017f */
[----:B-1----:R-:W-:Y:S05]  /*14fd0*/  @!P1 NANOSLEEP.SYNCS 0x989680 ;  /* 0x009896800000995d */ /* 0x002fea0003900000 */
[----:B------:R-:W1:Y:S02]  /*14fe0*/  @!P1 SYNCS.PHASECHK.TRANS64 P1, [R2+URZ+0x28c60], R3 ;  /* 0x028c6003020095a7 */ /* 0x000e64000802007f */
[----:B-1----:R-:W-:Y:S05]  /*14ff0*/  @!P1 BRA `(.L_x_4515) ;  /* 0xfffffffc00f09947 */ /* 0x002fea000383ffff */
[----:B------:R-:W-:Y:S05]  /*15000*/  BRA `(.L_x_4563) ;  /* 0xffffffe000807947 */ /* 0x000fea000383ffff */
.L_x_4520:
[----:B------:R-:W-:Y:S01]  /*15010*/  BSSY B0, `(.L_x_4564) ;  /* 0x0000008000007945 */ /* 0x000fe20003800000 */
[----:B0-----:R-:W-:Y:S02]  /*15020*/  IMAD.MOV.U32 R13, RZ, RZ, R16 ;  /* 0x000000ffff0d7224 */ /* 0x001fe400078e0010 */
[----:B-1----:R-:W-:Y:S02]  /*15030*/  IMAD.MOV.U32 R12, RZ, RZ, RZ ;  /* 0x000000ffff0c7224 */ /* 0x002fe400078e00ff */
[----:B------:R-:W-:Y:S02]  /*15040*/  IMAD.MOV.U32 R11, RZ, RZ, 0x1f ;  /* 0x0000001fff0b7424 */ /* 0x000fe400078e00ff */
[----:B------:R-:W-:-:S07]  /*15050*/  IMAD.MOV.U32 R15, RZ, RZ, -0x1 ;  /* 0xffffffffff0f7424 */ /* 0x000fce00078e00ff */
[----:B--2---:R-:W-:Y:S05]  /*15060*/  WARPSYNC.COLLECTIVE R15, `(.L_x_4565) ;  /* 0x000000000f087348 */ /* 0x004fea0003c00000 */
[----:B------:R0:W1:Y:S02]  /*15070*/  SHFL.IDX P6, R14, R13, R12, R11 ;  /* 0x0000000c0d0e7389 */ /* 0x00006400000c000b */
[----:B012---:R-:W-:Y:S01]  /*15080*/  ENDCOLLECTIVE ;  /* 0x000000000000791b */ /* 0x007fe20003800000 */
.L_x_4565:
[----:B------:R-:W-:Y:S05]  /*15090*/  BSYNC B0 ;  /* 0x0000000000007941 */ /* 0x000fea0003800000 */
.L_x_4564:
        /* <DEDUP_REMOVED lines=8> */
.L_x_4566:
[----:B------:R-:W-:Y:S01]  /*15120*/  MOV R7, R14 ;  /* 0x0000000e00077202 */ /* 0x000fe20000000f00 */
[----:B------:R-:W-:Y:S06]  /*15130*/  BRA `(.L_x_4567) ;  /* 0xffffffe400c47947 */ /* 0x000fec000383ffff */
.L_x_4523:
        /* <DEDUP_REMOVED lines=8> */
.L_x_4569:
[----:B------:R-:W-:Y:S05]  /*151c0*/  BSYNC B0 ;  /* 0x0000000000007941 */ /* 0x000fea0003800000 */
.L_x_4568:
        /* <DEDUP_REMOVED lines=10> */
.L_x_4570:
        /* <DEDUP_REMOVED lines=8> */
.L_x_4571:
        /* <DEDUP_REMOVED lines=8> */
.L_x_4572:
        /* <DEDUP_REMOVED lines=8> */
.L_x_4573:
        /* <DEDUP_REMOVED lines=8> */
.L_x_4574:
[----:B------:R-:W-:Y:S05]  /*15470*/  BRA `(.L_x_4575) ;  /* 0xffffffe400887947 */ /* 0x000fea000383ffff */
.L_x_4528:
[----:B------:R-:W-:Y:S01]  /*15480*/  BSSY B0, `(.L_x_4576) ;  /* 0x0000008000007945 */ /* 0x000fe20003800000 */
[----:B-----5:R-:W-:Y:S02]  /*15490*/  IMAD.MOV.U32 R13, RZ, RZ, R17 ;  /* 0x000000ffff0d7224 */ /* 0x020fe400078e0011 */
[----:B------:R-:W-:Y:S02]  /*154a0*/  IMAD.MOV.U32 R12, RZ, RZ, 0x1 ;  /* 0x00000001ff0c7424 */ /* 0x000fe400078e00ff */
[----:B------:R-:W-:Y:S02]  /*154b0*/  IMAD.MOV.U32 R11, RZ, RZ, RZ ;  /* 0x000000ffff0b7224 */ /* 0x000fe400078e00ff */
[----:B------:R-:W-:-:S07]  /*154c0*/  IMAD.MOV.U32 R15, RZ, RZ, -0x1 ;  /* 0xffffffffff0f7424 */ /* 0x000fce00078e00ff */
[----:B01-3--:R-:W-:Y:S05]  /*154d0*/  WARPSYNC.COLLECTIVE R15, `(.L_x_4577) ;  /* 0x000000000f087348 */ /* 0x00bfea0003c00000 */
[----:B------:R2:W4:Y:S02]  /*154e0*/  SHFL.UP P6, R14, R13, R12, R11 ;  /* 0x0400000c0d0e7389 */ /* 0x00052400000c000b */
[----:B01234-:R-:W-:Y:S01]  /*154f0*/  ENDCOLLECTIVE ;  /* 0x000000000000791b */ /* 0x01ffe20003800000 */
.L_x_4577:
[----:B------:R-:W-:Y:S05]  /*15500*/  BSYNC B0 ;  /* 0x0000000000007941 */ /* 0x000fea0003800000 */
.L_x_4576:
        /* <DEDUP_REMOVED lines=10> */
.L_x_4578:
        /* <DEDUP_REMOVED lines=8> */
.L_x_4579:
        /* <DEDUP_REMOVED lines=8> */
.L_x_4580:
        /* <DEDUP_REMOVED lines=8> */
.L_x_4581:
        /* <DEDUP_REMOVED lines=8> */
.L_x_4582:
[----:B------:R-:W-:Y:S05]  /*157b0*/  BRA `(.L_x_4583) ;  /* 0xffffffe4006c7947 */ /* 0x000fea000383ffff */
.L_x_4530:
[----:B------:R-:W-:Y:S01]  /*157c0*/  BSSY B0, `(.L_x_4584) ;  /* 0x0000006000007945 */ /* 0x000fe20003800000 */
[----:B------:R-:W-:Y:S01]  /*157d0*/  PLOP3.LUT P6, PT, P6, PT, PT, 0x8, 0x0 ;  /* 0x000000000000781c */ /* 0x000fe200037ce170 */
[----:B------:R-:W-:-:S12]  /*157e0*/  IMAD.MOV.U32 R15, RZ, RZ, -0x1 ;  /* 0xffffffffff0f7424 */ /* 0x000fd800078e00ff */
[----:B0-----:R-:W-:Y:S05]  /*157f0*/  WARPSYNC.COLLECTIVE R15, `(.L_x_4585) ;  /* 0x000000000f087348 */ /* 0x001fea0003c00000 */
[----:B------:R-:W-:Y:S01]  /*15800*/  VOTE.ANY R14, PT, P6 ;  /* 0x00000000000e7806 */ /* 0x000fe200030e0100 */
[----:B0-----:R-:W-:Y:S06]  /*15810*/  ENDCOLLECTIVE ;  /* 0x000000000000791b */ /* 0x001fec0003800000 */
.L_x_4585:
[----:B------:R-:W-:Y:S05]  /*15820*/  BSYNC B0 ;  /* 0x0000000000007941 */ /* 0x000fea0003800000 */
.L_x_4584:
[----:B------:R-:W-:Y:S01]  /*15830*/  IMAD.MOV.U32 R3, RZ, RZ, R14 ;  /* 0x000000ffff037224 */ /* 0x000fe200078e000e */
[----:B------:R-:W-:Y:S01]  /*15840*/  MOV R13, R17 ;  /* 0x00000011000d7202 */ /* 0x000fe20000000f00 */
[----:B------:R-:W-:Y:S02]  /*15850*/  IMAD.MOV.U32 R11, RZ, RZ, 0x1f ;  /* 0x0000001fff0b7424 */ /* 0x000fe400078e00ff */
[----:B------:R-:W0:Y:S01]  /*15860*/  POPC R6, R3 ;  /* 0x0000000300067309 */ /* 0x000e220000000000 */
[----:B------:R-:W-:Y:S02]  /*15870*/  IMAD.MOV.U32 R15, RZ, RZ, -0x1 ;  /* 0xffffffffff0f7424 */ /* 0x000fe400078e00ff */
[----:B0-----:R-:W-:-:S07]  /*15880*/  IMAD.MOV.U32 R12, RZ, RZ, R6 ;  /* 0x000000ffff0c7224 */ /* 0x001fce00078e0006 */
[----:B------:R-:W-:Y:S05]  /*15890*/  WARPSYNC.COLLECTIVE R15, `(.L_x_4586) ;  /* 0x000000000f087348 */ /* 0x000fea0003c00000 */
[----:B------:R0:W1:Y:S02]  /*158a0*/  SHFL.IDX P6, R14, R13, R12, R11 ;  /* 0x0000000c0d0e7389 */ /* 0x00006400000c000b */
[----:B01----:R-:W-:Y:S01]  /*158b0*/  ENDCOLLECTIVE ;  /* 0x000000000000791b */ /* 0x003fe20003800000 */
.L_x_4586:
[----:B------:R-:W-:Y:S01]  /*158c0*/  IMAD.MOV.U32 R17, RZ, RZ, R14 ;  /* 0x000000ffff117224 */ /* 0x000fe200078e000e */
[----:B------:R-:W-:Y:S06]  /*158d0*/  BRA `(.L_x_4587) ;  /* 0xffffffe4005c7947 */ /* 0x000fec000383ffff */
.L_x_4532:
[----:B------:R-:W-:Y:S01]  /*158e0*/  BSSY B0, `(.L_x_4588) ;  /* 0x0000007000007945 */ /* 0x000fe20003800000 */
[----:B------:R-:W-:Y:S02]  /*158f0*/  IMAD.MOV.U32 R13, RZ, RZ, R2 ;  /* 0x000000ffff0d7224 */ /* 0x000fe400078e0002 */
[----:B------:R-:W-:Y:S02]  /*15900*/  IMAD.MOV.U32 R11, RZ, RZ, 0x1f ;  /* 0x0000001fff0b7424 */ /* 0x000fe400078e00ff */
[----:B------:R-:W-:-:S07]  /*15910*/  IMAD.MOV.U32 R15, RZ, RZ, -0x1 ;  /* 0xffffffffff0f7424 */ /* 0x000fce00078e00ff */
[----:B012---:R-:W-:Y:S05]  /*15920*/  WARPSYNC.COLLECTIVE R15, `(.L_x_4589) ;  /* 0x000000000f087348 */ /* 0x007fea0003c00000 */
[----:B------:R3:W4:Y:S02]  /*15930*/  SHFL.IDX P6, R14, R13, R12, R11 ;  /* 0x0000000c0d0e7389 */ /* 0x00072400000c000b */
[----:B01234-:R-:W-:Y:S01]  /*15940*/  ENDCOLLECTIVE ;  /* 0x000000000000791b */ /* 0x01ffe20003800000 */
.L_x_4589:
[----:B------:R-:W-:Y:S05]  /*15950*/  BSYNC B0 ;  /* 0x0000000000007941 */ /* 0x000fea0003800000 */
.L_x_4588:
[----:B------:R-:W-:Y:S01]  /*15960*/  IMAD.MOV.U32 R7, RZ, RZ, R14 ;  /* 0x000000ffff077224 */ /* 0x000fe200078e000e */
[----:B------:R-:W-:Y:S06]  /*15970*/  BRA `(.L_x_4531) ;  /* 0xffffffe400507947 */ /* 0x000fec000383ffff */
.L_x_4536:
[----:B-1----:R1:W2:Y:S02]  /*15980*/  SYNCS.PHASECHK.TRANS64.TRYWAIT P0, [R0+URZ+0x28c20], R3 ;  /* 0x028c2003000075a7 */ /* 0x0022a4000800017f */
[----:B--2---:R-:W-:Y:S05]  /*15990*/  @!P0 NANOSLEEP.SYNCS 0x989680 ;  /* 0x009896800000895d */ /* 0x004fea0003900000 */
[----:B------:R-:W2:Y:S02]  /*159a0*/  @!P0 SYNCS.PHASECHK.TRANS64 P0, [R0+URZ+0x28c20], R3 ;  /* 0x028c2003000085a7 */ /* 0x000ea4000800007f */
[----:B--2---:R-:W-:Y:S05]  /*159b0*/  @!P0 BRA `(.L_x_4536) ;  /* 0xfffffffc00f08947 */ /* 0x004fea000383ffff */
[----:B------:R-:W-:Y:S05]  /*159c0*/  BRA `(.L_x_4590) ;  /* 0xffffffe800c47947 */ /* 0x000fea000383ffff */
.L_x_4537:
        /* <DEDUP_REMOVED lines=11> */
.L_x_4592:
[----:B------:R-:W-:Y:S05]  /*15a80*/  BSYNC B0 ;  /* 0x0000000000007941 */ /* 0x000fea0003800000 */
.L_x_4591:
[----:B------:R-:W-:Y:S05]  /*15a90*/  BRA `(.L_x_4593) ;  /* 0xffffffe800ac7947 */ /* 0x000fea000383ffff */
.L_x_4540:
[----:B------:R-:W-:Y:S01]  /*15aa0*/  BSSY B1, `(.L_x_4594) ;  /* 0x0000006000017945 */ /* 0x000fe20003800000 */
[----:B------:R-:W-:-:S07]  /*15ab0*/  IMAD.MOV.U32 R15, RZ, RZ, -0x1 ;  /* 0xffffffffff0f7424 */ /* 0x000fce00078e00ff */
[----:B012---:R-:W-:Y:S05]  /*15ac0*/  WARPSYNC.COLLECTIVE R15, `(.L_x_4595) ;  /* 0x000000000f0c7348 */ /* 0x007fea0003c00000 */
[----:B------:R-:W-:Y:S02]  /*15ad0*/  ELECT P6, UR62, PT ;  /* 0x00000000003e782f */ /* 0x000fe400038c0000 */
[----:B------:R-:W-:Y:S01]  /*15ae0*/  MOV R14, UR62 ;  /* 0x0000003e000e7c02 */ /* 0x000fe20008000f00 */
[----:B012---:R-:W-:Y:S10]  /*15af0*/  ENDCOLLECTIVE ;  /* 0x000000000000791b */ /* 0x007ff40003800000 */
.L_x_4595:
[----:B------:R-:W-:Y:S05]  /*15b00*/  BSYNC B1 ;  /* 0x0000000000017941 */ /* 0x000fea0003800000 */
.L_x_4594:
[----:B------:R-:W-:Y:S05]  /*15b10*/  BRA `(.L_x_4596) ;  /* 0xffffffe800a47947 */ /* 0x000fea000383ffff */
.L_x_4542:
[----:B-1----:R1:W2:Y:S02]  /*15b20*/  SYNCS.PHASECHK.TRANS64.TRYWAIT P0, [R6+URZ], R5 ;  /* 0x00000005060075a7 */ /* 0x0022a4000800017f */
[----:B--2---:R-:W-:Y:S05]  /*15b30*/  @!P0 NANOSLEEP.SYNCS 0x989680 ;  /* 0x009896800000895d */ /* 0x004fea0003900000 */
[----:B------:R-:W2:Y:S02]  /*15b40*/  @!P0 SYNCS.PHASECHK.TRANS64 P0, [R6+URZ], R5 ;  /* 0x00000005060085a7 */ /* 0x000ea4000800007f */
[----:B--2---:R-:W-:Y:S05]  /*15b50*/  @!P0 BRA `(.L_x_4542) ;  /* 0xfffffffc00f08947 */ /* 0x004fea000383ffff */
[----:B------:R-:W-:Y:S05]  /*15b60*/  BRA `(.L_x_4597) ;  /* 0xffffffe800e07947 */ /* 0x000fea000383ffff */
.L_x_4543:
[----:B--2---:R2:W3:Y:S02]  /*15b70*/  SYNCS.PHASECHK.TRANS64.TRYWAIT P0, [R7+URZ], R2 ;  /* 0x00000002070075a7 */ /* 0x0044e4000800017f */
[----:B---3--:R-:W-:Y:S05]  /*15b80*/  @!P0 NANOSLEEP.SYNCS 0x989680 ;  /* 0x009896800000895d */ /* 0x008fea0003900000 */
[----:B------:R-:W3:Y:S02]  /*15b90*/  @!P0 SYNCS.PHASECHK.TRANS64 P0, [R7+URZ], R2 ;  /* 0x00000002070085a7 */ /* 0x000ee4000800007f */
[----:B---3--:R-:W-:Y:S05]  /*15ba0*/  @!P0 BRA `(.L_x_4543) ;  /* 0xfffffffc00f08947 */ /* 0x008fea000383ffff */
[----:B------:R-:W-:Y:S05]  /*15bb0*/  BRA `(.L_x_4598) ;  /* 0xffffffe800d47947 */ /* 0x000fea000383ffff */
.L_x_4545:
[----:B---3--:R3:W4:Y:S02]  /*15bc0*/  SYNCS.PHASECHK.TRANS64.TRYWAIT P0, [R4+URZ], R5 ;  /* 0x00000005040075a7 */ /* 0x008724000800017f */
[----:B----4-:R-:W-:Y:S05]  /*15bd0*/  @!P0 NANOSLEEP.SYNCS 0x989680 ;  /* 0x009896800000895d */ /* 0x010fea0003900000 */
[----:B------:R-:W4:Y:S02]  /*15be0*/  @!P0 SYNCS.PHASECHK.TRANS64 P0, [R4+URZ], R5 ;  /* 0x00000005040085a7 */ /* 0x000f24000800007f */
[----:B----4-:R-:W-:Y:S05]  /*15bf0*/  @!P0 BRA `(.L_x_4545) ;  /* 0xfffffffc00f08947 */ /* 0x010fea000383ffff */
[----:B------:R-:W-:Y:S05]  /*15c00*/  BRA `(.L_x_4599) ;  /* 0xffffffe800dc7947 */ /* 0x000fea000383ffff */
.L_x_4600:
        /* <DEDUP_REMOVED lines=15> */
.L_x_11948:


//--------------------- .text._ZN7cutlass13device_kernelIN5flash11enable_sm90INS1_16FlashAttnFwdSm90INS1_25CollectiveMainloopFwdSm90ILi2EN4cute5tupleIJNS5_1CILi1EEES8_S8_EEENS6_IJNS7_ILi64EEESA_SA_EEELi512ENS_10bfloat16_tEfNS_4arch4Sm90ELb0ELb1ELb0ELb1ELb0ELb1ELb0ELb0ELb0ELb0ELb0ELb0EEENS1_21CollectiveEpilogueFwdINS6_IJSA_NS7_ILi512EEESA_EEES9_SC_SE_Li256ELb1ELb0ELb0ELb0EEENS1_36VarlenDynamicPersistentTileSchedulerILi64ELi64ELi256ELi32ELb0ELb0ELb1ELb1ELb0ELb1EEEEEEEEEvNT_6ParamsE --------------------------
	.section	.text._ZN7cutlass13device_kernelIN5flash11enable_sm90INS1_16FlashAttnFwdSm90INS1_25CollectiveMainloopFwdSm90ILi2EN4cute5tupleIJNS5_1CILi1EEES8_S8_EEENS6_IJNS7_ILi64EEESA_SA_EEELi512ENS_10bfloat16_tEfNS_4arch4Sm90ELb0ELb1ELb0ELb1ELb0ELb1ELb0ELb0ELb0ELb0ELb0ELb0EEENS1_21CollectiveEpilogueFwdINS6_IJSA_NS7_ILi512EEESA_EEES9_SC_SE_Li256ELb1ELb0ELb0ELb0EEENS1_36VarlenDynamicPersistentTileSchedulerILi64ELi64ELi256ELi32ELb0ELb0ELb1ELb1ELb0ELb1EEEEEEEEEvNT_6ParamsE,"ax",@progbits
	.align	128
.text._ZN7cutlass13device_kernelIN5flash11enable_sm90INS1_16FlashAttnFwdSm90INS1_25CollectiveMainloopFwdSm90ILi2EN4cute5tupleIJNS5_1CILi1EEES8_S8_EEENS6_IJNS7_ILi64EEESA_SA_EEELi512ENS_10bfloat16_tEfNS_4arch4Sm90ELb0ELb1ELb0ELb1ELb0ELb1ELb0ELb0ELb0ELb0ELb0ELb0EEENS1_21CollectiveEpilogueFwdINS6_IJSA_NS7_ILi512EEESA_EEES9_SC_SE_Li256ELb1ELb0ELb0ELb0EEENS1_36VarlenDynamicPersistentTileSchedulerILi64ELi64ELi256ELi32ELb0ELb0ELb1ELb1ELb0ELb1EEEEEEEEEvNT_6ParamsE:
        .type           _ZN7cutlass13device_kernelIN5flash11enable_sm90INS1_16FlashAttnFwdSm90INS1_25CollectiveMainloopFwdSm90ILi2EN4cute5tupleIJNS5_1CILi1EEES8_S8_EEENS6_IJNS7_ILi64EEESA_SA_EEELi512ENS_10bfloat16_tEfNS_4arch4Sm90ELb0ELb1ELb0ELb1ELb0ELb1ELb0ELb0ELb0ELb0ELb0ELb0EEENS1_21CollectiveEpilogueFwdINS6_IJSA_NS7_ILi512EEESA_EEES9_SC_SE_Li256ELb1ELb0ELb0ELb0EEENS1_36VarlenDynamicPersistentTileSchedulerILi64ELi64ELi256ELi32ELb0ELb0ELb1ELb1ELb0ELb1EEEEEEEEEvNT_6ParamsE,@function
        .size           _ZN7cutlass13device_kernelIN5flash11enable_sm90INS1_16FlashAttnFwdSm90INS1_25CollectiveMainloopFwdSm90ILi2EN4cute5tupleIJNS5_1CILi1EEES8_S8_EEENS6_IJNS7_ILi64EEESA_SA_EEELi512ENS_10bfloat16_tEfNS_4arch4Sm90ELb0ELb1ELb0ELb1ELb0ELb1ELb0ELb0ELb0ELb0ELb0ELb0EEENS1_21CollectiveEpilogueFwdINS6_IJSA_NS7_ILi512EEESA_EEES9_SC_SE_Li256ELb1ELb0ELb0ELb0EEENS1_36VarlenDynamicPersistentTileSchedulerILi64ELi64ELi256ELi32ELb0ELb0ELb1ELb1ELb0ELb1EEEEEEEEEvNT_6ParamsE,(.L_x_11949 - _ZN7cutlass13device_kernelIN5flash11enable_sm90INS1_16FlashAttnFwdSm90INS1_25CollectiveMainloopFwdSm90ILi2EN4cute5tupleIJNS5_1CILi1EEES8_S8_EEENS6_IJNS7_ILi64EEESA_SA_EEELi512ENS_10bfloat16_tEfNS_4arch4Sm90ELb0ELb1ELb0ELb1ELb0ELb1ELb0ELb0ELb0ELb0ELb0ELb0EEENS1_21CollectiveEpilogueFwdINS6_IJSA_NS7_ILi512EEESA_EEES9_SC_SE_Li256ELb1ELb0ELb0ELb0EEENS1_36VarlenDynamicPersistentTileSchedulerILi64ELi64ELi256ELi32ELb0ELb0ELb1ELb1ELb0ELb1EEEEEEEEEvNT_6ParamsE)
        .other          _ZN7cutlass13device_kernelIN5flash11enable_sm90INS1_16FlashAttnFwdSm90INS1_25CollectiveMainloopFwdSm90ILi2EN4cute5tupleIJNS5_1CILi1EEES8_S8_EEENS6_IJNS7_ILi64EEESA_SA_EEELi512ENS_10bfloat16_tEfNS_4arch4Sm90ELb0ELb1ELb0ELb1ELb0ELb1ELb0ELb0ELb0ELb0ELb0ELb0EEENS1_21CollectiveEpilogueFwdINS6_IJSA_NS7_ILi512EEESA_EEES9_SC_SE_Li256ELb1ELb0ELb0ELb0EEENS1_36VarlenDynamicPersistentTileSchedulerILi64ELi64ELi256ELi32ELb0ELb0ELb1ELb1ELb0ELb1EEEEEEEEEvNT_6ParamsE,@"STO_CUDA_ENTRY STV_DEFAULT"
_ZN7cutlass13device_kernelIN5flash11enable_sm90INS1_16FlashAttnFwdSm90INS1_25CollectiveMainloopFwdSm90ILi2EN4cute5tupleIJNS5_1CILi1EEES8_S8_EEENS6_IJNS7_ILi64EEESA_SA_EEELi512ENS_10bfloat16_tEfNS_4arch4Sm90ELb0ELb1ELb0ELb1ELb0ELb1ELb0ELb0ELb0ELb0ELb0ELb0EEENS1_21CollectiveEpilogueFwdINS6_IJSA_NS7_ILi512EEESA_EEES9_SC_SE_Li256ELb1ELb0ELb0ELb0EEENS1_36VarlenDynamicPersistentTileSchedulerILi64ELi64ELi256ELi32ELb0ELb0ELb1ELb1ELb0ELb1EEEEEEEEEvNT_6ParamsE:
        /* <DEDUP_REMOVED lines=27> */
.L_x_4602:
[----:B------:R-:W-:Y:S05]  /*01b0*/  BSYNC B0 ;  /* 0x0000000000007941 */ /* 0x000fea0003800000 */
.L_x_4601:
        /* <DEDUP_REMOVED lines=37> */
.L_x_4603:
        /* <DEDUP_REMOVED lines=22> */
.L_x_4604:
        /* <DEDUP_REMOVED lines=18> */
.L_x_4605:
        /* <DEDUP_REMOVED lines=22> */
.L_x_4606:
        /* <DEDUP_REMOVED lines=22> */
.L_x_4607:
[----:B------:R-:W-:Y:S01]  /*0950*/  PLOP3.LUT P0, PT, PT, PT, UP0, 0x80, 0x0 ;  /* 0x000000000000781c */ /* 0x000fe20003f0f008 */
[----:B------:R-:W-:Y:S01]  /*0960*/  UMOV UR36, 0x1 ;  /* 0x0000000100247882 */ /* 0x000fe20000000000 */
[----:B------:R-:W-:Y:S01]  /*0970*/  NOP ;  /* 0x0000000000007918 */ /* 0x000fe20000000000 */
[----:B------:R-:W-:Y:S01]  /*0980*/  USEL UR36, UR36, 0x2, !UP0 ;  /* 0x0000000224247887 */ /* 0x000fe2000c000000 */
[----:B------:R-:W-:Y:S01]  /*0990*/  BSSY B8, `(.L_x_4608) ;  /* 0x0001b9d000087945 */ /* 0x000fe20003800000 */
[----:B------:R-:W-:Y:S01]  /*09a0*/  ULDC.64 UR42, c[0x0][0x208] ;  /* 0x00008200002a7ab9 */ /* 0x000fe20000000a00 */
[----:B012-4-:R-:W-:Y:S07]  /*09b0*/  BAR.SYNC.DEFER_BLOCKING 0x0 ;  /* 0x0000000000007b1d */ /* 0x017fee0000010000 */
[----:B------:R-:W-:Y:S05]  /*09c0*/  @!P0 BRA `(.L_x_4609) ;  /* 0x0000015000548947 */ /* 0x000fea0003800000 */
.L_x_4610:
[----:B------:R-:W-:-:S08]  /*09d0*/  NOP ;  /* 0x0000000000007918 */ /* 0x000fd00000000000 */
[----:B------:R-:W0:Y:S02]  /*09e0*/  USETMAXREG.TRY_ALLOC.CTAPOOL UP0, 0xf0 ;  /* 0x000000f0000079c8 */ /* 0x000e240008000600 */
[----:B0-----:R-:W-:-:S13]  /*09f0*/  PLOP3.LUT P0, PT, PT, PT, UP0, 0x80, 0x0 ;  /* 0x000000000000781c */ /* 0x001fda0003f0f008 */
[----:B------:R-:W-:Y:S05]  /*0a00*/  @!P0 BRA `(.L_x_4610) ;  /* 0xfffffffc00f08947 */ /* 0x000fea000383ffff */
[----:B------:R-:W-:Y:S01]  /*0a10*/  ISETP.NE.AND P0, PT, R2, 0x1, PT ;  /* 0x000000010200780c */ /* 0x000fe20003f05270 */
[----:B------:R-:W0:Y:S01]  /*0a20*/  S2UR UR5, SR_CgaCtaId ;  /* 0x00000000000579c3 */ /* 0x000e220000008800 */
[----:B------:R-:W-:-:S11]  /*0a30*/  UMOV UR4, 0x400 ;  /* 0x0000040000047882 */ /* 0x000fd60000000000 */
[----:B------:R-:W-:Y:S06]  /*0a40*/  @!P0 BAR.ARV 0x8, 0xa0 ;  /* 0x0202800000008b1d */ /* 0x000fec0000002000 */
[----:B------:R-:W-:Y:S01]  /*0a50*/  ISETP.GE.U32.AND P0, PT, R4, 0x100, PT ;  /* 0x000001000400780c */ /* 0x000fe20003f06070 */
[----:B0-----:R-:W-:-:S06]  /*0a60*/  ULEA UR4, UR5, UR4, 0x18 ;  /* 0x0000000405047291 */ /* 0x001fcc000f8ec03f */
[----:B------:R-:W-:-:S06]  /*0a70*/  IMAD.U32 R2, RZ, RZ, UR4 ;  /* 0x00000004ff027e24 */ /* 0x000fcc000f8e00ff */
[----:B------:R-:W-:Y:S06]  /*0a80*/  @P0 BAR.ARV 0xf, 0x100 ;  /* 0x03c4000000000b1d */ /* 0x000fec0000002000 */
[----:B------:R-:W-:Y:S02]  /*0a90*/  ULDC UR4, c[0x0][0xc14] ;  /* 0x0003050000047ab9 */ /* 0x000fe40000000800 */
[----:B------:R-:W-:Y:S06]  /*0aa0*/  BAR.SYNC.DEFER_BLOCKING 0x5, 0x120 ;  /* 0x0144800000007b1d */ /* 0x000fec0000010000 */
[----:B------:R-:W0:Y:S02]  /*0ab0*/  LDS.128 R188, [R2+0x28cd0] ;  /* 0x028cd00002bc7984 */ /* 0x000e240000000c00 */
[----:B------:R-:W-:Y:S06]  /*0ac0*/  BAR.ARV 0x4, 0x120 ;  /* 0x0104800000007b1d */ /* 0x000fec0000002000 */
[----:B0-----:R-:W-:-:S13]  /*0ad0*/  ISETP.GE.AND P0, PT, R191, UR4, PT ;  /* 0x00000004bf007c0c */ /* 0x001fda000bf06270 */
[----:B------:R-:W-:Y:S05]  /*0ae0*/  @P0 BRA `(.L_x_4611) ;  /* 0x000001b8001c0947 */ /* 0x000fea0003800000 */
[----:B------:R-:W-:Y:S01]  /*0af0*/  VIADD R225, R4, 0xffffff80 ;  /* 0xffffff8004e17836 */ /* 0x000fe20000000000 */
[----:B------:R-:W-:Y:S01]  /*0b00*/  CS2R R18, SRZ ;  /* 0x0000000000127805 */ /* 0x000fe2000001ff00 */
[----:B------:R-:W-:Y:S01]  /*0b10*/  IMAD.MOV.U32 R197, RZ, RZ, 0x20 ;  /* 0x00000020ffc57424 */ /* 0x000fe200078e00ff */
[----:B------:R-:W-:Y:S01]  /*0b20*/  ULOP3.LUT UR37, UR36, 0x1, URZ, 0xfc, !UPT ;  /* 0x0000000124257892 */ /* 0x000fe2000f8efc3f */
[----:B------:R-:W-:Y:S01]  /*0b30*/  IMAD.MOV.U32 R216, RZ, RZ, RZ ;  /* 0x000000ffffd87224 */ /* 0x000fe200078e00ff */
[----:B------:R-:W-:Y:S01]  /*0b40*/  SHF.R.S32.HI R0, RZ, 0x1f, R225 ;  /* 0x0000001fff007819 */ /* 0x000fe200000114e1 */
[----:B------:R-:W-:Y:S02]  /*0b50*/  IMAD.MOV.U32 R23, RZ, RZ, RZ ;  /* 0x000000ffff177224 */ /* 0x000fe400078e00ff */
[----:B------:R-:W-:Y:S01]  /*0b60*/  IMAD.MOV.U32 R187, RZ, RZ, RZ ;  /* 0x000000ffffbb7224 */ /* 0x000fe200078e00ff */
[CC--:B------:R-:W-:Y:S02]  /*0b70*/  LEA.HI R3, R0.reuse, R225.reuse, RZ, 0x4 ;  /* 0x000000e100037211 */ /* 0x0c0fe400078f20ff */
[----:B------:R-:W-:-:S02]  /*0b80*/  LEA.HI R4, R0, R225, RZ, 0x7 ;  /* 0x000000e100047211 */ /* 0x000fc400078f38ff */
[----:B------:R-:W-:Y:S02]  /*0b90*/  LOP3.LUT R6, R3, 0xfffffff0, RZ, 0xc0, !PT ;  /* 0xfffffff003067812 */ /* 0x000fe400078ec0ff */
[----:B------:R-:W-:Y:S02]  /*0ba0*/  LOP3.LUT R8, R4, 0xffffff80, RZ, 0xc0, !PT ;  /* 0xffffff8004087812 */ /* 0x000fe400078ec0ff */
[----:B------:R-:W-:Y:S01]  /*0bb0*/  LEA.HI R5, R0, R225, RZ, 0x5 ;  /* 0x000000e100057211 */ /* 0x000fe200078f28ff */
[C---:B------:R-:W-:Y:S01]  /*0bc0*/  IMAD.IADD R6, R225.reuse, 0x1, -R6 ;  /* 0x00000001e1067824 */ /* 0x040fe200078e0a06 */
[----:B------:R-:W-:Y:S01]  /*0bd0*/  SHF.R.S32.HI R219, RZ, 0x7, R4 ;  /* 0x00000007ffdb7819 */ /* 0x000fe20000011404 */
[----:B------:R-:W-:Y:S01]  /*0be0*/  IMAD.IADD R7, R225, 0x1, -R8 ;  /* 0x00000001e1077824 */ /* 0x000fe200078e0a08 */
[--C-:B------:R-:W-:Y:S02]  /*0bf0*/  SHF.R.S32.HI R200, RZ, 0x5, R5.reuse ;  /* 0x00000005ffc87819 */ /* 0x100fe40000011405 */
[--C-:B------:R-:W-:Y:S01]  /*0c00*/  SHF.R.S32.HI R9, RZ, 0x1f, R6.reuse ;  /* 0x0000001fff097819 */ /* 0x100fe20000011406 */
[----:B------:R-:W-:Y:S01]  /*0c10*/  IMAD R14, R219, 0x100, R6 ;  /* 0x00000100db0e7824 */ /* 0x000fe200078e0206 */
[----:B------:R-:W-:-:S02]  /*0c20*/  SHF.R.S32.HI R5, RZ, 0x1f, R5 ;  /* 0x0000001fff057819 */ /* 0x000fc40000011405 */
[----:B------:R-:W-:Y:S02]  /*0c30*/  SHF.R.S32.HI R8, RZ, 0x4, R3 ;  /* 0x00000004ff087819 */ /* 0x000fe40000011403 */
[----:B------:R-:W-:Y:S02]  /*0c40*/  LEA.HI R13, R9, R6, RZ, 0x3 ;  /* 0x00000006090d7211 */ /* 0x000fe400078f18ff */
[----:B------:R-:W-:Y:S02]  /*0c50*/  LEA.HI R3, R3, R8, RZ, 0x1 ;  /* 0x0000000803037211 */ /* 0x000fe400078f08ff */
[----:B------:R-:W-:Y:S02]  /*0c60*/  LEA.HI R5, R5, R200, RZ, 0x2 ;  /* 0x000000c805057211 */ /* 0x000fe400078f10ff */
[C---:B------:R-:W-:Y:S01]  /*0c70*/  LOP3.LUT R15, R13.reuse, 0xfffffff8, RZ, 0xc0, !PT ;  /* 0xfffffff80d0f7812 */ /* 0x040fe200078ec0ff */
[----:B------:R-:W-:Y:S01]  /*0c80*/  IMAD.SHL.U32 R13, R13, 0x40, RZ ;  /* 0x000000400d0d7824 */ /* 0x000fe200078e00ff */
[----:B------:R-:W-:-:S02]  /*0c90*/  LOP3.LUT R3, R3, 0x1ffffffe, RZ, 0xc0, !PT ;  /* 0x1ffffffe03037812 */ /* 0x000fc400078ec0ff */
[----:B------:R-:W-:Y:S01]  /*0ca0*/  LOP3.LUT R5, R5, 0x3ffffc, RZ, 0xc0, !PT ;  /* 0x003ffffc05057812 */ /* 0x000fe200078ec0ff */
[----:B------:R-:W-:Y:S01]  /*0cb0*/  IMAD.IADD R15, R6, 0x1, -R15 ;  /* 0x00000001060f7824 */ /* 0x000fe200078e0a0f */
[----:B------:R-:W-:Y:S01]  /*0cc0*/  SHF.R.S32.HI R10, RZ, 0x1f, R7 ;  /* 0x0000001fff0a7819 */ /* 0x000fe20000011407 */
[----:B------:R-:W-:Y:S01]  /*0cd0*/  IMAD.IADD R3, R8, 0x1, -R3 ;  /* 0x0000000108037824 */ /* 0x000fe200078e0a03 */
[----:B------:R-:W-:Y:S01]  /*0ce0*/  LOP3.LUT R13, R13, 0x7ffffe00, RZ, 0xc0, !PT ;  /* 0x7ffffe000d0d7812 */ /* 0x000fe200078ec0ff */
[----:B------:R-:W-:Y:S01]  /*0cf0*/  IMAD.IADD R5, R200, 0x1, -R5 ;  /* 0x00000001c8057824 */ /* 0x000fe200078e0a05 */
[----:B------:R-:W-:Y:S01]  /*0d00*/  LEA.HI R9, R10, R7, RZ, 0x2 ;  /* 0x000000070a097211 */ /* 0x000fe200078f10ff */
[C---:B------:R-:W-:Y:S01]  /*0d10*/  IMAD.SHL.U32 R6, R15.reuse, 0x40, RZ ;  /* 0x000000400f067824 */ /* 0x040fe200078e00ff */
[----:B------:R-:W-:Y:S01]  /*0d20*/  R2P PR, R15, 0x6 ;  /* 0x000000060f007804 */ /* 0x000fe20000000000 */
[----:B------:R-:W-:Y:S01]  /*0d30*/  IMAD R14, R5, 0x10, R14 ;  /* 0x00000010050e7824 */ /* 0x000fe200078e020e */
[----:B------:R-:W-:Y:S01]  /*0d40*/  LEA.HI R5, R0, R225, RZ, 0x2 ;  /* 0x000000e100057211 */ /* 0x000fe200078f10ff */
[----:B------:R-:W-:Y:S01]  /*0d50*/  IMAD.SHL.U32 R3, R3, 0x8, RZ ;  /* 0x0000000803037824 */ /* 0x000fe200078e00ff */
[----:B------:R-:W-:Y:S01]  /*0d60*/  LOP3.LUT R6, R6, 0x1c0, RZ, 0xc0, !PT ;  /* 0x000001c006067812 */ /* 0x000fe200078ec0ff */
[----:B------:R-:W-:Y:S01]  /*0d70*/  IMAD R13, R200, 0x400, R13 ;  /* 0x00000400c80d7824 */ /* 0x000fe200078e020d */
[----:B------:R-:W-:Y:S01]  /*0d80*/  SHF.R.S32.HI R185, RZ, 0x2, R5 ;  /* 0x00000002ffb97819 */ /* 0x000fe20000011405 */
[--C-:B------:R-:W-:Y:S01]  /*0d90*/  IMAD.U32 R224, R14, 0x40, R3.reuse ;  /* 0x000000400ee07824 */ /* 0x100fe200078e0003 */
[----:B------:R-:W-:-:S02]  /*0da0*/  LOP3.LUT R3, R6, 0x8, R3, 0xf8, !PT ;  /* 0x0000000806037812 */ /* 0x000fc400078ef803 */
[----:B------:R-:W-:Y:S02]  /*0db0*/  SHF.R.U32.HI R6, RZ, 0x3, R6 ;  /* 0x00000003ff067819 */ /* 0x000fe40000011606 */
[----:B------:R-:W-:Y:S02]  /*0dc0*/  IADD3 R226, R185, 0x20, RZ ;  /* 0x00000020b9e27810 */ /* 0x000fe40007ffe0ff */
[----:B------:R-:W-:Y:S02]  /*0dd0*/  LOP3.LUT R6, R3, R6, RZ, 0x3c, !PT ;  /* 0x0000000603067212 */ /* 0x000fe400078e3cff */
[----:B------:R-:W-:Y:S01]  /*0de0*/  LEA.HI R3, R0, R225, RZ, 0x3 ;  /* 0x000000e100037211 */ /* 0x000fe200078f18ff */
[----:B------:R-:W-:Y:S01]  /*0df0*/  IMAD.SHL.U32 R222, R226, 0x40, RZ ;  /* 0x00000040e2de7824 */ /* 0x000fe200078e00ff */
[----:B------:R-:W-:Y:S01]  /*0e00*/  LOP3.LUT R218, R5, 0xfffffffc, RZ, 0xc0, !PT ;  /* 0xfffffffc05da7812 */ /* 0x000fe200078ec0ff */
[----:B------:R-:W-:Y:S01]  /*0e10*/  IMAD.IADD R13, R13, 0x1, R6 ;  /* 0x000000010d0d7824 */ /* 0x000fe200078e0206 */
[----:B------:R-:W-:-:S02]  /*0e20*/  SHF.R.S32.HI R202, RZ, 0x3, R3 ;  /* 0x00000003ffca7819 */ /* 0x000fc40000011403 */
[----:B------:R-:W-:Y:S01]  /*0e30*/  LOP3.LUT R0, R3, 0x1ffffff8, RZ, 0xc0, !PT ;  /* 0x1ffffff803007812 */ /* 0x000fe200078ec0ff */
[----:B------:R-:W-:Y:S01]  /*0e40*/  IMAD.IADD R218, R225, 0x1, -R218 ;  /* 0x00000001e1da7824 */ /* 0x000fe200078e0ada */
[----:B------:R-:W-:Y:S01]  /*0e50*/  SHF.R.S32.HI R3, RZ, 0x1f, R226 ;  /* 0x0000001fff037819 */ /* 0x000fe200000114e2 */
[----:B------:R-:W-:Y:S01]  /*0e60*/  IMAD R195, R13, 0x2, R2 ;  /* 0x000000020dc37824 */ /* 0x000fe200078e0202 */
[--C-:B------:R-:W-:Y:S01]  /*0e70*/  SHF.R.S32.HI R11, RZ, 0x2, R9.reuse ;  /* 0x00000002ff0b7819 */ /* 0x100fe20000011409 */
[----:B------:R-:W-:Y:S01]  /*0e80*/  IMAD.IADD R0, R225, 0x1, -R0 ;  /* 0x00000001e1007824 */ /* 0x000fe200078e0a00 */
[----:B------:R-:W-:Y:S01]  /*0e90*/  LEA.HI R3, R3, R226, RZ, 0x3 ;  /* 0x000000e203037211 */ /* 0x000fe200078f18ff */
[----:B------:R-:W-:Y:S01]  /*0ea0*/  IMAD.SHL.U32 R16, R218, 0x8, RZ ;  /* 0x00000008da107824 */ /* 0x000fe200078e00ff */
[----:B------:R-:W-:Y:S01]  /*0eb0*/  SHF.R.S32.HI R12, RZ, 0x1f, R9 ;  /* 0x0000001fff0c7819 */ /* 0x000fe20000011409 */
[----:B------:R-:W-:Y:S01]  /*0ec0*/  IMAD.SHL.U32 R199, R0, 0x8, RZ ;  /* 0x0000000800c77824 */ /* 0x000fe200078e00ff */
[----:B------:R-:W-:Y:S01]  /*0ed0*/  SHF.R.S32.HI R6, RZ, 0x1f, R5 ;  /* 0x0000001fff067819 */ /* 0x000fe20000011405 */
[----:B------:R-:W-:Y:S01]  /*0ee0*/  IMAD.SHL.U32 R3, R3, 0x40, RZ ;  /* 0x0000004003037824 */ /* 0x000fe200078e00ff */
[----:B------:R-:W-:Y:S01]  /*0ef0*/  LEA.HI R12, R12, R11, RZ, 0x3 ;  /* 0x0000000b0c0c7211 */ /* 0x000fe200078f18ff */
[C---:B------:R-:W-:Y:S01]  /*0f00*/  VIADD R198, R195.reuse, 0x26800 ;  /* 0x00026800c3c67836 */ /* 0x040fe20000000000 */
[----:B------:R-:W-:Y:S01]  /*0f10*/  LEA.HI R4, R4, R219, RZ, 0x1 ;  /* 0x000000db04047211 */ /* 0x000fe200078f08ff */
[----:B------:R-:W-:Y:S01]  /*0f20*/  VIADD R196, R195, 0x26840 ;  /* 0x00026840c3c47836 */ /* 0x000fe20000000000 */
[----:B------:R-:W-:Y:S01]  /*0f30*/  LOP3.LUT R222, R222, 0x1c0, RZ, 0xc0, !PT ;  /* 0x000001c0dede7812 */ /* 0x000fe200078ec0ff */
[----:B------:R-:W-:Y:S01]  /*0f40*/  @P2 VIADD R196, R198, 0xffffffc0 ;  /* 0xffffffc0c6c42836 */ /* 0x000fe20000000000 */
[----:B------:R-:W-:-:S02]  /*0f50*/  LOP3.LUT R12, R12, 0xfffffff8, RZ, 0xc0, !PT ;  /* 0xfffffff80c0c7812 */ /* 0x000fc400078ec0ff */
[----:B------:R-:W-:Y:S02]  /*0f60*/  LEA.HI R10, R10, R7, RZ, 0x5 ;  /* 0x000000070a0a7211 */ /* 0x000fe400078f28ff */
[----:B------:R-:W-:Y:S01]  /*0f70*/  LOP3.LUT R8, R9, 0x7ffffffc, RZ, 0xc0, !PT ;  /* 0x7ffffffc09087812 */ /* 0x000fe200078ec0ff */
[----:B------:R-:W-:Y:S01]  /*0f80*/  IMAD.IADD R11, R11, 0x1, -R12 ;  /* 0x000000010b0b7824 */ /* 0x000fe200078e0a0c */
[----:B------:R-:W-:Y:S02]  /*0f90*/  LEA.HI R6, R6, R185, RZ, 0x3 ;  /* 0x000000b906067211 */ /* 0x000fe400078f18ff */
[----:B------:R-:W-:Y:S01]  /*0fa0*/  LOP3.LUT R4, R4, 0xfffffe, RZ, 0xc0, !PT ;  /* 0x00fffffe04047812 */ /* 0x000fe200078ec0ff */
[----:B------:R-:W-:Y:S01]  /*0fb0*/  IMAD.IADD R8, R7, 0x1, -R8 ;  /* 0x0000000107087824 */ /* 0x000fe200078e0a08 */
[----:B------:R-:W-:Y:S02]  /*0fc0*/  LOP3.LUT R0, R222, 0x38, R16, 0xf8, !PT ;  /* 0x00000038de007812 */ /* 0x000fe400078ef810 */
[----:B------:R-:W-:Y:S01]  /*0fd0*/  SHF.R.U32.HI R227, RZ, 0x3, R222 ;  /* 0x00000003ffe37819 */ /* 0x000fe200000116de */
[----:B------:R-:W-:Y:S01]  /*0fe0*/  IMAD.IADD R4, R219, 0x1, -R4 ;  /* 0x00000001db047824 */ /* 0x000fe200078e0a04 */
[----:B------:R-:W-:Y:S01]  /*0ff0*/  LOP3.LUT R223, R3, 0xfffffe00, RZ, 0xc0, !PT ;  /* 0xfffffe0003df7812 */ /* 0x000fe200078ec0ff */
[----:B------:R-:W-:Y:S01]  /*1000*/  IMAD.SHL.U32 R22, R8, 0x2, RZ ;  /* 0x0000000208167824 */ /* 0x000fe200078e00ff */
[----:B------:R-:W-:Y:S01]  /*1010*/  SEL R197, R197, 0xffffffe0, !P1 ;  /* 0xffffffe0c5c57807 */ /* 0x000fe20004800000 */
[----:B------:R-:W-:Y:S01]  /*1020*/  IMAD.SHL.U32 R194, R4, 0x100, RZ ;  /* 0x0000010004c27824 */ /* 0x000fe200078e00ff */
[----:B------:R-:W-:-:S02]  /*1030*/  SHF.R.S32.HI R10, RZ, 0x5, R10 ;  /* 0x00000005ff0a7819 */ /* 0x000fc4000001140a */
[----:B------:R-:W-:Y:S01]  /*1040*/  LOP3.LUT R6, R6, 0xfffffff8, RZ, 0xc0, !PT ;  /* 0xfffffff806067812 */ /* 0x000fe200078ec0ff */
[----:B------:R-:W-:Y:S01]  /*1050*/  IMAD.IADD R198, R198, 0x1, R197 ;  /* 0x00000001c6c67824 */ /* 0x000fe200078e02c5 */
[----:B------:R-:W-:Y:S01]  /*1060*/  LOP3.LUT R221, R223, R0, R227, 0xf6, !PT ;  /* 0x00000000dfdd7212 */ /* 0x000fe200078ef6e3 */
[----:B------:R-:W-:Y:S01]  /*1070*/  IMAD R192, R10, 0x10, R11 ;  /* 0x000000100ac07824 */ /* 0x000fe200078e020b */
[----:B------:R-:W-:Y:S01]  /*1080*/  SHF.R.S32.HI R220, RZ, 0x1f, R185 ;  /* 0x0000001fffdc7819 */ /* 0x000fe200000114b9 */
[----:B------:R-:W-:Y:S01]  /*1090*/  IMAD.IADD R193, R185, 0x1, -R6 ;  /* 0x00000001b9c17824 */ /* 0x000fe200078e0a06 */
[----:B------:R-:W-:Y:S01]  /*10a0*/  SHF.R.S32.HI R17, RZ, 0x1f, R16 ;  /* 0x0000001fff117819 */ /* 0x000fe20000011410 */
[----:B------:R-:W-:Y:S02]  /*10b0*/  IMAD R221, R221, 0x2, R2 ;  /* 0x00000002dddd7824 */ /* 0x000fe400078e0202 */
[----:B------:R-:W-:-:S07]  /*10c0*/  IMAD.IADD R197, R197, 0x1, R196 ;  /* 0x00000001c5c57824 */ /* 0x000fce00078e02c4 */
.L_x_4828:
[----:B------:R-:W-:Y:S01]  /*10d0*/  ULDC.64 UR4, c[0x0][0xa28] ;  /* 0x00028a0000047ab9 */ /* 0x000fe20000000a00 */
[----:B01---5:R-:W0:Y:S01]  /*10e0*/  LDC.64 R6, c[0x0][0xa08] ;  /* 0x00028200ff067b82 */ /* 0x023e220000000a00 */
        /* <DEDUP_REMOVED lines=17> */
[----:B--2---:R2:W5:Y:S01]  /*1200*/  @P3 LDG.E R25, desc[UR42][R10.64] ;  /* 0x0000002a0a193981 */ /* 0x004562000c1e1900 */
[----:B-1----:R-:W-:-:S05]  /*1210*/  @P0 IMAD.WIDE R4, R191, 0x4, R4 ;  /* 0x00000004bf040825 */ /* 0x002fca00078e0204 */
[----:B------:R2:W5:Y:S01]  /*1220*/  @P0 LDG.E R3, desc[UR42][R4.64] ;  /* 0x0000002a04030981 */ /* 0x000562000c1e1900 */
[----:B0-----:R-:W-:-:S05]  /*1230*/  @P1 IMAD.WIDE R6, R191, 0x4, R8 ;  /* 0x00000004bf061825 */ /* 0x001fca00078e0208 */
[----:B------:R2:W5:Y:S01]  /*1240*/  @P1 LDG.E R186, desc[UR42][R6.64] ;  /* 0x0000002a06ba1981 */ /* 0x000562000c1e1900 */
[----:B------:R-:W-:-:S03]  /*1250*/  UISETP.NE.U32.AND UP0, UPT, UR4, URZ, UPT ;  /* 0x0000003f0400728c */ /* 0x000fc6000bf05070 */
[----:B------:R-:W-:Y:S01]  /*1260*/  ULDC UR4, c[0x0][0x404] ;  /* 0x0001010000047ab9 */ /* 0x000fe20000000800 */
[----:B------:R-:W-:Y:S01]  /*1270*/  UISETP.NE.AND.EX UP0, UPT, UR5, URZ, UPT, UP0 ;  /* 0x0000003f0500728c */ /* 0x000fe2000bf05300 */
[----:B------:R-:W-:Y:S02]  /*1280*/  ISETP.NE.U32.AND P2, PT, RZ, UR6, PT ;  /* 0x00000006ff007c0c */ /* 0x000fe4000bf45070 */
[----:B------:R-:W-:Y:S01]  /*1290*/  ULDC UR5, c[0x0][0x2e0] ;  /* 0x0000b80000057ab9 */ /* 0x000fe20000000800 */
[----:B------:R-:W-:Y:S01]  /*12a0*/  USEL UR4, UR4, 0x1, UP0 ;  /* 0x0000000104047887 */ /* 0x000fe20008000000 */
[----:B------:R-:W-:-:S03]  /*12b0*/  ISETP.NE.AND.EX P2, PT, RZ, UR7, PT, P2 ;  /* 0x00000007ff007c0c */ /* 0x000fc6000bf45320 */
[----:B------:R-:W-:-:S03]  /*12c0*/  UIMAD UR4, UR4, UR5, URZ ;  /* 0x00000005040472a4 */ /* 0x000fc6000f8e023f */
[----:B------:R-:W-:Y:S01]  /*12d0*/  ULDC UR5, c[0x0][0x338] ;  /* 0x0000ce0000057ab9 */ /* 0x000fe20000000800 */
[----:B------:R-:W-:Y:S02]  /*12e0*/  IMAD.MOV.U32 R217, RZ, RZ, R189 ;  /* 0x000000ffffd97224 */ /* 0x000fe400078e00bd */
[----:B------:R-:W-:Y:S02]  /*12f0*/  IMAD.MOV.U32 R214, RZ, RZ, R190 ;  /* 0x000000ffffd67224 */ /* 0x000fe400078e00be */
[----:B------:R-:W-:Y:S01]  /*1300*/  IMAD.MOV.U32 R215, RZ, RZ, R191 ;  /* 0x000000ffffd77224 */ /* 0x000fe200078e00bf */
[----:B--23--:R-:W-:Y:S06]  /*1310*/  @P1 BRA `(.L_x_4612) ;  /* 0x0000000000241947 */ /* 0x00cfec0003800000 */
        /* <DEDUP_REMOVED lines=9> */
.L_x_4612:
[----:B------:R-:W-:Y:S02]  /*13b0*/  IMAD.U32 R32, RZ, RZ, UR5 ;  /* 0x00000005ff207e24 */ /* 0x000fe4000f8e00ff */
[----:B------:R-:W-:Y:S01]  /*13c0*/  IMAD.U32 R24, RZ, RZ, UR4 ;  /* 0x00000004ff187e24 */ /* 0x000fe2000f8e00ff */
[----:B------:R-:W-:Y:S06]  /*13d0*/  @!P2 BRA `(.L_x_4613) ;  /* 0x000000000010a947 */ /* 0x000fec0003800000 */
[----:B------:R-:W0:Y:S02]  /*13e0*/  LDC.64 R4, c[0x0][0xa20] ;  /* 0x00028800ff047b82 */ /* 0x000e240000000a00 */
[----:B0-----:R-:W-:-:S05]  /*13f0*/  IMAD.WIDE R4, R191, 0x4, R4 ;  /* 0x00000004bf047825 */ /* 0x001fca00078e0204 */
[----:B------:R0:W5:Y:S01]  /*1400*/  LDG.E R24, desc[UR42][R4.64] ;  /* 0x0000002a04187981 */ /* 0x000162000c1e1900 */
[----:B------:R-:W-:Y:S05]  /*1410*/  BRA `(.L_x_4614) ;  /* 0x0000000000107947 */ /* 0x000fea0003800000 */
.L_x_4613:
[----:B------:R-:W-:Y:S05]  /*1420*/  @!P3 BRA `(.L_x_4614) ;  /* 0x00000000000cb947 */ /* 0x000fea0003800000 */
[----:B------:R-:W2:Y:S04]  /*1430*/  LDG.E R5, desc[UR42][R10.64] ;  /* 0x0000002a0a057981 */ /* 0x000ea8000c1e1900 */
[----:B------:R-:W2:Y:S02]  /*1440*/  LDG.E R24, desc[UR42][R10.64+0x4] ;  /* 0x0000042a0a187981 */ /* 0x000ea4000c1e1900 */
[----:B--2---:R-:W-:-:S07]  /*1450*/  IADD3 R24, -R5, R24, RZ ;  /* 0x0000001805187210 */ /* 0x004fce0007ffe1ff */
.L_x_4614:
[----:B------:R-:W-:Y:S01]  /*1460*/  ULDC.64 UR4, c[0x0][0xa10] ;  /* 0x0002840000047ab9 */ /* 0x000fe20000000a00 */
[----:B------:R-:W1:Y:S01]  /*1470*/  LDC.64 R10, c[0x0][0x9e0] ;  /* 0x00027800ff0a7b82 */ /* 0x000e620000000a00 */
[----:B------:R-:W-:-:S04]  /*1480*/  ISETP.NE.U32.AND P0, PT, RZ, UR4, PT ;  /* 0x00000004ff007c0c */ /* 0x000fc8000bf05070 */
        /* <DEDUP_REMOVED lines=10> */
[----:B--2---:R-:W-:-:S05]  /*1530*/  @P1 IMAD.WIDE R6, R191, 0x4, R6 ;  /* 0x00000004bf061825 */ /* 0x004fca00078e0206 */
[----:B------:R0:W5:Y:S01]  /*1540*/  @P1 LDG.E R33, desc[UR42][R6.64] ;  /* 0x0000002a06211981 */ /* 0x000162000c1e1900 */
[----:B-1----:R-:W-:Y:S02]  /*1550*/  ISETP.GE.AND P1, PT, R11, 0x1, PT ;  /* 0x000000010b00780c */ /* 0x002fe40003f26270 */
[----:B------:R-:W-:Y:S01]  /*1560*/  LEA R49, R189, 0x40, 0x6 ;  /* 0x00000040bd317811 */ /* 0x000fe200078e30ff */
[----:B---3--:R-:W-:Y:S02]  /*1570*/  @P0 IMAD.IADD R32, R9, 0x1, -R0 ;  /* 0x0000000109200824 */ /* 0x008fe400078e0a00 */
[----:B------:R-:W-:-:S04]  /*1580*/  IMAD.IADD R9, R24, 0x1, -R3 ;  /* 0x0000000118097824 */ /* 0x000fc800078e0a03 */
[----:B------:R-:W-:-:S04]  /*1590*/  IMAD.IADD R184, R9, 0x1, R32 ;  /* 0x0000000109b87824 */ /* 0x000fc800078e0220 */
[C---:B------:R-:W-:Y:S01]  /*15a0*/  VIADD R0, R184.reuse, 0x3f ;  /* 0x0000003fb8007836 */ /* 0x040fe20000000000 */
[----:B------:R-:W-:-:S04]  /*15b0*/  IADD3 R49, R184, R49, -R186 ;  /* 0x00000031b8317210 */ /* 0x000fc80007ffe8ba */
[----:B------:R-:W-:-:S04]  /*15c0*/  SHF.R.S32.HI R3, RZ, 0x1f, R0 ;  /* 0x0000001fff037819 */ /* 0x000fc80000011400 */
[----:B------:R-:W-:Y:S01]  /*15d0*/  LEA.HI R3, R3, R0, RZ, 0x6 ;  /* 0x0000000003037211 */ /* 0x000fe200078f30ff */
[----:B------:R-:W-:-:S03]  /*15e0*/  IMAD.IADD R0, R49, 0x1, R10 ;  /* 0x0000000131007824 */ /* 0x000fc600078e020a */
[----:B------:R-:W-:Y:S01]  /*15f0*/  SHF.R.S32.HI R168, RZ, 0x6, R3 ;  /* 0x00000006ffa87819 */ /* 0x000fe20000011403 */
        /* <DEDUP_REMOVED lines=12> */
.L_x_4617:
[----:B------:R-:W-:-:S13]  /*16c0*/  ISETP.NE.AND P0, PT, R11, 0x1, PT ;  /* 0x000000010b00780c */ /* 0x000fda0003f05270 */
[----:B------:R-:W0:Y:S02]  /*16d0*/  @P0 LDC.64 R4, c[0x0][0x9e8] ;  /* 0x00027a00ff040b82 */ /* 0x000e240000000a00 */
[----:B0-----:R-:W-:-:S05]  /*16e0*/  @P0 IMAD.HI.U32 R4, R3, R4, RZ ;  /* 0x0000000403040227 */ /* 0x001fca00078e00ff */
[----:B------:R-:W-:-:S07]  /*16f0*/  @P0 SHF.R.U32.HI R3, RZ, R5, R4 ;  /* 0x00000005ff030219 */ /* 0x000fce0000011604 */
.L_x_4618:
[----:B------:R-:W-:Y:S05]  /*1700*/  BSYNC B0 ;  /* 0x0000000000007941 */ /* 0x000fea0003800000 */
.L_x_4616:
[----:B------:R-:W-:-:S05]  /*1710*/  IMAD R3, R3, R11, R11 ;  /* 0x0000000b03037224 */ /* 0x000fca00078e020b */
[----:B------:R-:W-:-:S07]  /*1720*/  VIMNMX R0, R0, R3, PT ;  /* 0x0000000300007248 */ /* 0x000fce0003fe0100 */
.L_x_4615:
        /* <DEDUP_REMOVED lines=15> */
.L_x_4621:
[----:B------:R-:W-:Y:S01]  /*1820*/  ISETP.NE.AND P0, PT, R11, 0x1, PT ;  /* 0x000000010b00780c */ /* 0x000fe20003f05270 */
[----:B------:R-:W-:-:S12]  /*1830*/  IMAD.MOV.U32 R4, RZ, RZ, R47 ;  /* 0x000000ffff047224 */ /* 0x000fd800078e002f */
[----:B------:R-:W0:Y:S02]  /*1840*/  @P0 LDC.64 R6, c[0x0][0x9e8] ;  /* 0x00027a00ff060b82 */ /* 0x000e240000000a00 */
[----:B0-----:R-:W-:-:S05]  /*1850*/  @P0 IMAD.HI.U32 R6, R47, R6, RZ ;  /* 0x000000062f060227 */ /* 0x001fca00078e00ff */
[----:B------:R-:W-:-:S07]  /*1860*/  @P0 SHF.R.U32.HI R4, RZ, R7, R6 ;  /* 0x00000007ff040219 */ /* 0x000fce0000011606 */
.L_x_4622:
[----:B------:R-:W-:Y:S05]  /*1870*/  BSYNC B0 ;  /* 0x0000000000007941 */ /* 0x000fea0003800000 */
.L_x_4620:
[----:B------:R-:W-:-:S05]  /*1880*/  IMAD R4, R4, R11, RZ ;  /* 0x0000000b04047224 */ /* 0x000fca00078e02ff */
[----:B------:R-:W-:-:S07]  /*1890*/  VIMNMX R3, R3, R4, !PT ;  /* 0x0000000403037248 */ /* 0x000fce0007fe0100 */
.L_x_4619:
[----:B------:R-:W-:Y:S01]  /*18a0*/  VIADD R0, R0, 0x3f ;  /* 0x0000003f00007836 */ /* 0x000fe20000000000 */
[----:B------:R-:W-:-:S04]  /*18b0*/  SHF.R.S32.HI R4, RZ, 0x1f, R3 ;  /* 0x0000001fff047819 */ /* 0x000fc80000011403 */
[----:B------:R-:W-:Y:S02]  /*18c0*/  SHF.R.S32.HI R5, RZ, 0x1f, R0 ;  /* 0x0000001fff057819 */ /* 0x000fe40000011400 */
[----:B------:R-:W-:Y:S02]  /*18d0*/  LEA.HI R4, R4, R3, RZ, 0x6 ;  /* 0x0000000304047211 */ /* 0x000fe400078f30ff */
[----:B------:R-:W-:Y:S02]  /*18e0*/  LEA.HI R5, R5, R0, RZ, 0x6 ;  /* 0x0000000005057211 */ /* 0x000fe400078f30ff */
[----:B------:R-:W-:Y:S02]  /*18f0*/  SHF.R.S32.HI R4, RZ, 0x6, R4 ;  /* 0x00000006ff047819 */ /* 0x000fe40000011404 */
[----:B------:R-:W-:Y:S02]  /*1900*/  SHF.R.S32.HI R5, RZ, 0x6, R5 ;  /* 0x00000006ff057819 */ /* 0x000fe40000011405 */
[----:B------:R-:W-:-:S02]  /*1910*/  VIMNMX R4, RZ, R4, !PT ;  /* 0x00000004ff047248 */ /* 0x000fc40007fe0100 */
[----:B------:R-:W-:-:S03]  /*1920*/  VIMNMX R5, R168, R5, PT ;  /* 0x00000005a8057248 */ /* 0x000fc60003fe0100 */
[--C-:B------:R-:W-:Y:S02]  /*1930*/  IMAD R4, R4, 0x40, -R9.reuse ;  /* 0x0000004004047824 */ /* 0x100fe400078e0a09 */
[----:B------:R-:W-:-:S03]  /*1940*/  IMAD R5, R5, 0x40, -R9 ;  /* 0x0000004005057824 */ /* 0x000fc600078e0a09 */
[----:B------:R-:W-:Y:S02]  /*1950*/  VIMNMX R4, RZ, R4, !PT ;  /* 0x00000004ff047248 */ /* 0x000fe40007fe0100 */
[----:B------:R-:W-:Y:S02]  /*1960*/  VIMNMX R5, R5, R32, PT ;  /* 0x0000002005057248 */ /* 0x000fe40003fe0100 */
[----:B------:R-:W-:Y:S02]  /*1970*/  SHF.R.U32.HI R46, RZ, 0x6, R4 ;  /* 0x00000006ff2e7819 */ /* 0x000fe40000011604 */
[----:B------:R-:W-:-:S03]  /*1980*/  ISETP.GT.AND P0, PT, R5, R4, PT ;  /* 0x000000040500720c */ /* 0x000fc60003f04270 */
[----:B------:R-:W-:-:S10]  /*1990*/  IMAD.MOV.U32 R51, RZ, RZ, R46 ;  /* 0x000000ffff337224 */ /* 0x000fd400078e002e */
[----:B------:R-:W-:-:S05]  /*19a0*/  @P0 VIADD R0, R5, 0x3f ;  /* 0x0000003f05000836 */ /* 0x000fca0000000000 */
[----:B------:R-:W-:-:S04]  /*19b0*/  @P0 SHF.R.S32.HI R3, RZ, 0x1f, R0 ;  /* 0x0000001fff030819 */ /* 0x000fc80000011400 */
[----:B------:R-:W-:-:S04]  /*19c0*/  @P0 LEA.HI R3, R3, R0, RZ, 0x6 ;  /* 0x0000000003030211 */ /* 0x000fc800078f30ff */
[----:B------:R-:W-:Y:S02]  /*19d0*/  @P0 SHF.R.S32.HI R51, RZ, 0x6, R3 ;  /* 0x00000006ff330819 */ /* 0x000fe40000011403 */
        /* <DEDUP_REMOVED lines=23> */
.L_x_4625:
[----:B------:R-:W-:Y:S05]  /*1b50*/  BSYNC B6 ;  /* 0x0000000000067941 */ /* 0x000fea0003800000 */
.L_x_4624:
        /* <DEDUP_REMOVED lines=20> */
.L_x_4627:
[----:B------:R-:W-:Y:S05]  /*1ca0*/  BSYNC B6 ;  /* 0x0000000000067941 */ /* 0x000fea0003800000 */
.L_x_4626:
[----:B------:R-:W-:Y:S01]  /*1cb0*/  ULDC.64 UR4, c[0x0][0x9f8] ;  /* 0x00027e0000047ab9 */ /* 0x000fe20000000a00 */
[----:B------:R-:W0:Y:S01]  /*1cc0*/  LDC R0, c[0x0][0x428] ;  /* 0x00010a00ff007b82 */ /* 0x000e220000000800 */
[----:B------:R-:W-:-:S07]  /*1cd0*/  ISETP.NE.U32.AND P0, PT, RZ, UR4, PT ;  /* 0x00000004ff007c0c */ /* 0x000fce000bf05070 */
[----:B------:R-:W1:Y:S01]  /*1ce0*/  LDC.64 R52, c[0x0][0x2f0] ;  /* 0x0000bc00ff347b82 */ /* 0x000e620000000a00 */
[----:B------:R-:W-:Y:S01]  /*1cf0*/  ISETP.NE.AND.EX P0, PT, RZ, UR5, PT, P0 ;  /* 0x00000005ff007c0c */ /* 0x000fe2000bf05300 */
[----:B------:R-:W-:Y:S01]  /*1d00*/  IMAD.IADD R20, R25, 0x1, R24 ;  /* 0x0000000119147824 */ /* 0x000fe200078e0218 */
[----:B------:R-:W-:Y:S01]  /*1d10*/  ULDC.64 UR4, c[0x0][0xa08] ;  /* 0x0002820000047ab9 */ /* 0x000fe20000000a00 */
[----:B------:R-:W-:-:S04]  /*1d20*/  ULDC.64 UR6, c[0x0][0x320] ;  /* 0x0000c80000067ab9 */ /* 0x000fc80000000a00 */
[----:B------:R-:W2:Y:S08]  /*1d30*/  LDC.64 R26, c[0x0][0x3d8] ;  /* 0x0000f600ff1a7b82 */ /* 0x000eb00000000a00 */
[----:B------:R-:W3:Y:S08]  /*1d40*/  @P0 LDC.64 R4, c[0x0][0x9f8] ;  /* 0x00027e00ff040b82 */ /* 0x000ef00000000a00 */
[----:B------:R-:W4:Y:S08]  /*1d50*/  LDC R25, c[0x0][0x3d4] ;  /* 0x0000f500ff197b82 */ /* 0x000f300000000800 */
[----:B------:R-:W4:Y:S01]  /*1d60*/  LDC.64 R28, c[0x0][0x3e8] ;  /* 0x0000fa00ff1c7b82 */ /* 0x000f220000000a00 */
[----:B---3--:R-:W-:-:S04]  /*1d70*/  @P0 IMAD.WIDE R4, R191, 0x4, R4 ;  /* 0x00000004bf040825 */ /* 0x008fc800078e0204 */
[----:B------:R-:W-:Y:S01]  /*1d80*/  IMAD.SHL.U32 R42, R218, 0x4, RZ ;  /* 0x00000004da2a7824 */ /* 0x000fe200078e00ff */
[----:B------:R3:W3:Y:S01]  /*1d90*/  @P0 LDG.E R191, desc[UR42][R4.64] ;  /* 0x0000002a04bf0981 */ /* 0x0006e2000c1e1900 */
[----:B0-----:R-:W-:Y:S01]  /*1da0*/  ISETP.NE.AND P0, PT, R0, 0x1, PT ;  /* 0x000000010000780c */ /* 0x001fe20003f05270 */
[----:B-1----:R-:W-:Y:S01]  /*1db0*/  IMAD.WIDE.U32 R6, R20, R52, RZ ;  /* 0x0000003414067225 */ /* 0x002fe200078e00ff */
[----:B------:R-:W-:Y:S01]  /*1dc0*/  SHF.R.S32.HI R13, RZ, 0x1f, R20 ;  /* 0x0000001fff0d7819 */ /* 0x000fe20000011414 */
[----:B------:R-:W0:Y:S01]  /*1dd0*/  S2R R60, SR_TID.X ;  /* 0x00000000003c7919 */ /* 0x000e220000002100 */
[----:B------:R-:W-:Y:S01]  /*1de0*/  SHF.R.S32.HI R43, RZ, 0x1f, R42 ;  /* 0x0000001fff2b7819 */ /* 0x000fe2000001142a */
[----:B--2---:R-:W-:Y:S01]  /*1df0*/  IMAD R10, R220, R26, RZ ;  /* 0x0000001adc0a7224 */ /* 0x004fe200078e02ff */
[----:B----4-:R-:W-:Y:S01]  /*1e00*/  ISETP.GE.AND P1, PT, R16, R25, PT ;  /* 0x000000191000720c */ /* 0x010fe20003f26270 */
[-C--:B------:R-:W-:Y:S01]  /*1e10*/  IMAD R0, R13, R52.reuse, RZ ;  /* 0x000000340d007224 */ /* 0x080fe200078e02ff */
[----:B------:R-:W1:Y:S01]  /*1e20*/  LDC R61, c[0x0][0x3d4] ;  /* 0x0000f500ff3d7b82 */ /* 0x000e620000000800 */
[----:B------:R-:W-:Y:S01]  /*1e30*/  IMAD R12, R220, R52, RZ ;  /* 0x00000034dc0c7224 */ /* 0x000fe200078e02ff */
[----:B------:R-:W-:Y:S01]  /*1e40*/  SHF.L.U64.HI R56, R28, 0x6, R29 ;  /* 0x000000061c387819 */ /* 0x000fe2000001021d */
[----:B------:R-:W-:Y:S01]  /*1e50*/  IMAD R3, R20, R53, R0 ;  /* 0x0000003514037224 */ /* 0x000fe200078e0200 */
[----:B------:R-:W-:Y:S01]  /*1e60*/  P2R R72, PR, RZ, 0x2 ;  /* 0x00000002ff487803 */ /* 0x000fe20000000000 */
[----:B------:R-:W-:Y:S01]  /*1e70*/  IMAD R15, R185, R27, R10 ;  /* 0x0000001bb90f7224 */ /* 0x000fe200078e020a */
[----:B------:R-:W-:Y:S01]  /*1e80*/  SHF.L.U64.HI R50, R26, 0x6, R27 ;  /* 0x000000061a327819 */ /* 0x000fe2000001021b */
[----:B------:R-:W-:Y:S01]  /*1e90*/  IMAD.IADD R7, R7, 0x1, R3 ;  /* 0x0000000107077824 */ /* 0x000fe200078e0203 */
[----:B------:R-:W2:Y:S01]  /*1ea0*/  @P0 LDC R9, c[0x0][0x42c] ;  /* 0x00010b00ff090b82 */ /* 0x000ea20000000800 */
[----:B------:R-:W-:-:S02]  /*1eb0*/  IMAD.SHL.U32 R59, R193, 0x40, RZ ;  /* 0x00000040c13b7824 */ /* 0x000fc400078e00ff */
[----:B------:R-:W-:Y:S02]  /*1ec0*/  IMAD.SHL.U32 R57, R28, 0x40, RZ ;  /* 0x000000401c397824 */ /* 0x000fe400078e00ff */
[----:B------:R-:W-:Y:S01]  /*1ed0*/  VIADD R82, R16, 0x20 ;  /* 0x0000002010527836 */ /* 0x000fe20000000000 */
[----:B------:R-:W-:Y:S01]  /*1ee0*/  LOP3.LUT R59, R59, 0x1c0, RZ, 0xc0, !PT ;  /* 0x000001c03b3b7812 */ /* 0x000fe200078ec0ff */
[----:B------:R-:W-:Y:S01]  /*1ef0*/  IMAD.SHL.U32 R55, R26, 0x40, RZ ;  /* 0x000000401a377824 */ /* 0x000fe200078e00ff */
[----:B------:R-:W4:Y:S01]  /*1f00*/  @P0 LDC R11, c[0x0][0x430] ;  /* 0x00010c00ff0b0b82 */ /* 0x000f220000000800 */
[----:B------:R-:W-:Y:S01]  /*1f10*/  IMAD.SHL.U32 R62, R25, 0x2, RZ ;  /* 0x00000002193e7824 */ /* 0x000fe200078e00ff */
[----:B------:R-:W-:-:S06]  /*1f20*/  SHF.R.U32.HI R58, RZ, 0x3, R59 ;  /* 0x00000003ff3a7819 */ /* 0x000fcc000001163b */
[----:B------:R-:W1:Y:S01]  /*1f30*/  LDC R63, c[0x0][0x2e4] ;  /* 0x0000b900ff3f7b82 */ /* 0x000e620000000800 */
[----:B0-----:R-:W-:Y:S01]  /*1f40*/  LEA.HI R60, R60, 0x8, RZ, 0x19 ;  /* 0x000000083c3c7811 */ /* 0x001fe200078fc8ff */
[----:B--2---:R-:W-:-:S05]  /*1f50*/  @P0 IMAD.HI.U32 R0, R190, R9, RZ ;  /* 0x00000009be000227 */ /* 0x004fca00078e00ff */
[----:B----4-:R-:W-:Y:S02]  /*1f60*/  @P0 SHF.R.U32.HI R190, RZ, R11, R0 ;  /* 0x0000000bffbe0219 */ /* 0x010fe40000011600 */
[----:B------:R-:W-:Y:S02]  /*1f70*/  ISETP.NE.U32.AND P0, PT, RZ, UR4, PT ;  /* 0x00000004ff007c0c */ /* 0x000fe4000bf05070 */
[----:B------:R-:W-:Y:S01]  /*1f80*/  SHF.R.S32.HI R0, RZ, 0x1f, R190 ;  /* 0x0000001fff007819 */ /* 0x000fe200000114be */
[----:B------:R-:W-:Y:S01]  /*1f90*/  IMAD.WIDE.U32 R8, R190, UR6, R16 ;  /* 0x00000006be087c25 */ /* 0x000fe2000f8e0010 */
[----:B------:R-:W-:Y:S01]  /*1fa0*/  ISETP.NE.AND.EX P0, PT, RZ, UR5, PT, P0 ;  /* 0x00000005ff007c0c */ /* 0x000fe2000bf05300 */
[----:B------:R-:W-:Y:S02]  /*1fb0*/  ULDC.64 UR4, c[0x0][0x2f8] ;  /* 0x0000be0000047ab9 */ /* 0x000fe40000000a00 */
[C---:B---3--:R-:W-:Y:S02]  /*1fc0*/  IMAD R5, R0.reuse, UR6, RZ ;  /* 0x0000000600057c24 */ /* 0x048fe4000f8e02ff */
[----:B------:R-:W-:-:S02]  /*1fd0*/  IMAD R3, R0, UR4, RZ ;  /* 0x0000000400037c24 */ /* 0x000fc4000f8e02ff */
[C---:B------:R-:W-:Y:S02]  /*1fe0*/  IMAD R11, R190.reuse, UR7, R5 ;  /* 0x00000007be0b7c24 */ /* 0x040fe4000f8e0205 */
[C---:B------:R-:W-:Y:S02]  /*1ff0*/  IMAD R3, R190.reuse, UR5, R3 ;  /* 0x00000005be037c24 */ /* 0x040fe4000f8e0203 */
[----:B------:R-:W-:Y:S01]  /*2000*/  IMAD.WIDE.U32 R4, R190, UR4, R6 ;  /* 0x00000004be047c25 */ /* 0x000fe2000f8e0006 */
[----:B------:R-:W-:-:S03]  /*2010*/  ULDC.64 UR4, c[0x0][0x300] ;  /* 0x0000c00000047ab9 */ /* 0x000fc60000000a00 */
[----:B------:R-:W-:Y:S02]  /*2020*/  IMAD.IADD R5, R5, 0x1, R3 ;  /* 0x0000000105057824 */ /* 0x000fe400078e0203 */
[----:B------:R-:W-:Y:S02]  /*2030*/  IMAD.IADD R9, R9, 0x1, R11 ;  /* 0x0000000109097824 */ /* 0x000fe400078e020b */
[----:B------:R-:W-:Y:S01]  /*2040*/  IMAD R11, R185, R53, R12 ;  /* 0x00000035b90b7224 */ /* 0x000fe200078e020c */
[----:B------:R-:W-:Y:S02]  /*2050*/  SHF.L.U64.HI R53, R52, 0x6, R53 ;  /* 0x0000000634357819 */ /* 0x000fe40000010235 */
        /* <DEDUP_REMOVED lines=8> */
[----:B------:R-:W-:Y:S01]  /*20e0*/  IMAD.WIDE.U32 R6, R185, R52, R16 ;  /* 0x00000034b9067225 */ /* 0x000fe200078e0010 */
[----:B------:R-:W-:-:S03]  /*20f0*/  SHF.L.U32 R52, R52, 0x6, RZ ;  /* 0x0000000634347819 */ /* 0x000fc600000006ff */
[----:B------:R-:W-:Y:S02]  /*2100*/  IMAD R10, R0, UR4, RZ ;  /* 0x00000004000a7c24 */ /* 0x000fe4000f8e02ff */
[----:B------:R-:W-:Y:S01]  /*2110*/  IMAD.IADD R0, R45, 0x1, R3 ;  /* 0x000000012d007824 */ /* 0x000fe200078e0203 */
[----:B------:R-:W-:Y:S01]  /*2120*/  IADD3 R3, P0, R44, R6, RZ ;  /* 0x000000062c037210 */ /* 0x000fe20007f1e0ff */
[----:B------:R-:W-:Y:S02]  /*2130*/  IMAD.IADD R39, R15, 0x1, R5 ;  /* 0x000000010f277824 */ /* 0x000fe400078e0205 */
[----:B------:R-:W-:Y:S01]  /*2140*/  IMAD.MOV.U32 R38, RZ, RZ, R4 ;  /* 0x000000ffff267224 */ /* 0x000fe200078e0004 */
[----:B------:R-:W-:Y:S01]  /*2150*/  IADD3.X R48, R0, R7, R11, P0, !PT ;  /* 0x0000000700307210 */ /* 0x000fe200007fe40b */
[----:B------:R-:W-:Y:S01]  /*2160*/  IMAD.WIDE.U32 R4, R185, R26, R42 ;  /* 0x0000001ab9047225 */ /* 0x000fe200078e002a */
[----:B------:R-:W-:Y:S02]  /*2170*/  SEL R11, R25, RZ, P1 ;  /* 0x000000ff190b7207 */ /* 0x000fe40000800000 */
[----:B------:R-:W-:Y:S01]  /*2180*/  IADD3 R20, P0, R185, R20, RZ ;  /* 0x00000014b9147210 */ /* 0x000fe20007f1e0ff */
[----:B------:R-:W-:Y:S01]  /*2190*/  IMAD.IADD R5, R5, 0x1, R15 ;  /* 0x0000000105057824 */ /* 0x000fe200078e020f */
[----:B-----5:R-:W-:Y:S01]  /*21a0*/  SHF.R.S32.HI R15, RZ, 0x1f, R33 ;  /* 0x0000001fff0f7819 */ /* 0x020fe20000011421 */
[----:B------:R-:W-:-:S02]  /*21b0*/  IMAD.IADD R11, R16, 0x1, R11 ;  /* 0x00000001100b7824 */ /* 0x000fc400078e020b */
[----:B------:R-:W-:Y:S02]  /*21c0*/  IMAD R6, R220, R28, RZ ;  /* 0x0000001cdc067224 */ /* 0x000fe400078e02ff */
[C---:B------:R-:W-:Y:S01]  /*21d0*/  IMAD R75, R41.reuse, UR5, R10 ;  /* 0x00000005294b7c24 */ /* 0x040fe2000f8e020a */
[----:B------:R-:W-:Y:S01]  /*21e0*/  SHF.R.S32.HI R54, RZ, 0x1f, R11 ;  /* 0x0000001fff367819 */ /* 0x000fe2000001140b */
[----:B------:R-:W-:Y:S01]  /*21f0*/  IMAD.WIDE.U32 R40, R41, UR4, R8 ;  /* 0x0000000429287c25 */ /* 0x000fe2000f8e0008 */
[----:B------:R-:W-:Y:S02]  /*2200*/  ULDC UR4, c[0x0][0x2e4] ;  /* 0x0000b90000047ab9 */ /* 0x000fe40000000800 */
[----:B------:R-:W-:Y:S01]  /*2210*/  LEA.HI R54, R54, R11, RZ, 0x3 ;  /* 0x0000000b36367211 */ /* 0x000fe200078f18ff */
[----:B------:R-:W-:Y:S01]  /*2220*/  IMAD R21, R185, R29, R6 ;  /* 0x0000001db9157224 */ /* 0x000fe200078e0206 */
[----:B------:R-:W-:Y:S01]  /*2230*/  ISETP.GE.AND P4, PT, R16, UR4, PT ;  /* 0x0000000410007c0c */ /* 0x000fe2000bf86270 */
[----:B------:R-:W-:Y:S01]  /*2240*/  IMAD R10, R15, R26, RZ ;  /* 0x0000001a0f0a7224 */ /* 0x000fe200078e02ff */
[----:B------:R-:W-:Y:S01]  /*2250*/  LOP3.LUT R69, R54, 0xfffffff8, RZ, 0xc0, !PT ;  /* 0xfffffff836457812 */ /* 0x000fe200078ec0ff */
[----:B------:R-:W-:Y:S01]  /*2260*/  IMAD.WIDE.U32 R8, R185, R28, R16 ;  /* 0x0000001cb9087225 */ /* 0x000fe200078e0010 */
[----:B------:R-:W-:-:S02]  /*2270*/  ISETP.GE.AND P3, PT, R82, UR4, PT ;  /* 0x0000000452007c0c */ /* 0x000fc4000bf66270 */
[----:B------:R-:W-:Y:S01]  /*2280*/  SHF.R.S32.HI R73, RZ, 0x1f, R69 ;  /* 0x0000001fff497819 */ /* 0x000fe20000011445 */
[----:B------:R-:W-:-:S04]  /*2290*/  IMAD.WIDE.U32 R6, R185, R28, R42 ;  /* 0x0000001cb9067225 */ /* 0x000fc800078e002a */
[----:B------:R-:W-:Y:S02]  /*22a0*/  IMAD R11, R33, R27, R10 ;  /* 0x0000001b210b7224 */ /* 0x000fe400078e020a */
[----:B------:R-:W-:Y:S02]  /*22b0*/  IMAD.IADD R9, R21, 0x1, R9 ;  /* 0x0000000115097824 */ /* 0x000fe400078e0209 */
[----:B------:R-:W-:Y:S02]  /*22c0*/  IMAD.IADD R7, R7, 0x1, R21 ;  /* 0x0000000107077824 */ /* 0x000fe400078e0215 */
[-C--:B------:R-:W-:Y:S02]  /*22d0*/  IMAD R10, R15, R28.reuse, RZ ;  /* 0x0000001c0f0a7224 */ /* 0x080fe400078e02ff */
[----:B------:R-:W-:-:S04]  /*22e0*/  IMAD.WIDE.U32 R34, R33, R28, R8 ;  /* 0x0000001c21227225 */ /* 0x000fc800078e0008 */
[C---:B------:R-:W-:Y:S02]  /*22f0*/  IMAD R71, R33.reuse, R29, R10 ;  /* 0x0000001d21477224 */ /* 0x040fe400078e020a */
[C---:B------:R-:W-:Y:S02]  /*2300*/  IMAD.WIDE.U32 R30, R33.reuse, R28, R6 ;  /* 0x0000001c211e7225 */ /* 0x040fe400078e0006 */
[----:B------:R-:W0:Y:S02]  /*2310*/  LDC.64 R28, c[0x0][0x2d8] ;  /* 0x0000b600ff1c7b82 */ /* 0x000e240000000a00 */
[----:B------:R-:W-:Y:S01]  /*2320*/  IMAD.WIDE.U32 R36, R33, R26, R4 ;  /* 0x0000001a21247225 */ /* 0x000fe200078e0004 */
[----:B------:R-:W-:-:S03]  /*2330*/  LOP3.LUT R5, R59, 0x18, R16, 0xf8, !PT ;  /* 0x000000183b057812 */ /* 0x000fc600078ef810 */
[----:B------:R-:W-:Y:S01]  /*2340*/  IMAD.WIDE.U32 R38, R33, R26, R38 ;  /* 0x0000001a21267225 */ /* 0x000fe200078e0026 */
[----:B------:R-:W-:-:S03]  /*2350*/  LOP3.LUT R5, R5, R58, RZ, 0x3c, !PT ;  /* 0x0000003a05057212 */ /* 0x000fc600078e3cff */
[----:B------:R-:W-:Y:S02]  /*2360*/  IMAD.IADD R67, R71, 0x1, R35 ;  /* 0x0000000147437824 */ /* 0x000fe400078e0223 */
[----:B------:R-:W-:Y:S01]  /*2370*/  IMAD R64, R200, 0x200, R5 ;  /* 0x00000200c8407824 */ /* 0x000fe200078e0205 */
[----:B------:R-:W-:Y:S01]  /*2380*/  LOP3.LUT R5, R59, 0x38, R54, 0xf8, !PT ;  /* 0x000000383b057812 */ /* 0x000fe200078ef836 */
[----:B------:R-:W-:Y:S02]  /*2390*/  IMAD.X R21, R220, 0x1, R13, P0 ;  /* 0x00000001dc157824 */ /* 0x000fe400000e060d */
[----:B------:R-:W-:Y:S01]  /*23a0*/  IMAD.IADD R65, R11, 0x1, R39 ;  /* 0x000000010b417824 */ /* 0x000fe200078e0227 */
[----:B------:R-:W-:Y:S01]  /*23b0*/  LOP3.LUT R5, R5, R58, RZ, 0x3c, !PT ;  /* 0x0000003a05057212 */ /* 0x000fe200078e3cff */
[----:B------:R-:W-:Y:S02]  /*23c0*/  IMAD.IADD R66, R37, 0x1, R11 ;  /* 0x0000000125427824 */ /* 0x000fe400078e020b */
[----:B------:R-:W-:-:S02]  /*23d0*/  IMAD.IADD R71, R31, 0x1, R71 ;  /* 0x000000011f477824 */ /* 0x000fc400078e0247 */
[----:B------:R-:W-:Y:S02]  /*23e0*/  IMAD R68, R200, 0x200, R5 ;  /* 0x00000200c8447824 */ /* 0x000fe400078e0205 */
[----:B-1----:R-:W-:-:S07]  /*23f0*/  IMAD.IADD R75, R41, 0x1, R75 ;  /* 0x00000001294b7824 */ /* 0x002fce00078e024b */
.L_x_4657:
[----:B------:R-:W-:Y:S01]  /*2400*/  VIADD R51, R51, 0xffffffff ;  /* 0xffffffff33337836 */ /* 0x000fe20000000000 */
[----:B------:R-:W-:Y:S05]  /*2410*/  YIELD ;  /* 0x0000000000007946 */ /* 0x000fea0003800000 */
[----:B------:R-:W-:Y:S01]  /*2420*/  SHF.R.S32.HI R74, RZ, 0x1f, R51 ;  /* 0x0000001fff4a7819 */ /* 0x000fe20000011433 */
[-C--:B------:R-:W-:Y:S01]  /*2430*/  IMAD R5, R53, R51.reuse, RZ ;  /* 0x0000003335057224 */ /* 0x080fe200078e02ff */
[----:B------:R-:W-:Y:S01]  /*2440*/  BSSY B0, `(.L_x_4628) ;  /* 0x0000194000007945 */ /* 0x000fe20003800000 */
[----:B----4-:R-:W-:Y:S01]  /*2450*/  IMAD.WIDE.U32 R24, R52, R51, RZ ;  /* 0x0000003334187225 */ /* 0x010fe200078e00ff */
[----:B------:R-:W-:-:S03]  /*2460*/  ISETP.GT.AND P2, PT, R51, R46, PT ;  /* 0x0000002e3300720c */ /* 0x000fc60003f44270 */
[----:B------:R-:W-:Y:S01]  /*2470*/  IMAD R5, R74, R52, R5 ;  /* 0x000000344a057224 */ /* 0x000fe200078e0205 */
[----:B------:R-:W-:Y:S01]  /*2480*/  IADD3 R4, P0, R3, R24, RZ ;  /* 0x0000001803047210 */ /* 0x000fe20007f1e0ff */
[----:B---3--:R-:W-:Y:S02]  /*2490*/  IMAD.SHL.U32 R15, R23, 0x1000, RZ ;  /* 0x00001000170f7824 */ /* 0x008fe400078e00ff */
[----:B------:R-:W-:Y:S01]  /*24a0*/  IMAD.IADD R79, R25, 0x1, R5 ;  /* 0x00000001194f7824 */ /* 0x000fe200078e0205 */
[----:B0-----:R-:W-:Y:S01]  /*24b0*/  LEA R12, P1, R4, R28, 0x1 ;  /* 0x0000001c040c7211 */ /* 0x001fe200078208ff */
[----:B------:R-:W-:Y:S02]  /*24c0*/  IMAD.IADD R5, R64, 0x1, R15 ;  /* 0x0000000140057824 */ /* 0x000fe400078e020f */
[----:B------:R-:W-:Y:S01]  /*24d0*/  IMAD.X R6, R79, 0x1, R48, P0 ;  /* 0x000000014f067824 */ /* 0x000fe200000e0630 */
[----:B------:R-:W-:Y:S01]  /*24e0*/  ISETP.GE.AND P0, PT, R61, 0x1, PT ;  /* 0x000000013d00780c */ /* 0x000fe20003f06270 */
[----:B------:R-:W-:-:S03]  /*24f0*/  IMAD R14, R5, 0x2, R2 ;  /* 0x00000002050e7824 */ /* 0x000fc600078e0202 */
[----:B------:R-:W-:-:S09]  /*2500*/  LEA.HI.X R13, R4, R29, R6, 0x1, P1 ;  /* 0x0000001d040d7211 */ /* 0x000fd200008f0c06 */
[----:B--2---:R-:W-:Y:S05]  /*2510*/  @!P0 BRA `(.L_x_4629) ;  /* 0x0000001400b48947 */ /* 0x004fea0003800000 */
        /* <DEDUP_REMOVED lines=16> */
[----:B------:R-:W-:Y:S01]  /*2620*/  IMAD R6, R56, R51, RZ ;  /* 0x0000003338067224 */ /* 0x000fe200078e02ff */
[----:B------:R-:W-:Y:S01]  /*2630*/  IADD3 R7, P0, R36, R4, RZ ;  /* 0x0000000424077210 */ /* 0x000fe20007f1e0ff */
[----:B------:R-:W-:Y:S01]  /*2640*/  IMAD.MOV.U32 R70, RZ, RZ, R30 ;  /* 0x000000ffff467224 */ /* 0x000fe200078e001e */
[----:B------:R-:W-:Y:S01]  /*2650*/  ULDC.64 UR4, c[0x0][0x3c8] ;  /* 0x0000f20000047ab9 */ /* 0x000fe20000000a00 */
[-C--:B------:R-:W-:Y:S01]  /*2660*/  IMAD R9, R74, R57.reuse, R6 ;  /* 0x000000394a097224 */ /* 0x080fe200078e0206 */
[----:B------:R-:W-:Y:S01]  /*2670*/  ULDC.64 UR6, c[0x0][0x3e0] ;  /* 0x0000f80000067ab9 */ /* 0x000fe20000000a00 */
        /* <DEDUP_REMOVED lines=16> */
.L_x_4632:
[----:B------:R-:W-:Y:S05]  /*2780*/  BSYNC B1 ;  /* 0x0000000000017941 */ /* 0x000fea0003800000 */
.L_x_4631:
[----:B------:R-:W-:Y:S01]  /*2790*/  UISETP.NE.AND UP0, UPT, UR37, 0x3, UPT ;  /* 0x000000032500788c */ /* 0x000fe2000bf05270 */
[----:B-----5:R-:W-:Y:S01]  /*27a0*/  MOV R4, R8 ;  /* 0x0000000800047202 */ /* 0x020fe20000000f00 */
[----:B------:R-:W-:Y:S02]  /*27b0*/  IMAD.MOV.U32 R5, RZ, RZ, R9 ;  /* 0x000000ffff057224 */ /* 0x000fe400078e0009 */
[----:B0-----:R-:W-:Y:S01]  /*27c0*/  IMAD.MOV.U32 R6, RZ, RZ, R26 ;  /* 0x000000ffff067224 */ /* 0x001fe200078e001a */
[----:B------:R-:W-:Y:S01]  /*27d0*/  PRMT R84, R84, 0x5410, R4 ;  /* 0x0000541054547816 */ /* 0x000fe20000000004 */
[----:B------:R-:W-:Y:S01]  /*27e0*/  IMAD.MOV.U32 R4, RZ, RZ, R27 ;  /* 0x000000ffff047224 */ /* 0x000fe200078e001b */
[----:B------:R-:W-:Y:S01]  /*27f0*/  PLOP3.LUT P0, PT, PT, PT, UP0, 0x80, 0x0 ;  /* 0x000000000000781c */ /* 0x000fe20003f0f008 */
        /* <DEDUP_REMOVED lines=13> */
.L_x_4633:
[----:B------:R-:W-:Y:S01]  /*28d0*/  IMAD R70, R23, 0x8, R2 ;  /* 0x0000000817467824 */ /* 0x000fe200078e0202 */
[----:B------:R-:W-:Y:S01]  /*28e0*/  SHF.L.U32 R77, R187, 0x1f, RZ ;  /* 0x0000001fbb4d7819 */ /* 0x000fe200000006ff */
[----:B------:R-:W-:Y:S03]  /*28f0*/  BSSY B1, `(.L_x_4634) ;  /* 0x0000003000017945 */ /* 0x000fe60003800000 */
[----:B------:R-:W0:Y:S02]  /*2900*/  SYNCS.PHASECHK.TRANS64.TRYWAIT P5, [R70+URZ+0x28c90], R77 ;  /* 0x028c904d460075a7 */ /* 0x000e2400080a017f */
[----:B0-----:R-:W-:Y:S05]  /*2910*/  @!P5 BRA `(.L_x_4635) ;  /* 0x000001980098d947 */ /* 0x001fea0003800000 */
.L_x_4947:
[----:B------:R-:W-:Y:S05]  /*2920*/  BSYNC B1 ;  /* 0x0000000000017941 */ /* 0x000fea0003800000 */
.L_x_4634:
        /* <DEDUP_REMOVED lines=9> */
[--C-:B------:R-:W-:Y:S02]  /*29c0*/  SHF.R.U64 R74, R26, 0x10, R27.reuse ;  /* 0x000000101a4a7819 */ /* 0x100fe4000000121b */
[----:B------:R-:W-:Y:S02]  /*29d0*/  SHF.R.U32.HI R76, RZ, 0x10, R27 ;  /* 0x00000010ff4c7819 */ /* 0x000fe4000001161b */
[----:B------:R-:W-:Y:S02]  /*29e0*/  PRMT R78, R83, 0x5432, R78 ;  /* 0x00005432534e7816 */ /* 0x000fe4000000004e */
[----:B------:R-:W-:Y:S01]  /*29f0*/  SHF.R.U32.HI R81, RZ, 0x10, R25 ;  /* 0x00000010ff517819 */ /* 0x000fe20000011619 */
[----:B------:R-:W-:Y:S01]  /*2a00*/  IMAD.U32 R25, R7, 0x10000, RZ ;  /* 0x0001000007197824 */ /* 0x000fe200078e00ff */
[----:B------:R-:W-:-:S02]  /*2a10*/  PRMT R27, R79, 0x5432, R74 ;  /* 0x000054324f1b7816 */ /* 0x000fc4000000004a */
[----:B------:R-:W-:Y:S02]  /*2a20*/  LOP3.LUT R26, R7, 0xffff0000, RZ, 0xc0, !PT ;  /* 0xffff0000071a7812 */ /* 0x000fe400078ec0ff */
        /* <DEDUP_REMOVED lines=12> */
[----:B------:R-:W-:Y:S01]  /*2af0*/  FMUL.FTZ R7, R7, R74 ;  /* 0x0000004a07077220 */ /* 0x000fe20000410000 */
[----:B------:R-:W-:Y:S01]  /*2b00*/  LOP3.LUT R81, R81, 0xffff0000, RZ, 0xc0, !PT ;  /* 0xffff000051517812 */ /* 0x000fe200078ec0ff */
[----:B------:R-:W-:Y:S02]  /*2b10*/  IMAD.U32 R5, R4, 0x10000, RZ ;  /* 0x0001000004057824 */ /* 0x000fe400078e00ff */
[----:B------:R-:W-:Y:S01]  /*2b20*/  FMUL.FTZ R87, R24, R83 ;  /* 0x0000005318577220 */ /* 0x000fe20000410000 */
[----:B------:R-:W-:Y:S01]  /*2b30*/  FFMA.FTZ R80, R6, R80, R7 ;  /* 0x0000005006507223 */ /* 0x000fe20000010007 */
[----:B------:R-:W-:Y:S01]  /*2b40*/  FMUL.FTZ R7, R24, R79 ;  /* 0x0000004f18077220 */ /* 0x000fe20000410000 */
[----:B------:R-:W-:Y:S01]  /*2b50*/  LOP3.LUT R4, R4, 0xffff0000, RZ, 0xc0, !PT ;  /* 0xffff000004047812 */ /* 0x000fe200078ec0ff */
[C---:B------:R-:W-:Y:S01]  /*2b60*/  FMUL.FTZ R24, R26.reuse, R81 ;  /* 0x000000511a187220 */ /* 0x040fe20000410000 */
[----:B------:R-:W-:Y:S02]  /*2b70*/  IMAD.U32 R27, R27, 0x10000, RZ ;  /* 0x000100001b1b7824 */ /* 0x000fe400078e00ff */
[----:B------:R-:W-:Y:S01]  /*2b80*/  FMUL.FTZ R26, R26, R76 ;  /* 0x0000004c1a1a7220 */ /* 0x000fe20000410000 */
[----:B------:R-:W-:Y:S01]  /*2b90*/  FFMA.FTZ R87, R14, R79, -R87 ;  /* 0x0000004f0e577223 */ /* 0x000fe20000010857 */
[----:B------:R-:W-:Y:S01]  /*2ba0*/  FFMA.FTZ R85, R6, R74, -R85 ;  /* 0x0000004a06557223 */ /* 0x000fe20000010855 */
[----:B------:R-:W-:Y:S01]  /*2bb0*/  FFMA.FTZ R14, R14, R83, R7 ;  /* 0x000000530e0e7223 */ /* 0x000fe20000010007 */
[C---:B------:R-:W-:Y:S01]  /*2bc0*/  FFMA.FTZ R24, R25.reuse, R76, -R24 ;  /* 0x0000004c19187223 */ /* 0x040fe20000010818 */
[CC--:B------:R-:W-:Y:S01]  /*2bd0*/  FMUL.FTZ R6, R4.reuse, R78.reuse ;  /* 0x0000004e04067220 */ /* 0x0c0fe20000410000 */
        /* <DEDUP_REMOVED lines=10> */
.L_x_4640:
[----:B------:R-:W-:Y:S05]  /*2c80*/  BSYNC B2 ;  /* 0x0000000000027941 */ /* 0x000fea0003800000 */
.L_x_4639:
[----:B--2---:R1:W-:Y:S02]  /*2c90*/  STG.E.128 desc[UR42][R12.64], R4 ;  /* 0x000000040c007986 */ /* 0x0043e4000c101d2a */
.L_x_4638:
[----:B------:R-:W-:Y:S05]  /*2ca0*/  BSYNC B1 ;  /* 0x0000000000017941 */ /* 0x000fea0003800000 */
.L_x_4637:
        /* <DEDUP_REMOVED lines=57> */
.L_x_4642:
[----:B------:R-:W-:Y:S05]  /*3040*/  BSYNC B1 ;  /* 0x0000000000017941 */ /* 0x000fea0003800000 */
.L_x_4641:
[----:B-1----:R2:W-:Y:S01]  /*3050*/  STG.E.128 desc[UR42][R12.64+0x40], R4 ;  /* 0x000040040c007986 */ /* 0x0025e2000c101d2a */
[----:B------:R-:W-:Y:S05]  /*3060*/  BRA `(.L_x_4636) ;  /* 0x0000000c00447947 */ /* 0x000fea0003800000 */
.L_x_4630:
        /* <DEDUP_REMOVED lines=24> */
[----:B------:R-:W-:Y:S01]  /*31f0*/  UISETP.NE.AND UP0, UPT, UR37, 0x3, UPT ;  /* 0x000000032500788c */ /* 0x000fe2000bf05270 */
[----:B------:R-:W-:-:S05]  /*3200*/  ISETP.GE.AND P5, PT, R16, R61, PT ;  /* 0x0000003d1000720c */ /* 0x000fca0003fa6270 */
[----:B------:R-:W-:Y:S02]  /*3210*/  PLOP3.LUT P0, PT, PT, PT, UP0, 0x80, 0x0 ;  /* 0x000000000000781c */ /* 0x000fe40003f0f008 */
[----:B0-----:R-:W-:Y:S01]  /*3220*/  P2R R27, PR, RZ, 0x20 ;  /* 0x00000020ff1b7803 */ /* 0x001fe20000000000 */
[----:B--2---:R-:W-:Y:S02]  /*3230*/  IMAD.MOV.U32 R14, RZ, RZ, R4 ;  /* 0x000000ffff0e7224 */ /* 0x004fe400078e0004 */
[----:B------:R-:W-:Y:S02]  /*3240*/  IMAD.MOV.U32 R70, RZ, RZ, R5 ;  /* 0x000000ffff467224 */ /* 0x000fe400078e0005 */
[----:B------:R-:W-:Y:S02]  /*3250*/  IMAD.MOV.U32 R76, RZ, RZ, R7 ;  /* 0x000000ffff4c7224 */ /* 0x000fe400078e0007 */
[----:B------:R-:W-:Y:S01]  /*3260*/  IMAD.MOV.U32 R74, RZ, RZ, R6 ;  /* 0x000000ffff4a7224 */ /* 0x000fe200078e0006 */
[----:B------:R-:W-:Y:S01]  /*3270*/  PRMT R90, R70, 0x5410, R14 ;  /* 0x00005410465a7816 */ /* 0x000fe2000000000e */
[----:B---3--:R-:W-:Y:S01]  /*3280*/  IMAD.MOV.U32 R12, RZ, RZ, R8 ;  /* 0x000000ffff0c7224 */ /* 0x008fe200078e0008 */
[----:B------:R-:W-:Y:S01]  /*3290*/  PRMT R92, R92, 0x5410, R76 ;  /* 0x000054105c5c7816 */ /* 0x000fe2000000004c */
[----:B------:R-:W-:Y:S01]  /*32a0*/  IMAD.MOV.U32 R13, RZ, RZ, R9 ;  /* 0x000000ffff0d7224 */ /* 0x000fe200078e0009 */
[----:B------:R-:W-:Y:S01]  /*32b0*/  PRMT R94, R74, 0x7610, R94 ;  /* 0x000076104a5e7816 */ /* 0x000fe2000000005e */
[----:B------:R-:W-:-:S02]  /*32c0*/  IMAD.MOV.U32 R14, RZ, RZ, R10 ;  /* 0x000000ffff0e7224 */ /* 0x000fc400078e000a */
[----:B------:R-:W-:Y:S01]  /*32d0*/  IMAD.MOV.U32 R26, RZ, RZ, R11 ;  /* 0x000000ffff1a7224 */ /* 0x000fe200078e000b */
[----:B------:R-:W-:Y:S02]  /*32e0*/  PRMT R84, R12, 0x5410, R13 ;  /* 0x000054100c547816 */ /* 0x000fe4000000000d */
[----:B------:R-:W-:Y:S02]  /*32f0*/  PRMT R92, R14, 0x7610, R92 ;  /* 0x000076100e5c7816 */ /* 0x000fe4000000005c */
[----:B------:R-:W-:Y:S01]  /*3300*/  PRMT R93, R26, 0x7610, R93 ;  /* 0x000076101a5d7816 */ /* 0x000fe2000000005d */
[----:B------:R-:W-:Y:S06]  /*3310*/  @!P0 BRA `(.L_x_4643) ;  /* 0x0000000000048947 */ /* 0x000fec0003800000 */
[----:B------:R-:W-:Y:S01]  /*3320*/  BPT.TRAP 0x1 ;  /* 0x000000040000795c */ /* 0x000fe20000300000 */
.L_x_4643:
[----:B------:R-:W-:Y:S01]  /*3330*/  IMAD R70, R23, 0x8, R2 ;  /* 0x0000000817467824 */ /* 0x000fe200078e0202 */
[----:B------:R-:W-:Y:S01]  /*3340*/  SHF.L.U32 R77, R187, 0x1f, RZ ;  /* 0x0000001fbb4d7819 */ /* 0x000fe200000006ff */
[----:B------:R-:W-:Y:S03]  /*3350*/  BSSY B1, `(.L_x_4644) ;  /* 0x0000003000017945 */ /* 0x000fe60003800000 */
[----:B------:R-:W0:Y:S02]  /*3360*/  SYNCS.PHASECHK.TRANS64.TRYWAIT P5, [R70+URZ+0x28c90], R77 ;  /* 0x028c904d460075a7 */ /* 0x000e2400080a017f */
[----:B0-----:R-:W-:Y:S05]  /*3370*/  @!P5 BRA `(.L_x_4645) ;  /* 0x000001900014d947 */ /* 0x001fea0003800000 */
.L_x_4948:
[----:B------:R-:W-:Y:S05]  /*3380*/  BSYNC B1 ;  /* 0x0000000000017941 */ /* 0x000fea0003800000 */
.L_x_4644:
        /* <DEDUP_REMOVED lines=23> */
[----:B------:R-:W-:-:S05]  /*3500*/  LOP3.LUT R13, R13, R58, RZ, 0x3c, !PT ;  /* 0x0000003a0d0d7212 */ /* 0x000fca00078e3cff */
[----:B------:R-:W-:Y:S01]  /*3510*/  IMAD R12, R200, 0x200, R13 ;  /* 0x00000200c80c7824 */ /* 0x000fe200078e020d */
[----:B------:R-:W-:-:S03]  /*3520*/  IADD3 R13, R68, R15, RZ ;  /* 0x0000000f440d7210 */ /* 0x000fc60007ffe0ff */
[----:B------:R-:W-:Y:S02]  /*3530*/  IMAD.IADD R15, R15, 0x1, R12 ;  /* 0x000000010f0f7824 */ /* 0x000fe400078e020c */
[--C-:B------:R-:W-:Y:S02]  /*3540*/  IMAD R13, R13, 0x2, R2.reuse ;  /* 0x000000020d0d7824 */ /* 0x100fe400078e0202 */
[----:B------:R-:W-:-:S04]  /*3550*/  IMAD R24, R15, 0x2, R2 ;  /* 0x000000020f187824 */ /* 0x000fc800078e0202 */
[----:B------:R-:W1:Y:S04]  /*3560*/  LDS.128 R12, [R13+0x22400] ;  /* 0x022400000d0c7984 */ /* 0x000e680000000c00 */
        /* <DEDUP_REMOVED lines=11> */
[----:B------:R-:W-:Y:S02]  /*3620*/  SHF.R.U32.HI R91, RZ, 0x10, R11 ;  /* 0x00000010ff5b7819 */ /* 0x000fe4000001160b */
[--C-:B------:R-:W-:Y:S02]  /*3630*/  SHF.R.U64 R85, R6, 0x10, R7.reuse ;  /* 0x0000001006557819 */ /* 0x100fe40000001207 */
[----:B------:R-:W-:Y:S01]  /*3640*/  SHF.R.U32.HI R86, RZ, 0x10, R7 ;  /* 0x00000010ff567819 */ /* 0x000fe20000011607 */
[----:B------:R-:W-:Y:S01]  /*3650*/  IMAD.U32 R7, R14, 0x10000, RZ ;  /* 0x000100000e077824 */ /* 0x000fe200078e00ff */
[----:B------:R-:W-:Y:S01]  /*3660*/  SHF.R.U64 R89, R10, 0x10, R11 ;  /* 0x000000100a597819 */ /* 0x000fe2000000120b */
[----:B--2---:R-:W-:Y:S01]  /*3670*/  IMAD.U32 R11, R25, 0x10000, RZ ;  /* 0x00010000190b7824 */ /* 0x004fe200078e00ff */
[----:B------:R-:W-:Y:S01]  /*3680*/  PRMT R76, R90, 0x5432, R76 ;  /* 0x000054325a4c7816 */ /* 0x000fe2000000004c */
[----:B------:R-:W-:Y:S01]  /*3690*/  IMAD.U32 R90, R88, 0x10000, RZ ;  /* 0x00010000585a7824 */ /* 0x000fe200078e00ff */
[----:B------:R-:W-:Y:S01]  /*36a0*/  PRMT R87, R84, 0x5410, R87 ;  /* 0x0000541054577816 */ /* 0x000fe20000000057 */
[----:B------:R-:W-:Y:S01]  /*36b0*/  IMAD.U32 R84, R83, 0x10000, RZ ;  /* 0x0001000053547824 */ /* 0x000fe200078e00ff */
[----:B------:R-:W-:Y:S01]  /*36c0*/  PRMT R91, R93, 0x5410, R91 ;  /* 0x000054105d5b7816 */ /* 0x000fe2000000005b */
[----:B------:R-:W-:Y:S01]  /*36d0*/  IMAD.U32 R10, R24, 0x10000, RZ ;  /* 0x00010000180a7824 */ /* 0x000fe200078e00ff */
[----:B------:R-:W-:-:S02]  /*36e0*/  LOP3.LUT R6, R13, 0xffff0000, RZ, 0xc0, !PT ;  /* 0xffff00000d067812 */ /* 0x000fc400078ec0ff */
[----:B------:R-:W-:Y:S01]  /*36f0*/  LOP3.LUT R13, R25, 0xffff0000, RZ, 0xc0, !PT ;  /* 0xffff0000190d7812 */ /* 0x000fe200078ec0ff */
[----:B------:R-:W-:Y:S01]  /*3700*/  IMAD.U32 R25, R27, 0x10000, RZ ;  /* 0x000100001b197824 */ /* 0x000fe200078e00ff */
[----:B------:R-:W-:Y:S02]  /*3710*/  LOP3.LUT R88, R88, 0xffff0000, RZ, 0xc0, !PT ;  /* 0xffff000058587812 */ /* 0x000fe400078ec0ff */
[----:B------:R-:W-:Y:S01]  /*3720*/  PRMT R85, R94, 0x5410, R85 ;  /* 0x000054105e557816 */ /* 0x000fe20000000055 */
[----:B------:R-:W-:Y:S01]  /*3730*/  FMUL.FTZ R94, R11, R84 ;  /* 0x000000540b5e7220 */ /* 0x000fe20000410000 */
[C---:B------:R-:W-:Y:S01]  /*3740*/  PRMT R86, R92.reuse, 0x5432, R86 ;  /* 0x000054325c567816 */ /* 0x040fe20000000056 */
[----:B------:R-:W-:Y:S01]  /*3750*/  FMUL.FTZ R93, R13, R88 ;  /* 0x000000580d5d7220 */ /* 0x000fe20000410000 */
[----:B------:R-:W-:Y:S01]  /*3760*/  PRMT R89, R92, 0x5410, R89 ;  /* 0x000054105c597816 */ /* 0x000fe20000000059 */
[----:B------:R-:W-:Y:S01]  /*3770*/  FMUL.FTZ R92, R11, R90 ;  /* 0x0000005a0b5c7220 */ /* 0x000fe20000410000 */
[----:B------:R-:W-:Y:S01]  /*3780*/  LOP3.LUT R83, R83, 0xffff0000, RZ, 0xc0, !PT ;  /* 0xffff000053537812 */ /* 0x000fe200078ec0ff */
[----:B------:R-:W-:-:S02]  /*3790*/  IMAD.U32 R11, R91, 0x10000, RZ ;  /* 0x000100005b0b7824 */ /* 0x000fc400078e00ff */
[C---:B------:R-:W-:Y:S01]  /*37a0*/  FFMA.FTZ R94, R5.reuse, R90, R94 ;  /* 0x0000005a055e7223 */ /* 0x040fe2000001005e */
[----:B------:R-:W-:Y:S01]  /*37b0*/  FFMA.FTZ R92, R5, R84, -R92 ;  /* 0x00000054055c7223 */ /* 0x000fe2000001085c */
[----:B------:R-:W-:Y:S02]  /*37c0*/  IMAD.U32 R5, R86, 0x10000, RZ ;  /* 0x0001000056057824 */ /* 0x000fe400078e00ff */
[----:B------:R-:W-:Y:S01]  /*37d0*/  FMUL.FTZ R13, R13, R83 ;  /* 0x000000530d0d7220 */ /* 0x000fe20000410000 */
[----:B------:R-:W-:Y:S01]  /*37e0*/  FMUL.FTZ R95, R25, R11 ;  /* 0x0000000b195f7220 */ /* 0x000fe20000410000 */
[C---:B------:R-:W-:Y:S01]  /*37f0*/  FFMA.FTZ R93, R6.reuse, R83, -R93 ;  /* 0x00000053065d7223 */ /* 0x040fe2000001085d */
[----:B------:R-:W-:Y:S01]  /*3800*/  LOP3.LUT R27, R27, 0xffff0000, RZ, 0xc0, !PT ;  /* 0xffff00001b1b7812 */ /* 0x000fe200078ec0ff */
[----:B------:R-:W-:Y:S01]  /*3810*/  FFMA.FTZ R83, R6, R88, R13 ;  /* 0x0000005806537223 */ /* 0x000fe2000001000d */
[----:B------:R-:W-:Y:S01]  /*3820*/  LOP3.LUT R84, R91, 0xffff0000, RZ, 0xc0, !PT ;  /* 0xffff00005b547812 */ /* 0x000fe200078ec0ff */
[-C--:B------:R-:W-:Y:S01]  /*3830*/  FMUL.FTZ R90, R25, R5.reuse ;  /* 0x00000005195a7220 */ /* 0x080fe20000410000 */
[----:B------:R-:W-:Y:S01]  /*3840*/  FFMA.FTZ R95, R8, R5, -R95 ;  /* 0x00000005085f7223 */ /* 0x000fe2000001085f */
[----:B------:R-:W-:Y:S01]  /*3850*/  LOP3.LUT R86, R86, 0xffff0000, RZ, 0xc0, !PT ;  /* 0xffff000056567812 */ /* 0x000fe200078ec0ff */
[----:B------:R-:W-:Y:S01]  /*3860*/  IMAD.U32 R13, R87, 0x10000, RZ ;  /* 0x00010000570d7824 */ /* 0x000fe200078e00ff */
[----:B------:R-:W-:Y:S01]  /*3870*/  LOP3.LUT R9, R15, 0xffff0000, RZ, 0xc0, !PT ;  /* 0xffff00000f097812 */ /* 0x000fe200078ec0ff */
[----:B------:R-:W-:-:S02]  /*3880*/  IMAD.U32 R5, R76, 0x10000, RZ ;  /* 0x000100004c057824 */ /* 0x000fc400078e00ff */
[----:B------:R-:W-:Y:S01]  /*3890*/  FFMA.FTZ R90, R8, R11, R90 ;  /* 0x0000000b085a7223 */ /* 0x000fe2000001005a */
[C---:B------:R-:W-:Y:S01]  /*38a0*/  FMUL.FTZ R6, R27.reuse, R84 ;  /* 0x000000541b067220 */ /* 0x040fe20000410000 */
        /* <DEDUP_REMOVED lines=41> */
.L_x_4647:
[----:B------:R-:W-:Y:S05]  /*3b40*/  BSYNC B1 ;  /* 0x0000000000017941 */ /* 0x000fea0003800000 */
.L_x_4646:
        /* <DEDUP_REMOVED lines=10> */
.L_x_4629:
[----:B------:R-:W-:-:S06]  /*3bf0*/  UISETP.NE.AND UP0, UPT, UR37, 0x3, UPT ;  /* 0x000000032500788c */ /* 0x000fcc000bf05270 */
[----:B------:R-:W-:-:S13]  /*3c00*/  PLOP3.LUT P0, PT, PT, PT, UP0, 0x80, 0x0 ;  /* 0x000000000000781c */ /* 0x000fda0003f0f008 */
[----:B------:R-:W-:Y:S05]  /*3c10*/  @!P0 BRA `(.L_x_4648) ;  /* 0x0000000000048947 */ /* 0x000fea0003800000 */
[----:B------:R-:W-:Y:S01]  /*3c20*/  BPT.TRAP 0x1 ;  /* 0x000000040000795c */ /* 0x000fe20000300000 */
.L_x_4648:
        /* <DEDUP_REMOVED lines=8> */
.L_x_4949:
[----:B------:R-:W-:Y:S05]  /*3cb0*/  BSYNC B1 ;  /* 0x0000000000017941 */ /* 0x000fea0003800000 */
.L_x_4649:
        /* <DEDUP_REMOVED lines=12> */
.L_x_4636:
[----:B------:R-:W-:Y:S05]  /*3d80*/  BSYNC B0 ;  /* 0x0000000000007941 */ /* 0x000fea0003800000 */
.L_x_4628:
[----:B-12-4-:R-:W1:Y:S01]  /*3d90*/  S2R R4, SR_TID.X ;  /* 0x0000000000047919 */ /* 0x016e620000002100 */
        /* <DEDUP_REMOVED lines=16> */
.L_x_4652:
[----:B------:R-:W-:Y:S05]  /*3ea0*/  BSYNC B0 ;  /* 0x0000000000007941 */ /* 0x000fea0003800000 */
.L_x_4651:
[----:B------:R-:W2:Y:S01]  /*3eb0*/  SYNCS.PHASECHK.TRANS64.TRYWAIT P0, [R70+URZ+0x28cb0], R77 ;  /* 0x028cb04d460075a7 */ /* 0x000ea2000800017f */
[----:B------:R-:W-:Y:S04]  /*3ec0*/  BSSY B0, `(.L_x_4653) ;  /* 0x0000002000007945 */ /* 0x000fe80003800000 */
[----:B--2---:R-:W-:Y:S05]  /*3ed0*/  @!P0 BRA `(.L_x_4654) ;  /* 0x0000018400648947 */ /* 0x004fea0003800000 */
.L_x_4950:
[----:B------:R-:W-:Y:S05]  /*3ee0*/  BSYNC B0 ;  /* 0x0000000000007941 */ /* 0x000fea0003800000 */
.L_x_4653:
[----:B------:R-:W-:Y:S04]  /*3ef0*/  BSSY B0, `(.L_x_4655) ;  /* 0x0000051000007945 */ /* 0x000fe80003800000 */
[----:B------:R-:W-:Y:S05]  /*3f00*/  @P1 BRA `(.L_x_4656) ;  /* 0x00000004003c1947 */ /* 0x000fea0003800000 */
[----:B-1----:R-:W-:Y:S01]  /*3f10*/  IMAD.WIDE R4, R51, 0x40, R20 ;  /* 0x0000004033047825 */ /* 0x002fe200078e0214 */
[----:B------:R-:W-:Y:S01]  /*3f20*/  ULDC.64 UR4, c[0x0][0x318] ;  /* 0x0000c60000047ab9 */ /* 0x000fe20000000a00 */
[----:B------:R-:W-:Y:S02]  /*3f30*/  LOP3.LUT P0, RZ, R193, 0x4, RZ, 0xc0, !PT ;  /* 0x00000004c1ff7812 */ /* 0x000fe4000780c0ff */
[----:B------:R-:W-:Y:S02]  /*3f40*/  IMAD R5, R5, UR4, RZ ;  /* 0x0000000405057c24 */ /* 0x000fe4000f8e02ff */
[----:B------:R-:W-:Y:S02]  /*3f50*/  IMAD.MOV.U32 R74, RZ, RZ, R40 ;  /* 0x000000ffff4a7224 */ /* 0x000fe400078e0028 */
[C---:B------:R-:W-:Y:S02]  /*3f60*/  IMAD R5, R4.reuse, UR5, R5 ;  /* 0x0000000504057c24 */ /* 0x040fe4000f8e0205 */
        /* <DEDUP_REMOVED lines=8> */
[----:B0-2---:R-:W-:Y:S01]  /*3ff0*/  LEA.HI.X R77, R6, UR5, R5, 0x1, P1 ;  /* 0x00000005064d7c11 */ /* 0x005fe200088f0c05 */
[C---:B------:R-:W-:Y:S01]  /*4000*/  @P0 VIADD R79, R9.reuse, 0xffffffe0 ;  /* 0xffffffe0094f0836 */ /* 0x040fe20000000000 */
[----:B------:R-:W-:Y:S01]  /*4010*/  ISETP.GE.AND P1, PT, R16, UR4, PT ;  /* 0x0000000410007c0c */ /* 0x000fe2000bf26270 */
[----:B---3--:R-:W-:Y:S01]  /*4020*/  IMAD R80, R9, 0x2, R2 ;  /* 0x0000000209507824 */ /* 0x008fe200078e0202 */
[----:B------:R-:W-:Y:S01]  /*4030*/  ISETP.GE.AND P0, PT, R4, UR4, PT ;  /* 0x0000000404007c0c */ /* 0x000fe2000bf06270 */
[----:B------:R-:W-:-:S02]  /*4040*/  VIADD R12, R16, 0x80 ;  /* 0x00000080100c7836 */ /* 0x000fc40000000000 */
[C---:B------:R-:W-:Y:S02]  /*4050*/  VIADD R13, R16.reuse, 0xc0 ;  /* 0x000000c0100d7836 */ /* 0x040fe40000000000 */
[C---:B------:R-:W-:Y:S02]  /*4060*/  VIADD R74, R16.reuse, 0x100 ;  /* 0x00000100104a7836 */ /* 0x040fe40000000000 */
[----:B------:R-:W-:Y:S02]  /*4070*/  VIADD R78, R16, 0x140 ;  /* 0x00000140104e7836 */ /* 0x000fe40000000000 */
[----:B------:R-:W-:Y:S02]  /*4080*/  IMAD R79, R79, 0x2, R2 ;  /* 0x000000024f4f7824 */ /* 0x000fe400078e0202 */
        /* <DEDUP_REMOVED lines=55> */
.L_x_4656:
[----:B------:R-:W-:Y:S05]  /*4400*/  BSYNC B0 ;  /* 0x0000000000007941 */ /* 0x000fea0003800000 */
.L_x_4655:
[----:B------:R-:W-:Y:S01]  /*4410*/  @!PT LDS RZ, [RZ] ;  /* 0x00000000fffff984 */ /* 0x000fe20000000800 */
[----:B------:R-:W-:Y:S01]  /*4420*/  @!PT LDS RZ, [RZ] ;  /* 0x00000000fffff984 */ /* 0x000fe20000000800 */
[----:B------:R-:W-:Y:S01]  /*4430*/  @!PT LDS RZ, [RZ] ;  /* 0x00000000fffff984 */ /* 0x000fe20000000800 */
[----:B------:R-:W-:Y:S01]  /*4440*/  @!PT LDS RZ, [RZ] ;  /* 0x00000000fffff984 */ /* 0x000fe20000000800 */
[----:B------:R5:W-:Y:S06]  /*4450*/  MEMBAR.ALL.CTA ;  /* 0x0000000000007992 */ /* 0x000bec0000008000 */
[----:B-----5:R-:W5:Y:S01]  /*4460*/  FENCE.VIEW.ASYNC.S ;  /* 0x00000000000073c6 */ /* 0x020f620000000000 */
[----:B------:R-:W-:Y:S01]  /*4470*/  VIADD R23, R23, 0x1 ;  /* 0x0000000117177836 */ /* 0x000fe20000000000 */
[----:B0-2---:R-:W-:Y:S01]  /*4480*/  @!P5 IADD3 R70, R70, 0x28cc0, RZ ;  /* 0x00028cc04646d810 */ /* 0x005fe20007ffe0ff */
        /* <DEDUP_REMOVED lines=9> */
.L_x_4623:
[----:B------:R-:W-:Y:S04]  /*4520*/  BSSY B0, `(.L_x_4658) ;  /* 0x0000004000007945 */ /* 0x000fe80003800000 */
[----:B------:R-:W-:Y:S05]  /*4530*/  @P0 BRA `(.L_x_4659) ;  /* 0x0000000000080947 */ /* 0x000fea0003800000 */
[----:B------:R-:W0:Y:S02]  /*4540*/  FENCE.VIEW.ASYNC.G ;  /* 0x00000000000073c6 */ /* 0x000e240000000100 */
[----:B0-----:R-:W-:Y:S06]  /*4550*/  BAR.ARV 0xc, 0x120 ;  /* 0x0304800000007b1d */ /* 0x001fec0000002000 */
.L_x_4659:
[----:B------:R-:W-:Y:S05]  /*4560*/  BSYNC B0 ;  /* 0x0000000000007941 */ /* 0x000fea0003800000 */
.L_x_4658:
[----:B------:R-:W-:Y:S01]  /*4570*/  UISETP.NE.AND UP0, UPT, UR38, 0x1, UPT ;  /* 0x000000012600788c */ /* 0x000fe2000bf05270 */
[----:B------:R-:W-:Y:S01]  /*4580*/  BSSY B7, `(.L_x_4660) ;  /* 0x0000ee4000077945 */ /* 0x000fe20003800000 */
[----:B------:R-:W-:Y:S02]  /*4590*/  ULDC UR4, c[0x0][0x9e0] ;  /* 0x0002780000047ab9 */ /* 0x000fe40000000800 */
[----:B------:R-:W-:Y:S02]  /*45a0*/  VIADD R0, R49, UR4 ;  /* 0x0000000431007c36 */ /* 0x000fe40008000000 */
[----:B------:R-:W-:-:S13]  /*45b0*/  PLOP3.LUT P0, PT, PT, PT, UP0, 0x80, 0x0 ;  /* 0x000000000000781c */ /* 0x000fda0003f0f008 */
[----:B------:R-:W-:Y:S05]  /*45c0*/  @!P0 BRA `(.L_x_4661) ;  /* 0x0000002000708947 */ /* 0x000fea0003800000 */
[----:B------:R-:W0:Y:S02]  /*45d0*/  LDC R6, c[0x0][0x9e4] ;  /* 0x00027900ff067b82 */ /* 0x000e240000000800 */
[----:B0-----:R-:W-:-:S13]  /*45e0*/  ISETP.GE.AND P0, PT, R6, 0x1, PT ;  /* 0x000000010600780c */ /* 0x001fda0003f06270 */
[----:B------:R-:W-:Y:S05]  /*45f0*/  @!P0 BRA `(.L_x_4662) ;  /* 0x0000000000488947 */ /* 0x000fea0003800000 */
        /* <DEDUP_REMOVED lines=11> */
.L_x_4664:
[----:B------:R-:W-:-:S13]  /*46b0*/  ISETP.NE.AND P1, PT, R6, 0x1, PT ;  /* 0x000000010600780c */ /* 0x000fda0003f25270 */
[----:B------:R-:W0:Y:S02]  /*46c0*/  @P1 LDC.64 R4, c[0x0][0x9e8] ;  /* 0x00027a00ff041b82 */ /* 0x000e240000000a00 */
[----:B0-----:R-:W-:-:S05]  /*46d0*/  @P1 IMAD.HI.U32 R4, R3, R4, RZ ;  /* 0x0000000403041227 */ /* 0x001fca00078e00ff */
[----:B------:R-:W-:-:S07]  /*46e0*/  @P1 SHF.R.U32.HI R3, RZ, R5, R4 ;  /* 0x00000005ff031219 */ /* 0x000fce0000011604 */
.L_x_4665:
[----:B------:R-:W-:Y:S05]  /*46f0*/  BSYNC B0 ;  /* 0x0000000000007941 */ /* 0x000fea0003800000 */
.L_x_4663:
[----:B------:R-:W-:-:S05]  /*4700*/  IMAD R3, R3, R6, R6 ;  /* 0x0000000603037224 */ /* 0x000fca00078e0206 */
[----:B------:R-:W-:-:S07]  /*4710*/  VIMNMX R0, R0, R3, PT ;  /* 0x0000000300007248 */ /* 0x000fce0003fe0100 */
.L_x_4662:
[----:B------:R-:W-:Y:S01]  /*4720*/  VIADD R0, R0, 0x3f ;  /* 0x0000003f00007836 */ /* 0x000fe20000000000 */
[----:B------:R-:W-:Y:S02]  /*4730*/  ULDC UR4, c[0x0][0x9dc] ;  /* 0x0002770000047ab9 */ /* 0x000fe40000000800 */
[----:B------:R-:W-:Y:S02]  /*4740*/  VIADD R4, R47, -UR4 ;  /* 0x800000042f047c36 */ /* 0x000fe40008000000 */
[----:B------:R-:W-:-:S04]  /*4750*/  SHF.R.S32.HI R3, RZ, 0x1f, R0 ;  /* 0x0000001fff037819 */ /* 0x000fc80000011400 */
[----:B------:R-:W-:-:S04]  /*4760*/  LEA.HI R3, R3, R0, RZ, 0x6 ;  /* 0x0000000003037211 */ /* 0x000fc800078f30ff */
[----:B------:R-:W-:-:S04]  /*4770*/  SHF.R.S32.HI R3, RZ, 0x6, R3 ;  /* 0x00000006ff037819 */ /* 0x000fc80000011403 */
        /* <DEDUP_REMOVED lines=12> */
.L_x_4668:
[----:B------:R-:W-:-:S13]  /*4840*/  ISETP.NE.AND P0, PT, R6, 0x1, PT ;  /* 0x000000010600780c */ /* 0x000fda0003f05270 */
[----:B------:R-:W0:Y:S02]  /*4850*/  @P0 LDC.64 R10, c[0x0][0x9e8] ;  /* 0x00027a00ff0a0b82 */ /* 0x000e240000000a00 */
[----:B0-----:R-:W-:-:S05]  /*4860*/  @P0 IMAD.HI.U32 R10, R47, R10, RZ ;  /* 0x0000000a2f0a0227 */ /* 0x001fca00078e00ff */
[----:B------:R-:W-:-:S07]  /*4870*/  @P0 SHF.R.U32.HI R47, RZ, R11, R10 ;  /* 0x0000000bff2f0219 */ /* 0x000fce000001160a */
.L_x_4669:
[----:B------:R-:W-:Y:S05]  /*4880*/  BSYNC B0 ;  /* 0x0000000000007941 */ /* 0x000fea0003800000 */
.L_x_4667:
[----:B------:R-:W-:-:S05]  /*4890*/  IMAD R47, R47, R6, RZ ;  /* 0x000000062f2f7224 */ /* 0x000fca00078e02ff */
[----:B------:R-:W-:-:S07]  /*48a0*/  VIMNMX R4, R4, R47, !PT ;  /* 0x0000002f04047248 */ /* 0x000fce0007fe0100 */
.L_x_4666:
        /* <DEDUP_REMOVED lines=14> */
[----:B------:R-:W-:Y:S02]  /*4990*/  CS2R R136, SRZ ;  /* 0x0000000000887805 */ /* 0x000fe4000001ff00 */
[----:B------:R-:W-:Y:S02]  /*49a0*/  CS2R R134, SRZ ;  /* 0x0000000000867805 */ /* 0x000fe4000001ff00 */
[----:B------:R-:W-:Y:S02]  /*49b0*/  ISETP.GT.AND P1, PT, R8, R4, PT ;  /* 0x000000040800720c */ /* 0x000fe40003f24270 */
        /* <DEDUP_REMOVED lines=30> */
[----:B---3--:R-:W-:Y:S02]  /*4ba0*/  CS2R R80, SRZ ;  /* 0x0000000000507805 */ /* 0x008fe4000001ff00 */
[----:B------:R-:W-:Y:S02]  /*4bb0*/  CS2R R78, SRZ ;  /* 0x00000000004e7805 */ /* 0x000fe4000001ff00 */
[----:B----4-:R-:W-:-:S02]  /*4bc0*/  CS2R R76, SRZ ;  /* 0x00000000004c7805 */ /* 0x010fc4000001ff00 */
[----:B------:R-:W-:Y:S02]  /*4bd0*/  CS2R R74, SRZ ;  /* 0x00000000004a7805 */ /* 0x000fe4000001ff00 */
[----:B------:R-:W-:Y:S02]  /*4be0*/  CS2R R72, SRZ ;  /* 0x0000000000487805 */ /* 0x000fe4000001ff00 */
[----:B--2---:R-:W-:Y:S02]  /*4bf0*/  CS2R R70, SRZ ;  /* 0x0000000000467805 */ /* 0x004fe4000001ff00 */
        /* <DEDUP_REMOVED lines=12> */
[----:B------:R-:W-:Y:S02]  /*4cc0*/  CS2R R38, SRZ ;  /* 0x0000000000267805 */ /* 0x000fe4000001ff00 */
[----:B------:R-:W-:Y:S02]  /*4cd0*/  CS2R R170, SRZ ;  /* 0x0000000000aa7805 */ /* 0x000fe4000001ff00 */
[----:B------:R-:W-:Y:S02]  /*4ce0*/  CS2R R34, SRZ ;  /* 0x0000000000227805 */ /* 0x000fe4000001ff00 */
[----:B------:R-:W-:Y:S01]  /*4cf0*/  CS2R R172, SRZ ;  /* 0x0000000000ac7805 */ /* 0x000fe2000001ff00 */
[----:B------:R-:W-:Y:S01]  /*4d00*/  IMAD.MOV.U32 R31, RZ, RZ, RZ ;  /* 0x000000ffff1f7224 */ /* 0x000fe200078e00ff */
[----:B------:R-:W-:-:S02]  /*4d10*/  CS2R R6, SRZ ;  /* 0x0000000000067805 */ /* 0x000fc4000001ff00 */
[----:B------:R-:W-:Y:S01]  /*4d20*/  CS2R R174, SRZ ;  /* 0x0000000000ae7805 */ /* 0x000fe2000001ff00 */
[----:B------:R-:W-:Y:S02]  /*4d30*/  IMAD.MOV.U32 R27, RZ, RZ, RZ ;  /* 0x000000ffff1b7224 */ /* 0x000fe400078e00ff */
[----:B------:R-:W-:Y:S01]  /*4d40*/  IMAD.MOV.U32 R5, RZ, RZ, RZ ;  /* 0x000000ffff057224 */ /* 0x000fe200078e00ff */
[----:B------:R-:W-:Y:S06]  /*4d50*/  @!P1 BRA `(.L_x_4670) ;  /* 0x000000e400989947 */ /* 0x000fec0003800000 */
[----:B------:R-:W0:Y:S02]  /*4d60*/  SHFL.IDX PT, R0, R219, RZ, 0x1f ;  /* 0x00001fffdb007589 */ /* 0x000e2400000e0000 */
[----:B0-----:R-:W-:-:S04]  /*4d70*/  LEA.HI R3, R0, R0, RZ, 0x1 ;  /* 0x0000000000037211 */ /* 0x001fc800078f08ff */
[----:B------:R-:W-:-:S05]  /*4d80*/  LOP3.LUT R3, R3, 0x1fffe, RZ, 0xc0, !PT ;  /* 0x0001fffe03037812 */ /* 0x000fca00078ec0ff */
[----:B------:R-:W-:Y:S02]  /*4d90*/  IMAD.IADD R3, R0, 0x1, -R3 ;  /* 0x0000000100037824 */ /* 0x000fe400078e0a03 */
[----:B------:R-:W-:Y:S02]  /*4da0*/  IMAD.U32 R0, RZ, RZ, UR37 ;  /* 0x00000025ff007e24 */ /* 0x000fe4000f8e00ff */
[----:B------:R-:W-:-:S03]  /*4db0*/  IMAD R3, R3, 0x8000, R2 ;  /* 0x0000800003037824 */ /* 0x000fc600078e0202 */
[----:B------:R-:W-:Y:S01]  /*4dc0*/  ISETP.NE.AND P0, PT, R0, 0x3, PT ;  /* 0x000000030000780c */ /* 0x000fe20003f05270 */
[----:B------:R-:W-:-:S05]  /*4dd0*/  VIADD R3, R3, 0x400 ;  /* 0x0000040003037836 */ /* 0x000fca0000000000 */
[----:B------:R-:W-:-:S04]  /*4de0*/  SHF.R.U32.HI R3, RZ, 0x4, R3 ;  /* 0x00000004ff037819 */ /* 0x000fc80000011603 */
[----:B------:R-:W-:-:S04]  /*4df0*/  LOP3.LUT R3, R3, 0x3fff, RZ, 0xc0, !PT ;  /* 0x00003fff03037812 */ /* 0x000fc800078ec0ff */
[----:B------:R-:W-:Y:S01]  /*4e00*/  LOP3.LUT R153, R3, 0x2000000, RZ, 0xfc, !PT ;  /* 0x0200000003997812 */ /* 0x000fe200078efcff */
[----:B------:R-:W-:Y:S06]  /*4e10*/  @!P0 BRA `(.L_x_4671) ;  /* 0x0000000000048947 */ /* 0x000fec0003800000 */
[----:B------:R-:W-:Y:S01]  /*4e20*/  BPT.TRAP 0x1 ;  /* 0x000000040000795c */ /* 0x000fe20000300000 */
.L_x_4671:
        /* <DEDUP_REMOVED lines=11> */
.L_x_4951:
[----:B------:R-:W-:Y:S05]  /*4ee0*/  BSYNC B0 ;  /* 0x0000000000007941 */ /* 0x000fea0003800000 */
.L_x_4672:
[----:B------:R-:W-:Y:S01]  /*4ef0*/  BAR.SYNC.DEFER_BLOCKING 0xe, 0x100 ;  /* 0x0384000000007b1d */ /* 0x000fe20000010000 */
[----:B------:R-:W-:Y:S01]  /*4f00*/  IMAD.MOV.U32 R7, RZ, RZ, 0x40000040 ;  /* 0x40000040ff077424 */ /* 0x000fe200078e00ff */
[C---:B------:R-:W-:Y:S01]  /*4f10*/  R2UR UR6, R10.reuse ;  /* 0x000000000a0672ca */ /* 0x040fe200000e0000 */
[----:B------:R-:W-:Y:S01]  /*4f20*/  VIADD R12, R10, 0x80 ;  /* 0x000000800a0c7836 */ /* 0x000fe20000000000 */
[----:B------:R-:W-:Y:S01]  /*4f30*/  R2UR UR7, R11 ;  /* 0x000000000b0772ca */ /* 0x000fe200000e0000 */
[C---:B------:R-:W-:Y:S01]  /*4f40*/  VIADD R14, R6.reuse, 0x2 ;  /* 0x00000002060e7836 */ /* 0x040fe20000000000 */
[----:B------:R-:W-:Y:S01]  /*4f50*/  R2UR UR4, R6 ;  /* 0x00000000060472ca */ /* 0x000fe200000e0000 */
[----:B------:R-:W-:Y:S01]  /*4f60*/  IMAD.MOV.U32 R13, RZ, RZ, 0x40000040 ;  /* 0x40000040ff0d7424 */ /* 0x000fe200078e00ff */
[----:B------:R-:W-:Y:S01]  /*4f70*/  R2UR UR5, R7 ;  /* 0x00000000070572ca */ /* 0x000fe200000e0000 */
[C---:B------:R-:W-:Y:S01]  /*4f80*/  VIADD R20, R10.reuse, 0x100 ;  /* 0x000001000a147836 */ /* 0x040fe20000000000 */
[----:B------:R-:W-:Y:S01]  /*4f90*/  MOV R15, 0x40000040 ;  /* 0x40000040000f7802 */ /* 0x000fe20000000f00 */
[----:B------:R-:W-:Y:S01]  /*4fa0*/  IMAD.MOV.U32 R21, RZ, RZ, 0x40000040 ;  /* 0x40000040ff157424 */ /* 0x000fe200078e00ff */
[----:B------:R-:W1:Y:S01]  /*4fb0*/  S2R R0, SR_TID.X ;  /* 0x0000000000007919 */ /* 0x000e620000002100 */
[----:B------:R-:W-:Y:S01]  /*4fc0*/  VIADD R10, R10, 0x180 ;  /* 0x000001800a0a7836 */ /* 0x000fe20000000000 */
[----:B------:R-:W-:Y:S01]  /*4fd0*/  BSSY B0, `(.L_x_4674) ;  /* 0x00000ec000007945 */ /* 0x000fe20003800000 */
[----:B------:R-:W-:-:S02]  /*4fe0*/  IMAD.MOV.U32 R11, RZ, RZ, 0x40000040 ;  /* 0x40000040ff0b7424 */ /* 0x000fc400078e00ff */
[----:B0-----:R-:W-:-:S05]  /*4ff0*/  VIADD R3, R8, 0xfffffffe ;  /* 0xfffffffe08037836 */ /* 0x001fca0000000000 */
[----:B------:R-:W-:Y:S01]  /*5000*/  ISETP.GE.AND P2, PT, R3, R4, PT ;  /* 0x000000040300720c */ /* 0x000fe20003f46270 */
[----:B-----5:R-:W-:-:S06]  /*5010*/  WARPGROUP.ARRIVE ;  /* 0x00000000000079c5 */ /* 0x020fcc0000000000 */
        /* <DEDUP_REMOVED lines=8> */
[----:B------:R-:W-:-:S13]  /*50a0*/  ISETP.NE.AND P1, PT, R0, RZ, PT ;  /* 0x000000ff0000720c */ /* 0x000fda0003f25270 */
[----:B------:R-:W-:-:S05]  /*50b0*/  @!P1 VIADD R0, R152, 0x28c60 ;  /* 0x00028c6098009836 */ /* 0x000fca0000000000 */
[----:B------:R-:W-:Y:S01]  /*50c0*/  @!P1 PRMT R0, RZ, 0x654, R0 ;  /* 0x00000654ff009816 */ /* 0x000fe20000000000 */
[----:B------:R-:W-:Y:S02]  /*50d0*/  WARPGROUP.DEPBAR.LE gsb0, 0x0 ;  /* 0x00008000000079c5 */ /* 0x000fe40000010000 */
[----:B------:R-:W-:-:S06]  /*50e0*/  WARPGROUP.ARRIVE ;  /* 0x00000000000079c5 */ /* 0x000fcc0000000000 */
[----:B------:R-:W-:Y:S01]  /*50f0*/  HGMMA.64x256x16.F32.BF16 R24, gdesc[UR4].tnspB, R24, gsb0 ;  /* 0x43e00000041879f0 */ /* 0x000fe20008001818 */
[----:B------:R-:W-:Y:S01]  /*5100*/  R2UR UR6, R20 ;  /* 0x00000000140672ca */ /* 0x000fe200000e0000 */
[----:B------:R-:W-:Y:S01]  /*5110*/  VIADD R20, R6, 0x6 ;  /* 0x0000000606147836 */ /* 0x000fe20000000000 */
[----:B------:R-:W-:Y:S01]  /*5120*/  R2UR UR7, R21 ;  /* 0x00000000150772ca */ /* 0x000fe200000e0000 */
[----:B------:R-:W-:Y:S01]  /*5130*/  IMAD.MOV.U32 R21, RZ, RZ, 0x40000040 ;  /* 0x40000040ff157424 */ /* 0x000fe200078e00ff */
        /* <DEDUP_REMOVED lines=18> */
.L_x_4681:
[----:B------:R-:W-:Y:S01]  /*5260*/  BAR.SYNC.DEFER_BLOCKING 0xe, 0x100 ;  /* 0x0384000000007b1d */ /* 0x000fe20000010000 */
[C---:B------:R-:W-:Y:S01]  /*5270*/  IMAD R5, R18.reuse, 0x40, R192 ;  /* 0x0000004012057824 */ /* 0x040fe200078e02c0 */
[----:B------:R-:W-:Y:S01]  /*5280*/  ISETP.GT.AND P3, PT, R3, R4, PT ;  /* 0x000000040300720c */ /* 0x000fe20003f64270 */
[----:B------:R-:W-:Y:S02]  /*5290*/  VIADD R18, R18, 0x1 ;  /* 0x0000000112127836 */ /* 0x000fe40000000000 */
[----:B------:R-:W-:Y:S02]  /*52a0*/  IMAD R5, R5, 0x4, R2 ;  /* 0x0000000405057824 */ /* 0x000fe400078e0202 */
[----:B------:R-:W-:Y:S01]  /*52b0*/  VIADD R3, R3, 0xffffffff ;  /* 0xffffffff03037836 */ /* 0x000fe20000000000 */
[----:B------:R-:W-:-:S04]  /*52c0*/  ISETP.NE.AND P2, PT, R18, 0x2, PT ;  /* 0x000000021200780c */ /* 0x000fc80003f45270 */
[----:B------:R-:W-:Y:S02]  /*52d0*/  SEL R8, RZ, 0x1, P2 ;  /* 0x00000001ff087807 */ /* 0x000fe40001000000 */
[----:B------:R-:W-:Y:S02]  /*52e0*/  SEL R18, R18, RZ, P2 ;  /* 0x000000ff12127207 */ /* 0x000fe40001000000 */
[----:B------:R-:W-:Y:S01]  /*52f0*/  LOP3.LUT R19, R19, R8, RZ, 0x3c, !PT ;  /* 0x0000000813137212 */ /* 0x000fe200078e3cff */
[----:B01----:R-:W0:Y:S04]  /*5300*/  LDS R0, [R5+0x28800] ;  /* 0x0288000005007984 */ /* 0x003e280000000800 */
        /* <DEDUP_REMOVED lines=131> */
.L_x_4676:
[----:B------:R-:W-:Y:S01]  /*5b40*/  IMAD R0, R18, 0x8, R2 ;  /* 0x0000000812007824 */ /* 0x000fe200078e0202 */
[----:B------:R-:W-:-:S04]  /*5b50*/  SHF.L.U32 R5, R19, 0x1f, RZ ;  /* 0x0000001f13057819 */ /* 0x000fc800000006ff */
[----:B------:R0:W1:Y:S01]  /*5b60*/  SYNCS.PHASECHK.TRANS64.TRYWAIT P2, [R0+URZ+0x28c50], R5 ;  /* 0x028c5005000075a7 */ /* 0x000062000804017f */
[----:B------:R-:W-:Y:S05]  /*5b70*/  @!P0 BRA `(.L_x_4677) ;  /* 0x0000000000048947 */ /* 0x000fea0003800000 */
[----:B------:R-:W-:Y:S01]  /*5b80*/  BPT.TRAP 0x1 ;  /* 0x000000040000795c */ /* 0x000fe20000300000 */
.L_x_4677:
[----:B------:R-:W-:Y:S04]  /*5b90*/  BSSY B1, `(.L_x_4678) ;  /* 0x0000004000017945 */ /* 0x000fe80003800000 */
[----:B-1----:R-:W-:Y:S05]  /*5ba0*/  @P2 BRA `(.L_x_4679) ;  /* 0x0000000000082947 */ /* 0x002fea0003800000 */
[----:B------:R-:W1:Y:S02]  /*5bb0*/  SYNCS.PHASECHK.TRANS64.TRYWAIT P2, [R0+URZ+0x28c50], R5 ;  /* 0x028c5005000075a7 */ /* 0x000e64000804017f */
[----:B-1----:R-:W-:Y:S05]  /*5bc0*/  @!P2 BRA `(.L_x_4680) ;  /* 0x000001680050a947 */ /* 0x002fea0003800000 */
.L_x_4679:
[----:B------:R-:W-:Y:S05]  /*5bd0*/  BSYNC B1 ;  /* 0x0000000000017941 */ /* 0x000fea0003800000 */
.L_x_4678:
[----:B------:R-:W-:Y:S01]  /*5be0*/  IMAD R8, R18, 0x1000, R153 ;  /* 0x0000100012087824 */ /* 0x000fe200078e0299 */
[----:B------:R-:W-:Y:S01]  /*5bf0*/  R2UR UR4, R6 ;  /* 0x00000000060472ca */ /* 0x000fe200000e0000 */
[----:B------:R-:W-:Y:S01]  /*5c00*/  IMAD.MOV.U32 R9, RZ, RZ, 0x40000040 ;  /* 0x40000040ff097424 */ /* 0x000fe200078e00ff */
[----:B------:R-:W-:Y:S01]  /*5c10*/  R2UR UR5, R7 ;  /* 0x00000000070572ca */ /* 0x000fe200000e0000 */
[----:B------:R-:W-:Y:S01]  /*5c20*/  WARPGROUP.ARRIVE ;  /* 0x00000000000079c5 */ /* 0x000fe20000000000 */
[C---:B------:R-:W-:Y:S01]  /*5c30*/  R2UR UR6, R8.reuse ;  /* 0x00000000080672ca */ /* 0x040fe200000e0000 */
[----:B------:R-:W-:Y:S01]  /*5c40*/  VIADD R10, R8, 0x80 ;  /* 0x00000080080a7836 */ /* 0x000fe20000000000 */
[----:B------:R-:W-:Y:S01]  /*5c50*/  R2UR UR7, R9 ;  /* 0x00000000090772ca */ /* 0x000fe200000e0000 */
[----:B------:R-:W-:Y:S02]  /*5c60*/  IMAD.MOV.U32 R11, RZ, RZ, 0x40000040 ;  /* 0x40000040ff0b7424 */ /* 0x000fe400078e00ff */
[----:B------:R-:W-:-:S02]  /*5c70*/  IMAD.MOV.U32 R9, RZ, RZ, 0x40000040 ;  /* 0x40000040ff097424 */ /* 0x000fc400078e00ff */
[----:B01----:R-:W-:-:S05]  /*5c80*/  @!P1 VIADD R0, R0, 0x28c60 ;  /* 0x00028c6000009836 */ /* 0x003fca0000000000 */
[----:B------:R-:W-:-:S03]  /*5c90*/  @!P1 PRMT R0, RZ, 0x654, R0 ;  /* 0x00000654ff009816 */ /* 0x000fc60000000000 */
[----:B------:R-:W-:Y:S01]  /*5ca0*/  HGMMA.64x256x16.F32.BF16 R24, gdesc[UR4].tnspB, R24, gsb0 ;  /* 0x43e00000041879f0 */ /* 0x000fe20008001818 */
[----:B------:R-:W-:Y:S02]  /*5cb0*/  R2UR UR4, R14 ;  /* 0x000000000e0472ca */ /* 0x000fe400000e0000 */
[----:B------:R-:W-:Y:S02]  /*5cc0*/  R2UR UR5, R15 ;  /* 0x000000000f0572ca */ /* 0x000fe400000e0000 */
[----:B------:R-:W-:Y:S01]  /*5cd0*/  R2UR UR6, R10 ;  /* 0x000000000a0672ca */ /* 0x000fe200000e0000 */
[C---:B------:R-:W-:Y:S01]  /*5ce0*/  VIADD R10, R8.reuse, 0x100 ;  /* 0x00000100080a7836 */ /* 0x040fe20000000000 */
[----:B------:R-:W-:Y:S01]  /*5cf0*/  R2UR UR7, R11 ;  /* 0x000000000b0772ca */ /* 0x000fe200000e0000 */
[----:B------:R-:W-:Y:S02]  /*5d00*/  IMAD.MOV.U32 R11, RZ, RZ, 0x40000040 ;  /* 0x40000040ff0b7424 */ /* 0x000fe400078e00ff */
[----:B------:R-:W-:Y:S01]  /*5d10*/  VIADD R8, R8, 0x180 ;  /* 0x0000018008087836 */ /* 0x000fe20000000000 */
[----:B------:R-:W-:-:S02]  /*5d20*/  WARPGROUP.DEPBAR.LE gsb0, 0x0 ;  /* 0x00008000000079c5 */ /* 0x000fc40000010000 */
        /* <DEDUP_REMOVED lines=22> */
.L_x_4675:
[----:B------:R-:W-:Y:S05]  /*5e90*/  BSYNC B0 ;  /* 0x0000000000007941 */ /* 0x000fea0003800000 */
.L_x_4674:
[----:B------:R-:W-:Y:S01]  /*5ea0*/  BAR.SYNC.DEFER_BLOCKING 0xe, 0x100 ;  /* 0x0384000000007b1d */ /* 0x000fe20000010000 */
[C---:B------:R-:W-:Y:S01]  /*5eb0*/  LEA R3, R18.reuse, R192, 0x6 ;  /* 0x000000c012037211 */ /* 0x040fe200078e30ff */
[----:B------:R-:W-:Y:S01]  /*5ec0*/  VIADD R18, R18, 0x1 ;  /* 0x0000000112127836 */ /* 0x000fe20000000000 */
[----:B------:R-:W-:-:S03]  /*5ed0*/  PLOP3.LUT P0, PT, PT, PT, PT, 0x8, 0x0 ;  /* 0x000000000000781c */ /* 0x000fc60003f0e170 */
[----:B------:R-:W-:Y:S01]  /*5ee0*/  IMAD R3, R3, 0x4, R2 ;  /* 0x0000000403037824 */ /* 0x000fe200078e0202 */
[----:B------:R-:W-:-:S04]  /*5ef0*/  ISETP.NE.AND P1, PT, R18, 0x2, PT ;  /* 0x000000021200780c */ /* 0x000fc80003f25270 */
[----:B------:R-:W-:Y:S02]  /*5f00*/  SEL R4, RZ, 0x1, P1 ;  /* 0x00000001ff047807 */ /* 0x000fe40000800000 */
[----:B------:R-:W-:Y:S02]  /*5f10*/  SEL R18, R18, RZ, P1 ;  /* 0x000000ff12127207 */ /* 0x000fe40000800000 */
[----:B------:R-:W-:Y:S01]  /*5f20*/  LOP3.LUT R19, R19, R4, RZ, 0x3c, !PT ;  /* 0x0000000413137212 */ /* 0x000fe200078e3cff */
[----:B------:R-:W2:Y:S04]  /*5f30*/  LDS R2, [R3+0x28800] ;  /* 0x0288000003027984 */ /* 0x000ea80000000800 */
[----:B01----:R0:W1:Y:S02]  /*5f40*/  LDS R0, [R3+0x28820] ;  /* 0x0288200003007984 */ /* 0x0030640000000800 */
[----:B0-----:R-:W-:-:S02]  /*5f50*/  IMAD.MOV.U32 R3, RZ, RZ, RZ ;  /* 0x000000ffff037224 */ /* 0x001fc400078e00ff */
[-C--:B--2---:R-:W-:Y:S01]  /*5f60*/  FMUL.FTZ R173, R25, R2.reuse ;  /* 0x0000000219ad7220 */ /* 0x084fe20000410000 */
[-C--:B------:R-:W-:Y:S01]  /*5f70*/  FMUL.FTZ R6, R29, R2.reuse ;  /* 0x000000021d067220 */ /* 0x080fe20000410000 */
[-C--:B------:R-:W-:Y:S01]  /*5f80*/  FMUL.FTZ R156, R68, R2.reuse ;  /* 0x00000002449c7220 */ /* 0x080fe20000410000 */
[----:B------:R-:W-:Y:S01]  /*5f90*/  FMUL.FTZ R175, R24, R2 ;  /* 0x0000000218af7220 */ /* 0x000fe20000410000 */
[-C--:B-1----:R-:W-:Y:S01]  /*5fa0*/  FMUL.FTZ R11, R46, R0.reuse ;  /* 0x000000002e0b7220 */ /* 0x082fe20000410000 */
[-C--:B------:R-:W-:Y:S01]  /*5fb0*/  FMUL.FTZ R13, R50, R0.reuse ;  /* 0x00000000320d7220 */ /* 0x080fe20000410000 */
[-C--:B------:R-:W-:Y:S01]  /*5fc0*/  FMUL.FTZ R15, R54, R0.reuse ;  /* 0x00000000360f7220 */ /* 0x080fe20000410000 */
[-C--:B------:R-:W-:Y:S01]  /*5fd0*/  FMUL.FTZ R25, R58, R0.reuse ;  /* 0x000000003a197220 */ /* 0x080fe20000410000 */
[----:B------:R-:W-:Y:S01]  /*5fe0*/  FMUL.FTZ R29, R66, R0 ;  /* 0x00000000421d7220 */ /* 0x000fe20000410000 */
        /* <DEDUP_REMOVED lines=122> */
.L_x_4661:
        /* <DEDUP_REMOVED lines=14> */
.L_x_4684:
[----:B------:R-:W-:-:S13]  /*6870*/  ISETP.NE.AND P1, PT, R6, 0x1, PT ;  /* 0x000000010600780c */ /* 0x000fda0003f25270 */
[----:B------:R-:W0:Y:S02]  /*6880*/  @P1 LDC.64 R4, c[0x0][0x9e8] ;  /* 0x00027a00ff041b82 */ /* 0x000e240000000a00 */
[----:B0-----:R-:W-:-:S05]  /*6890*/  @P1 IMAD.HI.U32 R4, R3, R4, RZ ;  /* 0x0000000403041227 */ /* 0x001fca00078e00ff */
[----:B------:R-:W-:-:S07]  /*68a0*/  @P1 SHF.R.U32.HI R3, RZ, R5, R4 ;  /* 0x00000005ff031219 */ /* 0x000fce0000011604 */
.L_x_4685:
[----:B------:R-:W-:Y:S05]  /*68b0*/  BSYNC B0 ;  /* 0x0000000000007941 */ /* 0x000fea0003800000 */
.L_x_4683:
[----:B------:R-:W-:-:S05]  /*68c0*/  IMAD R3, R3, R6, R6 ;  /* 0x0000000603037224 */ /* 0x000fca00078e0206 */
[----:B------:R-:W-:-:S07]  /*68d0*/  VIMNMX R0, R0, R3, PT ;  /* 0x0000000300007248 */ /* 0x000fce0003fe0100 */
.L_x_4682:
[----:B------:R-:W-:Y:S01]  /*68e0*/  VIADD R0, R0, 0x3f ;  /* 0x0000003f00007836 */ /* 0x000fe20000000000 */
[----:B------:R-:W-:-:S04]  /*68f0*/  ULDC UR4, c[0x0][0x9dc] ;  /* 0x0002770000047ab9 */ /* 0x000fc80000000800 */
[----:B------:R-:W-:-:S04]  /*6900*/  SHF.R.S32.HI R3, RZ, 0x1f, R0 ;  /* 0x0000001fff037819 */ /* 0x000fc80000011400 */
[----:B------:R-:W-:-:S04]  /*6910*/  LEA.HI R3, R3, R0, RZ, 0x6 ;  /* 0x0000000003037211 */ /* 0x000fc800078f30ff */
[----:B------:R-:W-:Y:S01]  /*6920*/  SHF.R.S32.HI R5, RZ, 0x6, R3 ;  /* 0x00000006ff057819 */ /* 0x000fe20000011403 */
        /* <DEDUP_REMOVED lines=13> */
.L_x_4688:
[----:B------:R-:W-:-:S13]  /*6a00*/  ISETP.NE.AND P0, PT, R6, 0x1, PT ;  /* 0x000000010600780c */ /* 0x000fda0003f05270 */
[----:B------:R-:W0:Y:S02]  /*6a10*/  @P0 LDC.64 R4, c[0x0][0x9e8] ;  /* 0x00027a00ff040b82 */ /* 0x000e240000000a00 */
[----:B0-----:R-:W-:-:S05]  /*6a20*/  @P0 IMAD.HI.U32 R4, R47, R4, RZ ;  /* 0x000000042f040227 */ /* 0x001fca00078e00ff */
[----:B------:R-:W-:-:S07]  /*6a30*/  @P0 SHF.R.U32.HI R47, RZ, R5, R4 ;  /* 0x00000005ff2f0219 */ /* 0x000fce0000011604 */
.L_x_4689:
[----:B------:R-:W-:Y:S05]  /*6a40*/  BSYNC B0 ;  /* 0x0000000000007941 */ /* 0x000fea0003800000 */
.L_x_4687:
[----:B------:R-:W-:-:S05]  /*6a50*/  IMAD R6, R47, R6, RZ ;  /* 0x000000062f067224 */ /* 0x000fca00078e02ff */
[----:B------:R-:W-:-:S07]  /*6a60*/  VIMNMX R3, R3, R6, !PT ;  /* 0x0000000603037248 */ /* 0x000fce0007fe0100 */
.L_x_4686:
        /* <DEDUP_REMOVED lines=104> */
.L_x_4691:
[----:B------:R-:W-:Y:S05]  /*70f0*/  BSYNC B6 ;  /* 0x0000000000067941 */ /* 0x000fea0003800000 */
.L_x_4690:
        /* <DEDUP_REMOVED lines=12> */
.L_x_4695:
[----:B-1----:R1:W2:Y:S02]  /*71c0*/  SYNCS.PHASECHK.TRANS64.TRYWAIT P0, [R2+URZ+0x28c00], R3 ;  /* 0x028c0003020075a7 */ /* 0x0022a4000800017f */
[----:B--2---:R-:W-:Y:S05]  /*71d0*/  @!P0 NANOSLEEP.SYNCS 0x989680 ;  /* 0x009896800000895d */ /* 0x004fea0003900000 */
[----:B------:R-:W2:Y:S02]  /*71e0*/  @!P0 SYNCS.PHASECHK.TRANS64 P0, [R2+URZ+0x28c00], R3 ;  /* 0x028c0003020085a7 */ /* 0x000ea4000800007f */
[----:B--2---:R-:W-:Y:S05]  /*71f0*/  @!P0 BRA `(.L_x_4695) ;  /* 0xfffffffc00f08947 */ /* 0x004fea000383ffff */
.L_x_4694:
[----:B------:R-:W-:Y:S05]  /*7200*/  BSYNC B0 ;  /* 0x0000000000007941 */ /* 0x000fea0003800000 */
.L_x_4693:
[----:B------:R-:W-:Y:S05]  /*7210*/  BRA `(.L_x_4696) ;  /* 0x0000002c00fc7947 */ /* 0x000fea0003800000 */
.L_x_4692:
[----:B------:R-:W0:Y:S01]  /*7220*/  LDC.64 R44, c[0x0][0x3e8] ;  /* 0x0000fa00ff2c7b82 */ /* 0x000e220000000a00 */
[----:B------:R-:W-:Y:S01]  /*7230*/  VIADD R0, R2, 0x20400 ;  /* 0x0002040002007836 */ /* 0x000fe20000000000 */
[----:B-----5:R-:W-:Y:S01]  /*7240*/  SHF.R.S32.HI R3, RZ, 0x1f, R33 ;  /* 0x0000001fff037819 */ /* 0x020fe20000011421 */
[----:B------:R-:W-:Y:S01]  /*7250*/  IMAD.SHL.U32 R24, R218, 0x4, RZ ;  /* 0x00000004da187824 */ /* 0x000fe200078e00ff */
[----:B------:R-:W-:Y:S01]  /*7260*/  BSSY B6, `(.L_x_4697) ;  /* 0x0000033000067945 */ /* 0x000fe20003800000 */
[----:B------:R-:W-:Y:S01]  /*7270*/  IMAD.MOV.U32 R4, RZ, RZ, R16 ;  /* 0x000000ffff047224 */ /* 0x000fe200078e0010 */
[----:B------:R-:W-:Y:S01]  /*7280*/  LOP3.LUT P0, RZ, R0, 0x3ff, RZ, 0xc0, !PT ;  /* 0x000003ff00ff7812 */ /* 0x000fe2000780c0ff */
[----:B------:R-:W-:Y:S01]  /*7290*/  IMAD.MOV.U32 R5, RZ, RZ, R17 ;  /* 0x000000ffff057224 */ /* 0x000fe200078e0011 */
[----:B------:R-:W1:Y:S01]  /*72a0*/  LDC.64 R46, c[0x0][0x3d8] ;  /* 0x0000f600ff2e7b82 */ /* 0x000e620000000a00 */
[----:B------:R-:W-:Y:S01]  /*72b0*/  SHF.R.S32.HI R25, RZ, 0x1f, R24 ;  /* 0x0000001fff197819 */ /* 0x000fe20000011418 */
[----:B0-----:R-:W-:-:S02]  /*72c0*/  IMAD R6, R3, R44, RZ ;  /* 0x0000002c03067224 */ /* 0x001fc400078e02ff */
[----:B------:R-:W-:-:S04]  /*72d0*/  IMAD.WIDE.U32 R10, R185, R44, R4 ;  /* 0x0000002cb90a7225 */ /* 0x000fc800078e0004 */
[----:B------:R-:W-:Y:S02]  /*72e0*/  IMAD R51, R33, R45, R6 ;  /* 0x0000002d21337224 */ /* 0x000fe400078e0206 */
[-C--:B-1----:R-:W-:Y:S02]  /*72f0*/  IMAD R0, R3, R46.reuse, RZ ;  /* 0x0000002e03007224 */ /* 0x082fe400078e02ff */
[----:B------:R-:W-:-:S04]  /*7300*/  IMAD.WIDE.U32 R8, R185, R46, R4 ;  /* 0x0000002eb9087225 */ /* 0x000fc800078e0004 */
[-C--:B------:R-:W-:Y:S02]  /*7310*/  IMAD R12, R220, R46.reuse, RZ ;  /* 0x0000002edc0c7224 */ /* 0x080fe400078e02ff */
[----:B------:R-:W-:-:S04]  /*7320*/  IMAD.WIDE.U32 R42, R33, R46, RZ ;  /* 0x0000002e212a7225 */ /* 0x000fc800078e00ff */
[----:B------:R-:W-:Y:S01]  /*7330*/  IMAD R14, R220, R44, RZ ;  /* 0x0000002cdc0e7224 */ /* 0x000fe200078e02ff */
[----:B------:R-:W-:Y:S01]  /*7340*/  IADD3 R27, P3, R8, R42, RZ ;  /* 0x0000002a081b7210 */ /* 0x000fe20007f7e0ff */
[C---:B------:R-:W-:Y:S02]  /*7350*/  IMAD R49, R33.reuse, R47, R0 ;  /* 0x0000002f21317224 */ /* 0x040fe400078e0200 */
[----:B------:R-:W-:-:S04]  /*7360*/  IMAD.WIDE.U32 R40, R33, R44, RZ ;  /* 0x0000002c21287225 */ /* 0x000fc800078e00ff */
[----:B------:R-:W-:Y:S01]  /*7370*/  IMAD.WIDE.U32 R4, R185, R46, R24 ;  /* 0x0000002eb9047225 */ /* 0x000fe200078e0018 */
[----:B------:R-:W-:-:S03]  /*7380*/  IADD3 R29, P4, R10, R40, RZ ;  /* 0x000000280a1d7210 */ /* 0x000fc60007f9e0ff */
[----:B------:R-:W-:Y:S01]  /*7390*/  IMAD.WIDE.U32 R6, R185, R44, R24 ;  /* 0x0000002cb9067225 */ /* 0x000fe200078e0018 */
[----:B------:R-:W-:-:S03]  /*73a0*/  IADD3 R53, P1, R4, R42, RZ ;  /* 0x0000002a04357210 */ /* 0x000fc60007f3e0ff */
[C---:B------:R-:W-:Y:S01]  /*73b0*/  IMAD R12, R185.reuse, R47, R12 ;  /* 0x0000002fb90c7224 */ /* 0x040fe200078e020c */
[----:B------:R-:W-:Y:S01]  /*73c0*/  IADD3 R55, P2, R6, R40, RZ ;  /* 0x0000002806377210 */ /* 0x000fe20007f5e0ff */
[----:B------:R-:W-:Y:S01]  /*73d0*/  IMAD R14, R185, R45, R14 ;  /* 0x0000002db90e7224 */ /* 0x000fe200078e020e */
[----:B------:R-:W-:Y:S01]  /*73e0*/  SHF.L.U64.HI R47, R46, 0x5, R47 ;  /* 0x000000052e2f7819 */ /* 0x000fe2000001022f */
[----:B------:R-:W-:Y:S01]  /*73f0*/  IMAD.IADD R49, R49, 0x1, R43 ;  /* 0x0000000131317824 */ /* 0x000fe200078e022b */
[----:B------:R-:W-:Y:S01]  /*7400*/  SHF.L.U64.HI R45, R44, 0x5, R45 ;  /* 0x000000052c2d7819 */ /* 0x000fe2000001022d */
[----:B------:R-:W-:Y:S02]  /*7410*/  IMAD.IADD R51, R51, 0x1, R41 ;  /* 0x0000000133337824 */ /* 0x000fe400078e0229 */
[----:B------:R-:W-:Y:S01]  /*7420*/  IMAD.SHL.U32 R46, R46, 0x20, RZ ;  /* 0x000000202e2e7824 */ /* 0x000fe200078e00ff */
[C---:B------:R-:W-:Y:S01]  /*7430*/  IADD3.X R26, R49.reuse, R12, R9, P3, !PT ;  /* 0x0000000c311a7210 */ /* 0x040fe20001ffe409 */
[----:B------:R-:W-:Y:S01]  /*7440*/  IMAD.SHL.U32 R44, R44, 0x20, RZ ;  /* 0x000000202c2c7824 */ /* 0x000fe200078e00ff */
[----:B------:R-:W-:-:S02]  /*7450*/  IADD3.X R48, R49, R5, R12, P1, !PT ;  /* 0x0000000531307210 */ /* 0x000fc40000ffe40c */
[C---:B------:R-:W-:Y:S02]  /*7460*/  IADD3.X R28, R51.reuse, R14, R11, P4, !PT ;  /* 0x0000000e331c7210 */ /* 0x040fe400027fe40b */
[----:B------:R-:W-:Y:S01]  /*7470*/  IADD3.X R50, R51, R7, R14, P2, !PT ;  /* 0x0000000733327210 */ /* 0x000fe200017fe40e */
        /* <DEDUP_REMOVED lines=17> */
.L_x_4698:
[----:B------:R-:W-:Y:S05]  /*7590*/  BSYNC B6 ;  /* 0x0000000000067941 */ /* 0x000fea0003800000 */
.L_x_4697:
        /* <DEDUP_REMOVED lines=22> */
[----:B------:R-:W-:Y:S01]  /*7700*/  LEA R3, R189, R185, 0x6 ;  /* 0x000000b9bd037211 */ /* 0x000fe200078e30ff */
[----:B------:R-:W-:Y:S01]  /*7710*/  BSSY B1, `(.L_x_4701) ;  /* 0x000002d000017945 */ /* 0x000fe20003800000 */
[-C--:B------:R-:W-:Y:S01]  /*7720*/  ISETP.GE.AND P0, PT, R185, R56.reuse, PT ;  /* 0x00000038b900720c */ /* 0x080fe20003f06270 */
[----:B------:R-:W-:Y:S01]  /*7730*/  IMAD.MOV.U32 R10, RZ, RZ, R42 ;  /* 0x000000ffff0a7224 */ /* 0x000fe200078e002a */
[----:B------:R-:W-:Y:S01]  /*7740*/  ISETP.GE.AND P1, PT, R226, R56, PT ;  /* 0x00000038e200720c */ /* 0x000fe20003f26270 */
[----:B------:R-:W-:Y:S01]  /*7750*/  IMAD R3, R218, 0x20, R3 ;  /* 0x00000020da037824 */ /* 0x000fe200078e0203 */
        /* <DEDUP_REMOVED lines=10> */
[----:B0-----:R-:W-:-:S13]  /*7800*/  ISETP.NE.AND P2, PT, R0, 0x1, PT ;  /* 0x000000010000780c */ /* 0x001fda0003f45270 */
[----:B------:R-:W0:Y:S08]  /*7810*/  @P2 LDC R0, c[0x0][0x42c] ;  /* 0x00010b00ff002b82 */ /* 0x000e300000000800 */
[----:B------:R-:W1:Y:S01]  /*7820*/  @P2 LDC R9, c[0x0][0x430] ;  /* 0x00010c00ff092b82 */ /* 0x000e620000000800 */
[----:B0-----:R-:W-:-:S05]  /*7830*/  @P2 IMAD.HI.U32 R0, R3, R0, RZ ;  /* 0x0000000003002227 */ /* 0x001fca00078e00ff */
[----:B-1----:R-:W-:Y:S02]  /*7840*/  @P2 SHF.R.U32.HI R3, RZ, R9, R0 ;  /* 0x00000009ff032219 */ /* 0x002fe40000011600 */
[----:B------:R-:W-:Y:S02]  /*7850*/  CS2R R8, SRZ ;  /* 0x0000000000087805 */ /* 0x000fe4000001ff00 */
[----:B------:R-:W-:Y:S01]  /*7860*/  SHF.R.S32.HI R41, RZ, 0x1f, R3 ;  /* 0x0000001fff297819 */ /* 0x000fe20000011403 */
[----:B------:R-:W-:Y:S06]  /*7870*/  @P0 BRA `(.L_x_4702) ;  /* 0x0000000000580947 */ /* 0x000fec0003800000 */
[----:B------:R-:W-:Y:S01]  /*7880*/  VIADD R14, R24, 0x10 ;  /* 0x00000010180e7836 */ /* 0x000fe20000000000 */
[----:B------:R-:W-:Y:S01]  /*7890*/  IADD3 R15, P4, R52, R53, RZ ;  /* 0x00000035340f7210 */ /* 0x000fe20007f9e0ff */
[----:B------:R-:W-:Y:S01]  /*78a0*/  ULDC UR4, c[0x0][0x3d4] ;  /* 0x0000f50000047ab9 */ /* 0x000fe20000000800 */
[----:B------:R-:W-:Y:S01]  /*78b0*/  IADD3 R0, P5, R54, R55, RZ ;  /* 0x0000003736007210 */ /* 0x000fe20007fbe0ff */
[----:B------:R-:W-:Y:S01]  /*78c0*/  ULDC.64 UR6, c[0x0][0x3c8] ;  /* 0x0000f20000067ab9 */ /* 0x000fe20000000a00 */
[----:B------:R-:W-:Y:S01]  /*78d0*/  ISETP.GE.AND P2, PT, R14, UR4, PT ;  /* 0x000000040e007c0c */ /* 0x000fe2000bf46270 */
[----:B------:R-:W-:Y:S01]  /*78e0*/  ULDC.64 UR8, c[0x0][0x3e0] ;  /* 0x0000f80000087ab9 */ /* 0x000fe20000000a00 */
[----:B------:R-:W-:Y:S01]  /*78f0*/  ISETP.GE.AND P3, PT, R24, UR4, PT ;  /* 0x0000000418007c0c */ /* 0x000fe2000bf66270 */
[----:B------:R-:W-:Y:S01]  /*7900*/  IMAD.X R30, R57, 0x1, R48, P4 ;  /* 0x00000001391e7824 */ /* 0x000fe200020e0630 */
[----:B------:R-:W-:Y:S01]  /*7910*/  LEA R14, P4, R15, UR6, 0x1 ;  /* 0x000000060f0e7c11 */ /* 0x000fe2000f8808ff */
[----:B------:R-:W-:Y:S01]  /*7920*/  IMAD.X R31, R59, 0x1, R50, P5 ;  /* 0x000000013b1f7824 */ /* 0x000fe200028e0632 */
[----:B------:R-:W-:-:S02]  /*7930*/  LEA R38, P5, R0, UR8, 0x1 ;  /* 0x0000000800267c11 */ /* 0x000fc4000f8a08ff */
[----:B------:R-:W-:Y:S02]  /*7940*/  CS2R R36, SRZ ;  /* 0x0000000000247805 */ /* 0x000fe4000001ff00 */
[----:B------:R-:W-:Y:S02]  /*7950*/  LEA.HI.X R15, R15, UR7, R30, 0x1, P4 ;  /* 0x000000070f0f7c11 */ /* 0x000fe4000a0f0c1e */
[----:B------:R-:W-:Y:S02]  /*7960*/  CS2R R32, SRZ ;  /* 0x0000000000207805 */ /* 0x000fe4000001ff00 */
[----:B------:R-:W-:Y:S02]  /*7970*/  LEA.HI.X R39, R0, UR9, R31, 0x1, P5 ;  /* 0x0000000900277c11 */ /* 0x000fe4000a8f0c1f */
[----:B------:R-:W-:Y:S02]  /*7980*/  CS2R R34, SRZ ;  /* 0x0000000000227805 */ /* 0x000fe4000001ff00 */
[----:B------:R-:W-:Y:S01]  /*7990*/  CS2R R30, SRZ ;  /* 0x00000000001e7805 */ /* 0x000fe2000001ff00 */
[----:B------:R0:W5:Y:S04]  /*79a0*/  @!P3 LDG.E.64 R36, desc[UR42][R14.64] ;  /* 0x0000002a0e24b981 */ /* 0x000168000c1e1b00 */
[----:B------:R0:W5:Y:S04]  /*79b0*/  @!P2 LDG.E.64 R32, desc[UR42][R14.64+0x20] ;  /* 0x0000202a0e20a981 */ /* 0x000168000c1e1b00 */
[----:B------:R0:W5:Y:S04]  /*79c0*/  @!P3 LDG.E.64 R34, desc[UR42][R38.64] ;  /* 0x0000002a2622b981 */ /* 0x000168000c1e1b00 */
[----:B------:R0:W5:Y:S02]  /*79d0*/  @!P2 LDG.E.64 R30, desc[UR42][R38.64+0x20] ;  /* 0x0000202a261ea981 */ /* 0x000164000c1e1b00 */
.L_x_4702:
[----:B------:R-:W-:Y:S05]  /*79e0*/  BSYNC B1 ;  /* 0x0000000000017941 */ /* 0x000fea0003800000 */
.L_x_4701:
[----:B------:R-:W-:Y:S04]  /*79f0*/  BSSY B1, `(.L_x_4703) ;  /* 0x0000018000017945 */ /* 0x000fe80003800000 */
[----:B------:R-:W-:Y:S05]  /*7a00*/  @P1 BRA `(.L_x_4704) ;  /* 0x0000000000581947 */ /* 0x000fea0003800000 */
[----:B------:R-:W-:Y:S01]  /*7a10*/  IADD3 R0, P4, P5, R55, R44, R54 ;  /* 0x0000002c37007210 */ /* 0x000fe20007d9e036 */
[----:B0-----:R-:W-:Y:S01]  /*7a20*/  VIADD R14, R24, 0x10 ;  /* 0x00000010180e7836 */ /* 0x001fe20000000000 */
[----:B------:R-:W-:Y:S01]  /*7a30*/  IADD3 R8, P2, P3, R53, R46, R52 ;  /* 0x0000002e35087210 */ /* 0x000fe20007b5e034 */
[----:B------:R-:W-:Y:S01]  /*7a40*/  ULDC UR4, c[0x0][0x3d4] ;  /* 0x0000f50000047ab9 */ /* 0x000fe20000000800 */
[----:B------:R-:W-:Y:S01]  /*7a50*/  IADD3.X R9, R50, R45, R59, P4, P5 ;  /* 0x0000002d32097210 */ /* 0x000fe200027ea43b */
[----:B------:R-:W-:Y:S01]  /*7a60*/  ULDC.64 UR6, c[0x0][0x3c8] ;  /* 0x0000f20000067ab9 */ /* 0x000fe20000000a00 */
[----:B------:R-:W-:Y:S02]  /*7a70*/  ISETP.GE.AND P5, PT, R14, UR4, PT ;  /* 0x000000040e007c0c */ /* 0x000fe4000bfa6270 */
[----:B------:R-:W-:Y:S02]  /*7a80*/  CS2R R26, SRZ ;  /* 0x00000000001a7805 */ /* 0x000fe4000001ff00 */
[----:B------:R-:W-:Y:S01]  /*7a90*/  ISETP.GE.AND P4, PT, R24, UR4, PT ;  /* 0x0000000418007c0c */ /* 0x000fe2000bf86270 */
[----:B------:R-:W-:Y:S01]  /*7aa0*/  ULDC.64 UR4, c[0x0][0x3e0] ;  /* 0x0000f80000047ab9 */ /* 0x000fe20000000a00 */
[----:B------:R-:W-:-:S02]  /*7ab0*/  IADD3.X R15, R48, R47, R57, P2, P3 ;  /* 0x0000002f300f7210 */ /* 0x000fc400017e6439 */
[----:B------:R-:W-:Y:S02]  /*7ac0*/  CS2R R28, SRZ ;  /* 0x00000000001c7805 */ /* 0x000fe4000001ff00 */
[----:B------:R-:W-:Y:S02]  /*7ad0*/  LEA R14, P2, R8, UR6, 0x1 ;  /* 0x00000006080e7c11 */ /* 0x000fe4000f8408ff */
[----:B------:R-:W-:Y:S02]  /*7ae0*/  CS2R R20, SRZ ;  /* 0x0000000000147805 */ /* 0x000fe4000001ff00 */
[----:B------:R-:W-:Y:S02]  /*7af0*/  LEA R38, P3, R0, UR4, 0x1 ;  /* 0x0000000400267c11 */ /* 0x000fe4000f8608ff */
[----:B------:R-:W-:Y:S02]  /*7b00*/  LEA.HI.X R15, R8, UR7, R15, 0x1, P2 ;  /* 0x00000007080f7c11 */ /* 0x000fe400090f0c0f */
[----:B------:R-:W-:-:S02]  /*7b10*/  LEA.HI.X R39, R0, UR5, R9, 0x1, P3 ;  /* 0x0000000500277c11 */ /* 0x000fc400098f0c09 */
[----:B------:R-:W-:Y:S01]  /*7b20*/  CS2R R8, SRZ ;  /* 0x0000000000087805 */ /* 0x000fe2000001ff00 */
[----:B------:R1:W5:Y:S05]  /*7b30*/  @!P4 LDG.E.64 R26, desc[UR42][R14.64] ;  /* 0x0000002a0e1ac981 */ /* 0x00036a000c1e1b00 */
[----:B------:R1:W5:Y:S04]  /*7b40*/  @!P5 LDG.E.64 R8, desc[UR42][R14.64+0x20] ;  /* 0x0000202a0e08d981 */ /* 0x000368000c1e1b00 */
[----:B------:R1:W5:Y:S04]  /*7b50*/  @!P4 LDG.E.64 R28, desc[UR42][R38.64] ;  /* 0x0000002a261cc981 */ /* 0x000368000c1e1b00 */
[----:B------:R1:W5:Y:S02]  /*7b60*/  @!P5 LDG.E.64 R20, desc[UR42][R38.64+0x20] ;  /* 0x0000202a2614d981 */ /* 0x000364000c1e1b00 */
.L_x_4704:
[----:B------:R-:W-:Y:S05]  /*7b70*/  BSYNC B1 ;  /* 0x0000000000017941 */ /* 0x000fea0003800000 */
.L_x_4703:
[C---:B------:R-:W-:Y:S01]  /*7b80*/  IMAD.WIDE.U32 R10, R3.reuse, R6, R10 ;  /* 0x00000006030a7225 */ /* 0x040fe200078e000a */
[----:B------:R-:W-:Y:S01]  /*7b90*/  LEA.HI R0, R216, R216, RZ, 0x1 ;  /* 0x000000d8d8007211 */ /* 0x000fe200078f08ff */
[----:B------:R-:W-:Y:S01]  /*7ba0*/  ULDC.64 UR4, c[0x0][0x3c8] ;  /* 0x0000f20000047ab9 */ /* 0x000fe20000000a00 */
[----:B------:R-:W-:Y:S01]  /*7bb0*/  ULDC.64 UR6, c[0x0][0x3e0] ;  /* 0x0000f80000067ab9 */ /* 0x000fe20000000a00 */
[----:B------:R-:W-:Y:S01]  /*7bc0*/  IMAD.WIDE.U32 R12, R3, R4, R12 ;  /* 0x00000004030c7225 */ /* 0x000fe200078e000c */
[----:B01----:R-:W-:-:S03]  /*7bd0*/  LOP3.LUT R15, R0, 0xfffffffe, RZ, 0xc0, !PT ;  /* 0xfffffffe000f7812 */ /* 0x003fc600078ec0ff */
[C---:B------:R-:W-:Y:S01]  /*7be0*/  IMAD R6, R41.reuse, R6, RZ ;  /* 0x0000000629067224 */ /* 0x040fe200078e02ff */
[----:B------:R-:W-:Y:S01]  /*7bf0*/  LEA R0, P3, R12, UR6, 0x1 ;  /* 0x000000060c007c11 */ /* 0x000fe2000f8608ff */
[----:B------:R-:W-:Y:S02]  /*7c00*/  IMAD R4, R41, R4, RZ ;  /* 0x0000000429047224 */ /* 0x000fe400078e02ff */
[----:B------:R-:W-:Y:S02]  /*7c10*/  IMAD.SHL.U32 R14, R193, 0x40, RZ ;  /* 0x00000040c10e7824 */ /* 0x000fe400078e00ff */
[C---:B------:R-:W-:Y:S02]  /*7c20*/  IMAD R7, R3.reuse, R7, R6 ;  /* 0x0000000703077224 */ /* 0x040fe400078e0206 */
[----:B------:R-:W-:Y:S01]  /*7c30*/  IMAD R3, R3, R5, R4 ;  /* 0x0000000503037224 */ /* 0x000fe200078e0204 */
[----:B------:R-:W-:Y:S01]  /*7c40*/  LOP3.LUT R39, R14, 0x1c0, RZ, 0xc0, !PT ;  /* 0x000001c00e277812 */ /* 0x000fe200078ec0ff */
[----:B------:R-:W-:Y:S01]  /*7c50*/  IMAD.IADD R5, R11, 0x1, R7 ;  /* 0x000000010b057824 */ /* 0x000fe200078e0207 */
[----:B------:R-:W-:Y:S01]  /*7c60*/  LEA R4, P2, R10, UR4, 0x1 ;  /* 0x000000040a047c11 */ /* 0x000fe2000f8408ff */
[----:B------:R-:W-:Y:S01]  /*7c70*/  IMAD.IADD R3, R13, 0x1, R3 ;  /* 0x000000010d037824 */ /* 0x000fe200078e0203 */
[----:B------:R-:W-:Y:S01]  /*7c80*/  LOP3.LUT R6, R39, 0x18, R16, 0xf8, !PT ;  /* 0x0000001827067812 */ /* 0x000fe200078ef810 */
[----:B------:R-:W-:Y:S01]  /*7c90*/  IMAD.IADD R7, R216, 0x1, -R15 ;  /* 0x00000001d8077824 */ /* 0x000fe200078e0a0f */
[----:B------:R-:W-:Y:S01]  /*7ca0*/  UMOV UR4, 0xffffffff ;  /* 0xffffffff00047882 */ /* 0x000fe20000000000 */
[----:B------:R-:W-:-:S02]  /*7cb0*/  SHF.R.U32.HI R39, RZ, 0x3, R39 ;  /* 0x00000003ff277819 */ /* 0x000fc40000011627 */
[----:B------:R-:W-:Y:S02]  /*7cc0*/  LEA.HI.X R5, R10, UR5, R5, 0x1, P2 ;  /* 0x000000050a057c11 */ /* 0x000fe400090f0c05 */
[----:B------:R-:W-:Y:S02]  /*7cd0*/  LEA.HI.X R3, R12, UR7, R3, 0x1, P3 ;  /* 0x000000070c037c11 */ /* 0x000fe400098f0c03 */
[----:B------:R-:W-:Y:S02]  /*7ce0*/  LOP3.LUT R39, R6, R39, RZ, 0x3c, !PT ;  /* 0x0000002706277212 */ /* 0x000fe400078e3cff */
[----:B------:R-:W-:Y:S01]  /*7cf0*/  SHF.L.U32 R7, R7, 0x1f, RZ ;  /* 0x0000001f07077819 */ /* 0x000fe200000006ff */
[----:B------:R-:W-:Y:S06]  /*7d00*/  BRA.DIV UR4, `(.L_x_4705) ;  /* 0x0000014a04147947 */ /* 0x000fec000b800000 */
.L_x_4954:
[----:B------:R-:W-:-:S03]  /*7d10*/  UMOV UR4, 0xffffffff ;  /* 0xffffffff00047882 */ /* 0x000fc60000000000 */
[----:B------:R-:W-:Y:S05]  /*7d20*/  BRA.DIV UR4, `(.L_x_4706) ;  /* 0x0000014a04347947 */ /* 0x000fea000b800000 */
.L_x_4957:
[----:B------:R-:W-:-:S03]  /*7d30*/  UMOV UR4, 0xffffffff ;  /* 0xffffffff00047882 */ /* 0x000fc60000000000 */
[----:B------:R-:W-:Y:S05]  /*7d40*/  BRA.DIV UR4, `(.L_x_4707) ;  /* 0x0000014a04547947 */ /* 0x000fea000b800000 */
.L_x_4960:
[----:B------:R-:W-:-:S03]  /*7d50*/  UMOV UR4, 0xffffffff ;  /* 0xffffffff00047882 */ /* 0x000fc60000000000 */
[----:B------:R-:W-:Y:S05]  /*7d60*/  BRA.DIV UR4, `(.L_x_4708) ;  /* 0x0000014a04747947 */ /* 0x000fea000b800000 */
.L_x_4963:
[----:B------:R-:W-:-:S03]  /*7d70*/  UMOV UR4, 0xffffffff ;  /* 0xffffffff00047882 */ /* 0x000fc60000000000 */
[----:B------:R-:W-:Y:S05]  /*7d80*/  BRA.DIV UR4, `(.L_x_4709) ;  /* 0x0000014a04947947 */ /* 0x000fea000b800000 */
.L_x_4966:
[----:B------:R-:W-:-:S03]  /*7d90*/  UMOV UR4, 0xffffffff ;  /* 0xffffffff00047882 */ /* 0x000fc60000000000 */
[----:B------:R-:W-:Y:S05]  /*7da0*/  BRA.DIV UR4, `(.L_x_4710) ;  /* 0x0000014a04b47947 */ /* 0x000fea000b800000 */
.L_x_4969:
[----:B------:R-:W-:-:S03]  /*7db0*/  UMOV UR4, 0xffffffff ;  /* 0xffffffff00047882 */ /* 0x000fc60000000000 */
[----:B------:R-:W-:Y:S05]  /*7dc0*/  BRA.DIV UR4, `(.L_x_4711) ;  /* 0x0000014a04d47947 */ /* 0x000fea000b800000 */
.L_x_4972:
[----:B------:R-:W-:-:S03]  /*7dd0*/  UMOV UR4, 0xffffffff ;  /* 0xffffffff00047882 */ /* 0x000fc60000000000 */
[----:B------:R-:W-:Y:S05]  /*7de0*/  BRA.DIV UR4, `(.L_x_4712) ;  /* 0x0000014a04f47947 */ /* 0x000fea000b800000 */
.L_x_4975:
[----:B------:R-:W0:Y:S01]  /*7df0*/  SYNCS.PHASECHK.TRANS64.TRYWAIT P2, [R2+URZ+0x28c00], R7 ;  /* 0x028c0007020075a7 */ /* 0x000e22000804017f */
[----:B-----5:R-:W-:Y:S01]  /*7e00*/  IMAD.MOV.U32 R0, RZ, RZ, R32 ;  /* 0x000000ffff007224 */ /* 0x020fe200078e0020 */
[----:B------:R-:W-:Y:S01]  /*7e10*/  LOP3.LUT P3, RZ, R193, 0x4, RZ, 0xc0, !PT ;  /* 0x00000004c1ff7812 */ /* 0x000fe2000786c0ff */
[----:B------:R-:W-:Y:S01]  /*7e20*/  IMAD.MOV.U32 R3, RZ, RZ, R33 ;  /* 0x000000ffff037224 */ /* 0x000fe200078e0021 */
[----:B------:R-:W-:Y:S01]  /*7e30*/  BSSY B1, `(.L_x_4713) ;  /* 0x0000021000017945 */ /* 0x000fe20003800000 */
[----:B------:R-:W-:Y:S02]  /*7e40*/  IMAD.MOV.U32 R4, RZ, RZ, R36 ;  /* 0x000000ffff047224 */ /* 0x000fe400078e0024 */
[----:B------:R-:W-:Y:S01]  /*7e50*/  IMAD.MOV.U32 R5, RZ, RZ, R37 ;  /* 0x000000ffff057224 */ /* 0x000fe200078e0025 */
[----:B------:R-:W-:Y:S01]  /*7e60*/  PRMT R40, R3, 0x5410, R0 ;  /* 0x0000541003287816 */ /* 0x000fe20000000000 */
[----:B------:R-:W-:Y:S02]  /*7e70*/  IMAD R3, R200, 0x200, R39 ;  /* 0x00000200c8037824 */ /* 0x000fe400078e0227 */
[----:B------:R-:W-:Y:S01]  /*7e80*/  IMAD.MOV.U32 R0, RZ, RZ, R30 ;  /* 0x000000ffff007224 */ /* 0x000fe200078e001e */
[----:B------:R-:W-:Y:S01]  /*7e90*/  PRMT R11, R5, 0x5410, R4 ;  /* 0x00005410050b7816 */ /* 0x000fe20000000004 */
[----:B------:R-:W-:-:S02]  /*7ea0*/  IMAD.MOV.U32 R5, RZ, RZ, R34 ;  /* 0x000000ffff057224 */ /* 0x000fc400078e0022 */
[----:B------:R-:W-:Y:S01]  /*7eb0*/  IMAD.MOV.U32 R4, RZ, RZ, R31 ;  /* 0x000000ffff047224 */ /* 0x000fe200078e001f */
[----:B------:R-:W-:Y:S01]  /*7ec0*/  PRMT R42, R42, 0x5410, R0 ;  /* 0x000054102a2a7816 */ /* 0x000fe20000000000 */
[----:B------:R-:W-:Y:S01]  /*7ed0*/  IMAD R3, R3, 0x2, R2 ;  /* 0x0000000203037824 */ /* 0x000fe200078e0202 */
[----:B------:R-:W-:Y:S01]  /*7ee0*/  PRMT R12, R12, 0x5410, R5 ;  /* 0x000054100c0c7816 */ /* 0x000fe20000000005 */
[----:B------:R-:W-:Y:S01]  /*7ef0*/  IMAD.MOV.U32 R5, RZ, RZ, R35 ;  /* 0x000000ffff057224 */ /* 0x000fe200078e0023 */
[----:B------:R-:W-:Y:S01]  /*7f00*/  PRMT R43, R43, 0x5410, R4 ;  /* 0x000054102b2b7816 */ /* 0x000fe20000000004 */
[C---:B------:R-:W-:Y:S01]  /*7f10*/  VIADD R4, R3.reuse, 0x20400 ;  /* 0x0002040003047836 */ /* 0x040fe20000000000 */
[----:B------:R-:W-:Y:S01]  /*7f20*/  IADD3 R0, R3, 0x20440, RZ ;  /* 0x0002044003007810 */ /* 0x000fe20007ffe0ff */
[----:B------:R-:W-:Y:S01]  /*7f30*/  IMAD.MOV.U32 R6, RZ, RZ, R8 ;  /* 0x000000ffff067224 */ /* 0x000fe200078e0008 */
[----:B------:R-:W-:Y:S01]  /*7f40*/  PRMT R13, R13, 0x5410, R5 ;  /* 0x000054100d0d7816 */ /* 0x000fe20000000005 */
[----:B------:R-:W-:-:S02]  /*7f50*/  IMAD.MOV.U32 R10, RZ, RZ, R9 ;  /* 0x000000ffff0a7224 */ /* 0x000fc400078e0009 */
[----:B------:R-:W-:Y:S01]  /*7f60*/  @P3 VIADD R0, R4, 0xffffffc0 ;  /* 0xffffffc004003836 */ /* 0x000fe20000000000 */
        /* <DEDUP_REMOVED lines=13> */
.L_x_4976:
[----:B------:R-:W-:Y:S05]  /*8040*/  BSYNC B1 ;  /* 0x0000000000017941 */ /* 0x000fea0003800000 */
.L_x_4713:
[----:B------:R-:W-:Y:S01]  /*8050*/  BSSY B1, `(.L_x_4715) ;  /* 0x0000068000017945 */ /* 0x000fe20003800000 */
[----:B------:R-:W-:Y:S02]  /*8060*/  PRMT R45, R4, 0x7610, R45 ;  /* 0x00007610042d7816 */ /* 0x000fe4000000002d */
[----:B------:R-:W-:Y:S01]  /*8070*/  PRMT R47, R47, 0x5410, R5 ;  /* 0x000054102f2f7816 */ /* 0x000fe20000000005 */
[----:B------:R-:W-:Y:S06]  /*8080*/  @P0 BRA `(.L_x_4716) ;  /* 0x0000000400900947 */ /* 0x000fec0003800000 */
[----:B------:R-:W1:Y:S01]  /*8090*/  LDC R5, c[0x0][0x3d4] ;  /* 0x0000f500ff057b82 */ /* 0x000e620000000800 */
[C---:B------:R-:W-:Y:S01]  /*80a0*/  VIADD R4, R24.reuse, 0x10 ;  /* 0x0000001018047836 */ /* 0x040fe20000000000 */
[----:B------:R-:W-:Y:S01]  /*80b0*/  BSSY B2, `(.L_x_4717) ;  /* 0x0000032000027945 */ /* 0x000fe20003800000 */
[----:B-1----:R-:W-:-:S03]  /*80c0*/  ISETP.GE.AND P0, PT, R24, R5, PT ;  /* 0x000000051800720c */ /* 0x002fc60003f06270 */
[----:B------:R-:W-:-:S10]  /*80d0*/  ISETP.GE.AND P2, PT, R4, R5, PT ;  /* 0x000000050400720c */ /* 0x000fd40003f46270 */
[----:B------:R-:W-:Y:S05]  /*80e0*/  @P0 BRA `(.L_x_4718) ;  /* 0x0000000000b80947 */ /* 0x000fea0003800000 */
[----:B0-----:R-:W0:Y:S01]  /*80f0*/  LDS.128 R4, [R3+0x20400] ;  /* 0x0204000003047984 */ /* 0x001e220000000c00 */
[----:B------:R-:W-:Y:S02]  /*8100*/  SHF.R.U64 R14, R36, 0x10, R37 ;  /* 0x00000010240e7819 */ /* 0x000fe40000001225 */
[----:B------:R-:W-:Y:S02]  /*8110*/  SHF.R.U32.HI R36, RZ, 0x10, R35 ;  /* 0x00000010ff247819 */ /* 0x000fe40000011623 */
[----:B------:R-:W-:Y:S02]  /*8120*/  SHF.R.U32.HI R15, RZ, 0x10, R37 ;  /* 0x00000010ff0f7819 */ /* 0x000fe40000011625 */
[----:B------:R-:W-:Y:S02]  /*8130*/  PRMT R36, R13, 0x5432, R36 ;  /* 0x000054320d247816 */ /* 0x000fe40000000024 */
[C---:B------:R-:W-:Y:S02]  /*8140*/  PRMT R15, R11.reuse, 0x5410, R15 ;  /* 0x000054100b0f7816 */ /* 0x040fe4000000000f */
[----:B------:R-:W-:Y:S01]  /*8150*/  PRMT R14, R11, 0x5432, R14 ;  /* 0x000054320b0e7816 */ /* 0x000fe2000000000e */
[----:B------:R-:W-:Y:S01]  /*8160*/  IMAD.U32 R37, R36, 0x10000, RZ ;  /* 0x0001000024257824 */ /* 0x000fe200078e00ff */
[----:B------:R-:W-:Y:S01]  /*8170*/  SHF.R.U64 R10, R34, 0x10, R35 ;  /* 0x00000010220a7819 */ /* 0x000fe20000001223 */
[----:B------:R-:W-:Y:S01]  /*8180*/  IMAD.U32 R34, R15, 0x10000, RZ ;  /* 0x000100000f227824 */ /* 0x000fe200078e00ff */
[----:B------:R-:W-:-:S02]  /*8190*/  LOP3.LUT R36, R36, 0xffff0000, RZ, 0xc0, !PT ;  /* 0xffff000024247812 */ /* 0x000fc400078ec0ff */
[----:B------:R-:W-:Y:S02]  /*81a0*/  PRMT R35, R12, 0x5432, R10 ;  /* 0x000054320c237816 */ /* 0x000fe4000000000a */
[----:B------:R-:W-:Y:S02]  /*81b0*/  LOP3.LUT R15, R15, 0xffff0000, RZ, 0xc0, !PT ;  /* 0xffff00000f0f7812 */ /* 0x000fe400078ec0ff */
[C---:B0-----:R-:W-:Y:S01]  /*81c0*/  LOP3.LUT R11, R6.reuse, 0xffff0000, RZ, 0xc0, !PT ;  /* 0xffff0000060b7812 */ /* 0x041fe200078ec0ff */
[----:B------:R-:W-:Y:S01]  /*81d0*/  IMAD.U32 R10, R6, 0x10000, RZ ;  /* 0x00010000060a7824 */ /* 0x000fe200078e00ff */
[C---:B------:R-:W-:Y:S01]  /*81e0*/  LOP3.LUT R13, R7.reuse, 0xffff0000, RZ, 0xc0, !PT ;  /* 0xffff0000070d7812 */ /* 0x040fe200078ec0ff */
[----:B------:R-:W-:Y:S02]  /*81f0*/  IMAD.U32 R12, R7, 0x10000, RZ ;  /* 0x00010000070c7824 */ /* 0x000fe400078e00ff */
[C---:B------:R-:W-:Y:S01]  /*8200*/  FMUL.FTZ R39, R11.reuse, R37 ;  /* 0x000000250b277220 */ /* 0x040fe20000410000 */
[----:B------:R-:W-:Y:S01]  /*8210*/  FMUL.FTZ R38, R11, R34 ;  /* 0x000000220b267220 */ /* 0x000fe20000410000 */
[----:B------:R-:W-:Y:S01]  /*8220*/  FMUL.FTZ R11, R13, R36 ;  /* 0x000000240d0b7220 */ /* 0x000fe20000410000 */
[----:B------:R-:W-:-:S02]  /*8230*/  IMAD.U32 R6, R4, 0x10000, RZ ;  /* 0x0001000004067824 */ /* 0x000fc400078e00ff */
[C---:B------:R-:W-:Y:S01]  /*8240*/  FFMA.FTZ R39, R10.reuse, R34, -R39 ;  /* 0x000000220a277223 */ /* 0x040fe20000010827 */
[----:B------:R-:W-:Y:S01]  /*8250*/  FFMA.FTZ R38, R10, R37, R38 ;  /* 0x000000250a267223 */ /* 0x000fe20000010026 */
[-C--:B------:R-:W-:Y:S01]  /*8260*/  FFMA.FTZ R37, R12, R15.reuse, -R11 ;  /* 0x0000000f0c257223 */ /* 0x080fe2000001080b */
[C---:B------:R-:W-:Y:S01]  /*8270*/  IMAD.U32 R7, R5.reuse, 0x10000, RZ ;  /* 0x0001000005077824 */ /* 0x040fe200078e00ff */
[----:B------:R-:W-:Y:S01]  /*8280*/  LOP3.LUT R4, R4, 0xffff0000, RZ, 0xc0, !PT ;  /* 0xffff000004047812 */ /* 0x000fe200078ec0ff */
[C---:B------:R-:W-:Y:S01]  /*8290*/  IMAD.U32 R11, R14.reuse, 0x10000, RZ ;  /* 0x000100000e0b7824 */ /* 0x040fe200078e00ff */
[----:B------:R-:W-:Y:S01]  /*82a0*/  LOP3.LUT R5, R5, 0xffff0000, RZ, 0xc0, !PT ;  /* 0xffff000005057812 */ /* 0x000fe200078ec0ff */
[----:B------:R-:W-:Y:S01]  /*82b0*/  FMUL.FTZ R41, R13, R15 ;  /* 0x0000000f0d297220 */ /* 0x000fe20000410000 */
[C---:B------:R-:W-:Y:S01]  /*82c0*/  LOP3.LUT R10, R35.reuse, 0xffff0000, RZ, 0xc0, !PT ;  /* 0xffff0000230a7812 */ /* 0x040fe200078ec0ff */
[----:B------:R-:W-:Y:S01]  /*82d0*/  IMAD.U32 R13, R35, 0x10000, RZ ;  /* 0x00010000230d7824 */ /* 0x000fe200078e00ff */
[----:B------:R-:W-:Y:S01]  /*82e0*/  LOP3.LUT R14, R14, 0xffff0000, RZ, 0xc0, !PT ;  /* 0xffff00000e0e7812 */ /* 0x000fe200078ec0ff */
[----:B------:R-:W-:Y:S01]  /*82f0*/  FFMA.FTZ R36, R12, R36, R41 ;  /* 0x000000240c247223 */ /* 0x000fe20000010029 */
[C---:B------:R-:W-:Y:S01]  /*8300*/  FMUL.FTZ R12, R4.reuse, R11 ;  /* 0x0000000b040c7220 */ /* 0x040fe20000410000 */
[-C--:B------:R-:W-:Y:S01]  /*8310*/  FMUL.FTZ R15, R4, R13.reuse ;  /* 0x0000000d040f7220 */ /* 0x080fe20000410000 */
[C---:B------:R-:W-:Y:S01]  /*8320*/  FMUL.FTZ R34, R5.reuse, R10 ;  /* 0x0000000a05227220 */ /* 0x040fe20000410000 */
[-C--:B------:R-:W-:Y:S01]  /*8330*/  FMUL.FTZ R35, R5, R14.reuse ;  /* 0x0000000e05237220 */ /* 0x080fe20000410000 */
[C---:B------:R-:W-:Y:S01]  /*8340*/  FFMA.FTZ R13, R6.reuse, R13, R12 ;  /* 0x0000000d060d7223 */ /* 0x040fe2000001000c */
[----:B------:R-:W-:Y:S01]  /*8350*/  FFMA.FTZ R4, R6, R11, -R15 ;  /* 0x0000000b06047223 */ /* 0x000fe2000001080f */
[C---:B------:R-:W-:Y:S01]  /*8360*/  FFMA.FTZ R5, R7.reuse, R14, -R34 ;  /* 0x0000000e07057223 */ /* 0x040fe20000010822 */
[----:B------:R-:W-:Y:S01]  /*8370*/  FFMA.FTZ R10, R7, R10, R35 ;  /* 0x0000000a070a7223 */ /* 0x000fe20000010023 */
[----:B------:R-:W-:-:S02]  /*8380*/  F2FP.BF16.F32.PACK_AB R6, R38, R39 ;  /* 0x000000272606723e */ /* 0x000fc400000010ff */
[----:B------:R-:W-:Y:S02]  /*8390*/  F2FP.BF16.F32.PACK_AB R7, R36, R37 ;  /* 0x000000252407723e */ /* 0x000fe400000010ff */
[----:B------:R-:W-:Y:S02]  /*83a0*/  F2FP.BF16.F32.PACK_AB R4, R13, R4 ;  /* 0x000000040d04723e */ /* 0x000fe400000010ff */
[----:B------:R-:W-:-:S05]  /*83b0*/  F2FP.BF16.F32.PACK_AB R5, R10, R5 ;  /* 0x000000050a05723e */ /* 0x000fca00000010ff */
[----:B------:R1:W-:Y:S02]  /*83c0*/  STS.128 [R3+0x20400], R4 ;  /* 0x0204000403007388 */ /* 0x0003e40000000c00 */
.L_x_4718:
[----:B------:R-:W-:Y:S05]  /*83d0*/  BSYNC B2 ;  /* 0x0000000000027941 */ /* 0x000fea0003800000 */
.L_x_4717:
[----:B------:R-:W-:Y:S05]  /*83e0*/  @P2 BRA `(.L_x_4716) ;  /* 0x0000000000b82947 */ /* 0x000fea0003800000 */
[----:B01----:R-:W0:Y:S01]  /*83f0*/  LDS.128 R4, [R0] ;  /* 0x0000000000047984 */ /* 0x003e220000000c00 */
[----:B------:R-:W-:Y:S02]  /*8400*/  SHF.R.U64 R14, R32, 0x10, R33 ;  /* 0x00000010200e7819 */ /* 0x000fe40000001221 */
[----:B------:R-:W-:Y:S02]  /*8410*/  SHF.R.U32.HI R32, RZ, 0x10, R31 ;  /* 0x00000010ff207819 */ /* 0x000fe4000001161f */
[----:B------:R-:W-:Y:S02]  /*8420*/  SHF.R.U32.HI R15, RZ, 0x10, R33 ;  /* 0x00000010ff0f7819 */ /* 0x000fe40000011621 */
[----:B------:R-:W-:Y:S02]  /*8430*/  PRMT R32, R43, 0x5432, R32 ;  /* 0x000054322b207816 */ /* 0x000fe40000000020 */
[----:B------:R-:W-:Y:S02]  /*8440*/  PRMT R15, R40, 0x5410, R15 ;  /* 0x00005410280f7816 */ /* 0x000fe4000000000f */
[----:B------:R-:W-:Y:S01]  /*8450*/  SHF.R.U64 R10, R30, 0x10, R31 ;  /* 0x000000101e0a7819 */ /* 0x000fe2000000121f */
[C---:B------:R-:W-:Y:S01]  /*8460*/  IMAD.U32 R33, R32.reuse, 0x10000, RZ ;  /* 0x0001000020217824 */ /* 0x040fe200078e00ff */
[----:B------:R-:W-:Y:S01]  /*8470*/  LOP3.LUT R32, R32, 0xffff0000, RZ, 0xc0, !PT ;  /* 0xffff000020207812 */ /* 0x000fe200078ec0ff */
[----:B------:R-:W-:Y:S01]  /*8480*/  IMAD.U32 R30, R15, 0x10000, RZ ;  /* 0x000100000f1e7824 */ /* 0x000fe200078e00ff */
[----:B------:R-:W-:-:S02]  /*8490*/  PRMT R31, R42, 0x5432, R10 ;  /* 0x000054322a1f7816 */ /* 0x000fc4000000000a */
[----:B------:R-:W-:Y:S02]  /*84a0*/  LOP3.LUT R15, R15, 0xffff0000, RZ, 0xc0, !PT ;  /* 0xffff00000f0f7812 */ /* 0x000fe400078ec0ff */
[----:B------:R-:W-:Y:S02]  /*84b0*/  PRMT R14, R40, 0x5432, R14 ;  /* 0x00005432280e7816 */ /* 0x000fe4000000000e */
        /* <DEDUP_REMOVED lines=11> */
[----:B------:R-:W-:Y:S02]  /*8570*/  IMAD.U32 R7, R5, 0x10000, RZ ;  /* 0x0001000005077824 */ /* 0x000fe400078e00ff */
[----:B------:R-:W-:Y:S01]  /*8580*/  FMUL.FTZ R37, R13, R15 ;  /* 0x0000000f0d257220 */ /* 0x000fe20000410000 */
[----:B------:R-:W-:Y:S01]  /*8590*/  IMAD.U32 R11, R14, 0x10000, RZ ;  /* 0x000100000e0b7824 */ /* 0x000fe200078e00ff */
[----:B------:R-:W-:Y:S02]  /*85a0*/  LOP3.LUT R4, R4, 0xffff0000, RZ, 0xc0, !PT ;  /* 0xffff000004047812 */ /* 0x000fe400078ec0ff */
[----:B------:R-:W-:Y:S01]  /*85b0*/  LOP3.LUT R5, R5, 0xffff0000, RZ, 0xc0, !PT ;  /* 0xffff000005057812 */ /* 0x000fe200078ec0ff */
[----:B------:R-:W-:Y:S01]  /*85c0*/  FFMA.FTZ R32, R12, R32, R37 ;  /* 0x000000200c207223 */ /* 0x000fe20000010025 */
[C---:B------:R-:W-:Y:S01]  /*85d0*/  SHF.L.U32 R13, R31.reuse, 0x10, RZ ;  /* 0x000000101f0d7819 */ /* 0x040fe200000006ff */
[----:B------:R-:W-:Y:S01]  /*85e0*/  FMUL.FTZ R12, R4, R11 ;  /* 0x0000000b040c7220 */ /* 0x000fe20000410000 */
[----:B------:R-:W-:-:S02]  /*85f0*/  LOP3.LUT R10, R31, 0xffff0000, RZ, 0xc0, !PT ;  /* 0xffff00001f0a7812 */ /* 0x000fc400078ec0ff */
[----:B------:R-:W-:Y:S01]  /*8600*/  LOP3.LUT R14, R14, 0xffff0000, RZ, 0xc0, !PT ;  /* 0xffff00000e0e7812 */ /* 0x000fe200078ec0ff */
[-C--:B------:R-:W-:Y:S01]  /*8610*/  FMUL.FTZ R15, R4, R13.reuse ;  /* 0x0000000d040f7220 */ /* 0x080fe20000410000 */
[C---:B------:R-:W-:Y:S01]  /*8620*/  FFMA.FTZ R13, R6.reuse, R13, R12 ;  /* 0x0000000d060d7223 */ /* 0x040fe2000001000c */
[C---:B------:R-:W-:Y:S02]  /*8630*/  FMUL.FTZ R30, R5.reuse, R10 ;  /* 0x0000000a051e7220 */ /* 0x040fe40000410000 */
[-C--:B------:R-:W-:Y:S01]  /*8640*/  FMUL.FTZ R31, R5, R14.reuse ;  /* 0x0000000e051f7220 */ /* 0x080fe20000410000 */
[----:B------:R-:W-:Y:S01]  /*8650*/  FFMA.FTZ R4, R6, R11, -R15 ;  /* 0x0000000b06047223 */ /* 0x000fe2000001080f */
[C---:B------:R-:W-:Y:S01]  /*8660*/  FFMA.FTZ R5, R7.reuse, R14, -R30 ;  /* 0x0000000e07057223 */ /* 0x040fe2000001081e */
[----:B------:R-:W-:Y:S01]  /*8670*/  F2FP.BF16.F32.PACK_AB R6, R34, R35 ;  /* 0x000000232206723e */ /* 0x000fe200000010ff */
[----:B------:R-:W-:Y:S01]  /*8680*/  FFMA.FTZ R10, R7, R10, R31 ;  /* 0x0000000a070a7223 */ /* 0x000fe2000001001f */
[----:B------:R-:W-:-:S02]  /*8690*/  F2FP.BF16.F32.PACK_AB R7, R32, R33 ;  /* 0x000000212007723e */ /* 0x000fc400000010ff */
[----:B------:R-:W-:Y:S02]  /*86a0*/  F2FP.BF16.F32.PACK_AB R4, R13, R4 ;  /* 0x000000040d04723e */ /* 0x000fe400000010ff */
[----:B------:R-:W-:-:S05]  /*86b0*/  F2FP.BF16.F32.PACK_AB R5, R10, R5 ;  /* 0x000000050a05723e */ /* 0x000fca00000010ff */
[----:B------:R2:W-:Y:S02]  /*86c0*/  STS.128 [R0], R4 ;  /* 0x0000000400007388 */ /* 0x0005e40000000c00 */
.L_x_4716:
[----:B------:R-:W-:Y:S05]  /*86d0*/  BSYNC B1 ;  /* 0x0000000000017941 */ /* 0x000fea0003800000 */
.L_x_4715:
        /* <DEDUP_REMOVED lines=16> */
[C---:B------:R-:W-:Y:S01]  /*87e0*/  IMAD.U32 R24, R15.reuse, 0x10000, RZ ;  /* 0x000100000f187824 */ /* 0x040fe200078e00ff */
[----:B------:R-:W-:-:S02]  /*87f0*/  LOP3.LUT R15, R15, 0xffff0000, RZ, 0xc0, !PT ;  /* 0xffff00000f0f7812 */ /* 0x000fc400078ec0ff */
[C---:B------:R-:W-:Y:S02]  /*8800*/  PRMT R14, R45.reuse, 0x5432, R14 ;  /* 0x000054322d0e7816 */ /* 0x040fe4000000000e */
        /* <DEDUP_REMOVED lines=10> */
[----:B------:R-:W-:Y:S02]  /*88b0*/  IMAD.U32 R7, R5, 0x10000, RZ ;  /* 0x0001000005077824 */ /* 0x000fe400078e00ff */
[----:B------:R-:W-:Y:S01]  /*88c0*/  FFMA.FTZ R28, R10, R27, R28 ;  /* 0x0000001b0a1c7223 */ /* 0x000fe2000001001c */
[-C--:B------:R-:W-:Y:S01]  /*88d0*/  FFMA.FTZ R24, R12, R15.reuse, -R11 ;  /* 0x0000000f0c187223 */ /* 0x080fe2000001080b */
[----:B------:R-:W-:Y:S01]  /*88e0*/  LOP3.LUT R4, R4, 0xffff0000, RZ, 0xc0, !PT ;  /* 0xffff000004047812 */ /* 0x000fe200078ec0ff */
[----:B------:R-:W-:Y:S01]  /*88f0*/  FMUL.FTZ R27, R13, R15 ;  /* 0x0000000f0d1b7220 */ /* 0x000fe20000410000 */
[----:B------:R-:W-:Y:S01]  /*8900*/  LOP3.LUT R5, R5, 0xffff0000, RZ, 0xc0, !PT ;  /* 0xffff000005057812 */ /* 0x000fe200078ec0ff */
[C---:B------:R-:W-:Y:S01]  /*8910*/  IMAD.U32 R11, R14.reuse, 0x10000, RZ ;  /* 0x000100000e0b7824 */ /* 0x040fe200078e00ff */
[C---:B------:R-:W-:Y:S01]  /*8920*/  LOP3.LUT R10, R25.reuse, 0xffff0000, RZ, 0xc0, !PT ;  /* 0xffff0000190a7812 */ /* 0x040fe200078ec0ff */
[----:B------:R-:W-:Y:S01]  /*8930*/  IMAD.U32 R13, R25, 0x10000, RZ ;  /* 0x00010000190d7824 */ /* 0x000fe200078e00ff */
[----:B------:R-:W-:Y:S01]  /*8940*/  LOP3.LUT R14, R14, 0xffff0000, RZ, 0xc0, !PT ;  /* 0xffff00000e0e7812 */ /* 0x000fe200078ec0ff */
[----:B------:R-:W-:-:S02]  /*8950*/  FFMA.FTZ R27, R12, R26, R27 ;  /* 0x0000001a0c1b7223 */ /* 0x000fc4000001001b */
        /* <DEDUP_REMOVED lines=8> */
[----:B------:R-:W-:Y:S02]  /*89e0*/  F2FP.BF16.F32.PACK_AB R6, R28, R29 ;  /* 0x0000001d1c06723e */ /* 0x000fe400000010ff */
[----:B------:R-:W-:-:S02]  /*89f0*/  F2FP.BF16.F32.PACK_AB R7, R27, R24 ;  /* 0x000000181b07723e */ /* 0x000fc400000010ff */
[----:B------:R-:W-:Y:S02]  /*8a00*/  F2FP.BF16.F32.PACK_AB R4, R4, R15 ;  /* 0x0000000f0404723e */ /* 0x000fe400000010ff */
[----:B------:R-:W-:-:S05]  /*8a10*/  F2FP.BF16.F32.PACK_AB R5, R5, R12 ;  /* 0x0000000c0505723e */ /* 0x000fca00000010ff */
[----:B------:R1:W-:Y:S02]  /*8a20*/  STS.128 [R3+0x21400], R4 ;  /* 0x0214000403007388 */ /* 0x0003e40000000c00 */
.L_x_4721:
[----:B------:R-:W-:Y:S05]  /*8a30*/  BSYNC B1 ;  /* 0x0000000000017941 */ /* 0x000fea0003800000 */
.L_x_4720:
[----:B------:R-:W-:Y:S05]  /*8a40*/  @P1 BRA `(.L_x_4719) ;  /* 0x0000001400cc1947 */ /* 0x000fea0003800000 */
[----:B01----:R-:W0:Y:S01]  /*8a50*/  LDS.128 R4, [R0+0x1000] ;  /* 0x0010000000047984 */ /* 0x003e220000000c00 */
[----:B------:R-:W-:Y:S02]  /*8a60*/  SHF.R.U32.HI R15, RZ, 0x10, R21 ;  /* 0x00000010ff0f7819 */ /* 0x000fe40000011615 */
[----:B------:R-:W-:Y:S02]  /*8a70*/  SHF.R.U32.HI R12, RZ, 0x10, R9 ;  /* 0x00000010ff0c7819 */ /* 0x000fe40000011609 */
[C---:B------:R-:W-:Y:S02]  /*8a80*/  PRMT R15, R44.reuse, 0x5410, R15 ;  /* 0x000054102c0f7816 */ /* 0x040fe4000000000f */
[----:B------:R-:W-:Y:S02]  /*8a90*/  PRMT R12, R44, 0x5432, R12 ;  /* 0x000054322c0c7816 */ /* 0x000fe4000000000c */
[----:B------:R-:W-:Y:S02]  /*8aa0*/  SHF.R.U64 R11, R8, 0x10, R9 ;  /* 0x00000010080b7819 */ /* 0x000fe40000001209 */
        /* <DEDUP_REMOVED lines=8> */
[C---:B------:R-:W-:Y:S01]  /*8b30*/  IMAD.U32 R10, R7.reuse, 0x10000, RZ ;  /* 0x00010000070a7824 */ /* 0x040fe200078e00ff */
[----:B------:R-:W-:Y:S01]  /*8b40*/  LOP3.LUT R7, R7, 0xffff0000, RZ, 0xc0, !PT ;  /* 0xffff000007077812 */ /* 0x000fe200078ec0ff */
[----:B------:R-:W-:Y:S02]  /*8b50*/  IMAD.U32 R8, R6, 0x10000, RZ ;  /* 0x0001000006087824 */ /* 0x000fe400078e00ff */
[C---:B------:R-:W-:Y:S01]  /*8b60*/  FMUL.FTZ R21, R9.reuse, R20 ;  /* 0x0000001409157220 */ /* 0x040fe20000410000 */
[----:B------:R-:W-:Y:S01]  /*8b70*/  FMUL.FTZ R9, R9, R13 ;  /* 0x0000000d09097220 */ /* 0x000fe20000410000 */
[----:B------:R-:W-:-:S02]  /*8b80*/  IMAD.U32 R6, R5, 0x10000, RZ ;  /* 0x0001000005067824 */ /* 0x000fc400078e00ff */
[C---:B------:R-:W-:Y:S01]  /*8b90*/  FMUL.FTZ R25, R7.reuse, R15 ;  /* 0x0000000f07197220 */ /* 0x040fe20000410000 */
[C---:B------:R-:W-:Y:S01]  /*8ba0*/  FFMA.FTZ R21, R8.reuse, R13, -R21 ;  /* 0x0000000d08157223 */ /* 0x040fe20000010815 */
[----:B------:R-:W-:Y:S01]  /*8bb0*/  FFMA.FTZ R20, R8, R20, R9 ;  /* 0x0000001408147223 */ /* 0x000fe20000010009 */
        /* <DEDUP_REMOVED lines=8> */
[----:B------:R-:W-:Y:S01]  /*8c40*/  LOP3.LUT R11, R11, 0xffff0000, RZ, 0xc0, !PT ;  /* 0xffff00000b0b7812 */ /* 0x000fe200078ec0ff */
[----:B------:R-:W-:Y:S01]  /*8c50*/  FFMA.FTZ R12, R10, R15, R9 ;  /* 0x0000000f0a0c7223 */ /* 0x000fe20000010009 */
[C---:B------:R-:W-:Y:S01]  /*8c60*/  FMUL.FTZ R13, R5.reuse, R14 ;  /* 0x0000000e050d7220 */ /* 0x040fe20000410000 */
        /* <DEDUP_REMOVED lines=13> */
.L_x_4700:
[----:B------:R-:W0:Y:S01]  /*8d40*/  LDC R21, c[0x0][0x3d4] ;  /* 0x0000f500ff157b82 */ /* 0x000e220000000800 */
[-C--:B------:R-:W-:Y:S01]  /*8d50*/  ISETP.GE.AND P0, PT, R226, R56.reuse, PT ;  /* 0x00000038e200720c */ /* 0x080fe20003f06270 */
[----:B------:R-:W-:Y:S01]  /*8d60*/  ULDC.64 UR4, c[0x0][0x3c8] ;  /* 0x0000f20000047ab9 */ /* 0x000fe20000000a00 */
[----:B------:R-:W-:Y:S01]  /*8d70*/  ISETP.GE.AND P1, PT, R185, R56, PT ;  /* 0x00000038b900720c */ /* 0x000fe20003f26270 */
[----:B------:R-:W-:Y:S01]  /*8d80*/  ULDC.64 UR6, c[0x0][0x3e0] ;  /* 0x0000f80000067ab9 */ /* 0x000fe20000000a00 */
[----:B------:R-:W-:Y:S02]  /*8d90*/  CS2R R32, SRZ ;  /* 0x0000000000207805 */ /* 0x000fe4000001ff00 */
[----:B------:R-:W-:Y:S02]  /*8da0*/  CS2R R34, SRZ ;  /* 0x0000000000227805 */ /* 0x000fe4000001ff00 */
[CC--:B0-----:R-:W-:Y:S02]  /*8db0*/  ISETP.GE.OR P0, PT, R16.reuse, R21.reuse, P0 ;  /* 0x000000151000720c */ /* 0x0c1fe40000706670 */
[----:B------:R-:W-:-:S11]  /*8dc0*/  ISETP.GE.OR P1, PT, R16, R21, P1 ;  /* 0x000000151000720c */ /* 0x000fd60000f26670 */
[----:B------:R-:W0:Y:S01]  /*8dd0*/  @!P0 LDC.64 R14, c[0x0][0x3c8] ;  /* 0x0000f200ff0e8b82 */ /* 0x000e220000000a00 */
[----:B------:R-:W-:Y:S02]  /*8de0*/  @!P0 IADD3 R0, P2, P3, R29, R44, R54 ;  /* 0x0000002c1d008210 */ /* 0x000fe40007b5e036 */
[----:B------:R-:W-:Y:S02]  /*8df0*/  @!P1 IADD3 R9, P4, R52, R27, RZ ;  /* 0x0000001b34099210 */ /* 0x000fe40007f9e0ff */
[----:B------:R-:W-:Y:S02]  /*8e00*/  @!P0 IADD3 R13, P5, P6, R27, R46, R52 ;  /* 0x0000002e1b0d8210 */ /* 0x000fe40007ebe034 */
[----:B------:R-:W-:Y:S01]  /*8e10*/  @!P0 IADD3.X R3, R28, R45, R59, P2, P3 ;  /* 0x0000002d1c038210 */ /* 0x000fe200017e643b */
[----:B------:R-:W1:Y:S01]  /*8e20*/  @!P0 LDC.64 R30, c[0x0][0x3e0] ;  /* 0x0000f800ff1e8b82 */ /* 0x000e620000000a00 */
[----:B------:R-:W-:Y:S01]  /*8e30*/  @!P1 IMAD.X R10, R57, 0x1, R26, P4 ;  /* 0x00000001390a9824 */ /* 0x000fe200020e061a */
[----:B------:R-:W-:-:S02]  /*8e40*/  @!P1 LEA R8, P4, R9, UR4, 0x1 ;  /* 0x0000000409089c11 */ /* 0x000fc4000f8808ff */
[----:B------:R-:W-:Y:S02]  /*8e50*/  @!P0 IADD3.X R20, R26, R47, R57, P5, P6 ;  /* 0x0000002f1a148210 */ /* 0x000fe40002fec439 */
[----:B------:R-:W-:Y:S02]  /*8e60*/  @!P1 LEA.HI.X R9, R9, UR5, R10, 0x1, P4 ;  /* 0x0000000509099c11 */ /* 0x000fe4000a0f0c0a */
[----:B------:R-:W-:Y:S02]  /*8e70*/  @!P1 IADD3 R11, P5, R54, R29, RZ ;  /* 0x0000001d360b9210 */ /* 0x000fe40007fbe0ff */
[----:B0-----:R-:W-:-:S03]  /*8e80*/  @!P0 LEA R12, P3, R13, R14, 0x1 ;  /* 0x0000000e0d0c8211 */ /* 0x001fc600078608ff */
[----:B------:R-:W-:Y:S01]  /*8e90*/  @!P1 IMAD.X R24, R59, 0x1, R28, P5 ;  /* 0x000000013b189824 */ /* 0x000fe200028e061c */
[----:B------:R-:W-:Y:S02]  /*8ea0*/  @!P1 LEA R10, P2, R11, UR6, 0x1 ;  /* 0x000000060b0a9c11 */ /* 0x000fe4000f8408ff */
[----:B------:R-:W-:Y:S02]  /*8eb0*/  CS2R R26, SRZ ;  /* 0x00000000001a7805 */ /* 0x000fe4000001ff00 */
[----:B------:R-:W-:Y:S01]  /*8ec0*/  @!P0 LEA.HI.X R13, R13, R15, R20, 0x1, P3 ;  /* 0x0000000f0d0d8211 */ /* 0x000fe200018f0c14 */
[----:B------:R0:W5:Y:S01]  /*8ed0*/  @!P1 LDG.E.128 R32, desc[UR42][R8.64] ;  /* 0x0000002a08209981 */ /* 0x000162000c1e1d00 */
[----:B------:R-:W-:Y:S02]  /*8ee0*/  @!P1 LEA.HI.X R11, R11, UR7, R24, 0x1, P2 ;  /* 0x000000070b0b9c11 */ /* 0x000fe400090f0c18 */
[----:B-1----:R-:W-:-:S04]  /*8ef0*/  @!P0 LEA R14, P4, R0, R30, 0x1 ;  /* 0x0000001e000e8211 */ /* 0x002fc800078808ff */
[----:B------:R-:W-:Y:S02]  /*8f00*/  @!P0 LEA.HI.X R15, R0, R31, R3, 0x1, P4 ;  /* 0x0000001f000f8211 */ /* 0x000fe400020f0c03 */
[----:B------:R-:W1:Y:S01]  /*8f10*/  LDC R0, c[0x0][0x428] ;  /* 0x00010a00ff007b82 */ /* 0x000e620000000800 */
[----:B------:R-:W-:Y:S02]  /*8f20*/  CS2R R24, SRZ ;  /* 0x0000000000187805 */ /* 0x000fe4000001ff00 */
[----:B------:R-:W-:Y:S02]  /*8f30*/  CS2R R28, SRZ ;  /* 0x00000000001c7805 */ /* 0x000fe4000001ff00 */
[----:B------:R-:W-:Y:S02]  /*8f40*/  CS2R R30, SRZ ;  /* 0x00000000001e7805 */ /* 0x000fe4000001ff00 */
[----:B------:R-:W5:Y:S04]  /*8f50*/  @!P0 LDG.E.128 R24, desc[UR42][R12.64] ;  /* 0x0000002a0c188981 */ /* 0x000f68000c1e1d00 */
[----:B------:R-:W5:Y:S01]  /*8f60*/  @!P0 LDG.E.128 R28, desc[UR42][R14.64] ;  /* 0x0000002a0e1c8981 */ /* 0x000f62000c1e1d00 */
[----:B-1----:R-:W-:-:S13]  /*8f70*/  ISETP.NE.AND P0, PT, R0, 0x1, PT ;  /* 0x000000010000780c */ /* 0x002fda0003f05270 */
[----:B------:R-:W1:Y:S08]  /*8f80*/  @P0 LDC R0, c[0x0][0x42c] ;  /* 0x00010b00ff000b82 */ /* 0x000e700000000800 */
[----:B0-----:R-:W0:Y:S01]  /*8f90*/  @P0 LDC R9, c[0x0][0x430] ;  /* 0x00010c00ff090b82 */ /* 0x001e220000000800 */
[----:B------:R-:W-:-:S04]  /*8fa0*/  IMAD R3, R189, 0x40, R185 ;  /* 0x00000040bd037824 */ /* 0x000fc800078e02b9 */
[----:B------:R-:W-:Y:S01]  /*8fb0*/  IMAD R3, R218, 0x20, R3 ;  /* 0x00000020da037824 */ /* 0x000fe200078e0203 */
[----:B------:R-:W-:Y:S02]  /*8fc0*/  CS2R R38, SRZ ;  /* 0x0000000000267805 */ /* 0x000fe4000001ff00 */
[----:B------:R-:W-:Y:S01]  /*8fd0*/  CS2R R36, SRZ ;  /* 0x0000000000247805 */ /* 0x000fe2000001ff00 */
[----:B------:R-:W-:-:S05]  /*8fe0*/  IMAD.MOV.U32 R8, RZ, RZ, R42 ;  /* 0x000000ffff087224 */ /* 0x000fca00078e002a */
[----:B------:R2:W5:Y:S01]  /*8ff0*/  @!P1 LDG.E.128 R36, desc[UR42][R10.64] ;  /* 0x0000002a0a249981 */ /* 0x000562000c1e1d00 */
[----:B-1----:R-:W-:-:S05]  /*9000*/  @P0 IMAD.HI.U32 R0, R3, R0, RZ ;  /* 0x0000000003000227 */ /* 0x002fca00078e00ff */
[----:B0-----:R-:W-:-:S04]  /*9010*/  @P0 SHF.R.U32.HI R3, RZ, R9, R0 ;  /* 0x00000009ff030219 */ /* 0x001fc80000011600 */
[----:B------:R-:W-:Y:S01]  /*9020*/  SHF.R.S32.HI R41, RZ, 0x1f, R3 ;  /* 0x0000001fff297819 */ /* 0x000fe20000011403 */
[----:B------:R-:W-:Y:S01]  /*9030*/  IMAD.MOV.U32 R9, RZ, RZ, R49 ;  /* 0x000000ffff097224 */ /* 0x000fe200078e0031 */
[----:B--2---:R-:W-:Y:S01]  /*9040*/  MOV R10, R40 ;  /* 0x00000028000a7202 */ /* 0x004fe20000000f00 */
[----:B------:R-:W-:Y:S02]  /*9050*/  IMAD.MOV.U32 R11, RZ, RZ, R51 ;  /* 0x000000ffff0b7224 */ /* 0x000fe400078e0033 */
[C---:B------:R-:W-:Y:S02]  /*9060*/  IMAD R0, R41.reuse, R6, RZ ;  /* 0x0000000629007224 */ /* 0x040fe400078e02ff */
[----:B------:R-:W-:Y:S02]  /*9070*/  IMAD R12, R41, R4, RZ ;  /* 0x00000004290c7224 */ /* 0x000fe400078e02ff */
[----:B------:R-:W-:-:S04]  /*9080*/  IMAD.WIDE.U32 R8, R3, R6, R8 ;  /* 0x0000000603087225 */ /* 0x000fc800078e0008 */
[----:B------:R-:W-:-:S04]  /*9090*/  IMAD.WIDE.U32 R10, R3, R4, R10 ;  /* 0x00000004030a7225 */ /* 0x000fc800078e000a */
[C---:B------:R-:W-:Y:S02]  /*90a0*/  IMAD R7, R3.reuse, R7, R0 ;  /* 0x0000000703077224 */ /* 0x040fe400078e0200 */
[----:B------:R-:W-:Y:S01]  /*90b0*/  IMAD R3, R3, R5, R12 ;  /* 0x0000000503037224 */ /* 0x000fe200078e020c */
[----:B------:R-:W-:Y:S01]  /*90c0*/  LEA R4, P0, R8, UR4, 0x1 ;  /* 0x0000000408047c11 */ /* 0x000fe2000f8008ff */
[----:B------:R-:W-:Y:S01]  /*90d0*/  IMAD.IADD R5, R9, 0x1, R7 ;  /* 0x0000000109057824 */ /* 0x000fe200078e0207 */
[----:B------:R-:W-:Y:S01]  /*90e0*/  LEA R0, P1, R10, UR6, 0x1 ;  /* 0x000000060a007c11 */ /* 0x000fe2000f8208ff */
[----:B------:R-:W-:Y:S01]  /*90f0*/  IMAD.IADD R3, R11, 0x1, R3 ;  /* 0x000000010b037824 */ /* 0x000fe200078e0203 */
[----:B------:R-:W-:Y:S02]  /*9100*/  UMOV UR4, 0xffffffff ;  /* 0xffffffff00047882 */ /* 0x000fe40000000000 */
[----:B------:R-:W-:Y:S02]  /*9110*/  LEA.HI.X R5, R8, UR5, R5, 0x1, P0 ;  /* 0x0000000508057c11 */ /* 0x000fe400080f0c05 */
[----:B------:R-:W-:-:S02]  /*9120*/  LEA.HI.X R3, R10, UR7, R3, 0x1, P1 ;  /* 0x000000070a037c11 */ /* 0x000fc400088f0c03 */
[----:B------:R-:W-:Y:S01]  /*9130*/  LEA.HI R6, R216, R216, RZ, 0x1 ;  /* 0x000000d8d8067211 */ /* 0x000fe200078f08ff */
[----:B------:R-:W-:Y:S06]  /*9140*/  BRA.DIV UR4, `(.L_x_4722) ;  /* 0x0000013a04587947 */ /* 0x000fec000b800000 */
.L_x_4979:
[----:B------:R-:W-:-:S03]  /*9150*/  UMOV UR4, 0xffffffff ;  /* 0xffffffff00047882 */ /* 0x000fc60000000000 */
[----:B------:R-:W-:Y:S05]  /*9160*/  BRA.DIV UR4, `(.L_x_4723) ;  /* 0x0000013a04787947 */ /* 0x000fea000b800000 */
.L_x_4982:
[----:B------:R-:W-:-:S03]  /*9170*/  UMOV UR4, 0xffffffff ;  /* 0xffffffff00047882 */ /* 0x000fc60000000000 */
[----:B------:R-:W-:Y:S05]  /*9180*/  BRA.DIV UR4, `(.L_x_4724) ;  /* 0x0000013a04987947 */ /* 0x000fea000b800000 */
.L_x_4985:
[----:B------:R-:W-:-:S03]  /*9190*/  UMOV UR4, 0xffffffff ;  /* 0xffffffff00047882 */ /* 0x000fc60000000000 */
[----:B------:R-:W-:Y:S05]  /*91a0*/  BRA.DIV UR4, `(.L_x_4725) ;  /* 0x0000013a04b87947 */ /* 0x000fea000b800000 */
.L_x_4988:
[----:B------:R-:W-:-:S03]  /*91b0*/  UMOV UR4, 0xffffffff ;  /* 0xffffffff00047882 */ /* 0x000fc60000000000 */
[----:B------:R-:W-:Y:S05]  /*91c0*/  BRA.DIV UR4, `(.L_x_4726) ;  /* 0x0000013a04d87947 */ /* 0x000fea000b800000 */
.L_x_4991:
[----:B------:R-:W-:Y:S01]  /*91d0*/  UMOV UR4, 0xffffffff ;  /* 0xffffffff00047882 */ /* 0x000fe20000000000 */
[----:B------:R-:W-:Y:S02]  /*91e0*/  LOP3.LUT R5, R6, 0xfffffffe, RZ, 0xc0, !PT ;  /* 0xfffffffe06057812 */ /* 0x000fe400078ec0ff */
[----:B------:R-:W-:Y:S05]  /*91f0*/  BRA.DIV UR4, `(.L_x_4727) ;  /* 0x0000013a04f47947 */ /* 0x000fea000b800000 */
.L_x_4994:
[----:B------:R-:W-:Y:S01]  /*9200*/  UMOV UR4, 0xffffffff ;  /* 0xffffffff00047882 */ /* 0x000fe20000000000 */
[----:B------:R-:W-:Y:S02]  /*9210*/  IMAD.IADD R5, R216, 0x1, -R5 ;  /* 0x00000001d8057824 */ /* 0x000fe400078e0a05 */
[----:B------:R-:W-:Y:S05]  /*9220*/  BRA.DIV UR4, `(.L_x_4728) ;  /* 0x0000013e04107947 */ /* 0x000fea000b800000 */
.L_x_4997:
[----:B------:R-:W-:Y:S01]  /*9230*/  UMOV UR4, 0xffffffff ;  /* 0xffffffff00047882 */ /* 0x000fe20000000000 */
[----:B------:R-:W-:Y:S02]  /*9240*/  SHF.L.U32 R3, R5, 0x1f, RZ ;  /* 0x0000001f05037819 */ /* 0x000fe400000006ff */
[----:B------:R-:W-:Y:S05]  /*9250*/  BRA.DIV UR4, `(.L_x_4729) ;  /* 0x0000013e042c7947 */ /* 0x000fea000b800000 */
.L_x_5000:
[----:B------:R-:W0:Y:S01]  /*9260*/  SYNCS.PHASECHK.TRANS64.TRYWAIT P1, [R2+URZ+0x28c00], R3 ;  /* 0x028c0003020075a7 */ /* 0x000e22000802017f */
[----:B-----5:R-:W-:Y:S01]  /*9270*/  IMAD.MOV.U32 R0, RZ, RZ, R32 ;  /* 0x000000ffff007224 */ /* 0x020fe200078e0020 */
[----:B------:R-:W-:Y:S01]  /*9280*/  ISETP.GE.AND P0, PT, R16, R21, PT ;  /* 0x000000151000720c */ /* 0x000fe20003f06270 */
[----:B------:R-:W-:Y:S01]  /*9290*/  IMAD.MOV.U32 R4, RZ, RZ, R33 ;  /* 0x000000ffff047224 */ /* 0x000fe200078e0021 */
[----:B------:R-:W-:Y:S01]  /*92a0*/  BSSY B1, `(.L_x_4730) ;  /* 0x000001f000017945 */ /* 0x000fe20003800000 */
        /* <DEDUP_REMOVED lines=9> */
[-C--:B------:R-:W-:Y:S01]  /*9340*/  ISETP.GE.OR P2, PT, R185, R56.reuse, P0 ;  /* 0x00000038b900720c */ /* 0x080fe20000746670 */
        /* <DEDUP_REMOVED lines=11> */
[----:B------:R-:W-:Y:S01]  /*9400*/  ISETP.GE.OR P0, PT, R226, R56, P0 ;  /* 0x00000038e200720c */ /* 0x000fe20000706670 */
[----:B------:R-:W-:Y:S01]  /*9410*/  IMAD.MOV.U32 R4, RZ, RZ, R29 ;  /* 0x000000ffff047224 */ /* 0x000fe200078e001d */
[----:B------:R-:W-:Y:S01]  /*9420*/  PRMT R52, R52, 0x5410, R5 ;  /* 0x0000541034347816 */ /* 0x000fe20000000005 */
[----:B------:R-:W-:Y:S01]  /*9430*/  IMAD.MOV.U32 R54, RZ, RZ, R30 ;  /* 0x000000ffff367224 */ /* 0x000fe200078e001e */
[----:B------:R-:W-:Y:S01]  /*9440*/  PRMT R53, R53, 0x5410, R6 ;  /* 0x0000541035357816 */ /* 0x000fe20000000006 */
[----:B------:R-:W-:Y:S01]  /*9450*/  IMAD.MOV.U32 R55, RZ, RZ, R31 ;  /* 0x000000ffff377224 */ /* 0x000fe200078e001f */
[----:B------:R-:W-:-:S02]  /*9460*/  PRMT R49, R49, 0x5410, R0 ;  /* 0x0000541031317816 */ /* 0x000fc40000000000 */
[----:B------:R-:W-:Y:S01]  /*9470*/  PRMT R50, R50, 0x5410, R4 ;  /* 0x0000541032327816 */ /* 0x000fe20000000004 */
[----:B0-----:R-:W-:Y:S06]  /*9480*/  @!P1 BRA `(.L_x_4731) ;  /* 0x0000013800c89947 */ /* 0x001fec0003800000 */
.L_x_5001:
[----:B------:R-:W-:Y:S05]  /*9490*/  BSYNC B1 ;  /* 0x0000000000017941 */ /* 0x000fea0003800000 */
.L_x_4730:
[----:B------:R-:W-:Y:S04]  /*94a0*/  BSSY B1, `(.L_x_4732) ;  /* 0x000006a000017945 */ /* 0x000fe80003800000 */
[----:B------:R-:W-:Y:S05]  /*94b0*/  @P2 BRA `(.L_x_4733) ;  /* 0x0000000400a02947 */ /* 0x000fea0003800000 */
[----:B------:R-:W-:Y:S01]  /*94c0*/  IMAD.SHL.U32 R0, R193, 0x40, RZ ;  /* 0x00000040c1007824 */ /* 0x000fe200078e00ff */
[----:B------:R-:W-:Y:S01]  /*94d0*/  SHF.R.U64 R12, R32, 0x10, R33 ;  /* 0x00000010200c7819 */ /* 0x000fe20000001221 */
[----:B------:R-:W-:Y:S01]  /*94e0*/  IMAD.IADD R4, R16, 0x1, R21 ;  /* 0x0000000110047824 */ /* 0x000fe200078e0215 */
[----:B------:R-:W-:Y:S02]  /*94f0*/  SHF.R.U32.HI R32, RZ, 0x10, R33 ;  /* 0x00000010ff207819 */ /* 0x000fe40000011621 */
[----:B------:R-:W-:Y:S02]  /*9500*/  LOP3.LUT R5, R0, 0x1c0, RZ, 0xc0, !PT ;  /* 0x000001c000057812 */ /* 0x000fe400078ec0ff */
[----:B------:R-:W-:Y:S02]  /*9510*/  SHF.R.U64 R41, R38, 0x10, R39 ;  /* 0x0000001026297819 */ /* 0x000fe40000001227 */
[----:B------:R-:W-:Y:S02]  /*9520*/  SHF.R.U32.HI R7, RZ, 0x3, R5 ;  /* 0x00000003ff077819 */ /* 0x000fe40000011605 */
[----:B------:R-:W-:-:S02]  /*9530*/  LOP3.LUT R4, R5, 0x38, R4, 0xf8, !PT ;  /* 0x0000003805047812 */ /* 0x000fc400078ef804 */
[----:B------:R-:W-:Y:S02]  /*9540*/  LOP3.LUT R0, R5, 0x38, R16, 0xf8, !PT ;  /* 0x0000003805007812 */ /* 0x000fe400078ef810 */
[-C--:B------:R-:W-:Y:S02]  /*9550*/  LOP3.LUT R5, R4, R7.reuse, RZ, 0x3c, !PT ;  /* 0x0000000704057212 */ /* 0x080fe400078e3cff */
[----:B0-----:R-:W-:Y:S02]  /*9560*/  LOP3.LUT R3, R0, R7, RZ, 0x3c, !PT ;  /* 0x0000000700037212 */ /* 0x001fe400078e3cff */
[----:B------:R-:W-:Y:S02]  /*9570*/  LEA R5, R200, R5, 0x9 ;  /* 0x00000005c8057211 */ /* 0x000fe400078e48ff */
[----:B------:R-:W-:Y:S01]  /*9580*/  SHF.R.U64 R0, R36, 0x10, R37 ;  /* 0x0000001024007819 */ /* 0x000fe20000001225 */
[----:B------:R-:W-:Y:S01]  /*9590*/  IMAD R3, R200, 0x200, R3 ;  /* 0x00000200c8037824 */ /* 0x000fe200078e0203 */
[----:B------:R-:W-:Y:S01]  /*95a0*/  PRMT R33, R20, 0x5432, R12 ;  /* 0x0000543214217816 */ /* 0x000fe2000000000c */
[----:B------:R-:W-:Y:S01]  /*95b0*/  IMAD R48, R5, 0x2, R2 ;  /* 0x0000000205307824 */ /* 0x000fe200078e0202 */
[----:B------:R-:W-:Y:S01]  /*95c0*/  PRMT R38, R14, 0x5432, R0 ;  /* 0x000054320e267816 */ /* 0x000fe20000000000 */
[----:B------:R-:W-:Y:S01]  /*95d0*/  IMAD R47, R3, 0x2, R2 ;  /* 0x00000002032f7824 */ /* 0x000fe200078e0202 */
[----:B------:R-:W-:-:S02]  /*95e0*/  SHF.R.U64 R3, R34, 0x10, R35 ;  /* 0x0000001022037819 */ /* 0x000fc40000001223 */
[----:B------:R-:W0:Y:S01]  /*95f0*/  LDS.128 R4, [R48+0x20400] ;  /* 0x0204000030047984 */ /* 0x000e220000000c00 */
[----:B------:R-:W-:Y:S02]  /*9600*/  SHF.R.U32.HI R35, RZ, 0x10, R35 ;  /* 0x00000010ff237819 */ /* 0x000fe40000011623 */
[----:B------:R-:W-:Y:S01]  /*9610*/  SHF.R.U32.HI R40, RZ, 0x10, R37 ;  /* 0x00000010ff287819 */ /* 0x000fe20000011625 */
[----:B------:R-:W1:Y:S01]  /*9620*/  LDS.128 R8, [R47+0x20400] ;  /* 0x020400002f087984 */ /* 0x000e620000000c00 */
[----:B------:R-:W-:Y:S01]  /*9630*/  SHF.R.U32.HI R42, RZ, 0x10, R39 ;  /* 0x00000010ff2a7819 */ /* 0x000fe20000011627 */
[----:B------:R-:W-:Y:S01]  /*9640*/  IMAD.U32 R39, R38, 0x10000, RZ ;  /* 0x0001000026277824 */ /* 0x000fe200078e00ff */
[----:B------:R-:W-:Y:S02]  /*9650*/  PRMT R36, R14, 0x5410, R3 ;  /* 0x000054100e247816 */ /* 0x000fe40000000003 */
[----:B------:R-:W-:Y:S01]  /*9660*/  PRMT R37, R15, 0x5410, R35 ;  /* 0x000054100f257816 */ /* 0x000fe20000000023 */
[----:B------:R-:W-:Y:S01]  /*9670*/  IMAD.U32 R35, R33, 0x10000, RZ ;  /* 0x0001000021237824 */ /* 0x000fe200078e00ff */
[----:B------:R-:W-:-:S02]  /*9680*/  LOP3.LUT R38, R38, 0xffff0000, RZ, 0xc0, !PT ;  /* 0xffff000026267812 */ /* 0x000fc400078ec0ff */
[----:B------:R-:W-:Y:S02]  /*9690*/  PRMT R34, R43, 0x5432, R32 ;  /* 0x000054322b227816 */ /* 0x000fe40000000020 */
[----:B------:R-:W-:Y:S02]  /*96a0*/  PRMT R40, R15, 0x5432, R40 ;  /* 0x000054320f287816 */ /* 0x000fe40000000028 */
[----:B------:R-:W-:Y:S02]  /*96b0*/  LOP3.LUT R33, R33, 0xffff0000, RZ, 0xc0, !PT ;  /* 0xffff000021217812 */ /* 0x000fe400078ec0ff */
[C---:B------:R-:W-:Y:S02]  /*96c0*/  PRMT R41, R13.reuse, 0x5410, R41 ;  /* 0x000054100d297816 */ /* 0x040fe40000000029 */
[----:B------:R-:W-:Y:S01]  /*96d0*/  PRMT R42, R13, 0x5432, R42 ;  /* 0x000054320d2a7816 */ /* 0x000fe2000000002a */
[C---:B0-----:R-:W-:Y:S01]  /*96e0*/  IMAD.U32 R14, R4.reuse, 0x10000, RZ ;  /* 0x00010000040e7824 */ /* 0x041fe200078e00ff */
[----:B------:R-:W-:Y:S01]  /*96f0*/  LOP3.LUT R4, R4, 0xffff0000, RZ, 0xc0, !PT ;  /* 0xffff000004047812 */ /* 0x000fe200078ec0ff */
[C---:B------:R-:W-:Y:S01]  /*9700*/  IMAD.U32 R15, R5.reuse, 0x10000, RZ ;  /* 0x00010000050f7824 */ /* 0x040fe200078e00ff */
[----:B------:R-:W-:Y:S01]  /*9710*/  LOP3.LUT R5, R5, 0xffff0000, RZ, 0xc0, !PT ;  /* 0xffff000005057812 */ /* 0x000fe200078ec0ff */
[----:B-1----:R-:W-:-:S02]  /*9720*/  IMAD.U32 R0, R8, 0x10000, RZ ;  /* 0x0001000008007824 */ /* 0x002fc400078e00ff */
[C---:B------:R-:W-:Y:S01]  /*9730*/  FMUL.FTZ R43, R14.reuse, R39 ;  /* 0x000000270e2b7220 */ /* 0x040fe20000410000 */
[-C--:B------:R-:W-:Y:S01]  /*9740*/  FMUL.FTZ R45, R14, R35.reuse ;  /* 0x000000230e2d7220 */ /* 0x080fe20000410000 */
[----:B------:R-:W-:Y:S01]  /*9750*/  LOP3.LUT R3, R8, 0xffff0000, RZ, 0xc0, !PT ;  /* 0xffff000008037812 */ /* 0x000fe200078ec0ff */
[----:B------:R-:W-:Y:S01]  /*9760*/  FMUL.FTZ R44, R4, R38 ;  /* 0x00000026042c7220 */ /* 0x000fe20000410000 */
[----:B------:R-:W-:Y:S01]  /*9770*/  FFMA.FTZ R43, R0, R35, -R43 ;  /* 0x00000023002b7223 */ /* 0x000fe2000001082b */
[----:B------:R-:W-:Y:S02]  /*9780*/  IMAD.U32 R14, R40, 0x10000, RZ ;  /* 0x00010000280e7824 */ /* 0x000fe400078e00ff */
[----:B------:R-:W-:Y:S01]  /*9790*/  FFMA.FTZ R45, R0, R39, R45 ;  /* 0x00000027002d7223 */ /* 0x000fe2000001002d */
[----:B------:R-:W-:Y:S02]  /*97a0*/  IMAD.U32 R0, R34, 0x10000, RZ ;  /* 0x0001000022007824 */ /* 0x000fe400078e00ff */
[-C--:B------:R-:W-:Y:S01]  /*97b0*/  FMUL.FTZ R4, R4, R33.reuse ;  /* 0x0000002104047220 */ /* 0x080fe20000410000 */
[----:B------:R-:W-:Y:S01]  /*97c0*/  FFMA.FTZ R44, R3, R33, -R44 ;  /* 0x00000021032c7223 */ /* 0x000fe2000001082c */
[----:B------:R-:W-:-:S02]  /*97d0*/  IMAD.U32 R8, R9, 0x10000, RZ ;  /* 0x0001000009087824 */ /* 0x000fc400078e00ff */
[C---:B------:R-:W-:Y:S01]  /*97e0*/  FMUL.FTZ R33, R15.reuse, R14 ;  /* 0x0000000e0f217220 */ /* 0x040fe20000410000 */
[----:B------:R-:W-:Y:S01]  /*97f0*/  LOP3.LUT R40, R40, 0xffff0000, RZ, 0xc0, !PT ;  /* 0xffff000028287812 */ /* 0x000fe200078ec0ff */
[-C--:B------:R-:W-:Y:S01]  /*9800*/  FMUL.FTZ R15, R15, R0.reuse ;  /* 0x000000000f0f7220 */ /* 0x080fe20000410000 */
[----:B------:R-:W-:Y:S01]  /*9810*/  LOP3.LUT R34, R34, 0xffff0000, RZ, 0xc0, !PT ;  /* 0xffff000022227812 */ /* 0x000fe200078ec0ff */
[C---:B------:R-:W-:Y:S01]  /*9820*/  FFMA.FTZ R33, R8.reuse, R0, -R33 ;  /* 0x0000000008217223 */ /* 0x040fe20000010821 */
[----:B------:R-:W-:Y:S01]  /*9830*/  LOP3.LUT R9, R9, 0xffff0000, RZ, 0xc0, !PT ;  /* 0xffff000009097812 */ /* 0x000fe200078ec0ff */
[----:B------:R-:W-:Y:S01]  /*9840*/  FFMA.FTZ R38, R3, R38, R4 ;  /* 0x0000002603267223 */ /* 0x000fe20000010004 */
[----:B------:R-:W-:Y:S01]  /*9850*/  FFMA.FTZ R14, R8, R14, R15 ;  /* 0x0000000e080e7223 */ /* 0x000fe2000001000f */
[C---:B------:R-:W-:Y:S01]  /*9860*/  FMUL.FTZ R0, R5.reuse, R40 ;  /* 0x0000002805007220 */ /* 0x040fe20000410000 */
[----:B------:R-:W-:Y:S02]  /*9870*/  IMAD.U32 R20, R6, 0x10000, RZ ;  /* 0x0001000006147824 */ /* 0x000fe400078e00ff */
[----:B------:R-:W-:Y:S01]  /*9880*/  FMUL.FTZ R8, R5, R34 ;  /* 0x0000002205087220 */ /* 0x000fe20000410000 */
[----:B------:R-:W-:-:S02]  /*9890*/  IMAD.U32 R3, R36, 0x10000, RZ ;  /* 0x0001000024037824 */ /* 0x000fc400078e00ff */
[----:B------:R-:W-:Y:S01]  /*98a0*/  FFMA.FTZ R34, R9, R34, -R0 ;  /* 0x0000002209227223 */ /* 0x000fe20000010800 */
[----:B------:R-:W-:Y:S02]  /*98b0*/  IMAD.U32 R15, R41, 0x10000, RZ ;  /* 0x00010000290f7824 */ /* 0x000fe400078e00ff */
[----:B------:R-:W-:Y:S01]  /*98c0*/  FFMA.FTZ R9, R9, R40, R8 ;  /* 0x0000002809097223 */ /* 0x000fe20000010008 */
[----:B------:R-:W-:Y:S02]  /*98d0*/  IMAD.U32 R32, R7, 0x10000, RZ ;  /* 0x0001000007207824 */ /* 0x000fe400078e00ff */
[----:B------:R-:W-:Y:S01]  /*98e0*/  FMUL.FTZ R46, R20, R3 ;  /* 0x00000003142e7220 */ /* 0x000fe20000410000 */
[----:B------:R-:W-:Y:S02]  /*98f0*/  IMAD.U32 R4, R42, 0x10000, RZ ;  /* 0x000100002a047824 */ /* 0x000fe400078e00ff */
[----:B------:R-:W-:Y:S01]  /*9900*/  FMUL.FTZ R5, R20, R15 ;  /* 0x0000000f14057220 */ /* 0x000fe20000410000 */
[----:B------:R-:W-:Y:S01]  /*9910*/  IMAD.U32 R12, R10, 0x10000, RZ ;  /* 0x000100000a0c7824 */ /* 0x000fe200078e00ff */
[----:B------:R-:W-:Y:S01]  /*9920*/  LOP3.LUT R6, R6, 0xffff0000, RZ, 0xc0, !PT ;  /* 0xffff000006067812 */ /* 0x000fe200078ec0ff */
[----:B------:R-:W-:-:S02]  /*9930*/  IMAD.U32 R13, R11, 0x10000, RZ ;  /* 0x000100000b0d7824 */ /* 0x000fc400078e00ff */
[----:B------:R-:W-:Y:S01]  /*9940*/  FMUL.FTZ R8, R32, R4 ;  /* 0x0000000420087220 */ /* 0x000fe20000410000 */
[----:B------:R-:W-:Y:S02]  /*9950*/  IMAD.U32 R0, R37, 0x10000, RZ ;  /* 0x0001000025007824 */ /* 0x000fe400078e00ff */
[C---:B------:R-:W-:Y:S01]  /*9960*/  FFMA.FTZ R20, R12.reuse, R3, -R5 ;  /* 0x000000030c147223 */ /* 0x040fe20000010805 */
[----:B------:R-:W-:Y:S01]  /*9970*/  FFMA.FTZ R46, R12, R15, R46 ;  /* 0x0000000f0c2e7223 */ /* 0x000fe2000001002e */
[----:B------:R-:W-:Y:S01]  /*9980*/  LOP3.LUT R7, R7, 0xffff0000, RZ, 0xc0, !PT ;  /* 0xffff000007077812 */ /* 0x000fe200078ec0ff */
[-C--:B------:R-:W-:Y:S01]  /*9990*/  FMUL.FTZ R32, R32, R0.reuse ;  /* 0x0000000020207220 */ /* 0x080fe20000410000 */
[----:B------:R-:W-:Y:S01]  /*99a0*/  FFMA.FTZ R12, R13, R0, -R8 ;  /* 0x000000000d0c7223 */ /* 0x000fe20000010808 */
[----:B------:R-:W-:Y:S02]  /*99b0*/  LOP3.LUT R41, R41, 0xffff0000, RZ, 0xc0, !PT ;  /* 0xffff000029297812 */ /* 0x000fe400078ec0ff */
[----:B------:R-:W-:Y:S01]  /*99c0*/  LOP3.LUT R42, R42, 0xffff0000, RZ, 0xc0, !PT ;  /* 0xffff00002a2a7812 */ /* 0x000fe200078ec0ff */
[----:B------:R-:W-:Y:S01]  /*99d0*/  FFMA.FTZ R32, R13, R4, R32 ;  /* 0x000000040d207223 */ /* 0x000fe20000010020 */
[----:B------:R-:W-:Y:S01]  /*99e0*/  LOP3.LUT R3, R36, 0xffff0000, RZ, 0xc0, !PT ;  /* 0xffff000024037812 */ /* 0x000fe200078ec0ff */
[----:B------:R-:W-:Y:S01]  /*99f0*/  FMUL.FTZ R5, R6, R41 ;  /* 0x0000002906057220 */ /* 0x000fe20000410000 */
[----:B------:R-:W-:Y:S01]  /*9a00*/  LOP3.LUT R0, R37, 0xffff0000, RZ, 0xc0, !PT ;  /* 0xffff000025007812 */ /* 0x000fe200078ec0ff */
[----:B------:R-:W-:Y:S01]  /*9a10*/  FMUL.FTZ R4, R7, R42 ;  /* 0x0000002a07047220 */ /* 0x000fe20000410000 */
[----:B------:R-:W-:Y:S01]  /*9a20*/  LOP3.LUT R10, R10, 0xffff0000, RZ, 0xc0, !PT ;  /* 0xffff00000a0a7812 */ /* 0x000fe200078ec0ff */
[----:B------:R-:W-:Y:S01]  /*9a30*/  FMUL.FTZ R6, R6, R3 ;  /* 0x0000000306067220 */ /* 0x000fe20000410000 */
[----:B------:R-:W-:Y:S01]  /*9a40*/  LOP3.LUT R11, R11, 0xffff0000, RZ, 0xc0, !PT ;  /* 0xffff00000b0b7812 */ /* 0x000fe200078ec0ff */
        /* <DEDUP_REMOVED lines=15> */
.L_x_4733:
[----:B------:R-:W-:Y:S05]  /*9b40*/  BSYNC B1 ;  /* 0x0000000000017941 */ /* 0x000fea0003800000 */
.L_x_4732:
[----:B------:R-:W-:Y:S01]  /*9b50*/  PRMT R14, R55, 0x5410, R54 ;  /* 0x00005410370e7816 */ /* 0x000fe20000000036 */
[----:B------:R-:W-:Y:S06]  /*9b60*/  @P0 BRA `(.L_x_4719) ;  /* 0x0000000400840947 */ /* 0x000fec0003800000 */
[----:B------:R-:W-:Y:S01]  /*9b70*/  IMAD.IADD R21, R16, 0x1, R21 ;  /* 0x0000000110157824 */ /* 0x000fe200078e0215 */
[----:B-1----:R-:W1:Y:S01]  /*9b80*/  LDS.128 R8, [R221+0x20400] ;  /* 0x02040000dd087984 */ /* 0x002e620000000c00 */
[----:B------:R-:W-:Y:S02]  /*9b90*/  SHF.R.U64 R13, R24, 0x10, R25 ;  /* 0x00000010180d7819 */ /* 0x000fe40000001219 */
[----:B------:R-:W-:Y:S02]  /*9ba0*/  SHF.R.U64 R34, R30, 0x10, R31 ;  /* 0x000000101e227819 */ /* 0x000fe4000000121f */
[----:B------:R-:W-:Y:S02]  /*9bb0*/  LOP3.LUT R0, R222, 0x38, R21, 0xf8, !PT ;  /* 0x00000038de007812 */ /* 0x000fe400078ef815 */
[----:B------:R-:W-:Y:S02]  /*9bc0*/  SHF.R.U32.HI R24, RZ, 0x10, R25 ;  /* 0x00000010ff187819 */ /* 0x000fe40000011619 */
[----:B------:R-:W-:-:S02]  /*9bd0*/  LOP3.LUT R0, R0, R227, RZ, 0x3c, !PT ;  /* 0x000000e300007212 */ /* 0x000fc400078e3cff */
[--C-:B------:R-:W-:Y:S02]  /*9be0*/  SHF.R.U64 R12, R26, 0x10, R27.reuse ;  /* 0x000000101a0c7819 */ /* 0x100fe4000000121b */
[----:B------:R-:W-:Y:S01]  /*9bf0*/  SHF.R.U32.HI R26, RZ, 0x10, R27 ;  /* 0x00000010ff1a7819 */ /* 0x000fe2000001161b */
[----:B0-----:R-:W-:Y:S01]  /*9c00*/  IMAD.IADD R3, R223, 0x1, R0 ;  /* 0x00000001df037824 */ /* 0x001fe200078e0200 */
[--C-:B------:R-:W-:Y:S02]  /*9c10*/  SHF.R.U64 R0, R28, 0x10, R29.reuse ;  /* 0x000000101c007819 */ /* 0x100fe4000000121d */
[----:B------:R-:W-:Y:S01]  /*9c20*/  SHF.R.U32.HI R32, RZ, 0x10, R29 ;  /* 0x00000010ff207819 */ /* 0x000fe2000001161d */
[----:B------:R-:W-:Y:S01]  /*9c30*/  IMAD R3, R3, 0x2, R2 ;  /* 0x0000000203037824 */ /* 0x000fe200078e0202 */
[C---:B------:R-:W-:Y:S02]  /*9c40*/  PRMT R30, R49.reuse, 0x5432, R0 ;  /* 0x00005432311e7816 */ /* 0x040fe40000000000 */
[----:B------:R-:W-:-:S02]  /*9c50*/  PRMT R25, R49, 0x5410, R13 ;  /* 0x0000541031197816 */ /* 0x000fc4000000000d */
[----:B------:R-:W0:Y:S01]  /*9c60*/  LDS.128 R4, [R3+0x20400] ;  /* 0x0204000003047984 */ /* 0x000e220000000c00 */
[----:B------:R-:W-:Y:S01]  /*9c70*/  SHF.R.U32.HI R35, RZ, 0x10, R31 ;  /* 0x00000010ff237819 */ /* 0x000fe2000001161f */
[----:B------:R-:W-:Y:S01]  /*9c80*/  IMAD.U32 R31, R30, 0x10000, RZ ;  /* 0x000100001e1f7824 */ /* 0x000fe200078e00ff */
[----:B------:R-:W-:Y:S01]  /*9c90*/  PRMT R29, R53, 0x5432, R26 ;  /* 0x00005432351d7816 */ /* 0x000fe2000000001a */
[----:B------:R-:W-:Y:S01]  /*9ca0*/  IMAD.U32 R26, R25, 0x10000, RZ ;  /* 0x00010000191a7824 */ /* 0x000fe200078e00ff */
[----:B------:R-:W-:Y:S02]  /*9cb0*/  PRMT R32, R50, 0x5432, R32 ;  /* 0x0000543232207816 */ /* 0x000fe40000000020 */
[----:B------:R-:W-:Y:S02]  /*9cc0*/  PRMT R27, R51, 0x5432, R24 ;  /* 0x00005432331b7816 */ /* 0x000fe40000000018 */
[----:B------:R-:W-:Y:S01]  /*9cd0*/  PRMT R35, R14, 0x5410, R35 ;  /* 0x000054100e237816 */ /* 0x000fe20000000023 */
[----:B------:R-:W-:Y:S01]  /*9ce0*/  IMAD.U32 R33, R32, 0x10000, RZ ;  /* 0x0001000020217824 */ /* 0x000fe200078e00ff */
[----:B------:R-:W-:-:S02]  /*9cf0*/  PRMT R28, R52, 0x5432, R12 ;  /* 0x00005432341c7816 */ /* 0x000fc4000000000c */
[----:B------:R-:W-:Y:S02]  /*9d00*/  PRMT R34, R14, 0x5432, R34 ;  /* 0x000054320e227816 */ /* 0x000fe40000000022 */
[----:B------:R-:W-:Y:S01]  /*9d10*/  LOP3.LUT R25, R25, 0xffff0000, RZ, 0xc0, !PT ;  /* 0xffff000019197812 */ /* 0x000fe200078ec0ff */
[----:B-1----:R-:W-:Y:S01]  /*9d20*/  IMAD.U32 R0, R8, 0x10000, RZ ;  /* 0x0001000008007824 */ /* 0x002fe200078e00ff */
[----:B------:R-:W-:Y:S01]  /*9d30*/  LOP3.LUT R32, R32, 0xffff0000, RZ, 0xc0, !PT ;  /* 0xffff000020207812 */ /* 0x000fe200078ec0ff */
[C---:B------:R-:W-:Y:S01]  /*9d40*/  IMAD.U32 R12, R9.reuse, 0x10000, RZ ;  /* 0x00010000090c7824 */ /* 0x040fe200078e00ff */
[----:B------:R-:W-:Y:S01]  /*9d50*/  LOP3.LUT R9, R9, 0xffff0000, RZ, 0xc0, !PT ;  /* 0xffff000009097812 */ /* 0x000fe200078ec0ff */
[----:B------:R-:W-:Y:S01]  /*9d60*/  IMAD.U32 R14, R11, 0x10000, RZ ;  /* 0x000100000b0e7824 */ /* 0x000fe200078e00ff */
[----:B------:R-:W-:Y:S01]  /*9d70*/  LOP3.LUT R8, R8, 0xffff0000, RZ, 0xc0, !PT ;  /* 0xffff000008087812 */ /* 0x000fe200078ec0ff */
[C---:B------:R-:W-:Y:S01]  /*9d80*/  IMAD.U32 R13, R10.reuse, 0x10000, RZ ;  /* 0x000100000a0d7824 */ /* 0x040fe200078e00ff */
[----:B------:R-:W-:-:S02]  /*9d90*/  LOP3.LUT R10, R10, 0xffff0000, RZ, 0xc0, !PT ;  /* 0xffff00000a0a7812 */ /* 0x000fc400078ec0ff */
[----:B------:R-:W-:Y:S02]  /*9da0*/  LOP3.LUT R11, R11, 0xffff0000, RZ, 0xc0, !PT ;  /* 0xffff00000b0b7812 */ /* 0x000fe400078ec0ff */
[C---:B0-----:R-:W-:Y:S01]  /*9db0*/  SHF.L.U32 R15, R4.reuse, 0x10, RZ ;  /* 0x00000010040f7819 */ /* 0x041fe200000006ff */
[----:B------:R-:W-:Y:S01]  /*9dc0*/  IMAD.U32 R20, R5, 0x10000, RZ ;  /* 0x0001000005147824 */ /* 0x000fe200078e00ff */
[----:B------:R-:W-:Y:S01]  /*9dd0*/  LOP3.LUT R4, R4, 0xffff0000, RZ, 0xc0, !PT ;  /* 0xffff000004047812 */ /* 0x000fe200078ec0ff */
[----:B------:R-:W-:Y:S01]  /*9de0*/  IMAD.U32 R24, R7, 0x10000, RZ ;  /* 0x0001000007187824 */ /* 0x000fe200078e00ff */
[----:B------:R-:W-:Y:S01]  /*9df0*/  LOP3.LUT R5, R5, 0xffff0000, RZ, 0xc0, !PT ;  /* 0xffff000005057812 */ /* 0x000fe200078ec0ff */
[C---:B------:R-:W-:Y:S01]  /*9e00*/  FMUL.FTZ R37, R15.reuse, R31 ;  /* 0x0000001f0f257220 */ /* 0x040fe20000410000 */
[-C--:B------:R-:W-:Y:S01]  /*9e10*/  FMUL.FTZ R39, R15, R26.reuse ;  /* 0x0000001a0f277220 */ /* 0x080fe20000410000 */
[----:B------:R-:W-:Y:S02]  /*9e20*/  IMAD.U32 R15, R27, 0x10000, RZ ;  /* 0x000100001b0f7824 */ /* 0x000fe400078e00ff */
[----:B------:R-:W-:Y:S01]  /*9e30*/  FMUL.FTZ R41, R20, R33 ;  /* 0x0000002114297220 */ /* 0x000fe20000410000 */
[----:B------:R-:W-:Y:S01]  /*9e40*/  FFMA.FTZ R26, R0, R26, -R37 ;  /* 0x0000001a001a7223 */ /* 0x000fe20000010825 */
[----:B------:R-:W-:-:S02]  /*9e50*/  IMAD.U32 R37, R35, 0x10000, RZ ;  /* 0x0001000023257824 */ /* 0x000fc400078e00ff */
[----:B------:R-:W-:Y:S01]  /*9e60*/  FFMA.FTZ R39, R0, R31, R39 ;  /* 0x0000001f00277223 */ /* 0x000fe20000010027 */
[----:B------:R-:W-:Y:S02]  /*9e70*/  IMAD.U32 R31, R29, 0x10000, RZ ;  /* 0x000100001d1f7824 */ /* 0x000fe400078e00ff */
[-C--:B------:R-:W-:Y:S01]  /*9e80*/  FMUL.FTZ R43, R20, R15.reuse ;  /* 0x0000000f142b7220 */ /* 0x080fe20000410000 */
[----:B------:R-:W-:Y:S01]  /*9e90*/  FFMA.FTZ R41, R12, R15, -R41 ;  /* 0x0000000f0c297223 */ /* 0x000fe20000010829 */
[----:B------:R-:W-:Y:S01]  /*9ea0*/  FMUL.FTZ R45, R24, R37 ;  /* 0x00000025182d7220 */ /* 0x000fe20000410000 */
[----:B------:R-:W-:Y:S01]  /*9eb0*/  LOP3.LUT R15, R30, 0xffff0000, RZ, 0xc0, !PT ;  /* 0xffff00001e0f7812 */ /* 0x000fe200078ec0ff */
[----:B------:R-:W-:Y:S01]  /*9ec0*/  FMUL.FTZ R24, R24, R31 ;  /* 0x0000001f18187220 */ /* 0x000fe20000410000 */
[----:B------:R-:W-:Y:S01]  /*9ed0*/  FFMA.FTZ R43, R12, R33, R43 ;  /* 0x000000210c2b7223 */ /* 0x000fe2000001002b */
[----:B------:R-:W-:Y:S01]  /*9ee0*/  LOP3.LUT R0, R27, 0xffff0000, RZ, 0xc0, !PT ;  /* 0xffff00001b007812 */ /* 0x000fe200078ec0ff */
[----:B------:R-:W-:-:S02]  /*9ef0*/  IMAD.U32 R21, R6, 0x10000, RZ ;  /* 0x0001000006157824 */ /* 0x000fc400078e00ff */
[----:B------:R-:W-:Y:S01]  /*9f00*/  FFMA.FTZ R45, R14, R31, -R45 ;  /* 0x0000001f0e2d7223 */ /* 0x000fe2000001082d */
[----:B------:R-:W-:Y:S02]  /*9f10*/  IMAD.U32 R12, R34, 0x10000, RZ ;  /* 0x00010000220c7824 */ /* 0x000fe400078e00ff */
[----:B------:R-:W-:Y:S01]  /*9f20*/  FFMA.FTZ R37, R14, R37, R24 ;  /* 0x000000250e257223 */ /* 0x000fe20000010018 */
[C---:B------:R-:W-:Y:S01]  /*9f30*/  FMUL.FTZ R31, R4.reuse, R15 ;  /* 0x0000000f041f7220 */ /* 0x040fe20000410000 */
[-C--:B------:R-:W-:Y:S01]  /*9f40*/  FMUL.FTZ R27, R4, R25.reuse ;  /* 0x00000019041b7220 */ /* 0x080fe20000410000 */
[C---:B------:R-:W-:Y:S01]  /*9f50*/  FMUL.FTZ R14, R5.reuse, R32 ;  /* 0x00000020050e7220 */ /* 0x040fe20000410000 */
[----:B------:R-:W-:Y:S02]  /*9f60*/  IMAD.U32 R4, R28, 0x10000, RZ ;  /* 0x000100001c047824 */ /* 0x000fe400078e00ff */
[----:B------:R-:W-:Y:S01]  /*9f70*/  FMUL.FTZ R5, R5, R0 ;  /* 0x0000000005057220 */ /* 0x000fe20000410000 */
[----:B------:R-:W-:Y:S01]  /*9f80*/  FMUL.FTZ R20, R21, R12 ;  /* 0x0000000c15147220 */ /* 0x000fe20000410000 */
[----:B------:R-:W-:Y:S01]  /*9f90*/  FFMA.FTZ R14, R9, R0, -R14 ;  /* 0x00000000090e7223 */ /* 0x000fe2000001080e */
[----:B------:R-:W-:Y:S01]  /*9fa0*/  FMUL.FTZ R24, R21, R4 ;  /* 0x0000000415187220 */ /* 0x000fe20000410000 */
[----:B------:R-:W-:Y:S01]  /*9fb0*/  FFMA.FTZ R32, R9, R32, R5 ;  /* 0x0000002009207223 */ /* 0x000fe20000010005 */
[C---:B------:R-:W-:Y:S01]  /*9fc0*/  FFMA.FTZ R20, R13.reuse, R4, -R20 ;  /* 0x000000040d147223 */ /* 0x040fe20000010814 */
[----:B------:R-:W-:Y:S01]  /*9fd0*/  LOP3.LUT R6, R6, 0xffff0000, RZ, 0xc0, !PT ;  /* 0xffff000006067812 */ /* 0x000fe200078ec0ff */
[----:B------:R-:W-:Y:S01]  /*9fe0*/  FFMA.FTZ R24, R13, R12, R24 ;  /* 0x0000000c0d187223 */ /* 0x000fe20000010018 */
[----:B------:R-:W-:Y:S01]  /*9ff0*/  LOP3.LUT R7, R7, 0xffff0000, RZ, 0xc0, !PT ;  /* 0xffff000007077812 */ /* 0x000fe200078ec0ff */
[----:B------:R-:W-:Y:S01]  /*a000*/  FFMA.FTZ R31, R8, R25, -R31 ;  /* 0x00000019081f7223 */ /* 0x000fe2000001081f */
[----:B------:R-:W-:Y:S01]  /*a010*/  LOP3.LUT R9, R34, 0xffff0000, RZ, 0xc0, !PT ;  /* 0xffff000022097812 */ /* 0x000fe200078ec0ff */
[----:B------:R-:W-:Y:S01]  /*a020*/  FFMA.FTZ R8, R8, R15, R27 ;  /* 0x0000000f08087223 */ /* 0x000fe2000001001b */
[----:B------:R-:W-:-:S02]  /*a030*/  LOP3.LUT R4, R35, 0xffff0000, RZ, 0xc0, !PT ;  /* 0xffff000023047812 */ /* 0x000fc400078ec0ff */
        /* <DEDUP_REMOVED lines=17> */
[----:B------:R2:W-:Y:S01]  /*a150*/  STS.128 [R221+0x20400], R40 ;  /* 0x02040028dd007388 */ /* 0x0005e20000000c00 */
[----:B------:R-:W-:-:S05]  /*a160*/  F2FP.BF16.F32.PACK_AB R31, R4, R37 ;  /* 0x00000025041f723e */ /* 0x000fca00000010ff */
[----:B------:R2:W-:Y:S02]  /*a170*/  STS.128 [R3+0x20400], R28 ;  /* 0x0204001c03007388 */ /* 0x0005e40000000c00 */
.L_x_4719:
[----:B------:R-:W-:Y:S05]  /*a180*/  BSYNC B0 ;  /* 0x0000000000007941 */ /* 0x000fea0003800000 */
.L_x_4699:
[----:B------:R-:W-:Y:S01]  /*a190*/  @!PT LDS RZ, [RZ] ;  /* 0x00000000fffff984 */ /* 0x000fe20000000800 */
[----:B------:R-:W-:Y:S01]  /*a1a0*/  @!PT LDS RZ, [RZ] ;  /* 0x00000000fffff984 */ /* 0x000fe20000000800 */
[----:B------:R-:W-:Y:S01]  /*a1b0*/  @!PT LDS RZ, [RZ] ;  /* 0x00000000fffff984 */ /* 0x000fe20000000800 */
[----:B------:R-:W-:Y:S01]  /*a1c0*/  @!PT LDS RZ, [RZ] ;  /* 0x00000000fffff984 */ /* 0x000fe20000000800 */
[----:B------:R4:W-:Y:S06]  /*a1d0*/  MEMBAR.ALL.CTA ;  /* 0x0000000000007992 */ /* 0x0009ec0000008000 */
[----:B----4-:R-:W4:Y:S01]  /*a1e0*/  FENCE.VIEW.ASYNC.S ;  /* 0x00000000000073c6 */ /* 0x010f220000000000 */
[----:B------:R-:W-:Y:S05]  /*a1f0*/  WARPSYNC.ALL ;  /* 0x0000000000007948 */ /* 0x000fea0003800000 */
[----:B----4-:R-:W-:Y:S06]  /*a200*/  BAR.SYNC.DEFER_BLOCKING 0xd, 0x80 ;  /* 0x0342000000007b1d */ /* 0x010fec0000010000 */
.L_x_4696:
[----:B--23--:R-:W-:-:S05]  /*a210*/  IMAD.U32 R0, RZ, RZ, UR37 ;  /* 0x00000025ff007e24 */ /* 0x00cfca000f8e00ff */
[----:B------:R-:W-:-:S13]  /*a220*/  ISETP.NE.AND P0, PT, R0, 0x3, PT ;  /* 0x000000030000780c */ /* 0x000fda0003f05270 */
[----:B------:R-:W-:Y:S05]  /*a230*/  @!P0 BRA `(.L_x_4734) ;  /* 0x0000000000048947 */ /* 0x000fea0003800000 */
[----:B------:R-:W-:Y:S01]  /*a240*/  BPT.TRAP 0x1 ;  /* 0x000000040000795c */ /* 0x000fe20000300000 */
.L_x_4734:
[----:B------:R-:W-:Y:S01]  /*a250*/  IMAD R14, R18, 0x8, R2 ;  /* 0x00000008120e7824 */ /* 0x000fe200078e0202 */
[----:B------:R-:W-:-:S04]  /*a260*/  SHF.L.U32 R57, R19, 0x1f, RZ ;  /* 0x0000001f13397819 */ /* 0x000fc800000006ff */
[----:B------:R2:W3:Y:S01]  /*a270*/  SYNCS.PHASECHK.TRANS64.TRYWAIT P2, [R14+URZ+0x28c30], R57 ;  /* 0x028c30390e0075a7 */ /* 0x0004e2000804017f */
[----:B------:R-:W-:Y:S05]  /*a280*/  @!P0 BRA `(.L_x_4735) ;  /* 0x0000000000048947 */ /* 0x000fea0003800000 */
[----:B------:R-:W-:Y:S01]  /*a290*/  BPT.TRAP 0x1 ;  /* 0x000000040000795c */ /* 0x000fe20000300000 */
.L_x_4735:
[----:B------:R-:W4:Y:S02]  /*a2a0*/  S2R R0, SR_TID.X ;  /* 0x0000000000007919 */ /* 0x000f240000002100 */
[----:B----4-:R-:W-:-:S04]  /*a2b0*/  LOP3.LUT R0, R0, 0x7f, RZ, 0xc0, !PT ;  /* 0x0000007f00007812 */ /* 0x010fc800078ec0ff */
[----:B------:R-:W-:Y:S01]  /*a2c0*/  ISETP.NE.AND P1, PT, R0, RZ, PT ;  /* 0x000000ff0000720c */ /* 0x000fe20003f25270 */
[----:B------:R-:W-:-:S05]  /*a2d0*/  VIADD R0, R2, 0x22400 ;  /* 0x0002240002007836 */ /* 0x000fca0000000000 */
[----:B------:R-:W-:Y:S01]  /*a2e0*/  SHF.R.U32.HI R0, RZ, 0x4, R0 ;  /* 0x00000004ff007819 */ /* 0x000fe20000011600 */
[----:B---3--:R-:W-:Y:S06]  /*a2f0*/  @P2 BRA `(.L_x_4736) ;  /* 0x0000000000082947 */ /* 0x008fec0003800000 */
[----:B------:R-:W3:Y:S02]  /*a300*/  SYNCS.PHASECHK.TRANS64.TRYWAIT P2, [R14+URZ+0x28c30], R57 ;  /* 0x028c30390e0075a7 */ /* 0x000ee4000804017f */
[----:B---3--:R-:W-:Y:S05]  /*a310*/  @!P2 BRA `(.L_x_4737) ;  /* 0x0000012c0038a947 */ /* 0x008fea0003800000 */
.L_x_4736:
[----:B------:R-:W-:Y:S01]  /*a320*/  LOP3.LUT R0, R0, 0x3fff, RZ, 0xc0, !PT ;  /* 0x00003fff00007812 */ /* 0x000fe200078ec0ff */
[----:B------:R-:W-:Y:S05]  /*a330*/  WARPSYNC.ALL ;  /* 0x0000000000007948 */ /* 0x000fea0003800000 */
[----:B------:R-:W-:Y:S01]  /*a340*/  LOP3.LUT R21, R0, 0x10000, RZ, 0xfc, !PT ;  /* 0x0001000000157812 */ /* 0x000fe200078efcff */
[----:B------:R-:W-:Y:S01]  /*a350*/  VIADD R0, R2, 0x20400 ;  /* 0x0002040002007836 */ /* 0x000fe20000000000 */
[----:B-1---5:R-:W-:-:S03]  /*a360*/  WARPGROUP.ARRIVE ;  /* 0x00000000000079c5 */ /* 0x022fc60000000000 */
[----:B------:R-:W-:Y:S01]  /*a370*/  IMAD R6, R18, 0x200, R21 ;  /* 0x0000020012067824 */ /* 0x000fe200078e0215 */
[----:B------:R-:W-:Y:S01]  /*a380*/  ULDC.64 UR40, c[0x0][0x9e0] ;  /* 0x0002780000287ab9 */ /* 0x000fe20000000a00 */
[----:B0-----:R-:W-:Y:S01]  /*a390*/  IMAD.MOV.U32 R7, RZ, RZ, 0x40000040 ;  /* 0x40000040ff077424 */ /* 0x001fe200078e00ff */
[----:B------:R-:W-:Y:S01]  /*a3a0*/  SHF.R.U32.HI R0, RZ, 0x4, R0 ;  /* 0x00000004ff007819 */ /* 0x000fe20000011600 */
[----:B------:R-:W-:Y:S01]  /*a3b0*/  IMAD.MOV.U32 R5, RZ, RZ, 0x40000040 ;  /* 0x40000040ff057424 */ /* 0x000fe200078e00ff */
[C---:B------:R-:W-:Y:S01]  /*a3c0*/  R2UR UR6, R6.reuse ;  /* 0x00000000060672ca */ /* 0x040fe200000e0000 */
[----:B------:R-:W-:Y:S01]  /*a3d0*/  VIADD R8, R6, 0x2 ;  /* 0x0000000206087836 */ /* 0x000fe20000000000 */
[----:B------:R-:W-:Y:S01]  /*a3e0*/  LOP3.LUT R0, R0, 0x3fff, RZ, 0xc0, !PT ;  /* 0x00003fff00007812 */ /* 0x000fe200078ec0ff */
[----:B------:R-:W-:Y:S01]  /*a3f0*/  IMAD.MOV.U32 R9, RZ, RZ, 0x40000040 ;  /* 0x40000040ff097424 */ /* 0x000fe200078e00ff */
[----:B------:R-:W-:Y:S01]  /*a400*/  R2UR UR7, R7 ;  /* 0x00000000070772ca */ /* 0x000fe200000e0000 */
[----:B------:R-:W-:Y:S01]  /*a410*/  IMAD.MOV.U32 R13, RZ, RZ, 0x40000040 ;  /* 0x40000040ff0d7424 */ /* 0x000fe200078e00ff */
[----:B------:R-:W-:Y:S01]  /*a420*/  LOP3.LUT R4, R0, 0x10000, RZ, 0xfc, !PT ;  /* 0x0001000000047812 */ /* 0x000fe200078efcff */
[----:B------:R-:W-:Y:S01]  /*a430*/  IMAD.MOV.U32 R11, RZ, RZ, 0x40000040 ;  /* 0x40000040ff0b7424 */ /* 0x000fe200078e00ff */
[----:B------:R-:W-:Y:S01]  /*a440*/  R2UR UR5, R5 ;  /* 0x00000000050572ca */ /* 0x000fe200000e0000 */
[----:B------:R-:W-:Y:S01]  /*a450*/  IMAD.MOV.U32 R7, RZ, RZ, 0x40000040 ;  /* 0x40000040ff077424 */ /* 0x000fe200078e00ff */
[C---:B------:R-:W-:Y:S01]  /*a460*/  R2UR UR4, R4.reuse ;  /* 0x00000000040472ca */ /* 0x040fe200000e0000 */
[C---:B------:R-:W-:Y:S01]  /*a470*/  VIADD R12, R4.reuse, 0x2 ;  /* 0x00000002040c7836 */ /* 0x040fe20000000000 */
[----:B------:R-:W-:Y:S01]  /*a480*/  UISETP.GE.AND UP0, UPT, UR41, 0x1, UPT ;  /* 0x000000012900788c */ /* 0x000fe2000bf06270 */
[----:B------:R-:W-:Y:S01]  /*a490*/  VIADD R10, R4, 0x4 ;  /* 0x00000004040a7836 */ /* 0x000fe20000000000 */
[----:B------:R-:W-:Y:S01]  /*a4a0*/  LEA R15, R168, 0xffffffc0, 0x6 ;  /* 0xffffffc0a80f7811 */ /* 0x000fe200078e30ff */
[----:B------:R-:W-:Y:S01]  /*a4b0*/  IMAD.MOV.U32 R3, RZ, RZ, -0x40 ;  /* 0xffffffc0ff037424 */ /* 0x000fe200078e00ff */
[----:B------:R-:W-:Y:S01]  /*a4c0*/  UP2UR UR47, UPR, URZ, 0x1 ;  /* 0x000000013f2f7883 */ /* 0x000fe20008000000 */
[----:B------:R-:W-:Y:S01]  /*a4d0*/  @!P1 VIADD R0, R14, 0x28c40 ;  /* 0x00028c400e009836 */ /* 0x000fe20000000000 */
[----:B------:R-:W-:Y:S01]  /*a4e0*/  PLOP3.LUT P2, PT, PT, PT, UP0, 0x40, 0x0 ;  /* 0x000000000000781c */ /* 0x000fe20003f4e808 */
[----:B------:R-:W-:Y:S01]  /*a4f0*/  IMAD R3, R168, R3, 0x41 ;  /* 0x00000041a8037424 */ /* 0x000fe200078e0203 */
[----:B------:R-:W-:-:S02]  /*a500*/  IADD3 R20, -R22, R184, -R15 ;  /* 0x000000b816147210 */ /* 0x000fc40007ffe90f */
[----:B------:R-:W-:Y:S01]  /*a510*/  @!P1 PRMT R0, RZ, 0x654, R0 ;  /* 0x00000654ff009816 */ /* 0x000fe20000000000 */
[----:B------:R-:W-:Y:S01]  /*a520*/  HGMMA.64x64x16.F32.BF16 R24, gdesc[UR4], RZ, !UPT, gsb0 ;  /* 0x00e00000041879f0 */ /* 0x000fe2000c0018ff */
[----:B------:R-:W-:Y:S01]  /*a530*/  R2UR UR6, R8 ;  /* 0x00000000080672ca */ /* 0x000fe200000e0000 */
[----:B------:R-:W-:Y:S01]  /*a540*/  VIADD R8, R6, 0x4 ;  /* 0x0000000406087836 */ /* 0x000fe20000000000 */
[----:B------:R-:W-:Y:S01]  /*a550*/  R2UR UR7, R9 ;  /* 0x00000000090772ca */ /* 0x000fe200000e0000 */
[----:B------:R-:W-:Y:S01]  /*a560*/  VIADD R56, R3, 0xffffffff ;  /* 0xffffffff03387836 */ /* 0x000fe20000000000 */
[----:B------:R-:W-:Y:S02]  /*a570*/  R2UR UR4, R12 ;  /* 0x000000000c0472ca */ /* 0x000fe400000e0000 */
        /* <DEDUP_REMOVED lines=8> */
[----:B------:R-:W-:Y:S01]  /*a600*/  VIADD R6, R4, 0x6 ;  /* 0x0000000604067836 */ /* 0x000fe20000000000 */
[----:B------:R-:W-:Y:S01]  /*a610*/  R2UR UR4, R10 ;  /* 0x000000000a0472ca */ /* 0x000fe200000e0000 */
[----:B------:R-:W-:Y:S01]  /*a620*/  IMAD.MOV.U32 R9, RZ, RZ, 0x40000040 ;  /* 0x40000040ff097424 */ /* 0x000fe200078e00ff */
[----:B------:R-:W-:Y:S01]  /*a630*/  R2UR UR5, R11 ;  /* 0x000000000b0572ca */ /* 0x000fe200000e0000 */
[----:B------:R-:W-:Y:S02]  /*a640*/  WARPGROUP.DEPBAR.LE gsb0, 0x0 ;  /* 0x00008000000079c5 */ /* 0x000fe40000010000 */
[----:B------:R-:W-:-:S10]  /*a650*/  WARPGROUP.ARRIVE ;  /* 0x00000000000079c5 */ /* 0x000fd40000000000 */
[----:B------:R-:W-:Y:S01]  /*a660*/  HGMMA.64x64x16.F32.BF16 R24, gdesc[UR4], R24, gsb0 ;  /* 0x00e00000041879f0 */ /* 0x000fe20008001818 */
[----:B------:R-:W-:Y:S02]  /*a670*/  R2UR UR6, R8 ;  /* 0x00000000080672ca */ /* 0x000fe400000e0000 */
[----:B------:R-:W-:Y:S02]  /*a680*/  R2UR UR7, R9 ;  /* 0x00000000090772ca */ /* 0x000fe400000e0000 */
[----:B------:R-:W-:Y:S02]  /*a690*/  R2UR UR4, R6 ;  /* 0x00000000060472ca */ /* 0x000fe400000e0000 */
[----:B------:R-:W-:Y:S02]  /*a6a0*/  R2UR UR5, R7 ;  /* 0x00000000070572ca */ /* 0x000fe400000e0000 */
[----:B------:R-:W-:-:S05]  /*a6b0*/  IADD3 R9, -R186, R3, R184 ;  /* 0x00000003ba097210 */ /* 0x000fca0007ffe1b8 */
[----:B------:R-:W-:-:S04]  /*a6c0*/  IMAD.IADD R9, R9, 0x1, -R22 ;  /* 0x0000000109097824 */ /* 0x000fc800078e0a16 */
[----:B------:R-:W-:Y:S01]  /*a6d0*/  VIADD R59, R9, UR40 ;  /* 0x00000028093b7c36 */ /* 0x000fe20008000000 */
[----:B------:R-:W-:Y:S02]  /*a6e0*/  WARPGROUP.DEPBAR.LE gsb0, 0x0 ;  /* 0x00008000000079c5 */ /* 0x000fe40000010000 */
[----:B------:R-:W-:-:S06]  /*a6f0*/  WARPGROUP.ARRIVE ;  /* 0x00000000000079c5 */ /* 0x000fcc0000000000 */
[----:B------:R-:W-:Y:S01]  /*a700*/  HGMMA.64x64x16.F32.BF16 R24, gdesc[UR4], R24, gsb0 ;  /* 0x00e00000041879f0 */ /* 0x000fe20008001818 */
[----:B------:R-:W-:Y:S02]  /*a710*/  ULDC UR4, c[0x0][0x9dc] ;  /* 0x0002770000047ab9 */ /* 0x000fe40000000800 */
[----:B------:R-:W-:-:S05]  /*a720*/  IMAD.U32 R188, RZ, RZ, UR4 ;  /* 0x00000004ffbc7e24 */ /* 0x000fca000f8e00ff */
[----:B------:R-:W-:-:S05]  /*a730*/  LOP3.LUT R8, RZ, R188, RZ, 0x33, !PT ;  /* 0x000000bcff087212 */ /* 0x000fca00078e33ff */
[----:B------:R-:W-:Y:S01]  /*a740*/  IMAD.IADD R61, R9, 0x1, R8 ;  /* 0x00000001093d7824 */ /* 0x000fe200078e0208 */
[----:B------:R-:W-:Y:S02]  /*a750*/  WARPGROUP.DEPBAR.LE gsb0, 0x0 ;  /* 0x00008000000079c5 */ /* 0x000fe40000010000 */
[----:B------:R0:W-:Y:S02]  /*a760*/  @!P1 SYNCS.ARRIVE.TRANS64.RED.A1T0 RZ, [R0+URZ], RZ ;  /* 0x000000ff00ff99a7 */ /* 0x0001e4000810043f */
[----:B0-----:R-:W-:-:S04]  /*a770*/  IMAD R0, R189, 0x40, R192 ;  /* 0x00000040bd007824 */ /* 0x001fc800078e02c0 */
[----:B------:R-:W-:Y:S01]  /*a780*/  IMAD.IADD R8, R61, 0x1, R0 ;  /* 0x000000013d087824 */ /* 0x000fe200078e0200 */
[----:B------:R-:W-:Y:S01]  /*a790*/  VIADDMNMX R3, R0, R59, R20, PT ;  /* 0x0000003b00037246 */ /* 0x000fe20003800114 */
[----:B------:R-:W-:Y:S06]  /*a7a0*/  @P2 BRA `(.L_x_4738) ;  /* 0x0000000000582947 */ /* 0x000fec0003800000 */
[----:B------:R-:W-:Y:S01]  /*a7b0*/  IADD3 R9, R0, R184, -R186 ;  /* 0x000000b800097210 */ /* 0x000fe20007ffe8ba */
[----:B------:R-:W-:Y:S03]  /*a7c0*/  BSSY B0, `(.L_x_4739) ;  /* 0x0000010000007945 */ /* 0x000fe60003800000 */
[----:B------:R-:W-:-:S13]  /*a7d0*/  ISETP.GT.AND P2, PT, R9, -0x1, PT ;  /* 0xffffffff0900780c */ /* 0x000fda0003f44270 */
[----:B------:R-:W-:Y:S05]  /*a7e0*/  @P2 BRA `(.L_x_4740) ;  /* 0x0000000000202947 */ /* 0x000fea0003800000 */
[----:B------:R-:W-:Y:S01]  /*a7f0*/  UISETP.NE.AND UP0, UPT, UR41, 0x1, UPT ;  /* 0x000000012900788c */ /* 0x000fe2000bf05270 */
[----:B------:R-:W-:-:S05]  /*a800*/  LOP3.LUT R9, RZ, R9, RZ, 0x33, !PT ;  /* 0x00000009ff097212 */ /* 0x000fca00078e33ff */
[----:B------:R-:W-:-:S05]  /*a810*/  PLOP3.LUT P2, PT, PT, PT, UP0, 0x80, 0x0 ;  /* 0x000000000000781c */ /* 0x000fca0003f4f008 */
[----:B------:R-:W-:-:S08]  /*a820*/  @UP0 ULDC.64 UR4, c[0x0][0x9e8] ;  /* 0x00027a0000040ab9 */ /* 0x000fd00000000a00 */
[----:B------:R-:W-:-:S05]  /*a830*/  @P2 IMAD.HI.U32 R58, R9, UR4, RZ ;  /* 0x00000004093a2c27 */ /* 0x000fca000f8e00ff */
[----:B------:R-:W-:-:S04]  /*a840*/  @P2 SHF.R.U32.HI R9, RZ, UR5, R58 ;  /* 0x00000005ff092c19 */ /* 0x000fc8000801163a */
[----:B------:R-:W-:Y:S01]  /*a850*/  LOP3.LUT R9, RZ, R9, RZ, 0x33, !PT ;  /* 0x00000009ff097212 */ /* 0x000fe200078e33ff */
[----:B------:R-:W-:Y:S06]  /*a860*/  BRA `(.L_x_4741) ;  /* 0x0000000000147947 */ /* 0x000fec0003800000 */
.L_x_4740:
[----:B------:R-:W-:-:S06]  /*a870*/  UISETP.NE.AND UP0, UPT, UR41, 0x1, UPT ;  /* 0x000000012900788c */ /* 0x000fcc000bf05270 */
[----:B------:R-:W-:-:S05]  /*a880*/  PLOP3.LUT P2, PT, PT, PT, UP0, 0x80, 0x0 ;  /* 0x000000000000781c */ /* 0x000fca0003f4f008 */
[----:B------:R-:W-:-:S08]  /*a890*/  @UP0 ULDC.64 UR4, c[0x0][0x9e8] ;  /* 0x00027a0000040ab9 */ /* 0x000fd00000000a00 */
[----:B------:R-:W-:-:S05]  /*a8a0*/  @P2 IMAD.HI.U32 R58, R9, UR4, RZ ;  /* 0x00000004093a2c27 */ /* 0x000fca000f8e00ff */
[----:B------:R-:W-:-:S07]  /*a8b0*/  @P2 SHF.R.U32.HI R9, RZ, UR5, R58 ;  /* 0x00000005ff092c19 */ /* 0x000fce000801163a */
.L_x_4741:
[----:B------:R-:W-:Y:S05]  /*a8c0*/  BSYNC B0 ;  /* 0x0000000000007941 */ /* 0x000fea0003800000 */
.L_x_4739:
[----:B------:R-:W-:-:S04]  /*a8d0*/  IMAD R9, R9, UR41, -R15 ;  /* 0x0000002909097c24 */ /* 0x000fc8000f8e0a0f */
[----:B------:R-:W-:-:S05]  /*a8e0*/  IMAD.IADD R9, R9, 0x1, -R22 ;  /* 0x0000000109097824 */ /* 0x000fca00078e0a16 */
[----:B------:R-:W-:Y:S02]  /*a8f0*/  VIMNMX R8, R8, R9, !PT ;  /* 0x0000000908087248 */ /* 0x000fe40007fe0100 */
[----:B------:R-:W-:-:S07]  /*a900*/  VIADDMNMX R3, R9, UR41, R3, PT ;  /* 0x0000002909037c46 */ /* 0x000fce000b800103 */
.L_x_4738:
[C---:B------:R-:W-:Y:S01]  /*a910*/  ISETP.GE.AND P2, PT, R56.reuse, 0x2, PT ;  /* 0x000000023800780c */ /* 0x040fe20003f46270 */
[----:B------:R-:W-:Y:S01]  /*a920*/  UISETP.NE.AND UP0, UPT, UR47, URZ, UPT ;  /* 0x0000003f2f00728c */ /* 0x000fe2000bf05270 */
[----:B------:R-:W-:Y:S02]  /*a930*/  ISETP.GE.AND P6, PT, R56, 0xa, PT ;  /* 0x0000000a3800780c */ /* 0x000fe40003fc6270 */
[----:B------:R-:W-:Y:S02]  /*a940*/  ISETP.GT.AND P4, PT, R8, 0x1, !P2 ;  /* 0x000000010800780c */ /* 0x000fe40005784270 */
[----:B------:R-:W-:Y:S02]  /*a950*/  ISETP.GE.AND P3, PT, R56, 0x9, PT ;  /* 0x000000093800780c */ /* 0x000fe40003f66270 */
[----:B------:R-:W-:Y:S02]  /*a960*/  ISETP.LT.OR P4, PT, R3, 0x2, P4 ;  /* 0x000000020300780c */ /* 0x000fe40002781670 */
[----:B------:R-:W-:-:S02]  /*a970*/  P2R R58, PR, RZ, 0x40 ;  /* 0x00000040ff3a7803 */ /* 0x000fc40000000000 */
[----:B------:R-:W-:Y:S02]  /*a980*/  FSEL R63, R25, -INF , !P4 ;  /* 0xff800000193f7808 */ /* 0x000fe40006000000 */
[C---:B------:R-:W-:Y:S02]  /*a990*/  ISETP.GT.AND P4, PT, R8.reuse, 0x9, !P6 ;  /* 0x000000090800780c */ /* 0x040fe40007784270 */
[----:B------:R-:W-:Y:S02]  /*a9a0*/  ISETP.GT.AND P5, PT, R8, 0x8, !P3 ;  /* 0x000000080800780c */ /* 0x000fe40005fa4270 */
[----:B------:R-:W-:Y:S02]  /*a9b0*/  ISETP.LT.OR P4, PT, R3, 0xa, P4 ;  /* 0x0000000a0300780c */ /* 0x000fe40002781670 */
[----:B------:R-:W-:Y:S02]  /*a9c0*/  ISETP.GE.AND P6, PT, R56, 0x11, PT ;  /* 0x000000113800780c */ /* 0x000fe40003fc6270 */
[----:B------:R-:W-:-:S02]  /*a9d0*/  FSEL R67, R29, -INF , !P4 ;  /* 0xff8000001d437808 */ /* 0x000fc40006000000 */
[C---:B------:R-:W-:Y:S02]  /*a9e0*/  ISETP.LT.OR P5, PT, R3.reuse, 0x9, P5 ;  /* 0x000000090300780c */ /* 0x040fe40002fa1670 */
[----:B------:R-:W-:Y:S02]  /*a9f0*/  ISETP.GT.AND P4, PT, R8, 0x10, !P6 ;  /* 0x000000100800780c */ /* 0x000fe40007784270 */
[----:B------:R-:W-:Y:S02]  /*aa00*/  FSEL R65, R28, -INF , !P5 ;  /* 0xff8000001c417808 */ /* 0x000fe40006800000 */
        /* <DEDUP_REMOVED lines=63> */
[----:B------:R-:W-:Y:S02]  /*ae00*/  PLOP3.LUT P6, PT, PT, PT, UP0, 0x40, 0x0 ;  /* 0x000000000000781c */ /* 0x000fe40003fce808 */
[----:B------:R-:W-:-:S11]  /*ae10*/  VIADDMNMX R3, R3, R59, R20, PT ;  /* 0x0000003b03037246 */ /* 0x000fd60003800114 */
[----:B------:R-:W-:Y:S05]  /*ae20*/  @P6 BRA `(.L_x_4742) ;  /* 0x0000000000646947 */ /* 0x000fea0003800000 */
[----:B------:R-:W-:Y:S01]  /*ae30*/  IADD3 R9, R0, R184, -R186 ;  /* 0x000000b800097210 */ /* 0x000fe20007ffe8ba */
[----:B------:R-:W-:Y:S04]  /*ae40*/  BSSY B0, `(.L_x_4743) ;  /* 0x0000013000007945 */ /* 0x000fe80003800000 */
[----:B------:R-:W-:-:S05]  /*ae50*/  VIADD R9, R9, 0x8 ;  /* 0x0000000809097836 */ /* 0x000fca0000000000 */
[----:B------:R-:W-:-:S13]  /*ae60*/  ISETP.GT.AND P6, PT, R9, -0x1, PT ;  /* 0xffffffff0900780c */ /* 0x000fda0003fc4270 */
[----:B------:R-:W-:Y:S05]  /*ae70*/  @P6 BRA `(.L_x_4744) ;  /* 0x0000000000246947 */ /* 0x000fea0003800000 */
[----:B------:R-:W-:Y:S01]  /*ae80*/  UISETP.NE.AND UP0, UPT, UR41, 0x1, UPT ;  /* 0x000000012900788c */ /* 0x000fe2000bf05270 */
[----:B------:R-:W-:-:S05]  /*ae90*/  LOP3.LUT R9, RZ, R9, RZ, 0x33, !PT ;  /* 0x00000009ff097212 */ /* 0x000fca00078e33ff */
[----:B------:R-:W-:-:S05]  /*aea0*/  PLOP3.LUT P6, PT, PT, PT, UP0, 0x80, 0x0 ;  /* 0x000000000000781c */ /* 0x000fca0003fcf008 */
[----:B------:R-:W-:-:S08]  /*aeb0*/  @UP0 ULDC.64 UR4, c[0x0][0x9e8] ;  /* 0x00027a0000040ab9 */ /* 0x000fd00000000a00 */
[----:B------:R-:W-:Y:S01]  /*aec0*/  @P6 IMAD.HI.U32 R20, R9, UR4, RZ ;  /* 0x0000000409146c27 */ /* 0x000fe2000f8e00ff */
[----:B------:R-:W-:-:S13]  /*aed0*/  PLOP3.LUT P6, PT, PT, PT, UP0, 0x80, 0x0 ;  /* 0x000000000000781c */ /* 0x000fda0003fcf008 */
[----:B------:R-:W-:-:S04]  /*aee0*/  @P6 SHF.R.U32.HI R9, RZ, UR5, R20 ;  /* 0x00000005ff096c19 */ /* 0x000fc80008011614 */
[----:B------:R-:W-:Y:S01]  /*aef0*/  LOP3.LUT R9, RZ, R9, RZ, 0x33, !PT ;  /* 0x00000009ff097212 */ /* 0x000fe200078e33ff */
[----:B------:R-:W-:Y:S06]  /*af00*/  BRA `(.L_x_4745) ;  /* 0x0000000000187947 */ /* 0x000fec0003800000 */
.L_x_4744:
[----:B------:R-:W-:-:S06]  /*af10*/  UISETP.NE.AND UP0, UPT, UR41, 0x1, UPT ;  /* 0x000000012900788c */ /* 0x000fcc000bf05270 */
[----:B------:R-:W-:-:S05]  /*af20*/  PLOP3.LUT P6, PT, PT, PT, UP0, 0x80, 0x0 ;  /* 0x000000000000781c */ /* 0x000fca0003fcf008 */
[----:B------:R-:W-:-:S08]  /*af30*/  @UP0 ULDC.64 UR4, c[0x0][0x9e8] ;  /* 0x00027a0000040ab9 */ /* 0x000fd00000000a00 */
[----:B------:R-:W-:Y:S01]  /*af40*/  @P6 IMAD.HI.U32 R20, R9, UR4, RZ ;  /* 0x0000000409146c27 */ /* 0x000fe2000f8e00ff */
[----:B------:R-:W-:-:S13]  /*af50*/  PLOP3.LUT P6, PT, PT, PT, UP0, 0x80, 0x0 ;  /* 0x000000000000781c */ /* 0x000fda0003fcf008 */
[----:B------:R-:W-:-:S07]  /*af60*/  @P6 SHF.R.U32.HI R9, RZ, UR5, R20 ;  /* 0x00000005ff096c19 */ /* 0x000fce0008011614 */
.L_x_4745:
[----:B------:R-:W-:Y:S05]  /*af70*/  BSYNC B0 ;  /* 0x0000000000007941 */ /* 0x000fea0003800000 */
.L_x_4743:
[----:B------:R-:W-:-:S04]  /*af80*/  IMAD R9, R9, UR41, -R15 ;  /* 0x0000002909097c24 */ /* 0x000fc8000f8e0a0f */
[----:B------:R-:W-:-:S05]  /*af90*/  IMAD.IADD R9, R9, 0x1, -R22 ;  /* 0x0000000109097824 */ /* 0x000fca00078e0a16 */
[----:B------:R-:W-:Y:S02]  /*afa0*/  VIMNMX R8, R8, R9, !PT ;  /* 0x0000000908087248 */ /* 0x000fe40007fe0100 */
[----:B------:R-:W-:-:S07]  /*afb0*/  VIADDMNMX R3, R9, UR41, R3, PT ;  /* 0x0000002909037c46 */ /* 0x000fce000b800103 */
.L_x_4742:
        /* <DEDUP_REMOVED lines=33> */
[----:B------:R-:W-:Y:S02]  /*b1d0*/  ISETP.GT.AND P3, PT, R8, 0x8, !P3 ;  /* 0x000000080800780c */ /* 0x000fe40005f64270 */
[----:B------:R-:W-:Y:S02]  /*b1e0*/  FSEL R38, R38, -INF , !P2 ;  /* 0xff80000026267808 */ /* 0x000fe40005000000 */
[----:B------:R-:W-:Y:S02]  /*b1f0*/  ISETP.NE.AND P2, PT, R36, RZ, PT ;  /* 0x000000ff2400720c */ /* 0x000fe40003f45270 */
[----:B------:R-:W-:Y:S02]  /*b200*/  FMNMX.FTZ R9, R85, R9, !PT ;  /* 0x0000000955097209 */ /* 0x000fe40007810000 */
[----:B------:R-:W-:-:S02]  /*b210*/  ISETP.GT.AND P2, PT, R8, 0x19, !P2 ;  /* 0x000000190800780c */ /* 0x000fc40005744270 */
[C---:B------:R-:W-:Y:S02]  /*b220*/  ISETP.LT.OR P3, PT, R3.reuse, 0x9, P3 ;  /* 0x000000090300780c */ /* 0x040fe40001f61670 */
[----:B------:R-:W-:Y:S02]  /*b230*/  ISETP.LT.OR P2, PT, R3, 0x1a, P2 ;  /* 0x0000001a0300780c */ /* 0x000fe40001741670 */
[----:B------:R-:W-:Y:S02]  /*b240*/  FMNMX.FTZ R20, R53, R9, !PT ;  /* 0x0000000935147209 */ /* 0x000fe40007810000 */
[----:B------:R-:W-:Y:S02]  /*b250*/  FSEL R32, R39, -INF , !P2 ;  /* 0xff80000027207808 */ /* 0x000fe40005000000 */
[----:B------:R-:W-:Y:S01]  /*b260*/  ISETP.NE.AND P2, PT, R37, RZ, PT ;  /* 0x000000ff2500720c */ /* 0x000fe20003f45270 */
[----:B------:R-:W0:Y:S01]  /*b270*/  SHFL.BFLY PT, R9, R20, 0x2, 0x1f ;  /* 0x0c401f0014097f89 */ /* 0x000e2200000e0000 */
        /* <DEDUP_REMOVED lines=8> */
[C---:B------:R-:W-:Y:S02]  /*b300*/  ISETP.GT.AND P2, PT, R8.reuse, 0x21, !P2 ;  /* 0x000000210800780c */ /* 0x040fe40005744270 */
[----:B------:R-:W-:Y:S02]  /*b310*/  ISETP.GT.AND P5, PT, R8, 0x38, !P5 ;  /* 0x000000380800780c */ /* 0x000fe40006fa4270 */
[C---:B------:R-:W-:Y:S02]  /*b320*/  ISETP.LT.OR P2, PT, R3.reuse, 0x22, P2 ;  /* 0x000000220300780c */ /* 0x040fe40001741670 */
[----:B------:R-:W-:Y:S02]  /*b330*/  ISETP.LT.OR P4, PT, R3, 0x32, P4 ;  /* 0x000000320300780c */ /* 0x000fe40002781670 */
[----:B------:R-:W-:-:S02]  /*b340*/  FSEL R36, R43, -INF , !P2 ;  /* 0xff8000002b247808 */ /* 0x000fc40005000000 */
[----:B------:R-:W-:Y:S02]  /*b350*/  ISETP.GT.AND P2, PT, R8, 0x28, !P3 ;  /* 0x000000280800780c */ /* 0x000fe40005f44270 */
[----:B0-----:R-:W-:Y:S02]  /*b360*/  FMNMX.FTZ R29, R20, R9, !PT ;  /* 0x00000009141d7209 */ /* 0x001fe40007810000 */
[----:B------:R-:W-:Y:S02]  /*b370*/  ISETP.LT.OR P2, PT, R3, 0x29, P2 ;  /* 0x000000290300780c */ /* 0x000fe40001741670 */
[----:B------:R-:W-:Y:S01]  /*b380*/  ISETP.NE.AND P3, PT, R60, RZ, PT ;  /* 0x000000ff3c00720c */ /* 0x000fe20003f65270 */
[----:B------:R-:W0:Y:S01]  /*b390*/  SHFL.BFLY PT, R40, R29, 0x1, 0x1f ;  /* 0x0c201f001d287f89 */ /* 0x000e2200000e0000 */
[----:B------:R-:W-:Y:S02]  /*b3a0*/  FSEL R46, R46, -INF , !P2 ;  /* 0xff8000002e2e7808 */ /* 0x000fe40005000000 */
[----:B------:R-:W-:-:S02]  /*b3b0*/  ISETP.GT.AND P2, PT, R8, RZ, !P6 ;  /* 0x000000ff0800720c */ /* 0x000fc40007744270 */
[----:B------:R-:W-:Y:S02]  /*b3c0*/  ISETP.GT.AND P3, PT, R8, 0x30, !P3 ;  /* 0x000000300800780c */ /* 0x000fe40005f64270 */
[C---:B------:R-:W-:Y:S02]  /*b3d0*/  ISETP.LT.OR P2, PT, R3.reuse, 0x1, P2 ;  /* 0x000000010300780c */ /* 0x040fe40001741670 */
[----:B------:R-:W-:Y:S02]  /*b3e0*/  ISETP.LT.OR P3, PT, R3, 0x31, P3 ;  /* 0x000000310300780c */ /* 0x000fe40001f61670 */
[----:B------:R-:W-:Y:S02]  /*b3f0*/  FSEL R26, R26, -INF , !P2 ;  /* 0xff8000001a1a7808 */ /* 0x000fe40005000000 */
[----:B------:R-:W-:Y:S02]  /*b400*/  ISETP.NE.AND P2, PT, R44, RZ, PT ;  /* 0x000000ff2c00720c */ /* 0x000fe40003f45270 */
[----:B------:R-:W-:-:S02]  /*b410*/  FMNMX.FTZ R9, R26, R27, !PT ;  /* 0x0000001b1a097209 */ /* 0x000fc40007810000 */
[----:B------:R-:W-:Y:S02]  /*b420*/  ISETP.GT.AND P2, PT, R8, 0x29, !P2 ;  /* 0x000000290800780c */ /* 0x000fe40005744270 */
[----:B------:R-:W-:Y:S02]  /*b430*/  FMNMX.FTZ R9, R30, R9, !PT ;  /* 0x000000091e097209 */ /* 0x000fe40007810000 */
[----:B------:R-:W-:Y:S02]  /*b440*/  ISETP.LT.OR P2, PT, R3, 0x2a, P2 ;  /* 0x0000002a0300780c */ /* 0x000fe40001741670 */
[----:B------:R-:W-:Y:S02]  /*b450*/  FMNMX.FTZ R9, R24, R9, !PT ;  /* 0x0000000918097209 */ /* 0x000fe40007810000 */
[----:B------:R-:W-:Y:S02]  /*b460*/  ISETP.NE.AND P6, PT, R48, RZ, PT ;  /* 0x000000ff3000720c */ /* 0x000fe40003fc5270 */
[----:B------:R-:W-:-:S02]  /*b470*/  FMNMX.FTZ R15, R34, R9, !PT ;  /* 0x00000009220f7209 */ /* 0x000fc40007810000 */
[----:B0-----:R-:W-:Y:S02]  /*b480*/  FMNMX.FTZ R9, R29, R40, !PT ;  /* 0x000000281d097209 */ /* 0x001fe40007810000 */
[----:B------:R-:W-:Y:S01]  /*b490*/  FMNMX.FTZ R25, R28, R15, !PT ;  /* 0x0000000f1c197209 */ /* 0x000fe20007810000 */
[----:B------:R-:W-:Y:S01]  /*b4a0*/  IMAD.U32 R15, RZ, RZ, UR4 ;  /* 0x00000004ff0f7e24 */ /* 0x000fe2000f8e00ff */
[----:B------:R-:W-:Y:S02]  /*b4b0*/  FSEL R40, R47, -INF , !P2 ;  /* 0xff8000002f287808 */ /* 0x000fe40005000000 */
[----:B------:R-:W-:Y:S01]  /*b4c0*/  FMNMX.FTZ R25, R38, R25, !PT ;  /* 0x0000001926197209 */ /* 0x000fe20007810000 */
[C---:B------:R-:W-:Y:S01]  /*b4d0*/  FMUL.FTZ R20, R9.reuse, R15 ;  /* 0x0000000f09147220 */ /* 0x040fe20000410000 */
[----:B------:R-:W-:Y:S02]  /*b4e0*/  FSETP.NEU.FTZ.AND P2, PT, R9, -INF , PT ;  /* 0xff8000000900780b */ /* 0x000fe40003f5d000 */
[----:B------:R-:W-:-:S02]  /*b4f0*/  FMNMX.FTZ R25, R32, R25, !PT ;  /* 0x0000001920197209 */ /* 0x000fc40007810000 */
[----:B------:R-:W-:Y:S02]  /*b500*/  FSEL R50, R50, -INF , !P3 ;  /* 0xff80000032327808 */ /* 0x000fe40005800000 */
[----:B------:R-:W-:Y:S02]  /*b510*/  FMNMX.FTZ R25, R42, R25, !PT ;  /* 0x000000192a197209 */ /* 0x000fe40007810000 */
        /* <DEDUP_REMOVED lines=17> */
[----:B------:R-:W1:Y:S01]  /*b630*/  MUFU.EX2 R29, R29 ;  /* 0x0000001d001d7308 */ /* 0x000e620000000800 */
[----:B------:R-:W-:Y:S01]  /*b640*/  FMNMX.FTZ R25, R8, R25, !PT ;  /* 0x0000001908197209 */ /* 0x000fe20007810000 */
[-CC-:B------:R-:W-:Y:S01]  /*b650*/  FFMA.FTZ R45, R49, R15.reuse, -R48.reuse ;  /* 0x0000000f312d7223 */ /* 0x180fe20000010830 */
[----:B------:R-:W-:Y:S01]  /*b660*/  FSEL R44, R55, -INF , !P2 ;  /* 0xff800000372c7808 */ /* 0x000fe20005000000 */
[--C-:B------:R-:W-:Y:S01]  /*b670*/  FFMA.FTZ R35, R71, R15, -R48.reuse ;  /* 0x0000000f47237223 */ /* 0x100fe20000010830 */
[----:B------:R-:W-:Y:S01]  /*b680*/  FMNMX.FTZ R25, R54, R25, !PT ;  /* 0x0000001936197209 */ /* 0x000fe20007810000 */
[-CC-:B------:R-:W-:Y:S01]  /*b690*/  FFMA.FTZ R37, R73, R15.reuse, -R48.reuse ;  /* 0x0000000f49257223 */ /* 0x180fe20000010830 */
[--C-:B------:R-:W-:Y:S01]  /*b6a0*/  FFMA.FTZ R39, R75, R15, -R48.reuse ;  /* 0x0000000f4b277223 */ /* 0x100fe20000010830 */
[----:B------:R-:W-:Y:S01]  /*b6b0*/  MUFU.EX2 R166, R3 ;  /* 0x0000000300a67308 */ /* 0x000fe20000000800 */
[----:B------:R-:W-:Y:S01]  /*b6c0*/  FMNMX.FTZ R25, R44, R25, !PT ;  /* 0x000000192c197209 */ /* 0x000fe20007810000 */
[----:B------:R-:W-:-:S04]  /*b6d0*/  FFMA.FTZ R41, R77, R15, -R48 ;  /* 0x0000000f4d297223 */ /* 0x000fc80000010830 */
[----:B0-----:R-:W0:Y:S02]  /*b6e0*/  SHFL.BFLY PT, R20, R25, 0x2, 0x1f ;  /* 0x0c401f0019147f89 */ /* 0x001e2400000e0000 */
[----:B------:R-:W-:Y:S08]  /*b6f0*/  MUFU.EX2 R31, R31 ;  /* 0x0000001f001f7308 */ /* 0x000ff00000000800 */
[----:B------:R1:W-:Y:S08]  /*b700*/  MUFU.EX2 R56, R45 ;  /* 0x0000002d00387308 */ /* 0x0003f00000000800 */
[----:B------:R-:W-:Y:S01]  /*b710*/  MUFU.EX2 R33, R33 ;  /* 0x0000002100217308 */ /* 0x000fe20000000800 */
[----:B-1----:R-:W-:Y:S01]  /*b720*/  FADD.FTZ R45, R164, R29 ;  /* 0x0000001da42d7221 */ /* 0x002fe20000010000 */
[----:B------:R-:W-:-:S02]  /*b730*/  F2FP.BF16.F32.PACK_AB R164, R29, R164 ;  /* 0x000000a41da4723e */ /* 0x000fc400000010ff */
[----:B0-----:R-:W-:Y:S01]  /*b740*/  FMNMX.FTZ R3, R25, R20, !PT ;  /* 0x0000001419037209 */ /* 0x001fe20007810000 */
[----:B------:R-:W-:-:S03]  /*b750*/  FFMA.FTZ R25, R79, R15, -R48 ;  /* 0x0000000f4f197223 */ /* 0x000fc60000010830 */
[----:B------:R0:W-:Y:S01]  /*b760*/  MUFU.EX2 R160, R35 ;  /* 0x0000002300a07308 */ /* 0x0001e20000000800 */
[----:B------:R-:W1:Y:S07]  /*b770*/  SHFL.BFLY PT, R20, R3, 0x1, 0x1f ;  /* 0x0c201f0003147f89 */ /* 0x000e6e00000e0000 */
[----:B------:R4:W-:Y:S01]  /*b780*/  MUFU.EX2 R156, R25 ;  /* 0x00000019009c7308 */ /* 0x0009e20000000800 */
[----:B0-----:R-:W-:-:S07]  /*b790*/  FFMA.FTZ R35, R81, R15, -R48 ;  /* 0x0000000f51237223 */ /* 0x001fce0000010830 */
[----:B------:R-:W-:Y:S08]  /*b7a0*/  MUFU.EX2 R37, R37 ;  /* 0x0000002500257308 */ /* 0x000ff00000000800 */
[----:B------:R0:W-:Y:S01]  /*b7b0*/  MUFU.EX2 R162, R39 ;  /* 0x0000002700a27308 */ /* 0x0001e20000000800 */
[----:B-1----:R-:W-:Y:S01]  /*b7c0*/  FMNMX.FTZ R20, R3, R20, !PT ;  /* 0x0000001403147209 */ /* 0x002fe20007810000 */
[----:B------:R-:W-:-:S03]  /*b7d0*/  FFMA.FTZ R3, R85, R15, -R48 ;  /* 0x0000000f55037223 */ /* 0x000fc60000010830 */
[C---:B------:R-:W-:Y:S01]  /*b7e0*/  FSETP.NEU.FTZ.AND P2, PT, R20.reuse, -INF , PT ;  /* 0xff8000001400780b */ /* 0x040fe20003f5d000 */
[-C--:B----4-:R-:W-:Y:S02]  /*b7f0*/  FMUL.FTZ R25, R20, R15.reuse ;  /* 0x0000000f14197220 */ /* 0x090fe40000410000 */
[----:B------:R-:W-:Y:S01]  /*b800*/  MUFU.EX2 R41, R41 ;  /* 0x0000002900297308 */ /* 0x000fe20000000800 */
[-CC-:B0-----:R-:W-:Y:S01]  /*b810*/  FFMA.FTZ R39, R83, R15.reuse, -R48.reuse ;  /* 0x0000000f53277223 */ /* 0x181fe20000010830 */
[----:B------:R-:W-:Y:S01]  /*b820*/  FFMA.FTZ R48, R53, R15, -R48 ;  /* 0x0000000f35307223 */ /* 0x000fe20000010830 */
[----:B------:R-:W-:-:S05]  /*b830*/  FSEL R25, R25, RZ, P2 ;  /* 0x000000ff19197208 */ /* 0x000fca0001000000 */
        /* <DEDUP_REMOVED lines=16> */
[----:B------:R-:W0:Y:S01]  /*b940*/  MUFU.EX2 R27, R27 ;  /* 0x0000001b001b7308 */ /* 0x000e220000000800 */
[-CC-:B------:R-:W-:Y:S01]  /*b950*/  FFMA.FTZ R54, R54, R15.reuse, -R25.reuse ;  /* 0x0000000f36367223 */ /* 0x180fe20000010819 */
[----:B------:R-:W-:-:S06]  /*b960*/  FFMA.FTZ R25, R44, R15, -R25 ;  /* 0x0000000f2c197223 */ /* 0x000fcc0000010819 */
[----:B------:R-:W1:Y:S08]  /*b970*/  MUFU.EX2 R30, R30 ;  /* 0x0000001e001e7308 */ /* 0x000e700000000800 */
[----:B------:R4:W5:Y:S01]  /*b980*/  MUFU.EX2 R167, R24 ;  /* 0x0000001800a77308 */ /* 0x0009620000000800 */
[----:B0-----:R-:W-:-:S07]  /*b990*/  F2FP.BF16.F32.PACK_AB R165, R27, R26 ;  /* 0x0000001a1ba5723e */ /* 0x001fce00000010ff */
[----:B------:R-:W0:Y:S01]  /*b9a0*/  MUFU.EX2 R34, R34 ;  /* 0x0000002200227308 */ /* 0x000e220000000800 */
[----:B----4-:R-:W-:Y:S01]  /*b9b0*/  FADD.FTZ R24, R166, R45 ;  /* 0x0000002da6187221 */ /* 0x010fe20000010000 */
[----:B------:R-:W-:Y:S01]  /*b9c0*/  FADD.FTZ R45, R26, R27 ;  /* 0x0000001b1a2d7221 */ /* 0x000fe20000010000 */
[----:B------:R-:W-:-:S05]  /*b9d0*/  F2FP.BF16.F32.PACK_AB R166, R31, R166 ;  /* 0x000000a61fa6723e */ /* 0x000fca00000010ff */
[----:B------:R4:W2:Y:S08]  /*b9e0*/  MUFU.EX2 R161, R28 ;  /* 0x0000001c00a17308 */ /* 0x0008b00000000800 */
[----:B------:R-:W3:Y:S01]  /*b9f0*/  MUFU.EX2 R38, R38 ;  /* 0x0000002600267308 */ /* 0x000ee20000000800 */
[----:B----4-:R-:W-:Y:S01]  /*ba00*/  FADD.FTZ R28, R31, R24 ;  /* 0x000000181f1c7221 */ /* 0x010fe20000010000 */
[----:B-1----:R-:W-:-:S03]  /*ba10*/  FADD.FTZ R24, R30, R45 ;  /* 0x0000002d1e187221 */ /* 0x002fc60000010000 */
[----:B------:R-:W-:Y:S01]  /*ba20*/  FADD.FTZ R49, R33, R28 ;  /* 0x0000001c21317221 */ /* 0x000fe20000010000 */
[C---:B-----5:R-:W-:Y:S01]  /*ba30*/  FADD.FTZ R47, R167.reuse, R24 ;  /* 0x00000018a72f7221 */ /* 0x060fe20000010000 */
[----:B------:R-:W-:Y:S01]  /*ba40*/  F2FP.BF16.F32.PACK_AB R167, R167, R30 ;  /* 0x0000001ea7a7723e */ /* 0x000fe200000010ff */
[----:B------:R-:W1:Y:S01]  /*ba50*/  MUFU.EX2 R163, R32 ;  /* 0x0000002000a37308 */ /* 0x000e620000000800 */
[----:B------:R-:W-:Y:S01]  /*ba60*/  FADD.FTZ R28, R160, R49 ;  /* 0x00000031a01c7221 */ /* 0x000fe20000010000 */
[----:B0-----:R-:W-:Y:S01]  /*ba70*/  FADD.FTZ R24, R34, R47 ;  /* 0x0000002f22187221 */ /* 0x001fe20000010000 */
[----:B------:R-:W-:Y:S01]  /*ba80*/  F2FP.BF16.F32.PACK_AB R160, R160, R33 ;  /* 0x00000021a0a0723e */ /* 0x000fe200000010ff */
[----:B------:R0:W-:Y:S01]  /*ba90*/  STSM.16.M88.4 [R195+0x26800], R164 ;  /* 0x026800a4c3007844 */ /* 0x0001e20000000200 */
[----:B------:R-:W-:Y:S01]  /*baa0*/  FADD.FTZ R47, R37, R28 ;  /* 0x0000001c252f7221 */ /* 0x000fe20000010000 */
[C---:B--2---:R-:W-:Y:S01]  /*bab0*/  FADD.FTZ R29, R161.reuse, R24 ;  /* 0x00000018a11d7221 */ /* 0x044fe20000010000 */
[----:B------:R-:W-:Y:S01]  /*bac0*/  F2FP.BF16.F32.PACK_AB R161, R161, R34 ;  /* 0x00000022a1a1723e */ /* 0x000fe200000010ff */
[----:B------:R-:W2:Y:S01]  /*bad0*/  MUFU.EX2 R42, R42 ;  /* 0x0000002a002a7308 */ /* 0x000ea20000000800 */
[C---:B------:R-:W-:Y:S01]  /*bae0*/  FADD.FTZ R24, R162.reuse, R47 ;  /* 0x0000002fa2187221 */ /* 0x040fe20000010000 */
[----:B------:R-:W-:-:S03]  /*baf0*/  F2FP.BF16.F32.PACK_AB R162, R162, R37 ;  /* 0x00000025a2a2723e */ /* 0x000fc600000010ff */
[----:B------:R-:W-:-:S03]  /*bb00*/  FADD.FTZ R31, R41, R24 ;  /* 0x00000018291f7221 */ /* 0x000fc60000010000 */
[----:B------:R-:W4:Y:S01]  /*bb10*/  MUFU.EX2 R157, R36 ;  /* 0x00000024009d7308 */ /* 0x000f220000000800 */
[C---:B------:R-:W-:Y:S01]  /*bb20*/  FADD.FTZ R24, R156.reuse, R31 ;  /* 0x0000001f9c187221 */ /* 0x040fe20000010000 */
[----:B------:R-:W-:-:S06]  /*bb30*/  F2FP.BF16.F32.PACK_AB R156, R156, R41 ;  /* 0x000000299c9c723e */ /* 0x000fcc00000010ff */
[----:B------:R-:W5:Y:S08]  /*bb40*/  MUFU.EX2 R46, R46 ;  /* 0x0000002e002e7308 */ /* 0x000f700000000800 */
[----:B------:R3:W-:Y:S08]  /*bb50*/  MUFU.EX2 R45, R8 ;  /* 0x00000008002d7308 */ /* 0x0007f00000000800 */
[----:B------:R-:W0:Y:S01]  /*bb60*/  MUFU.EX2 R52, R43 ;  /* 0x0000002b00347308 */ /* 0x000e220000000800 */
[----:B---3--:R-:W-:-:S04]  /*bb70*/  FADD.FTZ R8, R38, R29 ;  /* 0x0000001d26087221 */ /* 0x008fc80000010000 */
[C---:B-1----:R-:W-:Y:S01]  /*bb80*/  FADD.FTZ R29, R163.reuse, R8 ;  /* 0x00000008a31d7221 */ /* 0x042fe20000010000 */
[----:B------:R-:W-:Y:S02]  /*bb90*/  F2FP.BF16.F32.PACK_AB R163, R163, R38 ;  /* 0x00000026a3a3723e */ /* 0x000fe400000010ff */
[----:B------:R-:W1:Y:S01]  /*bba0*/  MUFU.EX2 R43, R40 ;  /* 0x00000028002b7308 */ /* 0x000e620000000800 */
[----:B--2---:R-:W-:Y:S01]  /*bbb0*/  FADD.FTZ R8, R42, R29 ;  /* 0x0000001d2a087221 */ /* 0x004fe20000010000 */
[----:B------:R-:W-:Y:S01]  /*bbc0*/  FADD.FTZ R29, R35, R24 ;  /* 0x00000018231d7221 */ /* 0x000fe20000010000 */
[----:B------:R2:W-:Y:S02]  /*bbd0*/  STSM.16.M88.4 [R198], R160 ;  /* 0x000000a0c6007844 */ /* 0x0005e40000000200 */
[C---:B----4-:R-:W-:Y:S01]  /*bbe0*/  FADD.FTZ R27, R157.reuse, R8 ;  /* 0x000000089d1b7221 */ /* 0x050fe20000010000 */
[----:B------:R-:W-:Y:S02]  /*bbf0*/  F2FP.BF16.F32.PACK_AB R157, R157, R42 ;  /* 0x0000002a9d9d723e */ /* 0x000fe400000010ff */
[----:B------:R-:W3:Y:S01]  /*bc00*/  MUFU.EX2 R39, R39 ;  /* 0x0000002700277308 */ /* 0x000ee20000000800 */
[----:B-----5:R-:W-:Y:S01]  /*bc10*/  FADD.FTZ R8, R46, R27 ;  /* 0x0000001b2e087221 */ /* 0x020fe20000010000 */
[C---:B0-----:R-:W-:Y:S01]  /*bc20*/  F2FP.BF16.F32.PACK_AB R158, R52.reuse, R35 ;  /* 0x00000023349e723e */ /* 0x041fe200000010ff */
[----:B------:R-:W-:-:S05]  /*bc30*/  FADD.FTZ R52, R52, R29 ;  /* 0x0000001d34347221 */ /* 0x000fca0000010000 */
[----:B------:R-:W0:Y:S01]  /*bc40*/  MUFU.EX2 R50, R50 ;  /* 0x0000003200327308 */ /* 0x000e220000000800 */
[C---:B-1----:R-:W-:Y:S01]  /*bc50*/  F2FP.BF16.F32.PACK_AB R159, R43.reuse, R46 ;  /* 0x0000002e2b9f723e */ /* 0x042fe200000010ff */
[----:B------:R-:W-:-:S04]  /*bc60*/  FADD.FTZ R43, R43, R8 ;  /* 0x000000082b2b7221 */ /* 0x000fc80000010000 */
[----:B------:R2:W-:Y:S02]  /*bc70*/  STSM.16.M88.4 [R196], R156 ;  /* 0x0000009cc4007844 */ /* 0x0005e40000000200 */
[----:B------:R-:W-:Y:S01]  /*bc80*/  MUFU.EX2 R3, R3 ;  /* 0x0000000300037308 */ /* 0x000fe20000000800 */
[----:B---3--:R-:W-:Y:S01]  /*bc90*/  F2FP.BF16.F32.PACK_AB R152, R56, R39 ;  /* 0x000000273898723e */ /* 0x008fe200000010ff */
[----:B------:R-:W-:-:S04]  /*bca0*/  FADD.FTZ R39, R39, R52 ;  /* 0x0000003427277221 */ /* 0x000fc80000010000 */
[----:B------:R-:W-:Y:S02]  /*bcb0*/  FADD.FTZ R56, R56, R39 ;  /* 0x0000002738387221 */ /* 0x000fe40000010000 */
[----:B------:R-:W1:Y:S01]  /*bcc0*/  MUFU.EX2 R48, R48 ;  /* 0x0000003000307308 */ /* 0x000e620000000800 */
[----:B0-----:R-:W-:Y:S01]  /*bcd0*/  F2FP.BF16.F32.PACK_AB R153, R45, R50 ;  /* 0x000000322d99723e */ /* 0x001fe200000010ff */
[----:B------:R-:W-:-:S04]  /*bce0*/  FADD.FTZ R50, R50, R43 ;  /* 0x0000002b32327221 */ /* 0x000fc80000010000 */
[----:B------:R-:W-:Y:S02]  /*bcf0*/  FADD.FTZ R45, R45, R50 ;  /* 0x000000322d2d7221 */ /* 0x000fe40000010000 */
[----:B------:R-:W0:Y:S08]  /*bd00*/  MUFU.EX2 R54, R54 ;  /* 0x0000003600367308 */ /* 0x000e300000000800 */
[----:B------:R-:W3:Y:S01]  /*bd10*/  MUFU.EX2 R25, R25 ;  /* 0x0000001900197308 */ /* 0x000ee20000000800 */
[----:B-1----:R-:W-:Y:S01]  /*bd20*/  F2FP.BF16.F32.PACK_AB R154, R48, R3 ;  /* 0x00000003309a723e */ /* 0x002fe200000010ff */
[----:B------:R-:W-:-:S04]  /*bd30*/  FADD.FTZ R3, R3, R56 ;  /* 0x0000003803037221 */ /* 0x000fc80000010000 */
[----:B------:R-:W-:Y:S01]  /*bd40*/  FADD.FTZ R3, R48, R3 ;  /* 0x0000000330037221 */ /* 0x000fe20000010000 */
[----:B0-----:R-:W-:Y:S01]  /*bd50*/  FADD.FTZ R8, R54, R45 ;  /* 0x0000002d36087221 */ /* 0x001fe20000010000 */
[----:B---3--:R-:W-:-:S03]  /*bd60*/  F2FP.BF16.F32.PACK_AB R155, R25, R54 ;  /* 0x00000036199b723e */ /* 0x008fc600000010ff */
[----:B------:R-:W-:Y:S02]  /*bd70*/  FADD.FTZ R8, R25, R8 ;  /* 0x0000000819087221 */ /* 0x000fe40000010000 */
[----:B------:R2:W-:Y:S01]  /*bd80*/  STSM.16.M88.4 [R197], R152 ;  /* 0x00000098c5007844 */ /* 0x0005e20000000200 */
[----:B------:R-:W-:Y:S05]  /*bd90*/  @!P0 BRA `(.L_x_4746) ;  /* 0x0000000000048947 */ /* 0x000fea0003800000 */
[----:B------:R-:W-:Y:S01]  /*bda0*/  BPT.TRAP 0x1 ;  /* 0x000000040000795c */ /* 0x000fe20000300000 */
.L_x_4746:
[----:B------:R0:W1:Y:S01]  /*bdb0*/  SYNCS.PHASECHK.TRANS64.TRYWAIT P2, [R14+URZ+0x28c50], R57 ;  /* 0x028c50390e0075a7 */ /* 0x000062000804017f */
[----:B------:R-:W-:Y:S05]  /*bdc0*/  @!P0 BRA `(.L_x_4747) ;  /* 0x0000000000048947 */ /* 0x000fea0003800000 */
[----:B------:R-:W-:Y:S01]  /*bdd0*/  BPT.TRAP 0x1 ;  /* 0x000000040000795c */ /* 0x000fe20000300000 */
.L_x_4747:
[----:B------:R-:W-:Y:S01]  /*bde0*/  ULDC UR44, c[0x0][0x9e4] ;  /* 0x00027900002c7ab9 */ /* 0x000fe20000000800 */
[----:B------:R-:W-:Y:S01]  /*bdf0*/  ULDC UR45, c[0x0][0x9dc] ;  /* 0x00027700002d7ab9 */ /* 0x000fe20000000800 */
[----:B------:R-:W-:Y:S01]  /*be00*/  ULDC UR39, c[0x0][0x988] ;  /* 0x0002620000277ab9 */ /* 0x000fe20000000800 */
[----:B------:R-:W-:Y:S01]  /*be10*/  ULDC UR46, c[0x0][0x9e0] ;  /* 0x00027800002e7ab9 */ /* 0x000fe20000000800 */
[----:B------:R-:W-:Y:S01]  /*be20*/  BSSY B0, `(.L_x_4748) ;  /* 0x0000006000007945 */ /* 0x000fe20003800000 */
[----:B------:R-:W-:Y:S02]  /*be30*/  IMAD R170, R18, 0x1000, R190 ;  /* 0x0000100012aa7824 */ /* 0x000fe400078e02be */
[----:B------:R-:W-:Y:S01]  /*be40*/  IMAD.MOV.U32 R171, RZ, RZ, 0x40000040 ;  /* 0x40000040ffab7424 */ /* 0x000fe200078e00ff */
[----:B-1----:R-:W-:Y:S06]  /*be50*/  @P2 BRA `(.L_x_4749) ;  /* 0x0000000000082947 */ /* 0x002fec0003800000 */
[----:B------:R-:W1:Y:S02]  /*be60*/  SYNCS.PHASECHK.TRANS64.TRYWAIT P2, [R14+URZ+0x28c50], R57 ;  /* 0x028c50390e0075a7 */ /* 0x000e64000804017f */
[----:B-1----:R-:W-:Y:S05]  /*be70*/  @!P2 BRA `(.L_x_4750) ;  /* 0x000001100074a947 */ /* 0x002fea0003800000 */
.L_x_4749:
[----:B------:R-:W-:Y:S05]  /*be80*/  BSYNC B0 ;  /* 0x0000000000007941 */ /* 0x000fea0003800000 */
.L_x_4748:
[----:B------:R-:W-:Y:S01]  /*be90*/  R2UR UR6, R170 ;  /* 0x00000000aa0672ca */ /* 0x000fe200000e0000 */
[----:B01----:R-:W-:Y:S01]  /*bea0*/  WARPGROUP.ARRIVE ;  /* 0x00000000000079c5 */ /* 0x003fe20000000000 */
[----:B------:R-:W-:Y:S01]  /*beb0*/  R2UR UR7, R171 ;  /* 0x00000000ab0772ca */ /* 0x000fe200000e0000 */
[----:B------:R-:W-:Y:S01]  /*bec0*/  IMAD.MOV.U32 R171, RZ, RZ, 0x40000040 ;  /* 0x40000040ffab7424 */ /* 0x000fe200078e00ff */
[----:B------:R-:W-:Y:S01]  /*bed0*/  UISETP.NE.AND UP0, UPT, UR47, URZ, UPT ;  /* 0x0000003f2f00728c */ /* 0x000fe2000bf05270 */
[----:B------:R-:W-:Y:S02]  /*bee0*/  @!P1 VIADD R14, R14, 0x28c60 ;  /* 0x00028c600e0e9836 */ /* 0x000fe40000000000 */
[----:B------:R-:W-:-:S03]  /*bef0*/  IMAD.IADD R201, R184, 0x1, -R186 ;  /* 0x00000001b8c97824 */ /* 0x000fc600078e0aba */
[----:B------:R-:W-:Y:S02]  /*bf00*/  PLOP3.LUT P2, PT, PT, PT, UP0, 0x40, 0x0 ;  /* 0x000000000000781c */ /* 0x000fe40003f4e808 */
[----:B------:R-:W-:-:S03]  /*bf10*/  @!P1 PRMT R14, RZ, 0x654, R14 ;  /* 0x00000654ff0e9816 */ /* 0x000fc6000000000e */
[----:B------:R-:W-:Y:S03]  /*bf20*/  HGMMA.64x256x16.F32.BF16 R24, R164, gdesc[UR4].tnspB, RZ, !UPT, gsb0 ;  /* 0x43e00004a4187df0 */ /* 0x000fe6000c0018ff */
[----:B------:R-:W-:Y:S02]  /*bf30*/  WARPGROUP.DEPBAR.LE gsb0, 0x0 ;  /* 0x00008000000079c5 */ /* 0x000fe40000010000 */
[----:B------:R-:W-:Y:S01]  /*bf40*/  VIADD R164, R170, 0x80 ;  /* 0x00000080aaa47836 */ /* 0x000fe20000000000 */
[----:B------:R-:W-:Y:S01]  /*bf50*/  WARPGROUP.ARRIVE ;  /* 0x00000000000079c5 */ /* 0x000fe20000000000 */
[----:B------:R-:W-:-:S03]  /*bf60*/  IMAD.MOV.U32 R165, RZ, RZ, 0x40000040 ;  /* 0x40000040ffa57424 */ /* 0x000fc600078e00ff */
[----:B------:R-:W-:Y:S02]  /*bf70*/  R2UR UR6, R164 ;  /* 0x00000000a40672ca */ /* 0x000fe400000e0000 */
[----:B------:R-:W-:-:S15]  /*bf80*/  R2UR UR7, R165 ;  /* 0x00000000a50772ca */ /* 0x000fde00000e0000 */
[----:B------:R-:W-:-:S01]  /*bf90*/  NOP ;  /* 0x0000000000007918 */ /* 0x000fc20000000000 */
[----:B------:R-:W-:Y:S03]  /*bfa0*/  HGMMA.64x256x16.F32.BF16 R24, R160, gdesc[UR4].tnspB, R24, gsb0 ;  /* 0x43e00004a0187df0 */ /* 0x000fe60008001818 */
[----:B------:R-:W-:Y:S02]  /*bfb0*/  WARPGROUP.DEPBAR.LE gsb0, 0x0 ;  /* 0x00008000000079c5 */ /* 0x000fe40000010000 */
[C---:B--2---:R-:W-:Y:S01]  /*bfc0*/  VIADD R160, R170.reuse, 0x100 ;  /* 0x00000100aaa07836 */ /* 0x044fe20000000000 */
[----:B------:R-:W-:Y:S01]  /*bfd0*/  MOV R161, 0x40000040 ;  /* 0x4000004000a17802 */ /* 0x000fe20000000f00 */
[----:B------:R-:W-:Y:S01]  /*bfe0*/  WARPGROUP.ARRIVE ;  /* 0x00000000000079c5 */ /* 0x000fe20000000000 */
[----:B------:R-:W-:Y:S02]  /*bff0*/  VIADD R170, R170, 0x180 ;  /* 0x00000180aaaa7836 */ /* 0x000fe40000000000 */
[----:B------:R-:W-:-:S02]  /*c000*/  R2UR UR6, R160 ;  /* 0x00000000a00672ca */ /* 0x000fc400000e0000 */
[----:B------:R-:W-:-:S15]  /*c010*/  R2UR UR7, R161 ;  /* 0x00000000a10772ca */ /* 0x000fde00000e0000 */
[----:B------:R-:W-:-:S01]  /*c020*/  NOP ;  /* 0x0000000000007918 */ /* 0x000fc20000000000 */
        /* <DEDUP_REMOVED lines=13> */
[----:B0-----:R-:W0:Y:S01]  /*c100*/  FENCE.VIEW.ASYNC.S ;  /* 0x00000000000073c6 */ /* 0x001e220000000000 */
[----:B------:R-:W-:-:S04]  /*c110*/  IMAD R154, R189, 0x40, R201 ;  /* 0x00000040bd9a7824 */ /* 0x000fc800078e02c9 */
[----:B------:R-:W-:Y:S01]  /*c120*/  VIADD R152, R154, UR40 ;  /* 0x000000289a987c36 */ /* 0x000fe20008000000 */
[----:B0-----:R-:W-:Y:S01]  /*c130*/  NOP ;  /* 0x0000000000007918 */ /* 0x001fe20000000000 */
[----:B------:R-:W-:Y:S06]  /*c140*/  BAR.ARV 0xe, 0x100 ;  /* 0x0384000000007b1d */ /* 0x000fec0000002000 */
[----:B------:R0:W-:Y:S02]  /*c150*/  @!P1 SYNCS.ARRIVE.TRANS64.RED.A1T0 RZ, [R14+URZ], RZ ;  /* 0x000000ff0eff99a7 */ /* 0x0001e4000810043f */
[----:B0-----:R-:W-:Y:S01]  /*c160*/  VIADD R14, R168, 0xfffffffe ;  /* 0xfffffffea80e7836 */ /* 0x001fe20000000000 */
[----:B------:R-:W-:Y:S06]  /*c170*/  @P2 BRA `(.L_x_4751) ;  /* 0x0000000000542947 */ /* 0x000fec0003800000 */
[C---:B------:R-:W-:Y:S01]  /*c180*/  ISETP.GT.AND P2, PT, R154.reuse, RZ, PT ;  /* 0x000000ff9a00720c */ /* 0x040fe20003f44270 */
[----:B------:R-:W-:Y:S01]  /*c190*/  BSSY B0, `(.L_x_4752) ;  /* 0x0000010000007945 */ /* 0x000fe20003800000 */
[----:B------:R-:W-:-:S11]  /*c1a0*/  VIADD R153, R154, 0xffffffff ;  /* 0xffffffff9a997836 */ /* 0x000fd60000000000 */
[----:B------:R-:W-:Y:S05]  /*c1b0*/  @P2 BRA `(.L_x_4753) ;  /* 0x0000000000202947 */ /* 0x000fea0003800000 */
[----:B------:R-:W-:Y:S01]  /*c1c0*/  UISETP.NE.AND UP0, UPT, UR41, 0x1, UPT ;  /* 0x000000012900788c */ /* 0x000fe2000bf05270 */
[----:B------:R-:W-:-:S05]  /*c1d0*/  IMAD.MOV R153, RZ, RZ, -R154 ;  /* 0x000000ffff997224 */ /* 0x000fca00078e0a9a */
[----:B------:R-:W-:-:S05]  /*c1e0*/  PLOP3.LUT P2, PT, PT, PT, UP0, 0x80, 0x0 ;  /* 0x000000000000781c */ /* 0x000fca0003f4f008 */
[----:B------:R-:W-:-:S08]  /*c1f0*/  @UP0 ULDC.64 UR4, c[0x0][0x9e8] ;  /* 0x00027a0000040ab9 */ /* 0x000fd00000000a00 */
[----:B------:R-:W-:-:S05]  /*c200*/  @P2 IMAD.HI.U32 R154, R153, UR4, RZ ;  /* 0x00000004999a2c27 */ /* 0x000fca000f8e00ff */
[----:B------:R-:W-:-:S04]  /*c210*/  @P2 SHF.R.U32.HI R153, RZ, UR5, R154 ;  /* 0x00000005ff992c19 */ /* 0x000fc8000801169a */
[----:B------:R-:W-:Y:S01]  /*c220*/  LOP3.LUT R153, RZ, R153, RZ, 0x33, !PT ;  /* 0x00000099ff997212 */ /* 0x000fe200078e33ff */
[----:B------:R-:W-:Y:S06]  /*c230*/  BRA `(.L_x_4754) ;  /* 0x0000000000147947 */ /* 0x000fec0003800000 */
.L_x_4753:
[----:B------:R-:W-:-:S06]  /*c240*/  UISETP.NE.AND UP0, UPT, UR41, 0x1, UPT ;  /* 0x000000012900788c */ /* 0x000fcc000bf05270 */
[----:B------:R-:W-:-:S05]  /*c250*/  PLOP3.LUT P2, PT, PT, PT, UP0, 0x80, 0x0 ;  /* 0x000000000000781c */ /* 0x000fca0003f4f008 */
[----:B------:R-:W-:-:S08]  /*c260*/  @UP0 ULDC.64 UR4, c[0x0][0x9e8] ;  /* 0x00027a0000040ab9 */ /* 0x000fd00000000a00 */
[----:B------:R-:W-:-:S05]  /*c270*/  @P2 IMAD.HI.U32 R154, R153, UR4, RZ ;  /* 0x00000004999a2c27 */ /* 0x000fca000f8e00ff */
[----:B------:R-:W-:-:S07]  /*c280*/  @P2 SHF.R.U32.HI R153, RZ, UR5, R154 ;  /* 0x00000005ff992c19 */ /* 0x000fce000801169a */
.L_x_4754:
[----:B------:R-:W-:Y:S05]  /*c290*/  BSYNC B0 ;  /* 0x0000000000007941 */ /* 0x000fea0003800000 */
.L_x_4752:
[----:B------:R-:W-:-:S04]  /*c2a0*/  IMAD.U32 R154, RZ, RZ, UR41 ;  /* 0x00000029ff9a7e24 */ /* 0x000fc8000f8e00ff */
[----:B------:R-:W-:-:S05]  /*c2b0*/  IMAD R153, R153, R154, UR41 ;  /* 0x0000002999997e24 */ /* 0x000fca000f8e029a */
[----:B------:R-:W-:-:S07]  /*c2c0*/  VIMNMX R152, R152, R153, PT ;  /* 0x0000009998987248 */ /* 0x000fce0003fe0100 */
.L_x_4751:
[----:B------:R-:W-:Y:S01]  /*c2d0*/  SHF.R.S32.HI R153, RZ, 0x1f, R152 ;  /* 0x0000001fff997819 */ /* 0x000fe20000011498 */
[----:B------:R-:W-:Y:S03]  /*c2e0*/  BSSY B1, `(.L_x_4755) ;  /* 0x0000250000017945 */ /* 0x000fe60003800000 */
[----:B------:R-:W-:-:S04]  /*c2f0*/  LEA.HI R153, R153, R152, RZ, 0x6 ;  /* 0x0000009899997211 */ /* 0x000fc800078f30ff */
[----:B------:R-:W-:-:S04]  /*c300*/  SHF.R.S32.HI R204, RZ, 0x6, R153 ;  /* 0x00000006ffcc7819 */ /* 0x000fc80000011499 */
[----:B------:R-:W-:-:S04]  /*c310*/  VIMNMX R204, R191, R204, !PT ;  /* 0x000000ccbfcc7248 */ /* 0x000fc80007fe0100 */
[----:B------:R-:W-:-:S13]  /*c320*/  ISETP.GE.AND P2, PT, R14, R204, PT ;  /* 0x000000cc0e00720c */ /* 0x000fda0003f46270 */
[----:B------:R-:W-:Y:S05]  /*c330*/  @!P2 BRA `(.L_x_4756) ;  /* 0x000000240028a947 */ /* 0x000fea0003800000 */
[----:B------:R-:W-:Y:S01]  /*c340*/  IMAD.IADD R205, R0, 0x1, R201 ;  /* 0x0000000100cd7824 */ /* 0x000fe200078e02c9 */
[----:B------:R-:W-:Y:S03]  /*c350*/  BSSY B0, `(.L_x_4757) ;  /* 0x0000245000007945 */ /* 0x000fe60003800000 */
[----:B------:R-:W-:-:S07]  /*c360*/  VIADD R210, R205, 0x8 ;  /* 0x00000008cdd27836 */ /* 0x000fce0000000000 */
.L_x_4776:
[----:B------:R-:W-:-:S05]  /*c370*/  VIADD R211, R18, 0x1 ;  /* 0x0000000112d37836 */ /* 0x000fca0000000000 */
[----:B------:R-:W-:-:S04]  /*c380*/  ISETP.NE.AND P2, PT, R211, 0x2, PT ;  /* 0x00000002d300780c */ /* 0x000fc80003f45270 */
[----:B------:R-:W-:Y:S02]  /*c390*/  SEL R152, RZ, 0x1, P2 ;  /* 0x00000001ff987807 */ /* 0x000fe40001000000 */
[----:B------:R-:W-:Y:S02]  /*c3a0*/  SEL R211, R211, RZ, P2 ;  /* 0x000000ffd3d37207 */ /* 0x000fe40001000000 */
[----:B------:R-:W-:Y:S01]  /*c3b0*/  LOP3.LUT R19, R19, R152, RZ, 0x3c, !PT ;  /* 0x0000009813137212 */ /* 0x000fe200078e3cff */
[----:B0-----:R-:W-:Y:S06]  /*c3c0*/  @!P0 BRA `(.L_x_4758) ;  /* 0x0000000000048947 */ /* 0x001fec0003800000 */
[----:B------:R-:W-:Y:S01]  /*c3d0*/  BPT.TRAP 0x1 ;  /* 0x000000040000795c */ /* 0x000fe20000300000 */
.L_x_4758:
[----:B------:R-:W-:Y:S01]  /*c3e0*/  IMAD R212, R211, 0x8, R2 ;  /* 0x00000008d3d47824 */ /* 0x000fe200078e0202 */
[----:B------:R-:W-:-:S04]  /*c3f0*/  SHF.L.U32 R213, R19, 0x1f, RZ ;  /* 0x0000001f13d57819 */ /* 0x000fc800000006ff */
[----:B------:R0:W1:Y:S01]  /*c400*/  SYNCS.PHASECHK.TRANS64.TRYWAIT P2, [R212+URZ+0x28c30], R213 ;  /* 0x028c30d5d40075a7 */ /* 0x000062000804017f */
[----:B------:R-:W-:Y:S05]  /*c410*/  @!P0 BRA `(.L_x_4759) ;  /* 0x0000000000048947 */ /* 0x000fea0003800000 */
[----:B------:R-:W-:Y:S01]  /*c420*/  BPT.TRAP 0x1 ;  /* 0x000000040000795c */ /* 0x000fe20000300000 */
.L_x_4759:
[----:B------:R-:W-:Y:S01]  /*c430*/  BSSY B2, `(.L_x_4760) ;  /* 0x0000006000027945 */ /* 0x000fe20003800000 */
[----:B------:R-:W-:Y:S02]  /*c440*/  IMAD R206, R211, 0x200, R21 ;  /* 0x00000200d3ce7824 */ /* 0x000fe400078e0215 */
[----:B------:R-:W-:Y:S01]  /*c450*/  IMAD.MOV.U32 R207, RZ, RZ, 0x40000040 ;  /* 0x40000040ffcf7424 */ /* 0x000fe200078e00ff */
[----:B-1----:R-:W-:Y:S06]  /*c460*/  @P2 BRA `(.L_x_4761) ;  /* 0x0000000000082947 */ /* 0x002fec0003800000 */
[----:B------:R-:W1:Y:S02]  /*c470*/  SYNCS.PHASECHK.TRANS64.TRYWAIT P2, [R212+URZ+0x28c30], R213 ;  /* 0x028c30d5d40075a7 */ /* 0x000e64000804017f */
[----:B-1----:R-:W-:Y:S05]  /*c480*/  @!P2 BRA `(.L_x_4762) ;  /* 0x0000010c0004a947 */ /* 0x002fea0003800000 */
.L_x_4761:
[----:B------:R-:W-:Y:S05]  /*c490*/  BSYNC B2 ;  /* 0x0000000000027941 */ /* 0x000fea0003800000 */
.L_x_4760:
[C---:B------:R-:W-:Y:S01]  /*c4a0*/  R2UR UR6, R206.reuse ;  /* 0x00000000ce0672ca */ /* 0x040fe200000e0000 */
[----:B------:R-:W-:Y:S01]  /*c4b0*/  WARPGROUP.ARRIVE ;  /* 0x00000000000079c5 */ /* 0x000fe20000000000 */
[----:B------:R-:W-:Y:S01]  /*c4c0*/  R2UR UR7, R207 ;  /* 0x00000000cf0772ca */ /* 0x000fe200000e0000 */
[----:B------:R-:W-:Y:S01]  /*c4d0*/  VIADD R208, R206, 0x2 ;  /* 0x00000002ced07836 */ /* 0x000fe20000000000 */
[----:B------:R-:W-:Y:S01]  /*c4e0*/  R2UR UR4, R4 ;  /* 0x00000000040472ca */ /* 0x000fe200000e0000 */
[----:B------:R-:W-:Y:S01]  /*c4f0*/  IMAD.MOV.U32 R209, RZ, RZ, 0x40000040 ;  /* 0x40000040ffd17424 */ /* 0x000fe200078e00ff */
[----:B------:R-:W-:Y:S01]  /*c500*/  R2UR UR5, R5 ;  /* 0x00000000050572ca */ /* 0x000fe200000e0000 */
[----:B------:R-:W-:Y:S01]  /*c510*/  IMAD.MOV.U32 R207, RZ, RZ, 0x40000040 ;  /* 0x40000040ffcf7424 */ /* 0x000fe200078e00ff */
[----:B------:R-:W-:Y:S01]  /*c520*/  UISETP.NE.AND UP0, UPT, UR47, URZ, UPT ;  /* 0x0000003f2f00728c */ /* 0x000fe2000bf05270 */
[----:B------:R-:W-:Y:S01]  /*c530*/  @!P1 VIADD R15, R212, 0x28c40 ;  /* 0x00028c40d40f9836 */ /* 0x000fe20000000000 */
[----:B------:R-:W-:-:S04]  /*c540*/  MOV R188, UR45 ;  /* 0x0000002d00bc7c02 */ /* 0x000fc80008000f00 */
[----:B------:R-:W-:Y:S02]  /*c550*/  @!P1 PRMT R15, RZ, 0x654, R15 ;  /* 0x00000654ff0f9816 */ /* 0x000fe4000000000f */
[----:B------:R-:W-:-:S03]  /*c560*/  PLOP3.LUT P2, PT, PT, PT, UP0, 0x40, 0x0 ;  /* 0x000000000000781c */ /* 0x000fc60003f4e808 */
        /* <DEDUP_REMOVED lines=22> */
[----:B------:R-:W-:Y:S01]  /*c6d0*/  LOP3.LUT R206, RZ, R188, RZ, 0x33, !PT ;  /* 0x000000bcffce7212 */ /* 0x000fe200078e33ff */
[----:B------:R-:W-:-:S02]  /*c6e0*/  WARPGROUP.DEPBAR.LE gsb0, 0x0 ;  /* 0x00008000000079c5 */ /* 0x000fc40000010000 */
[----:B------:R-:W-:-:S08]  /*c6f0*/  WARPGROUP.ARRIVE ;  /* 0x00000000000079c5 */ /* 0x000fd00000000000 */
[----:B------:R-:W-:Y:S03]  /*c700*/  HGMMA.64x64x16.F32.BF16 R152, gdesc[UR4], R152, gsb0 ;  /* 0x00e00000049879f0 */ /* 0x000fe60008001898 */
[----:B------:R-:W-:Y:S02]  /*c710*/  WARPGROUP.DEPBAR.LE gsb0, 0x0 ;  /* 0x00008000000079c5 */ /* 0x000fe40000010000 */
[----:B------:R2:W-:Y:S02]  /*c720*/  @!P1 SYNCS.ARRIVE.TRANS64.RED.A1T0 RZ, [R15+URZ], RZ ;  /* 0x000000ff0fff99a7 */ /* 0x0005e4000810043f */
[----:B--2---:R-:W-:-:S05]  /*c730*/  IMAD.SHL.U32 R15, R14, 0x40, RZ ;  /* 0x000000400e0f7824 */ /* 0x004fca00078e00ff */
[----:B------:R-:W-:-:S04]  /*c740*/  IADD3 R207, R184, 0x1, -R15 ;  /* 0x00000001b8cf7810 */ /* 0x000fc80007ffe80f */
[----:B------:R-:W-:-:S05]  /*c750*/  IADD3 R207, -R22, R207, -R186 ;  /* 0x000000cf16cf7210 */ /* 0x000fca0007ffe9ba */
[----:B------:R-:W-:Y:S02]  /*c760*/  IMAD.IADD R231, R206, 0x1, R207 ;  /* 0x00000001cee77824 */ /* 0x000fe400078e02cf */
[----:B------:R-:W-:Y:S02]  /*c770*/  VIADD R229, R207, UR46 ;  /* 0x0000002ecfe57c36 */ /* 0x000fe40008000000 */
[C---:B------:R-:W-:Y:S02]  /*c780*/  IMAD.IADD R208, R0.reuse, 0x1, R231 ;  /* 0x0000000100d07824 */ /* 0x040fe400078e02e7 */
[----:B------:R-:W-:Y:S01]  /*c790*/  IMAD.IADD R209, R0, 0x1, R229 ;  /* 0x0000000100d17824 */ /* 0x000fe200078e02e5 */
[----:B------:R-:W-:Y:S06]  /*c7a0*/  @P2 BRA `(.L_x_4763) ;  /* 0x00000000005c2947 */ /* 0x000fec0003800000 */
[----:B------:R-:W-:Y:S01]  /*c7b0*/  IMAD.IADD R233, R0, 0x1, R201 ;  /* 0x0000000100e97824 */ /* 0x000fe200078e02c9 */
[----:B------:R-:W-:Y:S04]  /*c7c0*/  BSSY B2, `(.L_x_4764) ;  /* 0x0000011000027945 */ /* 0x000fe80003800000 */
[----:B------:R-:W-:-:S13]  /*c7d0*/  ISETP.GT.AND P2, PT, R233, -0x1, PT ;  /* 0xffffffffe900780c */ /* 0x000fda0003f44270 */
[----:B------:R-:W-:Y:S05]  /*c7e0*/  @P2 BRA `(.L_x_4765) ;  /* 0x0000000000202947 */ /* 0x000fea0003800000 */
[----:B------:R-:W-:Y:S01]  /*c7f0*/  IMAD.U32 R228, RZ, RZ, UR44 ;  /* 0x0000002cffe47e24 */ /* 0x000fe2000f8e00ff */
[----:B------:R-:W-:-:S04]  /*c800*/  LOP3.LUT R233, RZ, R233, RZ, 0x33, !PT ;  /* 0x000000e9ffe97212 */ /* 0x000fc800078e33ff */
[----:B------:R-:W-:-:S13]  /*c810*/  ISETP.NE.AND P2, PT, R228, 0x1, PT ;  /* 0x00000001e400780c */ /* 0x000fda0003f45270 */
[----:B------:R-:W2:Y:S02]  /*c820*/  @P2 LDC.64 R206, c[0x0][0x9e8] ;  /* 0x00027a00ffce2b82 */ /* 0x000ea40000000a00 */
[----:B--2---:R-:W-:-:S05]  /*c830*/  @P2 IMAD.HI.U32 R206, R233, R206, RZ ;  /* 0x000000cee9ce2227 */ /* 0x004fca00078e00ff */
[----:B------:R-:W-:-:S04]  /*c840*/  @P2 SHF.R.U32.HI R233, RZ, R207, R206 ;  /* 0x000000cfffe92219 */ /* 0x000fc800000116ce */
[----:B------:R-:W-:Y:S01]  /*c850*/  LOP3.LUT R206, RZ, R233, RZ, 0x33, !PT ;  /* 0x000000e9ffce7212 */ /* 0x000fe200078e33ff */
[----:B------:R-:W-:Y:S06]  /*c860*/  BRA `(.L_x_4766) ;  /* 0x0000000000187947 */ /* 0x000fec0003800000 */
.L_x_4765:
[----:B------:R-:W-:-:S05]  /*c870*/  IMAD.U32 R228, RZ, RZ, UR44 ;  /* 0x0000002cffe47e24 */ /* 0x000fca000f8e00ff */
[----:B------:R-:W-:-:S13]  /*c880*/  ISETP.NE.AND P2, PT, R228, 0x1, PT ;  /* 0x00000001e400780c */ /* 0x000fda0003f45270 */
[----:B------:R-:W2:Y:S02]  /*c890*/  @P2 LDC.64 R206, c[0x0][0x9e8] ;  /* 0x00027a00ffce2b82 */ /* 0x000ea40000000a00 */
[----:B--2---:R-:W-:-:S04]  /*c8a0*/  @P2 IMAD.HI.U32 R230, R233, R206, RZ ;  /* 0x000000cee9e62227 */ /* 0x004fc800078e00ff */
[----:B------:R-:W-:Y:S01]  /*c8b0*/  IMAD.MOV.U32 R206, RZ, RZ, R233 ;  /* 0x000000ffffce7224 */ /* 0x000fe200078e00e9 */
[----:B------:R-:W-:-:S07]  /*c8c0*/  @P2 SHF.R.U32.HI R206, RZ, R207, R230 ;  /* 0x000000cfffce2219 */ /* 0x000fce00000116e6 */
.L_x_4766:
[----:B------:R-:W-:Y:S05]  /*c8d0*/  BSYNC B2 ;  /* 0x0000000000027941 */ /* 0x000fea0003800000 */
.L_x_4764:
[----:B------:R-:W-:-:S04]  /*c8e0*/  IMAD R207, R206, R228, -R15 ;  /* 0x000000e4cecf7224 */ /* 0x000fc800078e0a0f */
[----:B------:R-:W-:-:S05]  /*c8f0*/  IMAD.IADD R207, R207, 0x1, -R22 ;  /* 0x00000001cfcf7824 */ /* 0x000fca00078e0a16 */
[----:B------:R-:W-:Y:S02]  /*c900*/  VIADDMNMX R209, R207, R228, R209, PT ;  /* 0x000000e4cfd17246 */ /* 0x000fe400038001d1 */
[----:B------:R-:W-:-:S07]  /*c910*/  VIMNMX R208, R208, R207, !PT ;  /* 0x000000cfd0d07248 */ /* 0x000fce0007fe0100 */
.L_x_4763:
[----:B------:R-:W-:Y:S01]  /*c920*/  ISETP.GT.AND P2, PT, R14, -0x1, PT ;  /* 0xffffffff0e00780c */ /* 0x000fe20003f44270 */
[----:B------:R-:W-:Y:S01]  /*c930*/  UISETP.NE.AND UP0, UPT, UR47, URZ, UPT ;  /* 0x0000003f2f00728c */ /* 0x000fe2000bf05270 */
[----:B------:R-:W-:Y:S02]  /*c940*/  IADD3 R229, R229, 0x8, R0 ;  /* 0x00000008e5e57810 */ /* 0x000fe40007ffe000 */
[C---:B------:R-:W-:Y:S02]  /*c950*/  ISETP.GT.AND P5, PT, R208.reuse, RZ, P2 ;  /* 0x000000ffd000720c */ /* 0x040fe400017a4270 */
[C---:B------:R-:W-:Y:S02]  /*c960*/  ISETP.GT.AND P4, PT, R208.reuse, 0x1, P2 ;  /* 0x00000001d000780c */ /* 0x040fe40001784270 */
[----:B------:R-:W-:Y:S02]  /*c970*/  ISETP.LT.OR P5, PT, R209, 0x1, P5 ;  /* 0x00000001d100780c */ /* 0x000fe40002fa1670 */
[----:B------:R-:W-:-:S02]  /*c980*/  ISETP.GT.AND P6, PT, R208, 0x8, P2 ;  /* 0x00000008d000780c */ /* 0x000fc400017c4270 */
[----:B------:R-:W-:Y:S02]  /*c990*/  FSEL R206, R152, -INF , !P5 ;  /* 0xff80000098ce7808 */ /* 0x000fe40006800000 */
[C---:B------:R-:W-:Y:S02]  /*c9a0*/  ISETP.GT.AND P5, PT, R208.reuse, 0x10, P2 ;  /* 0x00000010d000780c */ /* 0x040fe400017a4270 */
[----:B------:R-:W-:Y:S02]  /*c9b0*/  ISETP.GT.AND P3, PT, R208, 0x9, P2 ;  /* 0x00000009d000780c */ /* 0x000fe40001764270 */
[C---:B------:R-:W-:Y:S02]  /*c9c0*/  ISETP.LT.OR P5, PT, R209.reuse, 0x11, P5 ;  /* 0x00000011d100780c */ /* 0x040fe40002fa1670 */
[----:B------:R-:W-:Y:S02]  /*c9d0*/  ISETP.LT.OR P4, PT, R209, 0x2, P4 ;  /* 0x00000002d100780c */ /* 0x000fe40002781670 */
[----:B------:R-:W-:-:S02]  /*c9e0*/  FSEL R160, R160, -INF , !P5 ;  /* 0xff800000a0a07808 */ /* 0x000fc40006800000 */
[----:B------:R-:W-:Y:S02]  /*c9f0*/  ISETP.GT.AND P5, PT, R208, 0x20, P2 ;  /* 0x00000020d000780c */ /* 0x000fe400017a4270 */
[C---:B------:R-:W-:Y:S02]  /*ca00*/  ISETP.LT.OR P6, PT, R209.reuse, 0x9, P6 ;  /* 0x00000009d100780c */ /* 0x040fe400037c1670 */
[C---:B------:R-:W-:Y:S02]  /*ca10*/  ISETP.LT.OR P3, PT, R209.reuse, 0xa, P3 ;  /* 0x0000000ad100780c */ /* 0x040fe40001f61670 */
[----:B------:R-:W-:Y:S02]  /*ca20*/  ISETP.LT.OR P5, PT, R209, 0x21, P5 ;  /* 0x00000021d100780c */ /* 0x000fe40002fa1670 */
[----:B------:R-:W-:Y:S02]  /*ca30*/  FSEL R228, R153, -INF , !P4 ;  /* 0xff80000099e47808 */ /* 0x000fe40006000000 */
[----:B------:R-:W-:-:S02]  /*ca40*/  FSEL R156, R156, -INF , !P6 ;  /* 0xff8000009c9c7808 */ /* 0x000fc40007000000 */
[----:B------:R-:W-:Y:S02]  /*ca50*/  FSEL R230, R157, -INF , !P3 ;  /* 0xff8000009de67808 */ /* 0x000fe40005800000 */
[C---:B------:R-:W-:Y:S02]  /*ca60*/  ISETP.GT.AND P4, PT, R208.reuse, 0x11, P2 ;  /* 0x00000011d000780c */ /* 0x040fe40001784270 */
[C---:B------:R-:W-:Y:S02]  /*ca70*/  ISETP.GT.AND P6, PT, R208.reuse, 0x18, P2 ;  /* 0x00000018d000780c */ /* 0x040fe400017c4270 */
[----:B------:R-:W-:Y:S02]  /*ca80*/  ISETP.GT.AND P3, PT, R208, 0x19, P2 ;  /* 0x00000019d000780c */ /* 0x000fe40001764270 */
[----:B------:R-:W-:Y:S02]  /*ca90*/  FSEL R168, R168, -INF , !P5 ;  /* 0xff800000a8a87808 */ /* 0x000fe40006800000 */
[----:B------:R-:W-:-:S02]  /*caa0*/  ISETP.GT.AND P5, PT, R208, 0x30, P2 ;  /* 0x00000030d000780c */ /* 0x000fc400017a4270 */
[C---:B------:R-:W-:Y:S02]  /*cab0*/  ISETP.LT.OR P4, PT, R209.reuse, 0x12, P4 ;  /* 0x00000012d100780c */ /* 0x040fe40002781670 */
        /* <DEDUP_REMOVED lines=10> */
[----:B------:R-:W-:-:S02]  /*cb60*/  PLOP3.LUT P5, PT, PT, PT, UP0, 0x40, 0x0 ;  /* 0x000000000000781c */ /* 0x000fc40003fae808 */
        /* <DEDUP_REMOVED lines=12> */
[----:B------:R-:W-:Y:S02]  /*cc30*/  IADD3 R231, R231, 0x8, R0 ;  /* 0x00000008e7e77810 */ /* 0x000fe40007ffe000 */
[----:B------:R-:W-:Y:S02]  /*cc40*/  FSEL R208, R177, -INF , !P4 ;  /* 0xff800000b1d07808 */ /* 0x000fe40006000000 */
[----:B------:R-:W-:Y:S02]  /*cc50*/  FSEL R180, R180, -INF , !P6 ;  /* 0xff800000b4b47808 */ /* 0x000fe40007000000 */
[----:B------:R-:W-:Y:S01]  /*cc60*/  FSEL R181, R181, -INF , !P3 ;  /* 0xff800000b5b57808 */ /* 0x000fe20005800000 */
[----:B------:R-:W-:Y:S06]  /*cc70*/  @P5 BRA `(.L_x_4767) ;  /* 0x00000000005c5947 */ /* 0x000fec0003800000 */
[----:B------:R-:W-:Y:S01]  /*cc80*/  ISETP.GT.AND P3, PT, R210, -0x1, PT ;  /* 0xffffffffd200780c */ /* 0x000fe20003f64270 */
[----:B------:R-:W-:-:S12]  /*cc90*/  BSSY B2, `(.L_x_4768) ;  /* 0x0000011000027945 */ /* 0x000fd80003800000 */
[----:B------:R-:W-:Y:S05]  /*cca0*/  @P3 BRA `(.L_x_4769) ;  /* 0x0000000000243947 */ /* 0x000fea0003800000 */
[----:B------:R-:W-:Y:S02]  /*ccb0*/  IMAD.U32 R157, RZ, RZ, UR44 ;  /* 0x0000002cff9d7e24 */ /* 0x000fe4000f8e00ff */
[----:B------:R-:W-:-:S03]  /*ccc0*/  VIADD R161, R205, 0x8 ;  /* 0x00000008cda17836 */ /* 0x000fc60000000000 */
[----:B------:R-:W-:Y:S02]  /*ccd0*/  ISETP.NE.AND P3, PT, R157, 0x1, PT ;  /* 0x000000019d00780c */ /* 0x000fe40003f65270 */
[----:B------:R-:W-:-:S11]  /*cce0*/  LOP3.LUT R161, RZ, R161, RZ, 0x33, !PT ;  /* 0x000000a1ffa17212 */ /* 0x000fd600078e33ff */
[----:B------:R-:W2:Y:S02]  /*ccf0*/  @P3 LDC.64 R152, c[0x0][0x9e8] ;  /* 0x00027a00ff983b82 */ /* 0x000ea40000000a00 */
[----:B--2---:R-:W-:-:S05]  /*cd00*/  @P3 IMAD.HI.U32 R152, R161, R152, RZ ;  /* 0x00000098a1983227 */ /* 0x004fca00078e00ff */
[----:B------:R-:W-:-:S04]  /*cd10*/  @P3 SHF.R.U32.HI R161, RZ, R153, R152 ;  /* 0x00000099ffa13219 */ /* 0x000fc80000011698 */
[----:B------:R-:W-:Y:S01]  /*cd20*/  LOP3.LUT R152, RZ, R161, RZ, 0x33, !PT ;  /* 0x000000a1ff987212 */ /* 0x000fe200078e33ff */
[----:B------:R-:W-:Y:S06]  /*cd30*/  BRA `(.L_x_4770) ;  /* 0x0000000000187947 */ /* 0x000fec0003800000 */
.L_x_4769:
[----:B------:R-:W-:-:S05]  /*cd40*/  IMAD.U32 R157, RZ, RZ, UR44 ;  /* 0x0000002cff9d7e24 */ /* 0x000fca000f8e00ff */
[----:B------:R-:W-:-:S13]  /*cd50*/  ISETP.NE.AND P3, PT, R157, 0x1, PT ;  /* 0x000000019d00780c */ /* 0x000fda0003f65270 */
[----:B------:R-:W2:Y:S02]  /*cd60*/  @P3 LDC.64 R152, c[0x0][0x9e8] ;  /* 0x00027a00ff983b82 */ /* 0x000ea40000000a00 */
[----:B--2---:R-:W-:-:S04]  /*cd70*/  @P3 IMAD.HI.U32 R161, R210, R152, RZ ;  /* 0x00000098d2a13227 */ /* 0x004fc800078e00ff */
[----:B------:R-:W-:Y:S01]  /*cd80*/  IMAD.MOV.U32 R152, RZ, RZ, R210 ;  /* 0x000000ffff987224 */ /* 0x000fe200078e00d2 */
[----:B------:R-:W-:-:S07]  /*cd90*/  @P3 SHF.R.U32.HI R152, RZ, R153, R161 ;  /* 0x00000099ff983219 */ /* 0x000fce00000116a1 */
.L_x_4770:
[----:B------:R-:W-:Y:S05]  /*cda0*/  BSYNC B2 ;  /* 0x0000000000027941 */ /* 0x000fea0003800000 */
.L_x_4768:
[----:B------:R-:W-:-:S04]  /*cdb0*/  IMAD R15, R152, R157, -R15 ;  /* 0x0000009d980f7224 */ /* 0x000fc800078e0a0f */
[----:B------:R-:W-:-:S05]  /*cdc0*/  IMAD.IADD R152, R15, 0x1, -R22 ;  /* 0x000000010f987824 */ /* 0x000fca00078e0a16 */
[----:B------:R-:W-:Y:S02]  /*cdd0*/  VIADDMNMX R229, R152, R157, R229, PT ;  /* 0x0000009d98e57246 */ /* 0x000fe400038001e5 */
[----:B------:R-:W-:-:S07]  /*cde0*/  VIMNMX R231, R231, R152, !PT ;  /* 0x00000098e7e77248 */ /* 0x000fce0007fe0100 */
.L_x_4767:
[----:B------:R-:W-:Y:S02]  /*cdf0*/  FMNMX.FTZ R15, R206, R9, !PT ;  /* 0x00000009ce0f7209 */ /* 0x000fe40007810000 */
[C---:B------:R-:W-:Y:S02]  /*ce00*/  ISETP.GT.AND P5, PT, R231.reuse, 0x10, P2 ;  /* 0x00000010e700780c */ /* 0x040fe400017a4270 */
[----:B------:R-:W-:Y:S02]  /*ce10*/  FMNMX.FTZ R15, R228, R15, !PT ;  /* 0x0000000fe40f7209 */ /* 0x000fe40007810000 */
[----:B------:R-:W-:Y:S02]  /*ce20*/  ISETP.GT.AND P4, PT, R231, 0x1, P2 ;  /* 0x00000001e700780c */ /* 0x000fe40001784270 */
[----:B------:R-:W-:Y:S02]  /*ce30*/  FMNMX.FTZ R15, R156, R15, !PT ;  /* 0x0000000f9c0f7209 */ /* 0x000fe40007810000 */
[----:B------:R-:W-:-:S02]  /*ce40*/  ISETP.LT.OR P5, PT, R229, 0x11, P5 ;  /* 0x00000011e500780c */ /* 0x000fc40002fa1670 */
[----:B------:R-:W-:Y:S02]  /*ce50*/  FMNMX.FTZ R15, R230, R15, !PT ;  /* 0x0000000fe60f7209 */ /* 0x000fe40007810000 */
[----:B------:R-:W-:Y:S02]  /*ce60*/  ISETP.LT.OR P4, PT, R229, 0x2, P4 ;  /* 0x00000002e500780c */ /* 0x000fe40002781670 */
[----:B------:R-:W-:Y:S02]  /*ce70*/  FMNMX.FTZ R15, R160, R15, !PT ;  /* 0x0000000fa00f7209 */ /* 0x000fe40007810000 */
[----:B------:R-:W-:Y:S02]  /*ce80*/  FSEL R162, R162, -INF , !P5 ;  /* 0xff800000a2a27808 */ /* 0x000fe40006800000 */
[----:B------:R-:W-:Y:S02]  /*ce90*/  FMNMX.FTZ R15, R232, R15, !PT ;  /* 0x0000000fe80f7209 */ /* 0x000fe40007810000 */
[----:B------:R-:W-:-:S02]  /*cea0*/  ISETP.GT.AND P5, PT, R231, RZ, P2 ;  /* 0x000000ffe700720c */ /* 0x000fc400017a4270 */
[----:B------:R-:W-:Y:S02]  /*ceb0*/  FMNMX.FTZ R15, R164, R15, !PT ;  /* 0x0000000fa40f7209 */ /* 0x000fe40007810000 */
[----:B------:R-:W-:Y:S02]  /*cec0*/  ISETP.LT.OR P5, PT, R229, 0x1, P5 ;  /* 0x00000001e500780c */ /* 0x000fe40002fa1670 */
        /* <DEDUP_REMOVED lines=13> */
[----:B------:R-:W-:Y:S02]  /*cfa0*/  FSEL R159, R159, -INF , !P6 ;  /* 0xff8000009f9f7808 */ /* 0x000fe40007000000 */
[----:B------:R-:W-:Y:S02]  /*cfb0*/  FMNMX.FTZ R152, R180, R15, !PT ;  /* 0x0000000fb4987209 */ /* 0x000fe40007810000 */
[----:B------:R-:W-:-:S02]  /*cfc0*/  ISETP.GT.AND P3, PT, R231, 0x18, P2 ;  /* 0x00000018e700780c */ /* 0x000fc40001764270 */
[----:B------:R-:W-:Y:S02]  /*cfd0*/  FMNMX.FTZ R153, R181, R152, !PT ;  /* 0x00000098b5997209 */ /* 0x000fe40007810000 */
[----:B------:R-:W-:Y:S02]  /*cfe0*/  ISETP.GT.AND P6, PT, R231, 0x19, P2 ;  /* 0x00000019e700780c */ /* 0x000fe400017c4270 */
[C---:B------:R-:W-:Y:S01]  /*cff0*/  ISETP.LT.OR P3, PT, R229.reuse, 0x19, P3 ;  /* 0x00000019e500780c */ /* 0x040fe20001f61670 */
[----:B------:R-:W2:Y:S01]  /*d000*/  SHFL.BFLY PT, R152, R153, 0x2, 0x1f ;  /* 0x0c401f0099987f89 */ /* 0x000ea200000e0000 */
[----:B------:R-:W-:Y:S02]  /*d010*/  ISETP.LT.OR P6, PT, R229, 0x1a, P6 ;  /* 0x0000001ae500780c */ /* 0x000fe400037c1670 */
[----:B------:R-:W-:Y:S02]  /*d020*/  FSEL R166, R166, -INF , !P3 ;  /* 0xff800000a6a67808 */ /* 0x000fe40005800000 */
[----:B------:R-:W-:-:S02]  /*d030*/  ISETP.GT.AND P3, PT, R231, 0x21, P2 ;  /* 0x00000021e700780c */ /* 0x000fc40001764270 */
[----:B------:R-:W-:Y:S02]  /*d040*/  FSEL R167, R167, -INF , !P6 ;  /* 0xff800000a7a77808 */ /* 0x000fe40007000000 */
[----:B------:R-:W-:Y:S02]  /*d050*/  ISETP.GT.AND P6, PT, R231, 0x28, P2 ;  /* 0x00000028e700780c */ /* 0x000fe400017c4270 */
[----:B------:R-:W-:Y:S02]  /*d060*/  ISETP.LT.OR P3, PT, R229, 0x22, P3 ;  /* 0x00000022e500780c */ /* 0x000fe40001f61670 */
[----:B------:R-:W-:Y:S02]  /*d070*/  ISETP.GT.AND P5, PT, R231, 0x29, P2 ;  /* 0x00000029e700780c */ /* 0x000fe400017a4270 */
[----:B------:R-:W-:Y:S02]  /*d080*/  ISETP.LT.OR P6, PT, R229, 0x29, P6 ;  /* 0x00000029e500780c */ /* 0x000fe400037c1670 */
[----:B------:R-:W-:-:S02]  /*d090*/  FSEL R171, R171, -INF , !P3 ;  /* 0xff800000abab7808 */ /* 0x000fc40005800000 */
[----:B------:R-:W-:Y:S02]  /*d0a0*/  ISETP.LT.OR P5, PT, R229, 0x2a, P5 ;  /* 0x0000002ae500780c */ /* 0x000fe40002fa1670 */
[----:B------:R-:W-:Y:S02]  /*d0b0*/  FSEL R174, R174, -INF , !P6 ;  /* 0xff800000aeae7808 */ /* 0x000fe40007000000 */
[----:B------:R-:W-:Y:S02]  /*d0c0*/  FSEL R175, R175, -INF , !P5 ;  /* 0xff800000afaf7808 */ /* 0x000fe40006800000 */
[----:B--2---:R-:W-:Y:S02]  /*d0d0*/  FMNMX.FTZ R15, R153, R152, !PT ;  /* 0x00000098990f7209 */ /* 0x004fe40007810000 */
[----:B------:R-:W-:Y:S02]  /*d0e0*/  FSEL R152, R155, -INF , !P4 ;  /* 0xff8000009b987808 */ /* 0x000fe40006000000 */
[----:B------:R-:W-:Y:S01]  /*d0f0*/  ISETP.GT.AND P4, PT, R231, 0x11, P2 ;  /* 0x00000011e700780c */ /* 0x000fe20001784270 */
[----:B------:R-:W2:Y:S01]  /*d100*/  SHFL.BFLY PT, R157, R15, 0x1, 0x1f ;  /* 0x0c201f000f9d7f89 */ /* 0x000ea200000e0000 */
[----:B------:R-:W-:-:S02]  /*d110*/  FMNMX.FTZ R155, R154, R20, !PT ;  /* 0x000000149a9b7209 */ /* 0x000fc40007810000 */
[----:B------:R-:W-:Y:S02]  /*d120*/  ISETP.LT.OR P4, PT, R229, 0x12, P4 ;  /* 0x00000012e500780c */ /* 0x000fe40002781670 */
[----:B------:R-:W-:Y:S02]  /*d130*/  FMNMX.FTZ R155, R152, R155, !PT ;  /* 0x0000009b989b7209 */ /* 0x000fe40007810000 */
[----:B------:R-:W-:Y:S02]  /*d140*/  FSEL R163, R163, -INF , !P4 ;  /* 0xff800000a3a37808 */ /* 0x000fe40006000000 */
[C---:B------:R-:W-:Y:S02]  /*d150*/  ISETP.GT.AND P4, PT, R231.reuse, 0x20, P2 ;  /* 0x00000020e700780c */ /* 0x040fe40001784270 */
[----:B------:R-:W-:Y:S02]  /*d160*/  ISETP.GT.AND P3, PT, R231, 0x31, P2 ;  /* 0x00000031e700780c */ /* 0x000fe40001764270 */
[----:B------:R-:W-:-:S02]  /*d170*/  ISETP.LT.OR P4, PT, R229, 0x21, P4 ;  /* 0x00000021e500780c */ /* 0x000fc40002781670 */
[C---:B------:R-:W-:Y:S02]  /*d180*/  ISETP.GT.AND P6, PT, R231.reuse, 0x38, P2 ;  /* 0x00000038e700780c */ /* 0x040fe400017c4270 */
[----:B------:R-:W-:Y:S02]  /*d190*/  FSEL R153, R170, -INF , !P4 ;  /* 0xff800000aa997808 */ /* 0x000fe40006000000 */
[----:B------:R-:W-:Y:S02]  /*d1a0*/  FMNMX.FTZ R170, R158, R155, !PT ;  /* 0x0000009b9eaa7209 */ /* 0x000fe40007810000 */
[----:B------:R-:W-:Y:S02]  /*d1b0*/  ISETP.GT.AND P4, PT, R231, 0x30, P2 ;  /* 0x00000030e700780c */ /* 0x000fe40001784270 */
[----:B------:R-:W-:Y:S02]  /*d1c0*/  FMNMX.FTZ R155, R159, R170, !PT ;  /* 0x000000aa9f9b7209 */ /* 0x000fe40007810000 */
[----:B------:R-:W-:-:S02]  /*d1d0*/  ISETP.LT.OR P4, PT, R229, 0x31, P4 ;  /* 0x00000031e500780c */ /* 0x000fc40002781670 */
[----:B------:R-:W-:Y:S02]  /*d1e0*/  FMNMX.FTZ R170, R162, R155, !PT ;  /* 0x0000009ba2aa7209 */ /* 0x000fe40007810000 */
[----:B------:R-:W-:Y:S02]  /*d1f0*/  ISETP.LT.OR P3, PT, R229, 0x32, P3 ;  /* 0x00000032e500780c */ /* 0x000fe40001f61670 */
[----:B------:R-:W-:Y:S02]  /*d200*/  FMNMX.FTZ R155, R163, R170, !PT ;  /* 0x000000aaa39b7209 */ /* 0x000fe40007810000 */
[----:B--2---:R-:W-:Y:S01]  /*d210*/  FMNMX.FTZ R170, R15, R157, !PT ;  /* 0x0000009d0faa7209 */ /* 0x004fe20007810000 */
[----:B------:R-:W-:Y:S01]  /*d220*/  IMAD.U32 R15, RZ, RZ, UR39 ;  /* 0x00000027ff0f7e24 */ /* 0x000fe2000f8e00ff */
[----:B------:R-:W-:Y:S02]  /*d230*/  FMNMX.FTZ R155, R166, R155, !PT ;  /* 0x0000009ba69b7209 */ /* 0x000fe40007810000 */
[C---:B------:R-:W-:Y:S01]  /*d240*/  FSETP.NEU.FTZ.AND P5, PT, R170.reuse, -INF , PT ;  /* 0xff800000aa00780b */ /* 0x040fe20003fbd000 */
[----:B------:R-:W-:Y:S01]  /*d250*/  FMUL.FTZ R161, R170, R15 ;  /* 0x0000000faaa17220 */ /* 0x000fe20000410000 */
[----:B------:R-:W-:-:S02]  /*d260*/  FMNMX.FTZ R155, R167, R155, !PT ;  /* 0x0000009ba79b7209 */ /* 0x000fc40007810000 */
[----:B------:R-:W-:Y:S02]  /*d270*/  FSEL R178, R178, -INF , !P4 ;  /* 0xff800000b2b27808 */ /* 0x000fe40006000000 */
[----:B------:R-:W-:Y:S02]  /*d280*/  FMNMX.FTZ R157, R153, R155, !PT ;  /* 0x0000009b999d7209 */ /* 0x000fe40007810000 */
[----:B------:R-:W-:Y:S02]  /*d290*/  FSEL R155, R161, RZ, P5 ;  /* 0x000000ffa19b7208 */ /* 0x000fe40002800000 */
[----:B------:R-:W-:Y:S02]  /*d2a0*/  FMNMX.FTZ R157, R171, R157, !PT ;  /* 0x0000009dab9d7209 */ /* 0x000fe40007810000 */
[----:B------:R-:W-:Y:S01]  /*d2b0*/  ISETP.GT.AND P2, PT, R231, 0x39, P2 ;  /* 0x00000039e700780c */ /* 0x000fe20001744270 */
        /* <DEDUP_REMOVED lines=10> */
[----:B------:R-:W-:Y:S01]  /*d360*/  MUFU.EX2 R206, R206 ;  /* 0x000000ce00ce7308 */ /* 0x000fe20000000800 */
[----:B------:R-:W-:Y:S01]  /*d370*/  ISETP.LT.OR P2, PT, R229, 0x3a, P2 ;  /* 0x0000003ae500780c */ /* 0x000fe20001741670 */
[-CC-:B------:R-:W-:Y:S01]  /*d380*/  FFMA.FTZ R160, R160, R15.reuse, -R155.reuse ;  /* 0x0000000fa0a07223 */ /* 0x180fe2000001089b */
[----:B------:R-:W-:Y:S01]  /*d390*/  FSEL R182, R182, -INF , !P6 ;  /* 0xff800000b6b67808 */ /* 0x000fe20007000000 */
[-CC-:B------:R-:W-:Y:S01]  /*d3a0*/  FFMA.FTZ R164, R164, R15.reuse, -R155.reuse ;  /* 0x0000000fa4a47223 */ /* 0x180fe2000001089b */
[----:B------:R-:W-:Y:S01]  /*d3b0*/  FMNMX.FTZ R161, R179, R228, !PT ;  /* 0x000000e4b3a17209 */ /* 0x000fe20007810000 */
[--C-:B------:R-:W-:Y:S01]  /*d3c0*/  FFMA.FTZ R233, R208, R15, -R155.reuse ;  /* 0x0000000fd0e97223 */ /* 0x100fe2000001089b */
[----:B------:R-:W-:Y:S01]  /*d3d0*/  FSEL R228, R183, -INF , !P2 ;  /* 0xff800000b7e47808 */ /* 0x000fe20005000000 */
[----:B------:R2:W-:Y:S01]  /*d3e0*/  MUFU.EX2 R157, R165 ;  /* 0x000000a5009d7308 */ /* 0x0005e20000000800 */
[----:B------:R-:W-:Y:S01]  /*d3f0*/  FMNMX.FTZ R161, R182, R161, !PT ;  /* 0x000000a1b6a17209 */ /* 0x000fe20007810000 */
[-CC-:B------:R-:W-:Y:S01]  /*d400*/  FFMA.FTZ R183, R172, R15.reuse, -R155.reuse ;  /* 0x0000000facb77223 */ /* 0x180fe2000001089b */
[----:B------:R-:W-:Y:S01]  /*d410*/  FSEL R172, R170, RZ, P5 ;  /* 0x000000ffaaac7208 */ /* 0x000fe20002800000 */
[--C-:B------:R-:W-:Y:S01]  /*d420*/  FFMA.FTZ R168, R168, R15, -R155.reuse ;  /* 0x0000000fa8a87223 */ /* 0x100fe2000001089b */
[----:B------:R-:W-:Y:S01]  /*d430*/  FMNMX.FTZ R177, R228, R161, !PT ;  /* 0x000000a1e4b17209 */ /* 0x000fe20007810000 */
[-CC-:B------:R-:W-:Y:S01]  /*d440*/  FFMA.FTZ R161, R230, R15.reuse, -R155.reuse ;  /* 0x0000000fe6a17223 */ /* 0x180fe2000001089b */
[-C--:B------:R-:W-:Y:S01]  /*d450*/  FFMA.FTZ R180, R180, R15.reuse, -R155 ;  /* 0x0000000fb4b47223 */ /* 0x080fe2000001089b */
[----:B------:R-:W-:Y:S01]  /*d460*/  FADD.FTZ R234, -R172, R9 ;  /* 0x00000009acea7221 */ /* 0x000fe20000010100 */
[-CC-:B--2---:R-:W-:Y:S01]  /*d470*/  FFMA.FTZ R165, R232, R15.reuse, -R155.reuse ;  /* 0x0000000fe8a57223 */ /* 0x184fe2000001089b */
[----:B------:R-:W2:Y:S01]  /*d480*/  SHFL.BFLY PT, R230, R177, 0x2, 0x1f ;  /* 0x0c401f00b1e67f89 */ /* 0x000ea200000e0000 */
[----:B------:R-:W-:Y:S01]  /*d490*/  MUFU.EX2 R156, R156 ;  /* 0x0000009c009c7308 */ /* 0x000fe20000000800 */
[-C--:B------:R-:W-:Y:S01]  /*d4a0*/  FMUL.FTZ R9, R234, R15.reuse ;  /* 0x0000000fea097220 */ /* 0x080fe20000410000 */
[----:B------:R-:W-:-:S06]  /*d4b0*/  FFMA.FTZ R181, R181, R15, -R155 ;  /* 0x0000000fb5b57223 */ /* 0x000fcc000001089b */
[----:B------:R-:W3:Y:S08]  /*d4c0*/  MUFU.EX2 R9, R9 ;  /* 0x0000000900097308 */ /* 0x000ef00000000800 */
[----:B------:R-:W4:Y:S01]  /*d4d0*/  MUFU.EX2 R161, R161 ;  /* 0x000000a100a17308 */ /* 0x000f220000000800 */
[----:B--2---:R-:W-:Y:S01]  /*d4e0*/  FMNMX.FTZ R207, R177, R230, !PT ;  /* 0x000000e6b1cf7209 */ /* 0x004fe20007810000 */
[----:B------:R-:W-:-:S06]  /*d4f0*/  FFMA.FTZ R230, R173, R15, -R155 ;  /* 0x0000000fade67223 */ /* 0x000fcc000001089b */
[----:B------:R-:W2:Y:S01]  /*d500*/  MUFU.EX2 R160, R160 ;  /* 0x000000a000a07308 */ /* 0x000ea20000000800 */
[----:B------:R-:W-:Y:S01]  /*d510*/  FFMA.FTZ R177, R236, R15, -R155 ;  /* 0x0000000fecb17223 */ /* 0x000fe2000001089b */
[-C--:B---3--:R-:W-:Y:S01]  /*d520*/  FMUL.FTZ R24, R24, R9.reuse ;  /* 0x0000000918187220 */ /* 0x088fe20000410000 */
[----:B------:R-:W3:Y:S01]  /*d530*/  SHFL.BFLY PT, R232, R207, 0x1, 0x1f ;  /* 0x0c201f00cfe87f89 */ /* 0x000ee200000e0000 */
        /* <DEDUP_REMOVED lines=22> */
[----:B------:R-:W-:Y:S01]  /*d6a0*/  FMUL.FTZ R64, R64, R9 ;  /* 0x0000000940407220 */ /* 0x000fe20000410000 */
[----:B---3--:R-:W-:Y:S01]  /*d6b0*/  FMNMX.FTZ R172, R207, R232, !PT ;  /* 0x000000e8cfac7209 */ /* 0x008fe20007810000 */
[----:B------:R-:W-:-:S02]  /*d6c0*/  IMAD.MOV R207, RZ, RZ, -R194 ;  /* 0x000000ffffcf7224 */ /* 0x000fc400078e0ac2 */
[-C--:B------:R-:W-:Y:S01]  /*d6d0*/  FMUL.FTZ R65, R65, R9.reuse ;  /* 0x0000000941417220 */ /* 0x080fe20000410000 */
[----:B------:R-:W-:Y:S01]  /*d6e0*/  FMUL.FTZ R68, R68, R9 ;  /* 0x0000000944447220 */ /* 0x000fe20000410000 */
[C---:B------:R-:W-:Y:S01]  /*d6f0*/  FSETP.NEU.FTZ.AND P2, PT, R172.reuse, -INF , PT ;  /* 0xff800000ac00780b */ /* 0x040fe20003f5d000 */
[C---:B------:R-:W-:Y:S01]  /*d700*/  FMUL.FTZ R176, R172.reuse, R15 ;  /* 0x0000000facb07220 */ /* 0x040fe20000410000 */
[----:B------:R-:W3:Y:S01]  /*d710*/  MUFU.EX2 R168, R168 ;  /* 0x000000a800a87308 */ /* 0x000ee20000000800 */
[-C--:B------:R-:W-:Y:S01]  /*d720*/  FMUL.FTZ R69, R69, R9.reuse ;  /* 0x0000000945457220 */ /* 0x080fe20000410000 */
[----:B------:R-:W-:Y:S01]  /*d730*/  FSEL R173, R172, RZ, P2 ;  /* 0x000000ffacad7208 */ /* 0x000fe20001000000 */
[-C--:B------:R-:W-:Y:S01]  /*d740*/  FMUL.FTZ R72, R72, R9.reuse ;  /* 0x0000000948487220 */ /* 0x080fe20000410000 */
[----:B------:R-:W-:Y:S01]  /*d750*/  FSEL R176, R176, RZ, P2 ;  /* 0x000000ffb0b07208 */ /* 0x000fe20001000000 */
[----:B------:R-:W-:Y:S01]  /*d760*/  FMUL.FTZ R73, R73, R9 ;  /* 0x0000000949497220 */ /* 0x000fe20000410000 */
[----:B------:R-:W-:Y:S01]  /*d770*/  ISETP.NE.AND P2, PT, R22, R207, PT ;  /* 0x000000cf1600720c */ /* 0x000fe20003f45270 */
[----:B------:R-:W-:Y:S01]  /*d780*/  FADD.FTZ R232, -R173, R20 ;  /* 0x00000014ade87221 */ /* 0x000fe20000010100 */
[----:B------:R4:W-:Y:S01]  /*d790*/  MUFU.EX2 R155, R209 ;  /* 0x000000d1009b7308 */ /* 0x0009e20000000800 */
[----:B------:R-:W-:Y:S01]  /*d7a0*/  FFMA.FTZ R207, R152, R15, -R176 ;  /* 0x0000000f98cf7223 */ /* 0x000fe200000108b0 */
[----:B------:R-:W-:Y:S01]  /*d7b0*/  FFMA.FTZ R152, R9, R3, R206 ;  /* 0x0000000309987223 */ /* 0x000fe200000100ce */
[-CC-:B------:R-:W-:Y:S01]  /*d7c0*/  FFMA.FTZ R231, R171, R15.reuse, -R176.reuse ;  /* 0x0000000fabe77223 */ /* 0x180fe200000108b0 */
[-C--:B------:R-:W-:Y:S01]  /*d7d0*/  FMUL.FTZ R171, R232, R15.reuse ;  /* 0x0000000fe8ab7220 */ /* 0x080fe20000410000 */
[-C--:B------:R-:W-:Y:S01]  /*d7e0*/  FFMA.FTZ R229, R154, R15.reuse, -R176 ;  /* 0x0000000f9ae57223 */ /* 0x080fe200000108b0 */
[----:B------:R-:W-:Y:S01]  /*d7f0*/  FADD.FTZ R3, R157, R152 ;  /* 0x000000989d037221 */ /* 0x000fe20000010000 */
[-CC-:B------:R-:W-:Y:S01]  /*d800*/  FFMA.FTZ R173, R162, R15.reuse, -R176.reuse ;  /* 0x0000000fa2ad7223 */ /* 0x180fe200000108b0 */
[----:B------:R2:W-:Y:S01]  /*d810*/  MUFU.EX2 R20, R233 ;  /* 0x000000e900147308 */ /* 0x0005e20000000800 */
[----:B----4-:R-:W-:Y:S01]  /*d820*/  FFMA.FTZ R209, R158, R15, -R176 ;  /* 0x0000000f9ed17223 */ /* 0x010fe200000108b0 */
[----:B------:R-:W-:Y:S01]  /*d830*/  FADD.FTZ R152, R156, R3 ;  /* 0x000000039c987221 */ /* 0x000fe20000010000 */
[----:B------:R-:W-:-:S02]  /*d840*/  @!P2 IMAD R3, R18, 0x40, R192 ;  /* 0x000000401203a824 */ /* 0x000fc400078e02c0 */
[-CC-:B------:R-:W-:Y:S01]  /*d850*/  FFMA.FTZ R208, R159, R15.reuse, -R176.reuse ;  /* 0x0000000f9fd07223 */ /* 0x180fe200000108b0 */
[-CC-:B------:R-:W-:Y:S01]  /*d860*/  FFMA.FTZ R159, R166, R15.reuse, -R176.reuse ;  /* 0x0000000fa69f7223 */ /* 0x180fe200000108b0 */
[-C--:B------:R-:W-:Y:S01]  /*d870*/  FFMA.FTZ R163, R163, R15.reuse, -R176 ;  /* 0x0000000fa3a37223 */ /* 0x080fe200000108b0 */
[----:B------:R-:W-:Y:S01]  /*d880*/  @!P2 IMAD R158, R3, 0x4, R2 ;  /* 0x00000004039ea824 */ /* 0x000fe200078e0202 */
[----:B------:R-:W4:Y:S01]  /*d890*/  MUFU.EX2 R177, R177 ;  /* 0x000000b100b17308 */ /* 0x000f220000000800 */
[----:B--2---:R-:W-:Y:S01]  /*d8a0*/  FADD.FTZ R233, R161, R152 ;  /* 0x00000098a1e97221 */ /* 0x004fe20000010000 */
[----:B------:R-:W-:Y:S01]  /*d8b0*/  F2FP.BF16.F32.PACK_AB R152, R157, R206 ;  /* 0x000000ce9d98723e */ /* 0x000fe200000010ff */
[-CC-:B------:R-:W-:Y:S01]  /*d8c0*/  FFMA.FTZ R153, R153, R15.reuse, -R176.reuse ;  /* 0x0000000f99997223 */ /* 0x180fe200000108b0 */
[----:B------:R-:W-:Y:S01]  /*d8d0*/  @!P2 STS [R158+0x28800], R9 ;  /* 0x028800099e00a388 */ /* 0x000fe20000000800 */
[----:B------:R-:W-:Y:S01]  /*d8e0*/  FADD.FTZ R18, R160, R233 ;  /* 0x000000e9a0127221 */ /* 0x000fe20000010000 */
[-CC-:B------:R-:W-:Y:S01]  /*d8f0*/  FFMA.FTZ R167, R167, R15.reuse, -R176.reuse ;  /* 0x0000000fa7a77223 */ /* 0x180fe200000108b0 */
[-C--:B------:R-:W-:Y:S01]  /*d900*/  FFMA.FTZ R174, R174, R15.reuse, -R176 ;  /* 0x0000000faeae7223 */ /* 0x080fe200000108b0 */
[----:B------:R-:W2:Y:S01]  /*d910*/  MUFU.EX2 R183, R183 ;  /* 0x000000b700b77308 */ /* 0x000ea20000000800 */
[----:B-----5:R-:W-:Y:S01]  /*d920*/  FADD.FTZ R3, R165, R18 ;  /* 0x00000012a5037221 */ /* 0x020fe20000010000 */
[-CC-:B------:R-:W-:Y:S01]  /*d930*/  FFMA.FTZ R175, R175, R15.reuse, -R176.reuse ;  /* 0x0000000fafaf7223 */ /* 0x180fe200000108b0 */
[-CC-:B------:R-:W-:Y:S01]  /*d940*/  FFMA.FTZ R178, R178, R15.reuse, -R176.reuse ;  /* 0x0000000fb2b27223 */ /* 0x180fe200000108b0 */
[-CC-:B------:R-:W-:Y:S01]  /*d950*/  FFMA.FTZ R179, R179, R15.reuse, -R176.reuse ;  /* 0x0000000fb3b37223 */ /* 0x180fe200000108b0 */
[----:B0-----:R-:W-:Y:S01]  /*d960*/  FADD.FTZ R154, R164, R3 ;  /* 0x00000003a49a7221 */ /* 0x001fe20000010000 */
[-CC-:B------:R-:W-:Y:S01]  /*d970*/  FFMA.FTZ R182, R182, R15.reuse, -R176.reuse ;  /* 0x0000000fb6b67223 */ /* 0x180fe200000108b0 */
[----:B------:R-:W-:Y:S01]  /*d980*/  FFMA.FTZ R176, R228, R15, -R176 ;  /* 0x0000000fe4b07223 */ /* 0x000fe200000108b0 */
[----:B------:R-:W0:Y:S01]  /*d990*/  MUFU.EX2 R171, R171 ;  /* 0x000000ab00ab7308 */ /* 0x000e220000000800 */
[----:B-1----:R-:W-:Y:S01]  /*d9a0*/  FADD.FTZ R3, R169, R154 ;  /* 0x0000009aa9037221 */ /* 0x002fe20000010000 */
[----:B------:R-:W-:Y:S01]  /*d9b0*/  F2FP.BF16.F32.PACK_AB R154, R161, R156 ;  /* 0x0000009ca19a723e */ /* 0x000fe200000010ff */
[-C--:B------:R-:W-:Y:S01]  /*d9c0*/  FMUL.FTZ R76, R76, R9.reuse ;  /* 0x000000094c4c7220 */ /* 0x080fe20000410000 */
[----:B------:R-:W-:Y:S01]  /*d9d0*/  F2FP.BF16.F32.PACK_AB R156, R165, R160 ;  /* 0x000000a0a59c723e */ /* 0x000fe200000010ff */
[----:B---3--:R-:W-:Y:S01]  /*d9e0*/  FADD.FTZ R162, R168, R3 ;  /* 0x00000003a8a27221 */ /* 0x008fe20000010000 */
[----:B----4-:R-:W-:Y:S01]  /*d9f0*/  F2FP.BF16.F32.PACK_AB R160, R177, R168 ;  /* 0x000000a8b1a0723e */ /* 0x010fe200000010ff */
[-C--:B------:R-:W-:Y:S01]  /*da00*/  FMUL.FTZ R77, R77, R9.reuse ;  /* 0x000000094d4d7220 */ /* 0x080fe20000410000 */
[----:B------:R-:W1:Y:S01]  /*da10*/  MUFU.EX2 R230, R230 ;  /* 0x000000e600e67308 */ /* 0x000e620000000800 */
[----:B------:R-:W-:Y:S01]  /*da20*/  FADD.FTZ R162, R177, R162 ;  /* 0x000000a2b1a27221 */ /* 0x000fe20000010000 */
[-C--:B------:R-:W-:Y:S01]  /*da30*/  FMUL.FTZ R80, R80, R9.reuse ;  /* 0x0000000950507220 */ /* 0x080fe20000410000 */
[-C--:B------:R-:W-:Y:S01]  /*da40*/  FMUL.FTZ R81, R81, R9.reuse ;  /* 0x0000000951517220 */ /* 0x080fe20000410000 */
[-C--:B------:R-:W-:Y:S01]  /*da50*/  FMUL.FTZ R84, R84, R9.reuse ;  /* 0x0000000954547220 */ /* 0x080fe20000410000 */
[----:B--2---:R-:W-:Y:S01]  /*da60*/  FADD.FTZ R3, R183, R162 ;  /* 0x000000a2b7037221 */ /* 0x004fe20000010000 */
[-C--:B------:R-:W-:Y:S01]  /*da70*/  FMUL.FTZ R85, R85, R9.reuse ;  /* 0x0000000955557220 */ /* 0x080fe20000410000 */
[-C--:B------:R-:W-:Y:S01]  /*da80*/  FMUL.FTZ R88, R88, R9.reuse ;  /* 0x0000000958587220 */ /* 0x080fe20000410000 */
[----:B------:R-:W2:Y:S01]  /*da90*/  MUFU.EX2 R18, R229 ;  /* 0x000000e500127308 */ /* 0x000ea20000000800 */
[----:B0-----:R1:W-:Y:S01]  /*daa0*/  @!P2 STS [R158+0x28820], R171 ;  /* 0x028820ab9e00a388 */ /* 0x0013e20000000800 */
        /* <DEDUP_REMOVED lines=9> */
[----:B-1----:R-:W-:Y:S01]  /*db40*/  FADD.FTZ R158, R230, R3 ;  /* 0x00000003e69e7221 */ /* 0x002fe20000010000 */
[-C--:B------:R-:W-:Y:S01]  /*db50*/  FMUL.FTZ R105, R105, R9.reuse ;  /* 0x0000000969697220 */ /* 0x080fe20000410000 */
[-C--:B------:R-:W-:Y:S01]  /*db60*/  FMUL.FTZ R108, R108, R9.reuse ;  /* 0x000000096c6c7220 */ /* 0x080fe20000410000 */
[----:B------:R-:W-:Y:S01]  /*db70*/  FMUL.FTZ R109, R109, R9 ;  /* 0x000000096d6d7220 */ /* 0x000fe20000410000 */
[----:B------:R-:W-:Y:S01]  /*db80*/  FADD.FTZ R3, R155, R158 ;  /* 0x0000009e9b037221 */ /* 0x000fe20000010000 */
[----:B------:R-:W1:Y:S01]  /*db90*/  MUFU.EX2 R166, R180 ;  /* 0x000000b400a67308 */ /* 0x000e620000000800 */
[----:B--2---:R-:W-:Y:S01]  /*dba0*/  FFMA.FTZ R8, R171, R8, R18 ;  /* 0x00000008ab087223 */ /* 0x004fe20000010012 */
[----:B------:R-:W-:Y:S01]  /*dbb0*/  F2FP.BF16.F32.PACK_AB R158, R169, R164 ;  /* 0x000000a4a99e723e */ /* 0x000fe200000010ff */
[C---:B------:R-:W-:Y:S01]  /*dbc0*/  FADD.FTZ R3, R20.reuse, R3 ;  /* 0x0000000314037221 */ /* 0x040fe20000010000 */
[----:B------:R-:W-:Y:S01]  /*dbd0*/  F2FP.BF16.F32.PACK_AB R164, R20, R155 ;  /* 0x0000009b14a4723e */ /* 0x000fe200000010ff */
[-C--:B------:R-:W-:Y:S01]  /*dbe0*/  FMUL.FTZ R112, R112, R9.reuse ;  /* 0x0000000970707220 */ /* 0x080fe20000410000 */
[-C--:B------:R-:W-:Y:S01]  /*dbf0*/  FMUL.FTZ R113, R113, R9.reuse ;  /* 0x0000000971717220 */ /* 0x080fe20000410000 */
[-C--:B------:R-:W-:Y:S01]  /*dc00*/  FMUL.FTZ R116, R116, R9.reuse ;  /* 0x0000000974747220 */ /* 0x080fe20000410000 */
[----:B------:R-:W-:Y:S01]  /*dc10*/  MUFU.EX2 R209, R209 ;  /* 0x000000d100d17308 */ /* 0x000fe20000000800 */
        /* <DEDUP_REMOVED lines=21> */
[----:B------:R-:W-:Y:S01]  /*dd70*/  F2FP.BF16.F32.PACK_AB R162, R230, R183 ;  /* 0x000000b7e6a2723e */ /* 0x000fe200000010ff */
        /* <DEDUP_REMOVED lines=38> */
[----:B-1----:R-:W-:Y:S01]  /*dfe0*/  FADD.FTZ R206, R208, R153 ;  /* 0x00000099d0ce7221 */ /* 0x002fe20000010000 */
[-C--:B------:R-:W-:Y:S01]  /*dff0*/  FMUL.FTZ R86, R86, R171.reuse ;  /* 0x000000ab56567220 */ /* 0x080fe20000410000 */
[----:B------:R-:W-:Y:S01]  /*e000*/  FMUL.FTZ R87, R87, R171 ;  /* 0x000000ab57577220 */ /* 0x000fe20000410000 */
[----:B------:R-:W1:Y:S01]  /*e010*/  MUFU.EX2 R180, R231 ;  /* 0x000000e700b47308 */ /* 0x000e620000000800 */
[----:B--2---:R-:W-:Y:S01]  /*e020*/  FADD.FTZ R153, R157, R206 ;  /* 0x000000ce9d997221 */ /* 0x004fe20000010000 */
[----:B0-----:R-:W-:Y:S01]  /*e030*/  F2FP.BF16.F32.PACK_AB R157, R20, R157 ;  /* 0x0000009d149d723e */ /* 0x001fe200000010ff */
[-C--:B------:R-:W-:Y:S01]  /*e040*/  FMUL.FTZ R90, R90, R171.reuse ;  /* 0x000000ab5a5a7220 */ /* 0x080fe20000410000 */
[-C--:B------:R-:W-:Y:S01]  /*e050*/  FMUL.FTZ R91, R91, R171.reuse ;  /* 0x000000ab5b5b7220 */ /* 0x080fe20000410000 */
[-C--:B------:R-:W-:Y:S01]  /*e060*/  FMUL.FTZ R94, R94, R171.reuse ;  /* 0x000000ab5e5e7220 */ /* 0x080fe20000410000 */
[-C--:B------:R-:W-:Y:S01]  /*e070*/  FMUL.FTZ R95, R95, R171.reuse ;  /* 0x000000ab5f5f7220 */ /* 0x080fe20000410000 */
[-C--:B------:R-:W-:Y:S01]  /*e080*/  FMUL.FTZ R98, R98, R171.reuse ;  /* 0x000000ab62627220 */ /* 0x080fe20000410000 */
[----:B------:R0:W2:Y:S01]  /*e090*/  MUFU.EX2 R163, R174 ;  /* 0x000000ae00a37308 */ /* 0x0000a20000000800 */
        /* <DEDUP_REMOVED lines=8> */
[----:B0-----:R-:W-:Y:S01]  /*e120*/  FADD.FTZ R174, R20, R153 ;  /* 0x0000009914ae7221 */ /* 0x001fe20000010000 */
[-C--:B------:R-:W-:Y:S01]  /*e130*/  FMUL.FTZ R114, R114, R171.reuse ;  /* 0x000000ab72727220 */ /* 0x080fe20000410000 */
[-C--:B------:R-:W-:Y:S01]  /*e140*/  FMUL.FTZ R115, R115, R171.reuse ;  /* 0x000000ab73737220 */ /* 0x080fe20000410000 */
[----:B------:R-:W-:Y:S01]  /*e150*/  FMUL.FTZ R118, R118, R171 ;  /* 0x000000ab76767220 */ /* 0x000fe20000410000 */
[----:B---3--:R-:W-:Y:S01]  /*e160*/  FADD.FTZ R153, R159, R174 ;  /* 0x000000ae9f997221 */ /* 0x008fe20000010000 */
[C---:B-----5:R-:W-:Y:S01]  /*e170*/  F2FP.BF16.F32.PACK_AB R159, R168.reuse, R159 ;  /* 0x0000009fa89f723e */ /* 0x060fe200000010ff */
[-C--:B------:R-:W-:Y:S01]  /*e180*/  FMUL.FTZ R119, R119, R171.reuse ;  /* 0x000000ab77777220 */ /* 0x080fe20000410000 */
[----:B------:R0:W3:Y:S01]  /*e190*/  MUFU.EX2 R165, R178 ;  /* 0x000000b200a57308 */ /* 0x0000e20000000800 */
[----:B------:R-:W-:Y:S01]  /*e1a0*/  FADD.FTZ R206, R168, R153 ;  /* 0x00000099a8ce7221 */ /* 0x000fe20000010000 */
[-C--:B------:R-:W-:Y:S01]  /*e1b0*/  FMUL.FTZ R122, R122, R171.reuse ;  /* 0x000000ab7a7a7220 */ /* 0x080fe20000410000 */
[-C--:B------:R-:W-:Y:S01]  /*e1c0*/  FMUL.FTZ R123, R123, R171.reuse ;  /* 0x000000ab7b7b7220 */ /* 0x080fe20000410000 */
[----:B------:R-:W-:Y:S01]  /*e1d0*/  FMUL.FTZ R126, R126, R171 ;  /* 0x000000ab7e7e7220 */ /* 0x000fe20000410000 */
[----:B------:R-:W-:Y:S01]  /*e1e0*/  FADD.FTZ R153, R161, R206 ;  /* 0x000000cea1997221 */ /* 0x000fe20000010000 */
[C---:B-1----:R-:W-:Y:S01]  /*e1f0*/  F2FP.BF16.F32.PACK_AB R161, R180.reuse, R161 ;  /* 0x000000a1b4a1723e */ /* 0x042fe200000010ff */
[-C--:B------:R-:W-:Y:S01]  /*e200*/  FMUL.FTZ R127, R127, R171.reuse ;  /* 0x000000ab7f7f7220 */ /* 0x080fe20000410000 */
[----:B------:R-:W1:Y:S01]  /*e210*/  MUFU.EX2 R174, R179 ;  /* 0x000000b300ae7308 */ /* 0x000e620000000800 */
[----:B0-----:R-:W-:Y:S01]  /*e220*/  FADD.FTZ R178, R180, R153 ;  /* 0x00000099b4b27221 */ /* 0x001fe20000010000 */
[-C--:B------:R-:W-:Y:S01]  /*e230*/  FMUL.FTZ R130, R130, R171.reuse ;  /* 0x000000ab82827220 */ /* 0x080fe20000410000 */
[-C--:B------:R-:W-:Y:S01]  /*e240*/  FMUL.FTZ R131, R131, R171.reuse ;  /* 0x000000ab83837220 */ /* 0x080fe20000410000 */
[----:B------:R-:W-:Y:S01]  /*e250*/  FMUL.FTZ R134, R134, R171 ;  /* 0x000000ab86867220 */ /* 0x000fe20000410000 */
[----:B--2---:R-:W-:Y:S01]  /*e260*/  FADD.FTZ R153, R163, R178 ;  /* 0x000000b2a3997221 */ /* 0x004fe20000010000 */
[C---:B----4-:R-:W-:Y:S01]  /*e270*/  F2FP.BF16.F32.PACK_AB R163, R8.reuse, R163 ;  /* 0x000000a308a3723e */ /* 0x050fe200000010ff */
[-C--:B------:R-:W-:Y:S01]  /*e280*/  FMUL.FTZ R135, R135, R171.reuse ;  /* 0x000000ab87877220 */ /* 0x080fe20000410000 */
[----:B------:R-:W0:Y:S01]  /*e290*/  MUFU.EX2 R167, R182 ;  /* 0x000000b600a77308 */ /* 0x000e220000000800 */
[----:B------:R-:W-:Y:S01]  /*e2a0*/  FADD.FTZ R178, R8, R153 ;  /* 0x0000009908b27221 */ /* 0x000fe20000010000 */
[----:B------:R-:W-:Y:S01]  /*e2b0*/  F2FP.BF16.F32.PACK_AB R153, R207, R18 ;  /* 0x00000012cf99723e */ /* 0x000fe200000010ff */
[-C--:B------:R-:W-:Y:S01]  /*e2c0*/  FMUL.FTZ R138, R138, R171.reuse ;  /* 0x000000ab8a8a7220 */ /* 0x080fe20000410000 */
[-C--:B------:R-:W-:Y:S01]  /*e2d0*/  FMUL.FTZ R139, R139, R171.reuse ;  /* 0x000000ab8b8b7220 */ /* 0x080fe20000410000 */
[----:B---3--:R-:W-:Y:S01]  /*e2e0*/  FADD.FTZ R155, R165, R178 ;  /* 0x000000b2a59b7221 */ /* 0x008fe20000010000 */
[-C--:B------:R-:W-:Y:S01]  /*e2f0*/  FMUL.FTZ R142, R142, R171.reuse ;  /* 0x000000ab8e8e7220 */ /* 0x080fe20000410000 */
[----:B------:R-:W-:Y:S01]  /*e300*/  FMUL.FTZ R143, R143, R171 ;  /* 0x000000ab8f8f7220 */ /* 0x000fe20000410000 */
[----:B------:R-:W2:Y:S01]  /*e310*/  MUFU.EX2 R176, R176 ;  /* 0x000000b000b07308 */ /* 0x000ea20000000800 */
[----:B-1----:R-:W-:Y:S01]  /*e320*/  FADD.FTZ R18, R174, R155 ;  /* 0x0000009bae127221 */ /* 0x002fe20000010000 */
[----:B------:R-:W-:Y:S01]  /*e330*/  F2FP.BF16.F32.PACK_AB R155, R208, R209 ;  /* 0x000000d1d09b723e */ /* 0x000fe200000010ff */
[----:B------:R-:W-:Y:S01]  /*e340*/  BAR.SYNC.DEFER_BLOCKING 0xf, 0x100 ;  /* 0x03c4000000007b1d */ /* 0x000fe20000010000 */
[----:B------:R-:W-:Y:S01]  /*e350*/  F2FP.BF16.F32.PACK_AB R165, R174, R165 ;  /* 0x000000a5aea5723e */ /* 0x000fe200000010ff */
[-C--:B------:R-:W-:Y:S01]  /*e360*/  FMUL.FTZ R146, R146, R171.reuse ;  /* 0x000000ab92927220 */ /* 0x080fe20000410000 */
[-C--:B------:R-:W-:Y:S01]  /*e370*/  FMUL.FTZ R147, R147, R171.reuse ;  /* 0x000000ab93937220 */ /* 0x080fe20000410000 */
[-C--:B------:R-:W-:Y:S01]  /*e380*/  FMUL.FTZ R150, R150, R171.reuse ;  /* 0x000000ab96967220 */ /* 0x080fe20000410000 */
[----:B------:R-:W-:Y:S01]  /*e390*/  FMUL.FTZ R151, R151, R171 ;  /* 0x000000ab97977220 */ /* 0x000fe20000410000 */
[----:B0-----:R-:W-:Y:S01]  /*e3a0*/  FADD.FTZ R9, R167, R18 ;  /* 0x00000012a7097221 */ /* 0x001fe20000010000 */
[----:B--2---:R-:W-:-:S03]  /*e3b0*/  F2FP.BF16.F32.PACK_AB R167, R176, R167 ;  /* 0x000000a7b0a7723e */ /* 0x004fc600000010ff */
[----:B------:R-:W-:Y:S01]  /*e3c0*/  FADD.FTZ R8, R176, R9 ;  /* 0x00000009b0087221 */ /* 0x000fe20000010000 */
[----:B------:R0:W-:Y:S04]  /*e3d0*/  STSM.16.M88.4 [R195+0x26800], R152 ;  /* 0x02680098c3007844 */ /* 0x0001e80000000200 */
[----:B------:R0:W-:Y:S04]  /*e3e0*/  STSM.16.M88.4 [R198], R156 ;  /* 0x0000009cc6007844 */ /* 0x0001e80000000200 */
[----:B------:R0:W-:Y:S04]  /*e3f0*/  STSM.16.M88.4 [R196], R160 ;  /* 0x000000a0c4007844 */ /* 0x0001e80000000200 */
[----:B------:R0:W-:Y:S01]  /*e400*/  STSM.16.M88.4 [R197], R164 ;  /* 0x000000a4c5007844 */ /* 0x0001e20000000200 */
[----:B------:R-:W-:Y:S05]  /*e410*/  @!P0 BRA `(.L_x_4771) ;  /* 0x0000000000048947 */ /* 0x000fea0003800000 */
[----:B------:R-:W-:Y:S01]  /*e420*/  BPT.TRAP 0x1 ;  /* 0x000000040000795c */ /* 0x000fe20000300000 */
.L_x_4771:
[----:B------:R1:W2:Y:S01]  /*e430*/  SYNCS.PHASECHK.TRANS64.TRYWAIT P2, [R212+URZ+0x28c50], R213 ;  /* 0x028c50d5d40075a7 */ /* 0x0002a2000804017f */
[----:B------:R-:W-:Y:S05]  /*e440*/  @!P0 BRA `(.L_x_4772) ;  /* 0x0000000000048947 */ /* 0x000fea0003800000 */
[----:B------:R-:W-:Y:S01]  /*e450*/  BPT.TRAP 0x1 ;  /* 0x000000040000795c */ /* 0x000fe20000300000 */
.L_x_4772:
[----:B------:R-:W-:Y:S04]  /*e460*/  BSSY B2, `(.L_x_4773) ;  /* 0x0000004000027945 */ /* 0x000fe80003800000 */
[----:B--2---:R-:W-:Y:S05]  /*e470*/  @P2 BRA `(.L_x_4774) ;  /* 0x0000000000082947 */ /* 0x004fea0003800000 */
[----:B------:R-:W2:Y:S02]  /*e480*/  SYNCS.PHASECHK.TRANS64.TRYWAIT P2, [R212+URZ+0x28c50], R213 ;  /* 0x028c50d5d40075a7 */ /* 0x000ea4000804017f */
[----:B--2---:R-:W-:Y:S05]  /*e490*/  @!P2 BRA `(.L_x_4775) ;  /* 0x000000ec0014a947 */ /* 0x004fea0003800000 */
.L_x_4774:
[----:B------:R-:W-:Y:S05]  /*e4a0*/  BSYNC B2 ;  /* 0x0000000000027941 */ /* 0x000fea0003800000 */
.L_x_4773:
[----:B------:R-:W-:Y:S01]  /*e4b0*/  IMAD R168, R211, 0x1000, R190 ;  /* 0x00001000d3a87824 */ /* 0x000fe200078e02be */
[----:B------:R-:W-:Y:S01]  /*e4c0*/  WARPGROUP.ARRIVE ;  /* 0x00000000000079c5 */ /* 0x000fe20000000000 */
[----:B------:R-:W-:Y:S01]  /*e4d0*/  IMAD.MOV.U32 R169, RZ, RZ, 0x40000040 ;  /* 0x40000040ffa97424 */ /* 0x000fe200078e00ff */
[----:B------:R-:W-:Y:S01]  /*e4e0*/  ISETP.GT.AND P2, PT, R14, R204, PT ;  /* 0x000000cc0e00720c */ /* 0x000fe20003f44270 */
[----:B-12---:R-:W-:Y:S01]  /*e4f0*/  @!P1 VIADD R212, R212, 0x28c60 ;  /* 0x00028c60d4d49836 */ /* 0x006fe20000000000 */
[----:B------:R-:W-:Y:S01]  /*e500*/  R2UR UR6, R168 ;  /* 0x00000000a80672ca */ /* 0x000fe200000e0000 */
[----:B------:R-:W-:Y:S01]  /*e510*/  VIADD R14, R14, 0xffffffff ;  /* 0xffffffff0e0e7836 */ /* 0x000fe20000000000 */
[----:B------:R-:W-:Y:S01]  /*e520*/  R2UR UR7, R169 ;  /* 0x00000000a90772ca */ /* 0x000fe200000e0000 */
[----:B------:R-:W-:Y:S01]  /*e530*/  IMAD.MOV.U32 R169, RZ, RZ, 0x40000040 ;  /* 0x40000040ffa97424 */ /* 0x000fe200078e00ff */
[----:B------:R-:W-:Y:S01]  /*e540*/  @!P1 PRMT R212, RZ, 0x654, R212 ;  /* 0x00000654ffd49816 */ /* 0x000fe200000000d4 */
[----:B------:R-:W-:-:S02]  /*e550*/  IMAD.MOV.U32 R20, RZ, RZ, R172 ;  /* 0x000000ffff147224 */ /* 0x000fc400078e00ac */
[----:B------:R-:W-:Y:S02]  /*e560*/  IMAD.MOV.U32 R9, RZ, RZ, R170 ;  /* 0x000000ffff097224 */ /* 0x000fe400078e00aa */
[----:B------:R-:W-:-:S06]  /*e570*/  IMAD.MOV.U32 R18, RZ, RZ, R211 ;  /* 0x000000ffff127224 */ /* 0x000fcc00078e00d3 */
[----:B------:R-:W-:Y:S03]  /*e580*/  HGMMA.64x256x16.F32.BF16 R24, R152, gdesc[UR4].tnspB, R24, gsb0 ;  /* 0x43e0000498187df0 */ /* 0x000fe60008001818 */
[----:B------:R-:W-:Y:S02]  /*e590*/  WARPGROUP.DEPBAR.LE gsb0, 0x0 ;  /* 0x00008000000079c5 */ /* 0x000fe40000010000 */
[----:B0-----:R-:W-:Y:S01]  /*e5a0*/  VIADD R152, R168, 0x80 ;  /* 0x00000080a8987836 */ /* 0x001fe20000000000 */
[----:B------:R-:W-:Y:S01]  /*e5b0*/  WARPGROUP.ARRIVE ;  /* 0x00000000000079c5 */ /* 0x000fe20000000000 */
[----:B------:R-:W-:-:S03]  /*e5c0*/  IMAD.MOV.U32 R153, RZ, RZ, 0x40000040 ;  /* 0x40000040ff997424 */ /* 0x000fc600078e00ff */
[----:B------:R-:W-:Y:S01]  /*e5d0*/  R2UR UR6, R152 ;  /* 0x00000000980672ca */ /* 0x000fe200000e0000 */
[C---:B------:R-:W-:Y:S01]  /*e5e0*/  VIADD R152, R168.reuse, 0x100 ;  /* 0x00000100a8987836 */ /* 0x040fe20000000000 */
[----:B------:R-:W-:Y:S01]  /*e5f0*/  R2UR UR7, R153 ;  /* 0x00000000990772ca */ /* 0x000fe200000e0000 */
[----:B------:R-:W-:Y:S01]  /*e600*/  IMAD.MOV.U32 R153, RZ, RZ, 0x40000040 ;  /* 0x40000040ff997424 */ /* 0x000fe200078e00ff */
[----:B------:R-:W-:-:S14]  /*e610*/  IADD3 R168, R168, 0x180, RZ ;  /* 0x00000180a8a87810 */ /* 0x000fdc0007ffe0ff */
        /* <DEDUP_REMOVED lines=24> */
[----:B------:R-:W-:Y:S05]  /*e7a0*/  BSYNC B0 ;  /* 0x0000000000007941 */ /* 0x000fea0003800000 */
.L_x_4757:
[----:B------:R-:W-:Y:S02]  /*e7b0*/  IMAD.MOV.U32 R20, RZ, RZ, R172 ;  /* 0x000000ffff147224 */ /* 0x000fe400078e00ac */
[----:B------:R-:W-:Y:S02]  /*e7c0*/  IMAD.MOV.U32 R9, RZ, RZ, R170 ;  /* 0x000000ffff097224 */ /* 0x000fe400078e00aa */
[----:B------:R-:W-:-:S07]  /*e7d0*/  IMAD.MOV.U32 R18, RZ, RZ, R211 ;  /* 0x000000ffff127224 */ /* 0x000fce00078e00d3 */
.L_x_4756:
[----:B------:R-:W-:Y:S05]  /*e7e0*/  BSYNC B1 ;  /* 0x0000000000017941 */ /* 0x000fea0003800000 */
.L_x_4755:
[----:B------:R-:W1:Y:S01]  /*e7f0*/  LDC R154, c[0x0][0x9e4] ;  /* 0x00027900ff9a7b82 */ /* 0x000e620000000800 */
[----:B------:R-:W-:-:S05]  /*e800*/  IADD3 R152, R184, 0x40, -R186 ;  /* 0x00000040b8987810 */ /* 0x000fca0007ffe8ba */
[----:B------:R-:W-:-:S04]  /*e810*/  IMAD R153, R189, 0x40, R152 ;  /* 0x00000040bd997824 */ /* 0x000fc800078e0298 */
[----:B------:R-:W-:Y:S01]  /*e820*/  IMAD.IADD R188, R153, 0x1, -R188 ;  /* 0x0000000199bc7824 */ /* 0x000fe200078e0abc */
[----:B-1----:R-:W-:-:S13]  /*e830*/  ISETP.GE.AND P6, PT, R154, 0x1, PT ;  /* 0x000000019a00780c */ /* 0x002fda0003fc6270 */
[----:B------:R-:W-:Y:S05]  /*e840*/  @!P6 BRA `(.L_x_4777) ;  /* 0x000000000048e947 */ /* 0x000fea0003800000 */
[----:B------:R-:W-:Y:S01]  /*e850*/  IMAD.MOV.U32 R155, RZ, RZ, R153 ;  /* 0x000000ffff9b7224 */ /* 0x000fe200078e0099 */
[----:B------:R-:W-:Y:S04]  /*e860*/  BSSY B0, `(.L_x_4778) ;  /* 0x000000e000007945 */ /* 0x000fe80003800000 */
        /* <DEDUP_REMOVED lines=9> */
.L_x_4779:
[----:B------:R-:W-:-:S13]  /*e900*/  ISETP.NE.AND P2, PT, R154, 0x1, PT ;  /* 0x000000019a00780c */ /* 0x000fda0003f45270 */
[----:B------:R-:W1:Y:S02]  /*e910*/  @P2 LDC.64 R152, c[0x0][0x9e8] ;  /* 0x00027a00ff982b82 */ /* 0x000e640000000a00 */
[----:B-1----:R-:W-:-:S05]  /*e920*/  @P2 IMAD.HI.U32 R152, R155, R152, RZ ;  /* 0x000000989b982227 */ /* 0x002fca00078e00ff */
[----:B------:R-:W-:-:S07]  /*e930*/  @P2 SHF.R.U32.HI R155, RZ, R153, R152 ;  /* 0x00000099ff9b2219 */ /* 0x000fce0000011698 */
.L_x_4780:
[----:B------:R-:W-:Y:S05]  /*e940*/  BSYNC B0 ;  /* 0x0000000000007941 */ /* 0x000fea0003800000 */
.L_x_4778:
[----:B------:R-:W-:-:S05]  /*e950*/  IMAD R155, R155, R154, RZ ;  /* 0x0000009a9b9b7224 */ /* 0x000fca00078e02ff */
[----:B------:R-:W-:-:S07]  /*e960*/  VIMNMX R188, R188, R155, !PT ;  /* 0x0000009bbcbc7248 */ /* 0x000fce0007fe0100 */
.L_x_4777:
[----:B------:R-:W-:Y:S01]  /*e970*/  VIADD R188, R188, 0x3f ;  /* 0x0000003fbcbc7836 */ /* 0x000fe20000000000 */
[----:B------:R-:W-:Y:S04]  /*e980*/  BSSY B1, `(.L_x_4781) ;  /* 0x00001ad000017945 */ /* 0x000fe80003800000 */
[----:B------:R-:W-:-:S04]  /*e990*/  SHF.R.S32.HI R153, RZ, 0x1f, R188 ;  /* 0x0000001fff997819 */ /* 0x000fc800000114bc */
[----:B------:R-:W-:-:S04]  /*e9a0*/  LEA.HI R153, R153, R188, RZ, 0x6 ;  /* 0x000000bc99997211 */ /* 0x000fc800078f30ff */
[----:B------:R-:W-:-:S04]  /*e9b0*/  SHF.R.S32.HI R152, RZ, 0x6, R153 ;  /* 0x00000006ff987819 */ /* 0x000fc80000011499 */
        /* <DEDUP_REMOVED lines=8> */
.L_x_4794:
[----:B------:R-:W-:Y:S02]  /*ea40*/  VIADD R18, R209, 0x1 ;  /* 0x00000001d1127836 */ /* 0x000fe40000000000 */
[----:B------:R-:W-:Y:S02]  /*ea50*/  IMAD.MOV.U32 R14, RZ, RZ, R205 ;  /* 0x000000ffff0e7224 */ /* 0x000fe400078e00cd */
[----:B------:R-:W-:Y:S01]  /*ea60*/  VIADD R205, R205, 0xffffffff ;  /* 0xffffffffcdcd7836 */ /* 0x000fe20000000000 */
[----:B------:R-:W-:Y:S02]  /*ea70*/  ISETP.NE.AND P3, PT, R18, 0x2, PT ;  /* 0x000000021200780c */ /* 0x000fe40003f65270 */
[----:B------:R-:W-:Y:S02]  /*ea80*/  ISETP.GT.AND P2, PT, R14, R201, PT ;  /* 0x000000c90e00720c */ /* 0x000fe40003f44270 */
[----:B------:R-:W-:Y:S02]  /*ea90*/  SEL R14, RZ, 0x1, P3 ;  /* 0x00000001ff0e7807 */ /* 0x000fe40001800000 */
[----:B------:R-:W-:-:S02]  /*eaa0*/  SEL R18, R18, RZ, P3 ;  /* 0x000000ff12127207 */ /* 0x000fc40001800000 */
[----:B------:R-:W-:Y:S01]  /*eab0*/  LOP3.LUT R19, R19, R14, RZ, 0x3c, !PT ;  /* 0x0000000e13137212 */ /* 0x000fe200078e3cff */
[----:B-1----:R-:W-:Y:S06]  /*eac0*/  @!P0 BRA `(.L_x_4784) ;  /* 0x0000000000048947 */ /* 0x002fec0003800000 */
[----:B------:R-:W-:Y:S01]  /*ead0*/  BPT.TRAP 0x1 ;  /* 0x000000040000795c */ /* 0x000fe20000300000 */
.L_x_4784:
[----:B------:R-:W-:Y:S01]  /*eae0*/  IMAD R204, R18, 0x8, R2 ;  /* 0x0000000812cc7824 */ /* 0x000fe200078e0202 */
[----:B------:R-:W-:-:S04]  /*eaf0*/  SHF.L.U32 R206, R19, 0x1f, RZ ;  /* 0x0000001f13ce7819 */ /* 0x000fc800000006ff */
[----:B------:R1:W2:Y:S01]  /*eb00*/  SYNCS.PHASECHK.TRANS64.TRYWAIT P3, [R204+URZ+0x28c30], R206 ;  /* 0x028c30cecc0075a7 */ /* 0x0002a2000806017f */
[----:B------:R-:W-:Y:S05]  /*eb10*/  @!P0 BRA `(.L_x_4785) ;  /* 0x0000000000048947 */ /* 0x000fea0003800000 */
[----:B------:R-:W-:Y:S01]  /*eb20*/  BPT.TRAP 0x1 ;  /* 0x000000040000795c */ /* 0x000fe20000300000 */
.L_x_4785:
[----:B------:R-:W-:Y:S01]  /*eb30*/  BSSY B2, `(.L_x_4786) ;  /* 0x0000006000027945 */ /* 0x000fe20003800000 */
[----:B------:R-:W-:Y:S02]  /*eb40*/  IMAD R14, R18, 0x200, R21 ;  /* 0x00000200120e7824 */ /* 0x000fe400078e0215 */
[----:B------:R-:W-:Y:S01]  /*eb50*/  IMAD.MOV.U32 R15, RZ, RZ, 0x40000040 ;  /* 0x40000040ff0f7424 */ /* 0x000fe200078e00ff */
[----:B--2---:R-:W-:Y:S06]  /*eb60*/  @P3 BRA `(.L_x_4787) ;  /* 0x0000000000083947 */ /* 0x004fec0003800000 */
[----:B------:R-:W2:Y:S02]  /*eb70*/  SYNCS.PHASECHK.TRANS64.TRYWAIT P3, [R204+URZ+0x28c30], R206 ;  /* 0x028c30cecc0075a7 */ /* 0x000ea4000806017f */
[----:B--2---:R-:W-:Y:S05]  /*eb80*/  @!P3 BRA `(.L_x_4788) ;  /* 0x000000e4006cb947 */ /* 0x004fea0003800000 */
.L_x_4787:
[----:B------:R-:W-:Y:S05]  /*eb90*/  BSYNC B2 ;  /* 0x0000000000027941 */ /* 0x000fea0003800000 */
.L_x_4786:
[C---:B------:R-:W-:Y:S01]  /*eba0*/  R2UR UR6, R14.reuse ;  /* 0x000000000e0672ca */ /* 0x040fe200000e0000 */
[----:B------:R-:W-:Y:S01]  /*ebb0*/  WARPGROUP.ARRIVE ;  /* 0x00000000000079c5 */ /* 0x000fe20000000000 */
[----:B------:R-:W-:Y:S01]  /*ebc0*/  R2UR UR7, R15 ;  /* 0x000000000f0772ca */ /* 0x000fe200000e0000 */
[----:B------:R-:W-:Y:S01]  /*ebd0*/  VIADD R188, R14, 0x2 ;  /* 0x000000020ebc7836 */ /* 0x000fe20000000000 */
[----:B------:R-:W-:Y:S01]  /*ebe0*/  R2UR UR4, R4 ;  /* 0x00000000040472ca */ /* 0x000fe200000e0000 */
[----:B------:R-:W-:Y:S01]  /*ebf0*/  IMAD.MOV.U32 R15, RZ, RZ, 0x40000040 ;  /* 0x40000040ff0f7424 */ /* 0x000fe200078e00ff */
[----:B------:R-:W-:Y:S02]  /*ec00*/  R2UR UR5, R5 ;  /* 0x00000000050572ca */ /* 0x000fe400000e0000 */
[----:B------:R-:W-:-:S11]  /*ec10*/  MOV R189, 0x40000040 ;  /* 0x4000004000bd7802 */ /* 0x000fd60000000f00 */
        /* <DEDUP_REMOVED lines=44> */
[----:B------:R-:W3:Y:S02]  /*eee0*/  SHFL.BFLY PT, R9, R20, 0x2, 0x1f ;  /* 0x0c401f0014097f89 */ /* 0x000ee400000e0000 */
[----:B---3--:R-:W-:Y:S02]  /*eef0*/  FMNMX.FTZ R188, R20, R9, !PT ;  /* 0x0000000914bc7209 */ /* 0x008fe40007810000 */
[----:B------:R-:W-:-:S03]  /*ef00*/  FMNMX.FTZ R9, R155, R14, !PT ;  /* 0x0000000e9b097209 */ /* 0x000fc60007810000 */
[----:B------:R-:W3:Y:S01]  /*ef10*/  SHFL.BFLY PT, R189, R188, 0x1, 0x1f ;  /* 0x0c201f00bcbd7f89 */ /* 0x000ee200000e0000 */
[----:B------:R-:W-:-:S04]  /*ef20*/  FMNMX.FTZ R14, R158, R9, !PT ;  /* 0x000000099e0e7209 */ /* 0x000fc80007810000 */
[----:B------:R-:W-:-:S04]  /*ef30*/  FMNMX.FTZ R15, R159, R14, !PT ;  /* 0x0000000e9f0f7209 */ /* 0x000fc80007810000 */
[----:B------:R-:W-:Y:S01]  /*ef40*/  FMNMX.FTZ R14, R162, R15, !PT ;  /* 0x0000000fa20e7209 */ /* 0x000fe20007810000 */
[----:B------:R-:W-:Y:S01]  /*ef50*/  IMAD.U32 R15, RZ, RZ, UR4 ;  /* 0x00000004ff0f7e24 */ /* 0x000fe2000f8e00ff */
[----:B---3--:R-:W-:Y:S02]  /*ef60*/  FMNMX.FTZ R9, R188, R189, !PT ;  /* 0x000000bdbc097209 */ /* 0x008fe40007810000 */
[----:B------:R-:W-:-:S03]  /*ef70*/  FMNMX.FTZ R189, R163, R14, !PT ;  /* 0x0000000ea3bd7209 */ /* 0x000fc60007810000 */
[C---:B------:R-:W-:Y:S01]  /*ef80*/  FADD.FTZ R20, -R9.reuse, R208 ;  /* 0x000000d009147221 */ /* 0x040fe20000010100 */
[----:B------:R-:W-:Y:S01]  /*ef90*/  FMNMX.FTZ R14, R166, R189, !PT ;  /* 0x000000bda60e7209 */ /* 0x000fe20007810000 */
[-C--:B------:R-:W-:Y:S02]  /*efa0*/  FMUL.FTZ R188, R9, R15.reuse ;  /* 0x0000000f09bc7220 */ /* 0x080fe40000410000 */
[-C--:B------:R-:W-:Y:S01]  /*efb0*/  FMUL.FTZ R208, R20, R15.reuse ;  /* 0x0000000f14d07220 */ /* 0x080fe20000410000 */
[----:B------:R-:W-:Y:S01]  /*efc0*/  FMNMX.FTZ R189, R167, R14, !PT ;  /* 0x0000000ea7bd7209 */ /* 0x000fe20007810000 */
[-CC-:B------:R-:W-:Y:S01]  /*efd0*/  FFMA.FTZ R210, R152, R15.reuse, -R188.reuse ;  /* 0x0000000f98d27223 */ /* 0x180fe200000108bc */
[-CC-:B------:R-:W-:Y:S01]  /*efe0*/  FFMA.FTZ R152, R153, R15.reuse, -R188.reuse ;  /* 0x0000000f99987223 */ /* 0x180fe200000108bc */
[--C-:B0-----:R-:W-:Y:S01]  /*eff0*/  FFMA.FTZ R212, R156, R15, -R188.reuse ;  /* 0x0000000f9cd47223 */ /* 0x101fe200000108bc */
        /* <DEDUP_REMOVED lines=18> */
[----:B------:R-:W0:Y:S02]  /*f120*/  MUFU.EX2 R14, R208 ;  /* 0x000000d0000e7308 */ /* 0x000e240000000800 */
[----:B------:R-:W-:-:S04]  /*f130*/  FMNMX.FTZ R211, R179, R20, !PT ;  /* 0x00000014b3d37209 */ /* 0x000fc80007810000 */
[----:B------:R-:W-:Y:S02]  /*f140*/  FMNMX.FTZ R20, R182, R211, !PT ;  /* 0x000000d3b6147209 */ /* 0x000fe40007810000 */
[----:B------:R-:W3:Y:S02]  /*f150*/  MUFU.EX2 R189, R210 ;  /* 0x000000d200bd7308 */ /* 0x000ee40000000800 */
[----:B------:R-:W-:-:S05]  /*f160*/  FMNMX.FTZ R20, R183, R20, !PT ;  /* 0x00000014b7147209 */ /* 0x000fca0007810000 */
[----:B------:R-:W4:Y:S01]  /*f170*/  SHFL.BFLY PT, R211, R20, 0x2, 0x1f ;  /* 0x0c401f0014d37f89 */ /* 0x000f2200000e0000 */
[----:B------:R-:W-:Y:S01]  /*f180*/  MUFU.EX2 R152, R152 ;  /* 0x0000009800987308 */ /* 0x000fe20000000800 */
[-C--:B0-----:R-:W-:Y:S01]  /*f190*/  FMUL.FTZ R24, R24, R14.reuse ;  /* 0x0000000e18187220 */ /* 0x081fe20000410000 */
[-C--:B------:R-:W-:Y:S01]  /*f1a0*/  FMUL.FTZ R25, R25, R14.reuse ;  /* 0x0000000e19197220 */ /* 0x080fe20000410000 */
[-C--:B------:R-:W-:Y:S01]  /*f1b0*/  FMUL.FTZ R28, R28, R14.reuse ;  /* 0x0000000e1c1c7220 */ /* 0x080fe20000410000 */
[-C--:B------:R-:W-:Y:S01]  /*f1c0*/  FMUL.FTZ R29, R29, R14.reuse ;  /* 0x0000000e1d1d7220 */ /* 0x080fe20000410000 */
[-C--:B------:R-:W-:Y:S01]  /*f1d0*/  FMUL.FTZ R32, R32, R14.reuse ;  /* 0x0000000e20207220 */ /* 0x080fe20000410000 */
[-C--:B------:R-:W-:Y:S01]  /*f1e0*/  FMUL.FTZ R33, R33, R14.reuse ;  /* 0x0000000e21217220 */ /* 0x080fe20000410000 */
[-C--:B------:R-:W-:Y:S01]  /*f1f0*/  FMUL.FTZ R36, R36, R14.reuse ;  /* 0x0000000e24247220 */ /* 0x080fe20000410000 */
[----:B------:R0:W-:Y:S01]  /*f200*/  MUFU.EX2 R153, R212 ;  /* 0x000000d400997308 */ /* 0x0001e20000000800 */
        /* <DEDUP_REMOVED lines=14> */
[----:B----4-:R-:W-:Y:S01]  /*f2f0*/  FMNMX.FTZ R211, R20, R211, !PT ;  /* 0x000000d314d37209 */ /* 0x010fe20007810000 */
[----:B------:R-:W-:Y:S01]  /*f300*/  MUFU.EX2 R157, R157 ;  /* 0x0000009d009d7308 */ /* 0x000fe20000000800 */
[-C--:B------:R-:W-:Y:S01]  /*f310*/  FMUL.FTZ R61, R61, R14.reuse ;  /* 0x0000000e3d3d7220 */ /* 0x080fe20000410000 */
[-C--:B------:R-:W-:Y:S01]  /*f320*/  FMUL.FTZ R64, R64, R14.reuse ;  /* 0x0000000e40407220 */ /* 0x080fe20000410000 */
[-C--:B------:R-:W-:Y:S01]  /*f330*/  FMUL.FTZ R65, R65, R14.reuse ;  /* 0x0000000e41417220 */ /* 0x080fe20000410000 */
[----:B------:R-:W3:Y:S01]  /*f340*/  SHFL.BFLY PT, R20, R211, 0x1, 0x1f ;  /* 0x0c201f00d3147f89 */ /* 0x000ee200000e0000 */
        /* <DEDUP_REMOVED lines=23> */
[----:B---3--:R-:W-:Y:S01]  /*f4c0*/  FMNMX.FTZ R20, R211, R20, !PT ;  /* 0x00000014d3147209 */ /* 0x008fe20007810000 */
[----:B------:R-:W-:-:S02]  /*f4d0*/  IMAD.MOV R211, RZ, RZ, -R194 ;  /* 0x000000ffffd37224 */ /* 0x000fc400078e0ac2 */
[-C--:B------:R-:W-:Y:S01]  /*f4e0*/  FMUL.FTZ R108, R108, R14.reuse ;  /* 0x0000000e6c6c7220 */ /* 0x080fe20000410000 */
[-C--:B------:R-:W-:Y:S01]  /*f4f0*/  FMUL.FTZ R109, R109, R14.reuse ;  /* 0x0000000e6d6d7220 */ /* 0x080fe20000410000 */
[----:B------:R-:W-:Y:S01]  /*f500*/  MUFU.EX2 R165, R165 ;  /* 0x000000a500a57308 */ /* 0x000fe20000000800 */
[C---:B------:R-:W-:Y:S01]  /*f510*/  FADD.FTZ R188, -R20.reuse, R207 ;  /* 0x000000cf14bc7221 */ /* 0x040fe20000010100 */
[----:B------:R-:W-:Y:S01]  /*f520*/  FMUL.FTZ R228, R20, R15 ;  /* 0x0000000f14e47220 */ /* 0x000fe20000410000 */
[----:B------:R-:W-:Y:S01]  /*f530*/  ISETP.NE.AND P3, PT, R22, R211, PT ;  /* 0x000000d31600720c */ /* 0x000fe20003f65270 */
[----:B------:R-:W-:Y:S01]  /*f540*/  FMUL.FTZ R112, R112, R14 ;  /* 0x0000000e70707220 */ /* 0x000fe20000410000 */
[-C--:B------:R-:W-:Y:S01]  /*f550*/  FMUL.FTZ R169, R188, R15.reuse ;  /* 0x0000000fbca97220 */ /* 0x080fe20000410000 */
[-CC-:B------:R-:W-:Y:S01]  /*f560*/  FFMA.FTZ R188, R154, R15.reuse, -R228.reuse ;  /* 0x0000000f9abc7223 */ /* 0x180fe200000108e4 */
[----:B------:R-:W-:Y:S01]  /*f570*/  FFMA.FTZ R155, R155, R15, -R228 ;  /* 0x0000000f9b9b7223 */ /* 0x000fe200000108e4 */
[----:B------:R-:W-:-:S02]  /*f580*/  @!P1 VIADD R154, R204, 0x28c40 ;  /* 0x00028c40cc9a9836 */ /* 0x000fc40000000000 */
[-CC-:B0-----:R-:W-:Y:S01]  /*f590*/  FFMA.FTZ R212, R167, R15.reuse, -R228.reuse ;  /* 0x0000000fa7d47223 */ /* 0x181fe200000108e4 */
[-CC-:B------:R-:W-:Y:S01]  /*f5a0*/  FFMA.FTZ R207, R158, R15.reuse, -R228.reuse ;  /* 0x0000000f9ecf7223 */ /* 0x180fe200000108e4 */
[----:B------:R-:W-:Y:S01]  /*f5b0*/  MUFU.EX2 R169, R169 ;  /* 0x000000a900a97308 */ /* 0x000fe20000000800 */
[-CC-:B------:R-:W-:Y:S01]  /*f5c0*/  FFMA.FTZ R167, R170, R15.reuse, -R228.reuse ;  /* 0x0000000faaa77223 */ /* 0x180fe200000108e4 */
[-CC-:B------:R-:W-:Y:S01]  /*f5d0*/  FFMA.FTZ R170, R171, R15.reuse, -R228.reuse ;  /* 0x0000000fabaa7223 */ /* 0x180fe200000108e4 */
[-C--:B------:R-:W-:Y:S01]  /*f5e0*/  FFMA.FTZ R171, R174, R15.reuse, -R228 ;  /* 0x0000000faeab7223 */ /* 0x080fe200000108e4 */
[----:B------:R-:W-:Y:S01]  /*f5f0*/  @!P1 PRMT R154, RZ, 0x654, R154 ;  /* 0x00000654ff9a9816 */ /* 0x000fe2000000009a */
[-CC-:B------:R-:W-:Y:S01]  /*f600*/  FFMA.FTZ R174, R175, R15.reuse, -R228.reuse ;  /* 0x0000000fafae7223 */ /* 0x180fe200000108e4 */
[-C--:B------:R-:W-:Y:S01]  /*f610*/  FFMA.FTZ R208, R159, R15.reuse, -R228 ;  /* 0x0000000f9fd07223 */ /* 0x080fe200000108e4 */
[----:B------:R-:W-:Y:S01]  /*f620*/  @!P3 IMAD R175, R209, 0x40, R192 ;  /* 0x00000040d1afb824 */ /* 0x000fe200078e02c0 */
[----:B------:R-:W0:Y:S01]  /*f630*/  MUFU.EX2 R188, R188 ;  /* 0x000000bc00bc7308 */ /* 0x000e220000000800 */
[----:B------:R3:W-:Y:S01]  /*f640*/  @!P1 SYNCS.ARRIVE.TRANS64.RED.A1T0 RZ, [R154+URZ], RZ ;  /* 0x000000ff9aff99a7 */ /* 0x0007e2000810043f */
[-CC-:B------:R-:W-:Y:S01]  /*f650*/  FFMA.FTZ R159, R162, R15.reuse, -R228.reuse ;  /* 0x0000000fa29f7223 */ /* 0x180fe200000108e4 */
[-CC-:B------:R-:W-:Y:S01]  /*f660*/  FFMA.FTZ R210, R163, R15.reuse, -R228.reuse ;  /* 0x0000000fa3d27223 */ /* 0x180fe200000108e4 */
[----:B------:R-:W-:Y:S01]  /*f670*/  FFMA.FTZ R163, R166, R15, -R228 ;  /* 0x0000000fa6a37223 */ /* 0x000fe200000108e4 */
[-C--:B------:R-:W-:Y:S01]  /*f680*/  FMUL.FTZ R113, R113, R14.reuse ;  /* 0x0000000e71717220 */ /* 0x080fe20000410000 */
[-C--:B------:R-:W-:Y:S01]  /*f690*/  FMUL.FTZ R116, R116, R14.reuse ;  /* 0x0000000e74747220 */ /* 0x080fe20000410000 */
[----:B------:R-:W-:Y:S01]  /*f6a0*/  FMUL.FTZ R117, R117, R14 ;  /* 0x0000000e75757220 */ /* 0x000fe20000410000 */
[----:B------:R-:W4:Y:S01]  /*f6b0*/  MUFU.EX2 R155, R155 ;  /* 0x0000009b009b7308 */ /* 0x000f220000000800 */
[----:B---3--:R-:W-:-:S02]  /*f6c0*/  @!P3 IMAD R154, R175, 0x4, R2 ;  /* 0x00000004af9ab824 */ /* 0x008fc400078e0202 */
[-C--:B------:R-:W-:Y:S01]  /*f6d0*/  FFMA.FTZ R175, R178, R15.reuse, -R228 ;  /* 0x0000000fb2af7223 */ /* 0x080fe200000108e4 */
[-C--:B------:R-:W-:Y:S01]  /*f6e0*/  FMUL.FTZ R120, R120, R14.reuse ;  /* 0x0000000e78787220 */ /* 0x080fe20000410000 */
[-C--:B------:R-:W-:Y:S01]  /*f6f0*/  FMUL.FTZ R121, R121, R14.reuse ;  /* 0x0000000e79797220 */ /* 0x080fe20000410000 */
[-C--:B------:R-:W-:Y:S01]  /*f700*/  FMUL.FTZ R124, R124, R14.reuse ;  /* 0x0000000e7c7c7220 */ /* 0x080fe20000410000 */
[----:B------:R-:W-:Y:S01]  /*f710*/  @!P3 STS [R154+0x28800], R14 ;  /* 0x0288000e9a00b388 */ /* 0x000fe20000000800 */
[----:B------:R-:W-:Y:S01]  /*f720*/  FMUL.FTZ R125, R125, R14 ;  /* 0x0000000e7d7d7220 */ /* 0x000fe20000410000 */
[----:B------:R-:W3:Y:S01]  /*f730*/  MUFU.EX2 R207, R207 ;  /* 0x000000cf00cf7308 */ /* 0x000ee20000000800 */
[----:B0-----:R-:W-:Y:S01]  /*f740*/  FFMA.FTZ R8, R169, R8, R188 ;  /* 0x00000008a9087223 */ /* 0x001fe200000100bc */
[----:B------:R0:W-:Y:S01]  /*f750*/  @!P3 STS [R154+0x28820], R169 ;  /* 0x028820a99a00b388 */ /* 0x0001e20000000800 */
        /* <DEDUP_REMOVED lines=9> */
[----:B0-----:R-:W-:Y:S01]  /*f7f0*/  FADD.FTZ R154, R152, R3 ;  /* 0x00000003989a7221 */ /* 0x001fe20000010000 */
[-C--:B------:R-:W-:Y:S01]  /*f800*/  FMUL.FTZ R141, R141, R14.reuse ;  /* 0x0000000e8d8d7220 */ /* 0x080fe20000410000 */
[-C--:B------:R-:W-:Y:S01]  /*f810*/  FMUL.FTZ R144, R144, R14.reuse ;  /* 0x0000000e90907220 */ /* 0x080fe20000410000 */
[-C--:B------:R-:W-:Y:S01]  /*f820*/  FMUL.FTZ R145, R145, R14.reuse ;  /* 0x0000000e91917220 */ /* 0x080fe20000410000 */
[----:B------:R-:W0:Y:S01]  /*f830*/  MUFU.EX2 R159, R159 ;  /* 0x0000009f009f7308 */ /* 0x000e220000000800 */
[----:B------:R-:W-:Y:S01]  /*f840*/  FADD.FTZ R3, R153, R154 ;  /* 0x0000009a99037221 */ /* 0x000fe20000010000 */
[-C--:B------:R-:W-:Y:S01]  /*f850*/  FMUL.FTZ R148, R148, R14.reuse ;  /* 0x0000000e94947220 */ /* 0x080fe20000410000 */
[----:B------:R-:W-:Y:S01]  /*f860*/  FMUL.FTZ R149, R149, R14 ;  /* 0x0000000e95957220 */ /* 0x000fe20000410000 */
[-C--:B------:R-:W-:Y:S01]  /*f870*/  FFMA.FTZ R179, R179, R15.reuse, -R228 ;  /* 0x0000000fb3b37223 */ /* 0x080fe200000108e4 */
[----:B------:R-:W-:Y:S01]  /*f880*/  FADD.FTZ R154, R156, R3 ;  /* 0x000000039c9a7221 */ /* 0x000fe20000010000 */
[----:B---3--:R-:W-:Y:S01]  /*f890*/  FADD.FTZ R3, R207, R8 ;  /* 0x00000008cf037221 */ /* 0x008fe20000010000 */
[-C--:B------:R-:W-:Y:S01]  /*f8a0*/  FFMA.FTZ R182, R182, R15.reuse, -R228 ;  /* 0x0000000fb6b67223 */ /* 0x080fe200000108e4 */
[----:B------:R-:W3:Y:S01]  /*f8b0*/  MUFU.EX2 R210, R210 ;  /* 0x000000d200d27308 */ /* 0x000ee20000000800 */
[----:B------:R-:W-:Y:S01]  /*f8c0*/  FADD.FTZ R209, R157, R154 ;  /* 0x0000009a9dd17221 */ /* 0x000fe20000010000 */
[----:B-----5:R-:W-:Y:S01]  /*f8d0*/  FADD.FTZ R8, R208, R3 ;  /* 0x00000003d0087221 */ /* 0x020fe20000010000 */
[----:B------:R-:W-:Y:S01]  /*f8e0*/  FFMA.FTZ R183, R183, R15, -R228 ;  /* 0x0000000fb7b77223 */ /* 0x000fe200000108e4 */
[----:B------:R-:W-:Y:S01]  /*f8f0*/  F2FP.BF16.F32.PACK_AB R152, R152, R189 ;  /* 0x000000bd9898723e */ /* 0x000fe200000010ff */
[----:B------:R-:W-:Y:S01]  /*f900*/  FADD.FTZ R154, R160, R209 ;  /* 0x000000d1a09a7221 */ /* 0x000fe20000010000 */
[----:B------:R-:W-:Y:S01]  /*f910*/  F2FP.BF16.F32.PACK_AB R158, R164, R161 ;  /* 0x000000a1a49e723e */ /* 0x000fe200000010ff */
[-C--:B------:R-:W-:Y:S01]  /*f920*/  FMUL.FTZ R26, R26, R169.reuse ;  /* 0x000000a91a1a7220 */ /* 0x080fe20000410000 */
[----:B------:R-:W4:Y:S01]  /*f930*/  MUFU.EX2 R163, R163 ;  /* 0x000000a300a37308 */ /* 0x000f220000000800 */
[----:B0-----:R-:W-:Y:S01]  /*f940*/  FADD.FTZ R3, R159, R8 ;  /* 0x000000089f037221 */ /* 0x001fe20000010000 */
[----:B------:R-:W-:Y:S01]  /*f950*/  FADD.FTZ R209, R161, R154 ;  /* 0x0000009aa1d17221 */ /* 0x000fe20000010000 */
[-C--:B------:R-:W-:Y:S01]  /*f960*/  FMUL.FTZ R27, R27, R169.reuse ;  /* 0x000000a91b1b7220 */ /* 0x080fe20000410000 */
[-C--:B------:R-:W-:Y:S01]  /*f970*/  FMUL.FTZ R30, R30, R169.reuse ;  /* 0x000000a91e1e7220 */ /* 0x080fe20000410000 */
[-C--:B------:R-:W-:Y:S01]  /*f980*/  FMUL.FTZ R31, R31, R169.reuse ;  /* 0x000000a91f1f7220 */ /* 0x080fe20000410000 */
[----:B------:R-:W-:Y:S01]  /*f990*/  FADD.FTZ R154, R164, R209 ;  /* 0x000000d1a49a7221 */ /* 0x000fe20000010000 */
[-C--:B------:R-:W-:Y:S01]  /*f9a0*/  FMUL.FTZ R34, R34, R169.reuse ;  /* 0x000000a922227220 */ /* 0x080fe20000410000 */
[----:B------:R-:W0:Y:S01]  /*f9b0*/  MUFU.EX2 R212, R212 ;  /* 0x000000d400d47308 */ /* 0x000e220000000800 */
[----:B---3--:R-:W-:Y:S01]  /*f9c0*/  FADD.FTZ R8, R210, R3 ;  /* 0x00000003d2087221 */ /* 0x008fe20000010000 */
[----:B------:R-:W-:Y:S01]  /*f9d0*/  FADD.FTZ R209, R165, R154 ;  /* 0x0000009aa5d17221 */ /* 0x000fe20000010000 */
        /* <DEDUP_REMOVED lines=60> */
[----:B------:R-:W-:Y:S01]  /*fda0*/  FMUL.FTZ R127, R127, R169 ;  /* 0x000000a97f7f7220 */ /* 0x000fe20000410000 */
[----:B------:R-:W4:Y:S01]  /*fdb0*/  MUFU.EX2 R176, R176 ;  /* 0x000000b000b07308 */ /* 0x000f220000000800 */
[----:B0-----:R-:W-:Y:S01]  /*fdc0*/  FADD.FTZ R189, R173, R154 ;  /* 0x0000009aadbd7221 */ /* 0x001fe20000010000 */
[----:B------:R-:W-:Y:S01]  /*fdd0*/  F2FP.BF16.F32.PACK_AB R154, R156, R153 ;  /* 0x000000999c9a723e */ /* 0x000fe200000010ff */
[----:B------:R-:W-:Y:S01]  /*fde0*/  FMUL.FTZ R130, R130, R169 ;  /* 0x000000a982827220 */ /* 0x000fe20000410000 */
[----:B------:R-:W-:Y:S01]  /*fdf0*/  F2FP.BF16.F32.PACK_AB R156, R160, R157 ;  /* 0x0000009da09c723e */ /* 0x000fe200000010ff */
[----:B------:R-:W-:Y:S01]  /*fe00*/  FMUL.FTZ R131, R131, R169 ;  /* 0x000000a983837220 */ /* 0x000fe20000410000 */
[----:B------:R-:W-:Y:S01]  /*fe10*/  F2FP.BF16.F32.PACK_AB R160, R168, R165 ;  /* 0x000000a5a8a0723e */ /* 0x000fe200000010ff */
        /* <DEDUP_REMOVED lines=13> */
[----:B------:R-:W-:-:S04]  /*fef0*/  FMUL.FTZ R151, R151, R169 ;  /* 0x000000a997977220 */ /* 0x000fc80000410000 */
[----:B------:R-:W4:Y:S01]  /*ff00*/  MUFU.EX2 R8, R179 ;  /* 0x000000b300087308 */ /* 0x000f220000000800 */
[----:B0-----:R-:W-:-:S07]  /*ff10*/  FADD.FTZ R157, R175, R14 ;  /* 0x0000000eaf9d7221 */ /* 0x001fce0000010000 */
[----:B------:R-:W0:Y:S01]  /*ff20*/  MUFU.EX2 R180, R180 ;  /* 0x000000b400b47308 */ /* 0x000e220000000800 */
[----:B---3--:R-:W-:Y:S01]  /*ff30*/  FADD.FTZ R153, R177, R162 ;  /* 0x000000a2b1997221 */ /* 0x008fe20000010000 */
[----:B------:R-:W-:Y:S02]  /*ff40*/  F2FP.BF16.F32.PACK_AB R162, R173, R172 ;  /* 0x000000acada2723e */ /* 0x000fe400000010ff */
[----:B------:R-:W-:-:S04]  /*ff50*/  F2FP.BF16.F32.PACK_AB R164, R177, R176 ;  /* 0x000000b0b1a4723e */ /* 0x000fc800000010ff */
[----:B------:R-:W3:Y:S01]  /*ff60*/  MUFU.EX2 R182, R182 ;  /* 0x000000b600b67308 */ /* 0x000ee20000000800 */
[----:B----4-:R-:W-:Y:S01]  /*ff70*/  FADD.FTZ R161, R8, R157 ;  /* 0x0000009d08a17221 */ /* 0x010fe20000010000 */
[----:B------:R-:W-:Y:S02]  /*ff80*/  F2FP.BF16.F32.PACK_AB R157, R210, R159 ;  /* 0x0000009fd29d723e */ /* 0x000fe400000010ff */
[----:B------:R-:W-:Y:S02]  /*ff90*/  F2FP.BF16.F32.PACK_AB R159, R212, R163 ;  /* 0x000000a3d49f723e */ /* 0x000fe400000010ff */
[----:B------:R-:W-:Y:S02]  /*ffa0*/  F2FP.BF16.F32.PACK_AB R163, R174, R171 ;  /* 0x000000abaea3723e */ /* 0x000fe400000010ff */
[----:B------:R-:W4:Y:S01]  /*ffb0*/  MUFU.EX2 R181, R181 ;  /* 0x000000b500b57308 */ /* 0x000f220000000800 */
[----:B0-----:R-:W-:Y:S01]  /*ffc0*/  FADD.FTZ R166, R180, R153 ;  /* 0x00000099b4a67221 */ /* 0x001fe20000010000 */
[----:B------:R-:W-:-:S02]  /*ffd0*/  F2FP.BF16.F32.PACK_AB R153, R155, R188 ;  /* 0x000000bc9b99723e */ /* 0x000fc400000010ff */
[----:B------:R-:W-:Y:S01]  /*ffe0*/  F2FP.BF16.F32.PACK_AB R155, R208, R207 ;  /* 0x000000cfd09b723e */ /* 0x000fe200000010ff */
[----:B------:R-:W-:Y:S01]  /*fff0*/  BAR.SYNC.DEFER_BLOCKING 0xf, 0x100 ;  /* 0x03c4000000007b1d */ /* 0x000fe20000010000 */
[----:B------:R-:W-:Y:S01]  /*10000*/  F2FP.BF16.F32.PACK_AB R165, R8, R175 ;  /* 0x000000af08a5723e */ /* 0x000fe200000010ff */
[----:B---3--:R-:W-:Y:S01]  /*10010*/  FADD.FTZ R14, R182, R161 ;  /* 0x000000a1b60e7221 */ /* 0x008fe20000010000 */
[----:B------:R-:W-:-:S03]  /*10020*/  F2FP.BF16.F32.PACK_AB R161, R170, R167 ;  /* 0x000000a7aaa1723e */ /* 0x000fc600000010ff */
[----:B------:R-:W0:Y:S01]  /*10030*/  MUFU.EX2 R183, R183 ;  /* 0x000000b700b77308 */ /* 0x000e220000000800 */
[C---:B----4-:R-:W-:Y:S01]  /*10040*/  FADD.FTZ R3, R181.reuse, R166 ;  /* 0x000000a6b5037221 */ /* 0x050fe20000010000 */
[----:B------:R-:W-:Y:S02]  /*10050*/  F2FP.BF16.F32.PACK_AB R166, R181, R180 ;  /* 0x000000b4b5a6723e */ /* 0x000fe400000010ff */
[C---:B0-----:R-:W-:Y:S01]  /*10060*/  F2FP.BF16.F32.PACK_AB R167, R183.reuse, R182 ;  /* 0x000000b6b7a7723e */ /* 0x041fe200000010ff */
[----:B------:R0:W-:Y:S01]  /*10070*/  STSM.16.M88.4 [R195+0x26800], R152 ;  /* 0x02680098c3007844 */ /* 0x0001e20000000200 */
[----:B------:R-:W-:-:S03]  /*10080*/  FADD.FTZ R8, R183, R14 ;  /* 0x0000000eb7087221 */ /* 0x000fc60000010000 */
[----:B------:R0:W-:Y:S04]  /*10090*/  STSM.16.M88.4 [R198], R156 ;  /* 0x0000009cc6007844 */ /* 0x0001e80000000200 */
[----:B------:R0:W-:Y:S04]  /*100a0*/  STSM.16.M88.4 [R196], R160 ;  /* 0x000000a0c4007844 */ /* 0x0001e80000000200 */
[----:B------:R0:W-:Y:S01]  /*100b0*/  STSM.16.M88.4 [R197], R164 ;  /* 0x000000a4c5007844 */ /* 0x0001e20000000200 */
[----:B------:R-:W-:Y:S05]  /*100c0*/  @!P0 BRA `(.L_x_4789) ;  /* 0x0000000000048947 */ /* 0x000fea0003800000 */
[----:B------:R-:W-:Y:S01]  /*100d0*/  BPT.TRAP 0x1 ;  /* 0x000000040000795c */ /* 0x000fe20000300000 */
.L_x_4789:
[----:B------:R3:W4:Y:S01]  /*100e0*/  SYNCS.PHASECHK.TRANS64.TRYWAIT P3, [R204+URZ+0x28c50], R206 ;  /* 0x028c50cecc0075a7 */ /* 0x000722000806017f */
[----:B------:R-:W-:Y:S05]  /*100f0*/  @!P0 BRA `(.L_x_4790) ;  /* 0x0000000000048947 */ /* 0x000fea0003800000 */
[----:B------:R-:W-:Y:S01]  /*10100*/  BPT.TRAP 0x1 ;  /* 0x000000040000795c */ /* 0x000fe20000300000 */
.L_x_4790:
[----:B------:R-:W-:Y:S04]  /*10110*/  BSSY B2, `(.L_x_4791) ;  /* 0x0000004000027945 */ /* 0x000fe80003800000 */
[----:B----4-:R-:W-:Y:S05]  /*10120*/  @P3 BRA `(.L_x_4792) ;  /* 0x0000000000083947 */ /* 0x010fea0003800000 */
[----:B------:R-:W4:Y:S02]  /*10130*/  SYNCS.PHASECHK.TRANS64.TRYWAIT P3, [R204+URZ+0x28c50], R206 ;  /* 0x028c50cecc0075a7 */ /* 0x000f24000806017f */
[----:B----4-:R-:W-:Y:S05]  /*10140*/  @!P3 BRA `(.L_x_4793) ;  /* 0x000000d00010b947 */ /* 0x010fea0003800000 */
.L_x_4792:
[----:B------:R-:W-:Y:S05]  /*10150*/  BSYNC B2 ;  /* 0x0000000000027941 */ /* 0x000fea0003800000 */
.L_x_4791:
[----:B------:R-:W-:Y:S01]  /*10160*/  IMAD R168, R18, 0x1000, R190 ;  /* 0x0000100012a87824 */ /* 0x000fe200078e02be */
[----:B------:R-:W-:Y:S01]  /*10170*/  WARPGROUP.ARRIVE ;  /* 0x00000000000079c5 */ /* 0x000fe20000000000 */
[----:B------:R-:W-:Y:S02]  /*10180*/  IMAD.MOV.U32 R169, RZ, RZ, 0x40000040 ;  /* 0x40000040ffa97424 */ /* 0x000fe400078e00ff */
[----:B-1234-:R-:W-:Y:S01]  /*10190*/  @!P1 VIADD R204, R204, 0x28c60 ;  /* 0x00028c60cccc9836 */ /* 0x01efe20000000000 */
[----:B------:R-:W-:Y:S01]  /*101a0*/  R2UR UR6, R168 ;  /* 0x00000000a80672ca */ /* 0x000fe200000e0000 */
[----:B------:R-:W-:Y:S01]  /*101b0*/  IMAD.MOV.U32 R207, RZ, RZ, R20 ;  /* 0x000000ffffcf7224 */ /* 0x000fe200078e0014 */
[----:B------:R-:W-:Y:S01]  /*101c0*/  R2UR UR7, R169 ;  /* 0x00000000a90772ca */ /* 0x000fe200000e0000 */
[----:B------:R-:W-:Y:S01]  /*101d0*/  IMAD.MOV.U32 R169, RZ, RZ, 0x40000040 ;  /* 0x40000040ffa97424 */ /* 0x000fe200078e00ff */
[----:B------:R-:W-:Y:S01]  /*101e0*/  @!P1 PRMT R204, RZ, 0x654, R204 ;  /* 0x00000654ffcc9816 */ /* 0x000fe200000000cc */
[----:B------:R-:W-:-:S02]  /*101f0*/  IMAD.MOV.U32 R208, RZ, RZ, R9 ;  /* 0x000000ffffd07224 */ /* 0x000fc400078e0009 */
[----:B------:R-:W-:-:S08]  /*10200*/  IMAD.MOV.U32 R209, RZ, RZ, R18 ;  /* 0x000000ffffd17224 */ /* 0x000fd000078e0012 */
        /* <DEDUP_REMOVED lines=35> */
.L_x_4783:
[----:B------:R-:W-:-:S07]  /*10440*/  IMAD.MOV.U32 R14, RZ, RZ, R205 ;  /* 0x000000ffff0e7224 */ /* 0x000fce00078e00cd */
.L_x_4782:
[----:B------:R-:W-:Y:S05]  /*10450*/  BSYNC B1 ;  /* 0x0000000000017941 */ /* 0x000fea0003800000 */
.L_x_4781:
[----:B------:R-:W-:Y:S01]  /*10460*/  ISETP.GE.AND P2, PT, R14, R191, PT ;  /* 0x000000bf0e00720c */ /* 0x000fe20003f46270 */
[----:B------:R-:W-:-:S12]  /*10470*/  BSSY B0, `(.L_x_4795) ;  /* 0x000024c000007945 */ /* 0x000fd80003800000 */
[----:B------:R-:W-:Y:S05]  /*10480*/  @!P2 BRA `(.L_x_4796) ;  /* 0x000000240028a947 */ /* 0x000fea0003800000 */
[----:B------:R-:W-:Y:S01]  /*10490*/  VIADD R201, R0, 0x8 ;  /* 0x0000000800c97836 */ /* 0x000fe20000000000 */
[----:B------:R-:W-:Y:S01]  /*104a0*/  MOV R208, R9 ;  /* 0x0000000900d07202 */ /* 0x000fe20000000f00 */
[----:B------:R-:W-:Y:S02]  /*104b0*/  IMAD.MOV.U32 R210, RZ, RZ, R20 ;  /* 0x000000ffffd27224 */ /* 0x000fe400078e0014 */
[----:B------:R-:W-:Y:S01]  /*104c0*/  IMAD.MOV.U32 R209, RZ, RZ, R18 ;  /* 0x000000ffffd17224 */ /* 0x000fe200078e0012 */
[----:B------:R-:W-:-:S07]  /*104d0*/  IADD3 R201, R201, R184, -R186 ;  /* 0x000000b8c9c97210 */ /* 0x000fce0007ffe8ba */
.L_x_4815:
[----:B------:R-:W-:-:S05]  /*104e0*/  VIADD R18, R209, 0x1 ;  /* 0x00000001d1127836 */ /* 0x000fca0000000000 */
[----:B------:R-:W-:-:S04]  /*104f0*/  ISETP.NE.AND P2, PT, R18, 0x2, PT ;  /* 0x000000021200780c */ /* 0x000fc80003f45270 */
[----:B------:R-:W-:Y:S02]  /*10500*/  SEL R20, RZ, 0x1, P2 ;  /* 0x00000001ff147807 */ /* 0x000fe40001000000 */
[----:B------:R-:W-:Y:S02]  /*10510*/  SEL R18, R18, RZ, P2 ;  /* 0x000000ff12127207 */ /* 0x000fe40001000000 */
[----:B------:R-:W-:Y:S01]  /*10520*/  LOP3.LUT R19, R19, R20, RZ, 0x3c, !PT ;  /* 0x0000001413137212 */ /* 0x000fe200078e3cff */
[----:B--2---:R-:W-:Y:S06]  /*10530*/  @!P0 BRA `(.L_x_4797) ;  /* 0x0000000000048947 */ /* 0x004fec0003800000 */
[----:B------:R-:W-:Y:S01]  /*10540*/  BPT.TRAP 0x1 ;  /* 0x000000040000795c */ /* 0x000fe20000300000 */
.L_x_4797:
[----:B------:R-:W-:Y:S01]  /*10550*/  IMAD R206, R18, 0x8, R2 ;  /* 0x0000000812ce7824 */ /* 0x000fe200078e0202 */
[----:B------:R-:W-:-:S04]  /*10560*/  SHF.L.U32 R207, R19, 0x1f, RZ ;  /* 0x0000001f13cf7819 */ /* 0x000fc800000006ff */
[----:B------:R2:W3:Y:S01]  /*10570*/  SYNCS.PHASECHK.TRANS64.TRYWAIT P2, [R206+URZ+0x28c30], R207 ;  /* 0x028c30cfce0075a7 */ /* 0x0004e2000804017f */
[----:B------:R-:W-:Y:S05]  /*10580*/  @!P0 BRA `(.L_x_4798) ;  /* 0x0000000000048947 */ /* 0x000fea0003800000 */
[----:B------:R-:W-:Y:S01]  /*10590*/  BPT.TRAP 0x1 ;  /* 0x000000040000795c */ /* 0x000fe20000300000 */
.L_x_4798:
[----:B------:R-:W-:Y:S01]  /*105a0*/  BSSY B1, `(.L_x_4799) ;  /* 0x0000006000017945 */ /* 0x000fe20003800000 */
[----:B------:R-:W-:Y:S02]  /*105b0*/  IMAD R188, R18, 0x200, R21 ;  /* 0x0000020012bc7824 */ /* 0x000fe400078e0215 */
[----:B------:R-:W-:Y:S01]  /*105c0*/  IMAD.MOV.U32 R189, RZ, RZ, 0x40000040 ;  /* 0x40000040ffbd7424 */ /* 0x000fe200078e00ff */
[----:B---3--:R-:W-:Y:S06]  /*105d0*/  @P2 BRA `(.L_x_4800) ;  /* 0x0000000000082947 */ /* 0x008fec0003800000 */
[----:B------:R-:W3:Y:S02]  /*105e0*/  SYNCS.PHASECHK.TRANS64.TRYWAIT P2, [R206+URZ+0x28c30], R207 ;  /* 0x028c30cfce0075a7 */ /* 0x000ee4000804017f */
[----:B---3--:R-:W-:Y:S05]  /*105f0*/  @!P2 BRA `(.L_x_4801) ;  /* 0x000000c800f8a947 */ /* 0x008fea0003800000 */
.L_x_4800:
[----:B------:R-:W-:Y:S05]  /*10600*/  BSYNC B1 ;  /* 0x0000000000017941 */ /* 0x000fea0003800000 */
.L_x_4799:
[C---:B------:R-:W-:Y:S01]  /*10610*/  R2UR UR6, R188.reuse ;  /* 0x00000000bc0672ca */ /* 0x040fe200000e0000 */
[----:B------:R-:W-:Y:S01]  /*10620*/  WARPGROUP.ARRIVE ;  /* 0x00000000000079c5 */ /* 0x000fe20000000000 */
[----:B------:R-:W-:Y:S01]  /*10630*/  R2UR UR7, R189 ;  /* 0x00000000bd0772ca */ /* 0x000fe200000e0000 */
[----:B-1----:R-:W-:Y:S01]  /*10640*/  VIADD R204, R188, 0x2 ;  /* 0x00000002bccc7836 */ /* 0x002fe20000000000 */
[----:B------:R-:W-:Y:S01]  /*10650*/  R2UR UR4, R4 ;  /* 0x00000000040472ca */ /* 0x000fe200000e0000 */
[----:B------:R-:W-:Y:S01]  /*10660*/  IMAD.MOV.U32 R205, RZ, RZ, 0x40000040 ;  /* 0x40000040ffcd7424 */ /* 0x000fe200078e00ff */
[----:B------:R-:W-:Y:S01]  /*10670*/  R2UR UR5, R5 ;  /* 0x00000000050572ca */ /* 0x000fe200000e0000 */
[----:B------:R-:W-:Y:S02]  /*10680*/  IMAD.MOV.U32 R189, RZ, RZ, 0x40000040 ;  /* 0x40000040ffbd7424 */ /* 0x000fe400078e00ff */
[----:B------:R-:W-:-:S05]  /*10690*/  @!P1 VIADD R9, R206, 0x28c40 ;  /* 0x00028c40ce099836 */ /* 0x000fca0000000000 */
[----:B------:R-:W-:Y:S01]  /*106a0*/  @!P1 PRMT R15, RZ, 0x654, R9 ;  /* 0x00000654ff0f9816 */ /* 0x000fe20000000009 */
[----:B------:R-:W-:-:S04]  /*106b0*/  IMAD.SHL.U32 R9, R14, 0x40, RZ ;  /* 0x000000400e097824 */ /* 0x000fc800078e00ff */
        /* <DEDUP_REMOVED lines=25> */
[----:B------:R-:W-:Y:S01]  /*10850*/  ULDC UR4, c[0x0][0x9dc] ;  /* 0x0002770000047ab9 */ /* 0x000fe20000000800 */
[----:B------:R-:W-:Y:S01]  /*10860*/  ULDC UR5, c[0x0][0x9e0] ;  /* 0x0002780000057ab9 */ /* 0x000fe20000000800 */
[----:B------:R-:W-:Y:S01]  /*10870*/  ULOP3.LUT UR4, URZ, UR4, URZ, 0x33, !UPT ;  /* 0x000000043f047292 */ /* 0x000fe2000f8e333f */
[----:B------:R-:W-:Y:S02]  /*10880*/  WARPGROUP.DEPBAR.LE gsb0, 0x0 ;  /* 0x00008000000079c5 */ /* 0x000fe40000010000 */
[----:B------:R1:W-:Y:S02]  /*10890*/  @!P1 SYNCS.ARRIVE.TRANS64.RED.A1T0 RZ, [R15+URZ], RZ ;  /* 0x000000ff0fff99a7 */ /* 0x0003e4000810043f */
[----:B-1----:R-:W-:-:S04]  /*108a0*/  IADD3 R15, R184, 0x1, -R9 ;  /* 0x00000001b80f7810 */ /* 0x002fc80007ffe809 */
[----:B------:R-:W-:-:S05]  /*108b0*/  IADD3 R15, -R22, R15, -R186 ;  /* 0x0000000f160f7210 */ /* 0x000fca0007ffe9ba */
[C---:B------:R-:W-:Y:S02]  /*108c0*/  VIADD R211, R15.reuse, UR5 ;  /* 0x000000050fd37c36 */ /* 0x040fe40008000000 */
[----:B------:R-:W-:Y:S02]  /*108d0*/  VIADD R205, R15, UR4 ;  /* 0x000000040fcd7c36 */ /* 0x000fe40008000000 */
[C---:B------:R-:W-:Y:S02]  /*108e0*/  IMAD.IADD R204, R0.reuse, 0x1, R211 ;  /* 0x0000000100cc7824 */ /* 0x040fe400078e02d3 */
[----:B------:R-:W-:Y:S01]  /*108f0*/  IMAD.IADD R15, R0, 0x1, R205 ;  /* 0x00000001000f7824 */ /* 0x000fe200078e02cd */
[----:B------:R-:W-:Y:S06]  /*10900*/  @!P6 BRA `(.L_x_4802) ;  /* 0x000000000060e947 */ /* 0x000fec0003800000 */
[----:B------:R-:W-:Y:S01]  /*10910*/  IADD3 R20, R0, R184, -R186 ;  /* 0x000000b800147210 */ /* 0x000fe20007ffe8ba */
[----:B------:R-:W-:Y:S03]  /*10920*/  BSSY B1, `(.L_x_4803) ;  /* 0x0000012000017945 */ /* 0x000fe60003800000 */
[----:B------:R-:W-:-:S13]  /*10930*/  ISETP.GT.AND P2, PT, R20, -0x1, PT ;  /* 0xffffffff1400780c */ /* 0x000fda0003f44270 */
[----:B------:R-:W-:Y:S05]  /*10940*/  @P2 BRA `(.L_x_4804) ;  /* 0x0000000000242947 */ /* 0x000fea0003800000 */
[----:B------:R-:W-:Y:S01]  /*10950*/  ULDC UR4, c[0x0][0x9e4] ;  /* 0x0002790000047ab9 */ /* 0x000fe20000000800 */
[----:B------:R-:W-:Y:S01]  /*10960*/  LOP3.LUT R213, RZ, R20, RZ, 0x33, !PT ;  /* 0x00000014ffd57212 */ /* 0x000fe200078e33ff */
[----:B0-----:R-:W-:-:S05]  /*10970*/  IMAD.U32 R212, RZ, RZ, UR4 ;  /* 0x00000004ffd47e24 */ /* 0x001fca000f8e00ff */
[----:B------:R-:W-:-:S13]  /*10980*/  ISETP.NE.AND P2, PT, R212, 0x1, PT ;  /* 0x00000001d400780c */ /* 0x000fda0003f45270 */
[----:B------:R-:W0:Y:S02]  /*10990*/  @P2 LDC.64 R188, c[0x0][0x9e8] ;  /* 0x00027a00ffbc2b82 */ /* 0x000e240000000a00 */
[----:B0-----:R-:W-:-:S05]  /*109a0*/  @P2 IMAD.HI.U32 R188, R213, R188, RZ ;  /* 0x000000bcd5bc2227 */ /* 0x001fca00078e00ff */
[----:B------:R-:W-:-:S04]  /*109b0*/  @P2 SHF.R.U32.HI R213, RZ, R189, R188 ;  /* 0x000000bdffd52219 */ /* 0x000fc800000116bc */
[----:B------:R-:W-:Y:S01]  /*109c0*/  LOP3.LUT R20, RZ, R213, RZ, 0x33, !PT ;  /* 0x000000d5ff147212 */ /* 0x000fe200078e33ff */
[----:B------:R-:W-:Y:S06]  /*109d0*/  BRA `(.L_x_4805) ;  /* 0x0000000000187947 */ /* 0x000fec0003800000 */
.L_x_4804:
[----:B------:R-:W-:Y:S02]  /*109e0*/  ULDC UR4, c[0x0][0x9e4] ;  /* 0x0002790000047ab9 */ /* 0x000fe40000000800 */
[----:B0-----:R-:W-:-:S05]  /*109f0*/  IMAD.U32 R212, RZ, RZ, UR4 ;  /* 0x00000004ffd47e24 */ /* 0x001fca000f8e00ff */
[----:B------:R-:W-:-:S13]  /*10a00*/  ISETP.NE.AND P2, PT, R212, 0x1, PT ;  /* 0x00000001d400780c */ /* 0x000fda0003f45270 */
[----:B------:R-:W0:Y:S02]  /*10a10*/  @P2 LDC.64 R188, c[0x0][0x9e8] ;  /* 0x00027a00ffbc2b82 */ /* 0x000e240000000a00 */
[----:B0-----:R-:W-:-:S05]  /*10a20*/  @P2 IMAD.HI.U32 R188, R20, R188, RZ ;  /* 0x000000bc14bc2227 */ /* 0x001fca00078e00ff */
[----:B------:R-:W-:-:S07]  /*10a30*/  @P2 SHF.R.U32.HI R20, RZ, R189, R188 ;  /* 0x000000bdff142219 */ /* 0x000fce00000116bc */
.L_x_4805:
[----:B------:R-:W-:Y:S05]  /*10a40*/  BSYNC B1 ;  /* 0x0000000000017941 */ /* 0x000fea0003800000 */
.L_x_4803:
[----:B------:R-:W-:-:S04]  /*10a50*/  IMAD R189, R20, R212, -R9 ;  /* 0x000000d414bd7224 */ /* 0x000fc800078e0a09 */
[----:B------:R-:W-:-:S05]  /*10a60*/  IMAD.IADD R189, R189, 0x1, -R22 ;  /* 0x00000001bdbd7824 */ /* 0x000fca00078e0a16 */
[----:B------:R-:W-:Y:S02]  /*10a70*/  VIADDMNMX R204, R189, R212, R204, PT ;  /* 0x000000d4bdcc7246 */ /* 0x000fe400038001cc */
[----:B------:R-:W-:-:S07]  /*10a80*/  VIMNMX R15, R15, R189, !PT ;  /* 0x000000bd0f0f7248 */ /* 0x000fce0007fe0100 */
.L_x_4802:
[----:B------:R-:W-:Y:S02]  /*10a90*/  ISETP.GT.AND P2, PT, R14, -0x1, PT ;  /* 0xffffffff0e00780c */ /* 0x000fe40003f44270 */
[----:B------:R-:W-:Y:S02]  /*10aa0*/  IADD3 R211, R211, 0x8, R0 ;  /* 0x00000008d3d37810 */ /* 0x000fe40007ffe000 */
[C---:B------:R-:W-:Y:S02]  /*10ab0*/  ISETP.GT.AND P3, PT, R15.reuse, RZ, P2 ;  /* 0x000000ff0f00720c */ /* 0x040fe40001764270 */
[C---:B------:R-:W-:Y:S02]  /*10ac0*/  ISETP.GT.AND P5, PT, R15.reuse, 0x1, P2 ;  /* 0x000000010f00780c */ /* 0x040fe400017a4270 */
        /* <DEDUP_REMOVED lines=9> */
[----:B0-----:R-:W-:Y:S02]  /*10b60*/  FSEL R212, R157, -INF , !P4 ;  /* 0xff8000009dd47808 */ /* 0x001fe40006000000 */
        /* <DEDUP_REMOVED lines=34> */
[----:B------:R-:W-:Y:S02]  /*10d90*/  FSEL R204, R177, -INF , !P5 ;  /* 0xff800000b1cc7808 */ /* 0x000fe40006800000 */
[----:B------:R-:W-:Y:S02]  /*10da0*/  FSEL R180, R180, -INF , !P3 ;  /* 0xff800000b4b47808 */ /* 0x000fe40005800000 */
[----:B------:R-:W-:Y:S01]  /*10db0*/  FSEL R236, R181, -INF , !P4 ;  /* 0xff800000b5ec7808 */ /* 0x000fe20006000000 */
[----:B------:R-:W-:Y:S06]  /*10dc0*/  @!P6 BRA `(.L_x_4806) ;  /* 0x000000000068e947 */ /* 0x000fec0003800000 */
[----:B------:R-:W-:Y:S01]  /*10dd0*/  ISETP.GT.AND P3, PT, R201, -0x1, PT ;  /* 0xffffffffc900780c */ /* 0x000fe20003f64270 */
[----:B------:R-:W-:-:S12]  /*10de0*/  BSSY B1, `(.L_x_4807) ;  /* 0x0000014000017945 */ /* 0x000fd80003800000 */
[----:B------:R-:W-:Y:S05]  /*10df0*/  @P3 BRA `(.L_x_4808) ;  /* 0x00000000002c3947 */ /* 0x000fea0003800000 */
[----:B------:R-:W-:Y:S01]  /*10e00*/  ULDC UR4, c[0x0][0x9e4] ;  /* 0x0002790000047ab9 */ /* 0x000fe20000000800 */
[----:B------:R-:W-:Y:S02]  /*10e10*/  VIADD R15, R0, 0x8 ;  /* 0x00000008000f7836 */ /* 0x000fe40000000000 */
[----:B------:R-:W-:-:S03]  /*10e20*/  IMAD.U32 R157, RZ, RZ, UR4 ;  /* 0x00000004ff9d7e24 */ /* 0x000fc6000f8e00ff */
[----:B------:R-:W-:Y:S02]  /*10e30*/  IADD3 R15, R15, R184, -R186 ;  /* 0x000000b80f0f7210 */ /* 0x000fe40007ffe8ba */
[----:B------:R-:W-:Y:S02]  /*10e40*/  ISETP.NE.AND P3, PT, R157, 0x1, PT ;  /* 0x000000019d00780c */ /* 0x000fe40003f65270 */
[----:B------:R-:W-:-:S11]  /*10e50*/  LOP3.LUT R15, RZ, R15, RZ, 0x33, !PT ;  /* 0x0000000fff0f7212 */ /* 0x000fd600078e33ff */
[----:B------:R-:W0:Y:S02]  /*10e60*/  @P3 LDC.64 R152, c[0x0][0x9e8] ;  /* 0x00027a00ff983b82 */ /* 0x000e240000000a00 */
[----:B0-----:R-:W-:-:S05]  /*10e70*/  @P3 IMAD.HI.U32 R152, R15, R152, RZ ;  /* 0x000000980f983227 */ /* 0x001fca00078e00ff */
[----:B------:R-:W-:-:S04]  /*10e80*/  @P3 SHF.R.U32.HI R15, RZ, R153, R152 ;  /* 0x00000099ff0f3219 */ /* 0x000fc80000011698 */
[----:B------:R-:W-:Y:S01]  /*10e90*/  LOP3.LUT R152, RZ, R15, RZ, 0x33, !PT ;  /* 0x0000000fff987212 */ /* 0x000fe200078e33ff */
[----:B------:R-:W-:Y:S06]  /*10ea0*/  BRA `(.L_x_4809) ;  /* 0x00000000001c7947 */ /* 0x000fec0003800000 */
.L_x_4808:
[----:B------:R-:W-:Y:S02]  /*10eb0*/  ULDC UR4, c[0x0][0x9e4] ;  /* 0x0002790000047ab9 */ /* 0x000fe40000000800 */
[----:B------:R-:W-:-:S05]  /*10ec0*/  IMAD.U32 R157, RZ, RZ, UR4 ;  /* 0x00000004ff9d7e24 */ /* 0x000fca000f8e00ff */
[----:B------:R-:W-:-:S13]  /*10ed0*/  ISETP.NE.AND P3, PT, R157, 0x1, PT ;  /* 0x000000019d00780c */ /* 0x000fda0003f65270 */
[----:B------:R-:W0:Y:S02]  /*10ee0*/  @P3 LDC.64 R152, c[0x0][0x9e8] ;  /* 0x00027a00ff983b82 */ /* 0x000e240000000a00 */
[----:B0-----:R-:W-:-:S04]  /*10ef0*/  @P3 IMAD.HI.U32 R15, R201, R152, RZ ;  /* 0x00000098c90f3227 */ /* 0x001fc800078e00ff */
[----:B------:R-:W-:Y:S01]  /*10f00*/  IMAD.MOV.U32 R152, RZ, RZ, R201 ;  /* 0x000000ffff987224 */ /* 0x000fe200078e00c9 */
[----:B------:R-:W-:-:S07]  /*10f10*/  @P3 SHF.R.U32.HI R152, RZ, R153, R15 ;  /* 0x00000099ff983219 */ /* 0x000fce000001160f */
.L_x_4809:
[----:B------:R-:W-:Y:S05]  /*10f20*/  BSYNC B1 ;  /* 0x0000000000017941 */ /* 0x000fea0003800000 */
.L_x_4807:
[----:B------:R-:W-:-:S05]  /*10f30*/  IMAD R9, R152, R157, -R9 ;  /* 0x0000009d98097224 */ /* 0x000fca00078e0a09 */
[----:B------:R-:W-:-:S04]  /*10f40*/  IADD3 R152, -R22, R9, RZ ;  /* 0x0000000916987210 */ /* 0x000fc80007ffe1ff */
[----:B------:R-:W-:Y:S02]  /*10f50*/  VIADDMNMX R211, R152, R157, R211, PT ;  /* 0x0000009d98d37246 */ /* 0x000fe400038001d3 */
[----:B------:R-:W-:-:S07]  /*10f60*/  VIMNMX R205, R205, R152, !PT ;  /* 0x00000098cdcd7248 */ /* 0x000fce0007fe0100 */
.L_x_4806:
[----:B------:R-:W-:Y:S01]  /*10f70*/  FMNMX.FTZ R9, R20, R208, !PT ;  /* 0x000000d014097209 */ /* 0x000fe20007810000 */
[----:B------:R-:W-:Y:S01]  /*10f80*/  ULDC UR4, c[0x0][0x988] ;  /* 0x0002620000047ab9 */ /* 0x000fe20000000800 */
[----:B------:R-:W-:Y:S02]  /*10f90*/  ISETP.GT.AND P5, PT, R205, 0x9, P2 ;  /* 0x00000009cd00780c */ /* 0x000fe400017a4270 */
[----:B------:R-:W-:Y:S02]  /*10fa0*/  FMNMX.FTZ R9, R188, R9, !PT ;  /* 0x00000009bc097209 */ /* 0x000fe40007810000 */
[----:B------:R-:W-:Y:S02]  /*10fb0*/  ISETP.LT.OR P5, PT, R211, 0xa, P5 ;  /* 0x0000000ad300780c */ /* 0x000fe40002fa1670 */
[----:B------:R-:W-:Y:S02]  /*10fc0*/  FMNMX.FTZ R9, R156, R9, !PT ;  /* 0x000000099c097209 */ /* 0x000fe40007810000 */
[----:B------:R-:W-:-:S02]  /*10fd0*/  ISETP.GT.AND P3, PT, R205, 0x1, P2 ;  /* 0x00000001cd00780c */ /* 0x000fc40001764270 */
[----:B------:R-:W-:Y:S02]  /*10fe0*/  FMNMX.FTZ R9, R212, R9, !PT ;  /* 0x00000009d4097209 */ /* 0x000fe40007810000 */
        /* <DEDUP_REMOVED lines=10> */
[----:B------:R-:W-:-:S02]  /*11090*/  ISETP.GT.AND P5, PT, R205, 0x21, P2 ;  /* 0x00000021cd00780c */ /* 0x000fc400017a4270 */
        /* <DEDUP_REMOVED lines=13> */
[----:B------:R-:W-:Y:S02]  /*11170*/  ISETP.LT.OR P4, PT, R211, 0x9, P4 ;  /* 0x00000009d300780c */ /* 0x000fe40002781670 */
[C---:B------:R-:W-:Y:S01]  /*11180*/  ISETP.GT.AND P5, PT, R205.reuse, 0x38, P2 ;  /* 0x00000038cd00780c */ /* 0x040fe200017a4270 */
[----:B------:R-:W0:Y:S01]  /*11190*/  SHFL.BFLY PT, R152, R9, 0x2, 0x1f ;  /* 0x0c401f0009987f89 */ /* 0x000e2200000e0000 */
[----:B------:R-:W-:Y:S02]  /*111a0*/  FSEL R158, R158, -INF , !P4 ;  /* 0xff8000009e9e7808 */ /* 0x000fe40006000000 */
[----:B------:R-:W-:Y:S02]  /*111b0*/  ISETP.GT.AND P4, PT, R205, 0x11, P2 ;  /* 0x00000011cd00780c */ /* 0x000fe40001784270 */
[----:B------:R-:W-:-:S02]  /*111c0*/  ISETP.LT.OR P5, PT, R211, 0x39, P5 ;  /* 0x00000039d300780c */ /* 0x000fc40002fa1670 */
[----:B------:R-:W-:Y:S02]  /*111d0*/  ISETP.LT.OR P4, PT, R211, 0x12, P4 ;  /* 0x00000012d300780c */ /* 0x000fe40002781670 */
[----:B------:R-:W-:Y:S02]  /*111e0*/  FSEL R182, R182, -INF , !P5 ;  /* 0xff800000b6b67808 */ /* 0x000fe40006800000 */
[----:B------:R-:W-:Y:S02]  /*111f0*/  FSEL R163, R163, -INF , !P4 ;  /* 0xff800000a3a37808 */ /* 0x000fe40006000000 */
[----:B------:R-:W-:-:S04]  /*11200*/  ISETP.GT.AND P4, PT, R205, 0x20, P2 ;  /* 0x00000020cd00780c */ /* 0x000fc80001784270 */
[----:B------:R-:W-:-:S04]  /*11210*/  ISETP.LT.OR P4, PT, R211, 0x21, P4 ;  /* 0x00000021d300780c */ /* 0x000fc80002781670 */
[----:B------:R-:W-:Y:S02]  /*11220*/  FSEL R170, R170, -INF , !P4 ;  /* 0xff800000aaaa7808 */ /* 0x000fe40006000000 */
[----:B------:R-:W-:Y:S02]  /*11230*/  ISETP.GT.AND P4, PT, R205, 0x29, P2 ;  /* 0x00000029cd00780c */ /* 0x000fe40001784270 */
[----:B0-----:R-:W-:Y:S02]  /*11240*/  FMNMX.FTZ R153, R9, R152, !PT ;  /* 0x0000009809997209 */ /* 0x001fe40007810000 */
[----:B------:R-:W-:Y:S02]  /*11250*/  FSEL R152, R155, -INF , !P3 ;  /* 0xff8000009b987808 */ /* 0x000fe40005800000 */
[----:B------:R-:W-:Y:S01]  /*11260*/  ISETP.GT.AND P3, PT, R205, 0x10, P2 ;  /* 0x00000010cd00780c */ /* 0x000fe20001764270 */
[----:B------:R-:W0:Y:S01]  /*11270*/  SHFL.BFLY PT, R155, R153, 0x1, 0x1f ;  /* 0x0c201f00999b7f89 */ /* 0x000e2200000e0000 */
[----:B------:R-:W-:-:S02]  /*11280*/  FMNMX.FTZ R9, R154, R210, !PT ;  /* 0x000000d29a097209 */ /* 0x000fc40007810000 */
[----:B------:R-:W-:Y:S02]  /*11290*/  ISETP.LT.OR P3, PT, R211, 0x11, P3 ;  /* 0x00000011d300780c */ /* 0x000fe40001f61670 */
[----:B------:R-:W-:Y:S02]  /*112a0*/  FMNMX.FTZ R15, R152, R9, !PT ;  /* 0x00000009980f7209 */ /* 0x000fe40007810000 */
[----:B------:R-:W-:Y:S02]  /*112b0*/  FSEL R162, R162, -INF , !P3 ;  /* 0xff800000a2a27808 */ /* 0x000fe40005800000 */
[----:B------:R-:W-:Y:S02]  /*112c0*/  ISETP.GT.AND P3, PT, R205, 0x19, P2 ;  /* 0x00000019cd00780c */ /* 0x000fe40001764270 */
[C---:B------:R-:W-:Y:S02]  /*112d0*/  ISETP.LT.OR P4, PT, R211.reuse, 0x2a, P4 ;  /* 0x0000002ad300780c */ /* 0x040fe40002781670 */
[----:B------:R-:W-:-:S02]  /*112e0*/  ISETP.LT.OR P3, PT, R211, 0x1a, P3 ;  /* 0x0000001ad300780c */ /* 0x000fc40001f61670 */
[----:B------:R-:W-:Y:S02]  /*112f0*/  FSEL R175, R175, -INF , !P4 ;  /* 0xff800000afaf7808 */ /* 0x000fe40006000000 */
[----:B------:R-:W-:Y:S02]  /*11300*/  FSEL R167, R167, -INF , !P3 ;  /* 0xff800000a7a77808 */ /* 0x000fe40005800000 */
[C---:B------:R-:W-:Y:S02]  /*11310*/  ISETP.GT.AND P3, PT, R205.reuse, 0x28, P2 ;  /* 0x00000028cd00780c */ /* 0x040fe40001764270 */
[----:B------:R-:W-:Y:S02]  /*11320*/  ISETP.GT.AND P4, PT, R205, 0x31, P2 ;  /* 0x00000031cd00780c */ /* 0x000fe40001784270 */
[----:B------:R-:W-:Y:S02]  /*11330*/  ISETP.LT.OR P3, PT, R211, 0x29, P3 ;  /* 0x00000029d300780c */ /* 0x000fe40001f61670 */
[----:B0-----:R-:W-:-:S02]  /*11340*/  FMNMX.FTZ R9, R153, R155, !PT ;  /* 0x0000009b99097209 */ /* 0x001fc40007810000 */
[----:B------:R-:W-:Y:S02]  /*11350*/  FSEL R174, R174, -INF , !P3 ;  /* 0xff800000aeae7808 */ /* 0x000fe40005800000 */
[----:B------:R-:W-:Y:S02]  /*11360*/  ISETP.GT.AND P3, PT, R205, 0x30, P2 ;  /* 0x00000030cd00780c */ /* 0x000fe40001764270 */
[----:B------:R-:W-:Y:S01]  /*11370*/  FMNMX.FTZ R153, R158, R15, !PT ;  /* 0x0000000f9e997209 */ /* 0x000fe20007810000 */
[----:B------:R-:W-:Y:S01]  /*11380*/  IMAD.U32 R15, RZ, RZ, UR4 ;  /* 0x00000004ff0f7e24 */ /* 0x000fe2000f8e00ff */
[----:B------:R-:W-:Y:S02]  /*11390*/  ISETP.LT.OR P3, PT, R211, 0x31, P3 ;  /* 0x00000031d300780c */ /* 0x000fe40001f61670 */
[----:B------:R-:W-:Y:S01]  /*113a0*/  FMNMX.FTZ R153, R159, R153, !PT ;  /* 0x000000999f997209 */ /* 0x000fe20007810000 */
[----:B------:R-:W-:Y:S01]  /*113b0*/  FMUL.FTZ R155, R9, R15 ;  /* 0x0000000f099b7220 */ /* 0x000fe20000410000 */
        /* <DEDUP_REMOVED lines=9> */
[----:B------:R-:W-:Y:S01]  /*11450*/  ISETP.GT.AND P2, PT, R205, 0x39, P2 ;  /* 0x00000039cd00780c */ /* 0x000fe20001744270 */
        /* <DEDUP_REMOVED lines=8> */
[----:B------:R-:W-:Y:S01]  /*114e0*/  MUFU.EX2 R188, R188 ;  /* 0x000000bc00bc7308 */ /* 0x000fe20000000800 */
[----:B------:R-:W-:Y:S01]  /*114f0*/  FMNMX.FTZ R157, R171, R20, !PT ;  /* 0x00000014ab9d7209 */ /* 0x000fe20007810000 */
[-CC-:B------:R-:W-:Y:S01]  /*11500*/  FFMA.FTZ R164, R164, R15.reuse, -R155.reuse ;  /* 0x0000000fa4a47223 */ /* 0x180fe2000001089b */
[----:B------:R-:W-:Y:S01]  /*11510*/  FSEL R212, R183, -INF , !P2 ;  /* 0xff800000b7d47808 */ /* 0x000fe20005000000 */
[--C-:B------:R-:W-:Y:S01]  /*11520*/  FFMA.FTZ R168, R168, R15, -R155.reuse ;  /* 0x0000000fa8a87223 */ /* 0x100fe2000001089b */
[----:B------:R-:W-:Y:S01]  /*11530*/  FMNMX.FTZ R20, R174, R157, !PT ;  /* 0x0000009dae147209 */ /* 0x000fe20007810000 */
[-CC-:B------:R-:W-:Y:S01]  /*11540*/  FFMA.FTZ R169, R232, R15.reuse, -R155.reuse ;  /* 0x0000000fe8a97223 */ /* 0x180fe2000001089b */
[----:B------:R-:W-:Y:S01]  /*11550*/  FSEL R181, R9, RZ, P3 ;  /* 0x000000ff09b57208 */ /* 0x000fe20001800000 */
[----:B------:R-:W-:Y:S01]  /*11560*/  MUFU.EX2 R156, R156 ;  /* 0x0000009c009c7308 */ /* 0x000fe20000000800 */
[----:B------:R-:W-:Y:S01]  /*11570*/  FMNMX.FTZ R157, R175, R20, !PT ;  /* 0x00000014af9d7209 */ /* 0x000fe20007810000 */
[-CC-:B------:R-:W-:Y:S01]  /*11580*/  FFMA.FTZ R176, R176, R15.reuse, -R155.reuse ;  /* 0x0000000fb0b07223 */ /* 0x180fe2000001089b */
[----:B------:R-:W-:-:S02]  /*11590*/  FFMA.FTZ R180, R180, R15, -R155 ;  /* 0x0000000fb4b47223 */ /* 0x000fc4000001089b */
[----:B------:R-:W-:-:S03]  /*115a0*/  FMNMX.FTZ R20, R178, R157, !PT ;  /* 0x0000009db2147209 */ /* 0x000fc60007810000 */
[----:B------:R1:W-:Y:S01]  /*115b0*/  MUFU.EX2 R157, R165 ;  /* 0x000000a5009d7308 */ /* 0x0003e20000000800 */
[----:B0-----:R-:W-:-:S04]  /*115c0*/  FMNMX.FTZ R161, R179, R20, !PT ;  /* 0x00000014b3a17209 */ /* 0x001fc80007810000 */
[----:B------:R-:W-:-:S03]  /*115d0*/  FMNMX.FTZ R161, R182, R161, !PT ;  /* 0x000000a1b6a17209 */ /* 0x000fc60007810000 */
[----:B------:R-:W-:Y:S01]  /*115e0*/  MUFU.EX2 R160, R160 ;  /* 0x000000a000a07308 */ /* 0x000fe20000000800 */
[----:B------:R-:W-:Y:S01]  /*115f0*/  FMNMX.FTZ R20, R212, R161, !PT ;  /* 0x000000a1d4147209 */ /* 0x000fe20007810000 */
[-CC-:B------:R-:W-:Y:S01]  /*11600*/  FFMA.FTZ R161, R228, R15.reuse, -R155.reuse ;  /* 0x0000000fe4a17223 */ /* 0x180fe2000001089b */
[-CC-:B-1----:R-:W-:Y:S01]  /*11610*/  FFMA.FTZ R165, R230, R15.reuse, -R155.reuse ;  /* 0x0000000fe6a57223 */ /* 0x182fe2000001089b */
[--C-:B------:R-:W-:Y:S02]  /*11620*/  FFMA.FTZ R228, R234, R15, -R155.reuse ;  /* 0x0000000feae47223 */ /* 0x100fe4000001089b */
[----:B------:R-:W0:Y:S02]  /*11630*/  SHFL.BFLY PT, R173, R20, 0x2, 0x1f ;  /* 0x0c401f0014ad7f89 */ /* 0x000e2400000e0000 */
[----:B------:R-:W-:Y:S08]  /*11640*/  MUFU.EX2 R161, R161 ;  /* 0x000000a100a17308 */ /* 0x000ff00000000800 */
[----:B------:R-:W-:Y:S08]  /*11650*/  MUFU.EX2 R164, R164 ;  /* 0x000000a400a47308 */ /* 0x000ff00000000800 */
[----:B------:R-:W-:Y:S01]  /*11660*/  MUFU.EX2 R165, R165 ;  /* 0x000000a500a57308 */ /* 0x000fe20000000800 */
[----:B0-----:R-:W-:Y:S01]  /*11670*/  FMNMX.FTZ R177, R20, R173, !PT ;  /* 0x000000ad14b17209 */ /* 0x001fe20007810000 */
[-CC-:B------:R-:W-:Y:S01]  /*11680*/  FFMA.FTZ R173, R172, R15.reuse, -R155.reuse ;  /* 0x0000000facad7223 */ /* 0x180fe2000001089b */
[----:B------:R-:W-:Y:S01]  /*11690*/  FADD.FTZ R172, -R181, R208 ;  /* 0x000000d0b5ac7221 */ /* 0x000fe20000010100 */
[----:B------:R-:W-:-:S04]  /*116a0*/  FFMA.FTZ R181, R204, R15, -R155 ;  /* 0x0000000fccb57223 */ /* 0x000fc8000001089b */
[----:B------:R-:W-:Y:S01]  /*116b0*/  MUFU.EX2 R168, R168 ;  /* 0x000000a800a87308 */ /* 0x000fe20000000800 */
[----:B------:R-:W0:Y:S01]  /*116c0*/  SHFL.BFLY PT, R20, R177, 0x1, 0x1f ;  /* 0x0c201f00b1147f89 */ /* 0x000e2200000e0000 */
[-C--:B------:R-:W-:Y:S01]  /*116d0*/  FMUL.FTZ R172, R172, R15.reuse ;  /* 0x0000000facac7220 */ /* 0x080fe20000410000 */
[----:B------:R-:W-:-:S05]  /*116e0*/  FFMA.FTZ R155, R236, R15, -R155 ;  /* 0x0000000fec9b7223 */ /* 0x000fca000001089b */
[----:B------:R-:W1:Y:S08]  /*116f0*/  MUFU.EX2 R172, R172 ;  /* 0x000000ac00ac7308 */ /* 0x000e700000000800 */
[----:B------:R-:W4:Y:S08]  /*11700*/  MUFU.EX2 R169, R169 ;  /* 0x000000a900a97308 */ /* 0x000f300000000800 */
[----:B------:R-:W5:Y:S01]  /*11710*/  MUFU.EX2 R173, R173 ;  /* 0x000000ad00ad7308 */ /* 0x000f620000000800 */
[----:B0-----:R-:W-:Y:S01]  /*11720*/  FMNMX.FTZ R20, R177, R20, !PT ;  /* 0x00000014b1147209 */ /* 0x001fe20007810000 */
[----:B------:R-:W-:-:S02]  /*11730*/  IMAD.MOV R177, RZ, RZ, -R194 ;  /* 0x000000ffffb17224 */ /* 0x000fc400078e0ac2 */
[----:B-1----:R-:W-:Y:S01]  /*11740*/  FFMA.FTZ R3, R172, R3, R153 ;  /* 0x00000003ac037223 */ /* 0x002fe20000010099 */
[-C--:B------:R-:W-:Y:S01]  /*11750*/  FMUL.FTZ R24, R24, R172.reuse ;  /* 0x000000ac18187220 */ /* 0x080fe20000410000 */
[C---:B------:R-:W-:Y:S01]  /*11760*/  FSETP.NEU.FTZ.AND P2, PT, R20.reuse, -INF , PT ;  /* 0xff8000001400780b */ /* 0x040fe20003f5d000 */
[----:B------:R-:W-:Y:S01]  /*11770*/  FMUL.FTZ R208, R20, R15 ;  /* 0x0000000f14d07220 */ /* 0x000fe20000410000 */
[----:B------:R-:W-:Y:S01]  /*11780*/  ISETP.NE.AND P3, PT, R22, R177, PT ;  /* 0x000000b11600720c */ /* 0x000fe20003f65270 */
[----:B------:R-:W-:Y:S01]  /*11790*/  FADD.FTZ R177, R188, R3 ;  /* 0x00000003bcb17221 */ /* 0x000fe20000010000 */
[----:B------:R-:W-:Y:S01]  /*117a0*/  FSEL R3, R20, RZ, P2 ;  /* 0x000000ff14037208 */ /* 0x000fe20001000000 */
[----:B------:R-:W0:Y:S01]  /*117b0*/  MUFU.EX2 R228, R228 ;  /* 0x000000e400e47308 */ /* 0x000e220000000800 */
[----:B------:R-:W-:Y:S01]  /*117c0*/  FSEL R208, R208, RZ, P2 ;  /* 0x000000ffd0d07208 */ /* 0x000fe20001000000 */
[----:B------:R-:W-:Y:S01]  /*117d0*/  FADD.FTZ R230, R156, R177 ;  /* 0x000000b19ce67221 */ /* 0x000fe20000010000 */
[-C--:B------:R-:W-:Y:S01]  /*117e0*/  FMUL.FTZ R25, R25, R172.reuse ;  /* 0x000000ac19197220 */ /* 0x080fe20000410000 */
[----:B------:R-:W-:Y:S01]  /*117f0*/  FADD.FTZ R210, -R3, R210 ;  /* 0x000000d203d27221 */ /* 0x000fe20000010100 */
[----:B------:R-:W-:Y:S01]  /*11800*/  FMUL.FTZ R28, R28, R172 ;  /* 0x000000ac1c1c7220 */ /* 0x000fe20000410000 */
[----:B------:R-:W-:Y:S01]  /*11810*/  FADD.FTZ R177, R157, R230 ;  /* 0x000000e69db17221 */ /* 0x000fe20000010000 */
[-CC-:B------:R-:W-:Y:S01]  /*11820*/  FFMA.FTZ R204, R154, R15.reuse, -R208.reuse ;  /* 0x0000000f9acc7223 */ /* 0x180fe200000108d0 */
[-C--:B------:R-:W-:Y:S01]  /*11830*/  FFMA.FTZ R183, R152, R15.reuse, -R208 ;  /* 0x0000000f98b77223 */ /* 0x080fe200000108d0 */
[----:B------:R-:W1:Y:S01]  /*11840*/  MUFU.EX2 R176, R176 ;  /* 0x000000b000b07308 */ /* 0x000e620000000800 */
[----:B------:R-:W-:Y:S01]  /*11850*/  FADD.FTZ R154, R160, R177 ;  /* 0x000000b1a09a7221 */ /* 0x000fe20000010000 */
[----:B------:R-:W-:Y:S01]  /*11860*/  FMUL.FTZ R177, R210, R15 ;  /* 0x0000000fd2b17220 */ /* 0x000fe20000410000 */
[----:B------:R-:W-:-:S02]  /*11870*/  @!P3 IMAD R3, R209, 0x40, R192 ;  /* 0x00000040d103b824 */ /* 0x000fc400078e02c0 */
[-C--:B------:R-:W-:Y:S01]  /*11880*/  FFMA.FTZ R189, R158, R15.reuse, -R208 ;  /* 0x0000000f9ebd7223 */ /* 0x080fe200000108d0 */
[----:B------:R-:W-:Y:S01]  /*11890*/  FADD.FTZ R205, R161, R154 ;  /* 0x0000009aa1cd7221 */ /* 0x000fe20000010000 */
[-CC-:B------:R-:W-:Y:S01]  /*118a0*/  FFMA.FTZ R210, R159, R15.reuse, -R208.reuse ;  /* 0x0000000f9fd27223 */ /* 0x180fe200000108d0 */
[----:B------:R-:W-:Y:S01]  /*118b0*/  F2FP.BF16.F32.PACK_AB R154, R157, R156 ;  /* 0x0000009c9d9a723e */ /* 0x000fe200000010ff */
[----:B------:R-:W-:Y:S01]  /*118c0*/  MUFU.EX2 R204, R204 ;  /* 0x000000cc00cc7308 */ /* 0x000fe20000000800 */
[----:B------:R-:W-:Y:S01]  /*118d0*/  FADD.FTZ R152, R164, R205 ;  /* 0x000000cda4987221 */ /* 0x000fe20000010000 */
[-CC-:B------:R-:W-:Y:S01]  /*118e0*/  FFMA.FTZ R205, R162, R15.reuse, -R208.reuse ;  /* 0x0000000fa2cd7223 */ /* 0x180fe200000108d0 */
[-CC-:B------:R-:W-:Y:S01]  /*118f0*/  FFMA.FTZ R163, R163, R15.reuse, -R208.reuse ;  /* 0x0000000fa3a37223 */ /* 0x180fe200000108d0 */
[-C--:B------:R-:W-:Y:S01]  /*11900*/  FFMA.FTZ R159, R166, R15.reuse, -R208 ;  /* 0x0000000fa69f7223 */ /* 0x080fe200000108d0 */
[----:B------:R-:W-:Y:S01]  /*11910*/  FADD.FTZ R209, R165, R152 ;  /* 0x00000098a5d17221 */ /* 0x000fe20000010000 */
[----:B------:R-:W-:Y:S01]  /*11920*/  F2FP.BF16.F32.PACK_AB R156, R161, R160 ;  /* 0x000000a0a19c723e */ /* 0x000fe200000010ff */
[-CC-:B------:R-:W-:Y:S01]  /*11930*/  FFMA.FTZ R167, R167, R15.reuse, -R208.reuse ;  /* 0x0000000fa7a77223 */ /* 0x180fe200000108d0 */
[----:B------:R-:W2:Y:S01]  /*11940*/  MUFU.EX2 R177, R177 ;  /* 0x000000b100b17308 */ /* 0x000ea20000000800 */
[----:B------:R-:W-:Y:S01]  /*11950*/  FADD.FTZ R152, R168, R209 ;  /* 0x000000d1a8987221 */ /* 0x000fe20000010000 */
[----:B----4-:R-:W-:Y:S01]  /*11960*/  F2FP.BF16.F32.PACK_AB R160, R169, R168 ;  /* 0x000000a8a9a0723e */ /* 0x010fe200000010ff */
[----:B------:R-:W-:Y:S01]  /*11970*/  FFMA.FTZ R170, R170, R15, -R208 ;  /* 0x0000000faaaa7223 */ /* 0x000fe200000108d0 */
[----:B------:R-:W-:-:S02]  /*11980*/  @!P3 IMAD R3, R3, 0x4, R2 ;  /* 0x000000040303b824 */ /* 0x000fc400078e0202 */
[----:B------:R-:W-:Y:S01]  /*11990*/  FADD.FTZ R152, R169, R152 ;  /* 0x00000098a9987221 */ /* 0x000fe20000010000 */
[-CC-:B------:R-:W-:Y:S01]  /*119a0*/  FFMA.FTZ R171, R171, R15.reuse, -R208.reuse ;  /* 0x0000000fabab7223 */ /* 0x180fe200000108d0 */
[----:B------:R-:W-:Y:S01]  /*119b0*/  FFMA.FTZ R174, R174, R15, -R208 ;  /* 0x0000000faeae7223 */ /* 0x000fe200000108d0 */
[----:B------:R-:W4:Y:S01]  /*119c0*/  MUFU.EX2 R181, R181 ;  /* 0x000000b500b57308 */ /* 0x000f220000000800 */
[----:B-----5:R-:W-:Y:S01]  /*119d0*/  FADD.FTZ R209, R173, R152 ;  /* 0x00000098add17221 */ /* 0x020fe20000010000 */
[----:B------:R-:W-:Y:S01]  /*119e0*/  F2FP.BF16.F32.PACK_AB R152, R188, R153 ;  /* 0x00000099bc98723e */ /* 0x000fe200000010ff */
[----:B------:R-:W-:Y:S01]  /*119f0*/  @!P3 STS [R3+0x28800], R172 ;  /* 0x028800ac0300b388 */ /* 0x000fe20000000800 */
[-CC-:B------:R-:W-:Y:S01]  /*11a00*/  FFMA.FTZ R175, R175, R15.reuse, -R208.reuse ;  /* 0x0000000fafaf7223 */ /* 0x180fe200000108d0 */
[----:B0-----:R-:W-:Y:S01]  /*11a10*/  FADD.FTZ R209, R228, R209 ;  /* 0x000000d1e4d17221 */ /* 0x001fe20000010000 */
[-CC-:B------:R-:W-:Y:S01]  /*11a20*/  FFMA.FTZ R178, R178, R15.reuse, -R208.reuse ;  /* 0x0000000fb2b27223 */ /* 0x180fe200000108d0 */
[-C--:B------:R-:W-:Y:S01]  /*11a30*/  FFMA.FTZ R179, R179, R15.reuse, -R208 ;  /* 0x0000000fb3b37223 */ /* 0x080fe200000108d0 */
[----:B------:R-:W0:Y:S01]  /*11a40*/  MUFU.EX2 R183, R183 ;  /* 0x000000b700b77308 */ /* 0x000e220000000800 */
[----:B-1----:R-:W-:Y:S01]  /*11a50*/  FADD.FTZ R158, R176, R209 ;  /* 0x000000d1b09e7221 */ /* 0x002fe20000010000 */
[----:B--2---:R-:W-:Y:S01]  /*11a60*/  FFMA.FTZ R8, R177, R8, R204 ;  /* 0x00000008b1087223 */ /* 0x004fe200000100cc */
[----:B------:R1:W-:Y:S01]  /*11a70*/  @!P3 STS [R3+0x28820], R177 ;  /* 0x028820b10300b388 */ /* 0x0003e20000000800 */
[-CC-:B------:R-:W-:Y:S01]  /*11a80*/  FFMA.FTZ R182, R182, R15.reuse, -R208.reuse ;  /* 0x0000000fb6b67223 */ /* 0x180fe200000108d0 */
[----:B------:R-:W-:Y:S01]  /*11a90*/  FFMA.FTZ R208, R212, R15, -R208 ;  /* 0x0000000fd4d07223 */ /* 0x000fe200000108d0 */
[-C--:B------:R-:W-:Y:S01]  /*11aa0*/  FMUL.FTZ R29, R29, R172.reuse ;  /* 0x000000ac1d1d7220 */ /* 0x080fe20000410000 */
[----:B------:R-:W-:Y:S01]  /*11ab0*/  FMUL.FTZ R32, R32, R172 ;  /* 0x000000ac20207220 */ /* 0x000fe20000410000 */
[----:B------:R-:W2:Y:S01]  /*11ac0*/  MUFU.EX2 R180, R180 ;  /* 0x000000b400b47308 */ /* 0x000ea20000000800 */
[----:B----4-:R-:W-:Y:S01]  /*11ad0*/  FADD.FTZ R153, R181, R158 ;  /* 0x0000009eb5997221 */ /* 0x010fe20000010000 */
[----:B------:R-:W-:Y:S01]  /*11ae0*/  F2FP.BF16.F32.PACK_AB R158, R165, R164 ;  /* 0x000000a4a59e723e */ /* 0x000fe200000010ff */
[----:B------:R-:W-:Y:S01]  /*11af0*/  FMUL.FTZ R33, R33, R172 ;  /* 0x000000ac21217220 */ /* 0x000fe20000410000 */
[----:B------:R-:W-:Y:S01]  /*11b00*/  F2FP.BF16.F32.PACK_AB R164, R181, R176 ;  /* 0x000000b0b5a4723e */ /* 0x000fe200000010ff */
        /* <DEDUP_REMOVED lines=72> */
[----:B------:R-:W-:Y:S01]  /*11f90*/  FADD.FTZ R153, R157, R170 ;  /* 0x000000aa9d997221 */ /* 0x000fe20000010000 */
[----:B------:R-:W-:Y:S01]  /*11fa0*/  FMUL.FTZ R149, R149, R172 ;  /* 0x000000ac95957220 */ /* 0x000fe20000410000 */
[C---:B0-----:R-:W-:Y:S01]  /*11fb0*/  F2FP.BF16.F32.PACK_AB R157, R168.reuse, R157 ;  /* 0x0000009da89d723e */ /* 0x041fe200000010ff */
[----:B------:R0:W4:Y:S01]  /*11fc0*/  MUFU.EX2 R163, R174 ;  /* 0x000000ae00a37308 */ /* 0x0001220000000800 */
[----:B------:R-:W-:Y:S01]  /*11fd0*/  FADD.FTZ R170, R168, R153 ;  /* 0x00000099a8aa7221 */ /* 0x000fe20000010000 */
[----:B------:R-:W-:Y:S01]  /*11fe0*/  F2FP.BF16.F32.PACK_AB R162, R228, R173 ;  /* 0x000000ade4a2723e */ /* 0x000fe200000010ff */
[-C--:B------:R-:W-:Y:S01]  /*11ff0*/  FMUL.FTZ R26, R26, R177.reuse ;  /* 0x000000b11a1a7220 */ /* 0x080fe20000410000 */
[----:B------:R-:W-:Y:S01]  /*12000*/  FMUL.FTZ R27, R27, R177 ;  /* 0x000000b11b1b7220 */ /* 0x000fe20000410000 */
[----:B--2---:R-:W-:Y:S01]  /*12010*/  FADD.FTZ R153, R159, R170 ;  /* 0x000000aa9f997221 */ /* 0x004fe20000010000 */
[----:B-1----:R-:W-:Y:S01]  /*12020*/  F2FP.BF16.F32.PACK_AB R159, R176, R159 ;  /* 0x0000009fb09f723e */ /* 0x002fe200000010ff */
[-C--:B------:R-:W-:Y:S01]  /*12030*/  FMUL.FTZ R30, R30, R177.reuse ;  /* 0x000000b11e1e7220 */ /* 0x080fe20000410000 */
[----:B------:R-:W1:Y:S01]  /*12040*/  MUFU.EX2 R8, R175 ;  /* 0x000000af00087308 */ /* 0x000e620000000800 */
[----:B0-----:R-:W-:Y:S01]  /*12050*/  FADD.FTZ R174, R176, R153 ;  /* 0x00000099b0ae7221 */ /* 0x001fe20000010000 */
[-C--:B------:R-:W-:Y:S01]  /*12060*/  FMUL.FTZ R31, R31, R177.reuse ;  /* 0x000000b11f1f7220 */ /* 0x080fe20000410000 */
[-C--:B------:R-:W-:Y:S01]  /*12070*/  FMUL.FTZ R34, R34, R177.reuse ;  /* 0x000000b122227220 */ /* 0x080fe20000410000 */
[----:B------:R-:W-:Y:S01]  /*12080*/  FMUL.FTZ R35, R35, R177 ;  /* 0x000000b123237220 */ /* 0x000fe20000410000 */
[----:B-----5:R-:W-:Y:S01]  /*12090*/  FADD.FTZ R153, R161, R174 ;  /* 0x000000aea1997221 */ /* 0x020fe20000010000 */
[----:B---3--:R-:W-:Y:S01]  /*120a0*/  F2FP.BF16.F32.PACK_AB R161, R180, R161 ;  /* 0x000000a1b4a1723e */ /* 0x008fe200000010ff */
[-C--:B------:R-:W-:Y:S01]  /*120b0*/  FMUL.FTZ R38, R38, R177.reuse ;  /* 0x000000b126267220 */ /* 0x080fe20000410000 */
[----:B------:R-:W0:Y:S01]  /*120c0*/  MUFU.EX2 R165, R178 ;  /* 0x000000b200a57308 */ /* 0x000e220000000800 */
[----:B------:R-:W-:Y:S01]  /*120d0*/  FADD.FTZ R174, R180, R153 ;  /* 0x00000099b4ae7221 */ /* 0x000fe20000010000 */
[-C--:B------:R-:W-:Y:S01]  /*120e0*/  FMUL.FTZ R39, R39, R177.reuse ;  /* 0x000000b127277220 */ /* 0x080fe20000410000 */
[-C--:B------:R-:W-:Y:S01]  /*120f0*/  FMUL.FTZ R42, R42, R177.reuse ;  /* 0x000000b12a2a7220 */ /* 0x080fe20000410000 */
[-C--:B------:R-:W-:Y:S01]  /*12100*/  FMUL.FTZ R43, R43, R177.reuse ;  /* 0x000000b12b2b7220 */ /* 0x080fe20000410000 */
[----:B----4-:R-:W-:Y:S01]  /*12110*/  FADD.FTZ R153, R163, R174 ;  /* 0x000000aea3997221 */ /* 0x010fe20000010000 */
[-C--:B------:R-:W-:Y:S01]  /*12120*/  FMUL.FTZ R46, R46, R177.reuse ;  /* 0x000000b12e2e7220 */ /* 0x080fe20000410000 */
[-C--:B------:R-:W-:Y:S01]  /*12130*/  FMUL.FTZ R47, R47, R177.reuse ;  /* 0x000000b12f2f7220 */ /* 0x080fe20000410000 */
[----:B------:R-:W2:Y:S01]  /*12140*/  MUFU.EX2 R170, R179 ;  /* 0x000000b300aa7308 */ /* 0x000ea20000000800 */
[----:B-1----:R-:W-:Y:S01]  /*12150*/  FADD.FTZ R174, R8, R153 ;  /* 0x0000009908ae7221 */ /* 0x002fe20000010000 */
[----:B------:R-:W-:Y:S01]  /*12160*/  F2FP.BF16.F32.PACK_AB R153, R183, R204 ;  /* 0x000000ccb799723e */ /* 0x000fe200000010ff */
[----:B------:R-:W-:Y:S01]  /*12170*/  FMUL.FTZ R50, R50, R177 ;  /* 0x000000b132327220 */ /* 0x000fe20000410000 */
[----:B------:R-:W-:Y:S01]  /*12180*/  F2FP.BF16.F32.PACK_AB R163, R8, R163 ;  /* 0x000000a308a3723e */ /* 0x000fe200000010ff */
[-C--:B------:R-:W-:Y:S01]  /*12190*/  FMUL.FTZ R51, R51, R177.reuse ;  /* 0x000000b133337220 */ /* 0x080fe20000410000 */
[-C--:B------:R-:W-:Y:S01]  /*121a0*/  FMUL.FTZ R54, R54, R177.reuse ;  /* 0x000000b136367220 */ /* 0x080fe20000410000 */
[-C--:B------:R-:W-:Y:S01]  /*121b0*/  FMUL.FTZ R55, R55, R177.reuse ;  /* 0x000000b137377220 */ /* 0x080fe20000410000 */
[----:B------:R-:W1:Y:S01]  /*121c0*/  MUFU.EX2 R167, R182 ;  /* 0x000000b600a77308 */ /* 0x000e620000000800 */
        /* <DEDUP_REMOVED lines=8> */
[----:B--2---:R-:W-:Y:S01]  /*12250*/  FADD.FTZ R172, R170, R155 ;  /* 0x0000009baaac7221 */ /* 0x004fe20000010000 */
[----:B------:R-:W-:Y:S01]  /*12260*/  F2FP.BF16.F32.PACK_AB R155, R210, R189 ;  /* 0x000000bdd29b723e */ /* 0x000fe200000010ff */
[----:B------:R-:W-:Y:S01]  /*12270*/  BAR.SYNC.DEFER_BLOCKING 0xf, 0x100 ;  /* 0x03c4000000007b1d */ /* 0x000fe20000010000 */
[----:B------:R-:W-:Y:S01]  /*12280*/  F2FP.BF16.F32.PACK_AB R165, R170, R165 ;  /* 0x000000a5aaa5723e */ /* 0x000fe200000010ff */
        /* <DEDUP_REMOVED lines=11> */
[----:B------:R-:W-:Y:S01]  /*12340*/  FMUL.FTZ R90, R90, R177 ;  /* 0x000000b15a5a7220 */ /* 0x000fe20000410000 */
[C---:B0-----:R-:W-:Y:S01]  /*12350*/  F2FP.BF16.F32.PACK_AB R167, R208.reuse, R167 ;  /* 0x000000a7d0a7723e */ /* 0x041fe200000010ff */
[----:B------:R-:W-:Y:S01]  /*12360*/  FADD.FTZ R8, R208, R169 ;  /* 0x000000a9d0087221 */ /* 0x000fe20000010000 */
        /* <DEDUP_REMOVED lines=8> */
[----:B------:R0:W-:Y:S01]  /*123f0*/  STSM.16.M88.4 [R195+0x26800], R152 ;  /* 0x02680098c3007844 */ /* 0x0001e20000000200 */
[-C--:B------:R-:W-:Y:S01]  /*12400*/  FMUL.FTZ R107, R107, R177.reuse ;  /* 0x000000b16b6b7220 */ /* 0x080fe20000410000 */
[-C--:B------:R-:W-:Y:S01]  /*12410*/  FMUL.FTZ R110, R110, R177.reuse ;  /* 0x000000b16e6e7220 */ /* 0x080fe20000410000 */
[-C--:B------:R-:W-:Y:S01]  /*12420*/  FMUL.FTZ R111, R111, R177.reuse ;  /* 0x000000b16f6f7220 */ /* 0x080fe20000410000 */
[----:B------:R0:W-:Y:S01]  /*12430*/  STSM.16.M88.4 [R198], R156 ;  /* 0x0000009cc6007844 */ /* 0x0001e20000000200 */
        /* <DEDUP_REMOVED lines=24> */
.L_x_4810:
[----:B------:R1:W2:Y:S01]  /*125c0*/  SYNCS.PHASECHK.TRANS64.TRYWAIT P2, [R206+URZ+0x28c50], R207 ;  /* 0x028c50cfce0075a7 */ /* 0x0002a2000804017f */
[----:B------:R-:W-:Y:S05]  /*125d0*/  @!P0 BRA `(.L_x_4811) ;  /* 0x0000000000048947 */ /* 0x000fea0003800000 */
[----:B------:R-:W-:Y:S01]  /*125e0*/  BPT.TRAP 0x1 ;  /* 0x000000040000795c */ /* 0x000fe20000300000 */
.L_x_4811:
[----:B------:R-:W-:Y:S04]  /*125f0*/  BSSY B1, `(.L_x_4812) ;  /* 0x0000004000017945 */ /* 0x000fe80003800000 */
[----:B--2---:R-:W-:Y:S05]  /*12600*/  @P2 BRA `(.L_x_4813) ;  /* 0x0000000000082947 */ /* 0x004fea0003800000 */
[----:B------:R-:W2:Y:S02]  /*12610*/  SYNCS.PHASECHK.TRANS64.TRYWAIT P2, [R206+URZ+0x28c50], R207 ;  /* 0x028c50cfce0075a7 */ /* 0x000ea4000804017f */
[----:B--2---:R-:W-:Y:S05]  /*12620*/  @!P2 BRA `(.L_x_4814) ;  /* 0x000000ac0000a947 */ /* 0x004fea0003800000 */
.L_x_4813:
[----:B------:R-:W-:Y:S05]  /*12630*/  BSYNC B1 ;  /* 0x0000000000017941 */ /* 0x000fea0003800000 */
.L_x_4812:
        /* <DEDUP_REMOVED lines=47> */
.L_x_4796:
[----:B------:R-:W-:Y:S05]  /*12930*/  BSYNC B0 ;  /* 0x0000000000007941 */ /* 0x000fea0003800000 */
.L_x_4795:
[----:B------:R-:W3:Y:S01]  /*12940*/  SHFL.BFLY PT, R0, R3, 0x2, 0x1f ;  /* 0x0c401f0003007f89 */ /* 0x000ee200000e0000 */
[----:B------:R-:W-:Y:S02]  /*12950*/  IMAD.MOV R13, RZ, RZ, -R194 ;  /* 0x000000ffff0d7224 */ /* 0x000fe400078e0ac2 */
[----:B------:R-:W-:Y:S01]  /*12960*/  VIADD R216, R216, 0x1 ;  /* 0x00000001d8d87836 */ /* 0x000fe20000000000 */
[----:B------:R-:W4:Y:S01]  /*12970*/  SHFL.BFLY PT, R7, R8, 0x2, 0x1f ;  /* 0x0c401f0008077f89 */ /* 0x000f2200000e0000 */
[----:B------:R-:W-:Y:S08]  /*12980*/  BAR.ARV 0x8, 0xa0 ;  /* 0x0202800000007b1d */ /* 0x000ff00000002000 */
[----:B------:R-:W-:Y:S01]  /*12990*/  BAR.SYNC.DEFER_BLOCKING 0xf, 0x100 ;  /* 0x03c4000000007b1d */ /* 0x000fe20000010000 */
[----:B------:R-:W-:Y:S01]  /*129a0*/  ISETP.NE.AND P0, PT, R22, R13, PT ;  /* 0x0000000d1600720c */ /* 0x000fe20003f05270 */
[----:B---3--:R-:W-:Y:S01]  /*129b0*/  FADD.FTZ R4, R0, R3 ;  /* 0x0000000300047221 */ /* 0x008fe20000010000 */
[----:B----4-:R-:W-:-:S04]  /*129c0*/  FADD.FTZ R7, R7, R8 ;  /* 0x0000000807077221 */ /* 0x010fc80000010000 */
[----:B------:R-:W3:Y:S07]  /*129d0*/  SHFL.BFLY PT, R5, R4, 0x1, 0x1f ;  /* 0x0c201f0004057f89 */ /* 0x000eee00000e0000 */
[C---:B------:R-:W-:Y:S02]  /*129e0*/  @!P0 IMAD R3, R18.reuse, 0x40, R192 ;  /* 0x0000004012038824 */ /* 0x040fe400078e02c0 */
[----:B------:R-:W-:Y:S01]  /*129f0*/  VIADD R8, R18, 0x1 ;  /* 0x0000000112087836 */ /* 0x000fe20000000000 */
[----:B------:R-:W4:Y:S01]  /*12a00*/  SHFL.BFLY PT, R0, R7, 0x1, 0x1f ;  /* 0x0c201f0007007f89 */ /* 0x000f2200000e0000 */
[----:B------:R-:W-:-:S03]  /*12a10*/  @!P0 IMAD R3, R3, 0x4, R2 ;  /* 0x0000000403038824 */ /* 0x000fc600078e0202 */
[----:B------:R-:W-:-:S04]  /*12a20*/  ISETP.NE.AND P1, PT, R8, 0x2, PT ;  /* 0x000000020800780c */ /* 0x000fc80003f25270 */
[----:B------:R-:W-:-:S04]  /*12a30*/  SEL R6, RZ, 0x1, P1 ;  /* 0x00000001ff067807 */ /* 0x000fc80000800000 */
[----:B------:R-:W-:Y:S01]  /*12a40*/  LOP3.LUT R19, R19, R6, RZ, 0x3c, !PT ;  /* 0x0000000613137212 */ /* 0x000fe200078e3cff */
[----:B---3--:R-:W-:Y:S01]  /*12a50*/  FADD.FTZ R5, R4, R5 ;  /* 0x0000000504057221 */ /* 0x008fe20000010000 */
[----:B------:R-:W-:Y:S02]  /*12a60*/  IMAD.MOV.U32 R4, RZ, RZ, RZ ;  /* 0x000000ffff047224 */ /* 0x000fe400078e00ff */
[----:B----4-:R-:W-:Y:S02]  /*12a70*/  FADD.FTZ R11, R7, R0 ;  /* 0x00000000070b7221 */ /* 0x010fe40000010000 */
[----:B------:R-:W-:Y:S01]  /*12a80*/  FSETP.NE.FTZ.AND P2, PT, R5, RZ, PT ;  /* 0x000000ff0500720b */ /* 0x000fe20003f55000 */
[----:B------:R-:W-:Y:S02]  /*12a90*/  IMAD.MOV.U32 R0, RZ, RZ, RZ ;  /* 0x000000ffff007224 */ /* 0x000fe400078e00ff */
[----:B------:R-:W-:-:S10]  /*12aa0*/  FSETP.NE.FTZ.AND P3, PT, R11, RZ, PT ;  /* 0x000000ff0b00720b */ /* 0x000fd40003f75000 */
[----:B------:R-:W3:Y:S01]  /*12ab0*/  @P2 MUFU.RCP R0, R5 ;  /* 0x0000000500002308 */ /* 0x000ee20000001000 */
[C---:B------:R-:W-:Y:S02]  /*12ac0*/  @P2 FMUL.FTZ R18, R15.reuse, 0.69314718246459960938 ;  /* 0x3f3172180f122820 */ /* 0x040fe40000410000 */
[----:B------:R-:W-:-:S05]  /*12ad0*/  @P3 FMUL.FTZ R21, R15, 0.69314718246459960938 ;  /* 0x3f3172180f153820 */ /* 0x000fca0000410000 */
[----:B------:R-:W4:Y:S08]  /*12ae0*/  @P3 MUFU.RCP R4, R11 ;  /* 0x0000000b00043308 */ /* 0x000f300000001000 */
[----:B------:R-:W5:Y:S01]  /*12af0*/  @P2 MUFU.LG2 R2, R5 ;  /* 0x0000000500022308 */ /* 0x000f620000000c00 */
[-C--:B---3--:R-:W-:Y:S01]  /*12b00*/  FMUL.FTZ R172, R32, R0.reuse ;  /* 0x0000000020ac7220 */ /* 0x088fe20000410000 */
[----:B------:R-:W-:Y:S01]  /*12b10*/  @!P0 STS [R3+0x28800], R0 ;  /* 0x0288000003008388 */ /* 0x000fe20000000800 */
[-C--:B------:R-:W-:Y:S01]  /*12b20*/  FMUL.FTZ R170, R33, R0.reuse ;  /* 0x0000000021aa7220 */ /* 0x080fe20000410000 */
[-C--:B------:R-:W-:Y:S01]  /*12b30*/  FMUL.FTZ R175, R24, R0.reuse ;  /* 0x0000000018af7220 */ /* 0x080fe20000410000 */
[-C--:B------:R-:W-:Y:S01]  /*12b40*/  FMUL.FTZ R174, R28, R0.reuse ;  /* 0x000000001cae7220 */ /* 0x080fe20000410000 */
[-C--:B------:R-:W-:Y:S01]  /*12b50*/  FMUL.FTZ R173, R25, R0.reuse ;  /* 0x0000000019ad7220 */ /* 0x080fe20000410000 */
[-C--:B------:R-:W-:Y:S01]  /*12b60*/  FMUL.FTZ R6, R29, R0.reuse ;  /* 0x000000001d067220 */ /* 0x080fe20000410000 */
[----:B------:R-:W3:Y:S01]  /*12b70*/  @P3 MUFU.LG2 R32, R11 ;  /* 0x0000000b00203308 */ /* 0x000ee20000000c00 */
[----:B----4-:R4:W-:Y:S01]  /*12b80*/  @!P0 STS [R3+0x28820], R4 ;  /* 0x0288200403008388 */ /* 0x0109e20000000800 */
[-C--:B------:R-:W-:Y:S01]  /*12b90*/  FMUL.FTZ R171, R36, R0.reuse ;  /* 0x0000000024ab7220 */ /* 0x080fe20000410000 */
[-C--:B------:R-:W-:Y:S01]  /*12ba0*/  FMUL.FTZ R167, R37, R0.reuse ;  /* 0x0000000025a77220 */ /* 0x080fe20000410000 */
[-C--:B------:R-:W-:Y:S01]  /*12bb0*/  FMUL.FTZ R169, R40, R0.reuse ;  /* 0x0000000028a97220 */ /* 0x080fe20000410000 */
[-C--:B------:R-:W-:Y:S01]  /*12bc0*/  FMUL.FTZ R165, R41, R0.reuse ;  /* 0x0000000029a57220 */ /* 0x080fe20000410000 */
[-C--:B------:R-:W-:Y:S01]  /*12bd0*/  FMUL.FTZ R166, R44, R0.reuse ;  /* 0x000000002ca67220 */ /* 0x080fe20000410000 */
[-C--:B------:R-:W-:Y:S01]  /*12be0*/  FMUL.FTZ R10, R45, R0.reuse ;  /* 0x000000002d0a7220 */ /* 0x080fe20000410000 */
[-C--:B------:R-:W-:Y:S01]  /*12bf0*/  FMUL.FTZ R164, R48, R0.reuse ;  /* 0x0000000030a47220 */ /* 0x080fe20000410000 */
[----:B-----5:R-:W-:Y:S01]  /*12c00*/  @P2 FMUL.FTZ R33, R2, 0.69314718246459960938 ;  /* 0x3f31721802212820 */ /* 0x020fe20000410000 */
        /* <DEDUP_REMOVED lines=52> */
[----:B----4-:R-:W-:Y:S01]  /*12f50*/  IMAD.MOV.U32 R3, RZ, RZ, -0x800000 ;  /* 0xff800000ff037424 */ /* 0x010fe200078e00ff */
[----:B------:R-:W-:Y:S01]  /*12f60*/  MOV R0, 0xff800000 ;  /* 0xff80000000007802 */ /* 0x000fe20000000f00 */
[-C--:B------:R-:W-:Y:S01]  /*12f70*/  FMUL.FTZ R11, R46, R4.reuse ;  /* 0x000000042e0b7220 */ /* 0x080fe20000410000 */
[-C--:B------:R-:W-:Y:S01]  /*12f80*/  FMUL.FTZ R13, R50, R4.reuse ;  /* 0x00000004320d7220 */ /* 0x080fe20000410000 */
[-C--:B------:R-:W-:Y:S01]  /*12f90*/  FMUL.FTZ R15, R54, R4.reuse ;  /* 0x00000004360f7220 */ /* 0x080fe20000410000 */
[-C--:B------:R-:W-:Y:S01]  /*12fa0*/  FMUL.FTZ R25, R58, R4.reuse ;  /* 0x000000043a197220 */ /* 0x080fe20000410000 */
[-C--:B------:R-:W-:Y:S01]  /*12fb0*/  FMUL.FTZ R29, R66, R4.reuse ;  /* 0x00000004421d7220 */ /* 0x080fe20000410000 */
[----:B------:R-:W-:Y:S01]  /*12fc0*/  @P2 FFMA.FTZ R3, R18, R9, R33 ;  /* 0x0000000912032223 */ /* 0x000fe20000010021 */
        /* <DEDUP_REMOVED lines=63> */
.L_x_4670:
[----:B------:R-:W-:Y:S05]  /*133c0*/  BSYNC B7 ;  /* 0x0000000000077941 */ /* 0x000fea0003800000 */
.L_x_4660:
[----:B------:R-:W3:Y:S08]  /*133d0*/  S2UR UR5, SR_CgaCtaId ;  /* 0x00000000000579c3 */ /* 0x000ef00000008800 */
[----:B------:R-:W-:Y:S06]  /*133e0*/  BAR.SYNC.DEFER_BLOCKING 0x5, 0x120 ;  /* 0x0144800000007b1d */ /* 0x000fec0000010000 */
[----:B------:R-:W-:Y:S01]  /*133f0*/  UMOV UR4, 0x400 ;  /* 0x0000040000047882 */ /* 0x000fe20000000000 */
[----:B------:R-:W-:Y:S01]  /*13400*/  BSSY B0, `(.L_x_4816) ;  /* 0x000026d000007945 */ /* 0x000fe20003800000 */
[----:B---3--:R-:W-:-:S06]  /*13410*/  ULEA UR4, UR5, UR4, 0x18 ;  /* 0x0000000405047291 */ /* 0x008fcc000f8ec03f */
[----:B------:R-:W-:-:S05]  /*13420*/  IMAD.U32 R2, RZ, RZ, UR4 ;  /* 0x00000004ff027e24 */ /* 0x000fca000f8e00ff */
[----:B------:R3:W4:Y:S01]  /*13430*/  LDS.128 R188, [R2+0x28cd0] ;  /* 0x028cd00002bc7984 */ /* 0x0007220000000c00 */
[----:B------:R-:W-:Y:S06]  /*13440*/  BAR.ARV 0x4, 0x120 ;  /* 0x0104800000007b1d */ /* 0x000fec0000002000 */
[----:B------:R-:W-:Y:S05]  /*13450*/  @P0 BRA `(.L_x_4817) ;  /* 0x0000001c000c0947 */ /* 0x000fea0003800000 */
[----:B------:R-:W0:Y:S01]  /*13460*/  S2R R9, SR_SWINHI ;  /* 0x0000000000097919 */ /* 0x000e220000002f00 */
        /* <DEDUP_REMOVED lines=18> */
[----:B0-----:R-:W-:-:S02]  /*13590*/  MOV R21, R9 ;  /* 0x0000000900157202 */ /* 0x001fc40000000f00 */
[----:B------:R-:W-:Y:S02]  /*135a0*/  F2FP.BF16.F32.PACK_AB R80, R81, R80 ;  /* 0x000000505150723e */ /* 0x000fe400000010ff */
[----:B------:R-:W-:Y:S01]  /*135b0*/  F2FP.BF16.F32.PACK_AB R74, R77, R76 ;  /* 0x0000004c4d4a723e */ /* 0x000fe200000010ff */
[----:B------:R-:W-:Y:S01]  /*135c0*/  IMAD.WIDE R118, R224, 0x2, R20 ;  /* 0x00000002e0767825 */ /* 0x000fe200078e0214 */
[----:B------:R-:W-:Y:S02]  /*135d0*/  F2FP.BF16.F32.PACK_AB R75, R79, R78 ;  /* 0x0000004e4f4b723e */ /* 0x000fe400000010ff */
[----:B------:R-:W-:Y:S01]  /*135e0*/  F2FP.BF16.F32.PACK_AB R81, R83, R82 ;  /* 0x000000525351723e */ /* 0x000fe200000010ff */
[----:B------:R-:W-:Y:S01]  /*135f0*/  IMAD.MOV.U32 R76, RZ, RZ, RZ ;  /* 0x000000ffff4c7224 */ /* 0x000fe200078e00ff */
[C---:B------:R-:W-:Y:S02]  /*13600*/  IADD3 R177, P1, R118.reuse, 0x20, RZ ;  /* 0x0000002076b17810 */ /* 0x040fe40007f3e0ff */
[----:B------:R-:W-:-:S02]  /*13610*/  IADD3 R179, P0, R118, 0x40, RZ ;  /* 0x0000004076b37810 */ /* 0x000fc40007f1e0ff */
[----:B------:R-:W-:Y:S01]  /*13620*/  LOP3.LUT R8, R177, 0x380, RZ, 0xc0, !PT ;  /* 0x00000380b1087812 */ /* 0x000fe200078ec0ff */
[--C-:B------:R-:W-:Y:S01]  /*13630*/  IMAD.X R9, RZ, RZ, R119.reuse, P1 ;  /* 0x000000ffff097224 */ /* 0x100fe200008e0677 */
[C---:B-----5:R-:W-:Y:S01]  /*13640*/  LOP3.LUT R33, R118.reuse, 0x380, RZ, 0xc0, !PT ;  /* 0x0000038076217812 */ /* 0x060fe200078ec0ff */
[--C-:B------:R-:W-:Y:S01]  /*13650*/  IMAD.X R37, RZ, RZ, R119.reuse, P0 ;  /* 0x000000ffff257224 */ /* 0x100fe200000e0677 */
        /* <DEDUP_REMOVED lines=11> */
[--C-:B------:R-:W-:Y:S01]  /*13710*/  IMAD.X R57, RZ, RZ, R119.reuse, P2 ;  /* 0x000000ffff397224 */ /* 0x100fe200010e0677 */
[----:B------:R-:W-:Y:S01]  /*13720*/  IADD3 R4, P0, R118, 0x4020, RZ ;  /* 0x0000402076047810 */ /* 0x000fe20007f1e0ff */
[----:B------:R-:W-:Y:S01]  /*13730*/  IMAD.X R61, RZ, RZ, R119, P1 ;  /* 0x000000ffff3d7224 */ /* 0x000fe200008e0677 */
[----:B------:R-:W-:-:S02]  /*13740*/  SHF.R.U64 R33, R33, 0x3, RZ ;  /* 0x0000000321217819 */ /* 0x000fc400000012ff */
[----:B------:R-:W-:Y:S01]  /*13750*/  LOP3.LUT R8, R8, R177, RZ, 0x3c, !PT ;  /* 0x000000b108087212 */ /* 0x000fe200078e3cff */
        /* <DEDUP_REMOVED lines=13> */
[----:B------:R-:W-:Y:S01]  /*13830*/  LOP3.LUT R118, R33, R118, RZ, 0x3c, !PT ;  /* 0x0000007621767212 */ /* 0x000fe200078e3cff */
[----:B------:R-:W-:Y:S01]  /*13840*/  IMAD.X R33, RZ, RZ, R119, P1 ;  /* 0x000000ffff217224 */ /* 0x000fe200008e0677 */
[----:B------:R-:W-:-:S02]  /*13850*/  SHF.R.U64 R177, R177, 0x3, RZ ;  /* 0x00000003b1b17819 */ /* 0x000fc400000012ff */
[----:B------:R-:W-:Y:S02]  /*13860*/  MOV R168, R118 ;  /* 0x0000007600a87202 */ /* 0x000fe40000000f00 */
[----:B------:R-:W-:Y:S02]  /*13870*/  LOP3.LUT R119, R32, 0x380, RZ, 0xc0, !PT ;  /* 0x0000038020777812 */ /* 0x000fe400078ec0ff */
[----:B------:R-:W-:Y:S02]  /*13880*/  LOP3.LUT R64, R177, R4, RZ, 0x3c, !PT ;  /* 0x00000004b1407212 */ /* 0x000fe400078e3cff */
[----:B------:R-:W-:Y:S01]  /*13890*/  F2FP.BF16.F32.PACK_AB R4, R173, R175 ;  /* 0x000000afad04723e */ /* 0x000fe200000010ff */
[----:B------:R-:W-:Y:S01]  /*138a0*/  BAR.SYNC.DEFER_BLOCKING 0x1, 0x100 ;  /* 0x0044000000007b1d */ /* 0x000fe20000010000 */
[----:B------:R-:W-:Y:S02]  /*138b0*/  SHF.R.U64 R119, R119, 0x3, RZ ;  /* 0x0000000377777819 */ /* 0x000fe400000012ff */
[----:B------:R-:W-:-:S02]  /*138c0*/  LOP3.LUT R36, R179, 0x380, RZ, 0xc0, !PT ;  /* 0x00000380b3247812 */ /* 0x000fc400078ec0ff */
[----:B------:R-:W-:Y:S02]  /*138d0*/  LOP3.LUT R114, R119, R32, RZ, 0x3c, !PT ;  /* 0x0000002077727212 */ /* 0x000fe400078e3cff */
[----:B------:R-:W-:Y:S02]  /*138e0*/  MOV R119, R8 ;  /* 0x0000000800777202 */ /* 0x000fe40000000f00 */
[----:B------:R-:W-:Y:S02]  /*138f0*/  LOP3.LUT R44, R183, 0x380, RZ, 0xc0, !PT ;  /* 0x00000380b72c7812 */ /* 0x000fe400078ec0ff */
[----:B------:R-:W-:Y:S02]  /*13900*/  LOP3.LUT R40, R181, 0x380, RZ, 0xc0, !PT ;  /* 0x00000380b5287812 */ /* 0x000fe400078ec0ff */
[----:B------:R-:W-:Y:S02]  /*13910*/  SHF.R.U64 R36, R36, 0x3, RZ ;  /* 0x0000000324247819 */ /* 0x000fe400000012ff */
[----:B------:R-:W-:-:S02]  /*13920*/  SHF.R.U64 R44, R44, 0x3, RZ ;  /* 0x000000032c2c7819 */ /* 0x000fc400000012ff */
[----:B------:R-:W-:Y:S02]  /*13930*/  ISETP.NE.U32.AND P0, PT, RZ, UR4, PT ;  /* 0x00000004ff007c0c */ /* 0x000fe4000bf05070 */
[----:B------:R-:W-:Y:S02]  /*13940*/  LOP3.LUT R48, R201, 0x380, RZ, 0xc0, !PT ;  /* 0x00000380c9307812 */ /* 0x000fe400078ec0ff */
[----:B------:R-:W-:Y:S02]  /*13950*/  SHF.R.U64 R40, R40, 0x3, RZ ;  /* 0x0000000328287819 */ /* 0x000fe400000012ff */
[----:B------:R-:W-:Y:S01]  /*13960*/  LOP3.LUT R52, R205, 0x380, RZ, 0xc0, !PT ;  /* 0x00000380cd347812 */ /* 0x000fe200078ec0ff */
[----:B------:R0:W-:Y:S01]  /*13970*/  STSM.16.M88.4 [R168], R4 ;  /* 0x00000004a8007844 */ /* 0x0001e20000000200 */
[----:B------:R-:W-:Y:S02]  /*13980*/  LOP3.LUT R36, R36, R179, RZ, 0x3c, !PT ;  /* 0x000000b324247212 */ /* 0x000fe400078e3cff */
[----:B------:R-:W-:-:S02]  /*13990*/  LOP3.LUT R56, R207, 0x380, RZ, 0xc0, !PT ;  /* 0x00000380cf387812 */ /* 0x000fc400078ec0ff */
[----:B------:R-:W-:Y:S02]  /*139a0*/  LOP3.LUT R27, R26, 0x380, RZ, 0xc0, !PT ;  /* 0x000003801a1b7812 */ /* 0x000fe400078ec0ff */
[----:B------:R-:W-:Y:S02]  /*139b0*/  LOP3.LUT R44, R44, R183, RZ, 0x3c, !PT ;  /* 0x000000b72c2c7212 */ /* 0x000fe400078e3cff */
[----:B------:R-:W-:Y:S02]  /*139c0*/  LOP3.LUT R60, R209, 0x380, RZ, 0xc0, !PT ;  /* 0x00000380d13c7812 */ /* 0x000fe400078ec0ff */
[----:B------:R-:W-:Y:S02]  /*139d0*/  LOP3.LUT R179, R98, 0x380, RZ, 0xc0, !PT ;  /* 0x0000038062b37812 */ /* 0x000fe400078ec0ff */
[----:B------:R-:W-:Y:S02]  /*139e0*/  LOP3.LUT R173, R30, 0x380, RZ, 0xc0, !PT ;  /* 0x000003801ead7812 */ /* 0x000fe400078ec0ff */
[----:B------:R-:W-:Y:S01]  /*139f0*/  ISETP.NE.AND.EX P0, PT, RZ, UR5, PT, P0 ;  /* 0x00000005ff007c0c */ /* 0x000fe2000bf05300 */
[----:B------:R-:W-:Y:S01]  /*13a00*/  ULDC.64 UR4, c[0x0][0xbe0] ;  /* 0x0002f80000047ab9 */ /* 0x000fe20000000a00 */
[----:B0-----:R-:W-:-:S02]  /*13a10*/  F2FP.BF16.F32.PACK_AB R4, R170, R172 ;  /* 0x000000acaa04723e */ /* 0x001fc400000010ff */
[----:B------:R-:W-:Y:S02]  /*13a20*/  F2FP.BF16.F32.PACK_AB R5, R35, R34 ;  /* 0x000000222305723e */ /* 0x000fe400000010ff */
[----:B------:R-:W-:Y:S02]  /*13a30*/  F2FP.BF16.F32.PACK_AB R6, R167, R171 ;  /* 0x000000aba706723e */ /* 0x000fe400000010ff */
[----:B------:R-:W-:Y:S02]  /*13a40*/  F2FP.BF16.F32.PACK_AB R7, R39, R38 ;  /* 0x000000262707723e */ /* 0x000fe400000010ff */
[----:B------:R-:W-:Y:S02]  /*13a50*/  SHF.R.U64 R48, R48, 0x3, RZ ;  /* 0x0000000330307819 */ /* 0x000fe400000012ff */
[----:B------:R-:W-:Y:S01]  /*13a60*/  LOP3.LUT R183, R106, 0x380, RZ, 0xc0, !PT ;  /* 0x000003806ab77812 */ /* 0x000fe200078ec0ff */
[----:B------:R0:W-:Y:S01]  /*13a70*/  STSM.16.M88.4 [R119], R4 ;  /* 0x0000000477007844 */ /* 0x0001e20000000200 */
[----:B------:R-:W-:-:S02]  /*13a80*/  LOP3.LUT R40, R40, R181, RZ, 0x3c, !PT ;  /* 0x000000b528287212 */ /* 0x000fc400078e3cff */
[----:B------:R-:W-:Y:S02]  /*13a90*/  SHF.R.U64 R52, R52, 0x3, RZ ;  /* 0x0000000334347819 */ /* 0x000fe400000012ff */
[----:B------:R-:W-:Y:S02]  /*13aa0*/  SHF.R.U64 R56, R56, 0x3, RZ ;  /* 0x0000000338387819 */ /* 0x000fe400000012ff */
[----:B------:R-:W-:Y:S02]  /*13ab0*/  LOP3.LUT R181, R102, 0x380, RZ, 0xc0, !PT ;  /* 0x0000038066b57812 */ /* 0x000fe400078ec0ff */
[----:B------:R-:W-:Y:S02]  /*13ac0*/  SHF.R.U64 R27, R27, 0x3, RZ ;  /* 0x000000031b1b7819 */ /* 0x000fe400000012ff */
[----:B------:R-:W-:Y:S02]  /*13ad0*/  ISETP.NE.U32.AND P6, PT, RZ, UR4, PT ;  /* 0x00000004ff007c0c */ /* 0x000fe4000bfc5070 */
[----:B------:R-:W-:-:S02]  /*13ae0*/  SHF.R.U64 R60, R60, 0x3, RZ ;  /* 0x000000033c3c7819 */ /* 0x000fc400000012ff */
[----:B------:R-:W-:Y:S01]  /*13af0*/  SHF.R.U64 R179, R179, 0x3, RZ ;  /* 0x00000003b3b37819 */ /* 0x000fe200000012ff */
[----:B0-----:R-:W0:Y:S01]  /*13b00*/  LDC.64 R4, c[0x0][0xbd8] ;  /* 0x0002f600ff047b82 */ /* 0x001e220000000a00 */
[----:B------:R-:W-:Y:S02]  /*13b10*/  SHF.R.U64 R173, R173, 0x3, RZ ;  /* 0x00000003adad7819 */ /* 0x000fe400000012ff */
[----:B------:R-:W-:Y:S02]  /*13b20*/  LOP3.LUT R48, R48, R201, RZ, 0x3c, !PT ;  /* 0x000000c930307212 */ /* 0x000fe400078e3cff */
[----:B------:R-:W-:Y:S02]  /*13b30*/  SHF.R.U64 R183, R183, 0x3, RZ ;  /* 0x00000003b7b77819 */ /* 0x000fe400000012ff */
[----:B------:R-:W-:Y:S02]  /*13b40*/  LOP3.LUT R52, R52, R205, RZ, 0x3c, !PT ;  /* 0x000000cd34347212 */ /* 0x000fe400078e3cff */
[----:B------:R-:W-:-:S02]  /*13b50*/  MOV R118, R36 ;  /* 0x0000002400767202 */ /* 0x000fc40000000f00 */
[----:B------:R-:W-:Y:S02]  /*13b60*/  F2FP.BF16.F32.PACK_AB R8, R165, R169 ;  /* 0x000000a9a508723e */ /* 0x000fe400000010ff */
[----:B------:R-:W-:Y:S02]  /*13b70*/  F2FP.BF16.F32.PACK_AB R9, R43, R42 ;  /* 0x0000002a2b09723e */ /* 0x000fe400000010ff */
[----:B------:R-:W-:Y:S02]  /*13b80*/  LOP3.LUT R56, R56, R207, RZ, 0x3c, !PT ;  /* 0x000000cf38387212 */ /* 0x000fe400078e3cff */
[----:B------:R-:W-:Y:S01]  /*13b90*/  SHF.R.U64 R181, R181, 0x3, RZ ;  /* 0x00000003b5b57819 */ /* 0x000fe200000012ff */
[----:B------:R1:W-:Y:S01]  /*13ba0*/  STSM.16.M88.4 [R118], R8 ;  /* 0x0000000876007844 */ /* 0x0003e20000000200 */
[----:B------:R-:W-:Y:S02]  /*13bb0*/  LOP3.LUT R110, R27, R26, RZ, 0x3c, !PT ;  /* 0x0000001a1b6e7212 */ /* 0x000fe400078e3cff */
[----:B------:R-:W-:-:S02]  /*13bc0*/  MOV R41, R40 ;  /* 0x0000002800297202 */ /* 0x000fc40000000f00 */
[----:B------:R-:W-:Y:S01]  /*13bd0*/  ISETP.NE.AND.EX P6, PT, RZ, UR5, PT, P6 ;  /* 0x00000005ff007c0c */ /* 0x000fe2000bfc5360 */
[----:B0-----:R-:W-:Y:S01]  /*13be0*/  IMAD.WIDE R6, R215, 0x4, R4 ;  /* 0x00000004d7067825 */ /* 0x001fe200078e0204 */
[----:B------:R-:W-:Y:S01]  /*13bf0*/  LOP3.LUT R60, R60, R209, RZ, 0x3c, !PT ;  /* 0x000000d13c3c7212 */ /* 0x000fe200078e3cff */
[----:B------:R0:W-:Y:S01]  /*13c00*/  STSM.16.M88.4 [R41], R12 ;  /* 0x0000000c29007844 */ /* 0x0001e20000000200 */
[----:B------:R-:W-:Y:S02]  /*13c10*/  LOP3.LUT R98, R179, R98, RZ, 0x3c, !PT ;  /* 0x00000062b3627212 */ /* 0x000fe400078e3cff */
[----:B------:R-:W-:Y:S02]  /*13c20*/  LOP3.LUT R32, R173, R30, RZ, 0x3c, !PT ;  /* 0x0000001ead207212 */ /* 0x000fe400078e3cff */
[----:B------:R-:W-:Y:S02]  /*13c30*/  MOV R44, R44 ;  /* 0x0000002c002c7202 */ /* 0x000fe40000000f00 */
[----:B------:R-:W-:-:S02]  /*13c40*/  F2FP.BF16.F32.PACK_AB R26, R159, R161 ;  /* 0x000000a19f1a723e */ /* 0x000fc400000010ff */
[----:B------:R-:W-:Y:S02]  /*13c50*/  F2FP.BF16.F32.PACK_AB R27, R63, R62 ;  /* 0x0000003e3f1b723e */ /* 0x000fe400000010ff */
[----:B------:R-:W-:Y:S02]  /*13c60*/  LOP3.LUT R106, R183, R106, RZ, 0x3c, !PT ;  /* 0x0000006ab76a7212 */ /* 0x000fe400078e3cff */
[----:B------:R-:W-:Y:S01]  /*13c70*/  MOV R48, R48 ;  /* 0x0000003000307202 */ /* 0x000fe20000000f00 */
[----:B------:R2:W-:Y:S01]  /*13c80*/  STSM.16.M88.4 [R44], R24 ;  /* 0x000000182c007844 */ /* 0x0005e20000000200 */
[----:B------:R-:W-:Y:S02]  /*13c90*/  F2FP.BF16.F32.PACK_AB R30, R69, R156 ;  /* 0x0000009c451e723e */ /* 0x000fe400000010ff */
[----:B------:R-:W-:Y:S02]  /*13ca0*/  MOV R52, R52 ;  /* 0x0000003400347202 */ /* 0x000fe40000000f00 */
[----:B------:R-:W-:Y:S01]  /*13cb0*/  F2FP.BF16.F32.PACK_AB R88, R89, R88 ;  /* 0x000000585958723e */ /* 0x000fe200000010ff */
[----:B------:R3:W-:Y:S01]  /*13cc0*/  STSM.16.M88.4 [R48], R28 ;  /* 0x0000001c30007844 */ /* 0x0007e20000000200 */
[----:B------:R-:W-:-:S02]  /*13cd0*/  LOP3.LUT R102, R181, R102, RZ, 0x3c, !PT ;  /* 0x00000066b5667212 */ /* 0x000fc400078e3cff */
[----:B------:R-:W-:Y:S02]  /*13ce0*/  MOV R56, R56 ;  /* 0x0000003800387202 */ /* 0x000fe40000000f00 */
[----:B------:R-:W-:Y:S02]  /*13cf0*/  F2FP.BF16.F32.PACK_AB R82, R85, R84 ;  /* 0x000000545552723e */ /* 0x000fe400000010ff */
[----:B------:R-:W-:Y:S02]  /*13d00*/  F2FP.BF16.F32.PACK_AB R83, R87, R86 ;  /* 0x000000565753723e */ /* 0x000fe400000010ff */
[----:B------:R-:W-:Y:S01]  /*13d10*/  F2FP.BF16.F32.PACK_AB R96, R97, R96 ;  /* 0x000000606160723e */ /* 0x000fe200000010ff */
[----:B------:R-:W-:Y:S01]  /*13d20*/  IMAD R5, R202, 0x40, R199 ;  /* 0x00000040ca057824 */ /* 0x000fe200078e02c7 */
[----:B------:R-:W-:Y:S01]  /*13d30*/  F2FP.BF16.F32.PACK_AB R89, R91, R90 ;  /* 0x0000005a5b59723e */ /* 0x000fe200000010ff */
[----:B------:R-:W-:Y:S01]  /*13d40*/  STSM.16.M88.4 [R52], R72 ;  /* 0x0000004834007844 */ /* 0x000fe20000000200 */
[----:B------:R-:W-:-:S02]  /*13d50*/  MOV R60, R60 ;  /* 0x0000003c003c7202 */ /* 0x000fc40000000f00 */
[----:B------:R-:W-:Y:S01]  /*13d60*/  MOV R40, R98 ;  /* 0x0000006200287202 */ /* 0x000fe20000000f00 */
[----:B------:R-:W-:Y:S01]  /*13d70*/  STSM.16.M88.4 [R56], R80 ;  /* 0x0000005038007844 */ /* 0x000fe20000000200 */
[----:B------:R-:W-:Y:S02]  /*13d80*/  F2FP.BF16.F32.PACK_AB R90, R93, R92 ;  /* 0x0000005c5d5a723e */ /* 0x000fe400000010ff */
[----:B------:R-:W-:Y:S02]  /*13d90*/  F2FP.BF16.F32.PACK_AB R91, R95, R94 ;  /* 0x0000005e5f5b723e */ /* 0x000fe400000010ff */
[----:B------:R-:W-:Y:S02]  /*13da0*/  MOV R64, R64 ;  /* 0x0000004000407202 */ /* 0x000fe40000000f00 */
        /* <DEDUP_REMOVED lines=18> */
[----:B------:R-:W-:Y:S02]  /*13ed0*/  F2FP.BF16.F32.PACK_AB R121, R123, R122 ;  /* 0x0000007a7b79723e */ /* 0x000fe400000010ff */
[----:B------:R-:W-:Y:S02]  /*13ee0*/  F2FP.BF16.F32.PACK_AB R128, R129, R128 ;  /* 0x000000808180723e */ /* 0x000fe400000010ff */
[----:B------:R-:W-:Y:S02]  /*13ef0*/  F2FP.BF16.F32.PACK_AB R136, R137, R136 ;  /* 0x000000888988723e */ /* 0x000fe400000010ff */
[----:B------:R-:W-:Y:S02]  /*13f00*/  MOV R110, R110 ;  /* 0x0000006e006e7202 */ /* 0x000fe40000000f00 */
[----:B------:R-:W-:Y:S01]  /*13f10*/  F2FP.BF16.F32.PACK_AB R144, R145, R144 ;  /* 0x000000909190723e */ /* 0x000fe200000010ff */
[----:B------:R-:W-:Y:S01]  /*13f20*/  IMAD.WIDE R20, R5, 0x2, R20 ;  /* 0x0000000205147825 */ /* 0x000fe200078e0214 */
[----:B------:R-:W-:Y:S01]  /*13f30*/  F2FP.BF16.F32.PACK_AB R122, R125, R124 ;  /* 0x0000007c7d7a723e */ /* 0x000fe200000010ff */
[----:B------:R-:W-:Y:S01]  /*13f40*/  STSM.16.M88.4 [R102], R112 ;  /* 0x0000007066007844 */ /* 0x000fe20000000200 */
[----:B------:R-:W-:Y:S01]  /*13f50*/  F2FP.BF16.F32.PACK_AB R123, R127, R126 ;  /* 0x0000007e7f7b723e */ /* 0x000fe200000010ff */
[----:B------:R-:W4:Y:S01]  /*13f60*/  @P6 LDC.64 R4, c[0x0][0xbe0] ;  /* 0x0002f800ff046b82 */ /* 0x000f220000000a00 */
[----:B------:R-:W-:-:S02]  /*13f70*/  F2FP.BF16.F32.PACK_AB R129, R131, R130 ;  /* 0x000000828381723e */ /* 0x000fc400000010ff */
[----:B------:R-:W-:Y:S01]  /*13f80*/  F2FP.BF16.F32.PACK_AB R130, R133, R132 ;  /* 0x000000848582723e */ /* 0x000fe200000010ff */
[----:B------:R3:W-:Y:S01]  /*13f90*/  STSM.16.M88.4 [R37], R120 ;  /* 0x0000007825007844 */ /* 0x0007e20000000200 */
[----:B------:R-:W-:Y:S02]  /*13fa0*/  F2FP.BF16.F32.PACK_AB R131, R135, R134 ;  /* 0x000000868783723e */ /* 0x000fe400000010ff */
[----:B------:R-:W-:Y:S02]  /*13fb0*/  F2FP.BF16.F32.PACK_AB R137, R139, R138 ;  /* 0x0000008a8b89723e */ /* 0x000fe400000010ff */
[----:B------:R-:W-:Y:S01]  /*13fc0*/  F2FP.BF16.F32.PACK_AB R138, R141, R140 ;  /* 0x0000008c8d8a723e */ /* 0x000fe200000010ff */
[----:B------:R-:W-:Y:S01]  /*13fd0*/  STSM.16.M88.4 [R110], R128 ;  /* 0x000000806e007844 */ /* 0x000fe20000000200 */
[----:B------:R-:W-:Y:S02]  /*13fe0*/  F2FP.BF16.F32.PACK_AB R139, R143, R142 ;  /* 0x0000008e8f8b723e */ /* 0x000fe400000010ff */
[----:B------:R-:W-:-:S02]  /*13ff0*/  F2FP.BF16.F32.PACK_AB R145, R147, R146 ;  /* 0x000000929391723e */ /* 0x000fc400000010ff */
[----:B------:R-:W-:Y:S01]  /*14000*/  MOV R32, R32 ;  /* 0x0000002000207202 */ /* 0x000fe20000000f00 */
[----:B------:R-:W-:Y:S01]  /*14010*/  STSM.16.M88.4 [R36], R136 ;  /* 0x0000008824007844 */ /* 0x000fe20000000200 */
[----:B------:R-:W-:Y:S02]  /*14020*/  F2FP.BF16.F32.PACK_AB R146, R149, R148 ;  /* 0x000000949592723e */ /* 0x000fe400000010ff */
[----:B------:R-:W-:-:S05]  /*14030*/  F2FP.BF16.F32.PACK_AB R147, R151, R150 ;  /* 0x000000969793723e */ /* 0x000fca00000010ff */
[----:B------:R3:W-:Y:S01]  /*14040*/  STSM.16.M88.4 [R32], R144 ;  /* 0x0000009020007844 */ /* 0x0007e20000000200 */
[----:B------:R-:W-:Y:S01]  /*14050*/  BAR.SYNC.DEFER_BLOCKING 0x1, 0x100 ;  /* 0x0044000000007b1d */ /* 0x000fe20000010000 */
[----:B----4-:R-:W-:-:S05]  /*14060*/  @P6 IMAD.WIDE R4, R215, 0x4, R4 ;  /* 0x00000004d7046825 */ /* 0x010fca00078e0204 */
[----:B------:R-:W-:Y:S02]  /*14070*/  ULDC UR4, c[0x0][0xa88] ;  /* 0x0002a20000047ab9 */ /* 0x000fe40000000800 */
[----:B------:R-:W-:Y:S01]  /*14080*/  IMAD.U32 R78, RZ, RZ, UR4 ;  /* 0x00000004ff4e7e24 */ /* 0x000fe2000f8e00ff */
[----:B------:R4:W5:Y:S01]  /*14090*/  @P0 LDG.E R76, desc[UR42][R6.64] ;  /* 0x0000002a064c0981 */ /* 0x000962000c1e1900 */
[C---:B-1----:R-:W-:Y:S02]  /*140a0*/  IADD3 R9, P1, R20.reuse, 0x1000, RZ ;  /* 0x0000100014097810 */ /* 0x042fe40007f3e0ff */
[C---:B0-----:R-:W-:Y:S02]  /*140b0*/  IADD3 R13, P2, R20.reuse, 0x2000, RZ ;  /* 0x00002000140d7810 */ /* 0x041fe40007f5e0ff */
[----:B------:R4:W5:Y:S01]  /*140c0*/  @P6 LDG.E R78, desc[UR42][R4.64] ;  /* 0x0000002a044e6981 */ /* 0x000962000c1e1900 */
[C---:B--2---:R-:W-:Y:S02]  /*140d0*/  IADD3 R25, P3, R20.reuse, 0x3000, RZ ;  /* 0x0000300014197810 */ /* 0x044fe40007f7e0ff */
[----:B---3--:R-:W-:-:S02]  /*140e0*/  IADD3 R29, P4, R20, 0x4000, RZ ;  /* 0x00004000141d7810 */ /* 0x008fc40007f9e0ff */
[----:B------:R-:W-:Y:S02]  /*140f0*/  LOP3.LUT R8, R9, 0x380, RZ, 0xc0, !PT ;  /* 0x0000038009087812 */ /* 0x000fe400078ec0ff */
[----:B------:R-:W-:Y:S02]  /*14100*/  LOP3.LUT R12, R13, 0x380, RZ, 0xc0, !PT ;  /* 0x000003800d0c7812 */ /* 0x000fe400078ec0ff */
[----:B------:R-:W-:Y:S02]  /*14110*/  LOP3.LUT R24, R25, 0x380, RZ, 0xc0, !PT ;  /* 0x0000038019187812 */ /* 0x000fe400078ec0ff */
[----:B------:R-:W-:Y:S02]  /*14120*/  LOP3.LUT R28, R29, 0x380, RZ, 0xc0, !PT ;  /* 0x000003801d1c7812 */ /* 0x000fe400078ec0ff */
[----:B------:R-:W-:Y:S02]  /*14130*/  SHF.R.U64 R8, R8, 0x3, RZ ;  /* 0x0000000308087819 */ /* 0x000fe400000012ff */
[----:B------:R-:W-:-:S02]  /*14140*/  SHF.R.U64 R12, R12, 0x3, RZ ;  /* 0x000000030c0c7819 */ /* 0x000fc400000012ff */
[----:B------:R-:W-:Y:S02]  /*14150*/  SHF.R.U64 R24, R24, 0x3, RZ ;  /* 0x0000000318187819 */ /* 0x000fe400000012ff */
        /* <DEDUP_REMOVED lines=9> */
[----:B------:R-:W-:-:S02]  /*141f0*/  IADD3 R33, P5, R20, 0x5000, RZ ;  /* 0x0000500014217810 */ /* 0x000fc40007fbe0ff */
[C---:B------:R-:W-:Y:S02]  /*14200*/  IADD3 R37, P1, R20.reuse, 0x6000, RZ ;  /* 0x0000600014257810 */ /* 0x040fe40007f3e0ff */
[C---:B------:R-:W-:Y:S02]  /*14210*/  IADD3 R41, P2, R20.reuse, 0x7000, RZ ;  /* 0x0000700014297810 */ /* 0x040fe40007f5e0ff */
[C---:B------:R-:W-:Y:S02]  /*14220*/  IADD3 R45, P3, R20.reuse, 0x8000, RZ ;  /* 0x00008000142d7810 */ /* 0x040fe40007f7e0ff */
[----:B------:R-:W-:Y:S02]  /*14230*/  IADD3 R49, P4, R20, 0x9000, RZ ;  /* 0x0000900014317810 */ /* 0x000fe40007f9e0ff */
[----:B------:R-:W-:Y:S02]  /*14240*/  P2R R10, PR, RZ, 0x20 ;  /* 0x00000020ff0a7803 */ /* 0x000fe40000000000 */
[----:B------:R-:W-:-:S02]  /*14250*/  LOP3.LUT R32, R33, 0x380, RZ, 0xc0, !PT ;  /* 0x0000038021207812 */ /* 0x000fc400078ec0ff */
[----:B------:R-:W-:Y:S02]  /*14260*/  LOP3.LUT R36, R37, 0x380, RZ, 0xc0, !PT ;  /* 0x0000038025247812 */ /* 0x000fe400078ec0ff */
[----:B------:R-:W-:Y:S02]  /*14270*/  LOP3.LUT R40, R41, 0x380, RZ, 0xc0, !PT ;  /* 0x0000038029287812 */ /* 0x000fe400078ec0ff */
[----:B------:R-:W-:Y:S02]  /*14280*/  LOP3.LUT R44, R45, 0x380, RZ, 0xc0, !PT ;  /* 0x000003802d2c7812 */ /* 0x000fe400078ec0ff */
[----:B------:R-:W-:Y:S02]  /*14290*/  LOP3.LUT R48, R49, 0x380, RZ, 0xc0, !PT ;  /* 0x0000038031307812 */ /* 0x000fe400078ec0ff */
[----:B------:R-:W-:Y:S02]  /*142a0*/  IADD3 R53, P5, R20, 0xa000, RZ ;  /* 0x0000a00014357810 */ /* 0x000fe40007fbe0ff */
[----:B------:R-:W-:-:S02]  /*142b0*/  SHF.R.U64 R32, R32, 0x3, RZ ;  /* 0x0000000320207819 */ /* 0x000fc400000012ff */
[----:B------:R-:W-:Y:S02]  /*142c0*/  SHF.R.U64 R36, R36, 0x3, RZ ;  /* 0x0000000324247819 */ /* 0x000fe400000012ff */
[----:B------:R-:W-:Y:S02]  /*142d0*/  LOP3.LUT R52, R53, 0x380, RZ, 0xc0, !PT ;  /* 0x0000038035347812 */ /* 0x000fe400078ec0ff */
        /* <DEDUP_REMOVED lines=8> */
[----:B------:R-:W-:Y:S01]  /*14360*/  SHF.R.U64 R52, R52, 0x3, RZ ;  /* 0x0000000334347819 */ /* 0x000fe200000012ff */
[----:B----4-:R-:W-:Y:S06]  /*14370*/  @P6 BRA `(.L_x_4818) ;  /* 0x0000000000106947 */ /* 0x010fec0003800000 */
[----:B------:R-:W-:Y:S05]  /*14380*/  @!P0 BRA `(.L_x_4818) ;  /* 0x00000000000c8947 */ /* 0x000fea0003800000 */
[----:B------:R-:W2:Y:S04]  /*14390*/  LDG.E R5, desc[UR42][R6.64] ;  /* 0x0000002a06057981 */ /* 0x000ea8000c1e1900 */
[----:B-----5:R-:W2:Y:S02]  /*143a0*/  LDG.E R78, desc[UR42][R6.64+0x4] ;  /* 0x0000042a064e7981 */ /* 0x020ea4000c1e1900 */
[----:B--2---:R-:W-:-:S07]  /*143b0*/  IADD3 R78, -R5, R78, RZ ;  /* 0x0000004e054e7210 */ /* 0x004fce0007ffe1ff */
.L_x_4818:
[----:B------:R-:W0:Y:S01]  /*143c0*/  SHFL.IDX PT, R4, R219, RZ, 0x1f ;  /* 0x00001fffdb047589 */ /* 0x000e2200000e0000 */
[----:B------:R-:W-:Y:S01]  /*143d0*/  ISETP.NE.AND P6, PT, R10, RZ, PT ;  /* 0x000000ff0a00720c */ /* 0x000fe20003fc5270 */
[--C-:B------:R-:W-:Y:S01]  /*143e0*/  IMAD.X R49, RZ, RZ, R21.reuse, P4 ;  /* 0x000000ffff317224 */ /* 0x100fe200020e0615 */
[----:B------:R-:W-:Y:S01]  /*143f0*/  LOP3.LUT R52, R52, R53, RZ, 0x3c, !PT ;  /* 0x0000003534347212 */ /* 0x000fe200078e3cff */
        /* <DEDUP_REMOVED lines=15> */
[----:B------:R-:W-:Y:S02]  /*144f0*/  LOP3.LUT R7, R20, 0x380, RZ, 0xc0, !PT ;  /* 0x0000038014077812 */ /* 0x000fe400078ec0ff */
[----:B0-----:R-:W-:-:S02]  /*14500*/  ISETP.NE.AND P4, PT, R4, RZ, PT ;  /* 0x000000ff0400720c */ /* 0x001fc40003f85270 */
[----:B------:R-:W-:Y:S02]  /*14510*/  LOP3.LUT R5, R6, 0x380, RZ, 0xc0, !PT ;  /* 0x0000038006057812 */ /* 0x000fe400078ec0ff */
[----:B------:R-:W-:Y:S02]  /*14520*/  SHF.R.U64 R56, R56, 0x3, RZ ;  /* 0x0000000338387819 */ /* 0x000fe400000012ff */
[----:B------:R-:W-:Y:S02]  /*14530*/  SHF.R.U64 R60, R60, 0x3, RZ ;  /* 0x000000033c3c7819 */ /* 0x000fe400000012ff */
[----:B------:R-:W-:Y:S02]  /*14540*/  SHF.R.U64 R64, R64, 0x3, RZ ;  /* 0x0000000340407819 */ /* 0x000fe400000012ff */
[----:B------:R-:W-:Y:S02]  /*14550*/  SHF.R.U64 R72, R72, 0x3, RZ ;  /* 0x0000000348487819 */ /* 0x000fe400000012ff */
[----:B------:R-:W-:-:S02]  /*14560*/  SHF.R.U64 R7, R7, 0x3, RZ ;  /* 0x0000000307077819 */ /* 0x000fc400000012ff */
[----:B------:R-:W-:Y:S02]  /*14570*/  SHF.R.U64 R5, R5, 0x3, RZ ;  /* 0x0000000305057819 */ /* 0x000fe400000012ff */
[----:B------:R-:W-:Y:S02]  /*14580*/  SHF.R.S32.HI R4, RZ, 0x1f, R215 ;  /* 0x0000001fff047819 */ /* 0x000fe400000114d7 */
        /* <DEDUP_REMOVED lines=16> */
[----:B------:R-:W-:Y:S02]  /*14690*/  IMAD R15, R217, 0x40, R192 ;  /* 0x00000040d90f7824 */ /* 0x000fe400078e02c0 */
[----:B------:R-:W-:Y:S02]  /*146a0*/  IMAD R7, R79, UR4, RZ ;  /* 0x000000044f077c24 */ /* 0x000fe4000f8e02ff */
[----:B------:R-:W-:Y:S01]  /*146b0*/  IMAD.WIDE.U32 R4, R214, UR4, R76 ;  /* 0x00000004d6047c25 */ /* 0x000fe2000f8e004c */
[----:B------:R-:W-:-:S03]  /*146c0*/  SHF.R.S32.HI R11, RZ, 0x1f, R15 ;  /* 0x0000001fff0b7819 */ /* 0x000fc6000001140f */
[----:B------:R-:W-:Y:S01]  /*146d0*/  IMAD R7, R214, UR5, R7 ;  /* 0x00000005d6077c24 */ /* 0x000fe2000f8e0207 */
[----:B------:R-:W-:Y:S02]  /*146e0*/  ULDC.64 UR4, c[0x0][0xb78] ;  /* 0x0002de0000047ab9 */ /* 0x000fe40000000a00 */
[----:B------:R-:W-:Y:S02]  /*146f0*/  IMAD R6, R80, UR4, RZ ;  /* 0x0000000450067c24 */ /* 0x000fe4000f8e02ff */
[----:B------:R-:W-:Y:S02]  /*14700*/  IMAD.IADD R5, R5, 0x1, R7 ;  /* 0x0000000105057824 */ /* 0x000fe400078e0207 */
[----:B------:R-:W-:Y:S02]  /*14710*/  IMAD.MOV R7, RZ, RZ, -R194 ;  /* 0x000000ffff077224 */ /* 0x000fe400078e0ac2 */
[----:B------:R-:W-:-:S03]  /*14720*/  IMAD.WIDE.U32 R4, R87, UR4, R4 ;  /* 0x0000000457047c25 */ /* 0x000fc6000f8e0004 */
[----:B------:R-:W-:Y:S01]  /*14730*/  ISETP.NE.AND P0, PT, R22, R7, PT ;  /* 0x000000071600720c */ /* 0x000fe20003f05270 */
[----:B------:R-:W-:Y:S02]  /*14740*/  VIADD R7, R15, 0x8 ;  /* 0x000000080f077836 */ /* 0x000fe40000000000 */
[----:B------:R-:W-:Y:S01]  /*14750*/  IMAD R10, R87, UR5, R6 ;  /* 0x00000005570a7c24 */ /* 0x000fe2000f8e0206 */
[C---:B------:R-:W-:Y:S01]  /*14760*/  IADD3 R6, P2, R15.reuse, R4, RZ ;  /* 0x000000040f067210 */ /* 0x040fe20007f5e0ff */
[----:B------:R-:W-:Y:S01]  /*14770*/  ULDC.64 UR4, c[0x0][0xb40] ;  /* 0x0002d00000047ab9 */ /* 0x000fe20000000a00 */
[-C--:B------:R-:W-:Y:S02]  /*14780*/  ISETP.GE.OR P1, PT, R15, R78.reuse, P0 ;  /* 0x0000004e0f00720c */ /* 0x080fe40000726670 */
[----:B------:R-:W-:Y:S02]  /*14790*/  ISETP.GE.OR P0, PT, R7, R78, P0 ;  /* 0x0000004e0700720c */ /* 0x000fe40000706670 */
[----:B------:R-:W-:-:S02]  /*147a0*/  IADD3.X R11, R11, R5, R10, P2, !PT ;  /* 0x000000050b0b7210 */ /* 0x000fc400017fe40a */
[----:B------:R-:W-:-:S04]  /*147b0*/  LEA R4, P2, R6, UR4, 0x2 ;  /* 0x0000000406047c11 */ /* 0x000fc8000f8410ff */
[----:B------:R-:W-:-:S05]  /*147c0*/  LEA.HI.X R5, R6, UR5, R11, 0x2, P2 ;  /* 0x0000000506057c11 */ /* 0x000fca00090f140b */
[----:B------:R0:W-:Y:S04]  /*147d0*/  @!P1 STG.E desc[UR42][R4.64], R3 ;  /* 0x0000000304009986 */ /* 0x0001e8000c10192a */
[----:B------:R0:W-:Y:S02]  /*147e0*/  @!P0 STG.E desc[UR42][R4.64+0x20], R0 ;  /* 0x0000200004008986 */ /* 0x0001e4000c10192a */
.L_x_4819:
[----:B------:R-:W1:Y:S01]  /*147f0*/  LDC R88, c[0x0][0xa8c] ;  /* 0x0002a300ff587b82 */ /* 0x000e620000000800 */
[----:B0-----:R0:W5:Y:S01]  /*14800*/  LD.E.128 R4, desc[UR42][R20.64] ;  /* 0x0000002a14047980 */ /* 0x001162000c101d00 */
[----:B------:R-:W-:Y:S02]  /*14810*/  ULDC.64 UR4, c[0x0][0xaa0] ;  /* 0x0002a80000047ab9 */ /* 0x000fe40000000a00 */
[----:B------:R-:W-:Y:S01]  /*14820*/  IMAD R3, R77, UR4, RZ ;  /* 0x000000044d037c24 */ /* 0x000fe2000f8e02ff */
[----:B------:R-:W5:Y:S04]  /*14830*/  LD.E.128 R8, desc[UR42][R8.64] ;  /* 0x0000002a08087980 */ /* 0x000f68000c101d00 */
[----:B------:R-:W5:Y:S01]  /*14840*/  LD.E.128 R12, desc[UR42][R12.64] ;  /* 0x0000002a0c0c7980 */ /* 0x000f62000c101d00 */
[--C-:B0-----:R-:W-:Y:S01]  /*14850*/  SHF.R.S32.HI R21, RZ, 0x1f, R199.reuse ;  /* 0x0000001fff157819 */ /* 0x101fe200000114c7 */
[----:B------:R-:W-:-:S02]  /*14860*/  IMAD.MOV.U32 R20, RZ, RZ, R199 ;  /* 0x000000ffff147224 */ /* 0x000fc400078e00c7 */
[----:B------:R-:W5:Y:S01]  /*14870*/  LD.E.128 R24, desc[UR42][R24.64] ;  /* 0x0000002a18187980 */ /* 0x000f62000c101d00 */
[C---:B------:R-:W-:Y:S02]  /*14880*/  IMAD R3, R76.reuse, UR5, R3 ;  /* 0x000000054c037c24 */ /* 0x040fe4000f8e0203 */
[----:B------:R-:W-:Y:S01]  /*14890*/  IMAD.WIDE.U32 R20, R76, UR4, R20 ;  /* 0x000000044c147c25 */ /* 0x000fe2000f8e0014 */
[----:B------:R-:W-:Y:S01]  /*148a0*/  ULDC.64 UR4, c[0x0][0xae0] ;  /* 0x0002b80000047ab9 */ /* 0x000fe20000000a00 */
[----:B------:R-:W5:Y:S02]  /*148b0*/  LD.E.128 R28, desc[UR42][R28.64] ;  /* 0x0000002a1c1c7980 */ /* 0x000f64000c101d00 */
[----:B------:R-:W-:Y:S02]  /*148c0*/  IMAD.IADD R21, R21, 0x1, R3 ;  /* 0x0000000115157824 */ /* 0x000fe400078e0203 */
[----:B------:R-:W-:Y:S01]  /*148d0*/  VIADD R3, R199, 0x40 ;  /* 0x00000040c7037836 */ /* 0x000fe20000000000 */
[----:B------:R-:W5:Y:S01]  /*148e0*/  LD.E.128 R32, desc[UR42][R32.64] ;  /* 0x0000002a20207980 */ /* 0x000f62000c101d00 */
[----:B------:R-:W-:-:S03]  /*148f0*/  IMAD R77, R79, UR4, RZ ;  /* 0x000000044f4d7c24 */ /* 0x000fc6000f8e02ff */
[-C--:B-1----:R-:W-:Y:S01]  /*14900*/  ISETP.GE.AND P3, PT, R3, R88.reuse, PT ;  /* 0x000000580300720c */ /* 0x082fe20003f66270 */
[----:B------:R-:W5:Y:S01]  /*14910*/  LD.E.128 R36, desc[UR42][R36.64] ;  /* 0x0000002a24247980 */ /* 0x000f62000c101d00 */
[----:B------:R-:W-:Y:S02]  /*14920*/  IMAD R79, R217, -0x40, R78 ;  /* 0xffffffc0d94f7824 */ /* 0x000fe400078e024e */
[----:B------:R-:W-:Y:S01]  /*14930*/  VIADD R0, R202, 0x20 ;  /* 0x00000020ca007836 */ /* 0x000fe20000000000 */
[----:B------:R-:W5:Y:S01]  /*14940*/  LD.E.128 R40, desc[UR42][R40.64] ;  /* 0x0000002a28287980 */ /* 0x000f62000c101d00 */
[C---:B------:R-:W-:Y:S01]  /*14950*/  IMAD R77, R214.reuse, UR5, R77 ;  /* 0x00000005d64d7c24 */ /* 0x040fe2000f8e024d */
[----:B------:R-:W-:Y:S01]  /*14960*/  SEL R76, RZ, 0xffffffff, P3 ;  /* 0xffffffffff4c7807 */ /* 0x000fe20001800000 */
[----:B------:R-:W-:Y:S01]  /*14970*/  IMAD.WIDE.U32 R20, R214, UR4, R20 ;  /* 0x00000004d6147c25 */ /* 0x000fe2000f8e0014 */
[----:B------:R-:W5:Y:S01]  /*14980*/  LD.E.128 R44, desc[UR42][R44.64] ;  /* 0x0000002a2c2c7980 */ /* 0x000f62000c101d00 */
[----:B------:R-:W-:Y:S01]  /*14990*/  ISETP.GE.AND P2, PT, R199, R88, PT ;  /* 0x00000058c700720c */ /* 0x000fe20003f46270 */
[----:B------:R-:W-:-:S02]  /*149a0*/  ULDC.64 UR4, c[0x0][0xae8] ;  /* 0x0002ba0000047ab9 */ /* 0x000fc40000000a00 */
        /* <DEDUP_REMOVED lines=8> */
[----:B------:R-:W5:Y:S01]  /*14a30*/  LD.E.128 R68, desc[UR42][R68.64] ;  /* 0x0000002a44447980 */ /* 0x000f62000c101d00 */
[----:B------:R-:W-:Y:S01]  /*14a40*/  IMAD.IADD R21, R21, 0x1, R77 ;  /* 0x0000000115157824 */ /* 0x000fe200078e024d */
[----:B------:R-:W-:Y:S01]  /*14a50*/  ISETP.GE.AND P0, PT, R0, R79, PT ;  /* 0x0000004f0000720c */ /* 0x000fe20003f06270 */
[----:B------:R-:W-:Y:S01]  /*14a60*/  IMAD.SHL.U32 R77, R76, 0x2, RZ ;  /* 0x000000024c4d7824 */ /* 0x000fe200078e00ff */
[----:B------:R-:W-:Y:S01]  /*14a70*/  @!PT LDS RZ, [RZ] ;  /* 0x00000000fffff984 */ /* 0x000fe20000000800 */
[----:B------:R-:W-:Y:S01]  /*14a80*/  @!PT LDS RZ, [RZ] ;  /* 0x00000000fffff984 */ /* 0x000fe20000000800 */
[----:B------:R-:W-:Y:S01]  /*14a90*/  @!PT LDS RZ, [RZ] ;  /* 0x00000000fffff984 */ /* 0x000fe20000000800 */
[----:B------:R-:W-:Y:S01]  /*14aa0*/  @!PT LDS RZ, [RZ] ;  /* 0x00000000fffff984 */ /* 0x000fe20000000800 */
[----:B------:R0:W-:Y:S06]  /*14ab0*/  MEMBAR.ALL.CTA ;  /* 0x0000000000007992 */ /* 0x0001ec0000008000 */
[----:B0-----:R-:W0:Y:S01]  /*14ac0*/  FENCE.VIEW.ASYNC.S ;  /* 0x00000000000073c6 */ /* 0x001e220000000000 */
[----:B------:R-:W-:Y:S01]  /*14ad0*/  SEL R0, RZ, 0x1, P2 ;  /* 0x00000001ff007807 */ /* 0x000fe20001000000 */
[C---:B------:R-:W-:Y:S01]  /*14ae0*/  VIADD R85, R199.reuse, 0x140 ;  /* 0x00000140c7557836 */ /* 0x040fe20000000000 */
[-C--:B------:R-:W-:Y:S01]  /*14af0*/  ISETP.GE.AND P2, PT, R82, R88.reuse, PT ;  /* 0x000000585200720c */ /* 0x080fe20003f46270 */
[----:B------:R-:W-:Y:S01]  /*14b00*/  VIADD R78, R199, 0x180 ;  /* 0x00000180c74e7836 */ /* 0x000fe20000000000 */
[----:B------:R-:W-:Y:S01]  /*14b10*/  ISETP.GE.AND P3, PT, R83, R88, PT ;  /* 0x000000585300720c */ /* 0x000fe20003f66270 */
[----:B------:R-:W-:Y:S01]  /*14b20*/  BSSY B1, `(.L_x_4820) ;  /* 0x0000037000017945 */ /* 0x000fe20003800000 */
[----:B------:R-:W-:-:S02]  /*14b30*/  LOP3.LUT R0, R77, 0x2, R0, 0xe2, !PT ;  /* 0x000000024d007812 */ /* 0x000fc400078ee200 */
[----:B------:R-:W-:Y:S02]  /*14b40*/  SEL R77, RZ, 0x4, P2 ;  /* 0x00000004ff4d7807 */ /* 0x000fe40001000000 */
[----:B------:R-:W-:Y:S02]  /*14b50*/  SEL R76, RZ, 0x8, P3 ;  /* 0x00000008ff4c7807 */ /* 0x000fe40001800000 */
[----:B------:R-:W-:Y:S02]  /*14b60*/  IADD3 R84, R199, 0x100, RZ ;  /* 0x00000100c7547810 */ /* 0x000fe40007ffe0ff */
[----:B------:R-:W-:Y:S01]  /*14b70*/  LOP3.LUT R76, R76, R0, R77, 0xfe, !PT ;  /* 0x000000004c4c7212 */ /* 0x000fe200078efe4d */
[----:B------:R-:W-:Y:S01]  /*14b80*/  VIADD R0, R2, 0x28c20 ;  /* 0x00028c2002007836 */ /* 0x000fe20000000000 */
[-C--:B------:R-:W-:Y:S02]  /*14b90*/  ISETP.GE.AND P2, PT, R84, R88.reuse, PT ;  /* 0x000000585400720c */ /* 0x080fe40003f46270 */
[----:B------:R-:W-:-:S02]  /*14ba0*/  ISETP.GE.AND P3, PT, R85, R88, PT ;  /* 0x000000585500720c */ /* 0x000fc40003f66270 */
[----:B------:R-:W-:Y:S01]  /*14bb0*/  ISETP.GE.AND P1, PT, R202, R79, PT ;  /* 0x0000004fca00720c */ /* 0x000fe20003f26270 */
[----:B------:R-:W-:Y:S01]  /*14bc0*/  VIADD R79, R199, 0x1c0 ;  /* 0x000001c0c74f7836 */ /* 0x000fe20000000000 */
[----:B------:R-:W-:Y:S02]  /*14bd0*/  ISETP.GE.AND P4, PT, R78, R88, PT ;  /* 0x000000584e00720c */ /* 0x000fe40003f86270 */
[----:B------:R-:W-:Y:S02]  /*14be0*/  SEL R77, RZ, 0x10, P2 ;  /* 0x00000010ff4d7807 */ /* 0x000fe40001000000 */
[----:B------:R-:W-:Y:S02]  /*14bf0*/  SEL R78, RZ, 0x20, P3 ;  /* 0x00000020ff4e7807 */ /* 0x000fe40001800000 */
[----:B------:R-:W-:Y:S02]  /*14c00*/  PRMT R0, RZ, 0x654, R0 ;  /* 0x00000654ff007816 */ /* 0x000fe40000000000 */
[----:B------:R-:W-:Y:S01]  /*14c10*/  LOP3.LUT R77, R78, R76, R77, 0xfe, !PT ;  /* 0x0000004c4e4d7212 */ /* 0x000fe200078efe4d */
[----:B------:R-:W-:Y:S01]  /*14c20*/  IMAD R76, R80, UR4, RZ ;  /* 0x00000004504c7c24 */ /* 0x000fe2000f8e02ff */
[----:B0-----:R0:W-:Y:S01]  /*14c30*/  SYNCS.ARRIVE.TRANS64.RED.A1T0 RZ, [R0+URZ], RZ ;  /* 0x000000ff00ff79a7 */ /* 0x0011e2000810043f */
[----:B------:R-:W-:Y:S01]  /*14c40*/  ISETP.GE.AND P2, PT, R79, R88, PT ;  /* 0x000000584f00720c */ /* 0x000fe20003f46270 */
[----:B------:R-:W-:Y:S01]  /*14c50*/  IMAD.WIDE.U32 R78, R87, UR4, R20 ;  /* 0x00000004574e7c25 */ /* 0x000fe2000f8e0014 */
[----:B------:R-:W-:-:S02]  /*14c60*/  SHF.R.S32.HI R203, RZ, 0x1f, R202 ;  /* 0x0000001fffcb7819 */ /* 0x000fc400000114ca */
[----:B------:R-:W-:Y:S01]  /*14c70*/  SEL R21, RZ, 0x80, P2 ;  /* 0x00000080ff157807 */ /* 0x000fe20001000000 */
[----:B------:R-:W-:Y:S01]  /*14c80*/  IMAD R81, R87, UR5, R76 ;  /* 0x0000000557517c24 */ /* 0x000fe2000f8e024c */
[----:B0-----:R-:W-:-:S03]  /*14c90*/  SEL R0, RZ, 0x40, P4 ;  /* 0x00000040ff007807 */ /* 0x001fc60002000000 */
[----:B------:R-:W-:Y:S01]  /*14ca0*/  IMAD.IADD R87, R79, 0x1, R81 ;  /* 0x000000014f577824 */ /* 0x000fe200078e0251 */
        /* <DEDUP_REMOVED lines=30> */
.L_x_4821:
[----:B------:R-:W-:Y:S05]  /*14e90*/  BSYNC B1 ;  /* 0x0000000000017941 */ /* 0x000fea0003800000 */
.L_x_4820:
[----:B------:R-:W-:Y:S05]  /*14ea0*/  @P0 BRA `(.L_x_4822) ;  /* 0x0000000c00080947 */ /* 0x000fea0003800000 */
[----:B0----5:R-:W-:Y:S01]  /*14eb0*/  IADD3 R7, P0, R76, 0x20, RZ ;  /* 0x000000204c077810 */ /* 0x021fe20007f1e0ff */
        /* <DEDUP_REMOVED lines=29> */
.L_x_4817:
[----:B------:R-:W-:Y:S01]  /*15090*/  ULDC.64 UR4, c[0x0][0xbd8] ;  /* 0x0002f60000047ab9 */ /* 0x000fe20000000a00 */
[----:B------:R-:W0:Y:S01]  /*150a0*/  LDC.64 R4, c[0x0][0xbd8] ;  /* 0x0002f600ff047b82 */ /* 0x000e220000000a00 */
[----:B------:R-:W-:Y:S01]  /*150b0*/  ISETP.NE.U32.AND P0, PT, RZ, UR4, PT ;  /* 0x00000004ff007c0c */ /* 0x000fe2000bf05070 */
[----:B------:R-:W-:-:S03]  /*150c0*/  IMAD.MOV.U32 R3, RZ, RZ, RZ ;  /* 0x000000ffff037224 */ /* 0x000fc600078e00ff */
[----:B------:R-:W-:Y:S01]  /*150d0*/  ISETP.NE.AND.EX P0, PT, RZ, UR5, PT, P0 ;  /* 0x00000005ff007c0c */ /* 0x000fe2000bf05300 */
[----:B------:R-:W-:Y:S02]  /*150e0*/  ULDC.64 UR4, c[0x0][0xbe0] ;  /* 0x0002f80000047ab9 */ /* 0x000fe40000000a00 */
[----:B------:R-:W-:Y:S01]  /*150f0*/  ISETP.NE.U32.AND P1, PT, RZ, UR4, PT ;  /* 0x00000004ff007c0c */ /* 0x000fe2000bf25070 */
[----:B------:R-:W1:Y:S03]  /*15100*/  LDC R14, c[0x0][0xa8c] ;  /* 0x0002a300ff0e7b82 */ /* 0x000e660000000800 */
[----:B------:R-:W-:Y:S01]  /*15110*/  ISETP.NE.AND.EX P1, PT, RZ, UR5, PT, P1 ;  /* 0x00000005ff007c0c */ /* 0x000fe2000bf25310 */
[----:B0-----:R-:W-:-:S12]  /*15120*/  IMAD.WIDE R4, R215, 0x4, R4 ;  /* 0x00000004d7047825 */ /* 0x001fd800078e0204 */
[----:B------:R-:W0:Y:S01]  /*15130*/  @P1 LDC.64 R6, c[0x0][0xbe0] ;  /* 0x0002f800ff061b82 */ /* 0x000e220000000a00 */
[----:B------:R-:W-:Y:S02]  /*15140*/  ULDC UR4, c[0x0][0xa88] ;  /* 0x0002a20000047ab9 */ /* 0x000fe40000000800 */
[----:B------:R-:W-:Y:S01]  /*15150*/  IMAD.U32 R0, RZ, RZ, UR4 ;  /* 0x00000004ff007e24 */ /* 0x000fe2000f8e00ff */
[----:B------:R0:W5:Y:S02]  /*15160*/  @P0 LDG.E R3, desc[UR42][R4.64] ;  /* 0x0000002a04030981 */ /* 0x000164000c1e1900 */
[----:B0-----:R-:W-:-:S05]  /*15170*/  @P1 IMAD.WIDE R6, R215, 0x4, R6 ;  /* 0x00000004d7061825 */ /* 0x001fca00078e0206 */
[----:B------:R0:W5:Y:S01]  /*15180*/  @P1 LDG.E R0, desc[UR42][R6.64] ;  /* 0x0000002a06001981 */ /* 0x000162000c1e1900 */
[----:B------:R-:W-:Y:S01]  /*15190*/  ISETP.GT.AND P2, PT, R225, 0x3f, PT ;  /* 0x0000003fe100780c */ /* 0x000fe20003f44270 */
[----:B-1----:R-:W-:-:S12]  /*151a0*/  @P1 BRA `(.L_x_4823) ;  /* 0x0000000000101947 */ /* 0x002fd80003800000 */
[----:B------:R-:W-:Y:S05]  /*151b0*/  @!P0 BRA `(.L_x_4823) ;  /* 0x00000000000c8947 */ /* 0x000fea0003800000 */
[----:B0-----:R-:W2:Y:S04]  /*151c0*/  LDG.E R7, desc[UR42][R4.64] ;  /* 0x0000002a04077981 */ /* 0x001ea8000c1e1900 */
[----:B-----5:R-:W2:Y:S02]  /*151d0*/  LDG.E R0, desc[UR42][R4.64+0x4] ;  /* 0x0000042a04007981 */ /* 0x020ea4000c1e1900 */
[----:B--2---:R-:W-:-:S07]  /*151e0*/  IMAD.IADD R0, R0, 0x1, -R7 ;  /* 0x0000000100007824 */ /* 0x004fce00078e0a07 */
.L_x_4823:
        /* <DEDUP_REMOVED lines=8> */
[----:B------:R-:W1:Y:S02]  /*15270*/  S2R R4, SR_TID.X ;  /* 0x0000000000047919 */ /* 0x000e640000002100 */
[----:B-1----:R-:W-:-:S04]  /*15280*/  IMAD R4, R217, 0x40, R4 ;  /* 0x00000040d9047824 */ /* 0x002fc800078e0204 */
[----:B------:R-:W-:-:S05]  /*15290*/  VIADD R5, R4, 0xffffff80 ;  /* 0xffffff8004057836 */ /* 0x000fca0000000000 */
[----:B------:R-:W-:-:S13]  /*152a0*/  ISETP.GE.AND P0, PT, R5, R0, PT ;  /* 0x000000000500720c */ /* 0x000fda0003f06270 */
[----:B------:R-:W-:Y:S05]  /*152b0*/  @P0 BRA `(.L_x_4825) ;  /* 0x0000000000440947 */ /* 0x000fea0003800000 */
[----:B------:R-:W-:Y:S01]  /*152c0*/  IADD3 R4, P0, R5, R3, RZ ;  /* 0x0000000305047210 */ /* 0x000fe20007f1e0ff */
[----:B------:R-:W-:Y:S02]  /*152d0*/  ULDC.64 UR4, c[0x0][0xb70] ;  /* 0x0002dc0000047ab9 */ /* 0x000fe40000000a00 */
[----:B0-----:R-:W-:Y:S01]  /*152e0*/  IMAD R7, R9, UR4, RZ ;  /* 0x0000000409077c24 */ /* 0x001fe2000f8e02ff */
        /* <DEDUP_REMOVED lines=14> */
.L_x_4825:
[----:B------:R-:W-:Y:S05]  /*153d0*/  BSYNC B1 ;  /* 0x0000000000017941 */ /* 0x000fea0003800000 */
.L_x_4824:
[----:B------:R-:W-:Y:S01]  /*153e0*/  ULDC.64 UR4, c[0x0][0xaa0] ;  /* 0x0002a80000047ab9 */ /* 0x000fe20000000a00 */
[----:B------:R-:W-:Y:S01]  /*153f0*/  IMAD.MOV.U32 R4, RZ, RZ, R199 ;  /* 0x000000ffff047224 */ /* 0x000fe200078e00c7 */
[C---:B------:R-:W-:Y:S01]  /*15400*/  ISETP.GE.AND P2, PT, R199.reuse, R14, PT ;  /* 0x0000000ec700720c */ /* 0x040fe20003f46270 */
[----:B-1----:R-:W-:Y:S01]  /*15410*/  IMAD.MOV.U32 R5, RZ, RZ, R12 ;  /* 0x000000ffff057224 */ /* 0x002fe200078e000c */
[----:B------:R-:W-:Y:S01]  /*15420*/  BSSY B1, `(.L_x_4826) ;  /* 0x000004d000017945 */ /* 0x000fe20003800000 */
[----:B0-----:R-:W-:Y:S02]  /*15430*/  IMAD R6, R8, UR4, RZ ;  /* 0x0000000408067c24 */ /* 0x001fe4000f8e02ff */
        /* <DEDUP_REMOVED lines=75> */
.L_x_4827:
[----:B------:R-:W-:Y:S05]  /*158f0*/  BSYNC B1 ;  /* 0x0000000000017941 */ /* 0x000fea0003800000 */
.L_x_4826:
        /* <DEDUP_REMOVED lines=29> */
.L_x_4822:
[----:B------:R-:W-:Y:S05]  /*15ad0*/  BSYNC B0 ;  /* 0x0000000000007941 */ /* 0x000fea0003800000 */
.L_x_4816:
[----:B------:R-:W-:Y:S02]  /*15ae0*/  ULDC UR4, c[0x0][0xc14] ;  /* 0x0003050000047ab9 */ /* 0x000fe40000000800 */
[----:B----4-:R-:W-:-:S13]  /*15af0*/  ISETP.GE.AND P0, PT, R191, UR4, PT ;  /* 0x00000004bf007c0c */ /* 0x010fda000bf06270 */
[----:B------:R-:W-:Y:S05]  /*15b00*/  @!P0 BRA `(.L_x_4828) ;  /* 0xfffffeb400708947 */ /* 0x000fea000383ffff */
[----:B------:R-:W-:Y:S05]  /*15b10*/  BRA `(.L_x_4611) ;  /* 0x0000006800107947 */ /* 0x000fea0003800000 */
.L_x_4609:
[----:B------:R-:W-:-:S08]  /*15b20*/  NOP ;  /* 0x0000000000007918 */ /* 0x000fd00000000000 */
[----:B------:R-:W0:-:S00]  /*15b30*/  USETMAXREG.DEALLOC.CTAPOOL 0x18 ;  /* 0x00000018000079c8 */ /* 0x000e0000080e0500 */
[----:B0-----:R-:W-:-:S06]  /*15b40*/  LOP3.LUT R0, R0, 0x3, RZ, 0xc0, !PT ;  /* 0x0000000300007812 */ /* 0x001fcc00078ec0ff */
[----:B------:R-:W0:Y:S02]  /*15b50*/  SHFL.IDX PT, R0, R0, RZ, 0x1f ;  /* 0x00001fff00007589 */ /* 0x000e2400000e0000 */
[----:B0-----:R-:W-:-:S13]  /*15b60*/  ISETP.NE.AND P0, PT, R0, RZ, PT ;  /* 0x000000ff0000720c */ /* 0x001fda0003f05270 */
[----:B------:R-:W-:Y:S05]  /*15b70*/  @P0 BRA `(.L_x_4611) ;  /* 0x0000006400f80947 */ /* 0x000fea0003800000 */
        /* <DEDUP_REMOVED lines=45> */
[----:B-1----:R-:W-:-:S05]  /*15e50*/  IMAD R5, R5, UR4, RZ ;  /* 0x0000000405057c24 */ /* 0x002fca000f8e02ff */
[----:B0-----:R-:W-:Y:S02]  /*15e60*/  ISETP.GT.AND P0, PT, R5, UR6, PT ;  /* 0x0000000605007c0c */ /* 0x001fe4000bf04270 */
[----:B------:R-:W-:-:S11]  /*15e70*/  MOV R2, R5 ;  /* 0x0000000500027202 */ /* 0x000fd60000000f00 */
[----:B------:R-:W-:Y:S05]  /*15e80*/  @P0 BRA `(.L_x_4829) ;  /* 0x0000000000b80947 */ /* 0x000fea0003800000 */
[----:B------:R-:W-:Y:S01]  /*15e90*/  IMAD.MOV.U32 R5, RZ, RZ, R2 ;  /* 0x000000ffff057224 */ /* 0x000fe200078e0002 */
[----:B------:R-:W-:Y:S01]  /*15ea0*/  ULDC UR5, c[0x0][0xc14] ;  /* 0x0003050000057ab9 */ /* 0x000fe20000000800 */
[----:B------:R-:W-:Y:S01]  /*15eb0*/  IMAD.MOV.U32 R6, RZ, RZ, RZ ;  /* 0x000000ffff067224 */ /* 0x000fe200078e00ff */
[----:B------:R-:W-:Y:S01]  /*15ec0*/  ULDC UR7, c[0x0][0xc14] ;  /* 0x0003050000077ab9 */ /* 0x000fe20000000800 */
[----:B------:R-:W-:-:S05]  /*15ed0*/  ULDC UR4, c[0x0][0xc10] ;  /* 0x0003040000047ab9 */ /* 0x000fca0000000800 */
.L_x_4833:
        /* <DEDUP_REMOVED lines=15> */
.L_x_4832:
[----:B------:R-:W-:Y:S05]  /*15fd0*/  BSYNC B0 ;  /* 0x0000000000007941 */ /* 0x000fea0003800000 */
.L_x_4831:
        /* <DEDUP_REMOVED lines=25> */
.L_x_4829:
        /* <DEDUP_REMOVED lines=20> */
.L_x_4834:
        /* <DEDUP_REMOVED lines=31> */
[----:B-1----:R-:W-:-:S06]  /*164a0*/  IADD3 R3, R8, 0xffffffe, RZ ;  /* 0x0ffffffe08037810 */ /* 0x002fcc0007ffe0ff */
        /* <DEDUP_REMOVED lines=24> */
.L_x_4830:
[----:B------:R-:W-:Y:S02]  /*16630*/  IMAD.MOV.U32 R17, RZ, RZ, RZ ;  /* 0x000000ffff117224 */ /* 0x000fe400078e00ff */
[----:B------:R-:W-:Y:S02]  /*16640*/  IMAD.U32 R16, RZ, RZ, UR6 ;  /* 0x00000006ff107e24 */ /* 0x000fe4000f8e00ff */
[----:B------:R-:W-:-:S07]  /*16650*/  IMAD.MOV.U32 R18, RZ, RZ, RZ ;  /* 0x000000ffff127224 */ /* 0x000fce00078e00ff */
.L_x_4835:
        /* <DEDUP_REMOVED lines=16> */
[----:B------:R-:W-:Y:S01]  /*16760*/  ULDC.64 UR40, c[0x0][0x198] ;  /* 0x0000660000287ab9 */ /* 0x000fe20000000a00 */
[----:B------:R-:W-:Y:S02]  /*16770*/  ULDC UR37, c[0x0][0xc] ;  /* 0x0000030000257ab9 */ /* 0x000fe40000000800 */
[----:B------:R1:W-:Y:S04]  /*16780*/  STL [R1+0xc], R0 ;  /* 0x00000c0001007387 */ /* 0x0003e80000100800 */
[----:B------:R1:W-:Y:S04]  /*16790*/  STL [R1+0x4], RZ ;  /* 0x000004ff01007387 */ /* 0x0003e80000100800 */
[----:B------:R1:W-:Y:S04]  /*167a0*/  STL [R1], RZ ;  /* 0x000000ff01007387 */ /* 0x0003e80000100800 */
[----:B------:R1:W-:Y:S02]  /*167b0*/  STL [R1+0x8], R0 ;  /* 0x0000080001007387 */ /* 0x0003e40000100800 */
.L_x_4936:
[----:B------:R-:W-:Y:S05]  /*167c0*/  YIELD ;  /* 0x0000000000007946 */ /* 0x000fea0003800000 */
[----:B------:R-:W-:Y:S01]  /*167d0*/  ULDC.64 UR4, c[0x0][0xa28] ;  /* 0x00028a0000047ab9 */ /* 0x000fe20000000a00 */
[----:B------:R-:W-:Y:S01]  /*167e0*/  IMAD.MOV.U32 R6, RZ, RZ, RZ ;  /* 0x000000ffff067224 */ /* 0x000fe200078e00ff */
[----:B------:R-:W-:Y:S01]  /*167f0*/  ISETP.NE.U32.AND P0, PT, RZ, UR4, PT ;  /* 0x00000004ff007c0c */ /* 0x000fe2000bf05070 */
[----:B-1----:R-:W-:Y:S01]  /*16800*/  IMAD.MOV.U32 R0, RZ, RZ, RZ ;  /* 0x000000ffff007224 */ /* 0x002fe200078e00ff */
[----:B------:R-:W-:Y:S01]  /*16810*/  ULDC.64 UR8, c[0x0][0xa08] ;  /* 0x0002820000087ab9 */ /* 0x000fe20000000a00 */
[----:B------:R-:W-:Y:S01]  /*16820*/  ULDC.64 UR10, c[0x0][0xa10] ;  /* 0x00028400000a7ab9 */ /* 0x000fe20000000a00 */
        /* <DEDUP_REMOVED lines=21> */
[----:B------:R-:W-:Y:S01]  /*16980*/  ISETP.NE.U32.AND P1, PT, RZ, UR8, PT ;  /* 0x00000008ff007c0c */ /* 0x000fe2000bf25070 */
[----:B------:R-:W-:Y:S01]  /*16990*/  ULDC UR6, c[0x0][0x338] ;  /* 0x0000ce0000067ab9 */ /* 0x000fe20000000800 */
[----:B------:R-:W-:Y:S01]  /*169a0*/  ULDC UR4, c[0x0][0x404] ;  /* 0x0001010000047ab9 */ /* 0x000fe20000000800 */
[----:B------:R-:W-:Y:S01]  /*169b0*/  UISETP.NE.AND.EX UP0, UPT, UR5, URZ, UPT, UP0 ;  /* 0x0000003f0500728c */ /* 0x000fe2000bf05300 */
[----:B------:R-:W-:Y:S01]  /*169c0*/  ISETP.NE.AND.EX P3, PT, RZ, UR9, PT, P1 ;  /* 0x00000009ff007c0c */ /* 0x000fe2000bf65310 */
[----:B------:R-:W-:Y:S01]  /*169d0*/  IMAD.U32 R9, RZ, RZ, UR6 ;  /* 0x00000006ff097e24 */ /* 0x000fe2000f8e00ff */
[----:B------:R-:W-:Y:S01]  /*169e0*/  ULDC UR5, c[0x0][0x2e0] ;  /* 0x0000b80000057ab9 */ /* 0x000fe20000000800 */
[----:B------:R-:W-:Y:S01]  /*169f0*/  USEL UR4, UR4, 0x1, UP0 ;  /* 0x0000000104047887 */ /* 0x000fe20008000000 */
[----:B------:R-:W-:-:S03]  /*16a00*/  ISETP.NE.U32.AND P1, PT, RZ, UR10, PT ;  /* 0x0000000aff007c0c */ /* 0x000fc6000bf25070 */
[----:B------:R-:W-:Y:S01]  /*16a10*/  UIMAD UR4, UR4, UR5, URZ ;  /* 0x00000005040472a4 */ /* 0x000fe2000f8e023f */
[----:B------:R-:W-:-:S05]  /*16a20*/  ISETP.NE.AND.EX P1, PT, RZ, UR11, PT, P1 ;  /* 0x0000000bff007c0c */ /* 0x000fca000bf25310 */
[----:B------:R-:W-:Y:S01]  /*16a30*/  IMAD.U32 R7, RZ, RZ, UR4 ;  /* 0x00000004ff077e24 */ /* 0x000fe2000f8e00ff */
[----:B-1----:R-:W-:Y:S07]  /*16a40*/  @P0 BRA `(.L_x_4837) ;  /* 0x0000000000100947 */ /* 0x002fee0003800000 */
[----:B------:R-:W-:Y:S05]  /*16a50*/  @!P2 BRA `(.L_x_4837) ;  /* 0x00000000000ca947 */ /* 0x000fea0003800000 */
[----:B------:R-:W2:Y:S04]  /*16a60*/  LDG.E R5, desc[UR42][R2.64] ;  /* 0x0000002a02057981 */ /* 0x000ea8000c1e1900 */
[----:B-----5:R-:W2:Y:S02]  /*16a70*/  LDG.E R0, desc[UR42][R2.64+0x4] ;  /* 0x0000042a02007981 */ /* 0x020ea4000c1e1900 */
[----:B--2---:R-:W-:-:S07]  /*16a80*/  IMAD.IADD R0, R0, 0x1, -R5 ;  /* 0x0000000100007824 */ /* 0x004fce00078e0a05 */
.L_x_4837:
[----:B------:R-:W1:Y:S01]  /*16a90*/  LDC.64 R4, c[0x0][0xa08] ;  /* 0x00028200ff047b82 */ /* 0x000e620000000a00 */
[----:B------:R-:W-:Y:S01]  /*16aa0*/  IMAD.MOV.U32 R8, RZ, RZ, RZ ;  /* 0x000000ffff087224 */ /* 0x000fe200078e00ff */
[----:B------:R-:W-:-:S06]  /*16ab0*/  ULDC.64 UR4, c[0x0][0xa20] ;  /* 0x0002880000047ab9 */ /* 0x000fcc0000000a00 */
[----:B------:R-:W2:Y:S01]  /*16ac0*/  LDC.64 R2, c[0x0][0xa10] ;  /* 0x00028400ff027b82 */ /* 0x000ea20000000a00 */
[----:B-1----:R-:W-:-:S05]  /*16ad0*/  IMAD.WIDE R4, R19, 0x4, R4 ;  /* 0x0000000413047825 */ /* 0x002fca00078e0204 */
[----:B------:R-:W3:Y:S01]  /*16ae0*/  @P3 LDG.E R8, desc[UR42][R4.64] ;  /* 0x0000002a04083981 */ /* 0x000ee2000c1e1900 */
[----:B------:R-:W-:Y:S02]  /*16af0*/  IMAD.MOV.U32 R10, RZ, RZ, RZ ;  /* 0x000000ffff0a7224 */ /* 0x000fe400078e00ff */
[----:B--2---:R-:W-:-:S05]  /*16b00*/  IMAD.WIDE R2, R19, 0x4, R2 ;  /* 0x0000000413027825 */ /* 0x004fca00078e0202 */
[----:B------:R1:W5:Y:S01]  /*16b10*/  @P1 LDG.E R10, desc[UR42][R2.64] ;  /* 0x0000002a020a1981 */ /* 0x000362000c1e1900 */
[----:B------:R-:W-:-:S04]  /*16b20*/  ISETP.NE.U32.AND P0, PT, RZ, UR4, PT ;  /* 0x00000004ff007c0c */ /* 0x000fc8000bf05070 */
[----:B------:R-:W-:Y:S02]  /*16b30*/  ISETP.NE.AND.EX P0, PT, RZ, UR5, PT, P0 ;  /* 0x00000005ff007c0c */ /* 0x000fe4000bf05300 */
[----:B---3-5:R-:W-:-:S05]  /*16b40*/  IADD3 R8, R8, R6, RZ ;  /* 0x0000000608087210 */ /* 0x028fca0007ffe0ff */
[----:B------:R1:W-:Y:S06]  /*16b50*/  STL [R1+0x10], R8 ;  /* 0x0000100801007387 */ /* 0x0003ec0000100800 */
[----:B------:R-:W-:Y:S05]  /*16b60*/  @!P0 BRA `(.L_x_4838) ;  /* 0x0000000000108947 */ /* 0x000fea0003800000 */
[----:B------:R-:W2:Y:S02]  /*16b70*/  LDC.64 R4, c[0x0][0xa20] ;  /* 0x00028800ff047b82 */ /* 0x000ea40000000a00 */
[----:B--2---:R-:W-:-:S05]  /*16b80*/  IMAD.WIDE R4, R19, 0x4, R4 ;  /* 0x0000000413047825 */ /* 0x004fca00078e0204 */
[----:B------:R2:W5:Y:S01]  /*16b90*/  LDG.E R7, desc[UR42][R4.64] ;  /* 0x0000002a04077981 */ /* 0x000562000c1e1900 */
[----:B------:R-:W-:Y:S05]  /*16ba0*/  BRA `(.L_x_4839) ;  /* 0x0000000000107947 */ /* 0x000fea0003800000 */
.L_x_4838:
[----:B------:R-:W-:Y:S05]  /*16bb0*/  @!P3 BRA `(.L_x_4839) ;  /* 0x00000000000cb947 */ /* 0x000fea0003800000 */
[----:B------:R-:W2:Y:S04]  /*16bc0*/  LDG.E R7, desc[UR42][R4.64] ;  /* 0x0000002a04077981 */ /* 0x000ea8000c1e1900 */
[----:B------:R-:W2:Y:S02]  /*16bd0*/  LDG.E R4, desc[UR42][R4.64+0x4] ;  /* 0x0000042a04047981 */ /* 0x000ea4000c1e1900 */
[----:B--2---:R-:W-:-:S07]  /*16be0*/  IMAD.IADD R7, R4, 0x1, -R7 ;  /* 0x0000000104077824 */ /* 0x004fce00078e0a07 */
.L_x_4839:
[----:B--2---:R-:W2:Y:S04]  /*16bf0*/  @P1 LDG.E R4, desc[UR42][R2.64] ;  /* 0x0000002a02041981 */ /* 0x004ea8000c1e1900 */
[----:B------:R1:W2:Y:S02]  /*16c00*/  @P1 LDG.E R5, desc[UR42][R2.64+0x4] ;  /* 0x0000042a02051981 */ /* 0x0002a4000c1e1900 */
[----:B-1----:R-:W1:Y:S02]  /*16c10*/  LDC.64 R2, c[0x0][0x9e0] ;  /* 0x00027800ff027b82 */ /* 0x002e640000000a00 */
[----:B-1----:R-:W-:Y:S01]  /*16c20*/  ISETP.GE.AND P2, PT, R3, 0x1, PT ;  /* 0x000000010300780c */ /* 0x002fe20003f46270 */
[----:B--2---:R-:W-:Y:S01]  /*16c30*/  @P1 IMAD.IADD R9, R5, 0x1, -R4 ;  /* 0x0000000105091824 */ /* 0x004fe200078e0a04 */
[----:B------:R-:W-:Y:S01]  /*16c40*/  LEA R4, R17, 0x40, 0x6 ;  /* 0x0000004011047811 */ /* 0x000fe200078e30ff */
[----:B-----5:R-:W-:-:S04]  /*16c50*/  IMAD.IADD R5, R7, 0x1, -R6 ;  /* 0x0000000107057824 */ /* 0x020fc800078e0a06 */
[----:B------:R-:W-:-:S04]  /*16c60*/  IMAD.IADD R8, R5, 0x1, R9 ;  /* 0x0000000105087824 */ /* 0x000fc800078e0209 */
[C---:B------:R-:W-:Y:S01]  /*16c70*/  VIADD R20, R8.reuse, 0x3f ;  /* 0x0000003f08147836 */ /* 0x040fe20000000000 */
[----:B------:R-:W-:-:S04]  /*16c80*/  IADD3 R4, R8, R4, -R0 ;  /* 0x0000000408047210 */ /* 0x000fc80007ffe800 */
[----:B------:R-:W-:Y:S01]  /*16c90*/  SHF.R.S32.HI R7, RZ, 0x1f, R20 ;  /* 0x0000001fff077819 */ /* 0x000fe20000011414 */
[----:B------:R-:W-:-:S03]  /*16ca0*/  IMAD.IADD R2, R4, 0x1, R2 ;  /* 0x0000000104027824 */ /* 0x000fc600078e0202 */
[----:B------:R-:W-:-:S04]  /*16cb0*/  LEA.HI R20, R7, R20, RZ, 0x6 ;  /* 0x0000001407147211 */ /* 0x000fc800078f30ff */
[----:B------:R-:W-:Y:S01]  /*16cc0*/  SHF.R.S32.HI R20, RZ, 0x6, R20 ;  /* 0x00000006ff147819 */ /* 0x000fe20000011414 */
[----:B------:R-:W-:Y:S06]  /*16cd0*/  @!P2 BRA `(.L_x_4840) ;  /* 0x000000000048a947 */ /* 0x000fec0003800000 */
[C---:B------:R-:W-:Y:S01]  /*16ce0*/  ISETP.GT.AND P0, PT, R4.reuse, RZ, PT ;  /* 0x000000ff0400720c */ /* 0x040fe20003f04270 */
[----:B------:R-:W-:Y:S01]  /*16cf0*/  BSSY B0, `(.L_x_4841) ;  /* 0x000000e000007945 */ /* 0x000fe20003800000 */
[----:B------:R-:W-:-:S11]  /*16d00*/  VIADD R11, R4, 0xffffffff ;  /* 0xffffffff040b7836 */ /* 0x000fd60000000000 */
        /* <DEDUP_REMOVED lines=8> */
.L_x_4842:
[----:B------:R-:W-:-:S13]  /*16d90*/  ISETP.NE.AND P0, PT, R3, 0x1, PT ;  /* 0x000000010300780c */ /* 0x000fda0003f05270 */
[----:B------:R-:W1:Y:S02]  /*16da0*/  @P0 LDC.64 R6, c[0x0][0x9e8] ;  /* 0x00027a00ff060b82 */ /* 0x000e640000000a00 */
[----:B-1----:R-:W-:-:S05]  /*16db0*/  @P0 IMAD.HI.U32 R6, R11, R6, RZ ;  /* 0x000000060b060227 */ /* 0x002fca00078e00ff */
[----:B------:R-:W-:-:S07]  /*16dc0*/  @P0 SHF.R.U32.HI R11, RZ, R7, R6 ;  /* 0x00000007ff0b0219 */ /* 0x000fce0000011606 */
.L_x_4843:
[----:B------:R-:W-:Y:S05]  /*16dd0*/  BSYNC B0 ;  /* 0x0000000000007941 */ /* 0x000fea0003800000 */
.L_x_4841:
[----:B------:R-:W-:-:S05]  /*16de0*/  IMAD R11, R11, R3, R3 ;  /* 0x000000030b0b7224 */ /* 0x000fca00078e0203 */
[----:B------:R-:W-:-:S07]  /*16df0*/  VIMNMX R2, R2, R11, PT ;  /* 0x0000000b02027248 */ /* 0x000fce0003fe0100 */
.L_x_4840:
        /* <DEDUP_REMOVED lines=15> */
.L_x_4846:
[----:B------:R-:W-:Y:S01]  /*16ef0*/  ISETP.NE.AND P0, PT, R3, 0x1, PT ;  /* 0x000000010300780c */ /* 0x000fe20003f05270 */
[----:B------:R-:W-:-:S12]  /*16f00*/  IMAD.MOV.U32 R11, RZ, RZ, R0 ;  /* 0x000000ffff0b7224 */ /* 0x000fd800078e0000 */
[----:B------:R-:W1:Y:S02]  /*16f10*/  @P0 LDC.64 R6, c[0x0][0x9e8] ;  /* 0x00027a00ff060b82 */ /* 0x000e640000000a00 */
[----:B-1----:R-:W-:-:S05]  /*16f20*/  @P0 IMAD.HI.U32 R6, R0, R6, RZ ;  /* 0x0000000600060227 */ /* 0x002fca00078e00ff */
[----:B------:R-:W-:-:S07]  /*16f30*/  @P0 SHF.R.U32.HI R11, RZ, R7, R6 ;  /* 0x00000007ff0b0219 */ /* 0x000fce0000011606 */
.L_x_4847:
[----:B------:R-:W-:Y:S05]  /*16f40*/  BSYNC B0 ;  /* 0x0000000000007941 */ /* 0x000fea0003800000 */
.L_x_4845:
[----:B------:R-:W-:-:S05]  /*16f50*/  IMAD R3, R11, R3, RZ ;  /* 0x000000030b037224 */ /* 0x000fca00078e02ff */
[----:B------:R-:W-:-:S07]  /*16f60*/  VIMNMX R8, R8, R3, !PT ;  /* 0x0000000308087248 */ /* 0x000fce0007fe0100 */
.L_x_4844:
[----:B------:R-:W-:Y:S01]  /*16f70*/  VIADD R2, R2, 0x3f ;  /* 0x0000003f02027836 */ /* 0x000fe20000000000 */
[----:B------:R-:W-:Y:S01]  /*16f80*/  BSSY B0, `(.L_x_4848) ;  /* 0x0000111000007945 */ /* 0x000fe20003800000 */
[----:B------:R-:W-:-:S03]  /*16f90*/  PLOP3.LUT P2, PT, PT, PT, PT, 0x80, 0x0 ;  /* 0x000000000000781c */ /* 0x000fc60003f4f070 */
[----:B------:R-:W-:-:S04]  /*16fa0*/  SHF.R.S32.HI R3, RZ, 0x1f, R2 ;  /* 0x0000001fff037819 */ /* 0x000fc80000011402 */
[----:B------:R-:W-:Y:S02]  /*16fb0*/  LEA.HI R3, R3, R2, RZ, 0x6 ;  /* 0x0000000203037211 */ /* 0x000fe400078f30ff */
[----:B------:R-:W-:Y:S02]  /*16fc0*/  SHF.R.S32.HI R2, RZ, 0x1f, R8 ;  /* 0x0000001fff027819 */ /* 0x000fe40000011408 */
[----:B------:R-:W-:Y:S02]  /*16fd0*/  SHF.R.S32.HI R3, RZ, 0x6, R3 ;  /* 0x00000006ff037819 */ /* 0x000fe40000011403 */
[----:B------:R-:W-:Y:S02]  /*16fe0*/  LEA.HI R2, R2, R8, RZ, 0x6 ;  /* 0x0000000802027211 */ /* 0x000fe400078f30ff */
[----:B------:R-:W-:Y:S02]  /*16ff0*/  VIMNMX R3, R20, R3, PT ;  /* 0x0000000314037248 */ /* 0x000fe40003fe0100 */
[----:B------:R-:W-:-:S03]  /*17000*/  SHF.R.S32.HI R2, RZ, 0x6, R2 ;  /* 0x00000006ff027819 */ /* 0x000fc60000011402 */
[----:B------:R-:W-:Y:S01]  /*17010*/  IMAD R6, R3, 0x40, -R5 ;  /* 0x0000004003067824 */ /* 0x000fe200078e0a05 */
[----:B------:R-:W-:-:S04]  /*17020*/  VIMNMX R2, RZ, R2, !PT ;  /* 0x00000002ff027248 */ /* 0x000fc80007fe0100 */
[----:B------:R-:W-:Y:S01]  /*17030*/  VIMNMX R3, R6, R9, PT ;  /* 0x0000000906037248 */ /* 0x000fe20003fe0100 */
[----:B------:R-:W-:-:S05]  /*17040*/  IMAD R2, R2, 0x40, -R5 ;  /* 0x0000004002027824 */ /* 0x000fca00078e0a05 */
[----:B------:R-:W-:-:S04]  /*17050*/  VIMNMX R2, RZ, R2, !PT ;  /* 0x00000002ff027248 */ /* 0x000fc80007fe0100 */
[----:B------:R-:W-:Y:S02]  /*17060*/  ISETP.GT.AND P0, PT, R3, R2, PT ;  /* 0x000000020300720c */ /* 0x000fe40003f04270 */
[----:B------:R-:W-:-:S11]  /*17070*/  SHF.R.U32.HI R2, RZ, 0x6, R2 ;  /* 0x00000006ff027819 */ /* 0x000fd60000011602 */
[----:B------:R-:W-:-:S05]  /*17080*/  @P0 VIADD R3, R3, 0x3f ;  /* 0x0000003f03030836 */ /* 0x000fca0000000000 */
[----:B------:R-:W-:-:S04]  /*17090*/  @P0 SHF.R.S32.HI R6, RZ, 0x1f, R3 ;  /* 0x0000001fff060819 */ /* 0x000fc80000011403 */
[----:B------:R-:W-:Y:S01]  /*170a0*/  @P0 LEA.HI R6, R6, R3, RZ, 0x6 ;  /* 0x0000000306060211 */ /* 0x000fe200078f30ff */
[----:B------:R-:W-:-:S03]  /*170b0*/  IMAD.MOV.U32 R3, RZ, RZ, R2 ;  /* 0x000000ffff037224 */ /* 0x000fc600078e0002 */
[----:B------:R-:W-:-:S04]  /*170c0*/  @P0 SHF.R.S32.HI R3, RZ, 0x6, R6 ;  /* 0x00000006ff030819 */ /* 0x000fc80000011406 */
[----:B------:R-:W-:-:S13]  /*170d0*/  ISETP.GT.AND P0, PT, R3, R2, PT ;  /* 0x000000020300720c */ /* 0x000fda0003f04270 */
[----:B------:R-:W-:Y:S05]  /*170e0*/  @!P0 BRA `(.L_x_4849) ;  /* 0x0000000c00e88947 */ /* 0x000fea0003800000 */
[----:B------:R-:W1:Y:S01]  /*170f0*/  LDC R5, c[0x0][0x428] ;  /* 0x00010a00ff057b82 */ /* 0x000e620000000800 */
[----:B------:R-:W-:Y:S01]  /*17100*/  UMOV UR4, 0xffffffff ;  /* 0xffffffff00047882 */ /* 0x000fe20000000000 */
[----:B-1----:R-:W-:Y:S01]  /*17110*/  ISETP.NE.AND P0, PT, R5, 0x1, PT ;  /* 0x000000010500780c */ /* 0x002fe20003f05270 */
[----:B------:R-:W-:-:S12]  /*17120*/  IMAD.MOV.U32 R5, RZ, RZ, R18 ;  /* 0x000000ffff057224 */ /* 0x000fd800078e0012 */
[----:B------:R-:W1:Y:S08]  /*17130*/  @P0 LDC R7, c[0x0][0x42c] ;  /* 0x00010b00ff070b82 */ /* 0x000e700000000800 */
[----:B------:R-:W2:Y:S01]  /*17140*/  @P0 LDC R6, c[0x0][0x430] ;  /* 0x00010c00ff060b82 */ /* 0x000ea20000000800 */
[----:B-1----:R-:W-:-:S05]  /*17150*/  @P0 IMAD.HI.U32 R7, R18, R7, RZ ;  /* 0x0000000712070227 */ /* 0x002fca00078e00ff */
[----:B--2---:R-:W-:Y:S02]  /*17160*/  @P0 SHF.R.U32.HI R5, RZ, R6, R7 ;  /* 0x00000006ff050219 */ /* 0x004fe40000011607 */
[----:B------:R-:W-:Y:S01]  /*17170*/  SEL R6, R19, RZ, !P1 ;  /* 0x000000ff13067207 */ /* 0x000fe20004800000 */
[----:B------:R-:W-:Y:S06]  /*17180*/  BRA.DIV UR4, `(.L_x_4850) ;  /* 0x00000062043c7947 */ /* 0x000fec000b800000 */
.L_x_5004:
[----:B------:R-:W-:-:S03]  /*17190*/  UMOV UR4, 0xffffffff ;  /* 0xffffffff00047882 */ /* 0x000fc60000000000 */
[----:B------:R-:W-:Y:S05]  /*171a0*/  BRA.DIV UR4, `(.L_x_4851) ;  /* 0x0000006204687947 */ /* 0x000fea000b800000 */
[----:B------:R-:W-:-:S13]  /*171b0*/  ELECT P6, URZ, PT ;  /* 0x00000000003f782f */ /* 0x000fda00038c0000 */
.L_x_5007:
[----:B------:R-:W2:Y:S01]  /*171c0*/  LDL R7, [R1+0x20] ;  /* 0x0000200001077983 */ /* 0x000ea20000100800 */
[----:B------:R-:W-:Y:S01]  /*171d0*/  MOV R9, 0x400 ;  /* 0x0000040000097802 */ /* 0x000fe20000000f00 */
[----:B------:R-:W-:Y:S01]  /*171e0*/  BSSY B1, `(.L_x_4852) ;  /* 0x000000a000017945 */ /* 0x000fe20003800000 */
[----:B--2---:R-:W-:-:S05]  /*171f0*/  VIADD R8, R7, 0x1 ;  /* 0x0000000107087836 */ /* 0x004fca0000000000 */
[----:B------:R-:W-:-:S04]  /*17200*/  LEA.HI R7, R8, R8, RZ, 0x1 ;  /* 0x0000000808077211 */ /* 0x000fc800078f08ff */
[----:B------:R-:W-:-:S05]  /*17210*/  LOP3.LUT R7, R7, 0xfffffffe, RZ, 0xc0, !PT ;  /* 0xfffffffe07077812 */ /* 0x000fca00078ec0ff */
[----:B------:R-:W-:Y:S02]  /*17220*/  IMAD.IADD R8, R8, 0x1, -R7 ;  /* 0x0000000108087824 */ /* 0x000fe400078e0a07 */
[----:B------:R-:W1:Y:S03]  /*17230*/  S2R R7, SR_CgaCtaId ;  /* 0x0000000000077919 */ /* 0x000e660000008800 */
[----:B------:R-:W-:Y:S02]  /*17240*/  SHF.L.U32 R8, R8, 0x1f, RZ ;  /* 0x0000001f08087819 */ /* 0x000fe400000006ff */
[----:B-1----:R-:W-:-:S04]  /*17250*/  LEA R7, R7, R9, 0x18 ;  /* 0x0000000907077211 */ /* 0x002fc800078ec0ff */
[----:B------:R-:W1:Y:S02]  /*17260*/  SYNCS.PHASECHK.TRANS64.TRYWAIT P0, [R7+URZ+0x28c20], R8 ;  /* 0x028c2008070075a7 */ /* 0x000e64000800017f */
[----:B-1----:R-:W-:Y:S05]  /*17270*/  @!P0 BRA `(.L_x_4853) ;  /* 0x0000006000548947 */ /* 0x002fea0003800000 */
.L_x_5008:
[----:B------:R-:W-:Y:S05]  /*17280*/  BSYNC B1 ;  /* 0x0000000000017941 */ /* 0x000fea0003800000 */
.L_x_4852:
[----:B------:R-:W-:Y:S04]  /*17290*/  BSSY B1, `(.L_x_4854) ;  /* 0x0000061000017945 */ /* 0x000fe80003800000 */
[----:B------:R-:W-:Y:S05]  /*172a0*/  @!P6 BRA `(.L_x_4855) ;  /* 0x00000004007ce947 */ /* 0x000fea0003800000 */
[----:B------:R-:W1:Y:S04]  /*172b0*/  LDL R11, [R1+0x4] ;  /* 0x00000400010b7983 */ /* 0x000e680000100800 */
[----:B------:R-:W2:Y:S01]  /*172c0*/  LDL R9, [R1+0xc] ;  /* 0x00000c0001097983 */ /* 0x000ea20000100800 */
[----:B-1----:R-:W-:Y:S01]  /*172d0*/  IMAD R8, R11, 0x8, R7 ;  /* 0x000000080b087824 */ /* 0x002fe200078e0207 */
[----:B--2---:R-:W-:-:S04]  /*172e0*/  SHF.L.U32 R11, R9, 0x1f, RZ ;  /* 0x0000001f090b7819 */ /* 0x004fc800000006ff */
[----:B------:R-:W1:Y:S02]  /*172f0*/  SYNCS.PHASECHK.TRANS64.TRYWAIT P0, [R8+URZ+0x28ca0], R11 ;  /* 0x028ca00b080075a7 */ /* 0x000e64000800017f */
[----:B-1----:R-:W-:Y:S05]  /*17300*/  @!P0 BRA `(.L_x_4856) ;  /* 0x0000006000448947 */ /* 0x002fea0003800000 */
.L_x_5009:
        /* <DEDUP_REMOVED lines=11> */
.L_x_4857:
[----:B--2---:R-:W2:Y:S01]  /*173c0*/  LDL R9, [R1+0x4] ;  /* 0x0000040001097983 */ /* 0x004ea20000100800 */
        /* <DEDUP_REMOVED lines=10> */
[----:B------:R-:W-:Y:S02]  /*17470*/  R2UR UR8, R9 ;  /* 0x00000000090872ca */ /* 0x000fe400000e0000 */
[----:B------:R-:W-:-:S05]  /*17480*/  LEA R9, R3, R10, 0x6 ;  /* 0x0000000a03097211 */ /* 0x000fca00078e30ff */
[----:B------:R-:W-:-:S05]  /*17490*/  VIADD R9, R9, 0xffffffc0 ;  /* 0xffffffc009097836 */ /* 0x000fca0000000000 */
[----:B------:R-:W-:Y:S01]  /*174a0*/  R2UR UR11, R9 ;  /* 0x00000000090b72ca */ /* 0x000fe200000e0000 */
[----:B------:R-:W-:-:S12]  /*174b0*/  UIADD3 UR8, UR8, 0x22400, URZ ;  /* 0x0002240008087890 */ /* 0x000fd8000fffe03f */
[----:B------:R2:W-:Y:S01]  /*174c0*/  UTMALDG.4D [UR8], [UR4], desc[UR6] ;  /* 0x00000608040075b4 */ /* 0x0005e20008019000 */
[----:B------:R-:W3:Y:S02]  /*174d0*/  SYNCS.PHASECHK.TRANS64.TRYWAIT P0, [R8+URZ+0x28cc0], R11 ;  /* 0x028cc00b080075a7 */ /* 0x000ee4000800017f */
[----:B--23--:R-:W-:Y:S05]  /*174e0*/  @!P0 BRA `(.L_x_4858) ;  /* 0x0000005c00e08947 */ /* 0x00cfea0003800000 */
.L_x_5010:
        /* <DEDUP_REMOVED lines=8> */
.L_x_4859:
[----:B-12---:R-:W2:Y:S01]  /*17570*/  LDL R11, [R1+0x4] ;  /* 0x00000400010b7983 */ /* 0x006ea20000100800 */
        /* <DEDUP_REMOVED lines=50> */
.L_x_4855:
[----:B------:R-:W-:Y:S05]  /*178a0*/  BSYNC B1 ;  /* 0x0000000000017941 */ /* 0x000fea0003800000 */
.L_x_4854:
[----:B-1----:R-:W2:Y:S04]  /*178b0*/  LDL.LU R8, [R1+0x4] ;  /* 0x0000040001087983 */ /* 0x002ea80000300800 */
        /* <DEDUP_REMOVED lines=12> */
[C---:B------:R-:W-:Y:S02]  /*17980*/  IMAD R8, R3.reuse, 0x40, R10 ;  /* 0x0000004003087824 */ /* 0x040fe400078e020a */
[----:B------:R-:W-:Y:S02]  /*17990*/  VIADD R3, R3, 0xffffffff ;  /* 0xffffffff03037836 */ /* 0x000fe40000000000 */
[----:B------:R-:W-:-:S07]  /*179a0*/  VIADD R8, R8, 0xffffff80 ;  /* 0xffffff8008087836 */ /* 0x000fce0000000000 */
.L_x_4866:
[----:B------:R-:W-:Y:S05]  /*179b0*/  YIELD ;  /* 0x0000000000007946 */ /* 0x000fea0003800000 */
[----:B------:R-:W-:Y:S04]  /*179c0*/  BSSY B1, `(.L_x_4860) ;  /* 0x000005f000017945 */ /* 0x000fe80003800000 */
[----:B-1----:R-:W-:Y:S05]  /*179d0*/  @!P6 BRA `(.L_x_4861) ;  /* 0x000000040074e947 */ /* 0x002fea0003800000 */
[----:B------:R-:W2:Y:S04]  /*179e0*/  LDL R9, [R1+0x4] ;  /* 0x0000040001097983 */ /* 0x000ea80000100800 */
[----:B------:R-:W3:Y:S01]  /*179f0*/  LDL R10, [R1+0xc] ;  /* 0x00000c00010a7983 */ /* 0x000ee20000100800 */
[----:B--2---:R-:W-:Y:S01]  /*17a00*/  IMAD R9, R9, 0x8, R7 ;  /* 0x0000000809097824 */ /* 0x004fe200078e0207 */
[----:B---3--:R-:W-:-:S04]  /*17a10*/  SHF.L.U32 R10, R10, 0x1f, RZ ;  /* 0x0000001f0a0a7819 */ /* 0x008fc800000006ff */
[----:B------:R-:W1:Y:S02]  /*17a20*/  SYNCS.PHASECHK.TRANS64.TRYWAIT P0, [R9+URZ+0x28ca0], R10 ;  /* 0x028ca00a090075a7 */ /* 0x000e64000800017f */
[----:B-1----:R-:W-:Y:S05]  /*17a30*/  @!P0 BRA `(.L_x_4862) ;  /* 0x0000005800a08947 */ /* 0x002fea0003800000 */
.L_x_5011:
        /* <DEDUP_REMOVED lines=11> */
.L_x_4863:
[----:B--2---:R-:W2:Y:S01]  /*17af0*/  LDL R11, [R1+0x4] ;  /* 0x00000400010b7983 */ /* 0x004ea20000100800 */
        /* <DEDUP_REMOVED lines=14> */
[----:B------:R-:W3:Y:S02]  /*17be0*/  SYNCS.PHASECHK.TRANS64.TRYWAIT P1, [R9+URZ+0x28cc0], R10 ;  /* 0x028cc00a090075a7 */ /* 0x000ee4000802017f */
[----:B--23--:R-:W-:Y:S05]  /*17bf0*/  @!P1 BRA `(.L_x_4864) ;  /* 0x0000005800449947 */ /* 0x00cfea0003800000 */
.L_x_5012:
        /* <DEDUP_REMOVED lines=8> */
.L_x_4865:
        /* <DEDUP_REMOVED lines=51> */
.L_x_4861:
[----:B------:R-:W-:Y:S05]  /*17fb0*/  BSYNC B1 ;  /* 0x0000000000017941 */ /* 0x000fea0003800000 */
.L_x_4860:
        /* <DEDUP_REMOVED lines=13> */
.L_x_4849:
[----:B------:R-:W-:Y:S05]  /*18090*/  BSYNC B0 ;  /* 0x0000000000007941 */ /* 0x000fea0003800000 */
.L_x_4848:
        /* <DEDUP_REMOVED lines=17> */
.L_x_4869:
[----:B------:R-:W-:-:S13]  /*181b0*/  ISETP.NE.AND P1, PT, R3, 0x1, PT ;  /* 0x000000010300780c */ /* 0x000fda0003f25270 */
[----:B------:R-:W2:Y:S02]  /*181c0*/  @P1 LDC.64 R4, c[0x0][0x9e8] ;  /* 0x00027a00ff041b82 */ /* 0x000ea40000000a00 */
[----:B--2---:R-:W-:-:S05]  /*181d0*/  @P1 IMAD.HI.U32 R4, R6, R4, RZ ;  /* 0x0000000406041227 */ /* 0x004fca00078e00ff */
[----:B------:R-:W-:-:S07]  /*181e0*/  @P1 SHF.R.U32.HI R6, RZ, R5, R4 ;  /* 0x00000005ff061219 */ /* 0x000fce0000011604 */
.L_x_4870:
[----:B------:R-:W-:Y:S05]  /*181f0*/  BSYNC B0 ;  /* 0x0000000000007941 */ /* 0x000fea0003800000 */
.L_x_4868:
[----:B------:R-:W-:-:S05]  /*18200*/  IMAD R5, R6, R3, R3 ;  /* 0x0000000306057224 */ /* 0x000fca00078e0203 */
[----:B------:R-:W-:-:S07]  /*18210*/  VIMNMX R2, R2, R5, PT ;  /* 0x0000000502027248 */ /* 0x000fce0003fe0100 */
.L_x_4867:
[----:B------:R-:W-:Y:S01]  /*18220*/  VIADD R2, R2, 0x3f ;  /* 0x0000003f02027836 */ /* 0x000fe20000000000 */
[----:B------:R-:W-:-:S04]  /*18230*/  ULDC UR4, c[0x0][0x9dc] ;  /* 0x0002770000047ab9 */ /* 0x000fc80000000800 */
[----:B------:R-:W-:-:S04]  /*18240*/  SHF.R.S32.HI R5, RZ, 0x1f, R2 ;  /* 0x0000001fff057819 */ /* 0x000fc80000011402 */
[----:B------:R-:W-:Y:S01]  /*18250*/  LEA.HI R5, R5, R2, RZ, 0x6 ;  /* 0x0000000205057211 */ /* 0x000fe200078f30ff */
[----:B------:R-:W-:-:S03]  /*18260*/  VIADD R2, R0, -UR4 ;  /* 0x8000000400027c36 */ /* 0x000fc60008000000 */
[----:B------:R-:W-:-:S04]  /*18270*/  SHF.R.S32.HI R5, RZ, 0x6, R5 ;  /* 0x00000006ff057819 */ /* 0x000fc80000011405 */
        /* <DEDUP_REMOVED lines=13> */
.L_x_4873:
[----:B------:R-:W-:-:S13]  /*18350*/  ISETP.NE.AND P0, PT, R3, 0x1, PT ;  /* 0x000000010300780c */ /* 0x000fda0003f05270 */
[----:B------:R-:W3:Y:S02]  /*18360*/  @P0 LDC.64 R4, c[0x0][0x9e8] ;  /* 0x00027a00ff040b82 */ /* 0x000ee40000000a00 */
[----:B---3--:R-:W-:-:S05]  /*18370*/  @P0 IMAD.HI.U32 R4, R0, R4, RZ ;  /* 0x0000000400040227 */ /* 0x008fca00078e00ff */
[----:B------:R-:W-:-:S07]  /*18380*/  @P0 SHF.R.U32.HI R0, RZ, R5, R4 ;  /* 0x00000005ff000219 */ /* 0x000fce0000011604 */
.L_x_4874:
[----:B------:R-:W-:Y:S05]  /*18390*/  BSYNC B0 ;  /* 0x0000000000007941 */ /* 0x000fea0003800000 */
.L_x_4872:
[----:B------:R-:W-:-:S05]  /*183a0*/  IMAD R3, R0, R3, RZ ;  /* 0x0000000300037224 */ /* 0x000fca00078e02ff */
[----:B------:R-:W-:-:S07]  /*183b0*/  VIMNMX R2, R2, R3, !PT ;  /* 0x0000000302027248 */ /* 0x000fce0007fe0100 */
.L_x_4871:
[----:B------:R-:W-:Y:S01]  /*183c0*/  SHF.R.S32.HI R3, RZ, 0x1f, R2 ;  /* 0x0000001fff037819 */ /* 0x000fe20000011402 */
[----:B------:R-:W-:Y:S03]  /*183d0*/  BSSY B6, `(.L_x_4875) ;  /* 0x00002fd000067945 */ /* 0x000fe60003800000 */
[----:B------:R-:W-:-:S04]  /*183e0*/  LEA.HI R3, R3, R2, RZ, 0x6 ;  /* 0x0000000203037211 */ /* 0x000fc800078f30ff */
[----:B------:R-:W-:-:S04]  /*183f0*/  SHF.R.S32.HI R3, RZ, 0x6, R3 ;  /* 0x00000006ff037819 */ /* 0x000fc80000011403 */
        /* <DEDUP_REMOVED lines=11> */
[----:B------:R-:W3:Y:S08]  /*184b0*/  FLO.U32 R0, UR4 ;  /* 0x0000000400007d00 */ /* 0x000ef000080e0000 */
        /* <DEDUP_REMOVED lines=9> */
.L_x_4876:
        /* <DEDUP_REMOVED lines=11> */
[----:B------:R-:W-:Y:S01]  /*18600*/  IMAD.U32 R4, RZ, RZ, UR6 ;  /* 0x00000006ff047e24 */ /* 0x000fe2000f8e00ff */
[----:B------:R-:W-:Y:S01]  /*18610*/  MOV R5, UR7 ;  /* 0x0000000700057c02 */ /* 0x000fe20008000f00 */
[----:B------:R-:W3:Y:S01]  /*18620*/  LDC.64 R2, c[0x4][R2] ;  /* 0x0100000002027b82 */ /* 0x000ee20000000a00 */
[----:B--2---:R-:W-:Y:S02]  /*18630*/  IMAD.U32 R6, RZ, RZ, UR8 ;  /* 0x00000008ff067e24 */ /* 0x004fe4000f8e00ff */
[----:B------:R-:W-:Y:S02]  /*18640*/  IMAD.U32 R7, RZ, RZ, UR9 ;  /* 0x00000009ff077e24 */ /* 0x000fe4000f8e00ff */
[----:B------:R-:W-:-:S02]  /*18650*/  IMAD.U32 R10, RZ, RZ, UR4 ;  /* 0x00000004ff0a7e24 */ /* 0x000fc4000f8e00ff */
[----:B-1----:R-:W-:Y:S02]  /*18660*/  IMAD.U32 R11, RZ, RZ, UR5 ;  /* 0x00000005ff0b7e24 */ /* 0x002fe4000f8e00ff */
[----:B------:R-:W-:Y:S02]  /*18670*/  IMAD.MOV.U32 R8, RZ, RZ, 0x70 ;  /* 0x00000070ff087424 */ /* 0x000fe400078e00ff */
[----:B------:R-:W-:Y:S02]  /*18680*/  IMAD.MOV.U32 R12, RZ, RZ, 0x1 ;  /* 0x00000001ff0c7424 */ /* 0x000fe400078e00ff */
[----:B0-----:R-:W-:-:S07]  /*18690*/  IMAD.MOV.U32 R13, RZ, RZ, RZ ;  /* 0x000000ffff0d7224 */ /* 0x001fce00078e00ff */
[----:B------:R-:W-:-:S07]  /*186a0*/  LEPC R20, `(.L_x_4878) ;  /* 0x000000001014794e */ /* 0x000fce0000000000 */
[----:B---3--:R-:W-:Y:S05]  /*186b0*/  CALL.ABS.NOINC R2 ;  /* 0x0000000002007343 */ /* 0x008fea0003c00000 */
.L_x_4878:
        /* <DEDUP_REMOVED lines=13> */
[----:B------:R-:W-:Y:S02]  /*18790*/  IMAD.U32 R10, RZ, RZ, UR4 ;  /* 0x00000004ff0a7e24 */ /* 0x000fe4000f8e00ff */
[----:B-1----:R-:W-:Y:S02]  /*187a0*/  IMAD.U32 R11, RZ, RZ, UR5 ;  /* 0x00000005ff0b7e24 */ /* 0x002fe4000f8e00ff */
[----:B------:R-:W-:Y:S02]  /*187b0*/  IMAD.MOV.U32 R8, RZ, RZ, 0x70 ;  /* 0x00000070ff087424 */ /* 0x000fe400078e00ff */
[----:B------:R-:W-:Y:S02]  /*187c0*/  IMAD.MOV.U32 R12, RZ, RZ, 0x1 ;  /* 0x00000001ff0c7424 */ /* 0x000fe400078e00ff */
[----:B0--3--:R-:W-:-:S07]  /*187d0*/  IMAD.MOV.U32 R13, RZ, RZ, RZ ;  /* 0x000000ffff0d7224 */ /* 0x009fce00078e00ff */
[----:B------:R-:W-:-:S07]  /*187e0*/  LEPC R20, `(.L_x_4880) ;  /* 0x000000001014794e */ /* 0x000fce0000000000 */
[----:B----4-:R-:W-:Y:S05]  /*187f0*/  CALL.ABS.NOINC R2 ;  /* 0x0000000002007343 */ /* 0x010fea0003c00000 */
.L_x_4880:
        /* <DEDUP_REMOVED lines=16> */
.L_x_4879:
[----:B------:R-:W3:Y:S01]  /*18900*/  LDL.LU R4, [R1+0x24] ;  /* 0x0000240001047983 */ /* 0x000ee20000300800 */
[----:B------:R-:W4:Y:S01]  /*18910*/  LDC R0, c[0x0][0x428] ;  /* 0x00010a00ff007b82 */ /* 0x000f220000000800 */
        /* <DEDUP_REMOVED lines=12> */
[----:B------:R-:W0:Y:S01]  /*189e0*/  @P0 LDC.64 R2, c[0x0][0x9f8] ;  /* 0x00027e00ff020b82 */ /* 0x000e220000000a00 */
        /* <DEDUP_REMOVED lines=12> */
[----:B0-----:R-:W-:-:S09]  /*18ab0*/  SEL R2, R19, RZ, !P0 ;  /* 0x000000ff13027207 */ /* 0x001fd20004000000 */
.L_x_4881:
        /* <DEDUP_REMOVED lines=10> */
[----:B------:R-:W3:Y:S01]  /*18b60*/  LDL R3, [R1+0x1c] ;  /* 0x00001c0001037983 */ /* 0x000ee20000100800 */
[----:B------:R-:W0:Y:S01]  /*18b70*/  LDC.64 R20, c[0x0][0x3f8] ;  /* 0x0000fe00ff147b82 */ /* 0x000e220000000a00 */
[----:B------:R-:W-:Y:S02]  /*18b80*/  ULDC.64 UR4, c[0x0][0xa08] ;  /* 0x0002820000047ab9 */ /* 0x000fe40000000a00 */
[----:B0-----:R-:W-:Y:S01]  /*18b90*/  LOP3.LUT P0, RZ, R20, UR4, RZ, 0xfc, !PT ;  /* 0x0000000414ff7c12 */ /* 0x001fe2000f80fcff */
[----:B------:R-:W-:-:S03]  /*18ba0*/  UMOV UR4, 0xffffffff ;  /* 0xffffffff00047882 */ /* 0x000fc60000000000 */
[----:B------:R-:W-:-:S04]  /*18bb0*/  LOP3.LUT P0, RZ, R21, UR5, RZ, 0xfc, P0 ;  /* 0x0000000515ff7c12 */ /* 0x000fc8000800fcff */
[----:B--2--5:R-:W-:Y:S01]  /*18bc0*/  SEL R6, R4, RZ, !P0 ;  /* 0x000000ff04067207 */ /* 0x024fe20004000000 */
[----:B---3--:R-:W-:Y:S01]  /*18bd0*/  VIADD R3, R3, 0xffffffff ;  /* 0xffffffff03037836 */ /* 0x008fe20000000000 */
[----:B------:R-:W-:Y:S07]  /*18be0*/  BRA.DIV UR4, `(.L_x_4882) ;  /* 0x0000004a045c7947 */ /* 0x000fee000b800000 */
.L_x_5015:
[----:B------:R-:W-:Y:S01]  /*18bf0*/  UMOV UR4, 0xffffffff ;  /* 0xffffffff00047882 */ /* 0x000fe20000000000 */
[----:B------:R-:W-:Y:S02]  /*18c00*/  SHF.R.S32.HI R8, RZ, 0x1f, R4 ;  /* 0x0000001fff087819 */ /* 0x000fe40000011404 */
[----:B------:R-:W-:Y:S05]  /*18c10*/  BRA.DIV UR4, `(.L_x_4883) ;  /* 0x0000004a04847947 */ /* 0x000fea000b800000 */
[----:B------:R-:W-:-:S13]  /*18c20*/  ELECT P6, URZ, PT ;  /* 0x00000000003f782f */ /* 0x000fda00038c0000 */
.L_x_5018:
[----:B------:R-:W-:Y:S05]  /*18c30*/  @!P6 BRA `(.L_x_4884) ;  /* 0x0000000000fce947 */ /* 0x000fea0003800000 */
[----:B------:R-:W-:-:S04]  /*18c40*/  ISETP.NE.U32.AND P0, PT, R20, RZ, PT ;  /* 0x000000ff1400720c */ /* 0x000fc80003f05070 */
[----:B------:R-:W-:-:S13]  /*18c50*/  ISETP.NE.AND.EX P0, PT, R21, RZ, PT, P0 ;  /* 0x000000ff1500720c */ /* 0x000fda0003f05300 */
[----:B------:R-:W-:Y:S05]  /*18c60*/  @!P0 BRA `(.L_x_4885) ;  /* 0x0000000000488947 */ /* 0x000fea0003800000 */
[----:B-1----:R-:W0:Y:S01]  /*18c70*/  LDC R9, c[0x0][0x41c] ;  /* 0x00010700ff097b82 */ /* 0x002e220000000800 */
[----:B------:R-:W-:Y:S01]  /*18c80*/  IMAD.MOV.U32 R5, RZ, RZ, R3 ;  /* 0x000000ffff057224 */ /* 0x000fe200078e0003 */
        /* <DEDUP_REMOVED lines=16> */
.L_x_4885:
[----:B------:R-:W2:Y:S01]  /*18d90*/  LDL R5, [R1] ;  /* 0x0000000001057983 */ /* 0x000ea20000100800 */
[----:B-1----:R-:W-:-:S03]  /*18da0*/  MOV R9, 0x400 ;  /* 0x0000040000097802 */ /* 0x002fc60000000f00 */
[----:B------:R-:W3:Y:S01]  /*18db0*/  LDL R7, [R1+0x8] ;  /* 0x0000080001077983 */ /* 0x000ee20000100800 */
[----:B0-----:R-:W0:Y:S02]  /*18dc0*/  S2R R10, SR_CgaCtaId ;  /* 0x00000000000a7919 */ /* 0x001e240000008800 */
[----:B0-----:R-:W-:-:S05]  /*18dd0*/  LEA R9, R10, R9, 0x18 ;  /* 0x000000090a097211 */ /* 0x001fca00078ec0ff */
[----:B--2---:R-:W-:Y:S01]  /*18de0*/  IMAD R5, R5, 0x8, R9 ;  /* 0x0000000805057824 */ /* 0x004fe200078e0209 */
[----:B---3--:R-:W-:-:S04]  /*18df0*/  SHF.L.U32 R7, R7, 0x1f, RZ ;  /* 0x0000001f07077819 */ /* 0x008fc800000006ff */
[----:B------:R-:W0:Y:S02]  /*18e00*/  SYNCS.PHASECHK.TRANS64.TRYWAIT P0, [R5+URZ+0x28c40], R7 ;  /* 0x028c4007050075a7 */ /* 0x000e24000800017f */
[----:B0-----:R-:W-:Y:S05]  /*18e10*/  @!P0 BRA `(.L_x_4886) ;  /* 0x0000004800248947 */ /* 0x001fea0003800000 */
.L_x_5019:
        /* <DEDUP_REMOVED lines=11> */
.L_x_4887:
        /* <DEDUP_REMOVED lines=21> */
[----:B0-----:R-:W-:Y:S01]  /*19020*/  NOP ;  /* 0x0000000000007918 */ /* 0x001fe20000000000 */
.L_x_4884:
[----:B------:R-:W2:Y:S01]  /*19030*/  LDL.LU R10, [R1+0x20] ;  /* 0x00002000010a7983 */ /* 0x000ea20000300800 */
[----:B------:R-:W-:Y:S01]  /*19040*/  MOV R7, 0x400 ;  /* 0x0000040000077802 */ /* 0x000fe20000000f00 */
[----:B------:R-:W-:Y:S05]  /*19050*/  WARPSYNC.ALL ;  /* 0x0000000000007948 */ /* 0x000fea0003800000 */
[----:B-1----:R-:W0:Y:S01]  /*19060*/  S2R R9, SR_CgaCtaId ;  /* 0x0000000000097919 */ /* 0x002e220000008800 */
        /* <DEDUP_REMOVED lines=26> */
.L_x_5020:
[----:B------:R-:W-:Y:S05]  /*19210*/  BSYNC B0 ;  /* 0x0000000000007941 */ /* 0x000fea0003800000 */
.L_x_4888:
        /* <DEDUP_REMOVED lines=11> */
.L_x_5021:
        /* <DEDUP_REMOVED lines=11> */
.L_x_4893:
        /* <DEDUP_REMOVED lines=8> */
[----:B------:R-:W-:Y:S02]  /*19400*/  R2UR UR13, R6 ;  /* 0x00000000060d72ca */ /* 0x000fe400000e0000 */
        /* <DEDUP_REMOVED lines=48> */
.L_x_4891:
[----:B------:R-:W-:Y:S05]  /*19710*/  BSYNC B0 ;  /* 0x0000000000007941 */ /* 0x000fea0003800000 */
.L_x_4890:
        /* <DEDUP_REMOVED lines=29> */
[----:B------:R-:W-:Y:S01]  /*198f0*/  ULDC.64 UR4, c[0x0][0x408] ;  /* 0x0001020000047ab9 */ /* 0x000fe20000000a00 */
[----:B-1----:R-:W-:-:S13]  /*19900*/  ISETP.NE.AND P0, PT, R11, 0x1, PT ;  /* 0x000000010b00780c */ /* 0x002fda0003f05270 */
[----:B------:R-:W1:Y:S02]  /*19910*/  @P0 LDC.64 R2, c[0x0][0x420] ;  /* 0x00010800ff020b82 */ /* 0x000e640000000a00 */
[----:B-1----:R-:W-:Y:S01]  /*19920*/  @P0 IMAD.HI.U32 R6, R5, R2, RZ ;  /* 0x0000000205060227 */ /* 0x002fe200078e00ff */
[----:B------:R-:W-:-:S04]  /*19930*/  MOV R2, R5 ;  /* 0x0000000500027202 */ /* 0x000fc80000000f00 */
        /* <DEDUP_REMOVED lines=11> */
.L_x_4900:
[----:B------:R-:W2:Y:S01]  /*199f0*/  S2R R3, SR_CgaCtaId ;  /* 0x0000000000037919 */ /* 0x000ea20000008800 */
[----:B------:R-:W-:-:S04]  /*19a00*/  MOV R2, 0x400 ;  /* 0x0000040000027802 */ /* 0x000fc80000000f00 */
[----:B--2---:R-:W-:Y:S02]  /*19a10*/  LEA R2, R3, R2, 0x18 ;  /* 0x0000000203027211 */ /* 0x004fe400078ec0ff */
[----:B------:R-:W-:-:S03]  /*19a20*/  SHF.L.U32 R3, R12, 0x1f, RZ ;  /* 0x0000001f0c037819 */ /* 0x000fc600000006ff */
[----:B------:R-:W-:-:S04]  /*19a30*/  IMAD R2, R13, 0x8, R2 ;  /* 0x000000080d027824 */ /* 0x000fc800078e0202 */
[----:B------:R-:W2:Y:S02]  /*19a40*/  SYNCS.PHASECHK.TRANS64.TRYWAIT P0, [R2+URZ+0x28c40], R3 ;  /* 0x028c4003020075a7 */ /* 0x000ea4000800017f */
[----:B--2---:R-:W-:Y:S05]  /*19a50*/  @!P0 BRA `(.L_x_4901) ;  /* 0x0000003c005c8947 */ /* 0x004fea0003800000 */
.L_x_5022:
[----:B------:R-:W3:Y:S02]  /*19a60*/  S2R R7, SR_TID.X ;  /* 0x0000000000077919 */ /* 0x000ee40000002100 */
        /* <DEDUP_REMOVED lines=10> */
.L_x_4902:
[----:B---3--:R-:W3:Y:S01]  /*19b10*/  LDL R7, [R1] ;  /* 0x0000000001077983 */ /* 0x008ee20000100800 */
[----:B------:R-:W-:-:S03]  /*19b20*/  MOV R11, 0x400 ;  /* 0x00000400000b7802 */ /* 0x000fc60000000f00 */
        /* <DEDUP_REMOVED lines=20> */
.L_x_5023:
        /* <DEDUP_REMOVED lines=8> */
.L_x_4904:
        /* <DEDUP_REMOVED lines=54> */
.L_x_4899:
[----:B------:R-:W-:Y:S05]  /*1a050*/  BSYNC B2 ;  /* 0x0000000000027941 */ /* 0x000fea0003800000 */
.L_x_4898:
[----:B------:R-:W2:Y:S02]  /*1a060*/  LDL R2, [R1+0x1c] ;  /* 0x00001c0001027983 */ /* 0x000ea40000100800 */
[----:B--2---:R-:W-:-:S07]  /*1a070*/  VIADD R5, R2, 0xfffffffd ;  /* 0xfffffffd02057836 */ /* 0x004fce0000000000 */
.L_x_4897:
[----:B------:R-:W-:Y:S05]  /*1a080*/  BSYNC B1 ;  /* 0x0000000000017941 */ /* 0x000fea0003800000 */
.L_x_4896:
[----:B------:R-:W2:Y:S01]  /*1a090*/  LDL.LU R2, [R1+0x1c] ;  /* 0x00001c0001027983 */ /* 0x000ea20000300800 */
[----:B------:R-:W-:Y:S01]  /*1a0a0*/  VIADD R9, R9, 0xfffffffe ;  /* 0xfffffffe09097836 */ /* 0x000fe20000000000 */
[----:B--2---:R-:W-:-:S04]  /*1a0b0*/  LOP3.LUT R2, RZ, R2, RZ, 0x33, !PT ;  /* 0x00000002ff027212 */ /* 0x004fc800078e33ff */
[----:B------:R-:W-:-:S13]  /*1a0c0*/  ISETP.NE.AND P0, PT, R9, R2, PT ;  /* 0x000000020900720c */ /* 0x000fda0003f05270 */
[----:B------:R-:W-:Y:S05]  /*1a0d0*/  @!P0 BRA `(.L_x_4895) ;  /* 0x0000001000408947 */ /* 0x000fea0003800000 */
.L_x_4919:
        /* <DEDUP_REMOVED lines=32> */
.L_x_4907:
[----:B------:R-:W3:Y:S01]  /*1a2e0*/  S2R R3, SR_CgaCtaId ;  /* 0x0000000000037919 */ /* 0x000ee20000008800 */
[----:B------:R-:W-:-:S04]  /*1a2f0*/  MOV R2, 0x400 ;  /* 0x0000040000027802 */ /* 0x000fc80000000f00 */
[----:B---3--:R-:W-:Y:S02]  /*1a300*/  LEA R2, R3, R2, 0x18 ;  /* 0x0000000203027211 */ /* 0x008fe400078ec0ff */
[----:B------:R-:W-:-:S03]  /*1a310*/  SHF.L.U32 R3, R9, 0x1f, RZ ;  /* 0x0000001f09037819 */ /* 0x000fc600000006ff */
[----:B------:R-:W-:-:S04]  /*1a320*/  IMAD R2, R10, 0x8, R2 ;  /* 0x000000080a027824 */ /* 0x000fc800078e0202 */
[----:B------:R-:W3:Y:S02]  /*1a330*/  SYNCS.PHASECHK.TRANS64.TRYWAIT P0, [R2+URZ+0x28c40], R3 ;  /* 0x028c4003020075a7 */ /* 0x000ee4000800017f */
[----:B---3--:R-:W-:Y:S05]  /*1a340*/  @!P0 BRA `(.L_x_4908) ;  /* 0x0000003400488947 */ /* 0x008fea0003800000 */
.L_x_5024:
        /* <DEDUP_REMOVED lines=11> */
.L_x_4909:
        /* <DEDUP_REMOVED lines=21> */
.L_x_5025:
        /* <DEDUP_REMOVED lines=8> */
.L_x_4911:
        /* <DEDUP_REMOVED lines=53> */
.L_x_4906:
[----:B------:R-:W-:Y:S05]  /*1a920*/  BSYNC B1 ;  /* 0x0000000000017941 */ /* 0x000fea0003800000 */
.L_x_4905:
[----:B------:R-:W-:Y:S01]  /*1a930*/  VIADD R10, R10, 0x1 ;  /* 0x000000010a0a7836 */ /* 0x000fe20000000000 */
[----:B------:R-:W-:Y:S04]  /*1a940*/  BSSY B1, `(.L_x_4912) ;  /* 0x0000085000017945 */ /* 0x000fe80003800000 */
[----:B------:R-:W-:-:S04]  /*1a950*/  ISETP.NE.AND P0, PT, R10, 0x2, PT ;  /* 0x000000020a00780c */ /* 0x000fc80003f05270 */
[----:B------:R-:W-:Y:S02]  /*1a960*/  SEL R2, RZ, 0x1, P0 ;  /* 0x00000001ff027807 */ /* 0x000fe40000000000 */
[----:B0-----:R-:W-:Y:S02]  /*1a970*/  SEL R12, R10, RZ, P0 ;  /* 0x000000ff0a0c7207 */ /* 0x001fe40000000000 */
[----:B------:R-:W-:Y:S01]  /*1a980*/  LOP3.LUT R11, R9, R2, RZ, 0x3c, !PT ;  /* 0x00000002090b7212 */ /* 0x000fe200078e3cff */
[----:B------:R-:W-:-:S04]  /*1a990*/  VIADD R9, R5, 0xffffffff ;  /* 0xffffffff05097836 */ /* 0x000fc80000000000 */
[----:B------:R0:W-:Y:S04]  /*1a9a0*/  STL [R1+0x8], R11 ;  /* 0x0000080b01007387 */ /* 0x0001e80000100800 */
[----:B------:R0:W-:Y:S01]  /*1a9b0*/  STL [R1], R12 ;  /* 0x0000000c01007387 */ /* 0x0001e20000100800 */
[----:B------:R-:W-:Y:S05]  /*1a9c0*/  @!P6 BRA `(.L_x_4913) ;  /* 0x0000000400f0e947 */ /* 0x000fea0003800000 */
[----:B------:R-:W-:Y:S01]  /*1a9d0*/  ULDC.64 UR4, c[0x0][0x3f8] ;  /* 0x0000fe0000047ab9 */ /* 0x000fe20000000a00 */
[----:B------:R-:W-:Y:S02]  /*1a9e0*/  MOV R10, R9 ;  /* 0x00000009000a7202 */ /* 0x000fe40000000f00 */
        /* <DEDUP_REMOVED lines=20> */
.L_x_4914:
[----:B------:R-:W3:Y:S01]  /*1ab30*/  S2R R3, SR_CgaCtaId ;  /* 0x0000000000037919 */ /* 0x000ee20000008800 */
[----:B------:R-:W-:-:S04]  /*1ab40*/  MOV R2, 0x400 ;  /* 0x0000040000027802 */ /* 0x000fc80000000f00 */
[----:B---3--:R-:W-:Y:S02]  /*1ab50*/  LEA R2, R3, R2, 0x18 ;  /* 0x0000000203027211 */ /* 0x008fe400078ec0ff */
[----:B------:R-:W-:-:S03]  /*1ab60*/  SHF.L.U32 R3, R11, 0x1f, RZ ;  /* 0x0000001f0b037819 */ /* 0x000fc600000006ff */
[----:B------:R-:W-:-:S04]  /*1ab70*/  IMAD R2, R12, 0x8, R2 ;  /* 0x000000080c027824 */ /* 0x000fc800078e0202 */
[----:B------:R-:W3:Y:S02]  /*1ab80*/  SYNCS.PHASECHK.TRANS64.TRYWAIT P0, [R2+URZ+0x28c40], R3 ;  /* 0x028c4003020075a7 */ /* 0x000ee4000800017f */
[----:B---3--:R-:W-:Y:S05]  /*1ab90*/  @!P0 BRA `(.L_x_4915) ;  /* 0x0000002c005c8947 */ /* 0x008fea0003800000 */
.L_x_5026:
        /* <DEDUP_REMOVED lines=11> */
.L_x_4916:
[----:B--2---:R-:W2:Y:S01]  /*1ac50*/  LDL R7, [R1] ;  /* 0x0000000001077983 */ /* 0x004ea20000100800 */
        /* <DEDUP_REMOVED lines=20> */
[----:B0-2---:R-:W-:Y:S05]  /*1ada0*/  @!P1 BRA `(.L_x_4917) ;  /* 0x0000002800ec9947 */ /* 0x005fea0003800000 */
.L_x_5027:
        /* <DEDUP_REMOVED lines=8> */
.L_x_4918:
        /* <DEDUP_REMOVED lines=54> */
.L_x_4913:
[----:B------:R-:W-:Y:S05]  /*1b190*/  BSYNC B1 ;  /* 0x0000000000017941 */ /* 0x000fea0003800000 */
.L_x_4912:
[----:B------:R-:W2:Y:S01]  /*1b1a0*/  LDL R2, [R1+0x14] ;  /* 0x0000140001027983 */ /* 0x000ea20000100800 */
[----:B------:R-:W-:Y:S01]  /*1b1b0*/  VIADD R5, R5, 0xfffffffe ;  /* 0xfffffffe05057836 */ /* 0x000fe20000000000 */
[----:B--2---:R-:W-:-:S13]  /*1b1c0*/  ISETP.GT.AND P0, PT, R9, R2, PT ;  /* 0x000000020900720c */ /* 0x004fda0003f04270 */
[----:B------:R-:W-:Y:S05]  /*1b1d0*/  @P0 BRA `(.L_x_4919) ;  /* 0xffffffec00c00947 */ /* 0x000fea000383ffff */
.L_x_4895:
[----:B------:R-:W-:Y:S05]  /*1b1e0*/  BSYNC B0 ;  /* 0x0000000000007941 */ /* 0x000fea0003800000 */
.L_x_4894:
        /* <DEDUP_REMOVED lines=23> */
.L_x_4921:
[----:B------:R-:W-:Y:S05]  /*1b360*/  BSYNC B0 ;  /* 0x0000000000007941 */ /* 0x000fea0003800000 */
.L_x_4920:
[----:B--2---:R-:W2:Y:S02]  /*1b370*/  LDL.LU R2, [R1+0x8] ;  /* 0x0000080001027983 */ /* 0x004ea40000300800 */
[----:B--2---:R-:W-:-:S05]  /*1b380*/  LOP3.LUT R2, R2, R0, RZ, 0x3c, !PT ;  /* 0x0000000002027212 */ /* 0x004fca00078e3cff */
[----:B------:R2:W-:Y:S02]  /*1b390*/  STL [R1+0x8], R2 ;  /* 0x0000080201007387 */ /* 0x0005e40000100800 */
.L_x_4877:
[----:B------:R-:W-:Y:S05]  /*1b3a0*/  BSYNC B6 ;  /* 0x0000000000067941 */ /* 0x000fea0003800000 */
.L_x_4875:
[----:B------:R-:W-:-:S03]  /*1b3b0*/  UMOV UR4, 0xffffffff ;  /* 0xffffffff00047882 */ /* 0x000fc60000000000 */
[----:B------:R-:W-:Y:S05]  /*1b3c0*/  BRA.DIV UR4, `(.L_x_4922) ;  /* 0x0000002604787947 */ /* 0x000fea000b800000 */
[----:B------:R3:W4:Y:S04]  /*1b3d0*/  SHFL.IDX PT, R4, R16, RZ, 0x1f ;  /* 0x00001fff10047589 */ /* 0x00072800000e0000 */
[----:B------:R-:W0:Y:S02]  /*1b3e0*/  SHFL.IDX PT, R16, R16, 0x1, 0x1f ;  /* 0x00201f0010107f89 */ /* 0x000e2400000e0000 */
.L_x_5031:
[----:B------:R-:W5:Y:S01]  /*1b3f0*/  S2R R7, SR_TID.X ;  /* 0x0000000000077919 */ /* 0x000f620000002100 */
[----:B------:R-:W-:Y:S01]  /*1b400*/  ULDC UR4, c[0x0][0xc14] ;  /* 0x0003050000047ab9 */ /* 0x000fe20000000800 */
[----:B------:R-:W-:Y:S01]  /*1b410*/  BSSY B0, `(.L_x_4923) ;  /* 0x000000b000007945 */ /* 0x000fe20003800000 */
[----:B------:R-:W-:Y:S02]  /*1b420*/  IMAD.U32 R0, RZ, RZ, UR4 ;  /* 0x00000004ff007e24 */ /* 0x000fe4000f8e00ff */
[----:B------:R-:W-:Y:S01]  /*1b430*/  IMAD.MOV.U32 R17, RZ, RZ, RZ ;  /* 0x000000ffff117224 */ /* 0x000fe200078e00ff */
[----:B-----5:R-:W-:-:S04]  /*1b440*/  LOP3.LUT R7, R7, 0x1f, RZ, 0xc0, !PT ;  /* 0x0000001f07077812 */ /* 0x020fc800078ec0ff */
[C---:B------:R-:W-:Y:S01]  /*1b450*/  ISETP.NE.AND P0, PT, R7.reuse, 0x1f, PT ;  /* 0x0000001f0700780c */ /* 0x040fe20003f05270 */
[----:B------:R-:W-:-:S05]  /*1b460*/  IMAD.IADD R5, R7, 0x1, R19 ;  /* 0x0000000107057824 */ /* 0x000fca00078e0213 */
[----:B------:R-:W-:-:S13]  /*1b470*/  ISETP.GE.OR P0, PT, R5, R0, !P0 ;  /* 0x000000000500720c */ /* 0x000fda0004706670 */
[----:B------:R-:W-:Y:S05]  /*1b480*/  @P0 BRA `(.L_x_4924) ;  /* 0x00000000000c0947 */ /* 0x000fea0003800000 */
[----:B--2---:R-:W2:Y:S02]  /*1b490*/  LDC.64 R2, c[0x0][0xc58] ;  /* 0x00031600ff027b82 */ /* 0x004ea40000000a00 */
[----:B--2---:R-:W-:-:S05]  /*1b4a0*/  IMAD.WIDE R2, R5, 0x4, R2 ;  /* 0x0000000405027825 */ /* 0x004fca00078e0202 */
[----:B------:R2:W5:Y:S02]  /*1b4b0*/  LDG.E R17, desc[UR42][R2.64] ;  /* 0x0000002a02117981 */ /* 0x000564000c1e1900 */
.L_x_4924:
[----:B------:R-:W-:Y:S05]  /*1b4c0*/  BSYNC B0 ;  /* 0x0000000000007941 */ /* 0x000fea0003800000 */
.L_x_4923:
        /* <DEDUP_REMOVED lines=11> */
[----:B--2---:R-:W-:-:S05]  /*1b580*/  IMAD.IADD R3, R13, 0x1, R14 ;  /* 0x000000010d037824 */ /* 0x004fca00078e020e */
        /* <DEDUP_REMOVED lines=11> */
.L_x_5039:
[----:B------:R-:W-:Y:S02]  /*1b640*/  ULDC UR4, c[0x0][0xc10] ;  /* 0x0003040000047ab9 */ /* 0x000fe40000000800 */
[----:B------:R-:W-:-:S04]  /*1b650*/  IMAD.U32 R5, RZ, RZ, UR4 ;  /* 0x00000004ff057e24 */ /* 0x000fc8000f8e00ff */
[----:B--2---:R-:W-:-:S04]  /*1b660*/  IMAD R3, R14, R5, RZ ;  /* 0x000000050e037224 */ /* 0x004fc800078e02ff */
[----:B---3--:R-:W-:-:S05]  /*1b670*/  IMAD.IADD R16, R16, 0x1, R3 ;  /* 0x0000000110107824 */ /* 0x008fca00078e0203 */
[----:B----4-:R-:W-:-:S13]  /*1b680*/  ISETP.GT.AND P0, PT, R16, R4, PT ;  /* 0x000000041000720c */ /* 0x010fda0003f04270 */
[----:B------:R-:W-:Y:S05]  /*1b690*/  @P0 BRA `(.L_x_4926) ;  /* 0x0000000000b40947 */ /* 0x000fea0003800000 */
[----:B------:R-:W2:Y:S02]  /*1b6a0*/  LDC R0, c[0x0][0xc14] ;  /* 0x00030500ff007b82 */ /* 0x000ea40000000800 */
.L_x_4931:
[----:B------:R-:W-:-:S05]  /*1b6b0*/  VIADD R19, R19, 0x1f ;  /* 0x0000001f13137836 */ /* 0x000fca0000000000 */
[----:B--2---:R-:W-:-:S13]  /*1b6c0*/  ISETP.GE.AND P0, PT, R19, R0, PT ;  /* 0x000000001300720c */ /* 0x004fda0003f06270 */
[----:B------:R-:W-:Y:S05]  /*1b6d0*/  @P0 BRA `(.L_x_4927) ;  /* 0x0000000400ec0947 */ /* 0x000fea0003800000 */
[----:B------:R-:W2:Y:S01]  /*1b6e0*/  S2R R6, SR_TID.X ;  /* 0x0000000000067919 */ /* 0x000ea20000002100 */
[----:B------:R-:W-:Y:S01]  /*1b6f0*/  BSSY B0, `(.L_x_4928) ;  /* 0x000000a000007945 */ /* 0x000fe20003800000 */
[----:B------:R-:W-:Y:S02]  /*1b700*/  MOV R17, RZ ;  /* 0x000000ff00117202 */ /* 0x000fe40000000f00 */
[----:B--2---:R-:W-:-:S04]  /*1b710*/  LOP3.LUT R6, R6, 0x1f, RZ, 0xc0, !PT ;  /* 0x0000001f06067812 */ /* 0x004fc800078ec0ff */
[C---:B------:R-:W-:Y:S01]  /*1b720*/  ISETP.NE.AND P1, PT, R6.reuse, 0x1f, PT ;  /* 0x0000001f0600780c */ /* 0x040fe20003f25270 */
[----:B------:R-:W-:-:S05]  /*1b730*/  IMAD.IADD R5, R6, 0x1, R19 ;  /* 0x0000000106057824 */ /* 0x000fca00078e0213 */
[----:B------:R-:W-:-:S13]  /*1b740*/  ISETP.GE.OR P0, PT, R5, R0, !P1 ;  /* 0x000000000500720c */ /* 0x000fda0004f06670 */
[----:B------:R-:W-:Y:S05]  /*1b750*/  @P0 BRA `(.L_x_4929) ;  /* 0x00000000000c0947 */ /* 0x000fea0003800000 */
[----:B0-----:R-:W0:Y:S02]  /*1b760*/  LDC.64 R2, c[0x0][0xc58] ;  /* 0x00031600ff027b82 */ /* 0x001e240000000a00 */
[----:B0-----:R-:W-:-:S05]  /*1b770*/  IMAD.WIDE R2, R5, 0x4, R2 ;  /* 0x0000000405027825 */ /* 0x001fca00078e0202 */
[----:B------:R2:W5:Y:S02]  /*1b780*/  LDG.E R17, desc[UR42][R2.64] ;  /* 0x0000002a02117981 */ /* 0x000564000c1e1900 */
.L_x_4929:
[----:B------:R-:W-:Y:S05]  /*1b790*/  BSYNC B0 ;  /* 0x0000000000007941 */ /* 0x000fea0003800000 */
.L_x_4928:
        /* <DEDUP_REMOVED lines=8> */
[----:B------:R-:W0:Y:S02]  /*1b820*/  SHFL.UP PT, R14, R13, 0x2, RZ ;  /* 0x044000000d0e7989 */ /* 0x000e2400000e00ff */
[----:B0-2---:R-:W-:Y:S02]  /*1b830*/  SEL R2, R14, RZ, P1 ;  /* 0x000000ff0e027207 */ /* 0x005fe40000800000 */
        /* <DEDUP_REMOVED lines=13> */
.L_x_5047:
[----:B------:R-:W-:Y:S02]  /*1b910*/  ULDC UR4, c[0x0][0xc10] ;  /* 0x0003040000047ab9 */ /* 0x000fe40000000800 */
[----:B------:R-:W-:-:S04]  /*1b920*/  IMAD.U32 R5, RZ, RZ, UR4 ;  /* 0x00000004ff057e24 */ /* 0x000fc8000f8e00ff */
[----:B--2---:R-:W-:-:S04]  /*1b930*/  IMAD R3, R14, R5, RZ ;  /* 0x000000050e037224 */ /* 0x004fc800078e02ff */
[----:B------:R-:W-:-:S05]  /*1b940*/  IMAD.IADD R16, R3, 0x1, R16 ;  /* 0x0000000103107824 */ /* 0x000fca00078e0210 */
[----:B------:R-:W-:-:S13]  /*1b950*/  ISETP.GT.AND P0, PT, R16, R4, PT ;  /* 0x000000041000720c */ /* 0x000fda0003f04270 */
[----:B------:R-:W-:Y:S05]  /*1b960*/  @!P0 BRA `(.L_x_4931) ;  /* 0xfffffffc00508947 */ /* 0x000fea000383ffff */
.L_x_4926:
        /* <DEDUP_REMOVED lines=8> */
.L_x_5051:
[----:B------:R-:W-:Y:S01]  /*1b9f0*/  ISETP.NE.AND P0, PT, R3, RZ, PT ;  /* 0x000000ff0300720c */ /* 0x000fe20003f05270 */
[----:B------:R-:W-:-:S12]  /*1ba00*/  IMAD.MOV.U32 R7, RZ, RZ, RZ ;  /* 0x000000ffff077224 */ /* 0x000fd800078e00ff */
[----:B------:R-:W-:Y:S05]  /*1ba10*/  @!P0 BRA `(.L_x_4933) ;  /* 0x0000000000108947 */ /* 0x000fea0003800000 */
[----:B------:R-:W-:Y:S01]  /*1ba20*/  UMOV UR4, 0xffffffff ;  /* 0xffffffff00047882 */ /* 0x000fe20000000000 */
[----:B------:R-:W-:Y:S02]  /*1ba30*/  VIADD R12, R6, 0xffffffff ;  /* 0xffffffff060c7836 */ /* 0x000fe40000000000 */
[----:B------:R-:W-:Y:S05]  /*1ba40*/  BRA.DIV UR4, `(.L_x_4934) ;  /* 0x0000002a040c7947 */ /* 0x000fea000b800000 */
[----:B------:R4:W0:Y:S02]  /*1ba50*/  SHFL.IDX PT, R7, R2, R12, 0x1f ;  /* 0x00001f0c02077589 */ /* 0x00082400000e0000 */
.L_x_4933:
[----:B0---4-:R-:W0:Y:S01]  /*1ba60*/  LDC.64 R2, c[0x0][0xc68] ;  /* 0x00031a00ff027b82 */ /* 0x011e220000000a00 */
[----:B------:R-:W-:-:S04]  /*1ba70*/  IMAD.IADD R19, R6, 0x1, R19 ;  /* 0x0000000106137824 */ /* 0x000fc800078e0213 */
[----:B0-----:R-:W-:-:S05]  /*1ba80*/  IMAD.WIDE R2, R19, 0x4, R2 ;  /* 0x0000000413027825 */ /* 0x001fca00078e0202 */
[----:B------:R0:W2:Y:S01]  /*1ba90*/  LDG.E R8, desc[UR42][R2.64] ;  /* 0x0000002a02087981 */ /* 0x0000a2000c1e1900 */
[----:B------:R-:W-:-:S04]  /*1baa0*/  IMAD R16, R7, R5, R16 ;  /* 0x0000000507107224 */ /* 0x000fc800078e0210 */
[----:B------:R-:W-:Y:S02]  /*1bab0*/  IMAD.IADD R7, R4, 0x1, -R16 ;  /* 0x0000000104077824 */ /* 0x000fe400078e0a10 */
[----:B0-----:R-:W-:Y:S02]  /*1bac0*/  IMAD.MOV.U32 R2, RZ, RZ, RZ ;  /* 0x000000ffff027224 */ /* 0x001fe400078e00ff */
[----:B--23--:R-:W-:-:S05]  /*1bad0*/  IMAD R6, R17, R8, RZ ;  /* 0x0000000811067224 */ /* 0x00cfca00078e02ff */
[-C--:B-1----:R-:W-:Y:S02]  /*1bae0*/  IABS R9, R6.reuse ;  /* 0x0000000600097213 */ /* 0x082fe40000000000 */
        /* <DEDUP_REMOVED lines=28> */
[----:B------:R-:W-:Y:S02]  /*1bcb0*/  IMAD.MOV.U32 R2, RZ, RZ, RZ ;  /* 0x000000ffff027224 */ /* 0x000fe400078e00ff */
[----:B------:R-:W-:Y:S01]  /*1bcc0*/  IMAD.IADD R4, R6, 0x1, R4 ;  /* 0x0000000106047824 */ /* 0x000fe200078e0204 */
[----:B------:R-:W-:-:S04]  /*1bcd0*/  IABS R8, R5 ;  /* 0x0000000500087213 */ /* 0x000fc80000000000 */
[----:B------:R-:W0:Y:S08]  /*1bce0*/  I2F.RP R10, R8 ;  /* 0x00000008000a7306 */ /* 0x000e300000209400 */
[----:B0-----:R-:W0:Y:S02]  /*1bcf0*/  MUFU.RCP R10, R10 ;  /* 0x0000000a000a7308 */ /* 0x001e240000001000 */
[----:B0-----:R-:W-:-:S06]  /*1bd00*/  VIADD R11, R10, 0xffffffe ;  /* 0x0ffffffe0a0b7836 */ /* 0x001fcc0000000000 */
[----:B------:R-:W0:Y:S02]  /*1bd10*/  F2I.FTZ.U32.TRUNC.NTZ R3, R11 ;  /* 0x0000000b00037305 */ /* 0x000e24000021f000 */
[----:B0-----:R-:W-:-:S04]  /*1bd20*/  IMAD.MOV R7, RZ, RZ, -R3 ;  /* 0x000000ffff077224 */ /* 0x001fc800078e0a03 */
[----:B------:R-:W-:-:S04]  /*1bd30*/  IMAD R7, R7, R8, RZ ;  /* 0x0000000807077224 */ /* 0x000fc800078e02ff */
        /* <DEDUP_REMOVED lines=21> */
.L_x_4927:
[----:B------:R-:W-:Y:S01]  /*1be90*/  UMOV UR4, URZ ;  /* 0x0000003f00047c82 */ /* 0x000fe20008000000 */
[----:B------:R-:W-:Y:S01]  /*1bea0*/  UMOV UR5, URZ ;  /* 0x0000003f00057c82 */ /* 0x000fe20008000000 */
[----:B------:R-:W-:Y:S01]  /*1beb0*/  ULDC UR6, c[0x0][0xc14] ;  /* 0x0003050000067ab9 */ /* 0x000fe20000000800 */
[----:B------:R-:W-:Y:S02]  /*1bec0*/  IMAD.MOV.U32 R16, RZ, RZ, R4 ;  /* 0x000000ffff107224 */ /* 0x000fe400078e0004 */
[----:B------:R-:W-:Y:S02]  /*1bed0*/  IMAD.U32 R17, RZ, RZ, UR4 ;  /* 0x00000004ff117e24 */ /* 0x000fe4000f8e00ff */
[----:B------:R-:W-:Y:S02]  /*1bee0*/  IMAD.U32 R18, RZ, RZ, UR5 ;  /* 0x00000005ff127e24 */ /* 0x000fe4000f8e00ff */
[----:B------:R-:W-:-:S07]  /*1bef0*/  IMAD.U32 R19, RZ, RZ, UR6 ;  /* 0x00000006ff137e24 */ /* 0x000fce000f8e00ff */
.L_x_4935:
        /* <DEDUP_REMOVED lines=12> */
.L_x_4836:
        /* <DEDUP_REMOVED lines=12> */
.L_x_5054:
[----:B------:R-:W-:Y:S05]  /*1c080*/  BSYNC B0 ;  /* 0x0000000000007941 */ /* 0x000fea0003800000 */
.L_x_4937:
[----:B------:R-:W-:-:S03]  /*1c090*/  UMOV UR4, 0xffffffff ;  /* 0xffffffff00047882 */ /* 0x000fc60000000000 */
[----:B------:R-:W-:Y:S05]  /*1c0a0*/  BRA.DIV UR4, `(.L_x_4939) ;  /* 0x0000002204b07947 */ /* 0x000fea000b800000 */
[----:B------:R-:W2:Y:S02]  /*1c0b0*/  S2R R2, SR_TID.X ;  /* 0x0000000000027919 */ /* 0x000ea40000002100 */
[----:B--2---:R-:W-:-:S04]  /*1c0c0*/  SHF.R.U32.HI R2, RZ, 0x5, R2 ;  /* 0x00000005ff027819 */ /* 0x004fc80000011602 */
[----:B------:R-:W-:-:S05]  /*1c0d0*/  LOP3.LUT R2, R2, 0x3, RZ, 0xc0, !PT ;  /* 0x0000000302027812 */ /* 0x000fca00078ec0ff */
[----:B------:R2:W3:Y:S02]  /*1c0e0*/  SHFL.IDX PT, R14, R2, RZ, 0x1f ;  /* 0x00001fff020e7589 */ /* 0x0004e400000e0000 */
.L_x_5057:
[----:B---3--:R-:W-:-:S13]  /*1c0f0*/  ISETP.NE.AND P0, PT, R14, RZ, PT ;  /* 0x000000ff0e00720c */ /* 0x008fda0003f05270 */
[----:B------:R-:W-:Y:S05]  /*1c100*/  @P0 BRA `(.L_x_4611) ;  /* 0x0000000000940947 */ /* 0x000fea0003800000 */
[----:B------:R-:W-:-:S03]  /*1c110*/  UMOV UR4, 0xffffffff ;  /* 0xffffffff00047882 */ /* 0x000fc60000000000 */
[----:B------:R-:W-:Y:S05]  /*1c120*/  BRA.DIV UR4, `(.L_x_4940) ;  /* 0x0000002204c47947 */ /* 0x000fea000b800000 */
[----:B------:R-:W-:-:S13]  /*1c130*/  ELECT P6, URZ, PT ;  /* 0x00000000003f782f */ /* 0x000fda00038c0000 */
.L_x_5060:
[----:B------:R-:W-:Y:S05]  /*1c140*/  @!P6 BRA `(.L_x_4611) ;  /* 0x000000000084e947 */ /* 0x000fea0003800000 */
[----:B------:R-:W-:-:S06]  /*1c150*/  ULOP3.LUT UR4, UR36, 0x2, URZ, 0xfc, !UPT ;  /* 0x0000000224047892 */ /* 0x000fcc000f8efc3f */
[----:B--2---:R-:W-:-:S05]  /*1c160*/  IMAD.U32 R2, RZ, RZ, UR4 ;  /* 0x00000004ff027e24 */ /* 0x004fca000f8e00ff */
[----:B------:R-:W-:-:S13]  /*1c170*/  ISETP.NE.AND P2, PT, R2, 0x3, PT ;  /* 0x000000030200780c */ /* 0x000fda0003f45270 */
[----:B------:R-:W-:Y:S05]  /*1c180*/  @!P2 BRA `(.L_x_4941) ;  /* 0x000000000004a947 */ /* 0x000fea0003800000 */
[----:B------:R-:W-:Y:S01]  /*1c190*/  BPT.TRAP 0x1 ;  /* 0x000000040000795c */ /* 0x000fe20000300000 */
.L_x_4941:
        /* <DEDUP_REMOVED lines=14> */
.L_x_5061:
[----:B------:R-:W2:Y:S02]  /*1c280*/  SYNCS.PHASECHK.TRANS64.TRYWAIT P0, [R7+URZ], R2 ;  /* 0x00000002070075a7 */ /* 0x000ea4000800017f */
[----:B--2---:R-:W-:Y:S05]  /*1c290*/  @!P0 BRA `(.L_x_4943) ;  /* 0x00000020009c8947 */ /* 0x004fea0003800000 */
.L_x_5062:
[----:B------:R-:W-:Y:S05]  /*1c2a0*/  @!P2 BRA `(.L_x_4944) ;  /* 0x000000000004a947 */ /* 0x000fea0003800000 */
[----:B------:R-:W-:Y:S01]  /*1c2b0*/  BPT.TRAP 0x1 ;  /* 0x000000040000795c */ /* 0x000fe20000300000 */
.L_x_4944:
[----:B------:R-:W3:Y:S01]  /*1c2c0*/  LDL.LU R4, [R1] ;  /* 0x0000000001047983 */ /* 0x000ee20000300800 */
[----:B------:R-:W-:-:S04]  /*1c2d0*/  VIADD R0, R0, 0x28c60 ;  /* 0x00028c6000007836 */ /* 0x000fc80000000000 */
[----:B---3--:R-:W-:-:S04]  /*1c2e0*/  IMAD R4, R4, 0x8, R0 ;  /* 0x0000000804047824 */ /* 0x008fc800078e0200 */
[----:B------:R-:W3:Y:S02]  /*1c2f0*/  SYNCS.PHASECHK.TRANS64.TRYWAIT P0, [R4+URZ], R5 ;  /* 0x00000005040075a7 */ /* 0x000ee4000800017f */
[----:B---3--:R-:W-:Y:S05]  /*1c300*/  @!P0 BRA `(.L_x_4945) ;  /* 0x0000002000948947 */ /* 0x008fea0003800000 */
.L_x_5063:
[----:B------:R-:W-:-:S07]  /*1c310*/  LEA R3, R3, R0, 0x3 ;  /* 0x0000000003037211 */ /* 0x000fce00078e18ff */
.L_x_4946:
[----:B----4-:R4:W0:Y:S02]  /*1c320*/  SYNCS.PHASECHK.TRANS64.TRYWAIT P0, [R3+URZ], R2 ;  /* 0x00000002030075a7 */ /* 0x010824000800017f */
[----:B0-----:R-:W-:Y:S05]  /*1c330*/  @!P0 NANOSLEEP.SYNCS 0x989680 ;  /* 0x009896800000895d */ /* 0x001fea0003900000 */
[----:B------:R-:W0:Y:S02]  /*1c340*/  @!P0 SYNCS.PHASECHK.TRANS64 P0, [R3+URZ], R2 ;  /* 0x00000002030085a7 */ /* 0x000e24000800007f */
[----:B0-----:R-:W-:Y:S05]  /*1c350*/  @!P0 BRA `(.L_x_4946) ;  /* 0xfffffffc00f08947 */ /* 0x001fea000383ffff */
.L_x_4611:
[----:B------:R-:W-:Y:S05]  /*1c360*/  BSYNC B8 ;  /* 0x0000000000087941 */ /* 0x000fea0003800000 */
.L_x_4608:
[----:B------:R-:W-:Y:S05]  /*1c370*/  EXIT ;  /* 0x000000000000794d */ /* 0x000fea0003800000 */
.L_x_4635:
[----:B0-----:R0:W1:Y:S02]  /*1c380*/  SYNCS.PHASECHK.TRANS64.TRYWAIT P5, [R70+URZ+0x28c90], R77 ;  /* 0x028c904d460075a7 */ /* 0x00106400080a017f */
[----:B-1----:R-:W-:Y:S05]  /*1c390*/  @!P5 NANOSLEEP.SYNCS 0x989680 ;  /* 0x009896800000d95d */ /* 0x002fea0003900000 */
[----:B------:R-:W1:Y:S02]  /*1c3a0*/  @!P5 SYNCS.PHASECHK.TRANS64 P5, [R70+URZ+0x28c90], R77 ;  /* 0x028c904d4600d5a7 */ /* 0x000e6400080a007f */
[----:B-1----:R-:W-:Y:S05]  /*1c3b0*/  @!P5 BRA `(.L_x_4635) ;  /* 0xfffffffc00f0d947 */ /* 0x002fea000383ffff */
[----:B------:R-:W-:Y:S05]  /*1c3c0*/  BRA `(.L_x_4947) ;  /* 0xfffffe6400547947 */ /* 0x000fea000383ffff */
.L_x_4645:
[----:B0-----:R0:W1:Y:S02]  /*1c3d0*/  SYNCS.PHASECHK.TRANS64.TRYWAIT P5, [R70+URZ+0x28c90], R77 ;  /* 0x028c904d460075a7 */ /* 0x00106400080a017f */
[----:B-1----:R-:W-:Y:S05]  /*1c3e0*/  @!P5 NANOSLEEP.SYNCS 0x989680 ;  /* 0x009896800000d95d */ /* 0x002fea0003900000 */
[----:B------:R-:W1:Y:S02]  /*1c3f0*/  @!P5 SYNCS.PHASECHK.TRANS64 P5, [R70+URZ+0x28c90], R77 ;  /* 0x028c904d4600d5a7 */ /* 0x000e6400080a007f */
[----:B-1----:R-:W-:Y:S05]  /*1c400*/  @!P5 BRA `(.L_x_4645) ;  /* 0xfffffffc00f0d947 */ /* 0x002fea000383ffff */
[----:B------:R-:W-:Y:S05]  /*1c410*/  BRA `(.L_x_4948) ;  /* 0xfffffe6c00d87947 */ /* 0x000fea000383ffff */
.L_x_4650:
[----:B0-----:R0:W1:Y:S02]  /*1c420*/  SYNCS.PHASECHK.TRANS64.TRYWAIT P5, [R70+URZ+0x28c90], R77 ;  /* 0x028c904d460075a7 */ /* 0x00106400080a017f */
[----:B-1----:R-:W-:Y:S05]  /*1c430*/  @!P5 NANOSLEEP.SYNCS 0x989680 ;  /* 0x009896800000d95d */ /* 0x002fea0003900000 */
[----:B------:R-:W1:Y:S02]  /*1c440*/  @!P5 SYNCS.PHASECHK.TRANS64 P5, [R70+URZ+0x28c90], R77 ;  /* 0x028c904d4600d5a7 */ /* 0x000e6400080a007f */
[----:B-1----:R-:W-:Y:S05]  /*1c450*/  @!P5 BRA `(.L_x_4650) ;  /* 0xfffffffc00f0d947 */ /* 0x002fea000383ffff */
[----:B------:R-:W-:Y:S05]  /*1c460*/  BRA `(.L_x_4949) ;  /* 0xfffffe7800107947 */ /* 0x000fea000383ffff */
.L_x_4654:
[----:B--2---:R2:W4:Y:S02]  /*1c470*/  SYNCS.PHASECHK.TRANS64.TRYWAIT P0, [R70+URZ+0x28cb0], R77 ;  /* 0x028cb04d460075a7 */ /* 0x004524000800017f */
[----:B----4-:R-:W-:Y:S05]  /*1c480*/  @!P0 NANOSLEEP.SYNCS 0x989680 ;  /* 0x009896800000895d */ /* 0x010fea0003900000 */
[----:B------:R-:W4:Y:S02]  /*1c490*/  @!P0 SYNCS.PHASECHK.TRANS64 P0, [R70+URZ+0x28cb0], R77 ;  /* 0x028cb04d460085a7 */ /* 0x000f24000800007f */
[----:B----4-:R-:W-:Y:S05]  /*1c4a0*/  @!P0 BRA `(.L_x_4654) ;  /* 0xfffffffc00f08947 */ /* 0x010fea000383ffff */
[----:B------:R-:W-:Y:S05]  /*1c4b0*/  BRA `(.L_x_4950) ;  /* 0xfffffe7800887947 */ /* 0x000fea000383ffff */
.L_x_4673:
[----:B0-----:R0:W1:Y:S02]  /*1c4c0*/  SYNCS.PHASECHK.TRANS64.TRYWAIT P1, [R152+URZ+0x28c50], R3 ;  /* 0x028c5003980075a7 */ /* 0x001064000802017f */
[----:B-1----:R-:W-:Y:S05]  /*1c4d0*/  @!P1 NANOSLEEP.SYNCS 0x989680 ;  /* 0x009896800000995d */ /* 0x002fea0003900000 */
[----:B------:R-:W1:Y:S02]  /*1c4e0*/  @!P1 SYNCS.PHASECHK.TRANS64 P1, [R152+URZ+0x28c50], R3 ;  /* 0x028c5003980095a7 */ /* 0x000e64000802007f */
[----:B-1----:R-:W-:Y:S05]  /*1c4f0*/  @!P1 BRA `(.L_x_4673) ;  /* 0xfffffffc00f09947 */ /* 0x002fea000383ffff */
[----:B------:R-:W-:Y:S05]  /*1c500*/  BRA `(.L_x_4951) ;  /* 0xfffffe8800747947 */ /* 0x000fea000383ffff */
.L_x_4680:
[----:B-1----:R1:W2:Y:S02]  /*1c510*/  SYNCS.PHASECHK.TRANS64.TRYWAIT P2, [R0+URZ+0x28c50], R5 ;  /* 0x028c5005000075a7 */ /* 0x0022a4000804017f */
[----:B--2---:R-:W-:Y:S05]  /*1c520*/  @!P2 NANOSLEEP.SYNCS 0x989680 ;  /* 0x009896800000a95d */ /* 0x004fea0003900000 */
[----:B------:R-:W2:Y:S02]  /*1c530*/  @!P2 SYNCS.PHASECHK.TRANS64 P2, [R0+URZ+0x28c50], R5 ;  /* 0x028c50050000a5a7 */ /* 0x000ea4000804007f */
[----:B--2---:R-:W-:Y:S05]  /*1c540*/  @!P2 BRA `(.L_x_4680) ;  /* 0xfffffffc00f0a947 */ /* 0x004fea000383ffff */
[----:B------:R-:W-:Y:S05]  /*1c550*/  BRA `(.L_x_4679) ;  /* 0xfffffe94009c7947 */ /* 0x000fea000383ffff */
.L_x_4705:
[----:B------:R-:W-:Y:S01]  /*1c560*/  BSSY B1, `(.L_x_4952) ;  /* 0x0000008000017945 */ /* 0x000fe20003800000 */
[----:B------:R-:W-:Y:S02]  /*1c570*/  IMAD.MOV.U32 R13, RZ, RZ, R5 ;  /* 0x000000ffff0d7224 */ /* 0x000fe400078e0005 */
[----:B------:R-:W-:Y:S02]  /*1c580*/  IMAD.MOV.U32 R12, RZ, RZ, RZ ;  /* 0x000000ffff0c7224 */ /* 0x000fe400078e00ff */
[----:B------:R-:W-:Y:S02]  /*1c590*/  IMAD.MOV.U32 R11, RZ, RZ, 0x1c1f ;  /* 0x00001c1fff0b7424 */ /* 0x000fe400078e00ff */
[----:B------:R-:W-:-:S07]  /*1c5a0*/  IMAD.MOV.U32 R15, RZ, RZ, -0x1 ;  /* 0xffffffffff0f7424 */ /* 0x000fce00078e00ff */
[----:B-----5:R-:W-:Y:S05]  /*1c5b0*/  WARPSYNC.COLLECTIVE R15, `(.L_x_4953) ;  /* 0x000000000f087348 */ /* 0x020fea0003c00000 */
[----:B------:R0:W1:Y:S02]  /*1c5c0*/  SHFL.IDX P6, R14, R13, R12, R11 ;  /* 0x0000000c0d0e7389 */ /* 0x00006400000c000b */
[----:B01---5:R-:W-:Y:S01]  /*1c5d0*/  ENDCOLLECTIVE ;  /* 0x000000000000791b */ /* 0x023fe20003800000 */
.L_x_4953:
[----:B------:R-:W-:Y:S05]  /*1c5e0*/  BSYNC B1 ;  /* 0x0000000000017941 */ /* 0x000fea0003800000 */
.L_x_4952:
[----:B------:R-:W-:Y:S05]  /*1c5f0*/  BRA `(.L_x_4954) ;  /* 0xfffffeb400c47947 */ /* 0x000fea000383ffff */
.L_x_4706:
        /* <DEDUP_REMOVED lines=8> */
.L_x_4956:
[----:B------:R-:W-:Y:S05]  /*1c680*/  BSYNC B1 ;  /* 0x0000000000017941 */ /* 0x000fea0003800000 */
.L_x_4955:
[----:B------:R-:W-:Y:S05]  /*1c690*/  BRA `(.L_x_4957) ;  /* 0xfffffeb400a47947 */ /* 0x000fea000383ffff */
.L_x_4707:
        /* <DEDUP_REMOVED lines=8> */
.L_x_4959:
[----:B------:R-:W-:Y:S05]  /*1c720*/  BSYNC B1 ;  /* 0x0000000000017941 */ /* 0x000fea0003800000 */
.L_x_4958:
[----:B------:R-:W-:Y:S05]  /*1c730*/  BRA `(.L_x_4960) ;  /* 0xfffffeb400847947 */ /* 0x000fea000383ffff */
.L_x_4708:
        /* <DEDUP_REMOVED lines=8> */
.L_x_4962:
[----:B------:R-:W-:Y:S05]  /*1c7c0*/  BSYNC B1 ;  /* 0x0000000000017941 */ /* 0x000fea0003800000 */
.L_x_4961:
[----:B------:R-:W-:Y:S05]  /*1c7d0*/  BRA `(.L_x_4963) ;  /* 0xfffffeb400647947 */ /* 0x000fea000383ffff */
.L_x_4709:
[----:B------:R-:W-:Y:S01]  /*1c7e0*/  BSSY B1, `(.L_x_4964) ;  /* 0x0000008000017945 */ /* 0x000fe20003800000 */
[----:B------:R-:W-:Y:S02]  /*1c7f0*/  IMAD.MOV.U32 R13, RZ, RZ, R5 ;  /* 0x000000ffff0d7224 */ /* 0x000fe400078e0005 */
[----:B------:R-:W-:Y:S02]  /*1c800*/  IMAD.MOV.U32 R12, RZ, RZ, 0x1 ;  /* 0x00000001ff0c7424 */ /* 0x000fe400078e00ff */
[----:B------:R-:W-:Y:S02]  /*1c810*/  IMAD.MOV.U32 R11, RZ, RZ, 0x1c1f ;  /* 0x00001c1fff0b7424 */ /* 0x000fe400078e00ff */
[----:B------:R-:W-:-:S07]  /*1c820*/  IMAD.MOV.U32 R15, RZ, RZ, -0x1 ;  /* 0xffffffffff0f7424 */ /* 0x000fce00078e00ff */
[----:B-----5:R-:W-:Y:S05]  /*1c830*/  WARPSYNC.COLLECTIVE R15, `(.L_x_4965) ;  /* 0x000000000f087348 */ /* 0x020fea0003c00000 */
[----:B------:R0:W1:Y:S02]  /*1c840*/  SHFL.IDX P6, R14, R13, R12, R11 ;  /* 0x0000000c0d0e7389 */ /* 0x00006400000c000b */
[----:B01---5:R-:W-:Y:S01]  /*1c850*/  ENDCOLLECTIVE ;  /* 0x000000000000791b */ /* 0x023fe20003800000 */
.L_x_4965:
[----:B------:R-:W-:Y:S05]  /*1c860*/  BSYNC B1 ;  /* 0x0000000000017941 */ /* 0x000fea0003800000 */
.L_x_4964:
[----:B------:R-:W-:Y:S05]  /*1c870*/  BRA `(.L_x_4966) ;  /* 0xfffffeb400447947 */ /* 0x000fea000383ffff */
.L_x_4710:
[----:B------:R-:W-:Y:S01]  /*1c880*/  BSSY B1, `(.L_x_4967) ;  /* 0x0000008000017945 */ /* 0x000fe20003800000 */
[----:B------:R-:W-:Y:S01]  /*1c890*/  IMAD.MOV.U32 R13, RZ, RZ, R4 ;  /* 0x000000ffff0d7224 */ /* 0x000fe200078e0004 */
[----:B------:R-:W-:Y:S01]  /*1c8a0*/  MOV R15, 0xffffffff ;  /* 0xffffffff000f7802 */ /* 0x000fe20000000f00 */
[----:B------:R-:W-:Y:S02]  /*1c8b0*/  IMAD.MOV.U32 R12, RZ, RZ, 0x1 ;  /* 0x00000001ff0c7424 */ /* 0x000fe400078e00ff */
[----:B------:R-:W-:-:S07]  /*1c8c0*/  IMAD.MOV.U32 R11, RZ, RZ, 0x1c1f ;  /* 0x00001c1fff0b7424 */ /* 0x000fce00078e00ff */
[----:B-----5:R-:W-:Y:S05]  /*1c8d0*/  WARPSYNC.COLLECTIVE R15, `(.L_x_4968) ;  /* 0x000000000f087348 */ /* 0x020fea0003c00000 */
[----:B------:R0:W1:Y:S02]  /*1c8e0*/  SHFL.IDX P6, R14, R13, R12, R11 ;  /* 0x0000000c0d0e7389 */ /* 0x00006400000c000b */
[----:B01---5:R-:W-:Y:S01]  /*1c8f0*/  ENDCOLLECTIVE ;  /* 0x000000000000791b */ /* 0x023fe20003800000 */
.L_x_4968:
[----:B------:R-:W-:Y:S05]  /*1c900*/  BSYNC B1 ;  /* 0x0000000000017941 */ /* 0x000fea0003800000 */
.L_x_4967:
[----:B------:R-:W-:Y:S05]  /*1c910*/  BRA `(.L_x_4969) ;  /* 0xfffffeb400247947 */ /* 0x000fea000383ffff */
.L_x_4711:
        /* <DEDUP_REMOVED lines=8> */
.L_x_4971:
[----:B------:R-:W-:Y:S05]  /*1c9a0*/  BSYNC B1 ;  /* 0x0000000000017941 */ /* 0x000fea0003800000 */
.L_x_4970:
[----:B------:R-:W-:Y:S05]  /*1c9b0*/  BRA `(.L_x_4972) ;  /* 0xfffffeb400047947 */ /* 0x000fea000383ffff */
.L_x_4712:
        /* <DEDUP_REMOVED lines=8> */
.L_x_4974:
[----:B------:R-:W-:Y:S05]  /*1ca40*/  BSYNC B1 ;  /* 0x0000000000017941 */ /* 0x000fea0003800000 */
.L_x_4973:
[----:B------:R-:W-:Y:S05]  /*1ca50*/  BRA `(.L_x_4975) ;  /* 0xfffffeb000e47947 */ /* 0x000fea000383ffff */
.L_x_4714:
[----:B0-----:R0:W1:Y:S02]  /*1ca60*/  SYNCS.PHASECHK.TRANS64.TRYWAIT P2, [R2+URZ+0x28c00], R7 ;  /* 0x028c0007020075a7 */ /* 0x001064000804017f */
[----:B-1----:R-:W-:Y:S05]  /*1ca70*/  @!P2 NANOSLEEP.SYNCS 0x989680 ;  /* 0x009896800000a95d */ /* 0x002fea0003900000 */
[----:B------:R-:W1:Y:S02]  /*1ca80*/  @!P2 SYNCS.PHASECHK.TRANS64 P2, [R2+URZ+0x28c00], R7 ;  /* 0x028c00070200a5a7 */ /* 0x000e64000804007f */
[----:B-1----:R-:W-:Y:S05]  /*1ca90*/  @!P2 BRA `(.L_x_4714) ;  /* 0xfffffffc00f0a947 */ /* 0x002fea000383ffff */
[----:B------:R-:W-:Y:S05]  /*1caa0*/  BRA `(.L_x_4976) ;  /* 0xfffffeb400647947 */ /* 0x000fea000383ffff */
.L_x_4722:
        /* <DEDUP_REMOVED lines=8> */
.L_x_4978:
[----:B------:R-:W-:Y:S05]  /*1cb30*/  BSYNC B1 ;  /* 0x0000000000017941 */ /* 0x000fea0003800000 */
.L_x_4977:
[----:B------:R-:W-:Y:S05]  /*1cb40*/  BRA `(.L_x_4979) ;  /* 0xfffffec400807947 */ /* 0x000fea000383ffff */
.L_x_4723:
        /* <DEDUP_REMOVED lines=8> */
.L_x_4981:
[----:B------:R-:W-:Y:S05]  /*1cbd0*/  BSYNC B1 ;  /* 0x0000000000017941 */ /* 0x000fea0003800000 */
.L_x_4980:
[----:B------:R-:W-:Y:S05]  /*1cbe0*/  BRA `(.L_x_4982) ;  /* 0xfffffec400607947 */ /* 0x000fea000383ffff */
.L_x_4724:
        /* <DEDUP_REMOVED lines=8> */
.L_x_4984:
[----:B------:R-:W-:Y:S05]  /*1cc70*/  BSYNC B1 ;  /* 0x0000000000017941 */ /* 0x000fea0003800000 */
.L_x_4983:
[----:B------:R-:W-:Y:S05]  /*1cc80*/  BRA `(.L_x_4985) ;  /* 0xfffffec400407947 */ /* 0x000fea000383ffff */
.L_x_4725:
[----:B------:R-:W-:Y:S01]  /*1cc90*/  BSSY B1, `(.L_x_4986) ;  /* 0x0000008000017945 */ /* 0x000fe20003800000 */
[----:B------:R-:W-:Y:S01]  /*1cca0*/  IMAD.MOV.U32 R13, RZ, RZ, R0 ;  /* 0x000000ffff0d7224 */ /* 0x000fe200078e0000 */
[----:B------:R-:W-:Y:S01]  /*1ccb0*/  MOV R15, 0xffffffff ;  /* 0xffffffff000f7802 */ /* 0x000fe20000000f00 */
[----:B------:R-:W-:Y:S02]  /*1ccc0*/  IMAD.MOV.U32 R12, RZ, RZ, RZ ;  /* 0x000000ffff0c7224 */ /* 0x000fe400078e00ff */
[----:B------:R-:W-:-:S07]  /*1ccd0*/  IMAD.MOV.U32 R11, RZ, RZ, 0x1c1f ;  /* 0x00001c1fff0b7424 */ /* 0x000fce00078e00ff */
[----:B-----5:R-:W-:Y:S05]  /*1cce0*/  WARPSYNC.COLLECTIVE R15, `(.L_x_4987) ;  /* 0x000000000f087348 */ /* 0x020fea0003c00000 */
[----:B------:R0:W1:Y:S02]  /*1ccf0*/  SHFL.IDX P6, R14, R13, R12, R11 ;  /* 0x0000000c0d0e7389 */ /* 0x00006400000c000b */
[----:B01---5:R-:W-:Y:S01]  /*1cd00*/  ENDCOLLECTIVE ;  /* 0x000000000000791b */ /* 0x023fe20003800000 */
.L_x_4987:
[----:B------:R-:W-:Y:S05]  /*1cd10*/  BSYNC B1 ;  /* 0x0000000000017941 */ /* 0x000fea0003800000 */
.L_x_4986:
[----:B------:R-:W-:Y:S05]  /*1cd20*/  BRA `(.L_x_4988) ;  /* 0xfffffec400207947 */ /* 0x000fea000383ffff */
.L_x_4726:
        /* <DEDUP_REMOVED lines=8> */
.L_x_4990:
[----:B------:R-:W-:Y:S05]  /*1cdb0*/  BSYNC B1 ;  /* 0x0000000000017941 */ /* 0x000fea0003800000 */
.L_x_4989:
[----:B------:R-:W-:Y:S05]  /*1cdc0*/  BRA `(.L_x_4991) ;  /* 0xfffffec400007947 */ /* 0x000fea000383ffff */
.L_x_4727:
        /* <DEDUP_REMOVED lines=8> */
.L_x_4993:
[----:B------:R-:W-:Y:S05]  /*1ce50*/  BSYNC B1 ;  /* 0x0000000000017941 */ /* 0x000fea0003800000 */
.L_x_4992:
[----:B------:R-:W-:Y:S05]  /*1ce60*/  BRA `(.L_x_4994) ;  /* 0xfffffec000e47947 */ /* 0x000fea000383ffff */
.L_x_4728:
        /* <DEDUP_REMOVED lines=8> */
.L_x_4996:
[----:B------:R-:W-:Y:S05]  /*1cef0*/  BSYNC B1 ;  /* 0x0000000000017941 */ /* 0x000fea0003800000 */
.L_x_4995:
[----:B------:R-:W-:Y:S05]  /*1cf00*/  BRA `(.L_x_4997) ;  /* 0xfffffec000c87947 */ /* 0x000fea000383ffff */
.L_x_4729:
        /* <DEDUP_REMOVED lines=8> */
.L_x_4999:
[----:B------:R-:W-:Y:S05]  /*1cf90*/  BSYNC B1 ;  /* 0x0000000000017941 */ /* 0x000fea0003800000 */
.L_x_4998:
[----:B------:R-:W-:Y:S05]  /*1cfa0*/  BRA `(.L_x_5000) ;  /* 0xfffffec000ac7947 */ /* 0x000fea000383ffff */
.L_x_4731:
[----:B0-----:R0:W1:Y:S02]  /*1cfb0*/  SYNCS.PHASECHK.TRANS64.TRYWAIT P1, [R2+URZ+0x28c00], R3 ;  /* 0x028c0003020075a7 */ /* 0x001064000802017f */
[----:B-1----:R-:W-:Y:S05]  /*1cfc0*/  @!P1 NANOSLEEP.SYNCS 0x989680 ;  /* 0x009896800000995d */ /* 0x002fea0003900000 */
[----:B------:R-:W1:Y:S02]  /*1cfd0*/  @!P1 SYNCS.PHASECHK.TRANS64 P1, [R2+URZ+0x28c00], R3 ;  /* 0x028c0003020095a7 */ /* 0x000e64000802007f */
[----:B-1----:R-:W-:Y:S05]  /*1cfe0*/  @!P1 BRA `(.L_x_4731) ;  /* 0xfffffffc00f09947 */ /* 0x002fea000383ffff */
[----:B------:R-:W-:Y:S05]  /*1cff0*/  BRA `(.L_x_5001) ;  /* 0xfffffec400247947 */ /* 0x000fea000383ffff */
.L_x_4737:
[----:B---3--:R3:W4:Y:S02]  /*1d000*/  SYNCS.PHASECHK.TRANS64.TRYWAIT P2, [R14+URZ+0x28c30], R57 ;  /* 0x028c30390e0075a7 */ /* 0x008724000804017f */
[----:B----4-:R-:W-:Y:S05]  /*1d010*/  @!P2 NANOSLEEP.SYNCS 0x989680 ;  /* 0x009896800000a95d */ /* 0x010fea0003900000 */
[----:B------:R-:W4:Y:S02]  /*1d020*/  @!P2 SYNCS.PHASECHK.TRANS64 P2, [R14+URZ+0x28c30], R57 ;  /* 0x028c30390e00a5a7 */ /* 0x000f24000804007f */
[----:B----4-:R-:W-:Y:S05]  /*1d030*/  @!P2 BRA `(.L_x_4737) ;  /* 0xfffffffc00f0a947 */ /* 0x010fea000383ffff */
[----:B------:R-:W-:Y:S05]  /*1d040*/  BRA `(.L_x_4736) ;  /* 0xfffffed000b47947 */ /* 0x000fea000383ffff */
.L_x_4750:
[----:B-1----:R1:W3:Y:S02]  /*1d050*/  SYNCS.PHASECHK.TRANS64.TRYWAIT P2, [R14+URZ+0x28c50], R57 ;  /* 0x028c50390e0075a7 */ /* 0x0022e4000804017f */
[----:B---3--:R-:W-:Y:S05]  /*1d060*/  @!P2 NANOSLEEP.SYNCS 0x989680 ;  /* 0x009896800000a95d */ /* 0x008fea0003900000 */
[----:B------:R-:W3:Y:S02]  /*1d070*/  @!P2 SYNCS.PHASECHK.TRANS64 P2, [R14+URZ+0x28c50], R57 ;  /* 0x028c50390e00a5a7 */ /* 0x000ee4000804007f */
[----:B---3--:R-:W-:Y:S05]  /*1d080*/  @!P2 BRA `(.L_x_4750) ;  /* 0xfffffffc00f0a947 */ /* 0x008fea000383ffff */
[----:B------:R-:W-:Y:S05]  /*1d090*/  BRA `(.L_x_4749) ;  /* 0xfffffeec00787947 */ /* 0x000fea000383ffff */
.L_x_4762:
[----:B-1----:R1:W2:Y:S02]  /*1d0a0*/  SYNCS.PHASECHK.TRANS64.TRYWAIT P2, [R212+URZ+0x28c30], R213 ;  /* 0x028c30d5d40075a7 */ /* 0x0022a4000804017f */
[----:B--2---:R-:W-:Y:S05]  /*1d0b0*/  @!P2 NANOSLEEP.SYNCS 0x989680 ;  /* 0x009896800000a95d */ /* 0x004fea0003900000 */
[----:B------:R-:W2:Y:S02]  /*1d0c0*/  @!P2 SYNCS.PHASECHK.TRANS64 P2, [R212+URZ+0x28c30], R213 ;  /* 0x028c30d5d400a5a7 */ /* 0x000ea4000804007f */
[----:B--2---:R-:W-:Y:S05]  /*1d0d0*/  @!P2 BRA `(.L_x_4762) ;  /* 0xfffffffc00f0a947 */ /* 0x004fea000383ffff */
[----:B------:R-:W-:Y:S05]  /*1d0e0*/  BRA `(.L_x_4761) ;  /* 0xfffffef000e87947 */ /* 0x000fea000383ffff */
.L_x_4775:
[----:B--2---:R2:W3:Y:S02]  /*1d0f0*/  SYNCS.PHASECHK.TRANS64.TRYWAIT P2, [R212+URZ+0x28c50], R213 ;  /* 0x028c50d5d40075a7 */ /* 0x0044e4000804017f */
[----:B---3--:R-:W-:Y:S05]  /*1d100*/  @!P2 NANOSLEEP.SYNCS 0x989680 ;  /* 0x009896800000a95d */ /* 0x008fea0003900000 */
[----:B------:R-:W3:Y:S02]  /*1d110*/  @!P2 SYNCS.PHASECHK.TRANS64 P2, [R212+URZ+0x28c50], R213 ;  /* 0x028c50d5d400a5a7 */ /* 0x000ee4000804007f */
[----:B---3--:R-:W-:Y:S05]  /*1d120*/  @!P2 BRA `(.L_x_4775) ;  /* 0xfffffffc00f0a947 */ /* 0x008fea000383ffff */
[----:B------:R-:W-:Y:S05]  /*1d130*/  BRA `(.L_x_4774) ;  /* 0xffffff1000d87947 */ /* 0x000fea000383ffff */
.L_x_4788:
[----:B--2---:R2:W3:Y:S02]  /*1d140*/  SYNCS.PHASECHK.TRANS64.TRYWAIT P3, [R204+URZ+0x28c30], R206 ;  /* 0x028c30cecc0075a7 */ /* 0x0044e4000806017f */
[----:B---3--:R-:W-:Y:S05]  /*1d150*/  @!P3 NANOSLEEP.SYNCS 0x989680 ;  /* 0x009896800000b95d */ /* 0x008fea0003900000 */
[----:B------:R-:W3:Y:S02]  /*1d160*/  @!P3 SYNCS.PHASECHK.TRANS64 P3, [R204+URZ+0x28c30], R206 ;  /* 0x028c30cecc00b5a7 */ /* 0x000ee4000806007f */
[----:B---3--:R-:W-:Y:S05]  /*1d170*/  @!P3 BRA `(.L_x_4788) ;  /* 0xfffffffc00f0b947 */ /* 0x008fea000383ffff */
[----:B------:R-:W-:Y:S05]  /*1d180*/  BRA `(.L_x_4787) ;  /* 0xffffff1800807947 */ /* 0x000fea000383ffff */
.L_x_4793:
[----:B----4-:R4:W0:Y:S02]  /*1d190*/  SYNCS.PHASECHK.TRANS64.TRYWAIT P3, [R204+URZ+0x28c50], R206 ;  /* 0x028c50cecc0075a7 */ /* 0x010824000806017f */
[----:B0-----:R-:W-:Y:S05]  /*1d1a0*/  @!P3 NANOSLEEP.SYNCS 0x989680 ;  /* 0x009896800000b95d */ /* 0x001fea0003900000 */
[----:B------:R-:W0:Y:S02]  /*1d1b0*/  @!P3 SYNCS.PHASECHK.TRANS64 P3, [R204+URZ+0x28c50], R206 ;  /* 0x028c50cecc00b5a7 */ /* 0x000e24000806007f */
[----:B0-----:R-:W-:Y:S05]  /*1d1c0*/  @!P3 BRA `(.L_x_4793) ;  /* 0xfffffffc00f0b947 */ /* 0x001fea000383ffff */
[----:B------:R-:W-:Y:S05]  /*1d1d0*/  BRA `(.L_x_4792) ;  /* 0xffffff2c00dc7947 */ /* 0x000fea000383ffff */
.L_x_4801:
[----:B---3--:R3:W4:Y:S02]  /*1d1e0*/  SYNCS.PHASECHK.TRANS64.TRYWAIT P2, [R206+URZ+0x28c30], R207 ;  /* 0x028c30cfce0075a7 */ /* 0x008724000804017f */
[----:B----4-:R-:W-:Y:S05]  /*1d1f0*/  @!P2 NANOSLEEP.SYNCS 0x989680 ;  /* 0x009896800000a95d */ /* 0x010fea0003900000 */
[----:B------:R-:W4:Y:S02]  /*1d200*/  @!P2 SYNCS.PHASECHK.TRANS64 P2, [R206+URZ+0x28c30], R207 ;  /* 0x028c30cfce00a5a7 */ /* 0x000f24000804007f */
[----:B----4-:R-:W-:Y:S05]  /*1d210*/  @!P2 BRA `(.L_x_4801) ;  /* 0xfffffffc00f0a947 */ /* 0x010fea000383ffff */
[----:B------:R-:W-:Y:S05]  /*1d220*/  BRA `(.L_x_4800) ;  /* 0xffffff3000f47947 */ /* 0x000fea000383ffff */
.L_x_4814:
[----:B--2---:R2:W3:Y:S02]  /*1d230*/  SYNCS.PHASECHK.TRANS64.TRYWAIT P2, [R206+URZ+0x28c50], R207 ;  /* 0x028c50cfce0075a7 */ /* 0x0044e4000804017f */
[----:B---3--:R-:W-:Y:S05]  /*1d240*/  @!P2 NANOSLEEP.SYNCS 0x989680 ;  /* 0x009896800000a95d */ /* 0x008fea0003900000 */
[----:B------:R-:W3:Y:S02]  /*1d250*/  @!P2 SYNCS.PHASECHK.TRANS64 P2, [R206+URZ+0x28c50], R207 ;  /* 0x028c50cfce00a5a7 */ /* 0x000ee4000804007f */
[----:B---3--:R-:W-:Y:S05]  /*1d260*/  @!P2 BRA `(.L_x_4814) ;  /* 0xfffffffc00f0a947 */ /* 0x008fea000383ffff */
[----:B------:R-:W-:Y:S05]  /*1d270*/  BRA `(.L_x_4813) ;  /* 0xffffff5000ec7947 */ /* 0x000fea000383ffff */
.L_x_4850:
[----:B------:R-:W1:Y:S01]  /*1d280*/  S2R R11, SR_TID.X ;  /* 0x00000000000b7919 */ /* 0x000e620000002100 */
[----:B------:R-:W-:Y:S01]  /*1d290*/  BSSY B1, `(.L_x_5002) ;  /* 0x000000a000017945 */ /* 0x000fe20003800000 */
[----:B------:R-:W-:Y:S02]  /*1d2a0*/  IMAD.MOV.U32 R12, RZ, RZ, RZ ;  /* 0x000000ffff0c7224 */ /* 0x000fe400078e00ff */
[----:B------:R-:W-:Y:S01]  /*1d2b0*/  IMAD.MOV.U32 R15, RZ, RZ, -0x1 ;  /* 0xffffffffff0f7424 */ /* 0x000fe200078e00ff */
[----:B-1----:R-:W-:-:S04]  /*1d2c0*/  SHF.R.U32.HI R11, RZ, 0x5, R11 ;  /* 0x00000005ff0b7819 */ /* 0x002fc8000001160b */
[----:B------:R-:W-:-:S05]  /*1d2d0*/  LOP3.LUT R11, R11, 0x3, RZ, 0xc0, !PT ;  /* 0x000000030b0b7812 */ /* 0x000fca00078ec0ff */
[----:B0-----:R-:W-:Y:S02]  /*1d2e0*/  IMAD.MOV.U32 R13, RZ, RZ, R11 ;  /* 0x000000ffff0d7224 */ /* 0x001fe400078e000b */
[----:B------:R-:W-:-:S07]  /*1d2f0*/  IMAD.MOV.U32 R11, RZ, RZ, 0x1f ;  /* 0x0000001fff0b7424 */ /* 0x000fce00078e00ff */
[----:B------:R-:W-:Y:S05]  /*1d300*/  WARPSYNC.COLLECTIVE R15, `(.L_x_5003) ;  /* 0x000000000f087348 */ /* 0x000fea0003c00000 */
[----:B------:R0:W1:Y:S02]  /*1d310*/  SHFL.IDX P6, R14, R13, R12, R11 ;  /* 0x0000000c0d0e7389 */ /* 0x00006400000c000b */
[----:B01----:R-:W-:Y:S01]  /*1d320*/  ENDCOLLECTIVE ;  /* 0x000000000000791b */ /* 0x003fe20003800000 */
.L_x_5003:
[----:B------:R-:W-:Y:S05]  /*1d330*/  BSYNC B1 ;  /* 0x0000000000017941 */ /* 0x000fea0003800000 */
.L_x_5002:
[----:B------:R-:W-:Y:S05]  /*1d340*/  BRA `(.L_x_5004) ;  /* 0xffffff9c00907947 */ /* 0x000fea000383ffff */
.L_x_4851:
[----:B------:R-:W-:Y:S01]  /*1d350*/  BSSY B1, `(.L_x_5005) ;  /* 0x0000006000017945 */ /* 0x000fe20003800000 */
[----:B------:R-:W-:-:S07]  /*1d360*/  IMAD.MOV.U32 R15, RZ, RZ, -0x1 ;  /* 0xffffffffff0f7424 */ /* 0x000fce00078e00ff */
[----:B0-----:R-:W-:Y:S05]  /*1d370*/  WARPSYNC.COLLECTIVE R15, `(.L_x_5006) ;  /* 0x000000000f0c7348 */ /* 0x001fea0003c00000 */
[----:B------:R-:W-:Y:S02]  /*1d380*/  ELECT P6, UR62, PT ;  /* 0x00000000003e782f */ /* 0x000fe400038c0000 */
[----:B------:R-:W-:Y:S01]  /*1d390*/  MOV R14, UR62 ;  /* 0x0000003e000e7c02 */ /* 0x000fe20008000f00 */
[----:B0-----:R-:W-:Y:S10]  /*1d3a0*/  ENDCOLLECTIVE ;  /* 0x000000000000791b */ /* 0x001ff40003800000 */
.L_x_5006:
[----:B------:R-:W-:Y:S05]  /*1d3b0*/  BSYNC B1 ;  /* 0x0000000000017941 */ /* 0x000fea0003800000 */
.L_x_5005:
[----:B------:R-:W-:Y:S05]  /*1d3c0*/  BRA `(.L_x_5007) ;  /* 0xffffff9c007c7947 */ /* 0x000fea000383ffff */
.L_x_4853:
[----:B-1----:R1:W2:Y:S02]  /*1d3d0*/  SYNCS.PHASECHK.TRANS64.TRYWAIT P0, [R7+URZ+0x28c20], R8 ;  /* 0x028c2008070075a7 */ /* 0x0022a4000800017f */
[----:B--2---:R-:W-:Y:S05]  /*1d3e0*/  @!P0 NANOSLEEP.SYNCS 0x989680 ;  /* 0x009896800000895d */ /* 0x004fea0003900000 */
[----:B------:R-:W2:Y:S02]  /*1d3f0*/  @!P0 SYNCS.PHASECHK.TRANS64 P0, [R7+URZ+0x28c20], R8 ;  /* 0x028c2008070085a7 */ /* 0x000ea4000800007f */
[----:B--2---:R-:W-:Y:S05]  /*1d400*/  @!P0 BRA `(.L_x_4853) ;  /* 0xfffffffc00f08947 */ /* 0x004fea000383ffff */
[----:B------:R-:W-:Y:S05]  /*1d410*/  BRA `(.L_x_5008) ;  /* 0xffffff9c00987947 */ /* 0x000fea000383ffff */
.L_x_4856:
[----:B-1----:R1:W2:Y:S02]  /*1d420*/  SYNCS.PHASECHK.TRANS64.TRYWAIT P0, [R8+URZ+0x28ca0], R11 ;  /* 0x028ca00b080075a7 */ /* 0x0022a4000800017f */
[----:B--2---:R-:W-:Y:S05]  /*1d430*/  @!P0 NANOSLEEP.SYNCS 0x989680 ;  /* 0x009896800000895d */ /* 0x004fea0003900000 */
[----:B------:R-:W2:Y:S02]  /*1d440*/  @!P0 SYNCS.PHASECHK.TRANS64 P0, [R8+URZ+0x28ca0], R11 ;  /* 0x028ca00b080085a7 */ /* 0x000ea4000800007f */
[----:B--2---:R-:W-:Y:S05]  /*1d450*/  @!P0 BRA `(.L_x_4856) ;  /* 0xfffffffc00f08947 */ /* 0x004fea000383ffff */
[----:B------:R-:W-:Y:S05]  /*1d460*/  BRA `(.L_x_5009) ;  /* 0xffffff9c00a87947 */ /* 0x000fea000383ffff */
.L_x_4858:
[----:B--2---:R2:W3:Y:S02]  /*1d470*/  SYNCS.PHASECHK.TRANS64.TRYWAIT P0, [R8+URZ+0x28cc0], R11 ;  /* 0x028cc00b080075a7 */ /* 0x0044e4000800017f */
[----:B---3--:R-:W-:Y:S05]  /*1d480*/  @!P0 NANOSLEEP.SYNCS 0x989680 ;  /* 0x009896800000895d */ /* 0x008fea0003900000 */
[----:B------:R-:W3:Y:S02]  /*1d490*/  @!P0 SYNCS.PHASECHK.TRANS64 P0, [R8+URZ+0x28cc0], R11 ;  /* 0x028cc00b080085a7 */ /* 0x000ee4000800007f */
[----:B---3--:R-:W-:Y:S05]  /*1d4a0*/  @!P0 BRA `(.L_x_4858) ;  /* 0xfffffffc00f08947 */ /* 0x008fea000383ffff */
[----:B------:R-:W-:Y:S05]  /*1d4b0*/  BRA `(.L_x_5010) ;  /* 0xffffffa0000c7947 */ /* 0x000fea000383ffff */
.L_x_4862:
[----:B-1----:R1:W2:Y:S02]  /*1d4c0*/  SYNCS.PHASECHK.TRANS64.TRYWAIT P0, [R9+URZ+0x28ca0], R10 ;  /* 0x028ca00a090075a7 */ /* 0x0022a4000800017f */
[----:B--2---:R-:W-:Y:S05]  /*1d4d0*/  @!P0 NANOSLEEP.SYNCS 0x989680 ;  /* 0x009896800000895d */ /* 0x004fea0003900000 */
[----:B------:R-:W2:Y:S02]  /*1d4e0*/  @!P0 SYNCS.PHASECHK.TRANS64 P0, [R9+URZ+0x28ca0], R10 ;  /* 0x028ca00a090085a7 */ /* 0x000ea4000800007f */
[----:B--2---:R-:W-:Y:S05]  /*1d4f0*/  @!P0 BRA `(.L_x_4862) ;  /* 0xfffffffc00f08947 */ /* 0x004fea000383ffff */
[----:B------:R-:W-:Y:S05]  /*1d500*/  BRA `(.L_x_5011) ;  /* 0xffffffa4004c7947 */ /* 0x000fea000383ffff */
.L_x_4864:
[----:B--2---:R2:W3:Y:S02]  /*1d510*/  SYNCS.PHASECHK.TRANS64.TRYWAIT P1, [R9+URZ+0x28cc0], R10 ;  /* 0x028cc00a090075a7 */ /* 0x0044e4000802017f */
[----:B---3--:R-:W-:Y:S05]  /*1d520*/  @!P1 NANOSLEEP.SYNCS 0x989680 ;  /* 0x009896800000995d */ /* 0x008fea0003900000 */
[----:B------:R-:W3:Y:S02]  /*1d530*/  @!P1 SYNCS.PHASECHK.TRANS64 P1, [R9+URZ+0x28cc0], R10 ;  /* 0x028cc00a090095a7 */ /* 0x000ee4000802007f */
[----:B---3--:R-:W-:Y:S05]  /*1d540*/  @!P1 BRA `(.L_x_4864) ;  /* 0xfffffffc00f09947 */ /* 0x008fea000383ffff */
[----:B------:R-:W-:Y:S05]  /*1d550*/  BRA `(.L_x_5012) ;  /* 0xffffffa400a87947 */ /* 0x000fea000383ffff */
.L_x_4882:
[----:B------:R-:W0:Y:S01]  /*1d560*/  S2R R5, SR_TID.X ;  /* 0x0000000000057919 */ /* 0x000e220000002100 */
[----:B------:R-:W-:Y:S01]  /*1d570*/  BSSY B0, `(.L_x_5013) ;  /* 0x000000a000007945 */ /* 0x000fe20003800000 */
[----:B------:R-:W-:Y:S01]  /*1d580*/  IMAD.MOV.U32 R12, RZ, RZ, RZ ;  /* 0x000000ffff0c7224 */ /* 0x000fe200078e00ff */
[----:B-1----:R-:W-:Y:S01]  /*1d590*/  MOV R11, 0x1f ;  /* 0x0000001f000b7802 */ /* 0x002fe20000000f00 */
[----:B------:R-:W-:Y:S01]  /*1d5a0*/  IMAD.MOV.U32 R15, RZ, RZ, -0x1 ;  /* 0xffffffffff0f7424 */ /* 0x000fe200078e00ff */
[----:B0-----:R-:W-:-:S04]  /*1d5b0*/  SHF.R.U32.HI R5, RZ, 0x5, R5 ;  /* 0x00000005ff057819 */ /* 0x001fc80000011605 */
[----:B------:R-:W-:-:S05]  /*1d5c0*/  LOP3.LUT R5, R5, 0x3, RZ, 0xc0, !PT ;  /* 0x0000000305057812 */ /* 0x000fca00078ec0ff */
[----:B------:R-:W-:-:S07]  /*1d5d0*/  IMAD.MOV.U32 R13, RZ, RZ, R5 ;  /* 0x000000ffff0d7224 */ /* 0x000fce00078e0005 */
[----:B------:R-:W-:Y:S05]  /*1d5e0*/  WARPSYNC.COLLECTIVE R15, `(.L_x_5014) ;  /* 0x000000000f087348 */ /* 0x000fea0003c00000 */
[----:B------:R0:W1:Y:S02]  /*1d5f0*/  SHFL.IDX P6, R14, R13, R12, R11 ;  /* 0x0000000c0d0e7389 */ /* 0x00006400000c000b */
[----:B01----:R-:W-:Y:S01]  /*1d600*/  ENDCOLLECTIVE ;  /* 0x000000000000791b */ /* 0x003fe20003800000 */
.L_x_5014:
[----:B------:R-:W-:Y:S05]  /*1d610*/  BSYNC B0 ;  /* 0x0000000000007941 */ /* 0x000fea0003800000 */
.L_x_5013:
[----:B------:R-:W-:Y:S05]  /*1d620*/  BRA `(.L_x_5015) ;  /* 0xffffffb400707947 */ /* 0x000fea000383ffff */
.L_x_4883:
[----:B------:R-:W-:Y:S01]  /*1d630*/  BSSY B0, `(.L_x_5016) ;  /* 0x0000006000007945 */ /* 0x000fe20003800000 */
[----:B------:R-:W-:-:S07]  /*1d640*/  IMAD.MOV.U32 R15, RZ, RZ, -0x1 ;  /* 0xffffffffff0f7424 */ /* 0x000fce00078e00ff */
[----:B-1----:R-:W-:Y:S05]  /*1d650*/  WARPSYNC.COLLECTIVE R15, `(.L_x_5017) ;  /* 0x000000000f0c7348 */ /* 0x002fea0003c00000 */
[----:B------:R-:W-:Y:S02]  /*1d660*/  ELECT P6, UR62, PT ;  /* 0x00000000003e782f */ /* 0x000fe400038c0000 */
[----:B------:R-:W-:Y:S01]  /*1d670*/  MOV R14, UR62 ;  /* 0x0000003e000e7c02 */ /* 0x000fe20008000f00 */
[----:B-1----:R-:W-:Y:S10]  /*1d680*/  ENDCOLLECTIVE ;  /* 0x000000000000791b */ /* 0x002ff40003800000 */
.L_x_5017:
[----:B------:R-:W-:Y:S05]  /*1d690*/  BSYNC B0 ;  /* 0x0000000000007941 */ /* 0x000fea0003800000 */
.L_x_5016:
[----:B------:R-:W-:Y:S05]  /*1d6a0*/  BRA `(.L_x_5018) ;  /* 0xffffffb400607947 */ /* 0x000fea000383ffff */
.L_x_4886:
[----:B0-----:R0:W1:Y:S02]  /*1d6b0*/  SYNCS.PHASECHK.TRANS64.TRYWAIT P0, [R5+URZ+0x28c40], R7 ;  /* 0x028c4007050075a7 */ /* 0x001064000800017f */
[----:B-1----:R-:W-:Y:S05]  /*1d6c0*/  @!P0 NANOSLEEP.SYNCS 0x989680 ;  /* 0x009896800000895d */ /* 0x002fea0003900000 */
[----:B------:R-:W1:Y:S02]  /*1d6d0*/  @!P0 SYNCS.PHASECHK.TRANS64 P0, [R5+URZ+0x28c40], R7 ;  /* 0x028c4007050085a7 */ /* 0x000e64000800007f */
[----:B-1----:R-:W-:Y:S05]  /*1d6e0*/  @!P0 BRA `(.L_x_4886) ;  /* 0xfffffffc00f08947 */ /* 0x002fea000383ffff */
[----:B------:R-:W-:Y:S05]  /*1d6f0*/  BRA `(.L_x_5019) ;  /* 0xffffffb400c87947 */ /* 0x000fea000383ffff */
.L_x_4889:
        /* <DEDUP_REMOVED lines=8> */
.L_x_4892:
[----:B0-----:R0:W1:Y:S02]  /*1d780*/  SYNCS.PHASECHK.TRANS64.TRYWAIT P0, [R2+URZ+0x28c60], R5 ;  /* 0x028c6005020075a7 */ /* 0x001064000800017f */
[----:B-1----:R-:W-:Y:S05]  /*1d790*/  @!P0 NANOSLEEP.SYNCS 0x989680 ;  /* 0x009896800000895d */ /* 0x002fea0003900000 */
[----:B------:R-:W1:Y:S02]  /*1d7a0*/  @!P0 SYNCS.PHASECHK.TRANS64 P0, [R2+URZ+0x28c60], R5 ;  /* 0x028c6005020085a7 */ /* 0x000e64000800007f */
[----:B-1----:R-:W-:Y:S05]  /*1d7b0*/  @!P0 BRA `(.L_x_4892) ;  /* 0xfffffffc00f08947 */ /* 0x002fea000383ffff */
[----:B------:R-:W-:Y:S05]  /*1d7c0*/  BRA `(.L_x_5021) ;  /* 0xffffffb800c07947 */ /* 0x000fea000383ffff */
.L_x_4901:
[----:B--2---:R2:W3:Y:S02]  /*1d7d0*/  SYNCS.PHASECHK.TRANS64.TRYWAIT P0, [R2+URZ+0x28c40], R3 ;  /* 0x028c4003020075a7 */ /* 0x0044e4000800017f */
[----:B---3--:R-:W-:Y:S05]  /*1d7e0*/  @!P0 NANOSLEEP.SYNCS 0x989680 ;  /* 0x009896800000895d */ /* 0x008fea0003900000 */
[----:B------:R-:W3:Y:S02]  /*1d7f0*/  @!P0 SYNCS.PHASECHK.TRANS64 P0, [R2+URZ+0x28c40], R3 ;  /* 0x028c4003020085a7 */ /* 0x000ee4000800007f */
[----:B---3--:R-:W-:Y:S05]  /*1d800*/  @!P0 BRA `(.L_x_4901) ;  /* 0xfffffffc00f08947 */ /* 0x008fea000383ffff */
[----:B------:R-:W-:Y:S05]  /*1d810*/  BRA `(.L_x_5022) ;  /* 0xffffffc000907947 */ /* 0x000fea000383ffff */
.L_x_4903:
[----:B0-----:R0:W3:Y:S02]  /*1d820*/  SYNCS.PHASECHK.TRANS64.TRYWAIT P0, [R2+URZ+0x28c60], R3 ;  /* 0x028c6003020075a7 */ /* 0x0010e4000800017f */
[----:B---3--:R-:W-:Y:S05]  /*1d830*/  @!P0 NANOSLEEP.SYNCS 0x989680 ;  /* 0x009896800000895d */ /* 0x008fea0003900000 */
[----:B------:R-:W3:Y:S02]  /*1d840*/  @!P0 SYNCS.PHASECHK.TRANS64 P0, [R2+URZ+0x28c60], R3 ;  /* 0x028c6003020085a7 */ /* 0x000ee4000800007f */
[----:B---3--:R-:W-:Y:S05]  /*1d850*/  @!P0 BRA `(.L_x_4903) ;  /* 0xfffffffc00f08947 */ /* 0x008fea000383ffff */
[----:B------:R-:W-:Y:S05]  /*1d860*/  BRA `(.L_x_5023) ;  /* 0xffffffc400007947 */ /* 0x000fea000383ffff */
.L_x_4908:
[----:B---3--:R3:W4:Y:S02]  /*1d870*/  SYNCS.PHASECHK.TRANS64.TRYWAIT P0, [R2+URZ+0x28c40], R3 ;  /* 0x028c4003020075a7 */ /* 0x008724000800017f */
[----:B----4-:R-:W-:Y:S05]  /*1d880*/  @!P0 NANOSLEEP.SYNCS 0x989680 ;  /* 0x009896800000895d */ /* 0x010fea0003900000 */
[----:B------:R-:W4:Y:S02]  /*1d890*/  @!P0 SYNCS.PHASECHK.TRANS64 P0, [R2+URZ+0x28c40], R3 ;  /* 0x028c4003020085a7 */ /* 0x000f24000800007f */
[----:B----4-:R-:W-:Y:S05]  /*1d8a0*/  @!P0 BRA `(.L_x_4908) ;  /* 0xfffffffc00f08947 */ /* 0x010fea000383ffff */
[----:B------:R-:W-:Y:S05]  /*1d8b0*/  BRA `(.L_x_5024) ;  /* 0xffffffc800a47947 */ /* 0x000fea000383ffff */
.L_x_4910:
[----:B0-----:R0:W2:Y:S02]  /*1d8c0*/  SYNCS.PHASECHK.TRANS64.TRYWAIT P1, [R2+URZ+0x28c60], R3 ;  /* 0x028c6003020075a7 */ /* 0x0010a4000802017f */
[----:B--2---:R-:W-:Y:S05]  /*1d8d0*/  @!P1 NANOSLEEP.SYNCS 0x989680 ;  /* 0x009896800000995d */ /* 0x004fea0003900000 */
[----:B------:R-:W2:Y:S02]  /*1d8e0*/  @!P1 SYNCS.PHASECHK.TRANS64 P1, [R2+URZ+0x28c60], R3 ;  /* 0x028c6003020095a7 */ /* 0x000ea4000802007f */
[----:B--2---:R-:W-:Y:S05]  /*1d8f0*/  @!P1 BRA `(.L_x_4910) ;  /* 0xfffffffc00f09947 */ /* 0x004fea000383ffff */
[----:B------:R-:W-:Y:S05]  /*1d900*/  BRA `(.L_x_5025) ;  /* 0xffffffcc00107947 */ /* 0x000fea000383ffff */
.L_x_4915:
[----:B---3--:R3:W4:Y:S02]  /*1d910*/  SYNCS.PHASECHK.TRANS64.TRYWAIT P0, [R2+URZ+0x28c40], R3 ;  /* 0x028c4003020075a7 */ /* 0x008724000800017f */
[----:B----4-:R-:W-:Y:S05]  /*1d920*/  @!P0 NANOSLEEP.SYNCS 0x989680 ;  /* 0x009896800000895d */ /* 0x010fea0003900000 */
[----:B------:R-:W4:Y:S02]  /*1d930*/  @!P0 SYNCS.PHASECHK.TRANS64 P0, [R2+URZ+0x28c40], R3 ;  /* 0x028c4003020085a7 */ /* 0x000f24000800007f */
[----:B----4-:R-:W-:Y:S05]  /*1d940*/  @!P0 BRA `(.L_x_4915) ;  /* 0xfffffffc00f08947 */ /* 0x010fea000383ffff */
[----:B------:R-:W-:Y:S05]  /*1d950*/  BRA `(.L_x_5026) ;  /* 0xffffffd000907947 */ /* 0x000fea000383ffff */
.L_x_4917:
[----:B0-----:R0:W2:Y:S02]  /*1d960*/  SYNCS.PHASECHK.TRANS64.TRYWAIT P1, [R2+URZ+0x28c60], R3 ;  /* 0x028c6003020075a7 */ /* 0x0010a4000802017f */
[----:B--2---:R-:W-:Y:S05]  /*1d970*/  @!P1 NANOSLEEP.SYNCS 0x989680 ;  /* 0x009896800000995d */ /* 0x004fea0003900000 */
[----:B------:R-:W2:Y:S02]  /*1d980*/  @!P1 SYNCS.PHASECHK.TRANS64 P1, [R2+URZ+0x28c60], R3 ;  /* 0x028c6003020095a7 */ /* 0x000ea4000802007f */
[----:B--2---:R-:W-:Y:S05]  /*1d990*/  @!P1 BRA `(.L_x_4917) ;  /* 0xfffffffc00f09947 */ /* 0x004fea000383ffff */
[----:B------:R-:W-:Y:S05]  /*1d9a0*/  BRA `(.L_x_5027) ;  /* 0xffffffd400007947 */ /* 0x000fea000383ffff */
.L_x_4922:
[----:B------:R-:W-:Y:S01]  /*1d9b0*/  BSSY B0, `(.L_x_5028) ;  /* 0x0000008000007945 */ /* 0x000fe20003800000 */
[----:B0-----:R-:W-:Y:S02]  /*1d9c0*/  IMAD.MOV.U32 R13, RZ, RZ, R16 ;  /* 0x000000ffff0d7224 */ /* 0x001fe400078e0010 */
[----:B------:R-:W-:Y:S02]  /*1d9d0*/  IMAD.MOV.U32 R12, RZ, RZ, RZ ;  /* 0x000000ffff0c7224 */ /* 0x000fe400078e00ff */
[----:B-1----:R-:W-:Y:S02]  /*1d9e0*/  IMAD.MOV.U32 R11, RZ, RZ, 0x1f ;  /* 0x0000001fff0b7424 */ /* 0x002fe400078e00ff */
[----:B------:R-:W-:-:S07]  /*1d9f0*/  IMAD.MOV.U32 R15, RZ, RZ, -0x1 ;  /* 0xffffffffff0f7424 */ /* 0x000fce00078e00ff */
[----:B--2---:R-:W-:Y:S05]  /*1da00*/  WARPSYNC.COLLECTIVE R15, `(.L_x_5029) ;  /* 0x000000000f087348 */ /* 0x004fea0003c00000 */
[----:B------:R0:W1:Y:S02]  /*1da10*/  SHFL.IDX P6, R14, R13, R12, R11 ;  /* 0x0000000c0d0e7389 */ /* 0x00006400000c000b */
[----:B012---:R-:W-:Y:S01]  /*1da20*/  ENDCOLLECTIVE ;  /* 0x000000000000791b */ /* 0x007fe20003800000 */
.L_x_5029:
[----:B------:R-:W-:Y:S05]  /*1da30*/  BSYNC B0 ;  /* 0x0000000000007941 */ /* 0x000fea0003800000 */
.L_x_5028:
        /* <DEDUP_REMOVED lines=8> */
.L_x_5030:
[----:B------:R-:W-:Y:S01]  /*1dac0*/  IMAD.MOV.U32 R16, RZ, RZ, R14 ;  /* 0x000000ffff107224 */ /* 0x000fe200078e000e */
[----:B------:R-:W-:Y:S06]  /*1dad0*/  BRA `(.L_x_5031) ;  /* 0xffffffd800447947 */ /* 0x000fec000383ffff */
.L_x_4925:
[----:B------:R-:W-:Y:S01]  /*1dae0*/  BSSY B0, `(.L_x_5032) ;  /* 0x0000008000007945 */ /* 0x000fe20003800000 */
[----:B0----5:R-:W-:Y:S02]  /*1daf0*/  IMAD.MOV.U32 R13, RZ, RZ, R17 ;  /* 0x000000ffff0d7224 */ /* 0x021fe400078e0011 */
[----:B------:R-:W-:Y:S02]  /*1db00*/  IMAD.MOV.U32 R12, RZ, RZ, 0x1 ;  /* 0x00000001ff0c7424 */ /* 0x000fe400078e00ff */
[----:B-1----:R-:W-:Y:S02]  /*1db10*/  IMAD.MOV.U32 R11, RZ, RZ, RZ ;  /* 0x000000ffff0b7224 */ /* 0x002fe400078e00ff */
[----:B------:R-:W-:-:S07]  /*1db20*/  IMAD.MOV.U32 R15, RZ, RZ, -0x1 ;  /* 0xffffffffff0f7424 */ /* 0x000fce00078e00ff */
[----:B--234-:R-:W-:Y:S05]  /*1db30*/  WARPSYNC.COLLECTIVE R15, `(.L_x_5033) ;  /* 0x000000000f087348 */ /* 0x01cfea0003c00000 */
[----:B------:R0:W1:Y:S02]  /*1db40*/  SHFL.UP P6, R14, R13, R12, R11 ;  /* 0x0400000c0d0e7389 */ /* 0x00006400000c000b */
[----:B01234-:R-:W-:Y:S01]  /*1db50*/  ENDCOLLECTIVE ;  /* 0x000000000000791b */ /* 0x01ffe20003800000 */
.L_x_5033:
[----:B------:R-:W-:Y:S05]  /*1db60*/  BSYNC B0 ;  /* 0x0000000000007941 */ /* 0x000fea0003800000 */
.L_x_5032:
        /* <DEDUP_REMOVED lines=10> */
.L_x_5034:
        /* <DEDUP_REMOVED lines=8> */
.L_x_5035:
        /* <DEDUP_REMOVED lines=8> */
.L_x_5036:
        /* <DEDUP_REMOVED lines=8> */
.L_x_5037:
        /* <DEDUP_REMOVED lines=8> */
.L_x_5038:
[----:B------:R-:W-:Y:S05]  /*1de10*/  BRA `(.L_x_5039) ;  /* 0xffffffd800087947 */ /* 0x000fea000383ffff */
.L_x_4930:
[----:B------:R-:W-:Y:S01]  /*1de20*/  BSSY B0, `(.L_x_5040) ;  /* 0x0000008000007945 */ /* 0x000fe20003800000 */
[----:B-----5:R-:W-:Y:S02]  /*1de30*/  IMAD.MOV.U32 R13, RZ, RZ, R17 ;  /* 0x000000ffff0d7224 */ /* 0x020fe400078e0011 */
[----:B------:R-:W-:Y:S02]  /*1de40*/  IMAD.MOV.U32 R12, RZ, RZ, 0x1 ;  /* 0x00000001ff0c7424 */ /* 0x000fe400078e00ff */
[----:B-1----:R-:W-:Y:S02]  /*1de50*/  IMAD.MOV.U32 R11, RZ, RZ, RZ ;  /* 0x000000ffff0b7224 */ /* 0x002fe400078e00ff */
[----:B------:R-:W-:-:S07]  /*1de60*/  IMAD.MOV.U32 R15, RZ, RZ, -0x1 ;  /* 0xffffffffff0f7424 */ /* 0x000fce00078e00ff */
[----:B0-2---:R-:W-:Y:S05]  /*1de70*/  WARPSYNC.COLLECTIVE R15, `(.L_x_5041) ;  /* 0x000000000f087348 */ /* 0x005fea0003c00000 */
[----:B------:R1:W3:Y:S02]  /*1de80*/  SHFL.UP P6, R14, R13, R12, R11 ;  /* 0x0400000c0d0e7389 */ /* 0x0002e400000c000b */
[----:B0123--:R-:W-:Y:S01]  /*1de90*/  ENDCOLLECTIVE ;  /* 0x000000000000791b */ /* 0x00ffe20003800000 */
.L_x_5041:
[----:B------:R-:W-:Y:S05]  /*1dea0*/  BSYNC B0 ;  /* 0x0000000000007941 */ /* 0x000fea0003800000 */
.L_x_5040:
        /* <DEDUP_REMOVED lines=10> */
.L_x_5042:
        /* <DEDUP_REMOVED lines=8> */
.L_x_5043:
        /* <DEDUP_REMOVED lines=8> */
.L_x_5044:
        /* <DEDUP_REMOVED lines=8> */
.L_x_5045:
        /* <DEDUP_REMOVED lines=8> */
.L_x_5046:
[----:B------:R-:W-:Y:S05]  /*1e150*/  BRA `(.L_x_5047) ;  /* 0xffffffd400ec7947 */ /* 0x000fea000383ffff */
.L_x_4932:
[----:B------:R-:W-:Y:S01]  /*1e160*/  BSSY B0, `(.L_x_5048) ;  /* 0x0000006000007945 */ /* 0x000fe20003800000 */
[----:B------:R-:W-:Y:S01]  /*1e170*/  PLOP3.LUT P6, PT, P6, PT, PT, 0x8, 0x0 ;  /* 0x000000000000781c */ /* 0x000fe200037ce170 */
[----:B------:R-:W-:-:S12]  /*1e180*/  IMAD.MOV.U32 R15, RZ, RZ, -0x1 ;  /* 0xffffffffff0f7424 */ /* 0x000fd800078e00ff */
[----:B01----:R-:W-:Y:S05]  /*1e190*/  WARPSYNC.COLLECTIVE R15, `(.L_x_5049) ;  /* 0x000000000f087348 */ /* 0x003fea0003c00000 */
[----:B------:R-:W-:Y:S01]  /*1e1a0*/  VOTE.ANY R14, PT, P6 ;  /* 0x00000000000e7806 */ /* 0x000fe200030e0100 */
[----:B01----:R-:W-:Y:S06]  /*1e1b0*/  ENDCOLLECTIVE ;  /* 0x000000000000791b */ /* 0x003fec0003800000 */
.L_x_5049:
[----:B------:R-:W-:Y:S05]  /*1e1c0*/  BSYNC B0 ;  /* 0x0000000000007941 */ /* 0x000fea0003800000 */
.L_x_5048:
        /* <DEDUP_REMOVED lines=9> */
.L_x_5050:
[----:B------:R-:W-:Y:S01]  /*1e260*/  IMAD.MOV.U32 R17, RZ, RZ, R14 ;  /* 0x000000ffff117224 */ /* 0x000fe200078e000e */
[----:B------:R-:W-:Y:S06]  /*1e270*/  BRA `(.L_x_5051) ;  /* 0xffffffd400dc7947 */ /* 0x000fec000383ffff */
.L_x_4934:
[----:B------:R-:W-:Y:S01]  /*1e280*/  BSSY B0, `(.L_x_5052) ;  /* 0x0000007000007945 */ /* 0x000fe20003800000 */
[----:B------:R-:W-:Y:S02]  /*1e290*/  IMAD.MOV.U32 R13, RZ, RZ, R2 ;  /* 0x000000ffff0d7224 */ /* 0x000fe400078e0002 */
[----:B-1----:R-:W-:Y:S02]  /*1e2a0*/  IMAD.MOV.U32 R11, RZ, RZ, 0x1f ;  /* 0x0000001fff0b7424 */ /* 0x002fe400078e00ff */
[----:B------:R-:W-:-:S07]  /*1e2b0*/  IMAD.MOV.U32 R15, RZ, RZ, -0x1 ;  /* 0xffffffffff0f7424 */ /* 0x000fce00078e00ff */
[----:B0-23--:R-:W-:Y:S05]  /*1e2c0*/  WARPSYNC.COLLECTIVE R15, `(.L_x_5053) ;  /* 0x000000000f087348 */ /* 0x00dfea0003c00000 */
[----:B------:R1:W4:Y:S02]  /*1e2d0*/  SHFL.IDX P6, R14, R13, R12, R11 ;  /* 0x0000000c0d0e7389 */ /* 0x00032400000c000b */
[----:B01234-:R-:W-:Y:S01]  /*1e2e0*/  ENDCOLLECTIVE ;  /* 0x000000000000791b */ /* 0x01ffe20003800000 */
.L_x_5053:
[----:B------:R-:W-:Y:S05]  /*1e2f0*/  BSYNC B0 ;  /* 0x0000000000007941 */ /* 0x000fea0003800000 */
.L_x_5052:
[----:B------:R-:W-:Y:S01]  /*1e300*/  IMAD.MOV.U32 R7, RZ, RZ, R14 ;  /* 0x000000ffff077224 */ /* 0x000fe200078e000e */
[----:B------:R-:W-:Y:S06]  /*1e310*/  BRA `(.L_x_4933) ;  /* 0xffffffd400d07947 */ /* 0x000fec000383ffff */
.L_x_4938:
[----:B-1----:R1:W2:Y:S02]  /*1e320*/  SYNCS.PHASECHK.TRANS64.TRYWAIT P0, [R0+URZ+0x28c20], R3 ;  /* 0x028c2003000075a7 */ /* 0x0022a4000800017f */
[----:B--2---:R-:W-:Y:S05]  /*1e330*/  @!P0 NANOSLEEP.SYNCS 0x989680 ;  /* 0x009896800000895d */ /* 0x004fea0003900000 */
[----:B------:R-:W2:Y:S02]  /*1e340*/  @!P0 SYNCS.PHASECHK.TRANS64 P0, [R0+URZ+0x28c20], R3 ;  /* 0x028c2003000085a7 */ /* 0x000ea4000800007f */
[----:B--2---:R-:W-:Y:S05]  /*1e350*/  @!P0 BRA `(.L_x_4938) ;  /* 0xfffffffc00f08947 */ /* 0x004fea000383ffff */
[----:B------:R-:W-:Y:S05]  /*1e360*/  BRA `(.L_x_5054) ;  /* 0xffffffdc00447947 */ /* 0x000fea000383ffff */
.L_x_4939:
        /* <DEDUP_REMOVED lines=11> */
.L_x_5056:
[----:B------:R-:W-:Y:S05]  /*1e420*/  BSYNC B0 ;  /* 0x0000000000007941 */ /* 0x000fea0003800000 */
.L_x_5055:
[----:B------:R-:W-:Y:S05]  /*1e430*/  BRA `(.L_x_5057) ;  /* 0xffffffdc002c7947 */ /* 0x000fea000383ffff */
.L_x_4940:
[----:B------:R-:W-:Y:S01]  /*1e440*/  BSSY B0, `(.L_x_5058) ;  /* 0x0000006000007945 */ /* 0x000fe20003800000 */
[----:B------:R-:W-:-:S07]  /*1e450*/  IMAD.MOV.U32 R15, RZ, RZ, -0x1 ;  /* 0xffffffffff0f7424 */ /* 0x000fce00078e00ff */
[----:B012---:R-:W-:Y:S05]  /*1e460*/  WARPSYNC.COLLECTIVE R15, `(.L_x_5059) ;  /* 0x000000000f0c7348 */ /* 0x007fea0003c00000 */
[----:B------:R-:W-:Y:S02]  /*1e470*/  ELECT P6, UR62, PT ;  /* 0x00000000003e782f */ /* 0x000fe400038c0000 */
[----:B------:R-:W-:Y:S01]  /*1e480*/  MOV R14, UR62 ;  /* 0x0000003e000e7c02 */ /* 0x000fe20008000f00 */
[----:B012---:R-:W-:Y:S10]  /*1e490*/  ENDCOLLECTIVE ;  /* 0x000000000000791b */ /* 0x007ff40003800000 */
.L_x_5059:
[----:B------:R-:W-:Y:S05]  /*1e4a0*/  BSYNC B0 ;  /* 0x0000000000007941 */ /* 0x000fea0003800000 */
.L_x_5058:
[----:B------:R-:W-:Y:S05]  /*1e4b0*/  BRA `(.L_x_5060) ;  /* 0xffffffdc00207947 */ /* 0x000fea000383ffff */
.L_x_4942:
[----:B-1----:R1:W2:Y:S02]  /*1e4c0*/  SYNCS.PHASECHK.TRANS64.TRYWAIT P0, [R6+URZ], R5 ;  /* 0x00000005060075a7 */ /* 0x0022a4000800017f */
[----:B--2---:R-:W-:Y:S05]  /*1e4d0*/  @!P0 NANOSLEEP.SYNCS 0x989680 ;  /* 0x009896800000895d */ /* 0x004fea0003900000 */
[----:B------:R-:W2:Y:S02]  /*1e4e0*/  @!P0 SYNCS.PHASECHK.TRANS64 P0, [R6+URZ], R5 ;  /* 0x00000005060085a7 */ /* 0x000ea4000800007f */
[----:B--2---:R-:W-:Y:S05]  /*1e4f0*/  @!P0 BRA `(.L_x_4942) ;  /* 0xfffffffc00f08947 */ /* 0x004fea000383ffff */
[----:B------:R-:W-:Y:S05]  /*1e500*/  BRA `(.L_x_5061) ;  /* 0xffffffdc005c7947 */ /* 0x000fea000383ffff */
.L_x_4943:
[----:B--2---:R2:W3:Y:S02]  /*1e510*/  SYNCS.PHASECHK.TRANS64.TRYWAIT P0, [R7+URZ], R2 ;  /* 0x00000002070075a7 */ /* 0x0044e4000800017f */
[----:B---3--:R-:W-:Y:S05]  /*1e520*/  @!P0 NANOSLEEP.SYNCS 0x989680 ;  /* 0x009896800000895d */ /* 0x008fea0003900000 */
[----:B------:R-:W3:Y:S02]  /*1e530*/  @!P0 SYNCS.PHASECHK.TRANS64 P0, [R7+URZ], R2 ;  /* 0x00000002070085a7 */ /* 0x000ee4000800007f */
[----:B---3--:R-:W-:Y:S05]  /*1e540*/  @!P0 BRA `(.L_x_4943) ;  /* 0xfffffffc00f08947 */ /* 0x008fea000383ffff */
[----:B------:R-:W-:Y:S05]  /*1e550*/  BRA `(.L_x_5062) ;  /* 0xffffffdc00507947 */ /* 0x000fea000383ffff */
.L_x_4945:
[----:B---3--:R3:W4:Y:S02]  /*1e560*/  SYNCS.PHASECHK.TRANS64.TRYWAIT P0, [R4+URZ], R5 ;  /* 0x00000005040075a7 */ /* 0x008724000800017f */
[----:B----4-:R-:W-:Y:S05]  /*1e570*/  @!P0 NANOSLEEP.SYNCS 0x989680 ;  /* 0x009896800000895d */ /* 0x010fea0003900000 */
[----:B------:R-:W4:Y:S02]  /*1e580*/  @!P0 SYNCS.PHASECHK.TRANS64 P0, [R4+URZ], R5 ;  /* 0x00000005040085a7 */ /* 0x000f24000800007f */
[----:B----4-:R-:W-:Y:S05]  /*1e590*/  @!P0 BRA `(.L_x_4945) ;  /* 0xfffffffc00f08947 */ /* 0x010fea000383ffff */
[----:B------:R-:W-:Y:S05]  /*1e5a0*/  BRA `(.L_x_5063) ;  /* 0xffffffdc00587947 */ /* 0x000fea000383ffff */
.L_x_5064:
        /* <DEDUP_REMOVED lines=13> */
.L_x_11949:


//--------------------- .text._ZN7cutlass13device_kernelIN5flash11enable_sm90INS1_16FlashAttnFwdSm90INS1_25CollectiveMainloopFwdSm90ILi2EN4cute5tupleIJNS5_1CILi1EEES8_S8_EEENS6_IJNS7_ILi64EEESA_SA_EEELi512ENS_10bfloat16_tEfNS_4arch4Sm90ELb0ELb1ELb0ELb1ELb0ELb0ELb1ELb0ELb0ELb0ELb0ELb0EEENS1_21CollectiveEpilogueFwdINS6_IJSA_NS7_ILi512EEESA_EEES9_SC_SE_Li256ELb1ELb0ELb0ELb0EEENS1_36VarlenDynamicPersistentTileSchedulerILi64ELi64ELi256ELi32ELb0ELb0ELb1ELb1ELb0ELb1EEEEEEEEEvNT_6ParamsE --------------------------
	.section	.text._ZN7cutlass13device_kernelIN5flash11enable_sm90INS1_16FlashAttnFwdSm90INS1_25CollectiveMainloopFwdSm90ILi2EN4cute5tupleIJNS5_1CILi1EEES8_S8_EEENS6_IJNS7_ILi64EEESA_SA_EEELi512ENS_10bfloat16_tEfNS_4arch4Sm90ELb0ELb1ELb0ELb1ELb0ELb0ELb1ELb0ELb0ELb0ELb0ELb0EEENS1_21CollectiveEpilogueFwdINS6_IJSA_NS7_ILi512EEESA_EEES9_SC_SE_Li256ELb1ELb0ELb0ELb0EEENS1_36VarlenDynamicPersistentTileSchedulerILi64ELi64ELi256ELi32ELb0ELb0ELb1ELb1ELb0ELb1EEEEEEEEEvNT_6ParamsE,"ax",@progbits
	.align	128
.text._ZN7cutlass13device_kernelIN5flash11enable_sm90INS1_16FlashAttnFwdSm90INS1_25CollectiveMainloopFwdSm90ILi2EN4cute5tupleIJNS5_1CILi1EEES8_S8_EEENS6_IJNS7_ILi64EEESA_SA_EEELi512ENS_10bfloat16_tEfNS_4arch4Sm90ELb0ELb1ELb0ELb1ELb0ELb0ELb1ELb0ELb0ELb0ELb0ELb0EEENS1_21CollectiveEpilogueFwdINS6_IJSA_NS7_ILi512EEESA_EEES9_SC_SE_Li256ELb1ELb0ELb0ELb0EEENS1_36VarlenDynamicPersistentTileSchedulerILi64ELi64ELi256ELi32ELb0ELb0ELb1ELb1ELb0ELb1EEEEEEEEEvNT_6ParamsE:
        .type           _ZN7cutlass13device_kernelIN5flash11enable_sm90INS1_16FlashAttnFwdSm90INS1_25CollectiveMainloopFwdSm90ILi2EN4cute5tupleIJNS5_1CILi1EEES8_S8_EEENS6_IJNS7_ILi64EEESA_SA_EEELi512ENS_10bfloat16_tEfNS_4arch4Sm90ELb0ELb1ELb0ELb1ELb0ELb0ELb1ELb0ELb0ELb0ELb0ELb0EEENS1_21CollectiveEpilogueFwdINS6_IJSA_NS7_ILi512EEESA_EEES9_SC_SE_Li256ELb1ELb0ELb0ELb0EEENS1_36VarlenDynamicPersistentTileSchedulerILi64ELi64ELi256ELi32ELb0ELb0ELb1ELb1ELb0ELb1EEEEEEEEEvNT_6ParamsE,@function
        .size           _ZN7cutlass13device_kernelIN5flash11enable_sm90INS1_16FlashAttnFwdSm90INS1_25CollectiveMainloopFwdSm90ILi2EN4cute5tupleIJNS5_1CILi1EEES8_S8_EEENS6_IJNS7_ILi64EEESA_SA_EEELi512ENS_10bfloat16_tEfNS_4arch4Sm90ELb0ELb1ELb0ELb1ELb0ELb0ELb1ELb0ELb0ELb0ELb0ELb0EEENS1_21CollectiveEpilogueFwdINS6_IJSA_NS7_ILi512EEESA_EEES9_SC_SE_Li256ELb1ELb0ELb0ELb0EEENS1_36VarlenDynamicPersistentTileSchedulerILi64ELi64ELi256ELi32ELb0ELb0ELb1ELb1ELb0ELb1EEEEEEEEEvNT_6ParamsE,(.L_x_11950 - _ZN7cutlass13device_kernelIN5flash11enable_sm90INS1_16FlashAttnFwdSm90INS1_25CollectiveMainloopFwdSm90ILi2EN4cute5tupleIJNS5_1CILi1EEES8_S8_EEENS6_IJNS7_ILi64EEESA_SA_EEELi512ENS_10bfloat16_tEfNS_4arch4Sm90ELb0ELb1ELb0ELb1ELb0ELb0ELb1ELb0ELb0ELb0ELb0ELb0EEENS1_21CollectiveEpilogueFwdINS6_IJSA_NS7_ILi512EEESA_EEES9_SC_SE_Li256ELb1ELb0ELb0ELb0EEENS1_36VarlenDynamicPersistentTileSchedulerILi64ELi64ELi256ELi32ELb0ELb0ELb1ELb1ELb0ELb1EEEEEEEEEvNT_6ParamsE)
        .other          _ZN7cutlass13device_kernelIN5flash11enable_sm90INS1_16FlashAttnFwdSm90INS1_25CollectiveMainloopFwdSm90ILi2EN4cute5tupleIJNS5_1CILi1EEES8_S8_EEENS6_IJNS7_ILi64EEESA_SA_EEELi512ENS_10bfloat16_tEfNS_4arch4Sm90ELb0ELb1ELb0ELb1ELb0ELb0ELb1ELb0ELb0ELb0ELb0ELb0EEENS1_21CollectiveEpilogueFwdINS6_IJSA_NS7_ILi512EEESA_EEES9_SC_SE_Li256ELb1ELb0ELb0ELb0EEENS1_36VarlenDynamicPersistentTileSchedulerILi64ELi64ELi256ELi32ELb0ELb0ELb1ELb1ELb0ELb1EEEEEEEEEvNT_6ParamsE,@"STO_CUDA_ENTRY STV_DEFAULT"
_ZN7cutlass13device_kernelIN5flash11enable_sm90INS1_16FlashAttnFwdSm90INS1_25CollectiveMainloopFwdSm90ILi2EN4cute5tupleIJNS5_1CILi1EEES8_S8_EEENS6_IJNS7_ILi64EEESA_SA_EEELi512ENS_10bfloat16_tEfNS_4arch4Sm90ELb0ELb1ELb0ELb1ELb0ELb0ELb1ELb0ELb0ELb0ELb0ELb0EEENS1_21CollectiveEpilogueFwdINS6_IJSA_NS7_ILi512EEESA_EEES9_SC_SE_Li256ELb1ELb0ELb0ELb0EEENS1_36VarlenDynamicPersistentTileSchedulerILi64ELi64ELi256ELi32ELb0ELb0ELb1ELb1ELb0ELb1EEEEEEEEEvNT_6ParamsE:
        /* <DEDUP_REMOVED lines=23> */
.L_x_5066:
[----:B------:R-:W-:Y:S05]  /*0170*/  BSYNC B0 ;  /* 0x0000000000007941 */ /* 0x000fea0003800000 */
.L_x_5065:
        /* <DEDUP_REMOVED lines=39> */
.L_x_5067:
        /* <DEDUP_REMOVED lines=22> */
.L_x_5068:
        /* <DEDUP_REMOVED lines=18> */
.L_x_5069:
        /* <DEDUP_REMOVED lines=22> */
.L_x_5070:
        /* <DEDUP_REMOVED lines=22> */
.L_x_5071:
[----:B------:R-:W-:Y:S01]  /*0930*/  IMAD.MOV.U32 R2, RZ, RZ, 0x1 ;  /* 0x00000001ff027424 */ /* 0x000fe200078e00ff */
[----:B------:R-:W-:Y:S01]  /*0940*/  ISETP.NE.AND P0, PT, R3, RZ, PT ;  /* 0x000000ff0300720c */ /* 0x000fe20003f05270 */
[----:B------:R-:W-:-:S03]  /*0950*/  NOP ;  /* 0x0000000000007918 */ /* 0x000fc60000000000 */
[----:B------:R-:W-:-:S05]  /*0960*/  SEL R2, R2, 0x2, !P0 ;  /* 0x0000000202027807 */ /* 0x000fca0004000000 */
[----:B------:R0:W-:Y:S02]  /*0970*/  STL [R1+0x24], R2 ;  /* 0x0000240201007387 */ /* 0x0001e40000100800 */
[----:B01234-:R-:W-:Y:S06]  /*0980*/  BAR.SYNC.DEFER_BLOCKING 0x0 ;  /* 0x0000000000007b1d */ /* 0x01ffec0000010000 */
[----:B------:R-:W-:Y:S05]  /*0990*/  @!P0 BRA `(.L_x_5072) ;  /* 0x0000012800a88947 */ /* 0x000fea0003800000 */
.L_x_5073:
        /* <DEDUP_REMOVED lines=19> */
[----:B------:R-:W2:Y:S01]  /*0ad0*/  LDL.LU R14, [R1+0x24] ;  /* 0x00002400010e7983 */ /* 0x000ea20000300800 */
[----:B------:R-:W-:-:S05]  /*0ae0*/  VIADD R200, R2, 0xffffff80 ;  /* 0xffffff8002c87836 */ /* 0x000fca0000000000 */
[----:B------:R-:W-:-:S04]  /*0af0*/  SHF.R.S32.HI R3, RZ, 0x1f, R200 ;  /* 0x0000001fff037819 */ /* 0x000fc800000114c8 */
[CC--:B------:R-:W-:Y:S02]  /*0b00*/  LEA.HI R0, R3.reuse, R200.reuse, RZ, 0x4 ;  /* 0x000000c803007211 */ /* 0x0c0fe400078f20ff */
[----:B------:R-:W-:Y:S02]  /*0b10*/  LEA.HI R2, R3, R200, RZ, 0x5 ;  /* 0x000000c803027211 */ /* 0x000fe400078f28ff */
[----:B------:R-:W-:Y:S02]  /*0b20*/  SHF.R.S32.HI R9, RZ, 0x4, R0 ;  /* 0x00000004ff097819 */ /* 0x000fe40000011400 */
[C---:B------:R-:W-:Y:S02]  /*0b30*/  LOP3.LUT R7, R0.reuse, 0xfffffff0, RZ, 0xc0, !PT ;  /* 0xfffffff000077812 */ /* 0x040fe400078ec0ff */
[----:B------:R-:W-:Y:S02]  /*0b40*/  LEA.HI R4, R0, R9, RZ, 0x1 ;  /* 0x0000000900047211 */ /* 0x000fe400078f08ff */
[--C-:B------:R-:W-:Y:S01]  /*0b50*/  SHF.R.S32.HI R0, RZ, 0x5, R2.reuse ;  /* 0x00000005ff007819 */ /* 0x100fe20000011402 */
[----:B------:R-:W-:Y:S01]  /*0b60*/  IMAD.IADD R7, R200, 0x1, -R7 ;  /* 0x00000001c8077824 */ /* 0x000fe200078e0a07 */
[----:B------:R-:W-:-:S02]  /*0b70*/  SHF.R.S32.HI R11, RZ, 0x1f, R2 ;  /* 0x0000001fff0b7819 */ /* 0x000fc40000011402 */
[----:B------:R-:W-:Y:S02]  /*0b80*/  LEA.HI R5, R3, R200, RZ, 0x7 ;  /* 0x000000c803057211 */ /* 0x000fe400078f38ff */
        /* <DEDUP_REMOVED lines=8> */
[----:B------:R-:W-:-:S03]  /*0c10*/  LOP3.LUT R8, R6, 0xfffffff8, RZ, 0xc0, !PT ;  /* 0xfffffff806087812 */ /* 0x000fc600078ec0ff */
[----:B------:R-:W-:Y:S01]  /*0c20*/  IMAD.IADD R4, R9, 0x1, -R4 ;  /* 0x0000000109047824 */ /* 0x000fe200078e0a04 */
[----:B------:R-:W-:Y:S01]  /*0c30*/  LOP3.LUT R9, R5, 0xffffff80, RZ, 0xc0, !PT ;  /* 0xffffff8005097812 */ /* 0x000fe200078ec0ff */
[----:B------:R-:W-:Y:S02]  /*0c40*/  IMAD R199, R11, 0x10, R10 ;  /* 0x000000100bc77824 */ /* 0x000fe400078e020a */
[----:B------:R-:W-:Y:S02]  /*0c50*/  IMAD.IADD R10, R7, 0x1, -R8 ;  /* 0x00000001070a7824 */ /* 0x000fe400078e0a08 */
[----:B------:R-:W-:Y:S02]  /*0c60*/  IMAD.IADD R9, R200, 0x1, -R9 ;  /* 0x00000001c8097824 */ /* 0x000fe400078e0a09 */
[----:B------:R-:W-:Y:S02]  /*0c70*/  IMAD.SHL.U32 R11, R10, 0x40, RZ ;  /* 0x000000400a0b7824 */ /* 0x000fe400078e00ff */
[----:B------:R-:W-:Y:S01]  /*0c80*/  IMAD.SHL.U32 R4, R4, 0x8, RZ ;  /* 0x0000000804047824 */ /* 0x000fe200078e00ff */
[----:B------:R-:W-:Y:S01]  /*0c90*/  SHF.R.S32.HI R2, RZ, 0x1f, R9 ;  /* 0x0000001fff027819 */ /* 0x000fe20000011409 */
[----:B------:R-:W-:Y:S01]  /*0ca0*/  IMAD.SHL.U32 R12, R6, 0x40, RZ ;  /* 0x00000040060c7824 */ /* 0x000fe200078e00ff */
[----:B------:R-:W-:Y:S01]  /*0cb0*/  LOP3.LUT R11, R11, 0x1c0, RZ, 0xc0, !PT ;  /* 0x000001c00b0b7812 */ /* 0x000fe200078ec0ff */
[----:B------:R-:W-:Y:S01]  /*0cc0*/  IMAD.U32 R199, R199, 0x40, R4 ;  /* 0x00000040c7c77824 */ /* 0x000fe200078e0004 */
[----:B------:R-:W-:-:S02]  /*0cd0*/  LEA.HI R6, R2, R9, RZ, 0x2 ;  /* 0x0000000902067211 */ /* 0x000fc400078f10ff */
[----:B------:R-:W-:Y:S02]  /*0ce0*/  LOP3.LUT R4, R11, 0x8, R4, 0xf8, !PT ;  /* 0x000000080b047812 */ /* 0x000fe400078ef804 */
[----:B------:R-:W-:Y:S02]  /*0cf0*/  LOP3.LUT R13, R12, 0x7ffffe00, RZ, 0xc0, !PT ;  /* 0x7ffffe000c0d7812 */ /* 0x000fe400078ec0ff */
[----:B------:R-:W-:Y:S02]  /*0d00*/  SHF.R.U32.HI R11, RZ, 0x3, R11 ;  /* 0x00000003ff0b7819 */ /* 0x000fe4000001160b */
[--C-:B------:R-:W-:Y:S01]  /*0d10*/  SHF.R.S32.HI R7, RZ, 0x2, R6.reuse ;  /* 0x00000002ff077819 */ /* 0x100fe20000011406 */
[----:B------:R-:W-:Y:S01]  /*0d20*/  IMAD R13, R0, 0x400, R13 ;  /* 0x00000400000d7824 */ /* 0x000fe200078e020d */
[----:B------:R-:W-:Y:S02]  /*0d30*/  SHF.R.S32.HI R8, RZ, 0x1f, R6 ;  /* 0x0000001fff087819 */ /* 0x000fe40000011406 */
[----:B------:R-:W-:-:S02]  /*0d40*/  LOP3.LUT R4, R4, R11, RZ, 0x3c, !PT ;  /* 0x0000000b04047212 */ /* 0x000fc400078e3cff */
[----:B------:R-:W-:Y:S02]  /*0d50*/  LEA.HI R8, R8, R7, RZ, 0x3 ;  /* 0x0000000708087211 */ /* 0x000fe400078f18ff */
[----:B------:R-:W-:Y:S01]  /*0d60*/  R2P PR, R10, 0x6 ;  /* 0x000000060a007804 */ /* 0x000fe20000000000 */
[----:B------:R-:W-:Y:S01]  /*0d70*/  IMAD.IADD R4, R13, 0x1, R4 ;  /* 0x000000010d047824 */ /* 0x000fe200078e0204 */
[----:B------:R-:W-:Y:S02]  /*0d80*/  LOP3.LUT R8, R8, 0xfffffff8, RZ, 0xc0, !PT ;  /* 0xfffffff808087812 */ /* 0x000fe400078ec0ff */
[----:B------:R-:W-:Y:S02]  /*0d90*/  LEA.HI R3, R3, R200, RZ, 0x3 ;  /* 0x000000c803037211 */ /* 0x000fe400078f18ff */
[----:B------:R-:W-:Y:S02]  /*0da0*/  LEA.HI R5, R5, R198, RZ, 0x1 ;  /* 0x000000c605057211 */ /* 0x000fe400078f08ff */
[----:B------:R-:W-:Y:S01]  /*0db0*/  LEA R23, R4, UR37, 0x1 ;  /* 0x0000002504177c11 */ /* 0x000fe2000f8e08ff */
[----:B------:R-:W-:Y:S01]  /*0dc0*/  IMAD.MOV.U32 R189, RZ, RZ, 0x20 ;  /* 0x00000020ffbd7424 */ /* 0x000fe200078e00ff */
[----:B------:R-:W-:Y:S01]  /*0dd0*/  LEA.HI R2, R2, R9, RZ, 0x5 ;  /* 0x0000000902027211 */ /* 0x000fe200078f28ff */
[----:B------:R-:W-:Y:S01]  /*0de0*/  IMAD.IADD R19, R7, 0x1, -R8 ;  /* 0x0000000107137824 */ /* 0x000fe200078e0a08 */
[----:B------:R-:W-:Y:S01]  /*0df0*/  R2UR UR5, R186 ;  /* 0x00000000ba0572ca */ /* 0x000fe200000e0000 */
[----:B------:R-:W-:Y:S01]  /*0e00*/  VIADD R190, R23, 0x36400 ;  /* 0x0003640017be7836 */ /* 0x000fe20000000000 */
[----:B------:R-:W-:-:S02]  /*0e10*/  LOP3.LUT R6, R6, 0x7ffffffc, RZ, 0xc0, !PT ;  /* 0x7ffffffc06067812 */ /* 0x000fc400078ec0ff */
[----:B------:R-:W-:Y:S02]  /*0e20*/  LOP3.LUT R7, R3, 0x1ffffff8, RZ, 0xc0, !PT ;  /* 0x1ffffff803077812 */ /* 0x000fe400078ec0ff */
[----:B------:R-:W-:Y:S01]  /*0e30*/  LOP3.LUT R5, R5, 0xfffffe, RZ, 0xc0, !PT ;  /* 0x00fffffe05057812 */ /* 0x000fe200078ec0ff */
[----:B------:R-:W-:Y:S01]  /*0e40*/  VIADD R188, R23, 0x36440 ;  /* 0x0003644017bc7836 */ /* 0x000fe20000000000 */
[----:B------:R-:W-:Y:S02]  /*0e50*/  SHF.R.S32.HI R2, RZ, 0x5, R2 ;  /* 0x00000005ff027819 */ /* 0x000fe40000011402 */
[----:B------:R-:W-:Y:S01]  /*0e60*/  SEL R189, R189, 0xffffffe0, !P1 ;  /* 0xffffffe0bdbd7807 */ /* 0x000fe20004800000 */
[----:B------:R-:W-:Y:S02]  /*0e70*/  IMAD.IADD R6, R9, 0x1, -R6 ;  /* 0x0000000109067824 */ /* 0x000fe400078e0a06 */
[----:B------:R-:W-:Y:S02]  /*0e80*/  IMAD.IADD R7, R200, 0x1, -R7 ;  /* 0x00000001c8077824 */ /* 0x000fe400078e0a07 */
[----:B------:R-:W-:-:S02]  /*0e90*/  IMAD.IADD R5, R198, 0x1, -R5 ;  /* 0x00000001c6057824 */ /* 0x000fc400078e0a05 */
[----:B------:R-:W-:Y:S01]  /*0ea0*/  @P2 VIADD R188, R190, 0xffffffc0 ;  /* 0xffffffc0bebc2836 */ /* 0x000fe20000000000 */
[----:B------:R-:W-:Y:S01]  /*0eb0*/  SHF.R.S32.HI R194, RZ, 0x3, R3 ;  /* 0x00000003ffc27819 */ /* 0x000fe20000011403 */
[----:B------:R-:W-:Y:S01]  /*0ec0*/  IMAD R19, R2, 0x10, R19 ;  /* 0x0000001002137824 */ /* 0x000fe200078e0213 */
[----:B------:R-:W-:Y:S01]  /*0ed0*/  MOV R2, RZ ;  /* 0x000000ff00027202 */ /* 0x000fe20000000f00 */
[----:B------:R-:W-:Y:S02]  /*0ee0*/  IMAD.IADD R190, R190, 0x1, R189 ;  /* 0x00000001bebe7824 */ /* 0x000fe400078e02bd */
[----:B------:R-:W-:Y:S02]  /*0ef0*/  IMAD.MOV.U32 R197, RZ, RZ, RZ ;  /* 0x000000ffffc57224 */ /* 0x000fe400078e00ff */
[----:B------:R-:W-:Y:S02]  /*0f00*/  IMAD.SHL.U32 R191, R7, 0x8, RZ ;  /* 0x0000000807bf7824 */ /* 0x000fe400078e00ff */
[----:B------:R-:W-:-:S02]  /*0f10*/  IMAD.SHL.U32 R22, R5, 0x100, RZ ;  /* 0x0000010005167824 */ /* 0x000fc400078e00ff */
[----:B------:R-:W-:Y:S02]  /*0f20*/  IMAD.SHL.U32 R16, R6, 0x2, RZ ;  /* 0x0000000206107824 */ /* 0x000fe400078e00ff */
[----:B------:R-:W-:Y:S01]  /*0f30*/  IMAD.IADD R189, R189, 0x1, R188 ;  /* 0x00000001bdbd7824 */ /* 0x000fe200078e02bc */
[----:B------:R-:W-:Y:S01]  /*0f40*/  UMOV UR36, URZ ;  /* 0x0000003f00247c82 */ /* 0x000fe20008000000 */
[----:B--2---:R-:W-:-:S07]  /*0f50*/  LOP3.LUT R192, R14, 0x1, RZ, 0xfc, !PT ;  /* 0x000000010ec07812 */ /* 0x004fce00078efcff */
.L_x_5176:
[----:B0-----:R-:W0:Y:S01]  /*0f60*/  LDC.64 R4, c[0x0][0xb20] ;  /* 0x0002c800ff047b82 */ /* 0x001e220000000a00 */
[----:B-1----:R-:W-:Y:S01]  /*0f70*/  IMAD.MOV.U32 R8, RZ, RZ, RZ ;  /* 0x000000ffff087224 */ /* 0x002fe200078e00ff */
[----:B------:R-:W-:-:S06]  /*0f80*/  ULDC.64 UR6, c[0x0][0x208] ;  /* 0x0000820000067ab9 */ /* 0x000fcc0000000a00 */
[----:B--23--:R-:W1:Y:S08]  /*0f90*/  LDC.64 R6, c[0x0][0xb10] ;  /* 0x0002c400ff067b82 */ /* 0x00ce700000000a00 */
[----:B------:R-:W2:Y:S01]  /*0fa0*/  LDC.64 R10, c[0x0][0x3f8] ;  /* 0x0000fe00ff0a7b82 */ /* 0x000ea20000000a00 */
[----:B0-----:R-:W-:-:S07]  /*0fb0*/  ISETP.NE.U32.AND P0, PT, R4, RZ, PT ;  /* 0x000000ff0400720c */ /* 0x001fce0003f05070 */
[----:B------:R-:W0:Y:S01]  /*0fc0*/  LDC R18, c[0x0][0x288] ;  /* 0x0000a200ff127b82 */ /* 0x000e220000000800 */
[----:B------:R-:W-:Y:S02]  /*0fd0*/  ISETP.NE.AND.EX P0, PT, R5, RZ, PT, P0 ;  /* 0x000000ff0500720c */ /* 0x000fe40003f05300 */
[----:B-1----:R-:W-:-:S05]  /*0fe0*/  ISETP.NE.U32.AND P1, PT, R6, RZ, PT ;  /* 0x000000ff0600720c */ /* 0x002fca0003f25070 */
[----:B------:R-:W1:Y:S01]  /*0ff0*/  LDC R0, c[0x0][0x404] ;  /* 0x00010100ff007b82 */ /* 0x000e620000000800 */
[----:B------:R-:W-:-:S07]  /*1000*/  ISETP.NE.AND.EX P1, PT, R7, RZ, PT, P1 ;  /* 0x000000ff0700720c */ /* 0x000fce0003f25310 */
[----:B------:R-:W3:Y:S08]  /*1010*/  @P0 LDC.64 R4, c[0x0][0xb20] ;  /* 0x0002c800ff040b82 */ /* 0x000ef00000000a00 */
[----:B------:R-:W4:Y:S08]  /*1020*/  @P1 LDC.64 R6, c[0x0][0xb10] ;  /* 0x0002c400ff061b82 */ /* 0x000f300000000a00 */
[----:B------:R-:W1:Y:S01]  /*1030*/  LDC R17, c[0x0][0x2e0] ;  /* 0x0000b800ff117b82 */ /* 0x000e620000000800 */
[----:B---3--:R-:W-:-:S05]  /*1040*/  @P0 IMAD.WIDE R4, R187, 0x4, R4 ;  /* 0x00000004bb040825 */ /* 0x008fca00078e0204 */
[----:B------:R3:W5:Y:S01]  /*1050*/  @P0 LDG.E R8, desc[UR6][R4.64] ;  /* 0x0000000604080981 */ /* 0x000762000c1e1900 */
[----:B--2---:R-:W-:Y:S01]  /*1060*/  ISETP.NE.U32.AND P0, PT, R10, RZ, PT ;  /* 0x000000ff0a00720c */ /* 0x004fe20003f05070 */
[----:B----4-:R-:W-:-:S03]  /*1070*/  @P1 IMAD.WIDE R6, R187, 0x4, R6 ;  /* 0x00000004bb061825 */ /* 0x010fc600078e0206 */
[----:B------:R-:W-:Y:S02]  /*1080*/  ISETP.NE.AND.EX P0, PT, R11, RZ, PT, P0 ;  /* 0x000000ff0b00720c */ /* 0x000fe40003f05300 */
[----:B0-----:R3:W5:Y:S01]  /*1090*/  @P1 LDG.E R18, desc[UR6][R6.64] ;  /* 0x0000000606121981 */ /* 0x001762000c1e1900 */
[----:B------:R-:W-:Y:S01]  /*10a0*/  ULDC.64 UR6, c[0x0][0xb18] ;  /* 0x0002c60000067ab9 */ /* 0x000fe20000000a00 */
[----:B-1----:R-:W-:Y:S01]  /*10b0*/  SEL R0, R0, 0x1, P0 ;  /* 0x0000000100007807 */ /* 0x002fe20000000000 */
[----:B------:R-:W-:Y:S01]  /*10c0*/  UMOV UR39, UR5 ;  /* 0x0000000500277c82 */ /* 0x000fe20008000000 */
[----:B------:R-:W-:-:S03]  /*10d0*/  ISETP.NE.U32.AND P2, PT, RZ, UR6, PT ;  /* 0x00000006ff007c0c */ /* 0x000fc6000bf45070 */
[----:B------:R-:W-:Y:S01]  /*10e0*/  IMAD R17, R0, R17, RZ ;  /* 0x0000001100117224 */ /* 0x000fe200078e02ff */
[----:B------:R-:W-:Y:S01]  /*10f0*/  ISETP.NE.AND.EX P2, PT, RZ, UR7, PT, P2 ;  /* 0x00000007ff007c0c */ /* 0x000fe2000bf45320 */
[----:B------:R-:W-:-:S12]  /*1100*/  @P1 BRA `(.L_x_5074) ;  /* 0x0000000000281947 */ /* 0x000fd80003800000 */
[----:B------:R-:W-:Y:S02]  /*1110*/  ULDC.64 UR4, c[0x0][0xaf8] ;  /* 0x0002be0000047ab9 */ /* 0x000fe40000000a00 */
[----:B------:R-:W-:-:S04]  /*1120*/  ISETP.NE.U32.AND P0, PT, RZ, UR4, PT ;  /* 0x00000004ff007c0c */ /* 0x000fc8000bf05070 */
[----:B------:R-:W-:-:S13]  /*1130*/  ISETP.NE.AND.EX P0, PT, RZ, UR5, PT, P0 ;  /* 0x00000005ff007c0c */ /* 0x000fda000bf05300 */
[----:B------:R-:W-:Y:S05]  /*1140*/  @!P0 BRA `(.L_x_5074) ;  /* 0x0000000000188947 */ /* 0x000fea0003800000 */
[----:B---3--:R-:W0:Y:S01]  /*1150*/  LDC.64 R4, c[0x0][0xaf8] ;  /* 0x0002be00ff047b82 */ /* 0x008e220000000a00 */
[----:B------:R-:W-:Y:S01]  /*1160*/  ULDC.64 UR4, c[0x0][0x208] ;  /* 0x0000820000047ab9 */ /* 0x000fe20000000a00 */
[----:B0-----:R-:W-:-:S05]  /*1170*/  IMAD.WIDE R4, R187, 0x4, R4 ;  /* 0x00000004bb047825 */ /* 0x001fca00078e0204 */
[----:B-----5:R-:W2:Y:S04]  /*1180*/  LDG.E R18, desc[UR4][R4.64] ;  /* 0x0000000404127981 */ /* 0x020ea8000c1e1900 */
[----:B------:R-:W2:Y:S02]  /*1190*/  LDG.E R3, desc[UR4][R4.64+0x4] ;  /* 0x0000040404037981 */ /* 0x000ea4000c1e1900 */
[----:B--2---:R-:W-:-:S07]  /*11a0*/  IMAD.IADD R18, R3, 0x1, -R18 ;  /* 0x0000000103127824 */ /* 0x004fce00078e0a12 */
.L_x_5074:
[----:B------:R-:W-:Y:S02]  /*11b0*/  IMAD.MOV.U32 R196, RZ, RZ, R185 ;  /* 0x000000ffffc47224 */ /* 0x000fe400078e00b9 */
[----:B------:R-:W-:Y:S01]  /*11c0*/  IMAD.MOV.U32 R193, RZ, RZ, R187 ;  /* 0x000000ffffc17224 */ /* 0x000fe200078e00bb */
[----:B------:R-:W-:Y:S06]  /*11d0*/  @!P2 BRA `(.L_x_5075) ;  /* 0x000000000014a947 */ /* 0x000fec0003800000 */
[----:B---3--:R-:W0:Y:S01]  /*11e0*/  LDC.64 R4, c[0x0][0xb18] ;  /* 0x0002c600ff047b82 */ /* 0x008e220000000a00 */
[----:B------:R-:W-:Y:S01]  /*11f0*/  ULDC.64 UR4, c[0x0][0x208] ;  /* 0x0000820000047ab9 */ /* 0x000fe20000000a00 */
[----:B0-----:R-:W-:-:S05]  /*1200*/  IMAD.WIDE R4, R187, 0x4, R4 ;  /* 0x00000004bb047825 */ /* 0x001fca00078e0204 */
[----:B------:R0:W5:Y:S01]  /*1210*/  LDG.E R17, desc[UR4][R4.64] ;  /* 0x0000000404117981 */ /* 0x000162000c1e1900 */
[----:B------:R-:W-:Y:S05]  /*1220*/  BRA `(.L_x_5076) ;  /* 0x0000000000287947 */ /* 0x000fea0003800000 */
.L_x_5075:
[----:B------:R-:W-:Y:S02]  /*1230*/  ULDC.64 UR4, c[0x0][0xb00] ;  /* 0x0002c00000047ab9 */ /* 0x000fe40000000a00 */
[----:B------:R-:W-:-:S04]  /*1240*/  ISETP.NE.U32.AND P0, PT, RZ, UR4, PT ;  /* 0x00000004ff007c0c */ /* 0x000fc8000bf05070 */
[----:B------:R-:W-:-:S13]  /*1250*/  ISETP.NE.AND.EX P0, PT, RZ, UR5, PT, P0 ;  /* 0x00000005ff007c0c */ /* 0x000fda000bf05300 */
[----:B------:R-:W-:Y:S05]  /*1260*/  @!P0 BRA `(.L_x_5076) ;  /* 0x0000000000188947 */ /* 0x000fea0003800000 */
[----:B---3--:R-:W0:Y:S01]  /*1270*/  LDC.64 R4, c[0x0][0xb00] ;  /* 0x0002c000ff047b82 */ /* 0x008e220000000a00 */
[----:B------:R-:W-:Y:S01]  /*1280*/  ULDC.64 UR4, c[0x0][0x208] ;  /* 0x0000820000047ab9 */ /* 0x000fe20000000a00 */
[----:B0-----:R-:W-:-:S05]  /*1290*/  IMAD.WIDE R4, R187, 0x4, R4 ;  /* 0x00000004bb047825 */ /* 0x001fca00078e0204 */
[----:B------:R-:W2:Y:S04]  /*12a0*/  LDG.E R17, desc[UR4][R4.64] ;  /* 0x0000000404117981 */ /* 0x000ea8000c1e1900 */
[----:B------:R-:W2:Y:S02]  /*12b0*/  LDG.E R0, desc[UR4][R4.64+0x4] ;  /* 0x0000040404007981 */ /* 0x000ea4000c1e1900 */
[----:B--2---:R-:W-:-:S07]  /*12c0*/  IMAD.IADD R17, R0, 0x1, -R17 ;  /* 0x0000000100117824 */ /* 0x004fce00078e0a11 */
.L_x_5076:
[----:B---3--:R-:W2:Y:S01]  /*12d0*/  LDL R6, [R1+0x4] ;  /* 0x0000040001067983 */ /* 0x008ea20000100800 */
[----:B0-----:R-:W0:Y:S01]  /*12e0*/  LDC R5, c[0x0][0xad8] ;  /* 0x0002b600ff057b82 */ /* 0x001e220000000800 */
[----:B-----5:R-:W-:Y:S01]  /*12f0*/  IMAD.IADD R17, R17, 0x1, -R8 ;  /* 0x0000000111117824 */ /* 0x020fe200078e0a08 */
[----:B------:R-:W-:-:S03]  /*1300*/  LEA R4, R185, 0x40, 0x6 ;  /* 0x00000040b9047811 */ /* 0x000fc600078e30ff */
[C---:B------:R-:W-:Y:S01]  /*1310*/  VIADD R0, R17.reuse, 0x3f ;  /* 0x0000003f11007836 */ /* 0x040fe20000000000 */
[----:B------:R-:W-:-:S04]  /*1320*/  IADD3 R8, R17, R4, -R18 ;  /* 0x0000000411087210 */ /* 0x000fc80007ffe812 */
[----:B------:R-:W-:-:S04]  /*1330*/  SHF.R.S32.HI R3, RZ, 0x1f, R0 ;  /* 0x0000001fff037819 */ /* 0x000fc80000011400 */
[----:B------:R-:W-:-:S04]  /*1340*/  LEA.HI R3, R3, R0, RZ, 0x6 ;  /* 0x0000000003037211 */ /* 0x000fc800078f30ff */
[----:B------:R-:W-:Y:S01]  /*1350*/  SHF.R.S32.HI R168, RZ, 0x6, R3 ;  /* 0x00000006ffa87819 */ /* 0x000fe20000011403 */
[----:B0-----:R-:W-:Y:S01]  /*1360*/  IMAD.IADD R0, R8, 0x1, R5 ;  /* 0x0000000108007824 */ /* 0x001fe200078e0205 */
[----:B--2---:R-:W-:-:S13]  /*1370*/  ISETP.NE.AND P0, PT, R6, 0x1, PT ;  /* 0x000000010600780c */ /* 0x004fda0003f05270 */
[----:B------:R-:W-:Y:S05]  /*1380*/  @!P0 BRA `(.L_x_5077) ;  /* 0x0000001c00b08947 */ /* 0x000fea0003800000 */
[----:B------:R-:W0:Y:S02]  /*1390*/  LDC R6, c[0x0][0xadc] ;  /* 0x0002b700ff067b82 */ /* 0x000e240000000800 */
[----:B0-----:R-:W-:-:S13]  /*13a0*/  ISETP.GE.AND P1, PT, R6, 0x1, PT ;  /* 0x000000010600780c */ /* 0x001fda0003f26270 */
[----:B------:R-:W-:Y:S05]  /*13b0*/  @!P1 BRA `(.L_x_5078) ;  /* 0x0000000000409947 */ /* 0x000fea0003800000 */
[C---:B------:R-:W-:Y:S02]  /*13c0*/  ISETP.GT.AND P0, PT, R8.reuse, RZ, PT ;  /* 0x000000ff0800720c */ /* 0x040fe40003f04270 */
[----:B------:R-:W-:-:S11]  /*13d0*/  IADD3 R3, R8, -0x1, RZ ;  /* 0xffffffff08037810 */ /* 0x000fd60007ffe0ff */
        /* <DEDUP_REMOVED lines=8> */
.L_x_5079:
[----:B------:R-:W-:-:S13]  /*1460*/  ISETP.NE.AND P0, PT, R6, 0x1, PT ;  /* 0x000000010600780c */ /* 0x000fda0003f05270 */
[----:B------:R-:W0:Y:S02]  /*1470*/  @P0 LDC.64 R4, c[0x0][0xae0] ;  /* 0x0002b800ff040b82 */ /* 0x000e240000000a00 */
[----:B0-----:R-:W-:-:S05]  /*1480*/  @P0 IMAD.HI.U32 R4, R3, R4, RZ ;  /* 0x0000000403040227 */ /* 0x001fca00078e00ff */
[----:B------:R-:W-:-:S07]  /*1490*/  @P0 SHF.R.U32.HI R3, RZ, R5, R4 ;  /* 0x00000005ff030219 */ /* 0x000fce0000011604 */
.L_x_5080:
[----:B------:R-:W-:-:S05]  /*14a0*/  IMAD R3, R3, R6, R6 ;  /* 0x0000000603037224 */ /* 0x000fca00078e0206 */
[----:B------:R-:W-:-:S07]  /*14b0*/  VIMNMX R0, R0, R3, PT ;  /* 0x0000000300007248 */ /* 0x000fce0003fe0100 */
.L_x_5078:
[----:B------:R-:W-:Y:S01]  /*14c0*/  VIADD R0, R0, 0x3f ;  /* 0x0000003f00007836 */ /* 0x000fe20000000000 */
[----:B------:R-:W-:Y:S01]  /*14d0*/  ULDC UR4, c[0x0][0xad4] ;  /* 0x0002b50000047ab9 */ /* 0x000fe20000000800 */
[----:B------:R-:W-:-:S03]  /*14e0*/  IMAD R18, R185, 0x40, -R18 ;  /* 0x00000040b9127824 */ /* 0x000fc600078e0a12 */
[----:B------:R-:W-:Y:S01]  /*14f0*/  SHF.R.S32.HI R3, RZ, 0x1f, R0 ;  /* 0x0000001fff037819 */ /* 0x000fe20000011400 */
[----:B------:R-:W-:-:S03]  /*1500*/  IMAD.IADD R18, R17, 0x1, R18 ;  /* 0x0000000111127824 */ /* 0x000fc600078e0212 */
[----:B------:R-:W-:Y:S01]  /*1510*/  LEA.HI R3, R3, R0, RZ, 0x6 ;  /* 0x0000000003037211 */ /* 0x000fe200078f30ff */
[----:B------:R-:W-:-:S03]  /*1520*/  VIADD R5, R18, -UR4 ;  /* 0x8000000412057c36 */ /* 0x000fc60008000000 */
[----:B------:R-:W-:-:S04]  /*1530*/  SHF.R.S32.HI R3, RZ, 0x6, R3 ;  /* 0x00000006ff037819 */ /* 0x000fc80000011403 */
        /* <DEDUP_REMOVED lines=11> */
.L_x_5082:
[----:B------:R-:W-:-:S13]  /*15f0*/  ISETP.NE.AND P0, PT, R6, 0x1, PT ;  /* 0x000000010600780c */ /* 0x000fda0003f05270 */
[----:B------:R-:W0:Y:S02]  /*1600*/  @P0 LDC.64 R8, c[0x0][0xae0] ;  /* 0x0002b800ff080b82 */ /* 0x000e240000000a00 */
[----:B0-----:R-:W-:-:S05]  /*1610*/  @P0 IMAD.HI.U32 R0, R18, R8, RZ ;  /* 0x0000000812000227 */ /* 0x001fca00078e00ff */
[----:B------:R-:W-:-:S07]  /*1620*/  @P0 SHF.R.U32.HI R18, RZ, R9, R0 ;  /* 0x00000009ff120219 */ /* 0x000fce0000011600 */
.L_x_5083:
[----:B------:R-:W-:-:S05]  /*1630*/  IMAD R18, R18, R6, RZ ;  /* 0x0000000612127224 */ /* 0x000fca00078e02ff */
[----:B------:R-:W-:-:S07]  /*1640*/  VIMNMX R5, R5, R18, !PT ;  /* 0x0000001205057248 */ /* 0x000fce0007fe0100 */
.L_x_5081:
[----:B------:R-:W-:Y:S01]  /*1650*/  SHF.R.S32.HI R6, RZ, 0x1f, R5 ;  /* 0x0000001fff067819 */ /* 0x000fe20000011405 */
[----:B------:R-:W-:Y:S01]  /*1660*/  IMAD.MOV.U32 R0, RZ, RZ, RZ ;  /* 0x000000ffff007224 */ /* 0x000fe200078e00ff */
[----:B------:R-:W-:Y:S01]  /*1670*/  PLOP3.LUT P0, PT, PT, PT, PT, 0x80, 0x0 ;  /* 0x000000000000781c */ /* 0x000fe20003f0f070 */
[----:B------:R-:W-:Y:S01]  /*1680*/  IMAD.MOV.U32 R3, RZ, RZ, RZ ;  /* 0x000000ffff037224 */ /* 0x000fe200078e00ff */
[----:B------:R-:W-:Y:S02]  /*1690*/  LEA.HI R6, R6, R5, RZ, 0x6 ;  /* 0x0000000506067211 */ /* 0x000fe400078f30ff */
[----:B------:R-:W-:Y:S02]  /*16a0*/  CS2R R150, SRZ ;  /* 0x0000000000967805 */ /* 0x000fe4000001ff00 */
        /* <DEDUP_REMOVED lines=63> */
[----:B------:R-:W-:Y:S01]  /*1aa0*/  IMAD.MOV.U32 R169, RZ, RZ, RZ ;  /* 0x000000ffffa97224 */ /* 0x000fe200078e00ff */
[----:B------:R-:W-:Y:S01]  /*1ab0*/  CS2R R170, SRZ ;  /* 0x0000000000aa7805 */ /* 0x000fe2000001ff00 */
[----:B------:R-:W-:-:S02]  /*1ac0*/  IMAD.MOV.U32 R7, RZ, RZ, RZ ;  /* 0x000000ffff077224 */ /* 0x000fc400078e00ff */
[----:B------:R-:W-:Y:S02]  /*1ad0*/  IMAD.MOV.U32 R20, RZ, RZ, RZ ;  /* 0x000000ffff147224 */ /* 0x000fe400078e00ff */
[----:B------:R-:W-:Y:S02]  /*1ae0*/  IMAD.MOV.U32 R5, RZ, RZ, RZ ;  /* 0x000000ffff057224 */ /* 0x000fe400078e00ff */
[----:B------:R-:W-:Y:S01]  /*1af0*/  IMAD.MOV.U32 R24, RZ, RZ, RZ ;  /* 0x000000ffff187224 */ /* 0x000fe200078e00ff */
[----:B------:R-:W-:Y:S06]  /*1b00*/  @!P1 BRA `(.L_x_5084) ;  /* 0x000000f000209947 */ /* 0x000fec0003800000 */
[----:B------:R-:W0:Y:S01]  /*1b10*/  SHFL.IDX PT, R0, R198, RZ, 0x1f ;  /* 0x00001fffc6007589 */ /* 0x000e2200000e0000 */
[----:B------:R-:W-:Y:S01]  /*1b20*/  UMOV UR7, 0x40000040 ;  /* 0x4000004000077882 */ /* 0x000fe20000000000 */
[----:B------:R-:W-:Y:S01]  /*1b30*/  UMOV UR9, 0x40000040 ;  /* 0x4000004000097882 */ /* 0x000fe20000000000 */
[----:B------:R-:W-:Y:S01]  /*1b40*/  UMOV UR11, 0x40000040 ;  /* 0x40000040000b7882 */ /* 0x000fe20000000000 */
[----:B------:R-:W-:Y:S01]  /*1b50*/  BAR.SYNC.DEFER_BLOCKING 0xe, 0x100 ;  /* 0x0384000000007b1d */ /* 0x000fe20000010000 */
[----:B------:R-:W-:-:S05]  /*1b60*/  VIADD R3, R4, 0xfffffffe ;  /* 0xfffffffe04037836 */ /* 0x000fca0000000000 */
[----:B------:R-:W-:Y:S01]  /*1b70*/  UMOV UR13, 0x40000040 ;  /* 0x40000040000d7882 */ /* 0x000fe20000000000 */
[----:B------:R-:W-:Y:S01]  /*1b80*/  UMOV UR15, 0x40000040 ;  /* 0x40000040000f7882 */ /* 0x000fe20000000000 */
[----:B------:R-:W-:Y:S01]  /*1b90*/  UMOV UR17, 0x40000040 ;  /* 0x4000004000117882 */ /* 0x000fe20000000000 */
[----:B------:R-:W-:Y:S01]  /*1ba0*/  UMOV UR19, 0x40000040 ;  /* 0x4000004000137882 */ /* 0x000fe20000000000 */
[----:B------:R-:W1:Y:S01]  /*1bb0*/  S2R R8, SR_TID.X ;  /* 0x0000000000087919 */ /* 0x000e620000002100 */
[----:B------:R-:W-:Y:S02]  /*1bc0*/  ISETP.GE.AND P0, PT, R3, R6, PT ;  /* 0x000000060300720c */ /* 0x000fe40003f06270 */
        /* <DEDUP_REMOVED lines=45> */
.L_x_5086:
[----:B------:R-:W-:Y:S01]  /*1ea0*/  BAR.SYNC.DEFER_BLOCKING 0xe, 0x100 ;  /* 0x0384000000007b1d */ /* 0x000fe20000010000 */
[----:B01----:R-:W-:Y:S01]  /*1eb0*/  IMAD.U32 R0, RZ, RZ, UR36 ;  /* 0x00000024ff007e24 */ /* 0x003fe2000f8e00ff */
[----:B------:R-:W-:Y:S01]  /*1ec0*/  UIADD3 UR36, UR36, 0x1, URZ ;  /* 0x0000000124247890 */ /* 0x000fe2000fffe03f */
[C---:B------:R-:W-:Y:S01]  /*1ed0*/  ISETP.GT.AND P0, PT, R3.reuse, R6, PT ;  /* 0x000000060300720c */ /* 0x040fe20003f04270 */
[----:B------:R-:W-:Y:S02]  /*1ee0*/  VIADD R3, R3, 0xffffffff ;  /* 0xffffffff03037836 */ /* 0x000fe40000000000 */
[----:B------:R-:W-:Y:S01]  /*1ef0*/  IMAD R0, R0, 0x40, R19 ;  /* 0x0000004000007824 */ /* 0x000fe200078e0213 */
[----:B------:R-:W-:Y:S01]  /*1f00*/  UISETP.NE.AND UP0, UPT, UR36, 0x2, UPT ;  /* 0x000000022400788c */ /* 0x000fe2000bf05270 */
[----:B------:R-:W-:Y:S01]  /*1f10*/  UMOV UR7, 0x40000040 ;  /* 0x4000004000077882 */ /* 0x000fe20000000000 */
[----:B------:R-:W-:Y:S02]  /*1f20*/  UMOV UR11, 0x40000040 ;  /* 0x40000040000b7882 */ /* 0x000fe40000000000 */
[----:B------:R-:W-:Y:S01]  /*1f30*/  LEA R0, R0, UR37, 0x2 ;  /* 0x0000002500007c11 */ /* 0x000fe2000f8e10ff */
[----:B------:R-:W-:Y:S01]  /*1f40*/  USEL UR36, UR36, URZ, UP0 ;  /* 0x0000003f24247287 */ /* 0x000fe20008000000 */
[----:B------:R-:W-:Y:S01]  /*1f50*/  UMOV UR15, 0x40000040 ;  /* 0x40000040000f7882 */ /* 0x000fe20000000000 */
[----:B------:R-:W-:-:S02]  /*1f60*/  UMOV UR19, 0x40000040 ;  /* 0x4000004000137882 */ /* 0x000fc40000000000 */
[----:B------:R-:W-:-:S04]  /*1f70*/  ULEA UR6, UR36, UR20, 0xc ;  /* 0x0000001424067291 */ /* 0x000fc8000f8e603f */
[----:B------:R-:W-:Y:S02]  /*1f80*/  UIADD3 UR10, UR6, 0x80, URZ ;  /* 0x00000080060a7890 */ /* 0x000fe4000fffe03f */
[----:B------:R-:W-:Y:S01]  /*1f90*/  UIADD3 UR14, UR6, 0x100, URZ ;  /* 0x00000100060e7890 */ /* 0x000fe2000fffe03f */
[----:B------:R-:W0:Y:S01]  /*1fa0*/  LDS R4, [R0+0x38400] ;  /* 0x0384000000047984 */ /* 0x000e220000000800 */
[----:B------:R-:W-:-:S03]  /*1fb0*/  UIADD3 UR18, UR6, 0x180, URZ ;  /* 0x0000018006127890 */ /* 0x000fc6000fffe03f */
[----:B------:R1:W2:Y:S02]  /*1fc0*/  LDS R5, [R0+0x38420] ;  /* 0x0384200000057984 */ /* 0x0002a40000000800 */
[----:B-1----:R-:W-:-:S05]  /*1fd0*/  IMAD.U32 R0, RZ, RZ, UR36 ;  /* 0x00000024ff007e24 */ /* 0x002fca000f8e00ff */
[----:B------:R-:W-:-:S04]  /*1fe0*/  @!P1 LEA R0, R0, UR37, 0x3 ;  /* 0x0000002500009c11 */ /* 0x000fc8000f8e18ff */
[----:B------:R-:W-:-:S04]  /*1ff0*/  @!P1 IADD3 R0, R0, 0x38860, RZ ;  /* 0x0003886000009810 */ /* 0x000fc80007ffe0ff */
        /* <DEDUP_REMOVED lines=149> */
.L_x_5085:
        /* <DEDUP_REMOVED lines=144> */
.L_x_5077:
[----:B------:R-:W0:Y:S02]  /*3250*/  LDC R6, c[0x0][0xadc] ;  /* 0x0002b700ff067b82 */ /* 0x000e240000000800 */
[----:B0-----:R-:W-:-:S13]  /*3260*/  ISETP.GE.AND P0, PT, R6, 0x1, PT ;  /* 0x000000010600780c */ /* 0x001fda0003f06270 */
        /* <DEDUP_REMOVED lines=11> */
.L_x_5088:
[----:B------:R-:W-:-:S13]  /*3320*/  ISETP.NE.AND P1, PT, R6, 0x1, PT ;  /* 0x000000010600780c */ /* 0x000fda0003f25270 */
[----:B------:R-:W0:Y:S02]  /*3330*/  @P1 LDC.64 R4, c[0x0][0xae0] ;  /* 0x0002b800ff041b82 */ /* 0x000e240000000a00 */
[----:B0-----:R-:W-:-:S05]  /*3340*/  @P1 IMAD.HI.U32 R4, R3, R4, RZ ;  /* 0x0000000403041227 */ /* 0x001fca00078e00ff */
[----:B------:R-:W-:-:S07]  /*3350*/  @P1 SHF.R.U32.HI R3, RZ, R5, R4 ;  /* 0x00000005ff031219 */ /* 0x000fce0000011604 */
.L_x_5089:
[----:B------:R-:W-:-:S05]  /*3360*/  IMAD R3, R3, R6, R6 ;  /* 0x0000000603037224 */ /* 0x000fca00078e0206 */
[----:B------:R-:W-:-:S07]  /*3370*/  VIMNMX R0, R0, R3, PT ;  /* 0x0000000300007248 */ /* 0x000fce0003fe0100 */
.L_x_5087:
[----:B------:R-:W-:Y:S01]  /*3380*/  VIADD R0, R0, 0x3f ;  /* 0x0000003f00007836 */ /* 0x000fe20000000000 */
[----:B------:R-:W-:Y:S01]  /*3390*/  ULDC UR4, c[0x0][0xad4] ;  /* 0x0002b50000047ab9 */ /* 0x000fe20000000800 */
[----:B------:R-:W-:-:S03]  /*33a0*/  IMAD R4, R185, 0x40, -R18 ;  /* 0x00000040b9047824 */ /* 0x000fc600078e0a12 */
[----:B------:R-:W-:-:S04]  /*33b0*/  SHF.R.S32.HI R3, RZ, 0x1f, R0 ;  /* 0x0000001fff037819 */ /* 0x000fc80000011400 */
[----:B------:R-:W-:Y:S01]  /*33c0*/  LEA.HI R3, R3, R0, RZ, 0x6 ;  /* 0x0000000003037211 */ /* 0x000fe200078f30ff */
[----:B------:R-:W-:-:S03]  /*33d0*/  IMAD.IADD R0, R17, 0x1, R4 ;  /* 0x0000000111007824 */ /* 0x000fc600078e0204 */
[----:B------:R-:W-:Y:S01]  /*33e0*/  SHF.R.S32.HI R3, RZ, 0x6, R3 ;  /* 0x00000006ff037819 */ /* 0x000fe20000011403 */
[----:B------:R-:W-:-:S03]  /*33f0*/  VIADD R4, R0, -UR4 ;  /* 0x8000000400047c36 */ /* 0x000fc60008000000 */
[----:B------:R-:W-:Y:S01]  /*3400*/  VIMNMX R168, R168, R3, PT ;  /* 0x00000003a8a87248 */ /* 0x000fe20003fe0100 */
[----:B------:R-:W-:Y:S06]  /*3410*/  @!P0 BRA `(.L_x_5090) ;  /* 0x0000000000408947 */ /* 0x000fec0003800000 */
[----:B------:R-:W-:-:S05]  /*3420*/  IMAD.MOV.U32 R3, RZ, RZ, R0 ;  /* 0x000000ffff037224 */ /* 0x000fca00078e0000 */
        /* <DEDUP_REMOVED lines=9> */
.L_x_5091:
[----:B------:R-:W-:-:S13]  /*34c0*/  ISETP.NE.AND P0, PT, R6, 0x1, PT ;  /* 0x000000010600780c */ /* 0x000fda0003f05270 */
[----:B------:R-:W0:Y:S02]  /*34d0*/  @P0 LDC.64 R8, c[0x0][0xae0] ;  /* 0x0002b800ff080b82 */ /* 0x000e240000000a00 */
[----:B0-----:R-:W-:-:S05]  /*34e0*/  @P0 IMAD.HI.U32 R0, R3, R8, RZ ;  /* 0x0000000803000227 */ /* 0x001fca00078e00ff */
[----:B------:R-:W-:-:S07]  /*34f0*/  @P0 SHF.R.U32.HI R3, RZ, R9, R0 ;  /* 0x00000009ff030219 */ /* 0x000fce0000011600 */
.L_x_5092:
[----:B------:R-:W-:-:S05]  /*3500*/  IMAD R3, R3, R6, RZ ;  /* 0x0000000603037224 */ /* 0x000fca00078e02ff */
[----:B------:R-:W-:-:S07]  /*3510*/  VIMNMX R4, R4, R3, !PT ;  /* 0x0000000304047248 */ /* 0x000fce0007fe0100 */
.L_x_5090:
        /* <DEDUP_REMOVED lines=71> */
[----:B------:R-:W-:Y:S01]  /*3990*/  IMAD.MOV.U32 R7, RZ, RZ, RZ ;  /* 0x000000ffff077224 */ /* 0x000fe200078e00ff */
[----:B------:R-:W-:Y:S01]  /*39a0*/  MOV R24, RZ ;  /* 0x000000ff00187202 */ /* 0x000fe20000000f00 */
[----:B------:R-:W-:-:S02]  /*39b0*/  IMAD.MOV.U32 R20, RZ, RZ, RZ ;  /* 0x000000ffff147224 */ /* 0x000fc400078e00ff */
[----:B------:R-:W-:Y:S01]  /*39c0*/  IMAD.MOV.U32 R5, RZ, RZ, RZ ;  /* 0x000000ffff057224 */ /* 0x000fe200078e00ff */
        /* <DEDUP_REMOVED lines=31> */
.L_x_5093:
[----:B------:R-:W-:Y:S02]  /*3bc0*/  LEA.HI R0, R197, R197, RZ, 0x1 ;  /* 0x000000c5c5007211 */ /* 0x000fe400078f08ff */
[----:B------:R-:W-:Y:S02]  /*3bd0*/  ISETP.NE.AND P0, PT, R192, 0x3, PT ;  /* 0x00000003c000780c */ /* 0x000fe40003f05270 */
[----:B------:R-:W-:-:S05]  /*3be0*/  LOP3.LUT R0, R0, 0xfffffffe, RZ, 0xc0, !PT ;  /* 0xfffffffe00007812 */ /* 0x000fca00078ec0ff */
[----:B------:R-:W-:-:S05]  /*3bf0*/  IMAD.IADD R0, R197, 0x1, -R0 ;  /* 0x00000001c5007824 */ /* 0x000fca00078e0a00 */
[----:B------:R-:W-:-:S04]  /*3c00*/  SHF.L.U32 R0, R0, 0x1f, RZ ;  /* 0x0000001f00007819 */ /* 0x000fc800000006ff */
[----:B------:R-:W0:Y:S02]  /*3c10*/  SYNCS.PHASECHK.TRANS64.TRYWAIT P1, [UR37+0x38800], R0 ;  /* 0x03880000ff0075a7 */ /* 0x000e240008020165 */
[----:B0-----:R-:W-:Y:S05]  /*3c20*/  @!P1 BRA `(.L_x_5094) ;  /* 0x0000015000549947 */ /* 0x001fea0003800000 */
.L_x_5270:
[----:B------:R-:W-:Y:S05]  /*3c30*/  @!P0 BRA `(.L_x_5095) ;  /* 0x0000000000048947 */ /* 0x000fea0003800000 */
[----:B------:R-:W-:Y:S01]  /*3c40*/  BPT.TRAP 0x1 ;  /* 0x000000040000795c */ /* 0x000fe20000300000 */
.L_x_5095:
[----:B------:R-:W-:Y:S01]  /*3c50*/  IMAD.U32 R4, RZ, RZ, UR36 ;  /* 0x00000024ff047e24 */ /* 0x000fe2000f8e00ff */
[----:B------:R-:W-:-:S04]  /*3c60*/  SHF.L.U32 R5, R2, 0x1f, RZ ;  /* 0x0000001f02057819 */ /* 0x000fc800000006ff */
[----:B------:R-:W-:-:S04]  /*3c70*/  LEA R4, R4, UR37, 0x3 ;  /* 0x0000002504047c11 */ /* 0x000fc8000f8e18ff */
[----:B------:R1:W2:Y:S01]  /*3c80*/  SYNCS.PHASECHK.TRANS64.TRYWAIT P1, [R4+URZ+0x38830], R5 ;  /* 0x03883005040075a7 */ /* 0x0002a2000802017f */
[----:B------:R-:W-:Y:S05]  /*3c90*/  @!P0 BRA `(.L_x_5096) ;  /* 0x0000000000048947 */ /* 0x000fea0003800000 */
[----:B------:R-:W-:Y:S01]  /*3ca0*/  BPT.TRAP 0x1 ;  /* 0x000000040000795c */ /* 0x000fe20000300000 */
.L_x_5096:
[----:B--2---:R-:W-:Y:S05]  /*3cb0*/  @P1 BRA `(.L_x_5097) ;  /* 0x0000000000081947 */ /* 0x004fea0003800000 */
[----:B------:R-:W2:Y:S02]  /*3cc0*/  SYNCS.PHASECHK.TRANS64.TRYWAIT P1, [R4+URZ+0x38830], R5 ;  /* 0x03883005040075a7 */ /* 0x000ea4000802017f */
[----:B--2---:R-:W-:Y:S05]  /*3cd0*/  @!P1 BRA `(.L_x_5098) ;  /* 0x0000015000409947 */ /* 0x004fea0003800000 */
.L_x_5097:
[----:B------:R-:W-:-:S04]  /*3ce0*/  UIADD3 UR4, UR37, 0x22400, URZ ;  /* 0x0002240025047890 */ /* 0x000fc8000fffe03f */
[----:B------:R-:W-:-:S04]  /*3cf0*/  USHF.R.U32.HI UR4, URZ, 0x4, UR4 ;  /* 0x000000043f047899 */ /* 0x000fc80008011604 */
[----:B------:R-:W-:-:S06]  /*3d00*/  ULOP3.LUT UR4, UR4, 0x3fff, URZ, 0xc0, !UPT ;  /* 0x00003fff04047892 */ /* 0x000fcc000f8ec03f */
[----:B0-----:R-:W-:Y:S01]  /*3d10*/  IMAD.U32 R3, RZ, RZ, UR4 ;  /* 0x00000004ff037e24 */ /* 0x001fe2000f8e00ff */
        /* <DEDUP_REMOVED lines=34> */
[----:B------:R-:W0:Y:S02]  /*3f40*/  SYNCS.PHASECHK.TRANS64.TRYWAIT P1, [UR37+0x38810], R0 ;  /* 0x03881000ff0075a7 */ /* 0x000e240008020165 */
[----:B0-----:R-:W-:Y:S05]  /*3f50*/  @!P1 BRA `(.L_x_5099) ;  /* 0x0000014c00b49947 */ /* 0x001fea0003800000 */
.L_x_5271:
[----:B------:R-:W-:Y:S05]  /*3f60*/  @!P0 BRA `(.L_x_5100) ;  /* 0x0000000000048947 */ /* 0x000fea0003800000 */
[----:B------:R-:W-:Y:S01]  /*3f70*/  BPT.TRAP 0x1 ;  /* 0x000000040000795c */ /* 0x000fe20000300000 */
.L_x_5100:
[----:B------:R3:W4:Y:S01]  /*3f80*/  SYNCS.PHASECHK.TRANS64.TRYWAIT P1, [R4+URZ+0x38850], R5 ;  /* 0x03885005040075a7 */ /* 0x000722000802017f */
[----:B------:R-:W-:Y:S05]  /*3f90*/  @!P0 BRA `(.L_x_5101) ;  /* 0x0000000000048947 */ /* 0x000fea0003800000 */
[----:B------:R-:W-:Y:S01]  /*3fa0*/  BPT.TRAP 0x1 ;  /* 0x000000040000795c */ /* 0x000fe20000300000 */
.L_x_5101:
[----:B----4-:R-:W-:Y:S05]  /*3fb0*/  @P1 BRA `(.L_x_5102) ;  /* 0x0000000000081947 */ /* 0x010fea0003800000 */
[----:B------:R-:W4:Y:S02]  /*3fc0*/  SYNCS.PHASECHK.TRANS64.TRYWAIT P1, [R4+URZ+0x38850], R5 ;  /* 0x03885005040075a7 */ /* 0x000f24000802017f */
[----:B----4-:R-:W-:Y:S05]  /*3fd0*/  @!P1 BRA `(.L_x_5103) ;  /* 0x0000014c00ac9947 */ /* 0x010fea0003800000 */
.L_x_5102:
[----:B------:R-:W-:Y:S01]  /*3fe0*/  UIADD3 UR4, UR37, 0x400, URZ ;  /* 0x0000040025047890 */ /* 0x000fe2000fffe03f */
[----:B------:R-:W-:Y:S01]  /*3ff0*/  WARPGROUP.ARRIVE ;  /* 0x00000000000079c5 */ /* 0x000fe20000000000 */
[----:B------:R-:W-:-:S05]  /*4000*/  UIADD3 UR5, UR37, 0x26400, URZ ;  /* 0x0002640025057890 */ /* 0x000fca000fffe03f */
[----:B0-----:R-:W0:Y:S01]  /*4010*/  S2R R0, SR_TID.X ;  /* 0x0000000000007919 */ /* 0x001e220000002100 */
[----:B------:R-:W-:Y:S01]  /*4020*/  USHF.R.U32.HI UR4, URZ, 0x4, UR4 ;  /* 0x000000043f047899 */ /* 0x000fe20008011604 */
[----:B------:R-:W-:Y:S01]  /*4030*/  LEA R9, R168, 0xffffffc0, 0x6 ;  /* 0xffffffc0a8097811 */ /* 0x000fe200078e30ff */
[----:B------:R-:W-:Y:S01]  /*4040*/  USHF.R.U32.HI UR5, URZ, 0x4, UR5 ;  /* 0x000000043f057899 */ /* 0x000fe20008011605 */
[----:B------:R-:W1:Y:S01]  /*4050*/  S2R R6, SR_TID.X ;  /* 0x0000000000067919 */ /* 0x000e620000002100 */
[----:B------:R-:W-:Y:S01]  /*4060*/  ULOP3.LUT UR4, UR4, 0x3fff, URZ, 0xc0, !UPT ;  /* 0x00003fff04047892 */ /* 0x000fe2000f8ec03f */
[----:B------:R-:W-:Y:S01]  /*4070*/  IADD3 R8, -R16, R17, -R9 ;  /* 0x0000001110087210 */ /* 0x000fe20007ffe909 */
[----:B------:R-:W-:Y:S02]  /*4080*/  ULOP3.LUT UR5, UR5, 0x3fff, URZ, 0xc0, !UPT ;  /* 0x00003fff05057892 */ /* 0x000fe4000f8ec03f */
[----:B------:R-:W-:Y:S02]  /*4090*/  ULOP3.LUT UR4, UR4, 0x10000, URZ, 0xfc, !UPT ;  /* 0x0001000004047892 */ /* 0x000fe4000f8efc3f */
[----:B------:R-:W-:-:S02]  /*40a0*/  ULOP3.LUT UR5, UR5, 0x10000, URZ, 0xfc, !UPT ;  /* 0x0001000005057892 */ /* 0x000fc4000f8efc3f */
[----:B------:R-:W-:Y:S01]  /*40b0*/  ULEA UR6, UR36, UR4, 0xc ;  /* 0x0000000424067291 */ /* 0x000fe2000f8e603f */
[----:B------:R-:W-:Y:S01]  /*40c0*/  UMOV UR25, 0x40000040 ;  /* 0x4000004000197882 */ /* 0x000fe20000000000 */
[----:B------:R-:W-:Y:S01]  /*40d0*/  UMOV UR27, 0x40000040 ;  /* 0x40000040001b7882 */ /* 0x000fe20000000000 */
[----:B------:R-:W-:Y:S02]  /*40e0*/  UIADD3 UR8, UR5, 0x2, URZ ;  /* 0x0000000205087890 */ /* 0x000fe4000fffe03f */
[----:B------:R-:W-:Y:S02]  /*40f0*/  UMOV UR24, UR5 ;  /* 0x0000000500187c82 */ /* 0x000fe40008000000 */
[----:B------:R-:W-:Y:S01]  /*4100*/  UMOV UR26, UR6 ;  /* 0x00000006001a7c82 */ /* 0x000fe20008000000 */
[----:B------:R-:W-:Y:S01]  /*4110*/  UIADD3 UR10, UR6, 0x2, URZ ;  /* 0x00000002060a7890 */ /* 0x000fe2000fffe03f */
[----:B------:R-:W-:Y:S01]  /*4120*/  HGMMA.64x64x16.F32.BF16 R24, gdesc[UR24], R24, gsb0 ;  /* 0x00e00000181879f0 */ /* 0x000fe20008001818 */
[----:B------:R-:W-:Y:S01]  /*4130*/  UMOV UR9, 0x40000040 ;  /* 0x4000004000097882 */ /* 0x000fe20000000000 */
[----:B------:R-:W-:Y:S01]  /*4140*/  UMOV UR11, 0x40000040 ;  /* 0x40000040000b7882 */ /* 0x000fe20000000000 */
[----:B------:R-:W-:-:S02]  /*4150*/  UIADD3 UR14, UR5, 0x800, URZ ;  /* 0x00000800050e7890 */ /* 0x000fc4000fffe03f */
[----:B------:R-:W-:Y:S01]  /*4160*/  UIADD3 UR15, UR6, 0x800, URZ ;  /* 0x00000800060f7890 */ /* 0x000fe2000fffe03f */
[----:B------:R-:W-:Y:S01]  /*4170*/  UMOV UR29, 0x40000040 ;  /* 0x40000040001d7882 */ /* 0x000fe20000000000 */
[----:B------:R-:W-:Y:S01]  /*4180*/  UMOV UR31, 0x40000040 ;  /* 0x40000040001f7882 */ /* 0x000fe20000000000 */
[----:B------:R-:W-:Y:S01]  /*4190*/  ULDC UR18, c[0x0][0xad4] ;  /* 0x0002b50000127ab9 */ /* 0x000fe20000000800 */
[----:B0-----:R-:W-:Y:S02]  /*41a0*/  SHF.R.U32.HI R0, RZ, 0x7, R0 ;  /* 0x00000007ff007819 */ /* 0x001fe40000011600 */
[----:B-1234-:R-:W-:-:S04]  /*41b0*/  LOP3.LUT R5, R6, 0x7f, RZ, 0xc0, !PT ;  /* 0x0000007f06057812 */ /* 0x01efc800078ec0ff */
[----:B------:R-:W0:Y:S01]  /*41c0*/  SHFL.IDX PT, R0, R0, RZ, 0x1f ;  /* 0x00001fff00007589 */ /* 0x000e2200000e0000 */
[----:B------:R-:W-:Y:S01]  /*41d0*/  ISETP.NE.AND P1, PT, R5, RZ, PT ;  /* 0x000000ff0500720c */ /* 0x000fe20003f25270 */
[----:B------:R-:W-:-:S04]  /*41e0*/  IMAD.MOV.U32 R5, RZ, RZ, -0x40 ;  /* 0xffffffc0ff057424 */ /* 0x000fc800078e00ff */
[----:B------:R-:W-:-:S04]  /*41f0*/  IMAD R5, R168, R5, 0x41 ;  /* 0x00000041a8057424 */ /* 0x000fc800078e0205 */
[----:B------:R-:W-:Y:S01]  /*4200*/  VIADD R10, R5, 0xffffffff ;  /* 0xffffffff050a7836 */ /* 0x000fe20000000000 */
[----:B------:R-:W-:-:S05]  /*4210*/  IADD3 R7, -R18, R5, R17 ;  /* 0x0000000512077210 */ /* 0x000fca0007ffe111 */
[----:B------:R-:W-:Y:S01]  /*4220*/  IMAD.IADD R7, R7, 0x1, -R16 ;  /* 0x0000000107077824 */ /* 0x000fe200078e0a10 */
[----:B0-----:R-:W-:Y:S01]  /*4230*/  R2UR UR7, R0 ;  /* 0x00000000000772ca */ /* 0x001fe200000e0000 */
[----:B------:R-:W-:-:S05]  /*4240*/  @!P1 VIADD R0, R4, 0x38840 ;  /* 0x0003884004009836 */ /* 0x000fca0000000000 */
[----:B------:R-:W-:-:S07]  /*4250*/  @!P1 PRMT R0, RZ, 0x654, R0 ;  /* 0x00000654ff009816 */ /* 0x000fce0000000000 */
        /* <DEDUP_REMOVED lines=242> */
[----:B------:R-:W-:-:S05]  /*5180*/  UIADD3 UR6, UR7, UR8, UR6 ;  /* 0x0000000807067290 */ /* 0x000fca000fffe006 */
[----:B------:R-:W-:Y:S02]  /*5190*/  UMOV UR8, UR10 ;  /* 0x0000000a00087c82 */ /* 0x000fe40008000000 */
[----:B------:R-:W-:Y:S01]  /*51a0*/  UMOV UR10, UR6 ;  /* 0x00000006000a7c82 */ /* 0x000fe20008000000 */
[----:B------:R-:W-:Y:S02]  /*51b0*/  ULDC.64 UR6, c[0x0][0xad8] ;  /* 0x0002b60000067ab9 */ /* 0x000fe40000000a00 */
[----:B------:R-:W-:Y:S01]  /*51c0*/  UISETP.GE.AND UP0, UPT, UR7, 0x1, UPT ;  /* 0x000000010700788c */ /* 0x000fe2000bf06270 */
[----:B------:R-:W-:-:S05]  /*51d0*/  VIADD R11, R7, UR6 ;  /* 0x00000006070b7c36 */ /* 0x000fca0008000000 */
[----:B------:R-:W-:Y:S01]  /*51e0*/  PLOP3.LUT P2, PT, PT, PT, UP0, 0x40, 0x0 ;  /* 0x000000000000781c */ /* 0x000fe20003f4e808 */
[----:B------:R-:W-:Y:S02]  /*51f0*/  WARPGROUP.DEPBAR.LE gsb0, 0x0 ;  /* 0x00008000000079c5 */ /* 0x000fe40000010000 */
[----:B------:R-:W-:-:S06]  /*5200*/  WARPGROUP.ARRIVE ;  /* 0x00000000000079c5 */ /* 0x000fcc0000000000 */
[----:B------:R-:W-:Y:S01]  /*5210*/  HGMMA.64x64x16.F32.BF16 R24, gdesc[UR8], R24, gsb0 ;  /* 0x00e00000081879f0 */ /* 0x000fe20008001818 */
[----:B------:R-:W-:-:S06]  /*5220*/  ULOP3.LUT UR8, URZ, UR18, URZ, 0x33, !UPT ;  /* 0x000000123f087292 */ /* 0x000fcc000f8e333f */
[----:B------:R-:W-:Y:S01]  /*5230*/  VIADD R13, R7, UR8 ;  /* 0x00000008070d7c36 */ /* 0x000fe20008000000 */
[----:B------:R-:W-:Y:S02]  /*5240*/  WARPGROUP.DEPBAR.LE gsb0, 0x0 ;  /* 0x00008000000079c5 */ /* 0x000fe40000010000 */
[----:B------:R0:W-:Y:S02]  /*5250*/  @!P1 SYNCS.ARRIVE.TRANS64.RED.A1T0 RZ, [R0+URZ], RZ ;  /* 0x000000ff00ff99a7 */ /* 0x0001e4000810043f */
[----:B0-----:R-:W-:-:S05]  /*5260*/  IMAD R0, R185, 0x40, R19 ;  /* 0x00000040b9007824 */ /* 0x001fca00078e0213 */
[----:B------:R-:W-:Y:S02]  /*5270*/  VIADDMNMX R5, R0, R11, R8, PT ;  /* 0x0000000b00057246 */ /* 0x000fe40003800108 */
[----:B------:R-:W-:Y:S01]  /*5280*/  IADD3 R6, R13, R0, RZ ;  /* 0x000000000d067210 */ /* 0x000fe20007ffe0ff */
        /* <DEDUP_REMOVED lines=13> */
.L_x_5106:
[----:B------:R-:W-:-:S06]  /*5360*/  UISETP.NE.AND UP1, UPT, UR7, 0x1, UPT ;  /* 0x000000010700788c */ /* 0x000fcc000bf25270 */
[----:B------:R-:W-:-:S05]  /*5370*/  PLOP3.LUT P2, PT, PT, PT, UP1, 0x80, 0x0 ;  /* 0x000000000000781c */ /* 0x000fca0003f4f018 */
[----:B------:R-:W-:-:S08]  /*5380*/  @UP1 ULDC.64 UR8, c[0x0][0xae0] ;  /* 0x0002b80000081ab9 */ /* 0x000fd00000000a00 */
[----:B------:R-:W-:-:S05]  /*5390*/  @P2 IMAD.HI.U32 R12, R7, UR8, RZ ;  /* 0x00000008070c2c27 */ /* 0x000fca000f8e00ff */
[----:B------:R-:W-:-:S07]  /*53a0*/  @P2 SHF.R.U32.HI R7, RZ, UR9, R12 ;  /* 0x00000009ff072c19 */ /* 0x000fce000801160c */
.L_x_5107:
[----:B------:R-:W-:Y:S05]  /*53b0*/  BSYNC B0 ;  /* 0x0000000000007941 */ /* 0x000fea0003800000 */
.L_x_5105:
[----:B------:R-:W-:-:S04]  /*53c0*/  IMAD R7, R7, UR7, -R9 ;  /* 0x0000000707077c24 */ /* 0x000fc8000f8e0a09 */
[----:B------:R-:W-:-:S05]  /*53d0*/  IMAD.IADD R7, R7, 0x1, -R16 ;  /* 0x0000000107077824 */ /* 0x000fca00078e0a10 */
[----:B------:R-:W-:Y:S02]  /*53e0*/  VIMNMX R6, R6, R7, !PT ;  /* 0x0000000706067248 */ /* 0x000fe40007fe0100 */
[----:B------:R-:W-:-:S07]  /*53f0*/  VIADDMNMX R5, R7, UR7, R5, PT ;  /* 0x0000000707057c46 */ /* 0x000fce000b800105 */
.L_x_5104:
[C---:B------:R-:W-:Y:S02]  /*5400*/  ISETP.GE.AND P2, PT, R10.reuse, 0x2, PT ;  /* 0x000000020a00780c */ /* 0x040fe40003f46270 */
        /* <DEDUP_REMOVED lines=76> */
[----:B------:R-:W-:Y:S02]  /*58d0*/  PLOP3.LUT P6, PT, PT, PT, UP0, 0x40, 0x0 ;  /* 0x000000000000781c */ /* 0x000fe40003fce808 */
[----:B------:R-:W-:Y:S02]  /*58e0*/  VIADDMNMX R7, R5, R11, R8, PT ;  /* 0x0000000b05077246 */ /* 0x000fe40003800108 */
[----:B------:R-:W-:-:S09]  /*58f0*/  IADD3 R5, R13, 0x8, R0 ;  /* 0x000000080d057810 */ /* 0x000fd20007ffe000 */
        /* <DEDUP_REMOVED lines=15> */
.L_x_5110:
[----:B------:R-:W-:-:S06]  /*59f0*/  UISETP.NE.AND UP1, UPT, UR7, 0x1, UPT ;  /* 0x000000010700788c */ /* 0x000fcc000bf25270 */
[----:B------:R-:W-:-:S05]  /*5a00*/  PLOP3.LUT P6, PT, PT, PT, UP1, 0x80, 0x0 ;  /* 0x000000000000781c */ /* 0x000fca0003fcf018 */
[----:B------:R-:W-:-:S08]  /*5a10*/  @UP1 ULDC.64 UR8, c[0x0][0xae0] ;  /* 0x0002b80000081ab9 */ /* 0x000fd00000000a00 */
[----:B------:R-:W-:Y:S01]  /*5a20*/  @P6 IMAD.HI.U32 R8, R6, UR8, RZ ;  /* 0x0000000806086c27 */ /* 0x000fe2000f8e00ff */
[----:B------:R-:W-:-:S13]  /*5a30*/  PLOP3.LUT P6, PT, PT, PT, UP1, 0x80, 0x0 ;  /* 0x000000000000781c */ /* 0x000fda0003fcf018 */
[----:B------:R-:W-:-:S07]  /*5a40*/  @P6 SHF.R.U32.HI R6, RZ, UR9, R8 ;  /* 0x00000009ff066c19 */ /* 0x000fce0008011608 */
.L_x_5111:
[----:B------:R-:W-:Y:S05]  /*5a50*/  BSYNC B0 ;  /* 0x0000000000007941 */ /* 0x000fea0003800000 */
.L_x_5109:
[----:B------:R-:W-:-:S04]  /*5a60*/  IMAD R9, R6, UR7, -R9 ;  /* 0x0000000706097c24 */ /* 0x000fc8000f8e0a09 */
[----:B------:R-:W-:-:S05]  /*5a70*/  IMAD.IADD R6, R9, 0x1, -R16 ;  /* 0x0000000109067824 */ /* 0x000fca00078e0a10 */
[----:B------:R-:W-:Y:S02]  /*5a80*/  VIMNMX R5, R5, R6, !PT ;  /* 0x0000000605057248 */ /* 0x000fe40007fe0100 */
[----:B------:R-:W-:-:S07]  /*5a90*/  VIADDMNMX R7, R6, UR7, R7, PT ;  /* 0x0000000706077c46 */ /* 0x000fce000b800107 */
.L_x_5108:
[----:B------:R-:W-:Y:S01]  /*5aa0*/  ISETP.GT.AND P2, PT, R5, 0x1, !P2 ;  /* 0x000000010500780c */ /* 0x000fe20005744270 */
[----:B------:R-:W-:Y:S01]  /*5ab0*/  ULDC UR11, c[0x0][0xa80] ;  /* 0x0002a000000b7ab9 */ /* 0x000fe20000000800 */
[----:B------:R-:W-:Y:S01]  /*5ac0*/  FMNMX.FTZ R6, R15, R25, !PT ;  /* 0x000000190f067209 */ /* 0x000fe20007810000 */
[----:B------:R-:W-:Y:S01]  /*5ad0*/  ULEA UR8, UR36, UR38, 0xc ;  /* 0x0000002624087291 */ /* 0x000fe2000f8e603f */
[----:B------:R-:W-:Y:S01]  /*5ae0*/  ISETP.LT.OR P2, PT, R7, 0x2, P2 ;  /* 0x000000020700780c */ /* 0x000fe20001741670 */
[----:B------:R-:W-:Y:S01]  /*5af0*/  UMOV UR15, 0x40000040 ;  /* 0x40000040000f7882 */ /* 0x000fe20000000000 */
[----:B------:R-:W-:Y:S01]  /*5b00*/  FMNMX.FTZ R6, R21, R6, !PT ;  /* 0x0000000615067209 */ /* 0x000fe20007810000 */
[----:B------:R-:W-:Y:S01]  /*5b10*/  UIADD3 UR10, UR8, 0x80, URZ ;  /* 0x00000080080a7890 */ /* 0x000fe2000fffe03f */
[----:B------:R-:W-:Y:S01]  /*5b20*/  FSEL R27, R27, -INF , !P2 ;  /* 0xff8000001b1b7808 */ /* 0x000fe20005000000 */
[----:B------:R-:W-:Y:S01]  /*5b30*/  @!P1 VIADD R4, R4, 0x38860 ;  /* 0x0003886004049836 */ /* 0x000fe20000000000 */
[----:B------:R-:W-:Y:S01]  /*5b40*/  ISETP.NE.AND P2, PT, R14, RZ, PT ;  /* 0x000000ff0e00720c */ /* 0x000fe20003f45270 */
[----:B------:R-:W-:Y:S01]  /*5b50*/  UMOV UR14, UR8 ;  /* 0x00000008000e7c82 */ /* 0x000fe20008000000 */
[----:B------:R-:W-:Y:S01]  /*5b60*/  FMNMX.FTZ R6, R29, R6, !PT ;  /* 0x000000061d067209 */ /* 0x000fe20007810000 */
        /* <DEDUP_REMOVED lines=25> */
[----:B------:R-:W-:-:S02]  /*5d00*/  ISETP.GT.AND P3, PT, R5, 0x8, !P3 ;  /* 0x000000080500780c */ /* 0x000fc40005f64270 */
[----:B------:R-:W-:Y:S02]  /*5d10*/  FSEL R38, R38, -INF , !P2 ;  /* 0xff80000026267808 */ /* 0x000fe40005000000 */
[----:B------:R-:W-:Y:S02]  /*5d20*/  ISETP.NE.AND P2, PT, R36, RZ, PT ;  /* 0x000000ff2400720c */ /* 0x000fe40003f45270 */
[----:B------:R-:W-:Y:S02]  /*5d30*/  FMNMX.FTZ R6, R169, R6, !PT ;  /* 0x00000006a9067209 */ /* 0x000fe40007810000 */
[----:B------:R-:W-:Y:S02]  /*5d40*/  ISETP.GT.AND P2, PT, R5, 0x19, !P2 ;  /* 0x000000190500780c */ /* 0x000fe40005744270 */
[C---:B------:R-:W-:Y:S02]  /*5d50*/  ISETP.LT.OR P3, PT, R7.reuse, 0x9, P3 ;  /* 0x000000090700780c */ /* 0x040fe40001f61670 */
[----:B------:R-:W-:-:S02]  /*5d60*/  ISETP.LT.OR P2, PT, R7, 0x1a, P2 ;  /* 0x0000001a0700780c */ /* 0x000fc40001741670 */
[----:B------:R-:W-:Y:S02]  /*5d70*/  FMNMX.FTZ R8, R53, R6, !PT ;  /* 0x0000000635087209 */ /* 0x000fe40007810000 */
[----:B------:R-:W-:Y:S02]  /*5d80*/  FSEL R39, R39, -INF , !P2 ;  /* 0xff80000027277808 */ /* 0x000fe40005000000 */
[----:B------:R-:W-:Y:S01]  /*5d90*/  ISETP.NE.AND P2, PT, R56, RZ, PT ;  /* 0x000000ff3800720c */ /* 0x000fe20003f45270 */
[----:B------:R-:W0:Y:S01]  /*5da0*/  SHFL.BFLY PT, R9, R8, 0x2, 0x1f ;  /* 0x0c401f0008097f89 */ /* 0x000e2200000e0000 */
        /* <DEDUP_REMOVED lines=9> */
[----:B------:R-:W-:Y:S02]  /*5e40*/  ISETP.GT.AND P5, PT, R5, 0x38, !P5 ;  /* 0x000000380500780c */ /* 0x000fe40006fa4270 */
[C---:B------:R-:W-:Y:S02]  /*5e50*/  ISETP.LT.OR P2, PT, R7.reuse, 0x22, P2 ;  /* 0x000000220700780c */ /* 0x040fe40001741670 */
[----:B------:R-:W-:Y:S02]  /*5e60*/  ISETP.LT.OR P4, PT, R7, 0x32, P4 ;  /* 0x000000320700780c */ /* 0x000fe40002781670 */
[----:B------:R-:W-:Y:S02]  /*5e70*/  FSEL R43, R43, -INF , !P2 ;  /* 0xff8000002b2b7808 */ /* 0x000fe40005000000 */
[----:B------:R-:W-:Y:S02]  /*5e80*/  ISETP.GT.AND P2, PT, R5, 0x28, !P3 ;  /* 0x000000280500780c */ /* 0x000fe40005f44270 */
[----:B------:R-:W-:-:S02]  /*5e90*/  ISETP.NE.AND P3, PT, R60, RZ, PT ;  /* 0x000000ff3c00720c */ /* 0x000fc40003f65270 */
[----:B------:R-:W-:Y:S02]  /*5ea0*/  ISETP.LT.OR P2, PT, R7, 0x29, P2 ;  /* 0x000000290700780c */ /* 0x000fe40001741670 */
[C---:B------:R-:W-:Y:S02]  /*5eb0*/  ISETP.GT.AND P3, PT, R5.reuse, 0x30, !P3 ;  /* 0x000000300500780c */ /* 0x040fe40005f64270 */
[----:B------:R-:W-:Y:S02]  /*5ec0*/  FSEL R46, R46, -INF , !P2 ;  /* 0xff8000002e2e7808 */ /* 0x000fe40005000000 */
[----:B------:R-:W-:Y:S02]  /*5ed0*/  ISETP.GT.AND P2, PT, R5, RZ, !P6 ;  /* 0x000000ff0500720c */ /* 0x000fe40007744270 */
[----:B------:R-:W-:Y:S02]  /*5ee0*/  ISETP.NE.AND P6, PT, R10, RZ, PT ;  /* 0x000000ff0a00720c */ /* 0x000fe40003fc5270 */
[----:B------:R-:W-:-:S02]  /*5ef0*/  ISETP.LT.OR P2, PT, R7, 0x1, P2 ;  /* 0x000000010700780c */ /* 0x000fc40001741670 */
[----:B0-----:R-:W-:Y:S02]  /*5f00*/  FMNMX.FTZ R10, R8, R9, !PT ;  /* 0x00000009080a7209 */ /* 0x001fe40007810000 */
[----:B------:R-:W-:Y:S02]  /*5f10*/  FSEL R26, R26, -INF , !P2 ;  /* 0xff8000001a1a7808 */ /* 0x000fe40005000000 */
[----:B------:R-:W-:Y:S01]  /*5f20*/  ISETP.NE.AND P2, PT, R44, RZ, PT ;  /* 0x000000ff2c00720c */ /* 0x000fe20003f45270 */
[----:B------:R-:W0:Y:S01]  /*5f30*/  SHFL.BFLY PT, R11, R10, 0x1, 0x1f ;  /* 0x0c201f000a0b7f89 */ /* 0x000e2200000e0000 */
[----:B------:R-:W-:Y:S02]  /*5f40*/  FMNMX.FTZ R9, R26, R27, !PT ;  /* 0x0000001b1a097209 */ /* 0x000fe40007810000 */
[----:B------:R-:W-:Y:S02]  /*5f50*/  ISETP.GT.AND P2, PT, R5, 0x29, !P2 ;  /* 0x000000290500780c */ /* 0x000fe40005744270 */
[----:B------:R-:W-:-:S02]  /*5f60*/  FMNMX.FTZ R6, R30, R9, !PT ;  /* 0x000000091e067209 */ /* 0x000fc40007810000 */
[----:B------:R-:W-:Y:S02]  /*5f70*/  ISETP.LT.OR P2, PT, R7, 0x2a, P2 ;  /* 0x0000002a0700780c */ /* 0x000fe40001741670 */
[----:B------:R-:W-:Y:S02]  /*5f80*/  FMNMX.FTZ R9, R31, R6, !PT ;  /* 0x000000061f097209 */ /* 0x000fe40007810000 */
[----:B------:R-:W-:Y:S02]  /*5f90*/  FSEL R47, R47, -INF , !P2 ;  /* 0xff8000002f2f7808 */ /* 0x000fe40005000000 */
[----:B------:R-:W-:Y:S02]  /*5fa0*/  FMNMX.FTZ R6, R34, R9, !PT ;  /* 0x0000000922067209 */ /* 0x000fe40007810000 */
[----:B------:R-:W-:Y:S02]  /*5fb0*/  ISETP.LT.OR P3, PT, R7, 0x31, P3 ;  /* 0x000000310700780c */ /* 0x000fe40001f61670 */
[----:B------:R-:W-:-:S02]  /*5fc0*/  FMNMX.FTZ R9, R35, R6, !PT ;  /* 0x0000000623097209 */ /* 0x000fc40007810000 */
[----:B------:R-:W-:Y:S02]  /*5fd0*/  FSEL R50, R50, -INF , !P3 ;  /* 0xff80000032327808 */ /* 0x000fe40005800000 */
[----:B------:R-:W-:Y:S02]  /*5fe0*/  FMNMX.FTZ R8, R38, R9, !PT ;  /* 0x0000000926087209 */ /* 0x000fe40007810000 */
[----:B------:R-:W-:Y:S02]  /*5ff0*/  ISETP.LT.OR P5, PT, R7, 0x39, P5 ;  /* 0x000000390700780c */ /* 0x000fe40002fa1670 */
[----:B------:R-:W-:Y:S02]  /*6000*/  FMNMX.FTZ R9, R39, R8, !PT ;  /* 0x0000000827097209 */ /* 0x000fe40007810000 */
[----:B0-----:R-:W-:Y:S02]  /*6010*/  FMNMX.FTZ R6, R10, R11, !PT ;  /* 0x0000000b0a067209 */ /* 0x001fe40007810000 */
[----:B------:R-:W-:-:S02]  /*6020*/  FMNMX.FTZ R8, R42, R9, !PT ;  /* 0x000000092a087209 */ /* 0x000fc40007810000 */
[C---:B------:R-:W-:Y:S01]  /*6030*/  FSETP.NEU.FTZ.AND P2, PT, R6.reuse, -INF , PT ;  /* 0xff8000000600780b */ /* 0x040fe20003f5d000 */
[----:B------:R-:W-:Y:S01]  /*6040*/  FMUL.FTZ R10, R6, UR11 ;  /* 0x0000000b060a7c20 */ /* 0x000fe20008410000 */
[----:B------:R-:W-:Y:S02]  /*6050*/  FMNMX.FTZ R9, R43, R8, !PT ;  /* 0x000000082b097209 */ /* 0x000fe40007810000 */
[----:B------:R-:W-:Y:S02]  /*6060*/  FSEL R51, R51, -INF , !P4 ;  /* 0xff80000033337808 */ /* 0x000fe40006000000 */
[----:B------:R-:W-:Y:S02]  /*6070*/  FMNMX.FTZ R8, R46, R9, !PT ;  /* 0x000000092e087209 */ /* 0x000fe40007810000 */
[----:B------:R-:W-:Y:S02]  /*6080*/  FSEL R28, R10, RZ, P2 ;  /* 0x000000ff0a1c7208 */ /* 0x000fe40001000000 */
[----:B------:R-:W-:-:S02]  /*6090*/  FMNMX.FTZ R9, R47, R8, !PT ;  /* 0x000000082f097209 */ /* 0x000fc40007810000 */
[----:B------:R-:W-:Y:S01]  /*60a0*/  ISETP.GT.AND P2, PT, R5, 0x39, !P6 ;  /* 0x000000390500780c */ /* 0x000fe20007744270 */
[--C-:B------:R-:W-:Y:S01]  /*60b0*/  FFMA.FTZ R10, R25, UR11, -R28.reuse ;  /* 0x0000000b190a7c23 */ /* 0x100fe2000801081c */
[----:B------:R-:W-:Y:S01]  /*60c0*/  FMNMX.FTZ R8, R50, R9, !PT ;  /* 0x0000000932087209 */ /* 0x000fe20007810000 */
[--C-:B------:R-:W-:Y:S01]  /*60d0*/  FFMA.FTZ R5, R15, UR11, -R28.reuse ;  /* 0x0000000b0f057c23 */ /* 0x100fe2000801081c */
[----:B------:R-:W-:Y:S01]  /*60e0*/  ISETP.LT.OR P2, PT, R7, 0x3a, P2 ;  /* 0x0000003a0700780c */ /* 0x000fe20001741670 */
[--C-:B------:R-:W-:Y:S01]  /*60f0*/  FFMA.FTZ R15, R21, UR11, -R28.reuse ;  /* 0x0000000b150f7c23 */ /* 0x100fe2000801081c */
[----:B------:R-:W-:Y:S01]  /*6100*/  FSEL R54, R54, -INF , !P5 ;  /* 0xff80000036367808 */ /* 0x000fe20006800000 */
[--C-:B------:R-:W-:Y:S01]  /*6110*/  FFMA.FTZ R12, R29, UR11, -R28.reuse ;  /* 0x0000000b1d0c7c23 */ /* 0x100fe2000801081c */
[----:B------:R-:W-:Y:S01]  /*6120*/  FMNMX.FTZ R7, R51, R8, !PT ;  /* 0x0000000833077209 */ /* 0x000fe20007810000 */
[--C-:B------:R-:W-:Y:S01]  /*6130*/  FFMA.FTZ R9, R57, UR11, -R28.reuse ;  /* 0x0000000b39097c23 */ /* 0x100fe2000801081c */
[----:B------:R-:W-:Y:S01]  /*6140*/  FSEL R55, R55, -INF , !P2 ;  /* 0xff80000037377808 */ /* 0x000fe20005000000 */
[--C-:B------:R-:W-:Y:S01]  /*6150*/  FFMA.FTZ R14, R33, UR11, -R28.reuse ;  /* 0x0000000b210e7c23 */ /* 0x100fe2000801081c */
[----:B------:R-:W-:Y:S01]  /*6160*/  FMNMX.FTZ R8, R54, R7, !PT ;  /* 0x0000000736087209 */ /* 0x000fe20007810000 */
[--C-:B------:R-:W-:Y:S01]  /*6170*/  FFMA.FTZ R11, R59, UR11, -R28.reuse ;  /* 0x0000000b3b0b7c23 */ /* 0x100fe2000801081c */
[----:B------:R0:W-:Y:S01]  /*6180*/  MUFU.EX2 R7, R15 ;  /* 0x0000000f00077308 */ /* 0x0001e20000000800 */
[--C-:B------:R-:W-:Y:S01]  /*6190*/  FFMA.FTZ R20, R37, UR11, -R28.reuse ;  /* 0x0000000b25147c23 */ /* 0x100fe2000801081c */
[----:B------:R-:W-:Y:S01]  /*61a0*/  FMNMX.FTZ R8, R55, R8, !PT ;  /* 0x0000000837087209 */ /* 0x000fe20007810000 */
[--C-:B------:R-:W-:Y:S01]  /*61b0*/  FFMA.FTZ R170, R41, UR11, -R28.reuse ;  /* 0x0000000b29aa7c23 */ /* 0x100fe2000801081c */
[--C-:B------:R-:W-:Y:S01]  /*61c0*/  FFMA.FTZ R172, R45, UR11, -R28.reuse ;  /* 0x0000000b2dac7c23 */ /* 0x100fe2000801081c */
[--C-:B------:R-:W-:Y:S01]  /*61d0*/  FFMA.FTZ R21, R65, UR11, -R28.reuse ;  /* 0x0000000b41157c23 */ /* 0x100fe2000801081c */
[--C-:B------:R-:W-:Y:S01]  /*61e0*/  FFMA.FTZ R174, R49, UR11, -R28.reuse ;  /* 0x0000000b31ae7c23 */ /* 0x100fe2000801081c */
[----:B------:R-:W1:Y:S01]  /*61f0*/  SHFL.BFLY PT, R13, R8, 0x2, 0x1f ;  /* 0x0c401f00080d7f89 */ /* 0x000e6200000e0000 */
[--C-:B------:R-:W-:Y:S01]  /*6200*/  FFMA.FTZ R169, R169, UR11, -R28.reuse ;  /* 0x0000000ba9a97c23 */ /* 0x100fe2000801081c */
[--C-:B0-----:R-:W-:Y:S01]  /*6210*/  FFMA.FTZ R15, R63, UR11, -R28.reuse ;  /* 0x0000000b3f0f7c23 */ /* 0x101fe2000801081c */
[--C-:B------:R-:W-:Y:S01]  /*6220*/  FFMA.FTZ R176, R53, UR11, -R28.reuse ;  /* 0x0000000b35b07c23 */ /* 0x100fe2000801081c */
[----:B------:R-:W-:Y:S01]  /*6230*/  FFMA.FTZ R29, R61, UR11, -R28 ;  /* 0x0000000b3d1d7c23 */ /* 0x000fe2000801081c */
[----:B------:R-:W-:Y:S01]  /*6240*/  MUFU.EX2 R5, R5 ;  /* 0x0000000500057308 */ /* 0x000fe20000000800 */
[----:B------:R-:W-:-:S07]  /*6250*/  @!P1 PRMT R4, RZ, 0x654, R4 ;  /* 0x00000654ff049816 */ /* 0x000fce0000000004 */
[----:B------:R-:W0:Y:S08]  /*6260*/  MUFU.EX2 R10, R10 ;  /* 0x0000000a000a7308 */ /* 0x000e300000000800 */
[----:B------:R-:W2:Y:S01]  /*6270*/  MUFU.EX2 R12, R12 ;  /* 0x0000000c000c7308 */ /* 0x000ea20000000800 */
[----:B-1----:R-:W-:-:S05]  /*6280*/  FMNMX.FTZ R24, R8, R13, !PT ;  /* 0x0000000d08187209 */ /* 0x002fca0007810000 */
[----:B------:R-:W1:Y:S02]  /*6290*/  SHFL.BFLY PT, R25, R24, 0x1, 0x1f ;  /* 0x0c201f0018197f89 */ /* 0x000e6400000e0000 */
[----:B------:R-:W-:Y:S01]  /*62a0*/  MUFU.EX2 R9, R9 ;  /* 0x0000000900097308 */ /* 0x000fe20000000800 */
[----:B0-----:R-:W-:Y:S01]  /*62b0*/  F2FP.BF16.F32.PACK_AB R152, R10, R5 ;  /* 0x000000050a98723e */ /* 0x001fe200000010ff */
[----:B------:R-:W-:-:S06]  /*62c0*/  FADD.FTZ R10, R5, R10 ;  /* 0x0000000a050a7221 */ /* 0x000fcc0000010000 */
[----:B------:R-:W0:Y:S01]  /*62d0*/  MUFU.EX2 R14, R14 ;  /* 0x0000000e000e7308 */ /* 0x000e220000000800 */
[----:B--2---:R-:W-:Y:S01]  /*62e0*/  F2FP.BF16.F32.PACK_AB R154, R12, R7 ;  /* 0x000000070c9a723e */ /* 0x004fe200000010ff */
[----:B------:R-:W-:-:S04]  /*62f0*/  FADD.FTZ R7, R7, R10 ;  /* 0x0000000a07077221 */ /* 0x000fc80000010000 */
[----:B------:R-:W-:Y:S01]  /*6300*/  FADD.FTZ R12, R12, R7 ;  /* 0x000000070c0c7221 */ /* 0x000fe20000010000 */
[----:B------:R-:W-:Y:S01]  /*6310*/  VIADD R7, R168, 0xfffffffe ;  /* 0xfffffffea8077836 */ /* 0x000fe20000000000 */
[----:B------:R-:W-:Y:S01]  /*6320*/  MUFU.EX2 R11, R11 ;  /* 0x0000000b000b7308 */ /* 0x000fe20000000800 */
[----:B-1----:R-:W-:-:S07]  /*6330*/  FMNMX.FTZ R8, R24, R25, !PT ;  /* 0x0000001918087209 */ /* 0x002fce0007810000 */
[----:B------:R-:W1:Y:S01]  /*6340*/  MUFU.EX2 R20, R20 ;  /* 0x0000001400147308 */ /* 0x000e620000000800 */
[----:B0-----:R-:W-:Y:S01]  /*6350*/  F2FP.BF16.F32.PACK_AB R156, R14, R9 ;  /* 0x000000090e9c723e */ /* 0x001fe200000010ff */
[----:B------:R-:W-:Y:S01]  /*6360*/  FADD.FTZ R9, R9, R12 ;  /* 0x0000000c09097221 */ /* 0x000fe20000010000 */
[C---:B------:R-:W-:Y:S01]  /*6370*/  FSETP.NEU.FTZ.AND P2, PT, R8.reuse, -INF , PT ;  /* 0xff8000000800780b */ /* 0x040fe20003f5d000 */
[----:B------:R-:W-:Y:S02]  /*6380*/  FMUL.FTZ R24, R8, UR11 ;  /* 0x0000000b08187c20 */ /* 0x000fe40008410000 */
[----:B------:R-:W-:Y:S01]  /*6390*/  FADD.FTZ R14, R14, R9 ;  /* 0x000000090e0e7221 */ /* 0x000fe20000010000 */
[----:B------:R-:W-:Y:S01]  /*63a0*/  IMAD.IADD R9, R17, 0x1, -R18 ;  /* 0x0000000111097824 */ /* 0x000fe200078e0a12 */
[----:B------:R-:W-:Y:S01]  /*63b0*/  MUFU.EX2 R13, R29 ;  /* 0x0000001d000d7308 */ /* 0x000fe20000000800 */
[----:B------:R-:W-:Y:S02]  /*63c0*/  FSEL R24, R24, RZ, P2 ;  /* 0x000000ff18187208 */ /* 0x000fe40001000000 */
[----:B------:R-:W-:-:S03]  /*63d0*/  PLOP3.LUT P2, PT, PT, PT, UP0, 0x40, 0x0 ;  /* 0x000000000000781c */ /* 0x000fc60003f4e808 */
        /* <DEDUP_REMOVED lines=19> */
[----:B------:R-:W-:Y:S01]  /*6510*/  FADD.FTZ R20, R20, R11 ;  /* 0x0000000b14147221 */ /* 0x000fe20000010000 */
[----:B------:R-:W-:Y:S01]  /*6520*/  IMAD R11, R185, 0x40, R9 ;  /* 0x00000040b90b7824 */ /* 0x000fe200078e0209 */
[----:B------:R-:W0:Y:S08]  /*6530*/  MUFU.EX2 R178, R178 ;  /* 0x000000b200b27308 */ /* 0x000e300000000800 */
[----:B------:R-:W-:Y:S08]  /*6540*/  MUFU.EX2 R173, R173 ;  /* 0x000000ad00ad7308 */ /* 0x000ff00000000800 */
[----:B------:R-:W1:Y:S01]  /*6550*/  MUFU.EX2 R180, R180 ;  /* 0x000000b400b47308 */ /* 0x000e620000000800 */
[----:B0-----:R-:W-:Y:S01]  /*6560*/  F2FP.BF16.F32.PACK_AB R153, R178, R171 ;  /* 0x000000abb299723e */ /* 0x001fe200000010ff */
[----:B------:R-:W-:-:S06]  /*6570*/  FADD.FTZ R178, R171, R178 ;  /* 0x000000b2abb27221 */ /* 0x000fcc0000010000 */
[----:B------:R-:W-:Y:S08]  /*6580*/  MUFU.EX2 R175, R175 ;  /* 0x000000af00af7308 */ /* 0x000ff00000000800 */
[----:B------:R-:W0:Y:S01]  /*6590*/  MUFU.EX2 R182, R182 ;  /* 0x000000b600b67308 */ /* 0x000e220000000800 */
[----:B-1----:R-:W-:Y:S01]  /*65a0*/  F2FP.BF16.F32.PACK_AB R155, R180, R173 ;  /* 0x000000adb49b723e */ /* 0x002fe200000010ff */
[----:B------:R-:W-:-:S04]  /*65b0*/  FADD.FTZ R173, R173, R178 ;  /* 0x000000b2adad7221 */ /* 0x000fc80000010000 */
[----:B------:R1:W-:Y:S01]  /*65c0*/  STSM.16.M88.4 [R23+0x36400], R152 ;  /* 0x0364009817007844 */ /* 0x0003e20000000200 */
[----:B------:R-:W-:Y:S01]  /*65d0*/  FADD.FTZ R180, R180, R173 ;  /* 0x000000adb4b47221 */ /* 0x000fe20000010000 */
[----:B------:R-:W-:Y:S08]  /*65e0*/  MUFU.EX2 R177, R177 ;  /* 0x000000b100b17308 */ /* 0x000ff00000000800 */
[----:B------:R-:W2:Y:S01]  /*65f0*/  MUFU.EX2 R186, R186 ;  /* 0x000000ba00ba7308 */ /* 0x000ea20000000800 */
[----:B0-----:R-:W-:Y:S01]  /*6600*/  F2FP.BF16.F32.PACK_AB R157, R182, R175 ;  /* 0x000000afb69d723e */ /* 0x001fe200000010ff */
[----:B------:R-:W-:-:S04]  /*6610*/  FADD.FTZ R175, R175, R180 ;  /* 0x000000b4afaf7221 */ /* 0x000fc80000010000 */
[----:B------:R-:W-:Y:S02]  /*6620*/  FADD.FTZ R182, R182, R175 ;  /* 0x000000afb6b67221 */ /* 0x000fe40000010000 */
[----:B------:R-:W0:Y:S08]  /*6630*/  MUFU.EX2 R170, R170 ;  /* 0x000000aa00aa7308 */ /* 0x000e300000000800 */
        /* <DEDUP_REMOVED lines=33> */
[----:B------:R-:W-:-:S06]  /*6850*/  FADD.FTZ R169, R169, R174 ;  /* 0x000000aea9a97221 */ /* 0x000fcc0000010000 */
[----:B------:R-:W2:Y:S08]  /*6860*/  MUFU.EX2 R187, R187 ;  /* 0x000000bb00bb7308 */ /* 0x000eb00000000800 */
[----:B------:R-:W3:Y:S01]  /*6870*/  MUFU.EX2 R208, R208 ;  /* 0x000000d000d07308 */ /* 0x000ee20000000800 */
[----:B0-----:R-:W-:Y:S01]  /*6880*/  F2FP.BF16.F32.PACK_AB R165, R206, R183 ;  /* 0x000000b7cea5723e */ /* 0x001fe200000010ff */
[----:B------:R-:W-:-:S04]  /*6890*/  FADD.FTZ R183, R183, R204 ;  /* 0x000000ccb7b77221 */ /* 0x000fc80000010000 */
[----:B------:R-:W-:-:S04]  /*68a0*/  FADD.FTZ R206, R206, R183 ;  /* 0x000000b7cece7221 */ /* 0x000fc80000010000 */
[----:B--2---:R-:W-:Y:S01]  /*68b0*/  FADD.FTZ R5, R187, R206 ;  /* 0x000000cebb057221 */ /* 0x004fe20000010000 */
[----:B---3--:R-:W-:-:S03]  /*68c0*/  F2FP.BF16.F32.PACK_AB R167, R208, R187 ;  /* 0x000000bbd0a7723e */ /* 0x008fc600000010ff */
[----:B------:R-:W-:Y:S02]  /*68d0*/  FADD.FTZ R5, R208, R5 ;  /* 0x00000005d0057221 */ /* 0x000fe40000010000 */
[----:B------:R1:W-:Y:S01]  /*68e0*/  STSM.16.M88.4 [R189], R164 ;  /* 0x000000a4bd007844 */ /* 0x0003e20000000200 */
[----:B------:R-:W-:-:S06]  /*68f0*/  WARPGROUP.ARRIVE ;  /* 0x00000000000079c5 */ /* 0x000fcc0000000000 */
[----:B------:R-:W-:Y:S01]  /*6900*/  HGMMA.64x256x16.F32.BF16 R24, R152, gdesc[UR12].tnspB, RZ, !UPT, gsb0 ;  /* 0x43e0000c98187df0 */ /* 0x000fe2000c0018ff */
[----:B------:R-:W-:Y:S01]  /*6910*/  UMOV UR14, UR10 ;  /* 0x0000000a000e7c82 */ /* 0x000fe20008000000 */
[----:B------:R-:W-:Y:S01]  /*6920*/  UMOV UR15, 0x40000040 ;  /* 0x40000040000f7882 */ /* 0x000fe20000000000 */
[----:B------:R-:W-:Y:S02]  /*6930*/  UIADD3 UR10, UR8, 0x100, URZ ;  /* 0x00000100080a7890 */ /* 0x000fe4000fffe03f */
[----:B------:R-:W-:Y:S01]  /*6940*/  UIADD3 UR8, UR8, 0x180, URZ ;  /* 0x0000018008087890 */ /* 0x000fe2000fffe03f */
[----:B------:R-:W-:Y:S02]  /*6950*/  WARPGROUP.DEPBAR.LE gsb0, 0x0 ;  /* 0x00008000000079c5 */ /* 0x000fe40000010000 */
[----:B------:R-:W-:-:S15]  /*6960*/  WARPGROUP.ARRIVE ;  /* 0x00000000000079c5 */ /* 0x000fde0000000000 */
[----:B------:R-:W-:-:S05]  /*6970*/  NOP ;  /* 0x0000000000007918 */ /* 0x000fca0000000000 */
[----:B------:R-:W-:Y:S01]  /*6980*/  HGMMA.64x256x16.F32.BF16 R24, R156, gdesc[UR12].tnspB, R24, gsb0 ;  /* 0x43e0000c9c187df0 */ /* 0x000fe20008001818 */
[----:B------:R-:W-:Y:S01]  /*6990*/  UMOV UR14, UR10 ;  /* 0x0000000a000e7c82 */ /* 0x000fe20008000000 */
[----:B------:R-:W-:Y:S01]  /*69a0*/  UMOV UR15, 0x40000040 ;  /* 0x40000040000f7882 */ /* 0x000fe20000000000 */
[----:B------:R-:W-:Y:S02]  /*69b0*/  WARPGROUP.DEPBAR.LE gsb0, 0x0 ;  /* 0x00008000000079c5 */ /* 0x000fe40000010000 */
[----:B------:R-:W-:-:S15]  /*69c0*/  WARPGROUP.ARRIVE ;  /* 0x00000000000079c5 */ /* 0x000fde0000000000 */
[----:B------:R-:W-:-:S08]  /*69d0*/  NOP ;  /* 0x0000000000007918 */ /* 0x000fd00000000000 */
[----:B------:R-:W-:Y:S01]  /*69e0*/  HGMMA.64x256x16.F32.BF16 R24, R160, gdesc[UR12].tnspB, R24, gsb0 ;  /* 0x43e0000ca0187df0 */ /* 0x000fe20008001818 */
[----:B------:R-:W-:Y:S01]  /*69f0*/  UMOV UR14, UR8 ;  /* 0x00000008000e7c82 */ /* 0x000fe20008000000 */
[----:B------:R-:W-:Y:S01]  /*6a00*/  UMOV UR15, 0x40000040 ;  /* 0x40000040000f7882 */ /* 0x000fe20000000000 */
[----:B------:R-:W-:-:S13]  /*6a10*/  R2UR UR8, R11 ;  /* 0x000000000b0872ca */ /* 0x000fda00000e0000 */
[----:B------:R-:W-:Y:S01]  /*6a20*/  UIADD3 UR6, UR8, UR6, URZ ;  /* 0x0000000608067290 */ /* 0x000fe2000fffe03f */
[----:B------:R-:W-:Y:S02]  /*6a30*/  WARPGROUP.DEPBAR.LE gsb0, 0x0 ;  /* 0x00008000000079c5 */ /* 0x000fe40000010000 */
[----:B------:R-:W-:-:S09]  /*6a40*/  WARPGROUP.ARRIVE ;  /* 0x00000000000079c5 */ /* 0x000fd20000000000 */
[----:B------:R-:W-:Y:S03]  /*6a50*/  HGMMA.64x256x16.F32.BF16 R24, R164, gdesc[UR12].tnspB, R24, gsb0 ;  /* 0x43e0000ca4187df0 */ /* 0x000fe60008001818 */
[----:B------:R-:W-:Y:S02]  /*6a60*/  WARPGROUP.DEPBAR.LE gsb0, 0x0 ;  /* 0x00008000000079c5 */ /* 0x000fe40000010000 */
[----:B------:R0:W-:Y:S06]  /*6a70*/  MEMBAR.ALL.CTA ;  /* 0x0000000000007992 */ /* 0x0001ec0000008000 */
[----:B0-----:R-:W0:Y:S02]  /*6a80*/  FENCE.VIEW.ASYNC.S ;  /* 0x00000000000073c6 */ /* 0x001e240000000000 */
[----:B0-----:R-:W-:Y:S01]  /*6a90*/  NOP ;  /* 0x0000000000007918 */ /* 0x001fe20000000000 */
[----:B------:R-:W-:Y:S06]  /*6aa0*/  BAR.ARV 0xe, 0x100 ;  /* 0x0384000000007b1d */ /* 0x000fec0000002000 */
[----:B------:R0:W-:Y:S02]  /*6ab0*/  @!P1 SYNCS.ARRIVE.TRANS64.RED.A1T0 RZ, [R4+URZ], RZ ;  /* 0x000000ff04ff99a7 */ /* 0x0001e4000810043f */
[----:B0-----:R-:W-:Y:S01]  /*6ac0*/  FADD.FTZ R4, R176, R169 ;  /* 0x000000a9b0047221 */ /* 0x001fe20000010000 */
[----:B-1----:R-:W-:Y:S06]  /*6ad0*/  @P2 BRA `(.L_x_5112) ;  /* 0x0000000000482947 */ /* 0x002fec0003800000 */
[C---:B------:R-:W-:Y:S01]  /*6ae0*/  ISETP.GT.AND P2, PT, R11.reuse, RZ, PT ;  /* 0x000000ff0b00720c */ /* 0x040fe20003f44270 */
[----:B------:R-:W-:-:S05]  /*6af0*/  VIADD R10, R11, 0xffffffff ;  /* 0xffffffff0b0a7836 */ /* 0x000fca0000000000 */
[----:B------:R-:W-:-:S07]  /*6b00*/  R2UR UR10, R10 ;  /* 0x000000000a0a72ca */ /* 0x000fce00000e0000 */
[----:B------:R-:W-:Y:S08]  /*6b10*/  @P2 BRA `(.L_x_5113) ;  /* 0x00000000001c2947 */ /* 0x000ff00003800000 */
[----:B------:R-:W-:Y:S02]  /*6b20*/  UISETP.NE.AND UP1, UPT, UR7, 0x1, UPT ;  /* 0x000000010700788c */ /* 0x000fe4000bf25270 */
[----:B------:R-:W-:-:S09]  /*6b30*/  UIADD3 UR10, -UR8, URZ, URZ ;  /* 0x0000003f080a7290 */ /* 0x000fd2000fffe13f */
[----:B------:R-:W-:Y:S02]  /*6b40*/  @UP1 ULDC.64 UR14, c[0x0][0xae0] ;  /* 0x0002b800000e1ab9 */ /* 0x000fe40000000a00 */
[----:B------:R-:W-:-:S04]  /*6b50*/  UIMAD.WIDE.U32 UR8, UR10, UR14, URZ ;  /* 0x0000000e0a0872a5 */ /* 0x000fc8000f8e003f */
[----:B------:R-:W-:-:S04]  /*6b60*/  @UP1 USHF.R.U32.HI UR10, URZ, UR15, UR9 ;  /* 0x0000000f3f0a1299 */ /* 0x000fc80008011609 */
[----:B------:R-:W-:Y:S01]  /*6b70*/  ULOP3.LUT UR10, URZ, UR10, URZ, 0x33, !UPT ;  /* 0x0000000a3f0a7292 */ /* 0x000fe2000f8e333f */
[----:B------:R-:W-:Y:S11]  /*6b80*/  BRA `(.L_x_5114) ;  /* 0x0000000000107947 */ /* 0x000ff60003800000 */
.L_x_5113:
[----:B------:R-:W-:-:S11]  /*6b90*/  UISETP.NE.AND UP1, UPT, UR7, 0x1, UPT ;  /* 0x000000010700788c */ /* 0x000fd6000bf25270 */
[----:B------:R-:W-:Y:S02]  /*6ba0*/  @UP1 ULDC.64 UR14, c[0x0][0xae0] ;  /* 0x0002b800000e1ab9 */ /* 0x000fe40000000a00 */
[----:B------:R-:W-:-:S04]  /*6bb0*/  UIMAD.WIDE.U32 UR8, UR10, UR14, URZ ;  /* 0x0000000e0a0872a5 */ /* 0x000fc8000f8e003f */
[----:B------:R-:W-:-:S12]  /*6bc0*/  @UP1 USHF.R.U32.HI UR10, URZ, UR15, UR9 ;  /* 0x0000000f3f0a1299 */ /* 0x000fd80008011609 */
.L_x_5114:
[----:B------:R-:W-:-:S04]  /*6bd0*/  UIMAD UR7, UR10, UR7, UR7 ;  /* 0x000000070a0772a4 */ /* 0x000fc8000f8e0207 */
[----:B------:R-:W-:-:S04]  /*6be0*/  UISETP.LT.AND UP1, UPT, UR6, UR7, UPT ;  /* 0x000000070600728c */ /* 0x000fc8000bf21270 */
[----:B------:R-:W-:-:S12]  /*6bf0*/  USEL UR6, UR6, UR7, UP1 ;  /* 0x0000000706067287 */ /* 0x000fd80008800000 */
.L_x_5112:
[----:B------:R-:W-:Y:S01]  /*6c00*/  R2UR UR14, R184 ;  /* 0x00000000b80e72ca */ /* 0x000fe200000e0000 */
[----:B------:R-:W-:-:S04]  /*6c10*/  USHF.R.S32.HI UR7, URZ, 0x1f, UR6 ;  /* 0x0000001f3f077899 */ /* 0x000fc80008011406 */
[----:B------:R-:W-:-:S04]  /*6c20*/  ULEA.HI UR7, UR7, UR6, URZ, 0x6 ;  /* 0x0000000607077291 */ /* 0x000fc8000f8f303f */
[----:B------:R-:W-:-:S04]  /*6c30*/  USHF.R.S32.HI UR7, URZ, 0x6, UR7 ;  /* 0x000000063f077899 */ /* 0x000fc80008011407 */
[----:B------:R-:W-:-:S04]  /*6c40*/  UISETP.LT.AND UP1, UPT, UR14, UR7, UPT ;  /* 0x000000070e00728c */ /* 0x000fc8000bf21270 */
[----:B------:R-:W-:-:S06]  /*6c50*/  USEL UR14, UR14, UR7, !UP1 ;  /* 0x000000070e0e7287 */ /* 0x000fcc000c800000 */
[----:B------:R-:W-:-:S13]  /*6c60*/  ISETP.GE.AND P2, PT, R7, UR14, PT ;  /* 0x0000000e07007c0c */ /* 0x000fda000bf46270 */
[----:B------:R-:W-:Y:S05]  /*6c70*/  @!P2 BRA `(.L_x_5115) ;  /* 0x000000340014a947 */ /* 0x000fea0003800000 */
[----:B------:R-:W-:-:S04]  /*6c80*/  IMAD.IADD R15, R0, 0x1, R9 ;  /* 0x00000001000f7824 */ /* 0x000fc800078e0209 */
[----:B------:R-:W-:-:S05]  /*6c90*/  VIADD R13, R15, 0x8 ;  /* 0x000000080f0d7836 */ /* 0x000fca0000000000 */
[----:B------:R-:W-:-:S07]  /*6ca0*/  LOP3.LUT R11, RZ, R13, RZ, 0x33, !PT ;  /* 0x0000000dff0b7212 */ /* 0x000fce00078e33ff */
.L_x_5132:
[----:B------:R-:W-:-:S04]  /*6cb0*/  UIADD3 UR6, UR36, 0x1, URZ ;  /* 0x0000000124067890 */ /* 0x000fc8000fffe03f */
[----:B------:R-:W-:-:S04]  /*6cc0*/  UISETP.NE.AND UP1, UPT, UR6, 0x2, UPT ;  /* 0x000000020600788c */ /* 0x000fc8000bf25270 */
[----:B------:R-:W-:Y:S02]  /*6cd0*/  USEL UR7, URZ, 0x1, UP1 ;  /* 0x000000013f077887 */ /* 0x000fe40008800000 */
[----:B------:R-:W-:-:S04]  /*6ce0*/  USEL UR6, UR6, URZ, UP1 ;  /* 0x0000003f06067287 */ /* 0x000fc80008800000 */
[----:B------:R-:W-:Y:S01]  /*6cf0*/  LOP3.LUT R2, R2, UR7, RZ, 0x3c, !PT ;  /* 0x0000000702027c12 */ /* 0x000fe2000f8e3cff */
[----:B-1----:R-:W-:Y:S07]  /*6d00*/  @!P0 BRA `(.L_x_5116) ;  /* 0x0000000000048947 */ /* 0x002fee0003800000 */
[----:B------:R-:W-:Y:S01]  /*6d10*/  BPT.TRAP 0x1 ;  /* 0x000000040000795c */ /* 0x000fe20000300000 */
.L_x_5116:
[----:B------:R-:W-:Y:S01]  /*6d20*/  ULEA UR7, UR6, UR37, 0x3 ;  /* 0x0000002506077291 */ /* 0x000fe2000f8e183f */
[----:B------:R-:W-:-:S08]  /*6d30*/  SHF.L.U32 R9, R2, 0x1f, RZ ;  /* 0x0000001f02097819 */ /* 0x000fd000000006ff */
[----:B------:R0:W1:Y:S01]  /*6d40*/  SYNCS.PHASECHK.TRANS64.TRYWAIT P2, [UR7+0x38830], R9 ;  /* 0x03883009ff0075a7 */ /* 0x0000620008040147 */
[----:B------:R-:W-:Y:S05]  /*6d50*/  @!P0 BRA `(.L_x_5117) ;  /* 0x0000000000048947 */ /* 0x000fea0003800000 */
[----:B------:R-:W-:Y:S01]  /*6d60*/  BPT.TRAP 0x1 ;  /* 0x000000040000795c */ /* 0x000fe20000300000 */
.L_x_5117:
[----:B-1----:R-:W-:Y:S05]  /*6d70*/  @P2 BRA `(.L_x_5118) ;  /* 0x0000000000082947 */ /* 0x002fea0003800000 */
[----:B------:R-:W1:Y:S02]  /*6d80*/  SYNCS.PHASECHK.TRANS64.TRYWAIT P2, [UR7+0x38830], R9 ;  /* 0x03883009ff0075a7 */ /* 0x000e640008040147 */
[----:B-1----:R-:W-:Y:S05]  /*6d90*/  @!P2 BRA `(.L_x_5119) ;  /* 0x000001200050a947 */ /* 0x002fea0003800000 */
.L_x_5118:
[----:B------:R-:W-:Y:S01]  /*6da0*/  R2UR UR15, R3 ;  /* 0x00000000030f72ca */ /* 0x000fe200000e0000 */
[----:B------:R-:W-:Y:S01]  /*6db0*/  WARPGROUP.ARRIVE ;  /* 0x00000000000079c5 */ /* 0x000fe20000000000 */
[----:B------:R-:W-:Y:S01]  /*6dc0*/  UMOV UR8, UR32 ;  /* 0x0000002000087c82 */ /* 0x000fe20008000000 */
[----:B------:R-:W-:Y:S01]  /*6dd0*/  UMOV UR9, UR33 ;  /* 0x0000002100097c82 */ /* 0x000fe20008000000 */
[----:B------:R-:W-:-:S09]  /*6de0*/  UMOV UR11, 0x40000040 ;  /* 0x40000040000b7882 */ /* 0x000fd20000000000 */
[----:B------:R-:W-:-:S07]  /*6df0*/  ULEA UR15, UR6, UR15, 0x9 ;  /* 0x0000000f060f7291 */ /* 0x000fce000f8e483f */
        /* <DEDUP_REMOVED lines=26> */
.L_x_5120:
[----:B------:R2:W3:Y:S01]  /*6fa0*/  SYNCS.PHASECHK.TRANS64.TRYWAIT P2, [UR7+0x38850], R9 ;  /* 0x03885009ff0075a7 */ /* 0x0004e20008040147 */
[----:B------:R-:W-:Y:S05]  /*6fb0*/  @!P0 BRA `(.L_x_5121) ;  /* 0x0000000000048947 */ /* 0x000fea0003800000 */
[----:B------:R-:W-:Y:S01]  /*6fc0*/  BPT.TRAP 0x1 ;  /* 0x000000040000795c */ /* 0x000fe20000300000 */
.L_x_5121:
[----:B---3--:R-:W-:Y:S05]  /*6fd0*/  @P2 BRA `(.L_x_5122) ;  /* 0x0000000000082947 */ /* 0x008fea0003800000 */
[----:B------:R-:W3:Y:S02]  /*6fe0*/  SYNCS.PHASECHK.TRANS64.TRYWAIT P2, [UR7+0x38850], R9 ;  /* 0x03885009ff0075a7 */ /* 0x000ee40008040147 */
[----:B---3--:R-:W-:Y:S05]  /*6ff0*/  @!P2 BRA `(.L_x_5123) ;  /* 0x0000011c00d0a947 */ /* 0x008fea0003800000 */
.L_x_5122:
[----:B------:R-:W-:Y:S01]  /*7000*/  ULEA UR8, UR6, UR4, 0xc ;  /* 0x0000000406087291 */ /* 0x000fe2000f8e603f */
[----:B------:R-:W-:Y:S01]  /*7010*/  WARPGROUP.ARRIVE ;  /* 0x00000000000079c5 */ /* 0x000fe20000000000 */
[----:B------:R-:W-:Y:S01]  /*7020*/  UMOV UR27, 0x40000040 ;  /* 0x40000040001b7882 */ /* 0x000fe20000000000 */
[----:B------:R-:W-:-:S04]  /*7030*/  UIADD3 UR28, UR5, 0x2, URZ ;  /* 0x00000002051c7890 */ /* 0x000fc8000fffe03f */
[----:B-1----:R-:W1:Y:S01]  /*7040*/  S2R R10, SR_TID.X ;  /* 0x00000000000a7919 */ /* 0x002e620000002100 */
[----:B------:R-:W-:Y:S01]  /*7050*/  UIADD3 UR30, UR8, 0x2, URZ ;  /* 0x00000002081e7890 */ /* 0x000fe2000fffe03f */
[----:B------:R-:W-:Y:S01]  /*7060*/  PLOP3.LUT P2, PT, PT, PT, UP0, 0x40, 0x0 ;  /* 0x000000000000781c */ /* 0x000fe20003f4e808 */
[----:B------:R-:W-:Y:S01]  /*7070*/  UMOV UR26, UR8 ;  /* 0x00000008001a7c82 */ /* 0x000fe20008000000 */
[----:B------:R-:W-:Y:S01]  /*7080*/  UMOV UR29, 0x40000040 ;  /* 0x40000040001d7882 */ /* 0x000fe20000000000 */
[----:B------:R-:W-:Y:S01]  /*7090*/  HGMMA.64x64x16.F32.BF16 R152, gdesc[UR24], R152, gsb0 ;  /* 0x00e00000189879f0 */ /* 0x000fe20008001898 */
[----:B------:R-:W-:Y:S01]  /*70a0*/  UMOV UR31, 0x40000040 ;  /* 0x40000040001f7882 */ /* 0x000fe20000000000 */
[----:B------:R-:W-:Y:S02]  /*70b0*/  UIADD3 UR18, UR5, 0x800, URZ ;  /* 0x0000080005127890 */ /* 0x000fe4000fffe03f */
[----:B------:R-:W-:Y:S01]  /*70c0*/  UIADD3 UR15, UR8, 0x800, URZ ;  /* 0x00000800080f7890 */ /* 0x000fe2000fffe03f */
[----:B------:R-:W-:Y:S01]  /*70d0*/  UMOV UR11, 0x4 ;  /* 0x00000004000b7882 */ /* 0x000fe20000000000 */
[----:B-1----:R-:W-:-:S05]  /*70e0*/  SHF.R.U32.HI R10, RZ, 0x7, R10 ;  /* 0x00000007ff0a7819 */ /* 0x002fca000001160a */
[----:B0-2---:R-:W0:Y:S02]  /*70f0*/  SHFL.IDX PT, R9, R10, RZ, 0x1f ;  /* 0x00001fff0a097589 */ /* 0x005e2400000e0000 */
[----:B0-----:R-:W-:Y:S01]  /*7100*/  R2UR UR9, R9 ;  /* 0x00000000090972ca */ /* 0x001fe200000e0000 */
[----:B------:R-:W-:-:S04]  /*7110*/  IMAD.U32 R9, RZ, RZ, UR7 ;  /* 0x00000007ff097e24 */ /* 0x000fc8000f8e00ff */
[----:B------:R-:W-:-:S05]  /*7120*/  @!P1 VIADD R10, R9, 0x38840 ;  /* 0x00038840090a9836 */ /* 0x000fca0000000000 */
[----:B------:R-:W-:Y:S01]  /*7130*/  @!P1 PRMT R12, RZ, 0x654, R10 ;  /* 0x00000654ff0c9816 */ /* 0x000fe2000000000a */
[----:B------:R-:W-:Y:S02]  /*7140*/  IMAD.SHL.U32 R10, R7, 0x40, RZ ;  /* 0x00000040070a7824 */ /* 0x000fe400078e00ff */
[----:B------:R-:W-:-:S03]  /*7150*/  UISETP.GT.AND UP1, UPT, UR9, 0x7f, UPT ;  /* 0x0000007f0900788c */ /* 0x000fc6000bf24270 */
[----:B------:R-:W-:Y:S01]  /*7160*/  IADD3 R21, R17, 0x1, -R10 ;  /* 0x0000000111157810 */ /* 0x000fe20007ffe80a */
[----:B------:R-:W-:Y:S02]  /*7170*/  USEL UR9, URZ, 0x2, !UP1 ;  /* 0x000000023f097887 */ /* 0x000fe4000c800000 */
[----:B------:R-:W-:Y:S01]  /*7180*/  USEL UR10, UR11, 0x2, UP1 ;  /* 0x000000020b0a7887 */ /* 0x000fe20008800000 */
[----:B------:R-:W-:Y:S02]  /*7190*/  WARPGROUP.DEPBAR.LE gsb0, 0x0 ;  /* 0x00008000000079c5 */ /* 0x000fe40000010000 */
[----:B------:R-:W-:Y:S01]  /*71a0*/  WARPGROUP.ARRIVE ;  /* 0x00000000000079c5 */ /* 0x000fe20000000000 */
[----:B------:R-:W-:Y:S01]  /*71b0*/  USEL UR11, UR11, 0x6, !UP1 ;  /* 0x000000060b0b7887 */ /* 0x000fe2000c800000 */
[----:B------:R-:W-:-:S04]  /*71c0*/  IADD3 R21, -R16, R21, -R18 ;  /* 0x0000001510157210 */ /* 0x000fc80007ffe912 */
        /* <DEDUP_REMOVED lines=232> */
[----:B------:R-:W-:Y:S01]  /*8050*/  UIADD3 UR10, UR9, UR10, UR8 ;  /* 0x0000000a090a7290 */ /* 0x000fe2000fffe008 */
[----:B------:R-:W-:Y:S02]  /*8060*/  ULDC UR18, c[0x0][0xad4] ;  /* 0x0002b50000127ab9 */ /* 0x000fe40000000800 */
[----:B------:R-:W-:Y:S01]  /*8070*/  UMOV UR9, 0x40000040 ;  /* 0x4000004000097882 */ /* 0x000fe20000000000 */
[----:B------:R-:W-:Y:S01]  /*8080*/  ULOP3.LUT UR7, URZ, UR18, URZ, 0x33, !UPT ;  /* 0x000000123f077292 */ /* 0x000fe2000f8e333f */
[----:B------:R-:W-:Y:S01]  /*8090*/  UMOV UR8, UR11 ;  /* 0x0000000b00087c82 */ /* 0x000fe20008000000 */
[----:B------:R-:W-:-:S04]  /*80a0*/  UMOV UR11, 0x40000040 ;  /* 0x40000040000b7882 */ /* 0x000fc80000000000 */
[----:B------:R-:W-:Y:S01]  /*80b0*/  VIADD R205, R21, UR7 ;  /* 0x0000000715cd7c36 */ /* 0x000fe20008000000 */
[----:B------:R-:W-:-:S03]  /*80c0*/  ULDC UR7, c[0x0][0xadc] ;  /* 0x0002b70000077ab9 */ /* 0x000fc60000000800 */
        /* <DEDUP_REMOVED lines=8> */
[----:B------:R-:W-:-:S04]  /*8150*/  VIADD R203, R21, UR8 ;  /* 0x0000000815cb7c36 */ /* 0x000fc80008000000 */
[----:B------:R-:W-:Y:S01]  /*8160*/  IMAD.IADD R186, R0, 0x1, R203 ;  /* 0x0000000100ba7824 */ /* 0x000fe200078e02cb */
[----:B------:R-:W-:Y:S02]  /*8170*/  WARPGROUP.DEPBAR.LE gsb0, 0x0 ;  /* 0x00008000000079c5 */ /* 0x000fe40000010000 */
[----:B------:R0:W-:Y:S01]  /*8180*/  @!P1 SYNCS.ARRIVE.TRANS64.RED.A1T0 RZ, [R12+URZ], RZ ;  /* 0x000000ff0cff99a7 */ /* 0x0001e2000810043f */
[----:B------:R-:W-:Y:S05]  /*8190*/  @P2 BRA `(.L_x_5124) ;  /* 0x00000000005c2947 */ /* 0x000fea0003800000 */
[----:B------:R-:W-:Y:S01]  /*81a0*/  ISETP.GT.AND P2, PT, R15, -0x1, PT ;  /* 0xffffffff0f00780c */ /* 0x000fe20003f44270 */
[----:B------:R-:W-:-:S12]  /*81b0*/  BSSY B0, `(.L_x_5125) ;  /* 0x0000011000007945 */ /* 0x000fd80003800000 */
[----:B------:R-:W-:Y:S05]  /*81c0*/  @P2 BRA `(.L_x_5126) ;  /* 0x0000000000242947 */ /* 0x000fea0003800000 */
[----:B0-----:R-:W-:Y:S01]  /*81d0*/  IMAD.U32 R12, RZ, RZ, UR7 ;  /* 0x00000007ff0c7e24 */ /* 0x001fe2000f8e00ff */
        /* <DEDUP_REMOVED lines=8> */
.L_x_5126:
[----:B0-----:R-:W-:Y:S01]  /*8260*/  MOV R12, UR7 ;  /* 0x00000007000c7c02 */ /* 0x001fe20008000f00 */
[----:B------:R-:W-:-:S03]  /*8270*/  IMAD.MOV.U32 R187, RZ, RZ, R15 ;  /* 0x000000ffffbb7224 */ /* 0x000fc600078e000f */
[----:B------:R-:W-:-:S13]  /*8280*/  ISETP.NE.AND P2, PT, R12, 0x1, PT ;  /* 0x000000010c00780c */ /* 0x000fda0003f45270 */
[----:B------:R-:W0:Y:S02]  /*8290*/  @P2 LDC.64 R20, c[0x0][0xae0] ;  /* 0x0002b800ff142b82 */ /* 0x000e240000000a00 */
[----:B0-----:R-:W-:-:S05]  /*82a0*/  @P2 IMAD.HI.U32 R20, R15, R20, RZ ;  /* 0x000000140f142227 */ /* 0x001fca00078e00ff */
[----:B------:R-:W-:-:S07]  /*82b0*/  @P2 SHF.R.U32.HI R187, RZ, R21, R20 ;  /* 0x00000015ffbb2219 */ /* 0x000fce0000011614 */
.L_x_5127:
[----:B------:R-:W-:Y:S05]  /*82c0*/  BSYNC B0 ;  /* 0x0000000000007941 */ /* 0x000fea0003800000 */
.L_x_5125:
[----:B------:R-:W-:-:S04]  /*82d0*/  IMAD R21, R187, R12, -R10 ;  /* 0x0000000cbb157224 */ /* 0x000fc800078e0a0a */
[----:B------:R-:W-:-:S05]  /*82e0*/  IMAD.IADD R21, R21, 0x1, -R16 ;  /* 0x0000000115157824 */ /* 0x000fca00078e0a10 */
[----:B------:R-:W-:Y:S02]  /*82f0*/  VIADDMNMX R186, R21, R12, R186, PT ;  /* 0x0000000c15ba7246 */ /* 0x000fe400038001ba */
[----:B------:R-:W-:-:S07]  /*8300*/  VIMNMX R201, R201, R21, !PT ;  /* 0x00000015c9c97248 */ /* 0x000fce0007fe0100 */
.L_x_5124:
[----:B------:R-:W-:-:S04]  /*8310*/  ISETP.GT.AND P2, PT, R7, -0x1, PT ;  /* 0xffffffff0700780c */ /* 0x000fc80003f44270 */
[C---:B------:R-:W-:Y:S02]  /*8320*/  ISETP.GT.AND P5, PT, R201.reuse, RZ, P2 ;  /* 0x000000ffc900720c */ /* 0x040fe400017a4270 */
[C---:B------:R-:W-:Y:S02]  /*8330*/  ISETP.GT.AND P4, PT, R201.reuse, 0x1, P2 ;  /* 0x00000001c900780c */ /* 0x040fe40001784270 */
[C---:B------:R-:W-:Y:S02]  /*8340*/  ISETP.GT.AND P6, PT, R201.reuse, 0x8, P2 ;  /* 0x00000008c900780c */ /* 0x040fe400017c4270 */
[----:B------:R-:W-:Y:S02]  /*8350*/  ISETP.GT.AND P3, PT, R201, 0x9, P2 ;  /* 0x00000009c900780c */ /* 0x000fe40001764270 */
[C---:B------:R-:W-:Y:S02]  /*8360*/  ISETP.LT.OR P5, PT, R186.reuse, 0x1, P5 ;  /* 0x00000001ba00780c */ /* 0x040fe40002fa1670 */
[----:B------:R-:W-:-:S02]  /*8370*/  ISETP.LT.OR P4, PT, R186, 0x2, P4 ;  /* 0x00000002ba00780c */ /* 0x000fc40002781670 */
[C---:B------:R-:W-:Y:S02]  /*8380*/  ISETP.LT.OR P6, PT, R186.reuse, 0x9, P6 ;  /* 0x00000009ba00780c */ /* 0x040fe400037c1670 */
[----:B------:R-:W-:Y:S02]  /*8390*/  ISETP.LT.OR P3, PT, R186, 0xa, P3 ;  /* 0x0000000aba00780c */ /* 0x000fe40001f61670 */
[----:B------:R-:W-:Y:S02]  /*83a0*/  FSEL R187, R152, -INF , !P5 ;  /* 0xff80000098bb7808 */ /* 0x000fe40006800000 */
[----:B------:R-:W-:Y:S02]  /*83b0*/  ISETP.GT.AND P5, PT, R201, 0x10, P2 ;  /* 0x00000010c900780c */ /* 0x000fe400017a4270 */
[----:B0-----:R-:W-:Y:S02]  /*83c0*/  FSEL R12, R153, -INF , !P4 ;  /* 0xff800000990c7808 */ /* 0x001fe40006000000 */
[----:B------:R-:W-:-:S02]  /*83d0*/  FSEL R14, R156, -INF , !P6 ;  /* 0xff8000009c0e7808 */ /* 0x000fc40007000000 */
[----:B------:R-:W-:Y:S02]  /*83e0*/  FSEL R157, R157, -INF , !P3 ;  /* 0xff8000009d9d7808 */ /* 0x000fe40005800000 */
        /* <DEDUP_REMOVED lines=9> */
[----:B------:R-:W-:Y:S02]  /*8480*/  FSEL R161, R161, -INF , !P4 ;  /* 0xff800000a1a17808 */ /* 0x000fe40006000000 */
        /* <DEDUP_REMOVED lines=22> */
[----:B------:R-:W-:Y:S02]  /*85f0*/  PLOP3.LUT P5, PT, PT, PT, UP0, 0x40, 0x0 ;  /* 0x000000000000781c */ /* 0x000fe40003fae808 */
[--C-:B------:R-:W-:Y:S02]  /*8600*/  IADD3 R168, R203, 0x8, R0.reuse ;  /* 0x00000008cba87810 */ /* 0x100fe40007ffe000 */
[----:B------:R-:W-:-:S02]  /*8610*/  IADD3 R169, R205, 0x8, R0 ;  /* 0x00000008cda97810 */ /* 0x000fc40007ffe000 */
[----:B------:R-:W-:Y:S02]  /*8620*/  FSEL R176, R177, -INF , !P4 ;  /* 0xff800000b1b07808 */ /* 0x000fe40006000000 */
[----:B------:R-:W-:Y:S02]  /*8630*/  FSEL R180, R180, -INF , !P6 ;  /* 0xff800000b4b47808 */ /* 0x000fe40007000000 */
[----:B------:R-:W-:-:S03]  /*8640*/  FSEL R181, R181, -INF , !P3 ;  /* 0xff800000b5b57808 */ /* 0x000fc60005800000 */
[----:B------:R-:W-:Y:S05]  /*8650*/  @P5 BRA `(.L_x_5128) ;  /* 0x0000000000585947 */ /* 0x000fea0003800000 */
        /* <DEDUP_REMOVED lines=11> */
.L_x_5130:
[----:B------:R-:W-:Y:S02]  /*8710*/  IMAD.U32 R177, RZ, RZ, UR7 ;  /* 0x00000007ffb17e24 */ /* 0x000fe4000f8e00ff */
[----:B------:R-:W-:-:S03]  /*8720*/  IMAD.MOV.U32 R173, RZ, RZ, R13 ;  /* 0x000000ffffad7224 */ /* 0x000fc600078e000d */
[----:B------:R-:W-:-:S13]  /*8730*/  ISETP.NE.AND P3, PT, R177, 0x1, PT ;  /* 0x00000001b100780c */ /* 0x000fda0003f65270 */
[----:B------:R-:W0:Y:S02]  /*8740*/  @P3 LDC.64 R20, c[0x0][0xae0] ;  /* 0x0002b800ff143b82 */ /* 0x000e240000000a00 */
[----:B0-----:R-:W-:-:S05]  /*8750*/  @P3 IMAD.HI.U32 R20, R13, R20, RZ ;  /* 0x000000140d143227 */ /* 0x001fca00078e00ff */
[----:B------:R-:W-:-:S07]  /*8760*/  @P3 SHF.R.U32.HI R173, RZ, R21, R20 ;  /* 0x00000015ffad3219 */ /* 0x000fce0000011614 */
.L_x_5131:
[----:B------:R-:W-:Y:S05]  /*8770*/  BSYNC B0 ;  /* 0x0000000000007941 */ /* 0x000fea0003800000 */
.L_x_5129:
[----:B------:R-:W-:-:S04]  /*8780*/  IMAD R21, R173, R177, -R10 ;  /* 0x000000b1ad157224 */ /* 0x000fc800078e0a0a */
[----:B------:R-:W-:-:S05]  /*8790*/  IMAD.IADD R21, R21, 0x1, -R16 ;  /* 0x0000000115157824 */ /* 0x000fca00078e0a10 */
[----:B------:R-:W-:Y:S02]  /*87a0*/  VIADDMNMX R168, R21, R177, R168, PT ;  /* 0x000000b115a87246 */ /* 0x000fe400038001a8 */
[----:B------:R-:W-:-:S07]  /*87b0*/  VIMNMX R169, R169, R21, !PT ;  /* 0x00000015a9a97248 */ /* 0x000fce0007fe0100 */
.L_x_5128:
[----:B------:R-:W-:Y:S01]  /*87c0*/  FMNMX.FTZ R21, R187, R6, !PT ;  /* 0x00000006bb157209 */ /* 0x000fe20007810000 */
[----:B------:R-:W-:Y:S01]  /*87d0*/  ULDC UR11, c[0x0][0xa80] ;  /* 0x0002a000000b7ab9 */ /* 0x000fe20000000800 */
[C---:B------:R-:W-:Y:S01]  /*87e0*/  ISETP.GT.AND P4, PT, R169.reuse, RZ, P2 ;  /* 0x000000ffa900720c */ /* 0x040fe20001784270 */
[----:B------:R-:W-:Y:S01]  /*87f0*/  ULEA UR8, UR6, UR38, 0xc ;  /* 0x0000002606087291 */ /* 0x000fe2000f8e603f */
[----:B------:R-:W-:Y:S01]  /*8800*/  FMNMX.FTZ R21, R12, R21, !PT ;  /* 0x000000150c157209 */ /* 0x000fe20007810000 */
[----:B------:R-:W-:Y:S01]  /*8810*/  UMOV UR23, 0x40000040 ;  /* 0x4000004000177882 */ /* 0x000fe20000000000 */
[----:B------:R-:W-:Y:S01]  /*8820*/  ISETP.GT.AND P3, PT, R169, 0x1, P2 ;  /* 0x00000001a900780c */ /* 0x000fe20001764270 */
[----:B------:R-:W-:Y:S01]  /*8830*/  UIADD3 UR10, UR8, 0x80, URZ ;  /* 0x00000080080a7890 */ /* 0x000fe2000fffe03f */
[----:B------:R-:W-:Y:S01]  /*8840*/  FMNMX.FTZ R10, R14, R21, !PT ;  /* 0x000000150e0a7209 */ /* 0x000fe20007810000 */
[----:B------:R-:W-:Y:S01]  /*8850*/  @!P1 VIADD R9, R9, 0x38860 ;  /* 0x0003886009099836 */ /* 0x000fe20000000000 */
[----:B------:R-:W-:Y:S01]  /*8860*/  ISETP.LT.OR P4, PT, R168, 0x1, P4 ;  /* 0x00000001a800780c */ /* 0x000fe20002781670 */
[----:B------:R-:W-:Y:S01]  /*8870*/  UMOV UR22, UR8 ;  /* 0x0000000800167c82 */ /* 0x000fe20008000000 */
[----:B------:R-:W-:-:S02]  /*8880*/  FMNMX.FTZ R21, R157, R10, !PT ;  /* 0x0000000a9d157209 */ /* 0x000fc40007810000 */
[----:B------:R-:W-:Y:S02]  /*8890*/  ISETP.GT.AND P5, PT, R169, 0x8, P2 ;  /* 0x00000008a900780c */ /* 0x000fe400017a4270 */
[----:B------:R-:W-:Y:S02]  /*88a0*/  FMNMX.FTZ R10, R160, R21, !PT ;  /* 0x00000015a00a7209 */ /* 0x000fe40007810000 */
[----:B------:R-:W-:Y:S02]  /*88b0*/  ISETP.LT.OR P3, PT, R168, 0x2, P3 ;  /* 0x00000002a800780c */ /* 0x000fe40001f61670 */
[----:B------:R-:W-:Y:S02]  /*88c0*/  FMNMX.FTZ R21, R161, R10, !PT ;  /* 0x0000000aa1157209 */ /* 0x000fe40007810000 */
[----:B------:R-:W-:Y:S02]  /*88d0*/  FSEL R201, R154, -INF , !P4 ;  /* 0xff8000009ac97808 */ /* 0x000fe40006000000 */
        /* <DEDUP_REMOVED lines=15> */
[----:B------:R-:W-:Y:S02]  /*89d0*/  FSEL R159, R159, -INF , !P6 ;  /* 0xff8000009f9f7808 */ /* 0x000fe40007000000 */
[----:B------:R-:W-:Y:S02]  /*89e0*/  FMNMX.FTZ R10, R180, R21, !PT ;  /* 0x00000015b40a7209 */ /* 0x000fe40007810000 */
[----:B------:R-:W-:Y:S02]  /*89f0*/  ISETP.LT.OR P3, PT, R168, 0x11, P3 ;  /* 0x00000011a800780c */ /* 0x000fe40001f61670 */
[----:B------:R-:W-:-:S02]  /*8a00*/  FMNMX.FTZ R20, R181, R10, !PT ;  /* 0x0000000ab5147209 */ /* 0x000fc40007810000 */
[C---:B------:R-:W-:Y:S02]  /*8a10*/  ISETP.GT.AND P6, PT, R169.reuse, 0x18, P2 ;  /* 0x00000018a900780c */ /* 0x040fe400017c4270 */
[----:B------:R-:W-:Y:S01]  /*8a20*/  ISETP.LT.OR P5, PT, R168, 0x12, P5 ;  /* 0x00000012a800780c */ /* 0x000fe20002fa1670 */
[----:B------:R-:W0:Y:S01]  /*8a30*/  SHFL.BFLY PT, R21, R20, 0x2, 0x1f ;  /* 0x0c401f0014157f89 */ /* 0x000e2200000e0000 */
[----:B------:R-:W-:Y:S02]  /*8a40*/  FSEL R162, R162, -INF , !P3 ;  /* 0xff800000a2a27808 */ /* 0x000fe40005800000 */
[----:B------:R-:W-:Y:S02]  /*8a50*/  ISETP.GT.AND P4, PT, R169, 0x19, P2 ;  /* 0x00000019a900780c */ /* 0x000fe40001784270 */
[----:B------:R-:W-:Y:S02]  /*8a60*/  ISETP.LT.OR P6, PT, R168, 0x19, P6 ;  /* 0x00000019a800780c */ /* 0x000fe400037c1670 */
[----:B------:R-:W-:-:S02]  /*8a70*/  FSEL R163, R163, -INF , !P5 ;  /* 0xff800000a3a37808 */ /* 0x000fc40006800000 */
[C---:B------:R-:W-:Y:S02]  /*8a80*/  ISETP.GT.AND P5, PT, R169.reuse, 0x21, P2 ;  /* 0x00000021a900780c */ /* 0x040fe400017a4270 */
[----:B------:R-:W-:Y:S02]  /*8a90*/  ISETP.GT.AND P3, PT, R169, 0x20, P2 ;  /* 0x00000020a900780c */ /* 0x000fe40001764270 */
[----:B------:R-:W-:Y:S02]  /*8aa0*/  FSEL R166, R166, -INF , !P6 ;  /* 0xff800000a6a67808 */ /* 0x000fe40007000000 */
[C---:B------:R-:W-:Y:S02]  /*8ab0*/  ISETP.LT.OR P4, PT, R168.reuse, 0x1a, P4 ;  /* 0x0000001aa800780c */ /* 0x040fe40002781670 */
[C---:B------:R-:W-:Y:S02]  /*8ac0*/  ISETP.LT.OR P5, PT, R168.reuse, 0x22, P5 ;  /* 0x00000022a800780c */ /* 0x040fe40002fa1670 */
[----:B------:R-:W-:-:S02]  /*8ad0*/  ISETP.LT.OR P3, PT, R168, 0x21, P3 ;  /* 0x00000021a800780c */ /* 0x000fc40001f61670 */
[----:B------:R-:W-:Y:S02]  /*8ae0*/  FSEL R167, R167, -INF , !P4 ;  /* 0xff800000a7a77808 */ /* 0x000fe40006000000 */
[----:B------:R-:W-:Y:S02]  /*8af0*/  FSEL R202, R171, -INF , !P5 ;  /* 0xff800000abca7808 */ /* 0x000fe40006800000 */
[----:B0-----:R-:W-:Y:S02]  /*8b00*/  FMNMX.FTZ R21, R20, R21, !PT ;  /* 0x0000001514157209 */ /* 0x001fe40007810000 */
[----:B------:R-:W-:Y:S02]  /*8b10*/  FMNMX.FTZ R20, R201, R8, !PT ;  /* 0x00000008c9147209 */ /* 0x000fe40007810000 */
[----:B------:R-:W-:Y:S01]  /*8b20*/  ISETP.GT.AND P6, PT, R169, 0x28, P2 ;  /* 0x00000028a900780c */ /* 0x000fe200017c4270 */
[----:B------:R-:W0:Y:S01]  /*8b30*/  SHFL.BFLY PT, R10, R21, 0x1, 0x1f ;  /* 0x0c201f00150a7f89 */ /* 0x000e2200000e0000 */
[----:B------:R-:W-:-:S02]  /*8b40*/  FSEL R154, R170, -INF , !P3 ;  /* 0xff800000aa9a7808 */ /* 0x000fc40005800000 */
[C---:B------:R-:W-:Y:S02]  /*8b50*/  ISETP.GT.AND P3, PT, R169.reuse, 0x29, P2 ;  /* 0x00000029a900780c */ /* 0x040fe40001764270 */
[C---:B------:R-:W-:Y:S02]  /*8b60*/  ISETP.LT.OR P6, PT, R168.reuse, 0x29, P6 ;  /* 0x00000029a800780c */ /* 0x040fe400037c1670 */
[C---:B------:R-:W-:Y:S02]  /*8b70*/  ISETP.GT.AND P5, PT, R169.reuse, 0x30, P2 ;  /* 0x00000030a900780c */ /* 0x040fe400017a4270 */
[----:B------:R-:W-:Y:S02]  /*8b80*/  ISETP.LT.OR P3, PT, R168, 0x2a, P3 ;  /* 0x0000002aa800780c */ /* 0x000fe40001f61670 */
[----:B------:R-:W-:Y:S02]  /*8b90*/  FSEL R174, R174, -INF , !P6 ;  /* 0xff800000aeae7808 */ /* 0x000fe40007000000 */
[----:B------:R-:W-:-:S02]  /*8ba0*/  ISETP.GT.AND P6, PT, R169, 0x31, P2 ;  /* 0x00000031a900780c */ /* 0x000fc400017c4270 */
[C---:B------:R-:W-:Y:S02]  /*8bb0*/  ISETP.LT.OR P5, PT, R168.reuse, 0x31, P5 ;  /* 0x00000031a800780c */ /* 0x040fe40002fa1670 */
[----:B------:R-:W-:Y:S02]  /*8bc0*/  ISETP.LT.OR P6, PT, R168, 0x32, P6 ;  /* 0x00000032a800780c */ /* 0x000fe400037c1670 */
[----:B------:R-:W-:Y:S02]  /*8bd0*/  FSEL R203, R178, -INF , !P5 ;  /* 0xff800000b2cb7808 */ /* 0x000fe40006800000 */
[----:B------:R-:W-:Y:S02]  /*8be0*/  FSEL R204, R179, -INF , !P6 ;  /* 0xff800000b3cc7808 */ /* 0x000fe40007000000 */
[----:B------:R-:W-:Y:S02]  /*8bf0*/  @!P1 PRMT R9, RZ, 0x654, R9 ;  /* 0x00000654ff099816 */ /* 0x000fe40000000009 */
[----:B0-----:R-:W-:-:S02]  /*8c00*/  FMNMX.FTZ R10, R21, R10, !PT ;  /* 0x0000000a150a7209 */ /* 0x001fc40007810000 */
        /* <DEDUP_REMOVED lines=13> */
[--C-:B------:R-:W-:Y:S01]  /*8ce0*/  FFMA.FTZ R21, R187, UR11, -R205.reuse ;  /* 0x0000000bbb157c23 */ /* 0x100fe200080108cd */
[----:B------:R-:W-:Y:S01]  /*8cf0*/  FSEL R187, R175, -INF , !P3 ;  /* 0xff800000afbb7808 */ /* 0x000fe20005800000 */
[--C-:B------:R-:W-:Y:S01]  /*8d00*/  FFMA.FTZ R175, R160, UR11, -R205.reuse ;  /* 0x0000000ba0af7c23 */ /* 0x100fe200080108cd */
[----:B------:R-:W-:Y:S01]  /*8d10*/  FMNMX.FTZ R171, R167, R20, !PT ;  /* 0x00000014a7ab7209 */ /* 0x000fe20007810000 */
[--C-:B------:R-:W-:Y:S01]  /*8d20*/  FFMA.FTZ R178, R186, UR11, -R205.reuse ;  /* 0x0000000bbab27c23 */ /* 0x100fe200080108cd */
[C---:B------:R-:W-:Y:S01]  /*8d30*/  ISETP.GT.AND P3, PT, R169.reuse, 0x38, P2 ;  /* 0x00000038a900780c */ /* 0x040fe20001764270 */
        /* <DEDUP_REMOVED lines=17> */
[----:B------:R-:W-:Y:S02]  /*8e50*/  FSEL R183, R183, -INF , !P2 ;  /* 0xff800000b7b77808 */ /* 0x000fe40005000000 */
[----:B------:R-:W-:Y:S01]  /*8e60*/  FMNMX.FTZ R157, R204, R169, !PT ;  /* 0x000000a9cc9d7209 */ /* 0x000fe20007810000 */
[----:B------:R-:W-:Y:S03]  /*8e70*/  MUFU.EX2 R12, R12 ;  /* 0x0000000c000c7308 */ /* 0x000fe60000000800 */
[----:B------:R-:W-:-:S04]  /*8e80*/  FMNMX.FTZ R20, R182, R157, !PT ;  /* 0x0000009db6147209 */ /* 0x000fc80007810000 */
[----:B------:R-:W-:Y:S01]  /*8e90*/  FMNMX.FTZ R157, R183, R20, !PT ;  /* 0x00000014b79d7209 */ /* 0x000fe20007810000 */
[----:B------:R0:W-:Y:S04]  /*8ea0*/  MUFU.EX2 R169, R170 ;  /* 0x000000aa00a97308 */ /* 0x0001e80000000800 */
[----:B------:R-:W1:Y:S04]  /*8eb0*/  SHFL.BFLY PT, R160, R157, 0x2, 0x1f ;  /* 0x0c401f009da07f89 */ /* 0x000e6800000e0000 */
[----:B------:R-:W-:Y:S01]  /*8ec0*/  MUFU.EX2 R20, R175 ;  /* 0x000000af00147308 */ /* 0x000fe20000000800 */
[--C-:B0-----:R-:W-:Y:S01]  /*8ed0*/  FFMA.FTZ R170, R152, UR11, -R205.reuse ;  /* 0x0000000b98aa7c23 */ /* 0x101fe200080108cd */
[----:B------:R-:W-:-:S06]  /*8ee0*/  FFMA.FTZ R152, R153, UR11, -R205 ;  /* 0x0000000b99987c23 */ /* 0x000fcc00080108cd */
[----:B------:R0:W-:Y:S08]  /*8ef0*/  MUFU.EX2 R175, R152 ;  /* 0x0000009800af7308 */ /* 0x0001f00000000800 */
[----:B------:R-:W-:Y:S01]  /*8f00*/  MUFU.EX2 R14, R14 ;  /* 0x0000000e000e7308 */ /* 0x000fe20000000800 */
[----:B-1----:R-:W-:Y:S02]  /*8f10*/  FMNMX.FTZ R160, R157, R160, !PT ;  /* 0x000000a09da07209 */ /* 0x002fe40007810000 */
[----:B------:R-:W-:-:S05]  /*8f20*/  FSEL R157, R10, RZ, P4 ;  /* 0x000000ff0a9d7208 */ /* 0x000fca0002000000 */
[----:B------:R-:W-:Y:S01]  /*8f30*/  MUFU.EX2 R171, R171 ;  /* 0x000000ab00ab7308 */ /* 0x000fe20000000800 */
[----:B------:R-:W1:Y:S01]  /*8f40*/  SHFL.BFLY PT, R153, R160, 0x1, 0x1f ;  /* 0x0c201f00a0997f89 */ /* 0x000e6200000e0000 */
[----:B------:R-:W-:-:S04]  /*8f50*/  FADD.FTZ R157, -R157, R6 ;  /* 0x000000069d9d7221 */ /* 0x000fc80000010100 */
[----:B------:R-:W-:Y:S02]  /*8f60*/  FMUL.FTZ R6, R157, UR11 ;  /* 0x0000000b9d067c20 */ /* 0x000fe40008410000 */
[----:B------:R-:W-:Y:S08]  /*8f70*/  MUFU.EX2 R168, R168 ;  /* 0x000000a800a87308 */ /* 0x000ff00000000800 */
[----:B------:R-:W2:Y:S08]  /*8f80*/  MUFU.EX2 R6, R6 ;  /* 0x0000000600067308 */ /* 0x000eb00000000800 */
[----:B------:R-:W3:Y:S01]  /*8f90*/  MUFU.EX2 R173, R173 ;  /* 0x000000ad00ad7308 */ /* 0x000ee20000000800 */
[----:B-1----:R-:W-:-:S04]  /*8fa0*/  FMNMX.FTZ R180, R160, R153, !PT ;  /* 0x00000099a0b47209 */ /* 0x002fc80007810000 */
[C---:B------:R-:W-:Y:S01]  /*8fb0*/  FSETP.NEU.FTZ.AND P2, PT, R180.reuse, -INF , PT ;  /* 0xff800000b400780b */ /* 0x040fe20003f5d000 */
[C---:B0-----:R-:W-:Y:S02]  /*8fc0*/  FMUL.FTZ R152, R180.reuse, UR11 ;  /* 0x0000000bb4987c20 */ /* 0x041fe40008410000 */
[----:B------:R-:W0:Y:S01]  /*8fd0*/  MUFU.EX2 R170, R170 ;  /* 0x000000aa00aa7308 */ /* 0x000e220000000800 */
[----:B------:R-:W-:Y:S01]  /*8fe0*/  FSEL R153, R180, RZ, P2 ;  /* 0x000000ffb4997208 */ /* 0x000fe20001000000 */
[-C--:B--2---:R-:W-:Y:S01]  /*8ff0*/  FMUL.FTZ R24, R24, R6.reuse ;  /* 0x0000000618187220 */ /* 0x084fe20000410000 */
[----:B------:R-:W-:Y:S01]  /*9000*/  FSEL R156, R152, RZ, P2 ;  /* 0x000000ff989c7208 */ /* 0x000fe20001000000 */
[----:B------:R-:W-:Y:S02]  /*9010*/  IMAD.U32 R152, RZ, RZ, UR36 ;  /* 0x00000024ff987e24 */ /* 0x000fe4000f8e00ff */
[-C--:B------:R-:W-:Y:S01]  /*9020*/  FMUL.FTZ R25, R25, R6.reuse ;  /* 0x0000000619197220 */ /* 0x080fe20000410000 */
[----:B------:R-:W-:Y:S01]  /*9030*/  FADD.FTZ R153, -R153, R8 ;  /* 0x0000000899997221 */ /* 0x000fe20000010100 */
[----:B------:R-:W-:Y:S01]  /*9040*/  FMUL.FTZ R28, R28, R6 ;  /* 0x000000061c1c7220 */ /* 0x000fe20000410000 */
[--C-:B------:R-:W-:Y:S01]  /*9050*/  FFMA.FTZ R186, R201, UR11, -R156.reuse ;  /* 0x0000000bc9ba7c23 */ /* 0x100fe2000801089c */
[----:B------:R-:W-:Y:S01]  /*9060*/  FFMA.FTZ R201, R155, UR11, -R156 ;  /* 0x0000000b9bc97c23 */ /* 0x000fe2000801089c */
[----:B------:R-:W-:-:S02]  /*9070*/  IMAD.MOV R155, RZ, RZ, -R22 ;  /* 0x000000ffff9b7224 */ /* 0x000fc400078e0a16 */
[----:B------:R-:W-:Y:S01]  /*9080*/  FMUL.FTZ R153, R153, UR11 ;  /* 0x0000000b99997c20 */ /* 0x000fe20008410000 */
[--C-:B------:R-:W-:Y:S01]  /*9090*/  FFMA.FTZ R159, R159, UR11, -R156.reuse ;  /* 0x0000000b9f9f7c23 */ /* 0x100fe2000801089c */
[--C-:B------:R-:W-:Y:S01]  /*90a0*/  FFMA.FTZ R205, R158, UR11, -R156.reuse ;  /* 0x0000000b9ecd7c23 */ /* 0x100fe2000801089c */
[--C-:B------:R-:W-:Y:S01]  /*90b0*/  FFMA.FTZ R206, R162, UR11, -R156.reuse ;  /* 0x0000000ba2ce7c23 */ /* 0x100fe2000801089c */
[----:B------:R-:W-:Y:S01]  /*90c0*/  ISETP.NE.AND P2, PT, R16, R155, PT ;  /* 0x0000009b1000720c */ /* 0x000fe20003f45270 */
[----:B------:R1:W2:Y:S01]  /*90d0*/  MUFU.EX2 R207, R153 ;  /* 0x0000009900cf7308 */ /* 0x0002a20000000800 */
[--C-:B------:R-:W-:Y:S01]  /*90e0*/  FFMA.FTZ R161, R202, UR11, -R156.reuse ;  /* 0x0000000bcaa17c23 */ /* 0x100fe2000801089c */
[--C-:B------:R-:W-:Y:S01]  /*90f0*/  FFMA.FTZ R202, R174, UR11, -R156.reuse ;  /* 0x0000000baeca7c23 */ /* 0x100fe2000801089c */
[--C-:B------:R-:W-:Y:S01]  /*9100*/  FFMA.FTZ R209, R187, UR11, -R156.reuse ;  /* 0x0000000bbbd17c23 */ /* 0x100fe2000801089c */
[--C-:B------:R-:W-:Y:S01]  /*9110*/  FFMA.FTZ R163, R163, UR11, -R156.reuse ;  /* 0x0000000ba3a37c23 */ /* 0x100fe2000801089c */
[--C-:B------:R-:W-:Y:S01]  /*9120*/  FFMA.FTZ R157, R166, UR11, -R156.reuse ;  /* 0x0000000ba69d7c23 */ /* 0x100fe2000801089c */
[--C-:B------:R-:W-:Y:S01]  /*9130*/  FFMA.FTZ R167, R167, UR11, -R156.reuse ;  /* 0x0000000ba7a77c23 */ /* 0x100fe2000801089c */
[--C-:B------:R-:W-:Y:S01]  /*9140*/  FFMA.FTZ R211, R204, UR11, -R156.reuse ;  /* 0x0000000bccd37c23 */ /* 0x100fe2000801089c */
[----:B------:R4:W-:Y:S01]  /*9150*/  MUFU.EX2 R8, R159 ;  /* 0x0000009f00087308 */ /* 0x0009e20000000800 */
[--C-:B------:R-:W-:Y:S01]  /*9160*/  FFMA.FTZ R208, R182, UR11, -R156.reuse ;  /* 0x0000000bb6d07c23 */ /* 0x100fe2000801089c */
[--C-:B------:R-:W-:Y:S01]  /*9170*/  FFMA.FTZ R213, R183, UR11, -R156.reuse ;  /* 0x0000000bb7d57c23 */ /* 0x100fe2000801089c */
[--C-:B-1----:R-:W-:Y:S01]  /*9180*/  FFMA.FTZ R153, R203, UR11, -R156.reuse ;  /* 0x0000000bcb997c23 */ /* 0x102fe2000801089c */
[----:B------:R-:W-:Y:S01]  /*9190*/  @!P2 IMAD R152, R152, 0x40, R19 ;  /* 0x000000409898a824 */ /* 0x000fe200078e0213 */
[----:B---3--:R-:W-:Y:S01]  /*91a0*/  F2FP.BF16.F32.PACK_AB R158, R173, R168 ;  /* 0x000000a8ad9e723e */ /* 0x008fe200000010ff */
[----:B------:R-:W-:Y:S01]  /*91b0*/  FMUL.FTZ R29, R29, R6 ;  /* 0x000000061d1d7220 */ /* 0x000fe20000410000 */
[----:B0-----:R-:W-:Y:S01]  /*91c0*/  F2FP.BF16.F32.PACK_AB R160, R175, R170 ;  /* 0x000000aaafa0723e */ /* 0x001fe200000010ff */
[----:B------:R-:W-:Y:S01]  /*91d0*/  MUFU.EX2 R186, R186 ;  /* 0x000000ba00ba7308 */ /* 0x000fe20000000800 */
[----:B------:R-:W-:Y:S01]  /*91e0*/  @!P2 LEA R155, R152, UR37, 0x2 ;  /* 0x00000025989bac11 */ /* 0x000fe2000f8e10ff */
[----:B----4-:R-:W-:Y:S01]  /*91f0*/  FFMA.FTZ R159, R154, UR11, -R156 ;  /* 0x0000000b9a9f7c23 */ /* 0x010fe2000801089c */
[----:B------:R-:W-:Y:S01]  /*9200*/  F2FP.BF16.F32.PACK_AB R152, R12, R21 ;  /* 0x000000150c98723e */ /* 0x000fe200000010ff */
[----:B------:R-:W-:Y:S01]  /*9210*/  FMUL.FTZ R32, R32, R6 ;  /* 0x0000000620207220 */ /* 0x000fe20000410000 */
[----:B------:R-:W-:Y:S01]  /*9220*/  F2FP.BF16.F32.PACK_AB R154, R169, R14 ;  /* 0x0000000ea99a723e */ /* 0x000fe200000010ff */
[----:B------:R-:W-:Y:S01]  /*9230*/  @!P2 STS [R155+0x38400], R6 ;  /* 0x038400069b00a388 */ /* 0x000fe20000000800 */
[----:B------:R-:W-:Y:S01]  /*9240*/  F2FP.BF16.F32.PACK_AB R156, R171, R20 ;  /* 0x00000014ab9c723e */ /* 0x000fe200000010ff */
[----:B------:R-:W-:Y:S01]  /*9250*/  MUFU.EX2 R201, R201 ;  /* 0x000000c900c97308 */ /* 0x000fe20000000800 */
[-C--:B------:R-:W-:Y:S01]  /*9260*/  FMUL.FTZ R33, R33, R6.reuse ;  /* 0x0000000621217220 */ /* 0x080fe20000410000 */
[----:B--2---:R0:W-:Y:S01]  /*9270*/  @!P2 STS [R155+0x38420], R207 ;  /* 0x038420cf9b00a388 */ /* 0x0041e20000000800 */
        /* <DEDUP_REMOVED lines=68> */
[----:B------:R-:W-:Y:S01]  /*96c0*/  FMUL.FTZ R26, R26, R207 ;  /* 0x000000cf1a1a7220 */ /* 0x000fe20000410000 */
[----:B------:R-:W2:Y:S01]  /*96d0*/  MUFU.EX2 R203, R161 ;  /* 0x000000a100cb7308 */ /* 0x000ea20000000800 */
[----:B0-----:R-:W-:Y:S01]  /*96e0*/  F2FP.BF16.F32.PACK_AB R159, R174, R183 ;  /* 0x000000b7ae9f723e */ /* 0x001fe200000010ff */
[-C--:B------:R-:W-:Y:S01]  /*96f0*/  FMUL.FTZ R27, R27, R207.reuse ;  /* 0x000000cf1b1b7220 */ /* 0x080fe20000410000 */
[----:B-1----:R-:W-:Y:S01]  /*9700*/  F2FP.BF16.F32.PACK_AB R162, R177, R172 ;  /* 0x000000acb1a2723e */ /* 0x002fe200000010ff */
        /* <DEDUP_REMOVED lines=63> */
[----:B0-----:R-:W-:Y:S01]  /*9b00*/  F2FP.BF16.F32.PACK_AB R166, R181, R176 ;  /* 0x000000b0b5a6723e */ /* 0x001fe200000010ff */
        /* <DEDUP_REMOVED lines=14> */
[----:B------:R-:W-:Y:S01]  /*9bf0*/  FMUL.FTZ R151, R151, R207 ;  /* 0x000000cf97977220 */ /* 0x000fe20000410000 */
[----:B------:R-:W-:Y:S01]  /*9c00*/  FFMA.FTZ R21, R6, R4, R21 ;  /* 0x0000000406157223 */ /* 0x000fe20000010015 */
[----:B------:R-:W-:Y:S01]  /*9c10*/  FFMA.FTZ R186, R207, R5, R186 ;  /* 0x00000005cfba7223 */ /* 0x000fe200000100ba */
[----:B------:R-:W-:Y:S01]  /*9c20*/  ISETP.GT.AND P2, PT, R7, UR14, PT ;  /* 0x0000000e07007c0c */ /* 0x000fe2000bf44270 */
[----:B------:R-:W-:Y:S01]  /*9c30*/  UMOV UR36, UR6 ;  /* 0x0000000600247c82 */ /* 0x000fe20008000000 */
[----:B------:R-:W-:Y:S01]  /*9c40*/  FADD.FTZ R21, R12, R21 ;  /* 0x000000150c157221 */ /* 0x000fe20000010000 */
[----:B------:R-:W-:Y:S01]  /*9c50*/  FADD.FTZ R186, R201, R186 ;  /* 0x000000bac9ba7221 */ /* 0x000fe20000010000 */
[----:B------:R-:W-:Y:S01]  /*9c60*/  VIADD R7, R7, 0xffffffff ;  /* 0xffffffff07077836 */ /* 0x000fe20000000000 */
[----:B------:R1:W-:Y:S01]  /*9c70*/  STSM.16.M88.4 [R23+0x36400], R152 ;  /* 0x0364009817007844 */ /* 0x0003e20000000200 */
[----:B------:R-:W-:Y:S01]  /*9c80*/  FADD.FTZ R14, R14, R21 ;  /* 0x000000150e0e7221 */ /* 0x000fe20000010000 */
[----:B------:R-:W-:Y:S01]  /*9c90*/  FADD.FTZ R205, R205, R186 ;  /* 0x000000bacdcd7221 */ /* 0x000fe20000010000 */
[----:B------:R-:W-:Y:S01]  /*9ca0*/  IMAD.MOV.U32 R6, RZ, RZ, R10 ;  /* 0x000000ffff067224 */ /* 0x000fe200078e000a */
[----:B------:R1:W-:Y:S01]  /*9cb0*/  STSM.16.M88.4 [R190], R156 ;  /* 0x0000009cbe007844 */ /* 0x0003e20000000200 */
[----:B------:R-:W-:Y:S01]  /*9cc0*/  FADD.FTZ R169, R169, R14 ;  /* 0x0000000ea9a97221 */ /* 0x000fe20000010000 */
[----:B------:R-:W-:Y:S01]  /*9cd0*/  FADD.FTZ R205, R8, R205 ;  /* 0x000000cd08cd7221 */ /* 0x000fe20000010000 */
[----:B0-----:R-:W-:Y:S01]  /*9ce0*/  F2FP.BF16.F32.PACK_AB R167, R213, R208 ;  /* 0x000000d0d5a7723e */ /* 0x001fe200000010ff */
[----:B------:R1:W-:Y:S01]  /*9cf0*/  STSM.16.M88.4 [R188], R160 ;  /* 0x000000a0bc007844 */ /* 0x0003e20000000200 */
[----:B------:R-:W-:Y:S01]  /*9d00*/  FADD.FTZ R20, R20, R169 ;  /* 0x000000a914147221 */ /* 0x000fe20000010000 */
[----:B------:R-:W-:Y:S01]  /*9d10*/  FADD.FTZ R206, R206, R205 ;  /* 0x000000cdcece7221 */ /* 0x000fe20000010000 */
[----:B------:R-:W-:Y:S01]  /*9d20*/  IMAD.MOV.U32 R8, RZ, RZ, R180 ;  /* 0x000000ffff087224 */ /* 0x000fe200078e00b4 */
[----:B------:R1:W-:Y:S01]  /*9d30*/  STSM.16.M88.4 [R189], R164 ;  /* 0x000000a4bd007844 */ /* 0x0003e20000000200 */
[----:B------:R-:W-:Y:S01]  /*9d40*/  WARPGROUP.ARRIVE ;  /* 0x00000000000079c5 */ /* 0x000fe20000000000 */
[----:B------:R-:W-:Y:S01]  /*9d50*/  FADD.FTZ R171, R171, R20 ;  /* 0x00000014abab7221 */ /* 0x000fe20000010000 */
[----:B------:R-:W-:-:S03]  /*9d60*/  FADD.FTZ R206, R187, R206 ;  /* 0x000000cebbce7221 */ /* 0x000fc60000010000 */
[----:B------:R-:W-:Y:S01]  /*9d70*/  FADD.FTZ R168, R168, R171 ;  /* 0x000000aba8a87221 */ /* 0x000fe20000010000 */
[----:B------:R-:W-:Y:S01]  /*9d80*/  HGMMA.64x256x16.F32.BF16 R24, R152, gdesc[UR20].tnspB, R24, gsb0 ;  /* 0x43e0001498187df0 */ /* 0x000fe20008001818 */
[----:B------:R-:W-:Y:S01]  /*9d90*/  UMOV UR22, UR10 ;  /* 0x0000000a00167c82 */ /* 0x000fe20008000000 */
[----:B------:R-:W-:Y:S01]  /*9da0*/  UMOV UR23, 0x40000040 ;  /* 0x4000004000177882 */ /* 0x000fe20000000000 */
[----:B------:R-:W-:Y:S01]  /*9db0*/  UIADD3 UR10, UR8, 0x100, URZ ;  /* 0x00000100080a7890 */ /* 0x000fe2000fffe03f */
[----:B------:R-:W-:Y:S01]  /*9dc0*/  FADD.FTZ R183, R183, R206 ;  /* 0x000000ceb7b77221 */ /* 0x000fe20000010000 */
[----:B------:R-:W-:Y:S01]  /*9dd0*/  UIADD3 UR8, UR8, 0x180, URZ ;  /* 0x0000018008087890 */ /* 0x000fe2000fffe03f */
[----:B------:R-:W-:Y:S02]  /*9de0*/  FADD.FTZ R173, R173, R168 ;  /* 0x000000a8adad7221 */ /* 0x000fe40000010000 */
[----:B------:R-:W-:Y:S02]  /*9df0*/  FADD.FTZ R183, R174, R183 ;  /* 0x000000b7aeb77221 */ /* 0x000fe40000010000 */
[----:B------:R-:W-:-:S02]  /*9e00*/  FADD.FTZ R170, R170, R173 ;  /* 0x000000adaaaa7221 */ /* 0x000fc40000010000 */
[----:B------:R-:W-:Y:S02]  /*9e10*/  FADD.FTZ R182, R182, R183 ;  /* 0x000000b7b6b67221 */ /* 0x000fe40000010000 */
[----:B------:R-:W-:Y:S02]  /*9e20*/  FADD.FTZ R175, R175, R170 ;  /* 0x000000aaafaf7221 */ /* 0x000fe40000010000 */
[----:B------:R-:W-:Y:S02]  /*9e30*/  FADD.FTZ R203, R203, R182 ;  /* 0x000000b6cbcb7221 */ /* 0x000fe40000010000 */
        /* <DEDUP_REMOVED lines=38> */
[----:B------:R-:W-:Y:S01]  /*a0a0*/  IMAD.MOV.U32 R8, RZ, RZ, R180 ;  /* 0x000000ffff087224 */ /* 0x000fe200078e00b4 */
[----:B------:R-:W-:Y:S01]  /*a0b0*/  UMOV UR36, UR6 ;  /* 0x0000000600247c82 */ /* 0x000fe20008000000 */
[----:B------:R-:W-:-:S07]  /*a0c0*/  IMAD.MOV.U32 R6, RZ, RZ, R10 ;  /* 0x000000ffff067224 */ /* 0x000fce00078e000a */
.L_x_5115:
[----:B------:R-:W0:Y:S01]  /*a0d0*/  LDC R13, c[0x0][0xadc] ;  /* 0x0002b700ff0d7b82 */ /* 0x000e220000000800 */
[----:B------:R-:W-:-:S05]  /*a0e0*/  IADD3 R10, R17, 0x40, -R18 ;  /* 0x00000040110a7810 */ /* 0x000fca0007ffe812 */
[----:B------:R-:W-:-:S04]  /*a0f0*/  IMAD R10, R185, 0x40, R10 ;  /* 0x00000040b90a7824 */ /* 0x000fc800078e020a */
[----:B-1----:R-:W-:Y:S01]  /*a100*/  VIADD R9, R10, -UR18 ;  /* 0x800000120a097c36 */ /* 0x002fe20008000000 */
        /* <DEDUP_REMOVED lines=11> */
.L_x_5134:
[----:B------:R-:W-:-:S13]  /*a1c0*/  ISETP.NE.AND P2, PT, R13, 0x1, PT ;  /* 0x000000010d00780c */ /* 0x000fda0003f45270 */
[----:B------:R-:W0:Y:S02]  /*a1d0*/  @P2 LDC.64 R14, c[0x0][0xae0] ;  /* 0x0002b800ff0e2b82 */ /* 0x000e240000000a00 */
[----:B0-----:R-:W-:-:S05]  /*a1e0*/  @P2 IMAD.HI.U32 R12, R10, R14, RZ ;  /* 0x0000000e0a0c2227 */ /* 0x001fca00078e00ff */
[----:B------:R-:W-:-:S07]  /*a1f0*/  @P2 SHF.R.U32.HI R10, RZ, R15, R12 ;  /* 0x0000000fff0a2219 */ /* 0x000fce000001160c */
.L_x_5135:
[----:B------:R-:W-:-:S05]  /*a200*/  IMAD R10, R10, R13, RZ ;  /* 0x0000000d0a0a7224 */ /* 0x000fca00078e02ff */
[----:B------:R-:W-:-:S07]  /*a210*/  VIMNMX R9, R9, R10, !PT ;  /* 0x0000000a09097248 */ /* 0x000fce0007fe0100 */
.L_x_5133:
[----:B------:R-:W-:-:S05]  /*a220*/  VIADD R9, R9, 0x3f ;  /* 0x0000003f09097836 */ /* 0x000fca0000000000 */
[----:B------:R-:W-:-:S04]  /*a230*/  SHF.R.S32.HI R10, RZ, 0x1f, R9 ;  /* 0x0000001fff0a7819 */ /* 0x000fc80000011409 */
[----:B------:R-:W-:-:S04]  /*a240*/  LEA.HI R10, R10, R9, RZ, 0x6 ;  /* 0x000000090a0a7211 */ /* 0x000fc800078f30ff */
[----:B------:R-:W-:-:S04]  /*a250*/  SHF.R.S32.HI R9, RZ, 0x6, R10 ;  /* 0x00000006ff097819 */ /* 0x000fc8000001140a */
[----:B------:R-:W-:-:S04]  /*a260*/  VIMNMX R10, R184, R9, !PT ;  /* 0x00000009b80a7248 */ /* 0x000fc80007fe0100 */
[----:B------:R-:W-:-:S13]  /*a270*/  ISETP.GE.AND P2, PT, R7, R10, PT ;  /* 0x0000000a0700720c */ /* 0x000fda0003f46270 */
[----:B------:R-:W-:Y:S05]  /*a280*/  @!P2 BRA `(.L_x_5136) ;  /* 0x000000280080a947 */ /* 0x000fea0003800000 */
[----:B------:R-:W-:Y:S01]  /*a290*/  MOV R185, R8 ;  /* 0x0000000800b97202 */ /* 0x000fe20000000f00 */
[----:B------:R-:W-:Y:S01]  /*a2a0*/  IMAD.MOV.U32 R11, RZ, RZ, R6 ;  /* 0x000000ffff0b7224 */ /* 0x000fe200078e0006 */
[----:B------:R-:W-:Y:S01]  /*a2b0*/  UMOV UR7, UR36 ;  /* 0x0000002400077c82 */ /* 0x000fe20008000000 */
[----:B------:R-:W-:-:S07]  /*a2c0*/  IMAD.MOV.U32 R9, RZ, RZ, R7 ;  /* 0x000000ffff097224 */ /* 0x000fce00078e0007 */
.L_x_5145:
[----:B------:R-:W-:Y:S01]  /*a2d0*/  UIADD3 UR14, UR7, 0x1, URZ ;  /* 0x00000001070e7890 */ /* 0x000fe2000fffe03f */
[----:B------:R-:W-:Y:S02]  /*a2e0*/  IMAD.MOV.U32 R7, RZ, RZ, R9 ;  /* 0x000000ffff077224 */ /* 0x000fe400078e0009 */
[----:B------:R-:W-:Y:S01]  /*a2f0*/  VIADD R9, R9, 0xffffffff ;  /* 0xffffffff09097836 */ /* 0x000fe20000000000 */
[----:B------:R-:W-:Y:S02]  /*a300*/  UISETP.NE.AND UP0, UPT, UR14, 0x2, UPT ;  /* 0x000000020e00788c */ /* 0x000fe4000bf05270 */
[----:B------:R-:W-:Y:S02]  /*a310*/  ISETP.GT.AND P2, PT, R7, R10, PT ;  /* 0x0000000a0700720c */ /* 0x000fe40003f44270 */
[----:B------:R-:W-:Y:S02]  /*a320*/  USEL UR14, UR14, URZ, UP0 ;  /* 0x0000003f0e0e7287 */ /* 0x000fe40008000000 */
[----:B------:R-:W-:-:S05]  /*a330*/  USEL UR6, URZ, 0x1, UP0 ;  /* 0x000000013f067887 */ /* 0x000fca0008000000 */
[----:B------:R-:W-:Y:S01]  /*a340*/  UMOV UR36, UR14 ;  /* 0x0000000e00247c82 */ /* 0x000fe20008000000 */
[----:B------:R-:W-:Y:S01]  /*a350*/  LOP3.LUT R2, R2, UR6, RZ, 0x3c, !PT ;  /* 0x0000000602027c12 */ /* 0x000fe2000f8e3cff */
[----:B-1----:R-:W-:Y:S06]  /*a360*/  @!P0 BRA `(.L_x_5137) ;  /* 0x0000000000048947 */ /* 0x002fec0003800000 */
[----:B------:R-:W-:Y:S01]  /*a370*/  BPT.TRAP 0x1 ;  /* 0x000000040000795c */ /* 0x000fe20000300000 */
.L_x_5137:
[----:B------:R-:W-:Y:S01]  /*a380*/  ULEA UR6, UR36, UR37, 0x3 ;  /* 0x0000002524067291 */ /* 0x000fe2000f8e183f */
[----:B------:R-:W-:-:S08]  /*a390*/  SHF.L.U32 R6, R2, 0x1f, RZ ;  /* 0x0000001f02067819 */ /* 0x000fd000000006ff */
[----:B------:R0:W1:Y:S01]  /*a3a0*/  SYNCS.PHASECHK.TRANS64.TRYWAIT P3, [UR6+0x38830], R6 ;  /* 0x03883006ff0075a7 */ /* 0x0000620008060146 */
[----:B------:R-:W-:Y:S05]  /*a3b0*/  @!P0 BRA `(.L_x_5138) ;  /* 0x0000000000048947 */ /* 0x000fea0003800000 */
[----:B------:R-:W-:Y:S01]  /*a3c0*/  BPT.TRAP 0x1 ;  /* 0x000000040000795c */ /* 0x000fe20000300000 */
.L_x_5138:
[----:B-1----:R-:W-:Y:S05]  /*a3d0*/  @P3 BRA `(.L_x_5139) ;  /* 0x0000000000083947 */ /* 0x002fea0003800000 */
[----:B------:R-:W1:Y:S02]  /*a3e0*/  SYNCS.PHASECHK.TRANS64.TRYWAIT P3, [UR6+0x38830], R6 ;  /* 0x03883006ff0075a7 */ /* 0x000e640008060146 */
[----:B-1----:R-:W-:Y:S05]  /*a3f0*/  @!P3 BRA `(.L_x_5140) ;  /* 0x000000e800e8b947 */ /* 0x002fea0003800000 */
.L_x_5139:
        /* <DEDUP_REMOVED lines=32> */
.L_x_5141:
[----:B------:R2:W3:Y:S01]  /*a600*/  SYNCS.PHASECHK.TRANS64.TRYWAIT P3, [UR6+0x38850], R6 ;  /* 0x03885006ff0075a7 */ /* 0x0004e20008060146 */
[----:B------:R-:W-:Y:S05]  /*a610*/  @!P0 BRA `(.L_x_5142) ;  /* 0x0000000000048947 */ /* 0x000fea0003800000 */
[----:B------:R-:W-:Y:S01]  /*a620*/  BPT.TRAP 0x1 ;  /* 0x000000040000795c */ /* 0x000fe20000300000 */
.L_x_5142:
[----:B---3--:R-:W-:Y:S05]  /*a630*/  @P3 BRA `(.L_x_5143) ;  /* 0x0000000000083947 */ /* 0x008fea0003800000 */
[----:B------:R-:W3:Y:S02]  /*a640*/  SYNCS.PHASECHK.TRANS64.TRYWAIT P3, [UR6+0x38850], R6 ;  /* 0x03885006ff0075a7 */ /* 0x000ee40008060146 */
[----:B---3--:R-:W-:Y:S05]  /*a650*/  @!P3 BRA `(.L_x_5144) ;  /* 0x000000e80068b947 */ /* 0x008fea0003800000 */
.L_x_5143:
[----:B------:R-:W-:Y:S01]  /*a660*/  ULEA UR8, UR14, UR4, 0xc ;  /* 0x000000040e087291 */ /* 0x000fe2000f8e603f */
[----:B------:R-:W-:Y:S01]  /*a670*/  WARPGROUP.ARRIVE ;  /* 0x00000000000079c5 */ /* 0x000fe20000000000 */
[----:B------:R-:W-:Y:S01]  /*a680*/  UMOV UR27, 0x40000040 ;  /* 0x40000040001b7882 */ /* 0x000fe20000000000 */
[----:B------:R-:W-:-:S04]  /*a690*/  UIADD3 UR28, UR5, 0x2, URZ ;  /* 0x00000002051c7890 */ /* 0x000fc8000fffe03f */
[----:B-1----:R-:W1:Y:S01]  /*a6a0*/  S2R R7, SR_TID.X ;  /* 0x0000000000077919 */ /* 0x002e620000002100 */
[----:B------:R-:W-:Y:S02]  /*a6b0*/  UIADD3 UR30, UR8, 0x2, URZ ;  /* 0x00000002081e7890 */ /* 0x000fe4000fffe03f */
        /* <DEDUP_REMOVED lines=9> */
[----:B0-----:R-:W-:-:S13]  /*a750*/  R2UR UR9, R6 ;  /* 0x00000000060972ca */ /* 0x001fda00000e0000 */
[----:B------:R-:W-:-:S04]  /*a760*/  UISETP.GT.AND UP0, UPT, UR9, 0x7f, UPT ;  /* 0x0000007f0900788c */ /* 0x000fc8000bf04270 */
[----:B------:R-:W-:Y:S02]  /*a770*/  USEL UR9, URZ, 0x2, !UP0 ;  /* 0x000000023f097887 */ /* 0x000fe4000c000000 */
[----:B------:R-:W-:Y:S01]  /*a780*/  USEL UR10, UR11, 0x2, UP0 ;  /* 0x000000020b0a7887 */ /* 0x000fe20008000000 */
[----:B------:R-:W-:Y:S02]  /*a790*/  WARPGROUP.DEPBAR.LE gsb0, 0x0 ;  /* 0x00008000000079c5 */ /* 0x000fe40000010000 */
[----:B------:R-:W-:Y:S01]  /*a7a0*/  WARPGROUP.ARRIVE ;  /* 0x00000000000079c5 */ /* 0x000fe20000000000 */
[----:B------:R-:W-:-:S05]  /*a7b0*/  USEL UR11, UR11, 0x6, !UP0 ;  /* 0x000000060b0b7887 */ /* 0x000fca000c000000 */
        /* <DEDUP_REMOVED lines=233> */
[----:B------:R-:W-:Y:S02]  /*b650*/  UMOV UR15, 0x40000040 ;  /* 0x40000040000f7882 */ /* 0x000fe40000000000 */
[----:B------:R-:W-:-:S02]  /*b660*/  UMOV UR9, 0x40000040 ;  /* 0x4000004000097882 */ /* 0x000fc40000000000 */
        /* <DEDUP_REMOVED lines=35> */
[----:B------:R-:W-:Y:S02]  /*b8a0*/  FMNMX.FTZ R8, R166, R7, !PT ;  /* 0x00000007a6087209 */ /* 0x000fe40007810000 */
[----:B0-----:R-:W-:-:S05]  /*b8b0*/  FMNMX.FTZ R6, R13, R14, !PT ;  /* 0x0000000e0d067209 */ /* 0x001fca0007810000 */
[C---:B------:R-:W-:Y:S01]  /*b8c0*/  FADD.FTZ R11, -R6.reuse, R11 ;  /* 0x0000000b060b7221 */ /* 0x040fe20000010100 */
[----:B------:R-:W-:-:S03]  /*b8d0*/  FMUL.FTZ R187, R6, UR11 ;  /* 0x0000000b06bb7c20 */ /* 0x000fc60008410000 */
[----:B------:R-:W-:Y:S01]  /*b8e0*/  FMUL.FTZ R7, R11, UR11 ;  /* 0x0000000b0b077c20 */ /* 0x000fe20008410000 */
[----:B------:R-:W-:Y:S01]  /*b8f0*/  FMNMX.FTZ R11, R167, R8, !PT ;  /* 0x00000008a70b7209 */ /* 0x000fe20007810000 */
[--C-:B------:R-:W-:Y:S01]  /*b900*/  FFMA.FTZ R12, R152, UR11, -R187.reuse ;  /* 0x0000000b980c7c23 */ /* 0x100fe200080108bb */
[--C-:B------:R-:W-:Y:S01]  /*b910*/  FFMA.FTZ R14, R157, UR11, -R187.reuse ;  /* 0x0000000b9d0e7c23 */ /* 0x100fe200080108bb */
[--C-:B------:R-:W-:Y:S01]  /*b920*/  FFMA.FTZ R20, R161, UR11, -R187.reuse ;  /* 0x0000000ba1147c23 */ /* 0x100fe200080108bb */
[----:B------:R-:W-:Y:S01]  /*b930*/  FMNMX.FTZ R8, R170, R11, !PT ;  /* 0x0000000baa087209 */ /* 0x000fe20007810000 */
[----:B------:R-:W0:Y:S01]  /*b940*/  MUFU.EX2 R7, R7 ;  /* 0x0000000700077308 */ /* 0x000e220000000800 */
        /* <DEDUP_REMOVED lines=16> */
[----:B------:R-:W-:Y:S01]  /*ba50*/  MUFU.EX2 R12, R12 ;  /* 0x0000000c000c7308 */ /* 0x000fe20000000800 */
[-C--:B0-----:R-:W-:Y:S01]  /*ba60*/  FMUL.FTZ R24, R24, R7.reuse ;  /* 0x0000000718187220 */ /* 0x081fe20000410000 */
[----:B------:R-:W-:Y:S01]  /*ba70*/  FMNMX.FTZ R15, R179, R8, !PT ;  /* 0x00000008b30f7209 */ /* 0x000fe20007810000 */
[-C--:B------:R-:W-:Y:S01]  /*ba80*/  FMUL.FTZ R25, R25, R7.reuse ;  /* 0x0000000719197220 */ /* 0x080fe20000410000 */
[-C--:B------:R-:W-:Y:S01]  /*ba90*/  FMUL.FTZ R28, R28, R7.reuse ;  /* 0x000000071c1c7220 */ /* 0x080fe20000410000 */
[----:B------:R-:W-:Y:S01]  /*baa0*/  FMUL.FTZ R29, R29, R7 ;  /* 0x000000071d1d7220 */ /* 0x000fe20000410000 */
[----:B------:R-:W-:Y:S01]  /*bab0*/  FMNMX.FTZ R8, R182, R15, !PT ;  /* 0x0000000fb6087209 */ /* 0x000fe20007810000 */
[----:B------:R-:W-:Y:S01]  /*bac0*/  FFMA.FTZ R15, R160, UR11, -R187 ;  /* 0x0000000ba00f7c23 */ /* 0x000fe200080108bb */
[----:B------:R-:W-:Y:S01]  /*bad0*/  MUFU.EX2 R11, R11 ;  /* 0x0000000b000b7308 */ /* 0x000fe20000000800 */
[-C--:B------:R-:W-:Y:S01]  /*bae0*/  FMUL.FTZ R32, R32, R7.reuse ;  /* 0x0000000720207220 */ /* 0x080fe20000410000 */
[----:B------:R-:W-:Y:S01]  /*baf0*/  FMNMX.FTZ R8, R183, R8, !PT ;  /* 0x00000008b7087209 */ /* 0x000fe20007810000 */
[-C--:B------:R-:W-:Y:S01]  /*bb00*/  FMUL.FTZ R33, R33, R7.reuse ;  /* 0x0000000721217220 */ /* 0x080fe20000410000 */
[-C--:B------:R-:W-:Y:S01]  /*bb10*/  FMUL.FTZ R36, R36, R7.reuse ;  /* 0x0000000724247220 */ /* 0x080fe20000410000 */
[-C--:B------:R-:W-:Y:S01]  /*bb20*/  FMUL.FTZ R37, R37, R7.reuse ;  /* 0x0000000725257220 */ /* 0x080fe20000410000 */
[-C--:B------:R-:W-:Y:S01]  /*bb30*/  FMUL.FTZ R40, R40, R7.reuse ;  /* 0x0000000728287220 */ /* 0x080fe20000410000 */
[----:B------:R-:W0:Y:S01]  /*bb40*/  SHFL.BFLY PT, R153, R8, 0x2, 0x1f ;  /* 0x0c401f0008997f89 */ /* 0x000e2200000e0000 */
        /* <DEDUP_REMOVED lines=23> */
[----:B0-----:R-:W-:Y:S01]  /*bcc0*/  FMNMX.FTZ R153, R8, R153, !PT ;  /* 0x0000009908997209 */ /* 0x001fe20007810000 */
[----:B------:R-:W-:Y:S01]  /*bcd0*/  MUFU.EX2 R20, R20 ;  /* 0x0000001400147308 */ /* 0x000fe20000000800 */
[-C--:B------:R-:W-:Y:S01]  /*bce0*/  FMUL.FTZ R81, R81, R7.reuse ;  /* 0x0000000751517220 */ /* 0x080fe20000410000 */
[-C--:B------:R-:W-:Y:S01]  /*bcf0*/  FMUL.FTZ R84, R84, R7.reuse ;  /* 0x0000000754547220 */ /* 0x080fe20000410000 */
[-C--:B------:R-:W-:Y:S01]  /*bd00*/  FMUL.FTZ R85, R85, R7.reuse ;  /* 0x0000000755557220 */ /* 0x080fe20000410000 */
[----:B------:R-:W0:Y:S01]  /*bd10*/  SHFL.BFLY PT, R8, R153, 0x1, 0x1f ;  /* 0x0c201f0099087f89 */ /* 0x000e2200000e0000 */
        /* <DEDUP_REMOVED lines=24> */
[----:B------:R-:W-:-:S02]  /*bea0*/  IMAD.MOV R153, RZ, RZ, -R22 ;  /* 0x000000ffff997224 */ /* 0x000fc400078e0a16 */
[-C--:B------:R-:W-:Y:S01]  /*beb0*/  FMUL.FTZ R128, R128, R7.reuse ;  /* 0x0000000780807220 */ /* 0x080fe20000410000 */
[----:B------:R-:W-:Y:S01]  /*bec0*/  FMUL.FTZ R129, R129, R7 ;  /* 0x0000000781817220 */ /* 0x000fe20000410000 */
[----:B------:R-:W-:Y:S01]  /*bed0*/  MUFU.EX2 R169, R169 ;  /* 0x000000a900a97308 */ /* 0x000fe20000000800 */
[----:B------:R-:W-:Y:S01]  /*bee0*/  FADD.FTZ R152, -R8, R185 ;  /* 0x000000b908987221 */ /* 0x000fe20000010100 */
[----:B------:R-:W-:Y:S01]  /*bef0*/  ISETP.NE.AND P3, PT, R16, R153, PT ;  /* 0x000000991000720c */ /* 0x000fe20003f65270 */
[----:B------:R-:W-:Y:S01]  /*bf00*/  FMUL.FTZ R156, R8, UR11 ;  /* 0x0000000b089c7c20 */ /* 0x000fe20008410000 */
[-C--:B------:R-:W-:Y:S01]  /*bf10*/  FMUL.FTZ R132, R132, R7.reuse ;  /* 0x0000000784847220 */ /* 0x080fe20000410000 */
[----:B------:R-:W-:Y:S01]  /*bf20*/  FMUL.FTZ R152, R152, UR11 ;  /* 0x0000000b98987c20 */ /* 0x000fe20008410000 */
[----:B------:R-:W-:Y:S01]  /*bf30*/  FMUL.FTZ R133, R133, R7 ;  /* 0x0000000785857220 */ /* 0x000fe20000410000 */
[--C-:B------:R-:W-:Y:S01]  /*bf40*/  FFMA.FTZ R185, R154, UR11, -R156.reuse ;  /* 0x0000000b9ab97c23 */ /* 0x100fe2000801089c */
[----:B------:R-:W-:Y:S01]  /*bf50*/  FFMA.FTZ R205, R179, UR11, -R156 ;  /* 0x0000000bb3cd7c23 */ /* 0x000fe2000801089c */
[----:B------:R0:W2:Y:S01]  /*bf60*/  MUFU.EX2 R202, R152 ;  /* 0x0000009800ca7308 */ /* 0x0000a20000000800 */
[----:B------:R-:W-:-:S02]  /*bf70*/  IMAD.U32 R179, RZ, RZ, UR6 ;  /* 0x00000006ffb37e24 */ /* 0x000fc4000f8e00ff */
[--C-:B------:R-:W-:Y:S01]  /*bf80*/  FFMA.FTZ R204, R155, UR11, -R156.reuse ;  /* 0x0000000b9bcc7c23 */ /* 0x100fe2000801089c */
[----:B------:R-:W-:Y:S02]  /*bf90*/  IMAD.U32 R154, RZ, RZ, UR7 ;  /* 0x00000007ff9a7e24 */ /* 0x000fe4000f8e00ff */
[--C-:B------:R-:W-:Y:S01]  /*bfa0*/  FFMA.FTZ R187, R158, UR11, -R156.reuse ;  /* 0x0000000b9ebb7c23 */ /* 0x100fe2000801089c */
[--C-:B------:R-:W-:Y:S01]  /*bfb0*/  FFMA.FTZ R206, R159, UR11, -R156.reuse ;  /* 0x0000000b9fce7c23 */ /* 0x100fe2000801089c */
[--C-:B------:R-:W-:Y:S01]  /*bfc0*/  FFMA.FTZ R201, R162, UR11, -R156.reuse ;  /* 0x0000000ba2c97c23 */ /* 0x100fe2000801089c */
[----:B------:R-:W-:Y:S02]  /*bfd0*/  @!P3 IMAD R153, R154, 0x40, R19 ;  /* 0x000000409a99b824 */ /* 0x000fe400078e0213 */
[--C-:B------:R-:W-:Y:S01]  /*bfe0*/  FFMA.FTZ R208, R163, UR11, -R156.reuse ;  /* 0x0000000ba3d07c23 */ /* 0x100fe2000801089c */
[----:B0-----:R-:W-:Y:S02]  /*bff0*/  @!P1 VIADD R152, R179, 0x38840 ;  /* 0x00038840b3989836 */ /* 0x001fe40000000000 */
[--C-:B------:R-:W-:Y:S01]  /*c000*/  FFMA.FTZ R203, R166, UR11, -R156.reuse ;  /* 0x0000000ba6cb7c23 */ /* 0x100fe2000801089c */
[--C-:B------:R-:W-:Y:S01]  /*c010*/  FFMA.FTZ R210, R167, UR11, -R156.reuse ;  /* 0x0000000ba7d27c23 */ /* 0x100fe2000801089c */
[----:B------:R-:W-:Y:S01]  /*c020*/  @!P3 LEA R153, R153, UR37, 0x2 ;  /* 0x000000259999bc11 */ /* 0x000fe2000f8e10ff */
[----:B------:R-:W-:Y:S01]  /*c030*/  FFMA.FTZ R170, R170, UR11, -R156 ;  /* 0x0000000baaaa7c23 */ /* 0x000fe2000801089c */
[----:B------:R-:W-:Y:S01]  /*c040*/  @!P1 PRMT R152, RZ, 0x654, R152 ;  /* 0x00000654ff989816 */ /* 0x000fe20000000098 */
[--C-:B------:R-:W-:Y:S01]  /*c050*/  FFMA.FTZ R171, R171, UR11, -R156.reuse ;  /* 0x0000000babab7c23 */ /* 0x100fe2000801089c */
[--C-:B------:R-:W-:Y:S01]  /*c060*/  FFMA.FTZ R174, R174, UR11, -R156.reuse ;  /* 0x0000000baeae7c23 */ /* 0x100fe2000801089c */
[--C-:B------:R-:W-:Y:S01]  /*c070*/  FFMA.FTZ R175, R175, UR11, -R156.reuse ;  /* 0x0000000bafaf7c23 */ /* 0x100fe2000801089c */
[----:B------:R0:W-:Y:S01]  /*c080*/  @!P1 SYNCS.ARRIVE.TRANS64.RED.A1T0 RZ, [R152+URZ], RZ ;  /* 0x000000ff98ff99a7 */ /* 0x0001e2000810043f */
[--C-:B------:R-:W-:Y:S01]  /*c090*/  FFMA.FTZ R178, R178, UR11, -R156.reuse ;  /* 0x0000000bb2b27c23 */ /* 0x100fe2000801089c */
[--C-:B------:R-:W-:Y:S01]  /*c0a0*/  FFMA.FTZ R182, R182, UR11, -R156.reuse ;  /* 0x0000000bb6b67c23 */ /* 0x100fe2000801089c */
[----:B------:R-:W-:Y:S01]  /*c0b0*/  FFMA.FTZ R183, R183, UR11, -R156 ;  /* 0x0000000bb7b77c23 */ /* 0x000fe2000801089c */
[----:B------:R-:W-:Y:S01]  /*c0c0*/  @!P3 STS [R153+0x38400], R7 ;  /* 0x038400079900b388 */ /* 0x000fe20000000800 */
[----:B------:R-:W-:Y:S01]  /*c0d0*/  MUFU.EX2 R185, R185 ;  /* 0x000000b900b97308 */ /* 0x000fe20000000800 */
[----:B-1----:R-:W-:Y:S01]  /*c0e0*/  F2FP.BF16.F32.PACK_AB R154, R14, R13 ;  /* 0x0000000d0e9a723e */ /* 0x002fe200000010ff */
[----:B--2---:R-:W-:Y:S01]  /*c0f0*/  FMUL.FTZ R26, R26, R202 ;  /* 0x000000ca1a1a7220 */ /* 0x004fe20000410000 */
[----:B------:R1:W-:Y:S01]  /*c100*/  @!P3 STS [R153+0x38420], R202 ;  /* 0x038420ca9900b388 */ /* 0x0003e20000000800 */
[----:B0-----:R-:W-:Y:S01]  /*c110*/  F2FP.BF16.F32.PACK_AB R152, R11, R12 ;  /* 0x0000000c0b98723e */ /* 0x001fe200000010ff */
[-C--:B------:R-:W-:Y:S01]  /*c120*/  FMUL.FTZ R27, R27, R202.reuse ;  /* 0x000000ca1b1b7220 */ /* 0x080fe20000410000 */
[----:B------:R-:W-:Y:S01]  /*c130*/  F2FP.BF16.F32.PACK_AB R156, R20, R15 ;  /* 0x0000000f149c723e */ /* 0x000fe200000010ff */
[-C--:B------:R-:W-:Y:S01]  /*c140*/  FMUL.FTZ R30, R30, R202.reuse ;  /* 0x000000ca1e1e7220 */ /* 0x080fe20000410000 */
[----:B------:R-:W1:Y:S01]  /*c150*/  MUFU.EX2 R204, R204 ;  /* 0x000000cc00cc7308 */ /* 0x000e620000000800 */
[----:B------:R-:W-:Y:S01]  /*c160*/  F2FP.BF16.F32.PACK_AB R158, R186, R21 ;  /* 0x00000015ba9e723e */ /* 0x000fe200000010ff */
[----:B------:R-:W-:Y:S01]  /*c170*/  FMUL.FTZ R31, R31, R202 ;  /* 0x000000ca1f1f7220 */ /* 0x000fe20000410000 */
[----:B------:R-:W-:Y:S01]  /*c180*/  F2FP.BF16.F32.PACK_AB R160, R169, R168 ;  /* 0x000000a8a9a0723e */ /* 0x000fe200000010ff */
        /* <DEDUP_REMOVED lines=73> */
[----:B------:R-:W-:Y:S01]  /*c620*/  FMUL.FTZ R143, R143, R202 ;  /* 0x000000ca8f8f7220 */ /* 0x000fe20000410000 */
[-C--:B------:R-:W-:Y:S01]  /*c630*/  FMUL.FTZ R144, R144, R7.reuse ;  /* 0x0000000790907220 */ /* 0x080fe20000410000 */
[-C--:B------:R-:W-:Y:S01]  /*c640*/  FMUL.FTZ R145, R145, R7.reuse ;  /* 0x0000000791917220 */ /* 0x080fe20000410000 */
[----:B------:R-:W0:Y:S01]  /*c650*/  MUFU.EX2 R171, R171 ;  /* 0x000000ab00ab7308 */ /* 0x000e220000000800 */
[----:B-1----:R-:W-:Y:S01]  /*c660*/  F2FP.BF16.F32.PACK_AB R162, R173, R172 ;  /* 0x000000acada2723e */ /* 0x002fe200000010ff */
[-C--:B------:R-:W-:Y:S01]  /*c670*/  FMUL.FTZ R146, R146, R202.reuse ;  /* 0x000000ca92927220 */ /* 0x080fe20000410000 */
[-C--:B------:R-:W-:Y:S01]  /*c680*/  FMUL.FTZ R147, R147, R202.reuse ;  /* 0x000000ca93937220 */ /* 0x080fe20000410000 */
[-C--:B------:R-:W-:Y:S01]  /*c690*/  FMUL.FTZ R148, R148, R7.reuse ;  /* 0x0000000794947220 */ /* 0x080fe20000410000 */
[----:B------:R-:W-:Y:S01]  /*c6a0*/  FMUL.FTZ R149, R149, R7 ;  /* 0x0000000795957220 */ /* 0x000fe20000410000 */
[-C--:B------:R-:W-:Y:S01]  /*c6b0*/  FMUL.FTZ R150, R150, R202.reuse ;  /* 0x000000ca96967220 */ /* 0x080fe20000410000 */
[----:B------:R-:W-:Y:S01]  /*c6c0*/  FMUL.FTZ R151, R151, R202 ;  /* 0x000000ca97977220 */ /* 0x000fe20000410000 */
[----:B------:R-:W-:Y:S01]  /*c6d0*/  MUFU.EX2 R174, R174 ;  /* 0x000000ae00ae7308 */ /* 0x000fe20000000800 */
[----:B------:R1:W-:Y:S01]  /*c6e0*/  STSM.16.M88.4 [R23+0x36400], R152 ;  /* 0x0364009817007844 */ /* 0x0003e20000000200 */
[----:B------:R-:W-:Y:S01]  /*c6f0*/  ULEA UR6, UR14, UR38, 0xc ;  /* 0x000000260e067291 */ /* 0x000fe2000f8e603f */
[----:B------:R-:W-:Y:S01]  /*c700*/  FFMA.FTZ R4, R7, R4, R12 ;  /* 0x0000000407047223 */ /* 0x000fe2000001000c */
[----:B------:R-:W-:Y:S01]  /*c710*/  UMOV UR7, 0x40000040 ;  /* 0x4000004000077882 */ /* 0x000fe20000000000 */
[----:B------:R1:W-:Y:S01]  /*c720*/  STSM.16.M88.4 [R190], R156 ;  /* 0x0000009cbe007844 */ /* 0x0003e20000000200 */
[----:B------:R-:W-:Y:S01]  /*c730*/  UIADD3 UR8, UR6, 0x80, URZ ;  /* 0x0000008006087890 */ /* 0x000fe2000fffe03f */
[----:B------:R-:W-:Y:S01]  /*c740*/  FFMA.FTZ R5, R202, R5, R185 ;  /* 0x00000005ca057223 */ /* 0x000fe200000100b9 */
[----:B------:R-:W2:Y:S01]  /*c750*/  MUFU.EX2 R175, R175 ;  /* 0x000000af00af7308 */ /* 0x000ea20000000800 */
[----:B0-----:R-:W-:Y:S01]  /*c760*/  F2FP.BF16.F32.PACK_AB R161, R171, R170 ;  /* 0x000000aaaba1723e */ /* 0x001fe200000010ff */
[----:B------:R-:W-:Y:S01]  /*c770*/  FADD.FTZ R4, R11, R4 ;  /* 0x000000040b047221 */ /* 0x000fe20000010000 */
[----:B------:R-:W-:Y:S01]  /*c780*/  FADD.FTZ R204, R204, R5 ;  /* 0x00000005cccc7221 */ /* 0x000fe20000010000 */
[----:B------:R-:W-:Y:S01]  /*c790*/  @!P1 VIADD R179, R179, 0x38860 ;  /* 0x00038860b3b39836 */ /* 0x000fe20000000000 */
[----:B------:R-:W-:Y:S01]  /*c7a0*/  UMOV UR14, UR8 ;  /* 0x00000008000e7c82 */ /* 0x000fe20008000000 */
[----:B------:R-:W-:Y:S01]  /*c7b0*/  UIADD3 UR8, UR6, 0x100, URZ ;  /* 0x0000010006087890 */ /* 0x000fe2000fffe03f */
[----:B------:R-:W-:Y:S01]  /*c7c0*/  FADD.FTZ R13, R13, R4 ;  /* 0x000000040d0d7221 */ /* 0x000fe20000010000 */
[----:B------:R-:W-:Y:S01]  /*c7d0*/  MUFU.EX2 R176, R176 ;  /* 0x000000b000b07308 */ /* 0x000fe20000000800 */
[----:B------:R-:W-:Y:S01]  /*c7e0*/  FADD.FTZ R187, R187, R204 ;  /* 0x000000ccbbbb7221 */ /* 0x000fe20000010000 */
[----:B------:R-:W-:Y:S01]  /*c7f0*/  @!P1 PRMT R179, RZ, 0x654, R179 ;  /* 0x00000654ffb39816 */ /* 0x000fe200000000b3 */
[----:B------:R-:W-:Y:S01]  /*c800*/  FADD.FTZ R14, R14, R13 ;  /* 0x0000000d0e0e7221 */ /* 0x000fe20000010000 */
[----:B------:R-:W-:-:S02]  /*c810*/  IMAD.MOV.U32 R185, RZ, RZ, R8 ;  /* 0x000000ffffb97224 */ /* 0x000fc400078e0008 */
[----:B------:R-:W-:Y:S01]  /*c820*/  FADD.FTZ R206, R206, R187 ;  /* 0x000000bbcece7221 */ /* 0x000fe20000010000 */
[----:B------:R-:W-:Y:S02]  /*c830*/  IMAD.MOV.U32 R11, RZ, RZ, R6 ;  /* 0x000000ffff0b7224 */ /* 0x000fe400078e0006 */
[----:B------:R-:W-:Y:S01]  /*c840*/  FADD.FTZ R15, R15, R14 ;  /* 0x0000000e0f0f7221 */ /* 0x000fe20000010000 */
[----:B------:R-:W0:Y:S01]  /*c850*/  MUFU.EX2 R177, R177 ;  /* 0x000000b100b17308 */ /* 0x000e220000000800 */
[----:B--2---:R-:W-:Y:S01]  /*c860*/  F2FP.BF16.F32.PACK_AB R163, R175, R174 ;  /* 0x000000aeafa3723e */ /* 0x004fe200000010ff */
[----:B------:R-:W-:Y:S01]  /*c870*/  FADD.FTZ R201, R201, R206 ;  /* 0x000000cec9c97221 */ /* 0x000fe20000010000 */
[----:B------:R-:W-:-:S03]  /*c880*/  FADD.FTZ R20, R20, R15 ;  /* 0x0000000f14147221 */ /* 0x000fc60000010000 */
[----:B------:R1:W-:Y:S01]  /*c890*/  STSM.16.M88.4 [R188], R160 ;  /* 0x000000a0bc007844 */ /* 0x0003e20000000200 */
[----:B------:R-:W-:Y:S01]  /*c8a0*/  FADD.FTZ R208, R208, R201 ;  /* 0x000000c9d0d07221 */ /* 0x000fe20000010000 */
[----:B------:R-:W-:Y:S01]  /*c8b0*/  MUFU.EX2 R180, R180 ;  /* 0x000000b400b47308 */ /* 0x000fe20000000800 */
[----:B------:R-:W-:Y:S02]  /*c8c0*/  FADD.FTZ R21, R21, R20 ;  /* 0x0000001415157221 */ /* 0x000fe40000010000 */
[----:B------:R-:W-:Y:S02]  /*c8d0*/  FADD.FTZ R203, R203, R208 ;  /* 0x000000d0cbcb7221 */ /* 0x000fe40000010000 */
[----:B------:R-:W-:Y:S02]  /*c8e0*/  FADD.FTZ R21, R186, R21 ;  /* 0x00000015ba157221 */ /* 0x000fe40000010000 */
[----:B------:R-:W-:Y:S01]  /*c8f0*/  FADD.FTZ R203, R210, R203 ;  /* 0x000000cbd2cb7221 */ /* 0x000fe20000010000 */
[----:B------:R-:W2:Y:S01]  /*c900*/  MUFU.EX2 R181, R181 ;  /* 0x000000b500b57308 */ /* 0x000ea20000000800 */
[----:B0-----:R-:W-:Y:S01]  /*c910*/  F2FP.BF16.F32.PACK_AB R164, R177, R176 ;  /* 0x000000b0b1a4723e */ /* 0x001fe200000010ff */
        /* <DEDUP_REMOVED lines=9> */
[----:B------:R-:W0:Y:S01]  /*c9b0*/  MUFU.EX2 R205, R205 ;  /* 0x000000cd00cd7308 */ /* 0x000e220000000800 */
[----:B--2---:R-:W-:Y:S01]  /*c9c0*/  F2FP.BF16.F32.PACK_AB R166, R181, R180 ;  /* 0x000000b4b5a6723e */ /* 0x004fe200000010ff */
[----:B------:R-:W-:-:S04]  /*c9d0*/  FADD.FTZ R176, R176, R173 ;  /* 0x000000adb0b07221 */ /* 0x000fc80000010000 */
[----:B------:R-:W-:Y:S02]  /*c9e0*/  FADD.FTZ R177, R177, R176 ;  /* 0x000000b0b1b17221 */ /* 0x000fe40000010000 */
[----:B------:R-:W-:Y:S02]  /*c9f0*/  MUFU.EX2 R182, R182 ;  /* 0x000000b600b67308 */ /* 0x000fe40000000800 */
[----:B------:R-:W-:-:S04]  /*ca00*/  FADD.FTZ R4, R180, R177 ;  /* 0x000000b1b4047221 */ /* 0x000fc80000010000 */
[----:B------:R-:W-:Y:S02]  /*ca10*/  FADD.FTZ R4, R181, R4 ;  /* 0x00000004b5047221 */ /* 0x000fe40000010000 */
[----:B------:R-:W2:Y:S01]  /*ca20*/  MUFU.EX2 R183, R183 ;  /* 0x000000b700b77308 */ /* 0x000ea20000000800 */
[----:B0-----:R-:W-:Y:S01]  /*ca30*/  F2FP.BF16.F32.PACK_AB R165, R205, R178 ;  /* 0x000000b2cda5723e */ /* 0x001fe200000010ff */
[----:B------:R-:W-:-:S04]  /*ca40*/  FADD.FTZ R178, R178, R175 ;  /* 0x000000afb2b27221 */ /* 0x000fc80000010000 */
[----:B------:R-:W-:Y:S01]  /*ca50*/  FADD.FTZ R205, R205, R178 ;  /* 0x000000b2cdcd7221 */ /* 0x000fe20000010000 */
[----:B--2---:R-:W-:-:S03]  /*ca60*/  F2FP.BF16.F32.PACK_AB R167, R183, R182 ;  /* 0x000000b6b7a7723e */ /* 0x004fc600000010ff */
[----:B------:R-:W-:Y:S02]  /*ca70*/  FADD.FTZ R182, R182, R205 ;  /* 0x000000cdb6b67221 */ /* 0x000fe40000010000 */
[----:B------:R1:W-:Y:S01]  /*ca80*/  STSM.16.M88.4 [R189], R164 ;  /* 0x000000a4bd007844 */ /* 0x0003e20000000200 */
[----:B------:R-:W-:Y:S01]  /*ca90*/  WARPGROUP.ARRIVE ;  /* 0x00000000000079c5 */ /* 0x000fe20000000000 */
[----:B------:R-:W-:-:S05]  /*caa0*/  FADD.FTZ R5, R183, R182 ;  /* 0x000000b6b7057221 */ /* 0x000fca0000010000 */
[----:B------:R-:W-:Y:S01]  /*cab0*/  HGMMA.64x256x16.F32.BF16 R24, R152, gdesc[UR4].tnspB, R24, gsb0 ;  /* 0x43e0000498187df0 */ /* 0x000fe20008001818 */
        /* <DEDUP_REMOVED lines=28> */
[----:B------:R-:W-:-:S07]  /*cc80*/  IMAD.MOV.U32 R7, RZ, RZ, R9 ;  /* 0x000000ffff077224 */ /* 0x000fce00078e0009 */
.L_x_5136:
[----:B------:R-:W-:-:S13]  /*cc90*/  ISETP.GE.AND P2, PT, R7, R184, PT ;  /* 0x000000b80700720c */ /* 0x000fda0003f46270 */
[----:B------:R-:W-:Y:S05]  /*cca0*/  @!P2 BRA `(.L_x_5146) ;  /* 0x00000034000ca947 */ /* 0x000fea0003800000 */
[----:B------:R-:W-:Y:S01]  /*ccb0*/  IMAD.IADD R11, R17, 0x1, -R18 ;  /* 0x00000001110b7824 */ /* 0x000fe200078e0a12 */
[----:B------:R-:W-:Y:S01]  /*ccc0*/  UMOV UR6, UR36 ;  /* 0x0000002400067c82 */ /* 0x000fe20008000000 */
[----:B------:R-:W-:Y:S02]  /*ccd0*/  IMAD.MOV.U32 R20, RZ, RZ, R8 ;  /* 0x000000ffff147224 */ /* 0x000fe400078e0008 */
[----:B------:R-:W-:Y:S01]  /*cce0*/  IMAD.MOV.U32 R12, RZ, RZ, R6 ;  /* 0x000000ffff0c7224 */ /* 0x000fe200078e0006 */
[----:B------:R-:W-:Y:S01]  /*ccf0*/  IADD3 R9, R11, 0x8, R0 ;  /* 0x000000080b097810 */ /* 0x000fe20007ffe000 */
[----:B------:R-:W-:-:S03]  /*cd00*/  IMAD.IADD R11, R0, 0x1, R11 ;  /* 0x00000001000b7824 */ /* 0x000fc600078e020b */
[----:B------:R-:W-:-:S07]  /*cd10*/  LOP3.LUT R13, RZ, R9, RZ, 0x33, !PT ;  /* 0x00000009ff0d7212 */ /* 0x000fce00078e33ff */
.L_x_5163:
[----:B------:R-:W-:-:S04]  /*cd20*/  UIADD3 UR14, UR6, 0x1, URZ ;  /* 0x00000001060e7890 */ /* 0x000fc8000fffe03f */
[----:B------:R-:W-:-:S04]  /*cd30*/  UISETP.NE.AND UP0, UPT, UR14, 0x2, UPT ;  /* 0x000000020e00788c */ /* 0x000fc8000bf05270 */
[----:B------:R-:W-:Y:S02]  /*cd40*/  USEL UR14, UR14, URZ, UP0 ;  /* 0x0000003f0e0e7287 */ /* 0x000fe40008000000 */
[----:B------:R-:W-:-:S05]  /*cd50*/  USEL UR7, URZ, 0x1, UP0 ;  /* 0x000000013f077887 */ /* 0x000fca0008000000 */
[----:B------:R-:W-:Y:S01]  /*cd60*/  UMOV UR36, UR14 ;  /* 0x0000000e00247c82 */ /* 0x000fe20008000000 */
[----:B------:R-:W-:Y:S01]  /*cd70*/  LOP3.LUT R2, R2, UR7, RZ, 0x3c, !PT ;  /* 0x0000000702027c12 */ /* 0x000fe2000f8e3cff */
[----:B0-----:R-:W-:Y:S06]  /*cd80*/  @!P0 BRA `(.L_x_5147) ;  /* 0x0000000000048947 */ /* 0x001fec0003800000 */
[----:B------:R-:W-:Y:S01]  /*cd90*/  BPT.TRAP 0x1 ;  /* 0x000000040000795c */ /* 0x000fe20000300000 */
.L_x_5147:
[----:B------:R-:W-:Y:S01]  /*cda0*/  ULEA UR7, UR36, UR37, 0x3 ;  /* 0x0000002524077291 */ /* 0x000fe2000f8e183f */
[----:B------:R-:W-:-:S08]  /*cdb0*/  SHF.L.U32 R6, R2, 0x1f, RZ ;  /* 0x0000001f02067819 */ /* 0x000fd000000006ff */
[----:B------:R0:W2:Y:S01]  /*cdc0*/  SYNCS.PHASECHK.TRANS64.TRYWAIT P2, [UR7+0x38830], R6 ;  /* 0x03883006ff0075a7 */ /* 0x0000a20008040147 */
[----:B------:R-:W-:Y:S05]  /*cdd0*/  @!P0 BRA `(.L_x_5148) ;  /* 0x0000000000048947 */ /* 0x000fea0003800000 */
[----:B------:R-:W-:Y:S01]  /*cde0*/  BPT.TRAP 0x1 ;  /* 0x000000040000795c */ /* 0x000fe20000300000 */
.L_x_5148:
[----:B--2---:R-:W-:Y:S05]  /*cdf0*/  @P2 BRA `(.L_x_5149) ;  /* 0x0000000000082947 */ /* 0x004fea0003800000 */
[----:B------:R-:W2:Y:S02]  /*ce00*/  SYNCS.PHASECHK.TRANS64.TRYWAIT P2, [UR7+0x38830], R6 ;  /* 0x03883006ff0075a7 */ /* 0x000ea40008040147 */
[----:B--2---:R-:W-:Y:S05]  /*ce10*/  @!P2 BRA `(.L_x_5150) ;  /* 0x000000c00090a947 */ /* 0x004fea0003800000 */
.L_x_5149:
[----:B------:R-:W-:Y:S01]  /*ce20*/  R2UR UR15, R3 ;  /* 0x00000000030f72ca */ /* 0x000fe200000e0000 */
[----:B-1----:R-:W-:Y:S01]  /*ce30*/  WARPGROUP.ARRIVE ;  /* 0x00000000000079c5 */ /* 0x002fe20000000000 */
        /* <DEDUP_REMOVED lines=30> */
.L_x_5151:
[----:B------:R1:W3:Y:S01]  /*d020*/  SYNCS.PHASECHK.TRANS64.TRYWAIT P2, [UR7+0x38850], R6 ;  /* 0x03885006ff0075a7 */ /* 0x0002e20008040147 */
[----:B------:R-:W-:Y:S05]  /*d030*/  @!P0 BRA `(.L_x_5152) ;  /* 0x0000000000048947 */ /* 0x000fea0003800000 */
[----:B------:R-:W-:Y:S01]  /*d040*/  BPT.TRAP 0x1 ;  /* 0x000000040000795c */ /* 0x000fe20000300000 */
.L_x_5152:
[----:B---3--:R-:W-:Y:S05]  /*d050*/  @P2 BRA `(.L_x_5153) ;  /* 0x0000000000082947 */ /* 0x008fea0003800000 */
[----:B------:R-:W3:Y:S02]  /*d060*/  SYNCS.PHASECHK.TRANS64.TRYWAIT P2, [UR7+0x38850], R6 ;  /* 0x03885006ff0075a7 */ /* 0x000ee40008040147 */
[----:B---3--:R-:W-:Y:S05]  /*d070*/  @!P2 BRA `(.L_x_5154) ;  /* 0x000000c00010a947 */ /* 0x008fea0003800000 */
.L_x_5153:
[----:B------:R-:W-:Y:S01]  /*d080*/  ULEA UR8, UR14, UR4, 0xc ;  /* 0x000000040e087291 */ /* 0x000fe2000f8e603f */
[----:B------:R-:W-:Y:S01]  /*d090*/  WARPGROUP.ARRIVE ;  /* 0x00000000000079c5 */ /* 0x000fe20000000000 */
[----:B------:R-:W-:Y:S01]  /*d0a0*/  UMOV UR27, 0x40000040 ;  /* 0x40000040001b7882 */ /* 0x000fe20000000000 */
[----:B------:R-:W-:-:S04]  /*d0b0*/  UIADD3 UR28, UR5, 0x2, URZ ;  /* 0x00000002051c7890 */ /* 0x000fc8000fffe03f */
[----:B------:R-:W3:Y:S01]  /*d0c0*/  S2R R8, SR_TID.X ;  /* 0x0000000000087919 */ /* 0x000ee20000002100 */
[----:B------:R-:W-:Y:S01]  /*d0d0*/  UIADD3 UR30, UR8, 0x2, URZ ;  /* 0x00000002081e7890 */ /* 0x000fe2000fffe03f */
[----:B------:R-:W-:Y:S01]  /*d0e0*/  IMAD.U32 R10, RZ, RZ, UR7 ;  /* 0x00000007ff0a7e24 */ /* 0x000fe2000f8e00ff */
[----:B------:R-:W-:Y:S01]  /*d0f0*/  UMOV UR26, UR8 ;  /* 0x00000008001a7c82 */ /* 0x000fe20008000000 */
[----:B------:R-:W-:Y:S01]  /*d100*/  UMOV UR29, 0x40000040 ;  /* 0x40000040001d7882 */ /* 0x000fe20000000000 */
[----:B------:R-:W-:Y:S01]  /*d110*/  HGMMA.64x64x16.F32.BF16 R152, gdesc[UR24], R152, gsb0 ;  /* 0x00e00000189879f0 */ /* 0x000fe20008001898 */
[----:B------:R-:W-:Y:S01]  /*d120*/  UMOV UR31, 0x40000040 ;  /* 0x40000040001f7882 */ /* 0x000fe20000000000 */
[----:B------:R-:W-:Y:S02]  /*d130*/  UIADD3 UR18, UR5, 0x800, URZ ;  /* 0x0000080005127890 */ /* 0x000fe4000fffe03f */
[----:B------:R-:W-:Y:S01]  /*d140*/  UIADD3 UR15, UR8, 0x800, URZ ;  /* 0x00000800080f7890 */ /* 0x000fe2000fffe03f */
[----:B------:R-:W-:Y:S01]  /*d150*/  UMOV UR11, 0x4 ;  /* 0x00000004000b7882 */ /* 0x000fe20000000000 */
[----:B------:R-:W-:-:S02]  /*d160*/  ULDC UR7, c[0x0][0xad4] ;  /* 0x0002b50000077ab9 */ /* 0x000fc40000000800 */
[----:B------:R-:W-:Y:S01]  /*d170*/  ULOP3.LUT UR7, URZ, UR7, URZ, 0x33, !UPT ;  /* 0x000000073f077292 */ /* 0x000fe2000f8e333f */
[----:B---3--:R-:W-:-:S05]  /*d180*/  SHF.R.U32.HI R8, RZ, 0x7, R8 ;  /* 0x00000007ff087819 */ /* 0x008fca0000011608 */
[----:B012---:R-:W0:Y:S02]  /*d190*/  SHFL.IDX PT, R6, R8, RZ, 0x1f ;  /* 0x00001fff08067589 */ /* 0x007e2400000e0000 */
[----:B0-----:R-:W-:Y:S01]  /*d1a0*/  R2UR UR9, R6 ;  /* 0x00000000060972ca */ /* 0x001fe200000e0000 */
[----:B------:R-:W-:-:S05]  /*d1b0*/  @!P1 VIADD R6, R10, 0x38840 ;  /* 0x000388400a069836 */ /* 0x000fca0000000000 */
[----:B------:R-:W-:Y:S02]  /*d1c0*/  @!P1 PRMT R8, RZ, 0x654, R6 ;  /* 0x00000654ff089816 */ /* 0x000fe40000000006 */
[----:B------:R-:W-:-:S04]  /*d1d0*/  SHF.L.U32 R6, R7, 0x6, RZ ;  /* 0x0000000607067819 */ /* 0x000fc800000006ff */
[----:B------:R-:W-:Y:S01]  /*d1e0*/  IADD3 R15, R17, 0x1, -R6 ;  /* 0x00000001110f7810 */ /* 0x000fe20007ffe806 */
[----:B------:R-:W-:-:S03]  /*d1f0*/  UISETP.GT.AND UP0, UPT, UR9, 0x7f, UPT ;  /* 0x0000007f0900788c */ /* 0x000fc6000bf04270 */
[----:B------:R-:W-:Y:S01]  /*d200*/  IADD3 R15, -R16, R15, -R18 ;  /* 0x0000000f100f7210 */ /* 0x000fe20007ffe912 */
[----:B------:R-:W-:Y:S02]  /*d210*/  USEL UR9, URZ, 0x2, !UP0 ;  /* 0x000000023f097887 */ /* 0x000fe4000c000000 */
[----:B------:R-:W-:Y:S01]  /*d220*/  USEL UR10, UR11, 0x2, UP0 ;  /* 0x000000020b0a7887 */ /* 0x000fe20008000000 */
[----:B------:R-:W-:Y:S02]  /*d230*/  WARPGROUP.DEPBAR.LE gsb0, 0x0 ;  /* 0x00008000000079c5 */ /* 0x000fe40000010000 */
[----:B------:R-:W-:Y:S01]  /*d240*/  WARPGROUP.ARRIVE ;  /* 0x00000000000079c5 */ /* 0x000fe20000000000 */
[----:B------:R-:W-:Y:S01]  /*d250*/  USEL UR11, UR11, 0x6, !UP0 ;  /* 0x000000060b0b7887 */ /* 0x000fe2000c000000 */
[----:B------:R-:W-:Y:S01]  /*d260*/  VIADD R205, R15, UR7 ;  /* 0x000000070fcd7c36 */ /* 0x000fe20008000000 */
[----:B------:R-:W-:-:S03]  /*d270*/  ULDC UR7, c[0x0][0xadc] ;  /* 0x0002b70000077ab9 */ /* 0x000fc60000000800 */
[----:B------:R-:W-:Y:S01]  /*d280*/  HGMMA.64x64x16.F32.BF16 R152, gdesc[UR28], R152, gsb0 ;  /* 0x00e000001c9879f0 */ /* 0x000fe20008001898 */
[----:B------:R-:W-:Y:S01]  /*d290*/  UIADD3 UR28, UR5, 0x4, URZ ;  /* 0x00000004051c7890 */ /* 0x000fe2000fffe03f */
[----:B------:R-:W-:Y:S01]  /*d2a0*/  IMAD.IADD R201, R0, 0x1, R205 ;  /* 0x0000000100c97824 */ /* 0x000fe200078e02cd */
        /* <DEDUP_REMOVED lines=245> */
[----:B------:R-:W-:Y:S05]  /*e200*/  @!P6 BRA `(.L_x_5155) ;  /* 0x00000000005ce947 */ /* 0x000fea0003800000 */
[----:B------:R-:W-:Y:S01]  /*e210*/  ISETP.GT.AND P2, PT, R11, -0x1, PT ;  /* 0xffffffff0b00780c */ /* 0x000fe20003f44270 */
[----:B------:R-:W-:-:S12]  /*e220*/  BSSY B0, `(.L_x_5156) ;  /* 0x0000011000007945 */ /* 0x000fd80003800000 */
[----:B------:R-:W-:Y:S05]  /*e230*/  @P2 BRA `(.L_x_5157) ;  /* 0x0000000000242947 */ /* 0x000fea0003800000 */
[----:B------:R-:W-:Y:S01]  /*e240*/  IMAD.U32 R185, RZ, RZ, UR7 ;  /* 0x00000007ffb97e24 */ /* 0x000fe2000f8e00ff */
[----:B0-----:R-:W-:-:S04]  /*e250*/  IADD3 R8, R0, R17, -R18 ;  /* 0x0000001100087210 */ /* 0x001fc80007ffe812 */
[----:B------:R-:W-:Y:S02]  /*e260*/  ISETP.NE.AND P2, PT, R185, 0x1, PT ;  /* 0x00000001b900780c */ /* 0x000fe40003f45270 */
[----:B------:R-:W-:-:S11]  /*e270*/  LOP3.LUT R21, RZ, R8, RZ, 0x33, !PT ;  /* 0x00000008ff157212 */ /* 0x000fd600078e33ff */
[----:B------:R-:W0:Y:S02]  /*e280*/  @P2 LDC.64 R14, c[0x0][0xae0] ;  /* 0x0002b800ff0e2b82 */ /* 0x000e240000000a00 */
[----:B0-----:R-:W-:-:S05]  /*e290*/  @P2 IMAD.HI.U32 R14, R21, R14, RZ ;  /* 0x0000000e150e2227 */ /* 0x001fca00078e00ff */
[----:B------:R-:W-:-:S04]  /*e2a0*/  @P2 SHF.R.U32.HI R21, RZ, R15, R14 ;  /* 0x0000000fff152219 */ /* 0x000fc8000001160e */
[----:B------:R-:W-:Y:S01]  /*e2b0*/  LOP3.LUT R21, RZ, R21, RZ, 0x33, !PT ;  /* 0x00000015ff157212 */ /* 0x000fe200078e33ff */
[----:B------:R-:W-:Y:S06]  /*e2c0*/  BRA `(.L_x_5158) ;  /* 0x0000000000187947 */ /* 0x000fec0003800000 */
.L_x_5157:
[----:B------:R-:W-:Y:S02]  /*e2d0*/  IMAD.U32 R185, RZ, RZ, UR7 ;  /* 0x00000007ffb97e24 */ /* 0x000fe4000f8e00ff */
[----:B------:R-:W-:-:S03]  /*e2e0*/  IMAD.MOV.U32 R21, RZ, RZ, R11 ;  /* 0x000000ffff157224 */ /* 0x000fc600078e000b */
[----:B------:R-:W-:-:S13]  /*e2f0*/  ISETP.NE.AND P2, PT, R185, 0x1, PT ;  /* 0x00000001b900780c */ /* 0x000fda0003f45270 */
[----:B------:R-:W1:Y:S02]  /*e300*/  @P2 LDC.64 R14, c[0x0][0xae0] ;  /* 0x0002b800ff0e2b82 */ /* 0x000e640000000a00 */
[----:B-1----:R-:W-:-:S05]  /*e310*/  @P2 IMAD.HI.U32 R14, R11, R14, RZ ;  /* 0x0000000e0b0e2227 */ /* 0x002fca00078e00ff */
[----:B------:R-:W-:-:S07]  /*e320*/  @P2 SHF.R.U32.HI R21, RZ, R15, R14 ;  /* 0x0000000fff152219 */ /* 0x000fce000001160e */
.L_x_5158:
[----:B------:R-:W-:Y:S05]  /*e330*/  BSYNC B0 ;  /* 0x0000000000007941 */ /* 0x000fea0003800000 */
.L_x_5156:
[----:B------:R-:W-:-:S04]  /*e340*/  IMAD R15, R21, R185, -R6 ;  /* 0x000000b9150f7224 */ /* 0x000fc800078e0a06 */
[----:B------:R-:W-:-:S05]  /*e350*/  IMAD.IADD R15, R15, 0x1, -R16 ;  /* 0x000000010f0f7824 */ /* 0x000fca00078e0a10 */
[----:B------:R-:W-:Y:S02]  /*e360*/  VIADDMNMX R186, R15, R185, R186, PT ;  /* 0x000000b90fba7246 */ /* 0x000fe400038001ba */
[----:B------:R-:W-:-:S07]  /*e370*/  VIMNMX R201, R201, R15, !PT ;  /* 0x0000000fc9c97248 */ /* 0x000fce0007fe0100 */
.L_x_5155:
        /* <DEDUP_REMOVED lines=29> */
[----:B0-----:R-:W-:Y:S02]  /*e550*/  FSEL R8, R168, -INF , !P3 ;  /* 0xff800000a8087808 */ /* 0x001fe40005800000 */
        /* <DEDUP_REMOVED lines=33> */
.L_x_5161:
[----:B------:R-:W-:Y:S02]  /*e770*/  IMAD.U32 R186, RZ, RZ, UR7 ;  /* 0x00000007ffba7e24 */ /* 0x000fe4000f8e00ff */
[----:B------:R-:W-:-:S03]  /*e780*/  IMAD.MOV.U32 R173, RZ, RZ, R9 ;  /* 0x000000ffffad7224 */ /* 0x000fc600078e0009 */
[----:B------:R-:W-:-:S13]  /*e790*/  ISETP.NE.AND P3, PT, R186, 0x1, PT ;  /* 0x00000001ba00780c */ /* 0x000fda0003f65270 */
[----:B------:R-:W0:Y:S02]  /*e7a0*/  @P3 LDC.64 R14, c[0x0][0xae0] ;  /* 0x0002b800ff0e3b82 */ /* 0x000e240000000a00 */
[----:B0-----:R-:W-:-:S05]  /*e7b0*/  @P3 IMAD.HI.U32 R14, R9, R14, RZ ;  /* 0x0000000e090e3227 */ /* 0x001fca00078e00ff */
[----:B------:R-:W-:-:S07]  /*e7c0*/  @P3 SHF.R.U32.HI R173, RZ, R15, R14 ;  /* 0x0000000fffad3219 */ /* 0x000fce000001160e */
.L_x_5162:
[----:B------:R-:W-:Y:S05]  /*e7d0*/  BSYNC B0 ;  /* 0x0000000000007941 */ /* 0x000fea0003800000 */
.L_x_5160:
[----:B------:R-:W-:-:S04]  /*e7e0*/  IMAD R15, R173, R186, -R6 ;  /* 0x000000baad0f7224 */ /* 0x000fc800078e0a06 */
[----:B------:R-:W-:-:S05]  /*e7f0*/  IMAD.IADD R15, R15, 0x1, -R16 ;  /* 0x000000010f0f7824 */ /* 0x000fca00078e0a10 */
[----:B------:R-:W-:Y:S02]  /*e800*/  VIADDMNMX R168, R15, R186, R168, PT ;  /* 0x000000ba0fa87246 */ /* 0x000fe400038001a8 */
[----:B------:R-:W-:-:S07]  /*e810*/  VIMNMX R169, R169, R15, !PT ;  /* 0x0000000fa9a97248 */ /* 0x000fce0007fe0100 */
.L_x_5159:
[----:B------:R-:W-:Y:S01]  /*e820*/  FMNMX.FTZ R6, R187, R12, !PT ;  /* 0x0000000cbb067209 */ /* 0x000fe20007810000 */
[----:B------:R-:W-:Y:S01]  /*e830*/  ULDC UR11, c[0x0][0xa80] ;  /* 0x0002a000000b7ab9 */ /* 0x000fe20000000800 */
[----:B------:R-:W-:Y:S01]  /*e840*/  ISETP.GT.AND P3, PT, R169, 0x1, P2 ;  /* 0x00000001a900780c */ /* 0x000fe20001764270 */
[----:B------:R-:W-:Y:S01]  /*e850*/  UMOV UR7, 0x40000040 ;  /* 0x4000004000077882 */ /* 0x000fe20000000000 */
[----:B------:R-:W-:Y:S01]  /*e860*/  FMNMX.FTZ R6, R185, R6, !PT ;  /* 0x00000006b9067209 */ /* 0x000fe20007810000 */
[----:B------:R-:W-:Y:S01]  /*e870*/  UMOV UR15, 0x40000040 ;  /* 0x40000040000f7882 */ /* 0x000fe20000000000 */
[----:B------:R-:W-:Y:S01]  /*e880*/  ISETP.LT.OR P3, PT, R168, 0x2, P3 ;  /* 0x00000002a800780c */ /* 0x000fe20001f61670 */
[----:B------:R-:W-:Y:S01]  /*e890*/  @!P1 VIADD R10, R10, 0x38860 ;  /* 0x000388600a0a9836 */ /* 0x000fe20000000000 */
        /* <DEDUP_REMOVED lines=27> */
[C---:B------:R-:W-:Y:S02]  /*ea50*/  ISETP.GT.AND P3, PT, R169.reuse, 0x18, P2 ;  /* 0x00000018a900780c */ /* 0x040fe40001764270 */
[----:B------:R-:W-:Y:S01]  /*ea60*/  FSEL R162, R162, -INF , !P4 ;  /* 0xff800000a2a27808 */ /* 0x000fe20006000000 */
[----:B------:R-:W0:Y:S01]  /*ea70*/  SHFL.BFLY PT, R15, R14, 0x2, 0x1f ;  /* 0x0c401f000e0f7f89 */ /* 0x000e2200000e0000 */
[C---:B------:R-:W-:Y:S02]  /*ea80*/  ISETP.LT.OR P5, PT, R168.reuse, 0x12, P5 ;  /* 0x00000012a800780c */ /* 0x040fe40002fa1670 */
[----:B------:R-:W-:Y:S02]  /*ea90*/  ISETP.LT.OR P3, PT, R168, 0x19, P3 ;  /* 0x00000019a800780c */ /* 0x000fe40001f61670 */
[----:B------:R-:W-:-:S02]  /*eaa0*/  ISETP.GT.AND P4, PT, R169, 0x19, P2 ;  /* 0x00000019a900780c */ /* 0x000fc40001784270 */
[----:B------:R-:W-:Y:S02]  /*eab0*/  FSEL R163, R163, -INF , !P5 ;  /* 0xff800000a3a37808 */ /* 0x000fe40006800000 */
[----:B------:R-:W-:Y:S02]  /*eac0*/  FSEL R166, R166, -INF , !P3 ;  /* 0xff800000a6a67808 */ /* 0x000fe40005800000 */
[C---:B------:R-:W-:Y:S02]  /*ead0*/  ISETP.GT.AND P3, PT, R169.reuse, 0x21, P2 ;  /* 0x00000021a900780c */ /* 0x040fe40001764270 */
[----:B------:R-:W-:Y:S02]  /*eae0*/  ISETP.GT.AND P5, PT, R169, 0x20, P2 ;  /* 0x00000020a900780c */ /* 0x000fe400017a4270 */
[C---:B------:R-:W-:Y:S02]  /*eaf0*/  ISETP.LT.OR P4, PT, R168.reuse, 0x1a, P4 ;  /* 0x0000001aa800780c */ /* 0x040fe40002781670 */
[----:B------:R-:W-:-:S02]  /*eb00*/  ISETP.LT.OR P3, PT, R168, 0x22, P3 ;  /* 0x00000022a800780c */ /* 0x000fc40001f61670 */
[----:B------:R-:W-:Y:S02]  /*eb10*/  ISETP.LT.OR P5, PT, R168, 0x21, P5 ;  /* 0x00000021a800780c */ /* 0x000fe40002fa1670 */
[----:B------:R-:W-:Y:S02]  /*eb20*/  FSEL R167, R167, -INF , !P4 ;  /* 0xff800000a7a77808 */ /* 0x000fe40006000000 */
[----:B------:R-:W-:Y:S02]  /*eb30*/  ISETP.GT.AND P4, PT, R169, 0x28, P2 ;  /* 0x00000028a900780c */ /* 0x000fe40001784270 */
[----:B0-----:R-:W-:Y:S02]  /*eb40*/  FMNMX.FTZ R15, R14, R15, !PT ;  /* 0x0000000f0e0f7209 */ /* 0x001fe40007810000 */
[----:B------:R-:W-:Y:S02]  /*eb50*/  FMNMX.FTZ R14, R201, R20, !PT ;  /* 0x00000014c90e7209 */ /* 0x000fe40007810000 */
[----:B------:R-:W-:Y:S01]  /*eb60*/  FSEL R186, R171, -INF , !P3 ;  /* 0xff800000abba7808 */ /* 0x000fe20005800000 */
[----:B------:R-:W0:Y:S01]  /*eb70*/  SHFL.BFLY PT, R6, R15, 0x1, 0x1f ;  /* 0x0c201f000f067f89 */ /* 0x000e2200000e0000 */
[----:B------:R-:W-:-:S02]  /*eb80*/  FSEL R154, R170, -INF , !P5 ;  /* 0xff800000aa9a7808 */ /* 0x000fc40006800000 */
[----:B------:R-:W-:Y:S02]  /*eb90*/  ISETP.LT.OR P4, PT, R168, 0x29, P4 ;  /* 0x00000029a800780c */ /* 0x000fe40002781670 */
[C---:B------:R-:W-:Y:S02]  /*eba0*/  ISETP.GT.AND P3, PT, R169.reuse, 0x29, P2 ;  /* 0x00000029a900780c */ /* 0x040fe40001764270 */
[----:B------:R-:W-:Y:S02]  /*ebb0*/  FSEL R202, R174, -INF , !P4 ;  /* 0xff800000aeca7808 */ /* 0x000fe40006000000 */
[----:B------:R-:W-:Y:S02]  /*ebc0*/  ISETP.GT.AND P4, PT, R169, 0x30, P2 ;  /* 0x00000030a900780c */ /* 0x000fe40001784270 */
[C---:B------:R-:W-:Y:S02]  /*ebd0*/  ISETP.LT.OR P3, PT, R168.reuse, 0x2a, P3 ;  /* 0x0000002aa800780c */ /* 0x040fe40001f61670 */
[----:B------:R-:W-:-:S02]  /*ebe0*/  ISETP.LT.OR P4, PT, R168, 0x31, P4 ;  /* 0x00000031a800780c */ /* 0x000fc40002781670 */
[----:B------:R-:W-:Y:S02]  /*ebf0*/  @!P1 PRMT R10, RZ, 0x654, R10 ;  /* 0x00000654ff0a9816 */ /* 0x000fe4000000000a */
        /* <DEDUP_REMOVED lines=28> */
[----:B------:R-:W-:Y:S01]  /*edc0*/  MUFU.EX2 R15, R15 ;  /* 0x0000000f000f7308 */ /* 0x000fe20000000800 */
[----:B------:R-:W-:Y:S01]  /*edd0*/  FMNMX.FTZ R170, R202, R171, !PT ;  /* 0x000000abcaaa7209 */ /* 0x000fe20007810000 */
[----:B------:R-:W-:Y:S01]  /*ede0*/  FFMA.FTZ R171, R164, UR11, -R204 ;  /* 0x0000000ba4ab7c23 */ /* 0x000fe200080108cc */
[----:B------:R-:W-:-:S02]  /*edf0*/  ISETP.LT.OR P3, PT, R168, 0x32, P3 ;  /* 0x00000032a800780c */ /* 0x000fc40001f61670 */
[----:B------:R-:W-:Y:S02]  /*ee00*/  FMNMX.FTZ R170, R187, R170, !PT ;  /* 0x000000aabbaa7209 */ /* 0x000fe40007810000 */
[----:B------:R-:W-:Y:S01]  /*ee10*/  ISETP.GT.AND P2, PT, R169, 0x39, P2 ;  /* 0x00000039a900780c */ /* 0x000fe20001744270 */
[--C-:B------:R-:W-:Y:S01]  /*ee20*/  FFMA.FTZ R169, R160, UR11, -R204.reuse ;  /* 0x0000000ba0a97c23 */ /* 0x100fe200080108cc */
[----:B------:R-:W-:Y:S01]  /*ee30*/  ISETP.LT.OR P4, PT, R168, 0x39, P4 ;  /* 0x00000039a800780c */ /* 0x000fe20002781670 */
[----:B------:R-:W-:Y:S01]  /*ee40*/  MUFU.EX2 R14, R14 ;  /* 0x0000000e000e7308 */ /* 0x000fe20000000800 */
[----:B------:R-:W-:Y:S01]  /*ee50*/  FSEL R203, R179, -INF , !P3 ;  /* 0xff800000b3cb7808 */ /* 0x000fe20005800000 */
[--C-:B------:R-:W-:Y:S01]  /*ee60*/  FFMA.FTZ R179, R180, UR11, -R204.reuse ;  /* 0x0000000bb4b37c23 */ /* 0x100fe200080108cc */
[----:B------:R-:W-:Y:S02]  /*ee70*/  FMNMX.FTZ R170, R185, R170, !PT ;  /* 0x000000aab9aa7209 */ /* 0x000fe40007810000 */
[----:B------:R-:W-:Y:S01]  /*ee80*/  ISETP.LT.OR P2, PT, R168, 0x3a, P2 ;  /* 0x0000003aa800780c */ /* 0x000fe20001741670 */
[----:B------:R-:W-:Y:S01]  /*ee90*/  FFMA.FTZ R168, R157, UR11, -R204 ;  /* 0x0000000b9da87c23 */ /* 0x000fe200080108cc */
[----:B------:R-:W-:Y:S01]  /*eea0*/  FSEL R182, R182, -INF , !P4 ;  /* 0xff800000b6b67808 */ /* 0x000fe20006000000 */
[----:B------:R-:W-:Y:S01]  /*eeb0*/  MUFU.EX2 R21, R21 ;  /* 0x0000001500157308 */ /* 0x000fe20000000800 */
[----:B------:R-:W-:-:S02]  /*eec0*/  FMNMX.FTZ R157, R203, R170, !PT ;  /* 0x000000aacb9d7209 */ /* 0x000fc40007810000 */
[----:B------:R-:W-:Y:S02]  /*eed0*/  FSEL R183, R183, -INF , !P2 ;  /* 0xff800000b7b77808 */ /* 0x000fe40005000000 */
[----:B------:R-:W-:-:S03]  /*eee0*/  FMNMX.FTZ R170, R182, R157, !PT ;  /* 0x0000009db6aa7209 */ /* 0x000fc60007810000 */
[----:B------:R-:W-:Y:S01]  /*eef0*/  MUFU.EX2 R168, R168 ;  /* 0x000000a800a87308 */ /* 0x000fe20000000800 */
[----:B------:R-:W-:Y:S01]  /*ef00*/  FMNMX.FTZ R157, R183, R170, !PT ;  /* 0x000000aab79d7209 */ /* 0x000fe20007810000 */
[----:B------:R-:W-:-:S04]  /*ef10*/  FFMA.FTZ R170, R161, UR11, -R204 ;  /* 0x0000000ba1aa7c23 */ /* 0x000fc800080108cc */
[----:B------:R-:W0:Y:S02]  /*ef20*/  SHFL.BFLY PT, R160, R157, 0x2, 0x1f ;  /* 0x0c401f009da07f89 */ /* 0x000e2400000e0000 */
[----:B------:R-:W-:Y:S08]  /*ef30*/  MUFU.EX2 R169, R169 ;  /* 0x000000a900a97308 */ /* 0x000ff00000000800 */
[----:B------:R-:W-:Y:S08]  /*ef40*/  MUFU.EX2 R170, R170 ;  /* 0x000000aa00aa7308 */ /* 0x000ff00000000800 */
[----:B------:R-:W-:Y:S01]  /*ef50*/  MUFU.EX2 R171, R171 ;  /* 0x000000ab00ab7308 */ /* 0x000fe20000000800 */
[----:B0-----:R-:W-:-:S02]  /*ef60*/  FMNMX.FTZ R160, R157, R160, !PT ;  /* 0x000000a09da07209 */ /* 0x001fc40007810000 */
[----:B------:R-:W-:-:S05]  /*ef70*/  FSEL R157, R6, RZ, P5 ;  /* 0x000000ff069d7208 */ /* 0x000fca0002800000 */
[----:B------:R-:W-:Y:S01]  /*ef80*/  MUFU.EX2 R172, R172 ;  /* 0x000000ac00ac7308 */ /* 0x000fe20000000800 */
[----:B------:R-:W0:Y:S01]  /*ef90*/  SHFL.BFLY PT, R153, R160, 0x1, 0x1f ;  /* 0x0c201f00a0997f89 */ /* 0x000e2200000e0000 */
[----:B------:R-:W-:-:S04]  /*efa0*/  FADD.FTZ R157, -R157, R12 ;  /* 0x0000000c9d9d7221 */ /* 0x000fc80000010100 */
[----:B------:R-:W-:Y:S02]  /*efb0*/  FMUL.FTZ R157, R157, UR11 ;  /* 0x0000000b9d9d7c20 */ /* 0x000fe40008410000 */
[----:B------:R1:W-:Y:S08]  /*efc0*/  MUFU.EX2 R12, R152 ;  /* 0x00000098000c7308 */ /* 0x0003f00000000800 */
[----:B------:R-:W2:Y:S01]  /*efd0*/  MUFU.EX2 R180, R157 ;  /* 0x0000009d00b47308 */ /* 0x000ea20000000800 */
[----:B-1----:R-:W-:Y:S01]  /*efe0*/  IMAD.U32 R152, RZ, RZ, UR6 ;  /* 0x00000006ff987e24 */ /* 0x002fe2000f8e00ff */
[----:B------:R-:W-:-:S04]  /*eff0*/  ULEA UR6, UR14, UR38, 0xc ;  /* 0x000000260e067291 */ /* 0x000fc8000f8e603f */
[----:B------:R-:W-:Y:S02]  /*f000*/  UIADD3 UR8, UR6, 0x80, URZ ;  /* 0x0000008006087890 */ /* 0x000fe4000fffe03f */
[----:B------:R-:W-:Y:S01]  /*f010*/  MUFU.EX2 R173, R173 ;  /* 0x000000ad00ad7308 */ /* 0x000fe20000000800 */
[----:B0-----:R-:W-:-:S04]  /*f020*/  FMNMX.FTZ R8, R160, R153, !PT ;  /* 0x00000099a0087209 */ /* 0x001fc80007810000 */
[C---:B------:R-:W-:Y:S01]  /*f030*/  FSETP.NEU.FTZ.AND P2, PT, R8.reuse, -INF , PT ;  /* 0xff8000000800780b */ /* 0x040fe20003f5d000 */
[C---:B------:R-:W-:Y:S01]  /*f040*/  FMUL.FTZ R156, R8.reuse, UR11 ;  /* 0x0000000b089c7c20 */ /* 0x040fe20008410000 */
[----:B------:R-:W-:Y:S01]  /*f050*/  UMOV UR14, UR8 ;  /* 0x00000008000e7c82 */ /* 0x000fe20008000000 */
[----:B------:R-:W0:Y:S01]  /*f060*/  MUFU.EX2 R174, R174 ;  /* 0x000000ae00ae7308 */ /* 0x000e220000000800 */
[----:B------:R-:W-:Y:S01]  /*f070*/  FSEL R153, R8, RZ, P2 ;  /* 0x000000ff08997208 */ /* 0x000fe20001000000 */
[-C--:B--2---:R-:W-:Y:S01]  /*f080*/  FMUL.FTZ R24, R24, R180.reuse ;  /* 0x000000b418187220 */ /* 0x084fe20000410000 */
[----:B------:R-:W-:Y:S01]  /*f090*/  FSEL R156, R156, RZ, P2 ;  /* 0x000000ff9c9c7208 */ /* 0x000fe20001000000 */
[-C--:B------:R-:W-:Y:S01]  /*f0a0*/  FMUL.FTZ R25, R25, R180.reuse ;  /* 0x000000b419197220 */ /* 0x080fe20000410000 */
[-C--:B------:R-:W-:Y:S01]  /*f0b0*/  FMUL.FTZ R28, R28, R180.reuse ;  /* 0x000000b41c1c7220 */ /* 0x080fe20000410000 */
[----:B------:R-:W-:Y:S01]  /*f0c0*/  FADD.FTZ R153, -R153, R20 ;  /* 0x0000001499997221 */ /* 0x000fe20000010100 */
[----:B------:R-:W-:Y:S01]  /*f0d0*/  FMUL.FTZ R29, R29, R180 ;  /* 0x000000b41d1d7220 */ /* 0x000fe20000410000 */
        /* <DEDUP_REMOVED lines=18> */
[----:B------:R-:W-:Y:S01]  /*f200*/  FFMA.FTZ R209, R183, UR11, -R156 ;  /* 0x0000000bb7d17c23 */ /* 0x000fe2000801089c */
[----:B------:R-:W-:-:S02]  /*f210*/  @!P2 IMAD R152, R152, 0x40, R19 ;  /* 0x000000409898a824 */ /* 0x000fc400078e0213 */
[--C-:B-1----:R-:W-:Y:S01]  /*f220*/  FFMA.FTZ R153, R187, UR11, -R156.reuse ;  /* 0x0000000bbb997c23 */ /* 0x102fe2000801089c */
[----:B------:R-:W-:Y:S01]  /*f230*/  F2FP.BF16.F32.PACK_AB R158, R172, R171 ;  /* 0x000000abac9e723e */ /* 0x000fe200000010ff */
[-C--:B------:R-:W-:Y:S01]  /*f240*/  FMUL.FTZ R32, R32, R180.reuse ;  /* 0x000000b420207220 */ /* 0x080fe20000410000 */
[----:B------:R-:W-:Y:S01]  /*f250*/  MUFU.EX2 R204, R204 ;  /* 0x000000cc00cc7308 */ /* 0x000fe20000000800 */
[----:B------:R-:W-:Y:S01]  /*f260*/  @!P2 LEA R155, R152, UR37, 0x2 ;  /* 0x00000025989bac11 */ /* 0x000fe2000f8e10ff */
[----:B---3--:R-:W-:Y:S01]  /*f270*/  FFMA.FTZ R159, R154, UR11, -R156 ;  /* 0x0000000b9a9f7c23 */ /* 0x008fe2000801089c */
[----:B------:R-:W-:Y:S01]  /*f280*/  F2FP.BF16.F32.PACK_AB R152, R14, R15 ;  /* 0x0000000f0e98723e */ /* 0x000fe200000010ff */
[-C--:B------:R-:W-:Y:S01]  /*f290*/  FMUL.FTZ R33, R33, R180.reuse ;  /* 0x000000b421217220 */ /* 0x080fe20000410000 */
[----:B------:R-:W-:Y:S01]  /*f2a0*/  F2FP.BF16.F32.PACK_AB R154, R168, R21 ;  /* 0x00000015a89a723e */ /* 0x000fe200000010ff */
[----:B------:R-:W-:Y:S01]  /*f2b0*/  @!P2 STS [R155+0x38400], R180 ;  /* 0x038400b49b00a388 */ /* 0x000fe20000000800 */
[----:B------:R-:W-:Y:S01]  /*f2c0*/  F2FP.BF16.F32.PACK_AB R156, R170, R169 ;  /* 0x000000a9aa9c723e */ /* 0x000fe200000010ff */
[----:B------:R-:W-:Y:S01]  /*f2d0*/  MUFU.EX2 R181, R181 ;  /* 0x000000b500b57308 */ /* 0x000fe20000000800 */
[----:B0-----:R-:W-:Y:S01]  /*f2e0*/  F2FP.BF16.F32.PACK_AB R160, R174, R173 ;  /* 0x000000adaea0723e */ /* 0x001fe200000010ff */
        /* <DEDUP_REMOVED lines=69> */
[-C--:B------:R-:W-:Y:S01]  /*f740*/  FMUL.FTZ R26, R26, R205.reuse ;  /* 0x000000cd1a1a7220 */ /* 0x080fe20000410000 */
[----:B------:R-:W2:Y:S01]  /*f750*/  MUFU.EX2 R185, R161 ;  /* 0x000000a100b97308 */ /* 0x000ea20000000800 */
[----:B0-----:R-:W-:Y:S01]  /*f760*/  F2FP.BF16.F32.PACK_AB R159, R183, R210 ;  /* 0x000000d2b79f723e */ /* 0x001fe200000010ff */
[----:B------:R-:W-:Y:S01]  /*f770*/  FMUL.FTZ R27, R27, R205 ;  /* 0x000000cd1b1b7220 */ /* 0x000fe20000410000 */
        /* <DEDUP_REMOVED lines=13> */
[----:B------:R0:W1:Y:S01]  /*f850*/  MUFU.EX2 R203, R153 ;  /* 0x0000009900cb7308 */ /* 0x0000620000000800 */
        /* <DEDUP_REMOVED lines=8> */
[----:B0-----:R-:W-:Y:S01]  /*f8e0*/  F2FP.BF16.F32.PACK_AB R153, R181, R204 ;  /* 0x000000ccb599723e */ /* 0x001fe200000010ff */
[----:B------:R-:W-:Y:S01]  /*f8f0*/  BAR.SYNC.DEFER_BLOCKING 0xf, 0x100 ;  /* 0x03c4000000007b1d */ /* 0x000fe20000010000 */
        /* <DEDUP_REMOVED lines=55> */
[----:B------:R0:W-:Y:S01]  /*fc70*/  STSM.16.M88.4 [R23+0x36400], R152 ;  /* 0x0364009817007844 */ /* 0x0001e20000000200 */
[----:B------:R-:W-:Y:S01]  /*fc80*/  UIADD3 UR8, UR6, 0x100, URZ ;  /* 0x0000010006087890 */ /* 0x000fe2000fffe03f */
[----:B------:R-:W-:Y:S01]  /*fc90*/  FFMA.FTZ R15, R180, R4, R15 ;  /* 0x00000004b40f7223 */ /* 0x000fe2000001000f */
[----:B------:R-:W-:Y:S01]  /*fca0*/  FFMA.FTZ R204, R205, R5, R204 ;  /* 0x00000005cdcc7223 */ /* 0x000fe200000100cc */
[----:B------:R0:W-:Y:S01]  /*fcb0*/  STSM.16.M88.4 [R190], R156 ;  /* 0x0000009cbe007844 */ /* 0x0001e20000000200 */
[----:B------:R-:W-:Y:S01]  /*fcc0*/  ISETP.GT.AND P2, PT, R7, R184, PT ;  /* 0x000000b80700720c */ /* 0x000fe20003f44270 */
[----:B------:R-:W-:Y:S01]  /*fcd0*/  FADD.FTZ R14, R14, R15 ;  /* 0x0000000f0e0e7221 */ /* 0x000fe20000010000 */
[----:B-1----:R-:W-:Y:S01]  /*fce0*/  F2FP.BF16.F32.PACK_AB R167, R209, R208 ;  /* 0x000000d0d1a7723e */ /* 0x002fe200000010ff */
[----:B------:R0:W-:Y:S01]  /*fcf0*/  STSM.16.M88.4 [R188], R160 ;  /* 0x000000a0bc007844 */ /* 0x0001e20000000200 */
[----:B------:R-:W-:Y:S01]  /*fd00*/  FADD.FTZ R204, R181, R204 ;  /* 0x000000ccb5cc7221 */ /* 0x000fe20000010000 */
[----:B------:R-:W-:Y:S01]  /*fd10*/  FADD.FTZ R21, R21, R14 ;  /* 0x0000000e15157221 */ /* 0x000fe20000010000 */
[----:B------:R-:W-:Y:S01]  /*fd20*/  VIADD R7, R7, 0xffffffff ;  /* 0xffffffff07077836 */ /* 0x000fe20000000000 */
[----:B------:R0:W-:Y:S01]  /*fd30*/  STSM.16.M88.4 [R189], R164 ;  /* 0x000000a4bd007844 */ /* 0x0001e20000000200 */
[----:B------:R-:W-:Y:S01]  /*fd40*/  WARPGROUP.ARRIVE ;  /* 0x00000000000079c5 */ /* 0x000fe20000000000 */
[----:B------:R-:W-:Y:S01]  /*fd50*/  FADD.FTZ R201, R201, R204 ;  /* 0x000000ccc9c97221 */ /* 0x000fe20000010000 */
[----:B------:R-:W-:-:S03]  /*fd60*/  FADD.FTZ R168, R168, R21 ;  /* 0x00000015a8a87221 */ /* 0x000fc60000010000 */
[----:B------:R-:W-:Y:S01]  /*fd70*/  FADD.FTZ R201, R20, R201 ;  /* 0x000000c914c97221 */ /* 0x000fe20000010000 */
[----:B------:R-:W-:Y:S01]  /*fd80*/  HGMMA.64x256x16.F32.BF16 R24, R152, gdesc[UR4].tnspB, R24, gsb0 ;  /* 0x43e0000498187df0 */ /* 0x000fe20008001818 */
[----:B------:R-:W-:Y:S01]  /*fd90*/  UIADD3 UR6, UR6, 0x180, URZ ;  /* 0x0000018006067890 */ /* 0x000fe2000fffe03f */
[----:B------:R-:W-:Y:S01]  /*fda0*/  FADD.FTZ R169, R169, R168 ;  /* 0x000000a8a9a97221 */ /* 0x000fe20000010000 */
[----:B------:R-:W-:Y:S01]  /*fdb0*/  UMOV UR7, 0x40000040 ;  /* 0x4000004000077882 */ /* 0x000fe20000000000 */
[----:B------:R-:W-:Y:S01]  /*fdc0*/  FADD.FTZ R206, R206, R201 ;  /* 0x000000c9cece7221 */ /* 0x000fe20000010000 */
[----:B------:R-:W-:Y:S01]  /*fdd0*/  MOV R20, R8 ;  /* 0x0000000800147202 */ /* 0x000fe20000000f00 */
        /* <DEDUP_REMOVED lines=20> */
[----:B------:R-:W-:Y:S01]  /*ff20*/  FADD.FTZ R4, R12, R179 ;  /* 0x000000b30c047221 */ /* 0x000fe20000010000 */
[----:B------:R-:W-:-:S02]  /*ff30*/  IMAD.MOV.U32 R12, RZ, RZ, R6 ;  /* 0x000000ffff0c7224 */ /* 0x000fc400078e0006 */
        /* <DEDUP_REMOVED lines=26> */
.L_x_5146:
[----:B------:R-:W2:Y:S01]  /*100e0*/  SHFL.BFLY PT, R3, R4, 0x2, 0x1f ;  /* 0x0c401f0004037f89 */ /* 0x000ea200000e0000 */
[----:B------:R-:W-:Y:S02]  /*100f0*/  IMAD.MOV R11, RZ, RZ, -R22 ;  /* 0x000000ffff0b7224 */ /* 0x000fe400078e0a16 */
[----:B------:R-:W-:Y:S01]  /*10100*/  IMAD.MOV.U32 R9, RZ, RZ, RZ ;  /* 0x000000ffff097224 */ /* 0x000fe200078e00ff */
[----:B0-----:R-:W0:Y:S01]  /*10110*/  SHFL.BFLY PT, R10, R5, 0x2, 0x1f ;  /* 0x0c401f00050a7f89 */ /* 0x001e2200000e0000 */
[----:B------:R-:W-:Y:S01]  /*10120*/  IMAD.U32 R17, RZ, RZ, UR11 ;  /* 0x0000000bff117e24 */ /* 0x000fe2000f8e00ff */
[----:B------:R-:W-:Y:S08]  /*10130*/  BAR.ARV 0x8, 0xa0 ;  /* 0x0202800000007b1d */ /* 0x000ff00000002000 */
[----:B------:R-:W-:Y:S01]  /*10140*/  BAR.SYNC.DEFER_BLOCKING 0xf, 0x100 ;  /* 0x03c4000000007b1d */ /* 0x000fe20000010000 */
[----:B------:R-:W-:Y:S01]  /*10150*/  ISETP.NE.AND P0, PT, R16, R11, PT ;  /* 0x0000000b1000720c */ /* 0x000fe20003f05270 */
[----:B------:R-:W-:-:S02]  /*10160*/  VIADD R197, R197, 0x1 ;  /* 0x00000001c5c57836 */ /* 0x000fc40000000000 */
[----:B--2---:R-:W-:Y:S01]  /*10170*/  FADD.FTZ R3, R3, R4 ;  /* 0x0000000403037221 */ /* 0x004fe20000010000 */
[----:B------:R-:W-:Y:S02]  /*10180*/  IMAD.MOV.U32 R4, RZ, RZ, RZ ;  /* 0x000000ffff047224 */ /* 0x000fe400078e00ff */
[----:B0-----:R-:W-:Y:S02]  /*10190*/  FADD.FTZ R10, R10, R5 ;  /* 0x000000050a0a7221 */ /* 0x001fe40000010000 */
[----:B------:R-:W0:Y:S04]  /*101a0*/  SHFL.BFLY PT, R0, R3, 0x1, 0x1f ;  /* 0x0c201f0003007f89 */ /* 0x000e2800000e0000 */
[----:B------:R-:W2:Y:S01]  /*101b0*/  SHFL.BFLY PT, R7, R10, 0x1, 0x1f ;  /* 0x0c201f000a077f89 */ /* 0x000ea200000e0000 */
[----:B0-----:R-:W-:Y:S01]  /*101c0*/  FADD.FTZ R18, R3, R0 ;  /* 0x0000000003127221 */ /* 0x001fe20000010000 */
[----:B------:R-:W-:Y:S01]  /*101d0*/  IMAD.U32 R0, RZ, RZ, UR36 ;  /* 0x00000024ff007e24 */ /* 0x000fe2000f8e00ff */
[----:B------:R-:W-:Y:S01]  /*101e0*/  UIADD3 UR36, UR36, 0x1, URZ ;  /* 0x0000000124247890 */ /* 0x000fe2000fffe03f */
[----:B------:R-:W-:-:S02]  /*101f0*/  IMAD.MOV.U32 R3, RZ, RZ, -0x800000 ;  /* 0xff800000ff037424 */ /* 0x000fc400078e00ff */
[----:B--2---:R-:W-:Y:S01]  /*10200*/  FADD.FTZ R21, R10, R7 ;  /* 0x000000070a157221 */ /* 0x004fe20000010000 */
[----:B------:R-:W-:Y:S01]  /*10210*/  FSETP.NE.FTZ.AND P1, PT, R18, RZ, PT ;  /* 0x000000ff1200720b */ /* 0x000fe20003f35000 */
[----:B------:R-:W-:Y:S01]  /*10220*/  @!P0 IMAD R0, R0, 0x40, R19 ;  /* 0x0000004000008824 */ /* 0x000fe200078e0213 */
[----:B------:R-:W-:Y:S02]  /*10230*/  UISETP.NE.AND UP0, UPT, UR36, 0x2, UPT ;  /* 0x000000022400788c */ /* 0x000fe4000bf05270 */
[----:B------:R-:W-:Y:S02]  /*10240*/  FSETP.NE.FTZ.AND P2, PT, R21, RZ, PT ;  /* 0x000000ff1500720b */ /* 0x000fe40003f55000 */
[----:B------:R-:W-:Y:S01]  /*10250*/  @!P0 LEA R5, R0, UR37, 0x2 ;  /* 0x0000002500058c11 */ /* 0x000fe2000f8e10ff */
[----:B------:R-:W-:Y:S01]  /*10260*/  USEL UR4, URZ, 0x1, UP0 ;  /* 0x000000013f047887 */ /* 0x000fe20008000000 */
[----:B------:R-:W-:Y:S01]  /*10270*/  IMAD.MOV.U32 R0, RZ, RZ, -0x800000 ;  /* 0xff800000ff007424 */ /* 0x000fe200078e00ff */
[----:B------:R-:W-:-:S04]  /*10280*/  USEL UR36, UR36, URZ, UP0 ;  /* 0x0000003f24247287 */ /* 0x000fc80008000000 */
[----:B------:R-:W0:Y:S01]  /*10290*/  @P1 MUFU.RCP R9, R18 ;  /* 0x0000001200091308 */ /* 0x000e220000001000 */
[----:B------:R-:W-:Y:S01]  /*102a0*/  @P1 FMUL.FTZ R17, R17, 0.69314718246459960938 ;  /* 0x3f31721811111820 */ /* 0x000fe20000410000 */
[----:B------:R-:W-:-:S06]  /*102b0*/  LOP3.LUT R2, R2, UR4, RZ, 0x3c, !PT ;  /* 0x0000000402027c12 */ /* 0x000fcc000f8e3cff */
[----:B------:R-:W2:Y:S08]  /*102c0*/  @P2 MUFU.RCP R4, R21 ;  /* 0x0000001500042308 */ /* 0x000eb00000001000 */
[----:B------:R-:W3:Y:S01]  /*102d0*/  @P1 MUFU.LG2 R18, R18 ;  /* 0x0000001200121308 */ /* 0x000ee20000000c00 */
[----:B0-----:R-:W-:Y:S01]  /*102e0*/  @!P0 STS [R5+0x38400], R9 ;  /* 0x0384000905008388 */ /* 0x001fe20000000800 */
[----:B------:R-:W-:Y:S01]  /*102f0*/  FMUL.FTZ R170, R28, R9 ;  /* 0x000000091caa7220 */ /* 0x000fe20000410000 */
[----:B------:R-:W-:-:S02]  /*10300*/  IMAD.U32 R28, RZ, RZ, UR11 ;  /* 0x0000000bff1c7e24 */ /* 0x000fc4000f8e00ff */
[-C--:B------:R-:W-:Y:S01]  /*10310*/  FMUL.FTZ R171, R24, R9.reuse ;  /* 0x0000000918ab7220 */ /* 0x080fe20000410000 */
[-C--:B------:R-:W-:Y:S01]  /*10320*/  FMUL.FTZ R24, R25, R9.reuse ;  /* 0x0000000919187220 */ /* 0x080fe20000410000 */
[-C--:B------:R-:W-:Y:S01]  /*10330*/  FMUL.FTZ R20, R29, R9.reuse ;  /* 0x000000091d147220 */ /* 0x080fe20000410000 */
[----:B------:R-:W-:Y:S01]  /*10340*/  @P2 FMUL.FTZ R28, R28, 0.69314718246459960938 ;  /* 0x3f3172181c1c2820 */ /* 0x000fe20000410000 */
[----:B------:R-:W0:Y:S01]  /*10350*/  @P2 MUFU.LG2 R21, R21 ;  /* 0x0000001500152308 */ /* 0x000e220000000c00 */
[----:B--2---:R2:W-:Y:S01]  /*10360*/  @!P0 STS [R5+0x38420], R4 ;  /* 0x0384200405008388 */ /* 0x0045e20000000800 */
[-C--:B------:R-:W-:Y:S01]  /*10370*/  FMUL.FTZ R169, R32, R9.reuse ;  /* 0x0000000920a97220 */ /* 0x080fe20000410000 */
[-C--:B-1----:R-:W-:Y:S01]  /*10380*/  FMUL.FTZ R159, R33, R9.reuse ;  /* 0x00000009219f7220 */ /* 0x082fe20000410000 */
        /* <DEDUP_REMOVED lines=128> */
.L_x_5084:
        /* <DEDUP_REMOVED lines=35> */
[----:B------:R-:W-:Y:S02]  /*10dc0*/  IADD3 R177, P0, R130, 0x40, RZ ;  /* 0x0000004082b17810 */ /* 0x000fe40007f1e0ff */
[----:B------:R-:W-:Y:S01]  /*10dd0*/  LOP3.LUT R4, R175, 0x380, RZ, 0xc0, !PT ;  /* 0x00000380af047812 */ /* 0x000fe200078ec0ff */
[--C-:B------:R-:W-:Y:S01]  /*10de0*/  IMAD.X R29, RZ, RZ, R131.reuse, P1 ;  /* 0x000000ffff1d7224 */ /* 0x100fe200008e0683 */
[----:B------:R-:W-:Y:S01]  /*10df0*/  LOP3.LUT R6, R177, 0x380, RZ, 0xc0, !PT ;  /* 0x00000380b1067812 */ /* 0x000fe200078ec0ff */
[----:B------:R-:W-:Y:S01]  /*10e00*/  IMAD.X R33, RZ, RZ, R131, P0 ;  /* 0x000000ffff217224 */ /* 0x000fe200000e0683 */
[----:B------:R-:W-:-:S02]  /*10e10*/  SHF.R.U64 R4, R4, 0x3, RZ ;  /* 0x0000000304047819 */ /* 0x000fc400000012ff */
[----:B------:R-:W-:Y:S02]  /*10e20*/  SHF.R.U64 R6, R6, 0x3, RZ ;  /* 0x0000000306067819 */ /* 0x000fe400000012ff */
[C---:B------:R-:W-:Y:S02]  /*10e30*/  IADD3 R183, P6, R130.reuse, 0x2020, RZ ;  /* 0x0000202082b77810 */ /* 0x040fe40007fde0ff */
[C---:B------:R-:W-:Y:S02]  /*10e40*/  IADD3 R201, P5, R130.reuse, 0x2040, RZ ;  /* 0x0000204082c97810 */ /* 0x040fe40007fbe0ff */
[----:B------:R-:W-:Y:S01]  /*10e50*/  IADD3 R179, P4, R130, 0x60, RZ ;  /* 0x0000006082b37810 */ /* 0x000fe20007f9e0ff */
[--C-:B------:R-:W-:Y:S01]  /*10e60*/  IMAD.X R95, RZ, RZ, R131.reuse, P6 ;  /* 0x000000ffff5f7224 */ /* 0x100fe200030e0683 */
[----:B------:R-:W-:Y:S01]  /*10e70*/  LOP3.LUT R28, R4, R175, RZ, 0x3c, !PT ;  /* 0x000000af041c7212 */ /* 0x000fe200078e3cff */
[--C-:B------:R-:W-:Y:S01]  /*10e80*/  IMAD.X R99, RZ, RZ, R131.reuse, P5 ;  /* 0x000000ffff637224 */ /* 0x100fe200028e0683 */
[----:B------:R-:W-:Y:S01]  /*10e90*/  LOP3.LUT R32, R6, R177, RZ, 0x3c, !PT ;  /* 0x000000b106207212 */ /* 0x000fe200078e3cff */
[----:B------:R-:W-:Y:S01]  /*10ea0*/  IMAD.X R37, RZ, RZ, R131, P4 ;  /* 0x000000ffff257224 */ /* 0x000fe200020e0683 */
[----:B------:R-:W-:-:S02]  /*10eb0*/  LOP3.LUT R4, R183, 0x380, RZ, 0xc0, !PT ;  /* 0x00000380b7047812 */ /* 0x000fc400078ec0ff */
[----:B------:R-:W-:Y:S02]  /*10ec0*/  LOP3.LUT R6, R201, 0x380, RZ, 0xc0, !PT ;  /* 0x00000380c9067812 */ /* 0x000fe400078ec0ff */
[----:B------:R-:W-:Y:S02]  /*10ed0*/  SHF.R.U64 R4, R4, 0x3, RZ ;  /* 0x0000000304047819 */ /* 0x000fe400000012ff */
[----:B------:R-:W-:Y:S02]  /*10ee0*/  SHF.R.U64 R6, R6, 0x3, RZ ;  /* 0x0000000306067819 */ /* 0x000fe400000012ff */
[C---:B------:R-:W-:Y:S02]  /*10ef0*/  IADD3 R207, P0, R130.reuse, 0x4020, RZ ;  /* 0x0000402082cf7810 */ /* 0x040fe40007f1e0ff */
[C---:B------:R-:W-:Y:S02]  /*10f00*/  IADD3 R209, P4, R130.reuse, 0x4040, RZ ;  /* 0x0000404082d17810 */ /* 0x040fe40007f9e0ff */
[C---:B------:R-:W-:Y:S01]  /*10f10*/  LOP3.LUT R21, R130.reuse, 0x380, RZ, 0xc0, !PT ;  /* 0x0000038082157812 */ /* 0x040fe200078ec0ff */
        /* <DEDUP_REMOVED lines=8> */
[----:B------:R-:W-:Y:S02]  /*10fa0*/  LOP3.LUT R98, R6, R201, RZ, 0x3c, !PT ;  /* 0x000000c906627212 */ /* 0x000fe400078e3cff */
[----:B------:R-:W-:Y:S02]  /*10fb0*/  LOP3.LUT R4, R207, 0x380, RZ, 0xc0, !PT ;  /* 0x00000380cf047812 */ /* 0x000fe400078ec0ff */
[----:B------:R-:W-:Y:S02]  /*10fc0*/  LOP3.LUT R6, R209, 0x380, RZ, 0xc0, !PT ;  /* 0x00000380d1067812 */ /* 0x000fe400078ec0ff */
[----:B------:R-:W-:-:S02]  /*10fd0*/  SHF.R.U64 R21, R21, 0x3, RZ ;  /* 0x0000000315157819 */ /* 0x000fc400000012ff */
[----:B------:R-:W-:Y:S02]  /*10fe0*/  IADD3.X R107, RZ, R131, RZ, P1, !PT ;  /* 0x00000083ff6b7210 */ /* 0x000fe40000ffe4ff */
[C---:B------:R-:W-:Y:S02]  /*10ff0*/  IADD3 R211, P3, R130.reuse, 0x4060, RZ ;  /* 0x0000406082d37810 */ /* 0x040fe40007f7e0ff */
[C---:B------:R-:W-:Y:S02]  /*11000*/  IADD3 R213, P6, R130.reuse, 0x6000, RZ ;  /* 0x0000600082d57810 */ /* 0x040fe40007fde0ff */
[C---:B------:R-:W-:Y:S01]  /*11010*/  IADD3 R8, P5, R130.reuse, 0x6020, RZ ;  /* 0x0000602082087810 */ /* 0x040fe20007fbe0ff */
[--C-:B------:R-:W-:Y:S01]  /*11020*/  IMAD.X R119, RZ, RZ, R131.reuse, P3 ;  /* 0x000000ffff777224 */ /* 0x100fe200018e0683 */
[C---:B------:R-:W-:Y:S01]  /*11030*/  IADD3 R18, P2, R130.reuse, 0x6040, RZ ;  /* 0x0000604082127810 */ /* 0x040fe20007f5e0ff */
[--C-:B------:R-:W-:Y:S01]  /*11040*/  IMAD.X R123, RZ, RZ, R131.reuse, P6 ;  /* 0x000000ffff7b7224 */ /* 0x100fe200030e0683 */
[----:B------:R-:W-:Y:S01]  /*11050*/  IADD3 R17, P1, R130, 0x6060, RZ ;  /* 0x0000606082117810 */ /* 0x000fe20007f3e0ff */
[----:B------:R-:W-:Y:S01]  /*11060*/  IMAD.X R127, RZ, RZ, R131, P5 ;  /* 0x000000ffff7f7224 */ /* 0x000fe200028e0683 */
[----:B------:R-:W-:-:S02]  /*11070*/  SHF.R.U64 R4, R4, 0x3, RZ ;  /* 0x0000000304047819 */ /* 0x000fc400000012ff */
[----:B------:R-:W-:Y:S01]  /*11080*/  SHF.R.U64 R6, R6, 0x3, RZ ;  /* 0x0000000306067819 */ /* 0x000fe200000012ff */
[--C-:B------:R-:W-:Y:S01]  /*11090*/  IMAD.X R25, RZ, RZ, R131.reuse, P1 ;  /* 0x000000ffff197224 */ /* 0x100fe200008e0683 */
[----:B------:R-:W-:Y:S01]  /*110a0*/  LOP3.LUT R130, R21, R130, RZ, 0x3c, !PT ;  /* 0x0000008215827212 */ /* 0x000fe200078e3cff */
[----:B------:R-:W-:Y:S01]  /*110b0*/  IMAD.X R21, RZ, RZ, R131, P2 ;  /* 0x000000ffff157224 */ /* 0x000fe200010e0683 */
[----:B------:R-:W-:Y:S02]  /*110c0*/  LOP3.LUT R36, R179, 0x380, RZ, 0xc0, !PT ;  /* 0x00000380b3247812 */ /* 0x000fe400078ec0ff */
[----:B------:R-:W-:Y:S02]  /*110d0*/  LOP3.LUT R110, R4, R207, RZ, 0x3c, !PT ;  /* 0x000000cf046e7212 */ /* 0x000fe400078e3cff */
[----:B------:R-:W-:Y:S02]  /*110e0*/  LOP3.LUT R114, R6, R209, RZ, 0x3c, !PT ;  /* 0x000000d106727212 */ /* 0x000fe400078e3cff */
[----:B------:R-:W-:-:S02]  /*110f0*/  LOP3.LUT R40, R181, 0x380, RZ, 0xc0, !PT ;  /* 0x00000380b5287812 */ /* 0x000fc400078ec0ff */
[----:B------:R-:W-:Y:S02]  /*11100*/  MOV R130, R130 ;  /* 0x0000008200827202 */ /* 0x000fe40000000f00 */
[----:B------:R-:W-:Y:S02]  /*11110*/  F2FP.BF16.F32.PACK_AB R4, R24, R171 ;  /* 0x000000ab1804723e */ /* 0x000fe400000010ff */
[----:B------:R-:W-:Y:S02]  /*11120*/  LOP3.LUT R27, R8, 0x380, RZ, 0xc0, !PT ;  /* 0x00000380081b7812 */ /* 0x000fe400078ec0ff */
[----:B------:R-:W-:Y:S02]  /*11130*/  F2FP.BF16.F32.PACK_AB R6, R20, R170 ;  /* 0x000000aa1406723e */ /* 0x000fe400000010ff */
[----:B------:R-:W-:Y:S02]  /*11140*/  SHF.R.U64 R36, R36, 0x3, RZ ;  /* 0x0000000324247819 */ /* 0x000fe400000012ff */
[----:B------:R-:W-:Y:S01]  /*11150*/  LOP3.LUT R102, R203, 0x380, RZ, 0xc0, !PT ;  /* 0x00000380cb667812 */ /* 0x000fe200078ec0ff */
[----:B------:R0:W-:Y:S01]  /*11160*/  STSM.16.M88.4 [R130], R4 ;  /* 0x0000000482007844 */ /* 0x0001e20000000200 */
[----:B------:R-:W-:-:S02]  /*11170*/  SHF.R.U64 R40, R40, 0x3, RZ ;  /* 0x0000000328287819 */ /* 0x000fc400000012ff */
[----:B------:R-:W-:Y:S02]  /*11180*/  LOP3.LUT R106, R205, 0x380, RZ, 0xc0, !PT ;  /* 0x00000380cd6a7812 */ /* 0x000fe400078ec0ff */
[----:B------:R-:W-:Y:S02]  /*11190*/  SHF.R.U64 R27, R27, 0x3, RZ ;  /* 0x000000031b1b7819 */ /* 0x000fe400000012ff */
[----:B------:R-:W-:Y:S02]  /*111a0*/  MOV R28, R28 ;  /* 0x0000001c001c7202 */ /* 0x000fe40000000f00 */
[----:B------:R-:W-:Y:S02]  /*111b0*/  LOP3.LUT R36, R36, R179, RZ, 0x3c, !PT ;  /* 0x000000b324247212 */ /* 0x000fe400078e3cff */
[----:B------:R-:W-:Y:S02]  /*111c0*/  SHF.R.U64 R102, R102, 0x3, RZ ;  /* 0x0000000366667819 */ /* 0x000fe400000012ff */
[----:B------:R-:W-:-:S02]  /*111d0*/  LOP3.LUT R118, R211, 0x380, RZ, 0xc0, !PT ;  /* 0x00000380d3767812 */ /* 0x000fc400078ec0ff */
[----:B------:R-:W-:Y:S02]  /*111e0*/  LOP3.LUT R131, R18, 0x380, RZ, 0xc0, !PT ;  /* 0x0000038012837812 */ /* 0x000fe400078ec0ff */
[----:B0-----:R-:W-:Y:S02]  /*111f0*/  F2FP.BF16.F32.PACK_AB R4, R159, R169 ;  /* 0x000000a99f04723e */ /* 0x001fe400000010ff */
[----:B------:R-:W-:Y:S02]  /*11200*/  F2FP.BF16.F32.PACK_AB R5, R35, R34 ;  /* 0x000000222305723e */ /* 0x000fe400000010ff */
[----:B------:R-:W-:Y:S02]  /*11210*/  F2FP.BF16.F32.PACK_AB R6, R155, R165 ;  /* 0x000000a59b06723e */ /* 0x000fe400000010ff */
[----:B------:R-:W-:Y:S02]  /*11220*/  F2FP.BF16.F32.PACK_AB R7, R39, R38 ;  /* 0x000000262707723e */ /* 0x000fe400000010ff */
[----:B------:R-:W-:-:S02]  /*11230*/  LOP3.LUT R40, R40, R181, RZ, 0x3c, !PT ;  /* 0x000000b528287212 */ /* 0x000fc400078e3cff */
[----:B------:R-:W-:Y:S01]  /*11240*/  SHF.R.U64 R106, R106, 0x3, RZ ;  /* 0x000000036a6a7819 */ /* 0x000fe200000012ff */
[----:B------:R0:W-:Y:S01]  /*11250*/  STSM.16.M88.4 [R28], R4 ;  /* 0x000000041c007844 */ /* 0x0001e20000000200 */
[----:B------:R-:W-:Y:S02]  /*11260*/  LOP3.LUT R122, R213, 0x380, RZ, 0xc0, !PT ;  /* 0x00000380d57a7812 */ /* 0x000fe400078ec0ff */
[----:B------:R-:W-:Y:S02]  /*11270*/  LOP3.LUT R126, R27, R8, RZ, 0x3c, !PT ;  /* 0x000000081b7e7212 */ /* 0x000fe400078e3cff */
[----:B------:R-:W-:Y:S02]  /*11280*/  LOP3.LUT R24, R17, 0x380, RZ, 0xc0, !PT ;  /* 0x0000038011187812 */ /* 0x000fe400078ec0ff */
[----:B------:R-:W-:Y:S02]  /*11290*/  F2FP.BF16.F32.PACK_AB R8, R10, R157 ;  /* 0x0000009d0a08723e */ /* 0x000fe400000010ff */
[----:B------:R-:W-:-:S02]  /*112a0*/  MOV R32, R32 ;  /* 0x0000002000207202 */ /* 0x000fc40000000f00 */
[----:B------:R-:W-:Y:S02]  /*112b0*/  F2FP.BF16.F32.PACK_AB R10, R45, R14 ;  /* 0x0000000e2d0a723e */ /* 0x000fe400000010ff */
[----:B------:R-:W-:Y:S02]  /*112c0*/  LOP3.LUT R102, R102, R203, RZ, 0x3c, !PT ;  /* 0x000000cb66667212 */ /* 0x000fe400078e3cff */
[----:B------:R-:W-:Y:S01]  /*112d0*/  SHF.R.U64 R118, R118, 0x3, RZ ;  /* 0x0000000376767819 */ /* 0x000fe200000012ff */
[----:B0-----:R-:W0:Y:S01]  /*112e0*/  LDC.64 R6, c[0x0][0xcd8] ;  /* 0x00033600ff067b82 */ /* 0x001e220000000a00 */
[----:B------:R-:W-:Y:S01]  /*112f0*/  SHF.R.U64 R131, R131, 0x3, RZ ;  /* 0x0000000383837819 */ /* 0x000fe200000012ff */
[----:B------:R1:W-:Y:S01]  /*11300*/  STSM.16.M88.4 [R32], R8 ;  /* 0x0000000820007844 */ /* 0x0003e20000000200 */
[----:B------:R-:W-:Y:S02]  /*11310*/  MOV R36, R36 ;  /* 0x0000002400247202 */ /* 0x000fe40000000f00 */
[----:B------:R-:W-:-:S02]  /*11320*/  F2FP.BF16.F32.PACK_AB R14, R53, R52 ;  /* 0x00000034350e723e */ /* 0x000fc400000010ff */
[----:B------:R-:W-:Y:S01]  /*11330*/  LOP3.LUT R106, R106, R205, RZ, 0x3c, !PT ;  /* 0x000000cd6a6a7212 */ /* 0x000fe200078e3cff */
[----:B------:R-:W2:Y:S01]  /*11340*/  LDC.64 R4, c[0x0][0xcd8] ;  /* 0x00033600ff047b82 */ /* 0x000ea20000000a00 */
[----:B------:R-:W-:Y:S01]  /*11350*/  SHF.R.U64 R122, R122, 0x3, RZ ;  /* 0x000000037a7a7819 */ /* 0x000fe200000012ff */
[----:B------:R-:W-:Y:S01]  /*11360*/  STSM.16.M88.4 [R36], R12 ;  /* 0x0000000c24007844 */ /* 0x000fe20000000200 */
[----:B------:R-:W-:Y:S02]  /*11370*/  MOV R40, R40 ;  /* 0x0000002800287202 */ /* 0x000fe40000000f00 */
[----:B------:R-:W-:Y:S02]  /*11380*/  SHF.R.U64 R24, R24, 0x3, RZ ;  /* 0x0000000318187819 */ /* 0x000fe400000012ff */
[----:B------:R-:W-:Y:S01]  /*11390*/  MOV R94, R94 ;  /* 0x0000005e005e7202 */ /* 0x000fe20000000f00 */
[----:B------:R-:W-:Y:S01]  /*113a0*/  STSM.16.M88.4 [R40], R56 ;  /* 0x0000003828007844 */ /* 0x000fe20000000200 */
[----:B------:R-:W-:Y:S01]  /*113b0*/  F2FP.BF16.F32.PACK_AB R80, R81, R80 ;  /* 0x000000505150723e */ /* 0x000fe200000010ff */
[----:B-1----:R-:W1:Y:S01]  /*113c0*/  LDC.64 R8, c[0x0][0xce0] ;  /* 0x00033800ff087b82 */ /* 0x002e620000000a00 */
[----:B------:R-:W-:Y:S01]  /*113d0*/  MOV R27, R98 ;  /* 0x00000062001b7202 */ /* 0x000fe20000000f00 */
[----:B------:R-:W-:Y:S01]  /*113e0*/  STSM.16.M88.4 [R94], R64 ;  /* 0x000000405e007844 */ /* 0x000fe20000000200 */
[----:B------:R-:W-:-:S02]  /*113f0*/  F2FP.BF16.F32.PACK_AB R74, R77, R76 ;  /* 0x0000004c4d4a723e */ /* 0x000fc400000010ff */
[----:B------:R-:W-:Y:S02]  /*11400*/  F2FP.BF16.F32.PACK_AB R75, R79, R78 ;  /* 0x0000004e4f4b723e */ /* 0x000fe400000010ff */
[----:B------:R-:W-:Y:S02]  /*11410*/  F2FP.BF16.F32.PACK_AB R81, R83, R82 ;  /* 0x000000525351723e */ /* 0x000fe400000010ff */
[----:B------:R-:W-:Y:S01]  /*11420*/  F2FP.BF16.F32.PACK_AB R88, R89, R88 ;  /* 0x000000585958723e */ /* 0x000fe200000010ff */
[----:B------:R-:W-:Y:S01]  /*11430*/  STSM.16.M88.4 [R27], R72 ;  /* 0x000000481b007844 */ /* 0x000fe20000000200 */
[----:B------:R-:W-:Y:S02]  /*11440*/  LOP3.LUT R118, R118, R211, RZ, 0x3c, !PT ;  /* 0x000000d376767212 */ /* 0x000fe400078e3cff */
[----:B------:R-:W-:Y:S02]  /*11450*/  LOP3.LUT R20, R131, R18, RZ, 0x3c, !PT ;  /* 0x0000001283147212 */ /* 0x000fe400078e3cff */
[----:B------:R-:W-:-:S02]  /*11460*/  MOV R102, R102 ;  /* 0x0000006600667202 */ /* 0x000fc40000000f00 */
        /* <DEDUP_REMOVED lines=9> */
[----:B------:R-:W-:Y:S01]  /*11500*/  LOP3.LUT R24, R24, R17, RZ, 0x3c, !PT ;  /* 0x0000001118187212 */ /* 0x000fe200078e3cff */
[----:B------:R-:W-:Y:S01]  /*11510*/  STSM.16.M88.4 [R18], R88 ;  /* 0x0000005812007844 */ /* 0x000fe20000000200 */
[----:B------:R-:W-:Y:S02]  /*11520*/  MOV R110, R110 ;  /* 0x0000006e006e7202 */ /* 0x000fe40000000f00 */
[----:B------:R-:W-:Y:S02]  /*11530*/  F2FP.BF16.F32.PACK_AB R97, R44, R42 ;  /* 0x0000002a2c61723e */ /* 0x000fe400000010ff */
[----:B------:R-:W-:-:S02]  /*11540*/  F2FP.BF16.F32.PACK_AB R98, R101, R100 ;  /* 0x000000646562723e */ /* 0x000fc400000010ff */
[----:B------:R-:W-:Y:S02]  /*11550*/  F2FP.BF16.F32.PACK_AB R99, R48, R46 ;  /* 0x0000002e3063723e */ /* 0x000fe400000010ff */
[----:B------:R-:W-:Y:S02]  /*11560*/  F2FP.BF16.F32.PACK_AB R104, R105, R104 ;  /* 0x000000686968723e */ /* 0x000fe400000010ff */
[----:B------:R-:W-:Y:S01]  /*11570*/  MOV R17, R114 ;  /* 0x0000007200117202 */ /* 0x000fe20000000f00 */
[----:B------:R-:W-:Y:S01]  /*11580*/  STSM.16.M88.4 [R110], R96 ;  /* 0x000000606e007844 */ /* 0x000fe20000000200 */
        /* <DEDUP_REMOVED lines=16> */
[----:B------:R-:W-:Y:S01]  /*11690*/  F2FP.BF16.F32.PACK_AB R136, R137, R136 ;  /* 0x000000888988723e */ /* 0x000fe200000010ff */
[----:B------:R-:W-:Y:S01]  /*116a0*/  STSM.16.M88.4 [R122], R160 ;  /* 0x000000a07a007844 */ /* 0x000fe20000000200 */
[----:B------:R-:W-:-:S02]  /*116b0*/  MOV R126, R126 ;  /* 0x0000007e007e7202 */ /* 0x000fc40000000f00 */
        /* <DEDUP_REMOVED lines=10> */
[----:B------:R-:W-:Y:S01]  /*11760*/  MOV R24, R24 ;  /* 0x0000001800187202 */ /* 0x000fe20000000f00 */
[----:B------:R-:W-:Y:S01]  /*11770*/  STSM.16.M88.4 [R20], R136 ;  /* 0x0000008814007844 */ /* 0x000fe20000000200 */
[----:B------:R-:W-:Y:S02]  /*11780*/  F2FP.BF16.F32.PACK_AB R146, R149, R148 ;  /* 0x000000949592723e */ /* 0x000fe400000010ff */
[----:B------:R-:W-:-:S02]  /*11790*/  F2FP.BF16.F32.PACK_AB R147, R151, R150 ;  /* 0x000000969793723e */ /* 0x000fc400000010ff */
[----:B0-----:R-:W-:-:S03]  /*117a0*/  ISETP.NE.U32.AND P0, PT, R6, RZ, PT ;  /* 0x000000ff0600720c */ /* 0x001fc60003f05070 */
[----:B------:R0:W-:Y:S01]  /*117b0*/  STSM.16.M88.4 [R24], R144 ;  /* 0x0000009018007844 */ /* 0x0001e20000000200 */
[----:B------:R-:W-:Y:S01]  /*117c0*/  BAR.SYNC.DEFER_BLOCKING 0x1, 0x100 ;  /* 0x0044000000007b1d */ /* 0x000fe20000010000 */
[----:B------:R-:W-:Y:S01]  /*117d0*/  ISETP.NE.AND.EX P0, PT, R7, RZ, PT, P0 ;  /* 0x000000ff0700720c */ /* 0x000fe20003f05300 */
[----:B--2---:R-:W-:-:S12]  /*117e0*/  IMAD.WIDE R6, R193, 0x4, R4 ;  /* 0x00000004c1067825 */ /* 0x004fd800078e0204 */
[----:B------:R-:W2:Y:S01]  /*117f0*/  @P0 LDG.E R10, desc[UR8][R6.64] ;  /* 0x00000008060a0981 */ /* 0x000ea2000c1e1900 */
[----:B-1----:R-:W-:Y:S01]  /*11800*/  ISETP.NE.U32.AND P6, PT, R8, RZ, PT ;  /* 0x000000ff0800720c */ /* 0x002fe20003fc5070 */
[----:B------:R-:W-:Y:S01]  /*11810*/  IMAD R5, R194, 0x40, R191 ;  /* 0x00000040c2057824 */ /* 0x000fe200078e02bf */
[----:B---3--:R-:W1:Y:S02]  /*11820*/  LDC R17, c[0x0][0xb88] ;  /* 0x0002e200ff117b82 */ /* 0x008e640000000800 */
[----:B------:R-:W-:Y:S01]  /*11830*/  ISETP.NE.AND.EX P6, PT, R9, RZ, PT, P6 ;  /* 0x000000ff0900720c */ /* 0x000fe20003fc5360 */
[----:B------:R-:W-:-:S03]  /*11840*/  IMAD.WIDE R172, R5, 0x2, R172 ;  /* 0x0000000205ac7825 */ /* 0x000fc600078e02ac */
[C---:B------:R-:W-:Y:S02]  /*11850*/  IADD3 R9, P1, R172.reuse, 0x1000, RZ ;  /* 0x00001000ac097810 */ /* 0x040fe40007f3e0ff */
[C---:B------:R-:W-:Y:S02]  /*11860*/  IADD3 R25, P2, R172.reuse, 0x2000, RZ ;  /* 0x00002000ac197810 */ /* 0x040fe40007f5e0ff */
[C---:B------:R-:W-:Y:S02]  /*11870*/  IADD3 R13, P3, R172.reuse, 0x3000, RZ ;  /* 0x00003000ac0d7810 */ /* 0x040fe40007f7e0ff */
[----:B------:R-:W-:-:S03]  /*11880*/  IADD3 R33, P4, R172, 0x4000, RZ ;  /* 0x00004000ac217810 */ /* 0x000fc60007f9e0ff */
[----:B------:R-:W3:Y:S01]  /*11890*/  @P6 LDC.64 R4, c[0x0][0xce0] ;  /* 0x00033800ff046b82 */ /* 0x000ee20000000a00 */
[----:B------:R-:W-:Y:S02]  /*118a0*/  LOP3.LUT R8, R9, 0x380, RZ, 0xc0, !PT ;  /* 0x0000038009087812 */ /* 0x000fe400078ec0ff */
[----:B0-----:R-:W-:Y:S02]  /*118b0*/  LOP3.LUT R24, R25, 0x380, RZ, 0xc0, !PT ;  /* 0x0000038019187812 */ /* 0x001fe400078ec0ff */
        /* <DEDUP_REMOVED lines=14> */
[C---:B------:R-:W-:Y:S01]  /*119a0*/  IADD3 R29, P5, R172.reuse, 0x5000, RZ ;  /* 0x00005000ac1d7810 */ /* 0x040fe20007fbe0ff */
[----:B---3--:R-:W-:Y:S01]  /*119b0*/  @P6 IMAD.WIDE R4, R193, 0x4, R4 ;  /* 0x00000004c1046825 */ /* 0x008fe200078e0204 */
[----:B------:R-:W-:-:S02]  /*119c0*/  IADD3 R45, P1, R172, 0x6000, RZ ;  /* 0x00006000ac2d7810 */ /* 0x000fc40007f3e0ff */
[C---:B------:R-:W-:Y:S02]  /*119d0*/  IADD3 R37, P2, R172.reuse, 0x7000, RZ ;  /* 0x00007000ac257810 */ /* 0x040fe40007f5e0ff */
[C---:B------:R-:W-:Y:S01]  /*119e0*/  IADD3 R49, P3, R172.reuse, 0x8000, RZ ;  /* 0x00008000ac317810 */ /* 0x040fe20007f7e0ff */
[----:B------:R-:W-:Y:S01]  /*119f0*/  UMOV UR4, URZ ;  /* 0x0000003f00047c82 */ /* 0x000fe20008000000 */
[----:B------:R-:W-:Y:S01]  /*11a00*/  IADD3 R41, P4, R172, 0x9000, RZ ;  /* 0x00009000ac297810 */ /* 0x000fe20007f9e0ff */
[----:B-1----:R0:W5:Y:S01]  /*11a10*/  @P6 LDG.E R17, desc[UR8][R4.64] ;  /* 0x0000000804116981 */ /* 0x002162000c1e1900 */
[----:B------:R-:W-:Y:S02]  /*11a20*/  P2R R11, PR, RZ, 0x20 ;  /* 0x00000020ff0b7803 */ /* 0x000fe40000000000 */
[----:B------:R-:W-:Y:S02]  /*11a30*/  LOP3.LUT R28, R29, 0x380, RZ, 0xc0, !PT ;  /* 0x000003801d1c7812 */ /* 0x000fe400078ec0ff */
[----:B------:R-:W-:-:S02]  /*11a40*/  LOP3.LUT R44, R45, 0x380, RZ, 0xc0, !PT ;  /* 0x000003802d2c7812 */ /* 0x000fc400078ec0ff */
[----:B------:R-:W-:Y:S02]  /*11a50*/  LOP3.LUT R36, R37, 0x380, RZ, 0xc0, !PT ;  /* 0x0000038025247812 */ /* 0x000fe400078ec0ff */
[----:B------:R-:W-:Y:S02]  /*11a60*/  LOP3.LUT R48, R49, 0x380, RZ, 0xc0, !PT ;  /* 0x0000038031307812 */ /* 0x000fe400078ec0ff */
[----:B------:R-:W-:Y:S02]  /*11a70*/  LOP3.LUT R40, R41, 0x380, RZ, 0xc0, !PT ;  /* 0x0000038029287812 */ /* 0x000fe400078ec0ff */
[----:B------:R-:W-:Y:S02]  /*11a80*/  IADD3 R57, P5, R172, 0xa000, RZ ;  /* 0x0000a000ac397810 */ /* 0x000fe40007fbe0ff */
[----:B------:R-:W-:Y:S02]  /*11a90*/  SHF.R.U64 R28, R28, 0x3, RZ ;  /* 0x000000031c1c7819 */ /* 0x000fe400000012ff */
[----:B------:R-:W-:-:S02]  /*11aa0*/  SHF.R.U64 R44, R44, 0x3, RZ ;  /* 0x000000032c2c7819 */ /* 0x000fc400000012ff */
[----:B------:R-:W-:Y:S02]  /*11ab0*/  SHF.R.U64 R36, R36, 0x3, RZ ;  /* 0x0000000324247819 */ /* 0x000fe400000012ff */
[----:B------:R-:W-:Y:S02]  /*11ac0*/  SHF.R.U64 R48, R48, 0x3, RZ ;  /* 0x0000000330307819 */ /* 0x000fe400000012ff */
[----:B------:R-:W-:Y:S02]  /*11ad0*/  SHF.R.U64 R40, R40, 0x3, RZ ;  /* 0x0000000328287819 */ /* 0x000fe400000012ff */
[----:B------:R-:W-:Y:S02]  /*11ae0*/  LOP3.LUT R56, R57, 0x380, RZ, 0xc0, !PT ;  /* 0x0000038039387812 */ /* 0x000fe400078ec0ff */
[----:B------:R-:W-:Y:S02]  /*11af0*/  LOP3.LUT R28, R28, R29, RZ, 0x3c, !PT ;  /* 0x0000001d1c1c7212 */ /* 0x000fe400078e3cff */
[----:B------:R-:W-:-:S02]  /*11b00*/  LOP3.LUT R44, R44, R45, RZ, 0x3c, !PT ;  /* 0x0000002d2c2c7212 */ /* 0x000fc400078e3cff */
[----:B------:R-:W-:Y:S02]  /*11b10*/  LOP3.LUT R36, R36, R37, RZ, 0x3c, !PT ;  /* 0x0000002524247212 */ /* 0x000fe400078e3cff */
[----:B------:R-:W-:Y:S02]  /*11b20*/  LOP3.LUT R48, R48, R49, RZ, 0x3c, !PT ;  /* 0x0000003130307212 */ /* 0x000fe400078e3cff */
[----:B------:R-:W-:Y:S02]  /*11b30*/  LOP3.LUT R40, R40, R41, RZ, 0x3c, !PT ;  /* 0x0000002928287212 */ /* 0x000fe400078e3cff */
[----:B------:R-:W-:Y:S02]  /*11b40*/  SHF.R.U64 R56, R56, 0x3, RZ ;  /* 0x0000000338387819 */ /* 0x000fe400000012ff */
[----:B--2---:R-:W-:Y:S01]  /*11b50*/  @P0 R2UR UR4, R10 ;  /* 0x000000000a0402ca */ /* 0x004fe200000e0000 */
[----:B0-----:R-:W-:-:S14]  /*11b60*/  @P6 BRA `(.L_x_5166) ;  /* 0x0000000000146947 */ /* 0x001fdc0003800000 */
[----:B------:R-:W-:Y:S05]  /*11b70*/  @!P0 BRA `(.L_x_5166) ;  /* 0x0000000000108947 */ /* 0x000fea0003800000 */
[----:B------:R-:W-:Y:S02]  /*11b80*/  ULDC.64 UR6, c[0x0][0x208] ;  /* 0x0000820000067ab9 */ /* 0x000fe40000000a00 */
[----:B------:R-:W2:Y:S04]  /*11b90*/  LDG.E R4, desc[UR6][R6.64] ;  /* 0x0000000606047981 */ /* 0x000ea8000c1e1900 */
[----:B-----5:R-:W2:Y:S02]  /*11ba0*/  LDG.E R17, desc[UR6][R6.64+0x4] ;  /* 0x0000040606117981 */ /* 0x020ea4000c1e1900 */
[----:B--2---:R-:W-:-:S07]  /*11bb0*/  IMAD.IADD R17, R17, 0x1, -R4 ;  /* 0x0000000111117824 */ /* 0x004fce00078e0a04 */
.L_x_5166:
        /* <DEDUP_REMOVED lines=14> */
[----:B------:R-:W-:Y:S01]  /*11ca0*/  USHF.R.S32.HI UR9, URZ, 0x1f, UR4 ;  /* 0x0000001f3f097899 */ /* 0x000fe20008011404 */
[----:B------:R-:W-:Y:S01]  /*11cb0*/  LOP3.LUT R52, R53, 0x380, RZ, 0xc0, !PT ;  /* 0x0000038035347812 */ /* 0x000fe200078ec0ff */
[----:B------:R-:W-:Y:S01]  /*11cc0*/  USHF.R.S32.HI UR12, URZ, 0x1f, UR39 ;  /* 0x0000001f3f0c7899 */ /* 0x000fe20008011427 */
[----:B------:R-:W-:Y:S01]  /*11cd0*/  LOP3.LUT R64, R65, 0x380, RZ, 0xc0, !PT ;  /* 0x0000038041407812 */ /* 0x000fe200078ec0ff */
[----:B------:R-:W-:Y:S01]  /*11ce0*/  IMAD.X R69, RZ, RZ, R173, P5 ;  /* 0x000000ffff457224 */ /* 0x000fe200028e06ad */
[----:B------:R-:W-:-:S02]  /*11cf0*/  LOP3.LUT R60, R61, 0x380, RZ, 0xc0, !PT ;  /* 0x000003803d3c7812 */ /* 0x000fc400078ec0ff */
[----:B------:R-:W-:Y:S02]  /*11d00*/  LOP3.LUT R72, R73, 0x380, RZ, 0xc0, !PT ;  /* 0x0000038049487812 */ /* 0x000fe400078ec0ff */
[----:B------:R-:W-:Y:S02]  /*11d10*/  LOP3.LUT R7, R172, 0x380, RZ, 0xc0, !PT ;  /* 0x00000380ac077812 */ /* 0x000fe400078ec0ff */
[----:B0-----:R-:W-:Y:S02]  /*11d20*/  ISETP.NE.AND P4, PT, R4, RZ, PT ;  /* 0x000000ff0400720c */ /* 0x001fe40003f85270 */
[----:B------:R-:W-:Y:S02]  /*11d30*/  LOP3.LUT R5, R6, 0x380, RZ, 0xc0, !PT ;  /* 0x0000038006057812 */ /* 0x000fe400078ec0ff */
[----:B------:R-:W-:Y:S02]  /*11d40*/  SHF.R.U64 R52, R52, 0x3, RZ ;  /* 0x0000000334347819 */ /* 0x000fe400000012ff */
[----:B------:R-:W-:-:S02]  /*11d50*/  SHF.R.U64 R64, R64, 0x3, RZ ;  /* 0x0000000340407819 */ /* 0x000fc400000012ff */
[----:B------:R-:W-:Y:S02]  /*11d60*/  SHF.R.U64 R60, R60, 0x3, RZ ;  /* 0x000000033c3c7819 */ /* 0x000fe400000012ff */
[----:B------:R-:W-:Y:S02]  /*11d70*/  SHF.R.U64 R72, R72, 0x3, RZ ;  /* 0x0000000348487819 */ /* 0x000fe400000012ff */
[----:B------:R-:W-:Y:S02]  /*11d80*/  SHF.R.U64 R7, R7, 0x3, RZ ;  /* 0x0000000307077819 */ /* 0x000fe400000012ff */
[----:B------:R-:W-:Y:S02]  /*11d90*/  SHF.R.U64 R5, R5, 0x3, RZ ;  /* 0x0000000305057819 */ /* 0x000fe400000012ff */
[----:B------:R-:W-:Y:S02]  /*11da0*/  SHF.R.S32.HI R4, RZ, 0x1f, R193 ;  /* 0x0000001fff047819 */ /* 0x000fe400000114c1 */
[----:B------:R-:W-:-:S02]  /*11db0*/  LOP3.LUT R52, R52, R53, RZ, 0x3c, !PT ;  /* 0x0000003534347212 */ /* 0x000fc400078e3cff */
[----:B------:R-:W-:Y:S01]  /*11dc0*/  LOP3.LUT R64, R64, R65, RZ, 0x3c, !PT ;  /* 0x0000004140407212 */ /* 0x000fe200078e3cff */
[--C-:B------:R-:W-:Y:S01]  /*11dd0*/  IMAD.X R65, RZ, RZ, R173.reuse, P1 ;  /* 0x000000ffff417224 */ /* 0x100fe200008e06ad */
[----:B------:R-:W-:Y:S01]  /*11de0*/  LOP3.LUT R60, R60, R61, RZ, 0x3c, !PT ;  /* 0x0000003d3c3c7212 */ /* 0x000fe200078e3cff */
[--C-:B------:R-:W-:Y:S01]  /*11df0*/  IMAD.X R61, RZ, RZ, R173.reuse, P2 ;  /* 0x000000ffff3d7224 */ /* 0x100fe200010e06ad */
[----:B------:R-:W-:Y:S01]  /*11e00*/  LOP3.LUT R72, R72, R73, RZ, 0x3c, !PT ;  /* 0x0000004948487212 */ /* 0x000fe200078e3cff */
[----:B------:R-:W-:Y:S01]  /*11e10*/  IMAD.X R73, RZ, RZ, R173, P3 ;  /* 0x000000ffff497224 */ /* 0x000fe200018e06ad */
[----:B------:R-:W-:Y:S02]  /*11e20*/  IADD3.X R53, RZ, R173, RZ, P6, !PT ;  /* 0x000000adff357210 */ /* 0x000fe400037fe4ff */
[----:B------:R-:W-:Y:S02]  /*11e30*/  LOP3.LUT R172, R7, R172, RZ, 0x3c, !PT ;  /* 0x000000ac07ac7212 */ /* 0x000fe400078e3cff */
[----:B------:R-:W-:-:S02]  /*11e40*/  LOP3.LUT R68, R5, R6, RZ, 0x3c, !PT ;  /* 0x0000000605447212 */ /* 0x000fc400078e3cff */
[----:B------:R-:W-:Y:S02]  /*11e50*/  SEL R79, R193, RZ, !P0 ;  /* 0x000000ffc14f7207 */ /* 0x000fe40004000000 */
[----:B------:R-:W-:Y:S01]  /*11e60*/  SEL R76, R4, RZ, !P0 ;  /* 0x000000ff044c7207 */ /* 0x000fe20004000000 */
[----:B------:R-:W-:Y:S06]  /*11e70*/  @P4 BRA `(.L_x_5167) ;  /* 0x0000000000744947 */ /* 0x000fec0003800000 */
[----:B------:R-:W-:Y:S01]  /*11e80*/  ULDC.64 UR10, c[0x0][0xc70] ;  /* 0x00031c00000a7ab9 */ /* 0x000fe20000000a00 */
[----:B------:R-:W-:Y:S01]  /*11e90*/  UMOV UR6, UR4 ;  /* 0x0000000400067c82 */ /* 0x000fe20008000000 */
[----:B------:R-:W-:Y:S01]  /*11ea0*/  UIMAD UR8, UR12, UR10, URZ ;  /* 0x0000000a0c0872a4 */ /* 0x000fe2000f8e023f */
[----:B------:R-:W-:Y:S01]  /*11eb0*/  IMAD.MOV R7, RZ, RZ, -R22 ;  /* 0x000000ffff077224 */ /* 0x000fe200078e0a16 */
[----:B------:R-:W-:Y:S01]  /*11ec0*/  UMOV UR7, UR9 ;  /* 0x0000000900077c82 */ /* 0x000fe20008000000 */
[----:B------:R-:W-:Y:S01]  /*11ed0*/  IMAD R14, R196, 0x40, R19 ;  /* 0x00000040c40e7824 */ /* 0x000fe200078e0213 */
[----:B------:R-:W-:Y:S02]  /*11ee0*/  UIMAD.WIDE.U32 UR6, UR39, UR10, UR6 ;  /* 0x0000000a270672a5 */ /* 0x000fe4000f8e0006 */
[----:B------:R-:W-:Y:S01]  /*11ef0*/  UIMAD UR8, UR39, UR11, UR8 ;  /* 0x0000000b270872a4 */ /* 0x000fe2000f8e0208 */
[----:B------:R-:W-:Y:S01]  /*11f00*/  ISETP.NE.AND P0, PT, R16, R7, PT ;  /* 0x000000071000720c */ /* 0x000fe20003f05270 */
[----:B------:R-:W-:Y:S01]  /*11f10*/  ULDC.64 UR14, c[0x0][0x208] ;  /* 0x00008200000e7ab9 */ /* 0x000fe20000000a00 */
[----:B------:R-:W-:Y:S01]  /*11f20*/  SHF.R.S32.HI R7, RZ, 0x1f, R14 ;  /* 0x0000001fff077819 */ /* 0x000fe2000001140e */
[----:B------:R-:W-:Y:S01]  /*11f30*/  UIADD3 UR8, UR7, UR8, URZ ;  /* 0x0000000807087290 */ /* 0x000fe2000fffe03f */
[----:B------:R-:W-:Y:S01]  /*11f40*/  IMAD.U32 R4, RZ, RZ, UR6 ;  /* 0x00000006ff047e24 */ /* 0x000fe2000f8e00ff */
[----:B-----5:R-:W-:Y:S01]  /*11f50*/  ISETP.GE.OR P1, PT, R14, R17, P0 ;  /* 0x000000110e00720c */ /* 0x020fe20000726670 */
[----:B------:R-:W-:Y:S01]  /*11f60*/  IMAD.U32 R5, RZ, RZ, UR7 ;  /* 0x00000007ff057e24 */ /* 0x000fe2000f8e00ff */
[----:B------:R-:W-:-:S02]  /*11f70*/  ULDC.64 UR6, c[0x0][0xc78] ;  /* 0x00031e0000067ab9 */ /* 0x000fc40000000a00 */
[----:B------:R-:W-:Y:S02]  /*11f80*/  IMAD.U32 R5, RZ, RZ, UR8 ;  /* 0x00000008ff057e24 */ /* 0x000fe4000f8e00ff */
[----:B------:R-:W-:Y:S02]  /*11f90*/  IMAD R6, R76, UR6, RZ ;  /* 0x000000064c067c24 */ /* 0x000fe4000f8e02ff */
[----:B------:R-:W-:-:S04]  /*11fa0*/  IMAD.WIDE.U32 R4, R79, UR6, R4 ;  /* 0x000000064f047c25 */ /* 0x000fc8000f8e0004 */
[----:B------:R-:W-:Y:S01]  /*11fb0*/  IMAD R11, R79, UR7, R6 ;  /* 0x000000074f0b7c24 */ /* 0x000fe2000f8e0206 */
[C---:B------:R-:W-:Y:S01]  /*11fc0*/  IADD3 R10, P2, R14.reuse, R4, RZ ;  /* 0x000000040e0a7210 */ /* 0x040fe20007f5e0ff */
[----:B------:R-:W-:Y:S01]  /*11fd0*/  VIADD R6, R14, 0x8 ;  /* 0x000000080e067836 */ /* 0x000fe20000000000 */
[----:B------:R-:W-:Y:S02]  /*11fe0*/  ULDC.64 UR6, c[0x0][0xc40] ;  /* 0x0003100000067ab9 */ /* 0x000fe40000000a00 */
[----:B------:R-:W-:Y:S02]  /*11ff0*/  IADD3.X R7, R7, R5, R11, P2, !PT ;  /* 0x0000000507077210 */ /* 0x000fe400017fe40b */
[----:B------:R-:W-:Y:S02]  /*12000*/  ISETP.GE.OR P0, PT, R6, R17, P0 ;  /* 0x000000110600720c */ /* 0x000fe40000706670 */
[----:B------:R-:W-:-:S04]  /*12010*/  LEA R4, P2, R10, UR6, 0x2 ;  /* 0x000000060a047c11 */ /* 0x000fc8000f8410ff */
[----:B------:R-:W-:-:S05]  /*12020*/  LEA.HI.X R5, R10, UR7, R7, 0x2, P2 ;  /* 0x000000070a057c11 */ /* 0x000fca00090f1407 */
[----:B------:R0:W-:Y:S04]  /*12030*/  @!P1 STG.E desc[UR14][R4.64], R3 ;  /* 0x0000000304009986 */ /* 0x0001e8000c10190e */
[----:B------:R0:W-:Y:S02]  /*12040*/  @!P0 STG.E desc[UR14][R4.64+0x20], R0 ;  /* 0x0000200004008986 */ /* 0x0001e4000c10190e */
.L_x_5167:
[----:B------:R-:W-:Y:S01]  /*12050*/  ULDC.64 UR6, c[0x0][0x208] ;  /* 0x0000820000067ab9 */ /* 0x000fe20000000a00 */
[C---:B0-----:R-:W-:Y:S01]  /*12060*/  VIADD R3, R191.reuse, 0x40 ;  /* 0x00000040bf037836 */ /* 0x041fe20000000000 */
[----:B------:R0:W5:Y:S01]  /*12070*/  LD.E.128 R4, desc[UR6][R172.64] ;  /* 0x00000006ac047980 */ /* 0x000162000c101d00 */
[C---:B------:R-:W-:Y:S01]  /*12080*/  VIADD R82, R191.reuse, 0x80 ;  /* 0x00000080bf527836 */ /* 0x040fe20000000000 */
[----:B------:R-:W-:Y:S02]  /*12090*/  ULDC.64 UR10, c[0x0][0xba0] ;  /* 0x0002e800000a7ab9 */ /* 0x000fe40000000a00 */
[----:B------:R-:W5:Y:S04]  /*120a0*/  LD.E.128 R8, desc[UR6][R8.64] ;  /* 0x0000000608087980 */ /* 0x000f68000c101d00 */
        /* <DEDUP_REMOVED lines=13> */
[----:B------:R-:W5:Y:S01]  /*12180*/  LD.E.128 R68, desc[UR6][R68.64] ;  /* 0x0000000644447980 */ /* 0x000f62000c101d00 */
[----:B------:R-:W-:Y:S01]  /*12190*/  ULDC UR7, c[0x0][0xb8c] ;  /* 0x0002e30000077ab9 */ /* 0x000fe20000000800 */
[----:B------:R-:W-:Y:S01]  /*121a0*/  VIADD R83, R191, 0xc0 ;  /* 0x000000c0bf537836 */ /* 0x000fe20000000000 */
[----:B------:R-:W-:Y:S01]  /*121b0*/  ISETP.GE.AND P1, PT, R3, UR7, PT ;  /* 0x0000000703007c0c */ /* 0x000fe2000bf26270 */
[C---:B------:R-:W-:Y:S01]  /*121c0*/  VIADD R20, R191.reuse, 0x180 ;  /* 0x00000180bf147836 */ /* 0x040fe20000000000 */
[C---:B------:R-:W-:Y:S01]  /*121d0*/  ISETP.GE.AND P0, PT, R191.reuse, UR7, PT ;  /* 0x00000007bf007c0c */ /* 0x040fe2000bf06270 */
[C---:B------:R-:W-:Y:S01]  /*121e0*/  VIADD R84, R191.reuse, 0x100 ;  /* 0x00000100bf547836 */ /* 0x040fe20000000000 */
[----:B------:R-:W-:Y:S01]  /*121f0*/  SEL R18, RZ, 0xffffffff, P1 ;  /* 0xffffffffff127807 */ /* 0x000fe20000800000 */
[----:B------:R-:W-:Y:S01]  /*12200*/  VIADD R86, R191, 0x140 ;  /* 0x00000140bf567836 */ /* 0x000fe20000000000 */
[----:B------:R-:W-:Y:S01]  /*12210*/  SEL R0, RZ, 0x1, P0 ;  /* 0x00000001ff007807 */ /* 0x000fe20000000000 */
[----:B------:R-:W-:Y:S01]  /*12220*/  IMAD.U32 R77, RZ, RZ, UR10 ;  /* 0x0000000aff4d7e24 */ /* 0x000fe2000f8e00ff */
[----:B------:R-:W-:Y:S01]  /*12230*/  ISETP.GE.AND P0, PT, R82, UR7, PT ;  /* 0x0000000752007c0c */ /* 0x000fe2000bf06270 */
[----:B------:R-:W-:Y:S01]  /*12240*/  IMAD.SHL.U32 R21, R18, 0x2, RZ ;  /* 0x0000000212157824 */ /* 0x000fe200078e00ff */
[----:B------:R-:W-:Y:S01]  /*12250*/  ISETP.GE.AND P1, PT, R83, UR7, PT ;  /* 0x0000000753007c0c */ /* 0x000fe2000bf26270 */
[----:B------:R-:W-:Y:S01]  /*12260*/  UIMAD UR6, UR9, UR10, URZ ;  /* 0x0000000a090672a4 */ /* 0x000fe2000f8e023f */
[----:B------:R-:W-:Y:S01]  /*12270*/  ISETP.GE.AND P2, PT, R20, UR7, PT ;  /* 0x0000000714007c0c */ /* 0x000fe2000bf46270 */
[----:B------:R-:W-:Y:S01]  /*12280*/  IMAD.MOV.U32 R20, RZ, RZ, R191 ;  /* 0x000000ffff147224 */ /* 0x000fe200078e00bf */
[----:B------:R-:W-:Y:S01]  /*12290*/  LOP3.LUT R0, R21, 0x2, R0, 0xe2, !PT ;  /* 0x0000000215007812 */ /* 0x000fe200078ee200 */
[----:B------:R-:W-:Y:S01]  /*122a0*/  @!PT LDS RZ, [RZ] ;  /* 0x00000000fffff984 */ /* 0x000fe20000000800 */
[----:B------:R-:W-:Y:S01]  /*122b0*/  @!PT LDS RZ, [RZ] ;  /* 0x00000000fffff984 */ /* 0x000fe20000000800 */
[----:B------:R-:W-:Y:S01]  /*122c0*/  @!PT LDS RZ, [RZ] ;  /* 0x00000000fffff984 */ /* 0x000fe20000000800 */
[----:B------:R-:W-:Y:S01]  /*122d0*/  @!PT LDS RZ, [RZ] ;  /* 0x00000000fffff984 */ /* 0x000fe20000000800 */
[----:B------:R1:W-:Y:S06]  /*122e0*/  MEMBAR.ALL.CTA ;  /* 0x0000000000007992 */ /* 0x0003ec0000008000 */
[----:B-1----:R-:W1:Y:S01]  /*122f0*/  FENCE.VIEW.ASYNC.S ;  /* 0x00000000000073c6 */ /* 0x002e620000000000 */
[----:B------:R-:W-:Y:S01]  /*12300*/  SEL R21, RZ, 0x4, P0 ;  /* 0x00000004ff157807 */ /* 0x000fe20000000000 */
[----:B------:R-:W-:Y:S01]  /*12310*/  UIMAD UR6, UR4, UR11, UR6 ;  /* 0x0000000b040672a4 */ /* 0x000fe2000f8e0206 */
[----:B------:R-:W-:Y:S01]  /*12320*/  SEL R18, RZ, 0x8, P1 ;  /* 0x00000008ff127807 */ /* 0x000fe20000800000 */
[----:B------:R-:W-:Y:S01]  /*12330*/  ULDC.64 UR8, c[0x0][0xbe0] ;  /* 0x0002f80000087ab9 */ /* 0x000fe20000000a00 */
[----:B------:R-:W-:Y:S01]  /*12340*/  ISETP.GE.AND P0, PT, R84, UR7, PT ;  /* 0x0000000754007c0c */ /* 0x000fe2000bf06270 */
[----:B------:R-:W-:Y:S01]  /*12350*/  IMAD.U32 R81, RZ, RZ, UR8 ;  /* 0x00000008ff517e24 */ /* 0x000fe2000f8e00ff */
[----:B------:R-:W-:Y:S01]  /*12360*/  LOP3.LUT R0, R18, R0, R21, 0xfe, !PT ;  /* 0x0000000012007212 */ /* 0x000fe200078efe15 */
[----:B------:R-:W-:Y:S01]  /*12370*/  BSSY B1, `(.L_x_5168) ;  /* 0x000003c000017945 */ /* 0x000fe20003800000 */
[----:B------:R-:W-:-:S02]  /*12380*/  SHF.R.S32.HI R21, RZ, 0x1f, R191 ;  /* 0x0000001fff157819 */ /* 0x000fc400000114bf */
[----:B------:R-:W-:Y:S02]  /*12390*/  ISETP.GE.AND P1, PT, R86, UR7, PT ;  /* 0x0000000756007c0c */ /* 0x000fe4000bf26270 */
[----:B------:R-:W-:Y:S01]  /*123a0*/  IADD3 R78, R191, 0x1c0, RZ ;  /* 0x000001c0bf4e7810 */ /* 0x000fe20007ffe0ff */
[----:B------:R-:W-:Y:S01]  /*123b0*/  IMAD.WIDE.U32 R20, R77, UR4, R20 ;  /* 0x000000044d147c25 */ /* 0x000fe2000f8e0014 */
[----:B------:R-:W-:Y:S01]  /*123c0*/  SEL R77, RZ, 0x10, P0 ;  /* 0x00000010ff4d7807 */ /* 0x000fe20000000000 */
[----:B------:R-:W-:Y:S01]  /*123d0*/  UIMAD UR4, UR12, UR8, URZ ;  /* 0x000000080c0472a4 */ /* 0x000fe2000f8e023f */
[----:B------:R-:W-:Y:S01]  /*123e0*/  SEL R18, RZ, 0x20, P1 ;  /* 0x00000020ff127807 */ /* 0x000fe20000800000 */
[----:B------:R-:W-:Y:S01]  /*123f0*/  VIADD R21, R21, UR6 ;  /* 0x0000000615157c36 */ /* 0x000fe20008000000 */
[----:B------:R-:W-:Y:S01]  /*12400*/  ISETP.GE.AND P1, PT, R78, UR7, PT ;  /* 0x000000074e007c0c */ /* 0x000fe2000bf26270 */
[----:B------:R-:W-:Y:S01]  /*12410*/  UIMAD UR6, UR39, UR9, UR4 ;  /* 0x00000009270672a4 */ /* 0x000fe2000f8e0204 */
[----:B------:R-:W-:Y:S01]  /*12420*/  LOP3.LUT R77, R18, R0, R77, 0xfe, !PT ;  /* 0x00000000124d7212 */ /* 0x000fe200078efe4d */
[----:B-----5:R-:W-:Y:S01]  /*12430*/  IMAD R18, R196, -0x40, R17 ;  /* 0xffffffc0c4127824 */ /* 0x020fe200078e0211 */
[----:B------:R-:W-:Y:S01]  /*12440*/  UIADD3 UR4, UR37, 0x38820, URZ ;  /* 0x0003882025047890 */ /* 0x000fe2000fffe03f */
[----:B------:R-:W-:Y:S01]  /*12450*/  SEL R0, RZ, 0x40, P2 ;  /* 0x00000040ff007807 */ /* 0x000fe20001000000 */
[C---:B------:R-:W-:Y:S01]  /*12460*/  VIADD R17, R194.reuse, 0x20 ;  /* 0x00000020c2117836 */ /* 0x040fe20000000000 */
[----:B------:R-:W-:Y:S01]  /*12470*/  ULDC.64 UR8, c[0x0][0xbe8] ;  /* 0x0002fa0000087ab9 */ /* 0x000fe20000000a00 */
[-C--:B------:R-:W-:Y:S01]  /*12480*/  ISETP.GE.AND P2, PT, R194, R18.reuse, PT ;  /* 0x00000012c200720c */ /* 0x080fe20003f46270 */
[----:B------:R-:W-:Y:S01]  /*12490*/  IMAD.WIDE.U32 R20, R81, UR39, R20 ;  /* 0x0000002751147c25 */ /* 0x000fe2000f8e0014 */
[----:B------:R-:W-:Y:S01]  /*124a0*/  UPRMT UR4, URZ, 0x654, UR4 ;  /* 0x000006543f047896 */ /* 0x000fe20008000004 */
[----:B------:R-:W-:-:S02]  /*124b0*/  ISETP.GE.AND P0, PT, R17, R18, PT ;  /* 0x000000121100720c */ /* 0x000fc40003f06270 */
[----:B------:R-:W-:Y:S01]  /*124c0*/  IMAD R17, R76, UR8, RZ ;  /* 0x000000084c117c24 */ /* 0x000fe2000f8e02ff */
[----:B------:R-:W-:Y:S01]  /*124d0*/  SHF.R.S32.HI R195, RZ, 0x1f, R194 ;  /* 0x0000001fffc37819 */ /* 0x000fe200000114c2 */
[----:B------:R-:W-:Y:S01]  /*124e0*/  VIADD R21, R21, UR6 ;  /* 0x0000000615157c36 */ /* 0x000fe20008000000 */
[----:B------:R-:W-:Y:S01]  /*124f0*/  LOP3.LUT R0, R77, R0, RZ, 0xfc, !PT ;  /* 0x000000004d007212 */ /* 0x000fe200078efcff */
[C---:B------:R-:W-:Y:S01]  /*12500*/  IMAD R81, R79.reuse, UR9, R17 ;  /* 0x000000094f517c24 */ /* 0x040fe2000f8e0211 */
[----:B------:R-:W-:Y:S01]  /*12510*/  SEL R17, RZ, 0x80, P1 ;  /* 0x00000080ff117807 */ /* 0x000fe20000800000 */
[----:B------:R-:W-:Y:S01]  /*12520*/  IMAD.WIDE.U32 R78, R79, UR8, R20 ;  /* 0x000000084f4e7c25 */ /* 0x000fe2000f8e0014 */
[----:B-1----:R-:W-:Y:S02]  /*12530*/  SYNCS.ARRIVE.TRANS64.RED.A1T0 RZ, [UR4], RZ ;  /* 0x000000ffffff79a7 */ /* 0x002fe40008100404 */
[----:B------:R-:W-:Y:S01]  /*12540*/  LOP3.LUT R17, R0, R17, RZ, 0xfc, !PT ;  /* 0x0000001100117212 */ /* 0x000fe200078efcff */
[----:B------:R-:W-:-:S04]  /*12550*/  IMAD.WIDE R76, R196, 0x40, R194 ;  /* 0x00000040c44c7825 */ /* 0x000fc800078e02c2 */
[----:B------:R-:W-:Y:S01]  /*12560*/  IMAD.IADD R85, R79, 0x1, R81 ;  /* 0x000000014f557824 */ /* 0x000fe200078e0251 */
[----:B0-----:R-:W-:Y:S06]  /*12570*/  @P2 BRA `(.L_x_5169) ;  /* 0x00000000006c2947 */ /* 0x001fec0003800000 */
        /* <DEDUP_REMOVED lines=11> */
[----:B------:R-:W-:-:S02]  /*12630*/  LOP3.LUT P5, RZ, R0, 0x40, RZ, 0xc0, !PT ;  /* 0x0000004000ff7812 */ /* 0x000fc400078ac0ff */
[----:B------:R-:W-:Y:S01]  /*12640*/  IMAD.IADD R21, R21, 0x1, R81 ;  /* 0x0000000115157824 */ /* 0x000fe200078e0251 */
[C---:B------:R-:W-:Y:S02]  /*12650*/  LEA R80, P1, R20.reuse, UR8, 0x1 ;  /* 0x0000000814507c11 */ /* 0x040fe4000f8208ff */
        /* <DEDUP_REMOVED lines=13> */
.L_x_5169:
[----:B------:R-:W-:Y:S05]  /*12730*/  BSYNC B1 ;  /* 0x0000000000017941 */ /* 0x000fea0003800000 */
.L_x_5168:
[----:B------:R-:W-:Y:S05]  /*12740*/  @P0 BRA `(.L_x_5170) ;  /* 0x0000000c00280947 */ /* 0x000fea0003800000 */
[----:B0-----:R-:W-:Y:S01]  /*12750*/  IADD3 R7, P0, R76, 0x20, RZ ;  /* 0x000000204c077810 */ /* 0x001fe20007f1e0ff */
[----:B------:R-:W-:Y:S01]  /*12760*/  ULDC.64 UR8, c[0x0][0xbd8] ;  /* 0x0002f60000087ab9 */ /* 0x000fe20000000a00 */
[----:B------:R-:W-:Y:S01]  /*12770*/  IMAD.MOV.U32 R4, RZ, RZ, R78 ;  /* 0x000000ffff047224 */ /* 0x000fe200078e004e */
[----:B------:R-:W-:Y:S01]  /*12780*/  ISETP.GE.AND P4, PT, R3, UR7, PT ;  /* 0x0000000703007c0c */ /* 0x000fe2000bf86270 */
        /* <DEDUP_REMOVED lines=28> */
.L_x_5165:
[----:B------:R-:W0:Y:S01]  /*12950*/  LDC.64 R6, c[0x0][0xcd8] ;  /* 0x00033600ff067b82 */ /* 0x000e220000000a00 */
[----:B------:R-:W-:Y:S01]  /*12960*/  IMAD.MOV.U32 R9, RZ, RZ, RZ ;  /* 0x000000ffff097224 */ /* 0x000fe200078e00ff */
[----:B------:R-:W-:-:S06]  /*12970*/  ULDC.64 UR6, c[0x0][0x208] ;  /* 0x0000820000067ab9 */ /* 0x000fcc0000000a00 */
[----:B------:R-:W1:Y:S01]  /*12980*/  LDC.64 R4, c[0x0][0xcd8] ;  /* 0x00033600ff047b82 */ /* 0x000e620000000a00 */
[----:B0-----:R-:W-:-:S04]  /*12990*/  ISETP.NE.U32.AND P0, PT, R6, RZ, PT ;  /* 0x000000ff0600720c */ /* 0x001fc80003f05070 */
[----:B------:R-:W-:-:S03]  /*129a0*/  ISETP.NE.AND.EX P0, PT, R7, RZ, PT, P0 ;  /* 0x000000ff0700720c */ /* 0x000fc60003f05300 */
[----:B------:R-:W0:Y:S01]  /*129b0*/  LDC.64 R6, c[0x0][0xce0] ;  /* 0x00033800ff067b82 */ /* 0x000e220000000a00 */
[----:B-1----:R-:W-:-:S07]  /*129c0*/  IMAD.WIDE R4, R193, 0x4, R4 ;  /* 0x00000004c1047825 */ /* 0x002fce00078e0204 */
[----:B------:R-:W1:Y:S01]  /*129d0*/  LDC R3, c[0x0][0xb88] ;  /* 0x0002e200ff037b82 */ /* 0x000e620000000800 */
[----:B------:R-:W-:Y:S01]  /*129e0*/  VIADD R13, R191, 0x40 ;  /* 0x00000040bf0d7836 */ /* 0x000fe20000000000 */
[----:B------:R-:W5:Y:S01]  /*129f0*/  @P0 LDG.E R9, desc[UR6][R4.64] ;  /* 0x0000000604090981 */ /* 0x000f62000c1e1900 */
[----:B0-----:R-:W-:-:S04]  /*12a00*/  ISETP.NE.U32.AND P1, PT, R6, RZ, PT ;  /* 0x000000ff0600720c */ /* 0x001fc80003f25070 */
[----:B------:R-:W-:-:S13]  /*12a10*/  ISETP.NE.AND.EX P1, PT, R7, RZ, PT, P1 ;  /* 0x000000ff0700720c */ /* 0x000fda0003f25310 */
[----:B------:R-:W0:Y:S01]  /*12a20*/  @P1 LDC.64 R6, c[0x0][0xce0] ;  /* 0x00033800ff061b82 */ /* 0x000e220000000a00 */
[C---:B------:R-:W-:Y:S02]  /*12a30*/  VIADD R14, R191.reuse, 0x80 ;  /* 0x00000080bf0e7836 */ /* 0x040fe40000000000 */
[----:B------:R-:W-:Y:S02]  /*12a40*/  VIADD R15, R191, 0xc0 ;  /* 0x000000c0bf0f7836 */ /* 0x000fe40000000000 */
[----:B0-----:R-:W-:-:S05]  /*12a50*/  @P1 IMAD.WIDE R6, R193, 0x4, R6 ;  /* 0x00000004c1061825 */ /* 0x001fca00078e0206 */
[----:B-1----:R0:W5:Y:S01]  /*12a60*/  @P1 LDG.E R3, desc[UR6][R6.64] ;  /* 0x0000000606031981 */ /* 0x002162000c1e1900 */
[----:B------:R-:W-:Y:S02]  /*12a70*/  ULDC UR7, c[0x0][0xb8c] ;  /* 0x0002e30000077ab9 */ /* 0x000fe40000000800 */
[----:B------:R-:W-:Y:S02]  /*12a80*/  ISETP.GE.AND P3, PT, R13, UR7, PT ;  /* 0x000000070d007c0c */ /* 0x000fe4000bf66270 */
[----:B------:R-:W-:Y:S02]  /*12a90*/  ISETP.GE.AND P2, PT, R191, UR7, PT ;  /* 0x00000007bf007c0c */ /* 0x000fe4000bf46270 */
[----:B------:R-:W-:Y:S02]  /*12aa0*/  SEL R8, RZ, 0xffffffff, P3 ;  /* 0xffffffffff087807 */ /* 0x000fe40001800000 */
[----:B------:R-:W-:Y:S02]  /*12ab0*/  SEL R0, RZ, 0x1, P2 ;  /* 0x00000001ff007807 */ /* 0x000fe40001000000 */
[----:B------:R-:W-:Y:S01]  /*12ac0*/  ISETP.GE.AND P2, PT, R14, UR7, PT ;  /* 0x000000070e007c0c */ /* 0x000fe2000bf46270 */
[----:B------:R-:W-:Y:S01]  /*12ad0*/  IMAD.SHL.U32 R11, R8, 0x2, RZ ;  /* 0x00000002080b7824 */ /* 0x000fe200078e00ff */
[----:B------:R-:W-:-:S02]  /*12ae0*/  ISETP.GE.AND P3, PT, R15, UR7, PT ;  /* 0x000000070f007c0c */ /* 0x000fc4000bf66270 */
[----:B0-----:R-:W-:Y:S02]  /*12af0*/  SEL R7, RZ, 0x4, P2 ;  /* 0x00000004ff077807 */ /* 0x001fe40001000000 */
[----:B------:R-:W-:Y:S02]  /*12b00*/  LOP3.LUT R0, R11, 0x2, R0, 0xe2, !PT ;  /* 0x000000020b007812 */ /* 0x000fe400078ee200 */
[----:B------:R-:W-:-:S04]  /*12b10*/  SEL R6, RZ, 0x8, P3 ;  /* 0x00000008ff067807 */ /* 0x000fc80001800000 */
[----:B------:R-:W-:Y:S01]  /*12b20*/  LOP3.LUT R17, R6, R0, R7, 0xfe, !PT ;  /* 0x0000000006117212 */ /* 0x000fe200078efe07 */
[----:B------:R-:W-:Y:S06]  /*12b30*/  @P1 BRA `(.L_x_5171) ;  /* 0x0000000000141947 */ /* 0x000fec0003800000 */
[----:B------:R-:W-:Y:S05]  /*12b40*/  @!P0 BRA `(.L_x_5171) ;  /* 0x0000000000108947 */ /* 0x000fea0003800000 */
[----:B------:R-:W-:Y:S02]  /*12b50*/  ULDC.64 UR8, c[0x0][0x208] ;  /* 0x0000820000087ab9 */ /* 0x000fe40000000a00 */
[----:B------:R-:W2:Y:S04]  /*12b60*/  LDG.E R0, desc[UR8][R4.64] ;  /* 0x0000000804007981 */ /* 0x000ea8000c1e1900 */
[----:B-----5:R-:W2:Y:S02]  /*12b70*/  LDG.E R3, desc[UR8][R4.64+0x4] ;  /* 0x0000040804037981 */ /* 0x020ea4000c1e1900 */
[----:B--2---:R-:W-:-:S07]  /*12b80*/  IMAD.IADD R3, R3, 0x1, -R0 ;  /* 0x0000000103037824 */ /* 0x004fce00078e0a00 */
.L_x_5171:
[----:B------:R-:W-:Y:S01]  /*12b90*/  ISETP.GT.AND P1, PT, R200, 0x3f, PT ;  /* 0x0000003fc800780c */ /* 0x000fe20003f24270 */
[----:B------:R-:W-:Y:S01]  /*12ba0*/  USHF.R.S32.HI UR6, URZ, 0x1f, UR39 ;  /* 0x0000001f3f067899 */ /* 0x000fe20008011427 */
[----:B------:R-:W-:Y:S01]  /*12bb0*/  SHF.R.S32.HI R0, RZ, 0x1f, R193 ;  /* 0x0000001fff007819 */ /* 0x000fe200000114c1 */
[----:B------:R-:W-:Y:S01]  /*12bc0*/  BSSY B1, `(.L_x_5172) ;  /* 0x0000020000017945 */ /* 0x000fe20003800000 */
[----:B------:R-:W-:Y:S01]  /*12bd0*/  SHF.R.S32.HI R12, RZ, 0x1f, R191 ;  /* 0x0000001fff0c7819 */ /* 0x000fe200000114bf */
[C---:B------:R-:W-:Y:S01]  /*12be0*/  VIADD R18, R191.reuse, 0x100 ;  /* 0x00000100bf127836 */ /* 0x040fe20000000000 */
[----:B------:R-:W-:Y:S02]  /*12bf0*/  IADD3 R24, R191, 0x140, RZ ;  /* 0x00000140bf187810 */ /* 0x000fe40007ffe0ff */
[----:B------:R-:W-:Y:S02]  /*12c00*/  SEL R11, R193, RZ, !P0 ;  /* 0x000000ffc10b7207 */ /* 0x000fe40004000000 */
[----:B------:R-:W-:-:S02]  /*12c10*/  SEL R10, R0, RZ, !P0 ;  /* 0x000000ff000a7207 */ /* 0x000fc40004000000 */
[----:B-----5:R-:W-:Y:S01]  /*12c20*/  SHF.R.S32.HI R8, RZ, 0x1f, R9 ;  /* 0x0000001fff087819 */ /* 0x020fe20000011409 */
[----:B------:R-:W-:Y:S06]  /*12c30*/  @P1 BRA `(.L_x_5173) ;  /* 0x0000000000601947 */ /* 0x000fec0003800000 */
        /* <DEDUP_REMOVED lines=13> */
[----:B------:R-:W-:-:S03]  /*12d10*/  ULDC.64 UR8, c[0x0][0xc78] ;  /* 0x00031e0000087ab9 */ /* 0x000fc60000000a00 */
[----:B------:R-:W-:Y:S02]  /*12d20*/  IMAD R0, R10, UR8, RZ ;  /* 0x000000080a007c24 */ /* 0x000fe4000f8e02ff */
[----:B------:R-:W-:Y:S02]  /*12d30*/  VIADD R5, R5, UR4 ;  /* 0x0000000405057c36 */ /* 0x000fe40008000000 */
        /* <DEDUP_REMOVED lines=8> */
.L_x_5173:
[----:B------:R-:W-:Y:S05]  /*12dc0*/  BSYNC B1 ;  /* 0x0000000000017941 */ /* 0x000fea0003800000 */
.L_x_5172:
[----:B------:R-:W-:Y:S01]  /*12dd0*/  ULDC.64 UR8, c[0x0][0xba0] ;  /* 0x0002e80000087ab9 */ /* 0x000fe20000000a00 */
[----:B------:R-:W-:Y:S01]  /*12de0*/  IMAD.MOV.U32 R4, RZ, RZ, R191 ;  /* 0x000000ffff047224 */ /* 0x000fe200078e00bf */
[----:B------:R-:W-:Y:S01]  /*12df0*/  ISETP.GE.AND P0, PT, R18, UR7, PT ;  /* 0x0000000712007c0c */ /* 0x000fe2000bf06270 */
[----:B0-----:R-:W-:Y:S01]  /*12e00*/  IMAD.MOV.U32 R5, RZ, RZ, R12 ;  /* 0x000000ffff057224 */ /* 0x001fe200078e000c */
[----:B------:R-:W-:Y:S01]  /*12e10*/  ISETP.GE.AND P1, PT, R24, UR7, PT ;  /* 0x0000000718007c0c */ /* 0x000fe2000bf26270 */
[----:B------:R-:W-:Y:S01]  /*12e20*/  IMAD R0, R8, UR8, RZ ;  /* 0x0000000808007c24 */ /* 0x000fe2000f8e02ff */
[----:B------:R-:W-:Y:S01]  /*12e30*/  BSSY B1, `(.L_x_5174) ;  /* 0x000003d000017945 */ /* 0x000fe20003800000 */
[----:B------:R-:W-:Y:S01]  /*12e40*/  IMAD.WIDE.U32 R4, R9, UR8, R4 ;  /* 0x0000000809047c25 */ /* 0x000fe2000f8e0004 */
[----:B------:R-:W-:-:S03]  /*12e50*/  SEL R6, RZ, 0x20, P1 ;  /* 0x00000020ff067807 */ /* 0x000fc60000800000 */
[----:B------:R-:W-:Y:S01]  /*12e60*/  IMAD R9, R9, UR9, R0 ;  /* 0x0000000909097c24 */ /* 0x000fe2000f8e0200 */
[----:B------:R-:W-:Y:S01]  /*12e70*/  SEL R0, RZ, 0x10, P0 ;  /* 0x00000010ff007807 */ /* 0x000fe20000000000 */
[----:B------:R-:W-:Y:S01]  /*12e80*/  VIADD R7, R191, 0x180 ;  /* 0x00000180bf077836 */ /* 0x000fe20000000000 */
[----:B------:R-:W-:Y:S01]  /*12e90*/  ULDC.64 UR8, c[0x0][0xbe0] ;  /* 0x0002f80000087ab9 */ /* 0x000fe20000000a00 */
[----:B------:R-:W-:Y:S01]  /*12ea0*/  IMAD R3, R196, -0x40, R3 ;  /* 0xffffffc0c4037824 */ /* 0x000fe200078e0203 */
[----:B------:R-:W-:Y:S01]  /*12eb0*/  LOP3.LUT R17, R6, R17, R0, 0xfe, !PT ;  /* 0x0000001106117212 */ /* 0x000fe200078efe00 */
[----:B------:R-:W-:Y:S01]  /*12ec0*/  UIMAD UR4, UR6, UR8, URZ ;  /* 0x00000008060472a4 */ /* 0x000fe2000f8e023f */
[----:B------:R-:W-:Y:S01]  /*12ed0*/  ISETP.GE.AND P0, PT, R7, UR7, PT ;  /* 0x0000000707007c0c */ /* 0x000fe2000bf06270 */
[----:B------:R-:W-:Y:S01]  /*12ee0*/  VIADD R6, R191, 0x1c0 ;  /* 0x000001c0bf067836 */ /* 0x000fe20000000000 */
[----:B------:R-:W-:Y:S01]  /*12ef0*/  ISETP.GE.AND P1, PT, R194, R3, PT ;  /* 0x00000003c200720c */ /* 0x000fe20003f26270 */
[----:B------:R-:W-:Y:S01]  /*12f00*/  IMAD.IADD R5, R5, 0x1, R9 ;  /* 0x0000000105057824 */ /* 0x000fe200078e0209 */
[----:B------:R-:W-:Y:S01]  /*12f10*/  UIMAD UR4, UR39, UR9, UR4 ;  /* 0x00000009270472a4 */ /* 0x000fe2000f8e0204 */
[----:B------:R-:W-:Y:S01]  /*12f20*/  IMAD.U32 R7, RZ, RZ, UR8 ;  /* 0x00000008ff077e24 */ /* 0x000fe2000f8e00ff */
[----:B------:R-:W-:Y:S01]  /*12f30*/  SEL R0, RZ, 0x40, P0 ;  /* 0x00000040ff007807 */ /* 0x000fe20000000000 */
[----:B------:R-:W-:Y:S01]  /*12f40*/  ULDC.64 UR8, c[0x0][0xbe8] ;  /* 0x0002fa0000087ab9 */ /* 0x000fe20000000a00 */
[----:B------:R-:W-:Y:S01]  /*12f50*/  ISETP.GE.AND P2, PT, R6, UR7, PT ;  /* 0x0000000706007c0c */ /* 0x000fe2000bf46270 */
[----:B------:R-:W-:Y:S01]  /*12f60*/  IMAD.WIDE.U32 R4, R7, UR39, R4 ;  /* 0x0000002707047c25 */ /* 0x000fe2000f8e0004 */
[----:B------:R-:W-:-:S02]  /*12f70*/  LOP3.LUT R17, R17, R0, RZ, 0xfc, !PT ;  /* 0x0000000011117212 */ /* 0x000fc400078efcff */
[----:B------:R-:W-:Y:S01]  /*12f80*/  SHF.R.S32.HI R9, RZ, 0x1f, R194 ;  /* 0x0000001fff097819 */ /* 0x000fe200000114c2 */
[----:B------:R-:W-:Y:S02]  /*12f90*/  VIADD R6, R194, 0x20 ;  /* 0x00000020c2067836 */ /* 0x000fe40000000000 */
[----:B------:R-:W-:Y:S02]  /*12fa0*/  IMAD R0, R10, UR8, RZ ;  /* 0x000000080a007c24 */ /* 0x000fe4000f8e02ff */
[----:B------:R-:W-:Y:S01]  /*12fb0*/  VIADD R5, R5, UR4 ;  /* 0x0000000405057c36 */ /* 0x000fe20008000000 */
[----:B------:R-:W-:Y:S01]  /*12fc0*/  ISETP.GE.AND P0, PT, R6, R3, PT ;  /* 0x000000030600720c */ /* 0x000fe20003f06270 */
[C---:B------:R-:W-:Y:S01]  /*12fd0*/  IMAD R3, R11.reuse, UR9, R0 ;  /* 0x000000090b037c24 */ /* 0x040fe2000f8e0200 */
[----:B------:R-:W-:Y:S01]  /*12fe0*/  SEL R0, RZ, 0x80, P2 ;  /* 0x00000080ff007807 */ /* 0x000fe20001000000 */
[----:B------:R-:W-:-:S03]  /*12ff0*/  IMAD.WIDE.U32 R6, R11, UR8, R4 ;  /* 0x000000080b067c25 */ /* 0x000fc6000f8e0004 */
[----:B------:R-:W-:Y:S01]  /*13000*/  LOP3.LUT R0, R17, R0, RZ, 0xfc, !PT ;  /* 0x0000000011007212 */ /* 0x000fe200078efcff */
[----:B------:R-:W-:Y:S02]  /*13010*/  IMAD.MOV.U32 R8, RZ, RZ, R194 ;  /* 0x000000ffff087224 */ /* 0x000fe400078e00c2 */
[----:B------:R-:W-:Y:S02]  /*13020*/  IMAD.IADD R11, R7, 0x1, R3 ;  /* 0x00000001070b7824 */ /* 0x000fe400078e0203 */
        /* <DEDUP_REMOVED lines=29> */
.L_x_5175:
[----:B------:R-:W-:Y:S05]  /*13200*/  BSYNC B1 ;  /* 0x0000000000017941 */ /* 0x000fea0003800000 */
.L_x_5174:
[----:B------:R-:W-:Y:S05]  /*13210*/  @P0 BRA `(.L_x_5170) ;  /* 0x0000000000740947 */ /* 0x000fea0003800000 */
[----:B------:R-:W-:Y:S01]  /*13220*/  IADD3 R3, P0, R8, 0x20, RZ ;  /* 0x0000002008037810 */ /* 0x000fe20007f1e0ff */
[----:B------:R-:W-:Y:S01]  /*13230*/  ULDC.64 UR8, c[0x0][0xbd8] ;  /* 0x0002f60000087ab9 */ /* 0x000fe20000000a00 */
[----:B------:R-:W-:Y:S01]  /*13240*/  IMAD.MOV.U32 R4, RZ, RZ, R6 ;  /* 0x000000ffff047224 */ /* 0x000fe200078e0006 */
[----:B------:R-:W-:Y:S01]  /*13250*/  ULDC.64 UR10, c[0x0][0x208] ;  /* 0x00008200000a7ab9 */ /* 0x000fe20000000a00 */
[----:B------:R-:W-:Y:S01]  /*13260*/  IADD3.X R8, RZ, R9, RZ, P0, !PT ;  /* 0x00000009ff087210 */ /* 0x000fe200007fe4ff */
[----:B------:R-:W-:Y:S01]  /*13270*/  IMAD.MOV.U32 R5, RZ, RZ, R11 ;  /* 0x000000ffff057224 */ /* 0x000fe200078e000b */
[----:B------:R-:W-:Y:S02]  /*13280*/  ISETP.GE.AND P0, PT, R13, UR7, PT ;  /* 0x000000070d007c0c */ /* 0x000fe4000bf06270 */
[----:B------:R-:W-:Y:S01]  /*13290*/  ISETP.GE.AND P1, PT, R14, UR7, PT ;  /* 0x000000070e007c0c */ /* 0x000fe2000bf26270 */
[----:B------:R-:W-:Y:S01]  /*132a0*/  IMAD R8, R8, UR8, RZ ;  /* 0x0000000808087c24 */ /* 0x000fe2000f8e02ff */
[----:B------:R-:W-:Y:S01]  /*132b0*/  ISETP.GE.AND P2, PT, R15, UR7, PT ;  /* 0x000000070f007c0c */ /* 0x000fe2000bf46270 */
[----:B------:R-:W-:Y:S01]  /*132c0*/  IMAD.WIDE.U32 R4, R3, UR8, R4 ;  /* 0x0000000803047c25 */ /* 0x000fe2000f8e0004 */
        /* <DEDUP_REMOVED lines=18> */
.L_x_5170:
[----:B------:R-:W-:Y:S05]  /*133f0*/  BSYNC B0 ;  /* 0x0000000000007941 */ /* 0x000fea0003800000 */
.L_x_5164:
[----:B------:R-:W-:Y:S02]  /*13400*/  ULDC UR4, c[0x0][0xd14] ;  /* 0x0003450000047ab9 */ /* 0x000fe40000000800 */
[----:B------:R-:W-:-:S13]  /*13410*/  ISETP.GE.AND P0, PT, R187, UR4, PT ;  /* 0x00000004bb007c0c */ /* 0x000fda000bf06270 */
[----:B------:R-:W-:Y:S05]  /*13420*/  @!P0 BRA `(.L_x_5176) ;  /* 0xfffffed800cc8947 */ /* 0x000fea000383ffff */
[----:B------:R-:W-:Y:S05]  /*13430*/  EXIT ;  /* 0x000000000000794d */ /* 0x000fea0003800000 */
.L_x_5072:
        /* <DEDUP_REMOVED lines=62> */
.L_x_5181:
        /* <DEDUP_REMOVED lines=16> */
.L_x_5180:
[----:B------:R-:W-:Y:S05]  /*13920*/  BSYNC B0 ;  /* 0x0000000000007941 */ /* 0x000fea0003800000 */
.L_x_5179:
        /* <DEDUP_REMOVED lines=25> */
.L_x_5177:
        /* <DEDUP_REMOVED lines=21> */
.L_x_5182:
        /* <DEDUP_REMOVED lines=21> */
[----:B------:R-:W-:Y:S01]  /*13d60*/  IMAD R4, R8, R9, RZ ;  /* 0x0000000908047224 */ /* 0x000fe200078e02ff */
[----:B------:R-:W-:-:S03]  /*13d70*/  IADD3 R9, -R9, RZ, RZ ;  /* 0x000000ff09097210 */ /* 0x000fc60007ffe1ff */
        /* <DEDUP_REMOVED lines=33> */
.L_x_5178:
[----:B------:R-:W-:Y:S02]  /*13f90*/  IMAD.MOV.U32 R17, RZ, RZ, RZ ;  /* 0x000000ffff117224 */ /* 0x000fe400078e00ff */
[----:B------:R-:W-:Y:S02]  /*13fa0*/  IMAD.U32 R16, RZ, RZ, UR6 ;  /* 0x00000006ff107e24 */ /* 0x000fe4000f8e00ff */
[----:B------:R-:W-:-:S07]  /*13fb0*/  IMAD.MOV.U32 R18, RZ, RZ, RZ ;  /* 0x000000ffff127224 */ /* 0x000fce00078e00ff */
.L_x_5183:
[----:B------:R-:W1:Y:S01]  /*13fc0*/  S2R R2, SR_TID.X ;  /* 0x0000000000027919 */ /* 0x000e620000002100 */
[----:B------:R-:W-:Y:S01]  /*13fd0*/  UMOV UR4, URZ ;  /* 0x0000003f00047c82 */ /* 0x000fe20008000000 */
        /* <DEDUP_REMOVED lines=10> */
[----:B------:R1:W-:Y:S02]  /*14080*/  STL [R1+0x4], R0 ;  /* 0x0000040001007387 */ /* 0x0003e40000100800 */
[----:B-1----:R-:W-:-:S05]  /*14090*/  IMAD.U32 R0, RZ, RZ, UR4 ;  /* 0x00000004ff007e24 */ /* 0x002fca000f8e00ff */
[----:B------:R1:W-:Y:S01]  /*140a0*/  STL [R1+0x1c], R0 ;  /* 0x00001c0001007387 */ /* 0x0003e20000100800 */
[----:B------:R-:W-:Y:S05]  /*140b0*/  @P0 BRA `(.L_x_5184) ;  /* 0x00000048003c0947 */ /* 0x000fea0003800000 */
[----:B------:R-:W-:Y:S01]  /*140c0*/  ULDC UR4, c[0x0][0xc] ;  /* 0x0000030000047ab9 */ /* 0x000fe20000000800 */
[----:B------:R-:W-:Y:S01]  /*140d0*/  IMAD.MOV.U32 R2, RZ, RZ, 0x1 ;  /* 0x00000001ff027424 */ /* 0x000fe200078e00ff */
[----:B------:R-:W-:Y:S01]  /*140e0*/  ULDC.64 UR54, c[0x0][0x198] ;  /* 0x0000660000367ab9 */ /* 0x000fe20000000a00 */
[----:B-1----:R-:W-:Y:S01]  /*140f0*/  IMAD.U32 R0, RZ, RZ, UR4 ;  /* 0x00000004ff007e24 */ /* 0x002fe2000f8e00ff */
[----:B------:R-:W-:Y:S02]  /*14100*/  UMOV UR4, URZ ;  /* 0x0000003f00047c82 */ /* 0x000fe40008000000 */
[----:B------:R-:W-:Y:S04]  /*14110*/  STL [R1+0x4], R2 ;  /* 0x0000040201007387 */ /* 0x000fe80000100800 */
[----:B------:R-:W-:Y:S04]  /*14120*/  STL [R1], RZ ;  /* 0x000000ff01007387 */ /* 0x000fe80000100800 */
[----:B------:R1:W-:Y:S02]  /*14130*/  STL [R1+0x20], R0 ;  /* 0x0000200001007387 */ /* 0x0003e40000100800 */
[----:B-1----:R-:W-:-:S05]  /*14140*/  IMAD.U32 R0, RZ, RZ, UR4 ;  /* 0x00000004ff007e24 */ /* 0x002fca000f8e00ff */
[----:B------:R1:W-:Y:S02]  /*14150*/  STL [R1+0x1c], R0 ;  /* 0x00001c0001007387 */ /* 0x0003e40000100800 */
.L_x_5258:
[----:B------:R-:W-:Y:S05]  /*14160*/  YIELD ;  /* 0x0000000000007946 */ /* 0x000fea0003800000 */
[----:B------:R-:W-:Y:S01]  /*14170*/  ULDC.64 UR4, c[0x0][0xb20] ;  /* 0x0002c80000047ab9 */ /* 0x000fe20000000a00 */
[----:B-1----:R-:W-:Y:S01]  /*14180*/  MOV R0, RZ ;  /* 0x000000ff00007202 */ /* 0x002fe20000000f00 */
[----:B------:R-:W-:Y:S01]  /*14190*/  ULDC.64 UR6, c[0x0][0x208] ;  /* 0x0000820000067ab9 */ /* 0x000fe20000000a00 */
[----:B------:R-:W-:-:S04]  /*141a0*/  ISETP.NE.U32.AND P0, PT, RZ, UR4, PT ;  /* 0x00000004ff007c0c */ /* 0x000fc8000bf05070 */
[----:B------:R-:W-:Y:S01]  /*141b0*/  ISETP.NE.AND.EX P0, PT, RZ, UR5, PT, P0 ;  /* 0x00000005ff007c0c */ /* 0x000fe2000bf05300 */
[----:B------:R-:W-:-:S12]  /*141c0*/  ULDC.64 UR4, c[0x0][0xaf8] ;  /* 0x0002be0000047ab9 */ /* 0x000fd80000000a00 */
[----:B--2---:R-:W1:Y:S01]  /*141d0*/  @P0 LDC.64 R2, c[0x0][0xb20] ;  /* 0x0002c800ff020b82 */ /* 0x004e620000000a00 */
[----:B------:R-:W-:Y:S01]  /*141e0*/  ISETP.NE.U32.AND P2, PT, RZ, UR4, PT ;  /* 0x00000004ff007c0c */ /* 0x000fe2000bf45070 */
[----:B-1----:R-:W-:-:S05]  /*141f0*/  @P0 IMAD.WIDE R2, R19, 0x4, R2 ;  /* 0x0000000413020825 */ /* 0x002fca00078e0202 */
[----:B------:R1:W5:Y:S01]  /*14200*/  @P0 LDG.E R0, desc[UR6][R2.64] ;  /* 0x0000000602000981 */ /* 0x000362000c1e1900 */
[----:B------:R-:W-:Y:S01]  /*14210*/  ISETP.NE.AND.EX P2, PT, RZ, UR5, PT, P2 ;  /* 0x00000005ff007c0c */ /* 0x000fe2000bf45320 */
[----:B------:R-:W-:Y:S01]  /*14220*/  IMAD.MOV.U32 R4, RZ, RZ, RZ ;  /* 0x000000ffff047224 */ /* 0x000fe200078e00ff */
[----:B------:R-:W-:Y:S01]  /*14230*/  ULDC.64 UR4, c[0x0][0xb10] ;  /* 0x0002c40000047ab9 */ /* 0x000fe20000000a00 */
[----:B-1----:R-:W1:Y:S02]  /*14240*/  LDC.64 R2, c[0x0][0xaf8] ;  /* 0x0002be00ff027b82 */ /* 0x002e640000000a00 */
[----:B-1----:R-:W-:-:S08]  /*14250*/  IMAD.WIDE R2, R19, 0x4, R2 ;  /* 0x0000000413027825 */ /* 0x002fd000078e0202 */
[----:B------:R-:W2:Y:S01]  /*14260*/  @P2 LDG.E R4, desc[UR6][R2.64] ;  /* 0x0000000602042981 */ /* 0x000ea2000c1e1900 */
[----:B------:R-:W-:Y:S01]  /*14270*/  ISETP.NE.U32.AND P1, PT, RZ, UR4, PT ;  /* 0x00000004ff007c0c */ /* 0x000fe2000bf25070 */
[----:B------:R-:W-:Y:S02]  /*14280*/  ULDC UR4, c[0x0][0x288] ;  /* 0x0000a20000047ab9 */ /* 0x000fe40000000800 */
[----:B------:R-:W-:Y:S01]  /*14290*/  IMAD.U32 R6, RZ, RZ, UR4 ;  /* 0x00000004ff067e24 */ /* 0x000fe2000f8e00ff */
[----:B------:R-:W-:Y:S01]  /*142a0*/  ISETP.NE.AND.EX P1, PT, RZ, UR5, PT, P1 ;  /* 0x00000005ff007c0c */ /* 0x000fe2000bf25310 */
[----:B------:R-:W-:Y:S02]  /*142b0*/  ULDC.64 UR4, c[0x0][0x3f8] ;  /* 0x0000fe0000047ab9 */ /* 0x000fe40000000a00 */
[----:B------:R-:W-:-:S03]  /*142c0*/  UISETP.NE.U32.AND UP0, UPT, UR4, URZ, UPT ;  /* 0x0000003f0400728c */ /* 0x000fc6000bf05070 */
[----:B------:R-:W-:Y:S01]  /*142d0*/  ULDC UR4, c[0x0][0x404] ;  /* 0x0001010000047ab9 */ /* 0x000fe20000000800 */
[----:B------:R-:W-:-:S03]  /*142e0*/  UISETP.NE.AND.EX UP0, UPT, UR5, URZ, UPT, UP0 ;  /* 0x0000003f0500728c */ /* 0x000fc6000bf05300 */
[----:B------:R-:W-:Y:S01]  /*142f0*/  ULDC UR5, c[0x0][0x2e0] ;  /* 0x0000b80000057ab9 */ /* 0x000fe20000000800 */
[----:B------:R-:W-:-:S04]  /*14300*/  USEL UR4, UR4, 0x1, UP0 ;  /* 0x0000000104047887 */ /* 0x000fc80008000000 */
[----:B------:R-:W-:Y:S01]  /*14310*/  UIMAD UR4, UR4, UR5, URZ ;  /* 0x00000005040472a4 */ /* 0x000fe2000f8e023f */
[----:B--2---:R1:W-:Y:S02]  /*14320*/  STL [R1+0x18], R4 ;  /* 0x0000180401007387 */ /* 0x0043e40000100800 */
[----:B-1----:R-:W1:Y:S02]  /*14330*/  @P1 LDC.64 R4, c[0x0][0xb10] ;  /* 0x0002c400ff041b82 */ /* 0x002e640000000a00 */
[----:B-1----:R-:W-:-:S05]  /*14340*/  @P1 IMAD.WIDE R4, R19, 0x4, R4 ;  /* 0x0000000413041825 */ /* 0x002fca00078e0204 */
[----:B------:R1:W5:Y:S01]  /*14350*/  @P1 LDG.E R6, desc[UR6][R4.64] ;  /* 0x0000000604061981 */ /* 0x000362000c1e1900 */
[----:B------:R-:W-:Y:S02]  /*14360*/  ULDC.64 UR6, c[0x0][0xb00] ;  /* 0x0002c00000067ab9 */ /* 0x000fe40000000a00 */
[----:B------:R-:W-:-:S04]  /*14370*/  ISETP.NE.U32.AND P0, PT, RZ, UR6, PT ;  /* 0x00000006ff007c0c */ /* 0x000fc8000bf05070 */
[----:B------:R-:W-:Y:S01]  /*14380*/  ISETP.NE.AND.EX P0, PT, RZ, UR7, PT, P0 ;  /* 0x00000007ff007c0c */ /* 0x000fe2000bf05300 */
[----:B-1----:R-:W-:Y:S01]  /*14390*/  IMAD.U32 R4, RZ, RZ, UR4 ;  /* 0x00000004ff047e24 */ /* 0x002fe2000f8e00ff */
[----:B------:R-:W-:Y:S11]  /*143a0*/  @P1 BRA `(.L_x_5185) ;  /* 0x0000000000141947 */ /* 0x000ff60003800000 */
[----:B------:R-:W-:Y:S05]  /*143b0*/  @!P2 BRA `(.L_x_5185) ;  /* 0x000000000010a947 */ /* 0x000fea0003800000 */
[----:B------:R-:W-:Y:S02]  /*143c0*/  ULDC.64 UR4, c[0x0][0x208] ;  /* 0x0000820000047ab9 */ /* 0x000fe40000000a00 */
[----:B------:R-:W2:Y:S04]  /*143d0*/  LDG.E R5, desc[UR4][R2.64] ;  /* 0x0000000402057981 */ /* 0x000ea8000c1e1900 */
[----:B-----5:R-:W2:Y:S02]  /*143e0*/  LDG.E R6, desc[UR4][R2.64+0x4] ;  /* 0x0000040402067981 */ /* 0x020ea4000c1e1900 */
[----:B--2---:R-:W-:-:S07]  /*143f0*/  IMAD.IADD R6, R6, 0x1, -R5 ;  /* 0x0000000106067824 */ /* 0x004fce00078e0a05 */
.L_x_5185:
[----:B------:R-:W1:Y:S01]  /*14400*/  LDC.64 R2, c[0x0][0xb00] ;  /* 0x0002c000ff027b82 */ /* 0x000e620000000a00 */
[----:B------:R-:W-:Y:S01]  /*14410*/  IMAD.MOV.U32 R5, RZ, RZ, RZ ;  /* 0x000000ffff057224 */ /* 0x000fe200078e00ff */
[----:B------:R-:W-:Y:S01]  /*14420*/  ULDC.64 UR4, c[0x0][0x208] ;  /* 0x0000820000047ab9 */ /* 0x000fe20000000a00 */
[----:B-1----:R-:W-:-:S05]  /*14430*/  IMAD.WIDE R2, R19, 0x4, R2 ;  /* 0x0000000413027825 */ /* 0x002fca00078e0202 */
[----:B------:R-:W2:Y:S01]  /*14440*/  @P0 LDG.E R5, desc[UR4][R2.64] ;  /* 0x0000000402050981 */ /* 0x000ea2000c1e1900 */
[----:B------:R-:W-:Y:S02]  /*14450*/  ULDC.64 UR4, c[0x0][0xb18] ;  /* 0x0002c60000047ab9 */ /* 0x000fe40000000a00 */
[----:B------:R-:W-:-:S04]  /*14460*/  ISETP.NE.U32.AND P1, PT, RZ, UR4, PT ;  /* 0x00000004ff007c0c */ /* 0x000fc8000bf25070 */
[----:B------:R-:W-:Y:S01]  /*14470*/  ISETP.NE.AND.EX P1, PT, RZ, UR5, PT, P1 ;  /* 0x00000005ff007c0c */ /* 0x000fe2000bf25310 */
[----:B--2--5:R-:W-:-:S05]  /*14480*/  IMAD.IADD R5, R5, 0x1, R0 ;  /* 0x0000000105057824 */ /* 0x024fca00078e0200 */
[----:B------:R1:W-:Y:S07]  /*14490*/  STL [R1+0x8], R5 ;  /* 0x0000080501007387 */ /* 0x0003ee0000100800 */
[----:B------:R-:W-:Y:S05]  /*144a0*/  @!P1 BRA `(.L_x_5186) ;  /* 0x0000000000149947 */ /* 0x000fea0003800000 */
[----:B------:R-:W2:Y:S01]  /*144b0*/  LDC.64 R2, c[0x0][0xb18] ;  /* 0x0002c600ff027b82 */ /* 0x000ea20000000a00 */
[----:B------:R-:W-:Y:S01]  /*144c0*/  ULDC.64 UR4, c[0x0][0x208] ;  /* 0x0000820000047ab9 */ /* 0x000fe20000000a00 */
[----:B--2---:R-:W-:-:S05]  /*144d0*/  IMAD.WIDE R2, R19, 0x4, R2 ;  /* 0x0000000413027825 */ /* 0x004fca00078e0202 */
[----:B------:R2:W5:Y:S01]  /*144e0*/  LDG.E R4, desc[UR4][R2.64] ;  /* 0x0000000402047981 */ /* 0x000562000c1e1900 */
[----:B------:R-:W-:Y:S05]  /*144f0*/  BRA `(.L_x_5187) ;  /* 0x0000000000147947 */ /* 0x000fea0003800000 */
.L_x_5186:
[----:B------:R-:W-:Y:S05]  /*14500*/  @!P0 BRA `(.L_x_5187) ;  /* 0x0000000000108947 */ /* 0x000fea0003800000 */
[----:B------:R-:W-:Y:S02]  /*14510*/  ULDC.64 UR4, c[0x0][0x208] ;  /* 0x0000820000047ab9 */ /* 0x000fe40000000a00 */
[----:B-1----:R-:W2:Y:S04]  /*14520*/  LDG.E R5, desc[UR4][R2.64] ;  /* 0x0000000402057981 */ /* 0x002ea8000c1e1900 */
[----:B------:R-:W2:Y:S02]  /*14530*/  LDG.E R4, desc[UR4][R2.64+0x4] ;  /* 0x0000040402047981 */ /* 0x000ea4000c1e1900 */
[----:B--2---:R-:W-:-:S07]  /*14540*/  IMAD.IADD R4, R4, 0x1, -R5 ;  /* 0x0000000104047824 */ /* 0x004fce00078e0a05 */
.L_x_5187:
        /* <DEDUP_REMOVED lines=9> */
[----:B------:R-:W-:-:S11]  /*145e0*/  VIADD R8, R7, 0xffffffff ;  /* 0xffffffff07087836 */ /* 0x000fd60000000000 */
[----:B------:R-:W-:Y:S05]  /*145f0*/  @P1 BRA `(.L_x_5190) ;  /* 0x00000000001c1947 */ /* 0x000fea0003800000 */
[----:B------:R-:W-:Y:S01]  /*14600*/  ISETP.NE.AND P1, PT, R3, 0x1, PT ;  /* 0x000000010300780c */ /* 0x000fe20003f25270 */
[----:B------:R-:W-:-:S12]  /*14610*/  IMAD.MOV R7, RZ, RZ, -R7 ;  /* 0x000000ffff077224 */ /* 0x000fd800078e0a07 */
[----:B-1----:R-:W1:Y:S02]  /*14620*/  @P1 LDC.64 R4, c[0x0][0xae0] ;  /* 0x0002b800ff041b82 */ /* 0x002e640000000a00 */
[----:B-1----:R-:W-:-:S05]  /*14630*/  @P1 IMAD.HI.U32 R4, R7, R4, RZ ;  /* 0x0000000407041227 */ /* 0x002fca00078e00ff */
[----:B------:R-:W-:-:S04]  /*14640*/  @P1 SHF.R.U32.HI R7, RZ, R5, R4 ;  /* 0x00000005ff071219 */ /* 0x000fc80000011604 */
[----:B------:R-:W-:Y:S01]  /*14650*/  LOP3.LUT R8, RZ, R7, RZ, 0x33, !PT ;  /* 0x00000007ff087212 */ /* 0x000fe200078e33ff */
[----:B------:R-:W-:Y:S06]  /*14660*/  BRA `(.L_x_5191) ;  /* 0x0000000000107947 */ /* 0x000fec0003800000 */
.L_x_5190:
[----:B------:R-:W-:-:S13]  /*14670*/  ISETP.NE.AND P1, PT, R3, 0x1, PT ;  /* 0x000000010300780c */ /* 0x000fda0003f25270 */
[----:B-1----:R-:W1:Y:S02]  /*14680*/  @P1 LDC.64 R4, c[0x0][0xae0] ;  /* 0x0002b800ff041b82 */ /* 0x002e640000000a00 */
[----:B-1----:R-:W-:-:S05]  /*14690*/  @P1 IMAD.HI.U32 R4, R8, R4, RZ ;  /* 0x0000000408041227 */ /* 0x002fca00078e00ff */
[----:B------:R-:W-:-:S07]  /*146a0*/  @P1 SHF.R.U32.HI R8, RZ, R5, R4 ;  /* 0x00000005ff081219 */ /* 0x000fce0000011604 */
.L_x_5191:
[----:B------:R-:W-:Y:S05]  /*146b0*/  BSYNC B0 ;  /* 0x0000000000007941 */ /* 0x000fea0003800000 */
.L_x_5189:
[----:B------:R-:W-:-:S05]  /*146c0*/  IMAD R5, R8, R3, R3 ;  /* 0x0000000308057224 */ /* 0x000fca00078e0203 */
[----:B------:R-:W-:-:S07]  /*146d0*/  VIMNMX R2, R2, R5, PT ;  /* 0x0000000502027248 */ /* 0x000fce0003fe0100 */
.L_x_5188:
[----:B------:R-:W-:Y:S01]  /*146e0*/  VIADD R2, R2, 0x3f ;  /* 0x0000003f02027836 */ /* 0x000fe20000000000 */
[----:B------:R-:W-:Y:S01]  /*146f0*/  ULDC UR4, c[0x0][0xad4] ;  /* 0x0002b50000047ab9 */ /* 0x000fe20000000800 */
[----:B------:R-:W-:Y:S02]  /*14700*/  VIADD R4, R0, 0x3f ;  /* 0x0000003f00047836 */ /* 0x000fe40000000000 */
[----:B------:R-:W-:Y:S01]  /*14710*/  IMAD R7, R17, 0x40, -R6 ;  /* 0x0000004011077824 */ /* 0x000fe200078e0a06 */
[----:B-1----:R-:W-:-:S03]  /*14720*/  SHF.R.S32.HI R5, RZ, 0x1f, R2 ;  /* 0x0000001fff057819 */ /* 0x002fc60000011402 */
[----:B------:R-:W-:Y:S01]  /*14730*/  IMAD.IADD R7, R0, 0x1, R7 ;  /* 0x0000000100077824 */ /* 0x000fe200078e0207 */
[----:B------:R-:W-:Y:S02]  /*14740*/  LEA.HI R2, R5, R2, RZ, 0x6 ;  /* 0x0000000205027211 */ /* 0x000fe400078f30ff */
[----:B------:R-:W-:Y:S01]  /*14750*/  SHF.R.S32.HI R5, RZ, 0x1f, R4 ;  /* 0x0000001fff057819 */ /* 0x000fe20000011404 */
[----:B------:R-:W-:Y:S01]  /*14760*/  VIADD R0, R7, -UR4 ;  /* 0x8000000407007c36 */ /* 0x000fe20008000000 */
[----:B------:R-:W-:Y:S02]  /*14770*/  SHF.R.S32.HI R2, RZ, 0x6, R2 ;  /* 0x00000006ff027819 */ /* 0x000fe40000011402 */
[----:B------:R-:W-:-:S04]  /*14780*/  LEA.HI R5, R5, R4, RZ, 0x6 ;  /* 0x0000000405057211 */ /* 0x000fc800078f30ff */
[----:B------:R-:W-:-:S04]  /*14790*/  SHF.R.S32.HI R5, RZ, 0x6, R5 ;  /* 0x00000006ff057819 */ /* 0x000fc80000011405 */
[----:B------:R-:W-:-:S05]  /*147a0*/  VIMNMX R8, R5, R2, PT ;  /* 0x0000000205087248 */ /* 0x000fca0003fe0100 */
[----:B------:R1:W-:Y:S01]  /*147b0*/  STL [R1+0x14], R8 ;  /* 0x0000140801007387 */ /* 0x0003e20000100800 */
[----:B------:R-:W-:Y:S05]  /*147c0*/  @!P0 BRA `(.L_x_5192) ;  /* 0x0000000000488947 */ /* 0x000fea0003800000 */
[----:B------:R-:W-:Y:S01]  /*147d0*/  IMAD.MOV.U32 R2, RZ, RZ, R7 ;  /* 0x000000ffff027224 */ /* 0x000fe200078e0007 */
[----:B------:R-:W-:Y:S04]  /*147e0*/  BSSY B0, `(.L_x_5193) ;  /* 0x000000e000007945 */ /* 0x000fe80003800000 */
[----:B------:R-:W-:-:S13]  /*147f0*/  ISETP.GT.AND P0, PT, R2, -0x1, PT ;  /* 0xffffffff0200780c */ /* 0x000fda0003f04270 */
        /* <DEDUP_REMOVED lines=8> */
.L_x_5194:
[----:B------:R-:W-:-:S13]  /*14880*/  ISETP.NE.AND P0, PT, R3, 0x1, PT ;  /* 0x000000010300780c */ /* 0x000fda0003f05270 */
[----:B------:R-:W2:Y:S02]  /*14890*/  @P0 LDC.64 R4, c[0x0][0xae0] ;  /* 0x0002b800ff040b82 */ /* 0x000ea40000000a00 */
[----:B--2---:R-:W-:-:S05]  /*148a0*/  @P0 IMAD.HI.U32 R4, R2, R4, RZ ;  /* 0x0000000402040227 */ /* 0x004fca00078e00ff */
[----:B------:R-:W-:-:S07]  /*148b0*/  @P0 SHF.R.U32.HI R2, RZ, R5, R4 ;  /* 0x00000005ff020219 */ /* 0x000fce0000011604 */
.L_x_5195:
[----:B------:R-:W-:Y:S05]  /*148c0*/  BSYNC B0 ;  /* 0x0000000000007941 */ /* 0x000fea0003800000 */
.L_x_5193:
[----:B------:R-:W-:-:S05]  /*148d0*/  IMAD R3, R2, R3, RZ ;  /* 0x0000000302037224 */ /* 0x000fca00078e02ff */
[----:B------:R-:W-:-:S07]  /*148e0*/  VIMNMX R0, R0, R3, !PT ;  /* 0x0000000300007248 */ /* 0x000fce0007fe0100 */
.L_x_5192:
        /* <DEDUP_REMOVED lines=12> */
[----:B------:R-:W2:Y:S01]  /*149b0*/  LDL R2, [R1+0x20] ;  /* 0x0000200001027983 */ /* 0x000ea20000100800 */
        /* <DEDUP_REMOVED lines=13> */
[----:B---3--:R-:W-:Y:S01]  /*14a90*/  IADD3 R16, R0, UR5, R7 ;  /* 0x0000000500107c10 */ /* 0x008fe2000fffe007 */
[----:B------:R-:W-:Y:S06]  /*14aa0*/  BRA `(.L_x_5198) ;  /* 0x0000003000ac7947 */ /* 0x000fec0003800000 */
.L_x_5197:
        /* <DEDUP_REMOVED lines=11> */
[----:B------:R-:W-:Y:S01]  /*14b60*/  MOV R4, UR6 ;  /* 0x0000000600047c02 */ /* 0x000fe20008000f00 */
[----:B------:R-:W-:Y:S01]  /*14b70*/  IMAD.U32 R5, RZ, RZ, UR7 ;  /* 0x00000007ff057e24 */ /* 0x000fe2000f8e00ff */
[----:B------:R-:W2:Y:S01]  /*14b80*/  LDC.64 R2, c[0x4][R2] ;  /* 0x0100000002027b82 */ /* 0x000ea20000000a00 */
[----:B------:R-:W-:Y:S02]  /*14b90*/  IMAD.U32 R6, RZ, RZ, UR8 ;  /* 0x00000008ff067e24 */ /* 0x000fe4000f8e00ff */
[----:B------:R-:W-:Y:S02]  /*14ba0*/  IMAD.U32 R7, RZ, RZ, UR9 ;  /* 0x00000009ff077e24 */ /* 0x000fe4000f8e00ff */
[----:B------:R-:W-:-:S02]  /*14bb0*/  IMAD.U32 R10, RZ, RZ, UR4 ;  /* 0x00000004ff0a7e24 */ /* 0x000fc4000f8e00ff */
[----:B------:R-:W-:Y:S02]  /*14bc0*/  IMAD.U32 R11, RZ, RZ, UR5 ;  /* 0x00000005ff0b7e24 */ /* 0x000fe4000f8e00ff */
[----:B-1----:R-:W-:Y:S02]  /*14bd0*/  IMAD.MOV.U32 R8, RZ, RZ, 0x70 ;  /* 0x00000070ff087424 */ /* 0x002fe400078e00ff */
[----:B------:R-:W-:Y:S02]  /*14be0*/  IMAD.MOV.U32 R12, RZ, RZ, 0x1 ;  /* 0x00000001ff0c7424 */ /* 0x000fe400078e00ff */
[----:B0-----:R-:W-:-:S07]  /*14bf0*/  IMAD.MOV.U32 R13, RZ, RZ, RZ ;  /* 0x000000ffff0d7224 */ /* 0x001fce00078e00ff */
[----:B------:R-:W-:-:S07]  /*14c00*/  LEPC R20, `(.L_x_5199) ;  /* 0x000000001014794e */ /* 0x000fce0000000000 */
[----:B--2---:R-:W-:Y:S05]  /*14c10*/  CALL.ABS.NOINC R2 ;  /* 0x0000000002007343 */ /* 0x004fea0003c00000 */
.L_x_5199:
        /* <DEDUP_REMOVED lines=11> */
[----:B------:R-:W-:Y:S02]  /*14cd0*/  IMAD.U32 R6, RZ, RZ, UR8 ;  /* 0x00000008ff067e24 */ /* 0x000fe4000f8e00ff */
[----:B------:R-:W-:-:S02]  /*14ce0*/  IMAD.U32 R7, RZ, RZ, UR9 ;  /* 0x00000009ff077e24 */ /* 0x000fc4000f8e00ff */
[----:B------:R-:W-:Y:S02]  /*14cf0*/  IMAD.U32 R10, RZ, RZ, UR4 ;  /* 0x00000004ff0a7e24 */ /* 0x000fe4000f8e00ff */
[----:B------:R-:W-:Y:S02]  /*14d00*/  IMAD.U32 R11, RZ, RZ, UR5 ;  /* 0x00000005ff0b7e24 */ /* 0x000fe4000f8e00ff */
[----:B-1----:R-:W-:Y:S02]  /*14d10*/  IMAD.MOV.U32 R8, RZ, RZ, 0x70 ;  /* 0x00000070ff087424 */ /* 0x002fe400078e00ff */
[----:B------:R-:W-:Y:S02]  /*14d20*/  IMAD.MOV.U32 R12, RZ, RZ, 0x1 ;  /* 0x00000001ff0c7424 */ /* 0x000fe400078e00ff */
[----:B0-2---:R-:W-:-:S07]  /*14d30*/  IMAD.MOV.U32 R13, RZ, RZ, RZ ;  /* 0x000000ffff0d7224 */ /* 0x005fce00078e00ff */
[----:B------:R-:W-:-:S07]  /*14d40*/  LEPC R20, `(.L_x_5201) ;  /* 0x000000001014794e */ /* 0x000fce0000000000 */
[----:B---3--:R-:W-:Y:S05]  /*14d50*/  CALL.ABS.NOINC R2 ;  /* 0x0000000002007343 */ /* 0x008fea0003c00000 */
.L_x_5201:
        /* <DEDUP_REMOVED lines=16> */
.L_x_5200:
[----:B------:R-:W2:Y:S01]  /*14e60*/  LDL.LU R7, [R1+0x18] ;  /* 0x0000180001077983 */ /* 0x000ea20000300800 */
[----:B------:R-:W3:Y:S01]  /*14e70*/  LDC R0, c[0x0][0x428] ;  /* 0x00010a00ff007b82 */ /* 0x000ee20000000800 */
[----:B------:R-:W-:Y:S01]  /*14e80*/  ULDC.64 UR4, c[0x0][0xaf0] ;  /* 0x0002bc0000047ab9 */ /* 0x000fe20000000a00 */
[----:B------:R-:W-:Y:S01]  /*14e90*/  IMAD.MOV.U32 R4, RZ, RZ, R19 ;  /* 0x000000ffff047224 */ /* 0x000fe200078e0013 */
[----:B------:R-:W4:Y:S01]  /*14ea0*/  S2R R6, SR_TID.X ;  /* 0x0000000000067919 */ /* 0x000f220000002100 */
[----:B------:R-:W-:Y:S01]  /*14eb0*/  ULDC.64 UR6, c[0x0][0x208] ;  /* 0x0000820000067ab9 */ /* 0x000fe20000000a00 */
[----:B---3--:R-:W-:Y:S01]  /*14ec0*/  ISETP.NE.AND P0, PT, R0, 0x1, PT ;  /* 0x000000010000780c */ /* 0x008fe20003f05270 */
[----:B------:R-:W-:Y:S01]  /*14ed0*/  IMAD.MOV.U32 R0, RZ, RZ, R18 ;  /* 0x000000ffff007224 */ /* 0x000fe200078e0012 */
[----:B----4-:R-:W-:-:S11]  /*14ee0*/  LOP3.LUT R6, R6, 0x1f, RZ, 0xc0, !PT ;  /* 0x0000001f06067812 */ /* 0x010fd600078ec0ff */
[----:B------:R-:W3:Y:S08]  /*14ef0*/  @P0 LDC R3, c[0x0][0x42c] ;  /* 0x00010b00ff030b82 */ /* 0x000ef00000000800 */
[----:B------:R-:W4:Y:S01]  /*14f00*/  @P0 LDC R5, c[0x0][0x430] ;  /* 0x00010c00ff050b82 */ /* 0x000f220000000800 */
[----:B---3--:R-:W-:-:S05]  /*14f10*/  @P0 IMAD.HI.U32 R2, R18, R3, RZ ;  /* 0x0000000312020227 */ /* 0x008fca00078e00ff */
[----:B----4-:R-:W-:Y:S02]  /*14f20*/  @P0 SHF.R.U32.HI R0, RZ, R5, R2 ;  /* 0x00000005ff000219 */ /* 0x010fe40000011602 */
[----:B------:R-:W-:-:S04]  /*14f30*/  ISETP.NE.U32.AND P0, PT, RZ, UR4, PT ;  /* 0x00000004ff007c0c */ /* 0x000fc8000bf05070 */
[----:B------:R-:W-:Y:S01]  /*14f40*/  ISETP.NE.AND.EX P0, PT, RZ, UR5, PT, P0 ;  /* 0x00000005ff007c0c */ /* 0x000fe2000bf05300 */
[----:B------:R-:W-:-:S12]  /*14f50*/  ULDC.64 UR4, c[0x0][0xaf8] ;  /* 0x0002be0000047ab9 */ /* 0x000fd80000000a00 */
[----:B------:R-:W3:Y:S01]  /*14f60*/  @P0 LDC.64 R2, c[0x0][0xaf0] ;  /* 0x0002bc00ff020b82 */ /* 0x000ee20000000a00 */
[----:B------:R-:W-:-:S04]  /*14f70*/  ISETP.NE.AND P6, PT, R6, RZ, PT ;  /* 0x000000ff0600720c */ /* 0x000fc80003fc5270 */
[----:B------:R-:W-:-:S09]  /*14f80*/  PLOP3.LUT P1, PT, P6, PT, PT, 0x8, 0x0 ;  /* 0x000000000000781c */ /* 0x000fd2000372e170 */
[----:B------:R-:W-:Y:S01]  /*14f90*/  VOTEU.ALL UP1, P6 ;  /* 0x00000000003f7886 */ /* 0x000fe20003020000 */
[----:B---3--:R-:W-:-:S05]  /*14fa0*/  @P0 IMAD.WIDE R2, R19, 0x4, R2 ;  /* 0x0000000413020825 */ /* 0x008fca00078e0202 */
[----:B------:R3:W5:Y:S01]  /*14fb0*/  @P0 LDG.E R4, desc[UR6][R2.64] ;  /* 0x0000000602040981 */ /* 0x000762000c1e1900 */
[----:B------:R-:W-:Y:S01]  /*14fc0*/  ISETP.NE.U32.AND P0, PT, RZ, UR4, PT ;  /* 0x00000004ff007c0c */ /* 0x000fe2000bf05070 */
[----:B------:R-:W-:-:S03]  /*14fd0*/  @!UP1 UIADD3 UR8, UP0, UR54, 0x270, URZ ;  /* 0x0000027036089890 */ /* 0x000fc6000ff1e03f */
[----:B------:R-:W-:Y:S01]  /*14fe0*/  ISETP.NE.AND.EX P0, PT, RZ, UR5, PT, P0 ;  /* 0x00000005ff007c0c */ /* 0x000fe2000bf05300 */
[----:B------:R-:W-:-:S03]  /*14ff0*/  @!UP1 UIADD3.X UR9, URZ, UR55, URZ, UP0, !UPT ;  /* 0x000000373f099290 */ /* 0x000fc600087fe43f */
[----:B------:R-:W-:Y:S01]  /*15000*/  SEL R6, R19, RZ, !P0 ;  /* 0x000000ff13067207 */ /* 0x000fe20004000000 */
[----:B------:R-:W-:Y:S01]  /*15010*/  VOTEU.ALL UP0, P6 ;  /* 0x00000000003f7886 */ /* 0x000fe20003000000 */
[----:B--23--:R-:W-:-:S07]  /*15020*/  IMAD R17, R17, 0x40, R7 ;  /* 0x0000004011117824 */ /* 0x00cfce00078e0207 */
.L_x_5202:
        /* <DEDUP_REMOVED lines=10> */
[----:B------:R-:W1:Y:S01]  /*150d0*/  LDL R5, [R1+0x14] ;  /* 0x0000140001057983 */ /* 0x000e620000100800 */
[----:B------:R-:W2:Y:S01]  /*150e0*/  LDC.64 R2, c[0x0][0x3f8] ;  /* 0x0000fe00ff027b82 */ /* 0x000ea20000000a00 */
[----:B------:R-:W-:Y:S02]  /*150f0*/  ULDC.64 UR4, c[0x0][0xb00] ;  /* 0x0002c00000047ab9 */ /* 0x000fe40000000a00 */
[----:B--2---:R-:W-:Y:S01]  /*15100*/  LOP3.LUT P0, RZ, R2, UR4, RZ, 0xfc, !PT ;  /* 0x0000000402ff7c12 */ /* 0x004fe2000f80fcff */
[----:B------:R-:W-:-:S03]  /*15110*/  UMOV UR4, 0xffffffff ;  /* 0xffffffff00047882 */ /* 0x000fc60000000000 */
[----:B------:R-:W-:-:S04]  /*15120*/  LOP3.LUT P0, RZ, R3, UR5, RZ, 0xfc, P0 ;  /* 0x0000000503ff7c12 */ /* 0x000fc8000800fcff */
[----:B-----5:R-:W-:Y:S01]  /*15130*/  SEL R7, R4, RZ, !P0 ;  /* 0x000000ff04077207 */ /* 0x020fe20004000000 */
[----:B-1----:R-:W-:Y:S01]  /*15140*/  VIADD R8, R5, 0xffffffff ;  /* 0xffffffff05087836 */ /* 0x002fe20000000000 */
[----:B------:R-:W-:Y:S07]  /*15150*/  BRA.DIV UR4, `(.L_x_5203) ;  /* 0x0000003e04f07947 */ /* 0x000fee000b800000 */
.L_x_5274:
[----:B------:R-:W-:Y:S01]  /*15160*/  UMOV UR4, 0xffffffff ;  /* 0xffffffff00047882 */ /* 0x000fe20000000000 */
[----:B------:R-:W-:Y:S02]  /*15170*/  SHF.R.S32.HI R5, RZ, 0x1f, R4 ;  /* 0x0000001fff057819 */ /* 0x000fe40000011404 */
[----:B------:R-:W-:Y:S05]  /*15180*/  BRA.DIV UR4, `(.L_x_5204) ;  /* 0x0000004204187947 */ /* 0x000fea000b800000 */
[----:B------:R-:W-:-:S13]  /*15190*/  ELECT P6, URZ, PT ;  /* 0x00000000003f782f */ /* 0x000fda00038c0000 */
.L_x_5277:
[----:B------:R-:W-:Y:S05]  /*151a0*/  @!P6 BRA `(.L_x_5205) ;  /* 0x000000040000e947 */ /* 0x000fea0003800000 */
[----:B------:R-:W-:-:S04]  /*151b0*/  ISETP.NE.U32.AND P0, PT, R2, RZ, PT ;  /* 0x000000ff0200720c */ /* 0x000fc80003f05070 */
[----:B------:R-:W-:-:S13]  /*151c0*/  ISETP.NE.AND.EX P0, PT, R3, RZ, PT, P0 ;  /* 0x000000ff0300720c */ /* 0x000fda0003f05300 */
[----:B------:R-:W-:Y:S05]  /*151d0*/  @!P0 BRA `(.L_x_5206) ;  /* 0x00000000004c8947 */ /* 0x000fea0003800000 */
        /* <DEDUP_REMOVED lines=19> */
.L_x_5206:
        /* <DEDUP_REMOVED lines=9> */
.L_x_5278:
        /* <DEDUP_REMOVED lines=11> */
.L_x_5208:
        /* <DEDUP_REMOVED lines=14> */
[----:B--2---:R-:W-:Y:S02]  /*15530*/  LEA R9, R11, R12, 0xd ;  /* 0x0000000c0b097211 */ /* 0x004fe400078e68ff */
[----:B---3--:R-:W-:Y:S02]  /*15540*/  R2UR UR4, R10 ;  /* 0x000000000a0472ca */ /* 0x008fe400000e0000 */
[----:B------:R-:W-:-:S11]  /*15550*/  R2UR UR8, R9 ;  /* 0x00000000090872ca */ /* 0x000fd600000e0000 */
[----:B------:R-:W-:Y:S02]  /*15560*/  ULEA UR11, UR11, UR4, 0x6 ;  /* 0x000000040b0b7291 */ /* 0x000fe4000f8e303f */
[----:B------:R-:W-:Y:S01]  /*15570*/  UIADD3 UR8, UR8, 0x22400, URZ ;  /* 0x0002240008087890 */ /* 0x000fe2000fffe03f */
[----:B------:R-:W-:-:S08]  /*15580*/  UMOV UR4, 0x0 ;  /* 0x0000000000047882 */ /* 0x000fd00000000000 */
[----:B------:R1:W-:Y:S02]  /*15590*/  UTMALDG.4D [UR8], [UR6], desc[UR4] ;  /* 0x00000408060075b4 */ /* 0x0003e40008019000 */
[----:B-1----:R-:W-:Y:S01]  /*155a0*/  NOP ;  /* 0x0000000000007918 */ /* 0x002fe20000000000 */
.L_x_5205:
[----:B------:R-:W1:Y:S01]  /*155b0*/  S2R R12, SR_CgaCtaId ;  /* 0x00000000000c7919 */ /* 0x000e620000008800 */
[----:B------:R-:W-:Y:S05]  /*155c0*/  WARPSYNC.ALL ;  /* 0x0000000000007948 */ /* 0x000fea0003800000 */
[----:B------:R-:W-:Y:S01]  /*155d0*/  BAR.SYNC.DEFER_BLOCKING 0x8, 0xa0 ;  /* 0x0202800000007b1d */ /* 0x000fe20000010000 */
[----:B------:R-:W-:Y:S02]  /*155e0*/  ELECT P0, URZ, PT ;  /* 0x00000000003f782f */ /* 0x000fe40003800000 */
[----:B------:R-:W-:-:S03]  /*155f0*/  MOV R11, 0x400 ;  /* 0x00000400000b7802 */ /* 0x000fc60000000f00 */
[----:B------:R-:W-:Y:S01]  /*15600*/  BSSY B0, `(.L_x_5209) ;  /* 0x000004c000007945 */ /* 0x000fe20003800000 */
[----:B-1----:R-:W-:-:S07]  /*15610*/  LEA R11, R12, R11, 0x18 ;  /* 0x0000000b0c0b7211 */ /* 0x002fce00078ec0ff */
        /* <DEDUP_REMOVED lines=8> */
[----:B------:R-:W-:Y:S01]  /*156a0*/  IMAD.MOV.U32 R6, RZ, RZ, 0x2000 ;  /* 0x00002000ff067424 */ /* 0x000fe200078e00ff */
[----:B------:R-:W-:Y:S01]  /*156b0*/  UIADD3 UR4, UP0, UR54, 0x770, URZ ;  /* 0x0000077036047890 */ /* 0x000fe2000ff1e03f */
[----:B------:R-:W-:Y:S01]  /*156c0*/  MOV R9, UR46 ;  /* 0x0000002e00097c02 */ /* 0x000fe20008000f00 */
[----:B------:R-:W-:Y:S01]  /*156d0*/  UMOV UR7, 0x12f00000 ;  /* 0x12f0000000077882 */ /* 0x000fe20000000000 */
[----:B------:R-:W-:Y:S01]  /*156e0*/  UMOV UR10, URZ ;  /* 0x0000003f000a7c82 */ /* 0x000fe20008000000 */
[----:B------:R1:W-:Y:S01]  /*156f0*/  SYNCS.ARRIVE.TRANS64 RZ, [R11+URZ+0x38800], R6 ;  /* 0x038800060bff79a7 */ /* 0x0003e2000800003f */
[----:B------:R-:W-:Y:S01]  /*15700*/  UIADD3 UR8, UR16, 0x20400, URZ ;  /* 0x0002040010087890 */ /* 0x000fe2000fffe03f */
[----:B------:R-:W-:Y:S01]  /*15710*/  R2UR UR46, R9 ;  /* 0x00000000092e72ca */ /* 0x000fe200000e0000 */
[----:B------:R-:W-:-:S02]  /*15720*/  UIADD3 UR9, UR16, 0x38800, URZ ;  /* 0x0003880010097890 */ /* 0x000fc4000fffe03f */
[----:B------:R-:W-:Y:S02]  /*15730*/  UIADD3.X UR5, URZ, UR55, URZ, UP0, !UPT ;  /* 0x000000373f057290 */ /* 0x000fe400087fe43f */
[----:B------:R-:W-:Y:S01]  /*15740*/  UIADD3 UR40, UR16, 0x28400, URZ ;  /* 0x0002840010287890 */ /* 0x000fe2000fffe03f */
[----:B------:R-:W-:Y:S01]  /*15750*/  UMOV UR42, 0x100 ;  /* 0x00000100002a7882 */ /* 0x000fe20000000000 */
[----:B-1----:R-:W-:Y:S01]  /*15760*/  IMAD.MOV.U32 R6, RZ, RZ, 0x10000 ;  /* 0x00010000ff067424 */ /* 0x002fe200078e00ff */
[----:B------:R-:W-:Y:S02]  /*15770*/  MOV R10, UR42 ;  /* 0x0000002a000a7c02 */ /* 0x000fe40008000f00 */
[----:B------:R1:W-:Y:S01]  /*15780*/  UTMALDG.4D [UR8], [UR14], desc[UR6] ;  /* 0x000006080e0075b4 */ /* 0x0003e20008019000 */
[----:B------:R-:W-:Y:S01]  /*15790*/  UMOV UR42, 0x40 ;  /* 0x00000040002a7882 */ /* 0x000fe20000000000 */
[----:B------:R-:W-:Y:S01]  /*157a0*/  UMOV UR43, UR11 ;  /* 0x0000000b002b7c82 */ /* 0x000fe20008000000 */
[----:B------:R-:W-:Y:S01]  /*157b0*/  UMOV UR44, UR12 ;  /* 0x0000000c002c7c82 */ /* 0x000fe20008000000 */
        /* <DEDUP_REMOVED lines=19> */
[----:B--2---:R-:W-:Y:S01]  /*158f0*/  MOV R6, UR47 ;  /* 0x0000002f00067c02 */ /* 0x004fe20008000f00 */
[----:B------:R-:W-:Y:S01]  /*15900*/  UIADD3 UR9, UR16, 0x38810, URZ ;  /* 0x0003881010097890 */ /* 0x000fe2000fffe03f */
[----:B------:R-:W-:Y:S01]  /*15910*/  UMOV UR26, 0x180 ;  /* 0x00000180001a7882 */ /* 0x000fe20000000000 */
[----:B------:R-:W-:Y:S01]  /*15920*/  UMOV UR27, UR11 ;  /* 0x0000000b001b7c82 */ /* 0x000fe20008000000 */
[----:B------:R-:W-:Y:S01]  /*15930*/  UMOV UR28, UR12 ;  /* 0x0000000c001c7c82 */ /* 0x000fe20008000000 */
[----:B------:R-:W-:Y:S01]  /*15940*/  UMOV UR29, UR13 ;  /* 0x0000000d001d7c82 */ /* 0x000fe20008000000 */
[----:B------:R-:W-:-:S02]  /*15950*/  UMOV UR18, 0x1c0 ;  /* 0x000001c000127882 */ /* 0x000fc40000000000 */
        /* <DEDUP_REMOVED lines=9> */
[----:B------:R-:W-:Y:S01]  /*159f0*/  UMOV UR17, UR9 ;  /* 0x0000000900117c82 */ /* 0x000fe20008000000 */
[----:B------:R1:W-:Y:S01]  /*15a00*/  UTMALDG.4D [UR40], [UR4], desc[UR6] ;  /* 0x00000628040075b4 */ /* 0x0003e20008019000 */
[----:B------:R-:W-:Y:S01]  /*15a10*/  R2UR UR47, R6 ;  /* 0x00000000062f72ca */ /* 0x000fe200000e0000 */
[----:B------:R2:W-:Y:S01]  /*15a20*/  UTMALDG.4D [UR56], [UR4], desc[UR6] ;  /* 0x00000638040075b4 */ /* 0x0005e20008019000 */
[----:B------:R2:W-:Y:S01]  /*15a30*/  UTMALDG.4D [UR48], [UR4], desc[UR6] ;  /* 0x00000630040075b4 */ /* 0x0005e20008019000 */
[----:B-1----:R-:W-:Y:S01]  /*15a40*/  R2UR UR42, R10 ;  /* 0x000000000a2a72ca */ /* 0x002fe200000e0000 */
[----:B------:R-:W-:-:S02]  /*15a50*/  UIADD3 UR40, UR16, 0x2e400, URZ ;  /* 0x0002e40010287890 */ /* 0x000fc4000fffe03f */
[----:B------:R-:W-:-:S10]  /*15a60*/  UIADD3 UR16, UR16, 0x34400, URZ ;  /* 0x0003440010107890 */ /* 0x000fd4000fffe03f */
[----:B------:R2:W-:Y:S01]  /*15a70*/  UTMALDG.4D [UR40], [UR4], desc[UR6] ;  /* 0x00000628040075b4 */ /* 0x0005e20008019000 */
[----:B------:R2:W-:Y:S01]  /*15a80*/  UTMALDG.4D [UR32], [UR4], desc[UR6] ;  /* 0x00000620040075b4 */ /* 0x0005e20008019000 */
[----:B------:R2:W-:Y:S01]  /*15a90*/  UTMALDG.4D [UR24], [UR4], desc[UR6] ;  /* 0x00000618040075b4 */ /* 0x0005e20008019000 */
[----:B------:R2:W-:Y:S02]  /*15aa0*/  UTMALDG.4D [UR16], [UR4], desc[UR6] ;  /* 0x00000610040075b4 */ /* 0x0005e40008019000 */
[----:B--2---:R-:W-:Y:S01]  /*15ab0*/  NOP ;  /* 0x0000000000007918 */ /* 0x004fe20000000000 */
.L_x_5210:
[----:B------:R-:W-:Y:S05]  /*15ac0*/  BSYNC B0 ;  /* 0x0000000000007941 */ /* 0x000fea0003800000 */
.L_x_5209:
        /* <DEDUP_REMOVED lines=8> */
[----:B-1----:R-:W-:-:S05]  /*15b50*/  IMAD.U32 R6, RZ, RZ, UR4 ;  /* 0x00000004ff067e24 */ /* 0x002fca000f8e00ff */
[----:B------:R-:W-:-:S04]  /*15b60*/  SHF.L.U32 R6, R6, 0x1f, RZ ;  /* 0x0000001f06067819 */ /* 0x000fc800000006ff */
[----:B------:R-:W1:Y:S02]  /*15b70*/  SYNCS.PHASECHK.TRANS64.TRYWAIT P0, [R11+URZ+0x38820], R6 ;  /* 0x038820060b0075a7 */ /* 0x000e64000800017f */
[----:B-1----:R-:W-:Y:S05]  /*15b80*/  @!P0 BRA `(.L_x_5211) ;  /* 0x0000003400cc8947 */ /* 0x002fea0003800000 */
.L_x_5279:
[----:B------:R-:W-:Y:S01]  /*15b90*/  ULDC.64 UR38, c[0x0][0x3f8] ;  /* 0x0000fe0000267ab9 */ /* 0x000fe20000000a00 */
[----:B------:R-:W-:Y:S01]  /*15ba0*/  ULDC.64 UR46, c[0x0][0x408] ;  /* 0x00010200002e7ab9 */ /* 0x000fe20000000a00 */
        /* <DEDUP_REMOVED lines=11> */
.L_x_5280:
        /* <DEDUP_REMOVED lines=11> */
.L_x_5215:
        /* <DEDUP_REMOVED lines=43> */
[----:B------:R-:W-:-:S02]  /*15fc0*/  UMOV UR10, UR21 ;  /* 0x00000015000a7c82 */ /* 0x000fc40008000000 */
[----:B------:R1:W-:Y:S01]  /*15fd0*/  UTMALDG.4D [UR8], [UR4], desc[UR6] ;  /* 0x00000608040075b4 */ /* 0x0003e20008019000 */
        /* <DEDUP_REMOVED lines=12> */
.L_x_5213:
[----:B------:R-:W-:Y:S05]  /*160a0*/  BSYNC B0 ;  /* 0x0000000000007941 */ /* 0x000fea0003800000 */
.L_x_5212:
        /* <DEDUP_REMOVED lines=47> */
.L_x_5222:
[----:B-1----:R-:W1:Y:S01]  /*163a0*/  S2R R3, SR_CgaCtaId ;  /* 0x0000000000037919 */ /* 0x002e620000008800 */
[----:B------:R-:W-:-:S04]  /*163b0*/  MOV R2, 0x400 ;  /* 0x0000040000027802 */ /* 0x000fc80000000f00 */
[----:B-1----:R-:W-:Y:S02]  /*163c0*/  LEA R2, R3, R2, 0x18 ;  /* 0x0000000203027211 */ /* 0x002fe400078ec0ff */
[----:B------:R-:W-:-:S03]  /*163d0*/  SHF.L.U32 R3, R13, 0x1f, RZ ;  /* 0x0000001f0d037819 */ /* 0x000fc600000006ff */
[----:B------:R-:W-:-:S04]  /*163e0*/  IMAD R2, R14, 0x8, R2 ;  /* 0x000000080e027824 */ /* 0x000fc800078e0202 */
[----:B------:R-:W1:Y:S02]  /*163f0*/  SYNCS.PHASECHK.TRANS64.TRYWAIT P0, [R2+URZ+0x38840], R3 ;  /* 0x03884003020075a7 */ /* 0x000e64000800017f */
[----:B-1----:R-:W-:Y:S05]  /*16400*/  @!P0 BRA `(.L_x_5223) ;  /* 0x0000002c00e08947 */ /* 0x002fea0003800000 */
.L_x_5281:
        /* <DEDUP_REMOVED lines=11> */
.L_x_5224:
        /* <DEDUP_REMOVED lines=15> */
[----:B------:R-:W-:Y:S02]  /*165b0*/  R2UR UR8, R6 ;  /* 0x00000000060872ca */ /* 0x000fe400000e0000 */
[----:B---3--:R-:W-:-:S04]  /*165c0*/  LEA R8, R8, R9, 0x6 ;  /* 0x0000000908087211 */ /* 0x008fc800078e30ff */
[----:B------:R-:W-:-:S07]  /*165d0*/  R2UR UR11, R8 ;  /* 0x00000000080b72ca */ /* 0x000fce00000e0000 */
[----:B------:R-:W-:-:S09]  /*165e0*/  UIADD3 UR8, UR8, 0x22400, URZ ;  /* 0x0002240008087890 */ /* 0x000fd2000fffe03f */
[----:B------:R2:W-:Y:S01]  /*165f0*/  UTMALDG.4D [UR8], [UR4], desc[UR6] ;  /* 0x00000608040075b4 */ /* 0x0005e20008019000 */
[----:B------:R-:W3:Y:S02]  /*16600*/  SYNCS.PHASECHK.TRANS64.TRYWAIT P0, [R2+URZ+0x38860], R3 ;  /* 0x03886003020075a7 */ /* 0x000ee4000800017f */
[----:B--23--:R-:W-:Y:S05]  /*16610*/  @!P0 BRA `(.L_x_5225) ;  /* 0x0000002c00708947 */ /* 0x00cfea0003800000 */
.L_x_5282:
        /* <DEDUP_REMOVED lines=8> */
.L_x_5226:
        /* <DEDUP_REMOVED lines=54> */
.L_x_5221:
[----:B------:R-:W-:Y:S05]  /*16a00*/  BSYNC B2 ;  /* 0x0000000000027941 */ /* 0x000fea0003800000 */
.L_x_5220:
[----:B------:R-:W2:Y:S02]  /*16a10*/  LDL R2, [R1+0x14] ;  /* 0x0000140001027983 */ /* 0x000ea40000100800 */
[----:B--2---:R-:W-:-:S07]  /*16a20*/  VIADD R8, R2, 0xfffffffd ;  /* 0xfffffffd02087836 */ /* 0x004fce0000000000 */
.L_x_5219:
[----:B------:R-:W-:Y:S05]  /*16a30*/  BSYNC B1 ;  /* 0x0000000000017941 */ /* 0x000fea0003800000 */
.L_x_5218:
[----:B------:R-:W2:Y:S01]  /*16a40*/  LDL.LU R2, [R1+0x14] ;  /* 0x0000140001027983 */ /* 0x000ea20000300800 */
[----:B------:R-:W-:Y:S01]  /*16a50*/  VIADD R10, R10, 0xfffffffe ;  /* 0xfffffffe0a0a7836 */ /* 0x000fe20000000000 */
[----:B--2---:R-:W-:-:S04]  /*16a60*/  LOP3.LUT R3, RZ, R2, RZ, 0x33, !PT ;  /* 0x00000002ff037212 */ /* 0x004fc800078e33ff */
[----:B------:R-:W-:-:S13]  /*16a70*/  ISETP.NE.AND P0, PT, R10, R3, PT ;  /* 0x000000030a00720c */ /* 0x000fda0003f05270 */
[----:B------:R-:W-:Y:S05]  /*16a80*/  @!P0 BRA `(.L_x_5217) ;  /* 0x0000001000388947 */ /* 0x000fea0003800000 */
.L_x_5241:
        /* <DEDUP_REMOVED lines=31> */
.L_x_5229:
[----:B------:R-:W2:Y:S01]  /*16c80*/  S2R R3, SR_CgaCtaId ;  /* 0x0000000000037919 */ /* 0x000ea20000008800 */
[----:B------:R-:W-:-:S04]  /*16c90*/  MOV R2, 0x400 ;  /* 0x0000040000027802 */ /* 0x000fc80000000f00 */
[----:B--2---:R-:W-:Y:S02]  /*16ca0*/  LEA R2, R3, R2, 0x18 ;  /* 0x0000000203027211 */ /* 0x004fe400078ec0ff */
[----:B------:R-:W-:-:S03]  /*16cb0*/  SHF.L.U32 R3, R10, 0x1f, RZ ;  /* 0x0000001f0a037819 */ /* 0x000fc600000006ff */
[----:B------:R-:W-:-:S04]  /*16cc0*/  IMAD R2, R9, 0x8, R2 ;  /* 0x0000000809027824 */ /* 0x000fc800078e0202 */
[----:B------:R-:W2:Y:S02]  /*16cd0*/  SYNCS.PHASECHK.TRANS64.TRYWAIT P0, [R2+URZ+0x38840], R3 ;  /* 0x03884003020075a7 */ /* 0x000ea4000800017f */
[----:B--2---:R-:W-:Y:S05]  /*16ce0*/  @!P0 BRA `(.L_x_5230) ;  /* 0x0000002400d08947 */ /* 0x004fea0003800000 */
.L_x_5283:
        /* <DEDUP_REMOVED lines=11> */
.L_x_5231:
[----:B------:R-:W3:Y:S01]  /*16da0*/  LDL R12, [R1+0x8] ;  /* 0x00000800010c7983 */ /* 0x000ee20000100800 */
[----:B-1----:R-:W-:Y:S01]  /*16db0*/  MOV R6, 0x400 ;  /* 0x0000040000067802 */ /* 0x002fe20000000f00 */
        /* <DEDUP_REMOVED lines=19> */
.L_x_5284:
        /* <DEDUP_REMOVED lines=8> */
.L_x_5233:
        /* <DEDUP_REMOVED lines=53> */
.L_x_5228:
[----:B------:R-:W-:Y:S05]  /*172c0*/  BSYNC B1 ;  /* 0x0000000000017941 */ /* 0x000fea0003800000 */
.L_x_5227:
        /* <DEDUP_REMOVED lines=10> */
[----:B------:R-:W-:Y:S01]  /*17370*/  ISETP.NE.U32.AND P0, PT, RZ, UR38, PT ;  /* 0x00000026ff007c0c */ /* 0x000fe2000bf05070 */
[----:B------:R-:W-:-:S03]  /*17380*/  IMAD.MOV.U32 R10, RZ, RZ, R9 ;  /* 0x000000ffff0a7224 */ /* 0x000fc600078e0009 */
        /* <DEDUP_REMOVED lines=17> */
[----:B------:R-:W-:-:S06]  /*174a0*/  LEA.HI.X R7, R2, UR39, R3, 0x2, P0 ;  /* 0x0000002702077c11 */ /* 0x000fcc00080f1403 */
[----:B------:R2:W5:Y:S03]  /*174b0*/  LDG.E R7, desc[UR4][R6.64] ;  /* 0x0000000406077981 */ /* 0x000566000c1e1900 */
.L_x_5236:
[----:B------:R-:W3:Y:S01]  /*174c0*/  S2R R3, SR_CgaCtaId ;  /* 0x0000000000037919 */ /* 0x000ee20000008800 */
[----:B------:R-:W-:-:S04]  /*174d0*/  MOV R2, 0x400 ;  /* 0x0000040000027802 */ /* 0x000fc80000000f00 */
[----:B---3--:R-:W-:Y:S02]  /*174e0*/  LEA R2, R3, R2, 0x18 ;  /* 0x0000000203027211 */ /* 0x008fe400078ec0ff */
[----:B------:R-:W-:-:S03]  /*174f0*/  SHF.L.U32 R3, R11, 0x1f, RZ ;  /* 0x0000001f0b037819 */ /* 0x000fc600000006ff */
[----:B------:R-:W-:-:S04]  /*17500*/  IMAD R2, R12, 0x8, R2 ;  /* 0x000000080c027824 */ /* 0x000fc800078e0202 */
[----:B------:R-:W3:Y:S02]  /*17510*/  SYNCS.PHASECHK.TRANS64.TRYWAIT P0, [R2+URZ+0x38840], R3 ;  /* 0x03884003020075a7 */ /* 0x000ee4000800017f */
[----:B---3--:R-:W-:Y:S05]  /*17520*/  @!P0 BRA `(.L_x_5237) ;  /* 0x0000001c00e88947 */ /* 0x008fea0003800000 */
.L_x_5285:
        /* <DEDUP_REMOVED lines=11> */
.L_x_5238:
[----:B--2---:R-:W2:Y:S01]  /*175e0*/  LDL R6, [R1] ;  /* 0x0000000001067983 */ /* 0x004ea20000100800 */
        /* <DEDUP_REMOVED lines=21> */
.L_x_5286:
        /* <DEDUP_REMOVED lines=8> */
.L_x_5240:
        /* <DEDUP_REMOVED lines=54> */
.L_x_5235:
[----:B------:R-:W-:Y:S05]  /*17b20*/  BSYNC B1 ;  /* 0x0000000000017941 */ /* 0x000fea0003800000 */
.L_x_5234:
[----:B------:R-:W2:Y:S01]  /*17b30*/  LDL R2, [R1+0xc] ;  /* 0x00000c0001027983 */ /* 0x000ea20000100800 */
[----:B------:R-:W-:Y:S01]  /*17b40*/  VIADD R8, R8, 0xfffffffe ;  /* 0xfffffffe08087836 */ /* 0x000fe20000000000 */
[----:B--2---:R-:W-:-:S13]  /*17b50*/  ISETP.GT.AND P0, PT, R9, R2, PT ;  /* 0x000000020900720c */ /* 0x004fda0003f04270 */
[----:B------:R-:W-:Y:S05]  /*17b60*/  @P0 BRA `(.L_x_5241) ;  /* 0xffffffec00c80947 */ /* 0x000fea000383ffff */
.L_x_5217:
[----:B------:R-:W-:Y:S05]  /*17b70*/  BSYNC B0 ;  /* 0x0000000000007941 */ /* 0x000fea0003800000 */
.L_x_5216:
        /* <DEDUP_REMOVED lines=26> */
.L_x_5243:
[----:B------:R-:W-:Y:S05]  /*17d20*/  BSYNC B0 ;  /* 0x0000000000007941 */ /* 0x000fea0003800000 */
.L_x_5242:
[----:B--2---:R-:W2:Y:S02]  /*17d30*/  LDL.LU R2, [R1+0x4] ;  /* 0x0000040001027983 */ /* 0x004ea40000300800 */
[----:B--2---:R-:W-:-:S05]  /*17d40*/  LOP3.LUT R2, R2, R0, RZ, 0x3c, !PT ;  /* 0x0000000002027212 */ /* 0x004fca00078e3cff */
[----:B------:R2:W-:Y:S02]  /*17d50*/  STL [R1+0x4], R2 ;  /* 0x0000040201007387 */ /* 0x0005e40000100800 */
.L_x_5198:
[----:B------:R-:W-:Y:S05]  /*17d60*/  BSYNC B6 ;  /* 0x0000000000067941 */ /* 0x000fea0003800000 */
.L_x_5196:
[----:B------:R-:W-:-:S03]  /*17d70*/  UMOV UR4, 0xffffffff ;  /* 0xffffffff00047882 */ /* 0x000fc60000000000 */
[----:B------:R-:W-:Y:S05]  /*17d80*/  BRA.DIV UR4, `(.L_x_5244) ;  /* 0x0000001604f87947 */ /* 0x000fea000b800000 */
[----:B------:R3:W4:Y:S04]  /*17d90*/  SHFL.IDX PT, R4, R16, RZ, 0x1f ;  /* 0x00001fff10047589 */ /* 0x00072800000e0000 */
[----:B------:R-:W0:Y:S02]  /*17da0*/  SHFL.IDX PT, R16, R16, 0x1, 0x1f ;  /* 0x00201f0010107f89 */ /* 0x000e2400000e0000 */
.L_x_5290:
[----:B------:R-:W1:Y:S01]  /*17db0*/  S2R R0, SR_TID.X ;  /* 0x0000000000007919 */ /* 0x000e620000002100 */
        /* <DEDUP_REMOVED lines=9> */
[----:B--2---:R-:W1:Y:S01]  /*17e50*/  LDC.64 R2, c[0x0][0xd58] ;  /* 0x00035600ff027b82 */ /* 0x004e620000000a00 */
[----:B------:R-:W-:Y:S01]  /*17e60*/  ULDC.64 UR4, c[0x0][0x208] ;  /* 0x0000820000047ab9 */ /* 0x000fe20000000a00 */
[----:B-1----:R-:W-:-:S06]  /*17e70*/  IMAD.WIDE R2, R5, 0x4, R2 ;  /* 0x0000000405027825 */ /* 0x002fcc00078e0202 */
[----:B------:R1:W5:Y:S02]  /*17e80*/  LDG.E R3, desc[UR4][R2.64] ;  /* 0x0000000402037981 */ /* 0x000364000c1e1900 */
.L_x_5246:
[----:B------:R-:W-:Y:S05]  /*17e90*/  BSYNC B0 ;  /* 0x0000000000007941 */ /* 0x000fea0003800000 */
.L_x_5245:
        /* <DEDUP_REMOVED lines=19> */
[----:B------:R-:W1:Y:S02]  /*17fd0*/  SHFL.UP PT, R14, R7, 0x10, RZ ;  /* 0x06000000070e7989 */ /* 0x000e6400000e00ff */
[----:B-12---:R-:W-:-:S05]  /*17fe0*/  SEL R2, R14, RZ, P0 ;  /* 0x000000ff0e027207 */ /* 0x006fca0000000000 */
[----:B------:R-:W-:-:S05]  /*17ff0*/  IMAD.IADD R2, R7, 0x1, R2 ;  /* 0x0000000107027824 */ /* 0x000fca00078e0202 */
[----:B------:R0:W1:Y:S02]  /*18000*/  SHFL.IDX PT, R14, R2, 0x1f, 0x1f ;  /* 0x03e01f00020e7f89 */ /* 0x00006400000e0000 */
.L_x_5298:
[----:B------:R-:W-:Y:S02]  /*18010*/  ULDC UR4, c[0x0][0xd10] ;  /* 0x0003440000047ab9 */ /* 0x000fe40000000800 */
[----:B------:R-:W-:-:S05]  /*18020*/  MOV R5, UR4 ;  /* 0x0000000400057c02 */ /* 0x000fca0008000f00 */
[----:B-1----:R-:W-:-:S04]  /*18030*/  IMAD R7, R14, R5, RZ ;  /* 0x000000050e077224 */ /* 0x002fc800078e02ff */
[----:B---3--:R-:W-:-:S05]  /*18040*/  IMAD.IADD R16, R16, 0x1, R7 ;  /* 0x0000000110107824 */ /* 0x008fca00078e0207 */
[----:B----4-:R-:W-:-:S13]  /*18050*/  ISETP.GT.AND P0, PT, R16, R4, PT ;  /* 0x000000041000720c */ /* 0x010fda0003f04270 */
[----:B------:R-:W-:Y:S05]  /*18060*/  @P0 BRA `(.L_x_5248) ;  /* 0x0000000000b80947 */ /* 0x000fea0003800000 */
[----:B------:R-:W1:Y:S02]  /*18070*/  LDC R0, c[0x0][0xd14] ;  /* 0x00034500ff007b82 */ /* 0x000e640000000800 */
.L_x_5253:
        /* <DEDUP_REMOVED lines=15> */
.L_x_5251:
[----:B------:R-:W-:Y:S05]  /*18170*/  BSYNC B0 ;  /* 0x0000000000007941 */ /* 0x000fea0003800000 */
.L_x_5250:
        /* <DEDUP_REMOVED lines=23> */
.L_x_5306:
[----:B------:R-:W-:Y:S02]  /*182f0*/  ULDC UR4, c[0x0][0xd10] ;  /* 0x0003440000047ab9 */ /* 0x000fe40000000800 */
[----:B------:R-:W-:-:S04]  /*18300*/  IMAD.U32 R5, RZ, RZ, UR4 ;  /* 0x00000004ff057e24 */ /* 0x000fc8000f8e00ff */
[----:B-1----:R-:W-:-:S04]  /*18310*/  IMAD R7, R14, R5, RZ ;  /* 0x000000050e077224 */ /* 0x002fc800078e02ff */
[----:B------:R-:W-:-:S05]  /*18320*/  IMAD.IADD R16, R7, 0x1, R16 ;  /* 0x0000000107107824 */ /* 0x000fca00078e0210 */
[----:B------:R-:W-:-:S13]  /*18330*/  ISETP.GT.AND P0, PT, R16, R4, PT ;  /* 0x000000041000720c */ /* 0x000fda0003f04270 */
[----:B------:R-:W-:Y:S05]  /*18340*/  @!P0 BRA `(.L_x_5253) ;  /* 0xfffffffc004c8947 */ /* 0x000fea000383ffff */
.L_x_5248:
        /* <DEDUP_REMOVED lines=8> */
.L_x_5310:
[----:B------:R-:W-:Y:S01]  /*183d0*/  ISETP.NE.AND P0, PT, R6, RZ, PT ;  /* 0x000000ff0600720c */ /* 0x000fe20003f05270 */
[----:B------:R-:W-:-:S12]  /*183e0*/  IMAD.MOV.U32 R8, RZ, RZ, RZ ;  /* 0x000000ffff087224 */ /* 0x000fd800078e00ff */
[----:B------:R-:W-:Y:S05]  /*183f0*/  @!P0 BRA `(.L_x_5255) ;  /* 0x0000000000108947 */ /* 0x000fea0003800000 */
[----:B------:R-:W-:Y:S01]  /*18400*/  UMOV UR4, 0xffffffff ;  /* 0xffffffff00047882 */ /* 0x000fe20000000000 */
[----:B------:R-:W-:Y:S02]  /*18410*/  VIADD R12, R7, 0xffffffff ;  /* 0xffffffff070c7836 */ /* 0x000fe40000000000 */
[----:B------:R-:W-:Y:S05]  /*18420*/  BRA.DIV UR4, `(.L_x_5256) ;  /* 0x0000001a04847947 */ /* 0x000fea000b800000 */
[----:B------:R3:W4:Y:S02]  /*18430*/  SHFL.IDX PT, R8, R2, R12, 0x1f ;  /* 0x00001f0c02087589 */ /* 0x00072400000e0000 */
.L_x_5255:
[----:B01-3--:R-:W0:Y:S01]  /*18440*/  LDC.64 R2, c[0x0][0xd68] ;  /* 0x00035a00ff027b82 */ /* 0x00be220000000a00 */
[----:B------:R-:W-:Y:S01]  /*18450*/  IMAD.IADD R19, R7, 0x1, R19 ;  /* 0x0000000107137824 */ /* 0x000fe200078e0213 */
[----:B------:R-:W-:-:S03]  /*18460*/  ULDC.64 UR4, c[0x0][0x208] ;  /* 0x0000820000047ab9 */ /* 0x000fc60000000a00 */
[----:B0-----:R-:W-:-:S05]  /*18470*/  IMAD.WIDE R2, R19, 0x4, R2 ;  /* 0x0000000413027825 */ /* 0x001fca00078e0202 */
[----:B------:R0:W2:Y:S01]  /*18480*/  LDG.E R10, desc[UR4][R2.64] ;  /* 0x00000004020a7981 */ /* 0x0000a2000c1e1900 */
[----:B----4-:R-:W-:Y:S02]  /*18490*/  IMAD R16, R8, R5, R16 ;  /* 0x0000000508107224 */ /* 0x010fe400078e0210 */
[----:B0-----:R-:W-:Y:S02]  /*184a0*/  IMAD.MOV.U32 R2, RZ, RZ, RZ ;  /* 0x000000ffff027224 */ /* 0x001fe400078e00ff */
[----:B--2---:R-:W-:-:S05]  /*184b0*/  IMAD R6, R17, R10, RZ ;  /* 0x0000000a11067224 */ /* 0x004fca00078e02ff */
        /* <DEDUP_REMOVED lines=57> */
[----:B------:R-:W-:-:S03]  /*18850*/  IMAD R18, R3, R5, R4 ;  /* 0x0000000503127224 */ /* 0x000fc600078e0204 */
[----:B------:R-:W-:Y:S01]  /*18860*/  IADD3 R17, R17, R2, RZ ;  /* 0x0000000211117210 */ /* 0x000fe20007ffe0ff */
[----:B------:R-:W-:Y:S06]  /*18870*/  BRA `(.L_x_5257) ;  /* 0x00000000001c7947 */ /* 0x000fec0003800000 */
.L_x_5249:
[----:B------:R-:W-:Y:S01]  /*18880*/  UMOV UR4, URZ ;  /* 0x0000003f00047c82 */ /* 0x000fe20008000000 */
[----:B------:R-:W-:Y:S01]  /*18890*/  UMOV UR5, URZ ;  /* 0x0000003f00057c82 */ /* 0x000fe20008000000 */
[----:B------:R-:W-:Y:S01]  /*188a0*/  ULDC UR6, c[0x0][0xd14] ;  /* 0x0003450000067ab9 */ /* 0x000fe20000000800 */
[----:B------:R-:W-:Y:S02]  /*188b0*/  IMAD.MOV.U32 R16, RZ, RZ, R4 ;  /* 0x000000ffff107224 */ /* 0x000fe400078e0004 */
[----:B------:R-:W-:Y:S02]  /*188c0*/  IMAD.U32 R17, RZ, RZ, UR4 ;  /* 0x00000004ff117e24 */ /* 0x000fe4000f8e00ff */
[----:B------:R-:W-:Y:S02]  /*188d0*/  IMAD.U32 R18, RZ, RZ, UR5 ;  /* 0x00000005ff127e24 */ /* 0x000fe4000f8e00ff */
[----:B------:R-:W-:-:S07]  /*188e0*/  IMAD.U32 R19, RZ, RZ, UR6 ;  /* 0x00000006ff137e24 */ /* 0x000fce000f8e00ff */
.L_x_5257:
        /* <DEDUP_REMOVED lines=12> */
.L_x_5184:
[----:B-1----:R-:W3:Y:S01]  /*189b0*/  LDL R0, [R1+0x1c] ;  /* 0x00001c0001007983 */ /* 0x002ee20000100800 */
[----:B------:R-:W1:Y:S01]  /*189c0*/  S2R R3, SR_CgaCtaId ;  /* 0x0000000000037919 */ /* 0x000e620000008800 */
[----:B---3--:R-:W-:Y:S02]  /*189d0*/  R2UR UR4, R0 ;  /* 0x00000000000472ca */ /* 0x008fe400000e0000 */
[----:B------:R-:W-:-:S04]  /*189e0*/  MOV R0, 0x400 ;  /* 0x0000040000007802 */ /* 0x000fc80000000f00 */
[----:B-1----:R-:W-:-:S07]  /*189f0*/  LEA R0, R3, R0, 0x18 ;  /* 0x0000000003007211 */ /* 0x002fce00078ec0ff */
[----:B------:R-:W-:-:S04]  /*18a00*/  UIADD3 UR4, UR4, 0x1, URZ ;  /* 0x0000000104047890 */ /* 0x000fc8000fffe03f */
[----:B------:R-:W-:-:S04]  /*18a10*/  ULEA.HI UR5, UR4, UR4, URZ, 0x1 ;  /* 0x0000000404057291 */ /* 0x000fc8000f8f083f */
[----:B------:R-:W-:-:S04]  /*18a20*/  ULOP3.LUT UR5, UR5, 0xfffffffe, URZ, 0xc0, !UPT ;  /* 0xfffffffe05057892 */ /* 0x000fc8000f8ec03f */
[----:B------:R-:W-:-:S06]  /*18a30*/  UIADD3 UR5, UR4, -UR5, URZ ;  /* 0x8000000504057290 */ /* 0x000fcc000fffe03f */
[----:B------:R-:W-:-:S05]  /*18a40*/  IMAD.U32 R3, RZ, RZ, UR5 ;  /* 0x00000005ff037e24 */ /* 0x000fca000f8e00ff */
[----:B------:R-:W-:-:S04]  /*18a50*/  SHF.L.U32 R3, R3, 0x1f, RZ ;  /* 0x0000001f03037819 */ /* 0x000fc800000006ff */
[----:B------:R-:W1:Y:S02]  /*18a60*/  SYNCS.PHASECHK.TRANS64.TRYWAIT P0, [R0+URZ+0x38820], R3 ;  /* 0x03882003000075a7 */ /* 0x000e64000800017f */
[----:B-1----:R-:W-:Y:S05]  /*18a70*/  @!P0 BRA `(.L_x_5259) ;  /* 0x0000001400188947 */ /* 0x002fea0003800000 */
.L_x_5313:
[----:B------:R-:W-:-:S03]  /*18a80*/  UMOV UR4, 0xffffffff ;  /* 0xffffffff00047882 */ /* 0x000fc60000000000 */
[----:B------:R-:W-:Y:S05]  /*18a90*/  BRA.DIV UR4, `(.L_x_5260) ;  /* 0x0000001604247947 */ /* 0x000fea000b800000 */
[----:B--2---:R-:W2:Y:S02]  /*18aa0*/  S2R R2, SR_TID.X ;  /* 0x0000000000027919 */ /* 0x004ea40000002100 */
[----:B--2---:R-:W-:-:S04]  /*18ab0*/  SHF.R.U32.HI R2, RZ, 0x5, R2 ;  /* 0x00000005ff027819 */ /* 0x004fc80000011602 */
[----:B------:R-:W-:-:S05]  /*18ac0*/  LOP3.LUT R2, R2, 0x3, RZ, 0xc0, !PT ;  /* 0x0000000302027812 */ /* 0x000fca00078ec0ff */
[----:B------:R2:W3:Y:S02]  /*18ad0*/  SHFL.IDX PT, R14, R2, RZ, 0x1f ;  /* 0x00001fff020e7589 */ /* 0x0004e400000e0000 */
.L_x_5316:
[----:B---3--:R-:W-:Y:S01]  /*18ae0*/  ISETP.NE.AND P0, PT, R14, RZ, PT ;  /* 0x000000ff0e00720c */ /* 0x008fe20003f05270 */
[----:B------:R-:W-:-:S12]  /*18af0*/  BSSY B0, `(.L_x_5261) ;  /* 0x0000027000007945 */ /* 0x000fd80003800000 */
[----:B------:R-:W-:Y:S05]  /*18b00*/  @P0 BRA `(.L_x_5262) ;  /* 0x0000000000940947 */ /* 0x000fea0003800000 */
[----:B------:R-:W-:-:S03]  /*18b10*/  UMOV UR4, 0xffffffff ;  /* 0xffffffff00047882 */ /* 0x000fc60000000000 */
[----:B------:R-:W-:Y:S05]  /*18b20*/  BRA.DIV UR4, `(.L_x_5263) ;  /* 0x0000001604347947 */ /* 0x000fea000b800000 */
[----:B------:R-:W-:-:S13]  /*18b30*/  ELECT P6, URZ, PT ;  /* 0x00000000003f782f */ /* 0x000fda00038c0000 */
.L_x_5319:
[----:B------:R-:W-:Y:S05]  /*18b40*/  @!P6 BRA `(.L_x_5262) ;  /* 0x000000000084e947 */ /* 0x000fea0003800000 */
[----:B--2---:R-:W2:Y:S02]  /*18b50*/  LDL.LU R2, [R1+0x24] ;  /* 0x0000240001027983 */ /* 0x004ea40000300800 */
[----:B--2---:R-:W-:-:S04]  /*18b60*/  LOP3.LUT R2, R2, 0x2, RZ, 0xfc, !PT ;  /* 0x0000000202027812 */ /* 0x004fc800078efcff */
[----:B------:R-:W-:-:S13]  /*18b70*/  ISETP.NE.AND P2, PT, R2, 0x3, PT ;  /* 0x000000030200780c */ /* 0x000fda0003f45270 */
[----:B------:R-:W-:Y:S05]  /*18b80*/  @!P2 BRA `(.L_x_5264) ;  /* 0x000000000004a947 */ /* 0x000fea0003800000 */
[----:B------:R-:W-:Y:S01]  /*18b90*/  BPT.TRAP 0x1 ;  /* 0x000000040000795c */ /* 0x000fe20000300000 */
.L_x_5264:
        /* <DEDUP_REMOVED lines=14> */
.L_x_5320:
[----:B------:R-:W2:Y:S02]  /*18c80*/  SYNCS.PHASECHK.TRANS64.TRYWAIT P0, [R7+URZ], R2 ;  /* 0x00000002070075a7 */ /* 0x000ea4000800017f */
[----:B--2---:R-:W-:Y:S05]  /*18c90*/  @!P0 BRA `(.L_x_5266) ;  /* 0x00000014000c8947 */ /* 0x004fea0003800000 */
.L_x_5321:
[----:B------:R-:W-:Y:S05]  /*18ca0*/  @!P2 BRA `(.L_x_5267) ;  /* 0x000000000004a947 */ /* 0x000fea0003800000 */
[----:B------:R-:W-:Y:S01]  /*18cb0*/  BPT.TRAP 0x1 ;  /* 0x000000040000795c */ /* 0x000fe20000300000 */
.L_x_5267:
[----:B------:R-:W3:Y:S01]  /*18cc0*/  LDL.LU R4, [R1] ;  /* 0x0000000001047983 */ /* 0x000ee20000300800 */
[----:B------:R-:W-:-:S04]  /*18cd0*/  VIADD R0, R0, 0x38860 ;  /* 0x0003886000007836 */ /* 0x000fc80000000000 */
[----:B---3--:R-:W-:-:S04]  /*18ce0*/  IMAD R4, R4, 0x8, R0 ;  /* 0x0000000804047824 */ /* 0x008fc800078e0200 */
[----:B------:R-:W3:Y:S02]  /*18cf0*/  SYNCS.PHASECHK.TRANS64.TRYWAIT P0, [R4+URZ], R5 ;  /* 0x00000005040075a7 */ /* 0x000ee4000800017f */
[----:B---3--:R-:W-:Y:S05]  /*18d00*/  @!P0 BRA `(.L_x_5268) ;  /* 0x0000001400048947 */ /* 0x008fea0003800000 */
.L_x_5322:
[----:B------:R-:W-:-:S07]  /*18d10*/  IMAD R3, R3, 0x8, R0 ;  /* 0x0000000803037824 */ /* 0x000fce00078e0200 */
.L_x_5269:
[----:B----4-:R4:W0:Y:S02]  /*18d20*/  SYNCS.PHASECHK.TRANS64.TRYWAIT P0, [R3+URZ], R2 ;  /* 0x00000002030075a7 */ /* 0x010824000800017f */
[----:B0-----:R-:W-:Y:S05]  /*18d30*/  @!P0 NANOSLEEP.SYNCS 0x989680 ;  /* 0x009896800000895d */ /* 0x001fea0003900000 */
[----:B------:R-:W0:Y:S02]  /*18d40*/  @!P0 SYNCS.PHASECHK.TRANS64 P0, [R3+URZ], R2 ;  /* 0x00000002030085a7 */ /* 0x000e24000800007f */
[----:B0-----:R-:W-:Y:S05]  /*18d50*/  @!P0 BRA `(.L_x_5269) ;  /* 0xfffffffc00f08947 */ /* 0x001fea000383ffff */
.L_x_5262:
[----:B------:R-:W-:Y:S05]  /*18d60*/  BSYNC B0 ;  /* 0x0000000000007941 */ /* 0x000fea0003800000 */
.L_x_5261:
[----:B------:R-:W-:Y:S05]  /*18d70*/  EXIT ;  /* 0x000000000000794d */ /* 0x000fea0003800000 */
.L_x_5094:
[----:B0-----:R-:W-:-:S04]  /*18d80*/  IMAD.U32 R3, RZ, RZ, UR37 ;  /* 0x00000025ff037e24 */ /* 0x001fc8000f8e00ff */
[----:B------:R0:W1:Y:S03]  /*18d90*/  SYNCS.PHASECHK.TRANS64.TRYWAIT P1, [R3+URZ+0x38800], R0 ;  /* 0x03880000030075a7 */ /* 0x000066000802017f */
[----:B-1----:R-:W-:Y:S05]  /*18da0*/  @!P1 NANOSLEEP.SYNCS 0x989680 ;  /* 0x009896800000995d */ /* 0x002fea0003900000 */
[----:B------:R-:W1:Y:S02]  /*18db0*/  @!P1 SYNCS.PHASECHK.TRANS64 P1, [R3+URZ+0x38800], R0 ;  /* 0x03880000030095a7 */ /* 0x000e64000802007f */
[----:B-1----:R-:W-:Y:S05]  /*18dc0*/  @!P1 BRA `(.L_x_5094) ;  /* 0xfffffffc00ec9947 */ /* 0x002fea000383ffff */
[----:B------:R-:W-:Y:S05]  /*18dd0*/  BRA `(.L_x_5270) ;  /* 0xfffffeac00947947 */ /* 0x000fea000383ffff */
.L_x_5098:
[----:B--2---:R2:W3:Y:S02]  /*18de0*/  SYNCS.PHASECHK.TRANS64.TRYWAIT P1, [R4+URZ+0x38830], R5 ;  /* 0x03883005040075a7 */ /* 0x0044e4000802017f */
[----:B---3--:R-:W-:Y:S05]  /*18df0*/  @!P1 NANOSLEEP.SYNCS 0x989680 ;  /* 0x009896800000995d */ /* 0x008fea0003900000 */
[----:B------:R-:W3:Y:S02]  /*18e00*/  @!P1 SYNCS.PHASECHK.TRANS64 P1, [R4+URZ+0x38830], R5 ;  /* 0x03883005040095a7 */ /* 0x000ee4000802007f */
[----:B---3--:R-:W-:Y:S05]  /*18e10*/  @!P1 BRA `(.L_x_5098) ;  /* 0xfffffffc00f09947 */ /* 0x008fea000383ffff */
[----:B------:R-:W-:Y:S05]  /*18e20*/  BRA `(.L_x_5097) ;  /* 0xfffffeac00ac7947 */ /* 0x000fea000383ffff */
.L_x_5099:
[----:B0-----:R-:W-:-:S04]  /*18e30*/  IMAD.U32 R7, RZ, RZ, UR37 ;  /* 0x00000025ff077e24 */ /* 0x001fc8000f8e00ff */
[----:B------:R0:W3:Y:S03]  /*18e40*/  SYNCS.PHASECHK.TRANS64.TRYWAIT P1, [R7+URZ+0x38810], R0 ;  /* 0x03881000070075a7 */ /* 0x0000e6000802017f */
[----:B---3--:R-:W-:Y:S05]  /*18e50*/  @!P1 NANOSLEEP.SYNCS 0x989680 ;  /* 0x009896800000995d */ /* 0x008fea0003900000 */
[----:B------:R-:W3:Y:S02]  /*18e60*/  @!P1 SYNCS.PHASECHK.TRANS64 P1, [R7+URZ+0x38810], R0 ;  /* 0x03881000070095a7 */ /* 0x000ee4000802007f */
[----:B---3--:R-:W-:Y:S05]  /*18e70*/  @!P1 BRA `(.L_x_5099) ;  /* 0xfffffffc00ec9947 */ /* 0x008fea000383ffff */
[----:B------:R-:W-:Y:S05]  /*18e80*/  BRA `(.L_x_5271) ;  /* 0xfffffeb000347947 */ /* 0x000fea000383ffff */
.L_x_5103:
[----:B----4-:R4:W0:Y:S02]  /*18e90*/  SYNCS.PHASECHK.TRANS64.TRYWAIT P1, [R4+URZ+0x38850], R5 ;  /* 0x03885005040075a7 */ /* 0x010824000802017f */
[----:B0-----:R-:W-:Y:S05]  /*18ea0*/  @!P1 NANOSLEEP.SYNCS 0x989680 ;  /* 0x009896800000995d */ /* 0x001fea0003900000 */
[----:B------:R-:W0:Y:S02]  /*18eb0*/  @!P1 SYNCS.PHASECHK.TRANS64 P1, [R4+URZ+0x38850], R5 ;  /* 0x03885005040095a7 */ /* 0x000e24000802007f */
[----:B0-----:R-:W-:Y:S05]  /*18ec0*/  @!P1 BRA `(.L_x_5103) ;  /* 0xfffffffc00f09947 */ /* 0x001fea000383ffff */
[----:B------:R-:W-:Y:S05]  /*18ed0*/  BRA `(.L_x_5102) ;  /* 0xfffffeb000407947 */ /* 0x000fea000383ffff */
.L_x_5119:
[----:B-1----:R-:W-:-:S04]  /*18ee0*/  IMAD.U32 R10, RZ, RZ, UR7 ;  /* 0x00000007ff0a7e24 */ /* 0x002fc8000f8e00ff */
[----:B------:R1:W2:Y:S03]  /*18ef0*/  SYNCS.PHASECHK.TRANS64.TRYWAIT P2, [R10+URZ+0x38830], R9 ;  /* 0x038830090a0075a7 */ /* 0x0002a6000804017f */
[----:B--2---:R-:W-:Y:S05]  /*18f00*/  @!P2 NANOSLEEP.SYNCS 0x989680 ;  /* 0x009896800000a95d */ /* 0x004fea0003900000 */
[----:B------:R-:W2:Y:S02]  /*18f10*/  @!P2 SYNCS.PHASECHK.TRANS64 P2, [R10+URZ+0x38830], R9 ;  /* 0x038830090a00a5a7 */ /* 0x000ea4000804007f */
[----:B--2---:R-:W-:Y:S05]  /*18f20*/  @!P2 BRA `(.L_x_5119) ;  /* 0xfffffffc00eca947 */ /* 0x004fea000383ffff */
[----:B------:R-:W-:Y:S05]  /*18f30*/  BRA `(.L_x_5118) ;  /* 0xfffffedc00987947 */ /* 0x000fea000383ffff */
.L_x_5123:
[----:B-1----:R-:W-:-:S04]  /*18f40*/  IMAD.U32 R10, RZ, RZ, UR7 ;  /* 0x00000007ff0a7e24 */ /* 0x002fc8000f8e00ff */
[----:B------:R1:W3:Y:S03]  /*18f50*/  SYNCS.PHASECHK.TRANS64.TRYWAIT P2, [R10+URZ+0x38850], R9 ;  /* 0x038850090a0075a7 */ /* 0x0002e6000804017f */
[----:B---3--:R-:W-:Y:S05]  /*18f60*/  @!P2 NANOSLEEP.SYNCS 0x989680 ;  /* 0x009896800000a95d */ /* 0x008fea0003900000 */
[----:B------:R-:W3:Y:S02]  /*18f70*/  @!P2 SYNCS.PHASECHK.TRANS64 P2, [R10+URZ+0x38850], R9 ;  /* 0x038850090a00a5a7 */ /* 0x000ee4000804007f */
[----:B---3--:R-:W-:Y:S05]  /*18f80*/  @!P2 BRA `(.L_x_5123) ;  /* 0xfffffffc00eca947 */ /* 0x008fea000383ffff */
[----:B------:R-:W-:Y:S05]  /*18f90*/  BRA `(.L_x_5122) ;  /* 0xfffffee000187947 */ /* 0x000fea000383ffff */
.L_x_5140:
[----:B-1----:R-:W-:-:S04]  /*18fa0*/  IMAD.U32 R7, RZ, RZ, UR6 ;  /* 0x00000006ff077e24 */ /* 0x002fc8000f8e00ff */
[----:B------:R1:W2:Y:S03]  /*18fb0*/  SYNCS.PHASECHK.TRANS64.TRYWAIT P3, [R7+URZ+0x38830], R6 ;  /* 0x03883006070075a7 */ /* 0x0002a6000806017f */
[----:B--2---:R-:W-:Y:S05]  /*18fc0*/  @!P3 NANOSLEEP.SYNCS 0x989680 ;  /* 0x009896800000b95d */ /* 0x004fea0003900000 */
[----:B------:R-:W2:Y:S02]  /*18fd0*/  @!P3 SYNCS.PHASECHK.TRANS64 P3, [R7+URZ+0x38830], R6 ;  /* 0x038830060700b5a7 */ /* 0x000ea4000806007f */
[----:B--2---:R-:W-:Y:S05]  /*18fe0*/  @!P3 BRA `(.L_x_5140) ;  /* 0xfffffffc00ecb947 */ /* 0x004fea000383ffff */
[----:B------:R-:W-:Y:S05]  /*18ff0*/  BRA `(.L_x_5139) ;  /* 0xffffff1400007947 */ /* 0x000fea000383ffff */
.L_x_5144:
[----:B-1----:R-:W-:-:S04]  /*19000*/  IMAD.U32 R7, RZ, RZ, UR6 ;  /* 0x00000006ff077e24 */ /* 0x002fc8000f8e00ff */
[----:B------:R1:W3:Y:S03]  /*19010*/  SYNCS.PHASECHK.TRANS64.TRYWAIT P3, [R7+URZ+0x38850], R6 ;  /* 0x03885006070075a7 */ /* 0x0002e6000806017f */
[----:B---3--:R-:W-:Y:S05]  /*19020*/  @!P3 NANOSLEEP.SYNCS 0x989680 ;  /* 0x009896800000b95d */ /* 0x008fea0003900000 */
[----:B------:R-:W3:Y:S02]  /*19030*/  @!P3 SYNCS.PHASECHK.TRANS64 P3, [R7+URZ+0x38850], R6 ;  /* 0x038850060700b5a7 */ /* 0x000ee4000806007f */
[----:B---3--:R-:W-:Y:S05]  /*19040*/  @!P3 BRA `(.L_x_5144) ;  /* 0xfffffffc00ecb947 */ /* 0x008fea000383ffff */
[----:B------:R-:W-:Y:S05]  /*19050*/  BRA `(.L_x_5143) ;  /* 0xffffff1400807947 */ /* 0x000fea000383ffff */
.L_x_5150:
[----:B--2---:R-:W-:-:S04]  /*19060*/  MOV R15, UR7 ;  /* 0x00000007000f7c02 */ /* 0x004fc80008000f00 */
[----:B------:R2:W3:Y:S03]  /*19070*/  SYNCS.PHASECHK.TRANS64.TRYWAIT P2, [R15+URZ+0x38830], R6 ;  /* 0x038830060f0075a7 */ /* 0x0004e6000804017f */
[----:B---3--:R-:W-:Y:S05]  /*19080*/  @!P2 NANOSLEEP.SYNCS 0x989680 ;  /* 0x009896800000a95d */ /* 0x008fea0003900000 */
[----:B------:R-:W3:Y:S02]  /*19090*/  @!P2 SYNCS.PHASECHK.TRANS64 P2, [R15+URZ+0x38830], R6 ;  /* 0x038830060f00a5a7 */ /* 0x000ee4000804007f */
[----:B---3--:R-:W-:Y:S05]  /*190a0*/  @!P2 BRA `(.L_x_5150) ;  /* 0xfffffffc00eca947 */ /* 0x008fea000383ffff */
[----:B------:R-:W-:Y:S05]  /*190b0*/  BRA `(.L_x_5149) ;  /* 0xffffff3c00587947 */ /* 0x000fea000383ffff */
.L_x_5154:
[----:B--2---:R-:W-:-:S04]  /*190c0*/  IMAD.U32 R15, RZ, RZ, UR7 ;  /* 0x00000007ff0f7e24 */ /* 0x004fc8000f8e00ff */
[----:B------:R2:W3:Y:S03]  /*190d0*/  SYNCS.PHASECHK.TRANS64.TRYWAIT P2, [R15+URZ+0x38850], R6 ;  /* 0x038850060f0075a7 */ /* 0x0004e6000804017f */
[----:B---3--:R-:W-:Y:S05]  /*190e0*/  @!P2 NANOSLEEP.SYNCS 0x989680 ;  /* 0x009896800000a95d */ /* 0x008fea0003900000 */
[----:B------:R-:W3:Y:S02]  /*190f0*/  @!P2 SYNCS.PHASECHK.TRANS64 P2, [R15+URZ+0x38850], R6 ;  /* 0x038850060f00a5a7 */ /* 0x000ee4000804007f */
[----:B---3--:R-:W-:Y:S05]  /*19100*/  @!P2 BRA `(.L_x_5154) ;  /* 0xfffffffc00eca947 */ /* 0x008fea000383ffff */
[----:B------:R-:W-:Y:S05]  /*19110*/  BRA `(.L_x_5153) ;  /* 0xffffff3c00d87947 */ /* 0x000fea000383ffff */
.L_x_5203:
        /* <DEDUP_REMOVED lines=11> */
.L_x_5273:
[----:B------:R-:W-:Y:S05]  /*191d0*/  BSYNC B0 ;  /* 0x0000000000007941 */ /* 0x000fea0003800000 */
.L_x_5272:
[----:B------:R-:W-:Y:S05]  /*191e0*/  BRA `(.L_x_5274) ;  /* 0xffffffbc00dc7947 */ /* 0x000fea000383ffff */
.L_x_5204:
[----:B------:R-:W-:Y:S01]  /*191f0*/  BSSY B0, `(.L_x_5275) ;  /* 0x0000006000007945 */ /* 0x000fe20003800000 */
[----:B------:R-:W-:-:S07]  /*19200*/  IMAD.MOV.U32 R15, RZ, RZ, -0x1 ;  /* 0xffffffffff0f7424 */ /* 0x000fce00078e00ff */
[----:B0-----:R-:W-:Y:S05]  /*19210*/  WARPSYNC.COLLECTIVE R15, `(.L_x_5276) ;  /* 0x000000000f0c7348 */ /* 0x001fea0003c00000 */
[----:B------:R-:W-:Y:S02]  /*19220*/  ELECT P6, UR62, PT ;  /* 0x00000000003e782f */ /* 0x000fe400038c0000 */
[----:B------:R-:W-:Y:S01]  /*19230*/  MOV R14, UR62 ;  /* 0x0000003e000e7c02 */ /* 0x000fe20008000f00 */
[----:B0-----:R-:W-:Y:S10]  /*19240*/  ENDCOLLECTIVE ;  /* 0x000000000000791b */ /* 0x001ff40003800000 */
.L_x_5276:
[----:B------:R-:W-:Y:S05]  /*19250*/  BSYNC B0 ;  /* 0x0000000000007941 */ /* 0x000fea0003800000 */
.L_x_5275:
[----:B------:R-:W-:Y:S05]  /*19260*/  BRA `(.L_x_5277) ;  /* 0xffffffbc00cc7947 */ /* 0x000fea000383ffff */
.L_x_5207:
[----:B-1----:R1:W2:Y:S02]  /*19270*/  SYNCS.PHASECHK.TRANS64.TRYWAIT P0, [R9+URZ+0x38840], R10 ;  /* 0x0388400a090075a7 */ /* 0x0022a4000800017f */
[----:B--2---:R-:W-:Y:S05]  /*19280*/  @!P0 NANOSLEEP.SYNCS 0x989680 ;  /* 0x009896800000895d */ /* 0x004fea0003900000 */
[----:B------:R-:W2:Y:S02]  /*19290*/  @!P0 SYNCS.PHASECHK.TRANS64 P0, [R9+URZ+0x38840], R10 ;  /* 0x0388400a090085a7 */ /* 0x000ea4000800007f */
[----:B--2---:R-:W-:Y:S05]  /*192a0*/  @!P0 BRA `(.L_x_5207) ;  /* 0xfffffffc00f08947 */ /* 0x004fea000383ffff */
[----:B------:R-:W-:Y:S05]  /*192b0*/  BRA `(.L_x_5278) ;  /* 0xffffffc000387947 */ /* 0x000fea000383ffff */
.L_x_5211:
        /* <DEDUP_REMOVED lines=8> */
.L_x_5214:
[----:B-1----:R1:W2:Y:S02]  /*19340*/  SYNCS.PHASECHK.TRANS64.TRYWAIT P0, [R6+URZ+0x38860], R9 ;  /* 0x03886009060075a7 */ /* 0x0022a4000800017f */
[----:B--2---:R-:W-:Y:S05]  /*19350*/  @!P0 NANOSLEEP.SYNCS 0x989680 ;  /* 0x009896800000895d */ /* 0x004fea0003900000 */
[----:B------:R-:W2:Y:S02]  /*19360*/  @!P0 SYNCS.PHASECHK.TRANS64 P0, [R6+URZ+0x38860], R9 ;  /* 0x03886009060085a7 */ /* 0x000ea4000800007f */
[----:B--2---:R-:W-:Y:S05]  /*19370*/  @!P0 BRA `(.L_x_5214) ;  /* 0xfffffffc00f08947 */ /* 0x004fea000383ffff */
[----:B------:R-:W-:Y:S05]  /*19380*/  BRA `(.L_x_5280) ;  /* 0xffffffc800347947 */ /* 0x000fea000383ffff */
.L_x_5223:
[----:B-1----:R1:W2:Y:S02]  /*19390*/  SYNCS.PHASECHK.TRANS64.TRYWAIT P0, [R2+URZ+0x38840], R3 ;  /* 0x03884003020075a7 */ /* 0x0022a4000800017f */
[----:B--2---:R-:W-:Y:S05]  /*193a0*/  @!P0 NANOSLEEP.SYNCS 0x989680 ;  /* 0x009896800000895d */ /* 0x004fea0003900000 */
[----:B------:R-:W2:Y:S02]  /*193b0*/  @!P0 SYNCS.PHASECHK.TRANS64 P0, [R2+URZ+0x38840], R3 ;  /* 0x03884003020085a7 */ /* 0x000ea4000800007f */
[----:B--2---:R-:W-:Y:S05]  /*193c0*/  @!P0 BRA `(.L_x_5223) ;  /* 0xfffffffc00f08947 */ /* 0x004fea000383ffff */
[----:B------:R-:W-:Y:S05]  /*193d0*/  BRA `(.L_x_5281) ;  /* 0xffffffd0000c7947 */ /* 0x000fea000383ffff */
.L_x_5225:
[----:B--2---:R2:W3:Y:S02]  /*193e0*/  SYNCS.PHASECHK.TRANS64.TRYWAIT P0, [R2+URZ+0x38860], R3 ;  /* 0x03886003020075a7 */ /* 0x0044e4000800017f */
[----:B---3--:R-:W-:Y:S05]  /*193f0*/  @!P0 NANOSLEEP.SYNCS 0x989680 ;  /* 0x009896800000895d */ /* 0x008fea0003900000 */
[----:B------:R-:W3:Y:S02]  /*19400*/  @!P0 SYNCS.PHASECHK.TRANS64 P0, [R2+URZ+0x38860], R3 ;  /* 0x03886003020085a7 */ /* 0x000ee4000800007f */
[----:B---3--:R-:W-:Y:S05]  /*19410*/  @!P0 BRA `(.L_x_5225) ;  /* 0xfffffffc00f08947 */ /* 0x008fea000383ffff */
[----:B------:R-:W-:Y:S05]  /*19420*/  BRA `(.L_x_5282) ;  /* 0xffffffd0007c7947 */ /* 0x000fea000383ffff */
.L_x_5230:
[----:B--2---:R2:W3:Y:S02]  /*19430*/  SYNCS.PHASECHK.TRANS64.TRYWAIT P0, [R2+URZ+0x38840], R3 ;  /* 0x03884003020075a7 */ /* 0x0044e4000800017f */
[----:B---3--:R-:W-:Y:S05]  /*19440*/  @!P0 NANOSLEEP.SYNCS 0x989680 ;  /* 0x009896800000895d */ /* 0x008fea0003900000 */
[----:B------:R-:W3:Y:S02]  /*19450*/  @!P0 SYNCS.PHASECHK.TRANS64 P0, [R2+URZ+0x38840], R3 ;  /* 0x03884003020085a7 */ /* 0x000ee4000800007f */
[----:B---3--:R-:W-:Y:S05]  /*19460*/  @!P0 BRA `(.L_x_5230) ;  /* 0xfffffffc00f08947 */ /* 0x008fea000383ffff */
[----:B------:R-:W-:Y:S05]  /*19470*/  BRA `(.L_x_5283) ;  /* 0xffffffd8001c7947 */ /* 0x000fea000383ffff */
.L_x_5232:
[----:B0-----:R0:W1:Y:S02]  /*19480*/  SYNCS.PHASECHK.TRANS64.TRYWAIT P1, [R2+URZ+0x38860], R3 ;  /* 0x03886003020075a7 */ /* 0x001064000802017f */
[----:B-1----:R-:W-:Y:S05]  /*19490*/  @!P1 NANOSLEEP.SYNCS 0x989680 ;  /* 0x009896800000995d */ /* 0x002fea0003900000 */
[----:B------:R-:W1:Y:S02]  /*194a0*/  @!P1 SYNCS.PHASECHK.TRANS64 P1, [R2+URZ+0x38860], R3 ;  /* 0x03886003020095a7 */ /* 0x000e64000802007f */
[----:B-1----:R-:W-:Y:S05]  /*194b0*/  @!P1 BRA `(.L_x_5232) ;  /* 0xfffffffc00f09947 */ /* 0x002fea000383ffff */
[----:B------:R-:W-:Y:S05]  /*194c0*/  BRA `(.L_x_5284) ;  /* 0xffffffd800887947 */ /* 0x000fea000383ffff */
.L_x_5237:
[----:B---3--:R3:W4:Y:S02]  /*194d0*/  SYNCS.PHASECHK.TRANS64.TRYWAIT P0, [R2+URZ+0x38840], R3 ;  /* 0x03884003020075a7 */ /* 0x008724000800017f */
[----:B----4-:R-:W-:Y:S05]  /*194e0*/  @!P0 NANOSLEEP.SYNCS 0x989680 ;  /* 0x009896800000895d */ /* 0x010fea0003900000 */
[----:B------:R-:W4:Y:S02]  /*194f0*/  @!P0 SYNCS.PHASECHK.TRANS64 P0, [R2+URZ+0x38840], R3 ;  /* 0x03884003020085a7 */ /* 0x000f24000800007f */
[----:B----4-:R-:W-:Y:S05]  /*19500*/  @!P0 BRA `(.L_x_5237) ;  /* 0xfffffffc00f08947 */ /* 0x010fea000383ffff */
[----:B------:R-:W-:Y:S05]  /*19510*/  BRA `(.L_x_5285) ;  /* 0xffffffe000047947 */ /* 0x000fea000383ffff */
.L_x_5239:
[----:B0-----:R0:W1:Y:S02]  /*19520*/  SYNCS.PHASECHK.TRANS64.TRYWAIT P1, [R2+URZ+0x38860], R3 ;  /* 0x03886003020075a7 */ /* 0x001064000802017f */
[----:B-1----:R-:W-:Y:S05]  /*19530*/  @!P1 NANOSLEEP.SYNCS 0x989680 ;  /* 0x009896800000995d */ /* 0x002fea0003900000 */
[----:B------:R-:W1:Y:S02]  /*19540*/  @!P1 SYNCS.PHASECHK.TRANS64 P1, [R2+URZ+0x38860], R3 ;  /* 0x03886003020095a7 */ /* 0x000e64000802007f */
[----:B-1----:R-:W-:Y:S05]  /*19550*/  @!P1 BRA `(.L_x_5239) ;  /* 0xfffffffc00f09947 */ /* 0x002fea000383ffff */
[----:B------:R-:W-:Y:S05]  /*19560*/  BRA `(.L_x_5286) ;  /* 0xffffffe000747947 */ /* 0x000fea000383ffff */
.L_x_5244:
        /* <DEDUP_REMOVED lines=8> */
.L_x_5288:
[----:B------:R-:W-:Y:S05]  /*195f0*/  BSYNC B0 ;  /* 0x0000000000007941 */ /* 0x000fea0003800000 */
.L_x_5287:
        /* <DEDUP_REMOVED lines=8> */
.L_x_5289:
[----:B------:R-:W-:Y:S01]  /*19680*/  IMAD.MOV.U32 R16, RZ, RZ, R14 ;  /* 0x000000ffff107224 */ /* 0x000fe200078e000e */
[----:B------:R-:W-:Y:S06]  /*19690*/  BRA `(.L_x_5290) ;  /* 0xffffffe400c47947 */ /* 0x000fec000383ffff */
.L_x_5247:
[----:B------:R-:W-:Y:S01]  /*196a0*/  BSSY B0, `(.L_x_5291) ;  /* 0x0000008000007945 */ /* 0x000fe20003800000 */
[----:B0----5:R-:W-:Y:S01]  /*196b0*/  IMAD.MOV.U32 R13, RZ, RZ, R3 ;  /* 0x000000ffff0d7224 */ /* 0x021fe200078e0003 */
[----:B------:R-:W-:Y:S01]  /*196c0*/  MOV R11, RZ ;  /* 0x000000ff000b7202 */ /* 0x000fe20000000f00 */
[----:B------:R-:W-:Y:S02]  /*196d0*/  IMAD.MOV.U32 R12, RZ, RZ, 0x1 ;  /* 0x00000001ff0c7424 */ /* 0x000fe400078e00ff */
[----:B------:R-:W-:-:S07]  /*196e0*/  IMAD.MOV.U32 R15, RZ, RZ, -0x1 ;  /* 0xffffffffff0f7424 */ /* 0x000fce00078e00ff */
[----:B-1234-:R-:W-:Y:S05]  /*196f0*/  WARPSYNC.COLLECTIVE R15, `(.L_x_5292) ;  /* 0x000000000f087348 */ /* 0x01efea0003c00000 */
[----:B------:R0:W0:Y:S02]  /*19700*/  SHFL.UP P6, R14, R13, R12, R11 ;  /* 0x0400000c0d0e7389 */ /* 0x00002400000c000b */
[----:B01234-:R-:W-:Y:S01]  /*19710*/  ENDCOLLECTIVE ;  /* 0x000000000000791b */ /* 0x01ffe20003800000 */
.L_x_5292:
[----:B------:R-:W-:Y:S05]  /*19720*/  BSYNC B0 ;  /* 0x0000000000007941 */ /* 0x000fea0003800000 */
.L_x_5291:
        /* <DEDUP_REMOVED lines=10> */
.L_x_5293:
        /* <DEDUP_REMOVED lines=8> */
.L_x_5294:
        /* <DEDUP_REMOVED lines=8> */
.L_x_5295:
        /* <DEDUP_REMOVED lines=8> */
.L_x_5296:
        /* <DEDUP_REMOVED lines=8> */
.L_x_5297:
[----:B------:R-:W-:Y:S05]  /*199d0*/  BRA `(.L_x_5298) ;  /* 0xffffffe4008c7947 */ /* 0x000fea000383ffff */
.L_x_5252:
[----:B------:R-:W-:Y:S01]  /*199e0*/  BSSY B0, `(.L_x_5299) ;  /* 0x0000008000007945 */ /* 0x000fe20003800000 */
[----:B-----5:R-:W-:Y:S01]  /*199f0*/  MOV R13, R3 ;  /* 0x00000003000d7202 */ /* 0x020fe20000000f00 */
[----:B------:R-:W-:Y:S02]  /*19a00*/  IMAD.MOV.U32 R12, RZ, RZ, 0x1 ;  /* 0x00000001ff0c7424 */ /* 0x000fe400078e00ff */
[----:B------:R-:W-:Y:S02]  /*19a10*/  IMAD.MOV.U32 R11, RZ, RZ, RZ ;  /* 0x000000ffff0b7224 */ /* 0x000fe400078e00ff */
[----:B------:R-:W-:-:S07]  /*19a20*/  IMAD.MOV.U32 R15, RZ, RZ, -0x1 ;  /* 0xffffffffff0f7424 */ /* 0x000fce00078e00ff */
[----:B0-----:R-:W-:Y:S05]  /*19a30*/  WARPSYNC.COLLECTIVE R15, `(.L_x_5300) ;  /* 0x000000000f087348 */ /* 0x001fea0003c00000 */
[----:B------:R1:W2:Y:S02]  /*19a40*/  SHFL.UP P6, R14, R13, R12, R11 ;  /* 0x0400000c0d0e7389 */ /* 0x0002a400000c000b */
[----:B012---:R-:W-:Y:S01]  /*19a50*/  ENDCOLLECTIVE ;  /* 0x000000000000791b */ /* 0x007fe20003800000 */
.L_x_5300:
[----:B------:R-:W-:Y:S05]  /*19a60*/  BSYNC B0 ;  /* 0x0000000000007941 */ /* 0x000fea0003800000 */
.L_x_5299:
        /* <DEDUP_REMOVED lines=10> */
.L_x_5301:
        /* <DEDUP_REMOVED lines=8> */
.L_x_5302:
        /* <DEDUP_REMOVED lines=8> */
.L_x_5303:
        /* <DEDUP_REMOVED lines=8> */
.L_x_5304:
        /* <DEDUP_REMOVED lines=8> */
.L_x_5305:
[----:B------:R-:W-:Y:S05]  /*19d10*/  BRA `(.L_x_5306) ;  /* 0xffffffe400747947 */ /* 0x000fea000383ffff */
.L_x_5254:
[----:B------:R-:W-:Y:S01]  /*19d20*/  BSSY B0, `(.L_x_5307) ;  /* 0x0000006000007945 */ /* 0x000fe20003800000 */
[----:B------:R-:W-:Y:S01]  /*19d30*/  PLOP3.LUT P6, PT, P6, PT, PT, 0x8, 0x0 ;  /* 0x000000000000781c */ /* 0x000fe200037ce170 */
[----:B------:R-:W-:-:S12]  /*19d40*/  IMAD.MOV.U32 R15, RZ, RZ, -0x1 ;  /* 0xffffffffff0f7424 */ /* 0x000fd800078e00ff */
[----:B0-----:R-:W-:Y:S05]  /*19d50*/  WARPSYNC.COLLECTIVE R15, `(.L_x_5308) ;  /* 0x000000000f087348 */ /* 0x001fea0003c00000 */
[----:B------:R-:W-:Y:S01]  /*19d60*/  VOTE.ANY R14, PT, P6 ;  /* 0x00000000000e7806 */ /* 0x000fe200030e0100 */
[----:B0-----:R-:W-:Y:S06]  /*19d70*/  ENDCOLLECTIVE ;  /* 0x000000000000791b */ /* 0x001fec0003800000 */
.L_x_5308:
[----:B------:R-:W-:Y:S05]  /*19d80*/  BSYNC B0 ;  /* 0x0000000000007941 */ /* 0x000fea0003800000 */
.L_x_5307:
        /* <DEDUP_REMOVED lines=9> */
.L_x_5309:
[----:B------:R-:W-:Y:S01]  /*19e20*/  IMAD.MOV.U32 R17, RZ, RZ, R14 ;  /* 0x000000ffff117224 */ /* 0x000fe200078e000e */
[----:B------:R-:W-:Y:S06]  /*19e30*/  BRA `(.L_x_5310) ;  /* 0xffffffe400647947 */ /* 0x000fec000383ffff */
.L_x_5256:
[----:B------:R-:W-:Y:S01]  /*19e40*/  BSSY B0, `(.L_x_5311) ;  /* 0x0000007000007945 */ /* 0x000fe20003800000 */
[----:B------:R-:W-:Y:S02]  /*19e50*/  IMAD.MOV.U32 R13, RZ, RZ, R2 ;  /* 0x000000ffff0d7224 */ /* 0x000fe400078e0002 */
[----:B------:R-:W-:Y:S02]  /*19e60*/  IMAD.MOV.U32 R11, RZ, RZ, 0x1f ;  /* 0x0000001fff0b7424 */ /* 0x000fe400078e00ff */
[----:B------:R-:W-:-:S07]  /*19e70*/  IMAD.MOV.U32 R15, RZ, RZ, -0x1 ;  /* 0xffffffffff0f7424 */ /* 0x000fce00078e00ff */
[----:B012---:R-:W-:Y:S05]  /*19e80*/  WARPSYNC.COLLECTIVE R15, `(.L_x_5312) ;  /* 0x000000000f087348 */ /* 0x007fea0003c00000 */
[----:B------:R3:W4:Y:S02]  /*19e90*/  SHFL.IDX P6, R14, R13, R12, R11 ;  /* 0x0000000c0d0e7389 */ /* 0x00072400000c000b */
[----:B01234-:R-:W-:Y:S01]  /*19ea0*/  ENDCOLLECTIVE ;  /* 0x000000000000791b */ /* 0x01ffe20003800000 */
.L_x_5312:
[----:B------:R-:W-:Y:S05]  /*19eb0*/  BSYNC B0 ;  /* 0x0000000000007941 */ /* 0x000fea0003800000 */
.L_x_5311:
[----:B------:R-:W-:Y:S01]  /*19ec0*/  IMAD.MOV.U32 R8, RZ, RZ, R14 ;  /* 0x000000ffff087224 */ /* 0x000fe200078e000e */
[----:B------:R-:W-:Y:S06]  /*19ed0*/  BRA `(.L_x_5255) ;  /* 0xffffffe400587947 */ /* 0x000fec000383ffff */
.L_x_5259:
[----:B-1----:R1:W3:Y:S02]  /*19ee0*/  SYNCS.PHASECHK.TRANS64.TRYWAIT P0, [R0+URZ+0x38820], R3 ;  /* 0x03882003000075a7 */ /* 0x0022e4000800017f */
[----:B---3--:R-:W-:Y:S05]  /*19ef0*/  @!P0 NANOSLEEP.SYNCS 0x989680 ;  /* 0x009896800000895d */ /* 0x008fea0003900000 */
[----:B------:R-:W3:Y:S02]  /*19f00*/  @!P0 SYNCS.PHASECHK.TRANS64 P0, [R0+URZ+0x38820], R3 ;  /* 0x03882003000085a7 */ /* 0x000ee4000800007f */
[----:B---3--:R-:W-:Y:S05]  /*19f10*/  @!P0 BRA `(.L_x_5259) ;  /* 0xfffffffc00f08947 */ /* 0x008fea000383ffff */
[----:B------:R-:W-:Y:S05]  /*19f20*/  BRA `(.L_x_5313) ;  /* 0xffffffe800d47947 */ /* 0x000fea000383ffff */
.L_x_5260:
[----:B--2---:R-:W2:Y:S01]  /*19f30*/  S2R R2, SR_TID.X ;  /* 0x0000000000027919 */ /* 0x004ea20000002100 */
        /* <DEDUP_REMOVED lines=10> */
.L_x_5315:
[----:B------:R-:W-:Y:S05]  /*19fe0*/  BSYNC B0 ;  /* 0x0000000000007941 */ /* 0x000fea0003800000 */
.L_x_5314:
[----:B------:R-:W-:Y:S05]  /*19ff0*/  BRA `(.L_x_5316) ;  /* 0xffffffe800b87947 */ /* 0x000fea000383ffff */
.L_x_5263:
[----:B------:R-:W-:Y:S01]  /*1a000*/  BSSY B1, `(.L_x_5317) ;  /* 0x0000006000017945 */ /* 0x000fe20003800000 */
[----:B------:R-:W-:-:S07]  /*1a010*/  IMAD.MOV.U32 R15, RZ, RZ, -0x1 ;  /* 0xffffffffff0f7424 */ /* 0x000fce00078e00ff */
[----:B012---:R-:W-:Y:S05]  /*1a020*/  WARPSYNC.COLLECTIVE R15, `(.L_x_5318) ;  /* 0x000000000f0c7348 */ /* 0x007fea0003c00000 */
[----:B------:R-:W-:Y:S02]  /*1a030*/  ELECT P6, UR62, PT ;  /* 0x00000000003e782f */ /* 0x000fe400038c0000 */
[----:B------:R-:W-:Y:S01]  /*1a040*/  MOV R14, UR62 ;  /* 0x0000003e000e7c02 */ /* 0x000fe20008000f00 */
[----:B012---:R-:W-:Y:S10]  /*1a050*/  ENDCOLLECTIVE ;  /* 0x000000000000791b */ /* 0x007ff40003800000 */
.L_x_5318:
[----:B------:R-:W-:Y:S05]  /*1a060*/  BSYNC B1 ;  /* 0x0000000000017941 */ /* 0x000fea0003800000 */
.L_x_5317:
[----:B------:R-:W-:Y:S05]  /*1a070*/  BRA `(.L_x_5319) ;  /* 0xffffffe800b07947 */ /* 0x000fea000383ffff */
.L_x_5265:
[----:B-1----:R1:W2:Y:S02]  /*1a080*/  SYNCS.PHASECHK.TRANS64.TRYWAIT P0, [R6+URZ], R5 ;  /* 0x00000005060075a7 */ /* 0x0022a4000800017f */
[----:B--2---:R-:W-:Y:S05]  /*1a090*/  @!P0 NANOSLEEP.SYNCS 0x989680 ;  /* 0x009896800000895d */ /* 0x004fea0003900000 */
[----:B------:R-:W2:Y:S02]  /*1a0a0*/  @!P0 SYNCS.PHASECHK.TRANS64 P0, [R6+URZ], R5 ;  /* 0x00000005060085a7 */ /* 0x000ea4000800007f */
[----:B--2---:R-:W-:Y:S05]  /*1a0b0*/  @!P0 BRA `(.L_x_5265) ;  /* 0xfffffffc00f08947 */ /* 0x004fea000383ffff */
[----:B------:R-:W-:Y:S05]  /*1a0c0*/  BRA `(.L_x_5320) ;  /* 0xffffffe800ec7947 */ /* 0x000fea000383ffff */
.L_x_5266:
[----:B--2---:R2:W3:Y:S02]  /*1a0d0*/  SYNCS.PHASECHK.TRANS64.TRYWAIT P0, [R7+URZ], R2 ;  /* 0x00000002070075a7 */ /* 0x0044e4000800017f */
[----:B---3--:R-:W-:Y:S05]  /*1a0e0*/  @!P0 NANOSLEEP.SYNCS 0x989680 ;  /* 0x009896800000895d */ /* 0x008fea0003900000 */
[----:B------:R-:W3:Y:S02]  /*1a0f0*/  @!P0 SYNCS.PHASECHK.TRANS64 P0, [R7+URZ], R2 ;  /* 0x00000002070085a7 */ /* 0x000ee4000800007f */
[----:B---3--:R-:W-:Y:S05]  /*1a100*/  @!P0 BRA `(.L_x_5266) ;  /* 0xfffffffc00f08947 */ /* 0x008fea000383ffff */
[----:B------:R-:W-:Y:S05]  /*1a110*/  BRA `(.L_x_5321) ;  /* 0xffffffe800e07947 */ /* 0x000fea000383ffff */
.L_x_5268:
[----:B---3--:R3:W4:Y:S02]  /*1a120*/  SYNCS.PHASECHK.TRANS64.TRYWAIT P0, [R4+URZ], R5 ;  /* 0x00000005040075a7 */ /* 0x008724000800017f */
[----:B----4-:R-:W-:Y:S05]  /*1a130*/  @!P0 NANOSLEEP.SYNCS 0x989680 ;  /* 0x009896800000895d */ /* 0x010fea0003900000 */
[----:B------:R-:W4:Y:S02]  /*1a140*/  @!P0 SYNCS.PHASECHK.TRANS64 P0, [R4+URZ], R5 ;  /* 0x00000005040085a7 */ /* 0x000f24000800007f */
[----:B----4-:R-:W-:Y:S05]  /*1a150*/  @!P0 BRA `(.L_x_5268) ;  /* 0xfffffffc00f08947 */ /* 0x010fea000383ffff */
[----:B------:R-:W-:Y:S05]  /*1a160*/  BRA `(.L_x_5322) ;  /* 0xffffffe800e87947 */ /* 0x000fea000383ffff */
.L_x_5323:
        /* <DEDUP_REMOVED lines=9> */
.L_x_11950:


//--------------------- .text._ZN7cutlass13device_kernelIN5flash11enable_sm90INS1_16FlashAttnFwdSm90INS1_25CollectiveMainloopFwdSm90ILi2EN4cute5tupleIJNS5_1CILi1EEES8_S8_EEENS6_IJNS7_ILi64EEESA_SA_EEELi512ENS_10bfloat16_tEfNS_4arch4Sm90ELb0ELb1ELb0ELb1ELb0ELb1ELb1ELb0ELb0ELb0ELb0ELb0EEENS1_21CollectiveEpilogueFwdINS6_IJSA_NS7_ILi512EEESA_EEES9_SC_SE_Li256ELb1ELb0ELb0ELb0EEENS1_36VarlenDynamicPersistentTileSchedulerILi64ELi64ELi256ELi32ELb0ELb0ELb1ELb1ELb0ELb1EEEEEEEEEvNT_6ParamsE --------------------------
	.section	.text._ZN7cutlass13device_kernelIN5flash11enable_sm90INS1_16FlashAttnFwdSm90INS1_25CollectiveMainloopFwdSm90ILi2EN4cute5tupleIJNS5_1CILi1EEES8_S8_EEENS6_IJNS7_ILi64EEESA_SA_EEELi512ENS_10bfloat16_tEfNS_4arch4Sm90ELb0ELb1ELb0ELb1ELb0ELb1ELb1ELb0ELb0ELb0ELb0ELb0EEENS1_21CollectiveEpilogueFwdINS6_IJSA_NS7_ILi512EEESA_EEES9_SC_SE_Li256ELb1ELb0ELb0ELb0EEENS1_36VarlenDynamicPersistentTileSchedulerILi64ELi64ELi256ELi32ELb0ELb0ELb1ELb1ELb0ELb1EEEEEEEEEvNT_6ParamsE,"ax",@progbits
	.align	128
.text._ZN7cutlass13device_kernelIN5flash11enable_sm90INS1_16FlashAttnFwdSm90INS1_25CollectiveMainloopFwdSm90ILi2EN4cute5tupleIJNS5_1CILi1EEES8_S8_EEENS6_IJNS7_ILi64EEESA_SA_EEELi512ENS_10bfloat16_tEfNS_4arch4Sm90ELb0ELb1ELb0ELb1ELb0ELb1ELb1ELb0ELb0ELb0ELb0ELb0EEENS1_21CollectiveEpilogueFwdINS6_IJSA_NS7_ILi512EEESA_EEES9_SC_SE_Li256ELb1ELb0ELb0ELb0EEENS1_36VarlenDynamicPersistentTileSchedulerILi64ELi64ELi256ELi32ELb0ELb0ELb1ELb1ELb0ELb1EEEEEEEEEvNT_6ParamsE:
        .type           _ZN7cutlass13device_kernelIN5flash11enable_sm90INS1_16FlashAttnFwdSm90INS1_25CollectiveMainloopFwdSm90ILi2EN4cute5tupleIJNS5_1CILi1EEES8_S8_EEENS6_IJNS7_ILi64EEESA_SA_EEELi512ENS_10bfloat16_tEfNS_4arch4Sm90ELb0ELb1ELb0ELb1ELb0ELb1ELb1ELb0ELb0ELb0ELb0ELb0EEENS1_21CollectiveEpilogueFwdINS6_IJSA_NS7_ILi512EEESA_EEES9_SC_SE_Li256ELb1ELb0ELb0ELb0EEENS1_36VarlenDynamicPersistentTileSchedulerILi64ELi64ELi256ELi32ELb0ELb0ELb1ELb1ELb0ELb1EEEEEEEEEvNT_6ParamsE,@function
        .size           _ZN7cutlass13device_kernelIN5flash11enable_sm90INS1_16FlashAttnFwdSm90INS1_25CollectiveMainloopFwdSm90ILi2EN4cute5tupleIJNS5_1CILi1EEES8_S8_EEENS6_IJNS7_ILi64EEESA_SA_EEELi512ENS_10bfloat16_tEfNS_4arch4Sm90ELb0ELb1ELb0ELb1ELb0ELb1ELb1ELb0ELb0ELb0ELb0ELb0EEENS1_21CollectiveEpilogueFwdINS6_IJSA_NS7_ILi512EEESA_EEES9_SC_SE_Li256ELb1ELb0ELb0ELb0EEENS1_36VarlenDynamicPersistentTileSchedulerILi64ELi64ELi256ELi32ELb0ELb0ELb1ELb1ELb0ELb1EEEEEEEEEvNT_6ParamsE,(.L_x_11951 - _ZN7cutlass13device_kernelIN5flash11enable_sm90INS1_16FlashAttnFwdSm90INS1_25CollectiveMainloopFwdSm90ILi2EN4cute5tupleIJNS5_1CILi1EEES8_S8_EEENS6_IJNS7_ILi64EEESA_SA_EEELi512ENS_10bfloat16_tEfNS_4arch4Sm90ELb0ELb1ELb0ELb1ELb0ELb1ELb1ELb0ELb0ELb0ELb0ELb0EEENS1_21CollectiveEpilogueFwdINS6_IJSA_NS7_ILi512EEESA_EEES9_SC_SE_Li256ELb1ELb0ELb0ELb0EEENS1_36VarlenDynamicPersistentTileSchedulerILi64ELi64ELi256ELi32ELb0ELb0ELb1ELb1ELb0ELb1EEEEEEEEEvNT_6ParamsE)
        .other          _ZN7cutlass13device_kernelIN5flash11enable_sm90INS1_16FlashAttnFwdSm90INS1_25CollectiveMainloopFwdSm90ILi2EN4cute5tupleIJNS5_1CILi1EEES8_S8_EEENS6_IJNS7_ILi64EEESA_SA_EEELi512ENS_10bfloat16_tEfNS_4arch4Sm90ELb0ELb1ELb0ELb1ELb0ELb1ELb1ELb0ELb0ELb0ELb0ELb0EEENS1_21CollectiveEpilogueFwdINS6_IJSA_NS7_ILi512EEESA_EEES9_SC_SE_Li256ELb1ELb0ELb0ELb0EEENS1_36VarlenDynamicPersistentTileSchedulerILi64ELi64ELi256ELi32ELb0ELb0ELb1ELb1ELb0ELb1EEEEEEEEEvNT_6ParamsE,@"STO_CUDA_ENTRY STV_DEFAULT"
_ZN7cutlass13device_kernelIN5flash11enable_sm90INS1_16FlashAttnFwdSm90INS1_25CollectiveMainloopFwdSm90ILi2EN4cute5tupleIJNS5_1CILi1EEES8_S8_EEENS6_IJNS7_ILi64EEESA_SA_EEELi512ENS_10bfloat16_tEfNS_4arch4Sm90ELb0ELb1ELb0ELb1ELb0ELb1ELb1ELb0ELb0ELb0ELb0ELb0EEENS1_21CollectiveEpilogueFwdINS6_IJSA_NS7_ILi512EEESA_EEES9_SC_SE_Li256ELb1ELb0ELb0ELb0EEENS1_36VarlenDynamicPersistentTileSchedulerILi64ELi64ELi256ELi32ELb0ELb0ELb1ELb1ELb0ELb1EEEEEEEEEvNT_6ParamsE:
[----:B------:R-:W0:Y:S02]  /*0000*/  LDC R1, c[0x0][0x28] ;  /* 0x00000a00ff017b82 */ /* 0x000e240000000800 */
[----:B0-----:R-:W-:Y:S01]  /*0010*/  VIADD R1, R1, 0xffffffc8 ;  /* 0xffffffc801017836 */ /* 0x001fe20000000000 */
[----:B------:R-:W0:Y:S01]  /*0020*/  S2R R3, SR_TID.X ;  /* 0x0000000000037919 */ /* 0x000e220000002100 */
[----:B------:R-:W-:Y:S01]  /*0030*/  ELECT P0, URZ, PT ;  /* 0x00000000003f782f */ /* 0x000fe20003800000 */
[----:B------:R-:W-:Y:S01]  /*0040*/  BSSY B0, `(.L_x_5324) ;  /* 0x000001a000007945 */ /* 0x000fe20003800000 */
[--C-:B0-----:R-:W-:Y:S02]  /*0050*/  SHF.R.U32.HI R0, RZ, 0x5, R3.reuse ;  /* 0x00000005ff007819 */ /* 0x101fe40000011603 */
[----:B------:R-:W-:-:S03]  /*0060*/  SHF.R.U32.HI R4, RZ, 0x7, R3 ;  /* 0x00000007ff047819 */ /* 0x000fc60000011603 */
        /* <DEDUP_REMOVED lines=23> */
.L_x_5325:
[----:B------:R-:W-:Y:S05]  /*01e0*/  BSYNC B0 ;  /* 0x0000000000007941 */ /* 0x000fea0003800000 */
.L_x_5324:
[----:B------:R-:W0:Y:S01]  /*01f0*/  SHFL.IDX PT, R4, R4, RZ, 0x1f ;  /* 0x00001fff04047589 */ /* 0x000e2200000e0000 */
[----:B------:R-:W-:Y:S01]  /*0200*/  VOTEU.ANY UP0, P0 ;  /* 0x00000000003f7886 */ /* 0x000fe20000000100 */
[----:B------:R-:W-:Y:S01]  /*0210*/  UMOV UR4, 0x1 ;  /* 0x0000000100047882 */ /* 0x000fe20000000000 */
[----:B------:R-:W-:Y:S01]  /*0220*/  UMOV UR7, 0x100 ;  /* 0x0000010000077882 */ /* 0x000fe20000000000 */
[----:B------:R-:W1:Y:S01]  /*0230*/  SHFL.IDX PT, R2, R0, RZ, 0x1f ;  /* 0x00001fff00027589 */ /* 0x000e6200000e0000 */
[----:B------:R-:W-:Y:S01]  /*0240*/  VOTEU.ANY UP1, P0 ;  /* 0x00000000003f7886 */ /* 0x000fe20000020100 */
[----:B------:R-:W2:Y:S01]  /*0250*/  @UP0 S2UR UR8, SR_CgaCtaId ;  /* 0x00000000000809c3 */ /* 0x000ea20000008800 */
[----:B------:R-:W-:Y:S01]  /*0260*/  @UP0 UMOV UR6, 0x400 ;  /* 0x0000040000060882 */ /* 0x000fe20000000000 */
[----:B------:R-:W-:-:S04]  /*0270*/  @UP0 UIADD3 UR4, -UR4, 0x100000, URZ ;  /* 0x0010000004040890 */ /* 0x000fc8000fffe13f */
[----:B------:R-:W-:Y:S02]  /*0280*/  @UP0 USHF.L.U32 UR5, UR4, 0xb, URZ ;  /* 0x0000000b04050899 */ /* 0x000fe4000800063f */
[----:B------:R-:W-:Y:S01]  /*0290*/  @UP0 USHF.L.U32 UR4, UR4, 0x1, URZ ;  /* 0x0000000104040899 */ /* 0x000fe2000800063f */
[----:B------:R-:W-:Y:S01]  /*02a0*/  VOTEU.ANY UP2, P0 ;  /* 0x00000000003f7886 */ /* 0x000fe20000040100 */
[----:B------:R-:W-:Y:S01]  /*02b0*/  VOTEU.ANY UP3, P0 ;  /* 0x00000000003f7886 */ /* 0x000fe20000060100 */
[----:B0-----:R-:W-:Y:S02]  /*02c0*/  R2UR UR9, R4 ;  /* 0x00000000040972ca */ /* 0x001fe400000e0000 */
[----:B-1----:R-:W-:Y:S01]  /*02d0*/  ISETP.NE.AND P1, PT, R2, RZ, PT ;  /* 0x000000ff0200720c */ /* 0x002fe20003f25270 */
[----:B--2---:R-:W-:Y:S02]  /*02e0*/  @UP0 ULEA UR8, UR8, UR6, 0x18 ;  /* 0x0000000608080291 */ /* 0x004fe4000f8ec03f */
[----:B------:R-:W-:-:S04]  /*02f0*/  @UP0 UIADD3 UR6, -UR7, 0x100000, URZ ;  /* 0x0010000007060890 */ /* 0x000fc8000fffe13f */
[----:B------:R-:W-:Y:S02]  /*0300*/  @UP0 USHF.L.U32 UR7, UR6, 0xb, URZ ;  /* 0x0000000b06070899 */ /* 0x000fe4000800063f */
[----:B------:R-:W-:Y:S02]  /*0310*/  @UP0 USHF.L.U32 UR6, UR6, 0x1, URZ ;  /* 0x0000000106060899 */ /* 0x000fe4000800063f */
[----:B------:R-:W-:Y:S01]  /*0320*/  IMAD.U32 R4, RZ, RZ, UR9 ;  /* 0x00000009ff047e24 */ /* 0x000fe2000f8e00ff */
[----:B------:R-:W-:-:S04]  /*0330*/  UISETP.NE.AND UP0, UPT, UR9, URZ, UPT ;  /* 0x0000003f0900728c */ /* 0x000fc8000bf05270 */
[----:B------:R0:W-:Y:S04]  /*0340*/  STL [R1+0x2c], R4 ;  /* 0x00002c0401007387 */ /* 0x0001e80000100800 */
[----:B------:R-:W1:Y:S02]  /*0350*/  FENCE.VIEW.ASYNC.S ;  /* 0x00000000000073c6 */ /* 0x000e640000000000 */
[----:B-1----:R0:W1:Y:S01]  /*0360*/  @UP1 SYNCS.EXCH.64 URZ, [UR8+0x38800], UR4 ;  /* 0x03880004083f15b2 */ /* 0x0020620008000100 */
[----:B------:R0:W2:Y:S01]  /*0370*/  @UP2 SYNCS.EXCH.64 URZ, [UR8+0x38810], UR4 ;  /* 0x03881004083f25b2 */ /* 0x0000a20008000100 */
[----:B------:R0:W3:Y:S01]  /*0380*/  @UP3 SYNCS.EXCH.64 URZ, [UR8+0x38820], UR6 ;  /* 0x03882006083f35b2 */ /* 0x0000e20008000100 */
        /* <DEDUP_REMOVED lines=14> */
[----:B----4-:R-:W-:Y:S01]  /*0470*/  NOP ;  /* 0x0000000000007918 */ /* 0x010fe20000000000 */
.L_x_5326:
[----:B------:R-:W4:Y:S01]  /*0480*/  SHFL.IDX PT, R2, R0, RZ, 0x1f ;  /* 0x00001fff00027589 */ /* 0x000f2200000e0000 */
[----:B------:R-:W-:Y:S01]  /*0490*/  NOP ;  /* 0x0000000000007918 */ /* 0x000fe20000000000 */
[----:B----4-:R-:W-:-:S13]  /*04a0*/  ISETP.NE.AND P0, PT, R2, RZ, PT ;  /* 0x000000ff0200720c */ /* 0x010fda0003f05270 */
        /* <DEDUP_REMOVED lines=18> */
[----:B----4-:R-:W-:Y:S01]  /*05d0*/  NOP ;  /* 0x0000000000007918 */ /* 0x010fe20000000000 */
.L_x_5327:
[----:B------:R-:W4:Y:S01]  /*05e0*/  SHFL.IDX PT, R2, R0, RZ, 0x1f ;  /* 0x00001fff00027589 */ /* 0x000f2200000e0000 */
[----:B------:R-:W-:Y:S01]  /*05f0*/  NOP ;  /* 0x0000000000007918 */ /* 0x000fe20000000000 */
[----:B----4-:R-:W-:-:S13]  /*0600*/  ISETP.NE.AND P0, PT, R2, RZ, PT ;  /* 0x000000ff0200720c */ /* 0x010fda0003f05270 */
        /* <DEDUP_REMOVED lines=15> */
.L_x_5328:
        /* <DEDUP_REMOVED lines=22> */
.L_x_5329:
        /* <DEDUP_REMOVED lines=22> */
.L_x_5330:
        /* <DEDUP_REMOVED lines=8> */
[----:B-123--:R-:W-:Y:S06]  /*0a40*/  BAR.SYNC.DEFER_BLOCKING 0x0 ;  /* 0x0000000000007b1d */ /* 0x00efec0000010000 */
[----:B------:R-:W-:Y:S05]  /*0a50*/  @!P0 BRA `(.L_x_5332) ;  /* 0x000001b000948947 */ /* 0x000fea0003800000 */
.L_x_5333:
[----:B------:R-:W-:-:S08]  /*0a60*/  NOP ;  /* 0x0000000000007918 */ /* 0x000fd00000000000 */
[----:B------:R-:W1:Y:S02]  /*0a70*/  USETMAXREG.TRY_ALLOC.CTAPOOL UP0, 0xf0 ;  /* 0x000000f0000079c8 */ /* 0x000e640008000600 */
[----:B-1----:R-:W-:-:S13]  /*0a80*/  PLOP3.LUT P0, PT, PT, PT, UP0, 0x80, 0x0 ;  /* 0x000000000000781c */ /* 0x002fda0003f0f008 */
[----:B------:R-:W-:Y:S05]  /*0a90*/  @!P0 BRA `(.L_x_5333) ;  /* 0xfffffffc00f08947 */ /* 0x000fea000383ffff */
[----:B------:R-:W-:Y:S01]  /*0aa0*/  SHF.R.U32.HI R0, RZ, 0x7, R3 ;  /* 0x00000007ff007819 */ /* 0x000fe20000011603 */
[----:B------:R-:W1:Y:S01]  /*0ab0*/  S2UR UR5, SR_CgaCtaId ;  /* 0x00000000000579c3 */ /* 0x000e620000008800 */
[----:B------:R-:W-:Y:S02]  /*0ac0*/  UMOV UR4, 0x400 ;  /* 0x0000040000047882 */ /* 0x000fe40000000000 */
[----:B------:R-:W-:-:S13]  /*0ad0*/  ISETP.NE.AND P0, PT, R0, 0x1, PT ;  /* 0x000000010000780c */ /* 0x000fda0003f05270 */
[----:B------:R-:W-:Y:S06]  /*0ae0*/  @!P0 BAR.ARV 0x8, 0xa0 ;  /* 0x0202800000008b1d */ /* 0x000fec0000002000 */
[----:B------:R-:W-:Y:S01]  /*0af0*/  ISETP.GE.U32.AND P0, PT, R3, 0x100, PT ;  /* 0x000001000300780c */ /* 0x000fe20003f06070 */
[----:B-1----:R-:W-:-:S06]  /*0b00*/  ULEA UR4, UR5, UR4, 0x18 ;  /* 0x0000000405047291 */ /* 0x002fcc000f8ec03f */
[----:B------:R-:W-:Y:S01]  /*0b10*/  IMAD.U32 R18, RZ, RZ, UR4 ;  /* 0x00000004ff127e24 */ /* 0x000fe2000f8e00ff */
[----:B------:R-:W-:-:S05]  /*0b20*/  ULDC UR4, c[0x0][0xd14] ;  /* 0x0003450000047ab9 */ /* 0x000fca0000000800 */
[----:B------:R-:W-:Y:S08]  /*0b30*/  @P0 BAR.ARV 0xf, 0x100 ;  /* 0x03c4000000000b1d */ /* 0x000ff00000002000 */
[----:B------:R-:W-:Y:S06]  /*0b40*/  BAR.SYNC.DEFER_BLOCKING 0x5, 0x120 ;  /* 0x0144800000007b1d */ /* 0x000fec0000010000 */
[----:B------:R-:W1:Y:S02]  /*0b50*/  LDS.128 R188, [R18+0x388d0] ;  /* 0x0388d00012bc7984 */ /* 0x000e640000000c00 */
[----:B------:R-:W-:Y:S06]  /*0b60*/  BAR.ARV 0x4, 0x120 ;  /* 0x0104800000007b1d */ /* 0x000fec0000002000 */
[----:B-1----:R-:W-:-:S13]  /*0b70*/  ISETP.GE.AND P0, PT, R191, UR4, PT ;  /* 0x00000004bf007c0c */ /* 0x002fda000bf06270 */
[----:B------:R-:W-:Y:S05]  /*0b80*/  @P0 BRA `(.L_x_5334) ;  /* 0x0000021c00c00947 */ /* 0x000fea0003800000 */
[----:B------:R-:W2:Y:S01]  /*0b90*/  LDL R0, [R1+0x30] ;  /* 0x0000300001007983 */ /* 0x000ea20000100800 */
[----:B------:R-:W-:Y:S02]  /*0ba0*/  VIADD R234, R3, 0xffffff80 ;  /* 0xffffff8003ea7836 */ /* 0x000fe40000000000 */
[----:B------:R-:W-:Y:S02]  /*0bb0*/  IMAD.MOV.U32 R208, RZ, RZ, 0x20 ;  /* 0x00000020ffd07424 */ /* 0x000fe400078e00ff */
[----:B------:R-:W-:Y:S01]  /*0bc0*/  IMAD.MOV.U32 R186, RZ, RZ, RZ ;  /* 0x000000ffffba7224 */ /* 0x000fe200078e00ff */
[----:B------:R-:W-:Y:S01]  /*0bd0*/  SHF.R.S32.HI R3, RZ, 0x1f, R234 ;  /* 0x0000001fff037819 */ /* 0x000fe200000114ea */
[----:B------:R-:W-:Y:S02]  /*0be0*/  IMAD.MOV.U32 R192, RZ, RZ, RZ ;  /* 0x000000ffffc07224 */ /* 0x000fe400078e00ff */
[----:B------:R-:W-:Y:S01]  /*0bf0*/  IMAD.MOV.U32 R22, RZ, RZ, RZ ;  /* 0x000000ffff167224 */ /* 0x000fe200078e00ff */
[CC--:B0-----:R-:W-:Y:S01]  /*0c00*/  LEA.HI R2, R3.reuse, R234.reuse, RZ, 0x4 ;  /* 0x000000ea03027211 */ /* 0x0c1fe200078f20ff */
[----:B------:R-:W-:Y:S01]  /*0c10*/  IMAD.MOV.U32 R19, RZ, RZ, RZ ;  /* 0x000000ffff137224 */ /* 0x000fe200078e00ff */
[----:B------:R-:W-:Y:S01]  /*0c20*/  LEA.HI R6, R3, R234, RZ, 0x5 ;  /* 0x000000ea03067211 */ /* 0x000fe200078f28ff */
[----:B------:R-:W-:Y:S01]  /*0c30*/  IMAD.MOV.U32 R218, RZ, RZ, RZ ;  /* 0x000000ffffda7224 */ /* 0x000fe200078e00ff */
[----:B------:R-:W-:-:S02]  /*0c40*/  LOP3.LUT R5, R2, 0xfffffff0, RZ, 0xc0, !PT ;  /* 0xfffffff002057812 */ /* 0x000fc400078ec0ff */
[--C-:B------:R-:W-:Y:S02]  /*0c50*/  SHF.R.S32.HI R213, RZ, 0x5, R6.reuse ;  /* 0x00000005ffd57819 */ /* 0x100fe40000011406 */
[----:B------:R-:W-:Y:S01]  /*0c60*/  SHF.R.S32.HI R6, RZ, 0x1f, R6 ;  /* 0x0000001fff067819 */ /* 0x000fe20000011406 */
[----:B------:R-:W-:Y:S01]  /*0c70*/  IMAD.IADD R4, R234, 0x1, -R5 ;  /* 0x00000001ea047824 */ /* 0x000fe200078e0a05 */
[----:B------:R-:W-:Y:S02]  /*0c80*/  SHF.R.S32.HI R5, RZ, 0x4, R2 ;  /* 0x00000004ff057819 */ /* 0x000fe40000011402 */
[----:B------:R-:W-:Y:S02]  /*0c90*/  LEA.HI R6, R6, R213, RZ, 0x2 ;  /* 0x000000d506067211 */ /* 0x000fe400078f10ff */
[----:B------:R-:W-:Y:S02]  /*0ca0*/  SHF.R.S32.HI R9, RZ, 0x1f, R4 ;  /* 0x0000001fff097819 */ /* 0x000fe40000011404 */
[----:B------:R-:W-:-:S02]  /*0cb0*/  LEA.HI R2, R2, R5, RZ, 0x1 ;  /* 0x0000000502027211 */ /* 0x000fc400078f08ff */
[----:B------:R-:W-:Y:S02]  /*0cc0*/  LEA.HI R12, R9, R4, RZ, 0x3 ;  /* 0x00000004090c7211 */ /* 0x000fe400078f18ff */
[----:B------:R-:W-:Y:S02]  /*0cd0*/  LOP3.LUT R2, R2, 0x1ffffffe, RZ, 0xc0, !PT ;  /* 0x1ffffffe02027812 */ /* 0x000fe400078ec0ff */
[C---:B------:R-:W-:Y:S01]  /*0ce0*/  LOP3.LUT R13, R12.reuse, 0xfffffff8, RZ, 0xc0, !PT ;  /* 0xfffffff80c0d7812 */ /* 0x040fe200078ec0ff */
[----:B------:R-:W-:Y:S01]  /*0cf0*/  IMAD.SHL.U32 R12, R12, 0x40, RZ ;  /* 0x000000400c0c7824 */ /* 0x000fe200078e00ff */
[----:B------:R-:W-:Y:S01]  /*0d00*/  LOP3.LUT R6, R6, 0x3ffffc, RZ, 0xc0, !PT ;  /* 0x003ffffc06067812 */ /* 0x000fe200078ec0ff */
[----:B------:R-:W-:Y:S02]  /*0d10*/  IMAD.IADD R2, R5, 0x1, -R2 ;  /* 0x0000000105027824 */ /* 0x000fe400078e0a02 */
[----:B------:R-:W-:Y:S01]  /*0d20*/  IMAD.IADD R13, R4, 0x1, -R13 ;  /* 0x00000001040d7824 */ /* 0x000fe200078e0a0d */
[----:B------:R-:W-:Y:S01]  /*0d30*/  LOP3.LUT R12, R12, 0x7ffffe00, RZ, 0xc0, !PT ;  /* 0x7ffffe000c0c7812 */ /* 0x000fe200078ec0ff */
[----:B------:R-:W-:-:S02]  /*0d40*/  IMAD.IADD R6, R213, 0x1, -R6 ;  /* 0x00000001d5067824 */ /* 0x000fc400078e0a06 */
[----:B------:R-:W-:Y:S01]  /*0d50*/  IMAD.SHL.U32 R2, R2, 0x8, RZ ;  /* 0x0000000802027824 */ /* 0x000fe200078e00ff */
[----:B------:R-:W-:Y:S01]  /*0d60*/  R2P PR, R13, 0x6 ;  /* 0x000000060d007804 */ /* 0x000fe20000000000 */
[----:B------:R-:W-:-:S04]  /*0d70*/  IMAD R12, R213, 0x400, R12 ;  /* 0x00000400d50c7824 */ /* 0x000fc800078e020c */
[----:B------:R-:W-:Y:S02]  /*0d80*/  SEL R208, R208, 0xffffffe0, !P1 ;  /* 0xffffffe0d0d07807 */ /* 0x000fe40004800000 */
[----:B--2---:R-:W-:Y:S02]  /*0d90*/  R2UR UR4, R0 ;  /* 0x00000000000472ca */ /* 0x004fe400000e0000 */
[----:B------:R-:W-:-:S04]  /*0da0*/  LEA.HI R0, R3, R234, RZ, 0x7 ;  /* 0x000000ea03007211 */ /* 0x000fc800078f38ff */
[----:B------:R-:W-:Y:S02]  /*0db0*/  SHF.R.S32.HI R221, RZ, 0x7, R0 ;  /* 0x00000007ffdd7819 */ /* 0x000fe40000011400 */
[C---:B------:R-:W-:Y:S02]  /*0dc0*/  LOP3.LUT R7, R0.reuse, 0xffffff80, RZ, 0xc0, !PT ;  /* 0xffffff8000077812 */ /* 0x040fe400078ec0ff */
[----:B------:R-:W-:Y:S01]  /*0dd0*/  LEA.HI R0, R0, R221, RZ, 0x1 ;  /* 0x000000dd00007211 */ /* 0x000fe200078f08ff */
[----:B------:R-:W-:Y:S02]  /*0de0*/  IMAD R15, R221, 0x100, R4 ;  /* 0x00000100dd0f7824 */ /* 0x000fe400078e0204 */
[----:B------:R-:W-:Y:S01]  /*0df0*/  IMAD.SHL.U32 R4, R13, 0x40, RZ ;  /* 0x000000400d047824 */ /* 0x000fe200078e00ff */
[----:B------:R-:W-:Y:S01]  /*0e00*/  LOP3.LUT R0, R0, 0xfffffe, RZ, 0xc0, !PT ;  /* 0x00fffffe00007812 */ /* 0x000fe200078ec0ff */
[----:B------:R-:W-:Y:S01]  /*0e10*/  IMAD.IADD R7, R234, 0x1, -R7 ;  /* 0x00000001ea077824 */ /* 0x000fe200078e0a07 */
[----:B------:R-:W-:Y:S01]  /*0e20*/  ULOP3.LUT UR36, UR4, 0x1, URZ, 0xfc, !UPT ;  /* 0x0000000104247892 */ /* 0x000fe2000f8efc3f */
[----:B------:R-:W-:Y:S01]  /*0e30*/  IMAD R15, R6, 0x10, R15 ;  /* 0x00000010060f7824 */ /* 0x000fe200078e020f */
[----:B------:R-:W-:Y:S01]  /*0e40*/  LOP3.LUT R5, R4, 0x1c0, RZ, 0xc0, !PT ;  /* 0x000001c004057812 */ /* 0x000fe200078ec0ff */
[----:B------:R-:W-:Y:S01]  /*0e50*/  IMAD.IADD R0, R221, 0x1, -R0 ;  /* 0x00000001dd007824 */ /* 0x000fe200078e0a00 */
[----:B------:R-:W-:Y:S01]  /*0e60*/  SHF.R.S32.HI R8, RZ, 0x1f, R7 ;  /* 0x0000001fff087819 */ /* 0x000fe20000011407 */
[--C-:B------:R-:W-:Y:S01]  /*0e70*/  IMAD.U32 R230, R15, 0x40, R2.reuse ;  /* 0x000000400fe67824 */ /* 0x100fe200078e0002 */
[----:B------:R-:W-:Y:S01]  /*0e80*/  LEA.HI R6, R3, R234, RZ, 0x2 ;  /* 0x000000ea03067211 */ /* 0x000fe200078f10ff */
[----:B------:R-:W-:Y:S01]  /*0e90*/  IMAD.SHL.U32 R196, R0, 0x100, RZ ;  /* 0x0000010000c47824 */ /* 0x000fe200078e00ff */
[----:B------:R-:W-:-:S02]  /*0ea0*/  LOP3.LUT R2, R5, 0x8, R2, 0xf8, !PT ;  /* 0x0000000805027812 */ /* 0x000fc400078ef802 */
[----:B------:R-:W-:Y:S02]  /*0eb0*/  LEA.HI R9, R8, R7, RZ, 0x2 ;  /* 0x0000000708097211 */ /* 0x000fe400078f10ff */
[----:B------:R-:W-:Y:S02]  /*0ec0*/  SHF.R.U32.HI R5, RZ, 0x3, R5 ;  /* 0x00000003ff057819 */ /* 0x000fe40000011605 */
[----:B------:R-:W-:Y:S02]  /*0ed0*/  SHF.R.S32.HI R187, RZ, 0x2, R6 ;  /* 0x00000002ffbb7819 */ /* 0x000fe40000011406 */
[----:B------:R-:W-:Y:S02]  /*0ee0*/  LOP3.LUT R4, R9, 0x7ffffffc, RZ, 0xc0, !PT ;  /* 0x7ffffffc09047812 */ /* 0x000fe400078ec0ff */
[----:B------:R-:W-:Y:S01]  /*0ef0*/  LOP3.LUT R5, R2, R5, RZ, 0x3c, !PT ;  /* 0x0000000502057212 */ /* 0x000fe200078e3cff */
[----:B------:R-:W-:Y:S01]  /*0f00*/  VIADD R235, R187, 0x20 ;  /* 0x00000020bbeb7836 */ /* 0x000fe20000000000 */
[----:B------:R-:W-:Y:S01]  /*0f10*/  LEA.HI R2, R3, R234, RZ, 0x3 ;  /* 0x000000ea03027211 */ /* 0x000fe200078f18ff */
[----:B------:R-:W-:Y:S01]  /*0f20*/  IMAD.IADD R4, R7, 0x1, -R4 ;  /* 0x0000000107047824 */ /* 0x000fe200078e0a04 */
[----:B------:R-:W-:Y:S01]  /*0f30*/  LEA.HI R8, R8, R7, RZ, 0x5 ;  /* 0x0000000708087211 */ /* 0x000fe200078f28ff */
[----:B------:R-:W-:Y:S01]  /*0f40*/  IMAD.SHL.U32 R228, R235, 0x40, RZ ;  /* 0x00000040ebe47824 */ /* 0x000fe200078e00ff */
[----:B------:R-:W-:Y:S01]  /*0f50*/  SHF.R.S32.HI R214, RZ, 0x3, R2 ;  /* 0x00000003ffd67819 */ /* 0x000fe20000011402 */
[----:B------:R-:W-:Y:S01]  /*0f60*/  IMAD.IADD R5, R12, 0x1, R5 ;  /* 0x000000010c057824 */ /* 0x000fe200078e0205 */
[----:B------:R-:W-:Y:S01]  /*0f70*/  LOP3.LUT R3, R2, 0x1ffffff8, RZ, 0xc0, !PT ;  /* 0x1ffffff802037812 */ /* 0x000fe200078ec0ff */
[----:B------:R-:W-:Y:S01]  /*0f80*/  IMAD.SHL.U32 R185, R4, 0x2, RZ ;  /* 0x0000000204b97824 */ /* 0x000fe200078e00ff */
[----:B------:R-:W-:Y:S01]  /*0f90*/  LOP3.LUT R7, R6, 0xfffffffc, RZ, 0xc0, !PT ;  /* 0xfffffffc06077812 */ /* 0x000fe200078ec0ff */
[----:B------:R-:W-:Y:S01]  /*0fa0*/  IMAD R197, R5, 0x2, R18 ;  /* 0x0000000205c57824 */ /* 0x000fe200078e0212 */
[----:B------:R-:W-:Y:S01]  /*0fb0*/  SHF.R.S32.HI R2, RZ, 0x1f, R235 ;  /* 0x0000001fff027819 */ /* 0x000fe200000114eb */
[C---:B------:R-:W-:Y:S01]  /*0fc0*/  IMAD.IADD R3, R234.reuse, 0x1, -R3 ;  /* 0x00000001ea037824 */ /* 0x040fe200078e0a03 */
[----:B------:R-:W-:Y:S01]  /*0fd0*/  SHF.R.S32.HI R10, RZ, 0x2, R9 ;  /* 0x00000002ff0a7819 */ /* 0x000fe20000011409 */
[----:B------:R-:W-:Y:S01]  /*0fe0*/  IMAD.IADD R220, R234, 0x1, -R7 ;  /* 0x00000001eadc7824 */ /* 0x000fe200078e0a07 */
[----:B------:R-:W-:Y:S01]  /*0ff0*/  LEA.HI R2, R2, R235, RZ, 0x3 ;  /* 0x000000eb02027211 */ /* 0x000fe200078f18ff */
[----:B------:R-:W-:Y:S01]  /*1000*/  VIADD R209, R197, 0x36400 ;  /* 0x00036400c5d17836 */ /* 0x000fe20000000000 */
[----:B------:R-:W-:Y:S01]  /*1010*/  SHF.R.S32.HI R11, RZ, 0x1f, R9 ;  /* 0x0000001fff0b7819 */ /* 0x000fe20000011409 */
[----:B------:R-:W-:Y:S01]  /*1020*/  IMAD.SHL.U32 R16, R220, 0x8, RZ ;  /* 0x00000008dc107824 */ /* 0x000fe200078e00ff */
[----:B------:R-:W-:Y:S01]  /*1030*/  SHF.R.S32.HI R6, RZ, 0x1f, R6 ;  /* 0x0000001fff067819 */ /* 0x000fe20000011406 */
[----:B------:R-:W-:Y:S01]  /*1040*/  IMAD.SHL.U32 R229, R2, 0x40, RZ ;  /* 0x0000004002e57824 */ /* 0x000fe200078e00ff */
[----:B------:R-:W-:Y:S01]  /*1050*/  LEA.HI R11, R11, R10, RZ, 0x3 ;  /* 0x0000000a0b0b7211 */ /* 0x000fe200078f18ff */
[----:B------:R-:W-:Y:S01]  /*1060*/  VIADD R198, R197, 0x36440 ;  /* 0x00036440c5c67836 */ /* 0x000fe20000000000 */
[----:B------:R-:W-:Y:S01]  /*1070*/  LOP3.LUT R228, R228, 0x1c0, RZ, 0xc0, !PT ;  /* 0x000001c0e4e47812 */ /* 0x000fe200078ec0ff */
[----:B------:R-:W-:Y:S01]  /*1080*/  @P2 VIADD R198, R209, 0xffffffc0 ;  /* 0xffffffc0d1c62836 */ /* 0x000fe20000000000 */
[----:B------:R-:W-:Y:S01]  /*1090*/  LOP3.LUT R11, R11, 0xfffffff8, RZ, 0xc0, !PT ;  /* 0xfffffff80b0b7812 */ /* 0x000fe200078ec0ff */
[----:B------:R-:W-:Y:S01]  /*10a0*/  IMAD.IADD R209, R209, 0x1, R208 ;  /* 0x00000001d1d17824 */ /* 0x000fe200078e02d0 */
[----:B------:R-:W-:Y:S01]  /*10b0*/  LEA.HI R6, R6, R187, RZ, 0x3 ;  /* 0x000000bb06067211 */ /* 0x000fe200078f18ff */
[----:B------:R-:W-:Y:S01]  /*10c0*/  IMAD.SHL.U32 R211, R3, 0x8, RZ ;  /* 0x0000000803d37824 */ /* 0x000fe200078e00ff */
[----:B------:R-:W-:Y:S01]  /*10d0*/  LOP3.LUT R2, R228, 0x38, R16, 0xf8, !PT ;  /* 0x00000038e4027812 */ /* 0x000fe200078ef810 */
[----:B------:R-:W-:Y:S01]  /*10e0*/  IMAD.IADD R11, R10, 0x1, -R11 ;  /* 0x000000010a0b7824 */ /* 0x000fe200078e0a0b */
[----:B------:R-:W-:Y:S01]  /*10f0*/  SHF.R.U32.HI R236, RZ, 0x3, R228 ;  /* 0x00000003ffec7819 */ /* 0x000fe200000116e4 */
[----:B------:R-:W-:Y:S01]  /*1100*/  IMAD.IADD R208, R208, 0x1, R198 ;  /* 0x00000001d0d07824 */ /* 0x000fe200078e02c6 */
[----:B------:R-:W-:-:S02]  /*1110*/  LOP3.LUT R229, R229, 0xfffffe00, RZ, 0xc0, !PT ;  /* 0xfffffe00e5e57812 */ /* 0x000fc400078ec0ff */
[----:B------:R-:W-:Y:S02]  /*1120*/  SHF.R.S32.HI R8, RZ, 0x5, R8 ;  /* 0x00000005ff087819 */ /* 0x000fe40000011408 */
[----:B------:R-:W-:Y:S02]  /*1130*/  LOP3.LUT R6, R6, 0xfffffff8, RZ, 0xc0, !PT ;  /* 0xfffffff806067812 */ /* 0x000fe400078ec0ff */
[----:B------:R-:W-:Y:S01]  /*1140*/  LOP3.LUT R225, R229, R2, R236, 0xf6, !PT ;  /* 0x00000002e5e17212 */ /* 0x000fe200078ef6ec */
[----:B------:R-:W-:Y:S01]  /*1150*/  IMAD R194, R8, 0x10, R11 ;  /* 0x0000001008c27824 */ /* 0x000fe200078e020b */
[----:B------:R-:W-:Y:S01]  /*1160*/  SHF.R.S32.HI R224, RZ, 0x1f, R187 ;  /* 0x0000001fffe07819 */ /* 0x000fe200000114bb */
[----:B------:R-:W-:Y:S01]  /*1170*/  IMAD.IADD R195, R187, 0x1, -R6 ;  /* 0x00000001bbc37824 */ /* 0x000fe200078e0a06 */
[----:B------:R-:W-:Y:S01]  /*1180*/  SHF.R.S32.HI R17, RZ, 0x1f, R16 ;  /* 0x0000001fff117819 */ /* 0x000fe20000011410 */
[----:B------:R-:W-:-:S07]  /*1190*/  IMAD R225, R225, 0x2, R18 ;  /* 0x00000002e1e17824 */ /* 0x000fce00078e0212 */
.L_x_5544:
[----:B------:R-:W-:Y:S01]  /*11a0*/  ULDC.64 UR4, c[0x0][0xb20] ;  /* 0x0002c80000047ab9 */ /* 0x000fe20000000a00 */
[----:B0-23-5:R-:W0:Y:S01]  /*11b0*/  LDC.64 R4, c[0x0][0xb00] ;  /* 0x0002c000ff047b82 */ /* 0x02de220000000a00 */
        /* <DEDUP_REMOVED lines=17> */
[----:B------:R2:W5:Y:S01]  /*12d0*/  @P3 LDG.E R25, desc[UR54][R8.64] ;  /* 0x0000003608193981 */ /* 0x000562000c1e1900 */
        /* <DEDUP_REMOVED lines=16> */
[----:B--2---:R-:W-:Y:S06]  /*13e0*/  @P1 BRA `(.L_x_5335) ;  /* 0x0000000000241947 */ /* 0x004fec0003800000 */
        /* <DEDUP_REMOVED lines=9> */
.L_x_5335:
[----:B------:R-:W-:Y:S02]  /*1480*/  IMAD.U32 R32, RZ, RZ, UR5 ;  /* 0x00000005ff207e24 */ /* 0x000fe4000f8e00ff */
[----:B------:R-:W-:Y:S01]  /*1490*/  IMAD.U32 R24, RZ, RZ, UR4 ;  /* 0x00000004ff187e24 */ /* 0x000fe2000f8e00ff */
[----:B------:R-:W-:Y:S06]  /*14a0*/  @!P2 BRA `(.L_x_5336) ;  /* 0x000000000010a947 */ /* 0x000fec0003800000 */
[----:B------:R-:W0:Y:S02]  /*14b0*/  LDC.64 R2, c[0x0][0xb18] ;  /* 0x0002c600ff027b82 */ /* 0x000e240000000a00 */
[----:B0-----:R-:W-:-:S05]  /*14c0*/  IMAD.WIDE R2, R191, 0x4, R2 ;  /* 0x00000004bf027825 */ /* 0x001fca00078e0202 */
[----:B------:R0:W5:Y:S01]  /*14d0*/  LDG.E R24, desc[UR54][R2.64] ;  /* 0x0000003602187981 */ /* 0x000162000c1e1900 */
[----:B------:R-:W-:Y:S05]  /*14e0*/  BRA `(.L_x_5337) ;  /* 0x0000000000107947 */ /* 0x000fea0003800000 */
.L_x_5336:
[----:B------:R-:W-:Y:S05]  /*14f0*/  @!P3 BRA `(.L_x_5337) ;  /* 0x00000000000cb947 */ /* 0x000fea0003800000 */
[----:B------:R-:W2:Y:S04]  /*1500*/  LDG.E R3, desc[UR54][R8.64] ;  /* 0x0000003608037981 */ /* 0x000ea8000c1e1900 */
[----:B------:R-:W2:Y:S02]  /*1510*/  LDG.E R24, desc[UR54][R8.64+0x4] ;  /* 0x0000043608187981 */ /* 0x000ea4000c1e1900 */
[----:B--2---:R-:W-:-:S07]  /*1520*/  IMAD.IADD R24, R24, 0x1, -R3 ;  /* 0x0000000118187824 */ /* 0x004fce00078e0a03 */
.L_x_5337:
        /* <DEDUP_REMOVED lines=13> */
[----:B--2---:R-:W-:-:S04]  /*1600*/  @P1 IMAD.WIDE R4, R191, 0x4, R4 ;  /* 0x00000004bf041825 */ /* 0x004fc800078e0204 */
[----:B------:R-:W-:Y:S01]  /*1610*/  IMAD.IADD R10, R24, 0x1, -R11 ;  /* 0x00000001180a7824 */ /* 0x000fe200078e0a0b */
[----:B------:R0:W5:Y:S01]  /*1620*/  @P1 LDG.E R33, desc[UR54][R4.64] ;  /* 0x0000003604211981 */ /* 0x000162000c1e1900 */
[----:B-1----:R-:W-:Y:S02]  /*1630*/  ISETP.GE.AND P1, PT, R9, 0x1, PT ;  /* 0x000000010900780c */ /* 0x002fe40003f26270 */
[----:B------:R-:W-:Y:S01]  /*1640*/  LEA R47, R189, 0x40, 0x6 ;  /* 0x00000040bd2f7811 */ /* 0x000fe200078e30ff */
[----:B---3--:R-:W-:-:S04]  /*1650*/  @P0 IMAD.IADD R32, R7, 0x1, -R0 ;  /* 0x0000000107200824 */ /* 0x008fc800078e0a00 */
        /* <DEDUP_REMOVED lines=19> */
.L_x_5340:
[----:B------:R-:W-:-:S13]  /*1790*/  ISETP.NE.AND P0, PT, R9, 0x1, PT ;  /* 0x000000010900780c */ /* 0x000fda0003f05270 */
[----:B------:R-:W0:Y:S02]  /*17a0*/  @P0 LDC.64 R4, c[0x0][0xae0] ;  /* 0x0002b800ff040b82 */ /* 0x000e240000000a00 */
[----:B0-----:R-:W-:-:S05]  /*17b0*/  @P0 IMAD.HI.U32 R4, R2, R4, RZ ;  /* 0x0000000402040227 */ /* 0x001fca00078e00ff */
[----:B------:R-:W-:-:S07]  /*17c0*/  @P0 SHF.R.U32.HI R2, RZ, R5, R4 ;  /* 0x00000005ff020219 */ /* 0x000fce0000011604 */
.L_x_5341:
[----:B------:R-:W-:Y:S05]  /*17d0*/  BSYNC B0 ;  /* 0x0000000000007941 */ /* 0x000fea0003800000 */
.L_x_5339:
[----:B------:R-:W-:-:S05]  /*17e0*/  IMAD R3, R2, R9, R9 ;  /* 0x0000000902037224 */ /* 0x000fca00078e0209 */
[----:B------:R-:W-:-:S07]  /*17f0*/  VIMNMX R0, R0, R3, PT ;  /* 0x0000000300007248 */ /* 0x000fce0003fe0100 */
.L_x_5338:
        /* <DEDUP_REMOVED lines=15> */
.L_x_5344:
[----:B------:R-:W-:Y:S01]  /*18f0*/  ISETP.NE.AND P0, PT, R9, 0x1, PT ;  /* 0x000000010900780c */ /* 0x000fe20003f05270 */
[----:B------:R-:W-:-:S12]  /*1900*/  IMAD.MOV.U32 R4, RZ, RZ, R45 ;  /* 0x000000ffff047224 */ /* 0x000fd800078e002d */
[----:B------:R-:W0:Y:S02]  /*1910*/  @P0 LDC.64 R6, c[0x0][0xae0] ;  /* 0x0002b800ff060b82 */ /* 0x000e240000000a00 */
[----:B0-----:R-:W-:-:S05]  /*1920*/  @P0 IMAD.HI.U32 R6, R45, R6, RZ ;  /* 0x000000062d060227 */ /* 0x001fca00078e00ff */
[----:B------:R-:W-:-:S07]  /*1930*/  @P0 SHF.R.U32.HI R4, RZ, R7, R6 ;  /* 0x00000007ff040219 */ /* 0x000fce0000011606 */
.L_x_5345:
[----:B------:R-:W-:Y:S05]  /*1940*/  BSYNC B0 ;  /* 0x0000000000007941 */ /* 0x000fea0003800000 */
.L_x_5343:
[----:B------:R-:W-:-:S05]  /*1950*/  IMAD R3, R4, R9, RZ ;  /* 0x0000000904037224 */ /* 0x000fca00078e02ff */
[----:B------:R-:W-:-:S07]  /*1960*/  VIMNMX R2, R2, R3, !PT ;  /* 0x0000000302027248 */ /* 0x000fce0007fe0100 */
.L_x_5342:
        /* <DEDUP_REMOVED lines=43> */
.L_x_5348:
[----:B------:R-:W-:Y:S05]  /*1c20*/  BSYNC B6 ;  /* 0x0000000000067941 */ /* 0x000fea0003800000 */
.L_x_5347:
        /* <DEDUP_REMOVED lines=20> */
.L_x_5350:
[----:B------:R-:W-:Y:S05]  /*1d70*/  BSYNC B6 ;  /* 0x0000000000067941 */ /* 0x000fea0003800000 */
.L_x_5349:
[----:B------:R-:W-:Y:S01]  /*1d80*/  ULDC.64 UR4, c[0x0][0xaf0] ;  /* 0x0002bc0000047ab9 */ /* 0x000fe20000000a00 */
[----:B------:R-:W0:Y:S01]  /*1d90*/  LDC R0, c[0x0][0x428] ;  /* 0x00010a00ff007b82 */ /* 0x000e220000000800 */
[----:B------:R-:W-:-:S07]  /*1da0*/  ISETP.NE.U32.AND P0, PT, RZ, UR4, PT ;  /* 0x00000004ff007c0c */ /* 0x000fce000bf05070 */
[----:B------:R-:W1:Y:S01]  /*1db0*/  LDC.64 R52, c[0x0][0x2f0] ;  /* 0x0000bc00ff347b82 */ /* 0x000e620000000a00 */
[----:B------:R-:W-:Y:S01]  /*1dc0*/  ISETP.NE.AND.EX P0, PT, RZ, UR5, PT, P0 ;  /* 0x00000005ff007c0c */ /* 0x000fe2000bf05300 */
[----:B------:R-:W-:Y:S01]  /*1dd0*/  IMAD.IADD R10, R25, 0x1, R24 ;  /* 0x00000001190a7824 */ /* 0x000fe200078e0218 */
[----:B------:R-:W-:Y:S01]  /*1de0*/  ULDC.64 UR8, c[0x0][0xb00] ;  /* 0x0002c00000087ab9 */ /* 0x000fe20000000a00 */
[----:B------:R-:W2:Y:S01]  /*1df0*/  S2R R20, SR_TID.X ;  /* 0x0000000000147919 */ /* 0x000ea20000002100 */
[----:B------:R-:W-:Y:S01]  /*1e00*/  ULDC.64 UR4, c[0x0][0x2f8] ;  /* 0x0000be0000047ab9 */ /* 0x000fe20000000a00 */
[----:B------:R-:W-:Y:S02]  /*1e10*/  ULDC.64 UR6, c[0x0][0x320] ;  /* 0x0000c80000067ab9 */ /* 0x000fe40000000a00 */
[----:B------:R-:W3:Y:S08]  /*1e20*/  LDC.64 R26, c[0x0][0x3e8] ;  /* 0x0000fa00ff1a7b82 */ /* 0x000ef00000000a00 */
[----:B------:R-:W4:Y:S08]  /*1e30*/  @P0 LDC.64 R2, c[0x0][0xaf0] ;  /* 0x0002bc00ff020b82 */ /* 0x000f300000000a00 */
[----:B------:R-:W2:Y:S08]  /*1e40*/  LDC R25, c[0x0][0x3d4] ;  /* 0x0000f500ff197b82 */ /* 0x000eb00000000800 */
[----:B------:R-:W3:Y:S01]  /*1e50*/  LDC.64 R54, c[0x0][0x3d8] ;  /* 0x0000f600ff367b82 */ /* 0x000ee20000000a00 */
[----:B----4-:R-:W-:-:S07]  /*1e60*/  @P0 IMAD.WIDE R2, R191, 0x4, R2 ;  /* 0x00000004bf020825 */ /* 0x010fce00078e0202 */
[----:B------:R-:W4:Y:S01]  /*1e70*/  LDC R59, c[0x0][0x3d4] ;  /* 0x0000f500ff3b7b82 */ /* 0x000f220000000800 */
[----:B------:R3:W4:Y:S01]  /*1e80*/  @P0 LDG.E R191, desc[UR54][R2.64] ;  /* 0x0000003602bf0981 */ /* 0x000722000c1e1900 */
[----:B0-----:R-:W-:Y:S01]  /*1e90*/  ISETP.NE.AND P0, PT, R0, 0x1, PT ;  /* 0x000000010000780c */ /* 0x001fe20003f05270 */
[----:B------:R-:W-:Y:S01]  /*1ea0*/  IMAD.SHL.U32 R40, R220, 0x4, RZ ;  /* 0x00000004dc287824 */ /* 0x000fe200078e00ff */
[----:B------:R-:W-:-:S04]  /*1eb0*/  SHF.R.S32.HI R13, RZ, 0x1f, R10 ;  /* 0x0000001fff0d7819 */ /* 0x000fc8000001140a */
[----:B------:R-:W0:Y:S01]  /*1ec0*/  LDC R61, c[0x0][0x2e4] ;  /* 0x0000b900ff3d7b82 */ /* 0x000e220000000800 */
[----:B--2---:R-:W-:Y:S01]  /*1ed0*/  ISETP.GE.AND P1, PT, R16, R25, PT ;  /* 0x000000191000720c */ /* 0x004fe20003f26270 */
[----:B------:R-:W-:Y:S01]  /*1ee0*/  IMAD.SHL.U32 R57, R195, 0x40, RZ ;  /* 0x00000040c3397824 */ /* 0x000fe200078e00ff */
[----:B------:R-:W-:Y:S01]  /*1ef0*/  SHF.R.S32.HI R41, RZ, 0x1f, R40 ;  /* 0x0000001fff297819 */ /* 0x000fe20000011428 */
[-C--:B-1----:R-:W-:Y:S01]  /*1f00*/  IMAD R4, R13, R52.reuse, RZ ;  /* 0x000000340d047224 */ /* 0x082fe200078e02ff */
[----:B------:R-:W-:Y:S01]  /*1f10*/  SEL R11, R25, RZ, P1 ;  /* 0x000000ff190b7207 */ /* 0x000fe20000800000 */
[----:B---3--:R-:W-:Y:S01]  /*1f20*/  IMAD.WIDE.U32 R2, R10, R52, RZ ;  /* 0x000000340a027225 */ /* 0x008fe200078e00ff */
[----:B------:R-:W-:Y:S02]  /*1f30*/  SHF.R.U32.HI R20, RZ, 0x7, R20 ;  /* 0x00000007ff147819 */ /* 0x000fe40000011614 */
[----:B------:R-:W-:Y:S01]  /*1f40*/  LOP3.LUT R57, R57, 0x1c0, RZ, 0xc0, !PT ;  /* 0x000001c039397812 */ /* 0x000fe200078ec0ff */
[----:B------:R-:W1:Y:S01]  /*1f50*/  @P0 LDC R5, c[0x0][0x42c] ;  /* 0x00010b00ff050b82 */ /* 0x000e620000000800 */
[----:B------:R-:W-:Y:S01]  /*1f60*/  IMAD.IADD R11, R16, 0x1, R11 ;  /* 0x00000001100b7824 */ /* 0x000fe200078e020b */
[----:B------:R-:W-:Y:S01]  /*1f70*/  SHF.L.U64.HI R51, R52, 0x6, R53 ;  /* 0x0000000634337819 */ /* 0x000fe20000010235 */
[----:B------:R-:W-:Y:S01]  /*1f80*/  VIADD R58, R20, 0x8 ;  /* 0x00000008143a7836 */ /* 0x000fe20000000000 */
[----:B------:R-:W-:Y:S01]  /*1f90*/  SHF.R.U32.HI R60, RZ, 0x3, R57 ;  /* 0x00000003ff3c7819 */ /* 0x000fe20000011639 */
[----:B------:R-:W-:Y:S01]  /*1fa0*/  VIADD R80, R16, 0x20 ;  /* 0x0000002010507836 */ /* 0x000fe20000000000 */
[----:B------:R-:W-:Y:S01]  /*1fb0*/  SHF.R.S32.HI R50, RZ, 0x1f, R11 ;  /* 0x0000001fff327819 */ /* 0x000fe2000001140b */
[----:B------:R-:W-:Y:S01]  /*1fc0*/  IMAD.SHL.U32 R56, R26, 0x40, RZ ;  /* 0x000000401a387824 */ /* 0x000fe200078e00ff */
[----:B------:R-:W2:Y:S01]  /*1fd0*/  @P0 LDC R7, c[0x0][0x430] ;  /* 0x00010c00ff070b82 */ /* 0x000ea20000000800 */
[----:B------:R-:W-:Y:S01]  /*1fe0*/  P2R R72, PR, RZ, 0x2 ;  /* 0x00000002ff487803 */ /* 0x000fe20000000000 */
[----:B------:R-:W-:Y:S01]  /*1ff0*/  IMAD.SHL.U32 R62, R25, 0x2, RZ ;  /* 0x00000002193e7824 */ /* 0x000fe200078e00ff */
[----:B------:R-:W-:-:S04]  /*2000*/  LEA.HI R50, R50, R11, RZ, 0x3 ;  /* 0x0000000b32327211 */ /* 0x000fc800078f18ff */
[----:B------:R-:W-:-:S04]  /*2010*/  LOP3.LUT R67, R50, 0xfffffff8, RZ, 0xc0, !PT ;  /* 0xfffffff832437812 */ /* 0x000fc800078ec0ff */
[----:B------:R-:W-:Y:S01]  /*2020*/  SHF.R.S32.HI R71, RZ, 0x1f, R67 ;  /* 0x0000001fff477819 */ /* 0x000fe20000011443 */
[----:B-1----:R-:W-:-:S04]  /*2030*/  @P0 IMAD.HI.U32 R0, R190, R5, RZ ;  /* 0x00000005be000227 */ /* 0x002fc800078e00ff */
[----:B------:R-:W-:Y:S01]  /*2040*/  IMAD R5, R10, R53, R4 ;  /* 0x000000350a057224 */ /* 0x000fe200078e0204 */
[----:B--2---:R-:W-:-:S03]  /*2050*/  @P0 SHF.R.U32.HI R190, RZ, R7, R0 ;  /* 0x00000007ffbe0219 */ /* 0x004fc60000011600 */
[----:B------:R-:W-:Y:S01]  /*2060*/  IMAD.IADD R3, R3, 0x1, R5 ;  /* 0x0000000103037824 */ /* 0x000fe200078e0205 */
[----:B------:R-:W-:Y:S02]  /*2070*/  ISETP.NE.U32.AND P0, PT, RZ, UR8, PT ;  /* 0x00000008ff007c0c */ /* 0x000fe4000bf05070 */
[----:B------:R-:W-:Y:S01]  /*2080*/  SHF.R.S32.HI R0, RZ, 0x1f, R190 ;  /* 0x0000001fff007819 */ /* 0x000fe200000114be */
[----:B------:R-:W-:Y:S01]  /*2090*/  IMAD.WIDE.U32 R2, R190, UR4, R2 ;  /* 0x00000004be027c25 */ /* 0x000fe2000f8e0002 */
[----:B------:R-:W-:-:S03]  /*20a0*/  ISETP.NE.AND.EX P0, PT, RZ, UR9, PT, P0 ;  /* 0x00000009ff007c0c */ /* 0x000fc6000bf05300 */
[C---:B------:R-:W-:Y:S02]  /*20b0*/  IMAD R5, R0.reuse, UR4, RZ ;  /* 0x0000000400057c24 */ /* 0x040fe4000f8e02ff */
[----:B------:R-:W-:Y:S02]  /*20c0*/  IMAD R9, R0, UR6, RZ ;  /* 0x0000000600097c24 */ /* 0x000fe4000f8e02ff */
[C---:B------:R-:W-:Y:S01]  /*20d0*/  IMAD R7, R190.reuse, UR5, R5 ;  /* 0x00000005be077c24 */ /* 0x040fe2000f8e0205 */
[----:B------:R-:W-:Y:S01]  /*20e0*/  ULDC.64 UR4, c[0x0][0x300] ;  /* 0x0000c00000047ab9 */ /* 0x000fe20000000a00 */
[C---:B------:R-:W-:Y:S02]  /*20f0*/  IMAD R9, R190.reuse, UR7, R9 ;  /* 0x00000007be097c24 */ /* 0x040fe4000f8e0209 */
[----:B------:R-:W-:Y:S02]  /*2100*/  IMAD.IADD R3, R3, 0x1, R7 ;  /* 0x0000000103037824 */ /* 0x000fe400078e0207 */
[----:B------:R-:W-:-:S04]  /*2110*/  IMAD.WIDE.U32 R4, R190, UR6, R16 ;  /* 0x00000006be047c25 */ /* 0x000fc8000f8e0010 */
[----:B------:R-:W-:Y:S01]  /*2120*/  IMAD.IADD R5, R5, 0x1, R9 ;  /* 0x0000000105057824 */ /* 0x000fe200078e0209 */
[----:B----4-:R-:W-:Y:S02]  /*2130*/  SHF.R.S32.HI R0, RZ, 0x1f, R191 ;  /* 0x0000001fff007819 */ /* 0x010fe400000114bf */
[----:B------:R-:W-:Y:S02]  /*2140*/  SEL R39, R191, RZ, !P0 ;  /* 0x000000ffbf277207 */ /* 0x000fe40004000000 */
[----:B------:R-:W-:-:S03]  /*2150*/  SEL R0, R0, RZ, !P0 ;  /* 0x000000ff00007207 */ /* 0x000fc60004000000 */
[----:B------:R-:W-:-:S04]  /*2160*/  IMAD.WIDE.U32 R42, R39, UR4, R2 ;  /* 0x00000004272a7c25 */ /* 0x000fc8000f8e0002 */
[----:B------:R-:W-:Y:S02]  /*2170*/  IMAD R6, R0, UR4, RZ ;  /* 0x0000000400067c24 */ /* 0x000fe4000f8e02ff */
[----:B------:R-:W-:-:S04]  /*2180*/  IMAD.WIDE.U32 R2, R187, R52, R16 ;  /* 0x00000034bb027225 */ /* 0x000fc800078e0010 */
[----:B------:R-:W-:Y:S01]  /*2190*/  IMAD R7, R39, UR5, R6 ;  /* 0x0000000527077c24 */ /* 0x000fe2000f8e0206 */
[----:B------:R-:W-:Y:S01]  /*21a0*/  ULDC.64 UR4, c[0x0][0x328] ;  /* 0x0000ca0000047ab9 */ /* 0x000fe20000000a00 */
[----:B------:R-:W-:Y:S01]  /*21b0*/  IMAD R6, R224, R52, RZ ;  /* 0x00000034e0067224 */ /* 0x000fe200078e02ff */
[----:B------:R-:W-:Y:S01]  /*21c0*/  IADD3 R46, P0, R42, R2, RZ ;  /* 0x000000022a2e7210 */ /* 0x000fe20007f1e0ff */
[----:B------:R-:W-:Y:S02]  /*21d0*/  IMAD R8, R0, UR4, RZ ;  /* 0x0000000400087c24 */ /* 0x000fe4000f8e02ff */
[----:B------:R-:W-:Y:S01]  /*21e0*/  IMAD R9, R187, R53, R6 ;  /* 0x00000035bb097224 */ /* 0x000fe200078e0206 */
[----:B------:R-:W-:Y:S01]  /*21f0*/  SHF.L.U64.HI R53, R54, 0x6, R55 ;  /* 0x0000000636357819 */ /* 0x000fe20000010237 */
[----:B------:R-:W-:Y:S02]  /*2200*/  IMAD R73, R39, UR5, R8 ;  /* 0x0000000527497c24 */ /* 0x000fe4000f8e0208 */
[----:B------:R-:W-:-:S02]  /*2210*/  IMAD.IADD R0, R43, 0x1, R7 ;  /* 0x000000012b007824 */ /* 0x000fc400078e0207 */
[----:B------:R-:W-:Y:S01]  /*2220*/  IMAD.WIDE.U32 R38, R39, UR4, R4 ;  /* 0x0000000427267c25 */ /* 0x000fe2000f8e0004 */
[----:B------:R-:W-:Y:S02]  /*2230*/  ULDC UR4, c[0x0][0x2e4] ;  /* 0x0000b90000047ab9 */ /* 0x000fe40000000800 */
[----:B------:R-:W-:Y:S01]  /*2240*/  IADD3.X R48, R0, R3, R9, P0, !PT ;  /* 0x0000000300307210 */ /* 0x000fe200007fe409 */
[----:B------:R-:W-:Y:S01]  /*2250*/  IMAD R4, R224, R26, RZ ;  /* 0x0000001ae0047224 */ /* 0x000fe200078e02ff */
[----:B------:R-:W-:Y:S01]  /*2260*/  ISETP.GE.AND P4, PT, R16, UR4, PT ;  /* 0x0000000410007c0c */ /* 0x000fe2000bf86270 */
[----:B------:R-:W-:Y:S01]  /*2270*/  IMAD R2, R224, R54, RZ ;  /* 0x00000036e0027224 */ /* 0x000fe200078e02ff */
[----:B------:R-:W-:Y:S01]  /*2280*/  ISETP.GE.AND P3, PT, R80, UR4, PT ;  /* 0x0000000450007c0c */ /* 0x000fe2000bf66270 */
[C---:B------:R-:W-:Y:S02]  /*2290*/  IMAD R21, R187.reuse, R27, R4 ;  /* 0x0000001bbb157224 */ /* 0x040fe400078e0204 */
[----:B------:R-:W-:-:S02]  /*22a0*/  IMAD R15, R187, R55, R2 ;  /* 0x00000037bb0f7224 */ /* 0x000fc400078e0202 */
[----:B------:R-:W-:-:S04]  /*22b0*/  IMAD.WIDE.U32 R8, R187, R26, R16 ;  /* 0x0000001abb087225 */ /* 0x000fc800078e0010 */
[----:B------:R-:W-:-:S04]  /*22c0*/  IMAD.WIDE.U32 R4, R187, R26, R40 ;  /* 0x0000001abb047225 */ /* 0x000fc800078e0028 */
[----:B------:R-:W-:-:S04]  /*22d0*/  IMAD.WIDE.U32 R6, R187, R54, R16 ;  /* 0x00000036bb067225 */ /* 0x000fc800078e0010 */
[----:B------:R-:W-:-:S04]  /*22e0*/  IMAD.WIDE.U32 R2, R187, R54, R40 ;  /* 0x00000036bb027225 */ /* 0x000fc800078e0028 */
[----:B------:R-:W-:Y:S02]  /*22f0*/  IMAD.IADD R9, R21, 0x1, R9 ;  /* 0x0000000115097824 */ /* 0x000fe400078e0209 */
[----:B------:R-:W-:Y:S02]  /*2300*/  IMAD.IADD R5, R5, 0x1, R21 ;  /* 0x0000000105057824 */ /* 0x000fe400078e0215 */
[----:B------:R-:W-:Y:S01]  /*2310*/  IMAD.IADD R7, R15, 0x1, R7 ;  /* 0x000000010f077824 */ /* 0x000fe200078e0207 */
[----:B------:R-:W1:Y:S01]  /*2320*/  LDC.64 R20, c[0x0][0x2d8] ;  /* 0x0000b600ff147b82 */ /* 0x000e620000000a00 */
[----:B------:R-:W-:Y:S01]  /*2330*/  IMAD.IADD R3, R3, 0x1, R15 ;  /* 0x0000000103037824 */ /* 0x000fe200078e020f */
[----:B-----5:R-:W-:Y:S01]  /*2340*/  SHF.R.S32.HI R15, RZ, 0x1f, R33 ;  /* 0x0000001fff0f7819 */ /* 0x020fe20000011421 */
[----:B------:R-:W-:Y:S01]  /*2350*/  IMAD.WIDE.U32 R28, R33, R26, R4 ;  /* 0x0000001a211c7225 */ /* 0x000fe200078e0004 */
[----:B------:R-:W-:-:S03]  /*2360*/  LOP3.LUT R5, R57, 0x38, R50, 0xf8, !PT ;  /* 0x0000003839057812 */ /* 0x000fc600078ef832 */
[----:B------:R-:W-:Y:S01]  /*2370*/  IMAD R12, R15, R54, RZ ;  /* 0x000000360f0c7224 */ /* 0x000fe200078e02ff */
[----:B------:R-:W-:Y:S01]  /*2380*/  LOP3.LUT R68, R5, R60, RZ, 0x3c, !PT ;  /* 0x0000003c05447212 */ /* 0x000fe200078e3cff */
[----:B------:R-:W-:Y:S01]  /*2390*/  IMAD.WIDE.U32 R34, R33, R54, R2 ;  /* 0x0000003621227225 */ /* 0x000fe200078e0002 */
[----:B------:R-:W-:Y:S02]  /*23a0*/  LOP3.LUT R3, R57, 0x18, R16, 0xf8, !PT ;  /* 0x0000001839037812 */ /* 0x000fe400078ef810 */
[----:B------:R-:W-:Y:S01]  /*23b0*/  IADD3 R2, P0, R187, R10, RZ ;  /* 0x0000000abb027210 */ /* 0x000fe20007f1e0ff */
[----:B------:R-:W-:Y:S01]  /*23c0*/  IMAD R11, R33, R55, R12 ;  /* 0x00000037210b7224 */ /* 0x000fe200078e020c */
[----:B------:R-:W-:Y:S01]  /*23d0*/  LOP3.LUT R4, R3, R60, RZ, 0x3c, !PT ;  /* 0x0000003c03047212 */ /* 0x000fe200078e3cff */
[-C--:B------:R-:W-:Y:S01]  /*23e0*/  IMAD R12, R15, R26.reuse, RZ ;  /* 0x0000001a0f0c7224 */ /* 0x080fe200078e02ff */
[----:B------:R-:W-:Y:S01]  /*23f0*/  SHF.L.U64.HI R55, R26, 0x6, R27 ;  /* 0x000000061a377819 */ /* 0x000fe2000001021b */
[----:B------:R-:W-:-:S04]  /*2400*/  IMAD.WIDE.U32 R30, R33, R26, R8 ;  /* 0x0000001a211e7225 */ /* 0x000fc800078e0008 */
[C---:B------:R-:W-:Y:S02]  /*2410*/  IMAD R69, R33.reuse, R27, R12 ;  /* 0x0000001b21457224 */ /* 0x040fe400078e020c */
[----:B------:R-:W-:-:S04]  /*2420*/  IMAD.WIDE.U32 R36, R33, R54, R6 ;  /* 0x0000003621247225 */ /* 0x000fc800078e0006 */
[----:B------:R-:W-:Y:S02]  /*2430*/  IMAD.IADD R65, R69, 0x1, R31 ;  /* 0x0000000145417824 */ /* 0x000fe400078e021f */
[----:B------:R-:W-:Y:S02]  /*2440*/  IMAD.SHL.U32 R52, R52, 0x40, RZ ;  /* 0x0000004034347824 */ /* 0x000fe400078e00ff */
[----:B------:R-:W-:Y:S02]  /*2450*/  IMAD.SHL.U32 R54, R54, 0x40, RZ ;  /* 0x0000004036367824 */ /* 0x000fe400078e00ff */
[----:B------:R-:W-:Y:S02]  /*2460*/  IMAD.X R3, R224, 0x1, R13, P0 ;  /* 0x00000001e0037824 */ /* 0x000fe400000e060d */
[----:B------:R-:W-:Y:S02]  /*2470*/  IMAD R63, R213, 0x200, R4 ;  /* 0x00000200d53f7824 */ /* 0x000fe400078e0204 */
[----:B------:R-:W-:-:S02]  /*2480*/  IMAD.IADD R64, R11, 0x1, R37 ;  /* 0x000000010b407824 */ /* 0x000fc400078e0225 */
[----:B------:R-:W-:Y:S02]  /*2490*/  IMAD.IADD R66, R35, 0x1, R11 ;  /* 0x0000000123427824 */ /* 0x000fe400078e020b */
[----:B------:R-:W-:Y:S02]  /*24a0*/  IMAD.IADD R69, R29, 0x1, R69 ;  /* 0x000000011d457824 */ /* 0x000fe400078e0245 */
[----:B------:R-:W-:Y:S02]  /*24b0*/  IMAD R68, R213, 0x200, R68 ;  /* 0x00000200d5447824 */ /* 0x000fe400078e0244 */
[----:B0-----:R-:W-:-:S07]  /*24c0*/  IMAD.IADD R73, R39, 0x1, R73 ;  /* 0x0000000127497824 */ /* 0x001fce00078e0249 */
.L_x_5380:
[----:B------:R-:W-:Y:S01]  /*24d0*/  VIADD R49, R49, 0xffffffff ;  /* 0xffffffff31317836 */ /* 0x000fe20000000000 */
[----:B------:R-:W-:Y:S05]  /*24e0*/  YIELD ;  /* 0x0000000000007946 */ /* 0x000fea0003800000 */
[----:B----4-:R-:W-:Y:S01]  /*24f0*/  SHF.R.S32.HI R75, RZ, 0x1f, R49 ;  /* 0x0000001fff4b7819 */ /* 0x010fe20000011431 */
[-C--:B------:R-:W-:Y:S01]  /*2500*/  IMAD R5, R51, R49.reuse, RZ ;  /* 0x0000003133057224 */ /* 0x080fe200078e02ff */
[----:B------:R-:W-:Y:S01]  /*2510*/  BSSY B0, `(.L_x_5351) ;  /* 0x0000194000007945 */ /* 0x000fe20003800000 */
[----:B------:R-:W-:Y:S01]  /*2520*/  IMAD.WIDE.U32 R24, R52, R49, RZ ;  /* 0x0000003134187225 */ /* 0x000fe200078e00ff */
[----:B------:R-:W-:-:S03]  /*2530*/  ISETP.GT.AND P2, PT, R49, R44, PT ;  /* 0x0000002c3100720c */ /* 0x000fc60003f44270 */
[----:B------:R-:W-:Y:S01]  /*2540*/  IMAD R5, R75, R52, R5 ;  /* 0x000000344b057224 */ /* 0x000fe200078e0205 */
[----:B-1----:R-:W-:Y:S01]  /*2550*/  IADD3 R4, P0, R46, R24, RZ ;  /* 0x000000182e047210 */ /* 0x002fe20007f1e0ff */
[----:B---3--:R-:W-:Y:S02]  /*2560*/  IMAD.SHL.U32 R14, R186, 0x1000, RZ ;  /* 0x00001000ba0e7824 */ /* 0x008fe400078e00ff */
[----:B------:R-:W-:Y:S01]  /*2570*/  IMAD.IADD R77, R25, 0x1, R5 ;  /* 0x00000001194d7824 */ /* 0x000fe200078e0205 */
[----:B-1----:R-:W-:Y:S01]  /*2580*/  LEA R12, P1, R4, R20, 0x1 ;  /* 0x00000014040c7211 */ /* 0x002fe200078208ff */
[----:B------:R-:W-:Y:S02]  /*2590*/  IMAD.IADD R5, R63, 0x1, R14 ;  /* 0x000000013f057824 */ /* 0x000fe400078e020e */
[----:B------:R-:W-:Y:S01]  /*25a0*/  IMAD.X R6, R77, 0x1, R48, P0 ;  /* 0x000000014d067824 */ /* 0x000fe200000e0630 */
[----:B------:R-:W-:Y:S01]  /*25b0*/  ISETP.GE.AND P0, PT, R59, 0x1, PT ;  /* 0x000000013b00780c */ /* 0x000fe20003f06270 */
[----:B------:R-:W-:-:S03]  /*25c0*/  IMAD R15, R5, 0x2, R18 ;  /* 0x00000002050f7824 */ /* 0x000fc600078e0212 */
        /* <DEDUP_REMOVED lines=41> */
.L_x_5355:
[----:B------:R-:W-:Y:S05]  /*2860*/  BSYNC B1 ;  /* 0x0000000000017941 */ /* 0x000fea0003800000 */
.L_x_5354:
[----:B------:R-:W-:Y:S01]  /*2870*/  UISETP.NE.AND UP0, UPT, UR36, 0x3, UPT ;  /* 0x000000032400788c */ /* 0x000fe2000bf05270 */
[----:B-----5:R-:W-:Y:S02]  /*2880*/  IMAD.MOV.U32 R4, RZ, RZ, R8 ;  /* 0x000000ffff047224 */ /* 0x020fe400078e0008 */
[----:B------:R-:W-:Y:S02]  /*2890*/  IMAD.MOV.U32 R5, RZ, RZ, R9 ;  /* 0x000000ffff057224 */ /* 0x000fe400078e0009 */
[----:B0-----:R-:W-:Y:S01]  /*28a0*/  IMAD.MOV.U32 R6, RZ, RZ, R26 ;  /* 0x000000ffff067224 */ /* 0x001fe200078e001a */
        /* <DEDUP_REMOVED lines=16> */
.L_x_5356:
[----:B------:R-:W-:Y:S01]  /*29b0*/  IMAD R70, R186, 0x8, R18 ;  /* 0x00000008ba467824 */ /* 0x000fe200078e0212 */
[----:B------:R-:W-:Y:S01]  /*29c0*/  SHF.L.U32 R75, R192, 0x1f, RZ ;  /* 0x0000001fc04b7819 */ /* 0x000fe200000006ff */
[----:B------:R-:W-:Y:S03]  /*29d0*/  BSSY B1, `(.L_x_5357) ;  /* 0x0000003000017945 */ /* 0x000fe60003800000 */
[----:B------:R-:W0:Y:S02]  /*29e0*/  SYNCS.PHASECHK.TRANS64.TRYWAIT P5, [R70+URZ+0x38890], R75 ;  /* 0x0388904b460075a7 */ /* 0x000e2400080a017f */
[----:B0-----:R-:W-:Y:S05]  /*29f0*/  @!P5 BRA `(.L_x_5358) ;  /* 0x00000200002cd947 */ /* 0x001fea0003800000 */
.L_x_5662:
[----:B------:R-:W-:Y:S05]  /*2a00*/  BSYNC B1 ;  /* 0x0000000000017941 */ /* 0x000fea0003800000 */
.L_x_5357:
[----:B------:R-:W-:Y:S05]  /*2a10*/  @P1 BRA `(.L_x_5359) ;  /* 0x00000014000c1947 */ /* 0x000fea0003800000 */
[----:B------:R-:W-:Y:S04]  /*2a20*/  BSSY B1, `(.L_x_5360) ;  /* 0x0000036000017945 */ /* 0x000fe80003800000 */
[----:B------:R-:W-:Y:S05]  /*2a30*/  @P4 BRA `(.L_x_5361) ;  /* 0x0000000000d04947 */ /* 0x000fea0003800000 */
[----:B------:R1:W2:Y:S01]  /*2a40*/  LDS.128 R4, [R15+0x22400] ;  /* 0x022400000f047984 */ /* 0x0002a20000000c00 */
[----:B------:R-:W-:Y:S01]  /*2a50*/  ISETP.GE.AND P5, PT, R40, R59, PT ;  /* 0x0000003b2800720c */ /* 0x000fe20003fa6270 */
[----:B------:R-:W-:-:S12]  /*2a60*/  BSSY B2, `(.L_x_5362) ;  /* 0x0000030000027945 */ /* 0x000fd80003800000 */
[----:B-1----:R-:W-:Y:S05]  /*2a70*/  @P5 BRA `(.L_x_5363) ;  /* 0x0000000000b85947 */ /* 0x002fea0003800000 */
[----:B------:R-:W-:Y:S01]  /*2a80*/  SHF.R.U32.HI R81, RZ, 0x10, R25 ;  /* 0x00000010ff517819 */ /* 0x000fe20000011619 */
[----:B--2---:R-:W-:Y:S01]  /*2a90*/  IMAD.U32 R15, R6, 0x10000, RZ ;  /* 0x00010000060f7824 */ /* 0x004fe200078e00ff */
[----:B------:R-:W-:Y:S02]  /*2aa0*/  SHF.R.U32.HI R76, RZ, 0x10, R27 ;  /* 0x00000010ff4c7819 */ /* 0x000fe4000001161b */
[----:B------:R-:W-:Y:S01]  /*2ab0*/  SHF.R.U64 R78, R24, 0x10, R25 ;  /* 0x00000010184e7819 */ /* 0x000fe20000001219 */
[----:B------:R-:W-:Y:S01]  /*2ac0*/  IMAD.U32 R25, R7, 0x10000, RZ ;  /* 0x0001000007197824 */ /* 0x000fe200078e00ff */
[----:B------:R-:W-:Y:S02]  /*2ad0*/  PRMT R81, R77, 0x5410, R81 ;  /* 0x000054104d517816 */ /* 0x000fe40000000051 */
[----:B------:R-:W-:Y:S02]  /*2ae0*/  SHF.R.U64 R74, R26, 0x10, R27 ;  /* 0x000000101a4a7819 */ /* 0x000fe4000000121b */
        /* <DEDUP_REMOVED lines=8> */
[CC--:B------:R-:W-:Y:S01]  /*2b70*/  FMUL.FTZ R86, R24.reuse, R82.reuse ;  /* 0x0000005218567220 */ /* 0x0c0fe20000410000 */
        /* <DEDUP_REMOVED lines=14> */
[----:B------:R-:W-:Y:S01]  /*2c60*/  FMUL.FTZ R26, R26, R76 ;  /* 0x0000004c1a1a7220 */ /* 0x000fe20000410000 */
        /* <DEDUP_REMOVED lines=15> */
.L_x_5363:
[----:B------:R-:W-:Y:S05]  /*2d60*/  BSYNC B2 ;  /* 0x0000000000027941 */ /* 0x000fea0003800000 */
.L_x_5362:
[----:B--2---:R1:W-:Y:S02]  /*2d70*/  STG.E.128 desc[UR54][R12.64], R4 ;  /* 0x000000040c007986 */ /* 0x0043e4000c101d36 */
.L_x_5361:
[----:B------:R-:W-:Y:S05]  /*2d80*/  BSYNC B1 ;  /* 0x0000000000017941 */ /* 0x000fea0003800000 */
.L_x_5360:
[----:B------:R-:W-:Y:S05]  /*2d90*/  @P3 BRA `(.L_x_5359) ;  /* 0x00000010002c3947 */ /* 0x000fea0003800000 */
[----:B-1----:R-:W-:Y:S01]  /*2da0*/  IMAD.MOV.U32 R5, RZ, RZ, 0x20 ;  /* 0x00000020ff057424 */ /* 0x002fe200078e00ff */
[----:B------:R-:W-:Y:S01]  /*2db0*/  LOP3.LUT P5, RZ, R195, 0x4, RZ, 0xc0, !PT ;  /* 0x00000004c3ff7812 */ /* 0x000fe200078ac0ff */
[----:B------:R-:W-:Y:S03]  /*2dc0*/  BSSY B1, `(.L_x_5364) ;  /* 0x0000036000017945 */ /* 0x000fe60003800000 */
[----:B------:R-:W-:-:S04]  /*2dd0*/  SEL R5, R5, 0xffffffe0, !P5 ;  /* 0xffffffe005057807 */ /* 0x000fc80006800000 */
[----:B------:R-:W-:Y:S01]  /*2de0*/  IADD3 R5, R5, R63, R14 ;  /* 0x0000003f05057210 */ /* 0x000fe20007ffe00e */
[----:B------:R-:W-:-:S04]  /*2df0*/  VIADD R14, R40, 0x10 ;  /* 0x00000010280e7836 */ /* 0x000fc80000000000 */
[----:B------:R-:W-:Y:S01]  /*2e00*/  IMAD R4, R5, 0x2, R18 ;  /* 0x0000000205047824 */ /* 0x000fe200078e0212 */
[----:B------:R-:W-:-:S05]  /*2e10*/  ISETP.GE.AND P5, PT, R14, R59, PT ;  /* 0x0000003b0e00720c */ /* 0x000fca0003fa6270 */
[----:B------:R-:W1:Y:S08]  /*2e20*/  LDS.128 R4, [R4+0x22400] ;  /* 0x0224000004047984 */ /* 0x000e700000000c00 */
        /* <DEDUP_REMOVED lines=47> */
.L_x_5365:
[----:B------:R-:W-:Y:S05]  /*3120*/  BSYNC B1 ;  /* 0x0000000000017941 */ /* 0x000fea0003800000 */
.L_x_5364:
[----:B-1----:R2:W-:Y:S01]  /*3130*/  STG.E.128 desc[UR54][R12.64+0x40], R4 ;  /* 0x000040040c007986 */ /* 0x0025e2000c101d36 */
[----:B------:R-:W-:Y:S05]  /*3140*/  BRA `(.L_x_5359) ;  /* 0x0000000c00407947 */ /* 0x000fea0003800000 */
.L_x_5353:
        /* <DEDUP_REMOVED lines=39> */
[----:B------:R-:W-:-:S04]  /*33c0*/  PRMT R84, R13, 0x5410, R12 ;  /* 0x000054100d547816 */ /* 0x000fc8000000000c */
[----:B------:R-:W-:Y:S01]  /*33d0*/  PRMT R91, R15, 0x5410, R26 ;  /* 0x000054100f5b7816 */ /* 0x000fe2000000001a */
[----:B------:R-:W-:Y:S06]  /*33e0*/  @!P0 BRA `(.L_x_5366) ;  /* 0x0000000000048947 */ /* 0x000fec0003800000 */
[----:B------:R-:W-:Y:S01]  /*33f0*/  BPT.TRAP 0x1 ;  /* 0x000000040000795c */ /* 0x000fe20000300000 */
.L_x_5366:
[----:B------:R-:W-:Y:S01]  /*3400*/  IMAD R70, R186, 0x8, R18 ;  /* 0x00000008ba467824 */ /* 0x000fe200078e0212 */
[----:B------:R-:W-:Y:S01]  /*3410*/  SHF.L.U32 R75, R192, 0x1f, RZ ;  /* 0x0000001fc04b7819 */ /* 0x000fe200000006ff */
[----:B------:R-:W-:Y:S03]  /*3420*/  BSSY B1, `(.L_x_5367) ;  /* 0x0000003000017945 */ /* 0x000fe60003800000 */
[----:B------:R-:W0:Y:S02]  /*3430*/  SYNCS.PHASECHK.TRANS64.TRYWAIT P5, [R70+URZ+0x38890], R75 ;  /* 0x0388904b460075a7 */ /* 0x000e2400080a017f */
[----:B0-----:R-:W-:Y:S05]  /*3440*/  @!P5 BRA `(.L_x_5368) ;  /* 0x000001f400acd947 */ /* 0x001fea0003800000 */
.L_x_5663:
[----:B------:R-:W-:Y:S05]  /*3450*/  BSYNC B1 ;  /* 0x0000000000017941 */ /* 0x000fea0003800000 */
.L_x_5367:
        /* <DEDUP_REMOVED lines=28> */
[----:B------:R-:W-:Y:S02]  /*3620*/  IMAD R24, R15, 0x2, R18 ;  /* 0x000000020f187824 */ /* 0x000fe400078e0212 */
        /* <DEDUP_REMOVED lines=13> */
[--C-:B------:R-:W-:Y:S01]  /*3700*/  SHF.R.U64 R89, R10, 0x10, R11.reuse ;  /* 0x000000100a597819 */ /* 0x100fe2000000120b */
[----:B--2---:R-:W-:Y:S01]  /*3710*/  IMAD.U32 R10, R24, 0x10000, RZ ;  /* 0x00010000180a7824 */ /* 0x004fe200078e00ff */
[----:B------:R-:W-:Y:S01]  /*3720*/  SHF.R.U32.HI R90, RZ, 0x10, R11 ;  /* 0x00000010ff5a7819 */ /* 0x000fe2000001160b */
[----:B------:R-:W-:Y:S01]  /*3730*/  IMAD.U32 R11, R25, 0x10000, RZ ;  /* 0x00010000190b7824 */ /* 0x000fe200078e00ff */
        /* <DEDUP_REMOVED lines=21> */
[----:B------:R-:W-:Y:S01]  /*3890*/  LOP3.LUT R27, R27, 0xffff0000, RZ, 0xc0, !PT ;  /* 0xffff00001b1b7812 */ /* 0x000fe200078ec0ff */
[C---:B------:R-:W-:Y:S01]  /*38a0*/  IMAD.U32 R11, R90.reuse, 0x10000, RZ ;  /* 0x000100005a0b7824 */ /* 0x040fe200078e00ff */
[----:B------:R-:W-:Y:S01]  /*38b0*/  LOP3.LUT R90, R90, 0xffff0000, RZ, 0xc0, !PT ;  /* 0xffff00005a5a7812 */ /* 0x000fe200078ec0ff */
[-C--:B------:R-:W-:Y:S01]  /*38c0*/  FMUL.FTZ R13, R13, R82.reuse ;  /* 0x000000520d0d7220 */ /* 0x080fe20000410000 */
[C---:B------:R-:W-:Y:S01]  /*38d0*/  FFMA.FTZ R91, R6.reuse, R82, -R91 ;  /* 0x00000052065b7223 */ /* 0x040fe2000001085b */
[C---:B------:R-:W-:Y:S01]  /*38e0*/  FMUL.FTZ R82, R25.reuse, R5 ;  /* 0x0000000519527220 */ /* 0x040fe20000410000 */
[----:B------:R-:W-:Y:S01]  /*38f0*/  FMUL.FTZ R93, R25, R11 ;  /* 0x0000000b195d7220 */ /* 0x000fe20000410000 */
[----:B------:R-:W-:Y:S01]  /*3900*/  FFMA.FTZ R87, R6, R87, R13 ;  /* 0x0000005706577223 */ /* 0x000fe2000001000d */
[----:B------:R-:W-:Y:S01]  /*3910*/  LOP3.LUT R6, R85, 0xffff0000, RZ, 0xc0, !PT ;  /* 0xffff000055067812 */ /* 0x000fe200078ec0ff */
[C---:B------:R-:W-:Y:S01]  /*3920*/  FFMA.FTZ R82, R8.reuse, R11, R82 ;  /* 0x0000000b08527223 */ /* 0x040fe20000010052 */
[----:B------:R-:W-:Y:S01]  /*3930*/  FFMA.FTZ R93, R8, R5, -R93 ;  /* 0x00000005085d7223 */ /* 0x000fe2000001085d */
        /* <DEDUP_REMOVED lines=45> */
.L_x_5370:
[----:B------:R-:W-:Y:S05]  /*3c10*/  BSYNC B1 ;  /* 0x0000000000017941 */ /* 0x000fea0003800000 */
.L_x_5369:
        /* <DEDUP_REMOVED lines=10> */
.L_x_5352:
[----:B------:R-:W-:-:S06]  /*3cc0*/  UISETP.NE.AND UP0, UPT, UR36, 0x3, UPT ;  /* 0x000000032400788c */ /* 0x000fcc000bf05270 */
[----:B------:R-:W-:-:S13]  /*3cd0*/  PLOP3.LUT P0, PT, PT, PT, UP0, 0x80, 0x0 ;  /* 0x000000000000781c */ /* 0x000fda0003f0f008 */
[----:B------:R-:W-:Y:S05]  /*3ce0*/  @!P0 BRA `(.L_x_5371) ;  /* 0x0000000000048947 */ /* 0x000fea0003800000 */
[----:B------:R-:W-:Y:S01]  /*3cf0*/  BPT.TRAP 0x1 ;  /* 0x000000040000795c */ /* 0x000fe20000300000 */
.L_x_5371:
        /* <DEDUP_REMOVED lines=8> */
.L_x_5664:
[----:B------:R-:W-:Y:S05]  /*3d80*/  BSYNC B1 ;  /* 0x0000000000017941 */ /* 0x000fea0003800000 */
.L_x_5372:
[----:B------:R-:W-:Y:S05]  /*3d90*/  @P1 BRA `(.L_x_5359) ;  /* 0x00000000002c1947 */ /* 0x000fea0003800000 */
[----:B------:R-:W-:Y:S01]  /*3da0*/  @!P3 LOP3.LUT P5, RZ, R195, 0x4, RZ, 0xc0, !PT ;  /* 0x00000004c3ffb812 */ /* 0x000fe200078ac0ff */
[----:B------:R-:W-:Y:S01]  /*3db0*/  @!P3 VIADD R4, R63, 0x20 ;  /* 0x000000203f04b836 */ /* 0x000fe20000000000 */
[----:B------:R-:W-:Y:S02]  /*3dc0*/  PLOP3.LUT P6, PT, PT, PT, PT, 0x8, 0x0 ;  /* 0x000000000000781c */ /* 0x000fe40003fce170 */
[----:B------:R-:W-:-:S13]  /*3dd0*/  @!P3 PLOP3.LUT P6, PT, P5, PT, PT, 0x80, 0x0 ;  /* 0x000000000000b81c */ /* 0x000fda0002fcf070 */
[----:B------:R-:W-:-:S04]  /*3de0*/  @P6 VIADD R4, R63, 0xffffffe0 ;  /* 0xffffffe03f046836 */ /* 0x000fc80000000000 */
[----:B------:R-:W-:-:S04]  /*3df0*/  @!P3 IMAD.IADD R5, R14, 0x1, R4 ;  /* 0x000000010e05b824 */ /* 0x000fc800078e0204 */
[----:B------:R-:W-:Y:S02]  /*3e00*/  @!P3 IMAD R8, R5, 0x2, R18 ;  /* 0x000000020508b824 */ /* 0x000fe400078e0212 */
[----:B------:R-:W1:Y:S04]  /*3e10*/  @!P4 LDS.128 R4, [R15+0x22400] ;  /* 0x022400000f04c984 */ /* 0x000e680000000c00 */
[----:B------:R-:W2:Y:S04]  /*3e20*/  @!P3 LDS.128 R8, [R8+0x22400] ;  /* 0x022400000808b984 */ /* 0x000ea80000000c00 */
[----:B-1----:R1:W-:Y:S04]  /*3e30*/  @!P4 STG.E.128 desc[UR54][R12.64], R4 ;  /* 0x000000040c00c986 */ /* 0x0023e8000c101d36 */
[----:B--2---:R1:W-:Y:S02]  /*3e40*/  @!P3 STG.E.128 desc[UR54][R12.64+0x40], R8 ;  /* 0x000040080c00b986 */ /* 0x0043e4000c101d36 */
.L_x_5359:
[----:B------:R-:W-:Y:S05]  /*3e50*/  BSYNC B0 ;  /* 0x0000000000007941 */ /* 0x000fea0003800000 */
.L_x_5351:
        /* <DEDUP_REMOVED lines=17> */
.L_x_5375:
[----:B------:R-:W-:Y:S05]  /*3f70*/  BSYNC B0 ;  /* 0x0000000000007941 */ /* 0x000fea0003800000 */
.L_x_5374:
[----:B------:R-:W2:Y:S01]  /*3f80*/  SYNCS.PHASECHK.TRANS64.TRYWAIT P0, [R70+URZ+0x388b0], R75 ;  /* 0x0388b04b460075a7 */ /* 0x000ea2000800017f */
[----:B------:R-:W-:Y:S04]  /*3f90*/  BSSY B0, `(.L_x_5376) ;  /* 0x0000002000007945 */ /* 0x000fe80003800000 */
[----:B--2---:R-:W-:Y:S05]  /*3fa0*/  @!P0 BRA `(.L_x_5377) ;  /* 0x000001e800fc8947 */ /* 0x004fea0003800000 */
.L_x_5665:
[----:B------:R-:W-:Y:S05]  /*3fb0*/  BSYNC B0 ;  /* 0x0000000000007941 */ /* 0x000fea0003800000 */
.L_x_5376:
        /* <DEDUP_REMOVED lines=25> */
[----:B------:R-:W-:-:S04]  /*4150*/  VIADD R78, R16, 0x140 ;  /* 0x00000140104e7836 */ /* 0x000fc80000000000 */
        /* <DEDUP_REMOVED lines=56> */
.L_x_5379:
[----:B------:R-:W-:Y:S05]  /*44e0*/  BSYNC B0 ;  /* 0x0000000000007941 */ /* 0x000fea0003800000 */
.L_x_5378:
        /* <DEDUP_REMOVED lines=8> */
[----:B0-2---:R-:W-:-:S03]  /*4570*/  @!P5 VIADD R70, R70, 0x388c0 ;  /* 0x000388c04646d836 */ /* 0x005fc60000000000 */
        /* <DEDUP_REMOVED lines=8> */
.L_x_5346:
[----:B------:R-:W-:Y:S04]  /*4600*/  BSSY B0, `(.L_x_5381) ;  /* 0x0000004000007945 */ /* 0x000fe80003800000 */
[----:B------:R-:W-:Y:S05]  /*4610*/  @P0 BRA `(.L_x_5382) ;  /* 0x0000000000080947 */ /* 0x000fea0003800000 */
[----:B------:R-:W0:Y:S02]  /*4620*/  FENCE.VIEW.ASYNC.G ;  /* 0x00000000000073c6 */ /* 0x000e240000000100 */
[----:B0-----:R-:W-:Y:S06]  /*4630*/  BAR.ARV 0xc, 0x120 ;  /* 0x0304800000007b1d */ /* 0x001fec0000002000 */
.L_x_5382:
[----:B------:R-:W-:Y:S05]  /*4640*/  BSYNC B0 ;  /* 0x0000000000007941 */ /* 0x000fea0003800000 */
.L_x_5381:
[----:B------:R-:W2:Y:S01]  /*4650*/  LDL R0, [R1+0x2c] ;  /* 0x00002c0001007983 */ /* 0x000ea20000100800 */
[----:B------:R-:W-:Y:S01]  /*4660*/  BSSY B7, `(.L_x_5383) ;  /* 0x00014ef000077945 */ /* 0x000fe20003800000 */
[----:B--2---:R-:W-:-:S13]  /*4670*/  R2UR UR4, R0 ;  /* 0x00000000000472ca */ /* 0x004fda00000e0000 */
[----:B------:R-:W-:-:S03]  /*4680*/  UISETP.NE.AND UP0, UPT, UR4, 0x1, UPT ;  /* 0x000000010400788c */ /* 0x000fc6000bf05270 */
[----:B------:R-:W-:Y:S02]  /*4690*/  ULDC UR4, c[0x0][0xad8] ;  /* 0x0002b60000047ab9 */ /* 0x000fe40000000800 */
[----:B------:R-:W-:Y:S01]  /*46a0*/  VIADD R0, R47, UR4 ;  /* 0x000000042f007c36 */ /* 0x000fe20008000000 */
[----:B------:R-:W-:-:S13]  /*46b0*/  PLOP3.LUT P0, PT, PT, PT, UP0, 0x80, 0x0 ;  /* 0x000000000000781c */ /* 0x000fda0003f0f008 */
[----:B------:R-:W-:Y:S05]  /*46c0*/  @!P0 BRA `(.L_x_5384) ;  /* 0x00000020001c8947 */ /* 0x000fea0003800000 */
[----:B-1----:R-:W0:Y:S02]  /*46d0*/  LDC R4, c[0x0][0xadc] ;  /* 0x0002b700ff047b82 */ /* 0x002e240000000800 */
        /* <DEDUP_REMOVED lines=13> */
.L_x_5387:
[----:B------:R-:W-:-:S13]  /*47b0*/  ISETP.NE.AND P1, PT, R4, 0x1, PT ;  /* 0x000000010400780c */ /* 0x000fda0003f25270 */
[----:B------:R-:W0:Y:S02]  /*47c0*/  @P1 LDC.64 R6, c[0x0][0xae0] ;  /* 0x0002b800ff061b82 */ /* 0x000e240000000a00 */
[----:B0-----:R-:W-:-:S05]  /*47d0*/  @P1 IMAD.HI.U32 R2, R3, R6, RZ ;  /* 0x0000000603021227 */ /* 0x001fca00078e00ff */
[----:B------:R-:W-:-:S07]  /*47e0*/  @P1 SHF.R.U32.HI R3, RZ, R7, R2 ;  /* 0x00000007ff031219 */ /* 0x000fce0000011602 */
.L_x_5388:
[----:B------:R-:W-:Y:S05]  /*47f0*/  BSYNC B0 ;  /* 0x0000000000007941 */ /* 0x000fea0003800000 */
.L_x_5386:
[----:B------:R-:W-:-:S05]  /*4800*/  IMAD R3, R3, R4, R4 ;  /* 0x0000000403037224 */ /* 0x000fca00078e0204 */
[----:B------:R-:W-:-:S07]  /*4810*/  VIMNMX R0, R0, R3, PT ;  /* 0x0000000300007248 */ /* 0x000fce0003fe0100 */
.L_x_5385:
[----:B------:R-:W-:Y:S01]  /*4820*/  VIADD R0, R0, 0x3f ;  /* 0x0000003f00007836 */ /* 0x000fe20000000000 */
[----:B------:R-:W-:Y:S02]  /*4830*/  ULDC UR4, c[0x0][0xad4] ;  /* 0x0002b50000047ab9 */ /* 0x000fe40000000800 */
[----:B------:R-:W-:Y:S02]  /*4840*/  VIADD R2, R45, -UR4 ;  /* 0x800000042d027c36 */ /* 0x000fe40008000000 */
[----:B------:R-:W-:-:S04]  /*4850*/  SHF.R.S32.HI R3, RZ, 0x1f, R0 ;  /* 0x0000001fff037819 */ /* 0x000fc80000011400 */
[----:B------:R-:W-:-:S04]  /*4860*/  LEA.HI R3, R3, R0, RZ, 0x6 ;  /* 0x0000000003037211 */ /* 0x000fc800078f30ff */
[----:B------:R-:W-:-:S04]  /*4870*/  SHF.R.S32.HI R3, RZ, 0x6, R3 ;  /* 0x00000006ff037819 */ /* 0x000fc80000011403 */
[----:B---34-:R-:W-:Y:S01]  /*4880*/  VIMNMX R14, R168, R3, PT ;  /* 0x00000003a80e7248 */ /* 0x018fe20003fe0100 */
        /* <DEDUP_REMOVED lines=11> */
.L_x_5391:
[----:B------:R-:W-:-:S13]  /*4940*/  ISETP.NE.AND P0, PT, R4, 0x1, PT ;  /* 0x000000010400780c */ /* 0x000fda0003f05270 */
[----:B------:R-:W0:Y:S02]  /*4950*/  @P0 LDC.64 R6, c[0x0][0xae0] ;  /* 0x0002b800ff060b82 */ /* 0x000e240000000a00 */
[----:B0-----:R-:W-:-:S05]  /*4960*/  @P0 IMAD.HI.U32 R6, R45, R6, RZ ;  /* 0x000000062d060227 */ /* 0x001fca00078e00ff */
[----:B------:R-:W-:-:S07]  /*4970*/  @P0 SHF.R.U32.HI R45, RZ, R7, R6 ;  /* 0x00000007ff2d0219 */ /* 0x000fce0000011606 */
.L_x_5392:
[----:B------:R-:W-:Y:S05]  /*4980*/  BSYNC B0 ;  /* 0x0000000000007941 */ /* 0x000fea0003800000 */
.L_x_5390:
[----:B------:R-:W-:-:S05]  /*4990*/  IMAD R45, R45, R4, RZ ;  /* 0x000000042d2d7224 */ /* 0x000fca00078e02ff */
[----:B------:R-:W-:-:S07]  /*49a0*/  VIMNMX R2, R2, R45, !PT ;  /* 0x0000002d02027248 */ /* 0x000fce0007fe0100 */
.L_x_5389:
[----:B------:R-:W-:Y:S01]  /*49b0*/  SHF.R.S32.HI R3, RZ, 0x1f, R2 ;  /* 0x0000001fff037819 */ /* 0x000fe20000011402 */
[----:B------:R-:W-:Y:S01]  /*49c0*/  IMAD.MOV.U32 R0, RZ, RZ, RZ ;  /* 0x000000ffff007224 */ /* 0x000fe200078e00ff */
[----:B------:R-:W-:Y:S02]  /*49d0*/  PLOP3.LUT P0, PT, PT, PT, PT, 0x80, 0x0 ;  /* 0x000000000000781c */ /* 0x000fe40003f0f070 */
[----:B------:R-:W-:Y:S02]  /*49e0*/  CS2R R150, SRZ ;  /* 0x0000000000967805 */ /* 0x000fe4000001ff00 */
        /* <DEDUP_REMOVED lines=64> */
[----:B------:R-:W-:Y:S01]  /*4df0*/  CS2R R6, SRZ ;  /* 0x0000000000067805 */ /* 0x000fe2000001ff00 */
[----:B------:R-:W-:Y:S01]  /*4e00*/  IMAD.MOV.U32 R31, RZ, RZ, RZ ;  /* 0x000000ffff1f7224 */ /* 0x000fe200078e00ff */
[----:B------:R-:W-:Y:S01]  /*4e10*/  CS2R R172, SRZ ;  /* 0x0000000000ac7805 */ /* 0x000fe2000001ff00 */
[----:B------:R-:W-:-:S02]  /*4e20*/  IMAD.MOV.U32 R27, RZ, RZ, RZ ;  /* 0x000000ffff1b7224 */ /* 0x000fc400078e00ff */
[----:B------:R-:W-:Y:S02]  /*4e30*/  IMAD.MOV.U32 R5, RZ, RZ, RZ ;  /* 0x000000ffff057224 */ /* 0x000fe400078e00ff */
[----:B------:R-:W-:Y:S01]  /*4e40*/  IMAD.MOV.U32 R174, RZ, RZ, RZ ;  /* 0x000000ffffae7224 */ /* 0x000fe200078e00ff */
[----:B------:R-:W-:Y:S06]  /*4e50*/  @!P1 BRA `(.L_x_5393) ;  /* 0x0000014400bc9947 */ /* 0x000fec0003800000 */
[----:B------:R-:W0:Y:S01]  /*4e60*/  SHFL.IDX PT, R0, R221, RZ, 0x1f ;  /* 0x00001fffdd007589 */ /* 0x000e2200000e0000 */
[----:B------:R-:W-:Y:S01]  /*4e70*/  IMAD.MOV.U32 R7, RZ, RZ, 0x40000040 ;  /* 0x40000040ff077424 */ /* 0x000fe200078e00ff */
[----:B------:R-:W-:Y:S01]  /*4e80*/  BSSY B0, `(.L_x_5394) ;  /* 0x00000fc000007945 */ /* 0x000fe20003800000 */
[----:B------:R-:W-:Y:S01]  /*4e90*/  IMAD.MOV.U32 R13, RZ, RZ, 0x40000040 ;  /* 0x40000040ff0d7424 */ /* 0x000fe200078e00ff */
[----:B------:R-:W-:Y:S01]  /*4ea0*/  BAR.SYNC.DEFER_BLOCKING 0xe, 0x100 ;  /* 0x0384000000007b1d */ /* 0x000fe20000010000 */
[----:B------:R-:W-:Y:S01]  /*4eb0*/  IMAD.MOV.U32 R9, RZ, RZ, 0x40000040 ;  /* 0x40000040ff097424 */ /* 0x000fe200078e00ff */
[----:B------:R-:W-:Y:S01]  /*4ec0*/  R2UR UR7, R7 ;  /* 0x00000000070772ca */ /* 0x000fe200000e0000 */
[----:B------:R-:W-:Y:S02]  /*4ed0*/  IMAD.MOV.U32 R11, RZ, RZ, 0x40000040 ;  /* 0x40000040ff0b7424 */ /* 0x000fe400078e00ff */
[----:B------:R-:W-:Y:S02]  /*4ee0*/  IMAD.MOV.U32 R7, RZ, RZ, 0x40000040 ;  /* 0x40000040ff077424 */ /* 0x000fe400078e00ff */
[----:B------:R-:W-:Y:S01]  /*4ef0*/  IMAD.MOV.U32 R21, RZ, RZ, 0x40000040 ;  /* 0x40000040ff157424 */ /* 0x000fe200078e00ff */
[----:B------:R-:W1:Y:S01]  /*4f00*/  S2R R15, SR_TID.X ;  /* 0x00000000000f7919 */ /* 0x000e620000002100 */
[----:B------:R-:W-:-:S05]  /*4f10*/  VIADD R5, R14, 0xfffffffe ;  /* 0xfffffffe0e057836 */ /* 0x000fca0000000000 */
[----:B------:R-:W-:Y:S02]  /*4f20*/  ISETP.GE.AND P0, PT, R5, R4, PT ;  /* 0x000000040500720c */ /* 0x000fe40003f06270 */
        /* <DEDUP_REMOVED lines=13> */
[C---:B------:R-:W-:Y:S01]  /*5000*/  VIADD R12, R2.reuse, 0x2 ;  /* 0x00000002020c7836 */ /* 0x040fe20000000000 */
[----:B------:R-:W-:Y:S01]  /*5010*/  LOP3.LUT R152, R3, 0x2000000, RZ, 0xfc, !PT ;  /* 0x0200000003987812 */ /* 0x000fe200078efcff */
[----:B------:R-:W-:Y:S01]  /*5020*/  IMAD.MOV.U32 R3, RZ, RZ, 0x40000040 ;  /* 0x40000040ff037424 */ /* 0x000fe200078e00ff */
[----:B-1----:R-:W-:Y:S01]  /*5030*/  LOP3.LUT R15, R15, 0x7f, RZ, 0xc0, !PT ;  /* 0x0000007f0f0f7812 */ /* 0x002fe200078ec0ff */
[----:B------:R-:W-:-:S02]  /*5040*/  VIADD R10, R2, 0x4 ;  /* 0x00000004020a7836 */ /* 0x000fc40000000000 */
[----:B------:R-:W-:Y:S01]  /*5050*/  IMAD R6, R19, 0x1000, R152 ;  /* 0x0000100013067824 */ /* 0x000fe200078e0298 */
[----:B------:R-:W-:Y:S01]  /*5060*/  R2UR UR5, R3 ;  /* 0x00000000030572ca */ /* 0x000fe200000e0000 */
[----:B------:R-:W-:Y:S01]  /*5070*/  VIADD R20, R2, 0x6 ;  /* 0x0000000602147836 */ /* 0x000fe20000000000 */
[----:B------:R-:W-:Y:S01]  /*5080*/  ISETP.NE.AND P2, PT, R15, RZ, PT ;  /* 0x000000ff0f00720c */ /* 0x000fe20003f45270 */
[C---:B------:R-:W-:Y:S01]  /*5090*/  VIADD R8, R6.reuse, 0x80 ;  /* 0x0000008006087836 */ /* 0x040fe20000000000 */
[----:B------:R-:W-:-:S11]  /*50a0*/  R2UR UR6, R6 ;  /* 0x00000000060672ca */ /* 0x000fd600000e0000 */
[----:B------:R-:W-:Y:S02]  /*50b0*/  @!P2 IMAD R0, R19, 0x8, R18 ;  /* 0x000000081300a824 */ /* 0x000fe400078e0212 */
[----:B------:R-:W-:Y:S01]  /*50c0*/  HGMMA.64x256x16.F32.BF16 R24, gdesc[UR4].tnspB, RZ, !UPT, gsb0 ;  /* 0x43e00000041879f0 */ /* 0x000fe2000c0018ff */
[----:B------:R-:W-:Y:S01]  /*50d0*/  R2UR UR4, R12 ;  /* 0x000000000c0472ca */ /* 0x000fe200000e0000 */
[----:B------:R-:W-:Y:S01]  /*50e0*/  @!P2 VIADD R0, R0, 0x38860 ;  /* 0x000388600000a836 */ /* 0x000fe20000000000 */
[----:B------:R-:W-:Y:S02]  /*50f0*/  R2UR UR5, R13 ;  /* 0x000000000d0572ca */ /* 0x000fe400000e0000 */
[----:B------:R-:W-:Y:S01]  /*5100*/  R2UR UR6, R8 ;  /* 0x00000000080672ca */ /* 0x000fe200000e0000 */
[C---:B------:R-:W-:Y:S01]  /*5110*/  VIADD R8, R6.reuse, 0x100 ;  /* 0x0000010006087836 */ /* 0x040fe20000000000 */
[----:B------:R-:W-:Y:S01]  /*5120*/  R2UR UR7, R9 ;  /* 0x00000000090772ca */ /* 0x000fe200000e0000 */
[----:B------:R-:W-:Y:S01]  /*5130*/  IMAD.MOV.U32 R9, RZ, RZ, 0x40000040 ;  /* 0x40000040ff097424 */ /* 0x000fe200078e00ff */
[----:B------:R-:W-:Y:S01]  /*5140*/  @!P2 PRMT R0, RZ, 0x654, R0 ;  /* 0x00000654ff00a816 */ /* 0x000fe20000000000 */
        /* <DEDUP_REMOVED lines=24> */
.L_x_5396:
[----:B------:R-:W-:Y:S01]  /*52d0*/  BAR.SYNC.DEFER_BLOCKING 0xe, 0x100 ;  /* 0x0384000000007b1d */ /* 0x000fe20000010000 */
[C---:B------:R-:W-:Y:S01]  /*52e0*/  IMAD R7, R19.reuse, 0x40, R194 ;  /* 0x0000004013077824 */ /* 0x040fe200078e02c2 */
[----:B------:R-:W-:Y:S01]  /*52f0*/  R2UR UR4, R2 ;  /* 0x00000000020472ca */ /* 0x000fe200000e0000 */
[----:B------:R-:W-:Y:S01]  /*5300*/  VIADD R19, R19, 0x1 ;  /* 0x0000000113137836 */ /* 0x000fe20000000000 */
[----:B------:R-:W-:Y:S01]  /*5310*/  R2UR UR5, R3 ;  /* 0x00000000030572ca */ /* 0x000fe200000e0000 */
[----:B01----:R-:W-:Y:S01]  /*5320*/  IMAD R0, R7, 0x4, R18 ;  /* 0x0000000407007824 */ /* 0x003fe200078e0212 */
[----:B------:R-:W-:Y:S01]  /*5330*/  ISETP.GT.AND P1, PT, R5, R4, PT ;  /* 0x000000040500720c */ /* 0x000fe20003f24270 */
[----:B------:R-:W-:Y:S01]  /*5340*/  IMAD.MOV.U32 R7, RZ, RZ, 0x40000040 ;  /* 0x40000040ff077424 */ /* 0x000fe200078e00ff */
[----:B------:R-:W-:Y:S01]  /*5350*/  ISETP.NE.AND P0, PT, R19, 0x2, PT ;  /* 0x000000021300780c */ /* 0x000fe20003f05270 */
[----:B------:R-:W-:-:S03]  /*5360*/  VIADD R5, R5, 0xffffffff ;  /* 0xffffffff05057836 */ /* 0x000fc60000000000 */
[----:B------:R-:W-:Y:S02]  /*5370*/  SEL R19, R19, RZ, P0 ;  /* 0x000000ff13137207 */ /* 0x000fe40000000000 */
[----:B------:R-:W-:Y:S01]  /*5380*/  R2UR UR7, R7 ;  /* 0x00000000070772ca */ /* 0x000fe200000e0000 */
[----:B------:R-:W-:Y:S02]  /*5390*/  IMAD.MOV.U32 R7, RZ, RZ, 0x40000040 ;  /* 0x40000040ff077424 */ /* 0x000fe400078e00ff */
[----:B------:R-:W-:-:S05]  /*53a0*/  IMAD R6, R19, 0x1000, R152 ;  /* 0x0000100013067824 */ /* 0x000fca00078e0298 */
[----:B------:R-:W-:Y:S01]  /*53b0*/  R2UR UR6, R6 ;  /* 0x00000000060672ca */ /* 0x000fe200000e0000 */
[----:B------:R-:W0:Y:S04]  /*53c0*/  LDS R8, [R0+0x38400] ;  /* 0x0384000000087984 */ /* 0x000e280000000800 */
[----:B------:R1:W2:Y:S02]  /*53d0*/  LDS R9, [R0+0x38420] ;  /* 0x0384200000097984 */ /* 0x0002a40000000800 */
[----:B-1----:R-:W-:-:S04]  /*53e0*/  @!P2 IMAD R0, R19, 0x8, R18 ;  /* 0x000000081300a824 */ /* 0x002fc800078e0212 */
        /* <DEDUP_REMOVED lines=130> */
[----:B------:R-:W-:-:S02]  /*5c10*/  VIADD R8, R6, 0x80 ;  /* 0x0000008006087836 */ /* 0x000fc40000000000 */
[----:B------:R-:W-:-:S03]  /*5c20*/  IMAD.MOV.U32 R9, RZ, RZ, 0x40000040 ;  /* 0x40000040ff097424 */ /* 0x000fc600078e00ff */
[----:B------:R-:W-:-:S06]  /*5c30*/  WARPGROUP.ARRIVE ;  /* 0x00000000000079c5 */ /* 0x000fcc0000000000 */
        /* <DEDUP_REMOVED lines=22> */
[----:B------:R-:W-:Y:S02]  /*5da0*/  R2UR UR7, R7 ;  /* 0x00000000070772ca */ /* 0x000fe400000e0000 */
[----:B------:R-:W-:-:S04]  /*5db0*/  SEL R7, RZ, 0x1, P0 ;  /* 0x00000001ff077807 */ /* 0x000fc80000000000 */
[----:B------:R-:W-:Y:S01]  /*5dc0*/  LOP3.LUT R22, R22, R7, RZ, 0x3c, !PT ;  /* 0x0000000716167212 */ /* 0x000fe200078e3cff */
[----:B------:R-:W-:Y:S02]  /*5dd0*/  WARPGROUP.DEPBAR.LE gsb0, 0x0 ;  /* 0x00008000000079c5 */ /* 0x000fe40000010000 */
[----:B------:R-:W-:-:S12]  /*5de0*/  WARPGROUP.ARRIVE ;  /* 0x00000000000079c5 */ /* 0x000fd80000000000 */
[----:B------:R-:W-:Y:S03]  /*5df0*/  HGMMA.64x256x16.F32.BF16 R24, gdesc[UR4].tnspB, R24, gsb0 ;  /* 0x43e00000041879f0 */ /* 0x000fe60008001818 */
[----:B------:R-:W-:Y:S02]  /*5e00*/  WARPGROUP.DEPBAR.LE gsb0, 0x0 ;  /* 0x00008000000079c5 */ /* 0x000fe40000010000 */
[----:B------:R-:W-:Y:S06]  /*5e10*/  BAR.ARV 0xf, 0x100 ;  /* 0x03c4000000007b1d */ /* 0x000fec0000002000 */
[----:B------:R1:W-:Y:S01]  /*5e20*/  @!P2 SYNCS.ARRIVE.TRANS64.RED.A1T0 RZ, [R0+URZ], RZ ;  /* 0x000000ff00ffa9a7 */ /* 0x0003e2000810043f */
[----:B------:R-:W-:Y:S05]  /*5e30*/  @P1 BRA `(.L_x_5396) ;  /* 0xfffffff400241947 */ /* 0x000fea000383ffff */
.L_x_5395:
[----:B------:R-:W-:Y:S05]  /*5e40*/  BSYNC B0 ;  /* 0x0000000000007941 */ /* 0x000fea0003800000 */
.L_x_5394:
[----:B------:R-:W-:Y:S01]  /*5e50*/  BAR.SYNC.DEFER_BLOCKING 0xe, 0x100 ;  /* 0x0384000000007b1d */ /* 0x000fe20000010000 */
[C---:B------:R-:W-:Y:S01]  /*5e60*/  IMAD R3, R19.reuse, 0x40, R194 ;  /* 0x0000004013037824 */ /* 0x040fe200078e02c2 */
[----:B------:R-:W-:Y:S01]  /*5e70*/  PLOP3.LUT P0, PT, PT, PT, PT, 0x8, 0x0 ;  /* 0x000000000000781c */ /* 0x000fe20003f0e170 */
[----:B------:R-:W-:Y:S02]  /*5e80*/  VIADD R19, R19, 0x1 ;  /* 0x0000000113137836 */ /* 0x000fe40000000000 */
[----:B------:R-:W-:-:S03]  /*5e90*/  IMAD R3, R3, 0x4, R18 ;  /* 0x0000000403037824 */ /* 0x000fc600078e0212 */
[----:B------:R-:W-:-:S04]  /*5ea0*/  ISETP.NE.AND P1, PT, R19, 0x2, PT ;  /* 0x000000021300780c */ /* 0x000fc80003f25270 */
[----:B------:R-:W-:Y:S02]  /*5eb0*/  SEL R5, RZ, 0x1, P1 ;  /* 0x00000001ff057807 */ /* 0x000fe40000800000 */
[----:B------:R-:W-:Y:S02]  /*5ec0*/  SEL R19, R19, RZ, P1 ;  /* 0x000000ff13137207 */ /* 0x000fe40000800000 */
[----:B------:R-:W-:Y:S01]  /*5ed0*/  LOP3.LUT R22, R22, R5, RZ, 0x3c, !PT ;  /* 0x0000000516167212 */ /* 0x000fe200078e3cff */
[----:B------:R-:W2:Y:S04]  /*5ee0*/  LDS R2, [R3+0x38400] ;  /* 0x0384000003027984 */ /* 0x000ea80000000800 */
[----:B01----:R-:W0:Y:S01]  /*5ef0*/  LDS R0, [R3+0x38420] ;  /* 0x0384200003007984 */ /* 0x003e220000000800 */
[-C--:B--2---:R-:W-:Y:S01]  /*5f00*/  FMUL.FTZ R172, R25, R2.reuse ;  /* 0x0000000219ac7220 */ /* 0x084fe20000410000 */
[-C--:B------:R-:W-:Y:S01]  /*5f10*/  FMUL.FTZ R6, R29, R2.reuse ;  /* 0x000000021d067220 */ /* 0x080fe20000410000 */
[-C--:B------:R-:W-:Y:S01]  /*5f20*/  FMUL.FTZ R174, R24, R2.reuse ;  /* 0x0000000218ae7220 */ /* 0x080fe20000410000 */
[-C--:B------:R-:W-:Y:S01]  /*5f30*/  FMUL.FTZ R173, R28, R2.reuse ;  /* 0x000000021cad7220 */ /* 0x080fe20000410000 */
[----:B------:R-:W-:Y:S01]  /*5f40*/  FMUL.FTZ R155, R64, R2 ;  /* 0x00000002409b7220 */ /* 0x000fe20000410000 */
[-C--:B0-----:R-:W-:Y:S01]  /*5f50*/  FMUL.FTZ R9, R42, R0.reuse ;  /* 0x000000002a097220 */ /* 0x081fe20000410000 */
        /* <DEDUP_REMOVED lines=126> */
.L_x_5384:
        /* <DEDUP_REMOVED lines=14> */
.L_x_5399:
[----:B------:R-:W-:-:S13]  /*6820*/  ISETP.NE.AND P1, PT, R4, 0x1, PT ;  /* 0x000000010400780c */ /* 0x000fda0003f25270 */
[----:B------:R-:W0:Y:S02]  /*6830*/  @P1 LDC.64 R6, c[0x0][0xae0] ;  /* 0x0002b800ff061b82 */ /* 0x000e240000000a00 */
[----:B0-----:R-:W-:-:S05]  /*6840*/  @P1 IMAD.HI.U32 R2, R3, R6, RZ ;  /* 0x0000000603021227 */ /* 0x001fca00078e00ff */
[----:B------:R-:W-:-:S07]  /*6850*/  @P1 SHF.R.U32.HI R3, RZ, R7, R2 ;  /* 0x00000007ff031219 */ /* 0x000fce0000011602 */
.L_x_5400:
[----:B------:R-:W-:Y:S05]  /*6860*/  BSYNC B0 ;  /* 0x0000000000007941 */ /* 0x000fea0003800000 */
.L_x_5398:
[----:B------:R-:W-:-:S05]  /*6870*/  IMAD R3, R3, R4, R4 ;  /* 0x0000000403037224 */ /* 0x000fca00078e0204 */
[----:B------:R-:W-:-:S07]  /*6880*/  VIMNMX R0, R0, R3, PT ;  /* 0x0000000300007248 */ /* 0x000fce0003fe0100 */
.L_x_5397:
        /* <DEDUP_REMOVED lines=18> */
.L_x_5403:
[----:B------:R-:W-:-:S13]  /*69b0*/  ISETP.NE.AND P0, PT, R4, 0x1, PT ;  /* 0x000000010400780c */ /* 0x000fda0003f05270 */
[----:B------:R-:W0:Y:S02]  /*69c0*/  @P0 LDC.64 R6, c[0x0][0xae0] ;  /* 0x0002b800ff060b82 */ /* 0x000e240000000a00 */
[----:B0-----:R-:W-:-:S05]  /*69d0*/  @P0 IMAD.HI.U32 R6, R45, R6, RZ ;  /* 0x000000062d060227 */ /* 0x001fca00078e00ff */
[----:B------:R-:W-:-:S07]  /*69e0*/  @P0 SHF.R.U32.HI R45, RZ, R7, R6 ;  /* 0x00000007ff2d0219 */ /* 0x000fce0000011606 */
.L_x_5404:
[----:B------:R-:W-:Y:S05]  /*69f0*/  BSYNC B0 ;  /* 0x0000000000007941 */ /* 0x000fea0003800000 */
.L_x_5402:
[----:B------:R-:W-:-:S05]  /*6a00*/  IMAD R45, R45, R4, RZ ;  /* 0x000000042d2d7224 */ /* 0x000fca00078e02ff */
[----:B------:R-:W-:-:S07]  /*6a10*/  VIMNMX R2, R2, R45, !PT ;  /* 0x0000002d02027248 */ /* 0x000fce0007fe0100 */
.L_x_5401:
        /* <DEDUP_REMOVED lines=104> */
.L_x_5406:
[----:B------:R-:W-:Y:S05]  /*70a0*/  BSYNC B6 ;  /* 0x0000000000067941 */ /* 0x000fea0003800000 */
.L_x_5405:
        /* <DEDUP_REMOVED lines=12> */
.L_x_5410:
[----:B-1----:R1:W2:Y:S02]  /*7170*/  SYNCS.PHASECHK.TRANS64.TRYWAIT P0, [R18+URZ+0x38800], R3 ;  /* 0x03880003120075a7 */ /* 0x0022a4000800017f */
[----:B--2---:R-:W-:Y:S05]  /*7180*/  @!P0 NANOSLEEP.SYNCS 0x989680 ;  /* 0x009896800000895d */ /* 0x004fea0003900000 */
[----:B------:R-:W2:Y:S02]  /*7190*/  @!P0 SYNCS.PHASECHK.TRANS64 P0, [R18+URZ+0x38800], R3 ;  /* 0x03880003120085a7 */ /* 0x000ea4000800007f */
[----:B--2---:R-:W-:Y:S05]  /*71a0*/  @!P0 BRA `(.L_x_5410) ;  /* 0xfffffffc00f08947 */ /* 0x004fea000383ffff */
.L_x_5409:
[----:B------:R-:W-:Y:S05]  /*71b0*/  BSYNC B0 ;  /* 0x0000000000007941 */ /* 0x000fea0003800000 */
.L_x_5408:
[----:B------:R-:W-:Y:S05]  /*71c0*/  BRA `(.L_x_5411) ;  /* 0x0000002c00ec7947 */ /* 0x000fea0003800000 */
.L_x_5407:
        /* <DEDUP_REMOVED lines=10> */
[-C--:B0-----:R-:W-:Y:S01]  /*7270*/  IMAD R4, R5, R38.reuse, RZ ;  /* 0x0000002605047224 */ /* 0x081fe200078e02ff */
[----:B------:R-:W-:Y:S01]  /*7280*/  SHF.L.U64.HI R44, R38, 0x5, R39 ;  /* 0x00000005262c7819 */ /* 0x000fe20000010227 */
[----:B------:R-:W-:-:S04]  /*7290*/  IMAD.WIDE.U32 R8, R187, R38, R2 ;  /* 0x00000026bb087225 */ /* 0x000fc800078e0002 */
[----:B------:R-:W-:Y:S02]  /*72a0*/  IMAD R49, R33, R39, R4 ;  /* 0x0000002721317224 */ /* 0x000fe400078e0204 */
[-C--:B-1----:R-:W-:Y:S01]  /*72b0*/  IMAD R0, R5, R10.reuse, RZ ;  /* 0x0000000a05007224 */ /* 0x082fe200078e02ff */
[----:B------:R-:W-:Y:S01]  /*72c0*/  SHF.L.U64.HI R46, R10, 0x5, R11 ;  /* 0x000000050a2e7819 */ /* 0x000fe2000001020b */
        /* <DEDUP_REMOVED lines=13> */
[----:B------:R-:W-:Y:S02]  /*73a0*/  IMAD R14, R187, R39, R14 ;  /* 0x00000027bb0e7224 */ /* 0x000fe400078e020e */
[----:B------:R-:W-:Y:S02]  /*73b0*/  IMAD.IADD R47, R47, 0x1, R43 ;  /* 0x000000012f2f7824 */ /* 0x000fe400078e022b */
        /* <DEDUP_REMOVED lines=24> */
.L_x_5413:
[----:B------:R-:W-:Y:S05]  /*7540*/  BSYNC B6 ;  /* 0x0000000000067941 */ /* 0x000fea0003800000 */
.L_x_5412:
[----:B------:R-:W0:Y:S01]  /*7550*/  LDC.64 R4, c[0x0][0x3d8] ;  /* 0x0000f600ff047b82 */ /* 0x000e220000000a00 */
[----:B------:R-:W-:Y:S01]  /*7560*/  SHF.R.S32.HI R7, RZ, 0x1f, R189 ;  /* 0x0000001fff077819 */ /* 0x000fe200000114bd */
[----:B------:R-:W-:Y:S01]  /*7570*/  ULDC.U8 UR4, c[0x0][0x3f0] ;  /* 0x0000fc0000047ab9 */ /* 0x000fe20000000000 */
[----:B------:R-:W-:Y:S01]  /*7580*/  BSSY B0, `(.L_x_5414) ;  /* 0x00002b7000007945 */ /* 0x000fe20003800000 */
[----:B------:R-:W-:-:S04]  /*7590*/  ISETP.NE.AND P0, PT, RZ, UR4, PT ;  /* 0x00000004ff007c0c */ /* 0x000fc8000bf05270 */
[----:B------:R-:W1:Y:S01]  /*75a0*/  LDC.64 R2, c[0x0][0x3e8] ;  /* 0x0000fa00ff027b82 */ /* 0x000e620000000a00 */
[----:B0-----:R-:W-:-:S04]  /*75b0*/  IMAD R0, R7, R4, RZ ;  /* 0x0000000407007224 */ /* 0x001fc800078e02ff */
[C---:B------:R-:W-:Y:S02]  /*75c0*/  IMAD R11, R189.reuse, R5, R0 ;  /* 0x00000005bd0b7224 */ /* 0x040fe400078e0200 */
[----:B------:R-:W-:Y:S02]  /*75d0*/  IMAD R0, R189, -0x40, R184 ;  /* 0xffffffc0bd007824 */ /* 0x000fe400078e02b8 */
[----:B-1----:R-:W-:Y:S02]  /*75e0*/  IMAD R10, R7, R2, RZ ;  /* 0x00000002070a7224 */ /* 0x002fe400078e02ff */
[----:B------:R-:W-:Y:S01]  /*75f0*/  IMAD.WIDE.U32 R6, R189, R4, RZ ;  /* 0x00000004bd067225 */ /* 0x000fe200078e00ff */
[----:B------:R-:W-:-:S03]  /*7600*/  VIMNMX R58, R0, 0x40, PT ;  /* 0x00000040003a7848 */ /* 0x000fc60003fe0100 */
[----:B------:R-:W-:-:S04]  /*7610*/  IMAD.WIDE.U32 R8, R189, R2, RZ ;  /* 0x00000002bd087225 */ /* 0x000fc800078e00ff */
[----:B------:R-:W-:Y:S02]  /*7620*/  IMAD R13, R189, R3, R10 ;  /* 0x00000003bd0d7224 */ /* 0x000fe400078e020a */
[----:B------:R-:W-:Y:S02]  /*7630*/  IMAD.IADD R11, R7, 0x1, R11 ;  /* 0x00000001070b7824 */ /* 0x000fe400078e020b */
[----:B------:R-:W-:Y:S02]  /*7640*/  IMAD.IADD R7, R9, 0x1, R13 ;  /* 0x0000000109077824 */ /* 0x000fe400078e020d */
[C---:B------:R-:W-:Y:S01]  /*7650*/  IMAD.SHL.U32 R57, R6.reuse, 0x40, RZ ;  /* 0x0000004006397824 */ /* 0x040fe200078e00ff */
[----:B------:R-:W-:Y:S01]  /*7660*/  SHF.L.U64.HI R50, R6, 0x6, R11 ;  /* 0x0000000606327819 */ /* 0x000fe2000001020b */
[C---:B------:R-:W-:Y:S01]  /*7670*/  IMAD.SHL.U32 R54, R8.reuse, 0x40, RZ ;  /* 0x0000004008367824 */ /* 0x040fe200078e00ff */
[----:B------:R-:W-:Y:S01]  /*7680*/  SHF.L.U64.HI R52, R8, 0x6, R7 ;  /* 0x0000000608347819 */ /* 0x000fe20000010207 */
[----:B------:R-:W-:Y:S06]  /*7690*/  @!P0 BRA `(.L_x_5415) ;  /* 0x0000001400888947 */ /* 0x000fec0003800000 */
[----:B------:R-:W0:Y:S01]  /*76a0*/  LDC R0, c[0x0][0x428] ;  /* 0x00010a00ff007b82 */ /* 0x000e220000000800 */
[----:B------:R-:W-:Y:S01]  /*76b0*/  IMAD R7, R189, 0x40, R187 ;  /* 0x00000040bd077824 */ /* 0x000fe200078e02bb */
[-C--:B------:R-:W-:Y:S01]  /*76c0*/  ISETP.GE.AND P0, PT, R187, R58.reuse, PT ;  /* 0x0000003abb00720c */ /* 0x080fe20003f06270 */
[----:B------:R-:W-:Y:S01]  /*76d0*/  BSSY B1, `(.L_x_5416) ;  /* 0x000002c000017945 */ /* 0x000fe20003800000 */
        /* <DEDUP_REMOVED lines=27> */
[----:B------:R-:W-:Y:S01]  /*7890*/  IMAD.X R30, R50, 0x1, R51, P4 ;  /* 0x00000001321e7824 */ /* 0x000fe200020e0633 */
[----:B------:R-:W-:Y:S01]  /*78a0*/  ISETP.GE.AND P3, PT, R24, UR4, PT ;  /* 0x0000000418007c0c */ /* 0x000fe2000bf66270 */
[----:B------:R-:W-:Y:S01]  /*78b0*/  ULDC.64 UR8, c[0x0][0x3e0] ;  /* 0x0000f80000087ab9 */ /* 0x000fe20000000a00 */
[----:B------:R-:W-:Y:S01]  /*78c0*/  LEA R12, P4, R13, UR6, 0x1 ;  /* 0x000000060d0c7c11 */ /* 0x000fe2000f8808ff */
[----:B------:R-:W-:Y:S01]  /*78d0*/  IMAD.X R15, R52, 0x1, R55, P5 ;  /* 0x00000001340f7824 */ /* 0x000fe200028e0637 */
[----:B------:R-:W-:-:S02]  /*78e0*/  LEA R14, P5, R0, UR8, 0x1 ;  /* 0x00000008000e7c11 */ /* 0x000fc4000f8a08ff */
[----:B------:R-:W-:Y:S02]  /*78f0*/  CS2R R36, SRZ ;  /* 0x0000000000247805 */ /* 0x000fe4000001ff00 */
[----:B------:R-:W-:Y:S02]  /*7900*/  LEA.HI.X R13, R13, UR7, R30, 0x1, P4 ;  /* 0x000000070d0d7c11 */ /* 0x000fe4000a0f0c1e */
[----:B------:R-:W-:Y:S02]  /*7910*/  CS2R R32, SRZ ;  /* 0x0000000000207805 */ /* 0x000fe4000001ff00 */
[----:B------:R-:W-:Y:S02]  /*7920*/  CS2R R34, SRZ ;  /* 0x0000000000227805 */ /* 0x000fe4000001ff00 */
[----:B------:R-:W-:Y:S02]  /*7930*/  CS2R R30, SRZ ;  /* 0x00000000001e7805 */ /* 0x000fe4000001ff00 */
[----:B------:R-:W-:Y:S01]  /*7940*/  LEA.HI.X R15, R0, UR9, R15, 0x1, P5 ;  /* 0x00000009000f7c11 */ /* 0x000fe2000a8f0c0f */
[----:B------:R0:W5:Y:S04]  /*7950*/  @!P3 LDG.E.64 R36, desc[UR54][R12.64] ;  /* 0x000000360c24b981 */ /* 0x000168000c1e1b00 */
[----:B------:R0:W5:Y:S04]  /*7960*/  @!P2 LDG.E.64 R32, desc[UR54][R12.64+0x20] ;  /* 0x000020360c20a981 */ /* 0x000168000c1e1b00 */
[----:B------:R0:W5:Y:S04]  /*7970*/  @!P3 LDG.E.64 R34, desc[UR54][R14.64] ;  /* 0x000000360e22b981 */ /* 0x000168000c1e1b00 */
[----:B------:R0:W5:Y:S02]  /*7980*/  @!P2 LDG.E.64 R30, desc[UR54][R14.64+0x20] ;  /* 0x000020360e1ea981 */ /* 0x000164000c1e1b00 */
.L_x_5417:
[----:B------:R-:W-:Y:S05]  /*7990*/  BSYNC B1 ;  /* 0x0000000000017941 */ /* 0x000fea0003800000 */
.L_x_5416:
        /* <DEDUP_REMOVED lines=24> */
.L_x_5419:
[----:B------:R-:W-:Y:S05]  /*7b20*/  BSYNC B1 ;  /* 0x0000000000017941 */ /* 0x000fea0003800000 */
.L_x_5418:
[----:B01----:R-:W-:Y:S01]  /*7b30*/  IMAD.SHL.U32 R12, R195, 0x40, RZ ;  /* 0x00000040c30c7824 */ /* 0x003fe200078e00ff */
[----:B------:R-:W-:Y:S01]  /*7b40*/  LEA.HI R0, R218, R218, RZ, 0x1 ;  /* 0x000000dada007211 */ /* 0x000fe200078f08ff */
[C---:B------:R-:W-:Y:S01]  /*7b50*/  IMAD.WIDE.U32 R6, R39.reuse, R4, R6 ;  /* 0x0000000427067225 */ /* 0x040fe200078e0006 */
[----:B------:R-:W-:Y:S01]  /*7b60*/  ULDC.64 UR4, c[0x0][0x3c8] ;  /* 0x0000f20000047ab9 */ /* 0x000fe20000000a00 */
[----:B------:R-:W-:Y:S01]  /*7b70*/  ULDC.64 UR6, c[0x0][0x3e0] ;  /* 0x0000f80000067ab9 */ /* 0x000fe20000000a00 */
[----:B------:R-:W-:Y:S01]  /*7b80*/  LOP3.LUT R15, R12, 0x1c0, RZ, 0xc0, !PT ;  /* 0x000001c00c0f7812 */ /* 0x000fe200078ec0ff */
[----:B------:R-:W-:Y:S01]  /*7b90*/  IMAD.WIDE.U32 R10, R39, R2, R10 ;  /* 0x00000002270a7225 */ /* 0x000fe200078e000a */
[----:B------:R-:W-:-:S03]  /*7ba0*/  LOP3.LUT R13, R0, 0xfffffffe, RZ, 0xc0, !PT ;  /* 0xfffffffe000d7812 */ /* 0x000fc600078ec0ff */
[C---:B------:R-:W-:Y:S01]  /*7bb0*/  IMAD R4, R41.reuse, R4, RZ ;  /* 0x0000000429047224 */ /* 0x040fe200078e02ff */
[----:B------:R-:W-:Y:S01]  /*7bc0*/  LEA R0, P3, R10, UR6, 0x1 ;  /* 0x000000060a007c11 */ /* 0x000fe2000f8608ff */
[----:B------:R-:W-:Y:S02]  /*7bd0*/  IMAD R2, R41, R2, RZ ;  /* 0x0000000229027224 */ /* 0x000fe400078e02ff */
[C---:B------:R-:W-:Y:S02]  /*7be0*/  IMAD R5, R39.reuse, R5, R4 ;  /* 0x0000000527057224 */ /* 0x040fe400078e0204 */
[----:B------:R-:W-:Y:S01]  /*7bf0*/  IMAD R39, R39, R3, R2 ;  /* 0x0000000327277224 */ /* 0x000fe200078e0202 */
[----:B------:R-:W-:Y:S01]  /*7c00*/  LOP3.LUT R2, R15, 0x18, R16, 0xf8, !PT ;  /* 0x000000180f027812 */ /* 0x000fe200078ef810 */
[----:B------:R-:W-:Y:S01]  /*7c10*/  IMAD.IADD R7, R7, 0x1, R5 ;  /* 0x0000000107077824 */ /* 0x000fe200078e0205 */
[----:B------:R-:W-:Y:S01]  /*7c20*/  SHF.R.U32.HI R15, RZ, 0x3, R15 ;  /* 0x00000003ff0f7819 */ /* 0x000fe2000001160f */
[----:B------:R-:W-:Y:S01]  /*7c30*/  IMAD.IADD R5, R11, 0x1, R39 ;  /* 0x000000010b057824 */ /* 0x000fe200078e0227 */
[----:B------:R-:W-:Y:S01]  /*7c40*/  LEA R3, P2, R6, UR4, 0x1 ;  /* 0x0000000406037c11 */ /* 0x000fe2000f8408ff */
[----:B------:R-:W-:Y:S01]  /*7c50*/  IMAD.IADD R56, R218, 0x1, -R13 ;  /* 0x00000001da387824 */ /* 0x000fe200078e0a0d */
[----:B------:R-:W-:Y:S01]  /*7c60*/  UMOV UR4, 0xffffffff ;  /* 0xffffffff00047882 */ /* 0x000fe20000000000 */
[----:B------:R-:W-:-:S02]  /*7c70*/  LOP3.LUT R38, R2, R15, RZ, 0x3c, !PT ;  /* 0x0000000f02267212 */ /* 0x000fc400078e3cff */
[----:B------:R-:W-:Y:S02]  /*7c80*/  LEA.HI.X R4, R6, UR5, R7, 0x1, P2 ;  /* 0x0000000506047c11 */ /* 0x000fe400090f0c07 */
[----:B------:R-:W-:Y:S02]  /*7c90*/  LEA.HI.X R2, R10, UR7, R5, 0x1, P3 ;  /* 0x000000070a027c11 */ /* 0x000fe400098f0c05 */
[----:B------:R-:W-:Y:S01]  /*7ca0*/  SHF.L.U32 R5, R56, 0x1f, RZ ;  /* 0x0000001f38057819 */ /* 0x000fe200000006ff */
[----:B------:R-:W-:Y:S06]  /*7cb0*/  BRA.DIV UR4, `(.L_x_5420) ;  /* 0x000001ae04cc7947 */ /* 0x000fec000b800000 */
.L_x_5668:
[----:B------:R-:W-:-:S03]  /*7cc0*/  UMOV UR4, 0xffffffff ;  /* 0xffffffff00047882 */ /* 0x000fc60000000000 */
[----:B------:R-:W-:Y:S05]  /*7cd0*/  BRA.DIV UR4, `(.L_x_5421) ;  /* 0x000001ae04ec7947 */ /* 0x000fea000b800000 */
.L_x_5671:
[----:B------:R-:W-:-:S03]  /*7ce0*/  UMOV UR4, 0xffffffff ;  /* 0xffffffff00047882 */ /* 0x000fc60000000000 */
[----:B------:R-:W-:Y:S05]  /*7cf0*/  BRA.DIV UR4, `(.L_x_5422) ;  /* 0x000001b2040c7947 */ /* 0x000fea000b800000 */
.L_x_5674:
[----:B------:R-:W-:-:S03]  /*7d00*/  UMOV UR4, 0xffffffff ;  /* 0xffffffff00047882 */ /* 0x000fc60000000000 */
[----:B------:R-:W-:Y:S05]  /*7d10*/  BRA.DIV UR4, `(.L_x_5423) ;  /* 0x000001b2042c7947 */ /* 0x000fea000b800000 */
.L_x_5677:
[----:B------:R-:W-:-:S03]  /*7d20*/  UMOV UR4, 0xffffffff ;  /* 0xffffffff00047882 */ /* 0x000fc60000000000 */
[----:B------:R-:W-:Y:S05]  /*7d30*/  BRA.DIV UR4, `(.L_x_5424) ;  /* 0x000001b2044c7947 */ /* 0x000fea000b800000 */
.L_x_5680:
[----:B------:R-:W-:-:S03]  /*7d40*/  UMOV UR4, 0xffffffff ;  /* 0xffffffff00047882 */ /* 0x000fc60000000000 */
[----:B------:R-:W-:Y:S05]  /*7d50*/  BRA.DIV UR4, `(.L_x_5425) ;  /* 0x000001b2046c7947 */ /* 0x000fea000b800000 */
.L_x_5683:
[----:B------:R-:W-:-:S03]  /*7d60*/  UMOV UR4, 0xffffffff ;  /* 0xffffffff00047882 */ /* 0x000fc60000000000 */
[----:B------:R-:W-:Y:S05]  /*7d70*/  BRA.DIV UR4, `(.L_x_5426) ;  /* 0x000001b2048c7947 */ /* 0x000fea000b800000 */
.L_x_5686:
[----:B------:R-:W-:-:S03]  /*7d80*/  UMOV UR4, 0xffffffff ;  /* 0xffffffff00047882 */ /* 0x000fc60000000000 */
[----:B------:R-:W-:Y:S05]  /*7d90*/  BRA.DIV UR4, `(.L_x_5427) ;  /* 0x000001b204ac7947 */ /* 0x000fea000b800000 */
.L_x_5689:
        /* <DEDUP_REMOVED lines=12> */
[----:B------:R-:W-:Y:S02]  /*7e60*/  IMAD.MOV.U32 R6, RZ, RZ, R34 ;  /* 0x000000ffff067224 */ /* 0x000fe400078e0022 */
[----:B------:R-:W-:Y:S01]  /*7e70*/  IMAD R2, R3, 0x2, R18 ;  /* 0x0000000203027824 */ /* 0x000fe200078e0212 */
[----:B------:R-:W-:Y:S01]  /*7e80*/  PRMT R38, R4, 0x5410, R0 ;  /* 0x0000541004267816 */ /* 0x000fe20000000000 */
[----:B------:R-:W-:Y:S01]  /*7e90*/  IMAD.MOV.U32 R4, RZ, RZ, R35 ;  /* 0x000000ffff047224 */ /* 0x000fe200078e0023 */
[----:B------:R-:W-:Y:S01]  /*7ea0*/  PRMT R11, R11, 0x5410, R6 ;  /* 0x000054100b0b7816 */ /* 0x000fe20000000006 */
[----:B------:R-:W-:Y:S02]  /*7eb0*/  VIADD R3, R2, 0x20400 ;  /* 0x0002040002037836 */ /* 0x000fe40000000000 */
[----:B------:R-:W-:Y:S01]  /*7ec0*/  IMAD.MOV.U32 R6, RZ, RZ, R8 ;  /* 0x000000ffff067224 */ /* 0x000fe200078e0008 */
[----:B------:R-:W-:Y:S01]  /*7ed0*/  PRMT R11, R4, 0x7610, R11 ;  /* 0x00007610040b7816 */ /* 0x000fe2000000000b */
[----:B------:R-:W-:-:S02]  /*7ee0*/  IMAD.MOV.U32 R7, RZ, RZ, R9 ;  /* 0x000000ffff077224 */ /* 0x000fc400078e0009 */
[----:B------:R-:W-:Y:S02]  /*7ef0*/  VIADD R0, R2, 0x20440 ;  /* 0x0002044002007836 */ /* 0x000fe40000000000 */
[----:B------:R-:W-:Y:S01]  /*7f00*/  @P3 VIADD R0, R3, 0xffffffc0 ;  /* 0xffffffc003003836 */ /* 0x000fe20000000000 */
[----:B------:R-:W-:Y:S01]  /*7f10*/  PRMT R41, R7, 0x5410, R6 ;  /* 0x0000541007297816 */ /* 0x000fe20000000006 */
[----:B------:R-:W-:Y:S02]  /*7f20*/  IMAD.MOV.U32 R3, RZ, RZ, R26 ;  /* 0x000000ffff037224 */ /* 0x000fe400078e001a */
[----:B------:R-:W-:Y:S02]  /*7f30*/  IMAD.MOV.U32 R4, RZ, RZ, R27 ;  /* 0x000000ffff047224 */ /* 0x000fe400078e001b */
[----:B------:R-:W-:Y:S02]  /*7f40*/  IMAD.MOV.U32 R6, RZ, RZ, R20 ;  /* 0x000000ffff067224 */ /* 0x000fe400078e0014 */
[----:B------:R-:W-:Y:S01]  /*7f50*/  IMAD.MOV.U32 R7, RZ, RZ, R21 ;  /* 0x000000ffff077224 */ /* 0x000fe200078e0015 */
[----:B------:R-:W-:Y:S01]  /*7f60*/  PRMT R42, R3, 0x5410, R4 ;  /* 0x00005410032a7816 */ /* 0x000fe20000000004 */
[----:B------:R-:W-:Y:S01]  /*7f70*/  IMAD.MOV.U32 R3, RZ, RZ, R28 ;  /* 0x000000ffff037224 */ /* 0x000fe200078e001c */
[----:B------:R-:W-:Y:S01]  /*7f80*/  PRMT R43, R43, 0x5410, R6 ;  /* 0x000054102b2b7816 */ /* 0x000fe20000000006 */
[----:B------:R-:W-:Y:S01]  /*7f90*/  IMAD.MOV.U32 R4, RZ, RZ, R29 ;  /* 0x000000ffff047224 */ /* 0x000fe200078e001d */
[----:B------:R-:W-:Y:S01]  /*7fa0*/  PRMT R44, R44, 0x5410, R7 ;  /* 0x000054102c2c7816 */ /* 0x000fe20000000007 */
[----:B0-----:R-:W-:Y:S06]  /*7fb0*/  @!P2 BRA `(.L_x_5429) ;  /* 0x000001b0004ca947 */ /* 0x001fec0003800000 */
.L_x_5690:
[----:B------:R-:W-:Y:S05]  /*7fc0*/  BSYNC B1 ;  /* 0x0000000000017941 */ /* 0x000fea0003800000 */
.L_x_5428:
        /* <DEDUP_REMOVED lines=11> */
[--C-:B------:R-:W-:Y:S02]  /*8080*/  SHF.R.U64 R34, R34, 0x10, R35.reuse ;  /* 0x0000001022227819 */ /* 0x100fe40000001223 */
[----:B------:R-:W-:Y:S02]  /*8090*/  SHF.R.U32.HI R35, RZ, 0x10, R35 ;  /* 0x00000010ff237819 */ /* 0x000fe40000011623 */
[----:B------:R-:W-:Y:S02]  /*80a0*/  SHF.R.U32.HI R14, RZ, 0x10, R37 ;  /* 0x00000010ff0e7819 */ /* 0x000fe40000011625 */
[C---:B------:R-:W-:Y:S02]  /*80b0*/  PRMT R35, R11.reuse, 0x5410, R35 ;  /* 0x000054100b237816 */ /* 0x040fe40000000023 */
[----:B------:R-:W-:Y:S02]  /*80c0*/  PRMT R14, R10, 0x5432, R14 ;  /* 0x000054320a0e7816 */ /* 0x000fe4000000000e */
[----:B------:R-:W-:-:S02]  /*80d0*/  PRMT R34, R11, 0x5432, R34 ;  /* 0x000054320b227816 */ /* 0x000fc40000000022 */
[----:B------:R-:W-:Y:S01]  /*80e0*/  SHF.R.U64 R13, R36, 0x10, R37 ;  /* 0x00000010240d7819 */ /* 0x000fe20000001225 */
[C---:B------:R-:W-:Y:S01]  /*80f0*/  IMAD.U32 R36, R35.reuse, 0x10000, RZ ;  /* 0x0001000023247824 */ /* 0x040fe200078e00ff */
[----:B------:R-:W-:Y:S01]  /*8100*/  LOP3.LUT R35, R35, 0xffff0000, RZ, 0xc0, !PT ;  /* 0xffff000023237812 */ /* 0x000fe200078ec0ff */
[----:B------:R-:W-:Y:S01]  /*8110*/  IMAD.U32 R15, R14, 0x10000, RZ ;  /* 0x000100000e0f7824 */ /* 0x000fe200078e00ff */
[----:B------:R-:W-:Y:S02]  /*8120*/  PRMT R13, R10, 0x5410, R13 ;  /* 0x000054100a0d7816 */ /* 0x000fe4000000000d */
[----:B------:R-:W-:Y:S02]  /*8130*/  LOP3.LUT R14, R14, 0xffff0000, RZ, 0xc0, !PT ;  /* 0xffff00000e0e7812 */ /* 0x000fe400078ec0ff */
[C---:B0-----:R-:W-:Y:S01]  /*8140*/  LOP3.LUT R11, R6.reuse, 0xffff0000, RZ, 0xc0, !PT ;  /* 0xffff0000060b7812 */ /* 0x041fe200078ec0ff */
[C---:B------:R-:W-:Y:S01]  /*8150*/  IMAD.U32 R12, R7.reuse, 0x10000, RZ ;  /* 0x00010000070c7824 */ /* 0x040fe200078e00ff */
[----:B------:R-:W-:Y:S01]  /*8160*/  LOP3.LUT R7, R7, 0xffff0000, RZ, 0xc0, !PT ;  /* 0xffff000007077812 */ /* 0x000fe200078ec0ff */
[----:B------:R-:W-:-:S02]  /*8170*/  IMAD.U32 R10, R6, 0x10000, RZ ;  /* 0x00010000060a7824 */ /* 0x000fc400078e00ff */
[CC--:B------:R-:W-:Y:S01]  /*8180*/  FMUL.FTZ R37, R11.reuse, R36.reuse ;  /* 0x000000240b257220 */ /* 0x0c0fe20000410000 */
[----:B------:R-:W-:Y:S01]  /*8190*/  FMUL.FTZ R11, R11, R15 ;  /* 0x0000000f0b0b7220 */ /* 0x000fe20000410000 */
[C---:B------:R-:W-:Y:S01]  /*81a0*/  FMUL.FTZ R39, R7.reuse, R35 ;  /* 0x0000002307277220 */ /* 0x040fe20000410000 */
[----:B------:R-:W-:Y:S02]  /*81b0*/  IMAD.U32 R3, R4, 0x10000, RZ ;  /* 0x0001000004037824 */ /* 0x000fe400078e00ff */
[C---:B------:R-:W-:Y:S01]  /*81c0*/  FFMA.FTZ R37, R10.reuse, R15, -R37 ;  /* 0x0000000f0a257223 */ /* 0x040fe20000010825 */
[----:B------:R-:W-:Y:S01]  /*81d0*/  FFMA.FTZ R36, R10, R36, R11 ;  /* 0x000000240a247223 */ /* 0x000fe2000001000b */
[-C--:B------:R-:W-:Y:S01]  /*81e0*/  FMUL.FTZ R11, R7, R14.reuse ;  /* 0x0000000e070b7220 */ /* 0x080fe20000410000 */
[C---:B------:R-:W-:Y:S01]  /*81f0*/  IMAD.U32 R6, R5.reuse, 0x10000, RZ ;  /* 0x0001000005067824 */ /* 0x040fe200078e00ff */
[----:B------:R-:W-:Y:S01]  /*8200*/  LOP3.LUT R4, R4, 0xffff0000, RZ, 0xc0, !PT ;  /* 0xffff000004047812 */ /* 0x000fe200078ec0ff */
[C---:B------:R-:W-:Y:S01]  /*8210*/  IMAD.U32 R10, R34.reuse, 0x10000, RZ ;  /* 0x00010000220a7824 */ /* 0x040fe200078e00ff */
[----:B------:R-:W-:Y:S01]  /*8220*/  LOP3.LUT R5, R5, 0xffff0000, RZ, 0xc0, !PT ;  /* 0xffff000005057812 */ /* 0x000fe200078ec0ff */
[C---:B------:R-:W-:Y:S01]  /*8230*/  IMAD.U32 R7, R13.reuse, 0x10000, RZ ;  /* 0x000100000d077824 */ /* 0x040fe200078e00ff */
[----:B------:R-:W-:Y:S01]  /*8240*/  LOP3.LUT R34, R34, 0xffff0000, RZ, 0xc0, !PT ;  /* 0xffff000022227812 */ /* 0x000fe200078ec0ff */
[C---:B------:R-:W-:Y:S01]  /*8250*/  FFMA.FTZ R39, R12.reuse, R14, -R39 ;  /* 0x0000000e0c277223 */ /* 0x040fe20000010827 */
        /* <DEDUP_REMOVED lines=15> */
.L_x_5433:
[----:B------:R-:W-:Y:S05]  /*8350*/  BSYNC B2 ;  /* 0x0000000000027941 */ /* 0x000fea0003800000 */
.L_x_5432:
[----:B------:R-:W-:Y:S05]  /*8360*/  @P2 BRA `(.L_x_5431) ;  /* 0x0000000000b82947 */ /* 0x000fea0003800000 */
[----:B01----:R-:W0:Y:S01]  /*8370*/  LDS.128 R4, [R0] ;  /* 0x0000000000047984 */ /* 0x003e220000000c00 */
[--C-:B------:R-:W-:Y:S02]  /*8380*/  SHF.R.U64 R30, R30, 0x10, R31.reuse ;  /* 0x000000101e1e7819 */ /* 0x100fe4000000121f */
        /* <DEDUP_REMOVED lines=9> */
[----:B------:R-:W-:Y:S02]  /*8420*/  PRMT R13, R40, 0x5410, R13 ;  /* 0x00005410280d7816 */ /* 0x000fe4000000000d */
[----:B------:R-:W-:Y:S02]  /*8430*/  PRMT R30, R38, 0x5432, R30 ;  /* 0x00005432261e7816 */ /* 0x000fe4000000001e */
[C---:B0-----:R-:W-:Y:S01]  /*8440*/  LOP3.LUT R11, R6.reuse, 0xffff0000, RZ, 0xc0, !PT ;  /* 0xffff0000060b7812 */ /* 0x041fe200078ec0ff */
[C---:B------:R-:W-:Y:S01]  /*8450*/  IMAD.U32 R12, R7.reuse, 0x10000, RZ ;  /* 0x00010000070c7824 */ /* 0x040fe200078e00ff */
[----:B------:R-:W-:Y:S01]  /*8460*/  LOP3.LUT R7, R7, 0xffff0000, RZ, 0xc0, !PT ;  /* 0xffff000007077812 */ /* 0x000fe200078ec0ff */
[----:B------:R-:W-:Y:S02]  /*8470*/  IMAD.U32 R10, R6, 0x10000, RZ ;  /* 0x00010000060a7824 */ /* 0x000fe400078e00ff */
        /* <DEDUP_REMOVED lines=29> */
.L_x_5431:
[----:B------:R-:W-:Y:S05]  /*8650*/  BSYNC B1 ;  /* 0x0000000000017941 */ /* 0x000fea0003800000 */
.L_x_5430:
[----:B------:R-:W-:Y:S05]  /*8660*/  @P1 BRA `(.L_x_5434) ;  /* 0x0000001800a01947 */ /* 0x000fea0003800000 */
[----:B------:R-:W3:Y:S01]  /*8670*/  LDC R3, c[0x0][0x3d4] ;  /* 0x0000f500ff037b82 */ /* 0x000ee20000000800 */
[C---:B-12---:R-:W-:Y:S01]  /*8680*/  VIADD R4, R24.reuse, 0x10 ;  /* 0x0000001018047836 */ /* 0x046fe20000000000 */
[----:B------:R-:W-:Y:S01]  /*8690*/  BSSY B1, `(.L_x_5435) ;  /* 0x0000032000017945 */ /* 0x000fe20003800000 */
[----:B---3--:R-:W-:-:S03]  /*86a0*/  ISETP.GE.AND P0, PT, R24, R3, PT ;  /* 0x000000031800720c */ /* 0x008fc60003f06270 */
[----:B------:R-:W-:-:S10]  /*86b0*/  ISETP.GE.AND P1, PT, R4, R3, PT ;  /* 0x000000030400720c */ /* 0x000fd40003f26270 */
[----:B------:R-:W-:Y:S05]  /*86c0*/  @P0 BRA `(.L_x_5436) ;  /* 0x0000000000b80947 */ /* 0x000fea0003800000 */
[----:B0-----:R-:W0:Y:S01]  /*86d0*/  LDS.128 R4, [R2+0x21400] ;  /* 0x0214000002047984 */ /* 0x001e220000000c00 */
[----:B------:R-:W-:Y:S02]  /*86e0*/  SHF.R.U32.HI R25, RZ, 0x10, R29 ;  /* 0x00000010ff197819 */ /* 0x000fe4000001161d */
[----:B------:R-:W-:Y:S02]  /*86f0*/  SHF.R.U32.HI R14, RZ, 0x10, R27 ;  /* 0x00000010ff0e7819 */ /* 0x000fe4000001161b */
[----:B------:R-:W-:Y:S02]  /*8700*/  PRMT R25, R43, 0x5410, R25 ;  /* 0x000054102b197816 */ /* 0x000fe40000000019 */
[----:B------:R-:W-:Y:S02]  /*8710*/  PRMT R14, R42, 0x5432, R14 ;  /* 0x000054322a0e7816 */ /* 0x000fe4000000000e */
[----:B------:R-:W-:Y:S01]  /*8720*/  SHF.R.U64 R13, R26, 0x10, R27 ;  /* 0x000000101a0d7819 */ /* 0x000fe2000000121b */
[C---:B------:R-:W-:Y:S01]  /*8730*/  IMAD.U32 R26, R25.reuse, 0x10000, RZ ;  /* 0x00010000191a7824 */ /* 0x040fe200078e00ff */
[----:B------:R-:W-:Y:S01]  /*8740*/  SHF.R.U64 R24, R28, 0x10, R29 ;  /* 0x000000101c187819 */ /* 0x000fe2000000121d */
[----:B------:R-:W-:Y:S01]  /*8750*/  IMAD.U32 R15, R14, 0x10000, RZ ;  /* 0x000100000e0f7824 */ /* 0x000fe200078e00ff */
[----:B------:R-:W-:-:S02]  /*8760*/  LOP3.LUT R25, R25, 0xffff0000, RZ, 0xc0, !PT ;  /* 0xffff000019197812 */ /* 0x000fc400078ec0ff */
[----:B------:R-:W-:Y:S02]  /*8770*/  PRMT R24, R45, 0x5432, R24 ;  /* 0x000054322d187816 */ /* 0x000fe40000000018 */
        /* <DEDUP_REMOVED lines=35> */
.L_x_5436:
[----:B------:R-:W-:Y:S05]  /*89b0*/  BSYNC B1 ;  /* 0x0000000000017941 */ /* 0x000fea0003800000 */
.L_x_5435:
[----:B------:R-:W-:Y:S05]  /*89c0*/  @P1 BRA `(.L_x_5434) ;  /* 0x0000001400c81947 */ /* 0x000fea0003800000 */
[----:B0-----:R-:W0:Y:S01]  /*89d0*/  LDS.128 R4, [R0+0x1000] ;  /* 0x0010000000047984 */ /* 0x001e220000000c00 */
[----:B------:R-:W-:Y:S02]  /*89e0*/  SHF.R.U32.HI R12, RZ, 0x10, R21 ;  /* 0x00000010ff0c7819 */ /* 0x000fe40000011615 */
[----:B------:R-:W-:Y:S02]  /*89f0*/  SHF.R.U32.HI R11, RZ, 0x10, R9 ;  /* 0x00000010ff0b7819 */ /* 0x000fe40000011609 */
[----:B------:R-:W-:Y:S02]  /*8a00*/  PRMT R12, R44, 0x5432, R12 ;  /* 0x000054322c0c7816 */ /* 0x000fe4000000000c */
[----:B------:R-:W-:Y:S02]  /*8a10*/  PRMT R11, R41, 0x5410, R11 ;  /* 0x00005410290b7816 */ /* 0x000fe4000000000b */
[----:B------:R-:W-:Y:S01]  /*8a20*/  SHF.R.U64 R10, R8, 0x10, R9 ;  /* 0x00000010080a7819 */ /* 0x000fe20000001209 */
[----:B------:R-:W-:Y:S01]  /*8a30*/  IMAD.U32 R15, R12, 0x10000, RZ ;  /* 0x000100000c0f7824 */ /* 0x000fe200078e00ff */
[----:B------:R-:W-:Y:S01]  /*8a40*/  SHF.R.U64 R14, R20, 0x10, R21 ;  /* 0x00000010140e7819 */ /* 0x000fe20000001215 */
[----:B------:R-:W-:Y:S01]  /*8a50*/  IMAD.U32 R13, R11, 0x10000, RZ ;  /* 0x000100000b0d7824 */ /* 0x000fe200078e00ff */
[----:B------:R-:W-:-:S02]  /*8a60*/  LOP3.LUT R20, R12, 0xffff0000, RZ, 0xc0, !PT ;  /* 0xffff00000c147812 */ /* 0x000fc400078ec0ff */
[----:B------:R-:W-:Y:S02]  /*8a70*/  LOP3.LUT R12, R11, 0xffff0000, RZ, 0xc0, !PT ;  /* 0xffff00000b0c7812 */ /* 0x000fe400078ec0ff */
[----:B------:R-:W-:Y:S02]  /*8a80*/  PRMT R14, R43, 0x5432, R14 ;  /* 0x000054322b0e7816 */ /* 0x000fe4000000000e */
[----:B------:R-:W-:Y:S01]  /*8a90*/  PRMT R10, R41, 0x5432, R10 ;  /* 0x00005432290a7816 */ /* 0x000fe2000000000a */
[C---:B0-----:R-:W-:Y:S01]  /*8aa0*/  IMAD.U32 R8, R6.reuse, 0x10000, RZ ;  /* 0x0001000006087824 */ /* 0x041fe200078e00ff */
[----:B------:R-:W-:Y:S01]  /*8ab0*/  LOP3.LUT R6, R6, 0xffff0000, RZ, 0xc0, !PT ;  /* 0xffff000006067812 */ /* 0x000fe200078ec0ff */
[C---:B------:R-:W-:Y:S01]  /*8ac0*/  IMAD.U32 R9, R7.reuse, 0x10000, RZ ;  /* 0x0001000007097824 */ /* 0x040fe200078e00ff */
[----:B------:R-:W-:Y:S01]  /*8ad0*/  LOP3.LUT R7, R7, 0xffff0000, RZ, 0xc0, !PT ;  /* 0xffff000007077812 */ /* 0x000fe200078ec0ff */
[C---:B-1----:R-:W-:Y:S01]  /*8ae0*/  IMAD.U32 R2, R4.reuse, 0x10000, RZ ;  /* 0x0001000004027824 */ /* 0x042fe200078e00ff */
        /* <DEDUP_REMOVED lines=8> */
[----:B------:R-:W-:Y:S01]  /*8b70*/  IMAD.U32 R7, R14, 0x10000, RZ ;  /* 0x000100000e077824 */ /* 0x000fe200078e00ff */
[----:B------:R-:W-:Y:S01]  /*8b80*/  LOP3.LUT R5, R5, 0xffff0000, RZ, 0xc0, !PT ;  /* 0xffff000005057812 */ /* 0x000fe200078ec0ff */
[----:B------:R-:W-:Y:S01]  /*8b90*/  IMAD.U32 R6, R10, 0x10000, RZ ;  /* 0x000100000a067824 */ /* 0x000fe200078e00ff */
[----:B------:R-:W-:Y:S01]  /*8ba0*/  LOP3.LUT R14, R14, 0xffff0000, RZ, 0xc0, !PT ;  /* 0xffff00000e0e7812 */ /* 0x000fe200078ec0ff */
[C---:B------:R-:W-:Y:S01]  /*8bb0*/  FFMA.FTZ R26, R9.reuse, R12, -R26 ;  /* 0x0000000c091a7223 */ /* 0x040fe2000001081a */
[----:B------:R-:W-:Y:S01]  /*8bc0*/  LOP3.LUT R10, R10, 0xffff0000, RZ, 0xc0, !PT ;  /* 0xffff00000a0a7812 */ /* 0x000fe200078ec0ff */
[----:B------:R-:W-:Y:S01]  /*8bd0*/  FFMA.FTZ R13, R9, R20, R8 ;  /* 0x00000014090d7223 */ /* 0x000fe20000010008 */
[CC--:B------:R-:W-:Y:S01]  /*8be0*/  FMUL.FTZ R9, R3.reuse, R7.reuse ;  /* 0x0000000703097220 */ /* 0x0c0fe20000410000 */
        /* <DEDUP_REMOVED lines=13> */
.L_x_5415:
[----:B------:R-:W0:Y:S01]  /*8cc0*/  LDC R21, c[0x0][0x3d4] ;  /* 0x0000f500ff157b82 */ /* 0x000e220000000800 */
[-C--:B------:R-:W-:Y:S01]  /*8cd0*/  ISETP.GE.AND P0, PT, R235, R58.reuse, PT ;  /* 0x0000003aeb00720c */ /* 0x080fe20003f06270 */
[----:B------:R-:W-:Y:S01]  /*8ce0*/  ULDC.64 UR4, c[0x0][0x3c8] ;  /* 0x0000f20000047ab9 */ /* 0x000fe20000000a00 */
[----:B------:R-:W-:Y:S02]  /*8cf0*/  ISETP.GE.AND P1, PT, R187, R58, PT ;  /* 0x0000003abb00720c */ /* 0x000fe40003f26270 */
[----:B------:R-:W-:Y:S02]  /*8d00*/  CS2R R32, SRZ ;  /* 0x0000000000207805 */ /* 0x000fe4000001ff00 */
[----:B------:R-:W-:Y:S01]  /*8d10*/  CS2R R34, SRZ ;  /* 0x0000000000227805 */ /* 0x000fe2000001ff00 */
[----:B------:R-:W-:Y:S01]  /*8d20*/  ULDC.64 UR6, c[0x0][0x3e0] ;  /* 0x0000f80000067ab9 */ /* 0x000fe20000000a00 */
[CC--:B0-----:R-:W-:Y:S02]  /*8d30*/  ISETP.GE.OR P0, PT, R16.reuse, R21.reuse, P0 ;  /* 0x000000151000720c */ /* 0x0c1fe40000706670 */
[----:B------:R-:W-:-:S11]  /*8d40*/  ISETP.GE.OR P1, PT, R16, R21, P1 ;  /* 0x000000151000720c */ /* 0x000fd60000f26670 */
[----:B------:R-:W0:Y:S01]  /*8d50*/  @!P0 LDC.64 R36, c[0x0][0x3e0] ;  /* 0x0000f800ff248b82 */ /* 0x000e220000000a00 */
[----:B------:R-:W-:Y:S02]  /*8d60*/  @!P0 IADD3 R0, P2, P3, R29, R38, R54 ;  /* 0x000000261d008210 */ /* 0x000fe40007b5e036 */
[----:B------:R-:W-:Y:S02]  /*8d70*/  @!P1 IADD3 R7, P4, R57, R26, RZ ;  /* 0x0000001a39079210 */ /* 0x000fe40007f9e0ff */
[----:B------:R-:W-:Y:S02]  /*8d80*/  @!P0 IADD3.X R13, R31, R44, R52, P2, P3 ;  /* 0x0000002c1f0d8210 */ /* 0x000fe400017e6434 */
[----:B------:R-:W-:Y:S01]  /*8d90*/  @!P0 IADD3 R11, P5, P6, R26, R45, R57 ;  /* 0x0000002d1a0b8210 */ /* 0x000fe20007ebe039 */
        /* <DEDUP_REMOVED lines=8> */
[----:B------:R-:W-:Y:S02]  /*8e20*/  CS2R R28, SRZ ;  /* 0x00000000001c7805 */ /* 0x000fe4000001ff00 */
[----:B------:R-:W-:Y:S02]  /*8e30*/  CS2R R26, SRZ ;  /* 0x00000000001a7805 */ /* 0x000fe4000001ff00 */
[----:B------:R-:W-:Y:S01]  /*8e40*/  @!P0 LEA.HI.X R13, R0, R37, R13, 0x1, P4 ;  /* 0x00000025000d8211 */ /* 0x000fe200020f0c0d */
[----:B------:R0:W5:Y:S01]  /*8e50*/  @!P1 LDG.E.128 R32, desc[UR54][R6.64] ;  /* 0x0000003606209981 */ /* 0x000162000c1e1d00 */
[----:B------:R-:W2:Y:S01]  /*8e60*/  LDC R0, c[0x0][0x428] ;  /* 0x00010a00ff007b82 */ /* 0x000ea20000000800 */
[----:B-1----:R-:W-:Y:S02]  /*8e70*/  @!P0 LEA R10, P3, R11, R24, 0x1 ;  /* 0x000000180b0a8211 */ /* 0x002fe400078608ff */
[----:B------:R-:W-:Y:S01]  /*8e80*/  CS2R R30, SRZ ;  /* 0x00000000001e7805 */ /* 0x000fe2000001ff00 */
[----:B------:R-:W-:Y:S01]  /*8e90*/  IMAD R15, R189, 0x40, R187 ;  /* 0x00000040bd0f7824 */ /* 0x000fe200078e02bb */
[----:B------:R-:W-:-:S02]  /*8ea0*/  @!P1 LEA R8, P2, R9, UR6, 0x1 ;  /* 0x0000000609089c11 */ /* 0x000fc4000f8408ff */
[----:B------:R-:W-:Y:S02]  /*8eb0*/  @!P0 LEA.HI.X R11, R11, R25, R14, 0x1, P3 ;  /* 0x000000190b0b8211 */ /* 0x000fe400018f0c0e */
[----:B------:R-:W-:Y:S01]  /*8ec0*/  CS2R R24, SRZ ;  /* 0x0000000000187805 */ /* 0x000fe2000001ff00 */
[----:B------:R-:W-:Y:S01]  /*8ed0*/  IMAD R15, R220, 0x20, R15 ;  /* 0x00000020dc0f7824 */ /* 0x000fe200078e020f */
[----:B------:R-:W-:Y:S02]  /*8ee0*/  CS2R R38, SRZ ;  /* 0x0000000000267805 */ /* 0x000fe4000001ff00 */
[----:B------:R-:W-:Y:S01]  /*8ef0*/  CS2R R36, SRZ ;  /* 0x0000000000247805 */ /* 0x000fe2000001ff00 */
[----:B------:R-:W5:Y:S01]  /*8f00*/  @!P0 LDG.E.128 R28, desc[UR54][R10.64] ;  /* 0x000000360a1c8981 */ /* 0x000f62000c1e1d00 */
[----:B------:R-:W-:-:S03]  /*8f10*/  @!P1 LEA.HI.X R9, R9, UR7, R20, 0x1, P2 ;  /* 0x0000000709099c11 */ /* 0x000fc600090f0c14 */
[----:B------:R-:W5:Y:S01]  /*8f20*/  @!P0 LDG.E.128 R24, desc[UR54][R12.64] ;  /* 0x000000360c188981 */ /* 0x000f62000c1e1d00 */
[----:B0-----:R-:W-:-:S03]  /*8f30*/  IMAD.MOV.U32 R6, RZ, RZ, R42 ;  /* 0x000000ffff067224 */ /* 0x001fc600078e002a */
[----:B------:R0:W5:Y:S01]  /*8f40*/  @!P1 LDG.E.128 R36, desc[UR54][R8.64] ;  /* 0x0000003608249981 */ /* 0x000162000c1e1d00 */
[----:B--2---:R-:W-:-:S13]  /*8f50*/  ISETP.NE.AND P0, PT, R0, 0x1, PT ;  /* 0x000000010000780c */ /* 0x004fda0003f05270 */
[----:B------:R-:W1:Y:S08]  /*8f60*/  @P0 LDC R0, c[0x0][0x42c] ;  /* 0x00010b00ff000b82 */ /* 0x000e700000000800 */
[----:B------:R-:W2:Y:S01]  /*8f70*/  @P0 LDC R7, c[0x0][0x430] ;  /* 0x00010c00ff070b82 */ /* 0x000ea20000000800 */
[----:B0-----:R-:W-:Y:S02]  /*8f80*/  IMAD.MOV.U32 R8, RZ, RZ, R40 ;  /* 0x000000ffff087224 */ /* 0x001fe400078e0028 */
[----:B-1----:R-:W-:-:S05]  /*8f90*/  @P0 IMAD.HI.U32 R0, R15, R0, RZ ;  /* 0x000000000f000227 */ /* 0x002fca00078e00ff */
[----:B--2---:R-:W-:-:S04]  /*8fa0*/  @P0 SHF.R.U32.HI R15, RZ, R7, R0 ;  /* 0x00000007ff0f0219 */ /* 0x004fc80000011600 */
[----:B------:R-:W-:Y:S01]  /*8fb0*/  SHF.R.S32.HI R41, RZ, 0x1f, R15 ;  /* 0x0000001fff297819 */ /* 0x000fe2000001140f */
[----:B------:R-:W-:Y:S02]  /*8fc0*/  IMAD.MOV.U32 R7, RZ, RZ, R47 ;  /* 0x000000ffff077224 */ /* 0x000fe400078e002f */
[----:B------:R-:W-:Y:S02]  /*8fd0*/  IMAD.MOV.U32 R9, RZ, RZ, R49 ;  /* 0x000000ffff097224 */ /* 0x000fe400078e0031 */
[C---:B------:R-:W-:Y:S02]  /*8fe0*/  IMAD R0, R41.reuse, R4, RZ ;  /* 0x0000000429007224 */ /* 0x040fe400078e02ff */
[----:B------:R-:W-:Y:S02]  /*8ff0*/  IMAD R10, R41, R2, RZ ;  /* 0x00000002290a7224 */ /* 0x000fe400078e02ff */
[----:B------:R-:W-:-:S04]  /*9000*/  IMAD.WIDE.U32 R6, R15, R4, R6 ;  /* 0x000000040f067225 */ /* 0x000fc800078e0006 */
[----:B------:R-:W-:-:S04]  /*9010*/  IMAD.WIDE.U32 R8, R15, R2, R8 ;  /* 0x000000020f087225 */ /* 0x000fc800078e0008 */
[C---:B------:R-:W-:Y:S02]  /*9020*/  IMAD R5, R15.reuse, R5, R0 ;  /* 0x000000050f057224 */ /* 0x040fe400078e0200 */
[----:B------:R-:W-:Y:S02]  /*9030*/  IMAD R15, R15, R3, R10 ;  /* 0x000000030f0f7224 */ /* 0x000fe400078e020a */
[----:B------:R-:W-:Y:S01]  /*9040*/  IMAD.IADD R7, R7, 0x1, R5 ;  /* 0x0000000107077824 */ /* 0x000fe200078e0205 */
[----:B------:R-:W-:Y:S01]  /*9050*/  LEA R3, P0, R6, UR4, 0x1 ;  /* 0x0000000406037c11 */ /* 0x000fe2000f8008ff */
[----:B------:R-:W-:Y:S01]  /*9060*/  IMAD.IADD R5, R9, 0x1, R15 ;  /* 0x0000000109057824 */ /* 0x000fe200078e020f */
[----:B------:R-:W-:Y:S01]  /*9070*/  LEA R0, P1, R8, UR6, 0x1 ;  /* 0x0000000608007c11 */ /* 0x000fe2000f8208ff */
[----:B------:R-:W-:Y:S01]  /*9080*/  UMOV UR4, 0xffffffff ;  /* 0xffffffff00047882 */ /* 0x000fe20000000000 */
[----:B------:R-:W-:Y:S02]  /*9090*/  LEA.HI.X R4, R6, UR5, R7, 0x1, P0 ;  /* 0x0000000506047c11 */ /* 0x000fe400080f0c07 */
[----:B------:R-:W-:-:S02]  /*90a0*/  LEA.HI.X R2, R8, UR7, R5, 0x1, P1 ;  /* 0x0000000708027c11 */ /* 0x000fc400088f0c05 */
[----:B------:R-:W-:Y:S01]  /*90b0*/  LEA.HI R5, R218, R218, RZ, 0x1 ;  /* 0x000000dada057211 */ /* 0x000fe200078f08ff */
[----:B------:R-:W-:Y:S06]  /*90c0*/  BRA.DIV UR4, `(.L_x_5437) ;  /* 0x000001a2041c7947 */ /* 0x000fec000b800000 */
.L_x_5693:
[----:B------:R-:W-:-:S03]  /*90d0*/  UMOV UR4, 0xffffffff ;  /* 0xffffffff00047882 */ /* 0x000fc60000000000 */
[----:B------:R-:W-:Y:S05]  /*90e0*/  BRA.DIV UR4, `(.L_x_5438) ;  /* 0x000001a2043c7947 */ /* 0x000fea000b800000 */
.L_x_5696:
[----:B------:R-:W-:-:S03]  /*90f0*/  UMOV UR4, 0xffffffff ;  /* 0xffffffff00047882 */ /* 0x000fc60000000000 */
[----:B------:R-:W-:Y:S05]  /*9100*/  BRA.DIV UR4, `(.L_x_5439) ;  /* 0x000001a2045c7947 */ /* 0x000fea000b800000 */
.L_x_5699:
[----:B------:R-:W-:-:S03]  /*9110*/  UMOV UR4, 0xffffffff ;  /* 0xffffffff00047882 */ /* 0x000fc60000000000 */
[----:B------:R-:W-:Y:S05]  /*9120*/  BRA.DIV UR4, `(.L_x_5440) ;  /* 0x000001a2047c7947 */ /* 0x000fea000b800000 */
.L_x_5702:
[----:B------:R-:W-:-:S03]  /*9130*/  UMOV UR4, 0xffffffff ;  /* 0xffffffff00047882 */ /* 0x000fc60000000000 */
[----:B------:R-:W-:Y:S05]  /*9140*/  BRA.DIV UR4, `(.L_x_5441) ;  /* 0x000001a2049c7947 */ /* 0x000fea000b800000 */
.L_x_5705:
[----:B------:R-:W-:Y:S01]  /*9150*/  UMOV UR4, 0xffffffff ;  /* 0xffffffff00047882 */ /* 0x000fe20000000000 */
[----:B------:R-:W-:Y:S02]  /*9160*/  LOP3.LUT R5, R5, 0xfffffffe, RZ, 0xc0, !PT ;  /* 0xfffffffe05057812 */ /* 0x000fe400078ec0ff */
[----:B------:R-:W-:Y:S05]  /*9170*/  BRA.DIV UR4, `(.L_x_5442) ;  /* 0x000001a204b87947 */ /* 0x000fea000b800000 */
.L_x_5708:
[----:B------:R-:W-:Y:S01]  /*9180*/  UMOV UR4, 0xffffffff ;  /* 0xffffffff00047882 */ /* 0x000fe20000000000 */
[----:B------:R-:W-:Y:S02]  /*9190*/  IMAD.IADD R56, R218, 0x1, -R5 ;  /* 0x00000001da387824 */ /* 0x000fe400078e0a05 */
[----:B------:R-:W-:Y:S05]  /*91a0*/  BRA.DIV UR4, `(.L_x_5443) ;  /* 0x000001a204d47947 */ /* 0x000fea000b800000 */
.L_x_5711:
[----:B------:R-:W-:Y:S01]  /*91b0*/  UMOV UR4, 0xffffffff ;  /* 0xffffffff00047882 */ /* 0x000fe20000000000 */
[----:B------:R-:W-:Y:S02]  /*91c0*/  SHF.L.U32 R3, R56, 0x1f, RZ ;  /* 0x0000001f38037819 */ /* 0x000fe400000006ff */
[----:B------:R-:W-:Y:S05]  /*91d0*/  BRA.DIV UR4, `(.L_x_5444) ;  /* 0x000001a204f07947 */ /* 0x000fea000b800000 */
.L_x_5714:
        /* <DEDUP_REMOVED lines=26> */
[----:B------:R-:W-:Y:S01]  /*9380*/  MOV R0, R24 ;  /* 0x0000001800007202 */ /* 0x000fe20000000f00 */
[----:B------:R-:W-:Y:S01]  /*9390*/  IMAD.MOV.U32 R52, RZ, RZ, R26 ;  /* 0x000000ffff347224 */ /* 0x000fe200078e001a */
[----:B------:R-:W-:Y:S01]  /*93a0*/  ISETP.GE.OR P0, PT, R235, R58, P0 ;  /* 0x0000003aeb00720c */ /* 0x000fe20000706670 */
[----:B------:R-:W-:Y:S01]  /*93b0*/  IMAD.MOV.U32 R53, RZ, RZ, R27 ;  /* 0x000000ffff357224 */ /* 0x000fe200078e001b */
[----:B------:R-:W-:-:S02]  /*93c0*/  PRMT R50, R50, 0x5410, R4 ;  /* 0x0000541032327816 */ /* 0x000fc40000000004 */
[----:B------:R-:W-:Y:S02]  /*93d0*/  PRMT R51, R51, 0x5410, R5 ;  /* 0x0000541033337816 */ /* 0x000fe40000000005 */
[----:B------:R-:W-:Y:S01]  /*93e0*/  PRMT R46, R0, 0x5410, R2 ;  /* 0x00005410002e7816 */ /* 0x000fe20000000002 */
[----:B0-----:R-:W-:Y:S06]  /*93f0*/  @!P1 BRA `(.L_x_5446) ;  /* 0x000001a000909947 */ /* 0x001fec0003800000 */
.L_x_5715:
[----:B------:R-:W-:Y:S05]  /*9400*/  BSYNC B1 ;  /* 0x0000000000017941 */ /* 0x000fea0003800000 */
.L_x_5445:
[----:B------:R-:W-:Y:S04]  /*9410*/  BSSY B1, `(.L_x_5447) ;  /* 0x000006a000017945 */ /* 0x000fe80003800000 */
[----:B------:R-:W-:Y:S05]  /*9420*/  @P2 BRA `(.L_x_5448) ;  /* 0x0000000400a02947 */ /* 0x000fea0003800000 */
[----:B------:R-:W-:Y:S01]  /*9430*/  IMAD.SHL.U32 R0, R195, 0x40, RZ ;  /* 0x00000040c3007824 */ /* 0x000fe200078e00ff */
[----:B------:R-:W-:Y:S01]  /*9440*/  SHF.R.U64 R32, R32, 0x10, R33 ;  /* 0x0000001020207819 */ /* 0x000fe20000001221 */
[----:B------:R-:W-:Y:S01]  /*9450*/  IMAD.IADD R2, R16, 0x1, R21 ;  /* 0x0000000110027824 */ /* 0x000fe200078e0215 */
[--C-:B------:R-:W-:Y:S02]  /*9460*/  SHF.R.U64 R40, R38, 0x10, R39.reuse ;  /* 0x0000001026287819 */ /* 0x100fe40000001227 */
[----:B0-----:R-:W-:Y:S02]  /*9470*/  LOP3.LUT R3, R0, 0x1c0, RZ, 0xc0, !PT ;  /* 0x000001c000037812 */ /* 0x001fe400078ec0ff */
[----:B------:R-:W-:Y:S02]  /*9480*/  SHF.R.U32.HI R41, RZ, 0x10, R39 ;  /* 0x00000010ff297819 */ /* 0x000fe40000011627 */
[----:B------:R-:W-:Y:S02]  /*9490*/  LOP3.LUT R0, R3, 0x38, R16, 0xf8, !PT ;  /* 0x0000003803007812 */ /* 0x000fe400078ef810 */
[----:B------:R-:W-:-:S02]  /*94a0*/  SHF.R.U32.HI R5, RZ, 0x3, R3 ;  /* 0x00000003ff057819 */ /* 0x000fc40000011603 */
[----:B------:R-:W-:Y:S02]  /*94b0*/  LOP3.LUT R2, R3, 0x38, R2, 0xf8, !PT ;  /* 0x0000003803027812 */ /* 0x000fe400078ef802 */
[-C--:B------:R-:W-:Y:S02]  /*94c0*/  LOP3.LUT R0, R0, R5.reuse, RZ, 0x3c, !PT ;  /* 0x0000000500007212 */ /* 0x080fe400078e3cff */
[----:B------:R-:W-:Y:S02]  /*94d0*/  LOP3.LUT R2, R2, R5, RZ, 0x3c, !PT ;  /* 0x0000000502027212 */ /* 0x000fe400078e3cff */
[----:B------:R-:W-:Y:S01]  /*94e0*/  SHF.R.U32.HI R33, RZ, 0x10, R33 ;  /* 0x00000010ff217819 */ /* 0x000fe20000011621 */
[----:B------:R-:W-:Y:S01]  /*94f0*/  IMAD R3, R213, 0x200, R0 ;  /* 0x00000200d5037824 */ /* 0x000fe200078e0200 */
[----:B------:R-:W-:Y:S02]  /*9500*/  SHF.R.U32.HI R0, RZ, 0x10, R37 ;  /* 0x00000010ff007819 */ /* 0x000fe40000011625 */
[----:B------:R-:W-:Y:S01]  /*9510*/  PRMT R32, R20, 0x5432, R32 ;  /* 0x0000543214207816 */ /* 0x000fe20000000020 */
[----:B------:R-:W-:Y:S01]  /*9520*/  IMAD R42, R3, 0x2, R18 ;  /* 0x00000002032a7824 */ /* 0x000fe200078e0212 */
[----:B------:R-:W-:Y:S01]  /*9530*/  SHF.R.U64 R12, R34, 0x10, R35 ;  /* 0x00000010220c7819 */ /* 0x000fe20000001223 */
[----:B------:R-:W-:Y:S01]  /*9540*/  IMAD R3, R213, 0x200, R2 ;  /* 0x00000200d5037824 */ /* 0x000fe200078e0202 */
[----:B------:R-:W-:-:S02]  /*9550*/  SHF.R.U64 R2, R36, 0x10, R37 ;  /* 0x0000001024027819 */ /* 0x000fc40000001225 */
[----:B------:R-:W0:Y:S01]  /*9560*/  LDS.128 R8, [R42+0x20400] ;  /* 0x020400002a087984 */ /* 0x000e220000000c00 */
[----:B------:R-:W-:Y:S01]  /*9570*/  IMAD R44, R3, 0x2, R18 ;  /* 0x00000002032c7824 */ /* 0x000fe200078e0212 */
[C---:B------:R-:W-:Y:S02]  /*9580*/  PRMT R37, R14.reuse, 0x5432, R2 ;  /* 0x000054320e257816 */ /* 0x040fe40000000002 */
[C---:B------:R-:W-:Y:S02]  /*9590*/  PRMT R40, R13.reuse, 0x5432, R40 ;  /* 0x000054320d287816 */ /* 0x040fe40000000028 */
[----:B------:R-:W1:Y:S01]  /*95a0*/  LDS.128 R4, [R44+0x20400] ;  /* 0x020400002c047984 */ /* 0x000e620000000c00 */
[----:B------:R-:W-:Y:S01]  /*95b0*/  PRMT R41, R13, 0x5410, R41 ;  /* 0x000054100d297816 */ /* 0x000fe20000000029 */
[----:B------:R-:W-:Y:S01]  /*95c0*/  IMAD.U32 R38, R37, 0x10000, RZ ;  /* 0x0001000025267824 */ /* 0x000fe200078e00ff */
[----:B------:R-:W-:Y:S01]  /*95d0*/  PRMT R34, R14, 0x5410, R33 ;  /* 0x000054100e227816 */ /* 0x000fe20000000021 */
[----:B------:R-:W-:Y:S01]  /*95e0*/  IMAD.U32 R33, R32, 0x10000, RZ ;  /* 0x0001000020217824 */ /* 0x000fe200078e00ff */
[----:B------:R-:W-:-:S02]  /*95f0*/  SHF.R.U32.HI R3, RZ, 0x10, R35 ;  /* 0x00000010ff037819 */ /* 0x000fc40000011623 */
[----:B------:R-:W-:Y:S02]  /*9600*/  PRMT R35, R43, 0x5432, R12 ;  /* 0x000054322b237816 */ /* 0x000fe4000000000c */
[----:B------:R-:W-:Y:S02]  /*9610*/  PRMT R39, R15, 0x5432, R0 ;  /* 0x000054320f277816 */ /* 0x000fe40000000000 */
[----:B------:R-:W-:Y:S02]  /*9620*/  LOP3.LUT R37, R37, 0xffff0000, RZ, 0xc0, !PT ;  /* 0xffff000025257812 */ /* 0x000fe400078ec0ff */
[----:B------:R-:W-:Y:S01]  /*9630*/  PRMT R36, R15, 0x5410, R3 ;  /* 0x000054100f247816 */ /* 0x000fe20000000003 */
        /* <DEDUP_REMOVED lines=14> */
[----:B------:R-:W-:Y:S01]  /*9720*/  FFMA.FTZ R43, R0, R33, -R43 ;  /* 0x00000021002b7223 */ /* 0x000fe2000001082b */
[----:B------:R-:W-:Y:S01]  /*9730*/  FMUL.FTZ R33, R4, R37 ;  /* 0x0000002504217220 */ /* 0x000fe20000410000 */
[----:B------:R-:W-:Y:S01]  /*9740*/  FFMA.FTZ R45, R0, R38, R45 ;  /* 0x00000026002d7223 */ /* 0x000fe2000001002d */
[----:B------:R-:W-:Y:S02]  /*9750*/  IMAD.U32 R0, R34, 0x10000, RZ ;  /* 0x0001000022007824 */ /* 0x000fe400078e00ff */
[-C--:B------:R-:W-:Y:S01]  /*9760*/  FMUL.FTZ R47, R4, R13.reuse ;  /* 0x0000000d042f7220 */ /* 0x080fe20000410000 */
[----:B------:R-:W-:Y:S01]  /*9770*/  FFMA.FTZ R4, R2, R13, -R33 ;  /* 0x0000000d02047223 */ /* 0x000fe20000010821 */
[C---:B------:R-:W-:Y:S01]  /*9780*/  FMUL.FTZ R38, R14.reuse, R32 ;  /* 0x000000200e267220 */ /* 0x040fe20000410000 */
[----:B------:R-:W-:Y:S01]  /*9790*/  LOP3.LUT R39, R39, 0xffff0000, RZ, 0xc0, !PT ;  /* 0xffff000027277812 */ /* 0x000fe200078ec0ff */
[-C--:B------:R-:W-:Y:S01]  /*97a0*/  FMUL.FTZ R13, R14, R0.reuse ;  /* 0x000000000e0d7220 */ /* 0x080fe20000410000 */
[----:B------:R-:W-:Y:S01]  /*97b0*/  LOP3.LUT R34, R34, 0xffff0000, RZ, 0xc0, !PT ;  /* 0xffff000022227812 */ /* 0x000fe200078ec0ff */
[C---:B------:R-:W-:Y:S01]  /*97c0*/  FFMA.FTZ R38, R3.reuse, R0, -R38 ;  /* 0x0000000003267223 */ /* 0x040fe20000010826 */
[----:B------:R-:W-:Y:S01]  /*97d0*/  FFMA.FTZ R14, R2, R37, R47 ;  /* 0x00000025020e7223 */ /* 0x000fe2000001002f */
[----:B------:R-:W-:Y:S01]  /*97e0*/  FFMA.FTZ R13, R3, R32, R13 ;  /* 0x00000020030d7223 */ /* 0x000fe2000001000d */
[----:B------:R-:W-:Y:S01]  /*97f0*/  FMUL.FTZ R3, R5, R39 ;  /* 0x0000002705037220 */ /* 0x000fe20000410000 */
[----:B------:R-:W-:-:S02]  /*9800*/  IMAD.U32 R15, R6, 0x10000, RZ ;  /* 0x00010000060f7824 */ /* 0x000fc400078e00ff */
[-C--:B------:R-:W-:Y:S01]  /*9810*/  FMUL.FTZ R37, R5, R34.reuse ;  /* 0x0000002205257220 */ /* 0x080fe20000410000 */
[----:B------:R-:W-:Y:S02]  /*9820*/  IMAD.U32 R2, R40, 0x10000, RZ ;  /* 0x0001000028027824 */ /* 0x000fe400078e00ff */
[C---:B------:R-:W-:Y:S01]  /*9830*/  FFMA.FTZ R33, R8.reuse, R34, -R3 ;  /* 0x0000002208217223 */ /* 0x040fe20000010803 */
[----:B------:R-:W-:Y:S02]  /*9840*/  IMAD.U32 R0, R35, 0x10000, RZ ;  /* 0x0001000023007824 */ /* 0x000fe400078e00ff */
[----:B------:R-:W-:Y:S01]  /*9850*/  FFMA.FTZ R32, R8, R39, R37 ;  /* 0x0000002708207223 */ /* 0x000fe20000010025 */
[----:B------:R-:W-:Y:S02]  /*9860*/  IMAD.U32 R20, R7, 0x10000, RZ ;  /* 0x0001000007147824 */ /* 0x000fe400078e00ff */
[----:B------:R-:W-:Y:S01]  /*9870*/  FMUL.FTZ R34, R15, R2 ;  /* 0x000000020f227220 */ /* 0x000fe20000410000 */
[----:B------:R-:W-:-:S02]  /*9880*/  IMAD.U32 R5, R41, 0x10000, RZ ;  /* 0x0001000029057824 */ /* 0x000fc400078e00ff */
[-C--:B------:R-:W-:Y:S01]  /*9890*/  FMUL.FTZ R15, R15, R0.reuse ;  /* 0x000000000f0f7220 */ /* 0x080fe20000410000 */
[----:B------:R-:W-:Y:S02]  /*98a0*/  IMAD.U32 R12, R11, 0x10000, RZ ;  /* 0x000100000b0c7824 */ /* 0x000fe400078e00ff */
[C---:B------:R-:W-:Y:S01]  /*98b0*/  FFMA.FTZ R34, R9.reuse, R0, -R34 ;  /* 0x0000000009227223 */ /* 0x040fe20000010822 */
[----:B------:R-:W-:Y:S02]  /*98c0*/  IMAD.U32 R3, R36, 0x10000, RZ ;  /* 0x0001000024037824 */ /* 0x000fe400078e00ff */
[----:B------:R-:W-:Y:S01]  /*98d0*/  FMUL.FTZ R37, R20, R5 ;  /* 0x0000000514257220 */ /* 0x000fe20000410000 */
[----:B------:R-:W-:Y:S01]  /*98e0*/  FFMA.FTZ R15, R9, R2, R15 ;  /* 0x00000002090f7223 */ /* 0x000fe2000001000f */
[----:B------:R-:W-:Y:S01]  /*98f0*/  LOP3.LUT R6, R6, 0xffff0000, RZ, 0xc0, !PT ;  /* 0xffff000006067812 */ /* 0x000fe200078ec0ff */
[-C--:B------:R-:W-:Y:S01]  /*9900*/  FMUL.FTZ R9, R20, R3.reuse ;  /* 0x0000000314097220 */ /* 0x080fe20000410000 */
[----:B------:R-:W-:Y:S01]  /*9910*/  FFMA.FTZ R37, R12, R3, -R37 ;  /* 0x000000030c257223 */ /* 0x000fe20000010825 */
[----:B------:R-:W-:-:S02]  /*9920*/  LOP3.LUT R7, R7, 0xffff0000, RZ, 0xc0, !PT ;  /* 0xffff000007077812 */ /* 0x000fc400078ec0ff */
[----:B------:R-:W-:Y:S01]  /*9930*/  LOP3.LUT R3, R40, 0xffff0000, RZ, 0xc0, !PT ;  /* 0xffff000028037812 */ /* 0x000fe200078ec0ff */
[----:B------:R-:W-:Y:S01]  /*9940*/  FFMA.FTZ R12, R12, R5, R9 ;  /* 0x000000050c0c7223 */ /* 0x000fe20000010009 */
[----:B------:R-:W-:Y:S02]  /*9950*/  LOP3.LUT R0, R41, 0xffff0000, RZ, 0xc0, !PT ;  /* 0xffff000029007812 */ /* 0x000fe400078ec0ff */
[----:B------:R-:W-:Y:S01]  /*9960*/  LOP3.LUT R35, R35, 0xffff0000, RZ, 0xc0, !PT ;  /* 0xffff000023237812 */ /* 0x000fe200078ec0ff */
[----:B------:R-:W-:Y:S01]  /*9970*/  FMUL.FTZ R5, R6, R3 ;  /* 0x0000000306057220 */ /* 0x000fe20000410000 */
[----:B------:R-:W-:Y:S01]  /*9980*/  LOP3.LUT R36, R36, 0xffff0000, RZ, 0xc0, !PT ;  /* 0xffff000024247812 */ /* 0x000fe200078ec0ff */
[----:B------:R-:W-:Y:S01]  /*9990*/  FMUL.FTZ R2, R7, R0 ;  /* 0x0000000007027220 */ /* 0x000fe20000410000 */
[----:B------:R-:W-:Y:S01]  /*99a0*/  LOP3.LUT R11, R11, 0xffff0000, RZ, 0xc0, !PT ;  /* 0xffff00000b0b7812 */ /* 0x000fe200078ec0ff */
[-C--:B------:R-:W-:Y:S01]  /*99b0*/  FMUL.FTZ R6, R6, R35.reuse ;  /* 0x0000002306067220 */ /* 0x080fe20000410000 */
[----:B------:R-:W-:Y:S01]  /*99c0*/  FFMA.FTZ R35, R10, R35, -R5 ;  /* 0x000000230a237223 */ /* 0x000fe20000010805 */
[-C--:B------:R-:W-:Y:S01]  /*99d0*/  FMUL.FTZ R7, R7, R36.reuse ;  /* 0x0000002407077220 */ /* 0x080fe20000410000 */
[----:B------:R-:W-:Y:S01]  /*99e0*/  F2FP.BF16.F32.PACK_AB R4, R4, R43 ;  /* 0x0000002b0404723e */ /* 0x000fe200000010ff */
        /* <DEDUP_REMOVED lines=8> */
[----:B------:R1:W-:Y:S01]  /*9a70*/  STS.128 [R42+0x20400], R4 ;  /* 0x020400042a007388 */ /* 0x0003e20000000c00 */
[----:B------:R-:W-:Y:S02]  /*9a80*/  F2FP.BF16.F32.PACK_AB R10, R10, R15 ;  /* 0x0000000f0a0a723e */ /* 0x000fe400000010ff */
[----:B------:R-:W-:-:S05]  /*9a90*/  F2FP.BF16.F32.PACK_AB R11, R11, R12 ;  /* 0x0000000c0b0b723e */ /* 0x000fca00000010ff */
[----:B------:R1:W-:Y:S02]  /*9aa0*/  STS.128 [R44+0x20400], R8 ;  /* 0x020400082c007388 */ /* 0x0003e40000000c00 */
.L_x_5448:
[----:B------:R-:W-:Y:S05]  /*9ab0*/  BSYNC B1 ;  /* 0x0000000000017941 */ /* 0x000fea0003800000 */
.L_x_5447:
[----:B------:R-:W-:Y:S01]  /*9ac0*/  PRMT R13, R52, 0x5410, R53 ;  /* 0x00005410340d7816 */ /* 0x000fe20000000035 */
[----:B------:R-:W-:Y:S06]  /*9ad0*/  @P0 BRA `(.L_x_5434) ;  /* 0x0000000400840947 */ /* 0x000fec0003800000 */
[----:B0-----:R-:W-:Y:S01]  /*9ae0*/  IMAD.IADD R3, R16, 0x1, R21 ;  /* 0x0000000110037824 */ /* 0x001fe200078e0215 */
[----:B-1----:R-:W0:Y:S01]  /*9af0*/  LDS.128 R8, [R225+0x20400] ;  /* 0x02040000e1087984 */ /* 0x002e220000000c00 */
[--C-:B------:R-:W-:Y:S02]  /*9b00*/  SHF.R.U64 R12, R28, 0x10, R29.reuse ;  /* 0x000000101c0c7819 */ /* 0x100fe4000000121d */
[----:B------:R-:W-:Y:S02]  /*9b10*/  SHF.R.U32.HI R2, RZ, 0x10, R29 ;  /* 0x00000010ff027819 */ /* 0x000fe4000001161d */
[----:B------:R-:W-:Y:S02]  /*9b20*/  LOP3.LUT R3, R228, 0x38, R3, 0xf8, !PT ;  /* 0x00000038e4037812 */ /* 0x000fe400078ef803 */
[----:B------:R-:W-:Y:S02]  /*9b30*/  SHF.R.U64 R29, R24, 0x10, R25 ;  /* 0x00000010181d7819 */ /* 0x000fe40000001219 */
[----:B------:R-:W-:-:S02]  /*9b40*/  LOP3.LUT R0, R3, R236, RZ, 0x3c, !PT ;  /* 0x000000ec03007212 */ /* 0x000fc400078e3cff */
[----:B------:R-:W-:Y:S02]  /*9b50*/  PRMT R29, R46, 0x5410, R29 ;  /* 0x000054102e1d7816 */ /* 0x000fe4000000001d */
[----:B------:R-:W-:Y:S01]  /*9b60*/  PRMT R24, R48, 0x5432, R12 ;  /* 0x0000543230187816 */ /* 0x000fe2000000000c */
[----:B------:R-:W-:Y:S01]  /*9b70*/  IMAD.IADD R3, R229, 0x1, R0 ;  /* 0x00000001e5037824 */ /* 0x000fe200078e0200 */
[----:B------:R-:W-:Y:S02]  /*9b80*/  SHF.R.U64 R0, R30, 0x10, R31 ;  /* 0x000000101e007819 */ /* 0x000fe4000000121f */
[----:B------:R-:W-:Y:S01]  /*9b90*/  SHF.R.U32.HI R30, RZ, 0x10, R25 ;  /* 0x00000010ff1e7819 */ /* 0x000fe20000011619 */
[----:B------:R-:W-:Y:S01]  /*9ba0*/  IMAD R3, R3, 0x2, R18 ;  /* 0x0000000203037824 */ /* 0x000fe200078e0212 */
[----:B------:R-:W-:Y:S01]  /*9bb0*/  SHF.R.U32.HI R28, RZ, 0x10, R31 ;  /* 0x00000010ff1c7819 */ /* 0x000fe2000001161f */
[----:B------:R-:W-:Y:S01]  /*9bc0*/  IMAD.U32 R31, R29, 0x10000, RZ ;  /* 0x000100001d1f7824 */ /* 0x000fe200078e00ff */
[----:B------:R-:W-:Y:S01]  /*9bd0*/  PRMT R30, R46, 0x5432, R30 ;  /* 0x000054322e1e7816 */ /* 0x000fe2000000001e */
[----:B------:R-:W-:Y:S01]  /*9be0*/  IMAD.U32 R25, R24, 0x10000, RZ ;  /* 0x0001000018197824 */ /* 0x000fe200078e00ff */
[----:B------:R-:W1:Y:S01]  /*9bf0*/  LDS.128 R4, [R3+0x20400] ;  /* 0x0204000003047984 */ /* 0x000e620000000c00 */
[----:B------:R-:W-:-:S02]  /*9c00*/  SHF.R.U64 R33, R26, 0x10, R27 ;  /* 0x000000101a217819 */ /* 0x000fc4000000121b */
[----:B------:R-:W-:Y:S01]  /*9c10*/  SHF.R.U32.HI R34, RZ, 0x10, R27 ;  /* 0x00000010ff227819 */ /* 0x000fe2000001161b */
[----:B------:R-:W-:Y:S01]  /*9c20*/  IMAD.U32 R32, R30, 0x10000, RZ ;  /* 0x000100001e207824 */ /* 0x000fe200078e00ff */
[----:B------:R-:W-:Y:S02]  /*9c30*/  PRMT R26, R49, 0x5432, R2 ;  /* 0x00005432311a7816 */ /* 0x000fe40000000002 */
[----:B------:R-:W-:Y:S02]  /*9c40*/  PRMT R27, R50, 0x5432, R0 ;  /* 0x00005432321b7816 */ /* 0x000fe40000000000 */
[----:B------:R-:W-:Y:S02]  /*9c50*/  PRMT R34, R13, 0x5432, R34 ;  /* 0x000054320d227816 */ /* 0x000fe40000000022 */
[----:B------:R-:W-:Y:S02]  /*9c60*/  PRMT R28, R51, 0x5432, R28 ;  /* 0x00005432331c7816 */ /* 0x000fe4000000001c */
[----:B------:R-:W-:Y:S01]  /*9c70*/  PRMT R33, R13, 0x5410, R33 ;  /* 0x000054100d217816 */ /* 0x000fe20000000021 */
[----:B------:R-:W-:Y:S01]  /*9c80*/  IMAD.U32 R36, R34, 0x10000, RZ ;  /* 0x0001000022247824 */ /* 0x000fe200078e00ff */
[----:B------:R-:W-:Y:S01]  /*9c90*/  LOP3.LUT R29, R29, 0xffff0000, RZ, 0xc0, !PT ;  /* 0xffff00001d1d7812 */ /* 0x000fe200078ec0ff */
[C---:B0-----:R-:W-:Y:S01]  /*9ca0*/  IMAD.U32 R0, R8.reuse, 0x10000, RZ ;  /* 0x0001000008007824 */ /* 0x041fe200078e00ff */
[----:B------:R-:W-:Y:S01]  /*9cb0*/  LOP3.LUT R2, R8, 0xffff0000, RZ, 0xc0, !PT ;  /* 0xffff000008027812 */ /* 0x000fe200078ec0ff */
[----:B------:R-:W-:Y:S01]  /*9cc0*/  IMAD.U32 R12, R9, 0x10000, RZ ;  /* 0x00010000090c7824 */ /* 0x000fe200078e00ff */
[----:B------:R-:W-:Y:S01]  /*9cd0*/  LOP3.LUT R30, R30, 0xffff0000, RZ, 0xc0, !PT ;  /* 0xffff00001e1e7812 */ /* 0x000fe200078ec0ff */
[----:B------:R-:W-:Y:S01]  /*9ce0*/  IMAD.U32 R13, R11, 0x10000, RZ ;  /* 0x000100000b0d7824 */ /* 0x000fe200078e00ff */
[----:B------:R-:W-:Y:S01]  /*9cf0*/  LOP3.LUT R8, R9, 0xffff0000, RZ, 0xc0, !PT ;  /* 0xffff000009087812 */ /* 0x000fe200078ec0ff */
[----:B------:R-:W-:Y:S01]  /*9d00*/  IMAD.U32 R9, R10, 0x10000, RZ ;  /* 0x000100000a097824 */ /* 0x000fe200078e00ff */
[----:B------:R-:W-:-:S02]  /*9d10*/  LOP3.LUT R34, R34, 0xffff0000, RZ, 0xc0, !PT ;  /* 0xffff000022227812 */ /* 0x000fc400078ec0ff */
[----:B------:R-:W-:Y:S02]  /*9d20*/  LOP3.LUT R10, R10, 0xffff0000, RZ, 0xc0, !PT ;  /* 0xffff00000a0a7812 */ /* 0x000fe400078ec0ff */
[----:B------:R-:W-:Y:S01]  /*9d30*/  LOP3.LUT R11, R11, 0xffff0000, RZ, 0xc0, !PT ;  /* 0xffff00000b0b7812 */ /* 0x000fe200078ec0ff */
[C---:B-1----:R-:W-:Y:S01]  /*9d40*/  IMAD.U32 R14, R4.reuse, 0x10000, RZ ;  /* 0x00010000040e7824 */ /* 0x042fe200078e00ff */
[----:B------:R-:W-:Y:S01]  /*9d50*/  LOP3.LUT R4, R4, 0xffff0000, RZ, 0xc0, !PT ;  /* 0xffff000004047812 */ /* 0x000fe200078ec0ff */
[C---:B------:R-:W-:Y:S01]  /*9d60*/  IMAD.U32 R15, R5.reuse, 0x10000, RZ ;  /* 0x00010000050f7824 */ /* 0x040fe200078e00ff */
[----:B------:R-:W-:Y:S01]  /*9d70*/  LOP3.LUT R5, R5, 0xffff0000, RZ, 0xc0, !PT ;  /* 0xffff000005057812 */ /* 0x000fe200078ec0ff */
[C---:B------:R-:W-:Y:S01]  /*9d80*/  FMUL.FTZ R35, R14.reuse, R31 ;  /* 0x0000001f0e237220 */ /* 0x040fe20000410000 */
[-C--:B------:R-:W-:Y:S01]  /*9d90*/  FMUL.FTZ R37, R14, R25.reuse ;  /* 0x000000190e257220 */ /* 0x080fe20000410000 */
[C---:B------:R-:W-:Y:S01]  /*9da0*/  IMAD.U32 R14, R26.reuse, 0x10000, RZ ;  /* 0x000100001a0e7824 */ /* 0x040fe200078e00ff */
[----:B------:R-:W-:Y:S01]  /*9db0*/  LOP3.LUT R26, R26, 0xffff0000, RZ, 0xc0, !PT ;  /* 0xffff00001a1a7812 */ /* 0x000fe200078ec0ff */
[----:B------:R-:W-:Y:S01]  /*9dc0*/  FFMA.FTZ R35, R0, R25, -R35 ;  /* 0x0000001900237223 */ /* 0x000fe20000010823 */
[----:B------:R-:W-:Y:S01]  /*9dd0*/  FMUL.FTZ R25, R15, R32 ;  /* 0x000000200f197220 */ /* 0x000fe20000410000 */
[----:B------:R-:W-:-:S02]  /*9de0*/  IMAD.U32 R21, R7, 0x10000, RZ ;  /* 0x0001000007157824 */ /* 0x000fc400078e00ff */
[----:B------:R-:W-:Y:S01]  /*9df0*/  FFMA.FTZ R37, R0, R31, R37 ;  /* 0x0000001f00257223 */ /* 0x000fe20000010025 */
[----:B------:R-:W-:Y:S02]  /*9e00*/  IMAD.U32 R0, R28, 0x10000, RZ ;  /* 0x000100001c007824 */ /* 0x000fe400078e00ff */
[-C--:B------:R-:W-:Y:S01]  /*9e10*/  FMUL.FTZ R15, R15, R14.reuse ;  /* 0x0000000e0f0f7220 */ /* 0x080fe20000410000 */
[C---:B------:R-:W-:Y:S01]  /*9e20*/  FFMA.FTZ R25, R12.reuse, R14, -R25 ;  /* 0x0000000e0c197223 */ /* 0x040fe20000010819 */
[C---:B------:R-:W-:Y:S01]  /*9e30*/  FMUL.FTZ R14, R21.reuse, R36 ;  /* 0x00000024150e7220 */ /* 0x040fe20000410000 */
[----:B------:R-:W-:Y:S01]  /*9e40*/  FMUL.FTZ R21, R21, R0 ;  /* 0x0000000015157220 */ /* 0x000fe20000410000 */
[----:B------:R-:W-:Y:S01]  /*9e50*/  FFMA.FTZ R32, R12, R32, R15 ;  /* 0x000000200c207223 */ /* 0x000fe2000001000f */
[----:B------:R-:W-:Y:S01]  /*9e60*/  LOP3.LUT R15, R24, 0xffff0000, RZ, 0xc0, !PT ;  /* 0xffff0000180f7812 */ /* 0x000fe200078ec0ff */
[C---:B------:R-:W-:Y:S01]  /*9e70*/  FFMA.FTZ R31, R13.reuse, R0, -R14 ;  /* 0x000000000d1f7223 */ /* 0x040fe2000001080e */
[----:B------:R-:W-:Y:S01]  /*9e80*/  FFMA.FTZ R36, R13, R36, R21 ;  /* 0x000000240d247223 */ /* 0x000fe20000010015 */
[----:B------:R-:W-:Y:S01]  /*9e90*/  FMUL.FTZ R13, R4, R29 ;  /* 0x0000001d040d7220 */ /* 0x000fe20000410000 */
[----:B------:R-:W-:-:S02]  /*9ea0*/  IMAD.U32 R20, R6, 0x10000, RZ ;  /* 0x0001000006147824 */ /* 0x000fc400078e00ff */
[-C--:B------:R-:W-:Y:S01]  /*9eb0*/  FMUL.FTZ R21, R4, R15.reuse ;  /* 0x0000000f04157220 */ /* 0x080fe20000410000 */
[----:B------:R-:W-:Y:S02]  /*9ec0*/  IMAD.U32 R4, R33, 0x10000, RZ ;  /* 0x0001000021047824 */ /* 0x000fe400078e00ff */
[----:B------:R-:W-:Y:S01]  /*9ed0*/  FFMA.FTZ R12, R2, R15, -R13 ;  /* 0x0000000f020c7223 */ /* 0x000fe2000001080d */
[----:B------:R-:W-:Y:S01]  /*9ee0*/  FMUL.FTZ R13, R5, R30 ;  /* 0x0000001e050d7220 */ /* 0x000fe20000410000 */
[----:B------:R-:W-:Y:S01]  /*9ef0*/  LOP3.LUT R6, R6, 0xffff0000, RZ, 0xc0, !PT ;  /* 0xffff000006067812 */ /* 0x000fe200078ec0ff */
[----:B------:R-:W-:Y:S01]  /*9f00*/  IMAD.U32 R0, R27, 0x10000, RZ ;  /* 0x000100001b007824 */ /* 0x000fe200078e00ff */
[----:B------:R-:W-:Y:S01]  /*9f10*/  LOP3.LUT R7, R7, 0xffff0000, RZ, 0xc0, !PT ;  /* 0xffff000007077812 */ /* 0x000fe200078ec0ff */
[----:B------:R-:W-:Y:S01]  /*9f20*/  FMUL.FTZ R5, R5, R26 ;  /* 0x0000001a05057220 */ /* 0x000fe20000410000 */
[----:B------:R-:W-:Y:S01]  /*9f30*/  FMUL.FTZ R14, R20, R4 ;  /* 0x00000004140e7220 */ /* 0x000fe20000410000 */
[----:B------:R-:W-:Y:S01]  /*9f40*/  LOP3.LUT R33, R33, 0xffff0000, RZ, 0xc0, !PT ;  /* 0xffff000021217812 */ /* 0x000fe200078ec0ff */
[C---:B------:R-:W-:Y:S01]  /*9f50*/  FFMA.FTZ R26, R8.reuse, R26, -R13 ;  /* 0x0000001a081a7223 */ /* 0x040fe2000001080d */
[----:B------:R-:W-:Y:S01]  /*9f60*/  LOP3.LUT R27, R27, 0xffff0000, RZ, 0xc0, !PT ;  /* 0xffff00001b1b7812 */ /* 0x000fe200078ec0ff */
[----:B------:R-:W-:Y:S01]  /*9f70*/  FFMA.FTZ R13, R8, R30, R5 ;  /* 0x0000001e080d7223 */ /* 0x000fe20000010005 */
[----:B------:R-:W-:Y:S01]  /*9f80*/  LOP3.LUT R28, R28, 0xffff0000, RZ, 0xc0, !PT ;  /* 0xffff00001c1c7812 */ /* 0x000fe200078ec0ff */
[-C--:B------:R-:W-:Y:S01]  /*9f90*/  FMUL.FTZ R20, R20, R0.reuse ;  /* 0x0000000014147220 */ /* 0x080fe20000410000 */
[----:B------:R-:W-:Y:S01]  /*9fa0*/  FFMA.FTZ R14, R9, R0, -R14 ;  /* 0x00000000090e7223 */ /* 0x000fe2000001080e */
[C---:B------:R-:W-:Y:S01]  /*9fb0*/  FMUL.FTZ R5, R6.reuse, R33 ;  /* 0x0000002106057220 */ /* 0x040fe20000410000 */
[C---:B------:R-:W-:Y:S01]  /*9fc0*/  FMUL.FTZ R0, R7.reuse, R34 ;  /* 0x0000002207007220 */ /* 0x040fe20000410000 */
[-C--:B------:R-:W-:Y:S01]  /*9fd0*/  FMUL.FTZ R6, R6, R27.reuse ;  /* 0x0000001b06067220 */ /* 0x080fe20000410000 */
[-C--:B------:R-:W-:Y:S01]  /*9fe0*/  FMUL.FTZ R7, R7, R28.reuse ;  /* 0x0000001c07077220 */ /* 0x080fe20000410000 */
        /* <DEDUP_REMOVED lines=16> */
.L_x_5434:
[----:B------:R-:W-:Y:S05]  /*a0f0*/  BSYNC B0 ;  /* 0x0000000000007941 */ /* 0x000fea0003800000 */
.L_x_5414:
        /* <DEDUP_REMOVED lines=8> */
.L_x_5411:
[----:B--23--:R-:W-:-:S05]  /*a180*/  IMAD.U32 R0, RZ, RZ, UR36 ;  /* 0x00000024ff007e24 */ /* 0x00cfca000f8e00ff */
[----:B------:R-:W-:-:S13]  /*a190*/  ISETP.NE.AND P0, PT, R0, 0x3, PT ;  /* 0x000000030000780c */ /* 0x000fda0003f05270 */
[----:B------:R-:W-:Y:S05]  /*a1a0*/  @!P0 BRA `(.L_x_5449) ;  /* 0x0000000000048947 */ /* 0x000fea0003800000 */
[----:B------:R-:W-:Y:S01]  /*a1b0*/  BPT.TRAP 0x1 ;  /* 0x000000040000795c */ /* 0x000fe20000300000 */
.L_x_5449:
[----:B------:R-:W-:Y:S01]  /*a1c0*/  IMAD R20, R19, 0x8, R18 ;  /* 0x0000000813147824 */ /* 0x000fe200078e0212 */
[----:B-1--4-:R-:W-:-:S04]  /*a1d0*/  SHF.L.U32 R7, R22, 0x1f, RZ ;  /* 0x0000001f16077819 */ /* 0x012fc800000006ff */
[----:B------:R1:W2:Y:S01]  /*a1e0*/  SYNCS.PHASECHK.TRANS64.TRYWAIT P1, [R20+URZ+0x38830], R7 ;  /* 0x03883007140075a7 */ /* 0x0002a2000802017f */
[----:B------:R-:W-:Y:S05]  /*a1f0*/  @!P0 BRA `(.L_x_5450) ;  /* 0x0000000000048947 */ /* 0x000fea0003800000 */
[----:B------:R-:W-:Y:S01]  /*a200*/  BPT.TRAP 0x1 ;  /* 0x000000040000795c */ /* 0x000fe20000300000 */
.L_x_5450:
[C---:B------:R-:W-:Y:S02]  /*a210*/  VIADD R0, R18.reuse, 0x22400 ;  /* 0x0002240012007836 */ /* 0x040fe40000000000 */
[----:B------:R-:W-:-:S03]  /*a220*/  VIADD R2, R18, 0x20400 ;  /* 0x0002040012027836 */ /* 0x000fc60000000000 */
[----:B------:R-:W-:Y:S02]  /*a230*/  SHF.R.U32.HI R0, RZ, 0x4, R0 ;  /* 0x00000004ff007819 */ /* 0x000fe40000011600 */
[----:B------:R-:W-:Y:S02]  /*a240*/  SHF.R.U32.HI R2, RZ, 0x4, R2 ;  /* 0x00000004ff027819 */ /* 0x000fe40000011602 */
[----:B------:R-:W-:Y:S02]  /*a250*/  LOP3.LUT R0, R0, 0x3fff, RZ, 0xc0, !PT ;  /* 0x00003fff00007812 */ /* 0x000fe400078ec0ff */
[----:B------:R-:W-:Y:S02]  /*a260*/  LOP3.LUT R2, R2, 0x3fff, RZ, 0xc0, !PT ;  /* 0x00003fff02027812 */ /* 0x000fe400078ec0ff */
[----:B------:R-:W-:Y:S01]  /*a270*/  LOP3.LUT R190, R0, 0x10000, RZ, 0xfc, !PT ;  /* 0x0001000000be7812 */ /* 0x000fe200078efcff */
[----:B--2---:R-:W-:Y:S06]  /*a280*/  @P1 BRA `(.L_x_5451) ;  /* 0x0000000000081947 */ /* 0x004fec0003800000 */
[----:B------:R-:W2:Y:S02]  /*a290*/  SYNCS.PHASECHK.TRANS64.TRYWAIT P1, [R20+URZ+0x38830], R7 ;  /* 0x03883007140075a7 */ /* 0x000ea4000802017f */
[----:B--2---:R-:W-:Y:S05]  /*a2a0*/  @!P1 BRA `(.L_x_5452) ;  /* 0x0000019000f89947 */ /* 0x004fea0003800000 */
.L_x_5451:
[----:B------:R-:W-:Y:S01]  /*a2b0*/  LOP3.LUT R4, R2, 0x10000, RZ, 0xfc, !PT ;  /* 0x0001000002047812 */ /* 0x000fe200078efcff */
[----:B------:R-:W-:Y:S01]  /*a2c0*/  IMAD R2, R19, 0x200, R190 ;  /* 0x0000020013027824 */ /* 0x000fe200078e02be */
[----:B------:R-:W-:Y:S05]  /*a2d0*/  WARPSYNC.ALL ;  /* 0x0000000000007948 */ /* 0x000fea0003800000 */
[----:B0-----:R-:W-:Y:S01]  /*a2e0*/  IMAD.MOV.U32 R5, RZ, RZ, 0x40000040 ;  /* 0x40000040ff057424 */ /* 0x001fe200078e00ff */
[----:B------:R-:W-:Y:S01]  /*a2f0*/  R2UR UR4, R4 ;  /* 0x00000000040472ca */ /* 0x000fe200000e0000 */
[----:B------:R-:W-:Y:S01]  /*a300*/  IMAD.MOV.U32 R3, RZ, RZ, 0x40000040 ;  /* 0x40000040ff037424 */ /* 0x000fe200078e00ff */
[----:B------:R-:W-:Y:S01]  /*a310*/  R2UR UR6, R2 ;  /* 0x00000000020672ca */ /* 0x000fe200000e0000 */
[----:B-----5:R-:W-:Y:S01]  /*a320*/  WARPGROUP.ARRIVE ;  /* 0x00000000000079c5 */ /* 0x020fe20000000000 */
[----:B------:R-:W-:Y:S01]  /*a330*/  R2UR UR5, R5 ;  /* 0x00000000050572ca */ /* 0x000fe200000e0000 */
[----:B------:R-:W-:Y:S01]  /*a340*/  VIADD R12, R4, 0x2 ;  /* 0x00000002040c7836 */ /* 0x000fe20000000000 */
[----:B------:R-:W-:Y:S01]  /*a350*/  R2UR UR7, R3 ;  /* 0x00000000030772ca */ /* 0x000fe200000e0000 */
[----:B------:R-:W-:Y:S01]  /*a360*/  VIADD R8, R2, 0x2 ;  /* 0x0000000202087836 */ /* 0x000fe20000000000 */
[----:B------:R-:W-:Y:S01]  /*a370*/  BSSY B0, `(.L_x_5453) ;  /* 0x0000025000007945 */ /* 0x000fe20003800000 */
[----:B------:R-:W-:-:S02]  /*a380*/  IMAD.MOV.U32 R13, RZ, RZ, 0x40000040 ;  /* 0x40000040ff0d7424 */ /* 0x000fc400078e00ff */
[----:B------:R-:W-:Y:S02]  /*a390*/  IMAD.MOV.U32 R9, RZ, RZ, 0x40000040 ;  /* 0x40000040ff097424 */ /* 0x000fe400078e00ff */
[----:B------:R-:W-:Y:S02]  /*a3a0*/  VIADD R10, R4, 0x4 ;  /* 0x00000004040a7836 */ /* 0x000fe40000000000 */
[----:B------:R-:W-:Y:S02]  /*a3b0*/  IMAD.MOV.U32 R11, RZ, RZ, 0x40000040 ;  /* 0x40000040ff0b7424 */ /* 0x000fe400078e00ff */
[----:B------:R-:W-:Y:S02]  /*a3c0*/  IMAD.MOV.U32 R3, RZ, RZ, 0x40000040 ;  /* 0x40000040ff037424 */ /* 0x000fe400078e00ff */
[----:B------:R-:W-:Y:S01]  /*a3d0*/  HGMMA.64x64x16.F32.BF16 R24, gdesc[UR4], RZ, !UPT, gsb0 ;  /* 0x00e00000041879f0 */ /* 0x000fe2000c0018ff */
[----:B------:R-:W-:Y:S02]  /*a3e0*/  R2UR UR4, R12 ;  /* 0x000000000c0472ca */ /* 0x000fe400000e0000 */
[----:B------:R-:W-:-:S02]  /*a3f0*/  R2UR UR5, R13 ;  /* 0x000000000d0572ca */ /* 0x000fc400000e0000 */
[----:B------:R-:W-:Y:S01]  /*a400*/  R2UR UR6, R8 ;  /* 0x00000000080672ca */ /* 0x000fe200000e0000 */
[C---:B------:R-:W-:Y:S01]  /*a410*/  VIADD R8, R2.reuse, 0x4 ;  /* 0x0000000402087836 */ /* 0x040fe20000000000 */
[----:B------:R-:W-:Y:S01]  /*a420*/  R2UR UR7, R9 ;  /* 0x00000000090772ca */ /* 0x000fe200000e0000 */
[----:B------:R-:W-:Y:S02]  /*a430*/  IMAD.MOV.U32 R9, RZ, RZ, 0x40000040 ;  /* 0x40000040ff097424 */ /* 0x000fe400078e00ff */
[----:B------:R-:W-:Y:S01]  /*a440*/  VIADD R2, R2, 0x6 ;  /* 0x0000000602027836 */ /* 0x000fe20000000000 */
[----:B------:R-:W-:Y:S02]  /*a450*/  WARPGROUP.DEPBAR.LE gsb0, 0x0 ;  /* 0x00008000000079c5 */ /* 0x000fe40000010000 */
[----:B------:R-:W-:-:S07]  /*a460*/  WARPGROUP.ARRIVE ;  /* 0x00000000000079c5 */ /* 0x000fce0000000000 */
[----:B------:R-:W-:Y:S01]  /*a470*/  HGMMA.64x64x16.F32.BF16 R24, gdesc[UR4], R24, gsb0 ;  /* 0x00e00000041879f0 */ /* 0x000fe20008001818 */
[----:B------:R-:W-:Y:S02]  /*a480*/  R2UR UR4, R10 ;  /* 0x000000000a0472ca */ /* 0x000fe400000e0000 */
[----:B------:R-:W-:Y:S02]  /*a490*/  R2UR UR5, R11 ;  /* 0x000000000b0572ca */ /* 0x000fe400000e0000 */
        /* <DEDUP_REMOVED lines=8> */
[----:B------:R-:W-:Y:S02]  /*a520*/  R2UR UR5, R9 ;  /* 0x00000000090572ca */ /* 0x000fe400000e0000 */
[----:B------:R-:W-:Y:S02]  /*a530*/  R2UR UR6, R2 ;  /* 0x00000000020672ca */ /* 0x000fe400000e0000 */
[----:B------:R-:W-:Y:S02]  /*a540*/  R2UR UR7, R3 ;  /* 0x00000000030772ca */ /* 0x000fe400000e0000 */
[----:B------:R-:W-:Y:S01]  /*a550*/  SHF.L.U32 R3, R56, 0x1f, RZ ;  /* 0x0000001f38037819 */ /* 0x000fe200000006ff */
[----:B------:R-:W-:-:S02]  /*a560*/  WARPGROUP.DEPBAR.LE gsb0, 0x0 ;  /* 0x00008000000079c5 */ /* 0x000fc40000010000 */
[----:B------:R-:W-:-:S08]  /*a570*/  WARPGROUP.ARRIVE ;  /* 0x00000000000079c5 */ /* 0x000fd00000000000 */
[----:B------:R-:W-:Y:S03]  /*a580*/  HGMMA.64x64x16.F32.BF16 R24, gdesc[UR4], R24, gsb0 ;  /* 0x00e00000041879f0 */ /* 0x000fe60008001818 */
[----:B------:R-:W-:Y:S02]  /*a590*/  WARPGROUP.DEPBAR.LE gsb0, 0x0 ;  /* 0x00008000000079c5 */ /* 0x000fe40000010000 */
[----:B------:R-:W0:Y:S02]  /*a5a0*/  SYNCS.PHASECHK.TRANS64.TRYWAIT P1, [R18+URZ+0x38810], R3 ;  /* 0x03881003120075a7 */ /* 0x000e24000802017f */
[----:B0-----:R-:W-:Y:S05]  /*a5b0*/  @!P1 BRA `(.L_x_5454) ;  /* 0x0000019000489947 */ /* 0x001fea0003800000 */
.L_x_5716:
[----:B------:R-:W-:Y:S05]  /*a5c0*/  BSYNC B0 ;  /* 0x0000000000007941 */ /* 0x000fea0003800000 */
.L_x_5453:
[----:B------:R-:W-:Y:S05]  /*a5d0*/  @!P0 BRA `(.L_x_5455) ;  /* 0x0000000000048947 */ /* 0x000fea0003800000 */
[----:B------:R-:W-:Y:S01]  /*a5e0*/  BPT.TRAP 0x1 ;  /* 0x000000040000795c */ /* 0x000fe20000300000 */
.L_x_5455:
[----:B------:R3:W4:Y:S01]  /*a5f0*/  SYNCS.PHASECHK.TRANS64.TRYWAIT P2, [R20+URZ+0x38850], R7 ;  /* 0x03885007140075a7 */ /* 0x000722000804017f */
[----:B------:R-:W-:Y:S05]  /*a600*/  @!P0 BRA `(.L_x_5456) ;  /* 0x0000000000048947 */ /* 0x000fea0003800000 */
[----:B------:R-:W-:Y:S01]  /*a610*/  BPT.TRAP 0x1 ;  /* 0x000000040000795c */ /* 0x000fe20000300000 */
.L_x_5456:
[----:B------:R-:W5:Y:S02]  /*a620*/  S2R R0, SR_TID.X ;  /* 0x0000000000007919 */ /* 0x000f640000002100 */
[----:B-----5:R-:W-:-:S04]  /*a630*/  LOP3.LUT R0, R0, 0x7f, RZ, 0xc0, !PT ;  /* 0x0000007f00007812 */ /* 0x020fc800078ec0ff */
[----:B------:R-:W-:Y:S01]  /*a640*/  ISETP.NE.AND P1, PT, R0, RZ, PT ;  /* 0x000000ff0000720c */ /* 0x000fe20003f25270 */
[----:B------:R-:W-:-:S05]  /*a650*/  VIADD R0, R18, 0x400 ;  /* 0x0000040012007836 */ /* 0x000fca0000000000 */
[----:B------:R-:W-:Y:S01]  /*a660*/  SHF.R.U32.HI R0, RZ, 0x4, R0 ;  /* 0x00000004ff007819 */ /* 0x000fe20000011600 */
[----:B----4-:R-:W-:Y:S06]  /*a670*/  @P2 BRA `(.L_x_5457) ;  /* 0x0000000000082947 */ /* 0x010fec0003800000 */
[----:B------:R-:W4:Y:S02]  /*a680*/  SYNCS.PHASECHK.TRANS64.TRYWAIT P2, [R20+URZ+0x38850], R7 ;  /* 0x03885007140075a7 */ /* 0x000f24000804017f */
[----:B----4-:R-:W-:Y:S05]  /*a690*/  @!P2 BRA `(.L_x_5458) ;  /* 0x000001900024a947 */ /* 0x010fea0003800000 */
.L_x_5457:
[----:B------:R-:W-:Y:S01]  /*a6a0*/  LOP3.LUT R0, R0, 0x3fff, RZ, 0xc0, !PT ;  /* 0x00003fff00007812 */ /* 0x000fe200078ec0ff */
[----:B------:R-:W-:Y:S05]  /*a6b0*/  WARPSYNC.ALL ;  /* 0x0000000000007948 */ /* 0x000fea0003800000 */
[----:B------:R-:W-:Y:S01]  /*a6c0*/  LOP3.LUT R191, R0, 0x10000, RZ, 0xfc, !PT ;  /* 0x0001000000bf7812 */ /* 0x000fe200078efcff */
[----:B------:R-:W-:Y:S01]  /*a6d0*/  VIADD R0, R18, 0x26400 ;  /* 0x0002640012007836 */ /* 0x000fe20000000000 */
[----:B------:R-:W-:-:S03]  /*a6e0*/  WARPGROUP.ARRIVE ;  /* 0x00000000000079c5 */ /* 0x000fc60000000000 */
[----:B------:R-:W-:-:S03]  /*a6f0*/  IMAD R6, R19, 0x1000, R191 ;  /* 0x0000100013067824 */ /* 0x000fc600078e02bf */
[----:B------:R-:W5:Y:S01]  /*a700*/  S2R R21, SR_TID.X ;  /* 0x0000000000157919 */ /* 0x000f620000002100 */
[----:B-1234-:R-:W-:Y:S01]  /*a710*/  IMAD.MOV.U32 R7, RZ, RZ, 0x40000040 ;  /* 0x40000040ff077424 */ /* 0x01efe200078e00ff */
[----:B------:R-:W-:Y:S01]  /*a720*/  SHF.R.U32.HI R0, RZ, 0x4, R0 ;  /* 0x00000004ff007819 */ /* 0x000fe20000011600 */
[----:B0-----:R-:W-:Y:S01]  /*a730*/  IMAD.MOV.U32 R3, RZ, RZ, 0x40000040 ;  /* 0x40000040ff037424 */ /* 0x001fe200078e00ff */
        /* <DEDUP_REMOVED lines=11> */
[----:B------:R-:W-:-:S02]  /*a7f0*/  VIADD R56, R2, 0x2 ;  /* 0x0000000202387836 */ /* 0x000fc40000000000 */
[----:B------:R-:W-:Y:S02]  /*a800*/  VIADD R7, R2, 0x800 ;  /* 0x0000080002077836 */ /* 0x000fe40000000000 */
[----:B------:R-:W-:-:S08]  /*a810*/  IMAD.MOV.U32 R63, RZ, RZ, 0x40000040 ;  /* 0x40000040ff3f7424 */ /* 0x000fd000078e00ff */
        /* <DEDUP_REMOVED lines=9> */
[----:B-----5:R-:W-:-:S05]  /*a8b0*/  SHF.R.U32.HI R21, RZ, 0x7, R21 ;  /* 0x00000007ff157819 */ /* 0x020fca0000011615 */
[----:B------:R0:W1:Y:S02]  /*a8c0*/  SHFL.IDX PT, R0, R21, RZ, 0x1f ;  /* 0x00001fff15007589 */ /* 0x00006400000e0000 */
[----:B0-----:R-:W-:Y:S01]  /*a8d0*/  VIADD R21, R6, 0x800 ;  /* 0x0000080006157836 */ /* 0x001fe20000000000 */
        /* <DEDUP_REMOVED lines=186> */
[----:B------:R-:W-:Y:S02]  /*b480*/  R2UR UR6, R56 ;  /* 0x00000000380672ca */ /* 0x000fe400000e0000 */
[----:B------:R-:W-:Y:S01]  /*b490*/  R2UR UR7, R57 ;  /* 0x00000000390772ca */ /* 0x000fe200000e0000 */
[----:B------:R-:W-:Y:S01]  /*b4a0*/  IMAD.MOV.U32 R57, RZ, RZ, 0x40000040 ;  /* 0x40000040ff397424 */ /* 0x000fe200078e00ff */
[----:B------:R-:W-:Y:S01]  /*b4b0*/  R2UR UR4, R14 ;  /* 0x000000000e0472ca */ /* 0x000fe200000e0000 */
[----:B------:R-:W-:Y:S01]  /*b4c0*/  IMAD.MOV.U32 R14, RZ, RZ, 0xa00 ;  /* 0x00000a00ff0e7424 */ /* 0x000fe200078e00ff */
[----:B------:R-:W-:Y:S01]  /*b4d0*/  R2UR UR5, R15 ;  /* 0x000000000f0572ca */ /* 0x000fe200000e0000 */
[----:B------:R-:W-:-:S03]  /*b4e0*/  IMAD.MOV.U32 R15, RZ, RZ, 0x40000040 ;  /* 0x40000040ff0f7424 */ /* 0x000fc600078e00ff */
[----:B------:R-:W-:-:S04]  /*b4f0*/  SEL R14, R14, 0x980, P2 ;  /* 0x000009800e0e7807 */ /* 0x000fc80001000000 */
[----:B------:R-:W-:-:S04]  /*b500*/  LOP3.LUT R14, R14, 0xa00, RZ, 0xc0, !PT ;  /* 0x00000a000e0e7812 */ /* 0x000fc800078ec0ff */
[CC--:B------:R-:W-:Y:S02]  /*b510*/  IADD3 R56, R7.reuse, R14.reuse, R2 ;  /* 0x0000000e07387210 */ /* 0x0c0fe40007ffe002 */
[----:B------:R-:W-:Y:S01]  /*b520*/  IADD3 R14, R7, R14, R6 ;  /* 0x0000000e070e7210 */ /* 0x000fe20007ffe006 */
        /* <DEDUP_REMOVED lines=8> */
[----:B------:R-:W-:Y:S01]  /*b5b0*/  VIADD R57, R6, 0xa00 ;  /* 0x00000a0006397836 */ /* 0x000fe20000000000 */
[----:B------:R-:W-:Y:S02]  /*b5c0*/  R2UR UR6, R14 ;  /* 0x000000000e0672ca */ /* 0x000fe400000e0000 */
[----:B------:R-:W-:Y:S01]  /*b5d0*/  R2UR UR7, R15 ;  /* 0x000000000f0772ca */ /* 0x000fe200000e0000 */
[----:B------:R-:W-:Y:S02]  /*b5e0*/  VIADD R15, R2, 0xa00 ;  /* 0x00000a00020f7836 */ /* 0x000fe40000000000 */
[----:B------:R-:W-:-:S02]  /*b5f0*/  IMAD.IADD R64, R0, 0x1, R57 ;  /* 0x0000000100407824 */ /* 0x000fc400078e0239 */
[----:B------:R-:W-:Y:S02]  /*b600*/  IMAD.IADD R62, R0, 0x1, R15 ;  /* 0x00000001003e7824 */ /* 0x000fe400078e020f */
[C---:B------:R-:W-:Y:S02]  /*b610*/  IMAD.IADD R56, R60.reuse, 0x1, R57 ;  /* 0x000000013c387824 */ /* 0x040fe400078e0239 */
[----:B------:R-:W-:Y:S01]  /*b620*/  IMAD.IADD R14, R60, 0x1, R15 ;  /* 0x000000013c0e7824 */ /* 0x000fe200078e020f */
        /* <DEDUP_REMOVED lines=11> */
[----:B------:R-:W-:-:S02]  /*b6e0*/  IMAD.MOV.U32 R57, RZ, RZ, 0x40000040 ;  /* 0x40000040ff397424 */ /* 0x000fc400078e00ff */
        /* <DEDUP_REMOVED lines=75> */
[----:B------:R-:W-:Y:S01]  /*bba0*/  VIADD R7, R2, 0xe00 ;  /* 0x00000e0002077836 */ /* 0x000fe20000000000 */
[----:B------:R-:W-:Y:S02]  /*bbb0*/  WARPGROUP.DEPBAR.LE gsb0, 0x0 ;  /* 0x00008000000079c5 */ /* 0x000fe40000010000 */
[----:B------:R-:W-:-:S06]  /*bbc0*/  WARPGROUP.ARRIVE ;  /* 0x00000000000079c5 */ /* 0x000fcc0000000000 */
[----:B------:R-:W-:Y:S01]  /*bbd0*/  HGMMA.64x64x16.F32.BF16 R24, gdesc[UR4], R24, gsb0 ;  /* 0x00e00000041879f0 */ /* 0x000fe20008001818 */
[----:B------:R-:W-:Y:S02]  /*bbe0*/  R2UR UR4, R56 ;  /* 0x00000000380472ca */ /* 0x000fe400000e0000 */
[----:B------:R-:W-:Y:S01]  /*bbf0*/  R2UR UR5, R57 ;  /* 0x00000000390572ca */ /* 0x000fe200000e0000 */
[----:B------:R-:W-:Y:S01]  /*bc00*/  VIADD R57, R6, 0xe00 ;  /* 0x00000e0006397836 */ /* 0x000fe20000000000 */
[----:B------:R-:W-:Y:S01]  /*bc10*/  R2UR UR6, R14 ;  /* 0x000000000e0672ca */ /* 0x000fe200000e0000 */
[C---:B------:R-:W-:Y:S01]  /*bc20*/  IMAD.IADD R14, R0.reuse, 0x1, R7 ;  /* 0x00000001000e7824 */ /* 0x040fe200078e0207 */
[----:B------:R-:W-:Y:S01]  /*bc30*/  R2UR UR7, R15 ;  /* 0x000000000f0772ca */ /* 0x000fe200000e0000 */
[----:B------:R-:W-:Y:S02]  /*bc40*/  IMAD.IADD R62, R0, 0x1, R57 ;  /* 0x00000001003e7824 */ /* 0x000fe400078e0239 */
[----:B------:R-:W-:-:S02]  /*bc50*/  IMAD.MOV.U32 R15, RZ, RZ, 0x40000040 ;  /* 0x40000040ff0f7424 */ /* 0x000fc400078e00ff */
[----:B------:R-:W-:Y:S02]  /*bc60*/  IMAD.IADD R56, R60, 0x1, R57 ;  /* 0x000000013c387824 */ /* 0x000fe400078e0239 */
[----:B------:R-:W-:-:S05]  /*bc70*/  IMAD.MOV.U32 R0, RZ, RZ, 0x40 ;  /* 0x00000040ff007424 */ /* 0x000fca00078e00ff */
[----:B------:R-:W-:Y:S01]  /*bc80*/  SEL R0, R0, 0x3e, P2 ;  /* 0x0000003e00007807 */ /* 0x000fe20001000000 */
        /* <DEDUP_REMOVED lines=11> */
[----:B------:R-:W-:Y:S01]  /*bd40*/  IMAD.MOV.U32 R57, RZ, RZ, 0x40000040 ;  /* 0x40000040ff397424 */ /* 0x000fe200078e00ff */
[----:B------:R-:W-:-:S02]  /*bd50*/  WARPGROUP.DEPBAR.LE gsb0, 0x0 ;  /* 0x00008000000079c5 */ /* 0x000fc40000010000 */
[----:B------:R-:W-:-:S07]  /*bd60*/  WARPGROUP.ARRIVE ;  /* 0x00000000000079c5 */ /* 0x000fce0000000000 */
[----:B------:R-:W-:Y:S01]  /*bd70*/  HGMMA.64x64x16.F32.BF16 R24, gdesc[UR4], R24, gsb0 ;  /* 0x00e00000041879f0 */ /* 0x000fe20008001818 */
[----:B------:R-:W-:Y:S02]  /*bd80*/  R2UR UR6, R62 ;  /* 0x000000003e0672ca */ /* 0x000fe400000e0000 */
[----:B------:R-:W-:Y:S02]  /*bd90*/  R2UR UR7, R63 ;  /* 0x000000003f0772ca */ /* 0x000fe400000e0000 */
[----:B------:R-:W-:Y:S01]  /*bda0*/  R2UR UR4, R14 ;  /* 0x000000000e0472ca */ /* 0x000fe200000e0000 */
[----:B------:R-:W-:Y:S01]  /*bdb0*/  IMAD.IADD R14, R60, 0x1, R7 ;  /* 0x000000013c0e7824 */ /* 0x000fe200078e0207 */
[----:B------:R-:W-:Y:S01]  /*bdc0*/  R2UR UR5, R15 ;  /* 0x000000000f0572ca */ /* 0x000fe200000e0000 */
[----:B------:R-:W-:Y:S01]  /*bdd0*/  IMAD.MOV.U32 R15, RZ, RZ, 0x40000040 ;  /* 0x40000040ff0f7424 */ /* 0x000fe200078e00ff */
[----:B------:R-:W-:Y:S01]  /*bde0*/  LOP3.LUT R7, R0, 0x6, RZ, 0xc0, !PT ;  /* 0x0000000600077812 */ /* 0x000fe200078ec0ff */
[----:B------:R-:W-:-:S05]  /*bdf0*/  @!P1 VIADD R0, R20, 0x38840 ;  /* 0x0003884014009836 */ /* 0x000fca0000000000 */
[----:B------:R-:W-:Y:S01]  /*be00*/  @!P1 PRMT R0, RZ, 0x654, R0 ;  /* 0x00000654ff009816 */ /* 0x000fe20000000000 */
        /* <DEDUP_REMOVED lines=8> */
[----:B------:R-:W-:Y:S02]  /*be90*/  R2UR UR5, R15 ;  /* 0x000000000f0572ca */ /* 0x000fe400000e0000 */
[----:B------:R-:W-:Y:S02]  /*bea0*/  LEA R15, R168, 0xffffffc0, 0x6 ;  /* 0xffffffc0a80f7811 */ /* 0x000fe400078e30ff */
[----:B------:R-:W-:-:S02]  /*beb0*/  SEL R14, R14, 0xf80, P2 ;  /* 0x00000f800e0e7807 */ /* 0x000fc40001000000 */
[----:B------:R-:W-:Y:S02]  /*bec0*/  IADD3 R21, -R185, R23, -R15 ;  /* 0x00000017b9157210 */ /* 0x000fe40007ffe90f */
        /* <DEDUP_REMOVED lines=11> */
[----:B------:R-:W-:-:S04]  /*bf80*/  IMAD.MOV.U32 R7, RZ, RZ, -0x40 ;  /* 0xffffffc0ff077424 */ /* 0x000fc800078e00ff */
[----:B------:R-:W-:-:S04]  /*bf90*/  IMAD R6, R168, R7, 0x41 ;  /* 0x00000041a8067424 */ /* 0x000fc800078e0207 */
[----:B------:R-:W-:Y:S01]  /*bfa0*/  VIADD R58, R6, 0xffffffff ;  /* 0xffffffff063a7836 */ /* 0x000fe20000000000 */
[----:B------:R-:W-:-:S05]  /*bfb0*/  IADD3 R14, -R184, R6, R23 ;  /* 0x00000006b80e7210 */ /* 0x000fca0007ffe117 */
[----:B------:R-:W-:Y:S01]  /*bfc0*/  IMAD.IADD R14, R14, 0x1, -R185 ;  /* 0x000000010e0e7824 */ /* 0x000fe200078e0ab9 */
[----:B------:R-:W-:Y:S02]  /*bfd0*/  WARPGROUP.DEPBAR.LE gsb0, 0x0 ;  /* 0x00008000000079c5 */ /* 0x000fe40000010000 */
[----:B------:R-:W-:-:S06]  /*bfe0*/  WARPGROUP.ARRIVE ;  /* 0x00000000000079c5 */ /* 0x000fcc0000000000 */
[----:B------:R-:W-:Y:S01]  /*bff0*/  HGMMA.64x64x16.F32.BF16 R24, gdesc[UR4], R24, gsb0 ;  /* 0x00e00000041879f0 */ /* 0x000fe20008001818 */
[----:B------:R-:W-:Y:S01]  /*c000*/  ULDC.64 UR4, c[0x0][0xad8] ;  /* 0x0002b60000047ab9 */ /* 0x000fe20000000a00 */
[----:B------:R-:W-:Y:S01]  /*c010*/  ULDC UR6, c[0x0][0xad4] ;  /* 0x0002b50000067ab9 */ /* 0x000fe20000000800 */
[----:B------:R-:W-:Y:S01]  /*c020*/  UISETP.GE.AND UP0, UPT, UR5, 0x1, UPT ;  /* 0x000000010500788c */ /* 0x000fe2000bf06270 */
[----:B------:R-:W-:Y:S02]  /*c030*/  IMAD.U32 R188, RZ, RZ, UR6 ;  /* 0x00000006ffbc7e24 */ /* 0x000fe4000f8e00ff */
[----:B------:R-:W-:Y:S01]  /*c040*/  VIADD R56, R14, UR4 ;  /* 0x000000040e387c36 */ /* 0x000fe20008000000 */
[----:B------:R-:W-:Y:S02]  /*c050*/  UP2UR UR46, UPR, URZ, 0x1 ;  /* 0x000000013f2e7883 */ /* 0x000fe40008000000 */
[----:B------:R-:W-:Y:S02]  /*c060*/  PLOP3.LUT P2, PT, PT, PT, UP0, 0x40, 0x0 ;  /* 0x000000000000781c */ /* 0x000fe40003f4e808 */
        /* <DEDUP_REMOVED lines=20> */
.L_x_5461:
[----:B------:R-:W-:-:S06]  /*c1b0*/  UISETP.NE.AND UP0, UPT, UR5, 0x1, UPT ;  /* 0x000000010500788c */ /* 0x000fcc000bf05270 */
[----:B------:R-:W-:-:S05]  /*c1c0*/  PLOP3.LUT P2, PT, PT, PT, UP0, 0x80, 0x0 ;  /* 0x000000000000781c */ /* 0x000fca0003f4f008 */
[----:B------:R-:W-:-:S08]  /*c1d0*/  @UP0 ULDC.64 UR6, c[0x0][0xae0] ;  /* 0x0002b80000060ab9 */ /* 0x000fd00000000a00 */
[----:B------:R-:W-:-:S05]  /*c1e0*/  @P2 IMAD.HI.U32 R59, R14, UR6, RZ ;  /* 0x000000060e3b2c27 */ /* 0x000fca000f8e00ff */
[----:B------:R-:W-:-:S07]  /*c1f0*/  @P2 SHF.R.U32.HI R14, RZ, UR7, R59 ;  /* 0x00000007ff0e2c19 */ /* 0x000fce000801163b */
.L_x_5462:
[----:B------:R-:W-:Y:S05]  /*c200*/  BSYNC B0 ;  /* 0x0000000000007941 */ /* 0x000fea0003800000 */
.L_x_5460:
[----:B------:R-:W-:-:S04]  /*c210*/  IMAD R14, R14, UR5, -R15 ;  /* 0x000000050e0e7c24 */ /* 0x000fc8000f8e0a0f */
[----:B------:R-:W-:-:S05]  /*c220*/  IMAD.IADD R14, R14, 0x1, -R185 ;  /* 0x000000010e0e7824 */ /* 0x000fca00078e0ab9 */
[----:B------:R-:W-:Y:S02]  /*c230*/  VIMNMX R7, R7, R14, !PT ;  /* 0x0000000e07077248 */ /* 0x000fe40007fe0100 */
[----:B------:R-:W-:-:S07]  /*c240*/  VIADDMNMX R6, R14, UR5, R6, PT ;  /* 0x000000050e067c46 */ /* 0x000fce000b800106 */
.L_x_5459:
[C---:B------:R-:W-:Y:S01]  /*c250*/  ISETP.GE.AND P2, PT, R58.reuse, 0x2, PT ;  /* 0x000000023a00780c */ /* 0x040fe20003f46270 */
[----:B------:R-:W-:Y:S01]  /*c260*/  UISETP.NE.AND UP0, UPT, UR46, URZ, UPT ;  /* 0x0000003f2e00728c */ /* 0x000fe2000bf05270 */
[C---:B------:R-:W-:Y:S02]  /*c270*/  ISETP.GE.AND P6, PT, R58.reuse, 0xa, PT ;  /* 0x0000000a3a00780c */ /* 0x040fe40003fc6270 */
        /* <DEDUP_REMOVED lines=10> */
[----:B------:R-:W-:Y:S02]  /*c320*/  ISETP.LT.OR P5, PT, R6, 0x9, P5 ;  /* 0x000000090600780c */ /* 0x000fe40002fa1670 */
        /* <DEDUP_REMOVED lines=82> */
.L_x_5465:
[----:B------:R-:W-:-:S06]  /*c850*/  UISETP.NE.AND UP0, UPT, UR5, 0x1, UPT ;  /* 0x000000010500788c */ /* 0x000fcc000bf05270 */
[----:B------:R-:W-:-:S05]  /*c860*/  PLOP3.LUT P6, PT, PT, PT, UP0, 0x80, 0x0 ;  /* 0x000000000000781c */ /* 0x000fca0003fcf008 */
[----:B------:R-:W-:-:S08]  /*c870*/  @UP0 ULDC.64 UR6, c[0x0][0xae0] ;  /* 0x0002b80000060ab9 */ /* 0x000fd00000000a00 */
[----:B------:R-:W-:Y:S01]  /*c880*/  @P6 IMAD.HI.U32 R21, R14, UR6, RZ ;  /* 0x000000060e156c27 */ /* 0x000fe2000f8e00ff */
[----:B------:R-:W-:-:S13]  /*c890*/  PLOP3.LUT P6, PT, PT, PT, UP0, 0x80, 0x0 ;  /* 0x000000000000781c */ /* 0x000fda0003fcf008 */
[----:B------:R-:W-:-:S07]  /*c8a0*/  @P6 SHF.R.U32.HI R14, RZ, UR7, R21 ;  /* 0x00000007ff0e6c19 */ /* 0x000fce0008011615 */
.L_x_5466:
[----:B------:R-:W-:Y:S05]  /*c8b0*/  BSYNC B0 ;  /* 0x0000000000007941 */ /* 0x000fea0003800000 */
.L_x_5464:
[----:B------:R-:W-:-:S04]  /*c8c0*/  IMAD R14, R14, UR5, -R15 ;  /* 0x000000050e0e7c24 */ /* 0x000fc8000f8e0a0f */
[----:B------:R-:W-:-:S05]  /*c8d0*/  IMAD.IADD R14, R14, 0x1, -R185 ;  /* 0x000000010e0e7824 */ /* 0x000fca00078e0ab9 */
[----:B------:R-:W-:Y:S02]  /*c8e0*/  VIMNMX R7, R7, R14, !PT ;  /* 0x0000000e07077248 */ /* 0x000fe40007fe0100 */
[----:B------:R-:W-:-:S07]  /*c8f0*/  VIADDMNMX R6, R14, UR5, R6, PT ;  /* 0x000000050e067c46 */ /* 0x000fce000b800106 */
.L_x_5463:
[----:B------:R-:W-:Y:S01]  /*c900*/  ISETP.GT.AND P2, PT, R7, 0x1, !P2 ;  /* 0x000000010700780c */ /* 0x000fe20005744270 */
[----:B------:R-:W-:Y:S01]  /*c910*/  ULDC UR6, c[0x0][0xa80] ;  /* 0x0002a00000067ab9 */ /* 0x000fe20000000800 */
[----:B------:R-:W-:Y:S01]  /*c920*/  FMNMX.FTZ R14, R169, R59, !PT ;  /* 0x0000003ba90e7209 */ /* 0x000fe20007810000 */
[----:B------:R-:W-:Y:S01]  /*c930*/  UISETP.NE.AND UP0, UPT, UR46, URZ, UPT ;  /* 0x0000003f2e00728c */ /* 0x000fe2000bf05270 */
[----:B------:R-:W-:Y:S01]  /*c940*/  BAR.SYNC.DEFER_BLOCKING 0xf, 0x100 ;  /* 0x03c4000000007b1d */ /* 0x000fe20000010000 */
[----:B------:R-:W-:Y:S01]  /*c950*/  ISETP.LT.OR P2, PT, R6, 0x2, P2 ;  /* 0x000000020600780c */ /* 0x000fe20001741670 */
[----:B------:R-:W-:Y:S01]  /*c960*/  @!P1 VIADD R20, R20, 0x38860 ;  /* 0x0003886014149836 */ /* 0x000fe20000000000 */
        /* <DEDUP_REMOVED lines=25> */
[C---:B------:R-:W-:Y:S02]  /*cb00*/  ISETP.GT.AND P2, PT, R7.reuse, 0x18, !P2 ;  /* 0x000000180700780c */ /* 0x040fe40005744270 */
[----:B------:R-:W-:-:S02]  /*cb10*/  ISETP.GT.AND P3, PT, R7, 0x8, !P3 ;  /* 0x000000080700780c */ /* 0x000fc40005f64270 */
[----:B------:R-:W-:Y:S02]  /*cb20*/  ISETP.LT.OR P2, PT, R6, 0x19, P2 ;  /* 0x000000190600780c */ /* 0x000fe40001741670 */
[----:B------:R-:W-:Y:S02]  /*cb30*/  FMNMX.FTZ R14, R49, R14, !PT ;  /* 0x0000000e310e7209 */ /* 0x000fe40007810000 */
[----:B------:R-:W-:Y:S02]  /*cb40*/  FSEL R38, R38, -INF , !P2 ;  /* 0xff80000026267808 */ /* 0x000fe40005000000 */
[----:B------:R-:W-:Y:S02]  /*cb50*/  ISETP.NE.AND P2, PT, R36, RZ, PT ;  /* 0x000000ff2400720c */ /* 0x000fe40003f45270 */
[----:B------:R-:W-:Y:S02]  /*cb60*/  ISETP.LT.OR P3, PT, R6, 0x9, P3 ;  /* 0x000000090600780c */ /* 0x000fe40001f61670 */
[----:B------:R-:W-:-:S02]  /*cb70*/  ISETP.GT.AND P2, PT, R7, 0x19, !P2 ;  /* 0x000000190700780c */ /* 0x000fc40005744270 */
[----:B------:R-:W-:Y:S02]  /*cb80*/  FMNMX.FTZ R14, R199, R14, !PT ;  /* 0x0000000ec70e7209 */ /* 0x000fe40007810000 */
[----:B------:R-:W-:Y:S02]  /*cb90*/  ISETP.LT.OR P2, PT, R6, 0x1a, P2 ;  /* 0x0000001a0600780c */ /* 0x000fe40001741670 */
[----:B------:R-:W-:Y:S02]  /*cba0*/  FSEL R30, R30, -INF , !P3 ;  /* 0xff8000001e1e7808 */ /* 0x000fe40005800000 */
[----:B------:R-:W-:Y:S02]  /*cbb0*/  FSEL R32, R39, -INF , !P2 ;  /* 0xff80000027207808 */ /* 0x000fe40005000000 */
[----:B------:R-:W-:Y:S02]  /*cbc0*/  ISETP.NE.AND P2, PT, R64, RZ, PT ;  /* 0x000000ff4000720c */ /* 0x000fe40003f45270 */
[----:B------:R-:W-:-:S02]  /*cbd0*/  ISETP.NE.AND P3, PT, R66, RZ, PT ;  /* 0x000000ff4200720c */ /* 0x000fc40003f65270 */
[----:B------:R-:W-:Y:S02]  /*cbe0*/  ISETP.GT.AND P2, PT, R7, 0x20, !P2 ;  /* 0x000000200700780c */ /* 0x000fe40005744270 */
[----:B------:R-:W-:Y:S02]  /*cbf0*/  FMNMX.FTZ R21, R53, R14, !PT ;  /* 0x0000000e35157209 */ /* 0x000fe40007810000 */
[----:B------:R-:W-:Y:S02]  /*cc00*/  ISETP.LT.OR P2, PT, R6, 0x21, P2 ;  /* 0x000000210600780c */ /* 0x000fe40001741670 */
[----:B------:R-:W-:Y:S01]  /*cc10*/  ISETP.NE.AND P6, PT, R25, RZ, PT ;  /* 0x000000ff1900720c */ /* 0x000fe20003fc5270 */
[----:B------:R-:W0:Y:S01]  /*cc20*/  SHFL.BFLY PT, R14, R21, 0x2, 0x1f ;  /* 0x0c401f00150e7f89 */ /* 0x000e2200000e0000 */
        /* <DEDUP_REMOVED lines=8> */
[C---:B------:R-:W-:Y:S02]  /*ccb0*/  ISETP.GT.AND P2, PT, R7.reuse, 0x28, !P3 ;  /* 0x000000280700780c */ /* 0x040fe40005f44270 */
[----:B------:R-:W-:Y:S02]  /*ccc0*/  ISETP.NE.AND P3, PT, R68, RZ, PT ;  /* 0x000000ff4400720c */ /* 0x000fe40003f65270 */
[----:B------:R-:W-:Y:S02]  /*ccd0*/  ISETP.LT.OR P2, PT, R6, 0x29, P2 ;  /* 0x000000290600780c */ /* 0x000fe40001741670 */
[C---:B------:R-:W-:Y:S02]  /*cce0*/  ISETP.GT.AND P3, PT, R7.reuse, 0x30, !P3 ;  /* 0x000000300700780c */ /* 0x040fe40005f64270 */
[----:B------:R-:W-:Y:S02]  /*ccf0*/  FSEL R46, R46, -INF , !P2 ;  /* 0xff8000002e2e7808 */ /* 0x000fe40005000000 */
[----:B------:R-:W-:-:S02]  /*cd00*/  ISETP.GT.AND P2, PT, R7, RZ, !P6 ;  /* 0x000000ff0700720c */ /* 0x000fc40007744270 */
[----:B0-----:R-:W-:Y:S01]  /*cd10*/  FMNMX.FTZ R25, R21, R14, !PT ;  /* 0x0000000e15197209 */ /* 0x001fe20007810000 */
[----:B------:R-:W-:Y:S01]  /*cd20*/  IMAD.U32 R21, RZ, RZ, UR6 ;  /* 0x00000006ff157e24 */ /* 0x000fe2000f8e00ff */
[C---:B------:R-:W-:Y:S02]  /*cd30*/  ISETP.LT.OR P2, PT, R6.reuse, 0x1, P2 ;  /* 0x000000010600780c */ /* 0x040fe40001741670 */
[----:B------:R-:W-:Y:S01]  /*cd40*/  ISETP.LT.OR P3, PT, R6, 0x31, P3 ;  /* 0x000000310600780c */ /* 0x000fe20001f61670 */
[----:B------:R-:W0:Y:S01]  /*cd50*/  SHFL.BFLY PT, R14, R25, 0x1, 0x1f ;  /* 0x0c201f00190e7f89 */ /* 0x000e2200000e0000 */
        /* <DEDUP_REMOVED lines=11> */
[----:B------:R-:W-:Y:S02]  /*ce10*/  FSEL R50, R50, -INF , !P3 ;  /* 0xff80000032327808 */ /* 0x000fe40005800000 */
[----:B------:R-:W-:Y:S02]  /*ce20*/  FMNMX.FTZ R15, R38, R15, !PT ;  /* 0x0000000f260f7209 */ /* 0x000fe40007810000 */
[----:B0-----:R-:W-:Y:S02]  /*ce30*/  FMNMX.FTZ R14, R25, R14, !PT ;  /* 0x0000000e190e7209 */ /* 0x001fe40007810000 */
[----:B------:R-:W-:-:S02]  /*ce40*/  FMNMX.FTZ R15, R32, R15, !PT ;  /* 0x0000000f200f7209 */ /* 0x000fc40007810000 */
[C---:B------:R-:W-:Y:S01]  /*ce50*/  FSETP.NEU.FTZ.AND P2, PT, R14.reuse, -INF , PT ;  /* 0xff8000000e00780b */ /* 0x040fe20003f5d000 */
[----:B------:R-:W-:Y:S01]  /*ce60*/  FMUL.FTZ R25, R14, R21 ;  /* 0x000000150e197220 */ /* 0x000fe20000410000 */
[----:B------:R-:W-:Y:S02]  /*ce70*/  FMNMX.FTZ R15, R42, R15, !PT ;  /* 0x0000000f2a0f7209 */ /* 0x000fe40007810000 */
[----:B------:R-:W-:Y:S02]  /*ce80*/  ISETP.LT.OR P5, PT, R6, 0x39, P5 ;  /* 0x000000390600780c */ /* 0x000fe40002fa1670 */
[----:B------:R-:W-:Y:S02]  /*ce90*/  FMNMX.FTZ R15, R36, R15, !PT ;  /* 0x0000000f240f7209 */ /* 0x000fe40007810000 */
[----:B------:R-:W-:Y:S01]  /*cea0*/  FSEL R52, R25, RZ, P2 ;  /* 0x000000ff19347208 */ /* 0x000fe20001000000 */
[----:B------:R-:W-:Y:S01]  /*ceb0*/  IMAD.MOV.U32 R25, RZ, RZ, 0x40000040 ;  /* 0x40000040ff197424 */ /* 0x000fe200078e00ff */
[----:B------:R-:W-:-:S02]  /*cec0*/  FMNMX.FTZ R15, R46, R15, !PT ;  /* 0x0000000f2e0f7209 */ /* 0x000fc40007810000 */
        /* <DEDUP_REMOVED lines=26> */
[----:B------:R-:W-:Y:S01]  /*d070*/  FFMA.FTZ R200, R53, R21, -R52 ;  /* 0x0000001535c87223 */ /* 0x000fe20000010834 */
[----:B------:R-:W-:Y:S01]  /*d080*/  MUFU.EX2 R169, R169 ;  /* 0x000000a900a97308 */ /* 0x000fe20000000800 */
[----:B------:R-:W-:-:S02]  /*d090*/  R2UR UR11, R25 ;  /* 0x00000000190b72ca */ /* 0x000fc400000e0000 */
[----:B------:R-:W-:-:S05]  /*d0a0*/  @!P1 PRMT R20, RZ, 0x654, R20 ;  /* 0x00000654ff149816 */ /* 0x000fca0000000014 */
[----:B------:R-:W1:Y:S08]  /*d0b0*/  MUFU.EX2 R170, R170 ;  /* 0x000000aa00aa7308 */ /* 0x000e700000000800 */
[----:B------:R-:W-:Y:S01]  /*d0c0*/  MUFU.EX2 R172, R172 ;  /* 0x000000ac00ac7308 */ /* 0x000fe20000000800 */
[----:B0-----:R-:W-:-:S07]  /*d0d0*/  FMNMX.FTZ R6, R15, R6, !PT ;  /* 0x000000060f067209 */ /* 0x001fce0007810000 */
[----:B------:R-:W0:Y:S01]  /*d0e0*/  MUFU.EX2 R173, R173 ;  /* 0x000000ad00ad7308 */ /* 0x000e220000000800 */
[----:B-1----:R-:W-:Y:S01]  /*d0f0*/  F2FP.BF16.F32.PACK_AB R164, R170, R169 ;  /* 0x000000a9aaa4723e */ /* 0x002fe200000010ff */
[----:B------:R-:W-:Y:S01]  /*d100*/  FADD.FTZ R169, R169, R170 ;  /* 0x000000aaa9a97221 */ /* 0x000fe20000010000 */
[----:B------:R-:W1:Y:S05]  /*d110*/  SHFL.BFLY PT, R15, R6, 0x1, 0x1f ;  /* 0x0c201f00060f7f89 */ /* 0x000e6a00000e0000 */
        /* <DEDUP_REMOVED lines=8> */
[-C--:B------:R-:W-:Y:S02]  /*d1a0*/  FMUL.FTZ R6, R15, R21.reuse ;  /* 0x000000150f067220 */ /* 0x080fe40000410000 */
[----:B------:R-:W0:Y:S01]  /*d1b0*/  MUFU.EX2 R177, R177 ;  /* 0x000000b100b17308 */ /* 0x000e220000000800 */
[----:B--2---:R-:W-:Y:S01]  /*d1c0*/  F2FP.BF16.F32.PACK_AB R160, R175, R174 ;  /* 0x000000aeafa0723e */ /* 0x004fe200000010ff */
[----:B------:R-:W-:Y:S01]  /*d1d0*/  FADD.FTZ R174, R174, R173 ;  /* 0x000000adaeae7221 */ /* 0x000fe20000010000 */
[----:B------:R-:W-:Y:S01]  /*d1e0*/  FSEL R7, R6, RZ, P2 ;  /* 0x000000ff06077208 */ /* 0x000fe20001000000 */
[----:B------:R-:W-:Y:S02]  /*d1f0*/  IMAD R6, R19, 0x1000, R193 ;  /* 0x0000100013067824 */ /* 0x000fe400078e02c1 */
[----:B------:R-:W-:Y:S01]  /*d200*/  FADD.FTZ R175, R175, R174 ;  /* 0x000000aeafaf7221 */ /* 0x000fe20000010000 */
[----:B------:R-:W-:Y:S01]  /*d210*/  PLOP3.LUT P2, PT, PT, PT, UP0, 0x40, 0x0 ;  /* 0x000000000000781c */ /* 0x000fe20003f4e808 */
        /* <DEDUP_REMOVED lines=17> */
[----:B------:R-:W-:Y:S01]  /*d330*/  MUFU.EX2 R201, R201 ;  /* 0x000000c900c97308 */ /* 0x000fe20000000800 */
[----:B------:R-:W-:Y:S01]  /*d340*/  IMAD.MOV.U32 R7, RZ, RZ, 0x40000040 ;  /* 0x40000040ff077424 */ /* 0x000fe200078e00ff */
[----:B0-----:R-:W-:Y:S01]  /*d350*/  F2FP.BF16.F32.PACK_AB R162, R177, R176 ;  /* 0x000000b0b1a2723e */ /* 0x001fe200000010ff */
[C---:B------:R-:W-:Y:S01]  /*d360*/  VIADD R24, R6.reuse, 0x80 ;  /* 0x0000008006187836 */ /* 0x040fe20000000000 */
[C---:B------:R-:W-:Y:S01]  /*d370*/  R2UR UR6, R6.reuse ;  /* 0x00000000060672ca */ /* 0x040fe200000e0000 */
[----:B------:R-:W-:Y:S01]  /*d380*/  VIADD R26, R6, 0x100 ;  /* 0x00000100061a7836 */ /* 0x000fe20000000000 */
[----:B------:R-:W-:Y:S01]  /*d390*/  R2UR UR7, R7 ;  /* 0x00000000070772ca */ /* 0x000fe200000e0000 */
[----:B------:R-:W-:Y:S01]  /*d3a0*/  IMAD.MOV.U32 R27, RZ, RZ, 0x40000040 ;  /* 0x40000040ff1b7424 */ /* 0x000fe200078e00ff */
[----:B------:R-:W0:Y:S01]  /*d3b0*/  MUFU.EX2 R202, R202 ;  /* 0x000000ca00ca7308 */ /* 0x000e220000000800 */
[----:B------:R-:W-:Y:S01]  /*d3c0*/  R2UR UR10, R24 ;  /* 0x00000000180a72ca */ /* 0x000fe200000e0000 */
[----:B------:R-:W-:Y:S01]  /*d3d0*/  VIADD R6, R6, 0x180 ;  /* 0x0000018006067836 */ /* 0x000fe20000000000 */
[----:B------:R-:W-:Y:S01]  /*d3e0*/  R2UR UR14, R26 ;  /* 0x000000001a0e72ca */ /* 0x000fe200000e0000 */
[----:B------:R-:W-:Y:S01]  /*d3f0*/  IMAD.MOV.U32 R7, RZ, RZ, 0x40000040 ;  /* 0x40000040ff077424 */ /* 0x000fe200078e00ff */
[----:B------:R-:W-:Y:S01]  /*d400*/  R2UR UR15, R27 ;  /* 0x000000001b0f72ca */ /* 0x000fe200000e0000 */
[----:B------:R-:W-:-:S02]  /*d410*/  FADD.FTZ R176, R176, R175 ;  /* 0x000000afb0b07221 */ /* 0x000fc40000010000 */
[----:B------:R-:W-:Y:S02]  /*d420*/  MUFU.EX2 R203, R203 ;  /* 0x000000cb00cb7308 */ /* 0x000fe40000000800 */
[----:B------:R-:W-:-:S06]  /*d430*/  FADD.FTZ R177, R177, R176 ;  /* 0x000000b0b1b17221 */ /* 0x000fcc0000010000 */
[----:B------:R-:W1:Y:S01]  /*d440*/  MUFU.EX2 R204, R204 ;  /* 0x000000cc00cc7308 */ /* 0x000e620000000800 */
[----:B0-----:R-:W-:Y:S01]  /*d450*/  F2FP.BF16.F32.PACK_AB R165, R202, R201 ;  /* 0x000000c9caa5723e */ /* 0x001fe200000010ff */
[----:B------:R-:W-:-:S06]  /*d460*/  FADD.FTZ R202, R201, R202 ;  /* 0x000000cac9ca7221 */ /* 0x000fcc0000010000 */
[----:B------:R-:W-:Y:S08]  /*d470*/  MUFU.EX2 R205, R205 ;  /* 0x000000cd00cd7308 */ /* 0x000ff00000000800 */
[----:B------:R-:W0:Y:S01]  /*d480*/  MUFU.EX2 R206, R206 ;  /* 0x000000ce00ce7308 */ /* 0x000e220000000800 */
[----:B-1----:R-:W-:Y:S01]  /*d490*/  F2FP.BF16.F32.PACK_AB R167, R204, R203 ;  /* 0x000000cbcca7723e */ /* 0x002fe200000010ff */
[----:B------:R-:W-:-:S04]  /*d4a0*/  FADD.FTZ R203, R203, R202 ;  /* 0x000000cacbcb7221 */ /* 0x000fc80000010000 */
[----:B------:R-:W-:Y:S01]  /*d4b0*/  STSM.16.M88.4 [R197+0x36400], R164 ;  /* 0x036400a4c5007844 */ /* 0x000fe20000000200 */
[----:B------:R-:W-:Y:S01]  /*d4c0*/  FADD.FTZ R204, R204, R203 ;  /* 0x000000cbcccc7221 */ /* 0x000fe20000010000 */
[----:B------:R-:W-:Y:S08]  /*d4d0*/  MUFU.EX2 R207, R207 ;  /* 0x000000cf00cf7308 */ /* 0x000ff00000000800 */
[----:B------:R-:W1:Y:S01]  /*d4e0*/  MUFU.EX2 R210, R210 ;  /* 0x000000d200d27308 */ /* 0x000e620000000800 */
[----:B0-----:R-:W-:Y:S01]  /*d4f0*/  F2FP.BF16.F32.PACK_AB R161, R206, R205 ;  /* 0x000000cdcea1723e */ /* 0x001fe200000010ff */
[----:B------:R-:W-:-:S04]  /*d500*/  FADD.FTZ R205, R205, R204 ;  /* 0x000000cccdcd7221 */ /* 0x000fc80000010000 */
[----:B------:R-:W-:Y:S02]  /*d510*/  FADD.FTZ R206, R206, R205 ;  /* 0x000000cdcece7221 */ /* 0x000fe40000010000 */
[----:B------:R-:W0:Y:S08]  /*d520*/  MUFU.EX2 R179, R179 ;  /* 0x000000b300b37308 */ /* 0x000e300000000800 */
[----:B------:R-:W-:Y:S01]  /*d530*/  MUFU.EX2 R180, R180 ;  /* 0x000000b400b47308 */ /* 0x000fe20000000800 */
[----:B-1----:R-:W-:Y:S01]  /*d540*/  F2FP.BF16.F32.PACK_AB R163, R210, R207 ;  /* 0x000000cfd2a3723e */ /* 0x002fe200000010ff */
[----:B------:R-:W-:-:S04]  /*d550*/  FADD.FTZ R207, R207, R206 ;  /* 0x000000cecfcf7221 */ /* 0x000fc80000010000 */
[----:B------:R-:W-:Y:S01]  /*d560*/  STSM.16.M88.4 [R209], R160 ;  /* 0x000000a0d1007844 */ /* 0x000fe20000000200 */
[----:B------:R-:W-:Y:S01]  /*d570*/  FADD.FTZ R207, R210, R207 ;  /* 0x000000cfd2cf7221 */ /* 0x000fe20000010000 */
[----:B------:R-:W1:Y:S01]  /*d580*/  MUFU.EX2 R181, R181 ;  /* 0x000000b500b57308 */ /* 0x000e620000000800 */
[----:B0-----:R-:W-:Y:S01]  /*d590*/  F2FP.BF16.F32.PACK_AB R156, R179, R178 ;  /* 0x000000b2b39c723e */ /* 0x001fe200000010ff */
[----:B------:R-:W-:-:S04]  /*d5a0*/  FADD.FTZ R178, R178, R177 ;  /* 0x000000b1b2b27221 */ /* 0x000fc80000010000 */
[----:B------:R-:W-:Y:S02]  /*d5b0*/  FADD.FTZ R179, R179, R178 ;  /* 0x000000b2b3b37221 */ /* 0x000fe40000010000 */
[----:B------:R-:W-:Y:S08]  /*d5c0*/  MUFU.EX2 R222, R222 ;  /* 0x000000de00de7308 */ /* 0x000ff00000000800 */
[----:B------:R-:W0:Y:S01]  /*d5d0*/  MUFU.EX2 R223, R223 ;  /* 0x000000df00df7308 */ /* 0x000e220000000800 */
[----:B-1----:R-:W-:Y:S01]  /*d5e0*/  F2FP.BF16.F32.PACK_AB R158, R181, R180 ;  /* 0x000000b4b59e723e */ /* 0x002fe200000010ff */
[----:B------:R-:W-:-:S04]  /*d5f0*/  FADD.FTZ R180, R180, R179 ;  /* 0x000000b3b4b47221 */ /* 0x000fc80000010000 */
[----:B------:R-:W-:Y:S02]  /*d600*/  FADD.FTZ R181, R181, R180 ;  /* 0x000000b4b5b57221 */ /* 0x000fe40000010000 */
[----:B------:R-:W-:Y:S08]  /*d610*/  MUFU.EX2 R226, R226 ;  /* 0x000000e200e27308 */ /* 0x000ff00000000800 */
        /* <DEDUP_REMOVED lines=8> */
[----:B------:R-:W-:Y:S01]  /*d6a0*/  STSM.16.M88.4 [R198], R156 ;  /* 0x0000009cc6007844 */ /* 0x000fe20000000200 */
[----:B------:R-:W-:Y:S01]  /*d6b0*/  FADD.FTZ R226, R227, R226 ;  /* 0x000000e2e3e27221 */ /* 0x000fe20000010000 */
        /* <DEDUP_REMOVED lines=8> */
[----:B------:R-:W-:-:S06]  /*d740*/  FADD.FTZ R199, R199, R182 ;  /* 0x000000b6c7c77221 */ /* 0x000fcc0000010000 */
[----:B------:R-:W1:Y:S08]  /*d750*/  MUFU.EX2 R233, R233 ;  /* 0x000000e900e97308 */ /* 0x000e700000000800 */
[----:B------:R-:W2:Y:S01]  /*d760*/  MUFU.EX2 R171, R171 ;  /* 0x000000ab00ab7308 */ /* 0x000ea20000000800 */
[----:B0-----:R-:W-:Y:S01]  /*d770*/  F2FP.BF16.F32.PACK_AB R153, R232, R231 ;  /* 0x000000e7e899723e */ /* 0x001fe200000010ff */
[----:B------:R-:W-:-:S04]  /*d780*/  FADD.FTZ R231, R231, R226 ;  /* 0x000000e2e7e77221 */ /* 0x000fc80000010000 */
[----:B------:R-:W-:-:S04]  /*d790*/  FADD.FTZ R232, R232, R231 ;  /* 0x000000e7e8e87221 */ /* 0x000fc80000010000 */
[----:B-1----:R-:W-:Y:S01]  /*d7a0*/  FADD.FTZ R232, R233, R232 ;  /* 0x000000e8e9e87221 */ /* 0x002fe20000010000 */
[----:B--2---:R-:W-:-:S05]  /*d7b0*/  F2FP.BF16.F32.PACK_AB R155, R171, R233 ;  /* 0x000000e9ab9b723e */ /* 0x004fca00000010ff */
[----:B------:R0:W-:Y:S01]  /*d7c0*/  STSM.16.M88.4 [R208], R152 ;  /* 0x00000098d0007844 */ /* 0x0001e20000000200 */
[----:B------:R-:W-:-:S06]  /*d7d0*/  WARPGROUP.ARRIVE ;  /* 0x00000000000079c5 */ /* 0x000fcc0000000000 */
[----:B------:R-:W-:Y:S01]  /*d7e0*/  HGMMA.64x256x16.F32.BF16 R24, R164, gdesc[UR4].tnspB, RZ, !UPT, gsb0 ;  /* 0x43e00004a4187df0 */ /* 0x000fe2000c0018ff */
[----:B------:R-:W-:Y:S01]  /*d7f0*/  R2UR UR6, R6 ;  /* 0x00000000060672ca */ /* 0x000fe200000e0000 */
[----:B------:R-:W-:Y:S01]  /*d800*/  IMAD.IADD R6, R23, 0x1, -R184 ;  /* 0x0000000117067824 */ /* 0x000fe200078e0ab8 */
[----:B------:R-:W-:Y:S01]  /*d810*/  R2UR UR7, R7 ;  /* 0x00000000070772ca */ /* 0x000fe200000e0000 */
[----:B------:R-:W-:Y:S01]  /*d820*/  FADD.FTZ R7, R171, R232 ;  /* 0x000000e8ab077221 */ /* 0x000fe20000010000 */
[----:B------:R-:W-:Y:S02]  /*d830*/  WARPGROUP.DEPBAR.LE gsb0, 0x0 ;  /* 0x00008000000079c5 */ /* 0x000fe40000010000 */
[----:B------:R-:W-:-:S15]  /*d840*/  WARPGROUP.ARRIVE ;  /* 0x00000000000079c5 */ /* 0x000fde0000000000 */
[----:B------:R-:W-:-:S06]  /*d850*/  NOP ;  /* 0x0000000000007918 */ /* 0x000fcc0000000000 */
[----:B------:R-:W-:Y:S03]  /*d860*/  HGMMA.64x256x16.F32.BF16 R24, R160, gdesc[UR8].tnspB, R24, gsb0 ;  /* 0x43e00008a0187df0 */ /* 0x000fe60008001818 */
        /* <DEDUP_REMOVED lines=9> */
[----:B------:R1:W-:Y:S06]  /*d900*/  MEMBAR.ALL.CTA ;  /* 0x0000000000007992 */ /* 0x0003ec0000008000 */
[----:B-1----:R-:W1:Y:S01]  /*d910*/  FENCE.VIEW.ASYNC.S ;  /* 0x00000000000073c6 */ /* 0x002e620000000000 */
[----:B0-----:R-:W-:-:S02]  /*d920*/  IMAD R154, R189, 0x40, R6 ;  /* 0x00000040bd9a7824 */ /* 0x001fc400078e0206 */
[----:B------:R-:W-:Y:S02]  /*d930*/  FADD.FTZ R6, R200, R199 ;  /* 0x000000c7c8067221 */ /* 0x000fe40000010000 */
[----:B------:R-:W-:Y:S01]  /*d940*/  VIADD R152, R154, UR4 ;  /* 0x000000049a987c36 */ /* 0x000fe20008000000 */
[----:B-1----:R-:W-:Y:S01]  /*d950*/  NOP ;  /* 0x0000000000007918 */ /* 0x002fe20000000000 */
        /* <DEDUP_REMOVED lines=16> */
.L_x_5469:
[----:B------:R-:W-:-:S06]  /*da60*/  UISETP.NE.AND UP0, UPT, UR5, 0x1, UPT ;  /* 0x000000010500788c */ /* 0x000fcc000bf05270 */
[----:B------:R-:W-:-:S05]  /*da70*/  PLOP3.LUT P2, PT, PT, PT, UP0, 0x80, 0x0 ;  /* 0x000000000000781c */ /* 0x000fca0003f4f008 */
[----:B------:R-:W-:-:S08]  /*da80*/  @UP0 ULDC.64 UR6, c[0x0][0xae0] ;  /* 0x0002b80000060ab9 */ /* 0x000fd00000000a00 */
[----:B------:R-:W-:-:S05]  /*da90*/  @P2 IMAD.HI.U32 R154, R153, UR6, RZ ;  /* 0x00000006999a2c27 */ /* 0x000fca000f8e00ff */
[----:B------:R-:W-:-:S07]  /*daa0*/  @P2 SHF.R.U32.HI R153, RZ, UR7, R154 ;  /* 0x00000007ff992c19 */ /* 0x000fce000801169a */
.L_x_5470:
[----:B------:R-:W-:Y:S05]  /*dab0*/  BSYNC B0 ;  /* 0x0000000000007941 */ /* 0x000fea0003800000 */
.L_x_5468:
[----:B------:R-:W-:-:S04]  /*dac0*/  IMAD.U32 R154, RZ, RZ, UR5 ;  /* 0x00000005ff9a7e24 */ /* 0x000fc8000f8e00ff */
[----:B------:R-:W-:-:S05]  /*dad0*/  IMAD R153, R153, R154, UR5 ;  /* 0x0000000599997e24 */ /* 0x000fca000f8e029a */
[----:B------:R-:W-:-:S07]  /*dae0*/  VIMNMX R152, R152, R153, PT ;  /* 0x0000009998987248 */ /* 0x000fce0003fe0100 */
.L_x_5467:
[----:B------:R-:W-:Y:S01]  /*daf0*/  SHF.R.S32.HI R153, RZ, 0x1f, R152 ;  /* 0x0000001fff997819 */ /* 0x000fe20000011498 */
[----:B------:R-:W-:Y:S01]  /*db00*/  ULDC UR38, c[0x0][0xadc] ;  /* 0x0002b70000267ab9 */ /* 0x000fe20000000800 */
[----:B------:R-:W-:Y:S01]  /*db10*/  ULDC UR41, c[0x0][0xadc] ;  /* 0x0002b70000297ab9 */ /* 0x000fe20000000800 */
[----:B------:R-:W-:Y:S01]  /*db20*/  ULDC UR42, c[0x0][0xad4] ;  /* 0x0002b500002a7ab9 */ /* 0x000fe20000000800 */
[----:B------:R-:W-:Y:S01]  /*db30*/  LEA.HI R153, R153, R152, RZ, 0x6 ;  /* 0x0000009899997211 */ /* 0x000fe200078f30ff */
[----:B------:R-:W-:Y:S01]  /*db40*/  ULDC UR44, c[0x0][0xad4] ;  /* 0x0002b500002c7ab9 */ /* 0x000fe20000000800 */
[----:B------:R-:W-:Y:S01]  /*db50*/  ULDC UR37, c[0x0][0xa80] ;  /* 0x0002a00000257ab9 */ /* 0x000fe20000000800 */
[----:B------:R-:W-:Y:S01]  /*db60*/  ULDC UR40, c[0x0][0xa80] ;  /* 0x0002a00000287ab9 */ /* 0x000fe20000000800 */
[----:B------:R-:W-:Y:S01]  /*db70*/  SHF.R.S32.HI R153, RZ, 0x6, R153 ;  /* 0x00000006ff997819 */ /* 0x000fe20000011499 */
[----:B------:R-:W-:Y:S01]  /*db80*/  ULDC UR39, c[0x0][0xa80] ;  /* 0x0002a00000277ab9 */ /* 0x000fe20000000800 */
[----:B------:R-:W-:Y:S01]  /*db90*/  ULDC UR43, c[0x0][0xad8] ;  /* 0x0002b600002b7ab9 */ /* 0x000fe20000000800 */
[----:B------:R-:W-:Y:S01]  /*dba0*/  ULDC UR45, c[0x0][0xad8] ;  /* 0x0002b600002d7ab9 */ /* 0x000fe20000000800 */
[----:B------:R-:W-:Y:S01]  /*dbb0*/  VIMNMX R210, R212, R153, !PT ;  /* 0x00000099d4d27248 */ /* 0x000fe20007fe0100 */
[----:B------:R-:W-:Y:S03]  /*dbc0*/  BSSY B1, `(.L_x_5471) ;  /* 0x00003d5000017945 */ /* 0x000fe60003800000 */
[----:B------:R-:W-:-:S13]  /*dbd0*/  ISETP.GE.AND P2, PT, R20, R210, PT ;  /* 0x000000d21400720c */ /* 0x000fda0003f46270 */
[----:B------:R-:W-:Y:S05]  /*dbe0*/  @!P2 BRA `(.L_x_5472) ;  /* 0x0000003c0048a947 */ /* 0x000fea0003800000 */
[----:B------:R-:W-:Y:S01]  /*dbf0*/  IADD3 R200, R0, R23, -R184 ;  /* 0x0000001700c87210 */ /* 0x000fe20007ffe8b8 */
[----:B------:R-:W-:Y:S04]  /*dc00*/  BSSY B0, `(.L_x_5473) ;  /* 0x00003cc000007945 */ /* 0x000fe80003800000 */
[----:B------:R-:W-:-:S07]  /*dc10*/  VIADD R200, R200, 0x8 ;  /* 0x00000008c8c87836 */ /* 0x000fce0000000000 */
.L_x_5492:
[----:B------:R-:W-:-:S05]  /*dc20*/  VIADD R201, R19, 0x1 ;  /* 0x0000000113c97836 */ /* 0x000fca0000000000 */
[----:B------:R-:W-:-:S04]  /*dc30*/  ISETP.NE.AND P2, PT, R201, 0x2, PT ;  /* 0x00000002c900780c */ /* 0x000fc80003f45270 */
[----:B------:R-:W-:Y:S02]  /*dc40*/  SEL R21, RZ, 0x1, P2 ;  /* 0x00000001ff157807 */ /* 0x000fe40001000000 */
[----:B------:R-:W-:Y:S02]  /*dc50*/  SEL R201, R201, RZ, P2 ;  /* 0x000000ffc9c97207 */ /* 0x000fe40001000000 */
[----:B------:R-:W-:Y:S01]  /*dc60*/  LOP3.LUT R22, R22, R21, RZ, 0x3c, !PT ;  /* 0x0000001516167212 */ /* 0x000fe200078e3cff */
[----:B--2---:R-:W-:Y:S06]  /*dc70*/  @!P0 BRA `(.L_x_5474) ;  /* 0x0000000000048947 */ /* 0x004fec0003800000 */
[----:B------:R-:W-:Y:S01]  /*dc80*/  BPT.TRAP 0x1 ;  /* 0x000000040000795c */ /* 0x000fe20000300000 */
.L_x_5474:
[----:B------:R-:W-:Y:S01]  /*dc90*/  IMAD R199, R201, 0x8, R18 ;  /* 0x00000008c9c77824 */ /* 0x000fe200078e0212 */
[----:B------:R-:W-:-:S04]  /*dca0*/  SHF.L.U32 R188, R22, 0x1f, RZ ;  /* 0x0000001f16bc7819 */ /* 0x000fc800000006ff */
[----:B------:R0:W1:Y:S01]  /*dcb0*/  SYNCS.PHASECHK.TRANS64.TRYWAIT P2, [R199+URZ+0x38830], R188 ;  /* 0x038830bcc70075a7 */ /* 0x000062000804017f */
[----:B------:R-:W-:Y:S05]  /*dcc0*/  @!P0 BRA `(.L_x_5475) ;  /* 0x0000000000048947 */ /* 0x000fea0003800000 */
[----:B------:R-:W-:Y:S01]  /*dcd0*/  BPT.TRAP 0x1 ;  /* 0x000000040000795c */ /* 0x000fe20000300000 */
.L_x_5475:
[----:B------:R-:W-:Y:S01]  /*dce0*/  BSSY B2, `(.L_x_5476) ;  /* 0x0000006000027945 */ /* 0x000fe20003800000 */
[----:B------:R-:W-:Y:S02]  /*dcf0*/  IMAD R202, R201, 0x200, R190 ;  /* 0x00000200c9ca7824 */ /* 0x000fe400078e02be */
[----:B------:R-:W-:Y:S01]  /*dd00*/  IMAD.MOV.U32 R203, RZ, RZ, 0x40000040 ;  /* 0x40000040ffcb7424 */ /* 0x000fe200078e00ff */
[----:B-1----:R-:W-:Y:S06]  /*dd10*/  @P2 BRA `(.L_x_5477) ;  /* 0x0000000000082947 */ /* 0x002fec0003800000 */
[----:B------:R-:W1:Y:S02]  /*dd20*/  SYNCS.PHASECHK.TRANS64.TRYWAIT P2, [R199+URZ+0x38830], R188 ;  /* 0x038830bcc70075a7 */ /* 0x000e64000804017f */
[----:B-1----:R-:W-:Y:S05]  /*dd30*/  @!P2 BRA `(.L_x_5478) ;  /* 0x000001580090a947 */ /* 0x002fea0003800000 */
.L_x_5477:
[----:B------:R-:W-:Y:S05]  /*dd40*/  BSYNC B2 ;  /* 0x0000000000027941 */ /* 0x000fea0003800000 */
.L_x_5476:
[C---:B------:R-:W-:Y:S01]  /*dd50*/  R2UR UR6, R202.reuse ;  /* 0x00000000ca0672ca */ /* 0x040fe200000e0000 */
[----:B------:R-:W-:Y:S01]  /*dd60*/  WARPGROUP.ARRIVE ;  /* 0x00000000000079c5 */ /* 0x000fe20000000000 */
[----:B------:R-:W-:Y:S01]  /*dd70*/  R2UR UR7, R203 ;  /* 0x00000000cb0772ca */ /* 0x000fe200000e0000 */
[----:B------:R-:W-:Y:S01]  /*dd80*/  VIADD R204, R202, 0x2 ;  /* 0x00000002cacc7836 */ /* 0x000fe20000000000 */
[----:B------:R-:W-:Y:S01]  /*dd90*/  R2UR UR4, R4 ;  /* 0x00000000040472ca */ /* 0x000fe200000e0000 */
[----:B------:R-:W-:Y:S01]  /*dda0*/  IMAD.MOV.U32 R205, RZ, RZ, 0x40000040 ;  /* 0x40000040ffcd7424 */ /* 0x000fe200078e00ff */
[----:B------:R-:W-:Y:S01]  /*ddb0*/  R2UR UR5, R5 ;  /* 0x00000000050572ca */ /* 0x000fe200000e0000 */
[----:B------:R-:W-:-:S12]  /*ddc0*/  IMAD.MOV.U32 R203, RZ, RZ, 0x40000040 ;  /* 0x40000040ffcb7424 */ /* 0x000fd800078e00ff */
        /* <DEDUP_REMOVED lines=28> */
.L_x_5479:
[----:B------:R2:W3:Y:S01]  /*df90*/  SYNCS.PHASECHK.TRANS64.TRYWAIT P2, [R199+URZ+0x38850], R188 ;  /* 0x038850bcc70075a7 */ /* 0x0004e2000804017f */
[----:B------:R-:W-:Y:S05]  /*dfa0*/  @!P0 BRA `(.L_x_5480) ;  /* 0x0000000000048947 */ /* 0x000fea0003800000 */
[----:B------:R-:W-:Y:S01]  /*dfb0*/  BPT.TRAP 0x1 ;  /* 0x000000040000795c */ /* 0x000fe20000300000 */
.L_x_5480:
[----:B------:R-:W-:Y:S04]  /*dfc0*/  BSSY B2, `(.L_x_5481) ;  /* 0x0000004000027945 */ /* 0x000fe80003800000 */
[----:B---3--:R-:W-:Y:S05]  /*dfd0*/  @P2 BRA `(.L_x_5482) ;  /* 0x0000000000082947 */ /* 0x008fea0003800000 */
[----:B------:R-:W3:Y:S02]  /*dfe0*/  SYNCS.PHASECHK.TRANS64.TRYWAIT P2, [R199+URZ+0x38850], R188 ;  /* 0x038850bcc70075a7 */ /* 0x000ee4000804017f */
[----:B---3--:R-:W-:Y:S05]  /*dff0*/  @!P2 BRA `(.L_x_5483) ;  /* 0x0000015400f4a947 */ /* 0x008fea0003800000 */
.L_x_5482:
[----:B------:R-:W-:Y:S05]  /*e000*/  BSYNC B2 ;  /* 0x0000000000027941 */ /* 0x000fea0003800000 */
.L_x_5481:
[----:B------:R-:W-:Y:S01]  /*e010*/  IMAD R202, R201, 0x1000, R191 ;  /* 0x00001000c9ca7824 */ /* 0x000fe200078e02bf */
[----:B------:R-:W-:Y:S01]  /*e020*/  R2UR UR4, R2 ;  /* 0x00000000020472ca */ /* 0x000fe200000e0000 */
[----:B------:R-:W-:Y:S01]  /*e030*/  IMAD.MOV.U32 R203, RZ, RZ, 0x40000040 ;  /* 0x40000040ffcb7424 */ /* 0x000fe200078e00ff */
[----:B------:R-:W-:Y:S01]  /*e040*/  R2UR UR5, R3 ;  /* 0x00000000030572ca */ /* 0x000fe200000e0000 */
[----:B------:R-:W-:Y:S01]  /*e050*/  WARPGROUP.ARRIVE ;  /* 0x00000000000079c5 */ /* 0x000fe20000000000 */
[----:B------:R-:W-:Y:S01]  /*e060*/  R2UR UR6, R202 ;  /* 0x00000000ca0672ca */ /* 0x000fe200000e0000 */
[----:B------:R-:W-:Y:S01]  /*e070*/  VIADD R204, R2, 0x2 ;  /* 0x0000000202cc7836 */ /* 0x000fe20000000000 */
[----:B------:R-:W-:Y:S01]  /*e080*/  R2UR UR7, R203 ;  /* 0x00000000cb0772ca */ /* 0x000fe200000e0000 */
[----:B------:R-:W-:Y:S02]  /*e090*/  IMAD.MOV.U32 R205, RZ, RZ, 0x40000040 ;  /* 0x40000040ffcd7424 */ /* 0x000fe400078e00ff */
[----:B------:R-:W4:Y:S01]  /*e0a0*/  S2R R21, SR_TID.X ;  /* 0x0000000000157919 */ /* 0x000f220000002100 */
[----:B------:R-:W-:Y:S01]  /*e0b0*/  VIADD R206, R202, 0x800 ;  /* 0x00000800cace7836 */ /* 0x000fe20000000000 */
[----:B------:R-:W-:Y:S01]  /*e0c0*/  UISETP.NE.AND UP0, UPT, UR46, URZ, UPT ;  /* 0x0000003f2e00728c */ /* 0x000fe2000bf05270 */
[----:B------:R-:W-:-:S02]  /*e0d0*/  VIADD R207, R2, 0x800 ;  /* 0x0000080002cf7836 */ /* 0x000fc40000000000 */
[----:B0123--:R-:W-:-:S05]  /*e0e0*/  IMAD.MOV.U32 R188, RZ, RZ, 0x4 ;  /* 0x00000004ffbc7424 */ /* 0x00ffca00078e00ff */
        /* <DEDUP_REMOVED lines=9> */
[----:B----4-:R-:W-:-:S06]  /*e180*/  SHF.R.U32.HI R21, RZ, 0x7, R21 ;  /* 0x00000007ff157819 */ /* 0x010fcc0000011615 */
[----:B------:R-:W0:Y:S02]  /*e190*/  SHFL.IDX PT, R21, R21, RZ, 0x1f ;  /* 0x00001fff15157589 */ /* 0x000e2400000e0000 */
[----:B0-----:R-:W-:-:S04]  /*e1a0*/  ISETP.GT.AND P2, PT, R21, 0x7f, PT ;  /* 0x0000007f1500780c */ /* 0x001fc80003f44270 */
        /* <DEDUP_REMOVED lines=184> */
[----:B------:R-:W-:Y:S02]  /*ed30*/  R2UR UR4, R204 ;  /* 0x00000000cc0472ca */ /* 0x000fe400000e0000 */
[----:B------:R-:W-:Y:S02]  /*ed40*/  IADD3 R204, R206, R188, RZ ;  /* 0x000000bccecc7210 */ /* 0x000fe40007ffe0ff */
[----:B------:R-:W-:Y:S01]  /*ed50*/  R2UR UR7, R205 ;  /* 0x00000000cd0772ca */ /* 0x000fe200000e0000 */
[----:B------:R-:W-:Y:S01]  /*ed60*/  IMAD.MOV.U32 R205, RZ, RZ, 0xa00 ;  /* 0x00000a00ffcd7424 */ /* 0x000fe200078e00ff */
[----:B------:R-:W-:Y:S01]  /*ed70*/  R2UR UR6, R204 ;  /* 0x00000000cc0672ca */ /* 0x000fe200000e0000 */
[----:B------:R-:W-:-:S03]  /*ed80*/  IMAD.MOV.U32 R204, RZ, RZ, 0x28 ;  /* 0x00000028ffcc7424 */ /* 0x000fc600078e00ff */
[----:B------:R-:W-:Y:S02]  /*ed90*/  SEL R205, R205, 0x980, P2 ;  /* 0x00000980cdcd7807 */ /* 0x000fe40001000000 */
[----:B------:R-:W-:Y:S02]  /*eda0*/  SEL R204, R204, 0x26, P2 ;  /* 0x00000026cccc7807 */ /* 0x000fe40001000000 */
[----:B------:R-:W-:Y:S02]  /*edb0*/  LOP3.LUT R205, R205, 0xa00, RZ, 0xc0, !PT ;  /* 0x00000a00cdcd7812 */ /* 0x000fe400078ec0ff */
[----:B------:R-:W-:-:S04]  /*edc0*/  LOP3.LUT R207, R204, 0x6, RZ, 0xc0, !PT ;  /* 0x00000006cccf7812 */ /* 0x000fc800078ec0ff */
[CC--:B------:R-:W-:Y:S02]  /*edd0*/  IADD3 R204, R207.reuse, R205.reuse, R2 ;  /* 0x000000cdcfcc7210 */ /* 0x0c0fe40007ffe002 */
[----:B------:R-:W-:Y:S01]  /*ede0*/  IADD3 R206, R207, R205, R202 ;  /* 0x000000cdcfce7210 */ /* 0x000fe20007ffe0ca */
[----:B------:R-:W-:Y:S02]  /*edf0*/  IMAD.MOV.U32 R205, RZ, RZ, 0x40000040 ;  /* 0x40000040ffcd7424 */ /* 0x000fe400078e00ff */
[----:B------:R-:W-:Y:S01]  /*ee00*/  IMAD.MOV.U32 R207, RZ, RZ, 0x40000040 ;  /* 0x40000040ffcf7424 */ /* 0x000fe200078e00ff */
[----:B------:R-:W-:Y:S02]  /*ee10*/  WARPGROUP.DEPBAR.LE gsb0, 0x0 ;  /* 0x00008000000079c5 */ /* 0x000fe40000010000 */
[----:B------:R-:W-:-:S06]  /*ee20*/  WARPGROUP.ARRIVE ;  /* 0x00000000000079c5 */ /* 0x000fcc0000000000 */
[----:B------:R-:W-:Y:S01]  /*ee30*/  HGMMA.64x64x16.F32.BF16 R152, gdesc[UR4], R152, gsb0 ;  /* 0x00e00000049879f0 */ /* 0x000fe20008001898 */
[----:B------:R-:W-:Y:S02]  /*ee40*/  R2UR UR4, R204 ;  /* 0x00000000cc0472ca */ /* 0x000fe400000e0000 */
[----:B------:R-:W-:Y:S01]  /*ee50*/  R2UR UR5, R205 ;  /* 0x00000000cd0572ca */ /* 0x000fe200000e0000 */
[----:B------:R-:W-:Y:S01]  /*ee60*/  IMAD.MOV.U32 R205, RZ, RZ, 0x40000040 ;  /* 0x40000040ffcd7424 */ /* 0x000fe200078e00ff */
[----:B------:R-:W-:Y:S01]  /*ee70*/  R2UR UR6, R206 ;  /* 0x00000000ce0672ca */ /* 0x000fe200000e0000 */
[----:B------:R-:W-:Y:S01]  /*ee80*/  VIADD R206, R2, 0xa00 ;  /* 0x00000a0002ce7836 */ /* 0x000fe20000000000 */
[----:B------:R-:W-:Y:S01]  /*ee90*/  R2UR UR7, R207 ;  /* 0x00000000cf0772ca */ /* 0x000fe200000e0000 */
[----:B------:R-:W-:Y:S02]  /*eea0*/  VIADD R207, R202, 0xa00 ;  /* 0x00000a00cacf7836 */ /* 0x000fe40000000000 */
[----:B------:R-:W-:Y:S01]  /*eeb0*/  IMAD.IADD R204, R206, 0x1, R21 ;  /* 0x00000001cecc7824 */ /* 0x000fe200078e0215 */
[----:B------:R-:W-:-:S02]  /*eec0*/  WARPGROUP.DEPBAR.LE gsb0, 0x0 ;  /* 0x00008000000079c5 */ /* 0x000fc40000010000 */
[----:B------:R-:W-:-:S07]  /*eed0*/  WARPGROUP.ARRIVE ;  /* 0x00000000000079c5 */ /* 0x000fce0000000000 */
        /* <DEDUP_REMOVED lines=120> */
[--C-:B------:R-:W-:Y:S01]  /*f660*/  IMAD.IADD R204, R203, 0x1, R206.reuse ;  /* 0x00000001cbcc7824 */ /* 0x100fe200078e02ce */
[----:B------:R-:W-:Y:S01]  /*f670*/  R2UR UR5, R205 ;  /* 0x00000000cd0572ca */ /* 0x000fe200000e0000 */
[----:B------:R-:W-:Y:S02]  /*f680*/  IMAD.MOV.U32 R205, RZ, RZ, 0x40000040 ;  /* 0x40000040ffcd7424 */ /* 0x000fe400078e00ff */
[----:B------:R-:W-:Y:S01]  /*f690*/  IMAD.IADD R206, R188, 0x1, R206 ;  /* 0x00000001bcce7824 */ /* 0x000fe200078e02ce */
[----:B------:R-:W-:Y:S01]  /*f6a0*/  R2UR UR6, R204 ;  /* 0x00000000cc0672ca */ /* 0x000fe200000e0000 */
[----:B------:R-:W-:Y:S01]  /*f6b0*/  IMAD.IADD R204, R207, 0x1, R188 ;  /* 0x00000001cfcc7824 */ /* 0x000fe200078e02bc */
[----:B------:R-:W-:Y:S01]  /*f6c0*/  R2UR UR7, R205 ;  /* 0x00000000cd0772ca */ /* 0x000fe200000e0000 */
[----:B------:R-:W-:-:S02]  /*f6d0*/  IMAD.MOV.U32 R205, RZ, RZ, 0x40000040 ;  /* 0x40000040ffcd7424 */ /* 0x000fc400078e00ff */
[----:B------:R-:W-:Y:S02]  /*f6e0*/  IMAD.MOV.U32 R207, RZ, RZ, 0x40000040 ;  /* 0x40000040ffcf7424 */ /* 0x000fe400078e00ff */
[----:B------:R-:W-:Y:S02]  /*f6f0*/  IMAD.MOV.U32 R188, RZ, RZ, 0x1000 ;  /* 0x00001000ffbc7424 */ /* 0x000fe400078e00ff */
[----:B------:R-:W-:-:S03]  /*f700*/  IMAD.MOV.U32 R203, RZ, RZ, 0x40000040 ;  /* 0x40000040ffcb7424 */ /* 0x000fc600078e00ff */
[----:B------:R-:W-:Y:S02]  /*f710*/  SEL R188, R188, 0xf80, P2 ;  /* 0x00000f80bcbc7807 */ /* 0x000fe40001000000 */
[----:B------:R-:W-:Y:S02]  /*f720*/  PLOP3.LUT P2, PT, PT, PT, UP0, 0x40, 0x0 ;  /* 0x000000000000781c */ /* 0x000fe40003f4e808 */
[----:B------:R-:W-:-:S04]  /*f730*/  LOP3.LUT R188, R188, 0x1e00, RZ, 0xc0, !PT ;  /* 0x00001e00bcbc7812 */ /* 0x000fc800078ec0ff */
[----:B------:R-:W-:Y:S01]  /*f740*/  IADD3 R202, R21, R188, R202 ;  /* 0x000000bc15ca7210 */ /* 0x000fe20007ffe0ca */
[----:B------:R-:W-:Y:S02]  /*f750*/  WARPGROUP.DEPBAR.LE gsb0, 0x0 ;  /* 0x00008000000079c5 */ /* 0x000fe40000010000 */
[----:B------:R-:W-:-:S06]  /*f760*/  WARPGROUP.ARRIVE ;  /* 0x00000000000079c5 */ /* 0x000fcc0000000000 */
[----:B------:R-:W-:Y:S01]  /*f770*/  HGMMA.64x64x16.F32.BF16 R152, gdesc[UR4], R152, gsb0 ;  /* 0x00e00000049879f0 */ /* 0x000fe20008001898 */
[----:B------:R-:W-:Y:S02]  /*f780*/  R2UR UR4, R204 ;  /* 0x00000000cc0472ca */ /* 0x000fe400000e0000 */
[----:B------:R-:W-:Y:S01]  /*f790*/  R2UR UR5, R205 ;  /* 0x00000000cd0572ca */ /* 0x000fe200000e0000 */
[----:B------:R-:W-:Y:S01]  /*f7a0*/  IMAD.MOV.U32 R205, RZ, RZ, 0x40000040 ;  /* 0x40000040ffcd7424 */ /* 0x000fe200078e00ff */
[----:B------:R-:W-:Y:S02]  /*f7b0*/  R2UR UR6, R206 ;  /* 0x00000000ce0672ca */ /* 0x000fe400000e0000 */
[----:B------:R-:W-:Y:S02]  /*f7c0*/  R2UR UR7, R207 ;  /* 0x00000000cf0772ca */ /* 0x000fe400000e0000 */
[----:B------:R-:W-:Y:S01]  /*f7d0*/  IADD3 R204, R21, R188, R2 ;  /* 0x000000bc15cc7210 */ /* 0x000fe20007ffe002 */
[----:B------:R-:W-:-:S02]  /*f7e0*/  @!P1 VIADD R21, R199, 0x38840 ;  /* 0x00038840c7159836 */ /* 0x000fc40000000000 */
[----:B------:R-:W-:-:S03]  /*f7f0*/  IMAD.U32 R188, RZ, RZ, UR42 ;  /* 0x0000002affbc7e24 */ /* 0x000fc6000f8e00ff */
[----:B------:R-:W-:Y:S02]  /*f800*/  @!P1 PRMT R21, RZ, 0x654, R21 ;  /* 0x00000654ff159816 */ /* 0x000fe40000000015 */
[----:B------:R-:W-:Y:S01]  /*f810*/  LOP3.LUT R207, RZ, R188, RZ, 0x33, !PT ;  /* 0x000000bcffcf7212 */ /* 0x000fe200078e33ff */
        /* <DEDUP_REMOVED lines=11> */
[----:B------:R0:W-:Y:S02]  /*f8d0*/  @!P1 SYNCS.ARRIVE.TRANS64.RED.A1T0 RZ, [R21+URZ], RZ ;  /* 0x000000ff15ff99a7 */ /* 0x0001e4000810043f */
[----:B0-----:R-:W-:-:S05]  /*f8e0*/  IMAD.SHL.U32 R21, R20, 0x40, RZ ;  /* 0x0000004014157824 */ /* 0x001fca00078e00ff */
[----:B------:R-:W-:-:S04]  /*f8f0*/  IADD3 R202, R23, 0x1, -R21 ;  /* 0x0000000117ca7810 */ /* 0x000fc80007ffe815 */
[----:B------:R-:W-:-:S05]  /*f900*/  IADD3 R202, -R185, R202, -R184 ;  /* 0x000000cab9ca7210 */ /* 0x000fca0007ffe9b8 */
[----:B------:R-:W-:Y:S02]  /*f910*/  IMAD.IADD R207, R207, 0x1, R202 ;  /* 0x00000001cfcf7824 */ /* 0x000fe400078e02ca */
[----:B------:R-:W-:Y:S02]  /*f920*/  VIADD R206, R202, UR45 ;  /* 0x0000002dcace7c36 */ /* 0x000fe40008000000 */
[C---:B------:R-:W-:Y:S02]  /*f930*/  IMAD.IADD R204, R0.reuse, 0x1, R207 ;  /* 0x0000000100cc7824 */ /* 0x040fe400078e02cf */
[----:B------:R-:W-:Y:S01]  /*f940*/  IMAD.IADD R205, R0, 0x1, R206 ;  /* 0x0000000100cd7824 */ /* 0x000fe200078e02ce */
[----:B------:R-:W-:Y:S06]  /*f950*/  @P2 BRA `(.L_x_5484) ;  /* 0x0000000000582947 */ /* 0x000fec0003800000 */
[----:B------:R-:W-:Y:S01]  /*f960*/  IADD3 R223, R0, R23, -R184 ;  /* 0x0000001700df7210 */ /* 0x000fe20007ffe8b8 */
[----:B------:R-:W-:Y:S03]  /*f970*/  BSSY B2, `(.L_x_5485) ;  /* 0x0000010000027945 */ /* 0x000fe60003800000 */
        /* <DEDUP_REMOVED lines=10> */
.L_x_5486:
[----:B------:R-:W-:-:S05]  /*fa20*/  IMAD.U32 R222, RZ, RZ, UR41 ;  /* 0x00000029ffde7e24 */ /* 0x000fca000f8e00ff */
[----:B------:R-:W-:-:S13]  /*fa30*/  ISETP.NE.AND P2, PT, R222, 0x1, PT ;  /* 0x00000001de00780c */ /* 0x000fda0003f45270 */
[----:B------:R-:W0:Y:S02]  /*fa40*/  @P2 LDC.64 R202, c[0x0][0xae0] ;  /* 0x0002b800ffca2b82 */ /* 0x000e240000000a00 */
[----:B0-----:R-:W-:-:S05]  /*fa50*/  @P2 IMAD.HI.U32 R202, R223, R202, RZ ;  /* 0x000000cadfca2227 */ /* 0x001fca00078e00ff */
[----:B------:R-:W-:-:S07]  /*fa60*/  @P2 SHF.R.U32.HI R223, RZ, R203, R202 ;  /* 0x000000cbffdf2219 */ /* 0x000fce00000116ca */
.L_x_5487:
[----:B------:R-:W-:Y:S05]  /*fa70*/  BSYNC B2 ;  /* 0x0000000000027941 */ /* 0x000fea0003800000 */
.L_x_5485:
[----:B------:R-:W-:-:S04]  /*fa80*/  IMAD R202, R223, R222, -R21 ;  /* 0x000000dedfca7224 */ /* 0x000fc800078e0a15 */
[----:B------:R-:W-:-:S05]  /*fa90*/  IMAD.IADD R203, R202, 0x1, -R185 ;  /* 0x00000001cacb7824 */ /* 0x000fca00078e0ab9 */
[----:B------:R-:W-:Y:S02]  /*faa0*/  VIADDMNMX R205, R203, R222, R205, PT ;  /* 0x000000decbcd7246 */ /* 0x000fe400038001cd */
[----:B------:R-:W-:-:S07]  /*fab0*/  VIMNMX R204, R204, R203, !PT ;  /* 0x000000cbcccc7248 */ /* 0x000fce0007fe0100 */
.L_x_5484:
        /* <DEDUP_REMOVED lines=57> */
[----:B------:R-:W-:Y:S01]  /*fe50*/  IMAD.U32 R168, RZ, RZ, UR41 ;  /* 0x00000029ffa87e24 */ /* 0x000fe2000f8e00ff */
[----:B------:R-:W-:-:S04]  /*fe60*/  IADD3 R169, R0, R23, -R184 ;  /* 0x0000001700a97210 */ /* 0x000fc80007ffe8b8 */
[----:B------:R-:W-:Y:S01]  /*fe70*/  ISETP.NE.AND P3, PT, R168, 0x1, PT ;  /* 0x00000001a800780c */ /* 0x000fe20003f65270 */
[----:B------:R-:W-:-:S05]  /*fe80*/  VIADD R169, R169, 0x8 ;  /* 0x00000008a9a97836 */ /* 0x000fca0000000000 */
[----:B------:R-:W-:-:S07]  /*fe90*/  LOP3.LUT R169, RZ, R169, RZ, 0x33, !PT ;  /* 0x000000a9ffa97212 */ /* 0x000fce00078e33ff */
[----:B------:R-:W0:Y:S02]  /*fea0*/  @P3 LDC.64 R152, c[0x0][0xae0] ;  /* 0x0002b800ff983b82 */ /* 0x000e240000000a00 */
[----:B0-----:R-:W-:-:S05]  /*feb0*/  @P3 IMAD.HI.U32 R152, R169, R152, RZ ;  /* 0x00000098a9983227 */ /* 0x001fca00078e00ff */
[----:B------:R-:W-:-:S04]  /*fec0*/  @P3 SHF.R.U32.HI R169, RZ, R153, R152 ;  /* 0x00000099ffa93219 */ /* 0x000fc80000011698 */
[----:B------:R-:W-:Y:S01]  /*fed0*/  LOP3.LUT R152, RZ, R169, RZ, 0x33, !PT ;  /* 0x000000a9ff987212 */ /* 0x000fe200078e33ff */
[----:B------:R-:W-:Y:S06]  /*fee0*/  BRA `(.L_x_5491) ;  /* 0x0000000000187947 */ /* 0x000fec0003800000 */
.L_x_5490:
[----:B------:R-:W-:-:S05]  /*fef0*/  IMAD.U32 R168, RZ, RZ, UR41 ;  /* 0x00000029ffa87e24 */ /* 0x000fca000f8e00ff */
[----:B------:R-:W-:-:S13]  /*ff00*/  ISETP.NE.AND P3, PT, R168, 0x1, PT ;  /* 0x00000001a800780c */ /* 0x000fda0003f65270 */
[----:B------:R-:W0:Y:S02]  /*ff10*/  @P3 LDC.64 R152, c[0x0][0xae0] ;  /* 0x0002b800ff983b82 */ /* 0x000e240000000a00 */
[----:B0-----:R-:W-:-:S04]  /*ff20*/  @P3 IMAD.HI.U32 R204, R200, R152, RZ ;  /* 0x00000098c8cc3227 */ /* 0x001fc800078e00ff */
[----:B------:R-:W-:Y:S01]  /*ff30*/  IMAD.MOV.U32 R152, RZ, RZ, R200 ;  /* 0x000000ffff987224 */ /* 0x000fe200078e00c8 */
[----:B------:R-:W-:-:S07]  /*ff40*/  @P3 SHF.R.U32.HI R152, RZ, R153, R204 ;  /* 0x00000099ff983219 */ /* 0x000fce00000116cc */
.L_x_5491:
[----:B------:R-:W-:Y:S05]  /*ff50*/  BSYNC B2 ;  /* 0x0000000000027941 */ /* 0x000fea0003800000 */
.L_x_5489:
[----:B------:R-:W-:-:S04]  /*ff60*/  IMAD R152, R152, R168, -R21 ;  /* 0x000000a898987224 */ /* 0x000fc800078e0a15 */
[----:B------:R-:W-:-:S05]  /*ff70*/  IMAD.IADD R21, R152, 0x1, -R185 ;  /* 0x0000000198157824 */ /* 0x000fca00078e0ab9 */
[----:B------:R-:W-:Y:S02]  /*ff80*/  VIADDMNMX R206, R21, R168, R206, PT ;  /* 0x000000a815ce7246 */ /* 0x000fe400038001ce */
[----:B------:R-:W-:-:S07]  /*ff90*/  VIMNMX R207, R207, R21, !PT ;  /* 0x00000015cfcf7248 */ /* 0x000fce0007fe0100 */
.L_x_5488:
[----:B------:R-:W-:Y:S01]  /*ffa0*/  FMNMX.FTZ R152, R202, R14, !PT ;  /* 0x0000000eca987209 */ /* 0x000fe20007810000 */
[----:B------:R-:W-:Y:S01]  /*ffb0*/  IMAD.MOV.U32 R169, RZ, RZ, 0x40000040 ;  /* 0x40000040ffa97424 */ /* 0x000fe200078e00ff */
[----:B------:R-:W-:Y:S01]  /*ffc0*/  ISETP.GT.AND P4, PT, R207, 0x9, P2 ;  /* 0x00000009cf00780c */ /* 0x000fe20001784270 */
[----:B------:R-:W-:Y:S01]  /*ffd0*/  IMAD R168, R201, 0x1000, R193 ;  /* 0x00001000c9a87824 */ /* 0x000fe200078e02c1 */
[----:B------:R-:W-:Y:S01]  /*ffe0*/  FMNMX.FTZ R21, R203, R152, !PT ;  /* 0x00000098cb157209 */ /* 0x000fe20007810000 */
[----:B------:R-:W-:Y:S01]  /*fff0*/  @!P1 VIADD R199, R199, 0x38860 ;  /* 0x00038860c7c79836 */ /* 0x000fe20000000000 */
[C---:B------:R-:W-:Y:S02]  /*10000*/  ISETP.GT.AND P6, PT, R207.reuse, 0x8, P2 ;  /* 0x00000008cf00780c */ /* 0x040fe400017c4270 */
[----:B------:R-:W-:Y:S02]  /*10010*/  FMNMX.FTZ R152, R156, R21, !PT ;  /* 0x000000159c987209 */ /* 0x000fe40007810000 */
[----:B------:R-:W-:-:S02]  /*10020*/  ISETP.GT.AND P5, PT, R207, 0x10, P2 ;  /* 0x00000010cf00780c */ /* 0x000fc400017a4270 */
[----:B------:R-:W-:Y:S02]  /*10030*/  FMNMX.FTZ R21, R157, R152, !PT ;  /* 0x000000989d157209 */ /* 0x000fe40007810000 */
[----:B------:R-:W-:Y:S02]  /*10040*/  ISETP.LT.OR P4, PT, R206, 0xa, P4 ;  /* 0x0000000ace00780c */ /* 0x000fe40002781670 */
[----:B------:R-:W-:Y:S02]  /*10050*/  FMNMX.FTZ R152, R160, R21, !PT ;  /* 0x00000015a0987209 */ /* 0x000fe40007810000 */
[C---:B------:R-:W-:Y:S02]  /*10060*/  ISETP.LT.OR P6, PT, R206.reuse, 0x9, P6 ;  /* 0x00000009ce00780c */ /* 0x040fe400037c1670 */
        /* <DEDUP_REMOVED lines=9> */
[----:B------:R-:W-:Y:S02]  /*10100*/  FSEL R162, R162, -INF , !P5 ;  /* 0xff800000a2a27808 */ /* 0x000fe40006800000 */
[----:B------:R-:W-:Y:S02]  /*10110*/  FMNMX.FTZ R152, R172, R21, !PT ;  /* 0x00000015ac987209 */ /* 0x000fe40007810000 */
[----:B------:R-:W-:Y:S02]  /*10120*/  ISETP.GT.AND P6, PT, R207, 0x18, P2 ;  /* 0x00000018cf00780c */ /* 0x000fe400017c4270 */
[----:B------:R-:W-:Y:S02]  /*10130*/  FMNMX.FTZ R21, R173, R152, !PT ;  /* 0x00000098ad157209 */ /* 0x000fe40007810000 */
[----:B------:R-:W-:-:S02]  /*10140*/  ISETP.GT.AND P5, PT, R207, 0x20, P2 ;  /* 0x00000020cf00780c */ /* 0x000fc400017a4270 */
[----:B------:R-:W-:Y:S02]  /*10150*/  FMNMX.FTZ R152, R176, R21, !PT ;  /* 0x00000015b0987209 */ /* 0x000fe40007810000 */
[----:B------:R-:W-:Y:S02]  /*10160*/  ISETP.LT.OR P4, PT, R206, 0x1a, P4 ;  /* 0x0000001ace00780c */ /* 0x000fe40002781670 */
[----:B------:R-:W-:Y:S02]  /*10170*/  FMNMX.FTZ R21, R177, R152, !PT ;  /* 0x00000098b1157209 */ /* 0x000fe40007810000 */
[----:B------:R-:W-:Y:S02]  /*10180*/  R2UR UR7, R169 ;  /* 0x00000000a90772ca */ /* 0x000fe400000e0000 */
[----:B------:R-:W-:Y:S02]  /*10190*/  FMNMX.FTZ R152, R180, R21, !PT ;  /* 0x00000015b4987209 */ /* 0x000fe40007810000 */
[----:B------:R-:W-:-:S02]  /*101a0*/  ISETP.LT.OR P6, PT, R206, 0x19, P6 ;  /* 0x00000019ce00780c */ /* 0x000fc400037c1670 */
[----:B------:R-:W-:Y:S02]  /*101b0*/  FMNMX.FTZ R152, R181, R152, !PT ;  /* 0x00000098b5987209 */ /* 0x000fe40007810000 */
[----:B------:R-:W-:Y:S02]  /*101c0*/  ISETP.LT.OR P5, PT, R206, 0x21, P5 ;  /* 0x00000021ce00780c */ /* 0x000fe40002fa1670 */
[----:B------:R-:W-:Y:S01]  /*101d0*/  FSEL R167, R167, -INF , !P4 ;  /* 0xff800000a7a77808 */ /* 0x000fe20006000000 */
[----:B------:R-:W0:Y:S01]  /*101e0*/  SHFL.BFLY PT, R21, R152, 0x2, 0x1f ;  /* 0x0c401f0098157f89 */ /* 0x000e2200000e0000 */
[C---:B------:R-:W-:Y:S02]  /*101f0*/  ISETP.GT.AND P4, PT, R207.reuse, RZ, P2 ;  /* 0x000000ffcf00720c */ /* 0x040fe40001784270 */
[----:B------:R-:W-:Y:S02]  /*10200*/  FSEL R166, R166, -INF , !P6 ;  /* 0xff800000a6a67808 */ /* 0x000fe40007000000 */
[----:B------:R-:W-:-:S02]  /*10210*/  ISETP.GT.AND P6, PT, R207, 0x28, P2 ;  /* 0x00000028cf00780c */ /* 0x000fc400017c4270 */
[----:B------:R-:W-:Y:S02]  /*10220*/  ISETP.GT.AND P3, PT, R207, 0x1, P2 ;  /* 0x00000001cf00780c */ /* 0x000fe40001764270 */
[C---:B------:R-:W-:Y:S02]  /*10230*/  ISETP.LT.OR P4, PT, R206.reuse, 0x1, P4 ;  /* 0x00000001ce00780c */ /* 0x040fe40002781670 */
[C---:B------:R-:W-:Y:S02]  /*10240*/  ISETP.LT.OR P6, PT, R206.reuse, 0x29, P6 ;  /* 0x00000029ce00780c */ /* 0x040fe400037c1670 */
[----:B------:R-:W-:Y:S02]  /*10250*/  ISETP.LT.OR P3, PT, R206, 0x2, P3 ;  /* 0x00000002ce00780c */ /* 0x000fe40001f61670 */
[----:B------:R-:W-:Y:S02]  /*10260*/  FSEL R154, R154, -INF , !P4 ;  /* 0xff8000009a9a7808 */ /* 0x000fe40006000000 */
[----:B------:R-:W-:-:S02]  /*10270*/  FSEL R204, R174, -INF , !P6 ;  /* 0xff800000aecc7808 */ /* 0x000fc40007000000 */
[----:B------:R-:W-:Y:S02]  /*10280*/  FSEL R155, R155, -INF , !P3 ;  /* 0xff8000009b9b7808 */ /* 0x000fe40005800000 */
[----:B------:R-:W-:Y:S02]  /*10290*/  FMNMX.FTZ R174, R154, R15, !PT ;  /* 0x0000000f9aae7209 */ /* 0x000fe40007810000 */
[----:B------:R-:W-:Y:S02]  /*102a0*/  ISETP.GT.AND P3, PT, R207, 0x11, P2 ;  /* 0x00000011cf00780c */ /* 0x000fe40001764270 */
[----:B0-----:R-:W-:Y:S02]  /*102b0*/  FMNMX.FTZ R169, R152, R21, !PT ;  /* 0x0000001598a97209 */ /* 0x001fe40007810000 */
[----:B------:R-:W-:Y:S02]  /*102c0*/  FSEL R152, R170, -INF , !P5 ;  /* 0xff800000aa987808 */ /* 0x000fe40006800000 */
[----:B------:R-:W-:Y:S01]  /*102d0*/  FMNMX.FTZ R21, R155, R174, !PT ;  /* 0x000000ae9b157209 */ /* 0x000fe20007810000 */
[----:B------:R-:W0:Y:S01]  /*102e0*/  SHFL.BFLY PT, R170, R169, 0x1, 0x1f ;  /* 0x0c201f00a9aa7f89 */ /* 0x000e2200000e0000 */
[----:B------:R-:W-:-:S02]  /*102f0*/  ISETP.LT.OR P3, PT, R206, 0x12, P3 ;  /* 0x00000012ce00780c */ /* 0x000fc40001f61670 */
[----:B------:R-:W-:Y:S02]  /*10300*/  FMNMX.FTZ R174, R158, R21, !PT ;  /* 0x000000159eae7209 */ /* 0x000fe40007810000 */
[----:B------:R-:W-:Y:S02]  /*10310*/  FSEL R163, R163, -INF , !P3 ;  /* 0xff800000a3a37808 */ /* 0x000fe40005800000 */
[----:B------:R-:W-:Y:S02]  /*10320*/  ISETP.GT.AND P3, PT, R207, 0x21, P2 ;  /* 0x00000021cf00780c */ /* 0x000fe40001764270 */
[----:B------:R-:W-:Y:S02]  /*10330*/  FMNMX.FTZ R21, R159, R174, !PT ;  /* 0x000000ae9f157209 */ /* 0x000fe40007810000 */
[----:B------:R-:W-:Y:S02]  /*10340*/  ISETP.LT.OR P3, PT, R206, 0x22, P3 ;  /* 0x00000022ce00780c */ /* 0x000fe40001f61670 */
[----:B------:R-:W-:-:S02]  /*10350*/  ISETP.GT.AND P5, PT, R207, 0x29, P2 ;  /* 0x00000029cf00780c */ /* 0x000fc400017a4270 */
[----:B------:R-:W-:Y:S02]  /*10360*/  FSEL R153, R171, -INF , !P3 ;  /* 0xff800000ab997808 */ /* 0x000fe40005800000 */
[C---:B------:R-:W-:Y:S02]  /*10370*/  ISETP.GT.AND P3, PT, R207.reuse, 0x30, P2 ;  /* 0x00000030cf00780c */ /* 0x040fe40001764270 */
[C---:B------:R-:W-:Y:S02]  /*10380*/  ISETP.LT.OR P5, PT, R206.reuse, 0x2a, P5 ;  /* 0x0000002ace00780c */ /* 0x040fe40002fa1670 */
[----:B------:R-:W-:Y:S02]  /*10390*/  ISETP.GT.AND P4, PT, R207, 0x31, P2 ;  /* 0x00000031cf00780c */ /* 0x000fe40001784270 */
[----:B------:R-:W-:Y:S02]  /*103a0*/  ISETP.LT.OR P3, PT, R206, 0x31, P3 ;  /* 0x00000031ce00780c */ /* 0x000fe40001f61670 */
[----:B0-----:R-:W-:-:S02]  /*103b0*/  FMNMX.FTZ R169, R169, R170, !PT ;  /* 0x000000aaa9a97209 */ /* 0x001fc40007810000 */
[----:B------:R-:W-:Y:S01]  /*103c0*/  FMNMX.FTZ R170, R162, R21, !PT ;  /* 0x00000015a2aa7209 */ /* 0x000fe20007810000 */
[----:B------:R-:W-:Y:S01]  /*103d0*/  IMAD.U32 R21, RZ, RZ, UR40 ;  /* 0x00000028ff157e24 */ /* 0x000fe2000f8e00ff */
[----:B------:R-:W-:Y:S02]  /*103e0*/  FSEL R205, R175, -INF , !P5 ;  /* 0xff800000afcd7808 */ /* 0x000fe40006800000 */
[----:B------:R-:W-:Y:S02]  /*103f0*/  FMNMX.FTZ R171, R163, R170, !PT ;  /* 0x000000aaa3ab7209 */ /* 0x000fe40007810000 */
[C---:B------:R-:W-:Y:S02]  /*10400*/  ISETP.GT.AND P6, PT, R207.reuse, 0x38, P2 ;  /* 0x00000038cf00780c */ /* 0x040fe400017c4270 */
[----:B------:R-:W-:Y:S02]  /*10410*/  FMNMX.FTZ R170, R166, R171, !PT ;  /* 0x000000aba6aa7209 */ /* 0x000fe40007810000 */
[----:B------:R-:W-:-:S02]  /*10420*/  ISETP.GT.AND P2, PT, R207, 0x39, P2 ;  /* 0x00000039cf00780c */ /* 0x000fc40001744270 */
[----:B------:R-:W-:Y:S02]  /*10430*/  FMNMX.FTZ R171, R167, R170, !PT ;  /* 0x000000aaa7ab7209 */ /* 0x000fe40007810000 */
[----:B------:R-:W-:Y:S02]  /*10440*/  ISETP.LT.OR P4, PT, R206, 0x32, P4 ;  /* 0x00000032ce00780c */ /* 0x000fe40002781670 */
[----:B------:R-:W-:Y:S02]  /*10450*/  FMNMX.FTZ R170, R152, R171, !PT ;  /* 0x000000ab98aa7209 */ /* 0x000fe40007810000 */
[----:B------:R-:W-:Y:S02]  /*10460*/  FSEL R207, R178, -INF , !P3 ;  /* 0xff800000b2cf7808 */ /* 0x000fe40005800000 */
[----:B------:R-:W-:Y:S02]  /*10470*/  FMNMX.FTZ R171, R153, R170, !PT ;  /* 0x000000aa99ab7209 */ /* 0x000fe40007810000 */
[----:B------:R-:W-:-:S02]  /*10480*/  ISETP.LT.OR P6, PT, R206, 0x39, P6 ;  /* 0x00000039ce00780c */ /* 0x000fc400037c1670 */
[----:B------:R-:W-:Y:S02]  /*10490*/  FMNMX.FTZ R170, R204, R171, !PT ;  /* 0x000000abccaa7209 */ /* 0x000fe40007810000 */
[----:B------:R-:W-:Y:S02]  /*104a0*/  FSEL R226, R179, -INF , !P4 ;  /* 0xff800000b3e27808 */ /* 0x000fe40006000000 */
[----:B------:R-:W-:Y:S02]  /*104b0*/  FMNMX.FTZ R170, R205, R170, !PT ;  /* 0x000000aacdaa7209 */ /* 0x000fe40007810000 */
[----:B------:R-:W-:Y:S01]  /*104c0*/  ISETP.LT.OR P2, PT, R206, 0x3a, P2 ;  /* 0x0000003ace00780c */ /* 0x000fe20001741670 */
[----:B------:R-:W-:Y:S01]  /*104d0*/  FMUL.FTZ R206, R169, R21 ;  /* 0x00000015a9ce7220 */ /* 0x000fe20000410000 */
[----:B------:R-:W-:Y:S02]  /*104e0*/  FMNMX.FTZ R171, R207, R170, !PT ;  /* 0x000000aacfab7209 */ /* 0x000fe40007810000 */
[----:B------:R-:W-:-:S02]  /*104f0*/  FSEL R182, R182, -INF , !P6 ;  /* 0xff800000b6b67808 */ /* 0x000fc40007000000 */
[----:B------:R-:W-:Y:S02]  /*10500*/  FMNMX.FTZ R171, R226, R171, !PT ;  /* 0x000000abe2ab7209 */ /* 0x000fe40007810000 */
[----:B------:R-:W-:Y:S02]  /*10510*/  FSEL R183, R183, -INF , !P2 ;  /* 0xff800000b7b77808 */ /* 0x000fe40005000000 */
[----:B------:R-:W-:Y:S02]  /*10520*/  FMNMX.FTZ R178, R182, R171, !PT ;  /* 0x000000abb6b27209 */ /* 0x000fe40007810000 */
[----:B------:R-:W-:Y:S02]  /*10530*/  FSETP.NEU.FTZ.AND P5, PT, R169, -INF , PT ;  /* 0xff800000a900780b */ /* 0x000fe40003fbd000 */
[----:B------:R-:W-:Y:S02]  /*10540*/  FMNMX.FTZ R178, R183, R178, !PT ;  /* 0x000000b2b7b27209 */ /* 0x000fe40007810000 */
[----:B------:R-:W-:-:S02]  /*10550*/  FSEL R206, R206, RZ, P5 ;  /* 0x000000ffcece7208 */ /* 0x000fc40002800000 */
[----:B------:R-:W-:Y:S01]  /*10560*/  R2UR UR6, R168 ;  /* 0x00000000a80672ca */ /* 0x000fe200000e0000 */
[----:B------:R-:W0:Y:S01]  /*10570*/  SHFL.BFLY PT, R179, R178, 0x2, 0x1f ;  /* 0x0c401f00b2b37f89 */ /* 0x000e2200000e0000 */
[----:B------:R-:W-:Y:S01]  /*10580*/  @!P1 PRMT R199, RZ, 0x654, R199 ;  /* 0x00000654ffc79816 */ /* 0x000fe200000000c7 */
[-CC-:B------:R-:W-:Y:S01]  /*10590*/  FFMA.FTZ R227, R157, R21.reuse, -R206.reuse ;  /* 0x000000159de37223 */ /* 0x180fe200000108ce */
[-CC-:B------:R-:W-:Y:S01]  /*105a0*/  FFMA.FTZ R157, R160, R21.reuse, -R206.reuse ;  /* 0x00000015a09d7223 */ /* 0x180fe200000108ce */
[-CC-:B------:R-:W-:Y:S01]  /*105b0*/  FFMA.FTZ R170, R161, R21.reuse, -R206.reuse ;  /* 0x00000015a1aa7223 */ /* 0x180fe200000108ce */
[----:B------:R-:W-:Y:S01]  /*105c0*/  FSEL R161, R169, RZ, P5 ;  /* 0x000000ffa9a17208 */ /* 0x000fe20002800000 */
        /* <DEDUP_REMOVED lines=13> */
[----:B------:R-:W-:-:S02]  /*106a0*/  FFMA.FTZ R181, R181, R21, -R206 ;  /* 0x00000015b5b57223 */ /* 0x000fc400000108ce */
[----:B------:R-:W-:Y:S01]  /*106b0*/  MUFU.EX2 R203, R203 ;  /* 0x000000cb00cb7308 */ /* 0x000fe20000000800 */
[----:B0-----:R-:W-:-:S05]  /*106c0*/  FMNMX.FTZ R160, R178, R179, !PT ;  /* 0x000000b3b2a07209 */ /* 0x001fca0007810000 */
[----:B------:R-:W0:Y:S02]  /*106d0*/  SHFL.BFLY PT, R179, R160, 0x1, 0x1f ;  /* 0x0c201f00a0b37f89 */ /* 0x000e2400000e0000 */
[----:B------:R-:W-:Y:S08]  /*106e0*/  MUFU.EX2 R156, R156 ;  /* 0x0000009c009c7308 */ /* 0x000ff00000000800 */
[----:B------:R-:W-:Y:S08]  /*106f0*/  MUFU.EX2 R227, R227 ;  /* 0x000000e300e37308 */ /* 0x000ff00000000800 */
[----:B------:R-:W-:Y:S01]  /*10700*/  MUFU.EX2 R157, R157 ;  /* 0x0000009d009d7308 */ /* 0x000fe20000000800 */
[----:B0-----:R-:W-:Y:S01]  /*10710*/  FMNMX.FTZ R179, R160, R179, !PT ;  /* 0x000000b3a0b37209 */ /* 0x001fe20007810000 */
[----:B------:R-:W-:-:S06]  /*10720*/  IMAD.MOV R160, RZ, RZ, -R196 ;  /* 0x000000ffffa07224 */ /* 0x000fcc00078e0ac4 */
[----:B------:R-:W-:Y:S01]  /*10730*/  MUFU.EX2 R170, R170 ;  /* 0x000000aa00aa7308 */ /* 0x000fe20000000800 */
[----:B------:R-:W-:Y:S02]  /*10740*/  FSETP.NEU.FTZ.AND P3, PT, R179, -INF , PT ;  /* 0xff800000b300780b */ /* 0x000fe40003f7d000 */
[----:B------:R-:W-:Y:S01]  /*10750*/  ISETP.NE.AND P2, PT, R185, R160, PT ;  /* 0x000000a0b900720c */ /* 0x000fe20003f45270 */
[----:B------:R-:W-:Y:S01]  /*10760*/  FADD.FTZ R160, -R161, R14 ;  /* 0x0000000ea1a07221 */ /* 0x000fe20000010100 */
[C---:B------:R-:W-:Y:S01]  /*10770*/  FSEL R164, R179.reuse, RZ, P3 ;  /* 0x000000ffb3a47208 */ /* 0x040fe20001800000 */
[-C--:B------:R-:W-:Y:S02]  /*10780*/  FMUL.FTZ R161, R179, R21.reuse ;  /* 0x00000015b3a17220 */ /* 0x080fe40000410000 */
[----:B------:R0:W-:Y:S01]  /*10790*/  MUFU.EX2 R14, R181 ;  /* 0x000000b5000e7308 */ /* 0x0001e20000000800 */
[----:B------:R-:W-:Y:S01]  /*107a0*/  FMUL.FTZ R160, R160, R21 ;  /* 0x00000015a0a07220 */ /* 0x000fe20000410000 */
[----:B------:R-:W-:Y:S01]  /*107b0*/  FADD.FTZ R164, -R164, R15 ;  /* 0x0000000fa4a47221 */ /* 0x000fe20000010100 */
[----:B------:R-:W-:-:S03]  /*107c0*/  FSEL R161, R161, RZ, P3 ;  /* 0x000000ffa1a17208 */ /* 0x000fc60001800000 */
[-C--:B------:R-:W-:Y:S02]  /*107d0*/  FMUL.FTZ R222, R164, R21.reuse ;  /* 0x00000015a4de7220 */ /* 0x080fe40000410000 */
[----:B------:R-:W1:Y:S01]  /*107e0*/  MUFU.EX2 R160, R160 ;  /* 0x000000a000a07308 */ /* 0x000e620000000800 */
[-CC-:B------:R-:W-:Y:S01]  /*107f0*/  FFMA.FTZ R206, R154, R21.reuse, -R161.reuse ;  /* 0x000000159ace7223 */ /* 0x180fe200000108a1 */
[-CC-:B------:R-:W-:Y:S01]  /*10800*/  FFMA.FTZ R154, R158, R21.reuse, -R161.reuse ;  /* 0x000000159e9a7223 */ /* 0x180fe200000108a1 */
[----:B------:R-:W-:Y:S02]  /*10810*/  @!P2 IMAD R19, R19, 0x40, R194 ;  /* 0x000000401313a824 */ /* 0x000fe400078e02c2 */
[-CC-:B------:R-:W-:Y:S01]  /*10820*/  FFMA.FTZ R165, R155, R21.reuse, -R161.reuse ;  /* 0x000000159ba57223 */ /* 0x180fe200000108a1 */
[-CC-:B------:R-:W-:Y:S01]  /*10830*/  FFMA.FTZ R164, R159, R21.reuse, -R161.reuse ;  /* 0x000000159fa47223 */ /* 0x180fe200000108a1 */
[-CC-:B0-----:R-:W-:Y:S01]  /*10840*/  FFMA.FTZ R181, R163, R21.reuse, -R161.reuse ;  /* 0x00000015a3b57223 */ /* 0x181fe200000108a1 */
[-CC-:B------:R-:W-:Y:S01]  /*10850*/  FFMA.FTZ R162, R162, R21.reuse, -R161.reuse ;  /* 0x00000015a2a27223 */ /* 0x180fe200000108a1 */
[----:B------:R-:W0:Y:S01]  /*10860*/  MUFU.EX2 R158, R222 ;  /* 0x000000de009e7308 */ /* 0x000e220000000800 */
        /* <DEDUP_REMOVED lines=8> */
[----:B-1----:R-:W-:Y:S01]  /*108f0*/  FFMA.FTZ R6, R160, R6, R202 ;  /* 0x00000006a0067223 */ /* 0x002fe200000100ca */
[----:B------:R-:W-:Y:S01]  /*10900*/  F2FP.BF16.F32.PACK_AB R152, R203, R202 ;  /* 0x000000cacb98723e */ /* 0x000fe200000010ff */
[-C--:B------:R-:W-:Y:S01]  /*10910*/  FMUL.FTZ R24, R24, R160.reuse ;  /* 0x000000a018187220 */ /* 0x080fe20000410000 */
[-C--:B------:R-:W-:Y:S01]  /*10920*/  FMUL.FTZ R25, R25, R160.reuse ;  /* 0x000000a019197220 */ /* 0x080fe20000410000 */
[-C--:B------:R-:W-:Y:S01]  /*10930*/  FMUL.FTZ R28, R28, R160.reuse ;  /* 0x000000a01c1c7220 */ /* 0x080fe20000410000 */
[-C--:B------:R-:W-:Y:S01]  /*10940*/  FMUL.FTZ R29, R29, R160.reuse ;  /* 0x000000a01d1d7220 */ /* 0x080fe20000410000 */
[----:B------:R-:W-:Y:S01]  /*10950*/  FMUL.FTZ R32, R32, R160 ;  /* 0x000000a020207220 */ /* 0x000fe20000410000 */
[----:B------:R-:W1:Y:S01]  /*10960*/  MUFU.EX2 R153, R165 ;  /* 0x000000a500997308 */ /* 0x000e620000000800 */
[-CC-:B--2---:R-:W-:Y:S01]  /*10970*/  FFMA.FTZ R206, R207, R21.reuse, -R161.reuse ;  /* 0x00000015cfce7223 */ /* 0x184fe200000108a1 */
[-CC-:B------:R-:W-:Y:S01]  /*10980*/  FFMA.FTZ R207, R226, R21.reuse, -R161.reuse ;  /* 0x00000015e2cf7223 */ /* 0x180fe200000108a1 */
[----:B------:R-:W-:Y:S01]  /*10990*/  FFMA.FTZ R161, R183, R21, -R161 ;  /* 0x00000015b7a17223 */ /* 0x000fe200000108a1 */
[----:B------:R-:W-:-:S02]  /*109a0*/  @!P2 IMAD R183, R19, 0x4, R18 ;  /* 0x0000000413b7a824 */ /* 0x000fc400078e0212 */
[----:B------:R-:W-:Y:S01]  /*109b0*/  FADD.FTZ R19, R203, R6 ;  /* 0x00000006cb137221 */ /* 0x000fe20000010000 */
[-C--:B0-----:R-:W-:Y:S01]  /*109c0*/  FMUL.FTZ R26, R26, R158.reuse ;  /* 0x0000009e1a1a7220 */ /* 0x081fe20000410000 */
[-C--:B------:R-:W-:Y:S01]  /*109d0*/  FMUL.FTZ R27, R27, R158.reuse ;  /* 0x0000009e1b1b7220 */ /* 0x080fe20000410000 */
[----:B------:R0:W2:Y:S01]  /*109e0*/  MUFU.EX2 R165, R154 ;  /* 0x0000009a00a57308 */ /* 0x0000a20000000800 */
[----:B------:R-:W-:Y:S01]  /*109f0*/  @!P2 STS [R183+0x38400], R160 ;  /* 0x038400a0b700a388 */ /* 0x000fe20000000800 */
[----:B------:R-:W-:Y:S01]  /*10a00*/  FADD.FTZ R6, R156, R19 ;  /* 0x000000139c067221 */ /* 0x000fe20000010000 */
[-C--:B------:R-:W-:Y:S01]  /*10a10*/  FMUL.FTZ R30, R30, R158.reuse ;  /* 0x0000009e1e1e7220 */ /* 0x080fe20000410000 */
[-C--:B------:R-:W-:Y:S01]  /*10a20*/  FMUL.FTZ R31, R31, R158.reuse ;  /* 0x0000009e1f1f7220 */ /* 0x080fe20000410000 */
[----:B------:R4:W-:Y:S01]  /*10a30*/  @!P2 STS [R183+0x38420], R158 ;  /* 0x0384209eb700a388 */ /* 0x0009e20000000800 */
[C---:B------:R-:W-:Y:S01]  /*10a40*/  FADD.FTZ R6, R227.reuse, R6 ;  /* 0x00000006e3067221 */ /* 0x040fe20000010000 */
[----:B------:R-:W-:Y:S01]  /*10a50*/  FMUL.FTZ R34, R34, R158 ;  /* 0x0000009e22227220 */ /* 0x000fe20000410000 */
[----:B------:R-:W5:Y:S01]  /*10a60*/  MUFU.EX2 R164, R164 ;  /* 0x000000a400a47308 */ /* 0x000f620000000800 */
[----:B0-----:R-:W-:Y:S01]  /*10a70*/  F2FP.BF16.F32.PACK_AB R154, R227, R156 ;  /* 0x0000009ce39a723e */ /* 0x001fe200000010ff */
[----:B---3--:R-:W-:Y:S01]  /*10a80*/  FFMA.FTZ R156, R158, R7, R15 ;  /* 0x000000079e9c7223 */ /* 0x008fe2000001000f */
[-C--:B------:R-:W-:Y:S01]  /*10a90*/  FMUL.FTZ R35, R35, R158.reuse ;  /* 0x0000009e23237220 */ /* 0x080fe20000410000 */
[-C--:B------:R-:W-:Y:S01]  /*10aa0*/  FMUL.FTZ R38, R38, R158.reuse ;  /* 0x0000009e26267220 */ /* 0x080fe20000410000 */
[-C--:B------:R-:W-:Y:S01]  /*10ab0*/  FMUL.FTZ R39, R39, R158.reuse ;  /* 0x0000009e27277220 */ /* 0x080fe20000410000 */
[C---:B-1----:R-:W-:Y:S01]  /*10ac0*/  FADD.FTZ R156, R153.reuse, R156 ;  /* 0x0000009c999c7221 */ /* 0x042fe20000010000 */
[----:B------:R-:W-:Y:S01]  /*10ad0*/  F2FP.BF16.F32.PACK_AB R153, R153, R15 ;  /* 0x0000000f9999723e */ /* 0x000fe200000010ff */
[----:B------:R-:W-:Y:S01]  /*10ae0*/  MUFU.EX2 R171, R171 ;  /* 0x000000ab00ab7308 */ /* 0x000fe20000000800 */
[-C--:B------:R-:W-:Y:S01]  /*10af0*/  FMUL.FTZ R42, R42, R158.reuse ;  /* 0x0000009e2a2a7220 */ /* 0x080fe20000410000 */
[----:B--2---:R-:W-:Y:S01]  /*10b00*/  FADD.FTZ R7, R165, R156 ;  /* 0x0000009ca5077221 */ /* 0x004fe20000010000 */
        /* <DEDUP_REMOVED lines=37> */
[----:B----4-:R-:W2:Y:S01]  /*10d60*/  MUFU.EX2 R183, R167 ;  /* 0x000000a700b77308 */ /* 0x010ea20000000800 */
        /* <DEDUP_REMOVED lines=25> */
[----:B------:R-:W-:Y:S01]  /*10f00*/  FADD.FTZ R226, R157, R6 ;  /* 0x000000069de27221 */ /* 0x000fe20000010000 */
[----:B------:R-:W-:Y:S01]  /*10f10*/  F2FP.BF16.F32.PACK_AB R156, R170, R157 ;  /* 0x0000009daa9c723e */ /* 0x000fe200000010ff */
        /* <DEDUP_REMOVED lines=21> */
[----:B-----5:R-:W-:Y:S01]  /*11070*/  F2FP.BF16.F32.PACK_AB R155, R164, R165 ;  /* 0x000000a5a49b723e */ /* 0x020fe200000010ff */
        /* <DEDUP_REMOVED lines=48> */
[----:B0-----:R-:W-:Y:S01]  /*11380*/  F2FP.BF16.F32.PACK_AB R158, R174, R171 ;  /* 0x000000abae9e723e */ /* 0x001fe200000010ff */
[----:B------:R-:W-:Y:S01]  /*11390*/  FADD.FTZ R15, R164, R7 ;  /* 0x00000007a40f7221 */ /* 0x000fe20000010000 */
[----:B-1----:R-:W-:Y:S01]  /*113a0*/  F2FP.BF16.F32.PACK_AB R157, R181, R19 ;  /* 0x00000013b59d723e */ /* 0x002fe200000010ff */
[----:B------:R0:W-:Y:S01]  /*113b0*/  STSM.16.M88.4 [R197+0x36400], R152 ;  /* 0x03640098c5007844 */ /* 0x0001e20000000200 */
[----:B--2---:R-:W-:Y:S01]  /*113c0*/  F2FP.BF16.F32.PACK_AB R159, R183, R182 ;  /* 0x000000b6b79f723e */ /* 0x004fe200000010ff */
[----:B------:R-:W-:Y:S01]  /*113d0*/  VIADD R6, R168, 0x80 ;  /* 0x00000080a8067836 */ /* 0x000fe20000000000 */
[----:B------:R-:W1:Y:S01]  /*113e0*/  MUFU.EX2 R207, R207 ;  /* 0x000000cf00cf7308 */ /* 0x000e620000000800 */
[----:B---3--:R-:W-:Y:S01]  /*113f0*/  F2FP.BF16.F32.PACK_AB R160, R178, R175 ;  /* 0x000000afb2a0723e */ /* 0x008fe200000010ff */
[----:B------:R-:W-:Y:S01]  /*11400*/  IMAD.MOV.U32 R7, RZ, RZ, 0x40000040 ;  /* 0x40000040ff077424 */ /* 0x000fe200078e00ff */
[----:B----4-:R-:W-:Y:S01]  /*11410*/  F2FP.BF16.F32.PACK_AB R162, R173, R172 ;  /* 0x000000acada2723e */ /* 0x010fe200000010ff */
[----:B------:R2:W-:Y:S01]  /*11420*/  STSM.16.M88.4 [R209], R156 ;  /* 0x0000009cd1007844 */ /* 0x0005e20000000200 */
[----:B-----5:R-:W-:Y:S01]  /*11430*/  F2FP.BF16.F32.PACK_AB R164, R177, R176 ;  /* 0x000000b0b1a4723e */ /* 0x020fe200000010ff */
[----:B------:R-:W-:Y:S01]  /*11440*/  FADD.FTZ R226, R170, R226 ;  /* 0x000000e2aae27221 */ /* 0x000fe20000010000 */
[----:B------:R-:W-:Y:S01]  /*11450*/  F2FP.BF16.F32.PACK_AB R166, R14, R180 ;  /* 0x000000b40ea6723e */ /* 0x000fe200000010ff */
[----:B------:R3:W-:Y:S01]  /*11460*/  MUFU.EX2 R222, R163 ;  /* 0x000000a300de7308 */ /* 0x0007e20000000800 */
[----:B------:R-:W-:Y:S01]  /*11470*/  ISETP.GT.AND P2, PT, R20, R210, PT ;  /* 0x000000d21400720c */ /* 0x000fe20003f44270 */
[----:B------:R-:W-:-:S04]  /*11480*/  FADD.FTZ R171, R171, R226 ;  /* 0x000000e2abab7221 */ /* 0x000fc80000010000 */
[----:B------:R-:W-:Y:S02]  /*11490*/  FADD.FTZ R174, R174, R171 ;  /* 0x000000abaeae7221 */ /* 0x000fe40000010000 */
[----:B------:R4:W5:Y:S01]  /*114a0*/  MUFU.EX2 R223, R161 ;  /* 0x000000a100df7308 */ /* 0x0009620000000800 */
[----:B---3--:R-:W-:Y:S01]  /*114b0*/  F2FP.BF16.F32.PACK_AB R163, R205, R204 ;  /* 0x000000cccda3723e */ /* 0x008fe200000010ff */
[----:B------:R-:W-:Y:S01]  /*114c0*/  FADD.FTZ R175, R175, R174 ;  /* 0x000000aeafaf7221 */ /* 0x000fe20000010000 */
[----:B-1----:R-:W-:-:S03]  /*114d0*/  F2FP.BF16.F32.PACK_AB R165, R207, R206 ;  /* 0x000000cecfa5723e */ /* 0x002fc600000010ff */
[----:B------:R-:W-:Y:S01]  /*114e0*/  FADD.FTZ R175, R178, R175 ;  /* 0x000000afb2af7221 */ /* 0x000fe20000010000 */
[----:B----4-:R-:W-:-:S03]  /*114f0*/  F2FP.BF16.F32.PACK_AB R161, R203, R202 ;  /* 0x000000cacba1723e */ /* 0x010fc600000010ff */
[----:B------:R-:W-:Y:S02]  /*11500*/  FADD.FTZ R172, R172, R175 ;  /* 0x000000afacac7221 */ /* 0x000fe40000010000 */
[----:B------:R2:W-:Y:S02]  /*11510*/  STSM.16.M88.4 [R198], R160 ;  /* 0x000000a0c6007844 */ /* 0x0005e40000000200 */
[----:B------:R-:W-:Y:S01]  /*11520*/  FADD.FTZ R173, R173, R172 ;  /* 0x000000acadad7221 */ /* 0x000fe20000010000 */
[----:B-----5:R-:W-:-:S03]  /*11530*/  F2FP.BF16.F32.PACK_AB R167, R223, R222 ;  /* 0x000000dedfa7723e */ /* 0x020fc600000010ff */
[----:B------:R-:W-:Y:S02]  /*11540*/  FADD.FTZ R176, R176, R173 ;  /* 0x000000adb0b07221 */ /* 0x000fe40000010000 */
[----:B------:R2:W-:Y:S01]  /*11550*/  STSM.16.M88.4 [R208], R164 ;  /* 0x000000a4d0007844 */ /* 0x0005e20000000200 */
[----:B------:R-:W-:Y:S01]  /*11560*/  WARPGROUP.ARRIVE ;  /* 0x00000000000079c5 */ /* 0x000fe20000000000 */
[----:B------:R-:W-:-:S04]  /*11570*/  FADD.FTZ R177, R177, R176 ;  /* 0x000000b0b1b17221 */ /* 0x000fc80000010000 */
[----:B------:R-:W-:Y:S01]  /*11580*/  FADD.FTZ R177, R180, R177 ;  /* 0x000000b1b4b17221 */ /* 0x000fe20000010000 */
[----:B------:R-:W-:Y:S01]  /*11590*/  HGMMA.64x256x16.F32.BF16 R24, R152, gdesc[UR4].tnspB, R24, gsb0 ;  /* 0x43e0000498187df0 */ /* 0x000fe20008001818 */
[----:B------:R-:W-:Y:S01]  /*115a0*/  R2UR UR6, R6 ;  /* 0x00000000060672ca */ /* 0x000fe200000e0000 */
[----:B------:R-:W-:Y:S01]  /*115b0*/  VIADD R6, R168, 0x100 ;  /* 0x00000100a8067836 */ /* 0x000fe20000000000 */
[----:B------:R-:W-:Y:S01]  /*115c0*/  R2UR UR7, R7 ;  /* 0x00000000070772ca */ /* 0x000fe200000e0000 */
[----:B------:R-:W-:Y:S01]  /*115d0*/  IMAD.MOV.U32 R7, RZ, RZ, 0x40000040 ;  /* 0x40000040ff077424 */ /* 0x000fe200078e00ff */
[----:B------:R-:W-:Y:S02]  /*115e0*/  WARPGROUP.DEPBAR.LE gsb0, 0x0 ;  /* 0x00008000000079c5 */ /* 0x000fe40000010000 */
[----:B------:R-:W-:Y:S01]  /*115f0*/  WARPGROUP.ARRIVE ;  /* 0x00000000000079c5 */ /* 0x000fe20000000000 */
[----:B0-----:R-:W-:-:S04]  /*11600*/  VIADD R152, R20, 0xffffffff ;  /* 0xffffffff14987836 */ /* 0x001fc80000000000 */
[----:B------:R-:W-:-:S15]  /*11610*/  IMAD.MOV.U32 R20, RZ, RZ, R152 ;  /* 0x000000ffff147224 */ /* 0x000fde00078e0098 */
[----:B------:R-:W-:-:S01]  /*11620*/  NOP ;  /* 0x0000000000007918 */ /* 0x000fc20000000000 */
[----:B------:R-:W-:Y:S01]  /*11630*/  HGMMA.64x256x16.F32.BF16 R24, R156, gdesc[UR4].tnspB, R24, gsb0 ;  /* 0x43e000049c187df0 */ /* 0x000fe20008001818 */
[----:B------:R-:W-:Y:S01]  /*11640*/  R2UR UR6, R6 ;  /* 0x00000000060672ca */ /* 0x000fe200000e0000 */
[----:B------:R-:W-:Y:S01]  /*11650*/  VIADD R6, R168, 0x180 ;  /* 0x00000180a8067836 */ /* 0x000fe20000000000 */
[----:B------:R-:W-:Y:S01]  /*11660*/  R2UR UR7, R7 ;  /* 0x00000000070772ca */ /* 0x000fe200000e0000 */
[----:B------:R-:W-:Y:S01]  /*11670*/  IMAD.MOV.U32 R7, RZ, RZ, 0x40000040 ;  /* 0x40000040ff077424 */ /* 0x000fe200078e00ff */
[----:B------:R-:W-:Y:S02]  /*11680*/  WARPGROUP.DEPBAR.LE gsb0, 0x0 ;  /* 0x00008000000079c5 */ /* 0x000fe40000010000 */
[----:B------:R-:W-:-:S15]  /*11690*/  WARPGROUP.ARRIVE ;  /* 0x00000000000079c5 */ /* 0x000fde0000000000 */
[----:B------:R-:W-:-:S06]  /*116a0*/  NOP ;  /* 0x0000000000007918 */ /* 0x000fcc0000000000 */
[----:B------:R-:W-:Y:S01]  /*116b0*/  HGMMA.64x256x16.F32.BF16 R24, R160, gdesc[UR4].tnspB, R24, gsb0 ;  /* 0x43e00004a0187df0 */ /* 0x000fe20008001818 */
[----:B------:R-:W-:Y:S01]  /*116c0*/  R2UR UR6, R6 ;  /* 0x00000000060672ca */ /* 0x000fe200000e0000 */
[----:B------:R-:W-:Y:S01]  /*116d0*/  FADD.FTZ R6, R19, R15 ;  /* 0x0000000f13067221 */ /* 0x000fe20000010000 */
[----:B------:R-:W-:Y:S01]  /*116e0*/  R2UR UR7, R7 ;  /* 0x00000000070772ca */ /* 0x000fe200000e0000 */
[----:B------:R-:W-:Y:S02]  /*116f0*/  IMAD.MOV.U32 R19, RZ, RZ, R201 ;  /* 0x000000ffff137224 */ /* 0x000fe400078e00c9 */
[----:B------:R-:W-:Y:S01]  /*11700*/  FADD.FTZ R181, R181, R6 ;  /* 0x00000006b5b57221 */ /* 0x000fe20000010000 */
[----:B------:R-:W-:Y:S01]  /*11710*/  FADD.FTZ R6, R14, R177 ;  /* 0x000000b10e067221 */ /* 0x000fe20000010000 */
[----:B------:R-:W-:Y:S02]  /*11720*/  IMAD.MOV.U32 R14, RZ, RZ, R169 ;  /* 0x000000ffff0e7224 */ /* 0x000fe400078e00a9 */
        /* <DEDUP_REMOVED lines=26> */
.L_x_5473:
[----:B------:R-:W-:Y:S02]  /*118d0*/  IMAD.MOV.U32 R15, RZ, RZ, R179 ;  /* 0x000000ffff0f7224 */ /* 0x000fe400078e00b3 */
[----:B------:R-:W-:Y:S02]  /*118e0*/  IMAD.MOV.U32 R14, RZ, RZ, R169 ;  /* 0x000000ffff0e7224 */ /* 0x000fe400078e00a9 */
[----:B------:R-:W-:Y:S02]  /*118f0*/  IMAD.MOV.U32 R19, RZ, RZ, R201 ;  /* 0x000000ffff137224 */ /* 0x000fe400078e00c9 */
[----:B------:R-:W-:-:S07]  /*11900*/  IMAD.MOV.U32 R20, RZ, RZ, R152 ;  /* 0x000000ffff147224 */ /* 0x000fce00078e0098 */
.L_x_5472:
[----:B------:R-:W-:Y:S05]  /*11910*/  BSYNC B1 ;  /* 0x0000000000017941 */ /* 0x000fea0003800000 */
.L_x_5471:
[----:B------:R-:W0:Y:S01]  /*11920*/  LDC R154, c[0x0][0xadc] ;  /* 0x0002b700ff9a7b82 */ /* 0x000e220000000800 */
[----:B------:R-:W-:-:S05]  /*11930*/  IADD3 R152, R23, 0x40, -R184 ;  /* 0x0000004017987810 */ /* 0x000fca0007ffe8b8 */
[----:B------:R-:W-:-:S04]  /*11940*/  IMAD R153, R189, 0x40, R152 ;  /* 0x00000040bd997824 */ /* 0x000fc800078e0298 */
[----:B------:R-:W-:Y:S01]  /*11950*/  IMAD.IADD R188, R153, 0x1, -R188 ;  /* 0x0000000199bc7824 */ /* 0x000fe200078e0abc */
[----:B0-----:R-:W-:-:S13]  /*11960*/  ISETP.GE.AND P6, PT, R154, 0x1, PT ;  /* 0x000000019a00780c */ /* 0x001fda0003fc6270 */
[----:B------:R-:W-:Y:S05]  /*11970*/  @!P6 BRA `(.L_x_5493) ;  /* 0x000000000048e947 */ /* 0x000fea0003800000 */
[----:B------:R-:W-:Y:S01]  /*11980*/  IMAD.MOV.U32 R155, RZ, RZ, R153 ;  /* 0x000000ffff9b7224 */ /* 0x000fe200078e0099 */
[----:B------:R-:W-:Y:S04]  /*11990*/  BSSY B0, `(.L_x_5494) ;  /* 0x000000e000007945 */ /* 0x000fe80003800000 */
        /* <DEDUP_REMOVED lines=9> */
.L_x_5495:
[----:B------:R-:W-:-:S13]  /*11a30*/  ISETP.NE.AND P2, PT, R154, 0x1, PT ;  /* 0x000000019a00780c */ /* 0x000fda0003f45270 */
[----:B------:R-:W0:Y:S02]  /*11a40*/  @P2 LDC.64 R152, c[0x0][0xae0] ;  /* 0x0002b800ff982b82 */ /* 0x000e240000000a00 */
[----:B0-----:R-:W-:-:S05]  /*11a50*/  @P2 IMAD.HI.U32 R152, R155, R152, RZ ;  /* 0x000000989b982227 */ /* 0x001fca00078e00ff */
[----:B------:R-:W-:-:S07]  /*11a60*/  @P2 SHF.R.U32.HI R155, RZ, R153, R152 ;  /* 0x00000099ff9b2219 */ /* 0x000fce0000011698 */
.L_x_5496:
[----:B------:R-:W-:Y:S05]  /*11a70*/  BSYNC B0 ;  /* 0x0000000000007941 */ /* 0x000fea0003800000 */
.L_x_5494:
[----:B------:R-:W-:-:S05]  /*11a80*/  IMAD R155, R155, R154, RZ ;  /* 0x0000009a9b9b7224 */ /* 0x000fca00078e02ff */
[----:B------:R-:W-:-:S07]  /*11a90*/  VIMNMX R188, R188, R155, !PT ;  /* 0x0000009bbcbc7248 */ /* 0x000fce0007fe0100 */
.L_x_5493:
        /* <DEDUP_REMOVED lines=10> */
[----:B--2---:R-:W-:Y:S02]  /*11b40*/  IMAD.MOV.U32 R199, RZ, RZ, R14 ;  /* 0x000000ffffc77224 */ /* 0x004fe400078e000e */
[----:B------:R-:W-:Y:S02]  /*11b50*/  IMAD.MOV.U32 R189, RZ, RZ, R20 ;  /* 0x000000ffffbd7224 */ /* 0x000fe400078e0014 */
[----:B------:R-:W-:-:S07]  /*11b60*/  IMAD.MOV.U32 R201, RZ, RZ, R19 ;  /* 0x000000ffffc97224 */ /* 0x000fce00078e0013 */
.L_x_5510:
[----:B------:R-:W-:Y:S01]  /*11b70*/  VIADD R19, R201, 0x1 ;  /* 0x00000001c9137836 */ /* 0x000fe20000000000 */
[C---:B------:R-:W-:Y:S01]  /*11b80*/  ISETP.GT.AND P2, PT, R189.reuse, R210, PT ;  /* 0x000000d2bd00720c */ /* 0x040fe20003f44270 */
[----:B------:R-:W-:-:S03]  /*11b90*/  VIADD R189, R189, 0xffffffff ;  /* 0xffffffffbdbd7836 */ /* 0x000fc60000000000 */
[----:B------:R-:W-:-:S04]  /*11ba0*/  ISETP.NE.AND P3, PT, R19, 0x2, PT ;  /* 0x000000021300780c */ /* 0x000fc80003f65270 */
[----:B------:R-:W-:Y:S02]  /*11bb0*/  SEL R15, RZ, 0x1, P3 ;  /* 0x00000001ff0f7807 */ /* 0x000fe40001800000 */
[----:B------:R-:W-:Y:S02]  /*11bc0*/  SEL R19, R19, RZ, P3 ;  /* 0x000000ff13137207 */ /* 0x000fe40001800000 */
[----:B------:R-:W-:Y:S01]  /*11bd0*/  LOP3.LUT R22, R22, R15, RZ, 0x3c, !PT ;  /* 0x0000000f16167212 */ /* 0x000fe200078e3cff */
[----:B----4-:R-:W-:Y:S06]  /*11be0*/  @!P0 BRA `(.L_x_5500) ;  /* 0x0000000000048947 */ /* 0x010fec0003800000 */
[----:B------:R-:W-:Y:S01]  /*11bf0*/  BPT.TRAP 0x1 ;  /* 0x000000040000795c */ /* 0x000fe20000300000 */
.L_x_5500:
[----:B------:R-:W-:Y:S01]  /*11c00*/  IMAD R188, R19, 0x8, R18 ;  /* 0x0000000813bc7824 */ /* 0x000fe200078e0212 */
[----:B------:R-:W-:-:S04]  /*11c10*/  SHF.L.U32 R203, R22, 0x1f, RZ ;  /* 0x0000001f16cb7819 */ /* 0x000fc800000006ff */
[----:B------:R0:W1:Y:S01]  /*11c20*/  SYNCS.PHASECHK.TRANS64.TRYWAIT P3, [R188+URZ+0x38830], R203 ;  /* 0x038830cbbc0075a7 */ /* 0x000062000806017f */
[----:B------:R-:W-:Y:S05]  /*11c30*/  @!P0 BRA `(.L_x_5501) ;  /* 0x0000000000048947 */ /* 0x000fea0003800000 */
[----:B------:R-:W-:Y:S01]  /*11c40*/  BPT.TRAP 0x1 ;  /* 0x000000040000795c */ /* 0x000fe20000300000 */
.L_x_5501:
[----:B------:R-:W-:Y:S01]  /*11c50*/  BSSY B2, `(.L_x_5502) ;  /* 0x0000006000027945 */ /* 0x000fe20003800000 */
[----:B------:R-:W-:Y:S02]  /*11c60*/  IMAD R14, R19, 0x200, R190 ;  /* 0x00000200130e7824 */ /* 0x000fe400078e02be */
[----:B------:R-:W-:Y:S01]  /*11c70*/  IMAD.MOV.U32 R15, RZ, RZ, 0x40000040 ;  /* 0x40000040ff0f7424 */ /* 0x000fe200078e00ff */
[----:B-1----:R-:W-:Y:S06]  /*11c80*/  @P3 BRA `(.L_x_5503) ;  /* 0x0000000000083947 */ /* 0x002fec0003800000 */
[----:B------:R-:W1:Y:S02]  /*11c90*/  SYNCS.PHASECHK.TRANS64.TRYWAIT P3, [R188+URZ+0x38830], R203 ;  /* 0x038830cbbc0075a7 */ /* 0x000e64000806017f */
[----:B-1----:R-:W-:Y:S05]  /*11ca0*/  @!P3 BRA `(.L_x_5504) ;  /* 0x0000011800dcb947 */ /* 0x002fea0003800000 */
.L_x_5503:
[----:B------:R-:W-:Y:S05]  /*11cb0*/  BSYNC B2 ;  /* 0x0000000000027941 */ /* 0x000fea0003800000 */
.L_x_5502:
        /* <DEDUP_REMOVED lines=36> */
.L_x_5505:
[----:B------:R2:W3:Y:S01]  /*11f00*/  SYNCS.PHASECHK.TRANS64.TRYWAIT P3, [R188+URZ+0x38850], R203 ;  /* 0x038850cbbc0075a7 */ /* 0x0004e2000806017f */
[----:B------:R-:W-:Y:S05]  /*11f10*/  @!P0 BRA `(.L_x_5506) ;  /* 0x0000000000048947 */ /* 0x000fea0003800000 */
[----:B------:R-:W-:Y:S01]  /*11f20*/  BPT.TRAP 0x1 ;  /* 0x000000040000795c */ /* 0x000fe20000300000 */
.L_x_5506:
[----:B------:R-:W-:Y:S04]  /*11f30*/  BSSY B2, `(.L_x_5507) ;  /* 0x0000004000027945 */ /* 0x000fe80003800000 */
[----:B---3--:R-:W-:Y:S05]  /*11f40*/  @P3 BRA `(.L_x_5508) ;  /* 0x0000000000083947 */ /* 0x008fea0003800000 */
[----:B------:R-:W3:Y:S02]  /*11f50*/  SYNCS.PHASECHK.TRANS64.TRYWAIT P3, [R188+URZ+0x38850], R203 ;  /* 0x038850cbbc0075a7 */ /* 0x000ee4000806017f */
[----:B---3--:R-:W-:Y:S05]  /*11f60*/  @!P3 BRA `(.L_x_5509) ;  /* 0x000001180040b947 */ /* 0x008fea0003800000 */
.L_x_5508:
[----:B------:R-:W-:Y:S05]  /*11f70*/  BSYNC B2 ;  /* 0x0000000000027941 */ /* 0x000fea0003800000 */
.L_x_5507:
[----:B------:R-:W-:Y:S01]  /*11f80*/  IMAD R202, R19, 0x1000, R191 ;  /* 0x0000100013ca7824 */ /* 0x000fe200078e02bf */
[----:B------:R-:W-:Y:S01]  /*11f90*/  R2UR UR4, R2 ;  /* 0x00000000020472ca */ /* 0x000fe200000e0000 */
[----:B0123--:R-:W-:Y:S01]  /*11fa0*/  IMAD.MOV.U32 R203, RZ, RZ, 0x40000040 ;  /* 0x40000040ffcb7424 */ /* 0x00ffe200078e00ff */
[----:B------:R-:W-:Y:S01]  /*11fb0*/  R2UR UR5, R3 ;  /* 0x00000000030572ca */ /* 0x000fe200000e0000 */
[----:B------:R-:W-:Y:S01]  /*11fc0*/  WARPGROUP.ARRIVE ;  /* 0x00000000000079c5 */ /* 0x000fe20000000000 */
[----:B------:R-:W-:Y:S01]  /*11fd0*/  R2UR UR6, R202 ;  /* 0x00000000ca0672ca */ /* 0x000fe200000e0000 */
[----:B------:R-:W-:Y:S01]  /*11fe0*/  VIADD R14, R2, 0x2 ;  /* 0x00000002020e7836 */ /* 0x000fe20000000000 */
[----:B------:R-:W-:Y:S01]  /*11ff0*/  R2UR UR7, R203 ;  /* 0x00000000cb0772ca */ /* 0x000fe200000e0000 */
[----:B------:R-:W-:Y:S02]  /*12000*/  IMAD.MOV.U32 R15, RZ, RZ, 0x40000040 ;  /* 0x40000040ff0f7424 */ /* 0x000fe400078e00ff */
[----:B------:R-:W0:Y:S01]  /*12010*/  S2R R20, SR_TID.X ;  /* 0x0000000000147919 */ /* 0x000e220000002100 */
[----:B------:R-:W-:-:S02]  /*12020*/  VIADD R203, R202, 0x800 ;  /* 0x00000800cacb7836 */ /* 0x000fc40000000000 */
[----:B------:R-:W-:Y:S02]  /*12030*/  IMAD.MOV.U32 R21, RZ, RZ, 0x40000040 ;  /* 0x40000040ff157424 */ /* 0x000fe400078e00ff */
[----:B------:R-:W-:Y:S02]  /*12040*/  VIADD R206, R2, 0x800 ;  /* 0x0000080002ce7836 */ /* 0x000fe40000000000 */
[----:B------:R-:W-:Y:S02]  /*12050*/  IMAD.MOV.U32 R205, RZ, RZ, 0x40000040 ;  /* 0x40000040ffcd7424 */ /* 0x000fe400078e00ff */
[----:B------:R-:W-:Y:S01]  /*12060*/  IMAD.MOV.U32 R207, RZ, RZ, 0x40000040 ;  /* 0x40000040ffcf7424 */ /* 0x000fe200078e00ff */
        /* <DEDUP_REMOVED lines=9> */
[----:B0-----:R-:W-:Y:S01]  /*12100*/  SHF.R.U32.HI R20, RZ, 0x7, R20 ;  /* 0x00000007ff147819 */ /* 0x001fe20000011614 */
[----:B------:R-:W-:Y:S02]  /*12110*/  WARPGROUP.DEPBAR.LE gsb0, 0x0 ;  /* 0x00008000000079c5 */ /* 0x000fe40000010000 */
[----:B------:R-:W-:-:S08]  /*12120*/  WARPGROUP.ARRIVE ;  /* 0x00000000000079c5 */ /* 0x000fd00000000000 */
        /* <DEDUP_REMOVED lines=148> */
[----:B------:R-:W-:Y:S02]  /*12a70*/  R2UR UR6, R14 ;  /* 0x000000000e0672ca */ /* 0x000fe400000e0000 */
[----:B------:R-:W-:Y:S01]  /*12a80*/  R2UR UR7, R15 ;  /* 0x000000000f0772ca */ /* 0x000fe200000e0000 */
[----:B------:R-:W0:Y:S01]  /*12a90*/  SHFL.IDX PT, R14, R20, RZ, 0x1f ;  /* 0x00001fff140e7589 */ /* 0x000e2200000e0000 */
[----:B------:R-:W-:Y:S01]  /*12aa0*/  IMAD.MOV.U32 R15, RZ, RZ, 0x4 ;  /* 0x00000004ff0f7424 */ /* 0x000fe200078e00ff */
[----:B0-----:R-:W-:-:S04]  /*12ab0*/  ISETP.GT.AND P3, PT, R14, 0x7f, PT ;  /* 0x0000007f0e00780c */ /* 0x001fc80003f64270 */
[----:B------:R-:W-:-:S05]  /*12ac0*/  SEL R14, RZ, 0x2, !P3 ;  /* 0x00000002ff0e7807 */ /* 0x000fca0005800000 */
        /* <DEDUP_REMOVED lines=11> */
[C---:B------:R-:W-:Y:S02]  /*12b80*/  SEL R20, R15.reuse, 0x2, P3 ;  /* 0x000000020f147807 */ /* 0x040fe40001800000 */
[----:B------:R-:W-:Y:S02]  /*12b90*/  SEL R15, R15, 0x6, !P3 ;  /* 0x000000060f0f7807 */ /* 0x000fe40005800000 */
[----:B------:R-:W-:Y:S01]  /*12ba0*/  SEL R21, R21, 0x26, P3 ;  /* 0x0000002615157807 */ /* 0x000fe20001800000 */
[----:B------:R-:W-:-:S03]  /*12bb0*/  IMAD.IADD R204, R203, 0x1, R20 ;  /* 0x00000001cbcc7824 */ /* 0x000fc600078e0214 */
[----:B------:R-:W-:Y:S01]  /*12bc0*/  LOP3.LUT R21, R21, 0x6, RZ, 0xc0, !PT ;  /* 0x0000000615157812 */ /* 0x000fe200078ec0ff */
        /* <DEDUP_REMOVED lines=23> */
[----:B------:R-:W-:-:S04]  /*12d40*/  LOP3.LUT R203, R203, 0xa00, RZ, 0xc0, !PT ;  /* 0x00000a00cbcb7812 */ /* 0x000fc800078ec0ff */
[CC--:B------:R-:W-:Y:S02]  /*12d50*/  IADD3 R204, R21.reuse, R203.reuse, R2 ;  /* 0x000000cb15cc7210 */ /* 0x0c0fe40007ffe002 */
[----:B------:R-:W-:Y:S01]  /*12d60*/  IADD3 R206, R21, R203, R202 ;  /* 0x000000cb15ce7210 */ /* 0x000fe20007ffe0ca */
[----:B------:R-:W-:Y:S02]  /*12d70*/  VIADD R21, R2, 0xa00 ;  /* 0x00000a0002157836 */ /* 0x000fe40000000000 */
        /* <DEDUP_REMOVED lines=118> */
[----:B------:R-:W-:Y:S01]  /*134e0*/  R2UR UR6, R204 ;  /* 0x00000000cc0672ca */ /* 0x000fe200000e0000 */
[C---:B------:R-:W-:Y:S01]  /*134f0*/  IMAD.IADD R204, R206.reuse, 0x1, R14 ;  /* 0x00000001cecc7824 */ /* 0x040fe200078e020e */
[----:B------:R-:W-:Y:S01]  /*13500*/  R2UR UR7, R205 ;  /* 0x00000000cd0772ca */ /* 0x000fe200000e0000 */
[----:B------:R-:W-:Y:S02]  /*13510*/  IMAD.MOV.U32 R205, RZ, RZ, 0x40000040 ;  /* 0x40000040ffcd7424 */ /* 0x000fe400078e00ff */
[----:B------:R-:W-:Y:S01]  /*13520*/  IMAD.IADD R14, R206, 0x1, R15 ;  /* 0x00000001ce0e7824 */ /* 0x000fe200078e020f */
[----:B------:R-:W-:Y:S01]  /*13530*/  R2UR UR4, R204 ;  /* 0x00000000cc0472ca */ /* 0x000fe200000e0000 */
[----:B------:R-:W-:Y:S01]  /*13540*/  IMAD.IADD R204, R206, 0x1, R20 ;  /* 0x00000001cecc7824 */ /* 0x000fe200078e0214 */
[----:B------:R-:W-:Y:S01]  /*13550*/  R2UR UR5, R205 ;  /* 0x00000000cd0572ca */ /* 0x000fe200000e0000 */
[----:B------:R-:W-:-:S02]  /*13560*/  IMAD.MOV.U32 R205, RZ, RZ, 0x40000040 ;  /* 0x40000040ffcd7424 */ /* 0x000fc400078e00ff */
[----:B------:R-:W-:Y:S01]  /*13570*/  IMAD.IADD R20, R20, 0x1, R203 ;  /* 0x0000000114147824 */ /* 0x000fe200078e02cb */
[----:B------:R-:W-:Y:S02]  /*13580*/  WARPGROUP.DEPBAR.LE gsb0, 0x0 ;  /* 0x00008000000079c5 */ /* 0x000fe40000010000 */
[----:B------:R-:W-:-:S07]  /*13590*/  WARPGROUP.ARRIVE ;  /* 0x00000000000079c5 */ /* 0x000fce0000000000 */
[----:B------:R-:W-:Y:S01]  /*135a0*/  HGMMA.64x64x16.F32.BF16 R152, gdesc[UR4], R152, gsb0 ;  /* 0x00e00000049879f0 */ /* 0x000fe20008001898 */
[----:B------:R-:W-:Y:S02]  /*135b0*/  R2UR UR4, R204 ;  /* 0x00000000cc0472ca */ /* 0x000fe400000e0000 */
[----:B------:R-:W-:Y:S02]  /*135c0*/  R2UR UR5, R205 ;  /* 0x00000000cd0572ca */ /* 0x000fe400000e0000 */
        /* <DEDUP_REMOVED lines=8> */
[----:B------:R-:W-:Y:S01]  /*13650*/  R2UR UR4, R14 ;  /* 0x000000000e0472ca */ /* 0x000fe200000e0000 */
[----:B------:R-:W-:Y:S01]  /*13660*/  IMAD.MOV.U32 R14, RZ, RZ, 0x40 ;  /* 0x00000040ff0e7424 */ /* 0x000fe200078e00ff */
[----:B------:R-:W-:Y:S01]  /*13670*/  R2UR UR5, R15 ;  /* 0x000000000f0572ca */ /* 0x000fe200000e0000 */
[----:B------:R-:W-:Y:S01]  /*13680*/  IMAD.MOV.U32 R15, RZ, RZ, 0x1000 ;  /* 0x00001000ff0f7424 */ /* 0x000fe200078e00ff */
[----:B------:R-:W-:Y:S01]  /*13690*/  R2UR UR6, R20 ;  /* 0x00000000140672ca */ /* 0x000fe200000e0000 */
[----:B------:R-:W-:Y:S01]  /*136a0*/  IMAD R20, R19, 0x1000, R193 ;  /* 0x0000100013147824 */ /* 0x000fe200078e02c1 */
        /* <DEDUP_REMOVED lines=20> */
[----:B------:R-:W-:Y:S01]  /*137f0*/  R2UR UR7, R21 ;  /* 0x00000000150772ca */ /* 0x000fe200000e0000 */
[----:B------:R-:W-:Y:S01]  /*13800*/  IMAD.U32 R21, RZ, RZ, UR39 ;  /* 0x00000027ff157e24 */ /* 0x000fe2000f8e00ff */
        /* <DEDUP_REMOVED lines=31> */
[CC--:B------:R-:W-:Y:S01]  /*13a00*/  FMUL.FTZ R206, R14.reuse, R21.reuse ;  /* 0x000000150ece7220 */ /* 0x0c0fe20000410000 */
[----:B------:R-:W-:Y:S01]  /*13a10*/  FMNMX.FTZ R15, R171, R202, !PT ;  /* 0x000000caab0f7209 */ /* 0x000fe20007810000 */
[----:B------:R-:W-:Y:S02]  /*13a20*/  FADD.FTZ R204, -R14, R199 ;  /* 0x000000c70ecc7221 */ /* 0x000fe40000010100 */
[--C-:B------:R-:W-:Y:S01]  /*13a30*/  FFMA.FTZ R199, R160, R21, -R206.reuse ;  /* 0x00000015a0c77223 */ /* 0x100fe200000108ce */
[----:B------:R-:W-:Y:S01]  /*13a40*/  FMNMX.FTZ R202, R174, R15, !PT ;  /* 0x0000000faeca7209 */ /* 0x000fe20007810000 */
[-CC-:B------:R-:W-:Y:S01]  /*13a50*/  FFMA.FTZ R203, R164, R21.reuse, -R206.reuse ;  /* 0x00000015a4cb7223 */ /* 0x180fe200000108ce */
[-C--:B------:R-:W-:Y:S01]  /*13a60*/  FMUL.FTZ R204, R204, R21.reuse ;  /* 0x00000015cccc7220 */ /* 0x080fe20000410000 */
[-CC-:B------:R-:W-:Y:S01]  /*13a70*/  FFMA.FTZ R152, R152, R21.reuse, -R206.reuse ;  /* 0x0000001598987223 */ /* 0x180fe200000108ce */
[----:B------:R-:W-:Y:S01]  /*13a80*/  FMNMX.FTZ R15, R175, R202, !PT ;  /* 0x000000caaf0f7209 */ /* 0x000fe20007810000 */
[-CC-:B------:R-:W-:Y:S01]  /*13a90*/  FFMA.FTZ R153, R153, R21.reuse, -R206.reuse ;  /* 0x0000001599997223 */ /* 0x180fe200000108ce */
[----:B------:R0:W1:Y:S01]  /*13aa0*/  MUFU.EX2 R205, R204 ;  /* 0x000000cc00cd7308 */ /* 0x0000620000000800 */
[--C-:B------:R-:W-:Y:S01]  /*13ab0*/  FFMA.FTZ R156, R156, R21, -R206.reuse ;  /* 0x000000159c9c7223 */ /* 0x100fe200000108ce */
[----:B------:R-:W-:Y:S01]  /*13ac0*/  FMNMX.FTZ R202, R178, R15, !PT ;  /* 0x0000000fb2ca7209 */ /* 0x000fe20007810000 */
[-CC-:B------:R-:W-:Y:S01]  /*13ad0*/  FFMA.FTZ R157, R157, R21.reuse, -R206.reuse ;  /* 0x000000159d9d7223 */ /* 0x180fe200000108ce */
[-CC-:B------:R-:W-:Y:S01]  /*13ae0*/  FFMA.FTZ R168, R168, R21.reuse, -R206.reuse ;  /* 0x00000015a8a87223 */ /* 0x180fe200000108ce */
[-CC-:B------:R-:W-:Y:S01]  /*13af0*/  FFMA.FTZ R169, R169, R21.reuse, -R206.reuse ;  /* 0x00000015a9a97223 */ /* 0x180fe200000108ce */
[----:B------:R-:W-:Y:S01]  /*13b00*/  FMNMX.FTZ R15, R179, R202, !PT ;  /* 0x000000cab30f7209 */ /* 0x000fe20007810000 */
[-CC-:B------:R-:W-:Y:S01]  /*13b10*/  FFMA.FTZ R172, R172, R21.reuse, -R206.reuse ;  /* 0x00000015acac7223 */ /* 0x180fe200000108ce */
[----:B------:R-:W2:Y:S01]  /*13b20*/  MUFU.EX2 R152, R152 ;  /* 0x0000009800987308 */ /* 0x000ea20000000800 */
[--C-:B0-----:R-:W-:Y:S01]  /*13b30*/  FFMA.FTZ R204, R165, R21, -R206.reuse ;  /* 0x00000015a5cc7223 */ /* 0x101fe200000108ce */
[----:B------:R-:W-:Y:S01]  /*13b40*/  FMNMX.FTZ R202, R182, R15, !PT ;  /* 0x0000000fb6ca7209 */ /* 0x000fe20007810000 */
[-CC-:B------:R-:W-:Y:S01]  /*13b50*/  FFMA.FTZ R173, R173, R21.reuse, -R206.reuse ;  /* 0x00000015adad7223 */ /* 0x180fe200000108ce */
[-CC-:B------:R-:W-:Y:S01]  /*13b60*/  FFMA.FTZ R176, R176, R21.reuse, -R206.reuse ;  /* 0x00000015b0b07223 */ /* 0x180fe200000108ce */
[-CC-:B------:R-:W-:Y:S01]  /*13b70*/  FFMA.FTZ R177, R177, R21.reuse, -R206.reuse ;  /* 0x00000015b1b17223 */ /* 0x180fe200000108ce */
[----:B------:R-:W-:Y:S01]  /*13b80*/  FMNMX.FTZ R15, R183, R202, !PT ;  /* 0x000000cab70f7209 */ /* 0x000fe20007810000 */
[-CC-:B------:R-:W-:Y:S01]  /*13b90*/  FFMA.FTZ R202, R161, R21.reuse, -R206.reuse ;  /* 0x00000015a1ca7223 */ /* 0x180fe200000108ce */
[----:B------:R-:W0:Y:S01]  /*13ba0*/  MUFU.EX2 R153, R153 ;  /* 0x0000009900997308 */ /* 0x000e220000000800 */
[-CC-:B------:R-:W-:Y:S01]  /*13bb0*/  FFMA.FTZ R180, R180, R21.reuse, -R206.reuse ;  /* 0x00000015b4b47223 */ /* 0x180fe200000108ce */
[----:B------:R-:W-:Y:S01]  /*13bc0*/  FFMA.FTZ R181, R181, R21, -R206 ;  /* 0x00000015b5b57223 */ /* 0x000fe200000108ce */
[----:B------:R-:W3:Y:S01]  /*13bd0*/  SHFL.BFLY PT, R160, R15, 0x2, 0x1f ;  /* 0x0c401f000fa07f89 */ /* 0x000ee200000e0000 */
[-C--:B-1----:R-:W-:Y:S01]  /*13be0*/  FMUL.FTZ R24, R24, R205.reuse ;  /* 0x000000cd18187220 */ /* 0x082fe20000410000 */
[-C--:B------:R-:W-:Y:S01]  /*13bf0*/  FMUL.FTZ R25, R25, R205.reuse ;  /* 0x000000cd19197220 */ /* 0x080fe20000410000 */
[-C--:B------:R-:W-:Y:S01]  /*13c00*/  FMUL.FTZ R28, R28, R205.reuse ;  /* 0x000000cd1c1c7220 */ /* 0x080fe20000410000 */
[-C--:B------:R-:W-:Y:S01]  /*13c10*/  FMUL.FTZ R29, R29, R205.reuse ;  /* 0x000000cd1d1d7220 */ /* 0x080fe20000410000 */
[----:B------:R-:W1:Y:S01]  /*13c20*/  MUFU.EX2 R156, R156 ;  /* 0x0000009c009c7308 */ /* 0x000e620000000800 */
[----:B--2---:R-:W-:Y:S01]  /*13c30*/  FFMA.FTZ R6, R205, R6, R152 ;  /* 0x00000006cd067223 */ /* 0x004fe20000010098 */
        /* <DEDUP_REMOVED lines=50> */
[----:B------:R-:W-:Y:S01]  /*13f60*/  FMUL.FTZ R109, R109, R205 ;  /* 0x000000cd6d6d7220 */ /* 0x000fe20000410000 */
[C---:B------:R-:W-:Y:S01]  /*13f70*/  FMUL.FTZ R164, R15.reuse, R21 ;  /* 0x000000150fa47220 */ /* 0x040fe20000410000 */
[----:B------:R-:W-:Y:S01]  /*13f80*/  FADD.FTZ R160, -R15, R200 ;  /* 0x000000c80fa07221 */ /* 0x000fe20000010100 */
[-C--:B------:R-:W-:Y:S01]  /*13f90*/  FMUL.FTZ R112, R112, R205.reuse ;  /* 0x000000cd70707220 */ /* 0x080fe20000410000 */
[----:B------:R-:W-:Y:S01]  /*13fa0*/  FMUL.FTZ R113, R113, R205 ;  /* 0x000000cd71717220 */ /* 0x000fe20000410000 */
[----:B------:R-:W-:Y:S01]  /*13fb0*/  FFMA.FTZ R161, R154, R21, -R164 ;  /* 0x000000159aa17223 */ /* 0x000fe200000108a4 */
[----:B------:R-:W-:-:S02]  /*13fc0*/  IMAD.MOV R154, RZ, RZ, -R196 ;  /* 0x000000ffff9a7224 */ /* 0x000fc400078e0ac4 */
[-C--:B------:R-:W-:Y:S01]  /*13fd0*/  FMUL.FTZ R160, R160, R21.reuse ;  /* 0x00000015a0a07220 */ /* 0x080fe20000410000 */
[-CC-:B------:R-:W-:Y:S01]  /*13fe0*/  FFMA.FTZ R207, R163, R21.reuse, -R164.reuse ;  /* 0x00000015a3cf7223 */ /* 0x180fe200000108a4 */
[-CC-:B------:R-:W-:Y:S01]  /*13ff0*/  FFMA.FTZ R155, R155, R21.reuse, -R164.reuse ;  /* 0x000000159b9b7223 */ /* 0x180fe200000108a4 */
[-CC-:B------:R-:W-:Y:S01]  /*14000*/  FFMA.FTZ R158, R158, R21.reuse, -R164.reuse ;  /* 0x000000159e9e7223 */ /* 0x180fe200000108a4 */
[----:B------:R-:W-:Y:S01]  /*14010*/  ISETP.NE.AND P3, PT, R185, R154, PT ;  /* 0x0000009ab900720c */ /* 0x000fe20003f65270 */
        /* <DEDUP_REMOVED lines=9> */
[----:B------:R-:W3:Y:S01]  /*140b0*/  MUFU.EX2 R161, R161 ;  /* 0x000000a100a17308 */ /* 0x000ee20000000800 */
[----:B------:R1:W-:Y:S01]  /*140c0*/  @!P1 SYNCS.ARRIVE.TRANS64.RED.A1T0 RZ, [R154+URZ], RZ ;  /* 0x000000ff9aff99a7 */ /* 0x0003e2000810043f */
[----:B------:R-:W-:Y:S01]  /*140d0*/  FFMA.FTZ R174, R174, R21, -R164 ;  /* 0x00000015aeae7223 */ /* 0x000fe200000108a4 */
[----:B------:R-:W-:-:S02]  /*140e0*/  @!P3 IMAD R163, R201, 0x40, R194 ;  /* 0x00000040c9a3b824 */ /* 0x000fc400078e02c2 */
[-CC-:B------:R-:W-:Y:S01]  /*140f0*/  FFMA.FTZ R175, R175, R21.reuse, -R164.reuse ;  /* 0x00000015afaf7223 */ /* 0x180fe200000108a4 */
[-CC-:B------:R-:W-:Y:S01]  /*14100*/  FFMA.FTZ R178, R178, R21.reuse, -R164.reuse ;  /* 0x00000015b2b27223 */ /* 0x180fe200000108a4 */
[-C--:B------:R-:W-:Y:S01]  /*14110*/  FFMA.FTZ R201, R183, R21.reuse, -R164 ;  /* 0x00000015b7c97223 */ /* 0x080fe200000108a4 */
[----:B------:R-:W-:Y:S01]  /*14120*/  @!P3 IMAD R163, R163, 0x4, R18 ;  /* 0x00000004a3a3b824 */ /* 0x000fe200078e0212 */
[----:B------:R-:W4:Y:S01]  /*14130*/  MUFU.EX2 R155, R155 ;  /* 0x0000009b009b7308 */ /* 0x000f220000000800 */
[-CC-:B------:R-:W-:Y:S01]  /*14140*/  FFMA.FTZ R162, R179, R21.reuse, -R164.reuse ;  /* 0x00000015b3a27223 */ /* 0x180fe200000108a4 */
[----:B------:R-:W-:Y:S01]  /*14150*/  FFMA.FTZ R159, R182, R21, -R164 ;  /* 0x00000015b69f7223 */ /* 0x000fe200000108a4 */
[----:B-1----:R-:W-:Y:S01]  /*14160*/  FADD.FTZ R154, R156, R165 ;  /* 0x000000a59c9a7221 */ /* 0x002fe20000010000 */
[----:B------:R1:W-:Y:S01]  /*14170*/  @!P3 STS [R163+0x38400], R205 ;  /* 0x038400cda300b388 */ /* 0x0003e20000000800 */
[-C--:B------:R-:W-:Y:S01]  /*14180*/  FMUL.FTZ R116, R116, R205.reuse ;  /* 0x000000cd74747220 */ /* 0x080fe20000410000 */
[----:B------:R-:W-:Y:S01]  /*14190*/  FMUL.FTZ R117, R117, R205 ;  /* 0x000000cd75757220 */ /* 0x000fe20000410000 */
[----:B--2---:R-:W-:Y:S01]  /*141a0*/  FADD.FTZ R179, R157, R154 ;  /* 0x0000009a9db37221 */ /* 0x004fe20000010000 */
[----:B0-----:R0:W-:Y:S01]  /*141b0*/  @!P3 STS [R163+0x38420], R160 ;  /* 0x038420a0a300b388 */ /* 0x0011e20000000800 */
[----:B------:R-:W1:Y:S01]  /*141c0*/  MUFU.EX2 R158, R158 ;  /* 0x0000009e009e7308 */ /* 0x000e620000000800 */
[----:B---3--:R-:W-:Y:S01]  /*141d0*/  FFMA.FTZ R6, R160, R7, R161 ;  /* 0x00000007a0067223 */ /* 0x008fe200000100a1 */
[-C--:B------:R-:W-:Y:S01]  /*141e0*/  FMUL.FTZ R120, R120, R205.reuse ;  /* 0x000000cd78787220 */ /* 0x080fe20000410000 */
        /* <DEDUP_REMOVED lines=19> */
[----:B------:R-:W-:Y:S01]  /*14320*/  F2FP.BF16.F32.PACK_AB R154, R157, R156 ;  /* 0x0000009c9d9a723e */ /* 0x000fe200000010ff */
[----:B-1----:R-:W-:Y:S01]  /*14330*/  FADD.FTZ R205, R158, R7 ;  /* 0x000000079ecd7221 */ /* 0x002fe20000010000 */
[----:B------:R-:W1:Y:S01]  /*14340*/  MUFU.EX2 R207, R207 ;  /* 0x000000cf00cf7308 */ /* 0x000e620000000800 */
[----:B--2---:R-:W-:Y:S01]  /*14350*/  F2FP.BF16.F32.PACK_AB R155, R200, R158 ;  /* 0x0000009ec89b723e */ /* 0x004fe200000010ff */
        /* <DEDUP_REMOVED lines=73> */
[----:B------:R-:W-:Y:S01]  /*147f0*/  FMUL.FTZ R151, R151, R160 ;  /* 0x000000a097977220 */ /* 0x000fe20000410000 */
[----:B------:R-:W-:Y:S01]  /*14800*/  F2FP.BF16.F32.PACK_AB R156, R202, R199 ;  /* 0x000000c7ca9c723e */ /* 0x000fe200000010ff */
[----:B------:R4:W-:Y:S01]  /*14810*/  STSM.16.M88.4 [R197+0x36400], R152 ;  /* 0x03640098c5007844 */ /* 0x0009e20000000200 */
[----:B-1----:R-:W-:Y:S01]  /*14820*/  F2FP.BF16.F32.PACK_AB R157, R207, R206 ;  /* 0x000000cecf9d723e */ /* 0x002fe200000010ff */
[----:B------:R-:W-:Y:S01]  /*14830*/  VIADD R6, R20, 0x80 ;  /* 0x0000008014067836 */ /* 0x000fe20000000000 */
[----:B------:R-:W-:Y:S01]  /*14840*/  MUFU.EX2 R176, R176 ;  /* 0x000000b000b07308 */ /* 0x000fe20000000800 */
[----:B------:R-:W-:Y:S01]  /*14850*/  F2FP.BF16.F32.PACK_AB R158, R204, R203 ;  /* 0x000000cbcc9e723e */ /* 0x000fe200000010ff */
[----:B------:R-:W-:Y:S01]  /*14860*/  IMAD.MOV.U32 R7, RZ, RZ, 0x40000040 ;  /* 0x40000040ff077424 */ /* 0x000fe200078e00ff */
[----:B0-----:R-:W-:Y:S01]  /*14870*/  F2FP.BF16.F32.PACK_AB R160, R169, R168 ;  /* 0x000000a8a9a0723e */ /* 0x001fe200000010ff */
[----:B------:R-:W-:Y:S01]  /*14880*/  FADD.FTZ R205, R200, R205 ;  /* 0x000000cdc8cd7221 */ /* 0x000fe20000010000 */
[----:B--2---:R-:W-:Y:S01]  /*14890*/  F2FP.BF16.F32.PACK_AB R161, R171, R170 ;  /* 0x000000aaaba1723e */ /* 0x004fe200000010ff */
[----:B------:R-:W-:Y:S01]  /*148a0*/  FADD.FTZ R179, R199, R179 ;  /* 0x000000b3c7b37221 */ /* 0x000fe20000010000 */
[----:B------:R-:W-:Y:S01]  /*148b0*/  @!P1 VIADD R188, R188, 0x38860 ;  /* 0x00038860bcbc9836 */ /* 0x000fe20000000000 */
[----:B------:R-:W0:Y:S01]  /*148c0*/  MUFU.EX2 R177, R177 ;  /* 0x000000b100b17308 */ /* 0x000e220000000800 */
[----:B---3--:R-:W-:Y:S01]  /*148d0*/  F2FP.BF16.F32.PACK_AB R163, R175, R174 ;  /* 0x000000aeafa3723e */ /* 0x008fe200000010ff */
[----:B------:R-:W-:Y:S01]  /*148e0*/  FADD.FTZ R206, R206, R205 ;  /* 0x000000cdcece7221 */ /* 0x000fe20000010000 */
[----:B------:R-:W-:Y:S01]  /*148f0*/  FADD.FTZ R202, R202, R179 ;  /* 0x000000b3caca7221 */ /* 0x000fe20000010000 */
[----:B------:R-:W-:Y:S01]  /*14900*/  @!P1 PRMT R188, RZ, 0x654, R188 ;  /* 0x00000654ffbc9816 */ /* 0x000fe200000000bc */
[----:B------:R-:W-:-:S02]  /*14910*/  IMAD.MOV.U32 R200, RZ, RZ, R15 ;  /* 0x000000ffffc87224 */ /* 0x000fc400078e000f */
[----:B------:R-:W-:Y:S01]  /*14920*/  FADD.FTZ R207, R207, R206 ;  /* 0x000000cecfcf7221 */ /* 0x000fe20000010000 */
[----:B------:R-:W-:Y:S01]  /*14930*/  FADD.FTZ R203, R203, R202 ;  /* 0x000000cacbcb7221 */ /* 0x000fe20000010000 */
[----:B------:R-:W-:Y:S01]  /*14940*/  MUFU.EX2 R180, R180 ;  /* 0x000000b400b47308 */ /* 0x000fe20000000800 */
[----:B------:R-:W-:Y:S02]  /*14950*/  IMAD.MOV.U32 R199, RZ, RZ, R14 ;  /* 0x000000ffffc77224 */ /* 0x000fe400078e000e */
[----:B------:R-:W-:-:S04]  /*14960*/  FADD.FTZ R203, R204, R203 ;  /* 0x000000cbcccb7221 */ /* 0x000fc80000010000 */
[----:B------:R-:W-:Y:S01]  /*14970*/  FADD.FTZ R168, R168, R203 ;  /* 0x000000cba8a87221 */ /* 0x000fe20000010000 */
[----:B------:R-:W1:Y:S01]  /*14980*/  MUFU.EX2 R181, R181 ;  /* 0x000000b500b57308 */ /* 0x000e620000000800 */
[----:B0-----:R-:W-:Y:S02]  /*14990*/  F2FP.BF16.F32.PACK_AB R164, R177, R176 ;  /* 0x000000b0b1a4723e */ /* 0x001fe400000010ff */
[----:B------:R-:W-:-:S05]  /*149a0*/  FADD.FTZ R169, R169, R168 ;  /* 0x000000a8a9a97221 */ /* 0x000fca0000010000 */
[----:B------:R-:W-:Y:S08]  /*149b0*/  MUFU.EX2 R178, R178 ;  /* 0x000000b200b27308 */ /* 0x000ff00000000800 */
[----:B------:R0:W2:Y:S01]  /*149c0*/  MUFU.EX2 R182, R162 ;  /* 0x000000a200b67308 */ /* 0x0000a20000000800 */
[----:B-1----:R-:W-:-:S07]  /*149d0*/  F2FP.BF16.F32.PACK_AB R166, R181, R180 ;  /* 0x000000b4b5a6723e */ /* 0x002fce00000010ff */
[----:B------:R1:W-:Y:S01]  /*149e0*/  MUFU.EX2 R183, R159 ;  /* 0x0000009f00b77308 */ /* 0x0003e20000000800 */
[----:B0-----:R-:W-:Y:S01]  /*149f0*/  F2FP.BF16.F32.PACK_AB R162, R173, R172 ;  /* 0x000000acada2723e */ /* 0x001fe200000010ff */
[----:B------:R-:W-:-:S04]  /*14a00*/  FADD.FTZ R172, R172, R169 ;  /* 0x000000a9acac7221 */ /* 0x000fc80000010000 */
[----:B------:R-:W-:Y:S02]  /*14a10*/  FADD.FTZ R173, R173, R172 ;  /* 0x000000acadad7221 */ /* 0x000fe40000010000 */
[----:B------:R-:W0:Y:S01]  /*14a20*/  MUFU.EX2 R201, R201 ;  /* 0x000000c900c97308 */ /* 0x000e220000000800 */
[C---:B-1----:R-:W-:Y:S01]  /*14a30*/  F2FP.BF16.F32.PACK_AB R159, R223.reuse, R222 ;  /* 0x000000dedf9f723e */ /* 0x042fe200000010ff */
[----:B------:R-:W-:Y:S01]  /*14a40*/  FADD.FTZ R222, R222, R207 ;  /* 0x000000cfdede7221 */ /* 0x000fe20000010000 */
[----:B--2---:R-:W-:Y:S01]  /*14a50*/  F2FP.BF16.F32.PACK_AB R165, R182, R178 ;  /* 0x000000b2b6a5723e */ /* 0x004fe200000010ff */
[----:B------:R-:W-:Y:S02]  /*14a60*/  FADD.FTZ R176, R176, R173 ;  /* 0x000000adb0b07221 */ /* 0x000fe40000010000 */
[----:B------:R4:W-:Y:S01]  /*14a70*/  STSM.16.M88.4 [R209], R156 ;  /* 0x0000009cd1007844 */ /* 0x0009e20000000200 */
[----:B------:R-:W-:Y:S01]  /*14a80*/  FADD.FTZ R223, R223, R222 ;  /* 0x000000dedfdf7221 */ /* 0x000fe20000010000 */
[----:B------:R-:W-:-:S02]  /*14a90*/  FADD.FTZ R177, R177, R176 ;  /* 0x000000b0b1b17221 */ /* 0x000fc40000010000 */
[----:B------:R4:W-:Y:S01]  /*14aa0*/  STSM.16.M88.4 [R198], R160 ;  /* 0x000000a0c6007844 */ /* 0x0009e20000000200 */
[----:B------:R-:W-:-:S04]  /*14ab0*/  FADD.FTZ R170, R170, R223 ;  /* 0x000000dfaaaa7221 */ /* 0x000fc80000010000 */
[----:B------:R-:W-:Y:S01]  /*14ac0*/  FADD.FTZ R171, R171, R170 ;  /* 0x000000aaabab7221 */ /* 0x000fe20000010000 */
[----:B0-----:R-:W-:-:S03]  /*14ad0*/  F2FP.BF16.F32.PACK_AB R167, R201, R183 ;  /* 0x000000b7c9a7723e */ /* 0x001fc600000010ff */
        /* <DEDUP_REMOVED lines=9> */
[----:B------:R-:W-:Y:S02]  /*14b70*/  IMAD.MOV.U32 R7, RZ, RZ, 0x40000040 ;  /* 0x40000040ff077424 */ /* 0x000fe400078e00ff */
[----:B------:R-:W-:-:S04]  /*14b80*/  FADD.FTZ R182, R182, R175 ;  /* 0x000000afb6b67221 */ /* 0x000fc80000010000 */
[----:B------:R-:W-:Y:S01]  /*14b90*/  FADD.FTZ R182, R183, R182 ;  /* 0x000000b6b7b67221 */ /* 0x000fe20000010000 */
[----:B------:R-:W-:Y:S02]  /*14ba0*/  WARPGROUP.DEPBAR.LE gsb0, 0x0 ;  /* 0x00008000000079c5 */ /* 0x000fe40000010000 */
[----:B------:R-:W-:-:S15]  /*14bb0*/  WARPGROUP.ARRIVE ;  /* 0x00000000000079c5 */ /* 0x000fde0000000000 */
        /* <DEDUP_REMOVED lines=12> */
[----:B------:R-:W-:Y:S01]  /*14c80*/  FADD.FTZ R7, R201, R182 ;  /* 0x000000b6c9077221 */ /* 0x000fe20000010000 */
[----:B------:R-:W-:Y:S02]  /*14c90*/  IMAD.MOV.U32 R201, RZ, RZ, R19 ;  /* 0x000000ffffc97224 */ /* 0x000fe400078e0013 */
[----:B------:R-:W-:Y:S01]  /*14ca0*/  FADD.FTZ R6, R181, R6 ;  /* 0x00000006b5067221 */ /* 0x000fe20000010000 */
[----:B------:R-:W-:Y:S02]  /*14cb0*/  WARPGROUP.DEPBAR.LE gsb0, 0x0 ;  /* 0x00008000000079c5 */ /* 0x000fe40000010000 */
[----:B------:R-:W-:-:S15]  /*14cc0*/  WARPGROUP.ARRIVE ;  /* 0x00000000000079c5 */ /* 0x000fde0000000000 */
[----:B------:R-:W-:-:S03]  /*14cd0*/  NOP ;  /* 0x0000000000007918 */ /* 0x000fc60000000000 */
        /* <DEDUP_REMOVED lines=13> */
.L_x_5499:
[----:B------:R-:W-:-:S07]  /*14db0*/  IMAD.MOV.U32 R20, RZ, RZ, R189 ;  /* 0x000000ffff147224 */ /* 0x000fce00078e00bd */
.L_x_5498:
[----:B------:R-:W-:Y:S05]  /*14dc0*/  BSYNC B1 ;  /* 0x0000000000017941 */ /* 0x000fea0003800000 */
.L_x_5497:
[----:B------:R-:W-:Y:S01]  /*14dd0*/  ISETP.GE.AND P2, PT, R20, R212, PT ;  /* 0x000000d41400720c */ /* 0x000fe20003f46270 */
[----:B------:R-:W-:-:S12]  /*14de0*/  BSSY B0, `(.L_x_5511) ;  /* 0x00003ce000007945 */ /* 0x000fd80003800000 */
[----:B------:R-:W-:Y:S05]  /*14df0*/  @!P2 BRA `(.L_x_5512) ;  /* 0x0000003c0030a947 */ /* 0x000fea0003800000 */
[----:B----4-:R-:W-:Y:S02]  /*14e00*/  VIADD R188, R0, 0x8 ;  /* 0x0000000800bc7836 */ /* 0x010fe40000000000 */
[----:B--2---:R-:W-:Y:S02]  /*14e10*/  IMAD.MOV.U32 R199, RZ, RZ, R15 ;  /* 0x000000ffffc77224 */ /* 0x004fe400078e000f */
[----:B------:R-:W-:Y:S01]  /*14e20*/  IMAD.MOV.U32 R200, RZ, RZ, R14 ;  /* 0x000000ffffc87224 */ /* 0x000fe200078e000e */
[----:B------:R-:W-:Y:S01]  /*14e30*/  IADD3 R188, R188, R23, -R184 ;  /* 0x00000017bcbc7210 */ /* 0x000fe20007ffe8b8 */
[----:B------:R-:W-:-:S07]  /*14e40*/  IMAD.MOV.U32 R201, RZ, RZ, R19 ;  /* 0x000000ffffc97224 */ /* 0x000fce00078e0013 */
.L_x_5531:
[----:B------:R-:W-:-:S05]  /*14e50*/  VIADD R19, R201, 0x1 ;  /* 0x00000001c9137836 */ /* 0x000fca0000000000 */
[----:B------:R-:W-:-:S04]  /*14e60*/  ISETP.NE.AND P2, PT, R19, 0x2, PT ;  /* 0x000000021300780c */ /* 0x000fc80003f45270 */
[----:B------:R-:W-:Y:S02]  /*14e70*/  SEL R15, RZ, 0x1, P2 ;  /* 0x00000001ff0f7807 */ /* 0x000fe40001000000 */
[----:B------:R-:W-:Y:S02]  /*14e80*/  SEL R19, R19, RZ, P2 ;  /* 0x000000ff13137207 */ /* 0x000fe40001000000 */
[----:B------:R-:W-:Y:S01]  /*14e90*/  LOP3.LUT R22, R22, R15, RZ, 0x3c, !PT ;  /* 0x0000000f16167212 */ /* 0x000fe200078e3cff */
[----:B--2---:R-:W-:Y:S06]  /*14ea0*/  @!P0 BRA `(.L_x_5513) ;  /* 0x0000000000048947 */ /* 0x004fec0003800000 */
[----:B------:R-:W-:Y:S01]  /*14eb0*/  BPT.TRAP 0x1 ;  /* 0x000000040000795c */ /* 0x000fe20000300000 */
.L_x_5513:
[----:B------:R-:W-:Y:S01]  /*14ec0*/  IMAD R189, R19, 0x8, R18 ;  /* 0x0000000813bd7824 */ /* 0x000fe200078e0212 */
[----:B------:R-:W-:-:S04]  /*14ed0*/  SHF.L.U32 R204, R22, 0x1f, RZ ;  /* 0x0000001f16cc7819 */ /* 0x000fc800000006ff */
[----:B------:R0:W1:Y:S01]  /*14ee0*/  SYNCS.PHASECHK.TRANS64.TRYWAIT P2, [R189+URZ+0x38830], R204 ;  /* 0x038830ccbd0075a7 */ /* 0x000062000804017f */
[----:B------:R-:W-:Y:S05]  /*14ef0*/  @!P0 BRA `(.L_x_5514) ;  /* 0x0000000000048947 */ /* 0x000fea0003800000 */
[----:B------:R-:W-:Y:S01]  /*14f00*/  BPT.TRAP 0x1 ;  /* 0x000000040000795c */ /* 0x000fe20000300000 */
.L_x_5514:
[----:B------:R-:W-:Y:S01]  /*14f10*/  BSSY B1, `(.L_x_5515) ;  /* 0x0000006000017945 */ /* 0x000fe20003800000 */
[----:B------:R-:W-:Y:S02]  /*14f20*/  IMAD R14, R19, 0x200, R190 ;  /* 0x00000200130e7824 */ /* 0x000fe400078e02be */
[----:B------:R-:W-:Y:S01]  /*14f30*/  IMAD.MOV.U32 R15, RZ, RZ, 0x40000040 ;  /* 0x40000040ff0f7424 */ /* 0x000fe200078e00ff */
[----:B-1----:R-:W-:Y:S06]  /*14f40*/  @P2 BRA `(.L_x_5516) ;  /* 0x0000000000082947 */ /* 0x002fec0003800000 */
[----:B------:R-:W1:Y:S02]  /*14f50*/  SYNCS.PHASECHK.TRANS64.TRYWAIT P2, [R189+URZ+0x38830], R204 ;  /* 0x038830ccbd0075a7 */ /* 0x000e64000804017f */
[----:B-1----:R-:W-:Y:S05]  /*14f60*/  @!P2 BRA `(.L_x_5517) ;  /* 0x000000e80054a947 */ /* 0x002fea0003800000 */
.L_x_5516:
[----:B------:R-:W-:Y:S05]  /*14f70*/  BSYNC B1 ;  /* 0x0000000000017941 */ /* 0x000fea0003800000 */
.L_x_5515:
        /* <DEDUP_REMOVED lines=36> */
.L_x_5518:
[----:B------:R2:W3:Y:S01]  /*151c0*/  SYNCS.PHASECHK.TRANS64.TRYWAIT P2, [R189+URZ+0x38850], R204 ;  /* 0x038850ccbd0075a7 */ /* 0x0004e2000804017f */
[----:B------:R-:W-:Y:S05]  /*151d0*/  @!P0 BRA `(.L_x_5519) ;  /* 0x0000000000048947 */ /* 0x000fea0003800000 */
[----:B------:R-:W-:Y:S01]  /*151e0*/  BPT.TRAP 0x1 ;  /* 0x000000040000795c */ /* 0x000fe20000300000 */
.L_x_5519:
[----:B------:R-:W-:Y:S04]  /*151f0*/  BSSY B1, `(.L_x_5520) ;  /* 0x0000004000017945 */ /* 0x000fe80003800000 */
[----:B---3--:R-:W-:Y:S05]  /*15200*/  @P2 BRA `(.L_x_5521) ;  /* 0x0000000000082947 */ /* 0x008fea0003800000 */
[----:B------:R-:W3:Y:S02]  /*15210*/  SYNCS.PHASECHK.TRANS64.TRYWAIT P2, [R189+URZ+0x38850], R204 ;  /* 0x038850ccbd0075a7 */ /* 0x000ee4000804017f */
[----:B---3--:R-:W-:Y:S05]  /*15220*/  @!P2 BRA `(.L_x_5522) ;  /* 0x000000e400b8a947 */ /* 0x008fea0003800000 */
.L_x_5521:
[----:B------:R-:W-:Y:S05]  /*15230*/  BSYNC B1 ;  /* 0x0000000000017941 */ /* 0x000fea0003800000 */
.L_x_5520:
        /* <DEDUP_REMOVED lines=10> */
[----:B------:R-:W-:-:S02]  /*152e0*/  VIADD R203, R202, 0x800 ;  /* 0x00000800cacb7836 */ /* 0x000fc40000000000 */
[----:B------:R-:W-:Y:S02]  /*152f0*/  IMAD.MOV.U32 R205, RZ, RZ, 0x40000040 ;  /* 0x40000040ffcd7424 */ /* 0x000fe400078e00ff */
[----:B------:R-:W-:Y:S02]  /*15300*/  VIADD R206, R2, 0x800 ;  /* 0x0000080002ce7836 */ /* 0x000fe40000000000 */
[----:B------:R-:W-:-:S03]  /*15310*/  IMAD.MOV.U32 R207, RZ, RZ, 0x40000040 ;  /* 0x40000040ffcf7424 */ /* 0x000fc600078e00ff */
        /* <DEDUP_REMOVED lines=9> */
[----:B----4-:R-:W-:Y:S01]  /*153b0*/  SHF.R.U32.HI R21, RZ, 0x7, R21 ;  /* 0x00000007ff157819 */ /* 0x010fe20000011615 */
        /* <DEDUP_REMOVED lines=75> */
[----:B------:R-:W-:Y:S02]  /*15870*/  R2UR UR7, R15 ;  /* 0x000000000f0772ca */ /* 0x000fe400000e0000 */
[----:B------:R-:W-:Y:S01]  /*15880*/  MOV R15, 0x40000040 ;  /* 0x40000040000f7802 */ /* 0x000fe20000000f00 */
        /* <DEDUP_REMOVED lines=75> */
[----:B------:R-:W4:Y:S01]  /*15d40*/  SHFL.IDX PT, R14, R21, RZ, 0x1f ;  /* 0x00001fff150e7589 */ /* 0x000f2200000e0000 */
[----:B------:R-:W-:Y:S01]  /*15d50*/  IMAD.MOV.U32 R15, RZ, RZ, 0x4 ;  /* 0x00000004ff0f7424 */ /* 0x000fe200078e00ff */
[----:B----4-:R-:W-:-:S04]  /*15d60*/  ISETP.GT.AND P2, PT, R14, 0x7f, PT ;  /* 0x0000007f0e00780c */ /* 0x010fc80003f44270 */
[----:B------:R-:W-:Y:S02]  /*15d70*/  SEL R14, RZ, 0x2, !P2 ;  /* 0x00000002ff0e7807 */ /* 0x000fe40005000000 */
[C---:B------:R-:W-:Y:S02]  /*15d80*/  SEL R21, R15.reuse, 0x2, P2 ;  /* 0x000000020f157807 */ /* 0x040fe40001000000 */
[----:B------:R-:W-:Y:S01]  /*15d90*/  SEL R15, R15, 0x6, !P2 ;  /* 0x000000060f0f7807 */ /* 0x000fe20005000000 */
[----:B0123--:R-:W-:Y:S01]  /*15da0*/  IMAD.IADD R204, R14, 0x1, R203 ;  /* 0x000000010ecc7824 */ /* 0x00ffe200078e02cb */
        /* <DEDUP_REMOVED lines=30> */
[----:B------:R-:W-:Y:S01]  /*15f90*/  R2UR UR6, R204 ;  /* 0x00000000cc0672ca */ /* 0x000fe200000e0000 */
[----:B------:R-:W-:Y:S01]  /*15fa0*/  IMAD.MOV.U32 R204, RZ, RZ, 0xa00 ;  /* 0x00000a00ffcc7424 */ /* 0x000fe200078e00ff */
[----:B------:R-:W-:Y:S01]  /*15fb0*/  R2UR UR7, R205 ;  /* 0x00000000cd0772ca */ /* 0x000fe200000e0000 */
[----:B------:R-:W-:Y:S01]  /*15fc0*/  IMAD.MOV.U32 R205, RZ, RZ, 0x40000040 ;  /* 0x40000040ffcd7424 */ /* 0x000fe200078e00ff */
[----:B------:R-:W-:-:S02]  /*15fd0*/  SEL R203, R203, 0x26, P2 ;  /* 0x00000026cbcb7807 */ /* 0x000fc40001000000 */
        /* <DEDUP_REMOVED lines=131> */
[----:B------:R-:W-:Y:S01]  /*16810*/  IMAD.MOV.U32 R205, RZ, RZ, 0x40000040 ;  /* 0x40000040ffcd7424 */ /* 0x000fe200078e00ff */
[----:B------:R-:W-:-:S02]  /*16820*/  WARPGROUP.DEPBAR.LE gsb0, 0x0 ;  /* 0x00008000000079c5 */ /* 0x000fc40000010000 */
[----:B------:R-:W-:-:S09]  /*16830*/  WARPGROUP.ARRIVE ;  /* 0x00000000000079c5 */ /* 0x000fd20000000000 */
[----:B------:R-:W-:Y:S01]  /*16840*/  HGMMA.64x64x16.F32.BF16 R152, gdesc[UR4], R152, gsb0 ;  /* 0x00e00000049879f0 */ /* 0x000fe20008001898 */
[----:B------:R-:W-:Y:S01]  /*16850*/  R2UR UR4, R204 ;  /* 0x00000000cc0472ca */ /* 0x000fe200000e0000 */
[--C-:B------:R-:W-:Y:S01]  /*16860*/  IMAD.IADD R204, R21, 0x1, R203.reuse ;  /* 0x0000000115cc7824 */ /* 0x100fe200078e02cb */
[----:B------:R-:W-:Y:S01]  /*16870*/  R2UR UR5, R205 ;  /* 0x00000000cd0572ca */ /* 0x000fe200000e0000 */
[----:B------:R-:W-:Y:S02]  /*16880*/  IMAD.MOV.U32 R205, RZ, RZ, 0x40000040 ;  /* 0x40000040ffcd7424 */ /* 0x000fe400078e00ff */
[----:B------:R-:W-:Y:S01]  /*16890*/  IMAD.SHL.U32 R21, R20, 0x40, RZ ;  /* 0x0000004014157824 */ /* 0x000fe200078e00ff */
[----:B------:R-:W-:Y:S01]  /*168a0*/  R2UR UR6, R204 ;  /* 0x00000000cc0672ca */ /* 0x000fe200000e0000 */
[----:B------:R-:W-:Y:S01]  /*168b0*/  IMAD.IADD R204, R15, 0x1, R203 ;  /* 0x000000010fcc7824 */ /* 0x000fe200078e02cb */
[----:B------:R-:W-:Y:S01]  /*168c0*/  R2UR UR7, R205 ;  /* 0x00000000cd0772ca */ /* 0x000fe200000e0000 */
[----:B------:R-:W-:-:S02]  /*168d0*/  IMAD.MOV.U32 R15, RZ, RZ, 0x40000040 ;  /* 0x40000040ff0f7424 */ /* 0x000fc400078e00ff */
[----:B------:R-:W-:Y:S01]  /*168e0*/  IMAD.MOV.U32 R205, RZ, RZ, 0x40000040 ;  /* 0x40000040ffcd7424 */ /* 0x000fe200078e00ff */
[----:B------:R-:W-:Y:S02]  /*168f0*/  WARPGROUP.DEPBAR.LE gsb0, 0x0 ;  /* 0x00008000000079c5 */ /* 0x000fe40000010000 */
[----:B------:R-:W-:-:S07]  /*16900*/  WARPGROUP.ARRIVE ;  /* 0x00000000000079c5 */ /* 0x000fce0000000000 */
[----:B------:R-:W-:Y:S01]  /*16910*/  HGMMA.64x64x16.F32.BF16 R152, gdesc[UR4], R152, gsb0 ;  /* 0x00e00000049879f0 */ /* 0x000fe20008001898 */
[----:B------:R-:W-:Y:S01]  /*16920*/  R2UR UR4, R14 ;  /* 0x000000000e0472ca */ /* 0x000fe200000e0000 */
[----:B------:R-:W-:Y:S01]  /*16930*/  IMAD.MOV.U32 R14, RZ, RZ, 0x40 ;  /* 0x00000040ff0e7424 */ /* 0x000fe200078e00ff */
[----:B------:R-:W-:Y:S01]  /*16940*/  R2UR UR5, R15 ;  /* 0x000000000f0572ca */ /* 0x000fe200000e0000 */
[----:B------:R-:W-:Y:S01]  /*16950*/  IMAD.MOV.U32 R15, RZ, RZ, 0x1000 ;  /* 0x00001000ff0f7424 */ /* 0x000fe200078e00ff */
[----:B------:R-:W-:Y:S02]  /*16960*/  R2UR UR6, R204 ;  /* 0x00000000cc0672ca */ /* 0x000fe400000e0000 */
[----:B------:R-:W-:Y:S02]  /*16970*/  R2UR UR7, R205 ;  /* 0x00000000cd0772ca */ /* 0x000fe400000e0000 */
        /* <DEDUP_REMOVED lines=11> */
[----:B------:R-:W-:Y:S01]  /*16a30*/  R2UR UR4, R14 ;  /* 0x000000000e0472ca */ /* 0x000fe200000e0000 */
[----:B------:R-:W-:Y:S01]  /*16a40*/  @!P1 VIADD R14, R189, 0x38840 ;  /* 0x00038840bd0e9836 */ /* 0x000fe20000000000 */
[----:B------:R-:W-:Y:S02]  /*16a50*/  R2UR UR5, R15 ;  /* 0x000000000f0572ca */ /* 0x000fe400000e0000 */
[----:B------:R-:W-:Y:S02]  /*16a60*/  R2UR UR6, R202 ;  /* 0x00000000ca0672ca */ /* 0x000fe400000e0000 */
[----:B------:R-:W-:Y:S02]  /*16a70*/  R2UR UR7, R203 ;  /* 0x00000000cb0772ca */ /* 0x000fe400000e0000 */
[----:B------:R-:W-:Y:S01]  /*16a80*/  @!P1 PRMT R14, RZ, 0x654, R14 ;  /* 0x00000654ff0e9816 */ /* 0x000fe2000000000e */
[----:B------:R-:W-:-:S02]  /*16a90*/  WARPGROUP.DEPBAR.LE gsb0, 0x0 ;  /* 0x00008000000079c5 */ /* 0x000fc40000010000 */
[----:B------:R-:W-:-:S08]  /*16aa0*/  WARPGROUP.ARRIVE ;  /* 0x00000000000079c5 */ /* 0x000fd00000000000 */
[----:B------:R-:W-:Y:S01]  /*16ab0*/  HGMMA.64x64x16.F32.BF16 R152, gdesc[UR4], R152, gsb0 ;  /* 0x00e00000049879f0 */ /* 0x000fe20008001898 */
[----:B------:R-:W-:Y:S02]  /*16ac0*/  ULOP3.LUT UR4, URZ, UR44, URZ, 0x33, !UPT ;  /* 0x0000002c3f047292 */ /* 0x000fe4000f8e333f */
[----:B------:R-:W-:Y:S02]  /*16ad0*/  WARPGROUP.DEPBAR.LE gsb0, 0x0 ;  /* 0x00008000000079c5 */ /* 0x000fe40000010000 */
[----:B------:R0:W-:Y:S02]  /*16ae0*/  @!P1 SYNCS.ARRIVE.TRANS64.RED.A1T0 RZ, [R14+URZ], RZ ;  /* 0x000000ff0eff99a7 */ /* 0x0001e4000810043f */
[----:B0-----:R-:W-:-:S04]  /*16af0*/  IADD3 R14, R23, 0x1, -R21 ;  /* 0x00000001170e7810 */ /* 0x001fc80007ffe815 */
        /* <DEDUP_REMOVED lines=14> */
[----:B0-----:R-:W-:-:S04]  /*16be0*/  @P2 IMAD.HI.U32 R210, R207, R14, RZ ;  /* 0x0000000ecfd22227 */ /* 0x001fc800078e00ff */
[----:B------:R-:W-:Y:S01]  /*16bf0*/  IMAD.MOV.U32 R14, RZ, RZ, R207 ;  /* 0x000000ffff0e7224 */ /* 0x000fe200078e00cf */
[----:B------:R-:W-:-:S04]  /*16c00*/  @P2 SHF.R.U32.HI R14, RZ, R15, R210 ;  /* 0x0000000fff0e2219 */ /* 0x000fc800000116d2 */
[----:B------:R-:W-:Y:S01]  /*16c10*/  LOP3.LUT R14, RZ, R14, RZ, 0x33, !PT ;  /* 0x0000000eff0e7212 */ /* 0x000fe200078e33ff */
[----:B------:R-:W-:Y:S06]  /*16c20*/  BRA `(.L_x_5526) ;  /* 0x0000000000187947 */ /* 0x000fec0003800000 */
.L_x_5525:
[----:B------:R-:W-:-:S05]  /*16c30*/  IMAD.U32 R206, RZ, RZ, UR38 ;  /* 0x00000026ffce7e24 */ /* 0x000fca000f8e00ff */
[----:B------:R-:W-:-:S13]  /*16c40*/  ISETP.NE.AND P2, PT, R206, 0x1, PT ;  /* 0x00000001ce00780c */ /* 0x000fda0003f45270 */
[----:B------:R-:W0:Y:S02]  /*16c50*/  @P2 LDC.64 R14, c[0x0][0xae0] ;  /* 0x0002b800ff0e2b82 */ /* 0x000e240000000a00 */
[----:B0-----:R-:W-:-:S04]  /*16c60*/  @P2 IMAD.HI.U32 R210, R207, R14, RZ ;  /* 0x0000000ecfd22227 */ /* 0x001fc800078e00ff */
[----:B------:R-:W-:Y:S01]  /*16c70*/  IMAD.MOV.U32 R14, RZ, RZ, R207 ;  /* 0x000000ffff0e7224 */ /* 0x000fe200078e00cf */
[----:B------:R-:W-:-:S07]  /*16c80*/  @P2 SHF.R.U32.HI R14, RZ, R15, R210 ;  /* 0x0000000fff0e2219 */ /* 0x000fce00000116d2 */
.L_x_5526:
[----:B------:R-:W-:Y:S05]  /*16c90*/  BSYNC B1 ;  /* 0x0000000000017941 */ /* 0x000fea0003800000 */
.L_x_5524:
[----:B------:R-:W-:-:S04]  /*16ca0*/  IMAD R14, R14, R206, -R21 ;  /* 0x000000ce0e0e7224 */ /* 0x000fc800078e0a15 */
[----:B------:R-:W-:-:S05]  /*16cb0*/  IMAD.IADD R15, R14, 0x1, -R185 ;  /* 0x000000010e0f7824 */ /* 0x000fca00078e0ab9 */
[----:B------:R-:W-:Y:S02]  /*16cc0*/  VIADDMNMX R203, R15, R206, R203, PT ;  /* 0x000000ce0fcb7246 */ /* 0x000fe400038001cb */
[----:B------:R-:W-:-:S07]  /*16cd0*/  VIMNMX R202, R202, R15, !PT ;  /* 0x0000000fcaca7248 */ /* 0x000fce0007fe0100 */
.L_x_5523:
        /* <DEDUP_REMOVED lines=65> */
.L_x_5529:
[----:B------:R-:W-:-:S05]  /*170f0*/  IMAD.U32 R168, RZ, RZ, UR38 ;  /* 0x00000026ffa87e24 */ /* 0x000fca000f8e00ff */
[----:B------:R-:W-:-:S13]  /*17100*/  ISETP.NE.AND P3, PT, R168, 0x1, PT ;  /* 0x00000001a800780c */ /* 0x000fda0003f65270 */
[----:B------:R-:W0:Y:S02]  /*17110*/  @P3 LDC.64 R14, c[0x0][0xae0] ;  /* 0x0002b800ff0e3b82 */ /* 0x000e240000000a00 */
[----:B0-----:R-:W-:-:S04]  /*17120*/  @P3 IMAD.HI.U32 R202, R188, R14, RZ ;  /* 0x0000000ebcca3227 */ /* 0x001fc800078e00ff */
[----:B------:R-:W-:Y:S01]  /*17130*/  IMAD.MOV.U32 R14, RZ, RZ, R188 ;  /* 0x000000ffff0e7224 */ /* 0x000fe200078e00bc */
[----:B------:R-:W-:-:S07]  /*17140*/  @P3 SHF.R.U32.HI R14, RZ, R15, R202 ;  /* 0x0000000fff0e3219 */ /* 0x000fce00000116ca */
.L_x_5530:
[----:B------:R-:W-:Y:S05]  /*17150*/  BSYNC B1 ;  /* 0x0000000000017941 */ /* 0x000fea0003800000 */
.L_x_5528:
[----:B------:R-:W-:-:S04]  /*17160*/  IMAD R14, R14, R168, -R21 ;  /* 0x000000a80e0e7224 */ /* 0x000fc800078e0a15 */
[----:B------:R-:W-:-:S05]  /*17170*/  IMAD.IADD R15, R14, 0x1, -R185 ;  /* 0x000000010e0f7824 */ /* 0x000fca00078e0ab9 */
[----:B------:R-:W-:Y:S02]  /*17180*/  VIADDMNMX R205, R15, R168, R205, PT ;  /* 0x000000a80fcd7246 */ /* 0x000fe400038001cd */
[----:B------:R-:W-:-:S07]  /*17190*/  VIMNMX R204, R204, R15, !PT ;  /* 0x0000000fcccc7248 */ /* 0x000fce0007fe0100 */
.L_x_5527:
[----:B------:R-:W-:Y:S01]  /*171a0*/  FMNMX.FTZ R14, R152, R200, !PT ;  /* 0x000000c8980e7209 */ /* 0x000fe20007810000 */
[----:B------:R-:W-:Y:S01]  /*171b0*/  IMAD.MOV.U32 R169, RZ, RZ, 0x40000040 ;  /* 0x40000040ffa97424 */ /* 0x000fe200078e00ff */
[C---:B------:R-:W-:Y:S01]  /*171c0*/  ISETP.GT.AND P5, PT, R204.reuse, 0x9, P2 ;  /* 0x00000009cc00780c */ /* 0x040fe200017a4270 */
[----:B------:R-:W-:Y:S01]  /*171d0*/  IMAD.U32 R21, RZ, RZ, UR37 ;  /* 0x00000025ff157e24 */ /* 0x000fe2000f8e00ff */
[----:B------:R-:W-:Y:S01]  /*171e0*/  FMNMX.FTZ R15, R153, R14, !PT ;  /* 0x0000000e990f7209 */ /* 0x000fe20007810000 */
[----:B------:R-:W-:Y:S01]  /*171f0*/  IMAD R168, R19, 0x1000, R193 ;  /* 0x0000100013a87824 */ /* 0x000fe200078e02c1 */
[----:B------:R-:W-:Y:S01]  /*17200*/  ISETP.GT.AND P3, PT, R204, 0x1, P2 ;  /* 0x00000001cc00780c */ /* 0x000fe20001764270 */
[----:B------:R-:W-:Y:S01]  /*17210*/  @!P1 VIADD R189, R189, 0x38860 ;  /* 0x00038860bdbd9836 */ /* 0x000fe20000000000 */
[----:B------:R-:W-:Y:S02]  /*17220*/  FMNMX.FTZ R14, R156, R15, !PT ;  /* 0x0000000f9c0e7209 */ /* 0x000fe40007810000 */
[----:B------:R-:W-:-:S02]  /*17230*/  ISETP.LT.OR P5, PT, R205, 0xa, P5 ;  /* 0x0000000acd00780c */ /* 0x000fc40002fa1670 */
[----:B------:R-:W-:Y:S02]  /*17240*/  FMNMX.FTZ R15, R157, R14, !PT ;  /* 0x0000000e9d0f7209 */ /* 0x000fe40007810000 */
[----:B------:R-:W-:Y:S02]  /*17250*/  ISETP.LT.OR P3, PT, R205, 0x2, P3 ;  /* 0x00000002cd00780c */ /* 0x000fe40001f61670 */
        /* <DEDUP_REMOVED lines=11> */
[C---:B------:R-:W-:Y:S02]  /*17310*/  ISETP.LT.OR P4, PT, R205.reuse, 0x9, P4 ;  /* 0x00000009cd00780c */ /* 0x040fe40002781670 */
        /* <DEDUP_REMOVED lines=12> */
[C---:B------:R-:W-:Y:S01]  /*173e0*/  ISETP.GT.AND P5, PT, R204.reuse, 0x21, P2 ;  /* 0x00000021cc00780c */ /* 0x040fe200017a4270 */
[----:B------:R-:W0:Y:S01]  /*173f0*/  SHFL.BFLY PT, R14, R15, 0x2, 0x1f ;  /* 0x0c401f000f0e7f89 */ /* 0x000e2200000e0000 */
[----:B------:R-:W-:Y:S02]  /*17400*/  ISETP.GT.AND P3, PT, R204, 0x19, P2 ;  /* 0x00000019cc00780c */ /* 0x000fe40001764270 */
[C---:B------:R-:W-:Y:S02]  /*17410*/  ISETP.LT.OR P4, PT, R205.reuse, 0x12, P4 ;  /* 0x00000012cd00780c */ /* 0x040fe40002781670 */
[----:B------:R-:W-:-:S02]  /*17420*/  ISETP.LT.OR P5, PT, R205, 0x22, P5 ;  /* 0x00000022cd00780c */ /* 0x000fc40002fa1670 */
[----:B------:R-:W-:Y:S02]  /*17430*/  ISETP.LT.OR P3, PT, R205, 0x1a, P3 ;  /* 0x0000001acd00780c */ /* 0x000fe40001f61670 */
[----:B------:R-:W-:Y:S02]  /*17440*/  FSEL R163, R163, -INF , !P4 ;  /* 0xff800000a3a37808 */ /* 0x000fe40006000000 */
[C---:B------:R-:W-:Y:S02]  /*17450*/  ISETP.GT.AND P4, PT, R204.reuse, 0x20, P2 ;  /* 0x00000020cc00780c */ /* 0x040fe40001784270 */
[----:B------:R-:W-:Y:S02]  /*17460*/  FSEL R203, R171, -INF , !P5 ;  /* 0xff800000abcb7808 */ /* 0x000fe40006800000 */
[----:B------:R-:W-:Y:S02]  /*17470*/  FSEL R167, R167, -INF , !P3 ;  /* 0xff800000a7a77808 */ /* 0x000fe40005800000 */
[----:B------:R-:W-:-:S02]  /*17480*/  ISETP.GT.AND P5, PT, R204, RZ, P2 ;  /* 0x000000ffcc00720c */ /* 0x000fc400017a4270 */
[----:B------:R-:W-:Y:S02]  /*17490*/  ISETP.GT.AND P3, PT, R204, 0x28, P2 ;  /* 0x00000028cc00780c */ /* 0x000fe40001764270 */
[C---:B------:R-:W-:Y:S02]  /*174a0*/  ISETP.LT.OR P4, PT, R205.reuse, 0x21, P4 ;  /* 0x00000021cd00780c */ /* 0x040fe40002781670 */
[----:B------:R-:W-:Y:S02]  /*174b0*/  ISETP.LT.OR P5, PT, R205, 0x1, P5 ;  /* 0x00000001cd00780c */ /* 0x000fe40002fa1670 */
[----:B0-----:R-:W-:Y:S02]  /*174c0*/  FMNMX.FTZ R14, R15, R14, !PT ;  /* 0x0000000e0f0e7209 */ /* 0x001fe40007810000 */
[----:B------:R-:W-:Y:S02]  /*174d0*/  ISETP.LT.OR P3, PT, R205, 0x29, P3 ;  /* 0x00000029cd00780c */ /* 0x000fe40001f61670 */
[----:B------:R-:W-:Y:S01]  /*174e0*/  FSEL R202, R170, -INF , !P4 ;  /* 0xff800000aaca7808 */ /* 0x000fe20006000000 */
[----:B------:R-:W0:Y:S01]  /*174f0*/  SHFL.BFLY PT, R15, R14, 0x1, 0x1f ;  /* 0x0c201f000e0f7f89 */ /* 0x000e2200000e0000 */
[----:B------:R-:W-:-:S02]  /*17500*/  ISETP.GT.AND P4, PT, R204, 0x29, P2 ;  /* 0x00000029cc00780c */ /* 0x000fc40001784270 */
[----:B------:R-:W-:Y:S02]  /*17510*/  FSEL R154, R154, -INF , !P5 ;  /* 0xff8000009a9a7808 */ /* 0x000fe40006800000 */
[----:B------:R-:W-:Y:S02]  /*17520*/  FSEL R210, R174, -INF , !P3 ;  /* 0xff800000aed27808 */ /* 0x000fe40005800000 */
[----:B------:R-:W-:Y:S02]  /*17530*/  ISETP.GT.AND P3, PT, R204, 0x30, P2 ;  /* 0x00000030cc00780c */ /* 0x000fe40001764270 */
[C---:B------:R-:W-:Y:S02]  /*17540*/  ISETP.LT.OR P4, PT, R205.reuse, 0x2a, P4 ;  /* 0x0000002acd00780c */ /* 0x040fe40002781670 */
[----:B------:R-:W-:Y:S02]  /*17550*/  FMNMX.FTZ R170, R154, R199, !PT ;  /* 0x000000c79aaa7209 */ /* 0x000fe40007810000 */
[----:B------:R-:W-:-:S02]  /*17560*/  ISETP.LT.OR P3, PT, R205, 0x31, P3 ;  /* 0x00000031cd00780c */ /* 0x000fc40001f61670 */
[----:B------:R-:W-:Y:S02]  /*17570*/  FSEL R222, R175, -INF , !P4 ;  /* 0xff800000afde7808 */ /* 0x000fe40006000000 */
[C---:B------:R-:W-:Y:S02]  /*17580*/  ISETP.GT.AND P4, PT, R204.reuse, 0x31, P2 ;  /* 0x00000031cc00780c */ /* 0x040fe40001784270 */
[C---:B------:R-:W-:Y:S02]  /*17590*/  ISETP.GT.AND P5, PT, R204.reuse, 0x38, P2 ;  /* 0x00000038cc00780c */ /* 0x040fe400017a4270 */
[----:B------:R-:W-:Y:S02]  /*175a0*/  R2UR UR7, R169 ;  /* 0x00000000a90772ca */ /* 0x000fe400000e0000 */
[----:B------:R-:W-:Y:S02]  /*175b0*/  ISETP.GT.AND P2, PT, R204, 0x39, P2 ;  /* 0x00000039cc00780c */ /* 0x000fe40001744270 */
[----:B0-----:R-:W-:-:S02]  /*175c0*/  FMNMX.FTZ R14, R14, R15, !PT ;  /* 0x0000000f0e0e7209 */ /* 0x001fc40007810000 */
[----:B------:R-:W-:Y:S02]  /*175d0*/  FMNMX.FTZ R15, R155, R170, !PT ;  /* 0x000000aa9b0f7209 */ /* 0x000fe40007810000 */
[----:B------:R-:W-:Y:S01]  /*175e0*/  FSEL R204, R178, -INF , !P3 ;  /* 0xff800000b2cc7808 */ /* 0x000fe20005800000 */
[C---:B------:R-:W-:Y:S01]  /*175f0*/  FMUL.FTZ R169, R14.reuse, R21 ;  /* 0x000000150ea97220 */ /* 0x040fe20000410000 */
[----:B------:R-:W-:Y:S02]  /*17600*/  FSETP.NEU.FTZ.AND P3, PT, R14, -INF , PT ;  /* 0xff8000000e00780b */ /* 0x000fe40003f7d000 */
[----:B------:R-:W-:Y:S02]  /*17610*/  FMNMX.FTZ R170, R158, R15, !PT ;  /* 0x0000000f9eaa7209 */ /* 0x000fe40007810000 */
[----:B------:R-:W-:Y:S02]  /*17620*/  FSEL R15, R169, RZ, P3 ;  /* 0x000000ffa90f7208 */ /* 0x000fe40001800000 */
[----:B------:R-:W-:-:S02]  /*17630*/  FMNMX.FTZ R169, R159, R170, !PT ;  /* 0x000000aa9fa97209 */ /* 0x000fc40007810000 */
[C---:B------:R-:W-:Y:S01]  /*17640*/  ISETP.LT.OR P4, PT, R205.reuse, 0x32, P4 ;  /* 0x00000032cd00780c */ /* 0x040fe20002781670 */
[--C-:B------:R-:W-:Y:S01]  /*17650*/  FFMA.FTZ R174, R160, R21, -R15.reuse ;  /* 0x00000015a0ae7223 */ /* 0x100fe2000001080f */
[----:B------:R-:W-:Y:S01]  /*17660*/  FMNMX.FTZ R170, R162, R169, !PT ;  /* 0x000000a9a2aa7209 */ /* 0x000fe20007810000 */
[-CC-:B------:R-:W-:Y:S01]  /*17670*/  FFMA.FTZ R152, R152, R21.reuse, -R15.reuse ;  /* 0x0000001598987223 */ /* 0x180fe2000001080f */
[----:B------:R-:W-:Y:S01]  /*17680*/  ISETP.LT.OR P5, PT, R205, 0x39, P5 ;  /* 0x00000039cd00780c */ /* 0x000fe20002fa1670 */
[-CC-:B------:R-:W-:Y:S01]  /*17690*/  FFMA.FTZ R153, R153, R21.reuse, -R15.reuse ;  /* 0x0000001599997223 */ /* 0x180fe2000001080f */
[----:B------:R-:W-:Y:S01]  /*176a0*/  FMNMX.FTZ R169, R163, R170, !PT ;  /* 0x000000aaa3a97209 */ /* 0x000fe20007810000 */
[-CC-:B------:R-:W-:Y:S01]  /*176b0*/  FFMA.FTZ R156, R156, R21.reuse, -R15.reuse ;  /* 0x000000159c9c7223 */ /* 0x180fe2000001080f */
[----:B------:R-:W-:Y:S01]  /*176c0*/  ISETP.LT.OR P2, PT, R205, 0x3a, P2 ;  /* 0x0000003acd00780c */ /* 0x000fe20001741670 */
[--C-:B------:R-:W-:Y:S01]  /*176d0*/  FFMA.FTZ R157, R157, R21, -R15.reuse ;  /* 0x000000159d9d7223 */ /* 0x100fe2000001080f */
[----:B------:R-:W-:Y:S01]  /*176e0*/  FMNMX.FTZ R170, R166, R169, !PT ;  /* 0x000000a9a6aa7209 */ /* 0x000fe20007810000 */
[-CC-:B------:R-:W-:Y:S01]  /*176f0*/  FFMA.FTZ R165, R165, R21.reuse, -R15.reuse ;  /* 0x00000015a5a57223 */ /* 0x180fe2000001080f */
[----:B------:R-:W-:Y:S01]  /*17700*/  FSEL R205, R179, -INF , !P4 ;  /* 0xff800000b3cd7808 */ /* 0x000fe20006000000 */
[-CC-:B------:R-:W-:Y:S01]  /*17710*/  FFMA.FTZ R179, R180, R21.reuse, -R15.reuse ;  /* 0x00000015b4b37223 */ /* 0x180fe2000001080f */
[----:B------:R-:W-:Y:S01]  /*17720*/  FMNMX.FTZ R169, R167, R170, !PT ;  /* 0x000000aaa7a97209 */ /* 0x000fe20007810000 */
[-CC-:B------:R-:W-:Y:S01]  /*17730*/  FFMA.FTZ R175, R206, R21.reuse, -R15.reuse ;  /* 0x00000015ceaf7223 */ /* 0x180fe2000001080f */
[----:B------:R-:W-:Y:S01]  /*17740*/  FSEL R182, R182, -INF , !P5 ;  /* 0xff800000b6b67808 */ /* 0x000fe20006800000 */
[--C-:B------:R-:W-:Y:S01]  /*17750*/  FFMA.FTZ R178, R207, R21, -R15.reuse ;  /* 0x00000015cfb27223 */ /* 0x100fe2000001080f */
[----:B------:R-:W-:Y:S01]  /*17760*/  FMNMX.FTZ R170, R202, R169, !PT ;  /* 0x000000a9caaa7209 */ /* 0x000fe20007810000 */
[-CC-:B------:R-:W-:Y:S01]  /*17770*/  FFMA.FTZ R172, R172, R21.reuse, -R15.reuse ;  /* 0x00000015acac7223 */ /* 0x180fe2000001080f */
[----:B------:R-:W-:Y:S01]  /*17780*/  FSEL R183, R183, -INF , !P2 ;  /* 0xff800000b7b77808 */ /* 0x000fe20005000000 */
[-CC-:B------:R-:W-:Y:S01]  /*17790*/  FFMA.FTZ R173, R173, R21.reuse, -R15.reuse ;  /* 0x00000015adad7223 */ /* 0x180fe2000001080f */
[----:B------:R-:W-:Y:S01]  /*177a0*/  FMNMX.FTZ R169, R203, R170, !PT ;  /* 0x000000aacba97209 */ /* 0x000fe20007810000 */
[-CC-:B------:R-:W-:Y:S01]  /*177b0*/  FFMA.FTZ R170, R161, R21.reuse, -R15.reuse ;  /* 0x00000015a1aa7223 */ /* 0x180fe2000001080f */
[-CC-:B------:R-:W-:Y:S01]  /*177c0*/  FFMA.FTZ R176, R176, R21.reuse, -R15.reuse ;  /* 0x00000015b0b07223 */ /* 0x180fe2000001080f */
[--C-:B------:R-:W-:Y:S01]  /*177d0*/  FFMA.FTZ R177, R177, R21, -R15.reuse ;  /* 0x00000015b1b17223 */ /* 0x100fe2000001080f */
[----:B------:R-:W-:Y:S01]  /*177e0*/  FMNMX.FTZ R169, R210, R169, !PT ;  /* 0x000000a9d2a97209 */ /* 0x000fe20007810000 */
[----:B------:R-:W-:Y:S01]  /*177f0*/  FFMA.FTZ R180, R181, R21, -R15 ;  /* 0x00000015b5b47223 */ /* 0x000fe2000001080f */
[----:B------:R-:W-:Y:S01]  /*17800*/  MUFU.EX2 R152, R152 ;  /* 0x0000009800987308 */ /* 0x000fe20000000800 */
[----:B------:R-:W-:-:S02]  /*17810*/  R2UR UR6, R168 ;  /* 0x00000000a80672ca */ /* 0x000fc400000e0000 */
[----:B------:R-:W-:Y:S02]  /*17820*/  FMNMX.FTZ R169, R222, R169, !PT ;  /* 0x000000a9dea97209 */ /* 0x000fe40007810000 */
[----:B------:R-:W-:Y:S02]  /*17830*/  @!P1 PRMT R189, RZ, 0x654, R189 ;  /* 0x00000654ffbd9816 */ /* 0x000fe400000000bd */
[----:B------:R-:W-:Y:S01]  /*17840*/  FMNMX.FTZ R160, R204, R169, !PT ;  /* 0x000000a9cca07209 */ /* 0x000fe20007810000 */
[----:B------:R-:W-:Y:S03]  /*17850*/  MUFU.EX2 R153, R153 ;  /* 0x0000009900997308 */ /* 0x000fe60000000800 */
[----:B------:R-:W-:-:S04]  /*17860*/  FMNMX.FTZ R171, R205, R160, !PT ;  /* 0x000000a0cdab7209 */ /* 0x000fc80007810000 */
[----:B------:R-:W-:Y:S01]  /*17870*/  FMNMX.FTZ R160, R182, R171, !PT ;  /* 0x000000abb6a07209 */ /* 0x000fe20007810000 */
[----:B------:R-:W-:Y:S01]  /*17880*/  FFMA.FTZ R171, R164, R21, -R15 ;  /* 0x00000015a4ab7223 */ /* 0x000fe2000001080f */
[----:B------:R-:W-:Y:S01]  /*17890*/  FSEL R15, R14, RZ, P3 ;  /* 0x000000ff0e0f7208 */ /* 0x000fe20001800000 */
[----:B------:R-:W-:Y:S01]  /*178a0*/  MUFU.EX2 R169, R174 ;  /* 0x000000ae00a97308 */ /* 0x000fe20000000800 */
[----:B------:R-:W-:-:S03]  /*178b0*/  FMNMX.FTZ R160, R183, R160, !PT ;  /* 0x000000a0b7a07209 */ /* 0x000fc60007810000 */
[----:B------:R-:W-:Y:S02]  /*178c0*/  FADD.FTZ R164, -R15, R200 ;  /* 0x000000c80fa47221 */ /* 0x000fe40000010100 */
[----:B------:R-:W0:Y:S02]  /*178d0*/  SHFL.BFLY PT, R161, R160, 0x2, 0x1f ;  /* 0x0c401f00a0a17f89 */ /* 0x000e2400000e0000 */
[----:B------:R1:W-:Y:S08]  /*178e0*/  MUFU.EX2 R174, R165 ;  /* 0x000000a500ae7308 */ /* 0x0003f00000000800 */
        /* <DEDUP_REMOVED lines=9> */
[----:B------:R-:W-:Y:S01]  /*17980*/  FMUL.FTZ R160, R164, R21 ;  /* 0x00000015a4a07220 */ /* 0x000fe20000410000 */
[----:B------:R-:W-:-:S02]  /*17990*/  IMAD.MOV R164, RZ, RZ, -R196 ;  /* 0x000000ffffa47224 */ /* 0x000fc400078e0ac4 */
[C---:B------:R-:W-:Y:S01]  /*179a0*/  FSETP.NEU.FTZ.AND P2, PT, R15.reuse, -INF , PT ;  /* 0xff8000000f00780b */ /* 0x040fe20003f5d000 */
[----:B-1----:R-:W-:Y:S02]  /*179b0*/  FMUL.FTZ R165, R15, R21 ;  /* 0x000000150fa57220 */ /* 0x002fe40000410000 */
[----:B------:R-:W-:Y:S01]  /*179c0*/  MUFU.EX2 R172, R172 ;  /* 0x000000ac00ac7308 */ /* 0x000fe20000000800 */
[----:B------:R-:W-:Y:S02]  /*179d0*/  ISETP.NE.AND P3, PT, R185, R164, PT ;  /* 0x000000a4b900720c */ /* 0x000fe40003f65270 */
[----:B------:R-:W-:-:S05]  /*179e0*/  FSEL R165, R165, RZ, P2 ;  /* 0x000000ffa5a57208 */ /* 0x000fca0001000000 */
[----:B------:R-:W0:Y:S01]  /*179f0*/  MUFU.EX2 R160, R160 ;  /* 0x000000a000a07308 */ /* 0x000e220000000800 */
[-CC-:B------:R-:W-:Y:S01]  /*17a00*/  FFMA.FTZ R161, R154, R21.reuse, -R165.reuse ;  /* 0x000000159aa17223 */ /* 0x180fe200000108a5 */
[----:B------:R-:W-:Y:S01]  /*17a10*/  FSEL R154, R15, RZ, P2 ;  /* 0x000000ff0f9a7208 */ /* 0x000fe20001000000 */
[-CC-:B------:R-:W-:Y:S01]  /*17a20*/  FFMA.FTZ R155, R155, R21.reuse, -R165.reuse ;  /* 0x000000159b9b7223 */ /* 0x180fe200000108a5 */
[-CC-:B------:R-:W-:Y:S01]  /*17a30*/  FFMA.FTZ R200, R159, R21.reuse, -R165.reuse ;  /* 0x000000159fc87223 */ /* 0x180fe200000108a5 */
[-C--:B------:R-:W-:Y:S01]  /*17a40*/  FFMA.FTZ R206, R222, R21.reuse, -R165 ;  /* 0x00000015dece7223 */ /* 0x080fe200000108a5 */
[----:B------:R-:W-:Y:S02]  /*17a50*/  @!P3 IMAD R181, R201, 0x40, R194 ;  /* 0x00000040c9b5b824 */ /* 0x000fe400078e02c2 */
[----:B------:R-:W-:Y:S01]  /*17a60*/  FADD.FTZ R154, -R154, R199 ;  /* 0x000000c79a9a7221 */ /* 0x000fe20000010100 */
[----:B------:R-:W-:Y:S01]  /*17a70*/  MUFU.EX2 R161, R161 ;  /* 0x000000a100a17308 */ /* 0x000fe20000000800 */
[-CC-:B------:R-:W-:Y:S01]  /*17a80*/  FFMA.FTZ R199, R163, R21.reuse, -R165.reuse ;  /* 0x00000015a3c77223 */ /* 0x180fe200000108a5 */
[-C--:B------:R-:W-:Y:S01]  /*17a90*/  FFMA.FTZ R201, R166, R21.reuse, -R165 ;  /* 0x00000015a6c97223 */ /* 0x080fe200000108a5 */
[----:B------:R-:W-:Y:S01]  /*17aa0*/  FMUL.FTZ R164, R154, R21 ;  /* 0x000000159aa47220 */ /* 0x000fe20000410000 */
[----:B------:R-:W-:-:S02]  /*17ab0*/  @!P3 IMAD R154, R181, 0x4, R18 ;  /* 0x00000004b59ab824 */ /* 0x000fc400078e0212 */
[-CC-:B------:R-:W-:Y:S01]  /*17ac0*/  FFMA.FTZ R181, R158, R21.reuse, -R165.reuse ;  /* 0x000000159eb57223 */ /* 0x180fe200000108a5 */
[-CC-:B------:R-:W-:Y:S01]  /*17ad0*/  FFMA.FTZ R223, R162, R21.reuse, -R165.reuse ;  /* 0x00000015a2df7223 */ /* 0x180fe200000108a5 */
[-CC-:B------:R-:W-:Y:S01]  /*17ae0*/  FFMA.FTZ R167, R167, R21.reuse, -R165.reuse ;  /* 0x00000015a7a77223 */ /* 0x180fe200000108a5 */
[-CC-:B------:R-:W-:Y:S01]  /*17af0*/  FFMA.FTZ R210, R210, R21.reuse, -R165.reuse ;  /* 0x00000015d2d27223 */ /* 0x180fe200000108a5 */
[----:B------:R-:W1:Y:S01]  /*17b00*/  MUFU.EX2 R164, R164 ;  /* 0x000000a400a47308 */ /* 0x000e620000000800 */
[-CC-:B------:R-:W-:Y:S01]  /*17b10*/  FFMA.FTZ R207, R204, R21.reuse, -R165.reuse ;  /* 0x00000015cccf7223 */ /* 0x180fe200000108a5 */
[-CC-:B------:R-:W-:Y:S01]  /*17b20*/  FFMA.FTZ R222, R182, R21.reuse, -R165.reuse ;  /* 0x00000015b6de7223 */ /* 0x180fe200000108a5 */
[-CC-:B------:R-:W-:Y:S01]  /*17b30*/  FFMA.FTZ R226, R183, R21.reuse, -R165.reuse ;  /* 0x00000015b7e27223 */ /* 0x180fe200000108a5 */
[----:B0-----:R-:W-:Y:S01]  /*17b40*/  @!P3 STS [R154+0x38400], R160 ;  /* 0x038400a09a00b388 */ /* 0x001fe20000000800 */
[-CC-:B------:R-:W-:Y:S01]  /*17b50*/  FFMA.FTZ R158, R202, R21.reuse, -R165.reuse ;  /* 0x00000015ca9e7223 */ /* 0x180fe200000108a5 */
[-CC-:B------:R-:W-:Y:S01]  /*17b60*/  FFMA.FTZ R159, R203, R21.reuse, -R165.reuse ;  /* 0x00000015cb9f7223 */ /* 0x180fe200000108a5 */
[----:B------:R-:W-:Y:S01]  /*17b70*/  FFMA.FTZ R162, R205, R21, -R165 ;  /* 0x00000015cda27223 */ /* 0x000fe200000108a5 */
[----:B------:R-:W0:Y:S01]  /*17b80*/  MUFU.EX2 R155, R155 ;  /* 0x0000009b009b7308 */ /* 0x000e220000000800 */
[----:B------:R-:W-:Y:S01]  /*17b90*/  FFMA.FTZ R6, R160, R6, R152 ;  /* 0x00000006a0067223 */ /* 0x000fe20000010098 */
[----:B------:R-:W-:Y:S01]  /*17ba0*/  F2FP.BF16.F32.PACK_AB R152, R153, R152 ;  /* 0x000000989998723e */ /* 0x000fe200000010ff */
[-C--:B------:R-:W-:Y:S01]  /*17bb0*/  FMUL.FTZ R24, R24, R160.reuse ;  /* 0x000000a018187220 */ /* 0x080fe20000410000 */
[-C--:B------:R-:W-:Y:S01]  /*17bc0*/  FMUL.FTZ R25, R25, R160.reuse ;  /* 0x000000a019197220 */ /* 0x080fe20000410000 */
[----:B------:R-:W-:Y:S01]  /*17bd0*/  FADD.FTZ R163, R153, R6 ;  /* 0x0000000699a37221 */ /* 0x000fe20000010000 */
[-C--:B------:R-:W-:Y:S01]  /*17be0*/  FMUL.FTZ R28, R28, R160.reuse ;  /* 0x000000a01c1c7220 */ /* 0x080fe20000410000 */
[-C--:B------:R-:W-:Y:S01]  /*17bf0*/  FMUL.FTZ R29, R29, R160.reuse ;  /* 0x000000a01d1d7220 */ /* 0x080fe20000410000 */
[----:B------:R-:W-:Y:S01]  /*17c00*/  MUFU.EX2 R181, R181 ;  /* 0x000000b500b57308 */ /* 0x000fe20000000800 */
[----:B-1----:R1:W-:Y:S01]  /*17c10*/  @!P3 STS [R154+0x38420], R164 ;  /* 0x038420a49a00b388 */ /* 0x0023e20000000800 */
[----:B------:R-:W-:Y:S01]  /*17c20*/  FADD.FTZ R6, R156, R163 ;  /* 0x000000a39c067221 */ /* 0x000fe20000010000 */
[-C--:B------:R-:W-:Y:S01]  /*17c30*/  FMUL.FTZ R32, R32, R160.reuse ;  /* 0x000000a020207220 */ /* 0x080fe20000410000 */
[-C--:B------:R-:W-:Y:S01]  /*17c40*/  FMUL.FTZ R33, R33, R160.reuse ;  /* 0x000000a021217220 */ /* 0x080fe20000410000 */
[-C--:B------:R-:W-:Y:S01]  /*17c50*/  FMUL.FTZ R36, R36, R160.reuse ;  /* 0x000000a024247220 */ /* 0x080fe20000410000 */
[-C--:B------:R-:W-:Y:S01]  /*17c60*/  FMUL.FTZ R37, R37, R160.reuse ;  /* 0x000000a025257220 */ /* 0x080fe20000410000 */
[-C--:B------:R-:W-:Y:S01]  /*17c70*/  FMUL.FTZ R40, R40, R160.reuse ;  /* 0x000000a028287220 */ /* 0x080fe20000410000 */
[----:B------:R2:W3:Y:S01]  /*17c80*/  MUFU.EX2 R182, R200 ;  /* 0x000000c800b67308 */ /* 0x0004e20000000800 */
[----:B0-----:R-:W-:Y:S01]  /*17c90*/  F2FP.BF16.F32.PACK_AB R153, R155, R161 ;  /* 0x000000a19b99723e */ /* 0x001fe200000010ff */
[----:B------:R-:W-:Y:S01]  /*17ca0*/  FMUL.FTZ R41, R41, R160 ;  /* 0x000000a029297220 */ /* 0x000fe20000410000 */
[----:B-1----:R-:W-:Y:S01]  /*17cb0*/  F2FP.BF16.F32.PACK_AB R154, R157, R156 ;  /* 0x0000009c9d9a723e */ /* 0x002fe200000010ff */
[-C--:B------:R-:W-:Y:S01]  /*17cc0*/  FMUL.FTZ R44, R44, R160.reuse ;  /* 0x000000a02c2c7220 */ /* 0x080fe20000410000 */
[-C--:B------:R-:W-:Y:S01]  /*17cd0*/  FMUL.FTZ R45, R45, R160.reuse ;  /* 0x000000a02d2d7220 */ /* 0x080fe20000410000 */
[-C--:B------:R-:W-:Y:S01]  /*17ce0*/  FMUL.FTZ R48, R48, R160.reuse ;  /* 0x000000a030307220 */ /* 0x080fe20000410000 */
[-C--:B------:R-:W-:Y:S01]  /*17cf0*/  FMUL.FTZ R49, R49, R160.reuse ;  /* 0x000000a031317220 */ /* 0x080fe20000410000 */
[----:B------:R0:W-:Y:S01]  /*17d00*/  MUFU.EX2 R183, R223 ;  /* 0x000000df00b77308 */ /* 0x0001e20000000800 */
[----:B--2---:R-:W-:Y:S01]  /*17d10*/  FADD.FTZ R200, R157, R6 ;  /* 0x000000069dc87221 */ /* 0x004fe20000010000 */
[----:B------:R-:W-:Y:S01]  /*17d20*/  FFMA.FTZ R6, R164, R7, R161 ;  /* 0x00000007a4067223 */ /* 0x000fe200000100a1 */
[-C--:B------:R-:W-:Y:S01]  /*17d30*/  FMUL.FTZ R52, R52, R160.reuse ;  /* 0x000000a034347220 */ /* 0x080fe20000410000 */
[-C--:B------:R-:W-:Y:S01]  /*17d40*/  FMUL.FTZ R53, R53, R160.reuse ;  /* 0x000000a035357220 */ /* 0x080fe20000410000 */
[-C--:B------:R-:W-:Y:S01]  /*17d50*/  FMUL.FTZ R56, R56, R160.reuse ;  /* 0x000000a038387220 */ /* 0x080fe20000410000 */
[-C--:B------:R-:W-:Y:S01]  /*17d60*/  FMUL.FTZ R57, R57, R160.reuse ;  /* 0x000000a039397220 */ /* 0x080fe20000410000 */
[-C--:B------:R-:W-:Y:S01]  /*17d70*/  FMUL.FTZ R60, R60, R160.reuse ;  /* 0x000000a03c3c7220 */ /* 0x080fe20000410000 */
[----:B------:R-:W1:Y:S01]  /*17d80*/  MUFU.EX2 R199, R199 ;  /* 0x000000c700c77308 */ /* 0x000e620000000800 */
[----:B0-----:R-:W-:Y:S01]  /*17d90*/  FADD.FTZ R223, R155, R6 ;  /* 0x000000069bdf7221 */ /* 0x001fe20000010000 */
        /* <DEDUP_REMOVED lines=54> */
[-C--:B------:R-:W-:Y:S01]  /*18100*/  FMUL.FTZ R26, R26, R164.reuse ;  /* 0x000000a41a1a7220 */ /* 0x080fe20000410000 */
[----:B------:R-:W5:Y:S01]  /*18110*/  MUFU.EX2 R206, R206 ;  /* 0x000000ce00ce7308 */ /* 0x000f620000000800 */
[----:B---3--:R-:W-:Y:S01]  /*18120*/  F2FP.BF16.F32.PACK_AB R158, R174, R171 ;  /* 0x000000abae9e723e */ /* 0x008fe200000010ff */
[-C--:B------:R-:W-:Y:S01]  /*18130*/  FMUL.FTZ R27, R27, R164.reuse ;  /* 0x000000a41b1b7220 */ /* 0x080fe20000410000 */
[----:B-1----:R-:W-:Y:S01]  /*18140*/  F2FP.BF16.F32.PACK_AB R157, R199, R183 ;  /* 0x000000b7c79d723e */ /* 0x002fe200000010ff */
[-C--:B------:R-:W-:Y:S01]  /*18150*/  FMUL.FTZ R30, R30, R164.reuse ;  /* 0x000000a41e1e7220 */ /* 0x080fe20000410000 */
[----:B0-----:R-:W-:Y:S01]  /*18160*/  F2FP.BF16.F32.PACK_AB R159, R202, R201 ;  /* 0x000000c9ca9f723e */ /* 0x001fe200000010ff */
        /* <DEDUP_REMOVED lines=70> */
[----:B------:R3:W-:Y:S01]  /*185d0*/  STSM.16.M88.4 [R197+0x36400], R152 ;  /* 0x03640098c5007844 */ /* 0x0007e20000000200 */
[----:B--2---:R-:W-:Y:S01]  /*185e0*/  F2FP.BF16.F32.PACK_AB R162, R173, R172 ;  /* 0x000000acada2723e */ /* 0x004fe200000010ff */
[----:B------:R-:W-:Y:S01]  /*185f0*/  VIADD R6, R168, 0x80 ;  /* 0x00000080a8067836 */ /* 0x000fe20000000000 */
[----:B----4-:R-:W-:Y:S01]  /*18600*/  F2FP.BF16.F32.PACK_AB R161, R204, R203 ;  /* 0x000000cbcca1723e */ /* 0x010fe200000010ff */
[----:B------:R2:W-:Y:S01]  /*18610*/  STSM.16.M88.4 [R209], R156 ;  /* 0x0000009cd1007844 */ /* 0x0005e20000000200 */
[----:B-----5:R-:W-:Y:S01]  /*18620*/  F2FP.BF16.F32.PACK_AB R163, R206, R205 ;  /* 0x000000cdcea3723e */ /* 0x020fe200000010ff */
[----:B------:R-:W-:Y:S01]  /*18630*/  IMAD.MOV.U32 R7, RZ, RZ, 0x40000040 ;  /* 0x40000040ff077424 */ /* 0x000fe200078e00ff */
[----:B0-----:R-:W-:Y:S01]  /*18640*/  F2FP.BF16.F32.PACK_AB R164, R177, R176 ;  /* 0x000000b0b1a4723e */ /* 0x001fe200000010ff */
[----:B------:R-:W-:Y:S01]  /*18650*/  FADD.FTZ R223, R181, R223 ;  /* 0x000000dfb5df7221 */ /* 0x000fe20000010000 */
[----:B-1----:R-:W-:Y:S01]  /*18660*/  F2FP.BF16.F32.PACK_AB R166, R180, R179 ;  /* 0x000000b3b4a6723e */ /* 0x002fe200000010ff */
[----:B------:R2:W-:Y:S01]  /*18670*/  STSM.16.M88.4 [R198], R160 ;  /* 0x000000a0c6007844 */ /* 0x0005e20000000200 */
[----:B---3--:R-:W-:Y:S01]  /*18680*/  F2FP.BF16.F32.PACK_AB R165, R210, R207 ;  /* 0x000000cfd2a5723e */ /* 0x008fe200000010ff */
[----:B------:R-:W-:Y:S01]  /*18690*/  FADD.FTZ R182, R182, R223 ;  /* 0x000000dfb6b67221 */ /* 0x000fe20000010000 */
[----:B------:R-:W-:Y:S01]  /*186a0*/  F2FP.BF16.F32.PACK_AB R167, R226, R222 ;  /* 0x000000dee2a7723e */ /* 0x000fe200000010ff */
[----:B------:R-:W-:Y:S01]  /*186b0*/  FADD.FTZ R169, R169, R200 ;  /* 0x000000c8a9a97221 */ /* 0x000fe20000010000 */
[----:B------:R-:W-:Y:S01]  /*186c0*/  ISETP.GT.AND P2, PT, R20, R212, PT ;  /* 0x000000d41400720c */ /* 0x000fe20003f44270 */
        /* <DEDUP_REMOVED lines=9> */
[----:B------:R-:W-:Y:S01]  /*18760*/  R2UR UR6, R6 ;  /* 0x00000000060672ca */ /* 0x000fe200000e0000 */
[----:B------:R-:W-:Y:S01]  /*18770*/  VIADD R6, R168, 0x100 ;  /* 0x00000100a8067836 */ /* 0x000fe20000000000 */
[----:B------:R-:W-:Y:S01]  /*18780*/  R2UR UR7, R7 ;  /* 0x00000000070772ca */ /* 0x000fe200000e0000 */
[----:B------:R-:W-:Y:S02]  /*18790*/  IMAD.MOV.U32 R7, RZ, RZ, 0x40000040 ;  /* 0x40000040ff077424 */ /* 0x000fe400078e00ff */
        /* <DEDUP_REMOVED lines=19> */
[----:B------:R-:W-:Y:S01]  /*188d0*/  WARPGROUP.ARRIVE ;  /* 0x00000000000079c5 */ /* 0x000fe20000000000 */
[----:B------:R-:W-:-:S04]  /*188e0*/  VIADD R152, R20, 0xffffffff ;  /* 0xffffffff14987836 */ /* 0x000fc80000000000 */
[----:B------:R-:W-:Y:S01]  /*188f0*/  IMAD.MOV.U32 R20, RZ, RZ, R152 ;  /* 0x000000ffff147224 */ /* 0x000fe200078e0098 */
        /* <DEDUP_REMOVED lines=13> */
[----:B------:R-:W-:Y:S02]  /*189d0*/  WARPGROUP.DEPBAR.LE gsb0, 0x0 ;  /* 0x00008000000079c5 */ /* 0x000fe40000010000 */
[----:B------:R-:W-:-:S15]  /*189e0*/  WARPGROUP.ARRIVE ;  /* 0x00000000000079c5 */ /* 0x000fde0000000000 */
[----:B------:R-:W-:-:S06]  /*189f0*/  NOP ;  /* 0x0000000000007918 */ /* 0x000fcc0000000000 */
        /* <DEDUP_REMOVED lines=12> */
.L_x_5512:
[----:B------:R-:W-:Y:S05]  /*18ac0*/  BSYNC B0 ;  /* 0x0000000000007941 */ /* 0x000fea0003800000 */
.L_x_5511:
[----:B------:R-:W0:Y:S01]  /*18ad0*/  SHFL.BFLY PT, R3, R6, 0x2, 0x1f ;  /* 0x0c401f0006037f89 */ /* 0x000e2200000e0000 */
[----:B------:R-:W-:Y:S02]  /*18ae0*/  IMAD.MOV.U32 R4, RZ, RZ, RZ ;  /* 0x000000ffff047224 */ /* 0x000fe400078e00ff */
[----:B------:R-:W-:Y:S01]  /*18af0*/  VIADD R20, R19, 0x1 ;  /* 0x0000000113147836 */ /* 0x000fe20000000000 */
[----:B------:R-:W1:Y:S01]  /*18b00*/  SHFL.BFLY PT, R0, R7, 0x2, 0x1f ;  /* 0x0c401f0007007f89 */ /* 0x000e6200000e0000 */
[----:B------:R-:W-:Y:S01]  /*18b10*/  VIADD R218, R218, 0x1 ;  /* 0x00000001dada7836 */ /* 0x000fe20000000000 */
[----:B------:R-:W-:Y:S08]  /*18b20*/  BAR.ARV 0x8, 0xa0 ;  /* 0x0202800000007b1d */ /* 0x000ff00000002000 */
[----:B------:R-:W-:Y:S01]  /*18b30*/  BAR.SYNC.DEFER_BLOCKING 0xf, 0x100 ;  /* 0x03c4000000007b1d */ /* 0x000fe20000010000 */
[----:B------:R-:W-:Y:S01]  /*18b40*/  ISETP.NE.AND P1, PT, R20, 0x2, PT ;  /* 0x000000021400780c */ /* 0x000fe20003f25270 */
[----:B0-----:R-:W-:Y:S01]  /*18b50*/  FADD.FTZ R2, R3, R6 ;  /* 0x0000000603027221 */ /* 0x001fe20000010000 */
[----:B-1----:R-:W-:-:S04]  /*18b60*/  FADD.FTZ R5, R0, R7 ;  /* 0x0000000700057221 */ /* 0x002fc80000010000 */
[----:B------:R-:W0:Y:S04]  /*18b70*/  SHFL.BFLY PT, R3, R2, 0x1, 0x1f ;  /* 0x0c201f0002037f89 */ /* 0x000e2800000e0000 */
[----:B------:R-:W1:Y:S01]  /*18b80*/  SHFL.BFLY PT, R0, R5, 0x1, 0x1f ;  /* 0x0c201f0005007f89 */ /* 0x000e6200000e0000 */
[----:B0-----:R-:W-:Y:S01]  /*18b90*/  FADD.FTZ R9, R2, R3 ;  /* 0x0000000302097221 */ /* 0x001fe20000010000 */
[----:B------:R-:W-:Y:S02]  /*18ba0*/  IMAD.MOV.U32 R2, RZ, RZ, -0x800000 ;  /* 0xff800000ff027424 */ /* 0x000fe400078e00ff */
[----:B-1----:R-:W-:Y:S02]  /*18bb0*/  FADD.FTZ R3, R5, R0 ;  /* 0x0000000005037221 */ /* 0x002fe40000010000 */
[----:B------:R-:W-:Y:S01]  /*18bc0*/  FSETP.NE.FTZ.AND P2, PT, R9, RZ, PT ;  /* 0x000000ff0900720b */ /* 0x000fe20003f55000 */
[----:B------:R-:W-:Y:S01]  /*18bd0*/  IMAD.MOV R0, RZ, RZ, -R196 ;  /* 0x000000ffff007224 */ /* 0x000fe200078e0ac4 */
[----:B------:R-:W-:-:S02]  /*18be0*/  SEL R5, RZ, 0x1, P1 ;  /* 0x00000001ff057807 */ /* 0x000fc40000800000 */
[----:B------:R-:W-:Y:S02]  /*18bf0*/  FSETP.NE.FTZ.AND P3, PT, R3, RZ, PT ;  /* 0x000000ff0300720b */ /* 0x000fe40003f75000 */
[----:B------:R-:W-:Y:S01]  /*18c00*/  ISETP.NE.AND P0, PT, R185, R0, PT ;  /* 0x00000000b900720c */ /* 0x000fe20003f05270 */
[----:B------:R-:W-:Y:S01]  /*18c10*/  IMAD.MOV.U32 R0, RZ, RZ, RZ ;  /* 0x000000ffff007224 */ /* 0x000fe200078e00ff */
[----:B------:R-:W-:-:S05]  /*18c20*/  LOP3.LUT R22, R22, R5, RZ, 0x3c, !PT ;  /* 0x0000000516167212 */ /* 0x000fca00078e3cff */
[----:B------:R-:W0:Y:S06]  /*18c30*/  @P2 MUFU.RCP R0, R9 ;  /* 0x0000000900002308 */ /* 0x000e2c0000001000 */
[----:B------:R-:W-:Y:S02]  /*18c40*/  @!P0 IMAD R19, R19, 0x40, R194 ;  /* 0x0000004013138824 */ /* 0x000fe400078e02c2 */
[----:B------:R-:W1:Y:S02]  /*18c50*/  @P3 MUFU.RCP R4, R3 ;  /* 0x0000000300043308 */ /* 0x000e640000001000 */
[----:B------:R-:W-:-:S06]  /*18c60*/  @!P0 IMAD R19, R19, 0x4, R18 ;  /* 0x0000000413138824 */ /* 0x000fcc00078e0212 */
[----:B------:R-:W3:Y:S01]  /*18c70*/  @P2 MUFU.LG2 R18, R9 ;  /* 0x0000000900122308 */ /* 0x000ee20000000c00 */
[----:B0-----:R-:W-:Y:S01]  /*18c80*/  @!P0 STS [R19+0x38400], R0 ;  /* 0x0384000013008388 */ /* 0x001fe20000000800 */
[-C--:B------:R-:W-:Y:S01]  /*18c90*/  FMUL.FTZ R174, R24, R0.reuse ;  /* 0x0000000018ae7220 */ /* 0x080fe20000410000 */
[-C--:B------:R-:W-:Y:S01]  /*18ca0*/  FMUL.FTZ R173, R28, R0.reuse ;  /* 0x000000001cad7220 */ /* 0x080fe20000410000 */
[-C--:B------:R-:W-:Y:S01]  /*18cb0*/  FMUL.FTZ R172, R25, R0.reuse ;  /* 0x0000000019ac7220 */ /* 0x080fe20000410000 */
[-C--:B------:R-:W-:Y:S01]  /*18cc0*/  FMUL.FTZ R6, R29, R0.reuse ;  /* 0x000000001d067220 */ /* 0x080fe20000410000 */
[-C--:B------:R-:W-:Y:S01]  /*18cd0*/  FMUL.FTZ R171, R32, R0.reuse ;  /* 0x0000000020ab7220 */ /* 0x080fe20000410000 */
[----:B------:R-:W-:Y:S01]  /*18ce0*/  FMUL.FTZ R169, R33, R0 ;  /* 0x0000000021a97220 */ /* 0x000fe20000410000 */
[----:B------:R-:W0:Y:S01]  /*18cf0*/  @P3 MUFU.LG2 R23, R3 ;  /* 0x0000000300173308 */ /* 0x000e220000000c00 */
[----:B-1----:R1:W-:Y:S01]  /*18d00*/  @!P0 STS [R19+0x38420], R4 ;  /* 0x0384200413008388 */ /* 0x0023e20000000800 */
[----:B------:R-:W-:Y:S01]  /*18d10*/  FMUL.FTZ R5, R26, R4 ;  /* 0x000000041a057220 */ /* 0x000fe20000410000 */
[-C--:B------:R-:W-:Y:S01]  /*18d20*/  FMUL.FTZ R170, R36, R0.reuse ;  /* 0x0000000024aa7220 */ /* 0x080fe20000410000 */
[-C--:B--2-4-:R-:W-:Y:S01]  /*18d30*/  FMUL.FTZ R166, R37, R0.reuse ;  /* 0x0000000025a67220 */ /* 0x094fe20000410000 */
[-C--:B------:R-:W-:Y:S01]  /*18d40*/  FMUL.FTZ R167, R40, R0.reuse ;  /* 0x0000000028a77220 */ /* 0x080fe20000410000 */
[-C--:B------:R-:W-:Y:S01]  /*18d50*/  FMUL.FTZ R8, R41, R0.reuse ;  /* 0x0000000029087220 */ /* 0x080fe20000410000 */
[-C--:B------:R-:W-:Y:S01]  /*18d60*/  FMUL.FTZ R165, R44, R0.reuse ;  /* 0x000000002ca57220 */ /* 0x080fe20000410000 */
[-C--:B------:R-:W-:Y:S01]  /*18d70*/  FMUL.FTZ R10, R45, R0.reuse ;  /* 0x000000002d0a7220 */ /* 0x080fe20000410000 */
[----:B---3--:R-:W-:Y:S01]  /*18d80*/  @P2 FMUL.FTZ R18, R18, 0.69314718246459960938 ;  /* 0x3f31721812122820 */ /* 0x008fe20000410000 */
[-C--:B------:R-:W-:Y:S01]  /*18d90*/  FMUL.FTZ R164, R48, R0.reuse ;  /* 0x0000000030a47220 */ /* 0x080fe20000410000 */
[C---:B-1----:R-:W-:Y:S01]  /*18da0*/  @P2 FMUL.FTZ R19, R21.reuse, 0.69314718246459960938 ;  /* 0x3f31721815132820 */ /* 0x042fe20000410000 */
[----:B------:R-:W-:Y:S01]  /*18db0*/  @P3 FMUL.FTZ R21, R21, 0.69314718246459960938 ;  /* 0x3f31721815153820 */ /* 0x000fe20000410000 */
        /* <DEDUP_REMOVED lines=52> */
[----:B------:R-:W-:-:S02]  /*19100*/  IMAD.MOV.U32 R0, RZ, RZ, -0x800000 ;  /* 0xff800000ff007424 */ /* 0x000fc400078e00ff */
[-C--:B------:R-:W-:Y:S01]  /*19110*/  FMUL.FTZ R9, R42, R4.reuse ;  /* 0x000000042a097220 */ /* 0x080fe20000410000 */
[-C--:B------:R-:W-:Y:S01]  /*19120*/  FMUL.FTZ R11, R46, R4.reuse ;  /* 0x000000042e0b7220 */ /* 0x080fe20000410000 */
[-C--:B------:R-:W-:Y:S01]  /*19130*/  FMUL.FTZ R13, R50, R4.reuse ;  /* 0x00000004320d7220 */ /* 0x080fe20000410000 */
[-C--:B------:R-:W-:Y:S01]  /*19140*/  FMUL.FTZ R25, R58, R4.reuse ;  /* 0x000000043a197220 */ /* 0x080fe20000410000 */
[----:B------:R-:W-:Y:S01]  /*19150*/  FMUL.FTZ R29, R66, R4 ;  /* 0x00000004421d7220 */ /* 0x000fe20000410000 */
        /* <DEDUP_REMOVED lines=63> */
.L_x_5393:
[----:B------:R-:W-:Y:S05]  /*19550*/  BSYNC B7 ;  /* 0x0000000000077941 */ /* 0x000fea0003800000 */
.L_x_5383:
        /* <DEDUP_REMOVED lines=29> */
[----:B------:R-:W-:Y:S01]  /*19730*/  F2FP.BF16.F32.PACK_AB R74, R77, R76 ;  /* 0x0000004c4d4a723e */ /* 0x000fe200000010ff */
[----:B------:R-:W-:Y:S01]  /*19740*/  IMAD.MOV.U32 R76, RZ, RZ, RZ ;  /* 0x000000ffff4c7224 */ /* 0x000fe200078e00ff */
        /* <DEDUP_REMOVED lines=8> */
[----:B------:R-:W-:Y:S01]  /*197d0*/  LOP3.LUT R14, R175, 0x380, RZ, 0xc0, !PT ;  /* 0x00000380af0e7812 */ /* 0x000fe200078ec0ff */
[--C-:B------:R-:W-:Y:S01]  /*197e0*/  IMAD.X R15, RZ, RZ, R123.reuse, P1 ;  /* 0x000000ffff0f7224 */ /* 0x100fe200008e067b */
[----:B------:R-:W-:Y:S02]  /*197f0*/  SHF.R.U64 R44, R44, 0x3, RZ ;  /* 0x000000032c2c7819 */ /* 0x000fe400000012ff */
[C---:B------:R-:W-:Y:S02]  /*19800*/  IADD3 R60, P1, R122.reuse, 0x4000, RZ ;  /* 0x000040007a3c7810 */ /* 0x040fe40007f3e0ff */
[----:B------:R-:W-:Y:S02]  /*19810*/  IADD3 R48, P6, R122, 0x2020, RZ ;  /* 0x000020207a307810 */ /* 0x000fe40007fde0ff */
[----:B------:R-:W-:Y:S01]  /*19820*/  SHF.R.U64 R14, R14, 0x3, RZ ;  /* 0x000000030e0e7819 */ /* 0x000fe200000012ff */
[--C-:B------:R-:W-:Y:S01]  /*19830*/  IMAD.X R61, RZ, RZ, R123.reuse, P1 ;  /* 0x000000ffff3d7224 */ /* 0x100fe200008e067b */
[----:B------:R-:W-:Y:S01]  /*19840*/  LOP3.LUT R44, R44, R181, RZ, 0x3c, !PT ;  /* 0x000000b52c2c7212 */ /* 0x000fe200078e3cff */
[----:B------:R-:W-:Y:S01]  /*19850*/  IMAD.X R49, RZ, RZ, R123, P6 ;  /* 0x000000ffff317224 */ /* 0x000fe200030e067b */
[----:B------:R-:W-:-:S02]  /*19860*/  LOP3.LUT R181, R60, 0x380, RZ, 0xc0, !PT ;  /* 0x000003803cb57812 */ /* 0x000fc400078ec0ff */
[----:B------:R-:W-:Y:S02]  /*19870*/  IADD3 R177, P0, R122, 0x40, RZ ;  /* 0x000000407ab17810 */ /* 0x000fe40007f1e0ff */
[----:B------:R-:W-:Y:S02]  /*19880*/  LOP3.LUT R14, R14, R175, RZ, 0x3c, !PT ;  /* 0x000000af0e0e7212 */ /* 0x000fe400078e3cff */
[----:B------:R-:W-:Y:S01]  /*19890*/  LOP3.LUT R175, R48, 0x380, RZ, 0xc0, !PT ;  /* 0x0000038030af7812 */ /* 0x000fe200078ec0ff */
[----:B------:R-:W-:Y:S01]  /*198a0*/  IMAD.X R37, RZ, RZ, R123, P0 ;  /* 0x000000ffff257224 */ /* 0x000fe200000e067b */
[----:B------:R-:W-:Y:S02]  /*198b0*/  SHF.R.U64 R181, R181, 0x3, RZ ;  /* 0x00000003b5b57819 */ /* 0x000fe400000012ff */
[C---:B------:R-:W-:Y:S02]  /*198c0*/  IADD3 R32, P6, R122.reuse, 0x6000, RZ ;  /* 0x000060007a207810 */ /* 0x040fe40007fde0ff */
[----:B-----5:R-:W-:-:S02]  /*198d0*/  LOP3.LUT R33, R122, 0x380, RZ, 0xc0, !PT ;  /* 0x000003807a217812 */ /* 0x020fc400078ec0ff */
[C---:B------:R-:W-:Y:S01]  /*198e0*/  IADD3 R179, P4, R122.reuse, 0x60, RZ ;  /* 0x000000607ab37810 */ /* 0x040fe20007f9e0ff */
[--C-:B------:R-:W-:Y:S01]  /*198f0*/  IMAD.X R111, RZ, RZ, R123.reuse, P6 ;  /* 0x000000ffff6f7224 */ /* 0x100fe200030e067b */
[C---:B------:R-:W-:Y:S02]  /*19900*/  IADD3 R52, P5, R122.reuse, 0x2040, RZ ;  /* 0x000020407a347810 */ /* 0x040fe40007fbe0ff */
[C---:B------:R-:W-:Y:S01]  /*19910*/  IADD3 R56, P2, R122.reuse, 0x2060, RZ ;  /* 0x000020607a387810 */ /* 0x040fe20007f5e0ff */
[--C-:B------:R-:W-:Y:S01]  /*19920*/  IMAD.X R41, RZ, RZ, R123.reuse, P4 ;  /* 0x000000ffff297224 */ /* 0x100fe200020e067b */
[----:B------:R-:W-:Y:S01]  /*19930*/  SHF.R.U64 R175, R175, 0x3, RZ ;  /* 0x00000003afaf7819 */ /* 0x000fe200000012ff */
[--C-:B------:R-:W-:Y:S01]  /*19940*/  IMAD.X R53, RZ, RZ, R123.reuse, P5 ;  /* 0x000000ffff357224 */ /* 0x100fe200028e067b */
[----:B------:R-:W-:Y:S01]  /*19950*/  LOP3.LUT R60, R181, R60, RZ, 0x3c, !PT ;  /* 0x0000003cb53c7212 */ /* 0x000fe200078e3cff */
[----:B------:R-:W-:Y:S01]  /*19960*/  IMAD.X R57, RZ, RZ, R123, P2 ;  /* 0x000000ffff397224 */ /* 0x000fe200010e067b */
[----:B------:R-:W-:-:S02]  /*19970*/  IADD3 R4, P0, R122, 0x4020, RZ ;  /* 0x000040207a047810 */ /* 0x000fc40007f1e0ff */
[----:B------:R-:W-:Y:S02]  /*19980*/  LOP3.LUT R181, R32, 0x380, RZ, 0xc0, !PT ;  /* 0x0000038020b57812 */ /* 0x000fe400078ec0ff */
[----:B------:R-:W-:Y:S01]  /*19990*/  SHF.R.U64 R33, R33, 0x3, RZ ;  /* 0x0000000321217819 */ /* 0x000fe200000012ff */
[--C-:B------:R-:W-:Y:S01]  /*199a0*/  IMAD.X R99, RZ, RZ, R123.reuse, P0 ;  /* 0x000000ffff637224 */ /* 0x100fe200000e067b */
[----:B------:R-:W-:Y:S02]  /*199b0*/  LOP3.LUT R48, R175, R48, RZ, 0x3c, !PT ;  /* 0x00000030af307212 */ /* 0x000fe400078e3cff */
[C---:B------:R-:W-:Y:S02]  /*199c0*/  IADD3 R102, P4, R122.reuse, 0x4040, RZ ;  /* 0x000040407a667810 */ /* 0x040fe40007f9e0ff */
[C---:B------:R-:W-:Y:S02]  /*199d0*/  IADD3 R106, P3, R122.reuse, 0x4060, RZ ;  /* 0x000040607a6a7810 */ /* 0x040fe40007f7e0ff */
        /* <DEDUP_REMOVED lines=8> */
[----:B------:R-:W-:-:S02]  /*19a60*/  SHF.R.U64 R181, R181, 0x3, RZ ;  /* 0x00000003b5b57819 */ /* 0x000fc400000012ff */
[----:B------:R-:W-:Y:S01]  /*19a70*/  LOP3.LUT R122, R33, R122, RZ, 0x3c, !PT ;  /* 0x0000007a217a7212 */ /* 0x000fe200078e3cff */
[----:B------:R-:W-:Y:S01]  /*19a80*/  IMAD.X R33, RZ, RZ, R123, P1 ;  /* 0x000000ffff217224 */ /* 0x000fe200008e067b */
[----:B------:R-:W-:Y:S02]  /*19a90*/  SHF.R.U64 R175, R175, 0x3, RZ ;  /* 0x00000003afaf7819 */ /* 0x000fe400000012ff */
[----:B------:R-:W-:Y:S02]  /*19aa0*/  LOP3.LUT R110, R181, R32, RZ, 0x3c, !PT ;  /* 0x00000020b56e7212 */ /* 0x000fe400078e3cff */
[----:B------:R-:W-:Y:S02]  /*19ab0*/  MOV R168, R122 ;  /* 0x0000007a00a87202 */ /* 0x000fe40000000f00 */
[----:B------:R-:W-:Y:S02]  /*19ac0*/  LOP3.LUT R32, R23, 0x380, RZ, 0xc0, !PT ;  /* 0x0000038017207812 */ /* 0x000fe400078ec0ff */
[----:B------:R-:W-:-:S02]  /*19ad0*/  LOP3.LUT R123, R26, 0x380, RZ, 0xc0, !PT ;  /* 0x000003801a7b7812 */ /* 0x000fc400078ec0ff */
[----:B------:R-:W-:Y:S02]  /*19ae0*/  LOP3.LUT R98, R175, R4, RZ, 0x3c, !PT ;  /* 0x00000004af627212 */ /* 0x000fe400078e3cff */
[----:B------:R-:W-:Y:S02]  /*19af0*/  LOP3.LUT R40, R179, 0x380, RZ, 0xc0, !PT ;  /* 0x00000380b3287812 */ /* 0x000fe400078ec0ff */
[----:B------:R-:W-:Y:S01]  /*19b00*/  F2FP.BF16.F32.PACK_AB R4, R172, R174 ;  /* 0x000000aeac04723e */ /* 0x000fe200000010ff */
[----:B------:R-:W-:Y:S01]  /*19b10*/  BAR.SYNC.DEFER_BLOCKING 0x1, 0x100 ;  /* 0x0044000000007b1d */ /* 0x000fe20000010000 */
[----:B------:R-:W-:Y:S02]  /*19b20*/  SHF.R.U64 R32, R32, 0x3, RZ ;  /* 0x0000000320207819 */ /* 0x000fe400000012ff */
[----:B------:R-:W-:Y:S02]  /*19b30*/  LOP3.LUT R36, R177, 0x380, RZ, 0xc0, !PT ;  /* 0x00000380b1247812 */ /* 0x000fe400078ec0ff */
[----:B------:R-:W-:-:S02]  /*19b40*/  SHF.R.U64 R123, R123, 0x3, RZ ;  /* 0x000000037b7b7819 */ /* 0x000fc400000012ff */
[----:B------:R-:W-:Y:S02]  /*19b50*/  SHF.R.U64 R40, R40, 0x3, RZ ;  /* 0x0000000328287819 */ /* 0x000fe400000012ff */
[----:B------:R-:W-:Y:S02]  /*19b60*/  LOP3.LUT R114, R32, R23, RZ, 0x3c, !PT ;  /* 0x0000001720727212 */ /* 0x000fe400078e3cff */
[----:B------:R-:W-:Y:S02]  /*19b70*/  SHF.R.U64 R36, R36, 0x3, RZ ;  /* 0x0000000324247819 */ /* 0x000fe400000012ff */
[----:B------:R-:W-:Y:S02]  /*19b80*/  LOP3.LUT R32, R123, R26, RZ, 0x3c, !PT ;  /* 0x0000001a7b207212 */ /* 0x000fe400078e3cff */
[----:B------:R-:W-:Y:S02]  /*19b90*/  MOV R123, R14 ;  /* 0x0000000e007b7202 */ /* 0x000fe40000000f00 */
[----:B------:R-:W-:-:S02]  /*19ba0*/  LOP3.LUT R40, R40, R179, RZ, 0x3c, !PT ;  /* 0x000000b328287212 */ /* 0x000fc400078e3cff */
[----:B------:R-:W-:Y:S02]  /*19bb0*/  LOP3.LUT R36, R36, R177, RZ, 0x3c, !PT ;  /* 0x000000b124247212 */ /* 0x000fe400078e3cff */
[----:B------:R-:W-:Y:S02]  /*19bc0*/  LOP3.LUT R179, R56, 0x380, RZ, 0xc0, !PT ;  /* 0x0000038038b37812 */ /* 0x000fe400078ec0ff */
[----:B------:R-:W-:Y:S01]  /*19bd0*/  LOP3.LUT R177, R52, 0x380, RZ, 0xc0, !PT ;  /* 0x0000038034b17812 */ /* 0x000fe200078ec0ff */
[----:B------:R2:W-:Y:S01]  /*19be0*/  STSM.16.M88.4 [R168], R4 ;  /* 0x00000004a8007844 */ /* 0x0005e20000000200 */
[----:B------:R-:W-:Y:S02]  /*19bf0*/  SHF.R.U64 R179, R179, 0x3, RZ ;  /* 0x00000003b3b37819 */ /* 0x000fe400000012ff */
[----:B------:R-:W-:Y:S02]  /*19c00*/  ISETP.NE.U32.AND P0, PT, RZ, UR4, PT ;  /* 0x00000004ff007c0c */ /* 0x000fe4000bf05070 */
[----:B------:R-:W-:-:S02]  /*19c10*/  SHF.R.U64 R177, R177, 0x3, RZ ;  /* 0x00000003b1b17819 */ /* 0x000fc400000012ff */
[----:B------:R-:W-:Y:S02]  /*19c20*/  LOP3.LUT R27, R30, 0x380, RZ, 0xc0, !PT ;  /* 0x000003801e1b7812 */ /* 0x000fe400078ec0ff */
[----:B------:R-:W-:Y:S02]  /*19c30*/  LOP3.LUT R56, R179, R56, RZ, 0x3c, !PT ;  /* 0x00000038b3387212 */ /* 0x000fe400078e3cff */
[----:B------:R-:W-:Y:S01]  /*19c40*/  ISETP.NE.AND.EX P0, PT, RZ, UR5, PT, P0 ;  /* 0x00000005ff007c0c */ /* 0x000fe2000bf05300 */
[----:B------:R-:W-:Y:S01]  /*19c50*/  ULDC.64 UR4, c[0x0][0xce0] ;  /* 0x0003380000047ab9 */ /* 0x000fe20000000a00 */
[----:B------:R-:W-:Y:S02]  /*19c60*/  LOP3.LUT R52, R177, R52, RZ, 0x3c, !PT ;  /* 0x00000034b1347212 */ /* 0x000fe400078e3cff */
[----:B------:R-:W-:Y:S02]  /*19c70*/  LOP3.LUT R179, R106, 0x380, RZ, 0xc0, !PT ;  /* 0x000003806ab37812 */ /* 0x000fe400078ec0ff */
[----:B--2---:R-:W-:-:S02]  /*19c80*/  F2FP.BF16.F32.PACK_AB R4, R169, R171 ;  /* 0x000000aba904723e */ /* 0x004fc400000010ff */
[----:B------:R-:W-:Y:S02]  /*19c90*/  F2FP.BF16.F32.PACK_AB R5, R35, R34 ;  /* 0x000000222305723e */ /* 0x000fe400000010ff */
[----:B------:R-:W-:Y:S02]  /*19ca0*/  F2FP.BF16.F32.PACK_AB R6, R166, R170 ;  /* 0x000000aaa606723e */ /* 0x000fe400000010ff */
[----:B------:R-:W-:Y:S02]  /*19cb0*/  F2FP.BF16.F32.PACK_AB R7, R39, R38 ;  /* 0x000000262707723e */ /* 0x000fe400000010ff */
[----:B------:R-:W-:Y:S02]  /*19cc0*/  LOP3.LUT R177, R102, 0x380, RZ, 0xc0, !PT ;  /* 0x0000038066b17812 */ /* 0x000fe400078ec0ff */
[----:B------:R-:W-:Y:S01]  /*19cd0*/  SHF.R.U64 R27, R27, 0x3, RZ ;  /* 0x000000031b1b7819 */ /* 0x000fe200000012ff */
[----:B------:R2:W-:Y:S01]  /*19ce0*/  STSM.16.M88.4 [R123], R4 ;  /* 0x000000047b007844 */ /* 0x0005e20000000200 */
[----:B------:R-:W-:-:S02]  /*19cf0*/  ISETP.NE.U32.AND P6, PT, RZ, UR4, PT ;  /* 0x00000004ff007c0c */ /* 0x000fc4000bfc5070 */
[----:B------:R-:W-:Y:S02]  /*19d00*/  SHF.R.U64 R179, R179, 0x3, RZ ;  /* 0x00000003b3b37819 */ /* 0x000fe400000012ff */
[----:B------:R-:W-:Y:S02]  /*19d10*/  SHF.R.U64 R177, R177, 0x3, RZ ;  /* 0x00000003b1b17819 */ /* 0x000fe400000012ff */
[----:B------:R-:W-:Y:S02]  /*19d20*/  MOV R122, R36 ;  /* 0x00000024007a7202 */ /* 0x000fe40000000f00 */
[----:B------:R-:W-:Y:S02]  /*19d30*/  LOP3.LUT R118, R27, R30, RZ, 0x3c, !PT ;  /* 0x0000001e1b767212 */ /* 0x000fe400078e3cff */
[----:B------:R-:W-:Y:S01]  /*19d40*/  MOV R40, R40 ;  /* 0x0000002800287202 */ /* 0x000fe20000000f00 */
[----:B------:R3:W-:Y:S01]  /*19d50*/  STSM.16.M88.4 [R122], R8 ;  /* 0x000000087a007844 */ /* 0x0007e20000000200 */
[----:B------:R-:W-:-:S02]  /*19d60*/  F2FP.BF16.F32.PACK_AB R14, R161, R163 ;  /* 0x000000a3a10e723e */ /* 0x000fc400000010ff */
[----:B------:R-:W-:Y:S01]  /*19d70*/  F2FP.BF16.F32.PACK_AB R15, R55, R54 ;  /* 0x00000036370f723e */ /* 0x000fe200000010ff */
[----:B--2---:R-:W2:Y:S01]  /*19d80*/  LDC.64 R4, c[0x0][0xcd8] ;  /* 0x00033600ff047b82 */ /* 0x004ea20000000a00 */
[----:B------:R-:W-:Y:S02]  /*19d90*/  ISETP.NE.AND.EX P6, PT, RZ, UR5, PT, P6 ;  /* 0x00000005ff007c0c */ /* 0x000fe4000bfc5360 */
[----:B------:R-:W-:Y:S01]  /*19da0*/  MOV R44, R44 ;  /* 0x0000002c002c7202 */ /* 0x000fe20000000f00 */
[----:B------:R4:W-:Y:S01]  /*19db0*/  STSM.16.M88.4 [R40], R12 ;  /* 0x0000000c28007844 */ /* 0x0009e20000000200 */
[----:B------:R-:W-:Y:S02]  /*19dc0*/  F2FP.BF16.F32.PACK_AB R26, R28, R158 ;  /* 0x0000009e1c1a723e */ /* 0x000fe400000010ff */
[----:B------:R-:W-:Y:S02]  /*19dd0*/  F2FP.BF16.F32.PACK_AB R27, R63, R62 ;  /* 0x0000003e3f1b723e */ /* 0x000fe400000010ff */
[----:B------:R-:W-:-:S02]  /*19de0*/  LOP3.LUT R106, R179, R106, RZ, 0x3c, !PT ;  /* 0x0000006ab36a7212 */ /* 0x000fc400078e3cff */
[----:B------:R-:W-:Y:S01]  /*19df0*/  MOV R48, R48 ;  /* 0x0000003000307202 */ /* 0x000fe20000000f00 */
[----:B------:R0:W-:Y:S01]  /*19e00*/  STSM.16.M88.4 [R44], R24 ;  /* 0x000000182c007844 */ /* 0x0001e20000000200 */
[----:B------:R-:W-:Y:S02]  /*19e10*/  F2FP.BF16.F32.PACK_AB R28, R65, R155 ;  /* 0x0000009b411c723e */ /* 0x000fe400000010ff */
[----:B------:R-:W-:Y:S02]  /*19e20*/  F2FP.BF16.F32.PACK_AB R30, R69, R68 ;  /* 0x00000044451e723e */ /* 0x000fe400000010ff */
[----:B------:R-:W-:Y:S02]  /*19e30*/  LOP3.LUT R102, R177, R102, RZ, 0x3c, !PT ;  /* 0x00000066b1667212 */ /* 0x000fe400078e3cff */
[----:B------:R-:W-:Y:S01]  /*19e40*/  MOV R52, R52 ;  /* 0x0000003400347202 */ /* 0x000fe20000000f00 */
[----:B------:R1:W-:Y:S01]  /*19e50*/  STSM.16.M88.4 [R48], R28 ;  /* 0x0000001c30007844 */ /* 0x0003e20000000200 */
[----:B------:R-:W-:-:S02]  /*19e60*/  MOV R56, R56 ;  /* 0x0000003800387202 */ /* 0x000fc40000000f00 */
[----:B------:R-:W-:Y:S01]  /*19e70*/  F2FP.BF16.F32.PACK_AB R82, R85, R84 ;  /* 0x000000545552723e */ /* 0x000fe200000010ff */
[----:B------:R-:W-:Y:S01]  /*19e80*/  STSM.16.M88.4 [R52], R72 ;  /* 0x0000004834007844 */ /* 0x000fe20000000200 */
[----:B------:R-:W-:Y:S01]  /*19e90*/  F2FP.BF16.F32.PACK_AB R83, R87, R86 ;  /* 0x000000565753723e */ /* 0x000fe200000010ff */
[----:B--2---:R-:W-:Y:S01]  /*19ea0*/  IMAD.WIDE R6, R217, 0x4, R4 ;  /* 0x00000004d9067825 */ /* 0x004fe200078e0204 */
[----:B------:R-:W-:Y:S01]  /*19eb0*/  F2FP.BF16.F32.PACK_AB R89, R91, R90 ;  /* 0x0000005a5b59723e */ /* 0x000fe200000010ff */
[----:B------:R-:W2:Y:S01]  /*19ec0*/  @P6 LDC.64 R4, c[0x0][0xce0] ;  /* 0x00033800ff046b82 */ /* 0x000ea20000000a00 */
[----:B------:R-:W-:Y:S01]  /*19ed0*/  MOV R60, R60 ;  /* 0x0000003c003c7202 */ /* 0x000fe20000000f00 */
[----:B------:R-:W-:Y:S01]  /*19ee0*/  STSM.16.M88.4 [R56], R80 ;  /* 0x0000005038007844 */ /* 0x000fe20000000200 */
[----:B------:R-:W-:Y:S02]  /*19ef0*/  MOV R36, R98 ;  /* 0x0000006200247202 */ /* 0x000fe40000000f00 */
        /* <DEDUP_REMOVED lines=10> */
[----:B------:R-:W-:Y:S01]  /*19fa0*/  STSM.16.M88.4 [R36], R96 ;  /* 0x0000006024007844 */ /* 0x000fe20000000200 */
[----:B------:R-:W-:Y:S02]  /*19fb0*/  MOV R23, R114 ;  /* 0x0000007200177202 */ /* 0x000fe40000000f00 */
[----:B------:R-:W-:Y:S02]  /*19fc0*/  F2FP.BF16.F32.PACK_AB R105, R64, R58 ;  /* 0x0000003a4069723e */ /* 0x000fe400000010ff */
        /* <DEDUP_REMOVED lines=12> */
[----:B---3--:R-:W-:Y:S02]  /*1a090*/  F2FP.BF16.F32.PACK_AB R122, R125, R124 ;  /* 0x0000007c7d7a723e */ /* 0x008fe400000010ff */
        /* <DEDUP_REMOVED lines=14> */
[----:B------:R-:W-:Y:S01]  /*1a180*/  STSM.16.M88.4 [R118], R136 ;  /* 0x0000008876007844 */ /* 0x000fe20000000200 */
[----:B------:R-:W-:Y:S02]  /*1a190*/  F2FP.BF16.F32.PACK_AB R146, R149, R148 ;  /* 0x000000949592723e */ /* 0x000fe400000010ff */
[----:B------:R-:W-:-:S05]  /*1a1a0*/  F2FP.BF16.F32.PACK_AB R147, R151, R150 ;  /* 0x000000969793723e */ /* 0x000fca00000010ff */
[----:B------:R3:W-:Y:S01]  /*1a1b0*/  STSM.16.M88.4 [R32], R144 ;  /* 0x0000009020007844 */ /* 0x0007e20000000200 */
[----:B------:R-:W-:Y:S01]  /*1a1c0*/  BAR.SYNC.DEFER_BLOCKING 0x1, 0x100 ;  /* 0x0044000000007b1d */ /* 0x000fe20000010000 */
[----:B--2---:R-:W-:-:S05]  /*1a1d0*/  @P6 IMAD.WIDE R4, R217, 0x4, R4 ;  /* 0x00000004d9046825 */ /* 0x004fca00078e0204 */
[----:B------:R-:W-:Y:S02]  /*1a1e0*/  ULDC UR4, c[0x0][0xb88] ;  /* 0x0002e20000047ab9 */ /* 0x000fe40000000800 */
[----:B------:R-:W-:Y:S01]  /*1a1f0*/  IMAD.U32 R78, RZ, RZ, UR4 ;  /* 0x00000004ff4e7e24 */ /* 0x000fe2000f8e00ff */
[----:B------:R2:W5:Y:S01]  /*1a200*/  @P0 LDG.E R76, desc[UR54][R6.64] ;  /* 0x00000036064c0981 */ /* 0x000562000c1e1900 */
[----:B------:R-:W-:-:S04]  /*1a210*/  IMAD R3, R214, 0x40, R211 ;  /* 0x00000040d6037824 */ /* 0x000fc800078e02d3 */
[----:B------:R2:W5:Y:S01]  /*1a220*/  @P6 LDG.E R78, desc[UR54][R4.64] ;  /* 0x00000036044e6981 */ /* 0x000562000c1e1900 */
[----:B------:R-:W-:-:S03]  /*1a230*/  IMAD.WIDE R20, R3, 0x2, R20 ;  /* 0x0000000203147825 */ /* 0x000fc600078e0214 */
[C---:B------:R-:W-:Y:S02]  /*1a240*/  IADD3 R9, P1, R20.reuse, 0x1000, RZ ;  /* 0x0000100014097810 */ /* 0x040fe40007f3e0ff */
[C---:B----4-:R-:W-:Y:S02]  /*1a250*/  IADD3 R13, P2, R20.reuse, 0x2000, RZ ;  /* 0x00002000140d7810 */ /* 0x050fe40007f5e0ff */
[C---:B0-----:R-:W-:Y:S02]  /*1a260*/  IADD3 R25, P3, R20.reuse, 0x3000, RZ ;  /* 0x0000300014197810 */ /* 0x041fe40007f7e0ff */
[----:B-1----:R-:W-:Y:S02]  /*1a270*/  IADD3 R29, P4, R20, 0x4000, RZ ;  /* 0x00004000141d7810 */ /* 0x002fe40007f9e0ff */
        /* <DEDUP_REMOVED lines=16> */
[C---:B------:R-:W-:Y:S02]  /*1a380*/  IADD3 R33, P5, R20.reuse, 0x5000, RZ ;  /* 0x0000500014217810 */ /* 0x040fe40007fbe0ff */
[----:B------:R-:W-:-:S02]  /*1a390*/  IADD3 R37, P1, R20, 0x6000, RZ ;  /* 0x0000600014257810 */ /* 0x000fc40007f3e0ff */
[C---:B------:R-:W-:Y:S02]  /*1a3a0*/  IADD3 R41, P2, R20.reuse, 0x7000, RZ ;  /* 0x0000700014297810 */ /* 0x040fe40007f5e0ff */
[C---:B------:R-:W-:Y:S02]  /*1a3b0*/  IADD3 R45, P3, R20.reuse, 0x8000, RZ ;  /* 0x00008000142d7810 */ /* 0x040fe40007f7e0ff */
[----:B------:R-:W-:Y:S02]  /*1a3c0*/  IADD3 R49, P4, R20, 0x9000, RZ ;  /* 0x0000900014317810 */ /* 0x000fe40007f9e0ff */
[----:B------:R-:W-:Y:S02]  /*1a3d0*/  P2R R10, PR, RZ, 0x20 ;  /* 0x00000020ff0a7803 */ /* 0x000fe40000000000 */
[----:B---3--:R-:W-:Y:S02]  /*1a3e0*/  LOP3.LUT R32, R33, 0x380, RZ, 0xc0, !PT ;  /* 0x0000038021207812 */ /* 0x008fe400078ec0ff */
[----:B------:R-:W-:-:S02]  /*1a3f0*/  LOP3.LUT R36, R37, 0x380, RZ, 0xc0, !PT ;  /* 0x0000038025247812 */ /* 0x000fc400078ec0ff */
[----:B------:R-:W-:Y:S02]  /*1a400*/  LOP3.LUT R40, R41, 0x380, RZ, 0xc0, !PT ;  /* 0x0000038029287812 */ /* 0x000fe400078ec0ff */
[----:B------:R-:W-:Y:S02]  /*1a410*/  LOP3.LUT R44, R45, 0x380, RZ, 0xc0, !PT ;  /* 0x000003802d2c7812 */ /* 0x000fe400078ec0ff */
[----:B------:R-:W-:Y:S02]  /*1a420*/  LOP3.LUT R48, R49, 0x380, RZ, 0xc0, !PT ;  /* 0x0000038031307812 */ /* 0x000fe400078ec0ff */
[----:B------:R-:W-:Y:S02]  /*1a430*/  IADD3 R53, P5, R20, 0xa000, RZ ;  /* 0x0000a00014357810 */ /* 0x000fe40007fbe0ff */
[----:B------:R-:W-:Y:S02]  /*1a440*/  SHF.R.U64 R32, R32, 0x3, RZ ;  /* 0x0000000320207819 */ /* 0x000fe400000012ff */
[----:B------:R-:W-:-:S02]  /*1a450*/  SHF.R.U64 R36, R36, 0x3, RZ ;  /* 0x0000000324247819 */ /* 0x000fc400000012ff */
[----:B------:R-:W-:Y:S02]  /*1a460*/  LOP3.LUT R52, R53, 0x380, RZ, 0xc0, !PT ;  /* 0x0000038035347812 */ /* 0x000fe400078ec0ff */
[----:B------:R-:W-:Y:S02]  /*1a470*/  SHF.R.U64 R40, R40, 0x3, RZ ;  /* 0x0000000328287819 */ /* 0x000fe400000012ff */
[----:B------:R-:W-:Y:S02]  /*1a480*/  SHF.R.U64 R44, R44, 0x3, RZ ;  /* 0x000000032c2c7819 */ /* 0x000fe400000012ff */
[----:B------:R-:W-:Y:S02]  /*1a490*/  SHF.R.U64 R48, R48, 0x3, RZ ;  /* 0x0000000330307819 */ /* 0x000fe400000012ff */
[----:B------:R-:W-:Y:S02]  /*1a4a0*/  LOP3.LUT R32, R32, R33, RZ, 0x3c, !PT ;  /* 0x0000002120207212 */ /* 0x000fe400078e3cff */
[----:B------:R-:W-:-:S02]  /*1a4b0*/  LOP3.LUT R36, R36, R37, RZ, 0x3c, !PT ;  /* 0x0000002524247212 */ /* 0x000fc400078e3cff */
[----:B------:R-:W-:Y:S02]  /*1a4c0*/  LOP3.LUT R40, R40, R41, RZ, 0x3c, !PT ;  /* 0x0000002928287212 */ /* 0x000fe400078e3cff */
[----:B------:R-:W-:Y:S02]  /*1a4d0*/  LOP3.LUT R44, R44, R45, RZ, 0x3c, !PT ;  /* 0x0000002d2c2c7212 */ /* 0x000fe400078e3cff */
[----:B------:R-:W-:Y:S02]  /*1a4e0*/  LOP3.LUT R48, R48, R49, RZ, 0x3c, !PT ;  /* 0x0000003130307212 */ /* 0x000fe400078e3cff */
[----:B------:R-:W-:Y:S01]  /*1a4f0*/  SHF.R.U64 R52, R52, 0x3, RZ ;  /* 0x0000000334347819 */ /* 0x000fe200000012ff */
[----:B--2---:R-:W-:Y:S06]  /*1a500*/  @P6 BRA `(.L_x_5534) ;  /* 0x0000000000106947 */ /* 0x004fec0003800000 */
[----:B------:R-:W-:Y:S05]  /*1a510*/  @!P0 BRA `(.L_x_5534) ;  /* 0x00000000000c8947 */ /* 0x000fea0003800000 */
[----:B------:R-:W2:Y:S04]  /*1a520*/  LDG.E R3, desc[UR54][R6.64] ;  /* 0x0000003606037981 */ /* 0x000ea8000c1e1900 */
[----:B-----5:R-:W2:Y:S02]  /*1a530*/  LDG.E R78, desc[UR54][R6.64+0x4] ;  /* 0x00000436064e7981 */ /* 0x020ea4000c1e1900 */
[----:B--2---:R-:W-:-:S07]  /*1a540*/  IMAD.IADD R78, R78, 0x1, -R3 ;  /* 0x000000014e4e7824 */ /* 0x004fce00078e0a03 */
.L_x_5534:
        /* <DEDUP_REMOVED lines=13> */
[----:B------:R-:W-:-:S02]  /*1a620*/  LOP3.LUT R3, R20, 0x380, RZ, 0xc0, !PT ;  /* 0x0000038014037812 */ /* 0x000fc400078ec0ff */
[----:B------:R-:W-:Y:S02]  /*1a630*/  IADD3 R5, P5, R20, 0xf000, RZ ;  /* 0x0000f00014057810 */ /* 0x000fe40007fbe0ff */
[----:B------:R-:W-:Y:S02]  /*1a640*/  LOP3.LUT R56, R57, 0x380, RZ, 0xc0, !PT ;  /* 0x0000038039387812 */ /* 0x000fe400078ec0ff */
[----:B------:R-:W-:Y:S01]  /*1a650*/  LOP3.LUT R60, R61, 0x380, RZ, 0xc0, !PT ;  /* 0x000003803d3c7812 */ /* 0x000fe200078ec0ff */
[----:B------:R-:W-:Y:S01]  /*1a660*/  IMAD.X R73, RZ, RZ, R21, P5 ;  /* 0x000000ffff497224 */ /* 0x000fe200028e0615 */
[----:B------:R-:W-:Y:S02]  /*1a670*/  LOP3.LUT R64, R65, 0x380, RZ, 0xc0, !PT ;  /* 0x0000038041407812 */ /* 0x000fe400078ec0ff */
[----:B------:R-:W-:Y:S02]  /*1a680*/  LOP3.LUT R68, R69, 0x380, RZ, 0xc0, !PT ;  /* 0x0000038045447812 */ /* 0x000fe400078ec0ff */
[----:B0-----:R-:W-:-:S02]  /*1a690*/  ISETP.NE.AND P4, PT, R4, RZ, PT ;  /* 0x000000ff0400720c */ /* 0x001fc40003f85270 */
[----:B------:R-:W-:Y:S02]  /*1a6a0*/  SHF.R.U64 R3, R3, 0x3, RZ ;  /* 0x0000000303037819 */ /* 0x000fe400000012ff */
[----:B------:R-:W-:Y:S02]  /*1a6b0*/  LOP3.LUT R4, R5, 0x380, RZ, 0xc0, !PT ;  /* 0x0000038005047812 */ /* 0x000fe400078ec0ff */
[----:B------:R-:W-:Y:S02]  /*1a6c0*/  SHF.R.U64 R56, R56, 0x3, RZ ;  /* 0x0000000338387819 */ /* 0x000fe400000012ff */
[----:B------:R-:W-:Y:S02]  /*1a6d0*/  SHF.R.U64 R60, R60, 0x3, RZ ;  /* 0x000000033c3c7819 */ /* 0x000fe400000012ff */
[----:B------:R-:W-:Y:S02]  /*1a6e0*/  SHF.R.U64 R64, R64, 0x3, RZ ;  /* 0x0000000340407819 */ /* 0x000fe400000012ff */
[----:B------:R-:W-:-:S02]  /*1a6f0*/  SHF.R.U64 R68, R68, 0x3, RZ ;  /* 0x0000000344447819 */ /* 0x000fc400000012ff */
[----:B------:R-:W-:Y:S02]  /*1a700*/  LOP3.LUT R20, R3, R20, RZ, 0x3c, !PT ;  /* 0x0000001403147212 */ /* 0x000fe400078e3cff */
        /* <DEDUP_REMOVED lines=11> */
[----:B------:R-:W-:Y:S02]  /*1a7c0*/  SHF.R.S32.HI R23, RZ, 0x1f, R216 ;  /* 0x0000001fff177819 */ /* 0x000fe400000114d8 */
[----:B------:R-:W-:Y:S02]  /*1a7d0*/  SEL R85, R217, RZ, !P0 ;  /* 0x000000ffd9557207 */ /* 0x000fe40004000000 */
[----:B------:R-:W-:Y:S02]  /*1a7e0*/  SEL R79, R3, RZ, !P0 ;  /* 0x000000ff034f7207 */ /* 0x000fe40004000000 */
[----:B-----5:R-:W-:Y:S01]  /*1a7f0*/  SHF.R.S32.HI R77, RZ, 0x1f, R76 ;  /* 0x0000001fff4d7819 */ /* 0x020fe2000001144c */
[----:B------:R-:W-:Y:S06]  /*1a800*/  @P4 BRA `(.L_x_5535) ;  /* 0x00000000005c4947 */ /* 0x000fec0003800000 */
[----:B------:R-:W-:Y:S01]  /*1a810*/  ULDC.64 UR4, c[0x0][0xc70] ;  /* 0x00031c0000047ab9 */ /* 0x000fe20000000a00 */
[----:B------:R-:W-:Y:S02]  /*1a820*/  IMAD.MOV R6, RZ, RZ, -R196 ;  /* 0x000000ffff067224 */ /* 0x000fe400078e0ac4 */
[----:B------:R-:W-:Y:S02]  /*1a830*/  IMAD R3, R23, UR4, RZ ;  /* 0x0000000417037c24 */ /* 0x000fe4000f8e02ff */
[----:B------:R-:W-:Y:S01]  /*1a840*/  IMAD.WIDE.U32 R4, R216, UR4, R76 ;  /* 0x00000004d8047c25 */ /* 0x000fe2000f8e004c */
[----:B------:R-:W-:-:S03]  /*1a850*/  ISETP.NE.AND P0, PT, R185, R6, PT ;  /* 0x00000006b900720c */ /* 0x000fc60003f05270 */
[----:B------:R-:W-:Y:S01]  /*1a860*/  IMAD R3, R216, UR5, R3 ;  /* 0x00000005d8037c24 */ /* 0x000fe2000f8e0203 */
[----:B------:R-:W-:Y:S01]  /*1a870*/  ULDC.64 UR4, c[0x0][0xc78] ;  /* 0x00031e0000047ab9 */ /* 0x000fe20000000a00 */
[----:B------:R-:W-:Y:S02]  /*1a880*/  IMAD R11, R219, 0x40, R194 ;  /* 0x00000040db0b7824 */ /* 0x000fe400078e02c2 */
[----:B------:R-:W-:Y:S02]  /*1a890*/  IMAD.IADD R5, R5, 0x1, R3 ;  /* 0x0000000105057824 */ /* 0x000fe400078e0203 */
[----:B------:R-:W-:Y:S01]  /*1a8a0*/  IMAD R3, R79, UR4, RZ ;  /* 0x000000044f037c24 */ /* 0x000fe2000f8e02ff */
[----:B------:R-:W-:Y:S01]  /*1a8b0*/  SHF.R.S32.HI R7, RZ, 0x1f, R11 ;  /* 0x0000001fff077819 */ /* 0x000fe2000001140b */
[----:B------:R-:W-:Y:S01]  /*1a8c0*/  IMAD.WIDE.U32 R4, R85, UR4, R4 ;  /* 0x0000000455047c25 */ /* 0x000fe2000f8e0004 */
[----:B------:R-:W-:-:S03]  /*1a8d0*/  ISETP.GE.OR P1, PT, R11, R78, P0 ;  /* 0x0000004e0b00720c */ /* 0x000fc60000726670 */
        /* <DEDUP_REMOVED lines=10> */
.L_x_5535:
[----:B------:R-:W1:Y:S01]  /*1a980*/  LDC R86, c[0x0][0xb8c] ;  /* 0x0002e300ff567b82 */ /* 0x000e620000000800 */
[----:B------:R-:W-:Y:S01]  /*1a990*/  ULDC.64 UR4, c[0x0][0xba0] ;  /* 0x0002e80000047ab9 */ /* 0x000fe20000000a00 */
[----:B0-----:R0:W5:Y:S01]  /*1a9a0*/  LD.E.128 R4, desc[UR54][R20.64] ;  /* 0x0000003614047980 */ /* 0x001162000c101d00 */
[--C-:B------:R-:W-:Y:S01]  /*1a9b0*/  SHF.R.S32.HI R3, RZ, 0x1f, R211.reuse ;  /* 0x0000001fff037819 */ /* 0x100fe200000114d3 */
[----:B------:R-:W-:Y:S02]  /*1a9c0*/  IMAD.MOV.U32 R2, RZ, RZ, R211 ;  /* 0x000000ffff027224 */ /* 0x000fe400078e00d3 */
[----:B------:R-:W5:Y:S02]  /*1a9d0*/  LD.E.128 R8, desc[UR54][R8.64] ;  /* 0x0000003608087980 */ /* 0x000f64000c101d00 */
[----:B------:R-:W-:Y:S02]  /*1a9e0*/  IMAD.WIDE.U32 R2, R76, UR4, R2 ;  /* 0x000000044c027c25 */ /* 0x000fe4000f8e0002 */
[----:B------:R-:W5:Y:S02]  /*1a9f0*/  LD.E.128 R12, desc[UR54][R12.64] ;  /* 0x000000360c0c7980 */ /* 0x000f64000c101d00 */
[----:B0-----:R-:W-:-:S02]  /*1aa00*/  IMAD R21, R77, UR4, RZ ;  /* 0x000000044d157c24 */ /* 0x001fc4000f8e02ff */
[----:B------:R-:W5:Y:S02]  /*1aa10*/  LD.E.128 R24, desc[UR54][R24.64] ;  /* 0x0000003618187980 */ /* 0x000f64000c101d00 */
[----:B------:R-:W-:Y:S01]  /*1aa20*/  IMAD R21, R76, UR5, R21 ;  /* 0x000000054c157c24 */ /* 0x000fe2000f8e0215 */
[----:B------:R-:W-:Y:S01]  /*1aa30*/  ULDC.64 UR4, c[0x0][0xbe0] ;  /* 0x0002f80000047ab9 */ /* 0x000fe20000000a00 */
[----:B------:R-:W5:Y:S02]  /*1aa40*/  LD.E.128 R28, desc[UR54][R28.64] ;  /* 0x000000361c1c7980 */ /* 0x000f64000c101d00 */
[----:B------:R-:W-:Y:S02]  /*1aa50*/  IMAD.IADD R3, R3, 0x1, R21 ;  /* 0x0000000103037824 */ /* 0x000fe400078e0215 */
[----:B------:R-:W-:Y:S01]  /*1aa60*/  IMAD R21, R23, UR4, RZ ;  /* 0x0000000417157c24 */ /* 0x000fe2000f8e02ff */
[----:B------:R-:W5:Y:S01]  /*1aa70*/  LD.E.128 R32, desc[UR54][R32.64] ;  /* 0x0000003620207980 */ /* 0x000f62000c101d00 */
[----:B------:R-:W-:-:S03]  /*1aa80*/  VIADD R23, R211, 0x40 ;  /* 0x00000040d3177836 */ /* 0x000fc60000000000 */
[----:B------:R-:W5:Y:S02]  /*1aa90*/  LD.E.128 R36, desc[UR54][R36.64] ;  /* 0x0000003624247980 */ /* 0x000f64000c101d00 */
[-C--:B-1----:R-:W-:Y:S01]  /*1aaa0*/  ISETP.GE.AND P3, PT, R23, R86.reuse, PT ;  /* 0x000000561700720c */ /* 0x082fe20003f66270 */
[----:B------:R-:W-:Y:S01]  /*1aab0*/  IMAD R77, R219, -0x40, R78 ;  /* 0xffffffc0db4d7824 */ /* 0x000fe200078e024e */
[----:B------:R-:W5:Y:S01]  /*1aac0*/  LD.E.128 R40, desc[UR54][R40.64] ;  /* 0x0000003628287980 */ /* 0x000f62000c101d00 */
[----:B------:R-:W-:Y:S01]  /*1aad0*/  VIADD R0, R214, 0x20 ;  /* 0x00000020d6007836 */ /* 0x000fe20000000000 */
[----:B------:R-:W-:Y:S01]  /*1aae0*/  SEL R20, RZ, 0xffffffff, P3 ;  /* 0xffffffffff147807 */ /* 0x000fe20001800000 */
[C---:B------:R-:W-:Y:S01]  /*1aaf0*/  IMAD R21, R216.reuse, UR5, R21 ;  /* 0x00000005d8157c24 */ /* 0x040fe2000f8e0215 */
[----:B------:R-:W5:Y:S01]  /*1ab00*/  LD.E.128 R44, desc[UR54][R44.64] ;  /* 0x000000362c2c7980 */ /* 0x000f62000c101d00 */
[----:B------:R-:W-:Y:S01]  /*1ab10*/  IMAD.WIDE.U32 R2, R216, UR4, R2 ;  /* 0x00000004d8027c25 */ /* 0x000fe2000f8e0002 */
[C---:B------:R-:W-:Y:S01]  /*1ab20*/  ISETP.GE.AND P2, PT, R211.reuse, R86, PT ;  /* 0x00000056d300720c */ /* 0x040fe20003f46270 */
[----:B------:R-:W-:Y:S01]  /*1ab30*/  ULDC.64 UR4, c[0x0][0xbe8] ;  /* 0x0002fa0000047ab9 */ /* 0x000fe20000000a00 */
        /* <DEDUP_REMOVED lines=23> */
[----:B------:R-:W-:Y:S01]  /*1acb0*/  VIADD R76, R211, 0x180 ;  /* 0x00000180d34c7836 */ /* 0x000fe20000000000 */
[----:B------:R-:W-:Y:S01]  /*1acc0*/  LOP3.LUT R0, R21, 0x2, R0, 0xe2, !PT ;  /* 0x0000000215007812 */ /* 0x000fe200078ee200 */
[----:B------:R-:W-:Y:S01]  /*1acd0*/  BSSY B1, `(.L_x_5536) ;  /* 0x0000035000017945 */ /* 0x000fe20003800000 */
[----:B------:R-:W-:-:S02]  /*1ace0*/  SEL R21, RZ, 0x4, P2 ;  /* 0x00000004ff157807 */ /* 0x000fc40001000000 */
[----:B------:R-:W-:Y:S02]  /*1acf0*/  SEL R20, RZ, 0x8, P3 ;  /* 0x00000008ff147807 */ /* 0x000fe40001800000 */
[----:B------:R-:W-:Y:S02]  /*1ad00*/  ISETP.GE.AND P2, PT, R82, R86, PT ;  /* 0x000000565200720c */ /* 0x000fe40003f46270 */
[----:B------:R-:W-:Y:S01]  /*1ad10*/  LOP3.LUT R20, R20, R0, R21, 0xfe, !PT ;  /* 0x0000000014147212 */ /* 0x000fe200078efe15 */
[----:B------:R-:W-:Y:S01]  /*1ad20*/  VIADD R0, R18, 0x38820 ;  /* 0x0003882012007836 */ /* 0x000fe20000000000 */
[-C--:B------:R-:W-:Y:S02]  /*1ad30*/  ISETP.GE.AND P3, PT, R83, R86.reuse, PT ;  /* 0x000000565300720c */ /* 0x080fe40003f66270 */
[----:B------:R-:W-:Y:S01]  /*1ad40*/  ISETP.GE.AND P1, PT, R214, R77, PT ;  /* 0x0000004dd600720c */ /* 0x000fe20003f26270 */
[----:B------:R-:W-:Y:S01]  /*1ad50*/  VIADD R77, R211, 0x1c0 ;  /* 0x000001c0d34d7836 */ /* 0x000fe20000000000 */
[----:B------:R-:W-:-:S02]  /*1ad60*/  ISETP.GE.AND P4, PT, R76, R86, PT ;  /* 0x000000564c00720c */ /* 0x000fc40003f86270 */
        /* <DEDUP_REMOVED lines=43> */
.L_x_5537:
[----:B------:R-:W-:Y:S05]  /*1b020*/  BSYNC B1 ;  /* 0x0000000000017941 */ /* 0x000fea0003800000 */
.L_x_5536:
        /* <DEDUP_REMOVED lines=31> */
.L_x_5533:
[----:B------:R-:W-:Y:S01]  /*1b220*/  ULDC.64 UR4, c[0x0][0xcd8] ;  /* 0x0003360000047ab9 */ /* 0x000fe20000000a00 */
[----:B------:R-:W2:Y:S01]  /*1b230*/  LDC.64 R2, c[0x0][0xcd8] ;  /* 0x00033600ff027b82 */ /* 0x000ea20000000a00 */
[----:B------:R-:W-:Y:S01]  /*1b240*/  ISETP.NE.U32.AND P0, PT, RZ, UR4, PT ;  /* 0x00000004ff007c0c */ /* 0x000fe2000bf05070 */
[----:B------:R-:W-:-:S03]  /*1b250*/  IMAD.MOV.U32 R7, RZ, RZ, RZ ;  /* 0x000000ffff077224 */ /* 0x000fc600078e00ff */
[----:B------:R-:W-:Y:S01]  /*1b260*/  ISETP.NE.AND.EX P0, PT, RZ, UR5, PT, P0 ;  /* 0x00000005ff007c0c */ /* 0x000fe2000bf05300 */
[----:B------:R-:W-:Y:S02]  /*1b270*/  ULDC.64 UR4, c[0x0][0xce0] ;  /* 0x0003380000047ab9 */ /* 0x000fe40000000a00 */
[----:B------:R-:W-:Y:S01]  /*1b280*/  ISETP.NE.U32.AND P1, PT, RZ, UR4, PT ;  /* 0x00000004ff007c0c */ /* 0x000fe2000bf25070 */
[----:B------:R-:W3:Y:S03]  /*1b290*/  LDC R12, c[0x0][0xb8c] ;  /* 0x0002e300ff0c7b82 */ /* 0x000ee60000000800 */
[----:B------:R-:W-:Y:S01]  /*1b2a0*/  ISETP.NE.AND.EX P1, PT, RZ, UR5, PT, P1 ;  /* 0x00000005ff007c0c */ /* 0x000fe2000bf25310 */
[----:B--2---:R-:W-:-:S12]  /*1b2b0*/  IMAD.WIDE R2, R217, 0x4, R2 ;  /* 0x00000004d9027825 */ /* 0x004fd800078e0202 */
[----:B------:R-:W2:Y:S01]  /*1b2c0*/  @P1 LDC.64 R4, c[0x0][0xce0] ;  /* 0x00033800ff041b82 */ /* 0x000ea20000000a00 */
[----:B------:R-:W-:Y:S02]  /*1b2d0*/  ULDC UR4, c[0x0][0xb88] ;  /* 0x0002e20000047ab9 */ /* 0x000fe40000000800 */
[----:B------:R-:W-:Y:S01]  /*1b2e0*/  IMAD.U32 R0, RZ, RZ, UR4 ;  /* 0x00000004ff007e24 */ /* 0x000fe2000f8e00ff */
[----:B------:R4:W5:Y:S01]  /*1b2f0*/  @P0 LDG.E R7, desc[UR54][R2.64] ;  /* 0x0000003602070981 */ /* 0x000962000c1e1900 */
[----:B--2---:R-:W-:-:S05]  /*1b300*/  @P1 IMAD.WIDE R4, R217, 0x4, R4 ;  /* 0x00000004d9041825 */ /* 0x004fca00078e0204 */
[----:B------:R4:W5:Y:S01]  /*1b310*/  @P1 LDG.E R0, desc[UR54][R4.64] ;  /* 0x0000003604001981 */ /* 0x000962000c1e1900 */
[----:B------:R-:W-:Y:S01]  /*1b320*/  ISETP.GT.AND P2, PT, R234, 0x3f, PT ;  /* 0x0000003fea00780c */ /* 0x000fe20003f44270 */
[----:B---3--:R-:W-:-:S12]  /*1b330*/  @P1 BRA `(.L_x_5539) ;  /* 0x0000000000101947 */ /* 0x008fd80003800000 */
[----:B------:R-:W-:Y:S05]  /*1b340*/  @!P0 BRA `(.L_x_5539) ;  /* 0x00000000000c8947 */ /* 0x000fea0003800000 */
[----:B----4-:R-:W2:Y:S04]  /*1b350*/  LDG.E R5, desc[UR54][R2.64] ;  /* 0x0000003602057981 */ /* 0x010ea8000c1e1900 */
[----:B-----5:R-:W2:Y:S02]  /*1b360*/  LDG.E R0, desc[UR54][R2.64+0x4] ;  /* 0x0000043602007981 */ /* 0x020ea4000c1e1900 */
[----:B--2---:R-:W-:-:S07]  /*1b370*/  IMAD.IADD R0, R0, 0x1, -R5 ;  /* 0x0000000100007824 */ /* 0x004fce00078e0a05 */
.L_x_5539:
        /* <DEDUP_REMOVED lines=8> */
[----:B------:R-:W2:Y:S02]  /*1b400*/  S2R R2, SR_TID.X ;  /* 0x0000000000027919 */ /* 0x000ea40000002100 */
        /* <DEDUP_REMOVED lines=21> */
.L_x_5541:
[----:B------:R-:W-:Y:S05]  /*1b560*/  BSYNC B1 ;  /* 0x0000000000017941 */ /* 0x000fea0003800000 */
.L_x_5540:
[----:B------:R-:W-:Y:S01]  /*1b570*/  ULDC.64 UR4, c[0x0][0xba0] ;  /* 0x0002e80000047ab9 */ /* 0x000fe20000000a00 */
[----:B------:R-:W-:Y:S01]  /*1b580*/  IMAD.MOV.U32 R2, RZ, RZ, R211 ;  /* 0x000000ffff027224 */ /* 0x000fe200078e00d3 */
[----:B------:R-:W-:Y:S01]  /*1b590*/  ISETP.GE.AND P2, PT, R211, R12, PT ;  /* 0x0000000cd300720c */ /* 0x000fe20003f46270 */
[----:B--2---:R-:W-:Y:S01]  /*1b5a0*/  IMAD.MOV.U32 R3, RZ, RZ, R10 ;  /* 0x000000ffff037224 */ /* 0x004fe200078e000a */
[----:B------:R-:W-:Y:S01]  /*1b5b0*/  BSSY B1, `(.L_x_5542) ;  /* 0x000004d000017945 */ /* 0x000fe20003800000 */
[----:B------:R-:W-:Y:S02]  /*1b5c0*/  IMAD R4, R6, UR4, RZ ;  /* 0x0000000406047c24 */ /* 0x000fe4000f8e02ff */
[----:B------:R-:W-:-:S04]  /*1b5d0*/  IMAD.WIDE.U32 R2, R7, UR4, R2 ;  /* 0x0000000407027c25 */ /* 0x000fc8000f8e0002 */
[----:B------:R-:W-:Y:S02]  /*1b5e0*/  VIADD R13, R211, 0x40 ;  /* 0x00000040d30d7836 */ /* 0x000fe40000000000 */
[----:B------:R-:W-:Y:S01]  /*1b5f0*/  IMAD R7, R7, UR5, R4 ;  /* 0x0000000507077c24 */ /* 0x000fe2000f8e0204 */
[----:B------:R-:W-:Y:S01]  /*1b600*/  ULDC.64 UR4, c[0x0][0xbe0] ;  /* 0x0002f80000047ab9 */ /* 0x000fe20000000a00 */
[----:B------:R-:W-:Y:S01]  /*1b610*/  VIADD R15, R211, 0x80 ;  /* 0x00000080d30f7836 */ /* 0x000fe20000000000 */
[----:B------:R-:W-:Y:S01]  /*1b620*/  ISETP.GE.AND P0, PT, R13, R12, PT ;  /* 0x0000000c0d00720c */ /* 0x000fe20003f06270 */
[----:B------:R-:W-:Y:S02]  /*1b630*/  IMAD R5, R8, UR4, RZ ;  /* 0x0000000408057c24 */ /* 0x000fe4000f8e02ff */
[----:B------:R-:W-:Y:S01]  /*1b640*/  IMAD.IADD R3, R3, 0x1, R7 ;  /* 0x0000000103037824 */ /* 0x000fe200078e0207 */
[----:B------:R-:W-:Y:S01]  /*1b650*/  SEL R4, RZ, 0xffffffff, P0 ;  /* 0xffffffffff047807 */ /* 0x000fe20000000000 */
[----:B------:R-:W-:-:S02]  /*1b660*/  IMAD R7, R219, -0x40, R0 ;  /* 0xffffffc0db077824 */ /* 0x000fc400078e0200 */
[C---:B------:R-:W-:Y:S02]  /*1b670*/  IMAD R5, R216.reuse, UR5, R5 ;  /* 0x00000005d8057c24 */ /* 0x040fe4000f8e0205 */
[----:B------:R-:W-:Y:S01]  /*1b680*/  IMAD.WIDE.U32 R2, R216, UR4, R2 ;  /* 0x00000004d8027c25 */ /* 0x000fe2000f8e0002 */
[CC--:B------:R-:W-:Y:S01]  /*1b690*/  ISETP.GE.AND P1, PT, R214.reuse, R7.reuse, PT ;  /* 0x00000007d600720c */ /* 0x0c0fe20003f26270 */
[----:B------:R-:W-:Y:S02]  /*1b6a0*/  ULDC.64 UR4, c[0x0][0xbe8] ;  /* 0x0002fa0000047ab9 */ /* 0x000fe40000000a00 */
[----:B------:R-:W-:Y:S02]  /*1b6b0*/  VIADD R0, R214, 0x20 ;  /* 0x00000020d6007836 */ /* 0x000fe40000000000 */
[----:B------:R-:W-:Y:S02]  /*1b6c0*/  VIADD R21, R211, 0xc0 ;  /* 0x000000c0d3157836 */ /* 0x000fe40000000000 */
[----:B------:R-:W-:Y:S01]  /*1b6d0*/  IMAD.IADD R3, R3, 0x1, R5 ;  /* 0x0000000103037824 */ /* 0x000fe200078e0205 */
[----:B------:R-:W-:Y:S01]  /*1b6e0*/  ISETP.GE.AND P0, PT, R0, R7, PT ;  /* 0x000000070000720c */ /* 0x000fe20003f06270 */
[----:B------:R-:W-:Y:S01]  /*1b6f0*/  IMAD.SHL.U32 R5, R4, 0x2, RZ ;  /* 0x0000000204057824 */ /* 0x000fe200078e00ff */
[----:B------:R-:W-:Y:S01]  /*1b700*/  SEL R0, RZ, 0x1, P2 ;  /* 0x00000001ff007807 */ /* 0x000fe20001000000 */
[----:B------:R-:W-:Y:S01]  /*1b710*/  VIADD R23, R211, 0x100 ;  /* 0x00000100d3177836 */ /* 0x000fe20000000000 */
[-C--:B------:R-:W-:Y:S01]  /*1b720*/  ISETP.GE.AND P2, PT, R15, R12.reuse, PT ;  /* 0x0000000c0f00720c */ /* 0x080fe20003f46270 */
[----:B------:R-:W-:Y:S01]  /*1b730*/  VIADD R25, R211, 0x140 ;  /* 0x00000140d3197836 */ /* 0x000fe20000000000 */
[----:B------:R-:W-:Y:S01]  /*1b740*/  ISETP.GE.AND P3, PT, R21, R12, PT ;  /* 0x0000000c1500720c */ /* 0x000fe20003f66270 */
[----:B------:R-:W-:Y:S01]  /*1b750*/  VIADD R7, R211, 0x180 ;  /* 0x00000180d3077836 */ /* 0x000fe20000000000 */
[----:B------:R-:W-:-:S02]  /*1b760*/  LOP3.LUT R0, R5, 0x2, R0, 0xe2, !PT ;  /* 0x0000000205007812 */ /* 0x000fc400078ee200 */
[----:B------:R-:W-:Y:S02]  /*1b770*/  SEL R5, RZ, 0x4, P2 ;  /* 0x00000004ff057807 */ /* 0x000fe40001000000 */
[----:B------:R-:W-:Y:S02]  /*1b780*/  SEL R4, RZ, 0x8, P3 ;  /* 0x00000008ff047807 */ /* 0x000fe40001800000 */
[-C--:B------:R-:W-:Y:S02]  /*1b790*/  ISETP.GE.AND P2, PT, R23, R12.reuse, PT ;  /* 0x0000000c1700720c */ /* 0x080fe40003f46270 */
[----:B------:R-:W-:Y:S02]  /*1b7a0*/  ISETP.GE.AND P3, PT, R25, R12, PT ;  /* 0x0000000c1900720c */ /* 0x000fe40003f66270 */
[----:B------:R-:W-:Y:S01]  /*1b7b0*/  LOP3.LUT R4, R4, R0, R5, 0xfe, !PT ;  /* 0x0000000004047212 */ /* 0x000fe200078efe05 */
[----:B------:R-:W-:Y:S01]  /*1b7c0*/  IMAD R0, R9, UR4, RZ ;  /* 0x0000000409007c24 */ /* 0x000fe2000f8e02ff */
[----:B------:R-:W-:Y:S01]  /*1b7d0*/  ISETP.GE.AND P4, PT, R7, R12, PT ;  /* 0x0000000c0700720c */ /* 0x000fe20003f86270 */
[----:B------:R-:W-:Y:S01]  /*1b7e0*/  VIADD R7, R211, 0x1c0 ;  /* 0x000001c0d3077836 */ /* 0x000fe20000000000 */
[----:B------:R-:W-:Y:S01]  /*1b7f0*/  SEL R5, RZ, 0x10, P2 ;  /* 0x00000010ff057807 */ /* 0x000fe20001000000 */
[----:B------:R-:W-:Y:S01]  /*1b800*/  IMAD R9, R11, UR5, R0 ;  /* 0x000000050b097c24 */ /* 0x000fe2000f8e0200 */
[----:B------:R-:W-:-:S02]  /*1b810*/  SEL R6, RZ, 0x20, P3 ;  /* 0x00000020ff067807 */ /* 0x000fc40001800000 */
[----:B------:R-:W-:Y:S02]  /*1b820*/  ISETP.GE.AND P2, PT, R7, R12, PT ;  /* 0x0000000c0700720c */ /* 0x000fe40003f46270 */
[----:B------:R-:W-:Y:S01]  /*1b830*/  LOP3.LUT R27, R6, R4, R5, 0xfe, !PT ;  /* 0x00000004061b7212 */ /* 0x000fe200078efe05 */
[----:B------:R-:W-:Y:S01]  /*1b840*/  IMAD.WIDE.U32 R4, R11, UR4, R2 ;  /* 0x000000040b047c25 */ /* 0x000fe2000f8e0002 */
[----:B------:R-:W-:Y:S02]  /*1b850*/  SEL R6, RZ, 0x40, P4 ;  /* 0x00000040ff067807 */ /* 0x000fe40002000000 */
[--C-:B------:R-:W-:Y:S01]  /*1b860*/  SHF.R.S32.HI R7, RZ, 0x1f, R214.reuse ;  /* 0x0000001fff077819 */ /* 0x100fe200000114d6 */
[----:B------:R-:W-:Y:S01]  /*1b870*/  IMAD.IADD R11, R5, 0x1, R9 ;  /* 0x00000001050b7824 */ /* 0x000fe200078e0209 */
[----:B------:R-:W-:Y:S01]  /*1b880*/  LOP3.LUT R27, R27, R6, RZ, 0xfc, !PT ;  /* 0x000000061b1b7212 */ /* 0x000fe200078efcff */
[----:B------:R-:W-:Y:S01]  /*1b890*/  IMAD.MOV.U32 R6, RZ, RZ, R214 ;  /* 0x000000ffff067224 */ /* 0x000fe200078e00d6 */
[----:B------:R-:W-:-:S03]  /*1b8a0*/  SEL R0, RZ, 0x80, P2 ;  /* 0x00000080ff007807 */ /* 0x000fc60001000000 */
        /* <DEDUP_REMOVED lines=29> */
.L_x_5543:
[----:B------:R-:W-:Y:S05]  /*1ba80*/  BSYNC B1 ;  /* 0x0000000000017941 */ /* 0x000fea0003800000 */
.L_x_5542:
        /* <DEDUP_REMOVED lines=29> */
.L_x_5538:
[----:B------:R-:W-:Y:S05]  /*1bc60*/  BSYNC B0 ;  /* 0x0000000000007941 */ /* 0x000fea0003800000 */
.L_x_5532:
[----:B------:R-:W-:Y:S02]  /*1bc70*/  ULDC UR4, c[0x0][0xd14] ;  /* 0x0003450000047ab9 */ /* 0x000fe40000000800 */
[----:B-1----:R-:W-:-:S13]  /*1bc80*/  ISETP.GE.AND P0, PT, R191, UR4, PT ;  /* 0x00000004bf007c0c */ /* 0x002fda000bf06270 */
[----:B------:R-:W-:Y:S05]  /*1bc90*/  @!P0 BRA `(.L_x_5544) ;  /* 0xfffffe5400408947 */ /* 0x000fea000383ffff */
[----:B------:R-:W-:Y:S05]  /*1bca0*/  BRA `(.L_x_5334) ;  /* 0x0000006c00787947 */ /* 0x000fea0003800000 */
.L_x_5332:
[----:B------:R-:W-:-:S08]  /*1bcb0*/  NOP ;  /* 0x0000000000007918 */ /* 0x000fd00000000000 */
[----:B0-----:R-:W0:-:S00]  /*1bcc0*/  USETMAXREG.DEALLOC.CTAPOOL 0x18 ;  /* 0x00000018000079c8 */ /* 0x001e0000080e0500 */
        /* <DEDUP_REMOVED lines=58> */
.L_x_5549:
        /* <DEDUP_REMOVED lines=16> */
.L_x_5548:
[----:B------:R-:W-:Y:S05]  /*1c170*/  BSYNC B0 ;  /* 0x0000000000007941 */ /* 0x000fea0003800000 */
.L_x_5547:
        /* <DEDUP_REMOVED lines=26> */
.L_x_5545:
        /* <DEDUP_REMOVED lines=18> */
[----:B0-----:R-:W-:-:S05]  /*1c440*/  VIADD R13, R4, 0xffffffff ;  /* 0xffffffff040d7836 */ /* 0x001fca0000000000 */
[----:B------:R2:W3:Y:S02]  /*1c450*/  SHFL.IDX PT, R16, R6, R13, 0x1f ;  /* 0x00001f0d06107589 */ /* 0x0004e400000e0000 */
.L_x_5550:
[----:B-1----:R-:W-:Y:S02]  /*1c460*/  IMAD.MOV R2, RZ, RZ, -R3 ;  /* 0x000000ffff027224 */ /* 0x002fe400078e0a03 */
        /* <DEDUP_REMOVED lines=26> */
[----:B------:R-:W-:-:S04]  /*1c610*/  IABS R5, R10 ;  /* 0x0000000a00057213 */ /* 0x000fc80000000000 */
[----:B--2---:R-:W1:Y:S08]  /*1c620*/  I2F.RP R6, R5 ;  /* 0x0000000500067306 */ /* 0x004e700000209400 */
[----:B-1----:R-:W1:Y:S02]  /*1c630*/  MUFU.RCP R6, R6 ;  /* 0x0000000600067308 */ /* 0x002e640000001000 */
[----:B-1----:R-:W-:Y:S01]  /*1c640*/  VIADD R3, R6, 0xffffffe ;  /* 0x0ffffffe06037836 */ /* 0x002fe20000000000 */
[----:B------:R-:W-:-:S05]  /*1c650*/  IABS R6, R10 ;  /* 0x0000000a00067213 */ /* 0x000fca0000000000 */
[----:B------:R-:W1:Y:S01]  /*1c660*/  F2I.FTZ.U32.TRUNC.NTZ R3, R3 ;  /* 0x0000000300037305 */ /* 0x000e62000021f000 */
[----:B------:R-:W-:Y:S02]  /*1c670*/  IMAD.MOV R6, RZ, RZ, -R6 ;  /* 0x000000ffff067224 */ /* 0x000fe400078e0a06 */
        /* <DEDUP_REMOVED lines=23> */
.L_x_5546:
[----:B------:R-:W-:Y:S02]  /*1c7f0*/  IMAD.MOV.U32 R17, RZ, RZ, RZ ;  /* 0x000000ffff117224 */ /* 0x000fe400078e00ff */
[----:B------:R-:W-:Y:S02]  /*1c800*/  IMAD.U32 R16, RZ, RZ, UR6 ;  /* 0x00000006ff107e24 */ /* 0x000fe4000f8e00ff */
[----:B------:R-:W-:-:S07]  /*1c810*/  IMAD.MOV.U32 R18, RZ, RZ, RZ ;  /* 0x000000ffff127224 */ /* 0x000fce00078e00ff */
.L_x_5551:
        /* <DEDUP_REMOVED lines=16> */
[----:B-1----:R-:W-:Y:S01]  /*1c920*/  IMAD.MOV.U32 R0, RZ, RZ, 0x1 ;  /* 0x00000001ff007424 */ /* 0x002fe200078e00ff */
[----:B------:R-:W-:Y:S01]  /*1c930*/  ULDC UR4, c[0x0][0xc] ;  /* 0x0000030000047ab9 */ /* 0x000fe20000000800 */
[----:B------:R-:W-:Y:S01]  /*1c940*/  STL [R1+0x4], RZ ;  /* 0x000004ff01007387 */ /* 0x000fe20000100800 */
[----:B------:R-:W-:-:S03]  /*1c950*/  IMAD.MOV.U32 R2, RZ, RZ, 0x1 ;  /* 0x00000001ff027424 */ /* 0x000fc600078e00ff */
[----:B------:R1:W-:Y:S04]  /*1c960*/  STL [R1+0xc], R0 ;  /* 0x00000c0001007387 */ /* 0x0003e80000100800 */
[----:B------:R-:W-:Y:S01]  /*1c970*/  STL [R1], RZ ;  /* 0x000000ff01007387 */ /* 0x000fe20000100800 */
[----:B-1----:R-:W-:Y:S01]  /*1c980*/  IMAD.U32 R0, RZ, RZ, UR4 ;  /* 0x00000004ff007e24 */ /* 0x002fe2000f8e00ff */
[----:B------:R-:W-:-:S04]  /*1c990*/  UMOV UR4, URZ ;  /* 0x0000003f00047c82 */ /* 0x000fc80008000000 */
[----:B------:R1:W-:Y:S04]  /*1c9a0*/  STL [R1+0x28], R0 ;  /* 0x0000280001007387 */ /* 0x0003e80000100800 */
[----:B------:R2:W-:Y:S01]  /*1c9b0*/  STL [R1+0x8], R2 ;  /* 0x0000080201007387 */ /* 0x0005e20000100800 */
[----:B-1----:R-:W-:-:S05]  /*1c9c0*/  IMAD.U32 R0, RZ, RZ, UR4 ;  /* 0x00000004ff007e24 */ /* 0x002fca000f8e00ff */
[----:B------:R2:W-:Y:S02]  /*1c9d0*/  STL [R1+0x24], R0 ;  /* 0x0000240001007387 */ /* 0x0005e40000100800 */
.L_x_5652:
[----:B------:R-:W-:Y:S05]  /*1c9e0*/  YIELD ;  /* 0x0000000000007946 */ /* 0x000fea0003800000 */
[----:B------:R-:W-:Y:S01]  /*1c9f0*/  ULDC.64 UR4, c[0x0][0xb20] ;  /* 0x0002c80000047ab9 */ /* 0x000fe20000000a00 */
[----:B------:R-:W-:Y:S01]  /*1ca00*/  IMAD.MOV.U32 R6, RZ, RZ, RZ ;  /* 0x000000ffff067224 */ /* 0x000fe200078e00ff */
[----:B------:R-:W-:Y:S01]  /*1ca10*/  ISETP.NE.U32.AND P0, PT, RZ, UR4, PT ;  /* 0x00000004ff007c0c */ /* 0x000fe2000bf05070 */
[----:B--2---:R-:W-:Y:S01]  /*1ca20*/  IMAD.MOV.U32 R0, RZ, RZ, RZ ;  /* 0x000000ffff007224 */ /* 0x004fe200078e00ff */
[----:B------:R-:W-:Y:S01]  /*1ca30*/  ULDC.64 UR8, c[0x0][0xb00] ;  /* 0x0002c00000087ab9 */ /* 0x000fe20000000a00 */
[----:B------:R-:W-:Y:S01]  /*1ca40*/  ULDC.64 UR10, c[0x0][0xb08] ;  /* 0x0002c200000a7ab9 */ /* 0x000fe20000000a00 */
[----:B------:R-:W-:Y:S01]  /*1ca50*/  ISETP.NE.AND.EX P0, PT, RZ, UR5, PT, P0 ;  /* 0x00000005ff007c0c */ /* 0x000fe2000bf05300 */
[----:B------:R-:W-:-:S12]  /*1ca60*/  ULDC.64 UR4, c[0x0][0xaf8] ;  /* 0x0002be0000047ab9 */ /* 0x000fd80000000a00 */
[----:B-1-3--:R-:W1:Y:S01]  /*1ca70*/  @P0 LDC.64 R2, c[0x0][0xb20] ;  /* 0x0002c800ff020b82 */ /* 0x00ae620000000a00 */
        /* <DEDUP_REMOVED lines=32> */
[----:B-----5:R-:W2:Y:S04]  /*1cc80*/  LDG.E R0, desc[UR54][R2.64] ;  /* 0x0000003602007981 */ /* 0x020ea8000c1e1900 */
[----:B------:R-:W2:Y:S02]  /*1cc90*/  LDG.E R5, desc[UR54][R2.64+0x4] ;  /* 0x0000043602057981 */ /* 0x000ea4000c1e1900 */
[----:B--2---:R-:W-:-:S07]  /*1cca0*/  IMAD.IADD R0, R5, 0x1, -R0 ;  /* 0x0000000105007824 */ /* 0x004fce00078e0a00 */
.L_x_5553:
        /* <DEDUP_REMOVED lines=10> */
[----:B------:R-:W-:Y:S01]  /*1cd50*/  ISETP.NE.AND.EX P0, PT, RZ, UR5, PT, P0 ;  /* 0x00000005ff007c0c */ /* 0x000fe2000bf05300 */
[----:B---3-5:R-:W-:-:S05]  /*1cd60*/  IMAD.IADD R8, R8, 0x1, R6 ;  /* 0x0000000108087824 */ /* 0x028fca00078e0206 */
[----:B------:R1:W-:Y:S07]  /*1cd70*/  STL [R1+0x10], R8 ;  /* 0x0000100801007387 */ /* 0x0003ee0000100800 */
[----:B------:R-:W-:Y:S05]  /*1cd80*/  @!P0 BRA `(.L_x_5554) ;  /* 0x0000000000108947 */ /* 0x000fea0003800000 */
[----:B------:R-:W2:Y:S02]  /*1cd90*/  LDC.64 R4, c[0x0][0xb18] ;  /* 0x0002c600ff047b82 */ /* 0x000ea40000000a00 */
[----:B--2---:R-:W-:-:S05]  /*1cda0*/  IMAD.WIDE R4, R19, 0x4, R4 ;  /* 0x0000000413047825 */ /* 0x004fca00078e0204 */
[----:B------:R2:W5:Y:S01]  /*1cdb0*/  LDG.E R7, desc[UR54][R4.64] ;  /* 0x0000003604077981 */ /* 0x000562000c1e1900 */
[----:B------:R-:W-:Y:S05]  /*1cdc0*/  BRA `(.L_x_5555) ;  /* 0x0000000000107947 */ /* 0x000fea0003800000 */
.L_x_5554:
[----:B------:R-:W-:Y:S05]  /*1cdd0*/  @!P3 BRA `(.L_x_5555) ;  /* 0x00000000000cb947 */ /* 0x000fea0003800000 */
[----:B------:R-:W2:Y:S04]  /*1cde0*/  LDG.E R7, desc[UR54][R4.64] ;  /* 0x0000003604077981 */ /* 0x000ea8000c1e1900 */
[----:B------:R-:W2:Y:S02]  /*1cdf0*/  LDG.E R4, desc[UR54][R4.64+0x4] ;  /* 0x0000043604047981 */ /* 0x000ea4000c1e1900 */
[----:B--2---:R-:W-:-:S07]  /*1ce00*/  IMAD.IADD R7, R4, 0x1, -R7 ;  /* 0x0000000104077824 */ /* 0x004fce00078e0a07 */
.L_x_5555:
[----:B--2---:R-:W2:Y:S04]  /*1ce10*/  @P1 LDG.E R4, desc[UR54][R2.64] ;  /* 0x0000003602041981 */ /* 0x004ea8000c1e1900 */
[----:B-1----:R-:W2:Y:S01]  /*1ce20*/  @P1 LDG.E R2, desc[UR54][R2.64+0x4] ;  /* 0x0000043602021981 */ /* 0x002ea2000c1e1900 */
[----:B-----5:R-:W-:Y:S02]  /*1ce30*/  IMAD.IADD R5, R7, 0x1, -R6 ;  /* 0x0000000107057824 */ /* 0x020fe400078e0a06 */
[----:B--2---:R-:W-:Y:S01]  /*1ce40*/  @P1 IMAD.IADD R9, R2, 0x1, -R4 ;  /* 0x0000000102091824 */ /* 0x004fe200078e0a04 */
[----:B------:R-:W-:-:S03]  /*1ce50*/  LEA R4, R17, 0x40, 0x6 ;  /* 0x0000004011047811 */ /* 0x000fc600078e30ff */
[----:B------:R-:W-:-:S04]  /*1ce60*/  IMAD.IADD R8, R5, 0x1, R9 ;  /* 0x0000000105087824 */ /* 0x000fc800078e0209 */
[C---:B------:R-:W-:Y:S01]  /*1ce70*/  VIADD R20, R8.reuse, 0x3f ;  /* 0x0000003f08147836 */ /* 0x040fe20000000000 */
[----:B------:R-:W-:-:S04]  /*1ce80*/  IADD3 R4, R8, R4, -R0 ;  /* 0x0000000408047210 */ /* 0x000fc80007ffe800 */
[----:B------:R-:W-:-:S04]  /*1ce90*/  SHF.R.S32.HI R2, RZ, 0x1f, R20 ;  /* 0x0000001fff027819 */ /* 0x000fc80000011414 */
[----:B------:R-:W-:Y:S02]  /*1cea0*/  LEA.HI R20, R2, R20, RZ, 0x6 ;  /* 0x0000001402147211 */ /* 0x000fe400078f30ff */
[----:B------:R-:W1:Y:S02]  /*1ceb0*/  LDC.64 R2, c[0x0][0xad8] ;  /* 0x0002b600ff027b82 */ /* 0x000e640000000a00 */
[----:B------:R-:W-:Y:S02]  /*1cec0*/  SHF.R.S32.HI R20, RZ, 0x6, R20 ;  /* 0x00000006ff147819 */ /* 0x000fe40000011414 */
[----:B-1----:R-:W-:Y:S01]  /*1ced0*/  ISETP.GE.AND P2, PT, R3, 0x1, PT ;  /* 0x000000010300780c */ /* 0x002fe20003f46270 */
        /* <DEDUP_REMOVED lines=13> */
.L_x_5558:
[----:B------:R-:W-:-:S13]  /*1cfb0*/  ISETP.NE.AND P0, PT, R3, 0x1, PT ;  /* 0x000000010300780c */ /* 0x000fda0003f05270 */
[----:B------:R-:W1:Y:S02]  /*1cfc0*/  @P0 LDC.64 R6, c[0x0][0xae0] ;  /* 0x0002b800ff060b82 */ /* 0x000e640000000a00 */
[----:B-1----:R-:W-:-:S05]  /*1cfd0*/  @P0 IMAD.HI.U32 R6, R11, R6, RZ ;  /* 0x000000060b060227 */ /* 0x002fca00078e00ff */
[----:B------:R-:W-:-:S07]  /*1cfe0*/  @P0 SHF.R.U32.HI R11, RZ, R7, R6 ;  /* 0x00000007ff0b0219 */ /* 0x000fce0000011606 */
.L_x_5559:
[----:B------:R-:W-:Y:S05]  /*1cff0*/  BSYNC B0 ;  /* 0x0000000000007941 */ /* 0x000fea0003800000 */
.L_x_5557:
[----:B------:R-:W-:-:S05]  /*1d000*/  IMAD R11, R11, R3, R3 ;  /* 0x000000030b0b7224 */ /* 0x000fca00078e0203 */
[----:B------:R-:W-:-:S07]  /*1d010*/  VIMNMX R2, R2, R11, PT ;  /* 0x0000000b02027248 */ /* 0x000fce0003fe0100 */
.L_x_5556:
        /* <DEDUP_REMOVED lines=15> */
.L_x_5562:
[----:B------:R-:W-:Y:S01]  /*1d110*/  ISETP.NE.AND P0, PT, R3, 0x1, PT ;  /* 0x000000010300780c */ /* 0x000fe20003f05270 */
[----:B------:R-:W-:-:S12]  /*1d120*/  IMAD.MOV.U32 R11, RZ, RZ, R0 ;  /* 0x000000ffff0b7224 */ /* 0x000fd800078e0000 */
[----:B------:R-:W1:Y:S02]  /*1d130*/  @P0 LDC.64 R6, c[0x0][0xae0] ;  /* 0x0002b800ff060b82 */ /* 0x000e640000000a00 */
[----:B-1----:R-:W-:-:S05]  /*1d140*/  @P0 IMAD.HI.U32 R6, R0, R6, RZ ;  /* 0x0000000600060227 */ /* 0x002fca00078e00ff */
[----:B------:R-:W-:-:S07]  /*1d150*/  @P0 SHF.R.U32.HI R11, RZ, R7, R6 ;  /* 0x00000007ff0b0219 */ /* 0x000fce0000011606 */
.L_x_5563:
[----:B------:R-:W-:Y:S05]  /*1d160*/  BSYNC B0 ;  /* 0x0000000000007941 */ /* 0x000fea0003800000 */
.L_x_5561:
[----:B------:R-:W-:-:S05]  /*1d170*/  IMAD R3, R11, R3, RZ ;  /* 0x000000030b037224 */ /* 0x000fca00078e02ff */
[----:B------:R-:W-:-:S07]  /*1d180*/  VIMNMX R8, R8, R3, !PT ;  /* 0x0000000308087248 */ /* 0x000fce0007fe0100 */
.L_x_5560:
        /* <DEDUP_REMOVED lines=34> */
.L_x_5719:
[----:B------:R-:W-:-:S03]  /*1d3b0*/  UMOV UR4, 0xffffffff ;  /* 0xffffffff00047882 */ /* 0x000fc60000000000 */
[----:B------:R-:W-:Y:S05]  /*1d3c0*/  BRA.DIV UR4, `(.L_x_5567) ;  /* 0x0000006604987947 */ /* 0x000fea000b800000 */
[----:B------:R-:W-:-:S13]  /*1d3d0*/  ELECT P6, URZ, PT ;  /* 0x00000000003f782f */ /* 0x000fda00038c0000 */
.L_x_5722:
[----:B------:R-:W2:Y:S01]  /*1d3e0*/  LDL R7, [R1+0x24] ;  /* 0x0000240001077983 */ /* 0x000ea20000100800 */
[----:B------:R-:W-:Y:S02]  /*1d3f0*/  MOV R8, 0x400 ;  /* 0x0000040000087802 */ /* 0x000fe40000000f00 */
[----:B--2---:R-:W-:Y:S02]  /*1d400*/  R2UR UR4, R7 ;  /* 0x00000000070472ca */ /* 0x004fe400000e0000 */
[----:B------:R-:W1:Y:S11]  /*1d410*/  S2R R7, SR_CgaCtaId ;  /* 0x0000000000077919 */ /* 0x000e760000008800 */
[----:B------:R-:W-:-:S04]  /*1d420*/  UIADD3 UR4, UR4, 0x1, URZ ;  /* 0x0000000104047890 */ /* 0x000fc8000fffe03f */
[----:B------:R-:W-:-:S04]  /*1d430*/  ULEA.HI UR5, UR4, UR4, URZ, 0x1 ;  /* 0x0000000404057291 */ /* 0x000fc8000f8f083f */
[----:B------:R-:W-:-:S04]  /*1d440*/  ULOP3.LUT UR5, UR5, 0xfffffffe, URZ, 0xc0, !UPT ;  /* 0xfffffffe05057892 */ /* 0x000fc8000f8ec03f */
[----:B------:R-:W-:Y:S01]  /*1d450*/  UIADD3 UR5, UR4, -UR5, URZ ;  /* 0x8000000504057290 */ /* 0x000fe2000fffe03f */
[----:B-1----:R-:W-:-:S05]  /*1d460*/  LEA R7, R7, R8, 0x18 ;  /* 0x0000000807077211 */ /* 0x002fca00078ec0ff */
[----:B------:R-:W-:-:S04]  /*1d470*/  MOV R8, UR5 ;  /* 0x0000000500087c02 */ /* 0x000fc80008000f00 */
[----:B------:R-:W-:-:S04]  /*1d480*/  SHF.L.U32 R8, R8, 0x1f, RZ ;  /* 0x0000001f08087819 */ /* 0x000fc800000006ff */
[----:B------:R-:W1:Y:S02]  /*1d490*/  SYNCS.PHASECHK.TRANS64.TRYWAIT P0, [R7+URZ+0x38820], R8 ;  /* 0x03882008070075a7 */ /* 0x000e64000800017f */
[----:B-1----:R-:W-:Y:S05]  /*1d4a0*/  @!P0 BRA `(.L_x_5568) ;  /* 0x0000006400808947 */ /* 0x002fea0003800000 */
.L_x_5723:
        /* <DEDUP_REMOVED lines=8> */
.L_x_5724:
        /* <DEDUP_REMOVED lines=11> */
.L_x_5572:
[----:B--2---:R-:W2:Y:S01]  /*1d5e0*/  LDL R11, [R1+0x4] ;  /* 0x00000400010b7983 */ /* 0x004ea20000100800 */
        /* <DEDUP_REMOVED lines=12> */
[----:B------:R-:W-:-:S04]  /*1d6b0*/  IMAD R11, R3, 0x40, R10 ;  /* 0x00000040030b7824 */ /* 0x000fc800078e020a */
[----:B------:R-:W-:-:S05]  /*1d6c0*/  VIADD R11, R11, 0xffffffc0 ;  /* 0xffffffc00b0b7836 */ /* 0x000fca0000000000 */
[----:B------:R-:W-:-:S03]  /*1d6d0*/  R2UR UR11, R11 ;  /* 0x000000000b0b72ca */ /* 0x000fc600000e0000 */
[----:B------:R-:W-:-:S10]  /*1d6e0*/  UIADD3 UR8, UR8, 0x22400, URZ ;  /* 0x0002240008087890 */ /* 0x000fd4000fffe03f */
[----:B------:R2:W-:Y:S01]  /*1d6f0*/  UTMALDG.4D [UR8], [UR4], desc[UR6] ;  /* 0x00000608040075b4 */ /* 0x0005e20008019000 */
[----:B------:R-:W3:Y:S02]  /*1d700*/  SYNCS.PHASECHK.TRANS64.TRYWAIT P0, [R8+URZ+0x388c0], R9 ;  /* 0x0388c009080075a7 */ /* 0x000ee4000800017f */
[----:B--23--:R-:W-:Y:S05]  /*1d710*/  @!P0 BRA `(.L_x_5573) ;  /* 0x00000064000c8947 */ /* 0x00cfea0003800000 */
.L_x_5725:
        /* <DEDUP_REMOVED lines=8> */
.L_x_5574:
[----:B-12---:R-:W2:Y:S01]  /*1d7a0*/  LDL R9, [R1+0x4] ;  /* 0x0000040001097983 */ /* 0x006ea20000100800 */
        /* <DEDUP_REMOVED lines=51> */
.L_x_5570:
[----:B------:R-:W-:Y:S05]  /*1dae0*/  BSYNC B1 ;  /* 0x0000000000017941 */ /* 0x000fea0003800000 */
.L_x_5569:
        /* <DEDUP_REMOVED lines=16> */
.L_x_5581:
        /* <DEDUP_REMOVED lines=9> */
.L_x_5726:
        /* <DEDUP_REMOVED lines=11> */
.L_x_5578:
[----:B--2---:R-:W2:Y:S01]  /*1dd30*/  LDL R11, [R1+0x4] ;  /* 0x00000400010b7983 */ /* 0x004ea20000100800 */
        /* <DEDUP_REMOVED lines=15> */
[----:B------:R-:W3:Y:S02]  /*1de30*/  SYNCS.PHASECHK.TRANS64.TRYWAIT P1, [R9+URZ+0x388c0], R10 ;  /* 0x0388c00a090075a7 */ /* 0x000ee4000802017f */
[----:B--23--:R-:W-:Y:S05]  /*1de40*/  @!P1 BRA `(.L_x_5579) ;  /* 0x0000005c00689947 */ /* 0x00cfea0003800000 */
.L_x_5727:
        /* <DEDUP_REMOVED lines=8> */
.L_x_5580:
        /* <DEDUP_REMOVED lines=52> */
.L_x_5576:
[----:B------:R-:W-:Y:S05]  /*1e210*/  BSYNC B1 ;  /* 0x0000000000017941 */ /* 0x000fea0003800000 */
.L_x_5575:
        /* <DEDUP_REMOVED lines=13> */
.L_x_5565:
[----:B------:R-:W-:Y:S05]  /*1e2f0*/  BSYNC B0 ;  /* 0x0000000000007941 */ /* 0x000fea0003800000 */
.L_x_5564:
        /* <DEDUP_REMOVED lines=17> */
.L_x_5584:
[----:B------:R-:W-:-:S13]  /*1e410*/  ISETP.NE.AND P1, PT, R3, 0x1, PT ;  /* 0x000000010300780c */ /* 0x000fda0003f25270 */
[----:B------:R-:W2:Y:S02]  /*1e420*/  @P1 LDC.64 R4, c[0x0][0xae0] ;  /* 0x0002b800ff041b82 */ /* 0x000ea40000000a00 */
[----:B--2---:R-:W-:-:S05]  /*1e430*/  @P1 IMAD.HI.U32 R4, R6, R4, RZ ;  /* 0x0000000406041227 */ /* 0x004fca00078e00ff */
[----:B------:R-:W-:-:S07]  /*1e440*/  @P1 SHF.R.U32.HI R6, RZ, R5, R4 ;  /* 0x00000005ff061219 */ /* 0x000fce0000011604 */
.L_x_5585:
[----:B------:R-:W-:Y:S05]  /*1e450*/  BSYNC B0 ;  /* 0x0000000000007941 */ /* 0x000fea0003800000 */
.L_x_5583:
[----:B------:R-:W-:-:S05]  /*1e460*/  IMAD R6, R6, R3, R3 ;  /* 0x0000000306067224 */ /* 0x000fca00078e0203 */
[----:B------:R-:W-:-:S07]  /*1e470*/  VIMNMX R2, R2, R6, PT ;  /* 0x0000000602027248 */ /* 0x000fce0003fe0100 */
.L_x_5582:
        /* <DEDUP_REMOVED lines=19> */
.L_x_5588:
[----:B------:R-:W-:-:S13]  /*1e5b0*/  ISETP.NE.AND P0, PT, R3, 0x1, PT ;  /* 0x000000010300780c */ /* 0x000fda0003f05270 */
[----:B------:R-:W3:Y:S02]  /*1e5c0*/  @P0 LDC.64 R4, c[0x0][0xae0] ;  /* 0x0002b800ff040b82 */ /* 0x000ee40000000a00 */
[----:B---3--:R-:W-:-:S05]  /*1e5d0*/  @P0 IMAD.HI.U32 R4, R0, R4, RZ ;  /* 0x0000000400040227 */ /* 0x008fca00078e00ff */
[----:B------:R-:W-:-:S07]  /*1e5e0*/  @P0 SHF.R.U32.HI R0, RZ, R5, R4 ;  /* 0x00000005ff000219 */ /* 0x000fce0000011604 */
.L_x_5589:
[----:B------:R-:W-:Y:S05]  /*1e5f0*/  BSYNC B0 ;  /* 0x0000000000007941 */ /* 0x000fea0003800000 */
.L_x_5587:
[----:B------:R-:W-:-:S05]  /*1e600*/  IMAD R3, R0, R3, RZ ;  /* 0x0000000300037224 */ /* 0x000fca00078e02ff */
[----:B------:R-:W-:-:S07]  /*1e610*/  VIMNMX R2, R2, R3, !PT ;  /* 0x0000000302027248 */ /* 0x000fce0007fe0100 */
.L_x_5586:
        /* <DEDUP_REMOVED lines=12> */
[----:B------:R-:W3:Y:S01]  /*1e6e0*/  LDL R0, [R1+0x28] ;  /* 0x0000280001007983 */ /* 0x000ee20000100800 */
[----:B------:R-:W-:Y:S01]  /*1e6f0*/  VOTEU.ANY UR4, UPT, PT ;  /* 0x0000000000047886 */ /* 0x000fe200038e0100 */
[----:B------:R-:W4:Y:S01]  /*1e700*/  LDC.64 R2, c[0x0][0xd38] ;  /* 0x00034e00ff027b82 */ /* 0x000f220000000a00 */
[----:B------:R-:W-:Y:S01]  /*1e710*/  POPC R5, UR4 ;  /* 0x0000000400057d09 */ /* 0x000fe20008000000 */
[----:B------:R-:W5:Y:S01]  /*1e720*/  S2R R7, SR_LANEID ;  /* 0x0000000000077919 */ /* 0x000f620000000000 */
[----:B---3--:R-:W-:-:S06]  /*1e730*/  R2UR UR5, R0 ;  /* 0x00000000000572ca */ /* 0x008fcc00000e0000 */
[----:B------:R-:W5:Y:S02]  /*1e740*/  FLO.U32 R0, UR4 ;  /* 0x0000000400007d00 */ /* 0x000f6400080e0000 */
[----:B-----5:R-:W-:-:S13]  /*1e750*/  ISETP.EQ.U32.AND P0, PT, R0, R7, PT ;  /* 0x000000070000720c */ /* 0x020fda0003f02070 */
[----:B----4-:R-:W3:Y:S01]  /*1e760*/  @P0 ATOMG.E.ADD.STRONG.GPU PT, R3, desc[UR54][R2.64], R5 ;  /* 0x00000005020309a8 */ /* 0x010ee200081ee1f6 */
[----:B------:R-:W4:Y:S02]  /*1e770*/  S2R R4, SR_LTMASK ;  /* 0x0000000000047919 */ /* 0x000f240000003900 */
[----:B----4-:R-:W-:-:S04]  /*1e780*/  LOP3.LUT R4, R4, UR4, RZ, 0xc0, !PT ;  /* 0x0000000404047c12 */ /* 0x010fc8000f8ec0ff */
[----:B------:R-:W4:Y:S01]  /*1e790*/  POPC R7, R4 ;  /* 0x0000000400077309 */ /* 0x000f220000000000 */
[----:B---3--:R-:W4:Y:S02]  /*1e7a0*/  SHFL.IDX PT, R0, R3, R0, 0x1f ;  /* 0x00001f0003007589 */ /* 0x008f2400000e0000 */
[----:B----4-:R-:W-:Y:S01]  /*1e7b0*/  IADD3 R16, R0, UR5, R7 ;  /* 0x0000000500107c10 */ /* 0x010fe2000fffe007 */
[----:B------:R-:W-:Y:S06]  /*1e7c0*/  BRA `(.L_x_5592) ;  /* 0x0000003000b87947 */ /* 0x000fec0003800000 */
.L_x_5591:
        /* <DEDUP_REMOVED lines=16> */
[----:B------:R-:W-:Y:S02]  /*1e8d0*/  IMAD.U32 R10, RZ, RZ, UR4 ;  /* 0x00000004ff0a7e24 */ /* 0x000fe4000f8e00ff */
[----:B-1----:R-:W-:Y:S02]  /*1e8e0*/  IMAD.U32 R11, RZ, RZ, UR5 ;  /* 0x00000005ff0b7e24 */ /* 0x002fe4000f8e00ff */
[----:B------:R-:W-:Y:S02]  /*1e8f0*/  IMAD.MOV.U32 R8, RZ, RZ, 0x70 ;  /* 0x00000070ff087424 */ /* 0x000fe400078e00ff */
[----:B------:R-:W-:Y:S02]  /*1e900*/  IMAD.MOV.U32 R12, RZ, RZ, 0x1 ;  /* 0x00000001ff0c7424 */ /* 0x000fe400078e00ff */
[----:B0-----:R-:W-:-:S07]  /*1e910*/  IMAD.MOV.U32 R13, RZ, RZ, RZ ;  /* 0x000000ffff0d7224 */ /* 0x001fce00078e00ff */
[----:B------:R-:W-:-:S07]  /*1e920*/  LEPC R20, `(.L_x_5593) ;  /* 0x000000001014794e */ /* 0x000fce0000000000 */
[----:B---3--:R-:W-:Y:S05]  /*1e930*/  CALL.ABS.NOINC R2 ;  /* 0x0000000002007343 */ /* 0x008fea0003c00000 */
.L_x_5593:
        /* <DEDUP_REMOVED lines=20> */
.L_x_5595:
        /* <DEDUP_REMOVED lines=16> */
.L_x_5594:
[----:B--2---:R-:W2:Y:S01]  /*1eb80*/  LDL.LU R6, [R1+0x20] ;  /* 0x0000200001067983 */ /* 0x004ea20000300800 */
[----:B------:R-:W3:Y:S01]  /*1eb90*/  LDC R0, c[0x0][0x428] ;  /* 0x00010a00ff007b82 */ /* 0x000ee20000000800 */
[----:B------:R-:W-:Y:S01]  /*1eba0*/  ULDC.64 UR4, c[0x0][0xaf0] ;  /* 0x0002bc0000047ab9 */ /* 0x000fe20000000a00 */
[----:B------:R-:W-:Y:S01]  /*1ebb0*/  IMAD.MOV.U32 R4, RZ, RZ, R19 ;  /* 0x000000ffff047224 */ /* 0x000fe200078e0013 */
[----:B---3--:R-:W-:Y:S01]  /*1ebc0*/  ISETP.NE.AND P0, PT, R0, 0x1, PT ;  /* 0x000000010000780c */ /* 0x008fe20003f05270 */
[----:B------:R-:W3:Y:S01]  /*1ebd0*/  S2R R5, SR_TID.X ;  /* 0x0000000000057919 */ /* 0x000ee20000002100 */
[----:B------:R-:W-:-:S11]  /*1ebe0*/  IMAD.MOV.U32 R0, RZ, RZ, R18 ;  /* 0x000000ffff007224 */ /* 0x000fd600078e0012 */
[----:B------:R-:W4:Y:S08]  /*1ebf0*/  @P0 LDC R3, c[0x0][0x42c] ;  /* 0x00010b00ff030b82 */ /* 0x000f300000000800 */
[----:B------:R-:W0:Y:S01]  /*1ec00*/  @P0 LDC R2, c[0x0][0x430] ;  /* 0x00010c00ff020b82 */ /* 0x000e220000000800 */
[----:B----4-:R-:W-:-:S05]  /*1ec10*/  @P0 IMAD.HI.U32 R3, R18, R3, RZ ;  /* 0x0000000312030227 */ /* 0x010fca00078e00ff */
[----:B0-----:R-:W-:Y:S02]  /*1ec20*/  @P0 SHF.R.U32.HI R0, RZ, R2, R3 ;  /* 0x00000002ff000219 */ /* 0x001fe40000011603 */
[----:B------:R-:W-:-:S04]  /*1ec30*/  ISETP.NE.U32.AND P0, PT, RZ, UR4, PT ;  /* 0x00000004ff007c0c */ /* 0x000fc8000bf05070 */
[----:B------:R-:W-:Y:S01]  /*1ec40*/  ISETP.NE.AND.EX P0, PT, RZ, UR5, PT, P0 ;  /* 0x00000005ff007c0c */ /* 0x000fe2000bf05300 */
[----:B------:R-:W-:-:S12]  /*1ec50*/  ULDC.64 UR4, c[0x0][0xaf8] ;  /* 0x0002be0000047ab9 */ /* 0x000fd80000000a00 */
[----:B------:R-:W0:Y:S01]  /*1ec60*/  @P0 LDC.64 R2, c[0x0][0xaf0] ;  /* 0x0002bc00ff020b82 */ /* 0x000e220000000a00 */
[----:B---3--:R-:W-:-:S04]  /*1ec70*/  LOP3.LUT R5, R5, 0x1f, RZ, 0xc0, !PT ;  /* 0x0000001f05057812 */ /* 0x008fc800078ec0ff */
[----:B------:R-:W-:Y:S01]  /*1ec80*/  ISETP.NE.AND P6, PT, R5, RZ, PT ;  /* 0x000000ff0500720c */ /* 0x000fe20003fc5270 */
[----:B------:R-:W-:-:S03]  /*1ec90*/  ULDC.64 UR6, c[0x0][0x198] ;  /* 0x0000660000067ab9 */ /* 0x000fc60000000a00 */
[----:B------:R-:W-:-:S09]  /*1eca0*/  PLOP3.LUT P1, PT, P6, PT, PT, 0x8, 0x0 ;  /* 0x000000000000781c */ /* 0x000fd2000372e170 */
[----:B------:R-:W-:Y:S01]  /*1ecb0*/  VOTEU.ALL UP1, P6 ;  /* 0x00000000003f7886 */ /* 0x000fe20003020000 */
[----:B0-----:R-:W-:-:S05]  /*1ecc0*/  @P0 IMAD.WIDE R2, R19, 0x4, R2 ;  /* 0x0000000413020825 */ /* 0x001fca00078e0202 */
[----:B------:R0:W5:Y:S01]  /*1ecd0*/  @P0 LDG.E R4, desc[UR54][R2.64] ;  /* 0x0000003602040981 */ /* 0x000162000c1e1900 */
[----:B------:R-:W-:Y:S01]  /*1ece0*/  ISETP.NE.U32.AND P0, PT, RZ, UR4, PT ;  /* 0x00000004ff007c0c */ /* 0x000fe2000bf05070 */
[----:B------:R-:W-:-:S03]  /*1ecf0*/  @!UP1 UIADD3 UR8, UP0, UR6, 0x270, URZ ;  /* 0x0000027006089890 */ /* 0x000fc6000ff1e03f */
[----:B------:R-:W-:Y:S01]  /*1ed00*/  ISETP.NE.AND.EX P0, PT, RZ, UR5, PT, P0 ;  /* 0x00000005ff007c0c */ /* 0x000fe2000bf05300 */
[----:B------:R-:W-:-:S03]  /*1ed10*/  @!UP1 UIADD3.X UR9, URZ, UR7, URZ, UP0, !UPT ;  /* 0x000000073f099290 */ /* 0x000fc600087fe43f */
[----:B------:R-:W-:Y:S01]  /*1ed20*/  VOTEU.ALL UP0, P6 ;  /* 0x00000000003f7886 */ /* 0x000fe20003000000 */
[----:B0-----:R-:W-:Y:S01]  /*1ed30*/  SEL R2, R19, RZ, !P0 ;  /* 0x000000ff13027207 */ /* 0x001fe20004000000 */
[----:B--2---:R-:W-:-:S07]  /*1ed40*/  IMAD R17, R17, 0x40, R6 ;  /* 0x0000004011117824 */ /* 0x004fce00078e0206 */
.L_x_5596:
        /* <DEDUP_REMOVED lines=10> */
[----:B------:R-:W2:Y:S01]  /*1edf0*/  LDL R3, [R1+0x1c] ;  /* 0x00001c0001037983 */ /* 0x000ea20000100800 */
[----:B------:R-:W0:Y:S01]  /*1ee00*/  LDC.64 R20, c[0x0][0x3f8] ;  /* 0x0000fe00ff147b82 */ /* 0x000e220000000a00 */
[----:B------:R-:W-:Y:S02]  /*1ee10*/  ULDC.64 UR4, c[0x0][0xb00] ;  /* 0x0002c00000047ab9 */ /* 0x000fe40000000a00 */
[----:B0-----:R-:W-:Y:S01]  /*1ee20*/  LOP3.LUT P0, RZ, R20, UR4, RZ, 0xfc, !PT ;  /* 0x0000000414ff7c12 */ /* 0x001fe2000f80fcff */
[----:B------:R-:W-:-:S03]  /*1ee30*/  UMOV UR4, 0xffffffff ;  /* 0xffffffff00047882 */ /* 0x000fc60000000000 */
[----:B------:R-:W-:-:S04]  /*1ee40*/  LOP3.LUT P0, RZ, R21, UR5, RZ, 0xfc, P0 ;  /* 0x0000000515ff7c12 */ /* 0x000fc8000800fcff */
[----:B-----5:R-:W-:Y:S01]  /*1ee50*/  SEL R6, R4, RZ, !P0 ;  /* 0x000000ff04067207 */ /* 0x020fe20004000000 */
[----:B--2---:R-:W-:Y:S01]  /*1ee60*/  VIADD R3, R3, 0xffffffff ;  /* 0xffffffff03037836 */ /* 0x004fe20000000000 */
[----:B------:R-:W-:Y:S07]  /*1ee70*/  BRA.DIV UR4, `(.L_x_5597) ;  /* 0x0000004e04707947 */ /* 0x000fee000b800000 */
.L_x_5730:
[----:B------:R-:W-:Y:S01]  /*1ee80*/  UMOV UR4, 0xffffffff ;  /* 0xffffffff00047882 */ /* 0x000fe20000000000 */
[----:B------:R-:W-:Y:S02]  /*1ee90*/  SHF.R.S32.HI R8, RZ, 0x1f, R4 ;  /* 0x0000001fff087819 */ /* 0x000fe40000011404 */
[----:B------:R-:W-:Y:S05]  /*1eea0*/  BRA.DIV UR4, `(.L_x_5598) ;  /* 0x0000004e04987947 */ /* 0x000fea000b800000 */
[----:B------:R-:W-:-:S13]  /*1eeb0*/  ELECT P6, URZ, PT ;  /* 0x00000000003f782f */ /* 0x000fda00038c0000 */
.L_x_5733:
        /* <DEDUP_REMOVED lines=22> */
.L_x_5600:
        /* <DEDUP_REMOVED lines=9> */
.L_x_5734:
        /* <DEDUP_REMOVED lines=11> */
.L_x_5602:
[----:B------:R-:W2:Y:S04]  /*1f160*/  LDL R9, [R1] ;  /* 0x0000000001097983 */ /* 0x000ea80000100800 */
[----:B0-----:R-:W3:Y:S01]  /*1f170*/  LDL R7, [R1+0x10] ;  /* 0x0000100001077983 */ /* 0x001ee20000100800 */
[----:B------:R-:W-:Y:S01]  /*1f180*/  MOV R10, 0x400 ;  /* 0x00000400000a7802 */ /* 0x000fe20000000f00 */
[----:B------:R-:W-:Y:S01]  /*1f190*/  ULDC.64 UR14, c[0x0][0x198] ;  /* 0x00006600000e7ab9 */ /* 0x000fe20000000a00 */
[----:B------:R-:W-:Y:S01]  /*1f1a0*/  R2UR UR9, R5 ;  /* 0x00000000050972ca */ /* 0x000fe200000e0000 */
[----:B------:R-:W0:Y:S01]  /*1f1b0*/  S2R R11, SR_CgaCtaId ;  /* 0x00000000000b7919 */ /* 0x000e220000008800 */
[----:B------:R-:W-:Y:S01]  /*1f1c0*/  R2UR UR11, R3 ;  /* 0x00000000030b72ca */ /* 0x000fe200000e0000 */
[----:B------:R-:W-:Y:S01]  /*1f1d0*/  UIADD3 UR6, UP0, UR14, 0x370, URZ ;  /* 0x000003700e067890 */ /* 0x000fe2000ff1e03f */
[----:B------:R-:W-:Y:S01]  /*1f1e0*/  R2UR UR12, R0 ;  /* 0x00000000000c72ca */ /* 0x000fe200000e0000 */
[----:B------:R-:W-:Y:S01]  /*1f1f0*/  UMOV UR5, 0x14f00000 ;  /* 0x14f0000000057882 */ /* 0x000fe20000000000 */
[----:B-----5:R-:W-:Y:S01]  /*1f200*/  R2UR UR13, R6 ;  /* 0x00000000060d72ca */ /* 0x020fe200000e0000 */
[----:B------:R-:W-:Y:S01]  /*1f210*/  UIADD3.X UR7, URZ, UR15, URZ, UP0, !UPT ;  /* 0x0000000f3f077290 */ /* 0x000fe200087fe43f */
[----:B------:R-:W-:-:S05]  /*1f220*/  UMOV UR10, URZ ;  /* 0x0000003f000a7c82 */ /* 0x000fca0008000000 */
[----:B------:R-:W-:Y:S01]  /*1f230*/  UIADD3 UR9, UR9, 0x38830, URZ ;  /* 0x0003883009097890 */ /* 0x000fe2000fffe03f */
[----:B0-----:R-:W-:-:S05]  /*1f240*/  LEA R10, R11, R10, 0x18 ;  /* 0x0000000a0b0a7211 */ /* 0x001fca00078ec0ff */
        /* <DEDUP_REMOVED lines=8> */
.L_x_5599:
[----:B------:R-:W0:Y:S01]  /*1f2d0*/  S2R R10, SR_CgaCtaId ;  /* 0x00000000000a7919 */ /* 0x000e220000008800 */
[----:B------:R-:W-:Y:S05]  /*1f2e0*/  WARPSYNC.ALL ;  /* 0x0000000000007948 */ /* 0x000fea0003800000 */
[----:B------:R-:W-:Y:S01]  /*1f2f0*/  BAR.SYNC.DEFER_BLOCKING 0x8, 0xa0 ;  /* 0x0202800000007b1d */ /* 0x000fe20000010000 */
[----:B------:R-:W-:Y:S02]  /*1f300*/  ELECT P0, URZ, PT ;  /* 0x00000000003f782f */ /* 0x000fe40003800000 */
[----:B-1----:R-:W-:-:S03]  /*1f310*/  MOV R9, 0x400 ;  /* 0x0000040000097802 */ /* 0x002fc60000000f00 */
        /* <DEDUP_REMOVED lines=19> */
[----:B------:R-:W-:Y:S01]  /*1f450*/  R2UR UR54, R5 ;  /* 0x00000000053672ca */ /* 0x000fe200000e0000 */
[----:B------:R-:W-:-:S02]  /*1f460*/  UIADD3.X UR5, URZ, UR21, URZ, UP0, !UPT ;  /* 0x000000153f057290 */ /* 0x000fc400087fe43f */
[----:B------:R-:W-:Y:S01]  /*1f470*/  UIADD3 UR48, UR16, 0x28400, URZ ;  /* 0x0002840010307890 */ /* 0x000fe2000fffe03f */
[----:B------:R-:W-:Y:S01]  /*1f480*/  UMOV UR50, 0xc0 ;  /* 0x000000c000327882 */ /* 0x000fe20000000000 */
[----:B------:R-:W-:Y:S01]  /*1f490*/  UMOV UR51, UR11 ;  /* 0x0000000b00337c82 */ /* 0x000fe20008000000 */
[----:B------:R-:W-:Y:S02]  /*1f4a0*/  MOV R7, UR50 ;  /* 0x0000003200077c02 */ /* 0x000fe40008000f00 */
[----:B------:R1:W-:Y:S01]  /*1f4b0*/  UTMALDG.4D [UR8], [UR14], desc[UR6] ;  /* 0x000006080e0075b4 */ /* 0x0003e20008019000 */
[----:B0-----:R-:W-:Y:S01]  /*1f4c0*/  IMAD.MOV.U32 R2, RZ, RZ, 0x10000 ;  /* 0x00010000ff027424 */ /* 0x001fe200078e00ff */
[----:B------:R-:W-:Y:S01]  /*1f4d0*/  UMOV UR50, 0x40 ;  /* 0x0000004000327882 */ /* 0x000fe20000000000 */
        /* <DEDUP_REMOVED lines=20> */
[----:B-1----:R-:W-:Y:S01]  /*1f620*/  UIADD3 UR8, UR16, 0x26400, URZ ;  /* 0x0002640010087890 */ /* 0x002fe2000fffe03f */
[----:B0-----:R-:W-:Y:S01]  /*1f630*/  MOV R2, UR55 ;  /* 0x0000003700027c02 */ /* 0x001fe20008000f00 */
[----:B------:R-:W-:Y:S01]  /*1f640*/  UIADD3 UR9, UR16, 0x38810, URZ ;  /* 0x0003881010097890 */ /* 0x000fe2000fffe03f */
[----:B------:R-:W-:Y:S01]  /*1f650*/  UMOV UR27, UR11 ;  /* 0x0000000b001b7c82 */ /* 0x000fe20008000000 */
[----:B------:R-:W-:Y:S01]  /*1f660*/  UMOV UR28, UR12 ;  /* 0x0000000c001c7c82 */ /* 0x000fe20008000000 */
[----:B------:R-:W-:Y:S01]  /*1f670*/  UMOV UR29, UR13 ;  /* 0x0000000d001d7c82 */ /* 0x000fe20008000000 */
[----:B------:R-:W-:Y:S01]  /*1f680*/  UMOV UR18, 0x1c0 ;  /* 0x000001c000127882 */ /* 0x000fe20000000000 */
        /* <DEDUP_REMOVED lines=10> */
[----:B------:R-:W-:Y:S01]  /*1f730*/  R2UR UR55, R2 ;  /* 0x00000000023772ca */ /* 0x000fe200000e0000 */
        /* <DEDUP_REMOVED lines=11> */
.L_x_5604:
[----:B------:R-:W-:Y:S05]  /*1f7f0*/  BSYNC B0 ;  /* 0x0000000000007941 */ /* 0x000fea0003800000 */
.L_x_5603:
        /* <DEDUP_REMOVED lines=12> */
.L_x_5735:
        /* <DEDUP_REMOVED lines=13> */
.L_x_5736:
        /* <DEDUP_REMOVED lines=11> */
.L_x_5609:
        /* <DEDUP_REMOVED lines=9> */
[----:B------:R-:W-:Y:S01]  /*1fad0*/  UMOV UR10, URZ ;  /* 0x0000003f000a7c82 */ /* 0x000fe20008000000 */
        /* <DEDUP_REMOVED lines=9> */
[----:B0-----:R-:W-:-:S05]  /*1fb70*/  LEA R9, R10, R9, 0x18 ;  /* 0x000000090a097211 */ /* 0x001fca00078ec0ff */
        /* <DEDUP_REMOVED lines=38> */
.L_x_5607:
[----:B------:R-:W-:Y:S05]  /*1fde0*/  BSYNC B0 ;  /* 0x0000000000007941 */ /* 0x000fea0003800000 */
.L_x_5606:
        /* <DEDUP_REMOVED lines=45> */
.L_x_5616:
[----:B------:R-:W2:Y:S01]  /*200c0*/  S2R R3, SR_CgaCtaId ;  /* 0x0000000000037919 */ /* 0x000ea20000008800 */
[----:B------:R-:W-:-:S04]  /*200d0*/  MOV R2, 0x400 ;  /* 0x0000040000027802 */ /* 0x000fc80000000f00 */
[----:B--2---:R-:W-:Y:S02]  /*200e0*/  LEA R2, R3, R2, 0x18 ;  /* 0x0000000203027211 */ /* 0x004fe400078ec0ff */
[----:B------:R-:W-:-:S03]  /*200f0*/  SHF.L.U32 R3, R12, 0x1f, RZ ;  /* 0x0000001f0c037819 */ /* 0x000fc600000006ff */
[----:B------:R-:W-:-:S04]  /*20100*/  IMAD R2, R13, 0x8, R2 ;  /* 0x000000080d027824 */ /* 0x000fc800078e0202 */
[----:B------:R-:W2:Y:S02]  /*20110*/  SYNCS.PHASECHK.TRANS64.TRYWAIT P0, [R2+URZ+0x38840], R3 ;  /* 0x03884003020075a7 */ /* 0x000ea4000800017f */
[----:B--2---:R-:W-:Y:S05]  /*20120*/  @!P0 BRA `(.L_x_5617) ;  /* 0x0000003c00608947 */ /* 0x004fea0003800000 */
.L_x_5737:
        /* <DEDUP_REMOVED lines=11> */
.L_x_5618:
[----:B---3--:R-:W3:Y:S01]  /*201e0*/  LDL R7, [R1] ;  /* 0x0000000001077983 */ /* 0x008ee20000100800 */
[----:B------:R-:W-:-:S03]  /*201f0*/  MOV R11, 0x400 ;  /* 0x00000400000b7802 */ /* 0x000fc60000000f00 */
[----:B------:R-:W4:Y:S01]  /*20200*/  LDL R10, [R1+0x10] ;  /* 0x00001000010a7983 */ /* 0x000f220000100800 */
[----:B0-----:R-:W0:Y:S01]  /*20210*/  S2R R12, SR_CgaCtaId ;  /* 0x00000000000c7919 */ /* 0x001e220000008800 */
[----:B------:R-:W-:Y:S01]  /*20220*/  R2UR UR9, R2 ;  /* 0x00000000020972ca */ /* 0x000fe200000e0000 */
[----:B------:R-:W-:Y:S01]  /*20230*/  ULDC.64 UR6, c[0x0][0x198] ;  /* 0x0000660000067ab9 */ /* 0x000fe20000000a00 */
[----:B------:R-:W-:Y:S01]  /*20240*/  R2UR UR12, R0 ;  /* 0x00000000000c72ca */ /* 0x000fe200000e0000 */
[----:B------:R-:W-:Y:S01]  /*20250*/  UIADD3 UR4, UP0, UR6, 0x370, URZ ;  /* 0x0000037006047890 */ /* 0x000fe2000ff1e03f */
[----:B-----5:R-:W-:-:S03]  /*20260*/  R2UR UR13, R6 ;  /* 0x00000000060d72ca */ /* 0x020fc600000e0000 */
[----:B------:R-:W-:Y:S01]  /*20270*/  UIADD3.X UR5, URZ, UR7, URZ, UP0, !UPT ;  /* 0x000000073f057290 */ /* 0x000fe200087fe43f */
[----:B0-----:R-:W-:-:S05]  /*20280*/  LEA R11, R12, R11, 0x18 ;  /* 0x0000000b0c0b7211 */ /* 0x001fca00078ec0ff */
        /* <DEDUP_REMOVED lines=12> */
.L_x_5738:
        /* <DEDUP_REMOVED lines=8> */
.L_x_5620:
[----:B0-2---:R-:W2:Y:S01]  /*203d0*/  LDL R3, [R1] ;  /* 0x0000000001037983 */ /* 0x005ea20000100800 */
        /* <DEDUP_REMOVED lines=18> */
[----:B0-----:R-:W-:-:S05]  /*20500*/  LEA R7, R10, R7, 0x18 ;  /* 0x000000070a077211 */ /* 0x001fca00078ec0ff */
        /* <DEDUP_REMOVED lines=35> */
.L_x_5615:
[----:B------:R-:W-:Y:S05]  /*20740*/  BSYNC B2 ;  /* 0x0000000000027941 */ /* 0x000fea0003800000 */
.L_x_5614:
[----:B------:R-:W2:Y:S02]  /*20750*/  LDL R2, [R1+0x1c] ;  /* 0x00001c0001027983 */ /* 0x000ea40000100800 */
[----:B--2---:R-:W-:-:S07]  /*20760*/  VIADD R5, R2, 0xfffffffd ;  /* 0xfffffffd02057836 */ /* 0x004fce0000000000 */
.L_x_5613:
[----:B------:R-:W-:Y:S05]  /*20770*/  BSYNC B1 ;  /* 0x0000000000017941 */ /* 0x000fea0003800000 */
.L_x_5612:
[----:B------:R-:W2:Y:S01]  /*20780*/  LDL.LU R2, [R1+0x1c] ;  /* 0x00001c0001027983 */ /* 0x000ea20000300800 */
[----:B------:R-:W-:Y:S01]  /*20790*/  VIADD R9, R9, 0xfffffffe ;  /* 0xfffffffe09097836 */ /* 0x000fe20000000000 */
[----:B--2---:R-:W-:-:S04]  /*207a0*/  LOP3.LUT R2, RZ, R2, RZ, 0x33, !PT ;  /* 0x00000002ff027212 */ /* 0x004fc800078e33ff */
[----:B------:R-:W-:-:S13]  /*207b0*/  ISETP.NE.AND P0, PT, R9, R2, PT ;  /* 0x000000020900720c */ /* 0x000fda0003f05270 */
[----:B------:R-:W-:Y:S05]  /*207c0*/  @!P0 BRA `(.L_x_5611) ;  /* 0x0000001000408947 */ /* 0x000fea0003800000 */
.L_x_5635:
        /* <DEDUP_REMOVED lines=10> */
[----:B------:R-:W-:Y:S01]  /*20870*/  ISETP.NE.U32.AND P0, PT, RZ, UR38, PT ;  /* 0x00000026ff007c0c */ /* 0x000fe2000bf05070 */
[----:B------:R-:W-:-:S03]  /*20880*/  IMAD.MOV.U32 R11, RZ, RZ, R5 ;  /* 0x000000ffff0b7224 */ /* 0x000fc600078e0005 */
[----:B------:R-:W-:-:S13]  /*20890*/  ISETP.NE.AND.EX P0, PT, RZ, UR39, PT, P0 ;  /* 0x00000027ff007c0c */ /* 0x000fda000bf05300 */
[----:B------:R-:W-:Y:S05]  /*208a0*/  @!P0 BRA `(.L_x_5623) ;  /* 0x0000000000408947 */ /* 0x000fea0003800000 */
[----:B------:R-:W2:Y:S02]  /*208b0*/  LDC R11, c[0x0][0x41c] ;  /* 0x00010700ff0b7b82 */ /* 0x000ea40000000800 */
        /* <DEDUP_REMOVED lines=15> */
.L_x_5623:
[----:B------:R-:W3:Y:S01]  /*209b0*/  S2R R3, SR_CgaCtaId ;  /* 0x0000000000037919 */ /* 0x000ee20000008800 */
[----:B------:R-:W-:-:S04]  /*209c0*/  MOV R2, 0x400 ;  /* 0x0000040000027802 */ /* 0x000fc80000000f00 */
[----:B---3--:R-:W-:Y:S02]  /*209d0*/  LEA R2, R3, R2, 0x18 ;  /* 0x0000000203027211 */ /* 0x008fe400078ec0ff */
[----:B------:R-:W-:-:S03]  /*209e0*/  SHF.L.U32 R3, R10, 0x1f, RZ ;  /* 0x0000001f0a037819 */ /* 0x000fc600000006ff */
[----:B------:R-:W-:-:S04]  /*209f0*/  IMAD R2, R9, 0x8, R2 ;  /* 0x0000000809027824 */ /* 0x000fc800078e0202 */
[----:B------:R-:W3:Y:S02]  /*20a00*/  SYNCS.PHASECHK.TRANS64.TRYWAIT P0, [R2+URZ+0x38840], R3 ;  /* 0x03884003020075a7 */ /* 0x000ee4000800017f */
[----:B---3--:R-:W-:Y:S05]  /*20a10*/  @!P0 BRA `(.L_x_5624) ;  /* 0x00000034004c8947 */ /* 0x008fea0003800000 */
.L_x_5739:
        /* <DEDUP_REMOVED lines=11> */
.L_x_5625:
[----:B0-----:R-:W4:Y:S01]  /*20ad0*/  LDL R12, [R1+0x10] ;  /* 0x00001000010c7983 */ /* 0x001f220000100800 */
[----:B--2---:R-:W-:Y:S01]  /*20ae0*/  MOV R7, 0x400 ;  /* 0x0000040000077802 */ /* 0x004fe20000000f00 */
[----:B------:R-:W0:Y:S01]  /*20af0*/  S2R R13, SR_CgaCtaId ;  /* 0x00000000000d7919 */ /* 0x000e220000008800 */
[----:B------:R-:W-:Y:S01]  /*20b00*/  R2UR UR9, R2 ;  /* 0x00000000020972ca */ /* 0x000fe200000e0000 */
[----:B------:R-:W-:Y:S01]  /*20b10*/  ULDC.64 UR6, c[0x0][0x198] ;  /* 0x0000660000067ab9 */ /* 0x000fe20000000a00 */
[----:B------:R-:W-:Y:S01]  /*20b20*/  R2UR UR12, R0 ;  /* 0x00000000000c72ca */ /* 0x000fe200000e0000 */
[----:B------:R-:W-:Y:S01]  /*20b30*/  UIADD3 UR4, UP0, UR6, 0x370, URZ ;  /* 0x0000037006047890 */ /* 0x000fe2000ff1e03f */
[----:B-----5:R-:W-:-:S03]  /*20b40*/  R2UR UR13, R6 ;  /* 0x00000000060d72ca */ /* 0x020fc600000e0000 */
        /* <DEDUP_REMOVED lines=14> */
.L_x_5740:
        /* <DEDUP_REMOVED lines=8> */
.L_x_5627:
[----:B------:R-:W2:Y:S01]  /*20cb0*/  S2R R11, SR_CgaCtaId ;  /* 0x00000000000b7919 */ /* 0x000ea20000008800 */
[----:B0--3--:R-:W-:Y:S01]  /*20cc0*/  MOV R3, 0x400 ;  /* 0x0000040000037802 */ /* 0x009fe20000000f00 */
        /* <DEDUP_REMOVED lines=52> */
.L_x_5622:
[----:B------:R-:W-:Y:S05]  /*21010*/  BSYNC B1 ;  /* 0x0000000000017941 */ /* 0x000fea0003800000 */
.L_x_5621:
[----:B------:R-:W-:Y:S01]  /*21020*/  VIADD R9, R9, 0x1 ;  /* 0x0000000109097836 */ /* 0x000fe20000000000 */
[----:B------:R-:W-:Y:S04]  /*21030*/  BSSY B1, `(.L_x_5628) ;  /* 0x0000085000017945 */ /* 0x000fe80003800000 */
[----:B------:R-:W-:-:S04]  /*21040*/  ISETP.NE.AND P0, PT, R9, 0x2, PT ;  /* 0x000000020900780c */ /* 0x000fc80003f05270 */
[----:B------:R-:W-:Y:S02]  /*21050*/  SEL R2, RZ, 0x1, P0 ;  /* 0x00000001ff027807 */ /* 0x000fe40000000000 */
[----:B0-----:R-:W-:Y:S01]  /*21060*/  SEL R12, R9, RZ, P0 ;  /* 0x000000ff090c7207 */ /* 0x001fe20000000000 */
        /* <DEDUP_REMOVED lines=25> */
.L_x_5630:
[----:B------:R-:W3:Y:S01]  /*21200*/  S2R R3, SR_CgaCtaId ;  /* 0x0000000000037919 */ /* 0x000ee20000008800 */
[----:B------:R-:W-:-:S04]  /*21210*/  MOV R2, 0x400 ;  /* 0x0000040000027802 */ /* 0x000fc80000000f00 */
[----:B---3--:R-:W-:Y:S02]  /*21220*/  LEA R2, R3, R2, 0x18 ;  /* 0x0000000203027211 */ /* 0x008fe400078ec0ff */
[----:B------:R-:W-:-:S03]  /*21230*/  SHF.L.U32 R3, R11, 0x1f, RZ ;  /* 0x0000001f0b037819 */ /* 0x000fc600000006ff */
[----:B------:R-:W-:-:S04]  /*21240*/  IMAD R2, R12, 0x8, R2 ;  /* 0x000000080c027824 */ /* 0x000fc800078e0202 */
[----:B------:R-:W3:Y:S02]  /*21250*/  SYNCS.PHASECHK.TRANS64.TRYWAIT P0, [R2+URZ+0x38840], R3 ;  /* 0x03884003020075a7 */ /* 0x000ee4000800017f */
[----:B---3--:R-:W-:Y:S05]  /*21260*/  @!P0 BRA `(.L_x_5631) ;  /* 0x0000002c00608947 */ /* 0x008fea0003800000 */
.L_x_5741:
        /* <DEDUP_REMOVED lines=11> */
.L_x_5632:
[----:B--2---:R-:W2:Y:S01]  /*21320*/  LDL R7, [R1] ;  /* 0x0000000001077983 */ /* 0x004ea20000100800 */
[----:B0-----:R-:W-:-:S03]  /*21330*/  MOV R12, 0x400 ;  /* 0x00000400000c7802 */ /* 0x001fc60000000f00 */
[----:B------:R-:W4:Y:S01]  /*21340*/  LDL R11, [R1+0x10] ;  /* 0x00001000010b7983 */ /* 0x000f220000100800 */
        /* <DEDUP_REMOVED lines=20> */
.L_x_5742:
        /* <DEDUP_REMOVED lines=8> */
.L_x_5634:
[----:B0--3--:R-:W2:Y:S01]  /*21510*/  LDL R3, [R1] ;  /* 0x0000000001037983 */ /* 0x009ea20000100800 */
        /* <DEDUP_REMOVED lines=54> */
.L_x_5629:
[----:B------:R-:W-:Y:S05]  /*21880*/  BSYNC B1 ;  /* 0x0000000000017941 */ /* 0x000fea0003800000 */
.L_x_5628:
[----:B------:R-:W2:Y:S01]  /*21890*/  LDL R2, [R1+0x14] ;  /* 0x0000140001027983 */ /* 0x000ea20000100800 */
[----:B------:R-:W-:Y:S01]  /*218a0*/  VIADD R5, R5, 0xfffffffe ;  /* 0xfffffffe05057836 */ /* 0x000fe20000000000 */
[----:B--2---:R-:W-:-:S13]  /*218b0*/  ISETP.GT.AND P0, PT, R9, R2, PT ;  /* 0x000000020900720c */ /* 0x004fda0003f04270 */
[----:B------:R-:W-:Y:S05]  /*218c0*/  @P0 BRA `(.L_x_5635) ;  /* 0xffffffec00c00947 */ /* 0x000fea000383ffff */
.L_x_5611:
[----:B------:R-:W-:Y:S05]  /*218d0*/  BSYNC B0 ;  /* 0x0000000000007941 */ /* 0x000fea0003800000 */
.L_x_5610:
        /* <DEDUP_REMOVED lines=25> */
.L_x_5637:
[----:B------:R-:W-:Y:S05]  /*21a70*/  BSYNC B0 ;  /* 0x0000000000007941 */ /* 0x000fea0003800000 */
.L_x_5636:
[----:B--2---:R-:W2:Y:S02]  /*21a80*/  LDL.LU R2, [R1+0x8] ;  /* 0x0000080001027983 */ /* 0x004ea40000300800 */
[----:B--2---:R-:W-:-:S05]  /*21a90*/  LOP3.LUT R2, R2, R0, RZ, 0x3c, !PT ;  /* 0x0000000002027212 */ /* 0x004fca00078e3cff */
[----:B------:R3:W-:Y:S02]  /*21aa0*/  STL [R1+0x8], R2 ;  /* 0x0000080201007387 */ /* 0x0007e40000100800 */
.L_x_5592:
[----:B------:R-:W-:Y:S05]  /*21ab0*/  BSYNC B6 ;  /* 0x0000000000067941 */ /* 0x000fea0003800000 */
.L_x_5590:
[----:B------:R-:W-:-:S03]  /*21ac0*/  UMOV UR4, 0xffffffff ;  /* 0xffffffff00047882 */ /* 0x000fc60000000000 */
[----:B------:R-:W-:Y:S05]  /*21ad0*/  BRA.DIV UR4, `(.L_x_5638) ;  /* 0x00000026046c7947 */ /* 0x000fea000b800000 */
[----:B------:R4:W0:Y:S04]  /*21ae0*/  SHFL.IDX PT, R4, R16, RZ, 0x1f ;  /* 0x00001fff10047589 */ /* 0x00082800000e0000 */
[----:B------:R-:W0:Y:S02]  /*21af0*/  SHFL.IDX PT, R16, R16, 0x1, 0x1f ;  /* 0x00201f0010107f89 */ /* 0x000e2400000e0000 */
.L_x_5746:
        /* <DEDUP_REMOVED lines=10> */
[----:B---3--:R-:W3:Y:S02]  /*21ba0*/  LDC.64 R2, c[0x0][0xd58] ;  /* 0x00035600ff027b82 */ /* 0x008ee40000000a00 */
[----:B---3--:R-:W-:-:S05]  /*21bb0*/  IMAD.WIDE R2, R5, 0x4, R2 ;  /* 0x0000000405027825 */ /* 0x008fca00078e0202 */
[----:B------:R3:W5:Y:S02]  /*21bc0*/  LDG.E R17, desc[UR54][R2.64] ;  /* 0x0000003602117981 */ /* 0x000764000c1e1900 */
.L_x_5640:
[----:B------:R-:W-:Y:S05]  /*21bd0*/  BSYNC B0 ;  /* 0x0000000000007941 */ /* 0x000fea0003800000 */
.L_x_5639:
        /* <DEDUP_REMOVED lines=11> */
[----:B---3--:R-:W-:-:S05]  /*21c90*/  IMAD.IADD R3, R13, 0x1, R14 ;  /* 0x000000010d037824 */ /* 0x008fca00078e020e */
        /* <DEDUP_REMOVED lines=10> */
[----:B------:R0:W2:Y:S02]  /*21d40*/  SHFL.IDX PT, R14, R2, 0x1f, 0x1f ;  /* 0x03e01f00020e7f89 */ /* 0x0000a400000e0000 */
.L_x_5754:
[----:B------:R-:W-:Y:S02]  /*21d50*/  ULDC UR4, c[0x0][0xd10] ;  /* 0x0003440000047ab9 */ /* 0x000fe40000000800 */
[----:B------:R-:W-:-:S04]  /*21d60*/  IMAD.U32 R5, RZ, RZ, UR4 ;  /* 0x00000004ff057e24 */ /* 0x000fc8000f8e00ff */
[----:B--2---:R-:W-:-:S04]  /*21d70*/  IMAD R3, R14, R5, RZ ;  /* 0x000000050e037224 */ /* 0x004fc800078e02ff */
[----:B----4-:R-:W-:-:S05]  /*21d80*/  IMAD.IADD R16, R16, 0x1, R3 ;  /* 0x0000000110107824 */ /* 0x010fca00078e0203 */
[----:B------:R-:W-:-:S13]  /*21d90*/  ISETP.GT.AND P0, PT, R16, R4, PT ;  /* 0x000000041000720c */ /* 0x000fda0003f04270 */
[----:B------:R-:W-:Y:S05]  /*21da0*/  @P0 BRA `(.L_x_5642) ;  /* 0x0000000000b40947 */ /* 0x000fea0003800000 */
[----:B------:R-:W2:Y:S02]  /*21db0*/  LDC R0, c[0x0][0xd14] ;  /* 0x00034500ff007b82 */ /* 0x000ea40000000800 */
.L_x_5647:
[----:B------:R-:W-:-:S05]  /*21dc0*/  VIADD R19, R19, 0x1f ;  /* 0x0000001f13137836 */ /* 0x000fca0000000000 */
        /* <DEDUP_REMOVED lines=13> */
.L_x_5645:
[----:B------:R-:W-:Y:S05]  /*21ea0*/  BSYNC B0 ;  /* 0x0000000000007941 */ /* 0x000fea0003800000 */
.L_x_5644:
[----:B------:R-:W-:-:S03]  /*21eb0*/  UMOV UR4, 0xffffffff ;  /* 0xffffffff00047882 */ /* 0x000fc60000000000 */
[----:B------:R-:W-:Y:S05]  /*21ec0*/  BRA.DIV UR4, `(.L_x_5646) ;  /* 0x00000026048c7947 */ /* 0x000fea000b800000 */
[----:B-----5:R-:W0:Y:S01]  /*21ed0*/  SHFL.UP PT, R14, R17, 0x1, RZ ;  /* 0x04200000110e7989 */ /* 0x020e2200000e00ff */
[C---:B------:R-:W-:Y:S02]  /*21ee0*/  ISETP.NE.AND P0, PT, R6.reuse, RZ, PT ;  /* 0x000000ff0600720c */ /* 0x040fe40003f05270 */
[----:B------:R-:W-:Y:S02]  /*21ef0*/  ISETP.GE.U32.AND P1, PT, R6, 0x2, PT ;  /* 0x000000020600780c */ /* 0x000fe40003f26070 */
        /* <DEDUP_REMOVED lines=18> */
.L_x_5762:
[----:B------:R-:W-:Y:S02]  /*22020*/  ULDC UR4, c[0x0][0xd10] ;  /* 0x0003440000047ab9 */ /* 0x000fe40000000800 */
[----:B------:R-:W-:-:S04]  /*22030*/  IMAD.U32 R5, RZ, RZ, UR4 ;  /* 0x00000004ff057e24 */ /* 0x000fc8000f8e00ff */
[----:B--2---:R-:W-:-:S04]  /*22040*/  IMAD R3, R14, R5, RZ ;  /* 0x000000050e037224 */ /* 0x004fc800078e02ff */
[----:B------:R-:W-:-:S05]  /*22050*/  IMAD.IADD R16, R3, 0x1, R16 ;  /* 0x0000000103107824 */ /* 0x000fca00078e0210 */
[----:B------:R-:W-:-:S13]  /*22060*/  ISETP.GT.AND P0, PT, R16, R4, PT ;  /* 0x000000041000720c */ /* 0x000fda0003f04270 */
[----:B------:R-:W-:Y:S05]  /*22070*/  @!P0 BRA `(.L_x_5647) ;  /* 0xfffffffc00508947 */ /* 0x000fea000383ffff */
.L_x_5642:
        /* <DEDUP_REMOVED lines=8> */
.L_x_5766:
[----:B------:R-:W-:Y:S01]  /*22100*/  ISETP.NE.AND P0, PT, R3, RZ, PT ;  /* 0x000000ff0300720c */ /* 0x000fe20003f05270 */
[----:B------:R-:W-:-:S12]  /*22110*/  IMAD.MOV.U32 R7, RZ, RZ, RZ ;  /* 0x000000ffff077224 */ /* 0x000fd800078e00ff */
[----:B------:R-:W-:Y:S05]  /*22120*/  @!P0 BRA `(.L_x_5649) ;  /* 0x0000000000108947 */ /* 0x000fea0003800000 */
[----:B------:R-:W-:Y:S01]  /*22130*/  UMOV UR4, 0xffffffff ;  /* 0xffffffff00047882 */ /* 0x000fe20000000000 */
[----:B------:R-:W-:Y:S02]  /*22140*/  VIADD R12, R6, 0xffffffff ;  /* 0xffffffff060c7836 */ /* 0x000fe40000000000 */
[----:B------:R-:W-:Y:S05]  /*22150*/  BRA.DIV UR4, `(.L_x_5650) ;  /* 0x0000002a04047947 */ /* 0x000fea000b800000 */
[----:B------:R4:W0:Y:S02]  /*22160*/  SHFL.IDX PT, R7, R2, R12, 0x1f ;  /* 0x00001f0c02077589 */ /* 0x00082400000e0000 */
.L_x_5649:
[----:B0---4-:R-:W0:Y:S01]  /*22170*/  LDC.64 R2, c[0x0][0xd68] ;  /* 0x00035a00ff027b82 */ /* 0x011e220000000a00 */
[----:B------:R-:W-:-:S04]  /*22180*/  IMAD.IADD R19, R6, 0x1, R19 ;  /* 0x0000000106137824 */ /* 0x000fc800078e0213 */
[----:B0-----:R-:W-:-:S05]  /*22190*/  IMAD.WIDE R2, R19, 0x4, R2 ;  /* 0x0000000413027825 */ /* 0x001fca00078e0202 */
[----:B-1----:R-:W2:Y:S01]  /*221a0*/  LDG.E R9, desc[UR54][R2.64] ;  /* 0x0000003602097981 */ /* 0x002ea2000c1e1900 */
[----:B------:R-:W-:Y:S02]  /*221b0*/  IMAD R16, R7, R5, R16 ;  /* 0x0000000507107224 */ /* 0x000fe400078e0210 */
[----:B--23--:R-:W-:-:S05]  /*221c0*/  IMAD R6, R17, R9, RZ ;  /* 0x0000000911067224 */ /* 0x00cfca00078e02ff */
        /* <DEDUP_REMOVED lines=61> */
.L_x_5643:
[----:B------:R-:W-:Y:S01]  /*225a0*/  UMOV UR4, URZ ;  /* 0x0000003f00047c82 */ /* 0x000fe20008000000 */
[----:B------:R-:W-:Y:S01]  /*225b0*/  UMOV UR5, URZ ;  /* 0x0000003f00057c82 */ /* 0x000fe20008000000 */
[----:B------:R-:W-:Y:S01]  /*225c0*/  ULDC UR6, c[0x0][0xd14] ;  /* 0x0003450000067ab9 */ /* 0x000fe20000000800 */
[----:B------:R-:W-:Y:S02]  /*225d0*/  IMAD.MOV.U32 R16, RZ, RZ, R4 ;  /* 0x000000ffff107224 */ /* 0x000fe400078e0004 */
[----:B------:R-:W-:Y:S02]  /*225e0*/  IMAD.U32 R17, RZ, RZ, UR4 ;  /* 0x00000004ff117e24 */ /* 0x000fe4000f8e00ff */
[----:B------:R-:W-:Y:S02]  /*225f0*/  IMAD.U32 R18, RZ, RZ, UR5 ;  /* 0x00000005ff127e24 */ /* 0x000fe4000f8e00ff */
[----:B------:R-:W-:-:S07]  /*22600*/  IMAD.U32 R19, RZ, RZ, UR6 ;  /* 0x00000006ff137e24 */ /* 0x000fce000f8e00ff */
.L_x_5651:
        /* <DEDUP_REMOVED lines=12> */
.L_x_5552:
[----:B-1----:R-:W2:Y:S01]  /*226d0*/  LDL R0, [R1+0x24] ;  /* 0x0000240001007983 */ /* 0x002ea20000100800 */
[----:B------:R-:W1:Y:S01]  /*226e0*/  S2R R3, SR_CgaCtaId ;  /* 0x0000000000037919 */ /* 0x000e620000008800 */
[----:B--2---:R-:W-:Y:S02]  /*226f0*/  R2UR UR4, R0 ;  /* 0x00000000000472ca */ /* 0x004fe400000e0000 */
        /* <DEDUP_REMOVED lines=10> */
.L_x_5769:
[----:B------:R-:W-:-:S03]  /*227a0*/  UMOV UR4, 0xffffffff ;  /* 0xffffffff00047882 */ /* 0x000fc60000000000 */
[----:B------:R-:W-:Y:S05]  /*227b0*/  BRA.DIV UR4, `(.L_x_5654) ;  /* 0x0000002204a87947 */ /* 0x000fea000b800000 */
[----:B---3--:R-:W2:Y:S02]  /*227c0*/  S2R R2, SR_TID.X ;  /* 0x0000000000027919 */ /* 0x008ea40000002100 */
[----:B--2---:R-:W-:-:S04]  /*227d0*/  SHF.R.U32.HI R2, RZ, 0x5, R2 ;  /* 0x00000005ff027819 */ /* 0x004fc80000011602 */
[----:B------:R-:W-:-:S05]  /*227e0*/  LOP3.LUT R2, R2, 0x3, RZ, 0xc0, !PT ;  /* 0x0000000302027812 */ /* 0x000fca00078ec0ff */
[----:B------:R2:W3:Y:S02]  /*227f0*/  SHFL.IDX PT, R14, R2, RZ, 0x1f ;  /* 0x00001fff020e7589 */ /* 0x0004e400000e0000 */
.L_x_5772:
[----:B---3--:R-:W-:-:S13]  /*22800*/  ISETP.NE.AND P0, PT, R14, RZ, PT ;  /* 0x000000ff0e00720c */ /* 0x008fda0003f05270 */
[----:B------:R-:W-:Y:S05]  /*22810*/  @P0 BRA `(.L_x_5334) ;  /* 0x00000000009c0947 */ /* 0x000fea0003800000 */
[----:B------:R-:W-:-:S03]  /*22820*/  UMOV UR4, 0xffffffff ;  /* 0xffffffff00047882 */ /* 0x000fc60000000000 */
[----:B------:R-:W-:Y:S05]  /*22830*/  BRA.DIV UR4, `(.L_x_5655) ;  /* 0x0000002204bc7947 */ /* 0x000fea000b800000 */
[----:B------:R-:W-:-:S13]  /*22840*/  ELECT P6, URZ, PT ;  /* 0x00000000003f782f */ /* 0x000fda00038c0000 */
.L_x_5775:
        /* <DEDUP_REMOVED lines=8> */
.L_x_5656:
        /* <DEDUP_REMOVED lines=14> */
.L_x_5776:
[----:B------:R-:W2:Y:S02]  /*229b0*/  SYNCS.PHASECHK.TRANS64.TRYWAIT P0, [R7+URZ], R2 ;  /* 0x00000002070075a7 */ /* 0x000ea4000800017f */
[----:B--2---:R-:W-:Y:S05]  /*229c0*/  @!P0 BRA `(.L_x_5658) ;  /* 0x00000020008c8947 */ /* 0x004fea0003800000 */
.L_x_5777:
[----:B------:R-:W-:Y:S05]  /*229d0*/  @!P2 BRA `(.L_x_5659) ;  /* 0x000000000004a947 */ /* 0x000fea0003800000 */
[----:B------:R-:W-:Y:S01]  /*229e0*/  BPT.TRAP 0x1 ;  /* 0x000000040000795c */ /* 0x000fe20000300000 */
.L_x_5659:
[----:B------:R-:W3:Y:S01]  /*229f0*/  LDL.LU R4, [R1] ;  /* 0x0000000001047983 */ /* 0x000ee20000300800 */
[----:B------:R-:W-:-:S04]  /*22a00*/  VIADD R0, R0, 0x38860 ;  /* 0x0003886000007836 */ /* 0x000fc80000000000 */
[----:B---3--:R-:W-:-:S04]  /*22a10*/  IMAD R4, R4, 0x8, R0 ;  /* 0x0000000804047824 */ /* 0x008fc800078e0200 */
[----:B------:R-:W3:Y:S02]  /*22a20*/  SYNCS.PHASECHK.TRANS64.TRYWAIT P0, [R4+URZ], R5 ;  /* 0x00000005040075a7 */ /* 0x000ee4000800017f */
[----:B---3--:R-:W-:Y:S05]  /*22a30*/  @!P0 BRA `(.L_x_5660) ;  /* 0x0000002000848947 */ /* 0x008fea0003800000 */
.L_x_5778:
[----:B------:R-:W-:-:S07]  /*22a40*/  IMAD R3, R3, 0x8, R0 ;  /* 0x0000000803037824 */ /* 0x000fce00078e0200 */
.L_x_5661:
[----:B----4-:R4:W0:Y:S02]  /*22a50*/  SYNCS.PHASECHK.TRANS64.TRYWAIT P0, [R3+URZ], R2 ;  /* 0x00000002030075a7 */ /* 0x010824000800017f */
[----:B0-----:R-:W-:Y:S05]  /*22a60*/  @!P0 NANOSLEEP.SYNCS 0x989680 ;  /* 0x009896800000895d */ /* 0x001fea0003900000 */
[----:B------:R-:W0:Y:S02]  /*22a70*/  @!P0 SYNCS.PHASECHK.TRANS64 P0, [R3+URZ], R2 ;  /* 0x00000002030085a7 */ /* 0x000e24000800007f */
[----:B0-----:R-:W-:Y:S05]  /*22a80*/  @!P0 BRA `(.L_x_5661) ;  /* 0xfffffffc00f08947 */ /* 0x001fea000383ffff */
.L_x_5334:
[----:B------:R-:W-:Y:S05]  /*22a90*/  BSYNC B8 ;  /* 0x0000000000087941 */ /* 0x000fea0003800000 */
.L_x_5331:
[----:B------:R-:W-:Y:S05]  /*22aa0*/  EXIT ;  /* 0x000000000000794d */ /* 0x000fea0003800000 */
.L_x_5358:
[----:B0-----:R0:W1:Y:S02]  /*22ab0*/  SYNCS.PHASECHK.TRANS64.TRYWAIT P5, [R70+URZ+0x38890], R75 ;  /* 0x0388904b460075a7 */ /* 0x00106400080a017f */
[----:B-1----:R-:W-:Y:S05]  /*22ac0*/  @!P5 NANOSLEEP.SYNCS 0x989680 ;  /* 0x009896800000d95d */ /* 0x002fea0003900000 */
[----:B------:R-:W1:Y:S02]  /*22ad0*/  @!P5 SYNCS.PHASECHK.TRANS64 P5, [R70+URZ+0x38890], R75 ;  /* 0x0388904b4600d5a7 */ /* 0x000e6400080a007f */
[----:B-1----:R-:W-:Y:S05]  /*22ae0*/  @!P5 BRA `(.L_x_5358) ;  /* 0xfffffffc00f0d947 */ /* 0x002fea000383ffff */
[----:B------:R-:W-:Y:S05]  /*22af0*/  BRA `(.L_x_5662) ;  /* 0xfffffdfc00c07947 */ /* 0x000fea000383ffff */
.L_x_5368:
[----:B0-----:R0:W1:Y:S02]  /*22b00*/  SYNCS.PHASECHK.TRANS64.TRYWAIT P5, [R70+URZ+0x38890], R75 ;  /* 0x0388904b460075a7 */ /* 0x00106400080a017f */
[----:B-1----:R-:W-:Y:S05]  /*22b10*/  @!P5 NANOSLEEP.SYNCS 0x989680 ;  /* 0x009896800000d95d */ /* 0x002fea0003900000 */
[----:B------:R-:W1:Y:S02]  /*22b20*/  @!P5 SYNCS.PHASECHK.TRANS64 P5, [R70+URZ+0x38890], R75 ;  /* 0x0388904b4600d5a7 */ /* 0x000e6400080a007f */
[----:B-1----:R-:W-:Y:S05]  /*22b30*/  @!P5 BRA `(.L_x_5368) ;  /* 0xfffffffc00f0d947 */ /* 0x002fea000383ffff */
[----:B------:R-:W-:Y:S05]  /*22b40*/  BRA `(.L_x_5663) ;  /* 0xfffffe0800407947 */ /* 0x000fea000383ffff */
.L_x_5373:
[----:B0-----:R0:W1:Y:S02]  /*22b50*/  SYNCS.PHASECHK.TRANS64.TRYWAIT P5, [R70+URZ+0x38890], R75 ;  /* 0x0388904b460075a7 */ /* 0x00106400080a017f */
[----:B-1----:R-:W-:Y:S05]  /*22b60*/  @!P5 NANOSLEEP.SYNCS 0x989680 ;  /* 0x009896800000d95d */ /* 0x002fea0003900000 */
[----:B------:R-:W1:Y:S02]  /*22b70*/  @!P5 SYNCS.PHASECHK.TRANS64 P5, [R70+URZ+0x38890], R75 ;  /* 0x0388904b4600d5a7 */ /* 0x000e6400080a007f */
[----:B-1----:R-:W-:Y:S05]  /*22b80*/  @!P5 BRA `(.L_x_5373) ;  /* 0xfffffffc00f0d947 */ /* 0x002fea000383ffff */
[----:B------:R-:W-:Y:S05]  /*22b90*/  BRA `(.L_x_5664) ;  /* 0xfffffe1000787947 */ /* 0x000fea000383ffff */
.L_x_5377:
[----:B--2---:R2:W4:Y:S02]  /*22ba0*/  SYNCS.PHASECHK.TRANS64.TRYWAIT P0, [R70+URZ+0x388b0], R75 ;  /* 0x0388b04b460075a7 */ /* 0x004524000800017f */
[----:B----4-:R-:W-:Y:S05]  /*22bb0*/  @!P0 NANOSLEEP.SYNCS 0x989680 ;  /* 0x009896800000895d */ /* 0x010fea0003900000 */
[----:B------:R-:W4:Y:S02]  /*22bc0*/  @!P0 SYNCS.PHASECHK.TRANS64 P0, [R70+URZ+0x388b0], R75 ;  /* 0x0388b04b460085a7 */ /* 0x000f24000800007f */
[----:B----4-:R-:W-:Y:S05]  /*22bd0*/  @!P0 BRA `(.L_x_5377) ;  /* 0xfffffffc00f08947 */ /* 0x010fea000383ffff */
[----:B------:R-:W-:Y:S05]  /*22be0*/  BRA `(.L_x_5665) ;  /* 0xfffffe1000f07947 */ /* 0x000fea000383ffff */
.L_x_5420:
        /* <DEDUP_REMOVED lines=8> */
.L_x_5667:
[----:B------:R-:W-:Y:S05]  /*22c70*/  BSYNC B1 ;  /* 0x0000000000017941 */ /* 0x000fea0003800000 */
.L_x_5666:
[----:B------:R-:W-:Y:S05]  /*22c80*/  BRA `(.L_x_5668) ;  /* 0xfffffe50000c7947 */ /* 0x000fea000383ffff */
.L_x_5421:
        /* <DEDUP_REMOVED lines=8> */
.L_x_5670:
[----:B------:R-:W-:Y:S05]  /*22d10*/  BSYNC B1 ;  /* 0x0000000000017941 */ /* 0x000fea0003800000 */
.L_x_5669:
[----:B------:R-:W-:Y:S05]  /*22d20*/  BRA `(.L_x_5671) ;  /* 0xfffffe4c00ec7947 */ /* 0x000fea000383ffff */
.L_x_5422:
        /* <DEDUP_REMOVED lines=8> */
.L_x_5673:
[----:B------:R-:W-:Y:S05]  /*22db0*/  BSYNC B1 ;  /* 0x0000000000017941 */ /* 0x000fea0003800000 */
.L_x_5672:
[----:B------:R-:W-:Y:S05]  /*22dc0*/  BRA `(.L_x_5674) ;  /* 0xfffffe4c00cc7947 */ /* 0x000fea000383ffff */
.L_x_5423:
        /* <DEDUP_REMOVED lines=8> */
.L_x_5676:
[----:B------:R-:W-:Y:S05]  /*22e50*/  BSYNC B1 ;  /* 0x0000000000017941 */ /* 0x000fea0003800000 */
.L_x_5675:
[----:B------:R-:W-:Y:S05]  /*22e60*/  BRA `(.L_x_5677) ;  /* 0xfffffe4c00ac7947 */ /* 0x000fea000383ffff */
.L_x_5424:
        /* <DEDUP_REMOVED lines=8> */
.L_x_5679:
[----:B------:R-:W-:Y:S05]  /*22ef0*/  BSYNC B1 ;  /* 0x0000000000017941 */ /* 0x000fea0003800000 */
.L_x_5678:
[----:B------:R-:W-:Y:S05]  /*22f00*/  BRA `(.L_x_5680) ;  /* 0xfffffe4c008c7947 */ /* 0x000fea000383ffff */
.L_x_5425:
        /* <DEDUP_REMOVED lines=8> */
.L_x_5682:
[----:B------:R-:W-:Y:S05]  /*22f90*/  BSYNC B1 ;  /* 0x0000000000017941 */ /* 0x000fea0003800000 */
.L_x_5681:
[----:B------:R-:W-:Y:S05]  /*22fa0*/  BRA `(.L_x_5683) ;  /* 0xfffffe4c006c7947 */ /* 0x000fea000383ffff */
.L_x_5426:
        /* <DEDUP_REMOVED lines=8> */
.L_x_5685:
[----:B------:R-:W-:Y:S05]  /*23030*/  BSYNC B1 ;  /* 0x0000000000017941 */ /* 0x000fea0003800000 */
.L_x_5684:
[----:B------:R-:W-:Y:S05]  /*23040*/  BRA `(.L_x_5686) ;  /* 0xfffffe4c004c7947 */ /* 0x000fea000383ffff */
.L_x_5427:
        /* <DEDUP_REMOVED lines=8> */
.L_x_5688:
[----:B------:R-:W-:Y:S05]  /*230d0*/  BSYNC B1 ;  /* 0x0000000000017941 */ /* 0x000fea0003800000 */
.L_x_5687:
[----:B------:R-:W-:Y:S05]  /*230e0*/  BRA `(.L_x_5689) ;  /* 0xfffffe4c002c7947 */ /* 0x000fea000383ffff */
.L_x_5429:
[----:B0-----:R0:W1:Y:S02]  /*230f0*/  SYNCS.PHASECHK.TRANS64.TRYWAIT P2, [R18+URZ+0x38800], R5 ;  /* 0x03880005120075a7 */ /* 0x001064000804017f */
[----:B-1----:R-:W-:Y:S05]  /*23100*/  @!P2 NANOSLEEP.SYNCS 0x989680 ;  /* 0x009896800000a95d */ /* 0x002fea0003900000 */
[----:B------:R-:W1:Y:S02]  /*23110*/  @!P2 SYNCS.PHASECHK.TRANS64 P2, [R18+URZ+0x38800], R5 ;  /* 0x038800051200a5a7 */ /* 0x000e64000804007f */
[----:B-1----:R-:W-:Y:S05]  /*23120*/  @!P2 BRA `(.L_x_5429) ;  /* 0xfffffffc00f0a947 */ /* 0x002fea000383ffff */
[----:B------:R-:W-:Y:S05]  /*23130*/  BRA `(.L_x_5690) ;  /* 0xfffffe4c00a07947 */ /* 0x000fea000383ffff */
.L_x_5437:
        /* <DEDUP_REMOVED lines=8> */
.L_x_5692:
[----:B------:R-:W-:Y:S05]  /*231c0*/  BSYNC B1 ;  /* 0x0000000000017941 */ /* 0x000fea0003800000 */
.L_x_5691:
[----:B------:R-:W-:Y:S05]  /*231d0*/  BRA `(.L_x_5693) ;  /* 0xfffffe5c00bc7947 */ /* 0x000fea000383ffff */
.L_x_5438:
        /* <DEDUP_REMOVED lines=8> */
.L_x_5695:
[----:B------:R-:W-:Y:S05]  /*23260*/  BSYNC B1 ;  /* 0x0000000000017941 */ /* 0x000fea0003800000 */
.L_x_5694:
[----:B------:R-:W-:Y:S05]  /*23270*/  BRA `(.L_x_5696) ;  /* 0xfffffe5c009c7947 */ /* 0x000fea000383ffff */
.L_x_5439:
        /* <DEDUP_REMOVED lines=8> */
.L_x_5698:
[----:B------:R-:W-:Y:S05]  /*23300*/  BSYNC B1 ;  /* 0x0000000000017941 */ /* 0x000fea0003800000 */
.L_x_5697:
[----:B------:R-:W-:Y:S05]  /*23310*/  BRA `(.L_x_5699) ;  /* 0xfffffe5c007c7947 */ /* 0x000fea000383ffff */
.L_x_5440:
        /* <DEDUP_REMOVED lines=8> */
.L_x_5701:
[----:B------:R-:W-:Y:S05]  /*233a0*/  BSYNC B1 ;  /* 0x0000000000017941 */ /* 0x000fea0003800000 */
.L_x_5700:
[----:B------:R-:W-:Y:S05]  /*233b0*/  BRA `(.L_x_5702) ;  /* 0xfffffe5c005c7947 */ /* 0x000fea000383ffff */
.L_x_5441:
        /* <DEDUP_REMOVED lines=8> */
.L_x_5704:
[----:B------:R-:W-:Y:S05]  /*23440*/  BSYNC B1 ;  /* 0x0000000000017941 */ /* 0x000fea0003800000 */
.L_x_5703:
[----:B------:R-:W-:Y:S05]  /*23450*/  BRA `(.L_x_5705) ;  /* 0xfffffe5c003c7947 */ /* 0x000fea000383ffff */
.L_x_5442:
        /* <DEDUP_REMOVED lines=8> */
.L_x_5707:
[----:B------:R-:W-:Y:S05]  /*234e0*/  BSYNC B1 ;  /* 0x0000000000017941 */ /* 0x000fea0003800000 */
.L_x_5706:
[----:B------:R-:W-:Y:S05]  /*234f0*/  BRA `(.L_x_5708) ;  /* 0xfffffe5c00207947 */ /* 0x000fea000383ffff */
.L_x_5443:
        /* <DEDUP_REMOVED lines=8> */
.L_x_5710:
[----:B------:R-:W-:Y:S05]  /*23580*/  BSYNC B1 ;  /* 0x0000000000017941 */ /* 0x000fea0003800000 */
.L_x_5709:
[----:B------:R-:W-:Y:S05]  /*23590*/  BRA `(.L_x_5711) ;  /* 0xfffffe5c00047947 */ /* 0x000fea000383ffff */
.L_x_5444:
        /* <DEDUP_REMOVED lines=8> */
.L_x_5713:
[----:B------:R-:W-:Y:S05]  /*23620*/  BSYNC B1 ;  /* 0x0000000000017941 */ /* 0x000fea0003800000 */
.L_x_5712:
[----:B------:R-:W-:Y:S05]  /*23630*/  BRA `(.L_x_5714) ;  /* 0xfffffe5800e87947 */ /* 0x000fea000383ffff */
.L_x_5446:
[----:B0-----:R0:W1:Y:S02]  /*23640*/  SYNCS.PHASECHK.TRANS64.TRYWAIT P1, [R18+URZ+0x38800], R3 ;  /* 0x03880003120075a7 */ /* 0x001064000802017f */
[----:B-1----:R-:W-:Y:S05]  /*23650*/  @!P1 NANOSLEEP.SYNCS 0x989680 ;  /* 0x009896800000995d */ /* 0x002fea0003900000 */
[----:B------:R-:W1:Y:S02]  /*23660*/  @!P1 SYNCS.PHASECHK.TRANS64 P1, [R18+URZ+0x38800], R3 ;  /* 0x03880003120095a7 */ /* 0x000e64000802007f */
[----:B-1----:R-:W-:Y:S05]  /*23670*/  @!P1 BRA `(.L_x_5446) ;  /* 0xfffffffc00f09947 */ /* 0x002fea000383ffff */
[----:B------:R-:W-:Y:S05]  /*23680*/  BRA `(.L_x_5715) ;  /* 0xfffffe5c005c7947 */ /* 0x000fea000383ffff */
.L_x_5452:
[----:B--2---:R2:W3:Y:S02]  /*23690*/  SYNCS.PHASECHK.TRANS64.TRYWAIT P1, [R20+URZ+0x38830], R7 ;  /* 0x03883007140075a7 */ /* 0x0044e4000802017f */
[----:B---3--:R-:W-:Y:S05]  /*236a0*/  @!P1 NANOSLEEP.SYNCS 0x989680 ;  /* 0x009896800000995d */ /* 0x008fea0003900000 */
[----:B------:R-:W3:Y:S02]  /*236b0*/  @!P1 SYNCS.PHASECHK.TRANS64 P1, [R20+URZ+0x38830], R7 ;  /* 0x03883007140095a7 */ /* 0x000ee4000802007f */
[----:B---3--:R-:W-:Y:S05]  /*236c0*/  @!P1 BRA `(.L_x_5452) ;  /* 0xfffffffc00f09947 */ /* 0x008fea000383ffff */
[----:B------:R-:W-:Y:S05]  /*236d0*/  BRA `(.L_x_5451) ;  /* 0xfffffe6800f47947 */ /* 0x000fea000383ffff */
.L_x_5454:
[----:B0-----:R0:W3:Y:S02]  /*236e0*/  SYNCS.PHASECHK.TRANS64.TRYWAIT P1, [R18+URZ+0x38810], R3 ;  /* 0x03881003120075a7 */ /* 0x0010e4000802017f */
[----:B---3--:R-:W-:Y:S05]  /*236f0*/  @!P1 NANOSLEEP.SYNCS 0x989680 ;  /* 0x009896800000995d */ /* 0x008fea0003900000 */
[----:B------:R-:W3:Y:S02]  /*23700*/  @!P1 SYNCS.PHASECHK.TRANS64 P1, [R18+URZ+0x38810], R3 ;  /* 0x03881003120095a7 */ /* 0x000ee4000802007f */
[----:B---3--:R-:W-:Y:S05]  /*23710*/  @!P1 BRA `(.L_x_5454) ;  /* 0xfffffffc00f09947 */ /* 0x008fea000383ffff */
[----:B------:R-:W-:Y:S05]  /*23720*/  BRA `(.L_x_5716) ;  /* 0xfffffe6c00a47947 */ /* 0x000fea000383ffff */
.L_x_5458:
[----:B----4-:R4:W0:Y:S02]  /*23730*/  SYNCS.PHASECHK.TRANS64.TRYWAIT P2, [R20+URZ+0x38850], R7 ;  /* 0x03885007140075a7 */ /* 0x010824000804017f */
[----:B0-----:R-:W-:Y:S05]  /*23740*/  @!P2 NANOSLEEP.SYNCS 0x989680 ;  /* 0x009896800000a95d */ /* 0x001fea0003900000 */
[----:B------:R-:W0:Y:S02]  /*23750*/  @!P2 SYNCS.PHASECHK.TRANS64 P2, [R20+URZ+0x38850], R7 ;  /* 0x038850071400a5a7 */ /* 0x000e24000804007f */
[----:B0-----:R-:W-:Y:S05]  /*23760*/  @!P2 BRA `(.L_x_5458) ;  /* 0xfffffffc00f0a947 */ /* 0x001fea000383ffff */
[----:B------:R-:W-:Y:S05]  /*23770*/  BRA `(.L_x_5457) ;  /* 0xfffffe6c00c87947 */ /* 0x000fea000383ffff */
.L_x_5478:
[----:B-1----:R1:W2:Y:S02]  /*23780*/  SYNCS.PHASECHK.TRANS64.TRYWAIT P2, [R199+URZ+0x38830], R188 ;  /* 0x038830bcc70075a7 */ /* 0x0022a4000804017f */
[----:B--2---:R-:W-:Y:S05]  /*23790*/  @!P2 NANOSLEEP.SYNCS 0x989680 ;  /* 0x009896800000a95d */ /* 0x004fea0003900000 */
[----:B------:R-:W2:Y:S02]  /*237a0*/  @!P2 SYNCS.PHASECHK.TRANS64 P2, [R199+URZ+0x38830], R188 ;  /* 0x038830bcc700a5a7 */ /* 0x000ea4000804007f */
[----:B--2---:R-:W-:Y:S05]  /*237b0*/  @!P2 BRA `(.L_x_5478) ;  /* 0xfffffffc00f0a947 */ /* 0x004fea000383ffff */
[----:B------:R-:W-:Y:S05]  /*237c0*/  BRA `(.L_x_5477) ;  /* 0xfffffea4005c7947 */ /* 0x000fea000383ffff */
.L_x_5483:
[----:B---3--:R3:W4:Y:S02]  /*237d0*/  SYNCS.PHASECHK.TRANS64.TRYWAIT P2, [R199+URZ+0x38850], R188 ;  /* 0x038850bcc70075a7 */ /* 0x008724000804017f */
[----:B----4-:R-:W-:Y:S05]  /*237e0*/  @!P2 NANOSLEEP.SYNCS 0x989680 ;  /* 0x009896800000a95d */ /* 0x010fea0003900000 */
[----:B------:R-:W4:Y:S02]  /*237f0*/  @!P2 SYNCS.PHASECHK.TRANS64 P2, [R199+URZ+0x38850], R188 ;  /* 0x038850bcc700a5a7 */ /* 0x000f24000804007f */
[----:B----4-:R-:W-:Y:S05]  /*23800*/  @!P2 BRA `(.L_x_5483) ;  /* 0xfffffffc00f0a947 */ /* 0x010fea000383ffff */
[----:B------:R-:W-:Y:S05]  /*23810*/  BRA `(.L_x_5482) ;  /* 0xfffffea400f87947 */ /* 0x000fea000383ffff */
.L_x_5504:
[----:B-1----:R1:W2:Y:S02]  /*23820*/  SYNCS.PHASECHK.TRANS64.TRYWAIT P3, [R188+URZ+0x38830], R203 ;  /* 0x038830cbbc0075a7 */ /* 0x0022a4000806017f */
[----:B--2---:R-:W-:Y:S05]  /*23830*/  @!P3 NANOSLEEP.SYNCS 0x989680 ;  /* 0x009896800000b95d */ /* 0x004fea0003900000 */
[----:B------:R-:W2:Y:S02]  /*23840*/  @!P3 SYNCS.PHASECHK.TRANS64 P3, [R188+URZ+0x38830], R203 ;  /* 0x038830cbbc00b5a7 */ /* 0x000ea4000806007f */
[----:B--2---:R-:W-:Y:S05]  /*23850*/  @!P3 BRA `(.L_x_5504) ;  /* 0xfffffffc00f0b947 */ /* 0x004fea000383ffff */
[----:B------:R-:W-:Y:S05]  /*23860*/  BRA `(.L_x_5503) ;  /* 0xfffffee400107947 */ /* 0x000fea000383ffff */
.L_x_5509:
[----:B---3--:R3:W4:Y:S02]  /*23870*/  SYNCS.PHASECHK.TRANS64.TRYWAIT P3, [R188+URZ+0x38850], R203 ;  /* 0x038850cbbc0075a7 */ /* 0x008724000806017f */
[----:B----4-:R-:W-:Y:S05]  /*23880*/  @!P3 NANOSLEEP.SYNCS 0x989680 ;  /* 0x009896800000b95d */ /* 0x010fea0003900000 */
[----:B------:R-:W4:Y:S02]  /*23890*/  @!P3 SYNCS.PHASECHK.TRANS64 P3, [R188+URZ+0x38850], R203 ;  /* 0x038850cbbc00b5a7 */ /* 0x000f24000806007f */
[----:B----4-:R-:W-:Y:S05]  /*238a0*/  @!P3 BRA `(.L_x_5509) ;  /* 0xfffffffc00f0b947 */ /* 0x010fea000383ffff */
[----:B------:R-:W-:Y:S05]  /*238b0*/  BRA `(.L_x_5508) ;  /* 0xfffffee400ac7947 */ /* 0x000fea000383ffff */
.L_x_5517:
[----:B-1----:R1:W2:Y:S02]  /*238c0*/  SYNCS.PHASECHK.TRANS64.TRYWAIT P2, [R189+URZ+0x38830], R204 ;  /* 0x038830ccbd0075a7 */ /* 0x0022a4000804017f */
[----:B--2---:R-:W-:Y:S05]  /*238d0*/  @!P2 NANOSLEEP.SYNCS 0x989680 ;  /* 0x009896800000a95d */ /* 0x004fea0003900000 */
[----:B------:R-:W2:Y:S02]  /*238e0*/  @!P2 SYNCS.PHASECHK.TRANS64 P2, [R189+URZ+0x38830], R204 ;  /* 0x038830ccbd00a5a7 */ /* 0x000ea4000804007f */
[----:B--2---:R-:W-:Y:S05]  /*238f0*/  @!P2 BRA `(.L_x_5517) ;  /* 0xfffffffc00f0a947 */ /* 0x004fea000383ffff */
[----:B------:R-:W-:Y:S05]  /*23900*/  BRA `(.L_x_5516) ;  /* 0xffffff1400987947 */ /* 0x000fea000383ffff */
.L_x_5522:
[----:B---3--:R3:W4:Y:S02]  /*23910*/  SYNCS.PHASECHK.TRANS64.TRYWAIT P2, [R189+URZ+0x38850], R204 ;  /* 0x038850ccbd0075a7 */ /* 0x008724000804017f */
[----:B----4-:R-:W-:Y:S05]  /*23920*/  @!P2 NANOSLEEP.SYNCS 0x989680 ;  /* 0x009896800000a95d */ /* 0x010fea0003900000 */
[----:B------:R-:W4:Y:S02]  /*23930*/  @!P2 SYNCS.PHASECHK.TRANS64 P2, [R189+URZ+0x38850], R204 ;  /* 0x038850ccbd00a5a7 */ /* 0x000f24000804007f */
[----:B----4-:R-:W-:Y:S05]  /*23940*/  @!P2 BRA `(.L_x_5522) ;  /* 0xfffffffc00f0a947 */ /* 0x010fea000383ffff */
[----:B------:R-:W-:Y:S05]  /*23950*/  BRA `(.L_x_5521) ;  /* 0xffffff1800347947 */ /* 0x000fea000383ffff */
.L_x_5566:
        /* <DEDUP_REMOVED lines=11> */
.L_x_5718:
[----:B------:R-:W-:Y:S05]  /*23a10*/  BSYNC B1 ;  /* 0x0000000000017941 */ /* 0x000fea0003800000 */
.L_x_5717:
[----:B------:R-:W-:Y:S05]  /*23a20*/  BRA `(.L_x_5719) ;  /* 0xffffff9800607947 */ /* 0x000fea000383ffff */
.L_x_5567:
[----:B------:R-:W-:Y:S01]  /*23a30*/  BSSY B1, `(.L_x_5720) ;  /* 0x0000006000017945 */ /* 0x000fe20003800000 */
[----:B------:R-:W-:-:S07]  /*23a40*/  IMAD.MOV.U32 R15, RZ, RZ, -0x1 ;  /* 0xffffffffff0f7424 */ /* 0x000fce00078e00ff */
[----:B0-----:R-:W-:Y:S05]  /*23a50*/  WARPSYNC.COLLECTIVE R15, `(.L_x_5721) ;  /* 0x000000000f0c7348 */ /* 0x001fea0003c00000 */
[----:B------:R-:W-:Y:S02]  /*23a60*/  ELECT P6, UR62, PT ;  /* 0x00000000003e782f */ /* 0x000fe400038c0000 */
[----:B------:R-:W-:Y:S01]  /*23a70*/  MOV R14, UR62 ;  /* 0x0000003e000e7c02 */ /* 0x000fe20008000f00 */
[----:B0-----:R-:W-:Y:S10]  /*23a80*/  ENDCOLLECTIVE ;  /* 0x000000000000791b */ /* 0x001ff40003800000 */
.L_x_5721:
[----:B------:R-:W-:Y:S05]  /*23a90*/  BSYNC B1 ;  /* 0x0000000000017941 */ /* 0x000fea0003800000 */
.L_x_5720:
[----:B------:R-:W-:Y:S05]  /*23aa0*/  BRA `(.L_x_5722) ;  /* 0xffffff98004c7947 */ /* 0x000fea000383ffff */
.L_x_5568:
[----:B-1----:R1:W2:Y:S02]  /*23ab0*/  SYNCS.PHASECHK.TRANS64.TRYWAIT P0, [R7+URZ+0x38820], R8 ;  /* 0x03882008070075a7 */ /* 0x0022a4000800017f */
[----:B--2---:R-:W-:Y:S05]  /*23ac0*/  @!P0 NANOSLEEP.SYNCS 0x989680 ;  /* 0x009896800000895d */ /* 0x004fea0003900000 */
[----:B------:R-:W2:Y:S02]  /*23ad0*/  @!P0 SYNCS.PHASECHK.TRANS64 P0, [R7+URZ+0x38820], R8 ;  /* 0x03882008070085a7 */ /* 0x000ea4000800007f */
[----:B--2---:R-:W-:Y:S05]  /*23ae0*/  @!P0 BRA `(.L_x_5568) ;  /* 0xfffffffc00f08947 */ /* 0x004fea000383ffff */
[----:B------:R-:W-:Y:S05]  /*23af0*/  BRA `(.L_x_5723) ;  /* 0xffffff98006c7947 */ /* 0x000fea000383ffff */
.L_x_5571:
[----:B-1----:R1:W2:Y:S02]  /*23b00*/  SYNCS.PHASECHK.TRANS64.TRYWAIT P0, [R8+URZ+0x388a0], R9 ;  /* 0x0388a009080075a7 */ /* 0x0022a4000800017f */
[----:B--2---:R-:W-:Y:S05]  /*23b10*/  @!P0 NANOSLEEP.SYNCS 0x989680 ;  /* 0x009896800000895d */ /* 0x004fea0003900000 */
[----:B------:R-:W2:Y:S02]  /*23b20*/  @!P0 SYNCS.PHASECHK.TRANS64 P0, [R8+URZ+0x388a0], R9 ;  /* 0x0388a009080085a7 */ /* 0x000ea4000800007f */
[----:B--2---:R-:W-:Y:S05]  /*23b30*/  @!P0 BRA `(.L_x_5571) ;  /* 0xfffffffc00f08947 */ /* 0x004fea000383ffff */
[----:B------:R-:W-:Y:S05]  /*23b40*/  BRA `(.L_x_5724) ;  /* 0xffffff9800787947 */ /* 0x000fea000383ffff */
.L_x_5573:
[----:B--2---:R2:W3:Y:S02]  /*23b50*/  SYNCS.PHASECHK.TRANS64.TRYWAIT P0, [R8+URZ+0x388c0], R9 ;  /* 0x0388c009080075a7 */ /* 0x0044e4000800017f */
[----:B---3--:R-:W-:Y:S05]  /*23b60*/  @!P0 NANOSLEEP.SYNCS 0x989680 ;  /* 0x009896800000895d */ /* 0x008fea0003900000 */
[----:B------:R-:W3:Y:S02]  /*23b70*/  @!P0 SYNCS.PHASECHK.TRANS64 P0, [R8+URZ+0x388c0], R9 ;  /* 0x0388c009080085a7 */ /* 0x000ee4000800007f */
[----:B---3--:R-:W-:Y:S05]  /*23b80*/  @!P0 BRA `(.L_x_5573) ;  /* 0xfffffffc00f08947 */ /* 0x008fea000383ffff */
[----:B------:R-:W-:Y:S05]  /*23b90*/  BRA `(.L_x_5725) ;  /* 0xffffff9800e07947 */ /* 0x000fea000383ffff */
.L_x_5577:
[----:B-1----:R1:W2:Y:S02]  /*23ba0*/  SYNCS.PHASECHK.TRANS64.TRYWAIT P0, [R9+URZ+0x388a0], R10 ;  /* 0x0388a00a090075a7 */ /* 0x0022a4000800017f */
[----:B--2---:R-:W-:Y:S05]  /*23bb0*/  @!P0 NANOSLEEP.SYNCS 0x989680 ;  /* 0x009896800000895d */ /* 0x004fea0003900000 */
[----:B------:R-:W2:Y:S02]  /*23bc0*/  @!P0 SYNCS.PHASECHK.TRANS64 P0, [R9+URZ+0x388a0], R10 ;  /* 0x0388a00a090085a7 */ /* 0x000ea4000800007f */
[----:B--2---:R-:W-:Y:S05]  /*23bd0*/  @!P0 BRA `(.L_x_5577) ;  /* 0xfffffffc00f08947 */ /* 0x004fea000383ffff */
[----:B------:R-:W-:Y:S05]  /*23be0*/  BRA `(.L_x_5726) ;  /* 0xffffffa000247947 */ /* 0x000fea000383ffff */
.L_x_5579:
[----:B--2---:R2:W3:Y:S02]  /*23bf0*/  SYNCS.PHASECHK.TRANS64.TRYWAIT P1, [R9+URZ+0x388c0], R10 ;  /* 0x0388c00a090075a7 */ /* 0x0044e4000802017f */
[----:B---3--:R-:W-:Y:S05]  /*23c00*/  @!P1 NANOSLEEP.SYNCS 0x989680 ;  /* 0x009896800000995d */ /* 0x008fea0003900000 */
[----:B------:R-:W3:Y:S02]  /*23c10*/  @!P1 SYNCS.PHASECHK.TRANS64 P1, [R9+URZ+0x388c0], R10 ;  /* 0x0388c00a090095a7 */ /* 0x000ee4000802007f */
[----:B---3--:R-:W-:Y:S05]  /*23c20*/  @!P1 BRA `(.L_x_5579) ;  /* 0xfffffffc00f09947 */ /* 0x008fea000383ffff */
[----:B------:R-:W-:Y:S05]  /*23c30*/  BRA `(.L_x_5727) ;  /* 0xffffffa000847947 */ /* 0x000fea000383ffff */
.L_x_5597:
[----:B------:R-:W0:Y:S01]  /*23c40*/  S2R R5, SR_TID.X ;  /* 0x0000000000057919 */ /* 0x000e220000002100 */
[----:B------:R-:W-:Y:S01]  /*23c50*/  BSSY B0, `(.L_x_5728) ;  /* 0x000000a000007945 */ /* 0x000fe20003800000 */
[----:B------:R-:W-:Y:S02]  /*23c60*/  IMAD.MOV.U32 R12, RZ, RZ, RZ ;  /* 0x000000ffff0c7224 */ /* 0x000fe400078e00ff */
[----:B-1----:R-:W-:Y:S02]  /*23c70*/  IMAD.MOV.U32 R11, RZ, RZ, 0x1f ;  /* 0x0000001fff0b7424 */ /* 0x002fe400078e00ff */
[----:B------:R-:W-:Y:S01]  /*23c80*/  IMAD.MOV.U32 R15, RZ, RZ, -0x1 ;  /* 0xffffffffff0f7424 */ /* 0x000fe200078e00ff */
[----:B0-----:R-:W-:-:S04]  /*23c90*/  SHF.R.U32.HI R5, RZ, 0x5, R5 ;  /* 0x00000005ff057819 */ /* 0x001fc80000011605 */
[----:B------:R-:W-:-:S05]  /*23ca0*/  LOP3.LUT R5, R5, 0x3, RZ, 0xc0, !PT ;  /* 0x0000000305057812 */ /* 0x000fca00078ec0ff */
[----:B------:R-:W-:-:S07]  /*23cb0*/  IMAD.MOV.U32 R13, RZ, RZ, R5 ;  /* 0x000000ffff0d7224 */ /* 0x000fce00078e0005 */
[----:B------:R-:W-:Y:S05]  /*23cc0*/  WARPSYNC.COLLECTIVE R15, `(.L_x_5729) ;  /* 0x000000000f087348 */ /* 0x000fea0003c00000 */
[----:B------:R0:W1:Y:S02]  /*23cd0*/  SHFL.IDX P6, R14, R13, R12, R11 ;  /* 0x0000000c0d0e7389 */ /* 0x00006400000c000b */
[----:B01----:R-:W-:Y:S01]  /*23ce0*/  ENDCOLLECTIVE ;  /* 0x000000000000791b */ /* 0x003fe20003800000 */
.L_x_5729:
[----:B------:R-:W-:Y:S05]  /*23cf0*/  BSYNC B0 ;  /* 0x0000000000007941 */ /* 0x000fea0003800000 */
.L_x_5728:
[----:B------:R-:W-:Y:S05]  /*23d00*/  BRA `(.L_x_5730) ;  /* 0xffffffb0005c7947 */ /* 0x000fea000383ffff */
.L_x_5598:
[----:B------:R-:W-:Y:S01]  /*23d10*/  BSSY B0, `(.L_x_5731) ;  /* 0x0000006000007945 */ /* 0x000fe20003800000 */
[----:B------:R-:W-:-:S07]  /*23d20*/  IMAD.MOV.U32 R15, RZ, RZ, -0x1 ;  /* 0xffffffffff0f7424 */ /* 0x000fce00078e00ff */
[----:B-1----:R-:W-:Y:S05]  /*23d30*/  WARPSYNC.COLLECTIVE R15, `(.L_x_5732) ;  /* 0x000000000f0c7348 */ /* 0x002fea0003c00000 */
[----:B------:R-:W-:Y:S02]  /*23d40*/  ELECT P6, UR62, PT ;  /* 0x00000000003e782f */ /* 0x000fe400038c0000 */
[----:B------:R-:W-:Y:S01]  /*23d50*/  MOV R14, UR62 ;  /* 0x0000003e000e7c02 */ /* 0x000fe20008000f00 */
[----:B-1----:R-:W-:Y:S10]  /*23d60*/  ENDCOLLECTIVE ;  /* 0x000000000000791b */ /* 0x002ff40003800000 */
.L_x_5732:
[----:B------:R-:W-:Y:S05]  /*23d70*/  BSYNC B0 ;  /* 0x0000000000007941 */ /* 0x000fea0003800000 */
.L_x_5731:
[----:B------:R-:W-:Y:S05]  /*23d80*/  BRA `(.L_x_5733) ;  /* 0xffffffb0004c7947 */ /* 0x000fea000383ffff */
.L_x_5601:
[----:B0-----:R0:W1:Y:S02]  /*23d90*/  SYNCS.PHASECHK.TRANS64.TRYWAIT P0, [R5+URZ+0x38840], R7 ;  /* 0x03884007050075a7 */ /* 0x001064000800017f */
[----:B-1----:R-:W-:Y:S05]  /*23da0*/  @!P0 NANOSLEEP.SYNCS 0x989680 ;  /* 0x009896800000895d */ /* 0x002fea0003900000 */
[----:B------:R-:W1:Y:S02]  /*23db0*/  @!P0 SYNCS.PHASECHK.TRANS64 P0, [R5+URZ+0x38840], R7 ;  /* 0x03884007050085a7 */ /* 0x000e64000800007f */
[----:B-1----:R-:W-:Y:S05]  /*23dc0*/  @!P0 BRA `(.L_x_5601) ;  /* 0xfffffffc00f08947 */ /* 0x002fea000383ffff */
[----:B------:R-:W-:Y:S05]  /*23dd0*/  BRA `(.L_x_5734) ;  /* 0xffffffb000b47947 */ /* 0x000fea000383ffff */
.L_x_5605:
        /* <DEDUP_REMOVED lines=8> */
.L_x_5608:
[----:B0-----:R0:W1:Y:S02]  /*23e60*/  SYNCS.PHASECHK.TRANS64.TRYWAIT P0, [R2+URZ+0x38860], R5 ;  /* 0x03886005020075a7 */ /* 0x001064000800017f */
[----:B-1----:R-:W-:Y:S05]  /*23e70*/  @!P0 NANOSLEEP.SYNCS 0x989680 ;  /* 0x009896800000895d */ /* 0x002fea0003900000 */
[----:B------:R-:W1:Y:S02]  /*23e80*/  @!P0 SYNCS.PHASECHK.TRANS64 P0, [R2+URZ+0x38860], R5 ;  /* 0x03886005020085a7 */ /* 0x000e64000800007f */
[----:B-1----:R-:W-:Y:S05]  /*23e90*/  @!P0 BRA `(.L_x_5608) ;  /* 0xfffffffc00f08947 */ /* 0x002fea000383ffff */
[----:B------:R-:W-:Y:S05]  /*23ea0*/  BRA `(.L_x_5736) ;  /* 0xffffffb800b87947 */ /* 0x000fea000383ffff */
.L_x_5617:
[----:B--2---:R2:W3:Y:S02]  /*23eb0*/  SYNCS.PHASECHK.TRANS64.TRYWAIT P0, [R2+URZ+0x38840], R3 ;  /* 0x03884003020075a7 */ /* 0x0044e4000800017f */
[----:B---3--:R-:W-:Y:S05]  /*23ec0*/  @!P0 NANOSLEEP.SYNCS 0x989680 ;  /* 0x009896800000895d */ /* 0x008fea0003900000 */
[----:B------:R-:W3:Y:S02]  /*23ed0*/  @!P0 SYNCS.PHASECHK.TRANS64 P0, [R2+URZ+0x38840], R3 ;  /* 0x03884003020085a7 */ /* 0x000ee4000800007f */
[----:B---3--:R-:W-:Y:S05]  /*23ee0*/  @!P0 BRA `(.L_x_5617) ;  /* 0xfffffffc00f08947 */ /* 0x008fea000383ffff */
[----:B------:R-:W-:Y:S05]  /*23ef0*/  BRA `(.L_x_5737) ;  /* 0xffffffc0008c7947 */ /* 0x000fea000383ffff */
.L_x_5619:
[----:B0-----:R0:W3:Y:S02]  /*23f00*/  SYNCS.PHASECHK.TRANS64.TRYWAIT P0, [R2+URZ+0x38860], R3 ;  /* 0x03886003020075a7 */ /* 0x0010e4000800017f */
[----:B---3--:R-:W-:Y:S05]  /*23f10*/  @!P0 NANOSLEEP.SYNCS 0x989680 ;  /* 0x009896800000895d */ /* 0x008fea0003900000 */
[----:B------:R-:W3:Y:S02]  /*23f20*/  @!P0 SYNCS.PHASECHK.TRANS64 P0, [R2+URZ+0x38860], R3 ;  /* 0x03886003020085a7 */ /* 0x000ee4000800007f */
[----:B---3--:R-:W-:Y:S05]  /*23f30*/  @!P0 BRA `(.L_x_5619) ;  /* 0xfffffffc00f08947 */ /* 0x008fea000383ffff */
[----:B------:R-:W-:Y:S05]  /*23f40*/  BRA `(.L_x_5738) ;  /* 0xffffffc400007947 */ /* 0x000fea000383ffff */
.L_x_5624:
[----:B---3--:R3:W4:Y:S02]  /*23f50*/  SYNCS.PHASECHK.TRANS64.TRYWAIT P0, [R2+URZ+0x38840], R3 ;  /* 0x03884003020075a7 */ /* 0x008724000800017f */
[----:B----4-:R-:W-:Y:S05]  /*23f60*/  @!P0 NANOSLEEP.SYNCS 0x989680 ;  /* 0x009896800000895d */ /* 0x010fea0003900000 */
[----:B------:R-:W4:Y:S02]  /*23f70*/  @!P0 SYNCS.PHASECHK.TRANS64 P0, [R2+URZ+0x38840], R3 ;  /* 0x03884003020085a7 */ /* 0x000f24000800007f */
[----:B----4-:R-:W-:Y:S05]  /*23f80*/  @!P0 BRA `(.L_x_5624) ;  /* 0xfffffffc00f08947 */ /* 0x010fea000383ffff */
[----:B------:R-:W-:Y:S05]  /*23f90*/  BRA `(.L_x_5739) ;  /* 0xffffffc800a07947 */ /* 0x000fea000383ffff */
.L_x_5626:
[----:B0-----:R0:W2:Y:S02]  /*23fa0*/  SYNCS.PHASECHK.TRANS64.TRYWAIT P1, [R2+URZ+0x38860], R3 ;  /* 0x03886003020075a7 */ /* 0x0010a4000802017f */
[----:B--2---:R-:W-:Y:S05]  /*23fb0*/  @!P1 NANOSLEEP.SYNCS 0x989680 ;  /* 0x009896800000995d */ /* 0x004fea0003900000 */
[----:B------:R-:W2:Y:S02]  /*23fc0*/  @!P1 SYNCS.PHASECHK.TRANS64 P1, [R2+URZ+0x38860], R3 ;  /* 0x03886003020095a7 */ /* 0x000ea4000802007f */
[----:B--2---:R-:W-:Y:S05]  /*23fd0*/  @!P1 BRA `(.L_x_5626) ;  /* 0xfffffffc00f09947 */ /* 0x004fea000383ffff */
[----:B------:R-:W-:Y:S05]  /*23fe0*/  BRA `(.L_x_5740) ;  /* 0xffffffcc00107947 */ /* 0x000fea000383ffff */
.L_x_5631:
[----:B---3--:R3:W4:Y:S02]  /*23ff0*/  SYNCS.PHASECHK.TRANS64.TRYWAIT P0, [R2+URZ+0x38840], R3 ;  /* 0x03884003020075a7 */ /* 0x008724000800017f */
[----:B----4-:R-:W-:Y:S05]  /*24000*/  @!P0 NANOSLEEP.SYNCS 0x989680 ;  /* 0x009896800000895d */ /* 0x010fea0003900000 */
[----:B------:R-:W4:Y:S02]  /*24010*/  @!P0 SYNCS.PHASECHK.TRANS64 P0, [R2+URZ+0x38840], R3 ;  /* 0x03884003020085a7 */ /* 0x000f24000800007f */
[----:B----4-:R-:W-:Y:S05]  /*24020*/  @!P0 BRA `(.L_x_5631) ;  /* 0xfffffffc00f08947 */ /* 0x010fea000383ffff */
[----:B------:R-:W-:Y:S05]  /*24030*/  BRA `(.L_x_5741) ;  /* 0xffffffd0008c7947 */ /* 0x000fea000383ffff */
.L_x_5633:
[----:B0-----:R0:W2:Y:S02]  /*24040*/  SYNCS.PHASECHK.TRANS64.TRYWAIT P1, [R2+URZ+0x38860], R3 ;  /* 0x03886003020075a7 */ /* 0x0010a4000802017f */
[----:B--2---:R-:W-:Y:S05]  /*24050*/  @!P1 NANOSLEEP.SYNCS 0x989680 ;  /* 0x009896800000995d */ /* 0x004fea0003900000 */
[----:B------:R-:W2:Y:S02]  /*24060*/  @!P1 SYNCS.PHASECHK.TRANS64 P1, [R2+URZ+0x38860], R3 ;  /* 0x03886003020095a7 */ /* 0x000ea4000802007f */
[----:B--2---:R-:W-:Y:S05]  /*24070*/  @!P1 BRA `(.L_x_5633) ;  /* 0xfffffffc00f09947 */ /* 0x004fea000383ffff */
[----:B------:R-:W-:Y:S05]  /*24080*/  BRA `(.L_x_5742) ;  /* 0xffffffd400007947 */ /* 0x000fea000383ffff */
.L_x_5638:
[----:B------:R-:W-:Y:S01]  /*24090*/  BSSY B0, `(.L_x_5743) ;  /* 0x0000008000007945 */ /* 0x000fe20003800000 */
[----:B0-----:R-:W-:Y:S02]  /*240a0*/  IMAD.MOV.U32 R13, RZ, RZ, R16 ;  /* 0x000000ffff0d7224 */ /* 0x001fe400078e0010 */
[----:B------:R-:W-:Y:S02]  /*240b0*/  IMAD.MOV.U32 R12, RZ, RZ, RZ ;  /* 0x000000ffff0c7224 */ /* 0x000fe400078e00ff */
[----:B-1----:R-:W-:Y:S02]  /*240c0*/  IMAD.MOV.U32 R11, RZ, RZ, 0x1f ;  /* 0x0000001fff0b7424 */ /* 0x002fe400078e00ff */
[----:B------:R-:W-:-:S07]  /*240d0*/  IMAD.MOV.U32 R15, RZ, RZ, -0x1 ;  /* 0xffffffffff0f7424 */ /* 0x000fce00078e00ff */
[----:B--23--:R-:W-:Y:S05]  /*240e0*/  WARPSYNC.COLLECTIVE R15, `(.L_x_5744) ;  /* 0x000000000f087348 */ /* 0x00cfea0003c00000 */
[----:B------:R0:W1:Y:S02]  /*240f0*/  SHFL.IDX P6, R14, R13, R12, R11 ;  /* 0x0000000c0d0e7389 */ /* 0x00006400000c000b */
[----:B0123--:R-:W-:Y:S01]  /*24100*/  ENDCOLLECTIVE ;  /* 0x000000000000791b */ /* 0x00ffe20003800000 */
.L_x_5744:
[----:B------:R-:W-:Y:S05]  /*24110*/  BSYNC B0 ;  /* 0x0000000000007941 */ /* 0x000fea0003800000 */
.L_x_5743:
        /* <DEDUP_REMOVED lines=8> */
.L_x_5745:
[----:B------:R-:W-:Y:S01]  /*241a0*/  IMAD.MOV.U32 R16, RZ, RZ, R14 ;  /* 0x000000ffff107224 */ /* 0x000fe200078e000e */
[----:B------:R-:W-:Y:S06]  /*241b0*/  BRA `(.L_x_5746) ;  /* 0xffffffd800507947 */ /* 0x000fec000383ffff */
.L_x_5641:
        /* <DEDUP_REMOVED lines=8> */
.L_x_5748:
[----:B------:R-:W-:Y:S05]  /*24240*/  BSYNC B0 ;  /* 0x0000000000007941 */ /* 0x000fea0003800000 */
.L_x_5747:
        /* <DEDUP_REMOVED lines=10> */
.L_x_5749:
        /* <DEDUP_REMOVED lines=8> */
.L_x_5750:
        /* <DEDUP_REMOVED lines=8> */
.L_x_5751:
        /* <DEDUP_REMOVED lines=8> */
.L_x_5752:
        /* <DEDUP_REMOVED lines=8> */
.L_x_5753:
[----:B------:R-:W-:Y:S05]  /*244f0*/  BRA `(.L_x_5754) ;  /* 0xffffffd800147947 */ /* 0x000fea000383ffff */
.L_x_5646:
        /* <DEDUP_REMOVED lines=8> */
.L_x_5756:
[----:B------:R-:W-:Y:S05]  /*24580*/  BSYNC B0 ;  /* 0x0000000000007941 */ /* 0x000fea0003800000 */
.L_x_5755:
        /* <DEDUP_REMOVED lines=11> */
.L_x_5757:
        /* <DEDUP_REMOVED lines=8> */
.L_x_5758:
        /* <DEDUP_REMOVED lines=8> */
.L_x_5759:
        /* <DEDUP_REMOVED lines=8> */
.L_x_5760:
        /* <DEDUP_REMOVED lines=8> */
.L_x_5761:
[----:B------:R-:W-:Y:S05]  /*24840*/  BRA `(.L_x_5762) ;  /* 0xffffffd400f47947 */ /* 0x000fea000383ffff */
.L_x_5648:
[----:B------:R-:W-:Y:S01]  /*24850*/  BSSY B0, `(.L_x_5763) ;  /* 0x0000006000007945 */ /* 0x000fe20003800000 */
[----:B------:R-:W-:Y:S01]  /*24860*/  PLOP3.LUT P6, PT, P6, PT, PT, 0x8, 0x0 ;  /* 0x000000000000781c */ /* 0x000fe200037ce170 */
[----:B------:R-:W-:-:S12]  /*24870*/  IMAD.MOV.U32 R15, RZ, RZ, -0x1 ;  /* 0xffffffffff0f7424 */ /* 0x000fd800078e00ff */
[----:B01----:R-:W-:Y:S05]  /*24880*/  WARPSYNC.COLLECTIVE R15, `(.L_x_5764) ;  /* 0x000000000f087348 */ /* 0x003fea0003c00000 */
[----:B------:R-:W-:Y:S01]  /*24890*/  VOTE.ANY R14, PT, P6 ;  /* 0x00000000000e7806 */ /* 0x000fe200030e0100 */
[----:B01----:R-:W-:Y:S06]  /*248a0*/  ENDCOLLECTIVE ;  /* 0x000000000000791b */ /* 0x003fec0003800000 */
.L_x_5764:
[----:B------:R-:W-:Y:S05]  /*248b0*/  BSYNC B0 ;  /* 0x0000000000007941 */ /* 0x000fea0003800000 */
.L_x_5763:
        /* <DEDUP_REMOVED lines=9> */
.L_x_5765:
[----:B------:R-:W-:Y:S01]  /*24950*/  IMAD.MOV.U32 R17, RZ, RZ, R14 ;  /* 0x000000ffff117224 */ /* 0x000fe200078e000e */
[----:B------:R-:W-:Y:S06]  /*24960*/  BRA `(.L_x_5766) ;  /* 0xffffffd400e47947 */ /* 0x000fec000383ffff */
.L_x_5650:
[----:B------:R-:W-:Y:S01]  /*24970*/  BSSY B0, `(.L_x_5767) ;  /* 0x0000007000007945 */ /* 0x000fe20003800000 */
[----:B------:R-:W-:Y:S02]  /*24980*/  IMAD.MOV.U32 R13, RZ, RZ, R2 ;  /* 0x000000ffff0d7224 */ /* 0x000fe400078e0002 */
[----:B-1----:R-:W-:Y:S02]  /*24990*/  IMAD.MOV.U32 R11, RZ, RZ, 0x1f ;  /* 0x0000001fff0b7424 */ /* 0x002fe400078e00ff */
[----:B------:R-:W-:-:S07]  /*249a0*/  IMAD.MOV.U32 R15, RZ, RZ, -0x1 ;  /* 0xffffffffff0f7424 */ /* 0x000fce00078e00ff */
[----:B0-23--:R-:W-:Y:S05]  /*249b0*/  WARPSYNC.COLLECTIVE R15, `(.L_x_5768) ;  /* 0x000000000f087348 */ /* 0x00dfea0003c00000 */
[----:B------:R1:W4:Y:S02]  /*249c0*/  SHFL.IDX P6, R14, R13, R12, R11 ;  /* 0x0000000c0d0e7389 */ /* 0x00032400000c000b */
[----:B01234-:R-:W-:Y:S01]  /*249d0*/  ENDCOLLECTIVE ;  /* 0x000000000000791b */ /* 0x01ffe20003800000 */
.L_x_5768:
[----:B------:R-:W-:Y:S05]  /*249e0*/  BSYNC B0 ;  /* 0x0000000000007941 */ /* 0x000fea0003800000 */
.L_x_5767:
[----:B------:R-:W-:Y:S01]  /*249f0*/  IMAD.MOV.U32 R7, RZ, RZ, R14 ;  /* 0x000000ffff077224 */ /* 0x000fe200078e000e */
[----:B------:R-:W-:Y:S06]  /*24a00*/  BRA `(.L_x_5649) ;  /* 0xffffffd400d87947 */ /* 0x000fec000383ffff */
.L_x_5653:
[----:B-1----:R1:W2:Y:S02]  /*24a10*/  SYNCS.PHASECHK.TRANS64.TRYWAIT P0, [R0+URZ+0x38820], R3 ;  /* 0x03882003000075a7 */ /* 0x0022a4000800017f */
[----:B--2---:R-:W-:Y:S05]  /*24a20*/  @!P0 NANOSLEEP.SYNCS 0x989680 ;  /* 0x009896800000895d */ /* 0x004fea0003900000 */
[----:B------:R-:W2:Y:S02]  /*24a30*/  @!P0 SYNCS.PHASECHK.TRANS64 P0, [R0+URZ+0x38820], R3 ;  /* 0x03882003000085a7 */ /* 0x000ea4000800007f */
[----:B--2---:R-:W-:Y:S05]  /*24a40*/  @!P0 BRA `(.L_x_5653) ;  /* 0xfffffffc00f08947 */ /* 0x004fea000383ffff */
[----:B------:R-:W-:Y:S05]  /*24a50*/  BRA `(.L_x_5769) ;  /* 0xffffffdc00507947 */ /* 0x000fea000383ffff */
.L_x_5654:
[----:B---3--:R-:W2:Y:S01]  /*24a60*/  S2R R2, SR_TID.X ;  /* 0x0000000000027919 */ /* 0x008ea20000002100 */
        /* <DEDUP_REMOVED lines=10> */
.L_x_5771:
[----:B------:R-:W-:Y:S05]  /*24b10*/  BSYNC B0 ;  /* 0x0000000000007941 */ /* 0x000fea0003800000 */
.L_x_5770:
[----:B------:R-:W-:Y:S05]  /*24b20*/  BRA `(.L_x_5772) ;  /* 0xffffffdc00347947 */ /* 0x000fea000383ffff */
.L_x_5655:
[----:B------:R-:W-:Y:S01]  /*24b30*/  BSSY B0, `(.L_x_5773) ;  /* 0x0000006000007945 */ /* 0x000fe20003800000 */
[----:B------:R-:W-:-:S07]  /*24b40*/  IMAD.MOV.U32 R15, RZ, RZ, -0x1 ;  /* 0xffffffffff0f7424 */ /* 0x000fce00078e00ff */
[----:B012---:R-:W-:Y:S05]  /*24b50*/  WARPSYNC.COLLECTIVE R15, `(.L_x_5774) ;  /* 0x000000000f0c7348 */ /* 0x007fea0003c00000 */
[----:B------:R-:W-:Y:S02]  /*24b60*/  ELECT P6, UR62, PT ;  /* 0x00000000003e782f */ /* 0x000fe400038c0000 */
[----:B------:R-:W-:Y:S01]  /*24b70*/  MOV R14, UR62 ;  /* 0x0000003e000e7c02 */ /* 0x000fe20008000f00 */
[----:B012---:R-:W-:Y:S10]  /*24b80*/  ENDCOLLECTIVE ;  /* 0x000000000000791b */ /* 0x007ff40003800000 */
.L_x_5774:
[----:B------:R-:W-:Y:S05]  /*24b90*/  BSYNC B0 ;  /* 0x0000000000007941 */ /* 0x000fea0003800000 */
.L_x_5773:
[----:B------:R-:W-:Y:S05]  /*24ba0*/  BRA `(.L_x_5775) ;  /* 0xffffffdc00287947 */ /* 0x000fea000383ffff */
.L_x_5657:
[----:B-1----:R1:W2:Y:S02]  /*24bb0*/  SYNCS.PHASECHK.TRANS64.TRYWAIT P0, [R6+URZ], R5 ;  /* 0x00000005060075a7 */ /* 0x0022a4000800017f */
[----:B--2---:R-:W-:Y:S05]  /*24bc0*/  @!P0 NANOSLEEP.SYNCS 0x989680 ;  /* 0x009896800000895d */ /* 0x004fea0003900000 */
[----:B------:R-:W2:Y:S02]  /*24bd0*/  @!P0 SYNCS.PHASECHK.TRANS64 P0, [R6+URZ], R5 ;  /* 0x00000005060085a7 */ /* 0x000ea4000800007f */
[----:B--2---:R-:W-:Y:S05]  /*24be0*/  @!P0 BRA `(.L_x_5657) ;  /* 0xfffffffc00f08947 */ /* 0x004fea000383ffff */
[----:B------:R-:W-:Y:S05]  /*24bf0*/  BRA `(.L_x_5776) ;  /* 0xffffffdc006c7947 */ /* 0x000fea000383ffff */
.L_x_5658:
[----:B--2---:R2:W3:Y:S02]  /*24c00*/  SYNCS.PHASECHK.TRANS64.TRYWAIT P0, [R7+URZ], R2 ;  /* 0x00000002070075a7 */ /* 0x0044e4000800017f */
[----:B---3--:R-:W-:Y:S05]  /*24c10*/  @!P0 NANOSLEEP.SYNCS 0x989680 ;  /* 0x009896800000895d */ /* 0x008fea0003900000 */
[----:B------:R-:W3:Y:S02]  /*24c20*/  @!P0 SYNCS.PHASECHK.TRANS64 P0, [R7+URZ], R2 ;  /* 0x00000002070085a7 */ /* 0x000ee4000800007f */
[----:B---3--:R-:W-:Y:S05]  /*24c30*/  @!P0 BRA `(.L_x_5658) ;  /* 0xfffffffc00f08947 */ /* 0x008fea000383ffff */
[----:B------:R-:W-:Y:S05]  /*24c40*/  BRA `(.L_x_5777) ;  /* 0xffffffdc00607947 */ /* 0x000fea000383ffff */
.L_x_5660:
[----:B---3--:R3:W4:Y:S02]  /*24c50*/  SYNCS.PHASECHK.TRANS64.TRYWAIT P0, [R4+URZ], R5 ;  /* 0x00000005040075a7 */ /* 0x008724000800017f */
[----:B----4-:R-:W-:Y:S05]  /*24c60*/  @!P0 NANOSLEEP.SYNCS 0x989680 ;  /* 0x009896800000895d */ /* 0x010fea0003900000 */
[----:B------:R-:W4:Y:S02]  /*24c70*/  @!P0 SYNCS.PHASECHK.TRANS64 P0, [R4+URZ], R5 ;  /* 0x00000005040085a7 */ /* 0x000f24000800007f */
[----:B----4-:R-:W-:Y:S05]  /*24c80*/  @!P0 BRA `(.L_x_5660) ;  /* 0xfffffffc00f08947 */ /* 0x010fea000383ffff */
[----:B------:R-:W-:Y:S05]  /*24c90*/  BRA `(.L_x_5778) ;  /* 0xffffffdc00687947 */ /* 0x000fea000383ffff */
.L_x_5779:
        /* <DEDUP_REMOVED lines=14> */
.L_x_11951:


//--------------------- .text._ZN7cutlass13device_kernelIN5flash11enable_sm90INS1_16FlashAttnFwdSm90INS1_25CollectiveMainloopFwdSm90ILi2EN4cute5tupleIJNS5_1CILi1EEES8_S8_EEENS6_IJNS7_ILi64EEESA_SA_EEELi512ENS_10bfloat16_tEfNS_4arch4Sm90ELb1ELb0ELb0ELb0ELb0ELb0ELb0ELb0ELb0ELb0ELb0ELb0EEENS1_21CollectiveEpilogueFwdINS6_IJSA_NS7_ILi512EEESA_EEES9_SC_SE_Li256ELb0ELb0ELb0ELb0EEENS1_30DynamicPersistentTileSchedulerILi256ELi32ELb0ELb0ELb1EEEEEEEEEvNT_6ParamsE --------------------------
	.section	.text._ZN7cutlass13device_kernelIN5flash11enable_sm90INS1_16FlashAttnFwdSm90INS1_25CollectiveMainloopFwdSm90ILi2EN4cute5tupleIJNS5_1CILi1EEES8_S8_EEENS6_IJNS7_ILi64EEESA_SA_EEELi512ENS_10bfloat16_tEfNS_4arch4Sm90ELb1ELb0ELb0ELb0ELb0ELb0ELb0ELb0ELb0ELb0ELb0ELb0EEENS1_21CollectiveEpilogueFwdINS6_IJSA_NS7_ILi512EEESA_EEES9_SC_SE_Li256ELb0ELb0ELb0ELb0EEENS1_30DynamicPersistentTileSchedulerILi256ELi32ELb0ELb0ELb1EEEEEEEEEvNT_6ParamsE,"ax",@progbits
	.align	128
.text._ZN7cutlass13device_kernelIN5flash11enable_sm90INS1_16FlashAttnFwdSm90INS1_25CollectiveMainloopFwdSm90ILi2EN4cute5tupleIJNS5_1CILi1EEES8_S8_EEENS6_IJNS7_ILi64EEESA_SA_EEELi512ENS_10bfloat16_tEfNS_4arch4Sm90ELb1ELb0ELb0ELb0ELb0ELb0ELb0ELb0ELb0ELb0ELb0ELb0EEENS1_21CollectiveEpilogueFwdINS6_IJSA_NS7_ILi512EEESA_EEES9_SC_SE_Li256ELb0ELb0ELb0ELb0EEENS1_30DynamicPersistentTileSchedulerILi256ELi32ELb0ELb0ELb1EEEEEEEEEvNT_6ParamsE:
        .type           _ZN7cutlass13device_kernelIN5flash11enable_sm90INS1_16FlashAttnFwdSm90INS1_25CollectiveMainloopFwdSm90ILi2EN4cute5tupleIJNS5_1CILi1EEES8_S8_EEENS6_IJNS7_ILi64EEESA_SA_EEELi512ENS_10bfloat16_tEfNS_4arch4Sm90ELb1ELb0ELb0ELb0ELb0ELb0ELb0ELb0ELb0ELb0ELb0ELb0EEENS1_21CollectiveEpilogueFwdINS6_IJSA_NS7_ILi512EEESA_EEES9_SC_SE_Li256ELb0ELb0ELb0ELb0EEENS1_30DynamicPersistentTileSchedulerILi256ELi32ELb0ELb0ELb1EEEEEEEEEvNT_6ParamsE,@function
        .size           _ZN7cutlass13device_kernelIN5flash11enable_sm90INS1_16FlashAttnFwdSm90INS1_25CollectiveMainloopFwdSm90ILi2EN4cute5tupleIJNS5_1CILi1EEES8_S8_EEENS6_IJNS7_ILi64EEESA_SA_EEELi512ENS_10bfloat16_tEfNS_4arch4Sm90ELb1ELb0ELb0ELb0ELb0ELb0ELb0ELb0ELb0ELb0ELb0ELb0EEENS1_21CollectiveEpilogueFwdINS6_IJSA_NS7_ILi512EEESA_EEES9_SC_SE_Li256ELb0ELb0ELb0ELb0EEENS1_30DynamicPersistentTileSchedulerILi256ELi32ELb0ELb0ELb1EEEEEEEEEvNT_6ParamsE,(.L_x_11952 - _ZN7cutlass13device_kernelIN5flash11enable_sm90INS1_16FlashAttnFwdSm90INS1_25CollectiveMainloopFwdSm90ILi2EN4cute5tupleIJNS5_1CILi1EEES8_S8_EEENS6_IJNS7_ILi64EEESA_SA_EEELi512ENS_10bfloat16_tEfNS_4arch4Sm90ELb1ELb0ELb0ELb0ELb0ELb0ELb0ELb0ELb0ELb0ELb0ELb0EEENS1_21CollectiveEpilogueFwdINS6_IJSA_NS7_ILi512EEESA_EEES9_SC_SE_Li256ELb0ELb0ELb0ELb0EEENS1_30DynamicPersistentTileSchedulerILi256ELi32ELb0ELb0ELb1EEEEEEEEEvNT_6ParamsE)
        .other          _ZN7cutlass13device_kernelIN5flash11enable_sm90INS1_16FlashAttnFwdSm90INS1_25CollectiveMainloopFwdSm90ILi2EN4cute5tupleIJNS5_1CILi1EEES8_S8_EEENS6_IJNS7_ILi64EEESA_SA_EEELi512ENS_10bfloat16_tEfNS_4arch4Sm90ELb1ELb0ELb0ELb0ELb0ELb0ELb0ELb0ELb0ELb0ELb0ELb0EEENS1_21CollectiveEpilogueFwdINS6_IJSA_NS7_ILi512EEESA_EEES9_SC_SE_Li256ELb0ELb0ELb0ELb0EEENS1_30DynamicPersistentTileSchedulerILi256ELi32ELb0ELb0ELb1EEEEEEEEEvNT_6ParamsE,@"STO_CUDA_ENTRY STV_DEFAULT"
_ZN7cutlass13device_kernelIN5flash11enable_sm90INS1_16FlashAttnFwdSm90INS1_25CollectiveMainloopFwdSm90ILi2EN4cute5tupleIJNS5_1CILi1EEES8_S8_EEENS6_IJNS7_ILi64EEESA_SA_EEELi512ENS_10bfloat16_tEfNS_4arch4Sm90ELb1ELb0ELb0ELb0ELb0ELb0ELb0ELb0ELb0ELb0ELb0ELb0EEENS1_21CollectiveEpilogueFwdINS6_IJSA_NS7_ILi512EEESA_EEES9_SC_SE_Li256ELb0ELb0ELb0ELb0EEENS1_30DynamicPersistentTileSchedulerILi256ELi32ELb0ELb0ELb1EEEEEEEEEvNT_6ParamsE:
        /* <DEDUP_REMOVED lines=23> */
.L_x_5781:
[----:B------:R-:W-:Y:S05]  /*0170*/  BSYNC B0 ;  /* 0x0000000000007941 */ /* 0x000fea0003800000 */
.L_x_5780:
        /* <DEDUP_REMOVED lines=33> */
.L_x_5782:
        /* <DEDUP_REMOVED lines=22> */
.L_x_5783:
        /* <DEDUP_REMOVED lines=18> */
.L_x_5784:
        /* <DEDUP_REMOVED lines=22> */
.L_x_5785:
        /* <DEDUP_REMOVED lines=22> */
.L_x_5786:
[----:B------:R-:W-:Y:S01]  /*08d0*/  PLOP3.LUT P0, PT, PT, PT, UP0, 0x80, 0x0 ;  /* 0x000000000000781c */ /* 0x000fe20003f0f008 */
[----:B------:R-:W-:Y:S01]  /*08e0*/  UMOV UR36, 0x1 ;  /* 0x0000000100247882 */ /* 0x000fe20000000000 */
[----:B------:R-:W-:Y:S01]  /*08f0*/  NOP ;  /* 0x0000000000007918 */ /* 0x000fe20000000000 */
[----:B------:R-:W-:Y:S01]  /*0900*/  USEL UR36, UR36, 0x2, !UP0 ;  /* 0x0000000224247887 */ /* 0x000fe2000c000000 */
[----:B------:R-:W-:Y:S01]  /*0910*/  ULDC.64 UR50, c[0x0][0x208] ;  /* 0x0000820000327ab9 */ /* 0x000fe20000000a00 */
[----:B-123--:R-:W-:Y:S08]  /*0920*/  BAR.SYNC.DEFER_BLOCKING 0x0 ;  /* 0x0000000000007b1d */ /* 0x00eff00000010000 */
[----:B------:R-:W-:Y:S05]  /*0930*/  @!P0 BRA `(.L_x_5787) ;  /* 0x0000009800ec8947 */ /* 0x000fea0003800000 */
.L_x_5788:
[----:B------:R-:W-:-:S08]  /*0940*/  NOP ;  /* 0x0000000000007918 */ /* 0x000fd00000000000 */
[----:B------:R-:W1:Y:S02]  /*0950*/  USETMAXREG.TRY_ALLOC.CTAPOOL UP0, 0xf0 ;  /* 0x000000f0000079c8 */ /* 0x000e640008000600 */
[----:B-1----:R-:W-:-:S13]  /*0960*/  PLOP3.LUT P0, PT, PT, PT, UP0, 0x80, 0x0 ;  /* 0x000000000000781c */ /* 0x002fda0003f0f008 */
[----:B------:R-:W-:Y:S05]  /*0970*/  @!P0 BRA `(.L_x_5788) ;  /* 0xfffffffc00f08947 */ /* 0x000fea000383ffff */
[----:B------:R-:W1:Y:S01]  /*0980*/  S2R R2, SR_TID.X ;  /* 0x0000000000027919 */ /* 0x000e620000002100 */
[----:B------:R-:W2:Y:S08]  /*0990*/  S2UR UR4, SR_CTAID.X ;  /* 0x00000000000479c3 */ /* 0x000eb00000002500 */
[----:B------:R-:W-:Y:S06]  /*09a0*/  BAR.ARV 0x4, 0x120 ;  /* 0x0104800000007b1d */ /* 0x000fec0000002000 */
[----:B-1----:R-:W-:-:S04]  /*09b0*/  LOP3.LUT R0, R2, 0xffffff80, RZ, 0xc0, !PT ;  /* 0xffffff8002007812 */ /* 0x002fc800078ec0ff */
[----:B------:R-:W-:Y:S02]  /*09c0*/  ISETP.NE.AND P0, PT, R0, 0x80, PT ;  /* 0x000000800000780c */ /* 0x000fe40003f05270 */
[----:B------:R-:W2:Y:S11]  /*09d0*/  LDC R0, c[0x0][0xda8] ;  /* 0x00036a00ff007b82 */ /* 0x000eb60000000800 */
[----:B------:R-:W-:Y:S06]  /*09e0*/  @!P0 BAR.ARV 0x8, 0xa0 ;  /* 0x0202800000008b1d */ /* 0x000fec0000002000 */
[----:B------:R-:W-:-:S13]  /*09f0*/  ISETP.GE.U32.AND P0, PT, R2, 0x100, PT ;  /* 0x000001000200780c */ /* 0x000fda0003f06070 */
[----:B------:R-:W-:Y:S06]  /*0a00*/  @P0 BAR.ARV 0xf, 0x100 ;  /* 0x03c4000000000b1d */ /* 0x000fec0000002000 */
[----:B--2---:R-:W-:-:S13]  /*0a10*/  ISETP.LE.AND P0, PT, R0, UR4, PT ;  /* 0x0000000400007c0c */ /* 0x004fda000bf03270 */
[----:B------:R-:W-:Y:S05]  /*0a20*/  @P0 EXIT ;  /* 0x000000000000094d */ /* 0x000fea0003800000 */
[----:B------:R-:W-:Y:S01]  /*0a30*/  IADD3 R191, R2, -0x80, RZ ;  /* 0xffffff8002bf7810 */ /* 0x000fe20007ffe0ff */
[----:B------:R-:W1:Y:S01]  /*0a40*/  S2UR UR5, SR_CgaCtaId ;  /* 0x00000000000579c3 */ /* 0x000e620000008800 */
[----:B------:R-:W-:Y:S01]  /*0a50*/  UMOV UR48, 0x400 ;  /* 0x0000040000307882 */ /* 0x000fe20000000000 */
[----:B------:R-:W-:Y:S01]  /*0a60*/  IMAD.MOV.U32 R22, RZ, RZ, 0x20 ;  /* 0x00000020ff167424 */ /* 0x000fe200078e00ff */
[----:B------:R-:W-:Y:S01]  /*0a70*/  SHF.R.S32.HI R0, RZ, 0x1f, R191 ;  /* 0x0000001fff007819 */ /* 0x000fe200000114bf */
[----:B------:R-:W-:Y:S01]  /*0a80*/  ULOP3.LUT UR47, UR36, 0x1, URZ, 0xfc, !UPT ;  /* 0x00000001242f7892 */ /* 0x000fe2000f8efc3f */
[----:B------:R-:W-:Y:S02]  /*0a90*/  ULDC.64 UR52, c[0x0][0x198] ;  /* 0x0000660000347ab9 */ /* 0x000fe40000000a00 */
[CC--:B------:R-:W-:Y:S01]  /*0aa0*/  LEA.HI R4, R0.reuse, R191.reuse, RZ, 0x4 ;  /* 0x000000bf00047211 */ /* 0x0c0fe200078f20ff */
[----:B------:R-:W-:Y:S01]  /*0ab0*/  UMOV UR37, URZ ;  /* 0x0000003f00257c82 */ /* 0x000fe20008000000 */
[-C--:B------:R-:W-:Y:S01]  /*0ac0*/  LEA.HI R2, R0, R191.reuse, RZ, 0x5 ;  /* 0x000000bf00027211 */ /* 0x080fe200078f28ff */
[----:B------:R-:W-:Y:S01]  /*0ad0*/  UMOV UR38, URZ ;  /* 0x0000003f00267c82 */ /* 0x000fe20008000000 */
[----:B------:R-:W-:Y:S01]  /*0ae0*/  LOP3.LUT R6, R4, 0xfffffff0, RZ, 0xc0, !PT ;  /* 0xfffffff004067812 */ /* 0x000fe200078ec0ff */
[----:B------:R-:W-:Y:S01]  /*0af0*/  UMOV UR39, URZ ;  /* 0x0000003f00277c82 */ /* 0x000fe20008000000 */
[----:B------:R-:W-:-:S02]  /*0b00*/  LEA.HI R3, R0, R191, RZ, 0x7 ;  /* 0x000000bf00037211 */ /* 0x000fc400078f38ff */
[--C-:B------:R-:W-:Y:S02]  /*0b10*/  SHF.R.S32.HI R189, RZ, 0x5, R2.reuse ;  /* 0x00000005ffbd7819 */ /* 0x100fe40000011402 */
[----:B------:R-:W-:Y:S02]  /*0b20*/  SHF.R.S32.HI R8, RZ, 0x1f, R2 ;  /* 0x0000001fff087819 */ /* 0x000fe40000011402 */
[----:B------:R-:W-:Y:S02]  /*0b30*/  IADD3 R9, R191, -R6, RZ ;  /* 0x80000006bf097210 */ /* 0x000fe40007ffe0ff */
[----:B------:R-:W-:Y:S02]  /*0b40*/  LOP3.LUT R2, R3, 0xffffff80, RZ, 0xc0, !PT ;  /* 0xffffff8003027812 */ /* 0x000fe400078ec0ff */
[----:B------:R-:W-:Y:S01]  /*0b50*/  LEA.HI R8, R8, R189, RZ, 0x2 ;  /* 0x000000bd08087211 */ /* 0x000fe200078f10ff */
[----:B-1----:R-:W-:Y:S01]  /*0b60*/  ULEA UR48, UR5, UR48, 0x18 ;  /* 0x0000003005307291 */ /* 0x002fe2000f8ec03f */
[----:B------:R-:W-:Y:S01]  /*0b70*/  SHF.R.S32.HI R6, RZ, 0x1f, R9 ;  /* 0x0000001fff067819 */ /* 0x000fe20000011409 */
[----:B------:R-:W-:Y:S01]  /*0b80*/  IMAD.IADD R2, R191, 0x1, -R2 ;  /* 0x00000001bf027824 */ /* 0x000fe200078e0a02 */
[----:B------:R-:W-:-:S02]  /*0b90*/  SHF.R.S32.HI R11, RZ, 0x4, R4 ;  /* 0x00000004ff0b7819 */ /* 0x000fc40000011404 */
[----:B------:R-:W-:Y:S02]  /*0ba0*/  LOP3.LUT R10, R8, 0x3ffffc, RZ, 0xc0, !PT ;  /* 0x003ffffc080a7812 */ /* 0x000fe400078ec0ff */
[----:B------:R-:W-:Y:S02]  /*0bb0*/  LEA.HI R8, R6, R9, RZ, 0x3 ;  /* 0x0000000906087211 */ /* 0x000fe400078f18ff */
[----:B------:R-:W-:Y:S02]  /*0bc0*/  LEA.HI R4, R4, R11, RZ, 0x1 ;  /* 0x0000000b04047211 */ /* 0x000fe400078f08ff */
[----:B------:R-:W-:Y:S02]  /*0bd0*/  SHF.R.S32.HI R5, RZ, 0x1f, R2 ;  /* 0x0000001fff057819 */ /* 0x000fe40000011402 */
[----:B------:R-:W-:Y:S02]  /*0be0*/  IADD3 R13, R189, -R10, RZ ;  /* 0x8000000abd0d7210 */ /* 0x000fe40007ffe0ff */
[----:B------:R-:W-:-:S02]  /*0bf0*/  LOP3.LUT R10, R8, 0xfffffff8, RZ, 0xc0, !PT ;  /* 0xfffffff8080a7812 */ /* 0x000fc400078ec0ff */
[----:B------:R-:W-:Y:S02]  /*0c00*/  SHF.R.S32.HI R188, RZ, 0x7, R3 ;  /* 0x00000007ffbc7819 */ /* 0x000fe40000011403 */
[----:B------:R-:W-:Y:S01]  /*0c10*/  LOP3.LUT R12, R4, 0x1ffffffe, RZ, 0xc0, !PT ;  /* 0x1ffffffe040c7812 */ /* 0x000fe200078ec0ff */
[----:B------:R-:W-:Y:S01]  /*0c20*/  IMAD.IADD R10, R9, 0x1, -R10 ;  /* 0x00000001090a7824 */ /* 0x000fe200078e0a0a */
[----:B------:R-:W-:Y:S01]  /*0c30*/  LEA.HI R4, R5, R2, RZ, 0x2 ;  /* 0x0000000205047211 */ /* 0x000fe200078f10ff */
[----:B------:R-:W-:Y:S01]  /*0c40*/  IMAD R14, R188, 0x100, R9 ;  /* 0x00000100bc0e7824 */ /* 0x000fe200078e0209 */
[----:B------:R-:W-:Y:S01]  /*0c50*/  SHF.L.U32 R8, R8, 0x6, RZ ;  /* 0x0000000608087819 */ /* 0x000fe200000006ff */
[----:B------:R-:W-:Y:S01]  /*0c60*/  IMAD.IADD R12, R11, 0x1, -R12 ;  /* 0x000000010b0c7824 */ /* 0x000fe200078e0a0c */
[----:B------:R-:W-:Y:S02]  /*0c70*/  LOP3.LUT R9, R4, 0x7ffffffc, RZ, 0xc0, !PT ;  /* 0x7ffffffc04097812 */ /* 0x000fe400078ec0ff */
[----:B------:R-:W-:-:S02]  /*0c80*/  SHF.R.S32.HI R6, RZ, 0x2, R4 ;  /* 0x00000002ff067819 */ /* 0x000fc40000011404 */
[----:B------:R-:W-:Y:S01]  /*0c90*/  SHF.R.S32.HI R7, RZ, 0x1f, R4 ;  /* 0x0000001fff077819 */ /* 0x000fe20000011404 */
[----:B------:R-:W-:Y:S01]  /*0ca0*/  IMAD.IADD R16, R2, 0x1, -R9 ;  /* 0x0000000102107824 */ /* 0x000fe200078e0a09 */
[----:B------:R-:W-:Y:S01]  /*0cb0*/  SHF.L.U32 R4, R10, 0x6, RZ ;  /* 0x000000060a047819 */ /* 0x000fe200000006ff */
[----:B------:R-:W-:Y:S01]  /*0cc0*/  IMAD.SHL.U32 R9, R12, 0x8, RZ ;  /* 0x000000080c097824 */ /* 0x000fe200078e00ff */
[----:B------:R-:W-:Y:S01]  /*0cd0*/  LEA R14, R13, R14, 0x4 ;  /* 0x0000000e0d0e7211 */ /* 0x000fe200078e20ff */
[----:B------:R-:W-:Y:S01]  /*0ce0*/  IMAD.SHL.U32 R16, R16, 0x2, RZ ;  /* 0x0000000210107824 */ /* 0x000fe200078e00ff */
[----:B------:R-:W-:Y:S02]  /*0cf0*/  LOP3.LUT R4, R4, 0x1c0, RZ, 0xc0, !PT ;  /* 0x000001c004047812 */ /* 0x000fe400078ec0ff */
[----:B------:R-:W-:Y:S01]  /*0d00*/  LOP3.LUT R8, R8, 0x7ffffe00, RZ, 0xc0, !PT ;  /* 0x7ffffe0008087812 */ /* 0x000fe200078ec0ff */
[--C-:B------:R-:W-:Y:S01]  /*0d10*/  IMAD.U32 R190, R14, 0x40, R9.reuse ;  /* 0x000000400ebe7824 */ /* 0x100fe200078e0009 */
[----:B------:R-:W-:-:S02]  /*0d20*/  LOP3.LUT R9, R4, 0x8, R9, 0xf8, !PT ;  /* 0x0000000804097812 */ /* 0x000fc400078ef809 */
[----:B------:R-:W-:Y:S01]  /*0d30*/  SHF.R.U32.HI R4, RZ, 0x3, R4 ;  /* 0x00000003ff047819 */ /* 0x000fe20000011604 */
[----:B------:R-:W-:Y:S01]  /*0d40*/  IMAD R8, R189, 0x400, R8 ;  /* 0x00000400bd087824 */ /* 0x000fe200078e0208 */
[----:B------:R-:W-:Y:S02]  /*0d50*/  R2P PR, R10, 0x6 ;  /* 0x000000060a007804 */ /* 0x000fe40000000000 */
[----:B------:R-:W-:Y:S02]  /*0d60*/  LOP3.LUT R9, R9, R4, RZ, 0x3c, !PT ;  /* 0x0000000409097212 */ /* 0x000fe400078e3cff */
[----:B------:R-:W-:Y:S02]  /*0d70*/  LEA.HI R3, R3, R188, RZ, 0x1 ;  /* 0x000000bc03037211 */ /* 0x000fe400078f08ff */
[----:B------:R-:W-:Y:S02]  /*0d80*/  IADD3 R8, R8, R9, RZ ;  /* 0x0000000908087210 */ /* 0x000fe40007ffe0ff */
[----:B------:R-:W-:-:S02]  /*0d90*/  LEA.HI R7, R7, R6, RZ, 0x3 ;  /* 0x0000000607077211 */ /* 0x000fc400078f18ff */
[----:B------:R-:W-:Y:S02]  /*0da0*/  LEA R18, R8, UR48, 0x1 ;  /* 0x0000003008127c11 */ /* 0x000fe4000f8e08ff */
[----:B------:R-:W-:Y:S02]  /*0db0*/  LEA.HI R0, R0, R191, RZ, 0x3 ;  /* 0x000000bf00007211 */ /* 0x000fe400078f18ff */
[----:B------:R-:W-:Y:S01]  /*0dc0*/  LOP3.LUT R3, R3, 0xfffffe, RZ, 0xc0, !PT ;  /* 0x00fffffe03037812 */ /* 0x000fe200078ec0ff */
[----:B------:R-:W-:Y:S01]  /*0dd0*/  VIADD R23, R18, 0x26800 ;  /* 0x0002680012177836 */ /* 0x000fe20000000000 */
[----:B------:R-:W-:Y:S02]  /*0de0*/  LOP3.LUT R7, R7, 0xfffffff8, RZ, 0xc0, !PT ;  /* 0xfffffff807077812 */ /* 0x000fe400078ec0ff */
[----:B------:R-:W-:Y:S01]  /*0df0*/  LEA.HI R5, R5, R2, RZ, 0x5 ;  /* 0x0000000205057211 */ /* 0x000fe200078f28ff */
[----:B------:R-:W-:Y:S01]  /*0e00*/  IMAD.IADD R3, R188, 0x1, -R3 ;  /* 0x00000001bc037824 */ /* 0x000fe200078e0a03 */
[----:B------:R-:W-:-:S02]  /*0e10*/  LOP3.LUT R4, R0, 0x1ffffff8, RZ, 0xc0, !PT ;  /* 0x1ffffff800047812 */ /* 0x000fc400078ec0ff */
[----:B------:R-:W-:Y:S01]  /*0e20*/  IADD3 R19, R18, 0x26840, RZ ;  /* 0x0002684012137810 */ /* 0x000fe20007ffe0ff */
[----:B------:R-:W-:Y:S01]  /*0e30*/  @P2 VIADD R19, R23, 0xffffffc0 ;  /* 0xffffffc017132836 */ /* 0x000fe20000000000 */
[----:B------:R-:W-:Y:S02]  /*0e40*/  SEL R22, R22, 0xffffffe0, !P1 ;  /* 0xffffffe016167807 */ /* 0x000fe40004800000 */
[----:B------:R-:W-:Y:S02]  /*0e50*/  IADD3 R7, R6, -R7, RZ ;  /* 0x8000000706077210 */ /* 0x000fe40007ffe0ff */
[----:B------:R-:W-:Y:S02]  /*0e60*/  SHF.R.S32.HI R2, RZ, 0x5, R5 ;  /* 0x00000005ff027819 */ /* 0x000fe40000011405 */
[----:B------:R-:W-:Y:S02]  /*0e70*/  IADD3 R4, R191, -R4, RZ ;  /* 0x80000004bf047210 */ /* 0x000fe40007ffe0ff */
[----:B------:R-:W-:Y:S01]  /*0e80*/  IADD3 R23, R23, R22, RZ ;  /* 0x0000001617177210 */ /* 0x000fe20007ffe0ff */
[----:B------:R-:W-:Y:S01]  /*0e90*/  IMAD.IADD R22, R22, 0x1, R19 ;  /* 0x0000000116167824 */ /* 0x000fe200078e0213 */
[----:B------:R-:W-:-:S02]  /*0ea0*/  LEA R2, R2, R7, 0x4 ;  /* 0x0000000702027211 */ /* 0x000fc400078e20ff */
[----:B------:R-:W-:Y:S02]  /*0eb0*/  SHF.R.S32.HI R186, RZ, 0x3, R0 ;  /* 0x00000003ffba7819 */ /* 0x000fe40000011400 */
[----:B------:R-:W-:Y:S02]  /*0ec0*/  SHF.L.U32 R184, R4, 0x3, RZ ;  /* 0x0000000304b87819 */ /* 0x000fe400000006ff */
[----:B------:R-:W-:-:S07]  /*0ed0*/  SHF.L.U32 R17, R3, 0x8, RZ ;  /* 0x0000000803117819 */ /* 0x000fce00000006ff */
.L_x_5841:
        /* <DEDUP_REMOVED lines=20> */
.L_x_5789:
[----:B------:R-:W-:Y:S01]  /*1020*/  ULDC UR6, c[0x0][0xdc4] ;  /* 0x0003710000067ab9 */ /* 0x000fe20000000800 */
[----:B------:R-:W-:Y:S01]  /*1030*/  UMOV UR40, UR7 ;  /* 0x0000000700287c82 */ /* 0x000fe20008000000 */
[----:B------:R-:W-:-:S11]  /*1040*/  UISETP.NE.AND UP0, UPT, UR6, 0x1, UPT ;  /* 0x000000010600788c */ /* 0x000fd6000bf05270 */
[----:B------:R-:W-:Y:S02]  /*1050*/  @UP0 ULDC.64 UR10, c[0x0][0xdc8] ;  /* 0x00037200000a0ab9 */ /* 0x000fe40000000a00 */
[----:B------:R-:W-:-:S04]  /*1060*/  UIMAD.WIDE.U32 UR4, UR7, UR10, URZ ;  /* 0x0000000a070472a5 */ /* 0x000fc8000f8e003f */
[----:B------:R-:W-:-:S04]  /*1070*/  @UP0 USHF.R.U32.HI UR40, URZ, UR11, UR5 ;  /* 0x0000000b3f280299 */ /* 0x000fc80008011605 */
[----:B------:R-:W-:-:S12]  /*1080*/  UIMAD UR4, UR40, UR6, URZ ;  /* 0x00000006280472a4 */ /* 0x000fd8000f8e023f */
.L_x_5790:
[----:B------:R-:W-:Y:S01]  /*1090*/  ULOP3.LUT UR5, URZ, UR40, URZ, 0x33, !UPT ;  /* 0x000000283f057292 */ /* 0x000fe2000f8e333f */
[----:B------:R-:W-:Y:S01]  /*10a0*/  CS2R R154, SRZ ;  /* 0x00000000009a7805 */ /* 0x000fe2000001ff00 */
        /* <DEDUP_REMOVED lines=10> */
[----:B------:R-:W-:Y:S01]  /*1150*/  UIADD3 UR4, UR7, -UR4, URZ ;  /* 0x8000000407047290 */ /* 0x000fe2000fffe03f */
[----:B------:R-:W-:Y:S01]  /*1160*/  CS2R R144, SRZ ;  /* 0x0000000000907805 */ /* 0x000fe2000001ff00 */
[----:B------:R-:W-:Y:S01]  /*1170*/  ULDC UR43, c[0x0][0xdb8] ;  /* 0x00036e00002b7ab9 */ /* 0x000fe20000000800 */
[----:B------:R-:W-:Y:S01]  /*1180*/  ULDC UR49, c[0x0][0x404] ;  /* 0x0001010000317ab9 */ /* 0x000fe20000000800 */
[----:B------:R-:W-:Y:S01]  /*1190*/  ULDC UR7, c[0x0][0x288] ;  /* 0x0000a20000077ab9 */ /* 0x000fe20000000800 */
[----:B------:R-:W-:Y:S01]  /*11a0*/  UISETP.NE.AND UP1, UPT, UR43, 0x1, UPT ;  /* 0x000000012b00788c */ /* 0x000fe2000bf25270 */
        /* <DEDUP_REMOVED lines=13> */
[----:B------:R-:W-:Y:S01]  /*1280*/  UISETP.NE.AND UP2, UPT, UR46, 0x1, UPT ;  /* 0x000000012e00788c */ /* 0x000fe2000bf45270 */
[----:B------:R-:W-:Y:S01]  /*1290*/  CS2R R130, SRZ ;  /* 0x0000000000827805 */ /* 0x000fe2000001ff00 */
[----:B------:R-:W-:Y:S01]  /*12a0*/  USHF.R.S32.HI UR7, URZ, 0x1f, UR6 ;  /* 0x0000001f3f077899 */ /* 0x000fe20008011406 */
[----:B------:R-:W-:Y:S01]  /*12b0*/  CS2R R128, SRZ ;  /* 0x0000000000807805 */ /* 0x000fe2000001ff00 */
[----:B------:R-:W-:Y:S01]  /*12c0*/  USHF.R.S32.HI UR9, URZ, 0x1f, UR8 ;  /* 0x0000001f3f097899 */ /* 0x000fe20008011408 */
[----:B------:R-:W-:Y:S01]  /*12d0*/  CS2R R126, SRZ ;  /* 0x00000000007e7805 */ /* 0x000fe2000001ff00 */
[----:B------:R-:W-:Y:S01]  /*12e0*/  @UP1 ULDC UR4, c[0x0][0xdbc] ;  /* 0x00036f0000041ab9 */ /* 0x000fe20000000800 */
[----:B------:R-:W-:Y:S01]  /*12f0*/  ULEA.HI UR7, UR7, UR6, URZ, 0x6 ;  /* 0x0000000607077291 */ /* 0x000fe2000f8f303f */
[----:B------:R-:W-:Y:S01]  /*1300*/  PLOP3.LUT P0, PT, PT, PT, UP2, 0x80, 0x0 ;  /* 0x000000000000781c */ /* 0x000fe20003f0f028 */
[----:B------:R-:W-:Y:S01]  /*1310*/  UIMAD.WIDE.U32 UR4, UR10, UR4, URZ ;  /* 0x000000040a0472a5 */ /* 0x000fe2000f8e003f */
[----:B------:R-:W-:Y:S01]  /*1320*/  CS2R R124, SRZ ;  /* 0x00000000007c7805 */ /* 0x000fe2000001ff00 */
[----:B------:R-:W-:Y:S01]  /*1330*/  ULEA.HI UR9, UR9, UR8, URZ, 0x6 ;  /* 0x0000000809097291 */ /* 0x000fe2000f8f303f */
[----:B------:R-:W-:Y:S01]  /*1340*/  CS2R R122, SRZ ;  /* 0x00000000007a7805 */ /* 0x000fe2000001ff00 */
[----:B------:R-:W-:Y:S01]  /*1350*/  @UP1 ULDC UR11, c[0x0][0xdc0] ;  /* 0x00037000000b1ab9 */ /* 0x000fe20000000800 */
[----:B------:R-:W-:Y:S01]  /*1360*/  UMOV UR44, UR10 ;  /* 0x0000000a002c7c82 */ /* 0x000fe20008000000 */
[----:B------:R-:W-:Y:S01]  /*1370*/  @UP1 USHF.R.U32.HI UR44, URZ, UR11, UR5 ;  /* 0x0000000b3f2c1299 */ /* 0x000fe20008011605 */
[----:B------:R-:W-:Y:S01]  /*1380*/  CS2R R120, SRZ ;  /* 0x0000000000787805 */ /* 0x000fe2000001ff00 */
[----:B------:R-:W-:Y:S01]  /*1390*/  USHF.R.S32.HI UR7, URZ, 0x6, UR7 ;  /* 0x000000063f077899 */ /* 0x000fe20008011407 */
[----:B------:R-:W-:Y:S01]  /*13a0*/  CS2R R118, SRZ ;  /* 0x0000000000767805 */ /* 0x000fe2000001ff00 */
[----:B------:R-:W-:Y:S01]  /*13b0*/  USHF.R.S32.HI UR9, URZ, 0x6, UR9 ;  /* 0x000000063f097899 */ /* 0x000fe20008011409 */
[----:B------:R-:W-:Y:S01]  /*13c0*/  CS2R R116, SRZ ;  /* 0x0000000000747805 */ /* 0x000fe2000001ff00 */
[----:B------:R-:W-:Y:S01]  /*13d0*/  UIADD3 UR4, -UR44, URZ, URZ ;  /* 0x0000003f2c047290 */ /* 0x000fe2000fffe13f */
[----:B------:R-:W-:Y:S01]  /*13e0*/  CS2R R170, SRZ ;  /* 0x0000000000aa7805 */ /* 0x000fe2000001ff00 */
[----:B------:R-:W-:Y:S01]  /*13f0*/  UISETP.LT.AND UP0, UPT, UR7, UR9, UPT ;  /* 0x000000090700728c */ /* 0x000fe2000bf01270 */
[----:B------:R-:W-:Y:S01]  /*1400*/  CS2R R112, SRZ ;  /* 0x0000000000707805 */ /* 0x000fe2000001ff00 */
[----:B------:R-:W-:Y:S01]  /*1410*/  UIMAD UR43, UR43, UR4, UR10 ;  /* 0x000000042b2b72a4 */ /* 0x000fe2000f8e020a */
[----:B------:R-:W-:Y:S01]  /*1420*/  CS2R R168, SRZ ;  /* 0x0000000000a87805 */ /* 0x000fe2000001ff00 */
[----:B------:R-:W-:Y:S01]  /*1430*/  USEL UR45, UR7, UR9, UP0 ;  /* 0x00000009072d7287 */ /* 0x000fe20008000000 */
        /* <DEDUP_REMOVED lines=42> */
[----:B------:R-:W-:Y:S06]  /*16e0*/  @!P0 BRA `(.L_x_5791) ;  /* 0x00000018005c8947 */ /* 0x000fec0003800000 */
[----:B------:R-:W-:Y:S01]  /*16f0*/  UISETP.GE.AND UP0, UPT, UR45, 0x1, UPT ;  /* 0x000000012d00788c */ /* 0x000fe2000bf06270 */
[----:B------:R-:W-:-:S05]  /*1700*/  PLOP3.LUT P0, PT, PT, PT, PT, 0x80, 0x0 ;  /* 0x000000000000781c */ /* 0x000fca0003f0f070 */
[----:B------:R-:W-:-:S13]  /*1710*/  PLOP3.LUT P1, PT, PT, PT, UP0, 0x80, 0x0 ;  /* 0x000000000000781c */ /* 0x000fda0003f2f008 */
[----:B------:R-:W-:Y:S05]  /*1720*/  @!P1 BRA `(.L_x_5792) ;  /* 0x0000007000cc9947 */ /* 0x000fea0003800000 */
        /* <DEDUP_REMOVED lines=14> */
.L_x_5793:
[----:B------:R-:W-:Y:S01]  /*1810*/  ULEA UR16, UR39, UR48, 0x3 ;  /* 0x0000003027107291 */ /* 0x000fe2000f8e183f */
[----:B------:R-:W-:-:S04]  /*1820*/  MOV R0, UR38 ;  /* 0x0000002600007c02 */ /* 0x000fc80008000f00 */
[----:B------:R-:W-:-:S04]  /*1830*/  SHF.L.U32 R0, R0, 0x1f, RZ ;  /* 0x0000001f00007819 */ /* 0x000fc800000006ff */
[----:B------:R-:W1:Y:S02]  /*1840*/  SYNCS.PHASECHK.TRANS64.TRYWAIT P0, [UR16+0x28c50], R0 ;  /* 0x028c5000ff0075a7 */ /* 0x000e640008000150 */
[----:B-1----:R-:W-:Y:S05]  /*1850*/  @!P0 BRA `(.L_x_5794) ;  /* 0x000000bc00708947 */ /* 0x002fea0003800000 */
.L_x_5900:
[----:B------:R-:W-:Y:S01]  /*1860*/  BAR.SYNC.DEFER_BLOCKING 0xe, 0x100 ;  /* 0x0384000000007b1d */ /* 0x000fe20000010000 */
[----:B------:R-:W-:Y:S01]  /*1870*/  UIADD3 UR4, UR48, 0x26800, URZ ;  /* 0x0002680030047890 */ /* 0x000fe2000fffe03f */
[----:B-1----:R-:W-:Y:S01]  /*1880*/  IMAD.U32 R0, RZ, RZ, UR16 ;  /* 0x00000010ff007e24 */ /* 0x002fe2000f8e00ff */
        /* <DEDUP_REMOVED lines=46> */
.L_x_5800:
[----:B------:R-:W-:Y:S01]  /*1b70*/  BAR.SYNC.DEFER_BLOCKING 0xe, 0x100 ;  /* 0x0384000000007b1d */ /* 0x000fe20000010000 */
[----:B-1----:R-:W-:Y:S01]  /*1b80*/  MOV R3, UR39 ;  /* 0x0000002700037c02 */ /* 0x002fe20008000f00 */
[----:B------:R-:W-:Y:S01]  /*1b90*/  UISETP.NE.AND UP1, UPT, UR47, 0x3, UPT ;  /* 0x000000032f00788c */ /* 0x000fe2000bf25270 */
[C---:B------:R-:W-:Y:S01]  /*1ba0*/  ISETP.GT.AND P1, PT, R0.reuse, RZ, PT ;  /* 0x000000ff0000720c */ /* 0x040fe20003f24270 */
[----:B------:R-:W-:Y:S01]  /*1bb0*/  UIADD3 UR39, UR39, 0x1, URZ ;  /* 0x0000000127277890 */ /* 0x000fe2000fffe03f */
[----:B------:R-:W-:Y:S01]  /*1bc0*/  IADD3 R0, R0, -0x1, RZ ;  /* 0xffffffff00007810 */ /* 0x000fe20007ffe0ff */
[----:B------:R-:W-:Y:S02]  /*1bd0*/  IMAD R3, R3, 0x40, R2 ;  /* 0x0000004003037824 */ /* 0x000fe400078e0202 */
[----:B------:R-:W-:Y:S01]  /*1be0*/  PLOP3.LUT P2, PT, PT, PT, UP1, 0x80, 0x0 ;  /* 0x000000000000781c */ /* 0x000fe20003f4f018 */
[----:B------:R-:W-:Y:S02]  /*1bf0*/  UISETP.NE.AND UP0, UPT, UR39, 0x2, UPT ;  /* 0x000000022700788c */ /* 0x000fe4000bf05270 */
[----:B------:R-:W-:-:S02]  /*1c00*/  LEA R3, R3, UR48, 0x2 ;  /* 0x0000003003037c11 */ /* 0x000fc4000f8e10ff */
        /* <DEDUP_REMOVED lines=135> */
.L_x_5796:
[----:B------:R-:W-:Y:S01]  /*2480*/  ULEA UR6, UR39, UR48, 0x3 ;  /* 0x0000003027067291 */ /* 0x000fe2000f8e183f */
[----:B------:R-:W-:-:S05]  /*2490*/  IMAD.U32 R3, RZ, RZ, UR38 ;  /* 0x00000026ff037e24 */ /* 0x000fca000f8e00ff */
[----:B------:R-:W-:-:S04]  /*24a0*/  SHF.L.U32 R3, R3, 0x1f, RZ ;  /* 0x0000001f03037819 */ /* 0x000fc800000006ff */
[----:B------:R1:W2:Y:S01]  /*24b0*/  SYNCS.PHASECHK.TRANS64.TRYWAIT P0, [UR6+0x28c50], R3 ;  /* 0x028c5003ff0075a7 */ /* 0x0002a20008000146 */
[----:B------:R-:W-:Y:S05]  /*24c0*/  @!P2 BRA `(.L_x_5797) ;  /* 0x000000000004a947 */ /* 0x000fea0003800000 */
[----:B------:R-:W-:Y:S01]  /*24d0*/  BPT.TRAP 0x1 ;  /* 0x000000040000795c */ /* 0x000fe20000300000 */
.L_x_5797:
[----:B--2---:R-:W-:Y:S05]  /*24e0*/  @P0 BRA `(.L_x_5798) ;  /* 0x0000000000080947 */ /* 0x004fea0003800000 */
[----:B------:R-:W2:Y:S02]  /*24f0*/  SYNCS.PHASECHK.TRANS64.TRYWAIT P0, [UR6+0x28c50], R3 ;  /* 0x028c5003ff0075a7 */ /* 0x000ea40008000146 */
[----:B--2---:R-:W-:Y:S05]  /*2500*/  @!P0 BRA `(.L_x_5799) ;  /* 0x000000b0005c8947 */ /* 0x004fea0003800000 */
.L_x_5798:
        /* <DEDUP_REMOVED lines=37> */
.L_x_5795:
[----:B------:R-:W-:Y:S01]  /*2760*/  BAR.SYNC.DEFER_BLOCKING 0xe, 0x100 ;  /* 0x0384000000007b1d */ /* 0x000fe20000010000 */
[----:B-1----:R-:W-:Y:S01]  /*2770*/  MOV R3, UR39 ;  /* 0x0000002700037c02 */ /* 0x002fe20008000f00 */
[----:B------:R-:W-:Y:S01]  /*2780*/  UIADD3 UR39, UR39, 0x1, URZ ;  /* 0x0000000127277890 */ /* 0x000fe2000fffe03f */
[----:B------:R-:W-:Y:S01]  /*2790*/  PLOP3.LUT P0, PT, PT, PT, PT, 0x8, 0x0 ;  /* 0x000000000000781c */ /* 0x000fe20003f0e170 */
[----:B------:R-:W-:Y:S01]  /*27a0*/  IMAD.MOV.U32 R155, RZ, RZ, RZ ;  /* 0x000000ffff9b7224 */ /* 0x000fe200078e00ff */
[----:B------:R-:W-:Y:S01]  /*27b0*/  MOV R156, RZ ;  /* 0x000000ff009c7202 */ /* 0x000fe20000000f00 */
[----:B------:R-:W-:Y:S01]  /*27c0*/  IMAD R0, R3, 0x40, R2 ;  /* 0x0000004003007824 */ /* 0x000fe200078e0202 */
[----:B------:R-:W-:-:S04]  /*27d0*/  UISETP.NE.AND UP0, UPT, UR39, 0x2, UPT ;  /* 0x000000022700788c */ /* 0x000fc8000bf05270 */
        /* <DEDUP_REMOVED lines=136> */
.L_x_5791:
[----:B------:R-:W-:Y:S01]  /*3060*/  UISETP.GE.AND UP0, UPT, UR45, 0x1, UPT ;  /* 0x000000012d00788c */ /* 0x000fe2000bf06270 */
[----:B------:R-:W-:-:S05]  /*3070*/  PLOP3.LUT P0, PT, PT, PT, PT, 0x80, 0x0 ;  /* 0x000000000000781c */ /* 0x000fca0003f0f070 */
[----:B------:R-:W-:-:S13]  /*3080*/  PLOP3.LUT P1, PT, PT, PT, UP0, 0x80, 0x0 ;  /* 0x000000000000781c */ /* 0x000fda0003f2f008 */
[----:B------:R-:W-:Y:S05]  /*3090*/  @!P1 BRA `(.L_x_5792) ;  /* 0x0000005800709947 */ /* 0x000fea0003800000 */
        /* <DEDUP_REMOVED lines=18> */
[----:B------:R1:W2:Y:S01]  /*31c0*/  LDC.64 R14, c[0x4][R0] ;  /* 0x01000000000e7b82 */ /* 0x0002a20000000a00 */
[----:B------:R-:W-:Y:S01]  /*31d0*/  IMAD.U32 R5, RZ, RZ, UR5 ;  /* 0x00000005ff057e24 */ /* 0x000fe2000f8e00ff */
[----:B------:R-:W-:Y:S01]  /*31e0*/  ULDC.64 UR4, c[0x4][0x110] ;  /* 0x0100440000047ab9 */ /* 0x000fe20000000a00 */
[----:B------:R-:W-:Y:S01]  /*31f0*/  MOV R10, UR6 ;  /* 0x00000006000a7c02 */ /* 0x000fe20008000f00 */
[----:B------:R-:W-:Y:S01]  /*3200*/  IMAD.U32 R7, RZ, RZ, UR5 ;  /* 0x00000005ff077e24 */ /* 0x000fe2000f8e00ff */
[----:B------:R-:W-:Y:S01]  /*3210*/  MOV R6, UR4 ;  /* 0x0000000400067c02 */ /* 0x000fe20008000f00 */
[----:B------:R-:W-:Y:S01]  /*3220*/  IMAD.U32 R11, RZ, RZ, UR7 ;  /* 0x00000007ff0b7e24 */ /* 0x000fe2000f8e00ff */
[----:B------:R-:W-:Y:S01]  /*3230*/  MOV R8, 0x70 ;  /* 0x0000007000087802 */ /* 0x000fe20000000f00 */
[----:B------:R-:W-:Y:S01]  /*3240*/  IMAD.MOV.U32 R12, RZ, RZ, 0x1 ;  /* 0x00000001ff0c7424 */ /* 0x000fe200078e00ff */
[----:B-1----:R-:W-:-:S07]  /*3250*/  MOV R13, RZ ;  /* 0x000000ff000d7202 */ /* 0x002fce0000000f00 */
[----:B------:R-:W-:-:S07]  /*3260*/  LEPC R20, `(.L_x_5801) ;  /* 0x000000001014794e */ /* 0x000fce0000000000 */
[----:B--2---:R-:W-:Y:S05]  /*3270*/  CALL.ABS.NOINC R14 ;  /* 0x000000000e007343 */ /* 0x004fea0003c00000 */
.L_x_5801:
        /* <DEDUP_REMOVED lines=9> */
.L_x_5901:
[----:B------:R-:W-:Y:S05]  /*3310*/  @!P0 BRA `(.L_x_5803) ;  /* 0x0000000000048947 */ /* 0x000fea0003800000 */
[----:B------:R-:W-:Y:S01]  /*3320*/  BPT.TRAP 0x1 ;  /* 0x000000040000795c */ /* 0x000fe20000300000 */
.L_x_5803:
[----:B------:R-:W-:Y:S01]  /*3330*/  IMAD.U32 R7, RZ, RZ, UR39 ;  /* 0x00000027ff077e24 */ /* 0x000fe2000f8e00ff */
[----:B------:R-:W-:-:S04]  /*3340*/  MOV R8, UR38 ;  /* 0x0000002600087c02 */ /* 0x000fc80008000f00 */
[----:B------:R-:W-:Y:S02]  /*3350*/  LEA R7, R7, UR48, 0x3 ;  /* 0x0000003007077c11 */ /* 0x000fe4000f8e18ff */
[----:B------:R-:W-:-:S04]  /*3360*/  SHF.L.U32 R8, R8, 0x1f, RZ ;  /* 0x0000001f08087819 */ /* 0x000fc800000006ff */
[----:B------:R2:W3:Y:S01]  /*3370*/  SYNCS.PHASECHK.TRANS64.TRYWAIT P1, [R7+URZ+0x28c30], R8 ;  /* 0x028c3008070075a7 */ /* 0x0004e2000802017f */
[----:B------:R-:W-:Y:S05]  /*3380*/  @!P0 BRA `(.L_x_5804) ;  /* 0x0000000000048947 */ /* 0x000fea0003800000 */
[----:B------:R-:W-:Y:S01]  /*3390*/  BPT.TRAP 0x1 ;  /* 0x000000040000795c */ /* 0x000fe20000300000 */
.L_x_5804:
[----:B---3--:R-:W-:Y:S05]  /*33a0*/  @P1 BRA `(.L_x_5805) ;  /* 0x0000000000081947 */ /* 0x008fea0003800000 */
[----:B------:R-:W3:Y:S02]  /*33b0*/  SYNCS.PHASECHK.TRANS64.TRYWAIT P1, [R7+URZ+0x28c30], R8 ;  /* 0x028c3008070075a7 */ /* 0x000ee4000802017f */
[----:B---3--:R-:W-:Y:S05]  /*33c0*/  @!P1 BRA `(.L_x_5806) ;  /* 0x000000a000dc9947 */ /* 0x008fea0003800000 */
.L_x_5805:
[----:B-1----:R-:W1:Y:S01]  /*33d0*/  S2R R0, SR_TID.X ;  /* 0x0000000000007919 */ /* 0x002e620000002100 */
[----:B------:R-:W-:-:S04]  /*33e0*/  UIADD3 UR4, UR48, 0x22400, URZ ;  /* 0x0002240030047890 */ /* 0x000fc8000fffe03f */
[----:B------:R-:W-:-:S04]  /*33f0*/  USHF.R.U32.HI UR4, URZ, 0x4, UR4 ;  /* 0x000000043f047899 */ /* 0x000fc80008011604 */
[----:B------:R-:W-:Y:S01]  /*3400*/  ULOP3.LUT UR4, UR4, 0x3fff, URZ, 0xc0, !UPT ;  /* 0x00003fff04047892 */ /* 0x000fe2000f8ec03f */
[----:B-1----:R-:W-:-:S05]  /*3410*/  LOP3.LUT R3, R0, 0x7f, RZ, 0xc0, !PT ;  /* 0x0000007f00037812 */ /* 0x002fca00078ec0ff */
[----:B------:R-:W-:Y:S01]  /*3420*/  IMAD.U32 R0, RZ, RZ, UR4 ;  /* 0x00000004ff007e24 */ /* 0x000fe2000f8e00ff */
[----:B------:R-:W-:Y:S05]  /*3430*/  WARPSYNC.ALL ;  /* 0x0000000000007948 */ /* 0x000fea0003800000 */
[----:B------:R-:W-:Y:S02]  /*3440*/  ISETP.NE.AND P1, PT, R3, RZ, PT ;  /* 0x000000ff0300720c */ /* 0x000fe40003f25270 */
[----:B------:R-:W-:-:S04]  /*3450*/  LOP3.LUT R0, R0, 0x10000, RZ, 0xfc, !PT ;  /* 0x0001000000007812 */ /* 0x000fc800078efcff */
[----:B------:R-:W-:Y:S01]  /*3460*/  R2UR UR18, R0 ;  /* 0x00000000001272ca */ /* 0x000fe200000e0000 */
[----:B------:R-:W-:Y:S01]  /*3470*/  UIADD3 UR4, UR48, 0x20400, URZ ;  /* 0x0002040030047890 */ /* 0x000fe2000fffe03f */
[----:B------:R-:W-:Y:S01]  /*3480*/  WARPGROUP.ARRIVE ;  /* 0x00000000000079c5 */ /* 0x000fe20000000000 */
[----:B------:R-:W-:Y:S01]  /*3490*/  UMOV UR19, 0x40000040 ;  /* 0x4000004000137882 */ /* 0x000fe20000000000 */
[----:B------:R-:W-:Y:S01]  /*34a0*/  UMOV UR17, 0x40000040 ;  /* 0x4000004000117882 */ /* 0x000fe20000000000 */
[----:B------:R-:W-:Y:S01]  /*34b0*/  USHF.R.U32.HI UR4, URZ, 0x4, UR4 ;  /* 0x000000043f047899 */ /* 0x000fe20008011604 */
[----:B------:R-:W-:Y:S01]  /*34c0*/  VIADD R5, R2, UR42 ;  /* 0x0000002a02057c36 */ /* 0x000fe20008000000 */
[----:B------:R-:W-:Y:S01]  /*34d0*/  UMOV UR7, 0x40000040 ;  /* 0x4000004000077882 */ /* 0x000fe20000000000 */
[----:B------:R-:W-:Y:S01]  /*34e0*/  UMOV UR5, 0x40000040 ;  /* 0x4000004000057882 */ /* 0x000fe20000000000 */
        /* <DEDUP_REMOVED lines=16> */
[----:B------:R-:W-:Y:S01]  /*35f0*/  HGMMA.64x64x16.F32.BF16 R24, gdesc[UR4], R24, gsb0 ;  /* 0x00e00000041879f0 */ /* 0x000fe20008001818 */
[----:B------:R-:W-:Y:S02]  /*3600*/  UMOV UR6, 0xffffffc0 ;  /* 0xffffffc000067882 */ /* 0x000fe40000000000 */
[----:B------:R-:W-:-:S04]  /*3610*/  UIMAD UR6, UR45, UR6, 0x40 ;  /* 0x000000402d0674a4 */ /* 0x000fc8000f8e0206 */
[----:B------:R-:W-:Y:S01]  /*3620*/  UIADD3 UR7, UR6, 0x1, URZ ;  /* 0x0000000106077890 */ /* 0x000fe2000fffe03f */
[----:B------:R-:W-:Y:S02]  /*3630*/  WARPGROUP.DEPBAR.LE gsb0, 0x0 ;  /* 0x00008000000079c5 */ /* 0x000fe40000010000 */
[----:B------:R-:W-:-:S06]  /*3640*/  WARPGROUP.ARRIVE ;  /* 0x00000000000079c5 */ /* 0x000fcc0000000000 */
[----:B------:R-:W-:Y:S01]  /*3650*/  HGMMA.64x64x16.F32.BF16 R24, gdesc[UR8], R24, gsb0 ;  /* 0x00e00000081879f0 */ /* 0x000fe20008001818 */
[----:B------:R-:W-:Y:S02]  /*3660*/  ULDC UR10, c[0x0][0x988] ;  /* 0x00026200000a7ab9 */ /* 0x000fe40000000800 */
[----:B------:R-:W-:Y:S02]  /*3670*/  WARPGROUP.DEPBAR.LE gsb0, 0x0 ;  /* 0x00008000000079c5 */ /* 0x000fe40000010000 */
[----:B------:R-:W-:-:S06]  /*3680*/  WARPGROUP.ARRIVE ;  /* 0x00000000000079c5 */ /* 0x000fcc0000000000 */
[----:B------:R-:W-:Y:S01]  /*3690*/  HGMMA.64x64x16.F32.BF16 R24, gdesc[UR12], R24, gsb0 ;  /* 0x00e000000c1879f0 */ /* 0x000fe20008001818 */
[----:B------:R-:W-:Y:S01]  /*36a0*/  ULDC UR14, c[0x0][0x2e0] ;  /* 0x0000b800000e7ab9 */ /* 0x000fe20000000800 */
[----:B------:R-:W-:Y:S01]  /*36b0*/  ULDC UR15, c[0x0][0x288] ;  /* 0x0000a200000f7ab9 */ /* 0x000fe20000000800 */
[----:B------:R-:W-:Y:S01]  /*36c0*/  UIMAD UR7, UR49, UR14, UR7 ;  /* 0x0000000e310772a4 */ /* 0x000fe2000f8e0207 */
[----:B------:R-:W-:Y:S01]  /*36d0*/  MOV R3, UR15 ;  /* 0x0000000f00037c02 */ /* 0x000fe20008000f00 */
[----:B------:R-:W-:-:S04]  /*36e0*/  UIMAD UR6, UR49, UR14, UR6 ;  /* 0x0000000e310672a4 */ /* 0x000fc8000f8e0206 */
[----:B------:R-:W-:Y:S02]  /*36f0*/  IADD3 R4, -R3, UR7, -R16 ;  /* 0x0000000703047c10 */ /* 0x000fe4000fffe910 */
[----:B------:R-:W-:Y:S02]  /*3700*/  IADD3 R3, -R16, UR6, RZ ;  /* 0x0000000610037c10 */ /* 0x000fe4000fffe1ff */
[----:B------:R-:W-:-:S04]  /*3710*/  IADD3 R6, R4, 0x8, R5 ;  /* 0x0000000804067810 */ /* 0x000fc80007ffe005 */
[----:B------:R-:W-:Y:S02]  /*3720*/  VIMNMX R6, R3, R6, PT ;  /* 0x0000000603067248 */ /* 0x000fe40003fe0100 */
[----:B------:R-:W-:Y:S02]  /*3730*/  VIADDMNMX R3, R5, R4, R3, PT ;  /* 0x0000000405037246 */ /* 0x000fe40003800103 */
[C---:B------:R-:W-:Y:S02]  /*3740*/  ISETP.GT.AND P2, PT, R6.reuse, RZ, PT ;  /* 0x000000ff0600720c */ /* 0x040fe40003f44270 */
[C---:B------:R-:W-:Y:S02]  /*3750*/  ISETP.GT.AND P3, PT, R6.reuse, 0x1, PT ;  /* 0x000000010600780c */ /* 0x040fe40003f64270 */
[----:B------:R-:W-:Y:S01]  /*3760*/  ISETP.GT.AND P4, PT, R6, 0x8, PT ;  /* 0x000000080600780c */ /* 0x000fe20003f84270 */
[----:B------:R-:W-:Y:S02]  /*3770*/  WARPGROUP.DEPBAR.LE gsb0, 0x0 ;  /* 0x00008000000079c5 */ /* 0x000fe40000010000 */
[----:B------:R-:W-:-:S02]  /*3780*/  FSEL R26, R26, -INF , P2 ;  /* 0xff8000001a1a7808 */ /* 0x000fc40001000000 */
[----:B------:R-:W-:Y:S02]  /*3790*/  FSEL R27, R27, -INF , P3 ;  /* 0xff8000001b1b7808 */ /* 0x000fe40001800000 */
        /* <DEDUP_REMOVED lines=39> */
[----:B------:R-:W-:Y:S02]  /*3a10*/  FSEL R55, R55, -INF , P2 ;  /* 0xff80000037377808 */ /* 0x000fe40001000000 */
[----:B------:R-:W-:-:S02]  /*3a20*/  FMNMX.FTZ R6, R54, R9, !PT ;  /* 0x0000000936067209 */ /* 0x000fc40007810000 */
[----:B------:R-:W-:Y:S02]  /*3a30*/  ISETP.GT.AND P2, PT, R3, RZ, PT ;  /* 0x000000ff0300720c */ /* 0x000fe40003f44270 */
[----:B------:R-:W-:Y:S02]  /*3a40*/  FMNMX.FTZ R6, R55, R6, !PT ;  /* 0x0000000637067209 */ /* 0x000fe40007810000 */
[C---:B------:R-:W-:Y:S02]  /*3a50*/  ISETP.GT.AND P3, PT, R3.reuse, 0x1, PT ;  /* 0x000000010300780c */ /* 0x040fe40003f64270 */
[----:B------:R-:W-:Y:S01]  /*3a60*/  ISETP.GT.AND P4, PT, R3, 0x8, PT ;  /* 0x000000080300780c */ /* 0x000fe20003f84270 */
[----:B------:R-:W1:Y:S01]  /*3a70*/  SHFL.BFLY PT, R9, R6, 0x2, 0x1f ;  /* 0x0c401f0006097f89 */ /* 0x000e6200000e0000 */
[----:B------:R-:W-:Y:S02]  /*3a80*/  FSEL R24, R24, -INF , P2 ;  /* 0xff80000018187808 */ /* 0x000fe40001000000 */
[----:B------:R-:W-:-:S02]  /*3a90*/  FSEL R25, R25, -INF , P3 ;  /* 0xff80000019197808 */ /* 0x000fc40001800000 */
[C---:B------:R-:W-:Y:S02]  /*3aa0*/  ISETP.GT.AND P2, PT, R3.reuse, 0x9, PT ;  /* 0x000000090300780c */ /* 0x040fe40003f44270 */
        /* <DEDUP_REMOVED lines=14> */
[----:B-1----:R-:W-:Y:S02]  /*3b90*/  FMNMX.FTZ R9, R6, R9, !PT ;  /* 0x0000000906097209 */ /* 0x002fe40007810000 */
[----:B------:R-:W-:Y:S02]  /*3ba0*/  ISETP.GT.AND P3, PT, R3, 0x20, PT ;  /* 0x000000200300780c */ /* 0x000fe40003f64270 */
[----:B------:R-:W-:Y:S01]  /*3bb0*/  FSEL R37, R37, -INF , P2 ;  /* 0xff80000025257808 */ /* 0x000fe20001000000 */
[----:B------:R-:W1:Y:S01]  /*3bc0*/  SHFL.BFLY PT, R10, R9, 0x1, 0x1f ;  /* 0x0c201f00090a7f89 */ /* 0x000e6200000e0000 */
        /* <DEDUP_REMOVED lines=22> */
[----:B------:R-:W-:Y:S02]  /*3d30*/  FSEL R53, R53, -INF , P3 ;  /* 0xff80000035357808 */ /* 0x000fe40001800000 */
[----:B------:R-:W-:Y:S02]  /*3d40*/  FMNMX.FTZ R6, R52, R3, !PT ;  /* 0x0000000334067209 */ /* 0x000fe40007810000 */
[----:B-1----:R-:W-:-:S02]  /*3d50*/  FMNMX.FTZ R4, R9, R10, !PT ;  /* 0x0000000a09047209 */ /* 0x002fc40007810000 */
[----:B------:R-:W-:Y:S02]  /*3d60*/  FMNMX.FTZ R6, R53, R6, !PT ;  /* 0x0000000635067209 */ /* 0x000fe40007810000 */
[C---:B------:R-:W-:Y:S01]  /*3d70*/  FSETP.NEU.FTZ.AND P5, PT, R4.reuse, -INF , PT ;  /* 0xff8000000400780b */ /* 0x040fe20003fbd000 */
[----:B------:R-:W-:Y:S02]  /*3d80*/  FMUL.FTZ R9, R4, UR10 ;  /* 0x0000000a04097c20 */ /* 0x000fe40008410000 */
[----:B------:R-:W1:Y:S03]  /*3d90*/  SHFL.BFLY PT, R3, R6, 0x2, 0x1f ;  /* 0x0c401f0006037f89 */ /* 0x000e6600000e0000 */
        /* <DEDUP_REMOVED lines=15> */
[----:B------:R-:W4:Y:S01]  /*3e90*/  MUFU.EX2 R27, R27 ;  /* 0x0000001b001b7308 */ /* 0x000f220000000800 */
[--C-:B------:R-:W-:Y:S01]  /*3ea0*/  FFMA.FTZ R51, R51, UR10, -R9.reuse ;  /* 0x0000000a33337c23 */ /* 0x100fe20008010809 */
[----:B-1----:R-:W-:Y:S01]  /*3eb0*/  FMNMX.FTZ R5, R6, R3, !PT ;  /* 0x0000000306057209 */ /* 0x002fe20007810000 */
[--C-:B------:R-:W-:Y:S01]  /*3ec0*/  FFMA.FTZ R54, R54, UR10, -R9.reuse ;  /* 0x0000000a36367c23 */ /* 0x100fe20008010809 */
[----:B------:R-:W-:-:S03]  /*3ed0*/  FFMA.FTZ R9, R55, UR10, -R9 ;  /* 0x0000000a37097c23 */ /* 0x000fc60008010809 */
[----:B------:R-:W1:Y:S01]  /*3ee0*/  SHFL.BFLY PT, R6, R5, 0x1, 0x1f ;  /* 0x0c201f0005067f89 */ /* 0x000e6200000e0000 */
[----:B------:R-:W-:Y:S08]  /*3ef0*/  MUFU.EX2 R30, R30 ;  /* 0x0000001e001e7308 */ /* 0x000ff00000000800 */
[----:B------:R-:W5:Y:S01]  /*3f00*/  MUFU.EX2 R31, R31 ;  /* 0x0000001f001f7308 */ /* 0x000f620000000800 */
[----:B----4-:R-:W-:-:S07]  /*3f10*/  F2FP.BF16.F32.PACK_AB R153, R27, R26 ;  /* 0x0000001a1b99723e */ /* 0x010fce00000010ff */
[----:B------:R-:W4:Y:S01]  /*3f20*/  MUFU.EX2 R34, R34 ;  /* 0x0000002200227308 */ /* 0x000f220000000800 */
[----:B-1----:R-:W-:-:S07]  /*3f30*/  FMNMX.FTZ R3, R5, R6, !PT ;  /* 0x0000000605037209 */ /* 0x002fce0007810000 */
[----:B------:R-:W1:Y:S01]  /*3f40*/  MUFU.EX2 R35, R35 ;  /* 0x0000002300237308 */ /* 0x000e620000000800 */
[----:B-----5:R-:W-:Y:S02]  /*3f50*/  F2FP.BF16.F32.PACK_AB R155, R31, R30 ;  /* 0x0000001e1f9b723e */ /* 0x020fe400000010ff */
[C---:B------:R-:W-:Y:S01]  /*3f60*/  FSETP.NEU.FTZ.AND P2, PT, R3.reuse, -INF , PT ;  /* 0xff8000000300780b */ /* 0x040fe20003f5d000 */
[----:B------:R-:W-:-:S04]  /*3f70*/  FMUL.FTZ R5, R3, UR10 ;  /* 0x0000000a03057c20 */ /* 0x000fc80008410000 */
[----:B------:R-:W-:Y:S01]  /*3f80*/  MUFU.EX2 R38, R38 ;  /* 0x0000002600267308 */ /* 0x000fe20000000800 */
[----:B------:R-:W-:Y:S01]  /*3f90*/  FSEL R6, R5, RZ, P2 ;  /* 0x000000ff05067208 */ /* 0x000fe20001000000 */
[----:B------:R-:W-:-:S04]  /*3fa0*/  FADD.FTZ R5, R26, R27 ;  /* 0x0000001b1a057221 */ /* 0x000fc80000010000 */
        /* <DEDUP_REMOVED lines=8> */
[----:B------:R-:W-:Y:S01]  /*4030*/  FADD.FTZ R10, R30, R5 ;  /* 0x000000051e0a7221 */ /* 0x000fe20000010000 */
[----:B------:R-:W-:Y:S01]  /*4040*/  @!P1 IADD3 R5, R7, 0x28c40, RZ ;  /* 0x00028c4007059810 */ /* 0x000fe20007ffe0ff */
[--C-:B------:R-:W-:Y:S01]  /*4050*/  FFMA.FTZ R37, R37, UR10, -R6.reuse ;  /* 0x0000000a25257c23 */ /* 0x100fe20008010806 */
[----:B------:R-:W-:Y:S01]  /*4060*/  FFMA.FTZ R40, R40, UR10, -R6 ;  /* 0x0000000a28287c23 */ /* 0x000fe20008010806 */
[----:B------:R-:W-:Y:S01]  /*4070*/  FADD.FTZ R13, R31, R10 ;  /* 0x0000000a1f0d7221 */ /* 0x000fe20000010000 */
[----:B------:R-:W-:Y:S01]  /*4080*/  @!P1 PRMT R5, RZ, 0x654, R5 ;  /* 0x00000654ff059816 */ /* 0x000fe20000000005 */
[----:B------:R-:W5:Y:S01]  /*4090*/  MUFU.EX2 R25, R25 ;  /* 0x0000001900197308 */ /* 0x000f620000000800 */
[--C-:B------:R-:W-:Y:S01]  /*40a0*/  FFMA.FTZ R41, R41, UR10, -R6.reuse ;  /* 0x0000000a29297c23 */ /* 0x100fe20008010806 */
[----:B----4-:R-:W-:Y:S01]  /*40b0*/  FADD.FTZ R12, R34, R13 ;  /* 0x0000000d220c7221 */ /* 0x010fe20000010000 */
[----:B------:R4:W-:Y:S01]  /*40c0*/  @!P1 SYNCS.ARRIVE.TRANS64.RED.A1T0 RZ, [R5+URZ], RZ ;  /* 0x000000ff05ff99a7 */ /* 0x0009e2000810043f */
[--C-:B------:R-:W-:Y:S01]  /*40d0*/  FFMA.FTZ R44, R44, UR10, -R6.reuse ;  /* 0x0000000a2c2c7c23 */ /* 0x100fe20008010806 */
[--C-:B------:R-:W-:Y:S01]  /*40e0*/  FFMA.FTZ R45, R45, UR10, -R6.reuse ;  /* 0x0000000a2d2d7c23 */ /* 0x100fe20008010806 */
[--C-:B------:R-:W-:Y:S01]  /*40f0*/  FFMA.FTZ R48, R48, UR10, -R6.reuse ;  /* 0x0000000a30307c23 */ /* 0x100fe20008010806 */
[--C-:B------:R-:W-:Y:S01]  /*4100*/  FFMA.FTZ R49, R49, UR10, -R6.reuse ;  /* 0x0000000a31317c23 */ /* 0x100fe20008010806 */
[----:B------:R-:W2:Y:S01]  /*4110*/  MUFU.EX2 R28, R28 ;  /* 0x0000001c001c7308 */ /* 0x000ea20000000800 */
[--C-:B------:R-:W-:Y:S01]  /*4120*/  FFMA.FTZ R52, R52, UR10, -R6.reuse ;  /* 0x0000000a34347c23 */ /* 0x100fe20008010806 */
[----:B------:R-:W-:Y:S01]  /*4130*/  FFMA.FTZ R6, R53, UR10, -R6 ;  /* 0x0000000a35067c23 */ /* 0x000fe20008010806 */
[----:B-1----:R-:W-:-:S05]  /*4140*/  F2FP.BF16.F32.PACK_AB R157, R35, R34 ;  /* 0x00000022239d723e */ /* 0x002fca00000010ff */
[----:B------:R-:W4:Y:S01]  /*4150*/  MUFU.EX2 R29, R29 ;  /* 0x0000001d001d7308 */ /* 0x000f220000000800 */
[----:B-----5:R-:W-:Y:S01]  /*4160*/  FADD.FTZ R11, R24, R25 ;  /* 0x00000019180b7221 */ /* 0x020fe20000010000 */
[----:B------:R-:W-:-:S06]  /*4170*/  F2FP.BF16.F32.PACK_AB R152, R25, R24 ;  /* 0x000000181998723e */ /* 0x000fcc00000010ff */
[----:B------:R-:W1:Y:S01]  /*4180*/  MUFU.EX2 R32, R32 ;  /* 0x0000002000207308 */ /* 0x000e620000000800 */
[----:B--2---:R-:W-:Y:S01]  /*4190*/  FADD.FTZ R10, R28, R11 ;  /* 0x0000000b1c0a7221 */ /* 0x004fe20000010000 */
[----:B------:R-:W-:-:S04]  /*41a0*/  FADD.FTZ R11, R35, R12 ;  /* 0x0000000c230b7221 */ /* 0x000fc80000010000 */
[----:B------:R-:W-:Y:S02]  /*41b0*/  FADD.FTZ R12, R38, R11 ;  /* 0x0000000b260c7221 */ /* 0x000fe40000010000 */
[----:B------:R-:W2:Y:S01]  /*41c0*/  MUFU.EX2 R33, R33 ;  /* 0x0000002100217308 */ /* 0x000ea20000000800 */
[C---:B----4-:R-:W-:Y:S01]  /*41d0*/  FADD.FTZ R5, R29.reuse, R10 ;  /* 0x0000000a1d057221 */ /* 0x050fe20000010000 */
[----:B------:R-:W-:Y:S01]  /*41e0*/  F2FP.BF16.F32.PACK_AB R154, R29, R28 ;  /* 0x0000001c1d9a723e */ /* 0x000fe200000010ff */
[----:B------:R-:W-:Y:S06]  /*41f0*/  BAR.SYNC.DEFER_BLOCKING 0xf, 0x100 ;  /* 0x03c4000000007b1d */ /* 0x000fec0000010000 */
[----:B------:R-:W4:Y:S01]  /*4200*/  MUFU.EX2 R39, R39 ;  /* 0x0000002700277308 */ /* 0x000f220000000800 */
[----:B-1----:R-:W-:-:S07]  /*4210*/  FADD.FTZ R10, R32, R5 ;  /* 0x00000005200a7221 */ /* 0x002fce0000010000 */
[----:B------:R-:W1:Y:S01]  /*4220*/  MUFU.EX2 R36, R36 ;  /* 0x0000002400247308 */ /* 0x000e620000000800 */
[C---:B--2---:R-:W-:Y:S01]  /*4230*/  FADD.FTZ R5, R33.reuse, R10 ;  /* 0x0000000a21057221 */ /* 0x044fe20000010000 */
[----:B------:R-:W-:-:S06]  /*4240*/  F2FP.BF16.F32.PACK_AB R156, R33, R32 ;  /* 0x00000020219c723e */ /* 0x000fcc00000010ff */
[----:B------:R-:W2:Y:S01]  /*4250*/  MUFU.EX2 R42, R42 ;  /* 0x0000002a002a7308 */ /* 0x000ea20000000800 */
[C---:B----4-:R-:W-:Y:S01]  /*4260*/  FADD.FTZ R11, R39.reuse, R12 ;  /* 0x0000000c270b7221 */ /* 0x050fe20000010000 */
[----:B------:R-:W-:Y:S01]  /*4270*/  F2FP.BF16.F32.PACK_AB R159, R39, R38 ;  /* 0x00000026279f723e */ /* 0x000fe200000010ff */
[----:B------:R4:W-:Y:S05]  /*4280*/  STSM.16.M88.4 [R18+0x26800], R152 ;  /* 0x0268009812007844 */ /* 0x0009ea0000000200 */
[----:B------:R-:W5:Y:S01]  /*4290*/  MUFU.EX2 R37, R37 ;  /* 0x0000002500257308 */ /* 0x000f620000000800 */
[----:B-1----:R-:W-:-:S07]  /*42a0*/  FADD.FTZ R10, R36, R5 ;  /* 0x00000005240a7221 */ /* 0x002fce0000010000 */
[----:B------:R-:W1:Y:S01]  /*42b0*/  MUFU.EX2 R40, R40 ;  /* 0x0000002800287308 */ /* 0x000e620000000800 */
[----:B--2---:R-:W-:-:S07]  /*42c0*/  FADD.FTZ R12, R42, R11 ;  /* 0x0000000b2a0c7221 */ /* 0x004fce0000010000 */
[----:B------:R-:W2:Y:S01]  /*42d0*/  MUFU.EX2 R43, R43 ;  /* 0x0000002b002b7308 */ /* 0x000ea20000000800 */
[C---:B-----5:R-:W-:Y:S01]  /*42e0*/  FADD.FTZ R11, R37.reuse, R10 ;  /* 0x0000000a250b7221 */ /* 0x060fe20000010000 */
[----:B------:R-:W-:-:S05]  /*42f0*/  F2FP.BF16.F32.PACK_AB R158, R37, R36 ;  /* 0x00000024259e723e */ /* 0x000fca00000010ff */
[----:B------:R4:W-:Y:S01]  /*4300*/  STSM.16.M88.4 [R23], R156 ;  /* 0x0000009c17007844 */ /* 0x0009e20000000200 */
[----:B------:R-:W5:Y:S01]  /*4310*/  MUFU.EX2 R41, R41 ;  /* 0x0000002900297308 */ /* 0x000f620000000800 */
[----:B-1----:R-:W-:-:S07]  /*4320*/  FADD.FTZ R10, R40, R11 ;  /* 0x0000000b280a7221 */ /* 0x002fce0000010000 */
[----:B------:R-:W1:Y:S01]  /*4330*/  MUFU.EX2 R46, R46 ;  /* 0x0000002e002e7308 */ /* 0x000e620000000800 */
[C---:B--2---:R-:W-:Y:S01]  /*4340*/  FADD.FTZ R13, R43.reuse, R12 ;  /* 0x0000000c2b0d7221 */ /* 0x044fe20000010000 */
[----:B------:R-:W-:-:S06]  /*4350*/  F2FP.BF16.F32.PACK_AB R161, R43, R42 ;  /* 0x0000002a2ba1723e */ /* 0x000fcc00000010ff */
[----:B------:R-:W-:Y:S01]  /*4360*/  MUFU.EX2 R44, R44 ;  /* 0x0000002c002c7308 */ /* 0x000fe20000000800 */
[C---:B-----5:R-:W-:Y:S01]  /*4370*/  FADD.FTZ R11, R41.reuse, R10 ;  /* 0x0000000a290b7221 */ /* 0x060fe20000010000 */
[----:B------:R-:W-:-:S06]  /*4380*/  F2FP.BF16.F32.PACK_AB R160, R41, R40 ;  /* 0x0000002829a0723e */ /* 0x000fcc00000010ff */
[----:B------:R-:W2:Y:S01]  /*4390*/  MUFU.EX2 R47, R47 ;  /* 0x0000002f002f7308 */ /* 0x000ea20000000800 */
[----:B-1----:R-:W-:-:S07]  /*43a0*/  FADD.FTZ R10, R46, R13 ;  /* 0x0000000d2e0a7221 */ /* 0x002fce0000010000 */
[----:B------:R-:W1:Y:S08]  /*43b0*/  MUFU.EX2 R45, R45 ;  /* 0x0000002d002d7308 */ /* 0x000e700000000800 */
[----:B------:R-:W-:Y:S01]  /*43c0*/  MUFU.EX2 R50, R50 ;  /* 0x0000003200327308 */ /* 0x000fe20000000800 */
[C---:B--2---:R-:W-:Y:S01]  /*43d0*/  F2FP.BF16.F32.PACK_AB R163, R47.reuse, R46 ;  /* 0x0000002e2fa3723e */ /* 0x044fe200000010ff */
[----:B------:R-:W-:-:S06]  /*43e0*/  FADD.FTZ R47, R47, R10 ;  /* 0x0000000a2f2f7221 */ /* 0x000fcc0000010000 */
[----:B------:R-:W2:Y:S01]  /*43f0*/  MUFU.EX2 R51, R51 ;  /* 0x0000003300337308 */ /* 0x000ea20000000800 */
[----:B-1----:R-:W-:-:S05]  /*4400*/  F2FP.BF16.F32.PACK_AB R162, R45, R44 ;  /* 0x0000002c2da2723e */ /* 0x002fca00000010ff */
[----:B------:R4:W-:Y:S02]  /*4410*/  STSM.16.M88.4 [R19], R160 ;  /* 0x000000a013007844 */ /* 0x0009e40000000200 */
[----:B------:R-:W-:Y:S08]  /*4420*/  MUFU.EX2 R48, R48 ;  /* 0x0000003000307308 */ /* 0x000ff00000000800 */
[----:B------:R-:W1:Y:S01]  /*4430*/  MUFU.EX2 R49, R49 ;  /* 0x0000003100317308 */ /* 0x000e620000000800 */
[----:B--2---:R-:W-:Y:S01]  /*4440*/  F2FP.BF16.F32.PACK_AB R165, R51, R50 ;  /* 0x0000003233a5723e */ /* 0x004fe200000010ff */
[----:B------:R-:W-:-:S04]  /*4450*/  FADD.FTZ R50, R50, R47 ;  /* 0x0000002f32327221 */ /* 0x000fc80000010000 */
[----:B------:R-:W-:Y:S02]  /*4460*/  FADD.FTZ R51, R51, R50 ;  /* 0x0000003233337221 */ /* 0x000fe40000010000 */
[----:B------:R-:W-:Y:S08]  /*4470*/  MUFU.EX2 R54, R54 ;  /* 0x0000003600367308 */ /* 0x000ff00000000800 */
[----:B------:R-:W2:Y:S01]  /*4480*/  MUFU.EX2 R9, R9 ;  /* 0x0000000900097308 */ /* 0x000ea20000000800 */
[----:B-1----:R-:W-:-:S07]  /*4490*/  F2FP.BF16.F32.PACK_AB R164, R49, R48 ;  /* 0x0000003031a4723e */ /* 0x002fce00000010ff */
[----:B------:R-:W-:Y:S08]  /*44a0*/  MUFU.EX2 R52, R52 ;  /* 0x0000003400347308 */ /* 0x000ff00000000800 */
[----:B------:R1:W5:Y:S01]  /*44b0*/  MUFU.EX2 R5, R6 ;  /* 0x0000000600057308 */ /* 0x0003620000000800 */
[----:B--2---:R-:W-:Y:S01]  /*44c0*/  F2FP.BF16.F32.PACK_AB R167, R9, R54 ;  /* 0x0000003609a7723e */ /* 0x004fe200000010ff */
[----:B-1----:R-:W-:-:S04]  /*44d0*/  FADD.FTZ R6, R44, R11 ;  /* 0x0000000b2c067221 */ /* 0x002fc80000010000 */
[----:B------:R-:W-:Y:S01]  /*44e0*/  FADD.FTZ R45, R45, R6 ;  /* 0x000000062d2d7221 */ /* 0x000fe20000010000 */
[----:B------:R-:W-:-:S03]  /*44f0*/  FADD.FTZ R6, R54, R51 ;  /* 0x0000003336067221 */ /* 0x000fc60000010000 */
[----:B------:R-:W-:Y:S01]  /*4500*/  FADD.FTZ R48, R48, R45 ;  /* 0x0000002d30307221 */ /* 0x000fe20000010000 */
[----:B-----5:R-:W-:Y:S01]  /*4510*/  F2FP.BF16.F32.PACK_AB R166, R5, R52 ;  /* 0x0000003405a6723e */ /* 0x020fe200000010ff */
[----:B------:R-:W-:Y:S02]  /*4520*/  FADD.FTZ R6, R9, R6 ;  /* 0x0000000609067221 */ /* 0x000fe40000010000 */
[----:B------:R-:W-:Y:S02]  /*4530*/  FADD.FTZ R49, R49, R48 ;  /* 0x0000003031317221 */ /* 0x000fe40000010000 */
[----:B------:R4:W-:Y:S02]  /*4540*/  STSM.16.M88.4 [R22], R164 ;  /* 0x000000a416007844 */ /* 0x0009e40000000200 */
[----:B------:R-:W-:-:S04]  /*4550*/  FADD.FTZ R52, R52, R49 ;  /* 0x0000003134347221 */ /* 0x000fc80000010000 */
[----:B------:R-:W-:Y:S01]  /*4560*/  FADD.FTZ R5, R5, R52 ;  /* 0x0000003405057221 */ /* 0x000fe20000010000 */
[----:B------:R-:W-:Y:S06]  /*4570*/  @!P0 BRA `(.L_x_5807) ;  /* 0x0000000000048947 */ /* 0x000fec0003800000 */
[----:B------:R-:W-:Y:S01]  /*4580*/  BPT.TRAP 0x1 ;  /* 0x000000040000795c */ /* 0x000fe20000300000 */
.L_x_5807:
[----:B------:R1:W2:Y:S01]  /*4590*/  SYNCS.PHASECHK.TRANS64.TRYWAIT P2, [R7+URZ+0x28c50], R8 ;  /* 0x028c5008070075a7 */ /* 0x0002a2000804017f */
[----:B------:R-:W-:Y:S05]  /*45a0*/  @!P0 BRA `(.L_x_5808) ;  /* 0x0000000000048947 */ /* 0x000fea0003800000 */
[----:B------:R-:W-:Y:S01]  /*45b0*/  BPT.TRAP 0x1 ;  /* 0x000000040000795c */ /* 0x000fe20000300000 */
.L_x_5808:
[----:B--2---:R-:W-:Y:S05]  /*45c0*/  @P2 BRA `(.L_x_5809) ;  /* 0x0000000000082947 */ /* 0x004fea0003800000 */
[----:B------:R-:W2:Y:S02]  /*45d0*/  SYNCS.PHASECHK.TRANS64.TRYWAIT P2, [R7+URZ+0x28c50], R8 ;  /* 0x028c5008070075a7 */ /* 0x000ea4000804017f */
[----:B--2---:R-:W-:Y:S05]  /*45e0*/  @!P2 BRA `(.L_x_5810) ;  /* 0x000000900068a947 */ /* 0x004fea0003800000 */
.L_x_5809:
[----:B------:R-:W-:Y:S01]  /*45f0*/  ULEA UR11, UR39, UR41, 0xc ;  /* 0x00000029270b7291 */ /* 0x000fe2000f8e603f */
[----:B------:R-:W-:Y:S01]  /*4600*/  WARPGROUP.ARRIVE ;  /* 0x00000000000079c5 */ /* 0x000fe20000000000 */
[----:B------:R-:W-:Y:S01]  /*4610*/  UMOV UR7, 0x40000040 ;  /* 0x4000004000077882 */ /* 0x000fe20000000000 */
[----:B------:R-:W-:Y:S01]  /*4620*/  UIMAD UR49, UR49, UR14, -UR15 ;  /* 0x0000000e313172a4 */ /* 0x000fe2000f8e0a0f */
[----:B-123--:R-:W-:Y:S01]  /*4630*/  @!P1 VIADD R7, R7, 0x28c60 ;  /* 0x00028c6007079836 */ /* 0x00efe20000000000 */
[----:B------:R-:W-:Y:S02]  /*4640*/  UIADD3 UR23, UR45, -0x2, URZ ;  /* 0xfffffffe2d177890 */ /* 0x000fe4000fffe03f */
[----:B------:R-:W-:Y:S01]  /*4650*/  UMOV UR6, UR11 ;  /* 0x0000000b00067c82 */ /* 0x000fe20008000000 */
[----:B------:R-:W-:Y:S01]  /*4660*/  UIADD3 UR49, UR42, UR49, URZ ;  /* 0x000000312a317290 */ /* 0x000fe2000fffe03f */
        /* <DEDUP_REMOVED lines=20> */
[----:B------:R-:W-:-:S04]  /*47b0*/  USHF.R.S32.HI UR6, URZ, 0x1f, UR49 ;  /* 0x0000001f3f067899 */ /* 0x000fc80008011431 */
[----:B------:R-:W-:-:S04]  /*47c0*/  ULEA.HI UR6, UR6, UR49, URZ, 0x6 ;  /* 0x0000003106067291 */ /* 0x000fc8000f8f303f */
[----:B------:R-:W-:-:S04]  /*47d0*/  USHF.R.S32.HI UR6, URZ, 0x6, UR6 ;  /* 0x000000063f067899 */ /* 0x000fc80008011406 */
[----:B------:R-:W-:-:S04]  /*47e0*/  UISETP.LT.AND UP0, UPT, URZ, UR6, UPT ;  /* 0x000000063f00728c */ /* 0x000fc8000bf01270 */
[----:B------:R-:W-:-:S04]  /*47f0*/  USEL UR22, URZ, UR6, !UP0 ;  /* 0x000000063f167287 */ /* 0x000fc8000c000000 */
[----:B------:R-:W-:-:S06]  /*4800*/  UISETP.GE.AND UP0, UPT, UR23, UR22, UPT ;  /* 0x000000161700728c */ /* 0x000fcc000bf06270 */
[----:B------:R-:W-:Y:S01]  /*4810*/  PLOP3.LUT P2, PT, PT, PT, UP0, 0x80, 0x0 ;  /* 0x000000000000781c */ /* 0x000fe20003f4f008 */
        /* <DEDUP_REMOVED lines=11> */
[----:B------:R-:W-:Y:S01]  /*48d0*/  MOV R8, R4 ;  /* 0x0000000400087202 */ /* 0x000fe20000000f00 */
[----:B------:R-:W-:Y:S01]  /*48e0*/  IMAD.MOV.U32 R9, RZ, RZ, R3 ;  /* 0x000000ffff097224 */ /* 0x000fe200078e0003 */
[----:B------:R-:W-:Y:S01]  /*48f0*/  UMOV UR25, UR39 ;  /* 0x0000002700197c82 */ /* 0x000fe20008000000 */
[----:B------:R-:W-:Y:S01]  /*4900*/  ULDC UR26, c[0x0][0x2e0] ;  /* 0x0000b800001a7ab9 */ /* 0x000fe20000000800 */
[----:B------:R-:W-:Y:S01]  /*4910*/  ULDC UR27, c[0x0][0x288] ;  /* 0x0000a200001b7ab9 */ /* 0x000fe20000000800 */
[----:B------:R-:W-:Y:S01]  /*4920*/  ULDC UR28, c[0x0][0x404] ;  /* 0x00010100001c7ab9 */ /* 0x000fe20000000800 */
[----:B------:R-:W-:Y:S01]  /*4930*/  ULDC UR24, c[0x0][0x988] ;  /* 0x0002620000187ab9 */ /* 0x000fe20000000800 */
[----:B------:R-:W-:-:S05]  /*4940*/  ULDC.64 UR20, c[0x0][0x3f8] ;  /* 0x0000fe0000147ab9 */ /* 0x000fca0000000a00 */
.L_x_5820:
[----:B------:R-:W-:-:S04]  /*4950*/  UIADD3 UR39, UR25, 0x1, URZ ;  /* 0x0000000119277890 */ /* 0x000fc8000fffe03f */
[----:B------:R-:W-:-:S04]  /*4960*/  UISETP.NE.AND UP0, UPT, UR39, 0x2, UPT ;  /* 0x000000022700788c */ /* 0x000fc8000bf05270 */
[----:B------:R-:W-:Y:S02]  /*4970*/  USEL UR6, URZ, 0x1, UP0 ;  /* 0x000000013f067887 */ /* 0x000fe40008000000 */
[----:B------:R-:W-:Y:S02]  /*4980*/  USEL UR39, UR39, URZ, UP0 ;  /* 0x0000003f27277287 */ /* 0x000fe40008000000 */
[----:B------:R-:W-:Y:S01]  /*4990*/  ULOP3.LUT UR38, UR38, UR6, URZ, 0x3c, !UPT ;  /* 0x0000000626267292 */ /* 0x000fe2000f8e3c3f */
[----:B--23--:R-:W-:Y:S11]  /*49a0*/  @!P0 BRA `(.L_x_5812) ;  /* 0x0000000000048947 */ /* 0x00cff60003800000 */
[----:B------:R-:W-:Y:S01]  /*49b0*/  BPT.TRAP 0x1 ;  /* 0x000000040000795c */ /* 0x000fe20000300000 */
.L_x_5812:
[----:B------:R-:W-:Y:S01]  /*49c0*/  ULEA UR29, UR39, UR48, 0x3 ;  /* 0x00000030271d7291 */ /* 0x000fe2000f8e183f */
[----:B-1----:R-:W-:-:S04]  /*49d0*/  MOV R7, UR38 ;  /* 0x0000002600077c02 */ /* 0x002fc80008000f00 */
[----:B------:R-:W-:-:S04]  /*49e0*/  SHF.L.U32 R7, R7, 0x1f, RZ ;  /* 0x0000001f07077819 */ /* 0x000fc800000006ff */
[----:B------:R1:W2:Y:S01]  /*49f0*/  SYNCS.PHASECHK.TRANS64.TRYWAIT P2, [UR29+0x28c30], R7 ;  /* 0x028c3007ff0075a7 */ /* 0x0002a2000804015d */
[----:B------:R-:W-:Y:S05]  /*4a00*/  @!P0 BRA `(.L_x_5813) ;  /* 0x0000000000048947 */ /* 0x000fea0003800000 */
[----:B------:R-:W-:Y:S01]  /*4a10*/  BPT.TRAP 0x1 ;  /* 0x000000040000795c */ /* 0x000fe20000300000 */
.L_x_5813:
[----:B--2---:R-:W-:Y:S05]  /*4a20*/  @P2 BRA `(.L_x_5814) ;  /* 0x0000000000082947 */ /* 0x004fea0003800000 */
[----:B------:R-:W2:Y:S02]  /*4a30*/  SYNCS.PHASECHK.TRANS64.TRYWAIT P2, [UR29+0x28c30], R7 ;  /* 0x028c3007ff0075a7 */ /* 0x000ea4000804015d */
[----:B--2---:R-:W-:Y:S05]  /*4a40*/  @!P2 BRA `(.L_x_5815) ;  /* 0x0000008c0064a947 */ /* 0x004fea0003800000 */
.L_x_5814:
[----:B------:R-:W-:Y:S01]  /*4a50*/  R2UR UR18, R0 ;  /* 0x00000000001272ca */ /* 0x000fe200000e0000 */
[----:B----4-:R-:W-:Y:S01]  /*4a60*/  WARPGROUP.ARRIVE ;  /* 0x00000000000079c5 */ /* 0x010fe20000000000 */
[----:B------:R-:W-:Y:S01]  /*4a70*/  UMOV UR19, 0x40000040 ;  /* 0x4000004000137882 */ /* 0x000fe20000000000 */
[----:B------:R-:W-:Y:S01]  /*4a80*/  UMOV UR7, 0x40000040 ;  /* 0x4000004000077882 */ /* 0x000fe20000000000 */
[----:B------:R-:W-:Y:S01]  /*4a90*/  UMOV UR11, 0x40000040 ;  /* 0x40000040000b7882 */ /* 0x000fe20000000000 */
[----:B------:R-:W-:Y:S01]  /*4aa0*/  UMOV UR15, 0x40000040 ;  /* 0x40000040000f7882 */ /* 0x000fe20000000000 */
[----:B------:R-:W-:Y:S01]  /*4ab0*/  UISETP.NE.U32.AND UP0, UPT, UR20, URZ, UPT ;  /* 0x0000003f1400728c */ /* 0x000fe2000bf05070 */
[----:B------:R-:W-:-:S03]  /*4ac0*/  IMAD.U32 R3, RZ, RZ, UR27 ;  /* 0x0000001bff037e24 */ /* 0x000fc6000f8e00ff */
[----:B------:R-:W-:-:S03]  /*4ad0*/  UISETP.NE.AND.EX UP0, UPT, UR21, URZ, UPT, UP0 ;  /* 0x0000003f1500728c */ /* 0x000fc6000bf05300 */
[----:B------:R-:W-:-:S04]  /*4ae0*/  ULEA UR18, UR39, UR18, 0x9 ;  /* 0x0000001227127291 */ /* 0x000fc8000f8e483f */
[----:B------:R-:W-:Y:S02]  /*4af0*/  UIADD3 UR6, UR18, 0x2, URZ ;  /* 0x0000000212067890 */ /* 0x000fe4000fffe03f */
[----:B------:R-:W-:Y:S02]  /*4b00*/  UIADD3 UR10, UR18, 0x4, URZ ;  /* 0x00000004120a7890 */ /* 0x000fe4000fffe03f */
[----:B------:R-:W-:Y:S02]  /*4b10*/  UIADD3 UR14, UR18, 0x6, URZ ;  /* 0x00000006120e7890 */ /* 0x000fe4000fffe03f */
[----:B------:R-:W-:Y:S03]  /*4b20*/  HGMMA.64x64x16.F32.BF16 R152, gdesc[UR16], RZ, !UPT, gsb0 ;  /* 0x00e00000109879f0 */ /* 0x000fe6000c0018ff */
[----:B------:R-:W-:Y:S02]  /*4b30*/  WARPGROUP.DEPBAR.LE gsb0, 0x0 ;  /* 0x00008000000079c5 */ /* 0x000fe40000010000 */
[----:B------:R-:W-:-:S06]  /*4b40*/  WARPGROUP.ARRIVE ;  /* 0x00000000000079c5 */ /* 0x000fcc0000000000 */
[----:B------:R-:W-:Y:S01]  /*4b50*/  HGMMA.64x64x16.F32.BF16 R152, gdesc[UR4], R152, gsb0 ;  /* 0x00e00000049879f0 */ /* 0x000fe20008001898 */
[----:B------:R-:W-:Y:S01]  /*4b60*/  UMOV UR6, 0xffffffc0 ;  /* 0xffffffc000067882 */ /* 0x000fe20000000000 */
[----:B------:R-:W-:Y:S02]  /*4b70*/  USEL UR7, UR28, 0x1, UP0 ;  /* 0x000000011c077887 */ /* 0x000fe40008000000 */
[----:B------:R-:W-:-:S04]  /*4b80*/  UIMAD UR6, UR23, UR6, 0x1 ;  /* 0x00000001170674a4 */ /* 0x000fc8000f8e0206 */
[----:B------:R-:W-:-:S04]  /*4b90*/  UIADD3 UR6, UR42, UR6, URZ ;  /* 0x000000062a067290 */ /* 0x000fc8000fffe03f */
[----:B------:R-:W-:-:S06]  /*4ba0*/  UIMAD UR6, UR7, UR26, UR6 ;  /* 0x0000001a070672a4 */ /* 0x000fcc000f8e0206 */
[----:B------:R-:W-:-:S04]  /*4bb0*/  IADD3 R3, -R3, UR6, -R16 ;  /* 0x0000000603037c10 */ /* 0x000fc8000fffe910 */
[----:B------:R-:W-:-:S04]  /*4bc0*/  IADD3 R3, R2, R3, RZ ;  /* 0x0000000302037210 */ /* 0x000fc80007ffe0ff */
[C---:B------:R-:W-:Y:S02]  /*4bd0*/  ISETP.GT.AND P2, PT, R3.reuse, RZ, PT ;  /* 0x000000ff0300720c */ /* 0x040fe40003f44270 */
[----:B------:R-:W-:Y:S01]  /*4be0*/  ISETP.GT.AND P3, PT, R3, 0x1, PT ;  /* 0x000000010300780c */ /* 0x000fe20003f64270 */
        /* <DEDUP_REMOVED lines=8> */
[----:B------:R-:W-:Y:S02]  /*4c70*/  FSEL R152, R152, -INF , P2 ;  /* 0xff80000098987808 */ /* 0x000fe40001000000 */
[----:B------:R-:W-:Y:S02]  /*4c80*/  ISETP.GT.AND P2, PT, R3, 0x8, PT ;  /* 0x000000080300780c */ /* 0x000fe40003f44270 */
[----:B------:R-:W-:Y:S02]  /*4c90*/  FSEL R153, R153, -INF , P3 ;  /* 0xff80000099997808 */ /* 0x000fe40001800000 */
[----:B--2---:R-:W-:-:S02]  /*4ca0*/  FMNMX.FTZ R4, R152, R9, !PT ;  /* 0x0000000998047209 */ /* 0x004fc40007810000 */
        /* <DEDUP_REMOVED lines=40> */
[----:B------:R-:W-:-:S04]  /*4f30*/  FMNMX.FTZ R4, R180, R11, !PT ;  /* 0x0000000bb4047209 */ /* 0x000fc80007810000 */
[----:B------:R-:W-:Y:S01]  /*4f40*/  FMNMX.FTZ R12, R181, R4, !PT ;  /* 0x00000004b50c7209 */ /* 0x000fe20007810000 */
[----:B------:R-:W-:-:S04]  /*4f50*/  VIADD R4, R3, 0x8 ;  /* 0x0000000803047836 */ /* 0x000fc80000000000 */
[----:B------:R-:W2:Y:S01]  /*4f60*/  SHFL.BFLY PT, R11, R12, 0x2, 0x1f ;  /* 0x0c401f000c0b7f89 */ /* 0x000ea200000e0000 */
[C---:B------:R-:W-:Y:S02]  /*4f70*/  ISETP.GT.AND P2, PT, R4.reuse, RZ, PT ;  /* 0x000000ff0400720c */ /* 0x040fe40003f44270 */
[C---:B------:R-:W-:Y:S02]  /*4f80*/  ISETP.GT.AND P3, PT, R4.reuse, 0x1, PT ;  /* 0x000000010400780c */ /* 0x040fe40003f64270 */
[C---:B------:R-:W-:Y:S02]  /*4f90*/  ISETP.GT.AND P4, PT, R4.reuse, 0x20, PT ;  /* 0x000000200400780c */ /* 0x040fe40003f84270 */
[----:B------:R-:W-:Y:S02]  /*4fa0*/  FSEL R155, R155, -INF , P3 ;  /* 0xff8000009b9b7808 */ /* 0x000fe40001800000 */
[C---:B------:R-:W-:Y:S02]  /*4fb0*/  ISETP.GT.AND P3, PT, R4.reuse, 0x9, PT ;  /* 0x000000090400780c */ /* 0x040fe40003f64270 */
[----:B------:R-:W-:-:S02]  /*4fc0*/  ISETP.GT.AND P5, PT, R4, 0x21, PT ;  /* 0x000000210400780c */ /* 0x000fc40003fa4270 */
[----:B------:R-:W-:Y:S02]  /*4fd0*/  FSEL R159, R159, -INF , P3 ;  /* 0xff8000009f9f7808 */ /* 0x000fe40001800000 */
[----:B------:R-:W-:Y:S02]  /*4fe0*/  ISETP.GT.AND P3, PT, R4, 0x11, PT ;  /* 0x000000110400780c */ /* 0x000fe40003f64270 */
[----:B------:R-:W-:Y:S02]  /*4ff0*/  FSEL R170, R170, -INF , P4 ;  /* 0xff800000aaaa7808 */ /* 0x000fe40002000000 */
[----:B------:R-:W-:Y:S02]  /*5000*/  FSEL R163, R163, -INF , P3 ;  /* 0xff800000a3a37808 */ /* 0x000fe40001800000 */
[----:B------:R-:W-:Y:S02]  /*5010*/  ISETP.GT.AND P3, PT, R4, 0x19, PT ;  /* 0x000000190400780c */ /* 0x000fe40003f64270 */
[----:B------:R-:W-:-:S02]  /*5020*/  FSEL R171, R171, -INF , P5 ;  /* 0xff800000abab7808 */ /* 0x000fc40002800000 */
[----:B--2---:R-:W-:Y:S02]  /*5030*/  FMNMX.FTZ R14, R12, R11, !PT ;  /* 0x0000000b0c0e7209 */ /* 0x004fe40007810000 */
[----:B------:R-:W-:Y:S02]  /*5040*/  FSEL R11, R154, -INF , P2 ;  /* 0xff8000009a0b7808 */ /* 0x000fe40001000000 */
[----:B------:R-:W-:Y:S01]  /*5050*/  ISETP.GT.AND P2, PT, R4, 0x8, PT ;  /* 0x000000080400780c */ /* 0x000fe20003f44270 */
[----:B------:R-:W2:Y:S01]  /*5060*/  SHFL.BFLY PT, R15, R14, 0x1, 0x1f ;  /* 0x0c201f000e0f7f89 */ /* 0x000ea200000e0000 */
        /* <DEDUP_REMOVED lines=13> */
[----:B------:R-:W-:Y:S02]  /*5140*/  ISETP.GT.AND P3, PT, R4, 0x28, PT ;  /* 0x000000280400780c */ /* 0x000fe40003f64270 */
        /* <DEDUP_REMOVED lines=8> */
[----:B--2---:R-:W-:Y:S02]  /*51d0*/  FMNMX.FTZ R3, R14, R15, !PT ;  /* 0x0000000f0e037209 */ /* 0x004fe40007810000 */
[----:B------:R-:W-:Y:S02]  /*51e0*/  ISETP.GT.AND P4, PT, R4, 0x31, PT ;  /* 0x000000310400780c */ /* 0x000fe40003f84270 */
[----:B------:R-:W-:Y:S01]  /*51f0*/  FSEL R178, R178, -INF , P3 ;  /* 0xff800000b2b27808 */ /* 0x000fe20001800000 */
[----:B------:R-:W-:Y:S01]  /*5200*/  FMUL.FTZ R12, R3, UR10 ;  /* 0x0000000a030c7c20 */ /* 0x000fe20008410000 */
[----:B------:R-:W-:Y:S02]  /*5210*/  FMNMX.FTZ R15, R175, R10, !PT ;  /* 0x0000000aaf0f7209 */ /* 0x000fe40007810000 */
[----:B------:R-:W-:-:S02]  /*5220*/  ISETP.GT.AND P3, PT, R4, 0x38, PT ;  /* 0x000000380400780c */ /* 0x000fc40003f64270 */
[----:B------:R-:W-:Y:S02]  /*5230*/  FSEL R179, R179, -INF , P4 ;  /* 0xff800000b3b37808 */ /* 0x000fe40002000000 */
[----:B------:R-:W-:Y:S02]  /*5240*/  FMNMX.FTZ R10, R178, R15, !PT ;  /* 0x0000000fb20a7209 */ /* 0x000fe40007810000 */
[----:B------:R-:W-:Y:S02]  /*5250*/  ISETP.GT.AND P4, PT, R4, 0x39, PT ;  /* 0x000000390400780c */ /* 0x000fe40003f84270 */
[----:B------:R-:W-:Y:S02]  /*5260*/  FSEL R182, R182, -INF , P3 ;  /* 0xff800000b6b67808 */ /* 0x000fe40001800000 */
[----:B------:R-:W-:Y:S02]  /*5270*/  FMNMX.FTZ R15, R179, R10, !PT ;  /* 0x0000000ab30f7209 */ /* 0x000fe40007810000 */
[----:B------:R-:W-:-:S02]  /*5280*/  FSETP.NEU.FTZ.AND P2, PT, R3, -INF , PT ;  /* 0xff8000000300780b */ /* 0x000fc40003f5d000 */
[----:B------:R-:W-:Y:S02]  /*5290*/  FSEL R183, R183, -INF , P4 ;  /* 0xff800000b7b77808 */ /* 0x000fe40002000000 */
[----:B------:R-:W-:Y:S02]  /*52a0*/  FMNMX.FTZ R4, R182, R15, !PT ;  /* 0x0000000fb6047209 */ /* 0x000fe40007810000 */
[----:B------:R-:W-:Y:S02]  /*52b0*/  FSEL R192, R12, RZ, P2 ;  /* 0x000000ff0cc07208 */ /* 0x000fe40001000000 */
[----:B------:R-:W-:Y:S02]  /*52c0*/  FMNMX.FTZ R4, R183, R4, !PT ;  /* 0x00000004b7047209 */ /* 0x000fe40007810000 */
[----:B------:R-:W-:Y:S01]  /*52d0*/  FSEL R20, R3, RZ, P2 ;  /* 0x000000ff03147208 */ /* 0x000fe20001000000 */
[--C-:B------:R-:W-:Y:S01]  /*52e0*/  FFMA.FTZ R15, R157, UR10, -R192.reuse ;  /* 0x0000000a9d0f7c23 */ /* 0x100fe200080108c0 */
[--C-:B------:R-:W-:Y:S01]  /*52f0*/  FFMA.FTZ R21, R161, UR10, -R192.reuse ;  /* 0x0000000aa1157c23 */ /* 0x100fe200080108c0 */
[----:B------:R-:W2:Y:S01]  /*5300*/  SHFL.BFLY PT, R157, R4, 0x2, 0x1f ;  /* 0x0c401f00049d7f89 */ /* 0x000ea200000e0000 */
[--C-:B------:R-:W-:Y:S01]  /*5310*/  FFMA.FTZ R12, R172, UR10, -R192.reuse ;  /* 0x0000000aac0c7c23 */ /* 0x100fe200080108c0 */
[----:B------:R-:W-:Y:S01]  /*5320*/  FADD.FTZ R20, -R20, R9 ;  /* 0x0000000914147221 */ /* 0x000fe20000010100 */
[--C-:B------:R-:W-:Y:S01]  /*5330*/  FFMA.FTZ R161, R173, UR10, -R192.reuse ;  /* 0x0000000aada17c23 */ /* 0x100fe200080108c0 */
[--C-:B------:R-:W-:Y:S01]  /*5340*/  FFMA.FTZ R152, R152, UR10, -R192.reuse ;  /* 0x0000000a98987c23 */ /* 0x100fe200080108c0 */
[--C-:B------:R-:W-:Y:S01]  /*5350*/  FFMA.FTZ R13, R153, UR10, -R192.reuse ;  /* 0x0000000a990d7c23 */ /* 0x100fe200080108c0 */
[----:B------:R-:W-:Y:S01]  /*5360*/  FMUL.FTZ R9, R20, UR10 ;  /* 0x0000000a14097c20 */ /* 0x000fe20008410000 */
        /* <DEDUP_REMOVED lines=10> */
[----:B--2---:R-:W-:Y:S01]  /*5410*/  FMNMX.FTZ R14, R4, R157, !PT ;  /* 0x0000009d040e7209 */ /* 0x004fe20007810000 */
[----:B------:R-:W-:-:S06]  /*5420*/  FFMA.FTZ R157, R169, UR10, -R192 ;  /* 0x0000000aa99d7c23 */ /* 0x000fcc00080108c0 */
[----:B------:R-:W2:Y:S01]  /*5430*/  MUFU.EX2 R9, R9 ;  /* 0x0000000900097308 */ /* 0x000ea20000000800 */
[----:B------:R-:W3:Y:S07]  /*5440*/  SHFL.BFLY PT, R169, R14, 0x1, 0x1f ;  /* 0x0c201f000ea97f89 */ /* 0x000eee00000e0000 */
[----:B------:R-:W4:Y:S08]  /*5450*/  MUFU.EX2 R13, R13 ;  /* 0x0000000d000d7308 */ /* 0x000f300000000800 */
[----:B------:R-:W5:Y:S01]  /*5460*/  MUFU.EX2 R154, R154 ;  /* 0x0000009a009a7308 */ /* 0x000f620000000800 */
[-C--:B--2---:R-:W-:Y:S01]  /*5470*/  FMUL.FTZ R24, R24, R9.reuse ;  /* 0x0000000918187220 */ /* 0x084fe20000410000 */
        /* <DEDUP_REMOVED lines=8> */
[----:B------:R-:W-:Y:S01]  /*5500*/  FMUL.FTZ R40, R40, R9 ;  /* 0x0000000928287220 */ /* 0x000fe20000410000 */
[----:B---3--:R-:W-:Y:S01]  /*5510*/  FMNMX.FTZ R4, R14, R169, !PT ;  /* 0x000000a90e047209 */ /* 0x008fe20007810000 */
[----:B------:R-:W-:Y:S01]  /*5520*/  FFMA.FTZ R169, R181, UR10, -R192 ;  /* 0x0000000ab5a97c23 */ /* 0x000fe200080108c0 */
[-C--:B------:R-:W-:Y:S01]  /*5530*/  FMUL.FTZ R41, R41, R9.reuse ;  /* 0x0000000929297220 */ /* 0x080fe20000410000 */
[-C--:B------:R-:W-:Y:S01]  /*5540*/  FMUL.FTZ R44, R44, R9.reuse ;  /* 0x000000092c2c7220 */ /* 0x080fe20000410000 */
[C---:B------:R-:W-:Y:S01]  /*5550*/  FSETP.NEU.FTZ.AND P2, PT, R4.reuse, -INF , PT ;  /* 0xff8000000400780b */ /* 0x040fe20003f5d000 */
[C---:B------:R-:W-:Y:S01]  /*5560*/  FMUL.FTZ R172, R4.reuse, UR10 ;  /* 0x0000000a04ac7c20 */ /* 0x040fe20008410000 */
[----:B------:R-:W3:Y:S01]  /*5570*/  MUFU.EX2 R21, R21 ;  /* 0x0000001500157308 */ /* 0x000ee20000000800 */
[-C--:B------:R-:W-:Y:S01]  /*5580*/  FMUL.FTZ R45, R45, R9.reuse ;  /* 0x000000092d2d7220 */ /* 0x080fe20000410000 */
[----:B------:R-:W-:Y:S01]  /*5590*/  FSEL R173, R4, RZ, P2 ;  /* 0x000000ff04ad7208 */ /* 0x000fe20001000000 */
[-C--:B------:R-:W-:Y:S01]  /*55a0*/  FMUL.FTZ R48, R48, R9.reuse ;  /* 0x0000000930307220 */ /* 0x080fe20000410000 */
[----:B------:R-:W-:Y:S01]  /*55b0*/  FSEL R172, R172, RZ, P2 ;  /* 0x000000ffacac7208 */ /* 0x000fe20001000000 */
[-C--:B------:R-:W-:Y:S01]  /*55c0*/  FMUL.FTZ R49, R49, R9.reuse ;  /* 0x0000000931317220 */ /* 0x080fe20000410000 */
[----:B------:R-:W-:Y:S01]  /*55d0*/  FMUL.FTZ R52, R52, R9 ;  /* 0x0000000934347220 */ /* 0x000fe20000410000 */
[----:B------:R-:W-:Y:S01]  /*55e0*/  FADD.FTZ R173, -R173, R8 ;  /* 0x00000008adad7221 */ /* 0x000fe20000010100 */
[----:B------:R1:W-:Y:S01]  /*55f0*/  MUFU.EX2 R14, R180 ;  /* 0x000000b4000e7308 */ /* 0x0003e20000000800 */
[--C-:B------:R-:W-:Y:S01]  /*5600*/  FFMA.FTZ R11, R11, UR10, -R172.reuse ;  /* 0x0000000a0b0b7c23 */ /* 0x100fe200080108ac */
[--C-:B------:R-:W-:Y:S01]  /*5610*/  FFMA.FTZ R20, R155, UR10, -R172.reuse ;  /* 0x0000000a9b147c23 */ /* 0x100fe200080108ac */
[----:B------:R-:W-:Y:S01]  /*5620*/  FMUL.FTZ R8, R173, UR10 ;  /* 0x0000000aad087c20 */ /* 0x000fe20008410000 */
[--C-:B------:R-:W-:Y:S01]  /*5630*/  FFMA.FTZ R155, R158, UR10, -R172.reuse ;  /* 0x0000000a9e9b7c23 */ /* 0x100fe200080108ac */
[----:B------:R-:W-:Y:S01]  /*5640*/  FFMA.FTZ R168, R159, UR10, -R172 ;  /* 0x0000000a9fa87c23 */ /* 0x000fe200080108ac */
[----:B------:R-:W-:Y:S01]  /*5650*/  FFMA.FTZ R158, R9, R5, R152 ;  /* 0x00000005099e7223 */ /* 0x000fe20000010098 */
[--C-:B------:R-:W-:Y:S01]  /*5660*/  FFMA.FTZ R159, R162, UR10, -R172.reuse ;  /* 0x0000000aa29f7c23 */ /* 0x100fe200080108ac */
[----:B------:R-:W-:Y:S01]  /*5670*/  MUFU.EX2 R11, R11 ;  /* 0x0000000b000b7308 */ /* 0x000fe20000000800 */
[----:B------:R-:W-:Y:S01]  /*5680*/  FFMA.FTZ R192, R171, UR10, -R172 ;  /* 0x0000000aabc07c23 */ /* 0x000fe200080108ac */
[----:B----4-:R-:W-:Y:S01]  /*5690*/  FADD.FTZ R171, R13, R158 ;  /* 0x0000009e0dab7221 */ /* 0x010fe20000010000 */
[----:B------:R-:W-:Y:S01]  /*56a0*/  FFMA.FTZ R176, R163, UR10, -R172 ;  /* 0x0000000aa3b07c23 */ /* 0x000fe200080108ac */
[----:B------:R-:W-:-:S02]  /*56b0*/  IMAD.MOV R173, RZ, RZ, -R17 ;  /* 0x000000ffffad7224 */ /* 0x000fc400078e0a11 */
[--C-:B------:R-:W-:Y:S01]  /*56c0*/  FFMA.FTZ R163, R166, UR10, -R172.reuse ;  /* 0x0000000aa6a37c23 */ /* 0x100fe200080108ac */
[----:B-----5:R-:W-:Y:S01]  /*56d0*/  FADD.FTZ R158, R154, R171 ;  /* 0x000000ab9a9e7221 */ /* 0x020fe20000010000 */
[----:B-1----:R-:W-:Y:S01]  /*56e0*/  FFMA.FTZ R180, R167, UR10, -R172 ;  /* 0x0000000aa7b47c23 */ /* 0x002fe200080108ac */
[----:B------:R-:W1:Y:S01]  /*56f0*/  MUFU.EX2 R8, R8 ;  /* 0x0000000800087308 */ /* 0x000e620000000800 */
[----:B------:R-:W-:Y:S01]  /*5700*/  ISETP.NE.AND P2, PT, R16, R173, PT ;  /* 0x000000ad1000720c */ /* 0x000fe20003f45270 */
[----:B------:R-:W-:Y:S01]  /*5710*/  FADD.FTZ R173, R15, R158 ;  /* 0x0000009e0fad7221 */ /* 0x000fe20000010000 */
[--C-:B------:R-:W-:Y:S01]  /*5720*/  FFMA.FTZ R167, R170, UR10, -R172.reuse ;  /* 0x0000000aaaa77c23 */ /* 0x100fe200080108ac */
[----:B------:R-:W-:Y:S01]  /*5730*/  MOV R170, UR29 ;  /* 0x0000001d00aa7c02 */ /* 0x000fe20008000f00 */
[--C-:B------:R-:W-:Y:S01]  /*5740*/  FFMA.FTZ R174, R174, UR10, -R172.reuse ;  /* 0x0000000aaeae7c23 */ /* 0x100fe200080108ac */
[----:B--2---:R-:W-:Y:S01]  /*5750*/  FADD.FTZ R162, R156, R173 ;  /* 0x000000ad9ca27221 */ /* 0x004fe20000010000 */
[----:B------:R-:W-:Y:S01]  /*5760*/  FFMA.FTZ R175, R175, UR10, -R172 ;  /* 0x0000000aafaf7c23 */ /* 0x000fe200080108ac */
[----:B------:R-:W2:Y:S01]  /*5770*/  MUFU.EX2 R20, R20 ;  /* 0x0000001400147308 */ /* 0x000ea20000000800 */
[----:B------:R-:W-:Y:S01]  /*5780*/  @!P1 IADD3 R5, R170, 0x28c40, RZ ;  /* 0x00028c40aa059810 */ /* 0x000fe20007ffe0ff */
[----:B---3--:R-:W-:Y:S01]  /*5790*/  FADD.FTZ R173, R21, R162 ;  /* 0x000000a215ad7221 */ /* 0x008fe20000010000 */
[----:B------:R-:W-:Y:S01]  /*57a0*/  F2FP.BF16.F32.PACK_AB R152, R13, R152 ;  /* 0x000000980d98723e */ /* 0x000fe200000010ff */
[--C-:B------:R-:W-:Y:S01]  /*57b0*/  FFMA.FTZ R178, R178, UR10, -R172.reuse ;  /* 0x0000000ab2b27c23 */ /* 0x100fe200080108ac */
[----:B------:R-:W-:Y:S01]  /*57c0*/  @!P1 PRMT R5, RZ, 0x654, R5 ;  /* 0x00000654ff059816 */ /* 0x000fe20000000005 */
[--C-:B------:R-:W-:Y:S01]  /*57d0*/  FFMA.FTZ R179, R179, UR10, -R172.reuse ;  /* 0x0000000ab3b37c23 */ /* 0x100fe200080108ac */
[--C-:B------:R-:W-:Y:S01]  /*57e0*/  FFMA.FTZ R182, R182, UR10, -R172.reuse ;  /* 0x0000000ab6b67c23 */ /* 0x100fe200080108ac */
[----:B------:R-:W3:Y:S01]  /*57f0*/  MUFU.EX2 R155, R155 ;  /* 0x0000009b009b7308 */ /* 0x000ee20000000800 */
[----:B-1----:R-:W-:Y:S01]  /*5800*/  FFMA.FTZ R171, R8, R6, R11 ;  /* 0x0000000608ab7223 */ /* 0x002fe2000001000b */
[----:B------:R1:W-:Y:S01]  /*5810*/  @!P1 SYNCS.ARRIVE.TRANS64.RED.A1T0 RZ, [R5+URZ], RZ ;  /* 0x000000ff05ff99a7 */ /* 0x0003e2000810043f */
[----:B------:R-:W-:Y:S01]  /*5820*/  FFMA.FTZ R172, R183, UR10, -R172 ;  /* 0x0000000ab7ac7c23 */ /* 0x000fe200080108ac */
[----:B------:R-:W-:Y:S01]  /*5830*/  F2FP.BF16.F32.PACK_AB R154, R15, R154 ;  /* 0x0000009a0f9a723e */ /* 0x000fe200000010ff */
[-C--:B------:R-:W-:Y:S01]  /*5840*/  FMUL.FTZ R53, R53, R9.reuse ;  /* 0x0000000935357220 */ /* 0x080fe20000410000 */
[----:B------:R-:W-:Y:S01]  /*5850*/  F2FP.BF16.F32.PACK_AB R156, R21, R156 ;  /* 0x0000009c159c723e */ /* 0x000fe200000010ff */
[----:B------:R-:W-:Y:S01]  /*5860*/  FMUL.FTZ R56, R56, R9 ;  /* 0x0000000938387220 */ /* 0x000fe20000410000 */
[----:B------:R-:W4:Y:S01]  /*5870*/  MUFU.EX2 R168, R168 ;  /* 0x000000a800a87308 */ /* 0x000f220000000800 */
[----:B--2---:R-:W-:Y:S01]  /*5880*/  FADD.FTZ R158, R20, R171 ;  /* 0x000000ab149e7221 */ /* 0x004fe20000010000 */
[----:B-1----:R-:W-:-:S02]  /*5890*/  IMAD.U32 R5, RZ, RZ, UR25 ;  /* 0x00000019ff057e24 */ /* 0x002fc4000f8e00ff */
[-C--:B------:R-:W-:Y:S01]  /*58a0*/  FMUL.FTZ R57, R57, R9.reuse ;  /* 0x0000000939397220 */ /* 0x080fe20000410000 */
[-C--:B------:R-:W-:Y:S01]  /*58b0*/  FMUL.FTZ R60, R60, R9.reuse ;  /* 0x000000093c3c7220 */ /* 0x080fe20000410000 */
[-C--:B------:R-:W-:Y:S01]  /*58c0*/  FMUL.FTZ R61, R61, R9.reuse ;  /* 0x000000093d3d7220 */ /* 0x080fe20000410000 */
[-C--:B------:R-:W-:Y:S01]  /*58d0*/  FMUL.FTZ R64, R64, R9.reuse ;  /* 0x0000000940407220 */ /* 0x080fe20000410000 */
[----:B------:R-:W-:Y:S01]  /*58e0*/  @!P2 LEA R5, R5, R2, 0x6 ;  /* 0x000000020505a211 */ /* 0x000fe200078e30ff */
[----:B------:R-:W1:Y:S01]  /*58f0*/  MUFU.EX2 R159, R159 ;  /* 0x0000009f009f7308 */ /* 0x000e620000000800 */
[----:B---3--:R-:W-:Y:S01]  /*5900*/  FADD.FTZ R171, R155, R158 ;  /* 0x0000009e9bab7221 */ /* 0x008fe20000010000 */
[-C--:B------:R-:W-:Y:S01]  /*5910*/  FMUL.FTZ R65, R65, R9.reuse ;  /* 0x0000000941417220 */ /* 0x080fe20000410000 */
[----:B------:R-:W-:Y:S01]  /*5920*/  @!P2 LEA R5, R5, UR48, 0x2 ;  /* 0x000000300505ac11 */ /* 0x000fe2000f8e10ff */
[-C--:B------:R-:W-:Y:S01]  /*5930*/  FMUL.FTZ R68, R68, R9.reuse ;  /* 0x0000000944447220 */ /* 0x080fe20000410000 */
[-C--:B------:R-:W-:Y:S01]  /*5940*/  FMUL.FTZ R69, R69, R9.reuse ;  /* 0x0000000945457220 */ /* 0x080fe20000410000 */
[-C--:B------:R-:W-:Y:S01]  /*5950*/  FMUL.FTZ R72, R72, R9.reuse ;  /* 0x0000000948487220 */ /* 0x080fe20000410000 */
[----:B------:R-:W-:Y:S01]  /*5960*/  FMUL.FTZ R73, R73, R9 ;  /* 0x0000000949497220 */ /* 0x000fe20000410000 */
[----:B------:R-:W2:Y:S01]  /*5970*/  MUFU.EX2 R176, R176 ;  /* 0x000000b000b07308 */ /* 0x000ea20000000800 */
[C---:B----4-:R-:W-:Y:S01]  /*5980*/  FADD.FTZ R158, R168.reuse, R171 ;  /* 0x000000aba89e7221 */ /* 0x050fe20000010000 */
[----:B------:R-:W-:Y:S01]  /*5990*/  @!P2 STS [R5+0x28800], R9 ;  /* 0x028800090500a388 */ /* 0x000fe20000000800 */
[----:B------:R-:W-:Y:S01]  /*59a0*/  F2FP.BF16.F32.PACK_AB R155, R168, R155 ;  /* 0x0000009ba89b723e */ /* 0x000fe200000010ff */
[-C--:B------:R-:W-:Y:S01]  /*59b0*/  FMUL.FTZ R76, R76, R9.reuse ;  /* 0x000000094c4c7220 */ /* 0x080fe20000410000 */
[-C--:B------:R-:W-:Y:S01]  /*59c0*/  FMUL.FTZ R77, R77, R9.reuse ;  /* 0x000000094d4d7220 */ /* 0x080fe20000410000 */
[----:B------:R3:W-:Y:S01]  /*59d0*/  @!P2 STS [R5+0x28820], R8 ;  /* 0x028820080500a388 */ /* 0x0007e20000000800 */
[-C--:B------:R-:W-:Y:S01]  /*59e0*/  FMUL.FTZ R80, R80, R9.reuse ;  /* 0x0000000950507220 */ /* 0x080fe20000410000 */
[----:B------:R-:W4:Y:S01]  /*59f0*/  MUFU.EX2 R10, R10 ;  /* 0x0000000a000a7308 */ /* 0x000f220000000800 */
        /* <DEDUP_REMOVED lines=45> */
[----:B------:R-:W-:Y:S01]  /*5cd0*/  FMUL.FTZ R149, R149, R9 ;  /* 0x0000000995957220 */ /* 0x000fe20000410000 */
        /* <DEDUP_REMOVED lines=10> */
[----:B--2---:R-:W-:Y:S01]  /*5d80*/  FADD.FTZ R13, R167, R158 ;  /* 0x0000009ea70d7221 */ /* 0x004fe20000010000 */
[----:B------:R-:W-:Y:S01]  /*5d90*/  F2FP.BF16.F32.PACK_AB R158, R153, R10 ;  /* 0x0000000a999e723e */ /* 0x000fe200000010ff */
[-C--:B------:R-:W-:Y:S01]  /*5da0*/  FMUL.FTZ R39, R39, R8.reuse ;  /* 0x0000000827277220 */ /* 0x080fe20000410000 */
[----:B------:R-:W-:Y:S01]  /*5db0*/  F2FP.BF16.F32.PACK_AB R153, R20, R11 ;  /* 0x0000000b1499723e */ /* 0x000fe200000010ff */
[----:B------:R-:W-:Y:S01]  /*5dc0*/  BAR.SYNC.DEFER_BLOCKING 0xf, 0x100 ;  /* 0x03c4000000007b1d */ /* 0x000fe20000010000 */
[-C--:B------:R-:W-:Y:S01]  /*5dd0*/  FMUL.FTZ R42, R42, R8.reuse ;  /* 0x000000082a2a7220 */ /* 0x080fe20000410000 */
[-C--:B------:R-:W-:Y:S01]  /*5de0*/  FMUL.FTZ R43, R43, R8.reuse ;  /* 0x000000082b2b7220 */ /* 0x080fe20000410000 */
[----:B------:R-:W-:Y:S01]  /*5df0*/  FMUL.FTZ R46, R46, R8 ;  /* 0x000000082e2e7220 */ /* 0x000fe20000410000 */
[C---:B----4-:R-:W-:Y:S01]  /*5e00*/  FADD.FTZ R173, R157.reuse, R162 ;  /* 0x000000a29dad7221 */ /* 0x050fe20000010000 */
[----:B------:R-:W-:Y:S01]  /*5e10*/  F2FP.BF16.F32.PACK_AB R160, R157, R160 ;  /* 0x000000a09da0723e */ /* 0x000fe200000010ff */
[----:B------:R-:W2:Y:S01]  /*5e20*/  MUFU.EX2 R12, R12 ;  /* 0x0000000c000c7308 */ /* 0x000ea20000000800 */
[----:B------:R-:W-:Y:S01]  /*5e30*/  F2FP.BF16.F32.PACK_AB R157, R176, R159 ;  /* 0x0000009fb09d723e */ /* 0x000fe200000010ff */
[-C--:B------:R-:W-:Y:S01]  /*5e40*/  FMUL.FTZ R47, R47, R8.reuse ;  /* 0x000000082f2f7220 */ /* 0x080fe20000410000 */
[----:B------:R-:W-:Y:S01]  /*5e50*/  F2FP.BF16.F32.PACK_AB R159, R180, R163 ;  /* 0x000000a3b49f723e */ /* 0x000fe200000010ff */
[-C--:B------:R-:W-:Y:S01]  /*5e60*/  FMUL.FTZ R50, R50, R8.reuse ;  /* 0x0000000832327220 */ /* 0x080fe20000410000 */
[-C--:B------:R-:W-:Y:S01]  /*5e70*/  FMUL.FTZ R51, R51, R8.reuse ;  /* 0x0000000833337220 */ /* 0x080fe20000410000 */
[----:B-1----:R-:W-:Y:S01]  /*5e80*/  FADD.FTZ R13, R192, R13 ;  /* 0x0000000dc00d7221 */ /* 0x002fe20000010000 */
        /* <DEDUP_REMOVED lines=11> */
[----:B------:R2:W-:Y:S01]  /*5f40*/  STSM.16.M88.4 [R18+0x26800], R152 ;  /* 0x0268009812007844 */ /* 0x0005e20000000200 */
[-C--:B------:R-:W-:Y:S01]  /*5f50*/  FMUL.FTZ R70, R70, R8.reuse ;  /* 0x0000000846467220 */ /* 0x080fe20000410000 */
[-C--:B------:R-:W-:Y:S01]  /*5f60*/  FMUL.FTZ R71, R71, R8.reuse ;  /* 0x0000000847477220 */ /* 0x080fe20000410000 */
[-C--:B------:R-:W-:Y:S01]  /*5f70*/  FMUL.FTZ R74, R74, R8.reuse ;  /* 0x000000084a4a7220 */ /* 0x080fe20000410000 */
[----:B------:R2:W-:Y:S01]  /*5f80*/  STSM.16.M88.4 [R23], R156 ;  /* 0x0000009c17007844 */ /* 0x0005e20000000200 */
[-C--:B------:R-:W-:Y:S01]  /*5f90*/  FMUL.FTZ R75, R75, R8.reuse ;  /* 0x000000084b4b7220 */ /* 0x080fe20000410000 */
[----:B------:R-:W5:Y:S01]  /*5fa0*/  MUFU.EX2 R164, R164 ;  /* 0x000000a400a47308 */ /* 0x000f620000000800 */
        /* <DEDUP_REMOVED lines=22> */
[----:B------:R-:W-:Y:S01]  /*6110*/  FMUL.FTZ R111, R111, R8 ;  /* 0x000000086f6f7220 */ /* 0x000fe20000410000 */
[----:B------:R-:W4:Y:S01]  /*6120*/  MUFU.EX2 R178, R178 ;  /* 0x000000b200b27308 */ /* 0x000f220000000800 */
[----:B-1----:R-:W-:Y:S01]  /*6130*/  FADD.FTZ R15, R165, R162 ;  /* 0x000000a2a50f7221 */ /* 0x002fe20000010000 */
[----:B------:R-:W-:Y:S01]  /*6140*/  F2FP.BF16.F32.PACK_AB R162, R161, R12 ;  /* 0x0000000ca1a2723e */ /* 0x000fe200000010ff */
[----:B------:R-:W-:Y:S01]  /*6150*/  FMUL.FTZ R114, R114, R8 ;  /* 0x0000000872727220 */ /* 0x000fe20000410000 */
[----:B------:R-:W-:Y:S01]  /*6160*/  F2FP.BF16.F32.PACK_AB R164, R165, R164 ;  /* 0x000000a4a5a4723e */ /* 0x000fe200000010ff */
[----:B------:R-:W-:Y:S01]  /*6170*/  FADD.FTZ R166, R14, R15 ;  /* 0x0000000f0ea67221 */ /* 0x000fe20000010000 */
[----:B------:R-:W-:Y:S01]  /*6180*/  F2FP.BF16.F32.PACK_AB R161, R192, R167 ;  /* 0x000000a7c0a1723e */ /* 0x000fe200000010ff */
[----:B------:R-:W-:Y:S01]  /*6190*/  FMUL.FTZ R115, R115, R8 ;  /* 0x0000000873737220 */ /* 0x000fe20000410000 */
[----:B------:R-:W1:Y:S01]  /*61a0*/  MUFU.EX2 R169, R169 ;  /* 0x000000a900a97308 */ /* 0x000e620000000800 */
[C---:B---3--:R-:W-:Y:S01]  /*61b0*/  FADD.FTZ R5, R175.reuse, R10 ;  /* 0x0000000aaf057221 */ /* 0x048fe20000010000 */
[----:B------:R-:W-:Y:S01]  /*61c0*/  F2FP.BF16.F32.PACK_AB R163, R175, R6 ;  /* 0x00000006afa3723e */ /* 0x000fe200000010ff */
[-C--:B------:R-:W-:Y:S01]  /*61d0*/  FMUL.FTZ R118, R118, R8.reuse ;  /* 0x0000000876767220 */ /* 0x080fe20000410000 */
[-C--:B------:R-:W-:Y:S01]  /*61e0*/  FMUL.FTZ R119, R119, R8.reuse ;  /* 0x0000000877777220 */ /* 0x080fe20000410000 */
[-C--:B------:R-:W-:Y:S01]  /*61f0*/  FMUL.FTZ R122, R122, R8.reuse ;  /* 0x000000087a7a7220 */ /* 0x080fe20000410000 */
[-C--:B------:R-:W-:Y:S01]  /*6200*/  FMUL.FTZ R123, R123, R8.reuse ;  /* 0x000000087b7b7220 */ /* 0x080fe20000410000 */
[----:B------:R2:W-:Y:S01]  /*6210*/  STSM.16.M88.4 [R19], R160 ;  /* 0x000000a013007844 */ /* 0x0005e20000000200 */
        /* <DEDUP_REMOVED lines=9> */
[C---:B-1----:R-:W-:Y:S01]  /*62b0*/  FADD.FTZ R5, R169.reuse, R166 ;  /* 0x000000a6a9057221 */ /* 0x042fe20000010000 */
[----:B------:R-:W-:Y:S01]  /*62c0*/  F2FP.BF16.F32.PACK_AB R166, R169, R14 ;  /* 0x0000000ea9a6723e */ /* 0x000fe200000010ff */
        /* <DEDUP_REMOVED lines=8> */
[-C--:B------:R-:W-:Y:S01]  /*6350*/  FMUL.FTZ R147, R147, R8.reuse ;  /* 0x0000000893937220 */ /* 0x080fe20000410000 */
[-C--:B------:R-:W-:Y:S01]  /*6360*/  FMUL.FTZ R150, R150, R8.reuse ;  /* 0x0000000896967220 */ /* 0x080fe20000410000 */
[----:B------:R-:W-:Y:S01]  /*6370*/  FMUL.FTZ R151, R151, R8 ;  /* 0x0000000897977220 */ /* 0x000fe20000410000 */
[----:B----4-:R-:W-:Y:S01]  /*6380*/  FADD.FTZ R10, R182, R11 ;  /* 0x0000000bb60a7221 */ /* 0x010fe20000010000 */
[----:B-1----:R-:W-:-:S03]  /*6390*/  F2FP.BF16.F32.PACK_AB R167, R13, R182 ;  /* 0x000000b60da7723e */ /* 0x002fc600000010ff */
[----:B------:R-:W-:Y:S02]  /*63a0*/  FADD.FTZ R6, R13, R10 ;  /* 0x0000000a0d067221 */ /* 0x000fe40000010000 */
[----:B------:R2:W-:Y:S01]  /*63b0*/  STSM.16.M88.4 [R22], R164 ;  /* 0x000000a416007844 */ /* 0x0005e20000000200 */
[----:B------:R-:W-:Y:S05]  /*63c0*/  @!P0 BRA `(.L_x_5816) ;  /* 0x0000000000048947 */ /* 0x000fea0003800000 */
[----:B------:R-:W-:Y:S01]  /*63d0*/  BPT.TRAP 0x1 ;  /* 0x000000040000795c */ /* 0x000fe20000300000 */
.L_x_5816:
[----:B------:R1:W3:Y:S01]  /*63e0*/  SYNCS.PHASECHK.TRANS64.TRYWAIT P2, [UR29+0x28c50], R7 ;  /* 0x028c5007ff0075a7 */ /* 0x0002e2000804015d */
[----:B------:R-:W-:Y:S05]  /*63f0*/  @!P0 BRA `(.L_x_5817) ;  /* 0x0000000000048947 */ /* 0x000fea0003800000 */
[----:B------:R-:W-:Y:S01]  /*6400*/  BPT.TRAP 0x1 ;  /* 0x000000040000795c */ /* 0x000fe20000300000 */
.L_x_5817:
[----:B---3--:R-:W-:Y:S05]  /*6410*/  @P2 BRA `(.L_x_5818) ;  /* 0x0000000000082947 */ /* 0x008fea0003800000 */
[----:B------:R-:W3:Y:S02]  /*6420*/  SYNCS.PHASECHK.TRANS64.TRYWAIT P2, [UR29+0x28c50], R7 ;  /* 0x028c5007ff0075a7 */ /* 0x000ee4000804015d */
[----:B---3--:R-:W-:Y:S05]  /*6430*/  @!P2 BRA `(.L_x_5819) ;  /* 0x000000740000a947 */ /* 0x008fea0003800000 */
.L_x_5818:
[----:B------:R-:W-:Y:S01]  /*6440*/  ULEA UR11, UR39, UR41, 0xc ;  /* 0x00000029270b7291 */ /* 0x000fe2000f8e603f */
[----:B------:R-:W-:Y:S01]  /*6450*/  WARPGROUP.ARRIVE ;  /* 0x00000000000079c5 */ /* 0x000fe20000000000 */
[----:B------:R-:W-:Y:S01]  /*6460*/  UMOV UR7, 0x40000040 ;  /* 0x4000004000077882 */ /* 0x000fe20000000000 */
[----:B------:R-:W-:Y:S01]  /*6470*/  UISETP.GT.AND UP0, UPT, UR23, UR22, UPT ;  /* 0x000000161700728c */ /* 0x000fe2000bf04270 */
[----:B---3--:R-:W-:Y:S01]  /*6480*/  @!P1 VIADD R170, R170, 0x28c60 ;  /* 0x00028c60aaaa9836 */ /* 0x008fe20000000000 */
[----:B------:R-:W-:Y:S01]  /*6490*/  UIADD3 UR23, UR23, -0x1, URZ ;  /* 0xffffffff17177890 */ /* 0x000fe2000fffe03f */
[----:B------:R-:W-:Y:S01]  /*64a0*/  MOV R8, R4 ;  /* 0x0000000400087202 */ /* 0x000fe20000000f00 */
[----:B------:R-:W-:Y:S01]  /*64b0*/  UMOV UR6, UR11 ;  /* 0x0000000b00067c82 */ /* 0x000fe20008000000 */
[----:B------:R-:W-:Y:S01]  /*64c0*/  UMOV UR25, UR39 ;  /* 0x0000002700197c82 */ /* 0x000fe20008000000 */
[----:B------:R-:W-:Y:S01]  /*64d0*/  HGMMA.64x256x16.F32.BF16 R24, R152, gdesc[UR4].tnspB, R24, gsb0 ;  /* 0x43e0000498187df0 */ /* 0x000fe20008001818 */
[----:B------:R-:W-:Y:S01]  /*64e0*/  UIADD3 UR6, UR11, 0x80, URZ ;  /* 0x000000800b067890 */ /* 0x000fe2000fffe03f */
[----:B------:R-:W-:Y:S01]  /*64f0*/  PLOP3.LUT P2, PT, PT, PT, UP0, 0x80, 0x0 ;  /* 0x000000000000781c */ /* 0x000fe20003f4f008 */
[----:B------:R-:W-:Y:S01]  /*6500*/  UMOV UR7, 0x40000040 ;  /* 0x4000004000077882 */ /* 0x000fe20000000000 */
[----:B------:R-:W-:Y:S01]  /*6510*/  @!P1 PRMT R170, RZ, 0x654, R170 ;  /* 0x00000654ffaa9816 */ /* 0x000fe200000000aa */
[----:B------:R-:W-:Y:S01]  /*6520*/  IMAD.MOV.U32 R9, RZ, RZ, R3 ;  /* 0x000000ffff097224 */ /* 0x000fe200078e0003 */
[----:B------:R-:W-:-:S02]  /*6530*/  WARPGROUP.DEPBAR.LE gsb0, 0x0 ;  /* 0x00008000000079c5 */ /* 0x000fc40000010000 */
[----:B------:R-:W-:-:S15]  /*6540*/  WARPGROUP.ARRIVE ;  /* 0x00000000000079c5 */ /* 0x000fde0000000000 */
[----:B------:R-:W-:-:S05]  /*6550*/  NOP ;  /* 0x0000000000007918 */ /* 0x000fca0000000000 */
        /* <DEDUP_REMOVED lines=24> */
.L_x_5811:
[----:B------:R-:W-:-:S13]  /*66e0*/  ISETP.LE.AND P2, PT, RZ, UR23, PT ;  /* 0x00000017ff007c0c */ /* 0x000fda000bf43270 */
[----:B------:R-:W-:Y:S05]  /*66f0*/  @!P2 BRA `(.L_x_5821) ;  /* 0x00000018002ca947 */ /* 0x000fea0003800000 */
[----:B------:R-:W-:Y:S01]  /*6700*/  MOV R9, R4 ;  /* 0x0000000400097202 */ /* 0x000fe20000000f00 */
[----:B------:R-:W-:Y:S01]  /*6710*/  IMAD.MOV.U32 R8, RZ, RZ, R3 ;  /* 0x000000ffff087224 */ /* 0x000fe200078e0003 */
[----:B------:R-:W-:Y:S01]  /*6720*/  UMOV UR21, UR39 ;  /* 0x0000002700157c82 */ /* 0x000fe20008000000 */
[----:B------:R-:W-:-:S05]  /*6730*/  ULDC UR20, c[0x0][0x988] ;  /* 0x0002620000147ab9 */ /* 0x000fca0000000800 */
.L_x_5830:
[----:B------:R-:W-:-:S04]  /*6740*/  UIADD3 UR39, UR21, 0x1, URZ ;  /* 0x0000000115277890 */ /* 0x000fc8000fffe03f */
[----:B------:R-:W-:-:S04]  /*6750*/  UISETP.NE.AND UP0, UPT, UR39, 0x2, UPT ;  /* 0x000000022700788c */ /* 0x000fc8000bf05270 */
[----:B------:R-:W-:Y:S02]  /*6760*/  USEL UR6, URZ, 0x1, UP0 ;  /* 0x000000013f067887 */ /* 0x000fe40008000000 */
[----:B------:R-:W-:Y:S02]  /*6770*/  USEL UR39, UR39, URZ, UP0 ;  /* 0x0000003f27277287 */ /* 0x000fe40008000000 */
[----:B------:R-:W-:Y:S01]  /*6780*/  ULOP3.LUT UR38, UR38, UR6, URZ, 0x3c, !UPT ;  /* 0x0000000626267292 */ /* 0x000fe2000f8e3c3f */
[----:B-12---:R-:W-:Y:S11]  /*6790*/  @!P0 BRA `(.L_x_5822) ;  /* 0x0000000000048947 */ /* 0x006ff60003800000 */
[----:B------:R-:W-:Y:S01]  /*67a0*/  BPT.TRAP 0x1 ;  /* 0x000000040000795c */ /* 0x000fe20000300000 */
.L_x_5822:
[----:B------:R-:W-:Y:S01]  /*67b0*/  ULEA UR22, UR39, UR48, 0x3 ;  /* 0x0000003027167291 */ /* 0x000fe2000f8e183f */
[----:B-1----:R-:W-:-:S04]  /*67c0*/  MOV R7, UR38 ;  /* 0x0000002600077c02 */ /* 0x002fc80008000f00 */
[----:B------:R-:W-:-:S04]  /*67d0*/  SHF.L.U32 R7, R7, 0x1f, RZ ;  /* 0x0000001f07077819 */ /* 0x000fc800000006ff */
[----:B------:R1:W1:Y:S01]  /*67e0*/  SYNCS.PHASECHK.TRANS64.TRYWAIT P2, [UR22+0x28c30], R7 ;  /* 0x028c3007ff0075a7 */ /* 0x0002620008040156 */
[----:B------:R-:W-:Y:S05]  /*67f0*/  @!P0 BRA `(.L_x_5823) ;  /* 0x0000000000048947 */ /* 0x000fea0003800000 */
[----:B------:R-:W-:Y:S01]  /*6800*/  BPT.TRAP 0x1 ;  /* 0x000000040000795c */ /* 0x000fe20000300000 */
.L_x_5823:
[----:B-1----:R-:W-:Y:S05]  /*6810*/  @P2 BRA `(.L_x_5824) ;  /* 0x0000000000082947 */ /* 0x002fea0003800000 */
[----:B------:R-:W1:Y:S02]  /*6820*/  SYNCS.PHASECHK.TRANS64.TRYWAIT P2, [UR22+0x28c30], R7 ;  /* 0x028c3007ff0075a7 */ /* 0x000e640008040156 */
[----:B-1----:R-:W-:Y:S05]  /*6830*/  @!P2 BRA `(.L_x_5825) ;  /* 0x000000700014a947 */ /* 0x002fea0003800000 */
.L_x_5824:
[----:B------:R-:W-:Y:S01]  /*6840*/  R2UR UR18, R0 ;  /* 0x00000000001272ca */ /* 0x000fe200000e0000 */
[----:B--234-:R-:W-:Y:S01]  /*6850*/  WARPGROUP.ARRIVE ;  /* 0x00000000000079c5 */ /* 0x01cfe20000000000 */
        /* <DEDUP_REMOVED lines=57> */
[----:B------:R-:W1:Y:S01]  /*6bf0*/  MUFU.EX2 R8, R8 ;  /* 0x0000000800087308 */ /* 0x000e620000000800 */
        /* <DEDUP_REMOVED lines=10> */
[----:B------:R-:W-:-:S02]  /*6ca0*/  FFMA.FTZ R164, R176, UR10, -R192 ;  /* 0x0000000ab0a47c23 */ /* 0x000fc400080108c0 */
[----:B------:R-:W-:-:S03]  /*6cb0*/  FMNMX.FTZ R4, R178, R13, !PT ;  /* 0x0000000db2047209 */ /* 0x000fc60007810000 */
[----:B------:R-:W3:Y:S01]  /*6cc0*/  MUFU.EX2 R152, R152 ;  /* 0x0000009800987308 */ /* 0x000ee20000000800 */
[----:B------:R-:W-:Y:S01]  /*6cd0*/  FMNMX.FTZ R13, R179, R4, !PT ;  /* 0x00000004b30d7209 */ /* 0x000fe20007810000 */
[-C--:B-1----:R-:W-:Y:S01]  /*6ce0*/  FMUL.FTZ R24, R24, R8.reuse ;  /* 0x0000000818187220 */ /* 0x082fe20000410000 */
[-C--:B------:R-:W-:Y:S01]  /*6cf0*/  FMUL.FTZ R25, R25, R8.reuse ;  /* 0x0000000819197220 */ /* 0x080fe20000410000 */
[----:B------:R-:W-:Y:S01]  /*6d00*/  FMUL.FTZ R28, R28, R8 ;  /* 0x000000081c1c7220 */ /* 0x000fe20000410000 */
[----:B------:R-:W-:Y:S01]  /*6d10*/  FMNMX.FTZ R4, R182, R13, !PT ;  /* 0x0000000db6047209 */ /* 0x000fe20007810000 */
[--C-:B------:R-:W-:Y:S01]  /*6d20*/  FFMA.FTZ R13, R157, UR10, -R192.reuse ;  /* 0x0000000a9d0d7c23 */ /* 0x100fe200080108c0 */
[----:B------:R-:W-:Y:S01]  /*6d30*/  FFMA.FTZ R157, R173, UR10, -R192 ;  /* 0x0000000aad9d7c23 */ /* 0x000fe200080108c0 */
[----:B------:R-:W1:Y:S01]  /*6d40*/  MUFU.EX2 R10, R10 ;  /* 0x0000000a000a7308 */ /* 0x000e620000000800 */
[----:B------:R-:W-:Y:S01]  /*6d50*/  FMNMX.FTZ R4, R183, R4, !PT ;  /* 0x00000004b7047209 */ /* 0x000fe20007810000 */
[----:B--2---:R-:W-:Y:S01]  /*6d60*/  FFMA.FTZ R5, R8, R5, R11 ;  /* 0x0000000508057223 */ /* 0x004fe2000001000b */
[----:B------:R-:W-:-:S02]  /*6d70*/  IMAD.MOV R173, RZ, RZ, -R17 ;  /* 0x000000ffffad7224 */ /* 0x000fc400078e0a11 */
[-C--:B------:R-:W-:Y:S01]  /*6d80*/  FMUL.FTZ R29, R29, R8.reuse ;  /* 0x000000081d1d7220 */ /* 0x080fe20000410000 */
[-C--:B------:R-:W-:Y:S01]  /*6d90*/  FMUL.FTZ R32, R32, R8.reuse ;  /* 0x0000000820207220 */ /* 0x080fe20000410000 */
[----:B------:R-:W2:Y:S01]  /*6da0*/  SHFL.BFLY PT, R153, R4, 0x2, 0x1f ;  /* 0x0c401f0004997f89 */ /* 0x000ea200000e0000 */
[-C--:B------:R-:W-:Y:S01]  /*6db0*/  FMUL.FTZ R33, R33, R8.reuse ;  /* 0x0000000821217220 */ /* 0x080fe20000410000 */
[----:B------:R-:W-:Y:S01]  /*6dc0*/  MUFU.EX2 R13, R13 ;  /* 0x0000000d000d7308 */ /* 0x000fe20000000800 */
[----:B---3--:R-:W-:Y:S01]  /*6dd0*/  FADD.FTZ R5, R152, R5 ;  /* 0x0000000598057221 */ /* 0x008fe20000010000 */
[----:B------:R-:W-:Y:S01]  /*6de0*/  ISETP.NE.AND P2, PT, R16, R173, PT ;  /* 0x000000ad1000720c */ /* 0x000fe20003f45270 */
[-C--:B------:R-:W-:Y:S01]  /*6df0*/  FMUL.FTZ R36, R36, R8.reuse ;  /* 0x0000000824247220 */ /* 0x080fe20000410000 */
[----:B------:R-:W-:Y:S01]  /*6e00*/  F2FP.BF16.F32.PACK_AB R152, R152, R11 ;  /* 0x0000000b9898723e */ /* 0x000fe200000010ff */
        /* <DEDUP_REMOVED lines=17> */
[----:B--2---:R-:W-:Y:S01]  /*6f20*/  FMNMX.FTZ R20, R4, R153, !PT ;  /* 0x0000009904147209 */ /* 0x004fe20007810000 */
[--C-:B------:R-:W-:Y:S01]  /*6f30*/  FFMA.FTZ R153, R169, UR10, -R192.reuse ;  /* 0x0000000aa9997c23 */ /* 0x100fe200080108c0 */
[----:B------:R-:W-:Y:S01]  /*6f40*/  MUFU.EX2 R12, R12 ;  /* 0x0000000c000c7308 */ /* 0x000fe20000000800 */
[-C--:B------:R-:W-:Y:S01]  /*6f50*/  FMUL.FTZ R68, R68, R8.reuse ;  /* 0x0000000844447220 */ /* 0x080fe20000410000 */
[-C--:B------:R-:W-:Y:S01]  /*6f60*/  FMUL.FTZ R69, R69, R8.reuse ;  /* 0x0000000845457220 */ /* 0x080fe20000410000 */
[----:B------:R-:W2:Y:S01]  /*6f70*/  SHFL.BFLY PT, R165, R20, 0x1, 0x1f ;  /* 0x0c201f0014a57f89 */ /* 0x000ea200000e0000 */
        /* <DEDUP_REMOVED lines=23> */
[----:B--2---:R-:W-:Y:S01]  /*70f0*/  FMNMX.FTZ R4, R20, R165, !PT ;  /* 0x000000a514047209 */ /* 0x004fe20007810000 */
[----:B------:R-:W-:Y:S01]  /*7100*/  FFMA.FTZ R165, R181, UR10, -R192 ;  /* 0x0000000ab5a57c23 */ /* 0x000fe200080108c0 */
        /* <DEDUP_REMOVED lines=14> */
[--C-:B--2---:R-:W-:Y:S01]  /*71f0*/  FFMA.FTZ R180, R167, UR10, -R177.reuse ;  /* 0x0000000aa7b47c23 */ /* 0x104fe200080108b1 */
[--C-:B------:R-:W-:Y:S01]  /*7200*/  FFMA.FTZ R167, R170, UR10, -R177.reuse ;  /* 0x0000000aaaa77c23 */ /* 0x100fe200080108b1 */
[----:B------:R-:W-:Y:S01]  /*7210*/  MOV R170, UR22 ;  /* 0x0000001600aa7c02 */ /* 0x000fe20008000f00 */
[--C-:B------:R-:W-:Y:S01]  /*7220*/  FFMA.FTZ R176, R163, UR10, -R177.reuse ;  /* 0x0000000aa3b07c23 */ /* 0x100fe200080108b1 */
[--C-:B------:R-:W-:Y:S01]  /*7230*/  FFMA.FTZ R163, R166, UR10, -R177.reuse ;  /* 0x0000000aa6a37c23 */ /* 0x100fe200080108b1 */
[--C-:B------:R-:W-:Y:S01]  /*7240*/  FFMA.FTZ R192, R171, UR10, -R177.reuse ;  /* 0x0000000aabc07c23 */ /* 0x100fe200080108b1 */
[----:B------:R-:W-:Y:S01]  /*7250*/  @!P1 IADD3 R154, R170, 0x28c40, RZ ;  /* 0x00028c40aa9a9810 */ /* 0x000fe20007ffe0ff */
[----:B------:R-:W2:Y:S01]  /*7260*/  MUFU.EX2 R168, R168 ;  /* 0x000000a800a87308 */ /* 0x000ea20000000800 */
[--C-:B------:R-:W-:Y:S01]  /*7270*/  FFMA.FTZ R171, R174, UR10, -R177.reuse ;  /* 0x0000000aaeab7c23 */ /* 0x100fe200080108b1 */
[----:B------:R-:W-:Y:S01]  /*7280*/  FFMA.FTZ R174, R175, UR10, -R177 ;  /* 0x0000000aafae7c23 */ /* 0x000fe200080108b1 */
[----:B------:R-:W-:Y:S01]  /*7290*/  @!P1 PRMT R154, RZ, 0x654, R154 ;  /* 0x00000654ff9a9816 */ /* 0x000fe2000000009a */
[----:B------:R-:W-:-:S02]  /*72a0*/  IMAD.U32 R175, RZ, RZ, UR21 ;  /* 0x00000015ffaf7e24 */ /* 0x000fc4000f8e00ff */
[--C-:B------:R-:W-:Y:S01]  /*72b0*/  FFMA.FTZ R173, R178, UR10, -R177.reuse ;  /* 0x0000000ab2ad7c23 */ /* 0x100fe200080108b1 */
[--C-:B------:R-:W-:Y:S01]  /*72c0*/  FFMA.FTZ R182, R182, UR10, -R177.reuse ;  /* 0x0000000ab6b67c23 */ /* 0x100fe200080108b1 */
[----:B------:R1:W-:Y:S01]  /*72d0*/  @!P1 SYNCS.ARRIVE.TRANS64.RED.A1T0 RZ, [R154+URZ], RZ ;  /* 0x000000ff9aff99a7 */ /* 0x0003e2000810043f */
[----:B------:R-:W3:Y:S01]  /*72e0*/  MUFU.EX2 R155, R155 ;  /* 0x0000009b009b7308 */ /* 0x000ee20000000800 */
[----:B------:R-:W-:Y:S02]  /*72f0*/  @!P2 IMAD R158, R175, 0x40, R2 ;  /* 0x00000040af9ea824 */ /* 0x000fe400078e0202 */
[--C-:B------:R-:W-:Y:S01]  /*7300*/  FFMA.FTZ R183, R183, UR10, -R177.reuse ;  /* 0x0000000ab7b77c23 */ /* 0x100fe200080108b1 */
[----:B------:R-:W-:Y:S01]  /*7310*/  FFMA.FTZ R179, R179, UR10, -R177 ;  /* 0x0000000ab3b37c23 */ /* 0x000fe200080108b1 */
[-C--:B------:R-:W-:Y:S01]  /*7320*/  FMUL.FTZ R120, R120, R8.reuse ;  /* 0x0000000878787220 */ /* 0x080fe20000410000 */
[----:B------:R-:W-:Y:S01]  /*7330*/  FMUL.FTZ R121, R121, R8 ;  /* 0x0000000879797220 */ /* 0x000fe20000410000 */
[----:B------:R-:W-:Y:S01]  /*7340*/  @!P2 LEA R158, R158, UR48, 0x2 ;  /* 0x000000309e9eac11 */ /* 0x000fe2000f8e10ff */
[----:B-1----:R-:W-:Y:S01]  /*7350*/  FADD.FTZ R154, R10, R5 ;  /* 0x000000050a9a7221 */ /* 0x002fe20000010000 */
[----:B------:R-:W1:Y:S01]  /*7360*/  MUFU.EX2 R169, R169 ;  /* 0x000000a900a97308 */ /* 0x000e620000000800 */
[----:B--2---:R-:W-:Y:S01]  /*7370*/  FFMA.FTZ R6, R9, R6, R168 ;  /* 0x0000000609067223 */ /* 0x004fe200000100a8 */
[-C--:B------:R-:W-:Y:S01]  /*7380*/  FMUL.FTZ R124, R124, R8.reuse ;  /* 0x000000087c7c7220 */ /* 0x080fe20000410000 */
[----:B------:R-:W-:Y:S01]  /*7390*/  FADD.FTZ R5, R13, R154 ;  /* 0x0000009a0d057221 */ /* 0x000fe20000010000 */
[----:B------:R-:W-:Y:S01]  /*73a0*/  @!P2 STS [R158+0x28800], R8 ;  /* 0x028800089e00a388 */ /* 0x000fe20000000800 */
[-C--:B------:R-:W-:Y:S01]  /*73b0*/  FMUL.FTZ R125, R125, R8.reuse ;  /* 0x000000087d7d7220 */ /* 0x080fe20000410000 */
[-C--:B------:R-:W-:Y:S01]  /*73c0*/  FMUL.FTZ R128, R128, R8.reuse ;  /* 0x0000000880807220 */ /* 0x080fe20000410000 */
[----:B------:R-:W-:Y:S01]  /*73d0*/  FADD.FTZ R154, R156, R5 ;  /* 0x000000059c9a7221 */ /* 0x000fe20000010000 */
[----:B------:R-:W2:Y:S01]  /*73e0*/  MUFU.EX2 R172, R172 ;  /* 0x000000ac00ac7308 */ /* 0x000ea20000000800 */
[----:B---3--:R-:W-:Y:S01]  /*73f0*/  FADD.FTZ R6, R155, R6 ;  /* 0x000000069b067221 */ /* 0x008fe20000010000 */
[----:B------:R3:W-:Y:S01]  /*7400*/  @!P2 STS [R158+0x28820], R9 ;  /* 0x028820099e00a388 */ /* 0x0007e20000000800 */
[----:B------:R-:W-:Y:S01]  /*7410*/  FADD.FTZ R175, R15, R154 ;  /* 0x0000009a0faf7221 */ /* 0x000fe20000010000 */
[-C--:B------:R-:W-:Y:S01]  /*7420*/  FMUL.FTZ R129, R129, R8.reuse ;  /* 0x0000000881817220 */ /* 0x080fe20000410000 */
[-C--:B------:R-:W-:Y:S01]  /*7430*/  FMUL.FTZ R132, R132, R8.reuse ;  /* 0x0000000884847220 */ /* 0x080fe20000410000 */
[-C--:B------:R-:W-:Y:S01]  /*7440*/  FMUL.FTZ R133, R133, R8.reuse ;  /* 0x0000000885857220 */ /* 0x080fe20000410000 */
[----:B------:R-:W-:Y:S01]  /*7450*/  FADD.FTZ R154, R12, R175 ;  /* 0x000000af0c9a7221 */ /* 0x000fe20000010000 */
[----:B------:R-:W4:Y:S01]  /*7460*/  MUFU.EX2 R159, R159 ;  /* 0x0000009f009f7308 */ /* 0x000f220000000800 */
[----:B-1----:R-:W-:Y:S01]  /*7470*/  FADD.FTZ R5, R169, R6 ;  /* 0x00000006a9057221 */ /* 0x002fe20000010000 */
[-C--:B------:R-:W-:Y:S01]  /*7480*/  FMUL.FTZ R136, R136, R8.reuse ;  /* 0x0000000888887220 */ /* 0x080fe20000410000 */
[----:B------:R-:W-:Y:S01]  /*7490*/  FADD.FTZ R175, R21, R154 ;  /* 0x0000009a15af7221 */ /* 0x000fe20000010000 */
[-C--:B------:R-:W-:Y:S01]  /*74a0*/  FMUL.FTZ R137, R137, R8.reuse ;  /* 0x0000000889897220 */ /* 0x080fe20000410000 */
[-C--:B------:R-:W-:Y:S01]  /*74b0*/  FMUL.FTZ R140, R140, R8.reuse ;  /* 0x000000088c8c7220 */ /* 0x080fe20000410000 */
[-C--:B------:R-:W-:Y:S01]  /*74c0*/  FMUL.FTZ R141, R141, R8.reuse ;  /* 0x000000088d8d7220 */ /* 0x080fe20000410000 */
[----:B------:R-:W-:Y:S01]  /*74d0*/  FADD.FTZ R154, R160, R175 ;  /* 0x000000afa09a7221 */ /* 0x000fe20000010000 */
[----:B------:R-:W1:Y:S01]  /*74e0*/  MUFU.EX2 R176, R176 ;  /* 0x000000b000b07308 */ /* 0x000e620000000800 */
[----:B--2---:R-:W-:Y:S01]  /*74f0*/  FADD.FTZ R6, R172, R5 ;  /* 0x00000005ac067221 */ /* 0x004fe20000010000 */
[-C--:B------:R-:W-:Y:S01]  /*7500*/  FMUL.FTZ R144, R144, R8.reuse ;  /* 0x0000000890907220 */ /* 0x080fe20000410000 */
[----:B------:R-:W-:Y:S01]  /*7510*/  FADD.FTZ R175, R153, R154 ;  /* 0x0000009a99af7221 */ /* 0x000fe20000010000 */
[-C--:B------:R-:W-:Y:S01]  /*7520*/  FMUL.FTZ R145, R145, R8.reuse ;  /* 0x0000000891917220 */ /* 0x080fe20000410000 */
[-C--:B------:R-:W-:Y:S01]  /*7530*/  FMUL.FTZ R148, R148, R8.reuse ;  /* 0x0000000894947220 */ /* 0x080fe20000410000 */
[----:B------:R-:W-:Y:S01]  /*7540*/  FMUL.FTZ R149, R149, R8 ;  /* 0x0000000895957220 */ /* 0x000fe20000410000 */
[----:B------:R-:W-:Y:S01]  /*7550*/  F2FP.BF16.F32.PACK_AB R160, R153, R160 ;  /* 0x000000a099a0723e */ /* 0x000fe200000010ff */
[----:B------:R-:W2:Y:S01]  /*7560*/  MUFU.EX2 R163, R163 ;  /* 0x000000a300a37308 */ /* 0x000ea20000000800 */
[----:B----4-:R-:W-:Y:S01]  /*7570*/  FADD.FTZ R5, R159, R6 ;  /* 0x000000069f057221 */ /* 0x010fe20000010000 */
[----:B------:R-:W-:Y:S01]  /*7580*/  F2FP.BF16.F32.PACK_AB R153, R155, R168 ;  /* 0x000000a89b99723e */ /* 0x000fe200000010ff */
[----:B------:R-:W-:Y:S01]  /*7590*/  FMUL.FTZ R26, R26, R9 ;  /* 0x000000091a1a7220 */ /* 0x000fe20000410000 */
[----:B------:R-:W-:Y:S01]  /*75a0*/  F2FP.BF16.F32.PACK_AB R155, R172, R169 ;  /* 0x000000a9ac9b723e */ /* 0x000fe200000010ff */
[-C--:B------:R-:W-:Y:S01]  /*75b0*/  FMUL.FTZ R27, R27, R9.reuse ;  /* 0x000000091b1b7220 */ /* 0x080fe20000410000 */
[----:B------:R-:W-:Y:S01]  /*75c0*/  F2FP.BF16.F32.PACK_AB R156, R15, R156 ;  /* 0x0000009c0f9c723e */ /* 0x000fe200000010ff */
[-C--:B------:R-:W-:Y:S01]  /*75d0*/  FMUL.FTZ R30, R30, R9.reuse ;  /* 0x000000091e1e7220 */ /* 0x080fe20000410000 */
[----:B------:R-:W4:Y:S01]  /*75e0*/  MUFU.EX2 R180, R180 ;  /* 0x000000b400b47308 */ /* 0x000f220000000800 */
[----:B-1----:R-:W-:Y:S01]  /*75f0*/  FADD.FTZ R6, R176, R5 ;  /* 0x00000005b0067221 */ /* 0x002fe20000010000 */
[----:B---3--:R-:W-:Y:S01]  /*7600*/  F2FP.BF16.F32.PACK_AB R158, R21, R12 ;  /* 0x0000000c159e723e */ /* 0x008fe200000010ff */
        /* <DEDUP_REMOVED lines=38> */
[C---:B---3--:R-:W-:Y:S01]  /*7870*/  FADD.FTZ R11, R157.reuse, R154 ;  /* 0x0000009a9d0b7221 */ /* 0x048fe20000010000 */
[----:B------:R-:W-:Y:S01]  /*7880*/  F2FP.BF16.F32.PACK_AB R162, R157, R14 ;  /* 0x0000000e9da2723e */ /* 0x000fe200000010ff */
[----:B------:R-:W-:Y:S01]  /*7890*/  FMUL.FTZ R90, R90, R9 ;  /* 0x000000095a5a7220 */ /* 0x000fe20000410000 */
[----:B------:R-:W-:Y:S01]  /*78a0*/  F2FP.BF16.F32.PACK_AB R154, R13, R10 ;  /* 0x0000000a0d9a723e */ /* 0x000fe200000010ff */
[----:B------:R-:W-:Y:S01]  /*78b0*/  BAR.SYNC.DEFER_BLOCKING 0xf, 0x100 ;  /* 0x03c4000000007b1d */ /* 0x000fe20000010000 */
[----:B------:R-:W-:Y:S01]  /*78c0*/  F2FP.BF16.F32.PACK_AB R157, R176, R159 ;  /* 0x0000009fb09d723e */ /* 0x000fe200000010ff */
[----:B------:R-:W-:Y:S01]  /*78d0*/  FMUL.FTZ R91, R91, R9 ;  /* 0x000000095b5b7220 */ /* 0x000fe20000410000 */
[----:B------:R-:W-:Y:S01]  /*78e0*/  F2FP.BF16.F32.PACK_AB R159, R180, R163 ;  /* 0x000000a3b49f723e */ /* 0x000fe200000010ff */
        /* <DEDUP_REMOVED lines=20> */
[----:B------:R1:W-:Y:S01]  /*7a30*/  STSM.16.M88.4 [R18+0x26800], R152 ;  /* 0x0268009812007844 */ /* 0x0003e20000000200 */
[-C--:B------:R-:W-:Y:S01]  /*7a40*/  FMUL.FTZ R122, R122, R9.reuse ;  /* 0x000000097a7a7220 */ /* 0x080fe20000410000 */
[-C--:B------:R-:W-:Y:S01]  /*7a50*/  FMUL.FTZ R123, R123, R9.reuse ;  /* 0x000000097b7b7220 */ /* 0x080fe20000410000 */
[-C--:B------:R-:W-:Y:S01]  /*7a60*/  FMUL.FTZ R126, R126, R9.reuse ;  /* 0x000000097e7e7220 */ /* 0x080fe20000410000 */
[----:B------:R1:W-:Y:S01]  /*7a70*/  STSM.16.M88.4 [R23], R156 ;  /* 0x0000009c17007844 */ /* 0x0003e20000000200 */
[-C--:B------:R-:W-:Y:S01]  /*7a80*/  FMUL.FTZ R127, R127, R9.reuse ;  /* 0x000000097f7f7220 */ /* 0x080fe20000410000 */
[----:B------:R-:W4:Y:S01]  /*7a90*/  MUFU.EX2 R173, R173 ;  /* 0x000000ad00ad7308 */ /* 0x000f220000000800 */
[C---:B--2---:R-:W-:Y:S01]  /*7aa0*/  FADD.FTZ R11, R161.reuse, R8 ;  /* 0x00000008a10b7221 */ /* 0x044fe20000010000 */
[----:B------:R-:W-:Y:S01]  /*7ab0*/  F2FP.BF16.F32.PACK_AB R164, R161, R164 ;  /* 0x000000a4a1a4723e */ /* 0x000fe200000010ff */
[----:B------:R-:W-:Y:S01]  /*7ac0*/  FMUL.FTZ R130, R130, R9 ;  /* 0x0000000982827220 */ /* 0x000fe20000410000 */
[----:B------:R-:W-:Y:S01]  /*7ad0*/  F2FP.BF16.F32.PACK_AB R161, R192, R167 ;  /* 0x000000a7c0a1723e */ /* 0x000fe200000010ff */
[----:B------:R-:W-:Y:S01]  /*7ae0*/  FADD.FTZ R8, R20, R11 ;  /* 0x0000000b14087221 */ /* 0x000fe20000010000 */
[-C--:B------:R-:W-:Y:S01]  /*7af0*/  FMUL.FTZ R131, R131, R9.reuse ;  /* 0x0000000983837220 */ /* 0x080fe20000410000 */
[----:B------:R-:W-:Y:S01]  /*7b00*/  FMUL.FTZ R134, R134, R9 ;  /* 0x0000000986867220 */ /* 0x000fe20000410000 */
[----:B------:R-:W2:Y:S01]  /*7b10*/  MUFU.EX2 R165, R165 ;  /* 0x000000a500a57308 */ /* 0x000ea20000000800 */
        /* <DEDUP_REMOVED lines=13> */
[----:B------:R-:W-:-:S02]  /*7bf0*/  FMUL.FTZ R151, R151, R9 ;  /* 0x0000000997977220 */ /* 0x000fc40000410000 */
[----:B------:R-:W4:Y:S01]  /*7c00*/  MUFU.EX2 R182, R182 ;  /* 0x000000b600b67308 */ /* 0x000f220000000800 */
[C---:B--2---:R-:W-:Y:S01]  /*7c10*/  FADD.FTZ R5, R165.reuse, R8 ;  /* 0x00000008a5057221 */ /* 0x044fe20000010000 */
[----:B------:R-:W-:-:S06]  /*7c20*/  F2FP.BF16.F32.PACK_AB R166, R165, R20 ;  /* 0x00000014a5a6723e */ /* 0x000fcc00000010ff */
[----:B------:R-:W2:Y:S01]  /*7c30*/  MUFU.EX2 R183, R183 ;  /* 0x000000b700b77308 */ /* 0x000ea20000000800 */
[C---:B---3--:R-:W-:Y:S01]  /*7c40*/  FADD.FTZ R11, R178.reuse, R11 ;  /* 0x0000000bb20b7221 */ /* 0x048fe20000010000 */
[----:B------:R-:W-:-:S03]  /*7c50*/  F2FP.BF16.F32.PACK_AB R165, R178, R173 ;  /* 0x000000adb2a5723e */ /* 0x000fc600000010ff */
[----:B----4-:R-:W-:Y:S01]  /*7c60*/  FADD.FTZ R6, R182, R11 ;  /* 0x0000000bb6067221 */ /* 0x010fe20000010000 */
[----:B--2---:R-:W-:-:S03]  /*7c70*/  F2FP.BF16.F32.PACK_AB R167, R183, R182 ;  /* 0x000000b6b7a7723e */ /* 0x004fc600000010ff */
[----:B------:R-:W-:Y:S02]  /*7c80*/  FADD.FTZ R6, R183, R6 ;  /* 0x00000006b7067221 */ /* 0x000fe40000010000 */
[----:B------:R1:W-:Y:S01]  /*7c90*/  STSM.16.M88.4 [R22], R164 ;  /* 0x000000a416007844 */ /* 0x0003e20000000200 */
[----:B------:R-:W-:Y:S05]  /*7ca0*/  @!P0 BRA `(.L_x_5826) ;  /* 0x0000000000048947 */ /* 0x000fea0003800000 */
[----:B------:R-:W-:Y:S01]  /*7cb0*/  BPT.TRAP 0x1 ;  /* 0x000000040000795c */ /* 0x000fe20000300000 */
.L_x_5826:
[----:B------:R2:W3:Y:S01]  /*7cc0*/  SYNCS.PHASECHK.TRANS64.TRYWAIT P2, [UR22+0x28c50], R7 ;  /* 0x028c5007ff0075a7 */ /* 0x0004e20008040156 */
[----:B------:R-:W-:Y:S05]  /*7cd0*/  @!P0 BRA `(.L_x_5827) ;  /* 0x0000000000048947 */ /* 0x000fea0003800000 */
[----:B------:R-:W-:Y:S01]  /*7ce0*/  BPT.TRAP 0x1 ;  /* 0x000000040000795c */ /* 0x000fe20000300000 */
.L_x_5827:
[----:B---3--:R-:W-:Y:S05]  /*7cf0*/  @P2 BRA `(.L_x_5828) ;  /* 0x0000000000082947 */ /* 0x008fea0003800000 */
[----:B------:R-:W3:Y:S02]  /*7d00*/  SYNCS.PHASECHK.TRANS64.TRYWAIT P2, [UR22+0x28c50], R7 ;  /* 0x028c5007ff0075a7 */ /* 0x000ee40008040156 */
[----:B---3--:R-:W-:Y:S05]  /*7d10*/  @!P2 BRA `(.L_x_5829) ;  /* 0x0000005800f4a947 */ /* 0x008fea0003800000 */
.L_x_5828:
[----:B------:R-:W-:Y:S01]  /*7d20*/  ULEA UR11, UR39, UR41, 0xc ;  /* 0x00000029270b7291 */ /* 0x000fe2000f8e603f */
[----:B------:R-:W-:Y:S01]  /*7d30*/  WARPGROUP.ARRIVE ;  /* 0x00000000000079c5 */ /* 0x000fe20000000000 */
[----:B------:R-:W-:Y:S01]  /*7d40*/  UMOV UR7, 0x40000040 ;  /* 0x4000004000077882 */ /* 0x000fe20000000000 */
[----:B------:R-:W-:Y:S01]  /*7d50*/  ISETP.LT.AND P2, PT, RZ, UR23, PT ;  /* 0x00000017ff007c0c */ /* 0x000fe2000bf41270 */
[----:B------:R-:W-:Y:S01]  /*7d60*/  UIADD3 UR23, UR23, -0x1, URZ ;  /* 0xffffffff17177890 */ /* 0x000fe2000fffe03f */
[----:B---3--:R-:W-:Y:S01]  /*7d70*/  @!P1 IADD3 R170, R170, 0x28c60, RZ ;  /* 0x00028c60aaaa9810 */ /* 0x008fe20007ffe0ff */
[----:B------:R-:W-:Y:S01]  /*7d80*/  UMOV UR21, UR39 ;  /* 0x0000002700157c82 */ /* 0x000fe20008000000 */
[----:B------:R-:W-:Y:S01]  /*7d90*/  UMOV UR6, UR11 ;  /* 0x0000000b00067c82 */ /* 0x000fe20008000000 */
[----:B------:R-:W-:Y:S01]  /*7da0*/  IMAD.MOV.U32 R9, RZ, RZ, R4 ;  /* 0x000000ffff097224 */ /* 0x000fe200078e0004 */
[----:B------:R-:W-:Y:S01]  /*7db0*/  HGMMA.64x256x16.F32.BF16 R24, R152, gdesc[UR4].tnspB, R24, gsb0 ;  /* 0x43e0000498187df0 */ /* 0x000fe20008001818 */
[----:B------:R-:W-:Y:S01]  /*7dc0*/  UIADD3 UR6, UR11, 0x80, URZ ;  /* 0x000000800b067890 */ /* 0x000fe2000fffe03f */
[----:B------:R-:W-:Y:S01]  /*7dd0*/  @!P1 PRMT R170, RZ, 0x654, R170 ;  /* 0x00000654ffaa9816 */ /* 0x000fe200000000aa */
[----:B------:R-:W-:Y:S01]  /*7de0*/  UMOV UR7, 0x40000040 ;  /* 0x4000004000077882 */ /* 0x000fe20000000000 */
[----:B------:R-:W-:Y:S01]  /*7df0*/  MOV R8, R3 ;  /* 0x0000000300087202 */ /* 0x000fe20000000f00 */
        /* <DEDUP_REMOVED lines=27> */
.L_x_5821:
[----:B------:R-:W5:Y:S01]  /*7fb0*/  SHFL.BFLY PT, R0, R5, 0x2, 0x1f ;  /* 0x0c401f0005007f89 */ /* 0x000f6200000e0000 */
[----:B------:R-:W-:Y:S01]  /*7fc0*/  MOV R12, UR10 ;  /* 0x0000000a000c7c02 */ /* 0x000fe20008000f00 */
[----:B-12-4-:R-:W-:Y:S01]  /*7fd0*/  IMAD.MOV.U32 R156, RZ, RZ, -0x800000 ;  /* 0xff800000ff9c7424 */ /* 0x016fe200078e00ff */
[----:B------:R-:W-:Y:S01]  /*7fe0*/  UIADD3 UR37, UR37, 0x1, URZ ;  /* 0x0000000125257890 */ /* 0x000fe2000fffe03f */
[----:B------:R-:W1:Y:S01]  /*7ff0*/  SHFL.BFLY PT, R9, R6, 0x2, 0x1f ;  /* 0x0c401f0006097f89 */ /* 0x000e6200000e0000 */
[----:B------:R-:W-:Y:S01]  /*8000*/  IMAD.MOV.U32 R155, RZ, RZ, -0x800000 ;  /* 0xff800000ff9b7424 */ /* 0x000fe200078e00ff */
[----:B------:R-:W-:Y:S08]  /*8010*/  BAR.ARV 0x8, 0xa0 ;  /* 0x0202800000007b1d */ /* 0x000ff00000002000 */
[----:B------:R-:W-:Y:S01]  /*8020*/  BAR.SYNC.DEFER_BLOCKING 0xf, 0x100 ;  /* 0x03c4000000007b1d */ /* 0x000fe20000010000 */
[----:B-----5:R-:W-:Y:S01]  /*8030*/  FADD.FTZ R0, R0, R5 ;  /* 0x0000000500007221 */ /* 0x020fe20000010000 */
[----:B------:R-:W-:Y:S01]  /*8040*/  IMAD.U32 R5, RZ, RZ, UR39 ;  /* 0x00000027ff057e24 */ /* 0x000fe2000f8e00ff */
[----:B------:R-:W-:Y:S01]  /*8050*/  UIADD3 UR39, UR39, 0x1, URZ ;  /* 0x0000000127277890 */ /* 0x000fe2000fffe03f */
[----:B-1----:R-:W-:-:S02]  /*8060*/  FADD.FTZ R9, R9, R6 ;  /* 0x0000000609097221 */ /* 0x002fc40000010000 */
[----:B------:R-:W1:Y:S01]  /*8070*/  SHFL.BFLY PT, R7, R0, 0x1, 0x1f ;  /* 0x0c201f0000077f89 */ /* 0x000e6200000e0000 */
[----:B------:R-:W-:-:S03]  /*8080*/  UISETP.NE.AND UP0, UPT, UR39, 0x2, UPT ;  /* 0x000000022700788c */ /* 0x000fc6000bf05270 */
[----:B------:R-:W2:Y:S01]  /*8090*/  SHFL.BFLY PT, R8, R9, 0x1, 0x1f ;  /* 0x0c201f0009087f89 */ /* 0x000ea200000e0000 */
[----:B------:R-:W-:Y:S02]  /*80a0*/  USEL UR4, URZ, 0x1, UP0 ;  /* 0x000000013f047887 */ /* 0x000fe40008000000 */
[----:B------:R-:W-:Y:S02]  /*80b0*/  USEL UR39, UR39, URZ, UP0 ;  /* 0x0000003f27277287 */ /* 0x000fe40008000000 */
[----:B------:R-:W-:Y:S01]  /*80c0*/  ULOP3.LUT UR38, UR38, UR4, URZ, 0x3c, !UPT ;  /* 0x0000000426267292 */ /* 0x000fe2000f8e3c3f */
[----:B-1----:R-:W-:Y:S01]  /*80d0*/  FADD.FTZ R10, R0, R7 ;  /* 0x00000007000a7221 */ /* 0x002fe20000010000 */
[----:B------:R-:W-:Y:S01]  /*80e0*/  IMAD.MOV R7, RZ, RZ, -R17 ;  /* 0x000000ffff077224 */ /* 0x000fe200078e0a11 */
[----:B------:R-:W-:Y:S01]  /*80f0*/  MOV R0, RZ ;  /* 0x000000ff00007202 */ /* 0x000fe20000000f00 */
[----:B--2---:R-:W-:Y:S02]  /*8100*/  FADD.FTZ R8, R9, R8 ;  /* 0x0000000809087221 */ /* 0x004fe40000010000 */
[----:B------:R-:W-:-:S02]  /*8110*/  FSETP.NE.FTZ.AND P1, PT, R10, RZ, PT ;  /* 0x000000ff0a00720b */ /* 0x000fc40003f35000 */
[----:B------:R-:W-:Y:S02]  /*8120*/  ISETP.NE.AND P0, PT, R16, R7, PT ;  /* 0x000000071000720c */ /* 0x000fe40003f05270 */
[----:B------:R-:W-:Y:S02]  /*8130*/  FSETP.NE.FTZ.AND P2, PT, R8, RZ, PT ;  /* 0x000000ff0800720b */ /* 0x000fe40003f55000 */
[----:B------:R-:W-:Y:S02]  /*8140*/  MOV R7, RZ ;  /* 0x000000ff00077202 */ /* 0x000fe40000000f00 */
[----:B------:R-:W-:-:S05]  /*8150*/  MOV R9, UR10 ;  /* 0x0000000a00097c02 */ /* 0x000fca0008000f00 */
[----:B------:R-:W1:Y:S02]  /*8160*/  @P1 MUFU.RCP R7, R10 ;  /* 0x0000000a00071308 */ /* 0x000e640000001000 */
[----:B------:R-:W-:Y:S02]  /*8170*/  @!P0 IMAD R5, R5, 0x40, R2 ;  /* 0x0000004005058824 */ /* 0x000fe400078e0202 */
[----:B------:R-:W-:-:S03]  /*8180*/  @P2 FMUL.FTZ R12, R12, 0.69314718246459960938 ;  /* 0x3f3172180c0c2820 */ /* 0x000fc60000410000 */
[----:B------:R-:W-:Y:S01]  /*8190*/  @!P0 LEA R6, R5, UR48, 0x2 ;  /* 0x0000003005068c11 */ /* 0x000fe2000f8e10ff */
        /* <DEDUP_REMOVED lines=76> */
[----:B-1----:R-:W1:Y:S01]  /*8660*/  @P2 MUFU.LG2 R7, R8 ;  /* 0x0000000800072308 */ /* 0x002e620000000c00 */
        /* <DEDUP_REMOVED lines=63> */
.L_x_5792:
        /* <DEDUP_REMOVED lines=38> */
[C---:B------:R-:W-:Y:S02]  /*8cc0*/  IADD3 R14, P1, R114.reuse, 0x2040, RZ ;  /* 0x00002040720e7810 */ /* 0x040fe40007f3e0ff */
[-C--:B------:R-:W-:Y:S01]  /*8cd0*/  IADD3.X R5, RZ, R115.reuse, RZ, P2, !PT ;  /* 0x00000073ff057210 */ /* 0x080fe200017fe4ff */
[--C-:B------:R-:W-:Y:S01]  /*8ce0*/  IMAD.X R11, RZ, RZ, R115.reuse, P5 ;  /* 0x000000ffff0b7224 */ /* 0x100fe200028e0673 */
[C---:B------:R-:W-:Y:S01]  /*8cf0*/  IADD3 R183, P3, R114.reuse, 0x4000, RZ ;  /* 0x0000400072b77810 */ /* 0x040fe20007f7e0ff */
[--C-:B------:R-:W-:Y:S01]  /*8d00*/  IMAD.X R15, RZ, RZ, R115.reuse, P1 ;  /* 0x000000ffff0f7224 */ /* 0x100fe200008e0673 */
[----:B------:R-:W-:Y:S02]  /*8d10*/  IADD3.X R9, RZ, R115, RZ, P4, !PT ;  /* 0x00000073ff097210 */ /* 0x000fe400027fe4ff */
[C---:B------:R-:W-:Y:S01]  /*8d20*/  IADD3 R179, P6, R114.reuse, 0x2020, RZ ;  /* 0x0000202072b37810 */ /* 0x040fe20007fde0ff */
[----:B------:R-:W-:Y:S01]  /*8d30*/  IMAD.X R83, RZ, RZ, R115, P3 ;  /* 0x000000ffff537224 */ /* 0x000fe200018e0673 */
[----:B------:R-:W-:-:S02]  /*8d40*/  IADD3 R181, P2, R114, 0x2060, RZ ;  /* 0x0000206072b57810 */ /* 0x000fc40007f5e0ff */
[C---:B------:R-:W-:Y:S02]  /*8d50*/  IADD3 R193, P4, R114.reuse, 0x4020, RZ ;  /* 0x0000402072c17810 */ /* 0x040fe40007f9e0ff */
[----:B------:R-:W-:Y:S02]  /*8d60*/  SHF.R.U64 R3, R3, 0x3, RZ ;  /* 0x0000000303037819 */ /* 0x000fe400000012ff */
[-C--:B------:R-:W-:Y:S02]  /*8d70*/  IADD3.X R13, RZ, R115.reuse, RZ, P6, !PT ;  /* 0x00000073ff0d7210 */ /* 0x080fe400037fe4ff */
[-C--:B------:R-:W-:Y:S02]  /*8d80*/  IADD3.X R21, RZ, R115.reuse, RZ, P2, !PT ;  /* 0x00000073ff157210 */ /* 0x080fe400017fe4ff */
[----:B------:R-:W-:Y:S02]  /*8d90*/  IADD3.X R87, RZ, R115, RZ, P4, !PT ;  /* 0x00000073ff577210 */ /* 0x000fe400027fe4ff */
[----:B------:R-:W-:-:S02]  /*8da0*/  IADD3 R90, P5, R114, 0x4040, RZ ;  /* 0x00004040725a7810 */ /* 0x000fc40007fbe0ff */
[C---:B------:R-:W-:Y:S02]  /*8db0*/  IADD3 R195, P6, R114.reuse, 0x4060, RZ ;  /* 0x0000406072c37810 */ /* 0x040fe40007fde0ff */
[C---:B------:R-:W-:Y:S01]  /*8dc0*/  IADD3 R197, P1, R114.reuse, 0x6000, RZ ;  /* 0x0000600072c57810 */ /* 0x040fe20007f3e0ff */
[--C-:B------:R-:W-:Y:S01]  /*8dd0*/  IMAD.X R91, RZ, RZ, R115.reuse, P5 ;  /* 0x000000ffff5b7224 */ /* 0x100fe200028e0673 */
[C---:B------:R-:W-:Y:S02]  /*8de0*/  IADD3 R199, P2, R114.reuse, 0x6020, RZ ;  /* 0x0000602072c77810 */ /* 0x040fe40007f5e0ff */
[C---:B------:R-:W-:Y:S01]  /*8df0*/  IADD3 R106, P3, R114.reuse, 0x6040, RZ ;  /* 0x00006040726a7810 */ /* 0x040fe20007f7e0ff */
[----:B------:R-:W-:Y:S01]  /*8e00*/  IMAD.X R99, RZ, RZ, R115, P1 ;  /* 0x000000ffff637224 */ /* 0x000fe200008e0673 */
[----:B------:R-:W-:Y:S02]  /*8e10*/  IADD3 R201, P4, R114, 0x6060, RZ ;  /* 0x0000606072c97810 */ /* 0x000fe40007f9e0ff */
[----:B------:R-:W-:-:S02]  /*8e20*/  LOP3.LUT R114, R3, R114, RZ, 0x3c, !PT ;  /* 0x0000007203727212 */ /* 0x000fc400078e3cff */
[----:B------:R-:W-:Y:S01]  /*8e30*/  LOP3.LUT R3, R6, 0x380, RZ, 0xc0, !PT ;  /* 0x0000038006037812 */ /* 0x000fe200078ec0ff */
[----:B------:R-:W-:Y:S01]  /*8e40*/  IMAD.X R111, RZ, RZ, R115, P4 ;  /* 0x000000ffff6f7224 */ /* 0x000fe200020e0673 */
[----:B------:R-:W-:Y:S02]  /*8e50*/  LOP3.LUT R0, R173, 0x380, RZ, 0xc0, !PT ;  /* 0x00000380ad007812 */ /* 0x000fe400078ec0ff */
[----:B------:R-:W-:Y:S02]  /*8e60*/  SHF.R.U64 R3, R3, 0x3, RZ ;  /* 0x0000000303037819 */ /* 0x000fe400000012ff */
[----:B------:R-:W-:Y:S02]  /*8e70*/  SHF.R.U64 R0, R0, 0x3, RZ ;  /* 0x0000000300007819 */ /* 0x000fe400000012ff */
[----:B------:R-:W-:Y:S02]  /*8e80*/  LOP3.LUT R6, R3, R6, RZ, 0x3c, !PT ;  /* 0x0000000603067212 */ /* 0x000fe400078e3cff */
[----:B------:R-:W-:-:S02]  /*8e90*/  LOP3.LUT R3, R14, 0x380, RZ, 0xc0, !PT ;  /* 0x000003800e037812 */ /* 0x000fc400078ec0ff */
[----:B------:R-:W-:Y:S02]  /*8ea0*/  LOP3.LUT R4, R0, R173, RZ, 0x3c, !PT ;  /* 0x000000ad00047212 */ /* 0x000fe400078e3cff */
[----:B------:R-:W-:Y:S02]  /*8eb0*/  LOP3.LUT R0, R179, 0x380, RZ, 0xc0, !PT ;  /* 0x00000380b3007812 */ /* 0x000fe400078ec0ff */
[----:B------:R-:W-:Y:S02]  /*8ec0*/  SHF.R.U64 R3, R3, 0x3, RZ ;  /* 0x0000000303037819 */ /* 0x000fe400000012ff */
[----:B------:R-:W-:Y:S02]  /*8ed0*/  SHF.R.U64 R0, R0, 0x3, RZ ;  /* 0x0000000300007819 */ /* 0x000fe400000012ff */
[----:B------:R-:W-:Y:S02]  /*8ee0*/  LOP3.LUT R14, R3, R14, RZ, 0x3c, !PT ;  /* 0x0000000e030e7212 */ /* 0x000fe400078e3cff */
[----:B------:R-:W-:-:S02]  /*8ef0*/  LOP3.LUT R3, R90, 0x380, RZ, 0xc0, !PT ;  /* 0x000003805a037812 */ /* 0x000fc400078ec0ff */
[----:B------:R-:W-:Y:S02]  /*8f00*/  LOP3.LUT R12, R0, R179, RZ, 0x3c, !PT ;  /* 0x000000b3000c7212 */ /* 0x000fe400078e3cff */
[----:B------:R-:W-:Y:S02]  /*8f10*/  LOP3.LUT R8, R175, 0x380, RZ, 0xc0, !PT ;  /* 0x00000380af087812 */ /* 0x000fe400078ec0ff */
[----:B------:R-:W-:Y:S02]  /*8f20*/  LOP3.LUT R0, R193, 0x380, RZ, 0xc0, !PT ;  /* 0x00000380c1007812 */ /* 0x000fe400078ec0ff */
[----:B------:R-:W-:Y:S02]  /*8f30*/  LOP3.LUT R10, R177, 0x380, RZ, 0xc0, !PT ;  /* 0x00000380b10a7812 */ /* 0x000fe400078ec0ff */
[----:B------:R-:W-:Y:S02]  /*8f40*/  SHF.R.U64 R3, R3, 0x3, RZ ;  /* 0x0000000303037819 */ /* 0x000fe400000012ff */
[----:B------:R-:W-:-:S02]  /*8f50*/  LOP3.LUT R27, R201, 0x380, RZ, 0xc0, !PT ;  /* 0x00000380c91b7812 */ /* 0x000fc400078ec0ff */
[----:B------:R-:W-:Y:S02]  /*8f60*/  LOP3.LUT R82, R183, 0x380, RZ, 0xc0, !PT ;  /* 0x00000380b7527812 */ /* 0x000fe400078ec0ff */
[----:B------:R-:W-:Y:S02]  /*8f70*/  SHF.R.U64 R8, R8, 0x3, RZ ;  /* 0x0000000308087819 */ /* 0x000fe400000012ff */
[----:B------:R-:W-:Y:S02]  /*8f80*/  LOP3.LUT R20, R181, 0x380, RZ, 0xc0, !PT ;  /* 0x00000380b5147812 */ /* 0x000fe400078ec0ff */
[----:B------:R-:W-:Y:S02]  /*8f90*/  SHF.R.U64 R0, R0, 0x3, RZ ;  /* 0x0000000300007819 */ /* 0x000fe400000012ff */
[----:B------:R-:W-:Y:S02]  /*8fa0*/  SHF.R.U64 R10, R10, 0x3, RZ ;  /* 0x000000030a0a7819 */ /* 0x000fe400000012ff */
[----:B------:R-:W-:-:S02]  /*8fb0*/  LOP3.LUT R98, R197, 0x380, RZ, 0xc0, !PT ;  /* 0x00000380c5627812 */ /* 0x000fc400078ec0ff */
[----:B------:R-:W-:Y:S02]  /*8fc0*/  LOP3.LUT R90, R3, R90, RZ, 0x3c, !PT ;  /* 0x0000005a035a7212 */ /* 0x000fe400078e3cff */
[----:B------:R-:W-:Y:S02]  /*8fd0*/  SHF.R.U64 R28, R27, 0x3, RZ ;  /* 0x000000031b1c7819 */ /* 0x000fe400000012ff */
[----:B------:R-:W-:Y:S02]  /*8fe0*/  LOP3.LUT R3, R106, 0x380, RZ, 0xc0, !PT ;  /* 0x000003806a037812 */ /* 0x000fe400078ec0ff */
[----:B------:R-:W-:Y:S02]  /*8ff0*/  SHF.R.U64 R82, R82, 0x3, RZ ;  /* 0x0000000352527819 */ /* 0x000fe400000012ff */
[----:B------:R-:W-:Y:S02]  /*9000*/  LOP3.LUT R8, R8, R175, RZ, 0x3c, !PT ;  /* 0x000000af08087212 */ /* 0x000fe400078e3cff */
[----:B------:R-:W-:-:S02]  /*9010*/  SHF.R.U64 R20, R20, 0x3, RZ ;  /* 0x0000000314147819 */ /* 0x000fc400000012ff */
[----:B------:R-:W-:Y:S02]  /*9020*/  LOP3.LUT R94, R195, 0x380, RZ, 0xc0, !PT ;  /* 0x00000380c35e7812 */ /* 0x000fe400078ec0ff */
[----:B------:R-:W-:Y:S02]  /*9030*/  LOP3.LUT R86, R0, R193, RZ, 0x3c, !PT ;  /* 0x000000c100567212 */ /* 0x000fe400078e3cff */
[----:B------:R-:W-:Y:S02]  /*9040*/  LOP3.LUT R10, R10, R177, RZ, 0x3c, !PT ;  /* 0x000000b10a0a7212 */ /* 0x000fe400078e3cff */
[----:B------:R-:W-:Y:S02]  /*9050*/  SHF.R.U64 R98, R98, 0x3, RZ ;  /* 0x0000000362627819 */ /* 0x000fe400000012ff */
[----:B------:R-:W-:Y:S02]  /*9060*/  MOV R114, R114 ;  /* 0x0000007200727202 */ /* 0x000fe40000000f00 */
[----:B------:R-:W-:-:S02]  /*9070*/  LOP3.LUT R0, R199, 0x380, RZ, 0xc0, !PT ;  /* 0x00000380c7007812 */ /* 0x000fc400078ec0ff */
[----:B------:R-:W-:Y:S02]  /*9080*/  F2FP.BF16.F32.PACK_AB R27, R31, R30 ;  /* 0x0000001e1f1b723e */ /* 0x000fe400000010ff */
[----:B------:R-:W-:Y:S02]  /*9090*/  LOP3.LUT R110, R28, R201, RZ, 0x3c, !PT ;  /* 0x000000c91c6e7212 */ /* 0x000fe400078e3cff */
[----:B------:R-:W-:Y:S01]  /*90a0*/  SHF.R.U64 R3, R3, 0x3, RZ ;  /* 0x0000000303037819 */ /* 0x000fe200000012ff */
[----:B------:R1:W-:Y:S01]  /*90b0*/  STSM.16.M88.4 [R114], R24 ;  /* 0x0000001872007844 */ /* 0x0003e20000000200 */
[----:B------:R-:W-:Y:S02]  /*90c0*/  MOV R28, R4 ;  /* 0x00000004001c7202 */ /* 0x000fe40000000f00 */
[----:B------:R-:W-:Y:S02]  /*90d0*/  LOP3.LUT R82, R82, R183, RZ, 0x3c, !PT ;  /* 0x000000b752527212 */ /* 0x000fe400078e3cff */
[----:B------:R-:W-:Y:S01]  /*90e0*/  MOV R6, R6 ;  /* 0x0000000600067202 */ /* 0x000fe20000000f00 */
[----:B------:R2:W-:Y:S01]  /*90f0*/  STSM.16.M88.4 [R28], R32 ;  /* 0x000000201c007844 */ /* 0x0005e20000000200 */
[----:B------:R-:W-:-:S02]  /*9100*/  LOP3.LUT R20, R20, R181, RZ, 0x3c, !PT ;  /* 0x000000b514147212 */ /* 0x000fc400078e3cff */
[----:B------:R-:W-:Y:S01]  /*9110*/  SHF.R.U64 R94, R94, 0x3, RZ ;  /* 0x000000035e5e7819 */ /* 0x000fe200000012ff */
[----:B------:R2:W-:Y:S01]  /*9120*/  STSM.16.M88.4 [R6], R40 ;  /* 0x0000002806007844 */ /* 0x0005e20000000200 */
[----:B------:R-:W-:Y:S02]  /*9130*/  MOV R8, R8 ;  /* 0x0000000800087202 */ /* 0x000fe40000000f00 */
[----:B------:R-:W-:Y:S02]  /*9140*/  F2FP.BF16.F32.PACK_AB R51, R55, R54 ;  /* 0x000000363733723e */ /* 0x000fe400000010ff */
[----:B------:R-:W-:Y:S02]  /*9150*/  F2FP.BF16.F32.PACK_AB R57, R59, R58 ;  /* 0x0000003a3b39723e */ /* 0x000fe400000010ff */
[----:B------:R-:W-:Y:S01]  /*9160*/  F2FP.BF16.F32.PACK_AB R64, R65, R64 ;  /* 0x000000404140723e */ /* 0x000fe200000010ff */
[----:B------:R2:W-:Y:S01]  /*9170*/  STSM.16.M88.4 [R8], R48 ;  /* 0x0000003008007844 */ /* 0x0005e20000000200 */
[----:B------:R-:W-:-:S02]  /*9180*/  LOP3.LUT R98, R98, R197, RZ, 0x3c, !PT ;  /* 0x000000c562627212 */ /* 0x000fc400078e3cff */
[----:B------:R-:W-:Y:S02]  /*9190*/  SHF.R.U64 R0, R0, 0x3, RZ ;  /* 0x0000000300007819 */ /* 0x000fe400000012ff */
[----:B------:R-:W-:Y:S02]  /*91a0*/  MOV R10, R10 ;  /* 0x0000000a000a7202 */ /* 0x000fe40000000f00 */
[----:B------:R-:W-:Y:S02]  /*91b0*/  F2FP.BF16.F32.PACK_AB R58, R61, R60 ;  /* 0x0000003c3d3a723e */ /* 0x000fe400000010ff */
[----:B------:R-:W-:Y:S02]  /*91c0*/  F2FP.BF16.F32.PACK_AB R59, R63, R62 ;  /* 0x0000003e3f3b723e */ /* 0x000fe400000010ff */
[----:B------:R-:W-:Y:S02]  /*91d0*/  F2FP.BF16.F32.PACK_AB R65, R67, R66 ;  /* 0x000000424341723e */ /* 0x000fe400000010ff */
[----:B------:R-:W-:Y:S01]  /*91e0*/  F2FP.BF16.F32.PACK_AB R72, R73, R72 ;  /* 0x000000484948723e */ /* 0x000fe200000010ff */
[----:B------:R2:W-:Y:S01]  /*91f0*/  STSM.16.M88.4 [R10], R56 ;  /* 0x000000380a007844 */ /* 0x0005e20000000200 */
[----:B------:R-:W-:-:S02]  /*9200*/  IADD3.X R107, RZ, R115, RZ, P3, !PT ;  /* 0x00000073ff6b7210 */ /* 0x000fc40001ffe4ff */
[----:B------:R-:W-:Y:S02]  /*9210*/  LOP3.LUT R106, R3, R106, RZ, 0x3c, !PT ;  /* 0x0000006a036a7212 */ /* 0x000fe400078e3cff */
[----:B------:R-:W-:Y:S02]  /*9220*/  MOV R12, R12 ;  /* 0x0000000c000c7202 */ /* 0x000fe40000000f00 */
[----:B------:R-:W-:Y:S02]  /*9230*/  F2FP.BF16.F32.PACK_AB R66, R69, R68 ;  /* 0x000000444542723e */ /* 0x000fe400000010ff */
[----:B------:R-:W-:Y:S02]  /*9240*/  F2FP.BF16.F32.PACK_AB R67, R71, R70 ;  /* 0x000000464743723e */ /* 0x000fe400000010ff */
[----:B------:R-:W-:Y:S02]  /*9250*/  F2FP.BF16.F32.PACK_AB R73, R75, R74 ;  /* 0x0000004a4b49723e */ /* 0x000fe400000010ff */
[----:B------:R-:W-:Y:S01]  /*9260*/  MOV R14, R14 ;  /* 0x0000000e000e7202 */ /* 0x000fe20000000f00 */
[----:B------:R2:W-:Y:S01]  /*9270*/  STSM.16.M88.4 [R12], R64 ;  /* 0x000000400c007844 */ /* 0x0005e20000000200 */
[----:B------:R-:W-:-:S02]  /*9280*/  MOV R5, R82 ;  /* 0x0000005200057202 */ /* 0x000fc40000000f00 */
[----:B------:R-:W-:Y:S02]  /*9290*/  F2FP.BF16.F32.PACK_AB R74, R77, R76 ;  /* 0x0000004c4d4a723e */ /* 0x000fe400000010ff */
[----:B------:R-:W-:Y:S02]  /*92a0*/  F2FP.BF16.F32.PACK_AB R75, R79, R78 ;  /* 0x0000004e4f4b723e */ /* 0x000fe400000010ff */
[----:B------:R-:W-:Y:S02]  /*92b0*/  F2FP.BF16.F32.PACK_AB R80, R81, R80 ;  /* 0x000000505150723e */ /* 0x000fe400000010ff */
[----:B------:R-:W-:Y:S01]  /*92c0*/  IADD3.X R95, RZ, R115, RZ, P6, !PT ;  /* 0x00000073ff5f7210 */ /* 0x000fe200037fe4ff */
[----:B------:R2:W-:Y:S01]  /*92d0*/  STSM.16.M88.4 [R14], R72 ;  /* 0x000000480e007844 */ /* 0x0005e20000000200 */
[----:B------:R-:W-:Y:S02]  /*92e0*/  LOP3.LUT R94, R94, R195, RZ, 0x3c, !PT ;  /* 0x000000c35e5e7212 */ /* 0x000fe400078e3cff */
[----:B------:R-:W-:-:S02]  /*92f0*/  MOV R20, R20 ;  /* 0x0000001400147202 */ /* 0x000fc40000000f00 */
[----:B------:R-:W-:Y:S02]  /*9300*/  MOV R4, R90 ;  /* 0x0000005a00047202 */ /* 0x000fe40000000f00 */
        /* <DEDUP_REMOVED lines=60> */
[----:B--2---:R-:W1:Y:S01]  /*96d0*/  LDC.64 R6, c[0x0][0xb78] ;  /* 0x0002de00ff067b82 */ /* 0x004e620000000a00 */
[----:B------:R-:W-:Y:S01]  /*96e0*/  USHF.R.S32.HI UR5, URZ, 0x1f, UR43 ;  /* 0x0000001f3f057899 */ /* 0x000fe2000801142b */
[----:B------:R-:W-:Y:S01]  /*96f0*/  IADD3 R9, R2, UR42, RZ ;  /* 0x0000002a02097c10 */ /* 0x000fe2000fffe0ff */
[----:B------:R-:W-:Y:S01]  /*9700*/  ULDC.64 UR8, c[0x0][0xb70] ;  /* 0x0002dc0000087ab9 */ /* 0x000fe20000000a00 */
[----:B------:R-:W-:Y:S01]  /*9710*/  IADD3 R3, -R17, RZ, RZ ;  /* 0x000000ff11037210 */ /* 0x000fe20007ffe1ff */
[----:B------:R-:W-:Y:S02]  /*9720*/  UIMAD UR5, UR5, UR8, URZ ;  /* 0x00000008050572a4 */ /* 0x000fe4000f8e023f */
[----:B------:R-:W-:Y:S01]  /*9730*/  UIMAD.WIDE.U32 UR6, UR43, UR8, URZ ;  /* 0x000000082b0672a5 */ /* 0x000fe2000f8e003f */
[----:B------:R-:W-:Y:S01]  /*9740*/  ISETP.NE.AND P0, PT, R16, R3, PT ;  /* 0x000000031000720c */ /* 0x000fe20003f05270 */
[----:B------:R-:W-:Y:S01]  /*9750*/  UIMAD UR5, UR43, UR9, UR5 ;  /* 0x000000092b0572a4 */ /* 0x000fe2000f8e0205 */
[----:B------:R-:W-:Y:S01]  /*9760*/  SHF.R.S32.HI R3, RZ, 0x1f, R9 ;  /* 0x0000001fff037819 */ /* 0x000fe20000011409 */
[----:B------:R-:W-:-:S02]  /*9770*/  USHF.R.S32.HI UR8, URZ, 0x1f, UR44 ;  /* 0x0000001f3f087899 */ /* 0x000fc4000801142c */
[----:B------:R-:W-:Y:S02]  /*9780*/  UIADD3 UR5, UR7, UR5, URZ ;  /* 0x0000000507057290 */ /* 0x000fe4000fffe03f */
[----:B------:R-:W-:Y:S01]  /*9790*/  IMAD.U32 R5, RZ, RZ, UR7 ;  /* 0x00000007ff057e24 */ /* 0x000fe2000f8e00ff */
[----:B------:R-:W-:Y:S01]  /*97a0*/  MOV R4, UR6 ;  /* 0x0000000600047c02 */ /* 0x000fe20008000f00 */
[----:B------:R-:W-:Y:S02]  /*97b0*/  ULDC.64 UR6, c[0x0][0xb40] ;  /* 0x0002d00000067ab9 */ /* 0x000fe40000000a00 */
[----:B------:R-:W-:Y:S01]  /*97c0*/  MOV R5, UR5 ;  /* 0x0000000500057c02 */ /* 0x000fe20008000f00 */
[----:B------:R-:W-:Y:S02]  /*97d0*/  ULDC UR5, c[0x0][0xa88] ;  /* 0x0002a20000057ab9 */ /* 0x000fe40000000800 */
[----:B------:R-:W-:Y:S01]  /*97e0*/  ISETP.GE.OR P1, PT, R9, UR5, P0 ;  /* 0x0000000509007c0c */ /* 0x000fe20008726670 */
[----:B-1----:R-:W-:-:S02]  /*97f0*/  IMAD R0, R6, UR8, RZ ;  /* 0x0000000806007c24 */ /* 0x002fc4000f8e02ff */
[----:B------:R-:W-:-:S04]  /*9800*/  IMAD.WIDE.U32 R4, R6, UR44, R4 ;  /* 0x0000002c06047c25 */ /* 0x000fc8000f8e0004 */
[----:B------:R-:W-:Y:S01]  /*9810*/  IMAD R6, R7, UR44, R0 ;  /* 0x0000002c07067c24 */ /* 0x000fe2000f8e0200 */
[C---:B------:R-:W-:Y:S01]  /*9820*/  IADD3 R0, P2, R9.reuse, R4, RZ ;  /* 0x0000000409007210 */ /* 0x040fe20007f5e0ff */
[----:B------:R-:W-:-:S03]  /*9830*/  VIADD R7, R9, 0x8 ;  /* 0x0000000809077836 */ /* 0x000fc60000000000 */
[----:B------:R-:W-:Y:S02]  /*9840*/  IADD3.X R3, R3, R5, R6, P2, !PT ;  /* 0x0000000503037210 */ /* 0x000fe400017fe406 */
[----:B------:R-:W-:Y:S02]  /*9850*/  ISETP.GE.OR P0, PT, R7, UR5, P0 ;  /* 0x0000000507007c0c */ /* 0x000fe40008706670 */
[----:B------:R-:W-:-:S04]  /*9860*/  LEA R4, P2, R0, UR6, 0x2 ;  /* 0x0000000600047c11 */ /* 0x000fc8000f8410ff */
[----:B------:R-:W-:-:S05]  /*9870*/  LEA.HI.X R5, R0, UR7, R3, 0x2, P2 ;  /* 0x0000000700057c11 */ /* 0x000fca00090f1403 */
[----:B------:R1:W-:Y:S04]  /*9880*/  @!P1 STG.E desc[UR50][R4.64], R156 ;  /* 0x0000009c04009986 */ /* 0x0003e8000c101932 */
[----:B------:R1:W-:Y:S02]  /*9890*/  @!P0 STG.E desc[UR50][R4.64+0x20], R155 ;  /* 0x0000209b04008986 */ /* 0x0003e4000c101932 */
.L_x_5832:
        /* <DEDUP_REMOVED lines=53> */
.L_x_5835:
[----:B------:R-:W-:Y:S05]  /*9bf0*/  BSYNC B0 ;  /* 0x0000000000007941 */ /* 0x000fea0003800000 */
.L_x_5834:
[----:B------:R-:W-:Y:S05]  /*9c00*/  BRA `(.L_x_5833) ;  /* 0x0000000800287947 */ /* 0x000fea0003800000 */
.L_x_5831:
[----:B------:R-:W1:Y:S01]  /*9c10*/  LDC.64 R8, c[0x0][0xae0] ;  /* 0x0002b800ff087b82 */ /* 0x000e620000000a00 */
[----:B------:R-:W-:Y:S01]  /*9c20*/  ISETP.GT.AND P0, PT, R191, 0x3f, PT ;  /* 0x0000003fbf00780c */ /* 0x000fe20003f04270 */
[----:B------:R-:W-:Y:S01]  /*9c30*/  USHF.R.S32.HI UR5, URZ, 0x1f, UR43 ;  /* 0x0000001f3f057899 */ /* 0x000fe2000801142b */
[----:B------:R-:W-:Y:S01]  /*9c40*/  BSSY B0, `(.L_x_5836) ;  /* 0x000001a000007945 */ /* 0x000fe20003800000 */
[----:B------:R-:W-:Y:S01]  /*9c50*/  USHF.R.S32.HI UR8, URZ, 0x1f, UR44 ;  /* 0x0000001f3f087899 */ /* 0x000fe2000801142c */
[----:B------:R-:W-:-:S09]  /*9c60*/  IADD3 R12, R184, 0x40, RZ ;  /* 0x00000040b80c7810 */ /* 0x000fd20007ffe0ff */
[----:B------:R-:W-:Y:S05]  /*9c70*/  @P0 BRA `(.L_x_5837) ;  /* 0x0000000000580947 */ /* 0x000fea0003800000 */
[----:B------:R-:W2:Y:S01]  /*9c80*/  S2R R0, SR_TID.X ;  /* 0x0000000000007919 */ /* 0x000ea20000002100 */
[----:B------:R-:W-:Y:S01]  /*9c90*/  MOV R4, UR42 ;  /* 0x0000002a00047c02 */ /* 0x000fe20008000f00 */
[----:B------:R-:W-:-:S03]  /*9ca0*/  ULDC UR6, c[0x0][0xa88] ;  /* 0x0002a20000067ab9 */ /* 0x000fc60000000800 */
        /* <DEDUP_REMOVED lines=13> */
[----:B------:R-:W-:-:S05]  /*9d80*/  IMAD.WIDE.U32 R4, R10, UR44, R4 ;  /* 0x0000002c0a047c25 */ /* 0x000fca000f8e0004 */
[----:B------:R-:W-:Y:S02]  /*9d90*/  IADD3 R3, R5, R3, RZ ;  /* 0x0000000305037210 */ /* 0x000fe40007ffe0ff */
[----:B------:R-:W-:-:S04]  /*9da0*/  LEA R6, P0, R4, UR6, 0x2 ;  /* 0x0000000604067c11 */ /* 0x000fc8000f8010ff */
[----:B------:R-:W-:Y:S02]  /*9db0*/  LEA.HI.X R7, R4, UR7, R3, 0x2, P0 ;  /* 0x0000000704077c11 */ /* 0x000fe400080f1403 */
[----:B------:R-:W-:-:S05]  /*9dc0*/  MOV R3, 0xff800000 ;  /* 0xff80000000037802 */ /* 0x000fca0000000f00 */
[----:B------:R2:W-:Y:S02]  /*9dd0*/  STG.E desc[UR50][R6.64], R3 ;  /* 0x0000000306007986 */ /* 0x0005e4000c101932 */
.L_x_5837:
[----:B------:R-:W-:Y:S05]  /*9de0*/  BSYNC B0 ;  /* 0x0000000000007941 */ /* 0x000fea0003800000 */
.L_x_5836:
[----:B------:R-:W-:Y:S01]  /*9df0*/  ULDC.64 UR6, c[0x0][0xa88] ;  /* 0x0002a20000067ab9 */ /* 0x000fe20000000a00 */
[----:B-12---:R-:W-:Y:S01]  /*9e00*/  IMAD R6, R8, UR5, RZ ;  /* 0x0000000508067c24 */ /* 0x006fe2000f8e02ff */
[----:B------:R-:W-:Y:S01]  /*9e10*/  ISETP.GE.AND P1, PT, R12, UR7, PT ;  /* 0x000000070c007c0c */ /* 0x000fe2000bf26270 */
[----:B------:R-:W1:Y:S01]  /*9e20*/  LDC.64 R10, c[0x0][0xae8] ;  /* 0x0002ba00ff0a7b82 */ /* 0x000e620000000a00 */
[C---:B------:R-:W-:Y:S01]  /*9e30*/  ISETP.GE.AND P0, PT, R184.reuse, UR7, PT ;  /* 0x00000007b8007c0c */ /* 0x040fe2000bf06270 */
[----:B------:R-:W-:Y:S01]  /*9e40*/  IMAD R7, R9, UR43, R6 ;  /* 0x0000002b09077c24 */ /* 0x000fe2000f8e0206 */
[----:B------:R-:W-:Y:S01]  /*9e50*/  SEL R3, RZ, 0xffffffff, P1 ;  /* 0xffffffffff037807 */ /* 0x000fe20000800000 */
[C---:B------:R-:W-:Y:S01]  /*9e60*/  VIADD R14, R184.reuse, 0x80 ;  /* 0x00000080b80e7836 */ /* 0x040fe20000000000 */
[C---:B------:R-:W-:Y:S01]  /*9e70*/  IADD3 R15, R184.reuse, 0xc0, RZ ;  /* 0x000000c0b80f7810 */ /* 0x040fe20007ffe0ff */
[C---:B------:R-:W-:Y:S01]  /*9e80*/  VIADD R21, R184.reuse, 0x140 ;  /* 0x00000140b8157836 */ /* 0x040fe20000000000 */
[----:B------:R-:W-:Y:S01]  /*9e90*/  SEL R0, RZ, 0x1, P0 ;  /* 0x00000001ff007807 */ /* 0x000fe20000000000 */
[----:B------:R-:W2:Y:S01]  /*9ea0*/  LDC R9, c[0x0][0xdac] ;  /* 0x00036b00ff097b82 */ /* 0x000ea20000000800 */
[----:B------:R-:W-:Y:S01]  /*9eb0*/  SHF.L.U32 R3, R3, 0x1, RZ ;  /* 0x0000000103037819 */ /* 0x000fe200000006ff */
[----:B------:R-:W-:Y:S01]  /*9ec0*/  VIADD R4, R184, 0x180 ;  /* 0x00000180b8047836 */ /* 0x000fe20000000000 */
[----:B------:R-:W-:Y:S01]  /*9ed0*/  ISETP.GE.AND P0, PT, R14, UR7, PT ;  /* 0x000000070e007c0c */ /* 0x000fe2000bf06270 */
[----:B------:R-:W-:Y:S01]  /*9ee0*/  UIADD3 UR42, -UR42, UR6, URZ ;  /* 0x000000062a2a7290 */ /* 0x000fe2000fffe13f */
[----:B------:R-:W-:Y:S01]  /*9ef0*/  ISETP.GE.AND P2, PT, R15, UR7, PT ;  /* 0x000000070f007c0c */ /* 0x000fe2000bf46270 */
[----:B------:R-:W-:Y:S01]  /*9f00*/  ULOP3.LUT UR40, URZ, UR40, URZ, 0x33, !UPT ;  /* 0x000000283f287292 */ /* 0x000fe2000f8e333f */
[----:B------:R-:W-:Y:S01]  /*9f10*/  LOP3.LUT R0, R3, 0x2, R0, 0xe2, !PT ;  /* 0x0000000203007812 */ /* 0x000fe200078ee200 */
[----:B------:R-:W-:Y:S01]  /*9f20*/  BSSY B0, `(.L_x_5838) ;  /* 0x0000039000007945 */ /* 0x000fe20003800000 */
[----:B------:R-:W-:-:S02]  /*9f30*/  IADD3 R20, R184, 0x100, RZ ;  /* 0x00000100b8147810 */ /* 0x000fc40007ffe0ff */
[----:B------:R-:W-:Y:S02]  /*9f40*/  SHF.R.S32.HI R185, RZ, 0x1f, R184 ;  /* 0x0000001fffb97819 */ /* 0x000fe400000114b8 */
[----:B------:R-:W-:Y:S02]  /*9f50*/  IADD3 R5, R184, 0x1c0, RZ ;  /* 0x000001c0b8057810 */ /* 0x000fe40007ffe0ff */
[----:B------:R-:W-:Y:S02]  /*9f60*/  SEL R3, RZ, 0x4, P0 ;  /* 0x00000004ff037807 */ /* 0x000fe40000000000 */
[----:B------:R-:W-:Y:S02]  /*9f70*/  SEL R6, RZ, 0x8, P2 ;  /* 0x00000008ff067807 */ /* 0x000fe40001000000 */
[----:B------:R-:W-:Y:S02]  /*9f80*/  ISETP.GE.AND P2, PT, R21, UR7, PT ;  /* 0x0000000715007c0c */ /* 0x000fe4000bf46270 */
[----:B------:R-:W-:-:S02]  /*9f90*/  ISETP.GE.AND P0, PT, R20, UR7, PT ;  /* 0x0000000714007c0c */ /* 0x000fc4000bf06270 */
[----:B------:R-:W-:Y:S02]  /*9fa0*/  ISETP.GE.AND P3, PT, R4, UR7, PT ;  /* 0x0000000704007c0c */ /* 0x000fe4000bf66270 */
[----:B------:R-:W-:Y:S01]  /*9fb0*/  ISETP.GE.AND P1, PT, R5, UR7, PT ;  /* 0x0000000705007c0c */ /* 0x000fe2000bf26270 */
[----:B------:R-:W-:Y:S01]  /*9fc0*/  IMAD.WIDE.U32 R4, R8, UR43, R184 ;  /* 0x0000002b08047c25 */ /* 0x000fe2000f8e00b8 */
[----:B------:R-:W-:Y:S02]  /*9fd0*/  LOP3.LUT R0, R6, R0, R3, 0xfe, !PT ;  /* 0x0000000006007212 */ /* 0x000fe400078efe03 */
[----:B------:R-:W-:Y:S02]  /*9fe0*/  SEL R6, RZ, 0x20, P2 ;  /* 0x00000020ff067807 */ /* 0x000fe40001000000 */
[C---:B------:R-:W-:Y:S02]  /*9ff0*/  IADD3 R8, R186.reuse, 0x20, RZ ;  /* 0x00000020ba087810 */ /* 0x040fe40007ffe0ff */
[----:B------:R-:W-:-:S02]  /*a000*/  ISETP.GE.AND P2, PT, R186, UR42, PT ;  /* 0x0000002aba007c0c */ /* 0x000fc4000bf46270 */
[----:B------:R-:W-:Y:S02]  /*a010*/  SEL R3, RZ, 0x10, P0 ;  /* 0x00000010ff037807 */ /* 0x000fe40000000000 */
[----:B------:R-:W-:Y:S01]  /*a020*/  ISETP.GE.AND P0, PT, R8, UR42, PT ;  /* 0x0000002a08007c0c */ /* 0x000fe2000bf06270 */
[----:B-1----:R-:W-:Y:S01]  /*a030*/  IMAD R8, R10, UR8, RZ ;  /* 0x000000080a087c24 */ /* 0x002fe2000f8e02ff */
[----:B------:R-:W-:Y:S01]  /*a040*/  IADD3 R5, R5, R7, RZ ;  /* 0x0000000705057210 */ /* 0x000fe20007ffe0ff */
[----:B--2---:R-:W-:Y:S01]  /*a050*/  VIADD R7, R9, UR40 ;  /* 0x0000002809077c36 */ /* 0x004fe20008000000 */
[----:B------:R-:W-:Y:S01]  /*a060*/  LOP3.LUT R3, R6, R0, R3, 0xfe, !PT ;  /* 0x0000000006037212 */ /* 0x000fe200078efe03 */
[----:B------:R-:W-:Y:S01]  /*a070*/  IMAD R11, R11, UR44, R8 ;  /* 0x0000002c0b0b7c24 */ /* 0x000fe2000f8e0208 */
[----:B------:R-:W-:Y:S01]  /*a080*/  SEL R0, RZ, 0x40, P3 ;  /* 0x00000040ff007807 */ /* 0x000fe20001800000 */
[----:B------:R-:W-:Y:S01]  /*a090*/  IMAD.WIDE.U32 R8, R10, UR44, R4 ;  /* 0x0000002c0a087c25 */ /* 0x000fe2000f8e0004 */
[----:B------:R-:W-:-:S02]  /*a0a0*/  SHF.R.S32.HI R187, RZ, 0x1f, R186 ;  /* 0x0000001fffbb7819 */ /* 0x000fc400000114ba */
[----:B------:R-:W-:Y:S02]  /*a0b0*/  LOP3.LUT R3, R3, R0, RZ, 0xfc, !PT ;  /* 0x0000000003037212 */ /* 0x000fe400078efcff */
[----:B------:R-:W-:Y:S01]  /*a0c0*/  SEL R0, RZ, 0x80, P1 ;  /* 0x00000080ff007807 */ /* 0x000fe20000800000 */
[----:B------:R-:W-:Y:S01]  /*a0d0*/  IMAD.WIDE R6, R7, 0x40, R186 ;  /* 0x0000004007067825 */ /* 0x000fe200078e02ba */
[----:B------:R-:W-:Y:S02]  /*a0e0*/  IADD3 R13, R9, R11, RZ ;  /* 0x0000000b090d7210 */ /* 0x000fe40007ffe0ff */
[----:B------:R-:W-:Y:S01]  /*a0f0*/  LOP3.LUT R0, R3, R0, RZ, 0xfc, !PT ;  /* 0x0000000003007212 */ /* 0x000fe200078efcff */
        /* <DEDUP_REMOVED lines=12> */
[----:B------:R-:W-:Y:S02]  /*a1c0*/  ISETP.GE.AND P5, PT, R21, UR7, PT ;  /* 0x0000000715007c0c */ /* 0x000fe4000bfa6270 */
        /* <DEDUP_REMOVED lines=14> */
.L_x_5839:
[----:B------:R-:W-:Y:S05]  /*a2b0*/  BSYNC B0 ;  /* 0x0000000000007941 */ /* 0x000fea0003800000 */
.L_x_5838:
[----:B------:R-:W-:Y:S04]  /*a2c0*/  BSSY B0, `(.L_x_5833) ;  /* 0x000001e000007945 */ /* 0x000fe80003800000 */
[----:B------:R-:W-:Y:S05]  /*a2d0*/  @P0 BRA `(.L_x_5840) ;  /* 0x0000000000700947 */ /* 0x000fea0003800000 */
[----:B------:R-:W-:Y:S01]  /*a2e0*/  IADD3 R9, P0, R6, 0x20, RZ ;  /* 0x0000002006097810 */ /* 0x000fe20007f1e0ff */
[----:B------:R-:W-:Y:S01]  /*a2f0*/  ULDC.64 UR8, c[0x0][0xad8] ;  /* 0x0002b60000087ab9 */ /* 0x000fe20000000a00 */
[----:B------:R-:W-:Y:S01]  /*a300*/  MOV R5, R13 ;  /* 0x0000000d00057202 */ /* 0x000fe20000000f00 */
[----:B------:R-:W-:Y:S01]  /*a310*/  IMAD.MOV.U32 R4, RZ, RZ, R8 ;  /* 0x000000ffff047224 */ /* 0x000fe200078e0008 */
[----:B------:R-:W-:Y:S02]  /*a320*/  IADD3.X R6, RZ, R7, RZ, P0, !PT ;  /* 0x00000007ff067210 */ /* 0x000fe400007fe4ff */
        /* <DEDUP_REMOVED lines=23> */
.L_x_5840:
[----:B------:R-:W-:Y:S05]  /*a4a0*/  BSYNC B0 ;  /* 0x0000000000007941 */ /* 0x000fea0003800000 */
.L_x_5833:
[----:B------:R-:W3:Y:S02]  /*a4b0*/  LDC R0, c[0x0][0xda8] ;  /* 0x00036a00ff007b82 */ /* 0x000ee40000000800 */
[----:B---3--:R-:W-:-:S13]  /*a4c0*/  ISETP.LE.AND P0, PT, R0, UR4, PT ;  /* 0x0000000400007c0c */ /* 0x008fda000bf03270 */
[----:B------:R-:W-:Y:S05]  /*a4d0*/  @!P0 BRA `(.L_x_5841) ;  /* 0xffffff6800808947 */ /* 0x000fea000383ffff */
[----:B------:R-:W-:Y:S05]  /*a4e0*/  EXIT ;  /* 0x000000000000794d */ /* 0x000fea0003800000 */
.L_x_5787:
        /* <DEDUP_REMOVED lines=8> */
[----:B------:R-:W-:Y:S01]  /*a570*/  IMAD.MOV.U32 R17, RZ, RZ, 0x1 ;  /* 0x00000001ff117424 */ /* 0x000fe200078e00ff */
[----:B------:R-:W-:-:S05]  /*a580*/  MOV R16, RZ ;  /* 0x000000ff00107202 */ /* 0x000fca0000000f00 */
[----:B------:R-:W1:Y:S02]  /*a590*/  LDC R0, c[0x0][0xda8] ;  /* 0x00036a00ff007b82 */ /* 0x000e640000000800 */
[----:B-1----:R-:W-:-:S13]  /*a5a0*/  ISETP.LE.AND P0, PT, R0, UR4, PT ;  /* 0x0000000400007c0c */ /* 0x002fda000bf03270 */
[----:B------:R-:W-:Y:S05]  /*a5b0*/  @P0 BRA `(.L_x_5842) ;  /* 0x0000002c00480947 */ /* 0x000fea0003800000 */
[----:B------:R-:W1:Y:S01]  /*a5c0*/  S2R R2, SR_TID.X ;  /* 0x0000000000027919 */ /* 0x000e620000002100 */
[----:B------:R-:W-:Y:S01]  /*a5d0*/  MOV R18, UR4 ;  /* 0x0000000400127c02 */ /* 0x000fe20008000f00 */
[----:B------:R-:W-:Y:S01]  /*a5e0*/  IMAD.MOV.U32 R16, RZ, RZ, RZ ;  /* 0x000000ffff107224 */ /* 0x000fe200078e00ff */
[----:B------:R-:W-:Y:S01]  /*a5f0*/  MOV R17, 0x1 ;  /* 0x0000000100117802 */ /* 0x000fe20000000f00 */
[----:B------:R-:W-:Y:S01]  /*a600*/  ULDC UR39, c[0x0][0xc] ;  /* 0x0000030000277ab9 */ /* 0x000fe20000000800 */
[----:B------:R-:W-:Y:S01]  /*a610*/  ULDC.64 UR46, c[0x0][0x198] ;  /* 0x00006600002e7ab9 */ /* 0x000fe20000000a00 */
[----:B------:R-:W-:Y:S01]  /*a620*/  UMOV UR44, URZ ;  /* 0x0000003f002c7c82 */ /* 0x000fe20008000000 */
[----:B-1----:R-:W-:-:S07]  /*a630*/  LOP3.LUT R19, R2, 0x1f, RZ, 0xc0, !PT ;  /* 0x0000001f02137812 */ /* 0x002fce00078ec0ff */
.L_x_5890:
        /* <DEDUP_REMOVED lines=21> */
.L_x_5843:
[----:B------:R-:W-:Y:S01]  /*a790*/  ULDC UR11, c[0x0][0xdc4] ;  /* 0x00037100000b7ab9 */ /* 0x000fe20000000800 */
[----:B------:R-:W-:Y:S01]  /*a7a0*/  UMOV UR9, UR10 ;  /* 0x0000000a00097c82 */ /* 0x000fe20008000000 */
[----:B------:R-:W-:-:S11]  /*a7b0*/  UISETP.NE.AND UP0, UPT, UR11, 0x1, UPT ;  /* 0x000000010b00788c */ /* 0x000fd6000bf05270 */
[----:B------:R-:W-:Y:S02]  /*a7c0*/  @UP0 ULDC.64 UR12, c[0x0][0xdc8] ;  /* 0x00037200000c0ab9 */ /* 0x000fe40000000a00 */
[----:B------:R-:W-:-:S04]  /*a7d0*/  UIMAD.WIDE.U32 UR6, UR10, UR12, URZ ;  /* 0x0000000c0a0672a5 */ /* 0x000fc8000f8e003f */
[----:B------:R-:W-:-:S04]  /*a7e0*/  @UP0 USHF.R.U32.HI UR9, URZ, UR13, UR7 ;  /* 0x0000000d3f090299 */ /* 0x000fc80008011607 */
[----:B------:R-:W-:-:S12]  /*a7f0*/  UIMAD UR6, UR9, UR11, URZ ;  /* 0x0000000b090672a4 */ /* 0x000fd8000f8e023f */
.L_x_5844:
        /* <DEDUP_REMOVED lines=37> */
[----:B------:R-:W-:Y:S02]  /*aa50*/  ISETP.NE.AND P0, PT, R19, RZ, PT ;  /* 0x000000ff1300720c */ /* 0x000fe40003f05270 */
[----:B------:R-:W-:-:S11]  /*aa60*/  MOV R13, R18 ;  /* 0x00000012000d7202 */ /* 0x000fd60000000f00 */
        /* <DEDUP_REMOVED lines=14> */
.L_x_5846:
        /* <DEDUP_REMOVED lines=23> */
.L_x_5848:
        /* <DEDUP_REMOVED lines=13> */
[----:B------:R-:W-:Y:S01]  /*ad90*/  IMAD.MOV.U32 R8, RZ, RZ, 0x70 ;  /* 0x00000070ff087424 */ /* 0x000fe200078e00ff */
[----:B------:R-:W-:-:S02]  /*ada0*/  MOV R10, UR4 ;  /* 0x00000004000a7c02 */ /* 0x000fc40008000f00 */
[----:B------:R-:W-:Y:S02]  /*adb0*/  MOV R11, UR5 ;  /* 0x00000005000b7c02 */ /* 0x000fe40008000f00 */
[----:B------:R-:W-:Y:S02]  /*adc0*/  MOV R12, 0x1 ;  /* 0x00000001000c7802 */ /* 0x000fe40000000f00 */
[----:B-1----:R-:W-:-:S07]  /*add0*/  MOV R13, RZ ;  /* 0x000000ff000d7202 */ /* 0x002fce0000000f00 */
[----:B------:R-:W-:-:S07]  /*ade0*/  LEPC R20, `(.L_x_5850) ;  /* 0x000000001014794e */ /* 0x000fce0000000000 */
[----:B--2---:R-:W-:Y:S05]  /*adf0*/  CALL.ABS.NOINC R2 ;  /* 0x0000000002007343 */ /* 0x004fea0003c00000 */
.L_x_5850:
        /* <DEDUP_REMOVED lines=16> */
.L_x_5849:
[----:B------:R-:W-:Y:S01]  /*af00*/  ULDC.64 UR4, c[0x0][0x9f8] ;  /* 0x00027e0000047ab9 */ /* 0x000fe20000000a00 */
[----:B------:R-:W-:Y:S01]  /*af10*/  IMAD.U32 R5, RZ, RZ, UR43 ;  /* 0x0000002bff057e24 */ /* 0x000fe2000f8e00ff */
[----:B------:R-:W-:Y:S01]  /*af20*/  ISETP.NE.U32.AND P0, PT, RZ, UR4, PT ;  /* 0x00000004ff007c0c */ /* 0x000fe2000bf05070 */
[----:B------:R-:W1:Y:S01]  /*af30*/  LDC R0, c[0x0][0x428] ;  /* 0x00010a00ff007b82 */ /* 0x000e620000000800 */
[----:B------:R-:W-:Y:S02]  /*af40*/  MOV R6, UR43 ;  /* 0x0000002b00067c02 */ /* 0x000fe40008000f00 */
[----:B------:R-:W-:-:S13]  /*af50*/  ISETP.NE.AND.EX P0, PT, RZ, UR5, PT, P0 ;  /* 0x00000005ff007c0c */ /* 0x000fda000bf05300 */
[----:B------:R-:W2:Y:S02]  /*af60*/  @P0 LDC.64 R2, c[0x0][0x9f8] ;  /* 0x00027e00ff020b82 */ /* 0x000ea40000000a00 */
[----:B--2---:R-:W-:-:S05]  /*af70*/  @P0 IMAD.WIDE R2, R5, 0x4, R2 ;  /* 0x0000000405020825 */ /* 0x004fca00078e0202 */
[----:B------:R2:W3:Y:S01]  /*af80*/  @P0 LDG.E R6, desc[UR50][R2.64] ;  /* 0x0000003202060981 */ /* 0x0004e2000c1e1900 */
[----:B-1----:R-:W-:Y:S01]  /*af90*/  ISETP.NE.AND P0, PT, R0, 0x1, PT ;  /* 0x000000010000780c */ /* 0x002fe20003f05270 */
[----:B------:R-:W-:Y:S01]  /*afa0*/  UMOV UR40, URZ ;  /* 0x0000003f00287c82 */ /* 0x000fe20008000000 */
[----:B------:R-:W-:Y:S01]  /*afb0*/  ISETP.NE.AND P1, PT, R19, RZ, PT ;  /* 0x000000ff1300720c */ /* 0x000fe20003f25270 */
[----:B------:R-:W-:Y:S01]  /*afc0*/  IMAD.U32 R10, RZ, RZ, UR38 ;  /* 0x00000026ff0a7e24 */ /* 0x000fe2000f8e00ff */
[----:B------:R-:W-:Y:S01]  /*afd0*/  MOV R0, UR42 ;  /* 0x0000002a00007c02 */ /* 0x000fe20008000f00 */
[----:B------:R-:W-:-:S03]  /*afe0*/  UMOV UR6, 0xffffffff ;  /* 0xffffffff00067882 */ /* 0x000fc60000000000 */
[----:B------:R-:W-:Y:S01]  /*aff0*/  IADD3 R10, R10, -0x1, RZ ;  /* 0xffffffff0a0a7810 */ /* 0x000fe20007ffe0ff */
[----:B--2---:R-:W1:Y:S06]  /*b000*/  LDC.64 R2, c[0x0][0x3f8] ;  /* 0x0000fe00ff027b82 */ /* 0x004e6c0000000a00 */
[----:B------:R-:W-:Y:S02]  /*b010*/  VOTEU.ALL UP1, P1 ;  /* 0x00000000003f7886 */ /* 0x000fe40000820000 */
[----:B------:R-:W2:Y:S03]  /*b020*/  @P0 LDC R4, c[0x0][0x42c] ;  /* 0x00010b00ff040b82 */ /* 0x000ea60000000800 */
        /* <DEDUP_REMOVED lines=10> */
.L_x_5903:
[----:B------:R-:W-:Y:S01]  /*b0d0*/  UMOV UR4, 0xffffffff ;  /* 0xffffffff00047882 */ /* 0x000fe20000000000 */
[----:B------:R-:W-:Y:S02]  /*b0e0*/  SHF.R.S32.HI R7, RZ, 0x1f, R6 ;  /* 0x0000001fff077819 */ /* 0x000fe40000011406 */
[----:B------:R-:W-:Y:S05]  /*b0f0*/  BRA.DIV UR4, `(.L_x_5852) ;  /* 0x0000002a043c7947 */ /* 0x000fea000b800000 */
[----:B------:R-:W-:-:S13]  /*b100*/  ELECT P6, URZ, PT ;  /* 0x00000000003f782f */ /* 0x000fda00038c0000 */
.L_x_5906:
[----:B------:R-:W-:Y:S05]  /*b110*/  @!P6 BRA `(.L_x_5853) ;  /* 0x0000000000c4e947 */ /* 0x000fea0003800000 */
[----:B------:R-:W-:Y:S01]  /*b120*/  MOV R4, R6 ;  /* 0x0000000600047202 */ /* 0x000fe20000000f00 */
        /* <DEDUP_REMOVED lines=10> */
[----:B------:R-:W-:Y:S02]  /*b1d0*/  SHF.R.S32.HI R5, RZ, 0x1f, R11 ;  /* 0x0000001fff057819 */ /* 0x000fe4000001140b */
[----:B------:R-:W-:-:S05]  /*b1e0*/  MOV R4, R11 ;  /* 0x0000000b00047202 */ /* 0x000fca0000000f00 */
[----:B------:R-:W-:-:S05]  /*b1f0*/  IMAD.WIDE.U32 R4, R6, UR4, R4 ;  /* 0x0000000406047c25 */ /* 0x000fca000f8e0004 */
[----:B------:R-:W-:Y:S02]  /*b200*/  IADD3 R5, R5, R9, RZ ;  /* 0x0000000905057210 */ /* 0x000fe40007ffe0ff */
[----:B------:R-:W-:-:S04]  /*b210*/  LEA R8, P2, R4, R2, 0x2 ;  /* 0x0000000204087211 */ /* 0x000fc800078410ff */
[----:B------:R-:W-:-:S05]  /*b220*/  LEA.HI.X R9, R4, R3, R5, 0x2, P2 ;  /* 0x0000000304097211 */ /* 0x000fca00010f1405 */
[----:B------:R1:W5:Y:S01]  /*b230*/  LDG.E R4, desc[UR50][R8.64] ;  /* 0x0000003208047981 */ /* 0x000362000c1e1900 */
[----:B------:R-:W-:-:S04]  /*b240*/  IMAD.MOV R5, RZ, RZ, -R11 ;  /* 0x000000ffff057224 */ /* 0x000fc800078e0a0b */
[----:B------:R-:W-:-:S07]  /*b250*/  IMAD R10, R12, R5, R10 ;  /* 0x000000050c0a7224 */ /* 0x000fce00078e020a */
.L_x_5854:
[----:B------:R-:W2:Y:S01]  /*b260*/  S2R R5, SR_TID.X ;  /* 0x0000000000057919 */ /* 0x000ea20000002100 */
[----:B-1----:R-:W-:Y:S02]  /*b270*/  LEA R8, R16, UR37, 0x3 ;  /* 0x0000002510087c11 */ /* 0x002fe4000f8e18ff */
[----:B--2---:R-:W-:Y:S02]  /*b280*/  LOP3.LUT R9, R5, 0x7f, RZ, 0xc0, !PT ;  /* 0x0000007f05097812 */ /* 0x004fe400078ec0ff */
[----:B------:R-:W-:Y:S02]  /*b290*/  SHF.L.U32 R5, R17, 0x1f, RZ ;  /* 0x0000001f11057819 */ /* 0x000fe400000006ff */
[----:B------:R-:W-:Y:S02]  /*b2a0*/  ISETP.NE.AND P3, PT, R9, RZ, PT ;  /* 0x000000ff0900720c */ /* 0x000fe40003f65270 */
[----:B------:R-:W1:Y:S02]  /*b2b0*/  SYNCS.PHASECHK.TRANS64.TRYWAIT P2, [R8+URZ+0x28c40], R5 ;  /* 0x028c4005080075a7 */ /* 0x000e64000804017f */
[----:B-1----:R-:W-:Y:S09]  /*b2c0*/  @!P2 BRA `(.L_x_5855) ;  /* 0x0000002400e8a947 */ /* 0x002ff20003800000 */
.L_x_5907:
[----:B------:R-:W-:Y:S05]  /*b2d0*/  @P3 BRA `(.L_x_5856) ;  /* 0x0000000000143947 */ /* 0x000fea0003800000 */
[----:B------:R-:W-:Y:S02]  /*b2e0*/  ISETP.NE.AND P2, PT, R19, RZ, PT ;  /* 0x000000ff1300720c */ /* 0x000fe40003f45270 */
[----:B-1----:R-:W-:-:S04]  /*b2f0*/  MOV R5, 0x2000 ;  /* 0x0000200000057802 */ /* 0x002fc80000000f00 */
[----:B------:R2:W-:Y:S07]  /*b300*/  SYNCS.ARRIVE.TRANS64 RZ, [R8+URZ+0x28c30], R5 ;  /* 0x028c300508ff79a7 */ /* 0x0005ee000800003f */
[----:B------:R-:W-:Y:S05]  /*b310*/  @!P2 BRA `(.L_x_5856) ;  /* 0x000000000004a947 */ /* 0x000fea0003800000 */
[----:B------:R-:W-:Y:S01]  /*b320*/  BPT.TRAP 0x1 ;  /* 0x000000040000795c */ /* 0x000fe20000300000 */
.L_x_5856:
        /* <DEDUP_REMOVED lines=16> */
.L_x_5853:
        /* <DEDUP_REMOVED lines=9> */
[----:B-12---:R-:W-:Y:S01]  /*b4c0*/  @P2 MOV R5, 0x2000 ;  /* 0x0000200000052802 */ /* 0x006fe20000000f00 */
        /* <DEDUP_REMOVED lines=14> */
.L_x_5908:
[----:B------:R-:W-:Y:S01]  /*b5b0*/  ULDC.64 UR4, c[0x0][0x408] ;  /* 0x0001020000047ab9 */ /* 0x000fe20000000a00 */
[----:B------:R-:W-:Y:S04]  /*b5c0*/  BSSY B0, `(.L_x_5858) ;  /* 0x0000042000007945 */ /* 0x000fe80003800000 */
[----:B------:R-:W-:Y:S05]  /*b5d0*/  @!P6 BRA `(.L_x_5859) ;  /* 0x000000040000e947 */ /* 0x000fea0003800000 */
[----:B-1----:R-:W1:Y:S01]  /*b5e0*/  S2R R8, SR_TID.X ;  /* 0x0000000000087919 */ /* 0x002e620000002100 */
[----:B------:R-:W-:Y:S02]  /*b5f0*/  SHF.L.U32 R5, R17, 0x1f, RZ ;  /* 0x0000001f11057819 */ /* 0x000fe400000006ff */
[----:B-1----:R-:W-:Y:S02]  /*b600*/  LOP3.LUT R9, R8, 0x7f, RZ, 0xc0, !PT ;  /* 0x0000007f08097812 */ /* 0x002fe400078ec0ff */
[----:B------:R-:W-:Y:S02]  /*b610*/  LEA R8, R16, UR37, 0x3 ;  /* 0x0000002510087c11 */ /* 0x000fe4000f8e18ff */
[----:B------:R-:W-:Y:S02]  /*b620*/  ISETP.NE.AND P3, PT, R9, RZ, PT ;  /* 0x000000ff0900720c */ /* 0x000fe40003f65270 */
[----:B------:R-:W1:Y:S02]  /*b630*/  SYNCS.PHASECHK.TRANS64.TRYWAIT P2, [R8+URZ+0x28c60], R5 ;  /* 0x028c6005080075a7 */ /* 0x000e64000804017f */
[----:B-1----:R-:W-:Y:S09]  /*b640*/  @!P2 BRA `(.L_x_5860) ;  /* 0x000000240034a947 */ /* 0x002ff20003800000 */
.L_x_5909:
[----:B------:R-:W-:Y:S05]  /*b650*/  @P3 BRA `(.L_x_5861) ;  /* 0x0000000000143947 */ /* 0x000fea0003800000 */
[----:B------:R-:W-:Y:S02]  /*b660*/  ISETP.NE.AND P2, PT, R19, RZ, PT ;  /* 0x000000ff1300720c */ /* 0x000fe40003f45270 */
[----:B-1----:R-:W-:-:S04]  /*b670*/  MOV R5, 0x10000 ;  /* 0x0001000000057802 */ /* 0x002fc80000000f00 */
[----:B------:R2:W-:Y:S07]  /*b680*/  SYNCS.ARRIVE.TRANS64 RZ, [R8+URZ+0x28c50], R5 ;  /* 0x028c500508ff79a7 */ /* 0x0005ee000800003f */
[----:B------:R-:W-:Y:S05]  /*b690*/  @!P2 BRA `(.L_x_5861) ;  /* 0x000000000004a947 */ /* 0x000fea0003800000 */
[----:B------:R-:W-:Y:S01]  /*b6a0*/  BPT.TRAP 0x1 ;  /* 0x000000040000795c */ /* 0x000fe20000300000 */
.L_x_5861:
        /* <DEDUP_REMOVED lines=51> */
.L_x_5859:
[----:B------:R-:W-:Y:S05]  /*b9e0*/  BSYNC B0 ;  /* 0x0000000000007941 */ /* 0x000fea0003800000 */
.L_x_5858:
[----:B------:R-:W-:-:S06]  /*b9f0*/  UISETP.GE.AND UP0, UPT, UR38, 0x2, UPT ;  /* 0x000000022600788c */ /* 0x000fcc000bf06270 */
[----:B------:R-:W-:-:S13]  /*ba00*/  PLOP3.LUT P2, PT, PT, PT, UP0, 0x80, 0x0 ;  /* 0x000000000000781c */ /* 0x000fda0003f4f008 */
[----:B------:R-:W-:Y:S05]  /*ba10*/  @!P2 BRA `(.L_x_5862) ;  /* 0x00000014009ca947 */ /* 0x000fea0003800000 */
[----:B------:R-:W-:Y:S02]  /*ba20*/  ULOP3.LUT UR6, UR38, 0x1, URZ, 0xc0, !UPT ;  /* 0x0000000126067892 */ /* 0x000fe4000f8ec03f */
[----:B------:R-:W-:Y:S02]  /*ba30*/  MOV R9, UR38 ;  /* 0x0000002600097c02 */ /* 0x000fe40008000f00 */
[----:B------:R-:W-:-:S03]  /*ba40*/  UISETP.NE.U32.AND UP0, UPT, UR6, 0x1, UPT ;  /* 0x000000010600788c */ /* 0x000fc6000bf05070 */
[----:B------:R-:W-:-:S03]  /*ba50*/  VIADD R9, R9, 0xfffffffe ;  /* 0xfffffffe09097836 */ /* 0x000fc60000000000 */
[----:B------:R-:W-:Y:S02]  /*ba60*/  PLOP3.LUT P2, PT, PT, PT, UP0, 0x80, 0x0 ;  /* 0x000000000000781c */ /* 0x000fe40003f4f008 */
[----:B-12---:R-:W-:-:S11]  /*ba70*/  MOV R8, R9 ;  /* 0x0000000900087202 */ /* 0x006fd60000000f00 */
[----:B------:R-:W-:Y:S05]  /*ba80*/  @!P2 BRA `(.L_x_5863) ;  /* 0x0000000400d0a947 */ /* 0x000fea0003800000 */
[----:B------:R-:W-:Y:S01]  /*ba90*/  IADD3 R16, R16, 0x1, RZ ;  /* 0x0000000110107810 */ /* 0x000fe20007ffe0ff */
[----:B------:R-:W-:Y:S03]  /*baa0*/  BSSY B0, `(.L_x_5864) ;  /* 0x0000070000007945 */ /* 0x000fe60003800000 */
        /* <DEDUP_REMOVED lines=20> */
[----:B------:R-:W-:-:S04]  /*bbf0*/  LEA R2, P2, R4, R2, 0x2 ;  /* 0x0000000204027211 */ /* 0x000fc800078410ff */
[----:B------:R-:W-:-:S05]  /*bc00*/  LEA.HI.X R3, R4, R3, R5, 0x2, P2 ;  /* 0x0000000304037211 */ /* 0x000fca00010f1405 */
[----:B------:R1:W5:Y:S01]  /*bc10*/  LDG.E R4, desc[UR50][R2.64] ;  /* 0x0000003202047981 */ /* 0x000362000c1e1900 */
[----:B------:R-:W-:-:S05]  /*bc20*/  IADD3 R5, -R10, RZ, RZ ;  /* 0x000000ff0a057210 */ /* 0x000fca0007ffe1ff */
[----:B------:R-:W-:-:S07]  /*bc30*/  IMAD R8, R8, R5, R9 ;  /* 0x0000000508087224 */ /* 0x000fce00078e0209 */
.L_x_5866:
[----:B-1----:R-:W1:Y:S01]  /*bc40*/  S2R R2, SR_TID.X ;  /* 0x0000000000027919 */ /* 0x002e620000002100 */
[----:B------:R-:W-:Y:S02]  /*bc50*/  SHF.L.U32 R3, R17, 0x1f, RZ ;  /* 0x0000001f11037819 */ /* 0x000fe400000006ff */
[----:B-1----:R-:W-:Y:S02]  /*bc60*/  LOP3.LUT R5, R2, 0x7f, RZ, 0xc0, !PT ;  /* 0x0000007f02057812 */ /* 0x002fe400078ec0ff */
[----:B------:R-:W-:Y:S02]  /*bc70*/  LEA R2, R16, UR37, 0x3 ;  /* 0x0000002510027c11 */ /* 0x000fe4000f8e18ff */
[----:B------:R-:W-:Y:S02]  /*bc80*/  ISETP.NE.AND P2, PT, R5, RZ, PT ;  /* 0x000000ff0500720c */ /* 0x000fe40003f45270 */
[----:B------:R-:W1:Y:S02]  /*bc90*/  SYNCS.PHASECHK.TRANS64.TRYWAIT P3, [R2+URZ+0x28c40], R3 ;  /* 0x028c4003020075a7 */ /* 0x000e64000806017f */
[----:B-1----:R-:W-:Y:S09]  /*bca0*/  @!P3 BRA `(.L_x_5867) ;  /* 0x0000001c00b0b947 */ /* 0x002ff20003800000 */
.L_x_5910:
[----:B------:R-:W-:Y:S05]  /*bcb0*/  @P2 BRA `(.L_x_5868) ;  /* 0x0000000000142947 */ /* 0x000fea0003800000 */
[----:B------:R-:W-:Y:S02]  /*bcc0*/  ISETP.NE.AND P3, PT, R19, RZ, PT ;  /* 0x000000ff1300720c */ /* 0x000fe40003f65270 */
[----:B------:R-:W-:-:S04]  /*bcd0*/  MOV R5, 0x2000 ;  /* 0x0000200000057802 */ /* 0x000fc80000000f00 */
[----:B------:R2:W-:Y:S07]  /*bce0*/  SYNCS.ARRIVE.TRANS64 RZ, [R2+URZ+0x28c30], R5 ;  /* 0x028c300502ff79a7 */ /* 0x0005ee000800003f */
[----:B------:R-:W-:Y:S05]  /*bcf0*/  @!P3 BRA `(.L_x_5868) ;  /* 0x000000000004b947 */ /* 0x000fea0003800000 */
[----:B------:R-:W-:Y:S01]  /*bd00*/  BPT.TRAP 0x1 ;  /* 0x000000040000795c */ /* 0x000fe20000300000 */
.L_x_5868:
        /* <DEDUP_REMOVED lines=17> */
.L_x_5911:
[----:B------:R-:W-:Y:S05]  /*be20*/  @P2 BRA `(.L_x_5870) ;  /* 0x0000000000142947 */ /* 0x000fea0003800000 */
[----:B------:R-:W-:Y:S02]  /*be30*/  ISETP.NE.AND P2, PT, R19, RZ, PT ;  /* 0x000000ff1300720c */ /* 0x000fe40003f45270 */
[----:B-12---:R-:W-:-:S04]  /*be40*/  MOV R3, 0x10000 ;  /* 0x0001000000037802 */ /* 0x006fc80000000f00 */
[----:B------:R3:W-:Y:S07]  /*be50*/  SYNCS.ARRIVE.TRANS64 RZ, [R2+URZ+0x28c50], R3 ;  /* 0x028c500302ff79a7 */ /* 0x0007ee000800003f */
[----:B------:R-:W-:Y:S05]  /*be60*/  @!P2 BRA `(.L_x_5870) ;  /* 0x000000000004a947 */ /* 0x000fea0003800000 */
[----:B------:R-:W-:Y:S01]  /*be70*/  BPT.TRAP 0x1 ;  /* 0x000000040000795c */ /* 0x000fe20000300000 */
.L_x_5870:
        /* <DEDUP_REMOVED lines=50> */
.L_x_5865:
[----:B------:R-:W-:Y:S05]  /*c1a0*/  BSYNC B0 ;  /* 0x0000000000007941 */ /* 0x000fea0003800000 */
.L_x_5864:
[----:B------:R-:W-:-:S06]  /*c1b0*/  UIADD3 UR6, UR38, -0x3, URZ ;  /* 0xfffffffd26067890 */ /* 0x000fcc000fffe03f */
[----:B------:R-:W-:-:S07]  /*c1c0*/  MOV R8, UR6 ;  /* 0x0000000600087c02 */ /* 0x000fce0008000f00 */
.L_x_5863:
[----:B------:R-:W-:Y:S01]  /*c1d0*/  ISETP.NE.AND P2, PT, R9, RZ, PT ;  /* 0x000000ff0900720c */ /* 0x000fe20003f45270 */
[----:B------:R-:W-:-:S12]  /*c1e0*/  BSSY B0, `(.L_x_5862) ;  /* 0x00000ea000007945 */ /* 0x000fd80003800000 */
[----:B------:R-:W-:Y:S05]  /*c1f0*/  @!P2 BRA `(.L_x_5871) ;  /* 0x0000000c00a0a947 */ /* 0x000fea0003800000 */
.L_x_5886:
        /* <DEDUP_REMOVED lines=8> */
[----:B------:R-:W-:Y:S01]  /*c280*/  MOV R10, R8 ;  /* 0x00000008000a7202 */ /* 0x000fe20000000f00 */
[----:B------:R-:W-:Y:S06]  /*c290*/  @!P0 BRA `(.L_x_5874) ;  /* 0x0000000000488947 */ /* 0x000fec0003800000 */
[----:B------:R-:W1:Y:S01]  /*c2a0*/  LDC R10, c[0x0][0x41c] ;  /* 0x00010700ff0a7b82 */ /* 0x000e620000000800 */
[----:B------:R-:W-:Y:S01]  /*c2b0*/  MOV R11, R8 ;  /* 0x00000008000b7202 */ /* 0x000fe20000000f00 */
[----:B------:R-:W-:-:S04]  /*c2c0*/  IMAD R13, R7, UR4, RZ ;  /* 0x00000004070d7c24 */ /* 0x000fc8000f8e02ff */
[----:B------:R-:W-:Y:S02]  /*c2d0*/  IMAD R13, R6, UR5, R13 ;  /* 0x00000005060d7c24 */ /* 0x000fe4000f8e020d */
[----:B------:R-:W2:Y:S01]  /*c2e0*/  LDC.64 R4, c[0x0][0x3f8] ;  /* 0x0000fe00ff047b82 */ /* 0x000ea20000000a00 */
[----:B-1----:R-:W-:-:S13]  /*c2f0*/  ISETP.NE.AND P2, PT, R10, 0x1, PT ;  /* 0x000000010a00780c */ /* 0x002fda0003f45270 */
[----:B------:R-:W1:Y:S02]  /*c300*/  @P2 LDC.64 R2, c[0x0][0x420] ;  /* 0x00010800ff022b82 */ /* 0x000e640000000a00 */
[----:B-1----:R-:W-:-:S05]  /*c310*/  @P2 IMAD.HI.U32 R2, R8, R2, RZ ;  /* 0x0000000208022227 */ /* 0x002fca00078e00ff */
[----:B------:R-:W-:-:S04]  /*c320*/  @P2 SHF.R.U32.HI R11, RZ, R3, R2 ;  /* 0x00000003ff0b2219 */ /* 0x000fc80000011602 */
[--C-:B------:R-:W-:Y:S01]  /*c330*/  SHF.R.S32.HI R3, RZ, 0x1f, R11.reuse ;  /* 0x0000001fff037819 */ /* 0x100fe2000001140b */
[----:B------:R-:W-:-:S04]  /*c340*/  IMAD.MOV.U32 R2, RZ, RZ, R11 ;  /* 0x000000ffff027224 */ /* 0x000fc800078e000b */
[----:B------:R-:W-:-:S05]  /*c350*/  IMAD.WIDE.U32 R2, R6, UR4, R2 ;  /* 0x0000000406027c25 */ /* 0x000fca000f8e0002 */
[----:B------:R-:W-:Y:S02]  /*c360*/  IADD3 R3, R13, R3, RZ ;  /* 0x000000030d037210 */ /* 0x000fe40007ffe0ff */
[----:B--2---:R-:W-:-:S04]  /*c370*/  LEA R4, P2, R2, R4, 0x2 ;  /* 0x0000000402047211 */ /* 0x004fc800078410ff */
[----:B------:R-:W-:-:S05]  /*c380*/  LEA.HI.X R5, R2, R5, R3, 0x2, P2 ;  /* 0x0000000502057211 */ /* 0x000fca00010f1403 */
[----:B------:R1:W5:Y:S01]  /*c390*/  LDG.E R4, desc[UR50][R4.64] ;  /* 0x0000003204047981 */ /* 0x000362000c1e1900 */
[----:B------:R-:W-:-:S05]  /*c3a0*/  IADD3 R3, -R11, RZ, RZ ;  /* 0x000000ff0b037210 */ /* 0x000fca0007ffe1ff */
[----:B------:R-:W-:-:S07]  /*c3b0*/  IMAD R10, R10, R3, R8 ;  /* 0x000000030a0a7224 */ /* 0x000fce00078e0208 */
.L_x_5874:
[----:B------:R-:W1:Y:S01]  /*c3c0*/  S2R R2, SR_TID.X ;  /* 0x0000000000027919 */ /* 0x000e620000002100 */
[----:B------:R-:W-:Y:S02]  /*c3d0*/  LEA R3, R9, UR37, 0x3 ;  /* 0x0000002509037c11 */ /* 0x000fe4000f8e18ff */
[----:B-1----:R-:W-:Y:S02]  /*c3e0*/  LOP3.LUT R5, R2, 0x7f, RZ, 0xc0, !PT ;  /* 0x0000007f02057812 */ /* 0x002fe400078ec0ff */
[----:B------:R-:W-:Y:S02]  /*c3f0*/  SHF.L.U32 R2, R17, 0x1f, RZ ;  /* 0x0000001f11027819 */ /* 0x000fe400000006ff */
[----:B------:R-:W-:Y:S02]  /*c400*/  ISETP.NE.AND P2, PT, R5, RZ, PT ;  /* 0x000000ff0500720c */ /* 0x000fe40003f45270 */
[----:B------:R-:W1:Y:S02]  /*c410*/  SYNCS.PHASECHK.TRANS64.TRYWAIT P3, [R3+URZ+0x28c40], R2 ;  /* 0x028c4002030075a7 */ /* 0x000e64000806017f */
[----:B-1----:R-:W-:Y:S09]  /*c420*/  @!P3 BRA `(.L_x_5875) ;  /* 0x0000001400f8b947 */ /* 0x002ff20003800000 */
.L_x_5912:
[----:B------:R-:W-:Y:S05]  /*c430*/  @P2 BRA `(.L_x_5876) ;  /* 0x0000000000142947 */ /* 0x000fea0003800000 */
[----:B------:R-:W-:Y:S01]  /*c440*/  ISETP.NE.AND P3, PT, R19, RZ, PT ;  /* 0x000000ff1300720c */ /* 0x000fe20003f65270 */
[----:B------:R-:W-:-:S04]  /*c450*/  IMAD.MOV.U32 R12, RZ, RZ, 0x2000 ;  /* 0x00002000ff0c7424 */ /* 0x000fc800078e00ff */
[----:B------:R2:W-:Y:S08]  /*c460*/  SYNCS.ARRIVE.TRANS64 RZ, [R3+URZ+0x28c30], R12 ;  /* 0x028c300c03ff79a7 */ /* 0x0005f0000800003f */
[----:B------:R-:W-:Y:S05]  /*c470*/  @!P3 BRA `(.L_x_5876) ;  /* 0x000000000004b947 */ /* 0x000fea0003800000 */
[----:B------:R-:W-:Y:S01]  /*c480*/  BPT.TRAP 0x1 ;  /* 0x000000040000795c */ /* 0x000fe20000300000 */
.L_x_5876:
        /* <DEDUP_REMOVED lines=17> */
.L_x_5913:
[----:B------:R-:W-:Y:S05]  /*c5a0*/  @P2 BRA `(.L_x_5878) ;  /* 0x0000000000142947 */ /* 0x000fea0003800000 */
[----:B------:R-:W-:Y:S02]  /*c5b0*/  ISETP.NE.AND P2, PT, R19, RZ, PT ;  /* 0x000000ff1300720c */ /* 0x000fe40003f45270 */
[----:B-1-3--:R-:W-:-:S04]  /*c5c0*/  MOV R2, 0x10000 ;  /* 0x0001000000027802 */ /* 0x00afc80000000f00 */
[----:B------:R4:W-:Y:S07]  /*c5d0*/  SYNCS.ARRIVE.TRANS64 RZ, [R3+URZ+0x28c50], R2 ;  /* 0x028c500203ff79a7 */ /* 0x0009ee000800003f */
[----:B------:R-:W-:Y:S05]  /*c5e0*/  @!P2 BRA `(.L_x_5878) ;  /* 0x000000000004a947 */ /* 0x000fea0003800000 */
[----:B------:R-:W-:Y:S01]  /*c5f0*/  BPT.TRAP 0x1 ;  /* 0x000000040000795c */ /* 0x000fe20000300000 */
.L_x_5878:
        /* <DEDUP_REMOVED lines=50> */
.L_x_5873:
[----:B------:R-:W-:Y:S05]  /*c920*/  BSYNC B1 ;  /* 0x0000000000017941 */ /* 0x000fea0003800000 */
.L_x_5872:
[----:B------:R-:W-:Y:S01]  /*c930*/  VIADD R9, R9, 0x1 ;  /* 0x0000000109097836 */ /* 0x000fe20000000000 */
[----:B------:R-:W-:Y:S04]  /*c940*/  BSSY B1, `(.L_x_5879) ;  /* 0x0000070000017945 */ /* 0x000fe80003800000 */
[----:B------:R-:W-:-:S04]  /*c950*/  ISETP.NE.AND P2, PT, R9, 0x2, PT ;  /* 0x000000020900780c */ /* 0x000fc80003f45270 */
[----:B---34-:R-:W-:Y:S02]  /*c960*/  SEL R2, RZ, 0x1, P2 ;  /* 0x00000001ff027807 */ /* 0x018fe40001000000 */
[----:B------:R-:W-:Y:S02]  /*c970*/  SEL R16, R9, RZ, P2 ;  /* 0x000000ff09107207 */ /* 0x000fe40001000000 */
[----:B------:R-:W-:Y:S01]  /*c980*/  LOP3.LUT R17, R17, R2, RZ, 0x3c, !PT ;  /* 0x0000000211117212 */ /* 0x000fe200078e3cff */
[----:B------:R-:W-:Y:S06]  /*c990*/  @!P6 BRA `(.L_x_5880) ;  /* 0x0000000400a8e947 */ /* 0x000fec0003800000 */
[----:B------:R-:W-:Y:S01]  /*c9a0*/  IADD3 R10, R8, -0x1, RZ ;  /* 0xffffffff080a7810 */ /* 0x000fe20007ffe0ff */
[----:B------:R-:W-:Y:S06]  /*c9b0*/  @!P0 BRA `(.L_x_5881) ;  /* 0x0000000000488947 */ /* 0x000fec0003800000 */
[----:B------:R-:W1:Y:S01]  /*c9c0*/  LDC R9, c[0x0][0x41c] ;  /* 0x00010700ff097b82 */ /* 0x000e620000000800 */
[----:B------:R-:W-:Y:S01]  /*c9d0*/  MOV R11, R10 ;  /* 0x0000000a000b7202 */ /* 0x000fe20000000f00 */
[----:B------:R-:W-:-:S04]  /*c9e0*/  IMAD R13, R7, UR4, RZ ;  /* 0x00000004070d7c24 */ /* 0x000fc8000f8e02ff */
[----:B------:R-:W-:Y:S02]  /*c9f0*/  IMAD R13, R6, UR5, R13 ;  /* 0x00000005060d7c24 */ /* 0x000fe4000f8e020d */
[----:B------:R-:W3:Y:S01]  /*ca00*/  LDC.64 R4, c[0x0][0x3f8] ;  /* 0x0000fe00ff047b82 */ /* 0x000ee20000000a00 */
[----:B-1----:R-:W-:-:S13]  /*ca10*/  ISETP.NE.AND P2, PT, R9, 0x1, PT ;  /* 0x000000010900780c */ /* 0x002fda0003f45270 */
[----:B--2---:R-:W1:Y:S02]  /*ca20*/  @P2 LDC.64 R2, c[0x0][0x420] ;  /* 0x00010800ff022b82 */ /* 0x004e640000000a00 */
[----:B-1----:R-:W-:-:S05]  /*ca30*/  @P2 IMAD.HI.U32 R2, R10, R2, RZ ;  /* 0x000000020a022227 */ /* 0x002fca00078e00ff */
[----:B------:R-:W-:-:S04]  /*ca40*/  @P2 SHF.R.U32.HI R11, RZ, R3, R2 ;  /* 0x00000003ff0b2219 */ /* 0x000fc80000011602 */
[--C-:B------:R-:W-:Y:S01]  /*ca50*/  SHF.R.S32.HI R3, RZ, 0x1f, R11.reuse ;  /* 0x0000001fff037819 */ /* 0x100fe2000001140b */
[----:B------:R-:W-:-:S04]  /*ca60*/  IMAD.MOV.U32 R2, RZ, RZ, R11 ;  /* 0x000000ffff027224 */ /* 0x000fc800078e000b */
[----:B------:R-:W-:-:S05]  /*ca70*/  IMAD.WIDE.U32 R2, R6, UR4, R2 ;  /* 0x0000000406027c25 */ /* 0x000fca000f8e0002 */
[----:B------:R-:W-:Y:S02]  /*ca80*/  IADD3 R3, R13, R3, RZ ;  /* 0x000000030d037210 */ /* 0x000fe40007ffe0ff */
[----:B---3--:R-:W-:-:S04]  /*ca90*/  LEA R4, P2, R2, R4, 0x2 ;  /* 0x0000000402047211 */ /* 0x008fc800078410ff */
[----:B------:R-:W-:-:S05]  /*caa0*/  LEA.HI.X R5, R2, R5, R3, 0x2, P2 ;  /* 0x0000000502057211 */ /* 0x000fca00010f1403 */
[----:B------:R1:W5:Y:S01]  /*cab0*/  LDG.E R4, desc[UR50][R4.64] ;  /* 0x0000003204047981 */ /* 0x000362000c1e1900 */
[----:B------:R-:W-:-:S05]  /*cac0*/  IADD3 R2, -R11, RZ, RZ ;  /* 0x000000ff0b027210 */ /* 0x000fca0007ffe1ff */
[----:B------:R-:W-:-:S07]  /*cad0*/  IMAD R10, R9, R2, R10 ;  /* 0x00000002090a7224 */ /* 0x000fce00078e020a */
.L_x_5881:
[----:B------:R-:W1:Y:S01]  /*cae0*/  S2R R2, SR_TID.X ;  /* 0x0000000000027919 */ /* 0x000e620000002100 */
[----:B--2---:R-:W-:Y:S02]  /*caf0*/  SHF.L.U32 R3, R17, 0x1f, RZ ;  /* 0x0000001f11037819 */ /* 0x004fe400000006ff */
[----:B-1----:R-:W-:Y:S02]  /*cb00*/  LOP3.LUT R5, R2, 0x7f, RZ, 0xc0, !PT ;  /* 0x0000007f02057812 */ /* 0x002fe400078ec0ff */
[----:B------:R-:W-:Y:S02]  /*cb10*/  LEA R2, R16, UR37, 0x3 ;  /* 0x0000002510027c11 */ /* 0x000fe4000f8e18ff */
[----:B------:R-:W-:Y:S02]  /*cb20*/  ISETP.NE.AND P2, PT, R5, RZ, PT ;  /* 0x000000ff0500720c */ /* 0x000fe40003f45270 */
[----:B------:R-:W1:Y:S02]  /*cb30*/  SYNCS.PHASECHK.TRANS64.TRYWAIT P3, [R2+URZ+0x28c40], R3 ;  /* 0x028c4003020075a7 */ /* 0x000e64000806017f */
[----:B-1----:R-:W-:Y:S09]  /*cb40*/  @!P3 BRA `(.L_x_5882) ;  /* 0x000000100058b947 */ /* 0x002ff20003800000 */
.L_x_5914:
[----:B------:R-:W-:Y:S05]  /*cb50*/  @P2 BRA `(.L_x_5883) ;  /* 0x0000000000142947 */ /* 0x000fea0003800000 */
[----:B------:R-:W-:Y:S01]  /*cb60*/  ISETP.NE.AND P3, PT, R19, RZ, PT ;  /* 0x000000ff1300720c */ /* 0x000fe20003f65270 */
[----:B------:R-:W-:-:S04]  /*cb70*/  IMAD.MOV.U32 R5, RZ, RZ, 0x2000 ;  /* 0x00002000ff057424 */ /* 0x000fc800078e00ff */
[----:B------:R2:W-:Y:S08]  /*cb80*/  SYNCS.ARRIVE.TRANS64 RZ, [R2+URZ+0x28c30], R5 ;  /* 0x028c300502ff79a7 */ /* 0x0005f0000800003f */
[----:B------:R-:W-:Y:S05]  /*cb90*/  @!P3 BRA `(.L_x_5883) ;  /* 0x000000000004b947 */ /* 0x000fea0003800000 */
[----:B------:R-:W-:Y:S01]  /*cba0*/  BPT.TRAP 0x1 ;  /* 0x000000040000795c */ /* 0x000fe20000300000 */
.L_x_5883:
        /* <DEDUP_REMOVED lines=17> */
.L_x_5915:
[----:B------:R-:W-:Y:S05]  /*ccc0*/  @P2 BRA `(.L_x_5885) ;  /* 0x0000000000142947 */ /* 0x000fea0003800000 */
[----:B------:R-:W-:Y:S02]  /*ccd0*/  ISETP.NE.AND P2, PT, R19, RZ, PT ;  /* 0x000000ff1300720c */ /* 0x000fe40003f45270 */
[----:B-1-3--:R-:W-:-:S04]  /*cce0*/  MOV R3, 0x10000 ;  /* 0x0001000000037802 */ /* 0x00afc80000000f00 */
[----:B------:R4:W-:Y:S07]  /*ccf0*/  SYNCS.ARRIVE.TRANS64 RZ, [R2+URZ+0x28c50], R3 ;  /* 0x028c500302ff79a7 */ /* 0x0009ee000800003f */
[----:B------:R-:W-:Y:S05]  /*cd00*/  @!P2 BRA `(.L_x_5885) ;  /* 0x000000000004a947 */ /* 0x000fea0003800000 */
[----:B------:R-:W-:Y:S01]  /*cd10*/  BPT.TRAP 0x1 ;  /* 0x000000040000795c */ /* 0x000fe20000300000 */
.L_x_5885:
        /* <DEDUP_REMOVED lines=50> */
.L_x_5880:
[----:B------:R-:W-:Y:S05]  /*d040*/  BSYNC B1 ;  /* 0x0000000000017941 */ /* 0x000fea0003800000 */
.L_x_5879:
[C---:B------:R-:W-:Y:S01]  /*d050*/  ISETP.GT.AND P2, PT, R8.reuse, 0x1, PT ;  /* 0x000000010800780c */ /* 0x040fe20003f44270 */
[----:B------:R-:W-:-:S12]  /*d060*/  VIADD R8, R8, 0xfffffffe ;  /* 0xfffffffe08087836 */ /* 0x000fd80000000000 */
[----:B------:R-:W-:Y:S05]  /*d070*/  @P2 BRA `(.L_x_5886) ;  /* 0xfffffff000602947 */ /* 0x000fea000383ffff */
.L_x_5871:
[----:B------:R-:W-:Y:S05]  /*d080*/  BSYNC B0 ;  /* 0x0000000000007941 */ /* 0x000fea0003800000 */
.L_x_5862:
        /* <DEDUP_REMOVED lines=18> */
.L_x_5888:
[----:B------:R-:W-:Y:S05]  /*d1b0*/  BSYNC B0 ;  /* 0x0000000000007941 */ /* 0x000fea0003800000 */
.L_x_5887:
[----:B------:R-:W-:Y:S02]  /*d1c0*/  SEL R16, R16, RZ, P0 ;  /* 0x000000ff10107207 */ /* 0x000fe40000000000 */
[----:B------:R-:W-:-:S07]  /*d1d0*/  MOV R13, R18 ;  /* 0x00000012000d7202 */ /* 0x000fce0000000f00 */
.L_x_5847:
[----:B------:R-:W-:Y:S05]  /*d1e0*/  BSYNC B6 ;  /* 0x0000000000067941 */ /* 0x000fea0003800000 */
.L_x_5845:
[----:B------:R-:W-:-:S03]  /*d1f0*/  UMOV UR6, 0xffffffff ;  /* 0xffffffff00067882 */ /* 0x000fc60000000000 */
[----:B------:R-:W-:Y:S05]  /*d200*/  BRA.DIV UR6, `(.L_x_5889) ;  /* 0x0000000a06d07947 */ /* 0x000fea000b800000 */
[----:B------:R1:W1:Y:S02]  /*d210*/  SHFL.IDX PT, R14, R13, RZ, 0x1f ;  /* 0x00001fff0d0e7589 */ /* 0x00026400000e0000 */
.L_x_5918:
        /* <DEDUP_REMOVED lines=12> */
.L_x_5842:
[----:B------:R-:W1:Y:S01]  /*d2e0*/  S2R R3, SR_CgaCtaId ;  /* 0x0000000000037919 */ /* 0x000e620000008800 */
[----:B------:R-:W-:Y:S01]  /*d2f0*/  UIADD3 UR44, UR44, 0x1, URZ ;  /* 0x000000012c2c7890 */ /* 0x000fe2000fffe03f */
[----:B------:R-:W-:-:S03]  /*d300*/  MOV R0, 0x400 ;  /* 0x0000040000007802 */ /* 0x000fc60000000f00 */
        /* <DEDUP_REMOVED lines=8> */
.L_x_5919:
        /* <DEDUP_REMOVED lines=14> */
.L_x_5894:
[----:B------:R-:W-:Y:S01]  /*d470*/  VIADD R3, R7, 0x28c40 ;  /* 0x00028c4007037836 */ /* 0x000fe20000000000 */
[----:B------:R-:W-:Y:S02]  /*d480*/  SHF.L.U32 R4, R17, 0x1f, RZ ;  /* 0x0000001f11047819 */ /* 0x000fe400000006ff */
[C---:B------:R-:W-:Y:S02]  /*d490*/  IADD3 R0, R16.reuse, 0x1, RZ ;  /* 0x0000000110007810 */ /* 0x040fe40007ffe0ff */
[----:B------:R-:W-:Y:S02]  /*d4a0*/  LEA R5, R16, R3, 0x3 ;  /* 0x0000000310057211 */ /* 0x000fe400078e18ff */
[----:B------:R-:W-:Y:S02]  /*d4b0*/  ISETP.NE.AND P1, PT, R0, 0x2, PT ;  /* 0x000000020000780c */ /* 0x000fe40003f25270 */
[----:B------:R-:W1:Y:S02]  /*d4c0*/  SYNCS.PHASECHK.TRANS64.TRYWAIT P0, [R5+URZ], R4 ;  /* 0x00000004050075a7 */ /* 0x000e64000800017f */
[----:B------:R-:W-:-:S04]  /*d4d0*/  SEL R2, RZ, 0x1, P1 ;  /* 0x00000001ff027807 */ /* 0x000fc80000800000 */
[----:B------:R-:W-:Y:S02]  /*d4e0*/  LOP3.LUT R17, R17, R2, RZ, 0x3c, !PT ;  /* 0x0000000211117212 */ /* 0x000fe400078e3cff */
[----:B------:R-:W-:Y:S02]  /*d4f0*/  SEL R2, R0, RZ, P1 ;  /* 0x000000ff00027207 */ /* 0x000fe40000800000 */
[----:B------:R-:W-:-:S03]  /*d500*/  SHF.L.U32 R0, R17, 0x1f, RZ ;  /* 0x0000001f11007819 */ /* 0x000fc600000006ff */
[----:B------:R-:W-:Y:S01]  /*d510*/  IMAD R3, R2, 0x8, R3 ;  /* 0x0000000802037824 */ /* 0x000fe200078e0203 */
[----:B-1----:R-:W-:Y:S06]  /*d520*/  @!P0 BRA `(.L_x_5895) ;  /* 0x0000000800408947 */ /* 0x002fec0003800000 */
.L_x_5920:
[----:B------:R-:W2:Y:S02]  /*d530*/  SYNCS.PHASECHK.TRANS64.TRYWAIT P0, [R3+URZ], R0 ;  /* 0x00000000030075a7 */ /* 0x000ea4000800017f */
[----:B--2---:R-:W-:Y:S05]  /*d540*/  @!P0 BRA `(.L_x_5896) ;  /* 0x00000008004c8947 */ /* 0x004fea0003800000 */
.L_x_5921:
[----:B------:R-:W-:Y:S05]  /*d550*/  @!P2 BRA `(.L_x_5897) ;  /* 0x000000000004a947 */ /* 0x000fea0003800000 */
[----:B------:R-:W-:Y:S01]  /*d560*/  BPT.TRAP 0x1 ;  /* 0x000000040000795c */ /* 0x000fe20000300000 */
.L_x_5897:
[----:B--2---:R-:W-:-:S04]  /*d570*/  IADD3 R3, R7, 0x28c60, RZ ;  /* 0x00028c6007037810 */ /* 0x004fc80007ffe0ff */
[----:B-1----:R-:W-:-:S04]  /*d580*/  LEA R5, R16, R3, 0x3 ;  /* 0x0000000310057211 */ /* 0x002fc800078e18ff */
[----:B------:R-:W1:Y:S02]  /*d590*/  SYNCS.PHASECHK.TRANS64.TRYWAIT P0, [R5+URZ], R4 ;  /* 0x00000004050075a7 */ /* 0x000e64000800017f */
[----:B-1----:R-:W-:Y:S05]  /*d5a0*/  @!P0 BRA `(.L_x_5898) ;  /* 0x0000000800488947 */ /* 0x002fea0003800000 */
.L_x_5922:
[----:B------:R-:W-:-:S07]  /*d5b0*/  IMAD R3, R2, 0x8, R3 ;  /* 0x0000000802037824 */ /* 0x000fce00078e0203 */
.L_x_5899:
[----:B--2---:R2:W3:Y:S02]  /*d5c0*/  SYNCS.PHASECHK.TRANS64.TRYWAIT P0, [R3+URZ], R0 ;  /* 0x00000000030075a7 */ /* 0x0044e4000800017f */
[----:B---3--:R-:W-:Y:S05]  /*d5d0*/  @!P0 NANOSLEEP.SYNCS 0x989680 ;  /* 0x009896800000895d */ /* 0x008fea0003900000 */
[----:B------:R-:W3:Y:S02]  /*d5e0*/  @!P0 SYNCS.PHASECHK.TRANS64 P0, [R3+URZ], R0 ;  /* 0x00000000030085a7 */ /* 0x000ee4000800007f */
[----:B---3--:R-:W-:Y:S05]  /*d5f0*/  @!P0 BRA `(.L_x_5899) ;  /* 0xfffffffc00f08947 */ /* 0x008fea000383ffff */
.L_x_5893:
[----:B------:R-:W-:Y:S05]  /*d600*/  BSYNC B0 ;  /* 0x0000000000007941 */ /* 0x000fea0003800000 */
.L_x_5892:
[----:B------:R-:W-:Y:S05]  /*d610*/  EXIT ;  /* 0x000000000000794d */ /* 0x000fea0003800000 */
.L_x_5794:
[----:B-1----:R-:W-:-:S04]  /*d620*/  MOV R3, UR16 ;  /* 0x0000001000037c02 */ /* 0x002fc80008000f00 */
[----:B------:R1:W2:Y:S03]  /*d630*/  SYNCS.PHASECHK.TRANS64.TRYWAIT P0, [R3+URZ+0x28c50], R0 ;  /* 0x028c5000030075a7 */ /* 0x0002a6000800017f */
[----:B--2---:R-:W-:Y:S05]  /*d640*/  @!P0 NANOSLEEP.SYNCS 0x989680 ;  /* 0x009896800000895d */ /* 0x004fea0003900000 */
[----:B------:R-:W2:Y:S02]  /*d650*/  @!P0 SYNCS.PHASECHK.TRANS64 P0, [R3+URZ+0x28c50], R0 ;  /* 0x028c5000030085a7 */ /* 0x000ea4000800007f */
[----:B--2---:R-:W-:Y:S05]  /*d660*/  @!P0 BRA `(.L_x_5794) ;  /* 0xfffffffc00ec8947 */ /* 0x004fea000383ffff */
[----:B------:R-:W-:Y:S05]  /*d670*/  BRA `(.L_x_5900) ;  /* 0xffffff4000787947 */ /* 0x000fea000383ffff */
.L_x_5799:
[----:B--2---:R-:W-:-:S04]  /*d680*/  MOV R4, UR6 ;  /* 0x0000000600047c02 */ /* 0x004fc80008000f00 */
[----:B------:R2:W3:Y:S03]  /*d690*/  SYNCS.PHASECHK.TRANS64.TRYWAIT P0, [R4+URZ+0x28c50], R3 ;  /* 0x028c5003040075a7 */ /* 0x0004e6000800017f */
[----:B---3--:R-:W-:Y:S05]  /*d6a0*/  @!P0 NANOSLEEP.SYNCS 0x989680 ;  /* 0x009896800000895d */ /* 0x008fea0003900000 */
[----:B------:R-:W3:Y:S02]  /*d6b0*/  @!P0 SYNCS.PHASECHK.TRANS64 P0, [R4+URZ+0x28c50], R3 ;  /* 0x028c5003040085a7 */ /* 0x000ee4000800007f */
[----:B---3--:R-:W-:Y:S05]  /*d6c0*/  @!P0 BRA `(.L_x_5799) ;  /* 0xfffffffc00ec8947 */ /* 0x008fea000383ffff */
[----:B------:R-:W-:Y:S05]  /*d6d0*/  BRA `(.L_x_5798) ;  /* 0xffffff4c008c7947 */ /* 0x000fea000383ffff */
.L_x_5802:
[----:B-1----:R-:W-:-:S04]  /*d6e0*/  IMAD.U32 R3, RZ, RZ, UR48 ;  /* 0x00000030ff037e24 */ /* 0x002fc8000f8e00ff */
[----:B------:R1:W2:Y:S03]  /*d6f0*/  SYNCS.PHASECHK.TRANS64.TRYWAIT P1, [R3+URZ+0x28c00], R0 ;  /* 0x028c0000030075a7 */ /* 0x0002a6000802017f */
[----:B--2---:R-:W-:Y:S05]  /*d700*/  @!P1 NANOSLEEP.SYNCS 0x989680 ;  /* 0x009896800000995d */ /* 0x004fea0003900000 */
[----:B------:R-:W2:Y:S02]  /*d710*/  @!P1 SYNCS.PHASECHK.TRANS64 P1, [R3+URZ+0x28c00], R0 ;  /* 0x028c0000030095a7 */ /* 0x000ea4000802007f */
[----:B--2---:R-:W-:Y:S05]  /*d720*/  @!P1 BRA `(.L_x_5802) ;  /* 0xfffffffc00ec9947 */ /* 0x004fea000383ffff */
[----:B------:R-:W-:Y:S05]  /*d730*/  BRA `(.L_x_5901) ;  /* 0xffffff5800f47947 */ /* 0x000fea000383ffff */
.L_x_5806:
[----:B---3--:R3:W4:Y:S02]  /*d740*/  SYNCS.PHASECHK.TRANS64.TRYWAIT P1, [R7+URZ+0x28c30], R8 ;  /* 0x028c3008070075a7 */ /* 0x008724000802017f */
[----:B----4-:R-:W-:Y:S05]  /*d750*/  @!P1 NANOSLEEP.SYNCS 0x989680 ;  /* 0x009896800000995d */ /* 0x010fea0003900000 */
[----:B------:R-:W4:Y:S02]  /*d760*/  @!P1 SYNCS.PHASECHK.TRANS64 P1, [R7+URZ+0x28c30], R8 ;  /* 0x028c3008070095a7 */ /* 0x000f24000802007f */
[----:B----4-:R-:W-:Y:S05]  /*d770*/  @!P1 BRA `(.L_x_5806) ;  /* 0xfffffffc00f09947 */ /* 0x010fea000383ffff */
[----:B------:R-:W-:Y:S05]  /*d780*/  BRA `(.L_x_5805) ;  /* 0xffffff5c00107947 */ /* 0x000fea000383ffff */
.L_x_5810:
[----:B--2---:R2:W1:Y:S02]  /*d790*/  SYNCS.PHASECHK.TRANS64.TRYWAIT P2, [R7+URZ+0x28c50], R8 ;  /* 0x028c5008070075a7 */ /* 0x004464000804017f */
[----:B-1----:R-:W-:Y:S05]  /*d7a0*/  @!P2 NANOSLEEP.SYNCS 0x989680 ;  /* 0x009896800000a95d */ /* 0x002fea0003900000 */
[----:B------:R-:W1:Y:S02]  /*d7b0*/  @!P2 SYNCS.PHASECHK.TRANS64 P2, [R7+URZ+0x28c50], R8 ;  /* 0x028c50080700a5a7 */ /* 0x000e64000804007f */
[----:B-1----:R-:W-:Y:S05]  /*d7c0*/  @!P2 BRA `(.L_x_5810) ;  /* 0xfffffffc00f0a947 */ /* 0x002fea000383ffff */
[----:B------:R-:W-:Y:S05]  /*d7d0*/  BRA `(.L_x_5809) ;  /* 0xffffff6c00847947 */ /* 0x000fea000383ffff */
.L_x_5815:
[----:B--2---:R-:W-:-:S04]  /*d7e0*/  MOV R4, UR29 ;  /* 0x0000001d00047c02 */ /* 0x004fc80008000f00 */
[----:B------:R2:W3:Y:S03]  /*d7f0*/  SYNCS.PHASECHK.TRANS64.TRYWAIT P2, [R4+URZ+0x28c30], R7 ;  /* 0x028c3007040075a7 */ /* 0x0004e6000804017f */
[----:B---3--:R-:W-:Y:S05]  /*d800*/  @!P2 NANOSLEEP.SYNCS 0x989680 ;  /* 0x009896800000a95d */ /* 0x008fea0003900000 */
[----:B------:R-:W3:Y:S02]  /*d810*/  @!P2 SYNCS.PHASECHK.TRANS64 P2, [R4+URZ+0x28c30], R7 ;  /* 0x028c30070400a5a7 */ /* 0x000ee4000804007f */
[----:B---3--:R-:W-:Y:S05]  /*d820*/  @!P2 BRA `(.L_x_5815) ;  /* 0xfffffffc00eca947 */ /* 0x008fea000383ffff */
[----:B------:R-:W-:Y:S05]  /*d830*/  BRA `(.L_x_5814) ;  /* 0xffffff7000847947 */ /* 0x000fea000383ffff */
.L_x_5819:
[----:B---3--:R3:W4:Y:S02]  /*d840*/  SYNCS.PHASECHK.TRANS64.TRYWAIT P2, [R170+URZ+0x28c50], R7 ;  /* 0x028c5007aa0075a7 */ /* 0x008724000804017f */
[----:B----4-:R-:W-:Y:S05]  /*d850*/  @!P2 NANOSLEEP.SYNCS 0x989680 ;  /* 0x009896800000a95d */ /* 0x010fea0003900000 */
[----:B------:R-:W4:Y:S02]  /*d860*/  @!P2 SYNCS.PHASECHK.TRANS64 P2, [R170+URZ+0x28c50], R7 ;  /* 0x028c5007aa00a5a7 */ /* 0x000f24000804007f */
[----:B----4-:R-:W-:Y:S05]  /*d870*/  @!P2 BRA `(.L_x_5819) ;  /* 0xfffffffc00f0a947 */ /* 0x010fea000383ffff */
[----:B------:R-:W-:Y:S05]  /*d880*/  BRA `(.L_x_5818) ;  /* 0xffffff8800ec7947 */ /* 0x000fea000383ffff */
.L_x_5825:
[----:B------:R-:W-:-:S04]  /*d890*/  MOV R4, UR22 ;  /* 0x0000001600047c02 */ /* 0x000fc80008000f00 */
[----:B------:R1:W1:Y:S03]  /*d8a0*/  SYNCS.PHASECHK.TRANS64.TRYWAIT P2, [R4+URZ+0x28c30], R7 ;  /* 0x028c3007040075a7 */ /* 0x000266000804017f */
[----:B-1----:R-:W-:Y:S05]  /*d8b0*/  @!P2 NANOSLEEP.SYNCS 0x989680 ;  /* 0x009896800000a95d */ /* 0x002fea0003900000 */
[----:B------:R-:W1:Y:S02]  /*d8c0*/  @!P2 SYNCS.PHASECHK.TRANS64 P2, [R4+URZ+0x28c30], R7 ;  /* 0x028c30070400a5a7 */ /* 0x000e64000804007f */
[----:B-1----:R-:W-:Y:S05]  /*d8d0*/  @!P2 BRA `(.L_x_5825) ;  /* 0xfffffffc00eca947 */ /* 0x002fea000383ffff */
[----:B------:R-:W-:Y:S05]  /*d8e0*/  BRA `(.L_x_5824) ;  /* 0xffffff8c00d47947 */ /* 0x000fea000383ffff */
.L_x_5829:
[----:B---3--:R3:W4:Y:S02]  /*d8f0*/  SYNCS.PHASECHK.TRANS64.TRYWAIT P2, [R170+URZ+0x28c50], R7 ;  /* 0x028c5007aa0075a7 */ /* 0x008724000804017f */
[----:B----4-:R-:W-:Y:S05]  /*d900*/  @!P2 NANOSLEEP.SYNCS 0x989680 ;  /* 0x009896800000a95d */ /* 0x010fea0003900000 */
[----:B------:R-:W4:Y:S02]  /*d910*/  @!P2 SYNCS.PHASECHK.TRANS64 P2, [R170+URZ+0x28c50], R7 ;  /* 0x028c5007aa00a5a7 */ /* 0x000f24000804007f */
[----:B----4-:R-:W-:Y:S05]  /*d920*/  @!P2 BRA `(.L_x_5829) ;  /* 0xfffffffc00f0a947 */ /* 0x010fea000383ffff */
[----:B------:R-:W-:Y:S05]  /*d930*/  BRA `(.L_x_5828) ;  /* 0xffffffa000f87947 */ /* 0x000fea000383ffff */
.L_x_5851:
[----:B------:R-:W1:Y:S01]  /*d940*/  S2R R7, SR_TID.X ;  /* 0x0000000000077919 */ /* 0x000e620000002100 */
[----:B------:R-:W-:Y:S01]  /*d950*/  MOV R12, RZ ;  /* 0x000000ff000c7202 */ /* 0x000fe20000000f00 */
[----:B------:R-:W-:Y:S01]  /*d960*/  IMAD.MOV.U32 R15, RZ, RZ, -0x1 ;  /* 0xffffffffff0f7424 */ /* 0x000fe200078e00ff */
[----:B------:R-:W-:Y:S02]  /*d970*/  MOV R11, 0x1f ;  /* 0x0000001f000b7802 */ /* 0x000fe40000000f00 */
[----:B-1----:R-:W-:-:S04]  /*d980*/  SHF.R.U32.HI R7, RZ, 0x5, R7 ;  /* 0x00000005ff077819 */ /* 0x002fc80000011607 */
[----:B------:R-:W-:-:S05]  /*d990*/  LOP3.LUT R7, R7, 0x3, RZ, 0xc0, !PT ;  /* 0x0000000307077812 */ /* 0x000fca00078ec0ff */
[----:B------:R-:W-:-:S07]  /*d9a0*/  IMAD.MOV.U32 R13, RZ, RZ, R7 ;  /* 0x000000ffff0d7224 */ /* 0x000fce00078e0007 */
[----:B------:R-:W-:Y:S05]  /*d9b0*/  WARPSYNC.COLLECTIVE R15, `(.L_x_5902) ;  /* 0x000000000f087348 */ /* 0x000fea0003c00000 */
[----:B------:R1:W2:Y:S02]  /*d9c0*/  SHFL.IDX P6, R14, R13, R12, R11 ;  /* 0x0000000c0d0e7389 */ /* 0x0002a400000c000b */
[----:B-12---:R-:W-:Y:S01]  /*d9d0*/  ENDCOLLECTIVE ;  /* 0x000000000000791b */ /* 0x006fe20003800000 */
.L_x_5902:
[----:B------:R-:W-:Y:S05]  /*d9e0*/  BRA `(.L_x_5903) ;  /* 0xffffffd400b87947 */ /* 0x000fea000383ffff */
.L_x_5852:
[----:B------:R-:W-:Y:S01]  /*d9f0*/  BSSY B0, `(.L_x_5904) ;  /* 0x0000006000007945 */ /* 0x000fe20003800000 */
[----:B------:R-:W-:-:S07]  /*da00*/  MOV R15, 0xffffffff ;  /* 0xffffffff000f7802 */ /* 0x000fce0000000f00 */
[----:B------:R-:W-:Y:S05]  /*da10*/  WARPSYNC.COLLECTIVE R15, `(.L_x_5905) ;  /* 0x000000000f0c7348 */ /* 0x000fea0003c00000 */
[----:B------:R-:W-:Y:S02]  /*da20*/  ELECT P6, UR62, PT ;  /* 0x00000000003e782f */ /* 0x000fe400038c0000 */
[----:B------:R-:W-:Y:S01]  /*da30*/  MOV R14, UR62 ;  /* 0x0000003e000e7c02 */ /* 0x000fe20008000f00 */
[----:B------:R-:W-:Y:S10]  /*da40*/  ENDCOLLECTIVE ;  /* 0x000000000000791b */ /* 0x000ff40003800000 */
.L_x_5905:
[----:B------:R-:W-:Y:S05]  /*da50*/  BSYNC B0 ;  /* 0x0000000000007941 */ /* 0x000fea0003800000 */
.L_x_5904:
[----:B------:R-:W-:Y:S05]  /*da60*/  BRA `(.L_x_5906) ;  /* 0xffffffd400a87947 */ /* 0x000fea000383ffff */
.L_x_5855:
[----:B-1----:R1:W2:Y:S02]  /*da70*/  SYNCS.PHASECHK.TRANS64.TRYWAIT P2, [R8+URZ+0x28c40], R5 ;  /* 0x028c4005080075a7 */ /* 0x0022a4000804017f */
[----:B--2---:R-:W-:Y:S05]  /*da80*/  @!P2 NANOSLEEP.SYNCS 0x989680 ;  /* 0x009896800000a95d */ /* 0x004fea0003900000 */
[----:B------:R-:W2:Y:S02]  /*da90*/  @!P2 SYNCS.PHASECHK.TRANS64 P2, [R8+URZ+0x28c40], R5 ;  /* 0x028c40050800a5a7 */ /* 0x000ea4000804007f */
[----:B--2---:R-:W-:Y:S05]  /*daa0*/  @!P2 BRA `(.L_x_5855) ;  /* 0xfffffffc00f0a947 */ /* 0x004fea000383ffff */
[----:B------:R-:W-:Y:S05]  /*dab0*/  BRA `(.L_x_5907) ;  /* 0xffffffd800047947 */ /* 0x000fea000383ffff */
.L_x_5857:
[----:B-1----:R-:W-:-:S04]  /*dac0*/  MOV R8, UR37 ;  /* 0x0000002500087c02 */ /* 0x002fc80008000f00 */
[----:B------:R1:W2:Y:S03]  /*dad0*/  SYNCS.PHASECHK.TRANS64.TRYWAIT P2, [R8+URZ+0x28c20], R5 ;  /* 0x028c2005080075a7 */ /* 0x0002a6000804017f */
[----:B--2---:R-:W-:Y:S05]  /*dae0*/  @!P2 NANOSLEEP.SYNCS 0x989680 ;  /* 0x009896800000a95d */ /* 0x004fea0003900000 */
[----:B------:R-:W2:Y:S02]  /*daf0*/  @!P2 SYNCS.PHASECHK.TRANS64 P2, [R8+URZ+0x28c20], R5 ;  /* 0x028c20050800a5a7 */ /* 0x000ea4000804007f */
[----:B--2---:R-:W-:Y:S05]  /*db00*/  @!P2 BRA `(.L_x_5857) ;  /* 0xfffffffc00eca947 */ /* 0x004fea000383ffff */
[----:B------:R-:W-:Y:S05]  /*db10*/  BRA `(.L_x_5908) ;  /* 0xffffffd800a47947 */ /* 0x000fea000383ffff */
.L_x_5860:
[----:B-1----:R1:W2:Y:S02]  /*db20*/  SYNCS.PHASECHK.TRANS64.TRYWAIT P2, [R8+URZ+0x28c60], R5 ;  /* 0x028c6005080075a7 */ /* 0x0022a4000804017f */
[----:B--2---:R-:W-:Y:S05]  /*db30*/  @!P2 NANOSLEEP.SYNCS 0x989680 ;  /* 0x009896800000a95d */ /* 0x004fea0003900000 */
[----:B------:R-:W2:Y:S02]  /*db40*/  @!P2 SYNCS.PHASECHK.TRANS64 P2, [R8+URZ+0x28c60], R5 ;  /* 0x028c60050800a5a7 */ /* 0x000ea4000804007f */
[----:B--2---:R-:W-:Y:S05]  /*db50*/  @!P2 BRA `(.L_x_5860) ;  /* 0xfffffffc00f0a947 */ /* 0x004fea000383ffff */
[----:B------:R-:W-:Y:S05]  /*db60*/  BRA `(.L_x_5909) ;  /* 0xffffffd800b87947 */ /* 0x000fea000383ffff */
.L_x_5867:
[----:B-1----:R1:W2:Y:S02]  /*db70*/  SYNCS.PHASECHK.TRANS64.TRYWAIT P3, [R2+URZ+0x28c40], R3 ;  /* 0x028c4003020075a7 */ /* 0x0022a4000806017f */
[----:B--2---:R-:W-:Y:S05]  /*db80*/  @!P3 NANOSLEEP.SYNCS 0x989680 ;  /* 0x009896800000b95d */ /* 0x004fea0003900000 */
[----:B------:R-:W2:Y:S02]  /*db90*/  @!P3 SYNCS.PHASECHK.TRANS64 P3, [R2+URZ+0x28c40], R3 ;  /* 0x028c40030200b5a7 */ /* 0x000ea4000806007f */
[----:B--2---:R-:W-:Y:S05]  /*dba0*/  @!P3 BRA `(.L_x_5867) ;  /* 0xfffffffc00f0b947 */ /* 0x004fea000383ffff */
[----:B------:R-:W-:Y:S05]  /*dbb0*/  BRA `(.L_x_5910) ;  /* 0xffffffe0003c7947 */ /* 0x000fea000383ffff */
.L_x_5869:
[----:B--2---:R2:W3:Y:S02]  /*dbc0*/  SYNCS.PHASECHK.TRANS64.TRYWAIT P3, [R2+URZ+0x28c60], R3 ;  /* 0x028c6003020075a7 */ /* 0x0044e4000806017f */
[----:B---3--:R-:W-:Y:S05]  /*dbd0*/  @!P3 NANOSLEEP.SYNCS 0x989680 ;  /* 0x009896800000b95d */ /* 0x008fea0003900000 */
[----:B------:R-:W3:Y:S02]  /*dbe0*/  @!P3 SYNCS.PHASECHK.TRANS64 P3, [R2+URZ+0x28c60], R3 ;  /* 0x028c60030200b5a7 */ /* 0x000ee4000806007f */
[----:B---3--:R-:W-:Y:S05]  /*dbf0*/  @!P3 BRA `(.L_x_5869) ;  /* 0xfffffffc00f0b947 */ /* 0x008fea000383ffff */
[----:B------:R-:W-:Y:S05]  /*dc00*/  BRA `(.L_x_5911) ;  /* 0xffffffe000847947 */ /* 0x000fea000383ffff */
.L_x_5875:
[----:B-1----:R1:W2:Y:S02]  /*dc10*/  SYNCS.PHASECHK.TRANS64.TRYWAIT P3, [R3+URZ+0x28c40], R2 ;  /* 0x028c4002030075a7 */ /* 0x0022a4000806017f */
[----:B--2---:R-:W-:Y:S05]  /*dc20*/  @!P3 NANOSLEEP.SYNCS 0x989680 ;  /* 0x009896800000b95d */ /* 0x004fea0003900000 */
[----:B------:R-:W2:Y:S02]  /*dc30*/  @!P3 SYNCS.PHASECHK.TRANS64 P3, [R3+URZ+0x28c40], R2 ;  /* 0x028c40020300b5a7 */ /* 0x000ea4000806007f */
[----:B--2---:R-:W-:Y:S05]  /*dc40*/  @!P3 BRA `(.L_x_5875) ;  /* 0xfffffffc00f0b947 */ /* 0x004fea000383ffff */
[----:B------:R-:W-:Y:S05]  /*dc50*/  BRA `(.L_x_5912) ;  /* 0xffffffe400f47947 */ /* 0x000fea000383ffff */
.L_x_5877:
[----:B---3--:R3:W4:Y:S02]  /*dc60*/  SYNCS.PHASECHK.TRANS64.TRYWAIT P3, [R3+URZ+0x28c60], R2 ;  /* 0x028c6002030075a7 */ /* 0x008724000806017f */
[----:B----4-:R-:W-:Y:S05]  /*dc70*/  @!P3 NANOSLEEP.SYNCS 0x989680 ;  /* 0x009896800000b95d */ /* 0x010fea0003900000 */
[----:B------:R-:W4:Y:S02]  /*dc80*/  @!P3 SYNCS.PHASECHK.TRANS64 P3, [R3+URZ+0x28c60], R2 ;  /* 0x028c60020300b5a7 */ /* 0x000f24000806007f */
[----:B----4-:R-:W-:Y:S05]  /*dc90*/  @!P3 BRA `(.L_x_5877) ;  /* 0xfffffffc00f0b947 */ /* 0x010fea000383ffff */
[----:B------:R-:W-:Y:S05]  /*dca0*/  BRA `(.L_x_5913) ;  /* 0xffffffe8003c7947 */ /* 0x000fea000383ffff */
.L_x_5882:
[----:B-1----:R1:W2:Y:S02]  /*dcb0*/  SYNCS.PHASECHK.TRANS64.TRYWAIT P3, [R2+URZ+0x28c40], R3 ;  /* 0x028c4003020075a7 */ /* 0x0022a4000806017f */
[----:B--2---:R-:W-:Y:S05]  /*dcc0*/  @!P3 NANOSLEEP.SYNCS 0x989680 ;  /* 0x009896800000b95d */ /* 0x004fea0003900000 */
[----:B------:R-:W2:Y:S02]  /*dcd0*/  @!P3 SYNCS.PHASECHK.TRANS64 P3, [R2+URZ+0x28c40], R3 ;  /* 0x028c40030200b5a7 */ /* 0x000ea4000806007f */
[----:B--2---:R-:W-:Y:S05]  /*dce0*/  @!P3 BRA `(.L_x_5882) ;  /* 0xfffffffc00f0b947 */ /* 0x004fea000383ffff */
[----:B------:R-:W-:Y:S05]  /*dcf0*/  BRA `(.L_x_5914) ;  /* 0xffffffec00947947 */ /* 0x000fea000383ffff */
.L_x_5884:
[----:B---3--:R3:W4:Y:S02]  /*dd00*/  SYNCS.PHASECHK.TRANS64.TRYWAIT P3, [R2+URZ+0x28c60], R3 ;  /* 0x028c6003020075a7 */ /* 0x008724000806017f */
[----:B----4-:R-:W-:Y:S05]  /*dd10*/  @!P3 NANOSLEEP.SYNCS 0x989680 ;  /* 0x009896800000b95d */ /* 0x010fea0003900000 */
[----:B------:R-:W4:Y:S02]  /*dd20*/  @!P3 SYNCS.PHASECHK.TRANS64 P3, [R2+URZ+0x28c60], R3 ;  /* 0x028c60030200b5a7 */ /* 0x000f24000806007f */
[----:B----4-:R-:W-:Y:S05]  /*dd30*/  @!P3 BRA `(.L_x_5884) ;  /* 0xfffffffc00f0b947 */ /* 0x010fea000383ffff */
[----:B------:R-:W-:Y:S05]  /*dd40*/  BRA `(.L_x_5915) ;  /* 0xffffffec00dc7947 */ /* 0x000fea000383ffff */
.L_x_5889:
[----:B------:R-:W-:Y:S01]  /*dd50*/  BSSY B0, `(.L_x_5916) ;  /* 0x0000007000007945 */ /* 0x000fe20003800000 */
[----:B--2---:R-:W-:Y:S01]  /*dd60*/  IMAD.MOV.U32 R12, RZ, RZ, RZ ;  /* 0x000000ffff0c7224 */ /* 0x004fe200078e00ff */
[----:B------:R-:W-:Y:S02]  /*dd70*/  MOV R11, 0x1f ;  /* 0x0000001f000b7802 */ /* 0x000fe40000000f00 */
[----:B------:R-:W-:-:S07]  /*dd80*/  MOV R15, 0xffffffff ;  /* 0xffffffff000f7802 */ /* 0x000fce0000000f00 */
[----:B-1-34-:R-:W-:Y:S05]  /*dd90*/  WARPSYNC.COLLECTIVE R15, `(.L_x_5917) ;  /* 0x000000000f087348 */ /* 0x01afea0003c00000 */
[----:B------:R2:W1:Y:S02]  /*dda0*/  SHFL.IDX P6, R14, R13, R12, R11 ;  /* 0x0000000c0d0e7389 */ /* 0x00046400000c000b */
[----:B-1234-:R-:W-:Y:S01]  /*ddb0*/  ENDCOLLECTIVE ;  /* 0x000000000000791b */ /* 0x01efe20003800000 */
.L_x_5917:
[----:B------:R-:W-:Y:S05]  /*ddc0*/  BSYNC B0 ;  /* 0x0000000000007941 */ /* 0x000fea0003800000 */
.L_x_5916:
[----:B------:R-:W-:Y:S05]  /*ddd0*/  BRA `(.L_x_5918) ;  /* 0xfffffff400107947 */ /* 0x000fea000383ffff */
.L_x_5891:
[----:B-1----:R1:W2:Y:S02]  /*dde0*/  SYNCS.PHASECHK.TRANS64.TRYWAIT P0, [R7+URZ+0x28c20], R0 ;  /* 0x028c2000070075a7 */ /* 0x0022a4000800017f */
[----:B--2---:R-:W-:Y:S05]  /*ddf0*/  @!P0 NANOSLEEP.SYNCS 0x989680 ;  /* 0x009896800000895d */ /* 0x004fea0003900000 */
[----:B------:R-:W2:Y:S02]  /*de00*/  @!P0 SYNCS.PHASECHK.TRANS64 P0, [R7+URZ+0x28c20], R0 ;  /* 0x028c2000070085a7 */ /* 0x000ea4000800007f */
[----:B--2---:R-:W-:Y:S05]  /*de10*/  @!P0 BRA `(.L_x_5891) ;  /* 0xfffffffc00f08947 */ /* 0x004fea000383ffff */
[----:B------:R-:W-:Y:S05]  /*de20*/  BRA `(.L_x_5919) ;  /* 0xfffffff400587947 */ /* 0x000fea000383ffff */
.L_x_5895:
[----:B-1----:R1:W2:Y:S02]  /*de30*/  SYNCS.PHASECHK.TRANS64.TRYWAIT P0, [R5+URZ], R4 ;  /* 0x00000004050075a7 */ /* 0x0022a4000800017f */
[----:B--2---:R-:W-:Y:S05]  /*de40*/  @!P0 NANOSLEEP.SYNCS 0x989680 ;  /* 0x009896800000895d */ /* 0x004fea0003900000 */
[----:B------:R-:W2:Y:S02]  /*de50*/  @!P0 SYNCS.PHASECHK.TRANS64 P0, [R5+URZ], R4 ;  /* 0x00000004050085a7 */ /* 0x000ea4000800007f */
[----:B--2---:R-:W-:Y:S05]  /*de60*/  @!P0 BRA `(.L_x_5895) ;  /* 0xfffffffc00f08947 */ /* 0x004fea000383ffff */
[----:B------:R-:W-:Y:S05]  /*de70*/  BRA `(.L_x_5920) ;  /* 0xfffffff400ac7947 */ /* 0x000fea000383ffff */
.L_x_5896:
[----:B--2---:R2:W3:Y:S02]  /*de80*/  SYNCS.PHASECHK.TRANS64.TRYWAIT P0, [R3+URZ], R0 ;  /* 0x00000000030075a7 */ /* 0x0044e4000800017f */
[----:B---3--:R-:W-:Y:S05]  /*de90*/  @!P0 NANOSLEEP.SYNCS 0x989680 ;  /* 0x009896800000895d */ /* 0x008fea0003900000 */
[----:B------:R-:W3:Y:S02]  /*dea0*/  @!P0 SYNCS.PHASECHK.TRANS64 P0, [R3+URZ], R0 ;  /* 0x00000000030085a7 */ /* 0x000ee4000800007f */
[----:B---3--:R-:W-:Y:S05]  /*deb0*/  @!P0 BRA `(.L_x_5896) ;  /* 0xfffffffc00f08947 */ /* 0x008fea000383ffff */
[----:B------:R-:W-:Y:S05]  /*dec0*/  BRA `(.L_x_5921) ;  /* 0xfffffff400a07947 */ /* 0x000fea000383ffff */
.L_x_5898:
[----:B-1----:R1:W2:Y:S02]  /*ded0*/  SYNCS.PHASECHK.TRANS64.TRYWAIT P0, [R5+URZ], R4 ;  /* 0x00000004050075a7 */ /* 0x0022a4000800017f */
[----:B--2---:R-:W-:Y:S05]  /*dee0*/  @!P0 NANOSLEEP.SYNCS 0x989680 ;  /* 0x009896800000895d */ /* 0x004fea0003900000 */
[----:B------:R-:W2:Y:S02]  /*def0*/  @!P0 SYNCS.PHASECHK.TRANS64 P0, [R5+URZ], R4 ;  /* 0x00000004050085a7 */ /* 0x000ea4000800007f */
[----:B--2---:R-:W-:Y:S05]  /*df00*/  @!P0 BRA `(.L_x_5898) ;  /* 0xfffffffc00f08947 */ /* 0x004fea000383ffff */
[----:B------:R-:W-:Y:S05]  /*df10*/  BRA `(.L_x_5922) ;  /* 0xfffffff400a47947 */ /* 0x000fea000383ffff */
.L_x_5923:
        /* <DEDUP_REMOVED lines=14> */
.L_x_11952:


//--------------------- .text._ZN7cutlass13device_kernelIN5flash11enable_sm90INS1_16FlashAttnFwdSm90INS1_25CollectiveMainloopFwdSm90ILi2EN4cute5tupleIJNS5_1CILi1EEES8_S8_EEENS6_IJNS7_ILi64EEESA_SA_EEELi512ENS_10bfloat16_tEfNS_4arch4Sm90ELb1ELb0ELb0ELb0ELb0ELb0ELb1ELb0ELb0ELb0ELb0ELb0EEENS1_21CollectiveEpilogueFwdINS6_IJSA_NS7_ILi512EEESA_EEES9_SC_SE_Li256ELb0ELb0ELb0ELb0EEENS1_30DynamicPersistentTileSchedulerILi256ELi32ELb0ELb0ELb1EEEEEEEEEvNT_6ParamsE --------------------------
	.section	.text._ZN7cutlass13device_kernelIN5flash11enable_sm90INS1_16FlashAttnFwdSm90INS1_25CollectiveMainloopFwdSm90ILi2EN4cute5tupleIJNS5_1CILi1EEES8_S8_EEENS6_IJNS7_ILi64EEESA_SA_EEELi512ENS_10bfloat16_tEfNS_4arch4Sm90ELb1ELb0ELb0ELb0ELb0ELb0ELb1ELb0ELb0ELb0ELb0ELb0EEENS1_21CollectiveEpilogueFwdINS6_IJSA_NS7_ILi512EEESA_EEES9_SC_SE_Li256ELb0ELb0ELb0ELb0EEENS1_30DynamicPersistentTileSchedulerILi256ELi32ELb0ELb0ELb1EEEEEEEEEvNT_6ParamsE,"ax",@progbits
	.align	128
.text._ZN7cutlass13device_kernelIN5flash11enable_sm90INS1_16FlashAttnFwdSm90INS1_25CollectiveMainloopFwdSm90ILi2EN4cute5tupleIJNS5_1CILi1EEES8_S8_EEENS6_IJNS7_ILi64EEESA_SA_EEELi512ENS_10bfloat16_tEfNS_4arch4Sm90ELb1ELb0ELb0ELb0ELb0ELb0ELb1ELb0ELb0ELb0ELb0ELb0EEENS1_21CollectiveEpilogueFwdINS6_IJSA_NS7_ILi512EEESA_EEES9_SC_SE_Li256ELb0ELb0ELb0ELb0EEENS1_30DynamicPersistentTileSchedulerILi256ELi32ELb0ELb0ELb1EEEEEEEEEvNT_6ParamsE:
        .type           _ZN7cutlass13device_kernelIN5flash11enable_sm90INS1_16FlashAttnFwdSm90INS1_25CollectiveMainloopFwdSm90ILi2EN4cute5tupleIJNS5_1CILi1EEES8_S8_EEENS6_IJNS7_ILi64EEESA_SA_EEELi512ENS_10bfloat16_tEfNS_4arch4Sm90ELb1ELb0ELb0ELb0ELb0ELb0ELb1ELb0ELb0ELb0ELb0ELb0EEENS1_21CollectiveEpilogueFwdINS6_IJSA_NS7_ILi512EEESA_EEES9_SC_SE_Li256ELb0ELb0ELb0ELb0EEENS1_30DynamicPersistentTileSchedulerILi256ELi32ELb0ELb0ELb1EEEEEEEEEvNT_6ParamsE,@function
        .size           _ZN7cutlass13device_kernelIN5flash11enable_sm90INS1_16FlashAttnFwdSm90INS1_25CollectiveMainloopFwdSm90ILi2EN4cute5tupleIJNS5_1CILi1EEES8_S8_EEENS6_IJNS7_ILi64EEESA_SA_EEELi512ENS_10bfloat16_tEfNS_4arch4Sm90ELb1ELb0ELb0ELb0ELb0ELb0ELb1ELb0ELb0ELb0ELb0ELb0EEENS1_21CollectiveEpilogueFwdINS6_IJSA_NS7_ILi512EEESA_EEES9_SC_SE_Li256ELb0ELb0ELb0ELb0EEENS1_30DynamicPersistentTileSchedulerILi256ELi32ELb0ELb0ELb1EEEEEEEEEvNT_6ParamsE,(.L_x_11953 - _ZN7cutlass13device_kernelIN5flash11enable_sm90INS1_16FlashAttnFwdSm90INS1_25CollectiveMainloopFwdSm90ILi2EN4cute5tupleIJNS5_1CILi1EEES8_S8_EEENS6_IJNS7_ILi64EEESA_SA_EEELi512ENS_10bfloat16_tEfNS_4arch4Sm90ELb1ELb0ELb0ELb0ELb0ELb0ELb1ELb0ELb0ELb0ELb0ELb0EEENS1_21CollectiveEpilogueFwdINS6_IJSA_NS7_ILi512EEESA_EEES9_SC_SE_Li256ELb0ELb0ELb0ELb0EEENS1_30DynamicPersistentTileSchedulerILi256ELi32ELb0ELb0ELb1EEEEEEEEEvNT_6ParamsE)
        .other          _ZN7cutlass13device_kernelIN5flash11enable_sm90INS1_16FlashAttnFwdSm90INS1_25CollectiveMainloopFwdSm90ILi2EN4cute5tupleIJNS5_1CILi1EEES8_S8_EEENS6_IJNS7_ILi64EEESA_SA_EEELi512ENS_10bfloat16_tEfNS_4arch4Sm90ELb1ELb0ELb0ELb0ELb0ELb0ELb1ELb0ELb0ELb0ELb0ELb0EEENS1_21CollectiveEpilogueFwdINS6_IJSA_NS7_ILi512EEESA_EEES9_SC_SE_Li256ELb0ELb0ELb0ELb0EEENS1_30DynamicPersistentTileSchedulerILi256ELi32ELb0ELb0ELb1EEEEEEEEEvNT_6ParamsE,@"STO_CUDA_ENTRY STV_DEFAULT"
_ZN7cutlass13device_kernelIN5flash11enable_sm90INS1_16FlashAttnFwdSm90INS1_25CollectiveMainloopFwdSm90ILi2EN4cute5tupleIJNS5_1CILi1EEES8_S8_EEENS6_IJNS7_ILi64EEESA_SA_EEELi512ENS_10bfloat16_tEfNS_4arch4Sm90ELb1ELb0ELb0ELb0ELb0ELb0ELb1ELb0ELb0ELb0ELb0ELb0EEENS1_21CollectiveEpilogueFwdINS6_IJSA_NS7_ILi512EEESA_EEES9_SC_SE_Li256ELb0ELb0ELb0ELb0EEENS1_30DynamicPersistentTileSchedulerILi256ELi32ELb0ELb0ELb1EEEEEEEEEvNT_6ParamsE:
        /* <DEDUP_REMOVED lines=27> */
.L_x_5925:
[----:B------:R-:W-:Y:S05]  /*01b0*/  BSYNC B0 ;  /* 0x0000000000007941 */ /* 0x000fea0003800000 */
.L_x_5924:
        /* <DEDUP_REMOVED lines=35> */
.L_x_5926:
        /* <DEDUP_REMOVED lines=22> */
.L_x_5927:
        /* <DEDUP_REMOVED lines=18> */
.L_x_5928:
        /* <DEDUP_REMOVED lines=22> */
.L_x_5929:
        /* <DEDUP_REMOVED lines=22> */
.L_x_5930:
[----:B-1----:R-:W-:Y:S01]  /*0930*/  UMOV UR4, 0x1 ;  /* 0x0000000100047882 */ /* 0x002fe20000000000 */
[----:B------:R-:W-:Y:S01]  /*0940*/  PLOP3.LUT P0, PT, PT, PT, UP0, 0x80, 0x0 ;  /* 0x000000000000781c */ /* 0x000fe20003f0f008 */
[----:B------:R-:W-:Y:S01]  /*0950*/  USEL UR4, UR4, 0x2, !UP0 ;  /* 0x0000000204047887 */ /* 0x000fe2000c000000 */
[----:B------:R-:W-:Y:S01]  /*0960*/  NOP ;  /* 0x0000000000007918 */ /* 0x000fe20000000000 */
[----:B------:R-:W-:-:S04]  /*0970*/  ULDC.64 UR54, c[0x0][0x208] ;  /* 0x0000820000367ab9 */ /* 0x000fc80000000a00 */
[----:B------:R-:W-:-:S05]  /*0980*/  IMAD.U32 R2, RZ, RZ, UR4 ;  /* 0x00000004ff027e24 */ /* 0x000fca000f8e00ff */
[----:B------:R1:W-:Y:S01]  /*0990*/  STL [R1], R2 ;  /* 0x0000000201007387 */ /* 0x0003e20000100800 */
[----:B--234-:R-:W-:Y:S06]  /*09a0*/  BAR.SYNC.DEFER_BLOCKING 0x0 ;  /* 0x0000000000007b1d */ /* 0x01cfec0000010000 */
[----:B------:R-:W-:Y:S05]  /*09b0*/  @!P0 BRA `(.L_x_5931) ;  /* 0x000000d400d88947 */ /* 0x000fea0003800000 */
.L_x_5932:
[----:B------:R-:W-:-:S08]  /*09c0*/  NOP ;  /* 0x0000000000007918 */ /* 0x000fd00000000000 */
[----:B------:R-:W2:Y:S02]  /*09d0*/  USETMAXREG.TRY_ALLOC.CTAPOOL UP0, 0xf0 ;  /* 0x000000f0000079c8 */ /* 0x000ea40008000600 */
[----:B--2---:R-:W-:-:S13]  /*09e0*/  PLOP3.LUT P0, PT, PT, PT, UP0, 0x80, 0x0 ;  /* 0x000000000000781c */ /* 0x004fda0003f0f008 */
[----:B------:R-:W-:Y:S05]  /*09f0*/  @!P0 BRA `(.L_x_5932) ;  /* 0xfffffffc00f08947 */ /* 0x000fea000383ffff */
[----:B-1----:R-:W1:Y:S01]  /*0a00*/  S2R R2, SR_TID.X ;  /* 0x0000000000027919 */ /* 0x002e620000002100 */
        /* <DEDUP_REMOVED lines=10> */
[----:B------:R-:W2:Y:S01]  /*0ab0*/  LDL R3, [R1] ;  /* 0x0000000001037983 */ /* 0x000ea20000100800 */
[----:B------:R-:W-:Y:S01]  /*0ac0*/  VIADD R195, R2, 0xffffff80 ;  /* 0xffffff8002c37836 */ /* 0x000fe20000000000 */
[----:B------:R-:W1:Y:S01]  /*0ad0*/  S2UR UR5, SR_CgaCtaId ;  /* 0x00000000000579c3 */ /* 0x000e620000008800 */
[----:B------:R-:W-:Y:S01]  /*0ae0*/  UMOV UR37, 0x400 ;  /* 0x0000040000257882 */ /* 0x000fe20000000000 */
[----:B------:R-:W-:Y:S01]  /*0af0*/  MOV R185, 0x20 ;  /* 0x0000002000b97802 */ /* 0x000fe20000000f00 */
[----:B------:R-:W-:Y:S01]  /*0b00*/  IMAD.MOV.U32 R16, RZ, RZ, RZ ;  /* 0x000000ffff107224 */ /* 0x000fe200078e00ff */
[----:B------:R-:W-:Y:S01]  /*0b10*/  SHF.R.S32.HI R0, RZ, 0x1f, R195 ;  /* 0x0000001fff007819 */ /* 0x000fe200000114c3 */
[----:B------:R-:W-:Y:S01]  /*0b20*/  ULDC.64 UR48, c[0x0][0x198] ;  /* 0x0000660000307ab9 */ /* 0x000fe20000000a00 */
[----:B------:R-:W-:Y:S02]  /*0b30*/  UMOV UR36, URZ ;  /* 0x0000003f00247c82 */ /* 0x000fe40008000000 */
[----:B------:R-:W-:-:S02]  /*0b40*/  LEA.HI R4, R0, R195, RZ, 0x4 ;  /* 0x000000c300047211 */ /* 0x000fc400078f20ff */
[----:B------:R-:W-:Y:S02]  /*0b50*/  LEA.HI R5, R0, R195, RZ, 0x5 ;  /* 0x000000c300057211 */ /* 0x000fe400078f28ff */
[----:B------:R-:W-:Y:S02]  /*0b60*/  LOP3.LUT R2, R4, 0xfffffff0, RZ, 0xc0, !PT ;  /* 0xfffffff004027812 */ /* 0x000fe400078ec0ff */
[--C-:B------:R-:W-:Y:S02]  /*0b70*/  SHF.R.S32.HI R193, RZ, 0x5, R5.reuse ;  /* 0x00000005ffc17819 */ /* 0x100fe40000011405 */
[----:B------:R-:W-:Y:S01]  /*0b80*/  SHF.R.S32.HI R6, RZ, 0x1f, R5 ;  /* 0x0000001fff067819 */ /* 0x000fe20000011405 */
[----:B------:R-:W-:Y:S01]  /*0b90*/  IMAD.IADD R7, R195, 0x1, -R2 ;  /* 0x00000001c3077824 */ /* 0x000fe200078e0a02 */
[----:B------:R-:W-:Y:S02]  /*0ba0*/  SHF.R.S32.HI R9, RZ, 0x4, R4 ;  /* 0x00000004ff097819 */ /* 0x000fe40000011404 */
[----:B------:R-:W-:-:S02]  /*0bb0*/  LEA.HI R6, R6, R193, RZ, 0x2 ;  /* 0x000000c106067211 */ /* 0x000fc400078f10ff */
[----:B------:R-:W-:Y:S02]  /*0bc0*/  LEA.HI R5, R4, R9, RZ, 0x1 ;  /* 0x0000000904057211 */ /* 0x000fe400078f08ff */
[----:B------:R-:W-:Y:S01]  /*0bd0*/  SHF.R.S32.HI R4, RZ, 0x1f, R7 ;  /* 0x0000001fff047819 */ /* 0x000fe20000011407 */
[----:B-1----:R-:W-:Y:S01]  /*0be0*/  ULEA UR37, UR5, UR37, 0x18 ;  /* 0x0000002505257291 */ /* 0x002fe2000f8ec03f */
[----:B------:R-:W-:Y:S02]  /*0bf0*/  LOP3.LUT R6, R6, 0x3ffffc, RZ, 0xc0, !PT ;  /* 0x003ffffc06067812 */ /* 0x000fe400078ec0ff */
[----:B------:R-:W-:Y:S02]  /*0c00*/  LEA.HI R8, R4, R7, RZ, 0x3 ;  /* 0x0000000704087211 */ /* 0x000fe400078f18ff */
[----:B------:R-:W-:Y:S01]  /*0c10*/  LOP3.LUT R10, R5, 0x1ffffffe, RZ, 0xc0, !PT ;  /* 0x1ffffffe050a7812 */ /* 0x000fe200078ec0ff */
[----:B------:R-:W-:Y:S01]  /*0c20*/  IMAD.IADD R4, R193, 0x1, -R6 ;  /* 0x00000001c1047824 */ /* 0x000fe200078e0a06 */
[C---:B------:R-:W-:Y:S01]  /*0c30*/  LOP3.LUT R6, R8.reuse, 0xfffffff8, RZ, 0xc0, !PT ;  /* 0xfffffff808067812 */ /* 0x040fe200078ec0ff */
[----:B------:R-:W-:-:S02]  /*0c40*/  IMAD.SHL.U32 R8, R8, 0x40, RZ ;  /* 0x0000004008087824 */ /* 0x000fc400078e00ff */
[----:B------:R-:W-:-:S03]  /*0c50*/  IMAD.IADD R10, R9, 0x1, -R10 ;  /* 0x00000001090a7824 */ /* 0x000fc600078e0a0a */
[----:B------:R-:W-:Y:S01]  /*0c60*/  LOP3.LUT R8, R8, 0x7ffffe00, RZ, 0xc0, !PT ;  /* 0x7ffffe0008087812 */ /* 0x000fe200078ec0ff */
[----:B------:R-:W-:-:S04]  /*0c70*/  IMAD.SHL.U32 R10, R10, 0x8, RZ ;  /* 0x000000080a0a7824 */ /* 0x000fc800078e00ff */
[----:B------:R-:W-:Y:S01]  /*0c80*/  IMAD R8, R193, 0x400, R8 ;  /* 0x00000400c1087824 */ /* 0x000fe200078e0208 */
[----:B--2---:R-:W-:Y:S02]  /*0c90*/  R2UR UR6, R3 ;  /* 0x00000000030672ca */ /* 0x004fe400000e0000 */
[CC--:B------:R-:W-:Y:S02]  /*0ca0*/  LEA.HI R3, R0.reuse, R195.reuse, RZ, 0x7 ;  /* 0x000000c300037211 */ /* 0x0c0fe400078f38ff */
[----:B------:R-:W-:Y:S02]  /*0cb0*/  LEA.HI R0, R0, R195, RZ, 0x3 ;  /* 0x000000c300007211 */ /* 0x000fe400078f18ff */
[----:B------:R-:W-:Y:S02]  /*0cc0*/  SHF.R.S32.HI R192, RZ, 0x7, R3 ;  /* 0x00000007ffc07819 */ /* 0x000fe40000011403 */
[C---:B------:R-:W-:Y:S02]  /*0cd0*/  LOP3.LUT R2, R3.reuse, 0xffffff80, RZ, 0xc0, !PT ;  /* 0xffffff8003027812 */ /* 0x040fe400078ec0ff */
[----:B------:R-:W-:Y:S01]  /*0ce0*/  LEA.HI R3, R3, R192, RZ, 0x1 ;  /* 0x000000c003037211 */ /* 0x000fe200078f08ff */
[----:B------:R-:W-:Y:S01]  /*0cf0*/  IMAD R11, R192, 0x100, R7 ;  /* 0x00000100c00b7824 */ /* 0x000fe200078e0207 */
[----:B------:R-:W-:Y:S01]  /*0d00*/  IADD3 R7, R7, -R6, RZ ;  /* 0x8000000607077210 */ /* 0x000fe20007ffe0ff */
[----:B------:R-:W-:Y:S01]  /*0d10*/  ULOP3.LUT UR46, UR6, 0x1, URZ, 0xfc, !UPT ;  /* 0x00000001062e7892 */ /* 0x000fe2000f8efc3f */
[----:B------:R-:W-:Y:S01]  /*0d20*/  IADD3 R2, R195, -R2, RZ ;  /* 0x80000002c3027210 */ /* 0x000fe20007ffe0ff */
[----:B------:R-:W-:Y:S01]  /*0d30*/  IMAD R13, R4, 0x10, R11 ;  /* 0x00000010040d7824 */ /* 0x000fe200078e020b */
[C---:B------:R-:W-:Y:S01]  /*0d40*/  R2P PR, R7.reuse, 0x6 ;  /* 0x0000000607007804 */ /* 0x040fe20000000000 */
[----:B------:R-:W-:Y:S01]  /*0d50*/  IMAD.SHL.U32 R9, R7, 0x40, RZ ;  /* 0x0000004007097824 */ /* 0x000fe200078e00ff */
[----:B------:R-:W-:-:S02]  /*0d60*/  SHF.R.S32.HI R5, RZ, 0x1f, R2 ;  /* 0x0000001fff057819 */ /* 0x000fc40000011402 */
[----:B------:R-:W-:Y:S02]  /*0d70*/  LEA R194, R13, R10, 0x6 ;  /* 0x0000000a0dc27211 */ /* 0x000fe400078e30ff */
[----:B------:R-:W-:Y:S02]  /*0d80*/  LOP3.LUT R9, R9, 0x1c0, RZ, 0xc0, !PT ;  /* 0x000001c009097812 */ /* 0x000fe400078ec0ff */
[-C--:B------:R-:W-:Y:S02]  /*0d90*/  LEA.HI R4, R5, R2.reuse, RZ, 0x2 ;  /* 0x0000000205047211 */ /* 0x080fe400078f10ff */
[----:B------:R-:W-:Y:S02]  /*0da0*/  LOP3.LUT R10, R9, 0x8, R10, 0xf8, !PT ;  /* 0x00000008090a7812 */ /* 0x000fe400078ef80a */
[----:B------:R-:W-:Y:S02]  /*0db0*/  SHF.R.U32.HI R9, RZ, 0x3, R9 ;  /* 0x00000003ff097819 */ /* 0x000fe40000011609 */
[----:B------:R-:W-:-:S02]  /*0dc0*/  LEA.HI R6, R5, R2, RZ, 0x5 ;  /* 0x0000000205067211 */ /* 0x000fc400078f28ff */
[----:B------:R-:W-:Y:S02]  /*0dd0*/  LOP3.LUT R11, R4, 0x7ffffffc, RZ, 0xc0, !PT ;  /* 0x7ffffffc040b7812 */ /* 0x000fe400078ec0ff */
[--C-:B------:R-:W-:Y:S02]  /*0de0*/  SHF.R.S32.HI R5, RZ, 0x2, R4.reuse ;  /* 0x00000002ff057819 */ /* 0x100fe40000011404 */
[----:B------:R-:W-:Y:S01]  /*0df0*/  SHF.R.S32.HI R4, RZ, 0x1f, R4 ;  /* 0x0000001fff047819 */ /* 0x000fe20000011404 */
[----:B------:R-:W-:Y:S01]  /*0e00*/  IMAD.IADD R11, R2, 0x1, -R11 ;  /* 0x00000001020b7824 */ /* 0x000fe200078e0a0b */
[----:B------:R-:W-:Y:S01]  /*0e10*/  LOP3.LUT R9, R10, R9, RZ, 0x3c, !PT ;  /* 0x000000090a097212 */ /* 0x000fe200078e3cff */
[----:B------:R-:W-:Y:S01]  /*0e20*/  IMAD.MOV.U32 R2, RZ, RZ, RZ ;  /* 0x000000ffff027224 */ /* 0x000fe200078e00ff */
[----:B------:R-:W-:Y:S02]  /*0e30*/  LEA.HI R4, R4, R5, RZ, 0x3 ;  /* 0x0000000504047211 */ /* 0x000fe400078f18ff */
[----:B------:R-:W-:Y:S01]  /*0e40*/  LOP3.LUT R3, R3, 0xfffffe, RZ, 0xc0, !PT ;  /* 0x00fffffe03037812 */ /* 0x000fe200078ec0ff */
[----:B------:R-:W-:Y:S01]  /*0e50*/  IMAD.IADD R8, R8, 0x1, R9 ;  /* 0x0000000108087824 */ /* 0x000fe200078e0209 */
[----:B------:R-:W-:-:S02]  /*0e60*/  LOP3.LUT R4, R4, 0xfffffff8, RZ, 0xc0, !PT ;  /* 0xfffffff804047812 */ /* 0x000fc400078ec0ff */
[----:B------:R-:W-:Y:S01]  /*0e70*/  SEL R185, R185, 0xffffffe0, !P1 ;  /* 0xffffffe0b9b97807 */ /* 0x000fe20004800000 */
[----:B------:R-:W-:Y:S01]  /*0e80*/  IMAD.IADD R3, R192, 0x1, -R3 ;  /* 0x00000001c0037824 */ /* 0x000fe200078e0a03 */
[----:B------:R-:W-:Y:S01]  /*0e90*/  LEA R23, R8, UR37, 0x1 ;  /* 0x0000002508177c11 */ /* 0x000fe2000f8e08ff */
[----:B------:R-:W-:Y:S01]  /*0ea0*/  IMAD.IADD R17, R5, 0x1, -R4 ;  /* 0x0000000105117824 */ /* 0x000fe200078e0a04 */
[----:B------:R-:W-:Y:S01]  /*0eb0*/  LOP3.LUT R4, R0, 0x1ffffff8, RZ, 0xc0, !PT ;  /* 0x1ffffff800047812 */ /* 0x000fe200078ec0ff */
[----:B------:R-:W-:Y:S01]  /*0ec0*/  IMAD.SHL.U32 R22, R3, 0x100, RZ ;  /* 0x0000010003167824 */ /* 0x000fe200078e00ff */
[----:B------:R-:W-:Y:S01]  /*0ed0*/  SHF.R.S32.HI R6, RZ, 0x5, R6 ;  /* 0x00000005ff067819 */ /* 0x000fe20000011406 */
[C---:B------:R-:W-:Y:S01]  /*0ee0*/  VIADD R186, R23.reuse, 0x36400 ;  /* 0x0003640017ba7836 */ /* 0x040fe20000000000 */
[----:B------:R-:W-:Y:S01]  /*0ef0*/  IADD3 R184, R23, 0x36440, RZ ;  /* 0x0003644017b87810 */ /* 0x000fe20007ffe0ff */
[----:B------:R-:W-:Y:S01]  /*0f00*/  IMAD.IADD R4, R195, 0x1, -R4 ;  /* 0x00000001c3047824 */ /* 0x000fe200078e0a04 */
[----:B------:R-:W-:Y:S01]  /*0f10*/  SHF.R.S32.HI R190, RZ, 0x3, R0 ;  /* 0x00000003ffbe7819 */ /* 0x000fe20000011400 */
[C---:B------:R-:W-:Y:S01]  /*0f20*/  @P2 VIADD R184, R186.reuse, 0xffffffc0 ;  /* 0xffffffc0bab82836 */ /* 0x040fe20000000000 */
[----:B------:R-:W-:Y:S01]  /*0f30*/  SHF.L.U32 R18, R11, 0x1, RZ ;  /* 0x000000010b127819 */ /* 0x000fe200000006ff */
[----:B------:R-:W-:-:S02]  /*0f40*/  IMAD.IADD R186, R186, 0x1, R185 ;  /* 0x00000001baba7824 */ /* 0x000fc400078e02b9 */
[----:B------:R-:W-:Y:S02]  /*0f50*/  IMAD R17, R6, 0x10, R17 ;  /* 0x0000001006117824 */ /* 0x000fe400078e0211 */
[----:B------:R-:W-:Y:S02]  /*0f60*/  IMAD.SHL.U32 R188, R4, 0x8, RZ ;  /* 0x0000000804bc7824 */ /* 0x000fe400078e00ff */
[----:B------:R-:W-:-:S07]  /*0f70*/  IMAD.IADD R185, R185, 0x1, R184 ;  /* 0x00000001b9b97824 */ /* 0x000fce00078e02b8 */
.L_x_5980:
        /* <DEDUP_REMOVED lines=20> */
.L_x_5933:
[----:B------:R-:W-:Y:S01]  /*10c0*/  ULDC UR6, c[0x0][0xec4] ;  /* 0x0003b10000067ab9 */ /* 0x000fe20000000800 */
[----:B------:R-:W-:Y:S01]  /*10d0*/  UMOV UR38, UR7 ;  /* 0x0000000700267c82 */ /* 0x000fe20008000000 */
[----:B------:R-:W-:-:S11]  /*10e0*/  UISETP.NE.AND UP0, UPT, UR6, 0x1, UPT ;  /* 0x000000010600788c */ /* 0x000fd6000bf05270 */
[----:B------:R-:W-:Y:S02]  /*10f0*/  @UP0 ULDC.64 UR10, c[0x0][0xec8] ;  /* 0x0003b200000a0ab9 */ /* 0x000fe40000000a00 */
[----:B------:R-:W-:-:S04]  /*1100*/  UIMAD.WIDE.U32 UR4, UR7, UR10, URZ ;  /* 0x0000000a070472a5 */ /* 0x000fc8000f8e003f */
[----:B------:R-:W-:-:S04]  /*1110*/  @UP0 USHF.R.U32.HI UR38, URZ, UR11, UR5 ;  /* 0x0000000b3f260299 */ /* 0x000fc80008011605 */
[----:B------:R-:W-:-:S12]  /*1120*/  UIMAD UR4, UR38, UR6, URZ ;  /* 0x00000006260472a4 */ /* 0x000fd8000f8e023f */
.L_x_5934:
[----:B------:R-:W1:Y:S01]  /*1130*/  LDC.64 R8, c[0x0][0x3f8] ;  /* 0x0000fe00ff087b82 */ /* 0x000e620000000a00 */
[----:B------:R-:W-:Y:S01]  /*1140*/  ULOP3.LUT UR5, URZ, UR38, URZ, 0x33, !UPT ;  /* 0x000000263f057292 */ /* 0x000fe2000f8e333f */
[----:B------:R-:W-:Y:S01]  /*1150*/  CS2R R150, SRZ ;  /* 0x0000000000967805 */ /* 0x000fe2000001ff00 */
[----:B------:R-:W-:Y:S01]  /*1160*/  ULDC UR6, c[0x0][0xeac] ;  /* 0x0003ab0000067ab9 */ /* 0x000fe20000000800 */
[----:B------:R-:W-:Y:S01]  /*1170*/  ULDC UR43, c[0x0][0xeb8] ;  /* 0x0003ae00002b7ab9 */ /* 0x000fe20000000800 */
[----:B------:R-:W-:Y:S01]  /*1180*/  UIADD3 UR5, UR5, UR6, URZ ;  /* 0x0000000605057290 */ /* 0x000fe2000fffe03f */
[----:B------:R-:W-:Y:S01]  /*1190*/  CS2R R148, SRZ ;  /* 0x0000000000947805 */ /* 0x000fe2000001ff00 */
[----:B------:R-:W-:Y:S01]  /*11a0*/  UISETP.NE.AND UP0, UPT, UR43, 0x1, UPT ;  /* 0x000000012b00788c */ /* 0x000fe2000bf05270 */
[----:B------:R-:W2:Y:S01]  /*11b0*/  LDC R169, c[0x0][0x404] ;  /* 0x00010100ffa97b82 */ /* 0x000ea20000000800 */
[----:B------:R-:W-:Y:S01]  /*11c0*/  USHF.L.U32 UR42, UR5, 0x6, URZ ;  /* 0x00000006052a7899 */ /* 0x000fe2000800063f */
[----:B------:R-:W-:Y:S01]  /*11d0*/  CS2R R146, SRZ ;  /* 0x0000000000927805 */ /* 0x000fe2000001ff00 */
[----:B------:R-:W-:Y:S01]  /*11e0*/  UIADD3 UR4, UR7, -UR4, URZ ;  /* 0x8000000407047290 */ /* 0x000fe2000fffe03f */
[----:B------:R-:W-:Y:S01]  /*11f0*/  CS2R R144, SRZ ;  /* 0x0000000000907805 */ /* 0x000fe2000001ff00 */
[----:B------:R-:W-:Y:S01]  /*1200*/  ULDC UR5, c[0x0][0xec4] ;  /* 0x0003b10000057ab9 */ /* 0x000fe20000000800 */
[----:B------:R-:W-:Y:S01]  /*1210*/  UISETP.NE.AND UP1, UPT, UR39, 0x1, UPT ;  /* 0x000000012700788c */ /* 0x000fe2000bf25270 */
[----:B------:R-:W-:Y:S01]  /*1220*/  IMAD.U32 R187, RZ, RZ, UR42 ;  /* 0x0000002affbb7e24 */ /* 0x000fe2000f8e00ff */
[----:B------:R-:W3:Y:S01]  /*1230*/  LDC R4, c[0x0][0x288] ;  /* 0x0000a200ff047b82 */ /* 0x000ee20000000800 */
[----:B------:R-:W-:Y:S01]  /*1240*/  UIMAD UR8, UR8, UR5, UR4 ;  /* 0x00000005080872a4 */ /* 0x000fe2000f8e0204 */
[----:B------:R-:W-:Y:S01]  /*1250*/  CS2R R142, SRZ ;  /* 0x00000000008e7805 */ /* 0x000fe2000001ff00 */
[----:B------:R-:W-:Y:S01]  /*1260*/  @UP0 ULDC UR6, c[0x0][0xec0] ;  /* 0x0003b00000060ab9 */ /* 0x000fe20000000800 */
[----:B------:R-:W-:Y:S01]  /*1270*/  @UP0 ULDC UR4, c[0x0][0xebc] ;  /* 0x0003af0000040ab9 */ /* 0x000fe20000000800 */
[----:B------:R-:W-:Y:S01]  /*1280*/  CS2R R140, SRZ ;  /* 0x00000000008c7805 */ /* 0x000fe2000001ff00 */
[----:B------:R-:W-:Y:S01]  /*1290*/  UIMAD.WIDE.U32 UR4, UR8, UR4, URZ ;  /* 0x00000004080472a5 */ /* 0x000fe2000f8e003f */
[----:B------:R-:W-:Y:S01]  /*12a0*/  CS2R R138, SRZ ;  /* 0x00000000008a7805 */ /* 0x000fe2000001ff00 */
[----:B------:R-:W4:Y:S01]  /*12b0*/  LDC R6, c[0x0][0x2e0] ;  /* 0x0000b800ff067b82 */ /* 0x000f220000000800 */
[----:B-1----:R-:W-:Y:S01]  /*12c0*/  ISETP.NE.U32.AND P0, PT, R8, RZ, PT ;  /* 0x000000ff0800720c */ /* 0x002fe20003f05070 */
[----:B------:R-:W-:Y:S01]  /*12d0*/  UMOV UR44, UR8 ;  /* 0x00000008002c7c82 */ /* 0x000fe20008000000 */
[----:B------:R-:W-:Y:S01]  /*12e0*/  @UP0 USHF.R.U32.HI UR44, URZ, UR6, UR5 ;  /* 0x000000063f2c0299 */ /* 0x000fe20008011605 */
[----:B------:R-:W-:-:S02]  /*12f0*/  CS2R R136, SRZ ;  /* 0x0000000000887805 */ /* 0x000fc4000001ff00 */
[----:B------:R-:W-:Y:S02]  /*1300*/  ISETP.NE.AND.EX P0, PT, R9, RZ, PT, P0 ;  /* 0x000000ff0900720c */ /* 0x000fe40003f05300 */
[----:B------:R-:W-:Y:S01]  /*1310*/  CS2R R134, SRZ ;  /* 0x0000000000867805 */ /* 0x000fe2000001ff00 */
[----:B------:R-:W-:Y:S01]  /*1320*/  UIADD3 UR4, -UR44, URZ, URZ ;  /* 0x0000003f2c047290 */ /* 0x000fe2000fffe13f */
[----:B------:R-:W-:Y:S02]  /*1330*/  CS2R R132, SRZ ;  /* 0x0000000000847805 */ /* 0x000fe4000001ff00 */
[----:B--2---:R-:W-:Y:S02]  /*1340*/  SEL R169, R169, 0x1, P0 ;  /* 0x00000001a9a97807 */ /* 0x004fe40000000000 */
[----:B------:R-:W-:Y:S02]  /*1350*/  CS2R R130, SRZ ;  /* 0x0000000000827805 */ /* 0x000fe4000001ff00 */
[----:B------:R-:W-:Y:S01]  /*1360*/  PLOP3.LUT P0, PT, PT, PT, UP1, 0x80, 0x0 ;  /* 0x000000000000781c */ /* 0x000fe20003f0f018 */
[----:B------:R-:W-:Y:S01]  /*1370*/  UIMAD UR43, UR43, UR4, UR8 ;  /* 0x000000042b2b72a4 */ /* 0x000fe2000f8e0208 */
[----:B------:R-:W-:-:S02]  /*1380*/  CS2R R128, SRZ ;  /* 0x0000000000807805 */ /* 0x000fc4000001ff00 */
[----:B------:R-:W-:Y:S02]  /*1390*/  CS2R R126, SRZ ;  /* 0x00000000007e7805 */ /* 0x000fe4000001ff00 */
[----:B------:R-:W-:Y:S02]  /*13a0*/  CS2R R124, SRZ ;  /* 0x00000000007c7805 */ /* 0x000fe4000001ff00 */
[----:B---3--:R-:W-:Y:S02]  /*13b0*/  IADD3 R4, R187, 0x7f, -R4 ;  /* 0x0000007fbb047810 */ /* 0x008fe40007ffe804 */
[----:B------:R-:W-:Y:S02]  /*13c0*/  CS2R R122, SRZ ;  /* 0x00000000007a7805 */ /* 0x000fe4000001ff00 */
[----:B------:R-:W-:Y:S02]  /*13d0*/  CS2R R120, SRZ ;  /* 0x0000000000787805 */ /* 0x000fe4000001ff00 */
[----:B------:R-:W-:-:S02]  /*13e0*/  CS2R R118, SRZ ;  /* 0x0000000000767805 */ /* 0x000fc4000001ff00 */
[----:B------:R-:W-:Y:S02]  /*13f0*/  CS2R R116, SRZ ;  /* 0x0000000000747805 */ /* 0x000fe4000001ff00 */
[----:B------:R-:W-:Y:S02]  /*1400*/  CS2R R166, SRZ ;  /* 0x0000000000a67805 */ /* 0x000fe4000001ff00 */
[----:B------:R-:W-:Y:S02]  /*1410*/  CS2R R164, SRZ ;  /* 0x0000000000a47805 */ /* 0x000fe4000001ff00 */
[----:B------:R-:W-:Y:S01]  /*1420*/  CS2R R112, SRZ ;  /* 0x0000000000707805 */ /* 0x000fe2000001ff00 */
[CC--:B----4-:R-:W-:Y:S01]  /*1430*/  IMAD R0, R169.reuse, R6.reuse, 0x3f ;  /* 0x0000003fa9007424 */ /* 0x0d0fe200078e0206 */
[----:B------:R-:W-:Y:S01]  /*1440*/  CS2R R162, SRZ ;  /* 0x0000000000a27805 */ /* 0x000fe2000001ff00 */
[----:B------:R-:W-:Y:S01]  /*1450*/  IMAD R4, R169, R6, R4 ;  /* 0x00000006a9047224 */ /* 0x000fe200078e0204 */
[----:B------:R-:W-:-:S02]  /*1460*/  CS2R R108, SRZ ;  /* 0x00000000006c7805 */ /* 0x000fc4000001ff00 */
[----:B------:R-:W-:Y:S02]  /*1470*/  CS2R R160, SRZ ;  /* 0x0000000000a07805 */ /* 0x000fe4000001ff00 */
[----:B------:R-:W-:Y:S02]  /*1480*/  SHF.R.S32.HI R3, RZ, 0x1f, R0 ;  /* 0x0000001fff037819 */ /* 0x000fe40000011400 */
[----:B------:R-:W-:Y:S02]  /*1490*/  CS2R R104, SRZ ;  /* 0x0000000000687805 */ /* 0x000fe4000001ff00 */
[----:B------:R-:W-:Y:S02]  /*14a0*/  SHF.R.S32.HI R5, RZ, 0x1f, R4 ;  /* 0x0000001fff057819 */ /* 0x000fe40000011404 */
[----:B------:R-:W-:Y:S02]  /*14b0*/  CS2R R158, SRZ ;  /* 0x00000000009e7805 */ /* 0x000fe4000001ff00 */
[----:B------:R-:W-:-:S02]  /*14c0*/  LEA.HI R3, R3, R0, RZ, 0x6 ;  /* 0x0000000003037211 */ /* 0x000fc400078f30ff */
[----:B------:R-:W-:Y:S02]  /*14d0*/  CS2R R156, SRZ ;  /* 0x00000000009c7805 */ /* 0x000fe4000001ff00 */
[----:B------:R-:W-:Y:S02]  /*14e0*/  LEA.HI R5, R5, R4, RZ, 0x6 ;  /* 0x0000000405057211 */ /* 0x000fe400078f30ff */
[----:B------:R-:W-:Y:S02]  /*14f0*/  CS2R R100, SRZ ;  /* 0x0000000000647805 */ /* 0x000fe4000001ff00 */
[----:B------:R-:W-:Y:S02]  /*1500*/  SHF.R.S32.HI R3, RZ, 0x6, R3 ;  /* 0x00000006ff037819 */ /* 0x000fe40000011403 */
[----:B------:R-:W-:Y:S02]  /*1510*/  CS2R R154, SRZ ;  /* 0x00000000009a7805 */ /* 0x000fe4000001ff00 */
[----:B------:R-:W-:-:S02]  /*1520*/  SHF.R.S32.HI R168, RZ, 0x6, R5 ;  /* 0x00000006ffa87819 */ /* 0x000fc40000011405 */
[----:B------:R-:W-:Y:S02]  /*1530*/  CS2R R96, SRZ ;  /* 0x0000000000607805 */ /* 0x000fe4000001ff00 */
[----:B------:R-:W-:Y:S02]  /*1540*/  MOV R0, RZ ;  /* 0x000000ff00007202 */ /* 0x000fe40000000f00 */
[----:B------:R-:W-:Y:S02]  /*1550*/  CS2R R152, SRZ ;  /* 0x0000000000987805 */ /* 0x000fe4000001ff00 */
[----:B------:R-:W-:Y:S01]  /*1560*/  VIMNMX R168, R3, R168, PT ;  /* 0x000000a803a87248 */ /* 0x000fe20003fe0100 */
[----:B------:R-:W-:Y:S01]  /*1570*/  IMAD.MOV.U32 R3, RZ, RZ, RZ ;  /* 0x000000ffff037224 */ /* 0x000fe200078e00ff */
        /* <DEDUP_REMOVED lines=35> */
[----:B------:R-:W-:Y:S02]  /*17b0*/  ISETP.GE.AND P1, PT, R168, 0x1, PT ;  /* 0x00000001a800780c */ /* 0x000fe40003f26270 */
[----:B------:R-:W-:-:S11]  /*17c0*/  PLOP3.LUT P0, PT, PT, PT, PT, 0x80, 0x0 ;  /* 0x000000000000781c */ /* 0x000fd60003f0f070 */
[----:B------:R-:W-:Y:S05]  /*17d0*/  @!P1 BRA `(.L_x_5936) ;  /* 0x000000ac00b09947 */ /* 0x000fea0003800000 */
[----:B------:R-:W1:Y:S01]  /*17e0*/  SHFL.IDX PT, R4, R192, RZ, 0x1f ;  /* 0x00001fffc0047589 */ /* 0x000e6200000e0000 */
[----:B------:R-:W-:Y:S01]  /*17f0*/  UIADD3 UR4, UR37, 0x36400, URZ ;  /* 0x0003640025047890 */ /* 0x000fe2000fffe03f */
[----:B------:R-:W-:Y:S01]  /*1800*/  ISETP.GE.AND P0, PT, R168, 0x2, PT ;  /* 0x00000002a800780c */ /* 0x000fe20003f06270 */
[----:B------:R-:W-:Y:S01]  /*1810*/  UMOV UR17, 0x40000040 ;  /* 0x4000004000117882 */ /* 0x000fe20000000000 */
[----:B------:R-:W-:Y:S01]  /*1820*/  BAR.SYNC.DEFER_BLOCKING 0xe, 0x100 ;  /* 0x0384000000007b1d */ /* 0x000fe20000010000 */
[----:B------:R-:W-:-:S04]  /*1830*/  USHF.R.U32.HI UR4, URZ, 0x4, UR4 ;  /* 0x000000043f047899 */ /* 0x000fc80008011604 */
[----:B------:R-:W-:Y:S01]  /*1840*/  ULOP3.LUT UR4, UR4, 0x3fff, URZ, 0xc0, !UPT ;  /* 0x00003fff04047892 */ /* 0x000fe2000f8ec03f */
[----:B------:R-:W-:Y:S01]  /*1850*/  UMOV UR19, 0x40000040 ;  /* 0x4000004000137882 */ /* 0x000fe20000000000 */
[----:B------:R-:W-:Y:S02]  /*1860*/  UMOV UR5, 0x40000040 ;  /* 0x4000004000057882 */ /* 0x000fe40000000000 */
        /* <DEDUP_REMOVED lines=30> */
[----:B------:R-:W-:-:S05]  /*1a50*/  @!P1 LEA R4, R2, UR37, 0x3 ;  /* 0x0000002502049c11 */ /* 0x000fca000f8e18ff */
[----:B------:R-:W-:-:S05]  /*1a60*/  @!P1 VIADD R4, R4, 0x38860 ;  /* 0x0003886004049836 */ /* 0x000fca0000000000 */
        /* <DEDUP_REMOVED lines=16> */
[----:B------:R-:W-:-:S07]  /*1b70*/  IADD3 R168, R168, -0x2, RZ ;  /* 0xfffffffea8a87810 */ /* 0x000fce0007ffe0ff */
.L_x_5938:
[----:B------:R-:W-:Y:S01]  /*1b80*/  BAR.SYNC.DEFER_BLOCKING 0xe, 0x100 ;  /* 0x0384000000007b1d */ /* 0x000fe20000010000 */
[----:B-12---:R-:W-:Y:S01]  /*1b90*/  IMAD R4, R2, 0x40, R17 ;  /* 0x0000004002047824 */ /* 0x006fe200078e0211 */
        /* <DEDUP_REMOVED lines=144> */
[----:B------:R-:W-:Y:S02]  /*24a0*/  R2UR UR6, R5 ;  /* 0x00000000050672ca */ /* 0x000fe400000e0000 */
[C---:B------:R-:W-:Y:S01]  /*24b0*/  IADD3 R5, R4.reuse, 0x100, RZ ;  /* 0x0000010004057810 */ /* 0x040fe20007ffe0ff */
[----:B------:R-:W-:Y:S02]  /*24c0*/  VIADD R4, R4, 0x180 ;  /* 0x0000018004047836 */ /* 0x000fe40000000000 */
[----:B------:R-:W-:Y:S01]  /*24d0*/  HGMMA.64x256x16.F32.BF16 R24, gdesc[UR16].tnspB, R24, gsb0 ;  /* 0x43e00000101879f0 */ /* 0x000fe20008001818 */
[----:B------:R-:W-:Y:S02]  /*24e0*/  R2UR UR10, R5 ;  /* 0x00000000050a72ca */ /* 0x000fe400000e0000 */
[----:B------:R-:W-:Y:S02]  /*24f0*/  R2UR UR14, R4 ;  /* 0x00000000040e72ca */ /* 0x000fe400000e0000 */
[----:B------:R-:W-:-:S02]  /*2500*/  @!P1 LEA R4, R2, UR37, 0x3 ;  /* 0x0000002502049c11 */ /* 0x000fc4000f8e18ff */
[----:B------:R-:W-:-:S03]  /*2510*/  SEL R5, RZ, 0x1, P0 ;  /* 0x00000001ff057807 */ /* 0x000fc60000000000 */
[----:B------:R-:W-:Y:S01]  /*2520*/  @!P1 VIADD R4, R4, 0x38860 ;  /* 0x0003886004049836 */ /* 0x000fe20000000000 */
[----:B------:R-:W-:-:S04]  /*2530*/  LOP3.LUT R16, R16, R5, RZ, 0x3c, !PT ;  /* 0x0000000510107212 */ /* 0x000fc800078e3cff */
        /* <DEDUP_REMOVED lines=16> */
.L_x_5937:
[----:B------:R-:W-:Y:S01]  /*2640*/  BAR.SYNC.DEFER_BLOCKING 0xe, 0x100 ;  /* 0x0384000000007b1d */ /* 0x000fe20000010000 */
[C---:B-12---:R-:W-:Y:S01]  /*2650*/  IMAD R4, R2.reuse, 0x40, R17 ;  /* 0x0000004002047824 */ /* 0x046fe200078e0211 */
[----:B------:R-:W-:Y:S02]  /*2660*/  IADD3 R2, R2, 0x1, RZ ;  /* 0x0000000102027810 */ /* 0x000fe40007ffe0ff */
[----:B------:R-:W-:Y:S02]  /*2670*/  PLOP3.LUT P0, PT, PT, PT, PT, 0x8, 0x0 ;  /* 0x000000000000781c */ /* 0x000fe40003f0e170 */
        /* <DEDUP_REMOVED lines=137> */
.L_x_5935:
[----:B------:R-:W-:Y:S02]  /*2f10*/  ISETP.GE.AND P1, PT, R168, 0x1, PT ;  /* 0x00000001a800780c */ /* 0x000fe40003f26270 */
[----:B------:R-:W-:-:S11]  /*2f20*/  PLOP3.LUT P0, PT, PT, PT, PT, 0x80, 0x0 ;  /* 0x000000000000781c */ /* 0x000fd60003f0f070 */
[----:B------:R-:W-:Y:S05]  /*2f30*/  @!P1 BRA `(.L_x_5936) ;  /* 0x0000009400d89947 */ /* 0x000fea0003800000 */
        /* <DEDUP_REMOVED lines=29> */
.L_x_5939:
        /* <DEDUP_REMOVED lines=9> */
.L_x_6041:
[----:B------:R-:W-:Y:S05]  /*31a0*/  @!P0 BRA `(.L_x_5941) ;  /* 0x0000000000048947 */ /* 0x000fea0003800000 */
[----:B------:R-:W-:Y:S01]  /*31b0*/  BPT.TRAP 0x1 ;  /* 0x000000040000795c */ /* 0x000fe20000300000 */
.L_x_5941:
[----:B------:R-:W-:Y:S02]  /*31c0*/  LEA R5, R2, UR37, 0x3 ;  /* 0x0000002502057c11 */ /* 0x000fe4000f8e18ff */
[----:B------:R-:W-:-:S04]  /*31d0*/  SHF.L.U32 R8, R16, 0x1f, RZ ;  /* 0x0000001f10087819 */ /* 0x000fc800000006ff */
[----:B------:R2:W3:Y:S01]  /*31e0*/  SYNCS.PHASECHK.TRANS64.TRYWAIT P1, [R5+URZ+0x38830], R8 ;  /* 0x03883008050075a7 */ /* 0x0004e2000802017f */
[----:B------:R-:W-:Y:S05]  /*31f0*/  @!P0 BRA `(.L_x_5942) ;  /* 0x0000000000048947 */ /* 0x000fea0003800000 */
[----:B------:R-:W-:Y:S01]  /*3200*/  BPT.TRAP 0x1 ;  /* 0x000000040000795c */ /* 0x000fe20000300000 */
.L_x_5942:
[----:B---3--:R-:W-:Y:S05]  /*3210*/  @P1 BRA `(.L_x_5943) ;  /* 0x0000000000081947 */ /* 0x008fea0003800000 */
[----:B------:R-:W3:Y:S02]  /*3220*/  SYNCS.PHASECHK.TRANS64.TRYWAIT P1, [R5+URZ+0x38830], R8 ;  /* 0x03883008050075a7 */ /* 0x000ee4000802017f */
[----:B---3--:R-:W-:Y:S05]  /*3230*/  @!P1 BRA `(.L_x_5944) ;  /* 0x000000e000f89947 */ /* 0x008fea0003800000 */
.L_x_5943:
[----:B------:R-:W-:-:S04]  /*3240*/  UIADD3 UR4, UR37, 0x22400, URZ ;  /* 0x0002240025047890 */ /* 0x000fc8000fffe03f */
[----:B------:R-:W-:-:S04]  /*3250*/  USHF.R.U32.HI UR4, URZ, 0x4, UR4 ;  /* 0x000000043f047899 */ /* 0x000fc80008011604 */
[----:B------:R-:W-:-:S06]  /*3260*/  ULOP3.LUT UR4, UR4, 0x3fff, URZ, 0xc0, !UPT ;  /* 0x00003fff04047892 */ /* 0x000fcc000f8ec03f */
[----:B-1----:R-:W-:Y:S01]  /*3270*/  IMAD.U32 R0, RZ, RZ, UR4 ;  /* 0x00000004ff007e24 */ /* 0x002fe2000f8e00ff */
[----:B------:R-:W-:Y:S05]  /*3280*/  WARPSYNC.ALL ;  /* 0x0000000000007948 */ /* 0x000fea0003800000 */
[----:B------:R-:W-:Y:S01]  /*3290*/  LOP3.LUT R0, R0, 0x10000, RZ, 0xfc, !PT ;  /* 0x0001000000007812 */ /* 0x000fe200078efcff */
[----:B------:R-:W-:-:S03]  /*32a0*/  UIADD3 UR4, UR37, 0x20400, URZ ;  /* 0x0002040025047890 */ /* 0x000fc6000fffe03f */
[----:B------:R-:W-:Y:S01]  /*32b0*/  LEA R4, R2, R0, 0x9 ;  /* 0x0000000002047211 */ /* 0x000fe200078e48ff */
[----:B------:R-:W-:Y:S01]  /*32c0*/  WARPGROUP.ARRIVE ;  /* 0x00000000000079c5 */ /* 0x000fe20000000000 */
[----:B------:R-:W-:Y:S01]  /*32d0*/  UMOV UR11, 0x40000040 ;  /* 0x40000040000b7882 */ /* 0x000fe20000000000 */
[----:B------:R-:W-:Y:S01]  /*32e0*/  USHF.R.U32.HI UR4, URZ, 0x4, UR4 ;  /* 0x000000043f047899 */ /* 0x000fe20008011604 */
[----:B------:R-:W-:Y:S01]  /*32f0*/  R2UR UR10, R4 ;  /* 0x00000000040a72ca */ /* 0x000fe200000e0000 */
[----:B------:R-:W-:Y:S01]  /*3300*/  UMOV UR9, 0x40000040 ;  /* 0x4000004000097882 */ /* 0x000fe20000000000 */
        /* <DEDUP_REMOVED lines=27> */
.L_x_6042:
[----:B------:R-:W-:Y:S05]  /*34c0*/  @!P0 BRA `(.L_x_5946) ;  /* 0x0000000000048947 */ /* 0x000fea0003800000 */
[----:B------:R-:W-:Y:S01]  /*34d0*/  BPT.TRAP 0x1 ;  /* 0x000000040000795c */ /* 0x000fe20000300000 */
.L_x_5946:
[----:B------:R4:W1:Y:S01]  /*34e0*/  SYNCS.PHASECHK.TRANS64.TRYWAIT P1, [R5+URZ+0x38850], R8 ;  /* 0x03885008050075a7 */ /* 0x000862000802017f */
[----:B------:R-:W-:Y:S05]  /*34f0*/  @!P0 BRA `(.L_x_5947) ;  /* 0x0000000000048947 */ /* 0x000fea0003800000 */
[----:B------:R-:W-:Y:S01]  /*3500*/  BPT.TRAP 0x1 ;  /* 0x000000040000795c */ /* 0x000fe20000300000 */
.L_x_5947:
[----:B-1----:R-:W-:-:S04]  /*3510*/  IMAD.U32 R4, RZ, RZ, UR37 ;  /* 0x00000025ff047e24 */ /* 0x002fc8000f8e00ff */
[C---:B------:R-:W-:Y:S02]  /*3520*/  VIADD R3, R4.reuse, 0x400 ;  /* 0x0000040004037836 */ /* 0x040fe40000000000 */
        /* <DEDUP_REMOVED lines=11> */
.L_x_5948:
[----:B------:R-:W-:Y:S01]  /*35e0*/  R2UR UR24, R4 ;  /* 0x00000000041872ca */ /* 0x000fe200000e0000 */
[----:B------:R-:W-:Y:S01]  /*35f0*/  WARPGROUP.ARRIVE ;  /* 0x00000000000079c5 */ /* 0x000fe20000000000 */
[C---:B------:R-:W-:Y:S01]  /*3600*/  R2UR UR26, R6.reuse ;  /* 0x00000000061a72ca */ /* 0x040fe200000e0000 */
[----:B------:R-:W-:Y:S01]  /*3610*/  UMOV UR25, 0x40000040 ;  /* 0x4000004000197882 */ /* 0x000fe20000000000 */
[----:B------:R-:W-:Y:S01]  /*3620*/  UMOV UR27, 0x40000040 ;  /* 0x40000040001b7882 */ /* 0x000fe20000000000 */
[----:B------:R-:W-:Y:S01]  /*3630*/  VIADD R7, R6, 0x2 ;  /* 0x0000000206077836 */ /* 0x000fe20000000000 */
[----:B--234-:R-:W-:Y:S01]  /*3640*/  IADD3 R8, R4, 0x2, RZ ;  /* 0x0000000204087810 */ /* 0x01cfe20007ffe0ff */
[----:B------:R-:W-:Y:S01]  /*3650*/  UMOV UR5, 0x40000040 ;  /* 0x4000004000057882 */ /* 0x000fe20000000000 */
        /* <DEDUP_REMOVED lines=8> */
[----:B------:R-:W-:-:S02]  /*36e0*/  VIADD R10, R6, 0x800 ;  /* 0x00000800060a7836 */ /* 0x000fc40000000000 */
[----:B------:R-:W-:-:S04]  /*36f0*/  IMAD R206, R2, 0x1000, R19 ;  /* 0x0000100002ce7824 */ /* 0x000fc800078e0213 */
[----:B------:R-:W-:Y:S01]  /*3700*/  VIADD R207, R206, 0x80 ;  /* 0x00000080cecf7836 */ /* 0x000fe20000000000 */
        /* <DEDUP_REMOVED lines=127> */
[----:B------:R-:W-:Y:S02]  /*3f00*/  IADD3 R8, R4, 0x800, RZ ;  /* 0x0000080004087810 */ /* 0x000fe40007ffe0ff */
        /* <DEDUP_REMOVED lines=58> */
[C---:B------:R-:W-:Y:S01]  /*42b0*/  IMAD.IADD R13, R9.reuse, 0x1, R10 ;  /* 0x00000001090d7824 */ /* 0x040fe200078e020a */
        /* <DEDUP_REMOVED lines=87> */
[C---:B------:R-:W-:Y:S01]  /*4830*/  IADD3 R7, R9.reuse, R8, RZ ;  /* 0x0000000809077210 */ /* 0x040fe20007ffe0ff */
[----:B------:R-:W-:Y:S02]  /*4840*/  IMAD.IADD R9, R9, 0x1, R10 ;  /* 0x0000000109097824 */ /* 0x000fe400078e020a */
[C---:B------:R-:W-:Y:S02]  /*4850*/  IMAD.IADD R8, R11.reuse, 0x1, R8 ;  /* 0x000000010b087824 */ /* 0x040fe400078e0208 */
[----:B------:R-:W-:-:S02]  /*4860*/  IMAD.IADD R10, R11, 0x1, R10 ;  /* 0x000000010b0a7824 */ /* 0x000fc400078e020a */
[----:B------:R-:W-:Y:S01]  /*4870*/  IMAD.MOV.U32 R11, RZ, RZ, 0x40 ;  /* 0x00000040ff0b7424 */ /* 0x000fe200078e00ff */
[----:B------:R-:W-:Y:S02]  /*4880*/  WARPGROUP.DEPBAR.LE gsb0, 0x0 ;  /* 0x00008000000079c5 */ /* 0x000fe40000010000 */
[----:B------:R-:W-:-:S06]  /*4890*/  WARPGROUP.ARRIVE ;  /* 0x00000000000079c5 */ /* 0x000fcc0000000000 */
[----:B------:R-:W-:Y:S01]  /*48a0*/  HGMMA.64x64x16.F32.BF16 R24, gdesc[UR4], R24, gsb0 ;  /* 0x00e00000041879f0 */ /* 0x000fe20008001818 */
[----:B------:R-:W-:Y:S01]  /*48b0*/  R2UR UR4, R7 ;  /* 0x00000000070472ca */ /* 0x000fe200000e0000 */
[----:B------:R-:W-:Y:S01]  /*48c0*/  UMOV UR5, 0x40000040 ;  /* 0x4000004000057882 */ /* 0x000fe20000000000 */
[----:B------:R-:W-:Y:S01]  /*48d0*/  R2UR UR6, R9 ;  /* 0x00000000090672ca */ /* 0x000fe200000e0000 */
[----:B------:R-:W-:Y:S01]  /*48e0*/  UMOV UR7, 0x40000040 ;  /* 0x4000004000077882 */ /* 0x000fe20000000000 */
        /* <DEDUP_REMOVED lines=10> */
[----:B------:R-:W-:-:S04]  /*4990*/  SEL R8, R8, 0xf80, P1 ;  /* 0x00000f8008087807 */ /* 0x000fc80000800000 */
[----:B------:R-:W-:-:S04]  /*49a0*/  LOP3.LUT R8, R8, 0x1e00, RZ, 0xc0, !PT ;  /* 0x00001e0008087812 */ /* 0x000fc800078ec0ff */
[CC--:B------:R-:W-:Y:S02]  /*49b0*/  IADD3 R9, R7.reuse, R8.reuse, R4 ;  /* 0x0000000807097210 */ /* 0x0c0fe40007ffe004 */
[----:B------:R-:W-:Y:S01]  /*49c0*/  IADD3 R6, R7, R8, R6 ;  /* 0x0000000807067210 */ /* 0x000fe20007ffe006 */
[----:B------:R-:W-:Y:S02]  /*49d0*/  IMAD R7, R168, -0x40, R11 ;  /* 0xffffffc0a8077824 */ /* 0x000fe400078e020b */
[----:B------:R-:W-:Y:S02]  /*49e0*/  VIADD R11, R17, UR42 ;  /* 0x0000002a110b7c36 */ /* 0x000fe40008000000 */
        /* <DEDUP_REMOVED lines=8> */
[----:B------:R-:W1:Y:S08]  /*4a70*/  LDC R6, c[0x0][0x2e0] ;  /* 0x0000b800ff067b82 */ /* 0x000e700000000800 */
[----:B------:R-:W2:Y:S01]  /*4a80*/  LDC R9, c[0x0][0x288] ;  /* 0x0000a200ff097b82 */ /* 0x000ea20000000800 */
[----:B-1----:R-:W-:-:S02]  /*4a90*/  IMAD R7, R169, R6, R7 ;  /* 0x00000006a9077224 */ /* 0x002fc400078e0207 */
[----:B------:R-:W-:Y:S02]  /*4aa0*/  IMAD R8, R169, R6, R8 ;  /* 0x00000006a9087224 */ /* 0x000fe400078e0208 */
[----:B------:R-:W-:-:S03]  /*4ab0*/  IMAD.IADD R7, R7, 0x1, -R18 ;  /* 0x0000000107077824 */ /* 0x000fc600078e0a12 */
[----:B--2---:R-:W-:Y:S01]  /*4ac0*/  IADD3 R8, R8, -R9, -R18 ;  /* 0x8000000908087210 */ /* 0x004fe20007ffe812 */
[----:B------:R-:W-:-:S03]  /*4ad0*/  IMAD R6, R169, R6, -R9 ;  /* 0x00000006a9067224 */ /* 0x000fc600078e0a09 */
[----:B------:R-:W-:Y:S01]  /*4ae0*/  VIADDMNMX R12, R11, R8, R7, PT ;  /* 0x000000080b0c7246 */ /* 0x000fe20003800107 */
[----:B------:R-:W-:Y:S01]  /*4af0*/  VIADD R6, R6, UR42 ;  /* 0x0000002a06067c36 */ /* 0x000fe20008000000 */
[----:B------:R-:W-:Y:S02]  /*4b00*/  IADD3 R8, R8, 0x8, R11 ;  /* 0x0000000808087810 */ /* 0x000fe40007ffe00b */
[C---:B------:R-:W-:Y:S02]  /*4b10*/  ISETP.GT.AND P1, PT, R12.reuse, RZ, PT ;  /* 0x000000ff0c00720c */ /* 0x040fe40003f24270 */
[C---:B------:R-:W-:Y:S02]  /*4b20*/  ISETP.GT.AND P2, PT, R12.reuse, 0x1, PT ;  /* 0x000000010c00780c */ /* 0x040fe40003f44270 */
[----:B------:R-:W-:Y:S02]  /*4b30*/  ISETP.GT.AND P3, PT, R12, 0x8, PT ;  /* 0x000000080c00780c */ /* 0x000fe40003f64270 */
[----:B------:R-:W-:-:S02]  /*4b40*/  VIMNMX R8, R7, R8, PT ;  /* 0x0000000807087248 */ /* 0x000fc40003fe0100 */
[----:B------:R-:W-:-:S04]  /*4b50*/  SHF.R.S32.HI R9, RZ, 0x1f, R6 ;  /* 0x0000001fff097819 */ /* 0x000fc80000011406 */
[----:B------:R-:W-:-:S04]  /*4b60*/  LEA.HI R9, R9, R6, RZ, 0x6 ;  /* 0x0000000609097211 */ /* 0x000fc800078f30ff */
[----:B------:R-:W-:-:S04]  /*4b70*/  SHF.R.S32.HI R9, RZ, 0x6, R9 ;  /* 0x00000006ff097819 */ /* 0x000fc80000011409 */
[----:B------:R-:W-:Y:S01]  /*4b80*/  VIMNMX R9, RZ, R9, !PT ;  /* 0x00000009ff097248 */ /* 0x000fe20007fe0100 */
[----:B------:R-:W-:Y:S02]  /*4b90*/  WARPGROUP.DEPBAR.LE gsb0, 0x0 ;  /* 0x00008000000079c5 */ /* 0x000fe40000010000 */
[----:B------:R-:W-:-:S06]  /*4ba0*/  WARPGROUP.ARRIVE ;  /* 0x00000000000079c5 */ /* 0x000fcc0000000000 */
[----:B------:R-:W-:Y:S01]  /*4bb0*/  HGMMA.64x64x16.F32.BF16 R24, gdesc[UR4], R24, gsb0 ;  /* 0x00e00000041879f0 */ /* 0x000fe20008001818 */
[----:B------:R-:W-:Y:S01]  /*4bc0*/  ULDC UR5, c[0x0][0xa80] ;  /* 0x0002a00000057ab9 */ /* 0x000fe20000000800 */
[----:B------:R-:W-:Y:S01]  /*4bd0*/  R2UR UR4, R206 ;  /* 0x00000000ce0472ca */ /* 0x000fe200000e0000 */
[----:B------:R-:W-:-:S12]  /*4be0*/  UMOV UR7, 0x40000040 ;  /* 0x4000004000077882 */ /* 0x000fd80000000000 */
[----:B------:R-:W-:Y:S01]  /*4bf0*/  UMOV UR6, UR4 ;  /* 0x0000000400067c82 */ /* 0x000fe20008000000 */
[----:B------:R-:W-:Y:S01]  /*4c00*/  R2UR UR4, R207 ;  /* 0x00000000cf0472ca */ /* 0x000fe200000e0000 */
[C---:B------:R-:W-:Y:S02]  /*4c10*/  VIADD R207, R206.reuse, 0x100 ;  /* 0x00000100cecf7836 */ /* 0x040fe40000000000 */
[----:B------:R-:W-:Y:S01]  /*4c20*/  VIADD R206, R206, 0x180 ;  /* 0x00000180cece7836 */ /* 0x000fe20000000000 */
[----:B------:R-:W-:Y:S02]  /*4c30*/  WARPGROUP.DEPBAR.LE gsb0, 0x0 ;  /* 0x00008000000079c5 */ /* 0x000fe40000010000 */
[----:B------:R-:W-:Y:S02]  /*4c40*/  FSEL R24, R24, -INF , P1 ;  /* 0xff80000018187808 */ /* 0x000fe40000800000 */
[----:B------:R-:W-:Y:S02]  /*4c50*/  FSEL R25, R25, -INF , P2 ;  /* 0xff80000019197808 */ /* 0x000fe40001000000 */
[----:B------:R-:W-:-:S02]  /*4c60*/  ISETP.GT.AND P1, PT, R12, 0x9, PT ;  /* 0x000000090c00780c */ /* 0x000fc40003f24270 */
[----:B------:R-:W-:Y:S02]  /*4c70*/  FSEL R28, R28, -INF , P3 ;  /* 0xff8000001c1c7808 */ /* 0x000fe40001800000 */
[----:B------:R-:W-:Y:S02]  /*4c80*/  FMNMX.FTZ R13, R24, R25, !PT ;  /* 0x00000019180d7209 */ /* 0x000fe40007810000 */
[----:B------:R-:W-:Y:S02]  /*4c90*/  ISETP.GT.AND P2, PT, R12, 0x10, PT ;  /* 0x000000100c00780c */ /* 0x000fe40003f44270 */
[----:B------:R-:W-:Y:S02]  /*4ca0*/  FSEL R29, R29, -INF , P1 ;  /* 0xff8000001d1d7808 */ /* 0x000fe40000800000 */
[----:B------:R-:W-:Y:S02]  /*4cb0*/  FMNMX.FTZ R10, R28, R13, !PT ;  /* 0x0000000d1c0a7209 */ /* 0x000fe40007810000 */
        /* <DEDUP_REMOVED lines=33> */
[----:B------:R-:W-:Y:S02]  /*4ed0*/  FSEL R53, R53, -INF , P1 ;  /* 0xff80000035357808 */ /* 0x000fe40000800000 */
[----:B------:R-:W-:Y:S02]  /*4ee0*/  FMNMX.FTZ R10, R52, R13, !PT ;  /* 0x0000000d340a7209 */ /* 0x000fe40007810000 */
[----:B------:R-:W-:Y:S02]  /*4ef0*/  ISETP.GT.AND P1, PT, R8, RZ, PT ;  /* 0x000000ff0800720c */ /* 0x000fe40003f24270 */
[----:B------:R-:W-:-:S02]  /*4f00*/  FMNMX.FTZ R10, R53, R10, !PT ;  /* 0x0000000a350a7209 */ /* 0x000fc40007810000 */
[C---:B------:R-:W-:Y:S02]  /*4f10*/  ISETP.GT.AND P2, PT, R8.reuse, 0x1, PT ;  /* 0x000000010800780c */ /* 0x040fe40003f44270 */
[----:B------:R-:W-:Y:S01]  /*4f20*/  ISETP.GT.AND P3, PT, R8, 0x8, PT ;  /* 0x000000080800780c */ /* 0x000fe20003f64270 */
[----:B------:R-:W1:Y:S01]  /*4f30*/  SHFL.BFLY PT, R13, R10, 0x2, 0x1f ;  /* 0x0c401f000a0d7f89 */ /* 0x000e6200000e0000 */
[----:B------:R-:W-:Y:S02]  /*4f40*/  FSEL R26, R26, -INF , P1 ;  /* 0xff8000001a1a7808 */ /* 0x000fe40000800000 */
[----:B------:R-:W-:Y:S02]  /*4f50*/  FSEL R27, R27, -INF , P2 ;  /* 0xff8000001b1b7808 */ /* 0x000fe40001000000 */
[----:B------:R-:W-:Y:S02]  /*4f60*/  ISETP.GT.AND P1, PT, R8, 0x9, PT ;  /* 0x000000090800780c */ /* 0x000fe40003f24270 */
[----:B------:R-:W-:-:S02]  /*4f70*/  FSEL R30, R30, -INF , P3 ;  /* 0xff8000001e1e7808 */ /* 0x000fc40001800000 */
[----:B------:R-:W-:Y:S02]  /*4f80*/  FMNMX.FTZ R7, R26, R27, !PT ;  /* 0x0000001b1a077209 */ /* 0x000fe40007810000 */
[C---:B------:R-:W-:Y:S02]  /*4f90*/  ISETP.GT.AND P2, PT, R8.reuse, 0x10, PT ;  /* 0x000000100800780c */ /* 0x040fe40003f44270 */
[----:B------:R-:W-:Y:S02]  /*4fa0*/  FSEL R31, R31, -INF , P1 ;  /* 0xff8000001f1f7808 */ /* 0x000fe40000800000 */
[----:B------:R-:W-:Y:S02]  /*4fb0*/  ISETP.GT.AND P1, PT, R8, 0x11, PT ;  /* 0x000000110800780c */ /* 0x000fe40003f24270 */
[----:B------:R-:W-:Y:S02]  /*4fc0*/  FSEL R34, R34, -INF , P2 ;  /* 0xff80000022227808 */ /* 0x000fe40001000000 */
[----:B------:R-:W-:-:S02]  /*4fd0*/  ISETP.GT.AND P2, PT, R8, 0x18, PT ;  /* 0x000000180800780c */ /* 0x000fc40003f44270 */
[----:B------:R-:W-:Y:S02]  /*4fe0*/  FSEL R35, R35, -INF , P1 ;  /* 0xff80000023237808 */ /* 0x000fe40000800000 */
[----:B------:R-:W-:Y:S02]  /*4ff0*/  ISETP.GT.AND P1, PT, R8, 0x19, PT ;  /* 0x000000190800780c */ /* 0x000fe40003f24270 */
[----:B-1----:R-:W-:Y:S02]  /*5000*/  FMNMX.FTZ R13, R10, R13, !PT ;  /* 0x0000000d0a0d7209 */ /* 0x002fe40007810000 */
[----:B------:R-:W-:Y:S02]  /*5010*/  FMNMX.FTZ R10, R30, R7, !PT ;  /* 0x000000071e0a7209 */ /* 0x000fe40007810000 */
[----:B------:R-:W-:Y:S01]  /*5020*/  FSEL R38, R38, -INF , P2 ;  /* 0xff80000026267808 */ /* 0x000fe20001000000 */
[----:B------:R-:W1:Y:S01]  /*5030*/  SHFL.BFLY PT, R12, R13, 0x1, 0x1f ;  /* 0x0c201f000d0c7f89 */ /* 0x000e6200000e0000 */
        /* <DEDUP_REMOVED lines=15> */
[----:B-1----:R-:W-:Y:S02]  /*5130*/  FMNMX.FTZ R7, R13, R12, !PT ;  /* 0x0000000c0d077209 */ /* 0x002fe40007810000 */
[----:B------:R-:W-:Y:S02]  /*5140*/  ISETP.GT.AND P1, PT, R8, 0x30, PT ;  /* 0x000000300800780c */ /* 0x000fe40003f24270 */
[----:B------:R-:W-:Y:S01]  /*5150*/  FSEL R47, R47, -INF , P3 ;  /* 0xff8000002f2f7808 */ /* 0x000fe20001800000 */
[----:B------:R-:W-:Y:S01]  /*5160*/  FMUL.FTZ R12, R7, UR5 ;  /* 0x00000005070c7c20 */ /* 0x000fe20008410000 */
[----:B------:R-:W-:-:S02]  /*5170*/  FMNMX.FTZ R10, R46, R11, !PT ;  /* 0x0000000b2e0a7209 */ /* 0x000fc40007810000 */
[----:B------:R-:W-:Y:S02]  /*5180*/  FSETP.NEU.FTZ.AND P4, PT, R7, -INF , PT ;  /* 0xff8000000700780b */ /* 0x000fe40003f9d000 */
[----:B------:R-:W-:Y:S02]  /*5190*/  ISETP.GT.AND P2, PT, R8, 0x31, PT ;  /* 0x000000310800780c */ /* 0x000fe40003f44270 */
[----:B------:R-:W-:Y:S02]  /*51a0*/  FSEL R50, R50, -INF , P1 ;  /* 0xff80000032327808 */ /* 0x000fe40000800000 */
[----:B------:R-:W-:Y:S02]  /*51b0*/  FMNMX.FTZ R11, R47, R10, !PT ;  /* 0x0000000a2f0b7209 */ /* 0x000fe40007810000 */
[----:B------:R-:W-:Y:S02]  /*51c0*/  FSEL R56, R12, RZ, P4 ;  /* 0x000000ff0c387208 */ /* 0x000fe40002000000 */
[----:B------:R-:W-:-:S02]  /*51d0*/  ISETP.GT.AND P1, PT, R8, 0x38, PT ;  /* 0x000000380800780c */ /* 0x000fc40003f24270 */
[----:B------:R-:W-:Y:S01]  /*51e0*/  FSEL R51, R51, -INF , P2 ;  /* 0xff80000033337808 */ /* 0x000fe20001000000 */
[--C-:B------:R-:W-:Y:S01]  /*51f0*/  FFMA.FTZ R24, R24, UR5, -R56.reuse ;  /* 0x0000000518187c23 */ /* 0x100fe20008010838 */
[----:B------:R-:W-:Y:S01]  /*5200*/  FMNMX.FTZ R12, R50, R11, !PT ;  /* 0x0000000b320c7209 */ /* 0x000fe20007810000 */
[--C-:B------:R-:W-:Y:S01]  /*5210*/  FFMA.FTZ R11, R25, UR5, -R56.reuse ;  /* 0x00000005190b7c23 */ /* 0x100fe20008010838 */
[----:B------:R-:W-:Y:S01]  /*5220*/  ISETP.GT.AND P2, PT, R8, 0x39, PT ;  /* 0x000000390800780c */ /* 0x000fe20003f44270 */
[----:B------:R-:W-:Y:S01]  /*5230*/  MUFU.EX2 R10, R24 ;  /* 0x00000018000a7308 */ /* 0x000fe20000000800 */
[----:B------:R-:W-:Y:S01]  /*5240*/  FSEL R54, R54, -INF , P1 ;  /* 0xff80000036367808 */ /* 0x000fe20000800000 */
[--C-:B------:R-:W-:Y:S01]  /*5250*/  FFMA.FTZ R14, R32, UR5, -R56.reuse ;  /* 0x00000005200e7c23 */ /* 0x100fe20008010838 */
[----:B------:R-:W-:Y:S01]  /*5260*/  FMNMX.FTZ R13, R51, R12, !PT ;  /* 0x0000000c330d7209 */ /* 0x000fe20007810000 */
[--C-:B------:R-:W-:Y:S01]  /*5270*/  FFMA.FTZ R12, R28, UR5, -R56.reuse ;  /* 0x000000051c0c7c23 */ /* 0x100fe20008010838 */
[----:B------:R-:W-:Y:S01]  /*5280*/  FSEL R55, R55, -INF , P2 ;  /* 0xff80000037377808 */ /* 0x000fe20001000000 */
        /* <DEDUP_REMOVED lines=12> */
[--C-:B------:R-:W-:Y:S01]  /*5350*/  FFMA.FTZ R175, R49, UR5, -R56.reuse ;  /* 0x0000000531af7c23 */ /* 0x100fe20008010838 */
[--C-:B------:R-:W-:Y:S01]  /*5360*/  FFMA.FTZ R176, R52, UR5, -R56.reuse ;  /* 0x0000000534b07c23 */ /* 0x100fe20008010838 */
[----:B------:R-:W-:Y:S01]  /*5370*/  FFMA.FTZ R177, R53, UR5, -R56 ;  /* 0x0000000535b17c23 */ /* 0x000fe20008010838 */
[----:B------:R-:W2:Y:S08]  /*5380*/  MUFU.EX2 R11, R11 ;  /* 0x0000000b000b7308 */ /* 0x000eb00000000800 */
[----:B------:R-:W-:Y:S08]  /*5390*/  MUFU.EX2 R12, R12 ;  /* 0x0000000c000c7308 */ /* 0x000ff00000000800 */
[----:B------:R-:W3:Y:S01]  /*53a0*/  MUFU.EX2 R13, R13 ;  /* 0x0000000d000d7308 */ /* 0x000ee20000000800 */
[----:B--2---:R-:W-:Y:S01]  /*53b0*/  F2FP.BF16.F32.PACK_AB R152, R11, R10 ;  /* 0x0000000a0b98723e */ /* 0x004fe200000010ff */
[----:B------:R-:W-:Y:S01]  /*53c0*/  FADD.FTZ R11, R10, R11 ;  /* 0x0000000b0a0b7221 */ /* 0x000fe20000010000 */
[----:B-1----:R-:W-:-:S05]  /*53d0*/  FMNMX.FTZ R25, R8, R25, !PT ;  /* 0x0000001908197209 */ /* 0x002fca0007810000 */
[----:B------:R-:W1:Y:S01]  /*53e0*/  SHFL.BFLY PT, R8, R25, 0x1, 0x1f ;  /* 0x0c201f0019087f89 */ /* 0x000e6200000e0000 */
[----:B------:R-:W-:Y:S08]  /*53f0*/  MUFU.EX2 R14, R14 ;  /* 0x0000000e000e7308 */ /* 0x000ff00000000800 */
[----:B------:R-:W2:Y:S01]  /*5400*/  MUFU.EX2 R15, R15 ;  /* 0x0000000f000f7308 */ /* 0x000ea20000000800 */
[----:B---3--:R-:W-:Y:S01]  /*5410*/  F2FP.BF16.F32.PACK_AB R154, R13, R12 ;  /* 0x0000000c0d9a723e */ /* 0x008fe200000010ff */
[----:B------:R-:W-:-:S04]  /*5420*/  FADD.FTZ R12, R12, R11 ;  /* 0x0000000b0c0c7221 */ /* 0x000fc80000010000 */
[----:B------:R-:W-:Y:S01]  /*5430*/  FADD.FTZ R13, R13, R12 ;  /* 0x0000000c0d0d7221 */ /* 0x000fe20000010000 */
[----:B------:R-:W-:Y:S01]  /*5440*/  VIADD R12, R168, 0xfffffffe ;  /* 0xfffffffea80c7836 */ /* 0x000fe20000000000 */
[----:B------:R-:W-:Y:S04]  /*5450*/  MUFU.EX2 R20, R20 ;  /* 0x0000001400147308 */ /* 0x000fe80000000800 */
[----:B------:R-:W-:Y:S02]  /*5460*/  ISETP.GE.AND P2, PT, R12, R9, PT ;  /* 0x000000090c00720c */ /* 0x000fe40003f46270 */
[----:B-1----:R-:W-:Y:S02]  /*5470*/  FMNMX.FTZ R8, R25, R8, !PT ;  /* 0x0000000819087209 */ /* 0x002fe40007810000 */
[----:B------:R-:W1:Y:S01]  /*5480*/  MUFU.EX2 R21, R21 ;  /* 0x0000001500157308 */ /* 0x000e620000000800 */
[----:B--2---:R-:W-:Y:S01]  /*5490*/  F2FP.BF16.F32.PACK_AB R156, R15, R14 ;  /* 0x0000000e0f9c723e */ /* 0x004fe200000010ff */
[----:B------:R-:W-:Y:S01]  /*54a0*/  FADD.FTZ R14, R14, R13 ;  /* 0x0000000d0e0e7221 */ /* 0x000fe20000010000 */
[C---:B------:R-:W-:Y:S01]  /*54b0*/  FSETP.NEU.FTZ.AND P1, PT, R8.reuse, -INF , PT ;  /* 0xff8000000800780b */ /* 0x040fe20003f3d000 */
[----:B------:R-:W-:-:S02]  /*54c0*/  FMUL.FTZ R24, R8, UR5 ;  /* 0x0000000508187c20 */ /* 0x000fc40008410000 */
        /* <DEDUP_REMOVED lines=24> */
[----:B-1----:R-:W-:Y:S01]  /*5650*/  F2FP.BF16.F32.PACK_AB R158, R21, R20 ;  /* 0x00000014159e723e */ /* 0x002fe200000010ff */
[----:B------:R-:W-:Y:S01]  /*5660*/  FADD.FTZ R20, R20, R15 ;  /* 0x0000000f14147221 */ /* 0x000fe20000010000 */
[----:B------:R-:W-:-:S03]  /*5670*/  @!P1 IADD3 R5, R5, 0x38860, RZ ;  /* 0x0003886005059810 */ /* 0x000fc60007ffe0ff */
[----:B------:R-:W-:Y:S01]  /*5680*/  FADD.FTZ R21, R21, R20 ;  /* 0x0000001415157221 */ /* 0x000fe20000010000 */
[----:B------:R-:W-:Y:S01]  /*5690*/  @!P1 PRMT R5, RZ, 0x654, R5 ;  /* 0x00000654ff059816 */ /* 0x000fe20000000005 */
[----:B------:R-:W1:Y:S08]  /*56a0*/  MUFU.EX2 R179, R179 ;  /* 0x000000b300b37308 */ /* 0x000e700000000800 */
        /* <DEDUP_REMOVED lines=50> */
[----:B------:R-:W-:-:S06]  /*59d0*/  FADD.FTZ R176, R176, R175 ;  /* 0x000000afb0b07221 */ /* 0x000fcc0000010000 */
[----:B------:R-:W3:Y:S08]  /*59e0*/  MUFU.EX2 R204, R204 ;  /* 0x000000cc00cc7308 */ /* 0x000ef00000000800 */
[----:B------:R-:W5:Y:S01]  /*59f0*/  MUFU.EX2 R205, R205 ;  /* 0x000000cd00cd7308 */ /* 0x000f620000000800 */
[----:B-1----:R-:W-:Y:S01]  /*5a00*/  F2FP.BF16.F32.PACK_AB R165, R202, R203 ;  /* 0x000000cbcaa5723e */ /* 0x002fe200000010ff */
[----:B------:R-:W-:-:S04]  /*5a10*/  FADD.FTZ R203, R203, R200 ;  /* 0x000000c8cbcb7221 */ /* 0x000fc80000010000 */
[----:B------:R-:W-:-:S04]  /*5a20*/  FADD.FTZ R203, R202, R203 ;  /* 0x000000cbcacb7221 */ /* 0x000fc80000010000 */
[----:B---3--:R-:W-:Y:S01]  /*5a30*/  FADD.FTZ R6, R204, R203 ;  /* 0x000000cbcc067221 */ /* 0x008fe20000010000 */
[----:B-----5:R-:W-:-:S03]  /*5a40*/  F2FP.BF16.F32.PACK_AB R167, R205, R204 ;  /* 0x000000cccda7723e */ /* 0x020fc600000010ff */
[----:B------:R-:W-:Y:S02]  /*5a50*/  FADD.FTZ R6, R205, R6 ;  /* 0x00000006cd067221 */ /* 0x000fe40000010000 */
[----:B------:R4:W-:Y:S01]  /*5a60*/  STSM.16.M88.4 [R185], R164 ;  /* 0x000000a4b9007844 */ /* 0x0009e20000000200 */
[----:B--2---:R-:W-:-:S06]  /*5a70*/  WARPGROUP.ARRIVE ;  /* 0x00000000000079c5 */ /* 0x004fcc0000000000 */
        /* <DEDUP_REMOVED lines=32> */
[----:B----4-:R-:W-:Y:S06]  /*5c80*/  @!P2 BRA `(.L_x_5950) ;  /* 0x000000300090a947 */ /* 0x010fec0003800000 */
[----:B------:R-:W-:Y:S01]  /*5c90*/  IMAD.MOV.U32 R11, RZ, RZ, R8 ;  /* 0x000000ffff0b7224 */ /* 0x000fe200078e0008 */
[----:B------:R-:W-:Y:S01]  /*5ca0*/  ULDC UR4, c[0x0][0x288] ;  /* 0x0000a20000047ab9 */ /* 0x000fe20000000800 */
[----:B------:R-:W-:Y:S01]  /*5cb0*/  IMAD.MOV.U32 R13, RZ, RZ, R7 ;  /* 0x000000ffff0d7224 */ /* 0x000fe200078e0007 */
[----:B------:R-:W-:Y:S01]  /*5cc0*/  ULDC.64 UR6, c[0x0][0x3f8] ;  /* 0x0000fe0000067ab9 */ /* 0x000fe20000000a00 */
[----:B------:R-:W-:-:S07]  /*5cd0*/  IMAD.MOV.U32 R14, RZ, RZ, R2 ;  /* 0x000000ffff0e7224 */ /* 0x000fce00078e0002 */
.L_x_5959:
[----:B------:R-:W-:-:S04]  /*5ce0*/  IADD3 R2, R14, 0x1, RZ ;  /* 0x000000010e027810 */ /* 0x000fc80007ffe0ff */
[----:B------:R-:W-:-:S04]  /*5cf0*/  ISETP.NE.AND P2, PT, R2, 0x2, PT ;  /* 0x000000020200780c */ /* 0x000fc80003f45270 */
[----:B------:R-:W-:Y:S02]  /*5d00*/  SEL R7, RZ, 0x1, P2 ;  /* 0x00000001ff077807 */ /* 0x000fe40001000000 */
[----:B------:R-:W-:Y:S02]  /*5d10*/  SEL R2, R2, RZ, P2 ;  /* 0x000000ff02027207 */ /* 0x000fe40001000000 */
[----:B------:R-:W-:Y:S01]  /*5d20*/  LOP3.LUT R16, R16, R7, RZ, 0x3c, !PT ;  /* 0x0000000710107212 */ /* 0x000fe200078e3cff */
[----:B------:R-:W-:Y:S06]  /*5d30*/  @!P0 BRA `(.L_x_5951) ;  /* 0x0000000000048947 */ /* 0x000fec0003800000 */
[----:B------:R-:W-:Y:S01]  /*5d40*/  BPT.TRAP 0x1 ;  /* 0x000000040000795c */ /* 0x000fe20000300000 */
.L_x_5951:
[----:B------:R-:W-:Y:S02]  /*5d50*/  LEA R10, R2, UR37, 0x3 ;  /* 0x00000025020a7c11 */ /* 0x000fe4000f8e18ff */
[----:B------:R-:W-:-:S04]  /*5d60*/  SHF.L.U32 R7, R16, 0x1f, RZ ;  /* 0x0000001f10077819 */ /* 0x000fc800000006ff */
[----:B------:R1:W2:Y:S01]  /*5d70*/  SYNCS.PHASECHK.TRANS64.TRYWAIT P2, [R10+URZ+0x38830], R7 ;  /* 0x038830070a0075a7 */ /* 0x0002a2000804017f */
[----:B------:R-:W-:Y:S05]  /*5d80*/  @!P0 BRA `(.L_x_5952) ;  /* 0x0000000000048947 */ /* 0x000fea0003800000 */
[----:B------:R-:W-:Y:S01]  /*5d90*/  BPT.TRAP 0x1 ;  /* 0x000000040000795c */ /* 0x000fe20000300000 */
.L_x_5952:
[----:B------:R-:W-:Y:S01]  /*5da0*/  IMAD R8, R2, 0x200, R0 ;  /* 0x0000020002087824 */ /* 0x000fe200078e0200 */
[----:B--2---:R-:W-:Y:S06]  /*5db0*/  @P2 BRA `(.L_x_5953) ;  /* 0x0000000000082947 */ /* 0x004fec0003800000 */
[----:B------:R-:W2:Y:S02]  /*5dc0*/  SYNCS.PHASECHK.TRANS64.TRYWAIT P2, [R10+URZ+0x38830], R7 ;  /* 0x038830070a0075a7 */ /* 0x000ea4000804017f */
[----:B--2---:R-:W-:Y:S05]  /*5dd0*/  @!P2 BRA `(.L_x_5954) ;  /* 0x000000b80050a947 */ /* 0x004fea0003800000 */
.L_x_5953:
        /* <DEDUP_REMOVED lines=22> */
.L_x_5955:
[----:B------:R3:W4:Y:S01]  /*5f40*/  SYNCS.PHASECHK.TRANS64.TRYWAIT P2, [R10+URZ+0x38850], R7 ;  /* 0x038850070a0075a7 */ /* 0x000722000804017f */
[----:B------:R-:W-:Y:S05]  /*5f50*/  @!P0 BRA `(.L_x_5956) ;  /* 0x0000000000048947 */ /* 0x000fea0003800000 */
[----:B------:R-:W-:Y:S01]  /*5f60*/  BPT.TRAP 0x1 ;  /* 0x000000040000795c */ /* 0x000fe20000300000 */
.L_x_5956:
[----:B----4-:R-:W-:Y:S05]  /*5f70*/  @P2 BRA `(.L_x_5957) ;  /* 0x0000000000082947 */ /* 0x010fea0003800000 */
[----:B------:R-:W4:Y:S02]  /*5f80*/  SYNCS.PHASECHK.TRANS64.TRYWAIT P2, [R10+URZ+0x38850], R7 ;  /* 0x038850070a0075a7 */ /* 0x000f24000804017f */
[----:B----4-:R-:W-:Y:S05]  /*5f90*/  @!P2 BRA `(.L_x_5958) ;  /* 0x000000b400f4a947 */ /* 0x010fea0003800000 */
.L_x_5957:
[----:B-1234-:R-:W-:Y:S01]  /*5fa0*/  IMAD R7, R2, 0x1000, R3 ;  /* 0x0000100002077824 */ /* 0x01efe200078e0203 */
[----:B------:R-:W-:Y:S01]  /*5fb0*/  WARPGROUP.ARRIVE ;  /* 0x00000000000079c5 */ /* 0x000fe20000000000 */
[----:B------:R-:W-:Y:S01]  /*5fc0*/  UMOV UR27, 0x40000040 ;  /* 0x40000040001b7882 */ /* 0x000fe20000000000 */
[C---:B------:R-:W-:Y:S01]  /*5fd0*/  VIADD R15, R4.reuse, 0x2 ;  /* 0x00000002040f7836 */ /* 0x040fe20000000000 */
[----:B------:R-:W-:Y:S01]  /*5fe0*/  UMOV UR29, 0x40000040 ;  /* 0x40000040001d7882 */ /* 0x000fe20000000000 */
[C---:B------:R-:W-:Y:S01]  /*5ff0*/  R2UR UR26, R7.reuse ;  /* 0x00000000071a72ca */ /* 0x040fe200000e0000 */
[----:B------:R-:W-:Y:S01]  /*6000*/  VIADD R8, R7, 0x2 ;  /* 0x0000000207087836 */ /* 0x000fe20000000000 */
[----:B------:R-:W-:Y:S01]  /*6010*/  UMOV UR31, 0x40000040 ;  /* 0x40000040001f7882 */ /* 0x000fe20000000000 */
[----:B------:R-:W-:Y:S01]  /*6020*/  R2UR UR28, R15 ;  /* 0x000000000f1c72ca */ /* 0x000fe200000e0000 */
[----:B------:R-:W1:Y:S01]  /*6030*/  S2R R20, SR_TID.X ;  /* 0x0000000000147919 */ /* 0x000e620000002100 */
[C---:B------:R-:W-:Y:S01]  /*6040*/  IADD3 R15, R4.reuse, 0x4, RZ ;  /* 0x00000004040f7810 */ /* 0x040fe20007ffe0ff */
[----:B------:R-:W-:Y:S01]  /*6050*/  VIADD R197, R4, 0x800 ;  /* 0x0000080004c57836 */ /* 0x000fe20000000000 */
[----:B------:R-:W-:Y:S01]  /*6060*/  R2UR UR30, R8 ;  /* 0x00000000081e72ca */ /* 0x000fe200000e0000 */
[C---:B------:R-:W-:Y:S01]  /*6070*/  VIADD R8, R7.reuse, 0x4 ;  /* 0x0000000407087836 */ /* 0x040fe20000000000 */
[----:B------:R-:W-:Y:S01]  /*6080*/  UISETP.NE.U32.AND UP0, UPT, UR6, URZ, UPT ;  /* 0x0000003f0600728c */ /* 0x000fe2000bf05070 */
[----:B------:R-:W-:Y:S01]  /*6090*/  VIADD R21, R7, 0x800 ;  /* 0x0000080007157836 */ /* 0x000fe20000000000 */
[----:B------:R-:W-:Y:S01]  /*60a0*/  ULDC UR5, c[0x0][0x404] ;  /* 0x0001010000057ab9 */ /* 0x000fe20000000800 */
[----:B------:R-:W-:Y:S01]  /*60b0*/  IMAD R208, R2, 0x1000, R19 ;  /* 0x0000100002d07824 */ /* 0x000fe200078e0213 */
[----:B------:R-:W-:Y:S01]  /*60c0*/  HGMMA.64x64x16.F32.BF16 R152, gdesc[UR24], R152, gsb0 ;  /* 0x00e00000189879f0 */ /* 0x000fe20008001898 */
[----:B------:R-:W-:Y:S01]  /*60d0*/  UISETP.NE.AND.EX UP0, UPT, UR7, URZ, UPT, UP0 ;  /* 0x0000003f0700728c */ /* 0x000fe2000bf05300 */
[----:B------:R-:W-:-:S02]  /*60e0*/  UMOV UR11, 0x40000040 ;  /* 0x40000040000b7882 */ /* 0x000fc40000000000 */
[----:B------:R-:W-:Y:S01]  /*60f0*/  R2UR UR10, R208 ;  /* 0x00000000d00a72ca */ /* 0x000fe200000e0000 */
[----:B------:R-:W-:Y:S01]  /*6100*/  USEL UR5, UR5, 0x1, UP0 ;  /* 0x0000000105057887 */ /* 0x000fe20008000000 */
        /* <DEDUP_REMOVED lines=150> */
[----:B------:R-:W-:Y:S01]  /*6a70*/  IADD3 R196, R197, R20, RZ ;  /* 0x00000014c5c47210 */ /* 0x000fe20007ffe0ff */
        /* <DEDUP_REMOVED lines=146> */
[----:B------:R-:W-:Y:S02]  /*73a0*/  IADD3 R7, R8, R15, R7 ;  /* 0x0000000f08077210 */ /* 0x000fe40007ffe007 */
[----:B------:R-:W1:Y:S01]  /*73b0*/  LDC R8, c[0x0][0x2e0] ;  /* 0x0000b800ff087b82 */ /* 0x000e620000000800 */
[----:B------:R-:W-:Y:S02]  /*73c0*/  WARPGROUP.DEPBAR.LE gsb0, 0x0 ;  /* 0x00008000000079c5 */ /* 0x000fe40000010000 */
[----:B------:R-:W-:-:S06]  /*73d0*/  WARPGROUP.ARRIVE ;  /* 0x00000000000079c5 */ /* 0x000fcc0000000000 */
[----:B------:R-:W-:Y:S01]  /*73e0*/  HGMMA.64x64x16.F32.BF16 R152, gdesc[UR28], R152, gsb0 ;  /* 0x00e000001c9879f0 */ /* 0x000fe20008001898 */
[----:B------:R-:W-:Y:S01]  /*73f0*/  R2UR UR28, R20 ;  /* 0x00000000141c72ca */ /* 0x000fe200000e0000 */
[----:B------:R-:W-:Y:S01]  /*7400*/  UMOV UR29, 0x40000040 ;  /* 0x40000040001d7882 */ /* 0x000fe20000000000 */
[----:B------:R-:W-:Y:S01]  /*7410*/  R2UR UR30, R7 ;  /* 0x00000000071e72ca */ /* 0x000fe200000e0000 */
[----:B------:R-:W-:Y:S01]  /*7420*/  UMOV UR31, 0x40000040 ;  /* 0x40000040001f7882 */ /* 0x000fe20000000000 */
[----:B------:R-:W-:-:S04]  /*7430*/  IMAD.MOV.U32 R7, RZ, RZ, -0x40 ;  /* 0xffffffc0ff077424 */ /* 0x000fc800078e00ff */
[----:B------:R-:W-:-:S05]  /*7440*/  IMAD R7, R12, R7, 0x1 ;  /* 0x000000010c077424 */ /* 0x000fca00078e0207 */
[----:B------:R-:W-:-:S05]  /*7450*/  IADD3 R7, R7, UR42, RZ ;  /* 0x0000002a07077c10 */ /* 0x000fca000fffe0ff */
[----:B-1----:R-:W-:Y:S01]  /*7460*/  IMAD R7, R8, UR5, R7 ;  /* 0x0000000508077c24 */ /* 0x002fe2000f8e0207 */
[----:B------:R-:W-:-:S04]  /*7470*/  ULDC UR5, c[0x0][0xa80] ;  /* 0x0002a00000057ab9 */ /* 0x000fc80000000800 */
[----:B------:R-:W-:-:S05]  /*7480*/  IADD3 R8, R7, -UR4, -R18 ;  /* 0x8000000407087c10 */ /* 0x000fca000fffe812 */
[----:B------:R-:W-:-:S05]  /*7490*/  IMAD.IADD R7, R17, 0x1, R8 ;  /* 0x0000000111077824 */ /* 0x000fca00078e0208 */
[C---:B------:R-:W-:Y:S02]  /*74a0*/  ISETP.GT.AND P2, PT, R7.reuse, RZ, PT ;  /* 0x000000ff0700720c */ /* 0x040fe40003f44270 */
[----:B------:R-:W-:Y:S01]  /*74b0*/  ISETP.GT.AND P3, PT, R7, 0x1, PT ;  /* 0x000000010700780c */ /* 0x000fe20003f64270 */
[----:B------:R-:W-:Y:S02]  /*74c0*/  WARPGROUP.DEPBAR.LE gsb0, 0x0 ;  /* 0x00008000000079c5 */ /* 0x000fe40000010000 */
[----:B------:R-:W-:-:S06]  /*74d0*/  WARPGROUP.ARRIVE ;  /* 0x00000000000079c5 */ /* 0x000fcc0000000000 */
[----:B------:R-:W-:Y:S03]  /*74e0*/  HGMMA.64x64x16.F32.BF16 R152, gdesc[UR28], R152, gsb0 ;  /* 0x00e000001c9879f0 */ /* 0x000fe60008001898 */
[----:B------:R-:W-:Y:S02]  /*74f0*/  WARPGROUP.DEPBAR.LE gsb0, 0x0 ;  /* 0x00008000000079c5 */ /* 0x000fe40000010000 */
[----:B------:R-:W-:Y:S02]  /*7500*/  FSEL R152, R152, -INF , P2 ;  /* 0xff80000098987808 */ /* 0x000fe40001000000 */
        /* <DEDUP_REMOVED lines=43> */
[----:B------:R-:W-:Y:S01]  /*77c0*/  FMNMX.FTZ R20, R180, R15, !PT ;  /* 0x0000000fb4147209 */ /* 0x000fe20007810000 */
[----:B------:R-:W-:-:S03]  /*77d0*/  VIADD R15, R7, 0x8 ;  /* 0x00000008070f7836 */ /* 0x000fc60000000000 */
[----:B------:R-:W-:Y:S02]  /*77e0*/  FMNMX.FTZ R21, R181, R20, !PT ;  /* 0x00000014b5157209 */ /* 0x000fe40007810000 */
[C---:B------:R-:W-:Y:S02]  /*77f0*/  ISETP.GT.AND P2, PT, R15.reuse, RZ, PT ;  /* 0x000000ff0f00720c */ /* 0x040fe40003f44270 */
[C---:B------:R-:W-:Y:S01]  /*7800*/  ISETP.GT.AND P3, PT, R15.reuse, 0x1, PT ;  /* 0x000000010f00780c */ /* 0x040fe20003f64270 */
[----:B------:R-:W1:Y:S01]  /*7810*/  SHFL.BFLY PT, R20, R21, 0x2, 0x1f ;  /* 0x0c401f0015147f89 */ /* 0x000e6200000e0000 */
        /* <DEDUP_REMOVED lines=26> */
[----:B------:R-:W-:Y:S02]  /*79c0*/  FMNMX.FTZ R20, R166, R21, !PT ;  /* 0x00000015a6147209 */ /* 0x000fe40007810000 */
[----:B------:R-:W-:Y:S02]  /*79d0*/  FSEL R200, R171, -INF , P3 ;  /* 0xff800000abc87808 */ /* 0x000fe40001800000 */
[----:B------:R-:W-:-:S02]  /*79e0*/  FMNMX.FTZ R20, R167, R20, !PT ;  /* 0x00000014a7147209 */ /* 0x000fc40007810000 */
[----:B-1----:R-:W-:Y:S02]  /*79f0*/  FMNMX.FTZ R7, R168, R169, !PT ;  /* 0x000000a9a8077209 */ /* 0x002fe40007810000 */
[----:B------:R-:W-:Y:S02]  /*7a00*/  FMNMX.FTZ R21, R199, R20, !PT ;  /* 0x00000014c7157209 */ /* 0x000fe40007810000 */
[----:B------:R-:W-:Y:S01]  /*7a10*/  ISETP.GT.AND P5, PT, R15, 0x29, PT ;  /* 0x000000290f00780c */ /* 0x000fe20003fa4270 */
[----:B------:R-:W-:Y:S01]  /*7a20*/  FMUL.FTZ R203, R7, UR5 ;  /* 0x0000000507cb7c20 */ /* 0x000fe20008410000 */
[----:B------:R-:W-:Y:S02]  /*7a30*/  FSEL R201, R174, -INF , P4 ;  /* 0xff800000aec97808 */ /* 0x000fe40002000000 */
[----:B------:R-:W-:Y:S02]  /*7a40*/  FMNMX.FTZ R20, R200, R21, !PT ;  /* 0x00000015c8147209 */ /* 0x000fe40007810000 */
[----:B------:R-:W-:-:S02]  /*7a50*/  ISETP.GT.AND P3, PT, R15, 0x30, PT ;  /* 0x000000300f00780c */ /* 0x000fc40003f64270 */
[----:B------:R-:W-:Y:S02]  /*7a60*/  FSEL R202, R175, -INF , P5 ;  /* 0xff800000afca7808 */ /* 0x000fe40002800000 */
[----:B------:R-:W-:Y:S02]  /*7a70*/  FMNMX.FTZ R21, R201, R20, !PT ;  /* 0x00000014c9157209 */ /* 0x000fe40007810000 */
[----:B------:R-:W-:Y:S02]  /*7a80*/  FSETP.NEU.FTZ.AND P2, PT, R7, -INF , PT ;  /* 0xff8000000700780b */ /* 0x000fe40003f5d000 */
[----:B------:R-:W-:Y:S02]  /*7a90*/  ISETP.GT.AND P4, PT, R15, 0x31, PT ;  /* 0x000000310f00780c */ /* 0x000fe40003f84270 */
[----:B------:R-:W-:Y:S02]  /*7aa0*/  FSEL R178, R178, -INF , P3 ;  /* 0xff800000b2b27808 */ /* 0x000fe40001800000 */
[----:B------:R-:W-:-:S02]  /*7ab0*/  FMNMX.FTZ R21, R202, R21, !PT ;  /* 0x00000015ca157209 */ /* 0x000fc40007810000 */
[----:B------:R-:W-:Y:S02]  /*7ac0*/  FSEL R203, R203, RZ, P2 ;  /* 0x000000ffcbcb7208 */ /* 0x000fe40001000000 */
[----:B------:R-:W-:Y:S02]  /*7ad0*/  ISETP.GT.AND P3, PT, R15, 0x38, PT ;  /* 0x000000380f00780c */ /* 0x000fe40003f64270 */
[----:B------:R-:W-:Y:S01]  /*7ae0*/  FSEL R179, R179, -INF , P4 ;  /* 0xff800000b3b37808 */ /* 0x000fe20002000000 */
[--C-:B------:R-:W-:Y:S01]  /*7af0*/  FFMA.FTZ R20, R152, UR5, -R203.reuse ;  /* 0x0000000598147c23 */ /* 0x100fe200080108cb */
[----:B------:R-:W-:Y:S01]  /*7b00*/  FMNMX.FTZ R168, R178, R21, !PT ;  /* 0x00000015b2a87209 */ /* 0x000fe20007810000 */
[--C-:B------:R-:W-:Y:S01]  /*7b10*/  FFMA.FTZ R173, R8, UR5, -R203.reuse ;  /* 0x0000000508ad7c23 */ /* 0x100fe200080108cb */
[----:B------:R-:W-:Y:S01]  /*7b20*/  ISETP.GT.AND P4, PT, R15, 0x39, PT ;  /* 0x000000390f00780c */ /* 0x000fe20003f84270 */
[--C-:B------:R-:W-:Y:S01]  /*7b30*/  FFMA.FTZ R15, R153, UR5, -R203.reuse ;  /* 0x00000005990f7c23 */ /* 0x100fe200080108cb */
        /* <DEDUP_REMOVED lines=18> */
[----:B------:R-:W-:Y:S01]  /*7c60*/  FFMA.FTZ R181, R181, UR5, -R203 ;  /* 0x00000005b5b57c23 */ /* 0x000fe200080108cb */
[----:B------:R-:W-:Y:S08]  /*7c70*/  MUFU.EX2 R20, R20 ;  /* 0x0000001400147308 */ /* 0x000ff00000000800 */
[----:B------:R-:W2:Y:S08]  /*7c80*/  MUFU.EX2 R15, R15 ;  /* 0x0000000f000f7308 */ /* 0x000eb00000000800 */
        /* <DEDUP_REMOVED lines=9> */
[C---:B------:R-:W-:Y:S02]  /*7d20*/  FMUL.FTZ R153, R8.reuse, UR5 ;  /* 0x0000000508997c20 */ /* 0x040fe40008410000 */
[----:B------:R-:W-:Y:S01]  /*7d30*/  MUFU.EX2 R172, R172 ;  /* 0x000000ac00ac7308 */ /* 0x000fe20000000800 */
[----:B------:R-:W-:Y:S02]  /*7d40*/  FSEL R156, R8, RZ, P3 ;  /* 0x000000ff089c7208 */ /* 0x000fe40001800000 */
[----:B------:R-:W-:-:S03]  /*7d50*/  FSEL R153, R153, RZ, P3 ;  /* 0x000000ff99997208 */ /* 0x000fc60001800000 */
[----:B------:R-:W-:Y:S01]  /*7d60*/  FADD.FTZ R156, -R156, R11 ;  /* 0x0000000b9c9c7221 */ /* 0x000fe20000010100 */
[----:B------:R-:W-:Y:S01]  /*7d70*/  @!P1 IADD3 R11, R10, 0x38840, RZ ;  /* 0x000388400a0b9810 */ /* 0x000fe20007ffe0ff */
[--C-:B------:R-:W-:Y:S01]  /*7d80*/  FFMA.FTZ R197, R154, UR5, -R153.reuse ;  /* 0x000000059ac57c23 */ /* 0x100fe20008010899 */
[----:B------:R-:W-:Y:S01]  /*7d90*/  FSEL R154, R7, RZ, P2 ;  /* 0x000000ff079a7208 */ /* 0x000fe20001000000 */
[--C-:B------:R-:W-:Y:S01]  /*7da0*/  FFMA.FTZ R196, R155, UR5, -R153.reuse ;  /* 0x000000059bc47c23 */ /* 0x100fe20008010899 */
[----:B------:R-:W-:Y:S02]  /*7db0*/  IMAD.MOV R155, RZ, RZ, -R22 ;  /* 0x000000ffff9b7224 */ /* 0x000fe400078e0a16 */
[----:B------:R-:W-:Y:S01]  /*7dc0*/  FMUL.FTZ R156, R156, UR5 ;  /* 0x000000059c9c7c20 */ /* 0x000fe20008410000 */
[----:B------:R-:W-:Y:S01]  /*7dd0*/  FFMA.FTZ R198, R158, UR5, -R153 ;  /* 0x000000059ec67c23 */ /* 0x000fe20008010899 */
[----:B------:R-:W-:Y:S01]  /*7de0*/  FADD.FTZ R154, -R154, R13 ;  /* 0x0000000d9a9a7221 */ /* 0x000fe20000010100 */
[--C-:B------:R-:W-:Y:S01]  /*7df0*/  FFMA.FTZ R203, R159, UR5, -R153.reuse ;  /* 0x000000059fcb7c23 */ /* 0x100fe20008010899 */
[----:B------:R-:W-:Y:S01]  /*7e00*/  ISETP.NE.AND P2, PT, R18, R155, PT ;  /* 0x0000009b1200720c */ /* 0x000fe20003f45270 */
[----:B------:R-:W1:Y:S01]  /*7e10*/  MUFU.EX2 R210, R156 ;  /* 0x0000009c00d27308 */ /* 0x000e620000000800 */
[----:B------:R-:W-:Y:S01]  /*7e20*/  FMUL.FTZ R154, R154, UR5 ;  /* 0x000000059a9a7c20 */ /* 0x000fe20008410000 */
[--C-:B------:R-:W-:Y:S01]  /*7e30*/  FFMA.FTZ R155, R152, UR5, -R153.reuse ;  /* 0x00000005989b7c23 */ /* 0x100fe20008010899 */
[--C-:B------:R-:W-:Y:S01]  /*7e40*/  FFMA.FTZ R204, R162, UR5, -R153.reuse ;  /* 0x00000005a2cc7c23 */ /* 0x100fe20008010899 */
[--C-:B------:R-:W-:Y:S01]  /*7e50*/  FFMA.FTZ R205, R163, UR5, -R153.reuse ;  /* 0x00000005a3cd7c23 */ /* 0x100fe20008010899 */
[--C-:B------:R-:W-:Y:S01]  /*7e60*/  FFMA.FTZ R206, R166, UR5, -R153.reuse ;  /* 0x00000005a6ce7c23 */ /* 0x100fe20008010899 */
[--C-:B------:R-:W-:Y:S01]  /*7e70*/  FFMA.FTZ R207, R167, UR5, -R153.reuse ;  /* 0x00000005a7cf7c23 */ /* 0x100fe20008010899 */
[--C-:B------:R-:W-:Y:S01]  /*7e80*/  FFMA.FTZ R199, R199, UR5, -R153.reuse ;  /* 0x00000005c7c77c23 */ /* 0x100fe20008010899 */
[----:B------:R3:W4:Y:S01]  /*7e90*/  MUFU.EX2 R209, R154 ;  /* 0x0000009a00d17308 */ /* 0x0007220000000800 */
[--C-:B------:R-:W-:Y:S01]  /*7ea0*/  FFMA.FTZ R200, R200, UR5, -R153.reuse ;  /* 0x00000005c8c87c23 */ /* 0x100fe20008010899 */
[--C-:B------:R-:W-:Y:S01]  /*7eb0*/  FFMA.FTZ R201, R201, UR5, -R153.reuse ;  /* 0x00000005c9c97c23 */ /* 0x100fe20008010899 */
[----:B------:R-:W-:Y:S01]  /*7ec0*/  FFMA.FTZ R202, R202, UR5, -R153 ;  /* 0x00000005caca7c23 */ /* 0x000fe20008010899 */
[----:B------:R-:W-:Y:S01]  /*7ed0*/  @!P2 IMAD R152, R14, 0x40, R17 ;  /* 0x000000400e98a824 */ /* 0x000fe200078e0211 */
[----:B------:R-:W-:Y:S01]  /*7ee0*/  @!P1 PRMT R14, RZ, 0x654, R11 ;  /* 0x00000654ff0e9816 */ /* 0x000fe2000000000b */
[--C-:B------:R-:W-:Y:S01]  /*7ef0*/  FFMA.FTZ R178, R178, UR5, -R153.reuse ;  /* 0x00000005b2b27c23 */ /* 0x100fe20008010899 */
[--C-:B------:R-:W-:Y:S01]  /*7f00*/  FFMA.FTZ R179, R179, UR5, -R153.reuse ;  /* 0x00000005b3b37c23 */ /* 0x100fe20008010899 */
[----:B------:R-:W-:Y:S01]  /*7f10*/  FFMA.FTZ R183, R183, UR5, -R153 ;  /* 0x00000005b7b77c23 */ /* 0x000fe20008010899 */
[----:B------:R-:W-:Y:S01]  /*7f20*/  @!P2 LEA R160, R152, UR37, 0x2 ;  /* 0x0000002598a0ac11 */ /* 0x000fe2000f8e10ff */
[----:B------:R5:W-:Y:S01]  /*7f30*/  @!P1 SYNCS.ARRIVE.TRANS64.RED.A1T0 RZ, [R14+URZ], RZ ;  /* 0x000000ff0eff99a7 */ /* 0x000be2000810043f */
[----:B------:R-:W-:Y:S01]  /*7f40*/  MUFU.EX2 R197, R197 ;  /* 0x000000c500c57308 */ /* 0x000fe20000000800 */
[----:B--2---:R-:W-:Y:S01]  /*7f50*/  F2FP.BF16.F32.PACK_AB R152, R15, R20 ;  /* 0x000000140f98723e */ /* 0x004fe200000010ff */
[-C--:B-1----:R-:W-:Y:S01]  /*7f60*/  FMUL.FTZ R26, R26, R210.reuse ;  /* 0x000000d21a1a7220 */ /* 0x082fe20000410000 */
[----:B------:R-:W-:Y:S01]  /*7f70*/  @!P2 STS [R160+0x38420], R210 ;  /* 0x038420d2a000a388 */ /* 0x000fe20000000800 */
[----:B---3--:R-:W-:Y:S01]  /*7f80*/  F2FP.BF16.F32.PACK_AB R154, R168, R21 ;  /* 0x00000015a89a723e */ /* 0x008fe200000010ff */
[-C--:B------:R-:W-:Y:S01]  /*7f90*/  FMUL.FTZ R27, R27, R210.reuse ;  /* 0x000000d21b1b7220 */ /* 0x080fe20000410000 */
[----:B------:R-:W-:Y:S01]  /*7fa0*/  F2FP.BF16.F32.PACK_AB R156, R170, R169 ;  /* 0x000000a9aa9c723e */ /* 0x000fe200000010ff */
[----:B----4-:R1:W-:Y:S01]  /*7fb0*/  @!P2 STS [R160+0x38400], R209 ;  /* 0x038400d1a000a388 */ /* 0x0103e20000000800 */
[----:B------:R-:W2:Y:S01]  /*7fc0*/  MUFU.EX2 R196, R196 ;  /* 0x000000c400c47308 */ /* 0x000ea20000000800 */
[----:B------:R-:W-:Y:S01]  /*7fd0*/  F2FP.BF16.F32.PACK_AB R158, R172, R171 ;  /* 0x000000abac9e723e */ /* 0x000fe200000010ff */
        /* <DEDUP_REMOVED lines=151> */
[----:B-1----:R-:W-:Y:S01]  /*8950*/  F2FP.BF16.F32.PACK_AB R164, R177, R176 ;  /* 0x000000b0b1a4723e */ /* 0x002fe200000010ff */
[----:B------:R-:W-:Y:S01]  /*8960*/  FMUL.FTZ R151, R151, R210 ;  /* 0x000000d297977220 */ /* 0x000fe20000410000 */
[----:B------:R-:W-:Y:S01]  /*8970*/  FFMA.FTZ R197, R210, R6, R197 ;  /* 0x00000006d2c57223 */ /* 0x000fe200000100c5 */
[----:B------:R-:W-:Y:S01]  /*8980*/  FFMA.FTZ R20, R209, R5, R20 ;  /* 0x00000005d1147223 */ /* 0x000fe20000010014 */
[----:B------:R-:W-:-:S02]  /*8990*/  ISETP.GT.AND P2, PT, R12, R9, PT ;  /* 0x000000090c00720c */ /* 0x000fc40003f44270 */
[----:B------:R-:W-:Y:S01]  /*89a0*/  FADD.FTZ R197, R196, R197 ;  /* 0x000000c5c4c57221 */ /* 0x000fe20000010000 */
[----:B------:R1:W3:Y:S01]  /*89b0*/  MUFU.EX2 R178, R179 ;  /* 0x000000b300b27308 */ /* 0x0002e20000000800 */
[----:B------:R-:W-:Y:S01]  /*89c0*/  FADD.FTZ R20, R15, R20 ;  /* 0x000000140f147221 */ /* 0x000fe20000010000 */
[----:B------:R-:W-:-:S03]  /*89d0*/  @!P1 IADD3 R10, R10, 0x38860, RZ ;  /* 0x000388600a0a9810 */ /* 0x000fc60007ffe0ff */
[----:B------:R-:W-:Y:S01]  /*89e0*/  FADD.FTZ R21, R21, R20 ;  /* 0x0000001415157221 */ /* 0x000fe20000010000 */
[----:B------:R-:W-:Y:S02]  /*89f0*/  @!P1 PRMT R10, RZ, 0x654, R10 ;  /* 0x00000654ff0a9816 */ /* 0x000fe4000000000a */
[----:B------:R4:W-:Y:S01]  /*8a00*/  MUFU.EX2 R11, R155 ;  /* 0x0000009b000b7308 */ /* 0x0009e20000000800 */
[----:B--2---:R-:W-:Y:S01]  /*8a10*/  F2FP.BF16.F32.PACK_AB R166, R181, R180 ;  /* 0x000000b4b5a6723e */ /* 0x004fe200000010ff */
[----:B-1----:R-:W-:Y:S02]  /*8a20*/  VIADD R179, R208, 0x80 ;  /* 0x00000080d0b37836 */ /* 0x002fe40000000000 */
[----:B------:R-:W-:-:S04]  /*8a30*/  FADD.FTZ R168, R168, R21 ;  /* 0x00000015a8a87221 */ /* 0x000fc80000010000 */
[----:B------:R-:W-:Y:S01]  /*8a40*/  FADD.FTZ R169, R169, R168 ;  /* 0x000000a8a9a97221 */ /* 0x000fe20000010000 */
[----:B-----5:R-:W1:Y:S01]  /*8a50*/  MUFU.EX2 R14, R183 ;  /* 0x000000b7000e7308 */ /* 0x020e620000000800 */
[----:B----4-:R-:W-:Y:S01]  /*8a60*/  F2FP.BF16.F32.PACK_AB R155, R203, R198 ;  /* 0x000000c6cb9b723e */ /* 0x010fe200000010ff */
[----:B------:R-:W-:Y:S01]  /*8a70*/  BAR.SYNC.DEFER_BLOCKING 0xf, 0x100 ;  /* 0x03c4000000007b1d */ /* 0x000fe20000010000 */
[----:B---3--:R-:W-:Y:S01]  /*8a80*/  F2FP.BF16.F32.PACK_AB R165, R178, R13 ;  /* 0x0000000db2a5723e */ /* 0x008fe200000010ff */
[----:B------:R-:W-:Y:S01]  /*8a90*/  FADD.FTZ R198, R198, R197 ;  /* 0x000000c5c6c67221 */ /* 0x000fe20000010000 */
[----:B------:R-:W-:-:S03]  /*8aa0*/  FADD.FTZ R170, R170, R169 ;  /* 0x000000a9aaaa7221 */ /* 0x000fc60000010000 */
[----:B------:R-:W-:Y:S01]  /*8ab0*/  FADD.FTZ R203, R203, R198 ;  /* 0x000000c6cbcb7221 */ /* 0x000fe20000010000 */
[----:B------:R-:W-:-:S03]  /*8ac0*/  FADD.FTZ R171, R171, R170 ;  /* 0x000000aaabab7221 */ /* 0x000fc60000010000 */
[----:B------:R-:W-:Y:S01]  /*8ad0*/  FADD.FTZ R204, R204, R203 ;  /* 0x000000cbcccc7221 */ /* 0x000fe20000010000 */
[----:B------:R-:W-:-:S03]  /*8ae0*/  FADD.FTZ R172, R172, R171 ;  /* 0x000000abacac7221 */ /* 0x000fc60000010000 */
[----:B------:R-:W-:Y:S01]  /*8af0*/  FADD.FTZ R205, R205, R204 ;  /* 0x000000cccdcd7221 */ /* 0x000fe20000010000 */
[----:B-1----:R-:W-:Y:S01]  /*8b00*/  F2FP.BF16.F32.PACK_AB R167, R14, R11 ;  /* 0x0000000b0ea7723e */ /* 0x002fe200000010ff */
[----:B------:R-:W-:Y:S02]  /*8b10*/  FADD.FTZ R173, R173, R172 ;  /* 0x000000acadad7221 */ /* 0x000fe40000010000 */
[----:B------:R-:W-:Y:S02]  /*8b20*/  FADD.FTZ R206, R206, R205 ;  /* 0x000000cdcece7221 */ /* 0x000fe40000010000 */
[----:B------:R-:W-:Y:S02]  /*8b30*/  FADD.FTZ R174, R174, R173 ;  /* 0x000000adaeae7221 */ /* 0x000fe40000010000 */
[----:B------:R-:W-:Y:S01]  /*8b40*/  FADD.FTZ R206, R207, R206 ;  /* 0x000000cecfce7221 */ /* 0x000fe20000010000 */
[----:B------:R1:W-:Y:S01]  /*8b50*/  STSM.16.M88.4 [R23+0x36400], R152 ;  /* 0x0364009817007844 */ /* 0x0003e20000000200 */
[----:B------:R-:W-:-:S02]  /*8b60*/  FADD.FTZ R175, R175, R174 ;  /* 0x000000aeafaf7221 */ /* 0x000fc40000010000 */
[----:B------:R-:W-:Y:S01]  /*8b70*/  FADD.FTZ R199, R199, R206 ;  /* 0x000000cec7c77221 */ /* 0x000fe20000010000 */
[----:B------:R1:W-:Y:S01]  /*8b80*/  STSM.16.M88.4 [R186], R156 ;  /* 0x0000009cba007844 */ /* 0x0003e20000000200 */
[----:B------:R-:W-:Y:S02]  /*8b90*/  FADD.FTZ R175, R182, R175 ;  /* 0x000000afb6af7221 */ /* 0x000fe40000010000 */
[----:B------:R-:W-:Y:S01]  /*8ba0*/  FADD.FTZ R200, R200, R199 ;  /* 0x000000c7c8c87221 */ /* 0x000fe20000010000 */
[----:B------:R1:W-:Y:S01]  /*8bb0*/  STSM.16.M88.4 [R184], R160 ;  /* 0x000000a0b8007844 */ /* 0x0003e20000000200 */
[----:B------:R-:W-:Y:S02]  /*8bc0*/  FADD.FTZ R176, R176, R175 ;  /* 0x000000afb0b07221 */ /* 0x000fe40000010000 */
[----:B------:R-:W-:Y:S01]  /*8bd0*/  FADD.FTZ R201, R201, R200 ;  /* 0x000000c8c9c97221 */ /* 0x000fe20000010000 */
[----:B------:R1:W-:Y:S01]  /*8be0*/  STSM.16.M88.4 [R185], R164 ;  /* 0x000000a4b9007844 */ /* 0x0003e20000000200 */
[----:B------:R-:W-:-:S02]  /*8bf0*/  WARPGROUP.ARRIVE ;  /* 0x00000000000079c5 */ /* 0x000fc40000000000 */
        /* <DEDUP_REMOVED lines=8> */
[----:B------:R-:W-:Y:S02]  /*8c80*/  VIADD R208, R208, 0x180 ;  /* 0x00000180d0d07836 */ /* 0x000fe40000000000 */
[----:B------:R-:W-:Y:S01]  /*8c90*/  FADD.FTZ R180, R180, R177 ;  /* 0x000000b1b4b47221 */ /* 0x000fe20000010000 */
[----:B------:R-:W-:Y:S01]  /*8ca0*/  MOV R13, R7 ;  /* 0x00000007000d7202 */ /* 0x000fe20000000f00 */
[----:B------:R-:W-:-:S02]  /*8cb0*/  FADD.FTZ R11, R11, R178 ;  /* 0x000000b20b0b7221 */ /* 0x000fc40000010000 */
[----:B------:R-:W-:Y:S02]  /*8cc0*/  FADD.FTZ R5, R181, R180 ;  /* 0x000000b4b5057221 */ /* 0x000fe40000010000 */
[----:B------:R-:W-:Y:S01]  /*8cd0*/  FADD.FTZ R6, R14, R11 ;  /* 0x0000000b0e067221 */ /* 0x000fe20000010000 */
[----:B------:R-:W-:Y:S02]  /*8ce0*/  IMAD.MOV.U32 R14, RZ, RZ, R2 ;  /* 0x000000ffff0e7224 */ /* 0x000fe400078e0002 */
[----:B------:R-:W-:Y:S01]  /*8cf0*/  IMAD.MOV.U32 R11, RZ, RZ, R8 ;  /* 0x000000ffff0b7224 */ /* 0x000fe200078e0008 */
[----:B------:R-:W-:Y:S02]  /*8d00*/  WARPGROUP.DEPBAR.LE gsb0, 0x0 ;  /* 0x00008000000079c5 */ /* 0x000fe40000010000 */
[----:B------:R-:W-:-:S08]  /*8d10*/  WARPGROUP.ARRIVE ;  /* 0x00000000000079c5 */ /* 0x000fd00000000000 */
        /* <DEDUP_REMOVED lines=26> */
[----:B------:R-:W-:-:S07]  /*8ec0*/  IMAD.MOV.U32 R12, RZ, RZ, R10 ;  /* 0x000000ffff0c7224 */ /* 0x000fce00078e000a */
.L_x_5950:
[----:B------:R-:W-:-:S13]  /*8ed0*/  ISETP.GE.AND P2, PT, R12, RZ, PT ;  /* 0x000000ff0c00720c */ /* 0x000fda0003f46270 */
[----:B------:R-:W-:Y:S05]  /*8ee0*/  @!P2 BRA `(.L_x_5960) ;  /* 0x0000002c0044a947 */ /* 0x000fea0003800000 */
[----:B------:R-:W-:Y:S01]  /*8ef0*/  IMAD.MOV.U32 R197, RZ, RZ, R8 ;  /* 0x000000ffffc57224 */ /* 0x000fe200078e0008 */
[----:B------:R-:W-:Y:S01]  /*8f00*/  ULDC UR4, c[0x0][0xa80] ;  /* 0x0002a00000047ab9 */ /* 0x000fe20000000800 */
[----:B------:R-:W-:Y:S02]  /*8f10*/  IMAD.MOV.U32 R10, RZ, RZ, R7 ;  /* 0x000000ffff0a7224 */ /* 0x000fe400078e0007 */
[----:B------:R-:W-:-:S07]  /*8f20*/  IMAD.MOV.U32 R200, RZ, RZ, R2 ;  /* 0x000000ffffc87224 */ /* 0x000fce00078e0002 */
.L_x_5969:
[----:B------:R-:W-:-:S04]  /*8f30*/  IADD3 R2, R200, 0x1, RZ ;  /* 0x00000001c8027810 */ /* 0x000fc80007ffe0ff */
[----:B------:R-:W-:-:S04]  /*8f40*/  ISETP.NE.AND P2, PT, R2, 0x2, PT ;  /* 0x000000020200780c */ /* 0x000fc80003f45270 */
[----:B------:R-:W-:Y:S02]  /*8f50*/  SEL R7, RZ, 0x1, P2 ;  /* 0x00000001ff077807 */ /* 0x000fe40001000000 */
[----:B------:R-:W-:Y:S02]  /*8f60*/  SEL R2, R2, RZ, P2 ;  /* 0x000000ff02027207 */ /* 0x000fe40001000000 */
[----:B------:R-:W-:Y:S01]  /*8f70*/  LOP3.LUT R16, R16, R7, RZ, 0x3c, !PT ;  /* 0x0000000710107212 */ /* 0x000fe200078e3cff */
[----:B------:R-:W-:Y:S06]  /*8f80*/  @!P0 BRA `(.L_x_5961) ;  /* 0x0000000000048947 */ /* 0x000fec0003800000 */
[----:B------:R-:W-:Y:S01]  /*8f90*/  BPT.TRAP 0x1 ;  /* 0x000000040000795c */ /* 0x000fe20000300000 */
.L_x_5961:
[----:B------:R-:W-:Y:S02]  /*8fa0*/  LEA R9, R2, UR37, 0x3 ;  /* 0x0000002502097c11 */ /* 0x000fe4000f8e18ff */
[----:B------:R-:W-:-:S04]  /*8fb0*/  SHF.L.U32 R8, R16, 0x1f, RZ ;  /* 0x0000001f10087819 */ /* 0x000fc800000006ff */
[----:B------:R1:W2:Y:S01]  /*8fc0*/  SYNCS.PHASECHK.TRANS64.TRYWAIT P2, [R9+URZ+0x38830], R8 ;  /* 0x03883008090075a7 */ /* 0x0002a2000804017f */
[----:B------:R-:W-:Y:S05]  /*8fd0*/  @!P0 BRA `(.L_x_5962) ;  /* 0x0000000000048947 */ /* 0x000fea0003800000 */
[----:B------:R-:W-:Y:S01]  /*8fe0*/  BPT.TRAP 0x1 ;  /* 0x000000040000795c */ /* 0x000fe20000300000 */
.L_x_5962:
[----:B------:R-:W-:Y:S01]  /*8ff0*/  IMAD R7, R2, 0x200, R0 ;  /* 0x0000020002077824 */ /* 0x000fe200078e0200 */
[----:B--2---:R-:W-:Y:S06]  /*9000*/  @P2 BRA `(.L_x_5963) ;  /* 0x0000000000082947 */ /* 0x004fec0003800000 */
[----:B------:R-:W2:Y:S02]  /*9010*/  SYNCS.PHASECHK.TRANS64.TRYWAIT P2, [R9+URZ+0x38830], R8 ;  /* 0x03883008090075a7 */ /* 0x000ea4000804017f */
[----:B--2---:R-:W-:Y:S05]  /*9020*/  @!P2 BRA `(.L_x_5964) ;  /* 0x0000008400e4a947 */ /* 0x004fea0003800000 */
.L_x_5963:
        /* <DEDUP_REMOVED lines=22> */
.L_x_5965:
[----:B------:R3:W4:Y:S01]  /*9190*/  SYNCS.PHASECHK.TRANS64.TRYWAIT P2, [R9+URZ+0x38850], R8 ;  /* 0x03885008090075a7 */ /* 0x000722000804017f */
[----:B------:R-:W-:Y:S05]  /*91a0*/  @!P0 BRA `(.L_x_5966) ;  /* 0x0000000000048947 */ /* 0x000fea0003800000 */
[----:B------:R-:W-:Y:S01]  /*91b0*/  BPT.TRAP 0x1 ;  /* 0x000000040000795c */ /* 0x000fe20000300000 */
.L_x_5966:
[----:B----4-:R-:W-:Y:S05]  /*91c0*/  @P2 BRA `(.L_x_5967) ;  /* 0x0000000000082947 */ /* 0x010fea0003800000 */
[----:B------:R-:W4:Y:S02]  /*91d0*/  SYNCS.PHASECHK.TRANS64.TRYWAIT P2, [R9+URZ+0x38850], R8 ;  /* 0x03885008090075a7 */ /* 0x000f24000804017f */
[----:B----4-:R-:W-:Y:S05]  /*91e0*/  @!P2 BRA `(.L_x_5968) ;  /* 0x000000840088a947 */ /* 0x010fea0003800000 */
.L_x_5967:
        /* <DEDUP_REMOVED lines=9> */
[----:B------:R-:W1:Y:S01]  /*9280*/  S2R R13, SR_TID.X ;  /* 0x00000000000d7919 */ /* 0x000e620000002100 */
[C---:B------:R-:W-:Y:S01]  /*9290*/  IADD3 R11, R4.reuse, 0x4, RZ ;  /* 0x00000004040b7810 */ /* 0x040fe20007ffe0ff */
[----:B------:R-:W-:Y:S01]  /*92a0*/  VIADD R20, R4, 0x800 ;  /* 0x0000080004147836 */ /* 0x000fe20000000000 */
[----:B------:R-:W-:Y:S01]  /*92b0*/  R2UR UR30, R8 ;  /* 0x00000000081e72ca */ /* 0x000fe200000e0000 */
[C---:B------:R-:W-:Y:S01]  /*92c0*/  VIADD R8, R7.reuse, 0x4 ;  /* 0x0000000407087836 */ /* 0x040fe20000000000 */
[----:B------:R-:W-:Y:S01]  /*92d0*/  UMOV UR5, UR4 ;  /* 0x0000000400057c82 */ /* 0x000fe20008000000 */
[----:B------:R-:W-:Y:S01]  /*92e0*/  VIADD R14, R7, 0x800 ;  /* 0x00000800070e7836 */ /* 0x000fe20000000000 */
[----:B------:R-:W-:Y:S01]  /*92f0*/  LEA R207, R2, R19, 0xc ;  /* 0x0000001302cf7211 */ /* 0x000fe200078e60ff */
[----:B------:R-:W-:Y:S01]  /*9300*/  UMOV UR7, 0x40000040 ;  /* 0x4000004000077882 */ /* 0x000fe20000000000 */
[----:B------:R-:W-:Y:S02]  /*9310*/  HGMMA.64x64x16.F32.BF16 R152, gdesc[UR24], R152, gsb0 ;  /* 0x00e00000189879f0 */ /* 0x000fe40008001898 */
[----:B------:R-:W-:-:S02]  /*9320*/  R2UR UR6, R207 ;  /* 0x00000000cf0672ca */ /* 0x000fc400000e0000 */
        /* <DEDUP_REMOVED lines=361> */
[----:B------:R-:W-:Y:S02]  /*a9c0*/  MUFU.EX2 R11, R11 ;  /* 0x0000000b000b7308 */ /* 0x000fe40000000800 */
[----:B------:R-:W-:Y:S01]  /*a9d0*/  FMNMX.FTZ R15, R179, R8, !PT ;  /* 0x00000008b30f7209 */ /* 0x000fe20007810000 */
[-C--:B-1----:R-:W-:Y:S01]  /*a9e0*/  FMUL.FTZ R24, R24, R10.reuse ;  /* 0x0000000a18187220 */ /* 0x082fe20000410000 */
[-C--:B------:R-:W-:Y:S01]  /*a9f0*/  FMUL.FTZ R25, R25, R10.reuse ;  /* 0x0000000a19197220 */ /* 0x080fe20000410000 */
[-C--:B------:R-:W-:Y:S01]  /*aa00*/  FMUL.FTZ R28, R28, R10.reuse ;  /* 0x0000000a1c1c7220 */ /* 0x080fe20000410000 */
[----:B------:R-:W-:Y:S01]  /*aa10*/  FMNMX.FTZ R8, R182, R15, !PT ;  /* 0x0000000fb6087209 */ /* 0x000fe20007810000 */
[----:B------:R-:W-:Y:S01]  /*aa20*/  FFMA.FTZ R15, R160, UR5, -R199 ;  /* 0x00000005a00f7c23 */ /* 0x000fe200080108c7 */
[----:B------:R-:W-:Y:S01]  /*aa30*/  MUFU.EX2 R14, R14 ;  /* 0x0000000e000e7308 */ /* 0x000fe20000000800 */
[----:B------:R-:W-:Y:S01]  /*aa40*/  FMUL.FTZ R29, R29, R10 ;  /* 0x0000000a1d1d7220 */ /* 0x000fe20000410000 */
[----:B------:R-:W-:Y:S01]  /*aa50*/  FMNMX.FTZ R8, R183, R8, !PT ;  /* 0x00000008b7087209 */ /* 0x000fe20007810000 */
[-C--:B------:R-:W-:Y:S01]  /*aa60*/  FMUL.FTZ R32, R32, R10.reuse ;  /* 0x0000000a20207220 */ /* 0x080fe20000410000 */
[-C--:B------:R-:W-:Y:S01]  /*aa70*/  FMUL.FTZ R33, R33, R10.reuse ;  /* 0x0000000a21217220 */ /* 0x080fe20000410000 */
[-C--:B------:R-:W-:Y:S01]  /*aa80*/  FMUL.FTZ R36, R36, R10.reuse ;  /* 0x0000000a24247220 */ /* 0x080fe20000410000 */
[-C--:B------:R-:W-:Y:S01]  /*aa90*/  FMUL.FTZ R37, R37, R10.reuse ;  /* 0x0000000a25257220 */ /* 0x080fe20000410000 */
[----:B------:R-:W1:Y:S01]  /*aaa0*/  SHFL.BFLY PT, R153, R8, 0x2, 0x1f ;  /* 0x0c401f0008997f89 */ /* 0x000e6200000e0000 */
        /* <DEDUP_REMOVED lines=23> */
[----:B-1----:R-:W-:Y:S01]  /*ac20*/  FMNMX.FTZ R153, R8, R153, !PT ;  /* 0x0000009908997209 */ /* 0x002fe20007810000 */
        /* <DEDUP_REMOVED lines=28> */
[----:B-1----:R-:W-:Y:S01]  /*adf0*/  FMNMX.FTZ R8, R153, R8, !PT ;  /* 0x0000000899087209 */ /* 0x002fe20007810000 */
[----:B------:R-:W-:-:S02]  /*ae00*/  IMAD.MOV R153, RZ, RZ, -R22 ;  /* 0x000000ffff997224 */ /* 0x000fc400078e0a16 */
[-C--:B------:R-:W-:Y:S01]  /*ae10*/  FMUL.FTZ R125, R125, R10.reuse ;  /* 0x0000000a7d7d7220 */ /* 0x080fe20000410000 */
[-C--:B------:R-:W-:Y:S01]  /*ae20*/  FMUL.FTZ R128, R128, R10.reuse ;  /* 0x0000000a80807220 */ /* 0x080fe20000410000 */
        /* <DEDUP_REMOVED lines=8> */
[--C-:B------:R-:W-:Y:S01]  /*aeb0*/  FFMA.FTZ R199, R155, UR5, -R156.reuse ;  /* 0x000000059bc77c23 */ /* 0x100fe2000801089c */
[----:B------:R1:W3:Y:S01]  /*aec0*/  MUFU.EX2 R197, R152 ;  /* 0x0000009800c57308 */ /* 0x0002e20000000800 */
[--C-:B------:R-:W-:Y:S01]  /*aed0*/  FFMA.FTZ R201, R158, UR5, -R156.reuse ;  /* 0x000000059ec97c23 */ /* 0x100fe2000801089c */
[--C-:B------:R-:W-:Y:S01]  /*aee0*/  FFMA.FTZ R204, R159, UR5, -R156.reuse ;  /* 0x000000059fcc7c23 */ /* 0x100fe2000801089c */
[--C-:B------:R-:W-:Y:S01]  /*aef0*/  FFMA.FTZ R203, R162, UR5, -R156.reuse ;  /* 0x00000005a2cb7c23 */ /* 0x100fe2000801089c */
[--C-:B------:R-:W-:Y:S01]  /*af00*/  FFMA.FTZ R206, R163, UR5, -R156.reuse ;  /* 0x00000005a3ce7c23 */ /* 0x100fe2000801089c */
[----:B------:R-:W-:Y:S01]  /*af10*/  FFMA.FTZ R205, R166, UR5, -R156 ;  /* 0x00000005a6cd7c23 */ /* 0x000fe2000801089c */
[----:B------:R-:W-:-:S02]  /*af20*/  @!P2 IMAD R153, R200, 0x40, R17 ;  /* 0x00000040c899a824 */ /* 0x000fc400078e0211 */
[--C-:B------:R-:W-:Y:S01]  /*af30*/  FFMA.FTZ R208, R167, UR5, -R156.reuse ;  /* 0x00000005a7d07c23 */ /* 0x100fe2000801089c */
[--C-:B------:R-:W-:Y:S01]  /*af40*/  FFMA.FTZ R170, R170, UR5, -R156.reuse ;  /* 0x00000005aaaa7c23 */ /* 0x100fe2000801089c */
[----:B-1----:R-:W-:Y:S02]  /*af50*/  @!P1 VIADD R152, R9, 0x38840 ;  /* 0x0003884009989836 */ /* 0x002fe40000000000 */
[--C-:B------:R-:W-:Y:S01]  /*af60*/  FFMA.FTZ R171, R171, UR5, -R156.reuse ;  /* 0x00000005abab7c23 */ /* 0x100fe2000801089c */
[----:B------:R-:W-:Y:S01]  /*af70*/  @!P2 LEA R153, R153, UR37, 0x2 ;  /* 0x000000259999ac11 */ /* 0x000fe2000f8e10ff */
[--C-:B------:R-:W-:Y:S01]  /*af80*/  FFMA.FTZ R174, R174, UR5, -R156.reuse ;  /* 0x00000005aeae7c23 */ /* 0x100fe2000801089c */
[----:B------:R-:W-:Y:S01]  /*af90*/  FFMA.FTZ R175, R175, UR5, -R156 ;  /* 0x00000005afaf7c23 */ /* 0x000fe2000801089c */
[----:B------:R-:W-:Y:S01]  /*afa0*/  @!P1 PRMT R152, RZ, 0x654, R152 ;  /* 0x00000654ff989816 */ /* 0x000fe20000000098 */
[--C-:B------:R-:W-:Y:S01]  /*afb0*/  FFMA.FTZ R178, R178, UR5, -R156.reuse ;  /* 0x00000005b2b27c23 */ /* 0x100fe2000801089c */
[--C-:B------:R-:W-:Y:S01]  /*afc0*/  FFMA.FTZ R179, R179, UR5, -R156.reuse ;  /* 0x00000005b3b37c23 */ /* 0x100fe2000801089c */
[--C-:B------:R-:W-:Y:S01]  /*afd0*/  FFMA.FTZ R182, R182, UR5, -R156.reuse ;  /* 0x00000005b6b67c23 */ /* 0x100fe2000801089c */
[----:B------:R1:W-:Y:S01]  /*afe0*/  @!P1 SYNCS.ARRIVE.TRANS64.RED.A1T0 RZ, [R152+URZ], RZ ;  /* 0x000000ff98ff99a7 */ /* 0x0003e2000810043f */
[----:B------:R-:W-:Y:S01]  /*aff0*/  FFMA.FTZ R183, R183, UR5, -R156 ;  /* 0x00000005b7b77c23 */ /* 0x000fe2000801089c */
[----:B------:R-:W-:Y:S01]  /*b000*/  @!P2 STS [R153+0x38400], R10 ;  /* 0x0384000a9900a388 */ /* 0x000fe20000000800 */
[----:B------:R-:W-:Y:S01]  /*b010*/  MUFU.EX2 R202, R202 ;  /* 0x000000ca00ca7308 */ /* 0x000fe20000000800 */
[----:B--2---:R-:W-:Y:S01]  /*b020*/  F2FP.BF16.F32.PACK_AB R154, R20, R13 ;  /* 0x0000000d149a723e */ /* 0x004fe200000010ff */
[----:B---3--:R-:W-:Y:S01]  /*b030*/  FMUL.FTZ R26, R26, R197 ;  /* 0x000000c51a1a7220 */ /* 0x008fe20000410000 */
[----:B------:R2:W-:Y:S01]  /*b040*/  @!P2 STS [R153+0x38420], R197 ;  /* 0x038420c59900a388 */ /* 0x0005e20000000800 */
[----:B------:R-:W-:Y:S01]  /*b050*/  F2FP.BF16.F32.PACK_AB R156, R196, R15 ;  /* 0x0000000fc49c723e */ /* 0x000fe200000010ff */
[----:B------:R-:W-:Y:S01]  /*b060*/  FMUL.FTZ R27, R27, R197 ;  /* 0x000000c51b1b7220 */ /* 0x000fe20000410000 */
[----:B-1----:R-:W-:Y:S01]  /*b070*/  F2FP.BF16.F32.PACK_AB R152, R14, R11 ;  /* 0x0000000b0e98723e */ /* 0x002fe200000010ff */
[----:B------:R-:W-:Y:S01]  /*b080*/  FMUL.FTZ R30, R30, R197 ;  /* 0x000000c51e1e7220 */ /* 0x000fe20000410000 */
[----:B------:R-:W2:Y:S01]  /*b090*/  MUFU.EX2 R199, R199 ;  /* 0x000000c700c77308 */ /* 0x000ea20000000800 */
[----:B------:R-:W-:Y:S01]  /*b0a0*/  F2FP.BF16.F32.PACK_AB R158, R198, R21 ;  /* 0x00000015c69e723e */ /* 0x000fe200000010ff */
[-C--:B------:R-:W-:Y:S01]  /*b0b0*/  FMUL.FTZ R31, R31, R197.reuse ;  /* 0x000000c51f1f7220 */ /* 0x080fe20000410000 */
        /* <DEDUP_REMOVED lines=83> */
[----:B------:R-:W-:Y:S01]  /*b5f0*/  FMUL.FTZ R149, R149, R10 ;  /* 0x0000000a95957220 */ /* 0x000fe20000410000 */
[-C--:B------:R-:W-:Y:S01]  /*b600*/  FMUL.FTZ R150, R150, R197.reuse ;  /* 0x000000c596967220 */ /* 0x080fe20000410000 */
[----:B------:R-:W-:Y:S01]  /*b610*/  MUFU.EX2 R174, R174 ;  /* 0x000000ae00ae7308 */ /* 0x000fe20000000800 */
[----:B------:R-:W-:Y:S01]  /*b620*/  FMUL.FTZ R151, R151, R197 ;  /* 0x000000c597977220 */ /* 0x000fe20000410000 */
[----:B------:R2:W-:Y:S01]  /*b630*/  STSM.16.M88.4 [R23+0x36400], R152 ;  /* 0x0364009817007844 */ /* 0x0005e20000000200 */
[----:B------:R-:W-:-:S02]  /*b640*/  VIADD R200, R207, 0x80 ;  /* 0x00000080cfc87836 */ /* 0x000fc40000000000 */
[----:B------:R-:W-:Y:S01]  /*b650*/  FFMA.FTZ R5, R10, R5, R11 ;  /* 0x000000050a057223 */ /* 0x000fe2000001000b */
[----:B------:R-:W-:Y:S01]  /*b660*/  FFMA.FTZ R6, R197, R6, R202 ;  /* 0x00000006c5067223 */ /* 0x000fe200000100ca */
[----:B------:R2:W-:Y:S01]  /*b670*/  STSM.16.M88.4 [R186], R156 ;  /* 0x0000009cba007844 */ /* 0x0005e20000000200 */
[----:B------:R-:W-:Y:S01]  /*b680*/  ISETP.GT.AND P2, PT, R12, RZ, PT ;  /* 0x000000ff0c00720c */ /* 0x000fe20003f44270 */
[----:B------:R-:W3:Y:S01]  /*b690*/  MUFU.EX2 R175, R175 ;  /* 0x000000af00af7308 */ /* 0x000ee20000000800 */
[----:B-1----:R-:W-:Y:S01]  /*b6a0*/  F2FP.BF16.F32.PACK_AB R161, R171, R170 ;  /* 0x000000aaaba1723e */ /* 0x002fe200000010ff */
[----:B------:R-:W-:Y:S01]  /*b6b0*/  FADD.FTZ R14, R14, R5 ;  /* 0x000000050e0e7221 */ /* 0x000fe20000010000 */
[----:B------:R-:W-:Y:S01]  /*b6c0*/  FADD.FTZ R6, R199, R6 ;  /* 0x00000006c7067221 */ /* 0x000fe20000010000 */
[----:B------:R-:W-:Y:S01]  /*b6d0*/  @!P1 VIADD R9, R9, 0x38860 ;  /* 0x0003886009099836 */ /* 0x000fe20000000000 */
[----:B------:R-:W-:Y:S01]  /*b6e0*/  MOV R197, R8 ;  /* 0x0000000800c57202 */ /* 0x000fe20000000f00 */
[----:B------:R-:W-:Y:S01]  /*b6f0*/  FADD.FTZ R13, R13, R14 ;  /* 0x0000000e0d0d7221 */ /* 0x000fe20000010000 */
[----:B------:R-:W-:Y:S01]  /*b700*/  FADD.FTZ R201, R201, R6 ;  /* 0x00000006c9c97221 */ /* 0x000fe20000010000 */
[----:B------:R-:W-:Y:S01]  /*b710*/  MUFU.EX2 R176, R176 ;  /* 0x000000b000b07308 */ /* 0x000fe20000000800 */
[----:B------:R-:W-:Y:S01]  /*b720*/  @!P1 PRMT R9, RZ, 0x654, R9 ;  /* 0x00000654ff099816 */ /* 0x000fe20000000009 */
[----:B------:R-:W-:Y:S01]  /*b730*/  FADD.FTZ R20, R20, R13 ;  /* 0x0000000d14147221 */ /* 0x000fe20000010000 */
[----:B------:R-:W-:Y:S01]  /*b740*/  FADD.FTZ R204, R204, R201 ;  /* 0x000000c9cccc7221 */ /* 0x000fe20000010000 */
[----:B------:R-:W-:-:S02]  /*b750*/  IMAD.MOV.U32 R10, RZ, RZ, R7 ;  /* 0x000000ffff0a7224 */ /* 0x000fc400078e0007 */
[----:B------:R-:W-:Y:S01]  /*b760*/  FADD.FTZ R15, R15, R20 ;  /* 0x000000140f0f7221 */ /* 0x000fe20000010000 */
[----:B------:R-:W-:Y:S01]  /*b770*/  FADD.FTZ R203, R203, R204 ;  /* 0x000000cccbcb7221 */ /* 0x000fe20000010000 */
[----:B------:R-:W1:Y:S01]  /*b780*/  MUFU.EX2 R177, R177 ;  /* 0x000000b100b17308 */ /* 0x000e620000000800 */
[----:B---3--:R-:W-:Y:S01]  /*b790*/  F2FP.BF16.F32.PACK_AB R163, R175, R174 ;  /* 0x000000aeafa3723e */ /* 0x008fe200000010ff */
        /* <DEDUP_REMOVED lines=9> */
[----:B------:R-:W3:Y:S01]  /*b830*/  MUFU.EX2 R181, R181 ;  /* 0x000000b500b57308 */ /* 0x000ee20000000800 */
[----:B-1----:R-:W-:Y:S01]  /*b840*/  F2FP.BF16.F32.PACK_AB R164, R177, R176 ;  /* 0x000000b0b1a4723e */ /* 0x002fe200000010ff */
        /* <DEDUP_REMOVED lines=9> */
[----:B------:R-:W1:Y:S01]  /*b8e0*/  MUFU.EX2 R179, R179 ;  /* 0x000000b300b37308 */ /* 0x000e620000000800 */
[----:B---3--:R-:W-:Y:S02]  /*b8f0*/  F2FP.BF16.F32.PACK_AB R166, R181, R180 ;  /* 0x000000b4b5a6723e */ /* 0x008fe400000010ff */
[----:B------:R-:W-:-:S04]  /*b900*/  FADD.FTZ R177, R177, R176 ;  /* 0x000000b0b1b17221 */ /* 0x000fc80000010000 */
[----:B------:R-:W-:Y:S01]  /*b910*/  FADD.FTZ R180, R180, R177 ;  /* 0x000000b1b4b47221 */ /* 0x000fe20000010000 */
[----:B------:R-:W3:Y:S03]  /*b920*/  MUFU.EX2 R182, R182 ;  /* 0x000000b600b67308 */ /* 0x000ee60000000800 */
[----:B------:R-:W-:-:S05]  /*b930*/  FADD.FTZ R5, R181, R180 ;  /* 0x000000b4b5057221 */ /* 0x000fca0000010000 */
[----:B------:R-:W4:Y:S01]  /*b940*/  MUFU.EX2 R183, R183 ;  /* 0x000000b700b77308 */ /* 0x000f220000000800 */
[----:B-1----:R-:W-:Y:S01]  /*b950*/  F2FP.BF16.F32.PACK_AB R165, R179, R178 ;  /* 0x000000b2b3a5723e */ /* 0x002fe200000010ff */
[----:B------:R-:W-:-:S04]  /*b960*/  FADD.FTZ R178, R178, R175 ;  /* 0x000000afb2b27221 */ /* 0x000fc80000010000 */
[----:B------:R-:W-:-:S04]  /*b970*/  FADD.FTZ R179, R179, R178 ;  /* 0x000000b2b3b37221 */ /* 0x000fc80000010000 */
[----:B---3--:R-:W-:Y:S01]  /*b980*/  FADD.FTZ R6, R182, R179 ;  /* 0x000000b3b6067221 */ /* 0x008fe20000010000 */
[----:B----4-:R-:W-:-:S03]  /*b990*/  F2FP.BF16.F32.PACK_AB R167, R183, R182 ;  /* 0x000000b6b7a7723e */ /* 0x010fc600000010ff */
[----:B------:R-:W-:Y:S02]  /*b9a0*/  FADD.FTZ R6, R183, R6 ;  /* 0x00000006b7067221 */ /* 0x000fe40000010000 */
[----:B------:R2:W-:Y:S01]  /*b9b0*/  STSM.16.M88.4 [R185], R164 ;  /* 0x000000a4b9007844 */ /* 0x0005e20000000200 */
[----:B------:R-:W-:-:S06]  /*b9c0*/  WARPGROUP.ARRIVE ;  /* 0x00000000000079c5 */ /* 0x000fcc0000000000 */
[----:B------:R-:W-:Y:S01]  /*b9d0*/  HGMMA.64x256x16.F32.BF16 R24, R152, gdesc[UR4].tnspB, R24, gsb0 ;  /* 0x43e0000498187df0 */ /* 0x000fe20008001818 */
[----:B------:R-:W-:Y:S01]  /*b9e0*/  R2UR UR6, R200 ;  /* 0x00000000c80672ca */ /* 0x000fe200000e0000 */
[----:B------:R-:W-:Y:S01]  /*b9f0*/  UMOV UR7, 0x40000040 ;  /* 0x4000004000077882 */ /* 0x000fe20000000000 */
[C---:B------:R-:W-:Y:S01]  /*ba00*/  VIADD R200, R207.reuse, 0x100 ;  /* 0x00000100cfc87836 */ /* 0x040fe20000000000 */
[----:B------:R-:W-:Y:S01]  /*ba10*/  IADD3 R207, R207, 0x180, RZ ;  /* 0x00000180cfcf7810 */ /* 0x000fe20007ffe0ff */
[----:B------:R-:W-:Y:S02]  /*ba20*/  WARPGROUP.DEPBAR.LE gsb0, 0x0 ;  /* 0x00008000000079c5 */ /* 0x000fe40000010000 */
[----:B------:R-:W-:-:S15]  /*ba30*/  WARPGROUP.ARRIVE ;  /* 0x00000000000079c5 */ /* 0x000fde0000000000 */
[----:B------:R-:W-:-:S06]  /*ba40*/  NOP ;  /* 0x0000000000007918 */ /* 0x000fcc0000000000 */
[----:B------:R-:W-:Y:S01]  /*ba50*/  HGMMA.64x256x16.F32.BF16 R24, R156, gdesc[UR4].tnspB, R24, gsb0 ;  /* 0x43e000049c187df0 */ /* 0x000fe20008001818 */
[----:B------:R-:W-:Y:S01]  /*ba60*/  R2UR UR6, R200 ;  /* 0x00000000c80672ca */ /* 0x000fe200000e0000 */
[----:B------:R-:W-:Y:S01]  /*ba70*/  UMOV UR7, 0x40000040 ;  /* 0x4000004000077882 */ /* 0x000fe20000000000 */
[----:B------:R-:W-:Y:S01]  /*ba80*/  IMAD.MOV.U32 R200, RZ, RZ, R2 ;  /* 0x000000ffffc87224 */ /* 0x000fe200078e0002 */
[----:B------:R-:W-:Y:S02]  /*ba90*/  WARPGROUP.DEPBAR.LE gsb0, 0x0 ;  /* 0x00008000000079c5 */ /* 0x000fe40000010000 */
[----:B------:R-:W-:-:S15]  /*baa0*/  WARPGROUP.ARRIVE ;  /* 0x00000000000079c5 */ /* 0x000fde0000000000 */
[----:B------:R-:W-:-:S07]  /*bab0*/  NOP ;  /* 0x0000000000007918 */ /* 0x000fce0000000000 */
        /* <DEDUP_REMOVED lines=20> */
.L_x_5960:
[----:B------:R-:W1:Y:S01]  /*bc00*/  SHFL.BFLY PT, R0, R5, 0x2, 0x1f ;  /* 0x0c401f0005007f89 */ /* 0x000e6200000e0000 */
[----:B------:R-:W-:Y:S01]  /*bc10*/  VIADD R4, R2, 0x1 ;  /* 0x0000000102047836 */ /* 0x000fe20000000000 */
[----:B------:R-:W-:Y:S01]  /*bc20*/  UIADD3 UR36, UR36, 0x1, URZ ;  /* 0x0000000124247890 */ /* 0x000fe2000fffe03f */
[----:B------:R-:W-:Y:S01]  /*bc30*/  IMAD.U32 R14, RZ, RZ, UR5 ;  /* 0x00000005ff0e7e24 */ /* 0x000fe2000f8e00ff */
[----:B------:R-:W2:Y:S01]  /*bc40*/  SHFL.BFLY PT, R9, R6, 0x2, 0x1f ;  /* 0x0c401f0006097f89 */ /* 0x000ea200000e0000 */
[----:B------:R-:W-:Y:S08]  /*bc50*/  BAR.ARV 0x8, 0xa0 ;  /* 0x0202800000007b1d */ /* 0x000ff00000002000 */
[----:B------:R-:W-:Y:S01]  /*bc60*/  BAR.SYNC.DEFER_BLOCKING 0xf, 0x100 ;  /* 0x03c4000000007b1d */ /* 0x000fe20000010000 */
[----:B------:R-:W-:Y:S01]  /*bc70*/  ISETP.NE.AND P1, PT, R4, 0x2, PT ;  /* 0x000000020400780c */ /* 0x000fe20003f25270 */
[----:B-1----:R-:W-:Y:S01]  /*bc80*/  FADD.FTZ R0, R0, R5 ;  /* 0x0000000500007221 */ /* 0x002fe20000010000 */
[----:B------:R-:W-:-:S02]  /*bc90*/  IMAD.MOV.U32 R5, RZ, RZ, RZ ;  /* 0x000000ffff057224 */ /* 0x000fc400078e00ff */
[----:B--2---:R-:W-:Y:S02]  /*bca0*/  FADD.FTZ R9, R9, R6 ;  /* 0x0000000609097221 */ /* 0x004fe40000010000 */
[----:B------:R-:W1:Y:S01]  /*bcb0*/  SHFL.BFLY PT, R3, R0, 0x1, 0x1f ;  /* 0x0c201f0000037f89 */ /* 0x000e6200000e0000 */
[----:B------:R-:W-:-:S03]  /*bcc0*/  MOV R6, RZ ;  /* 0x000000ff00067202 */ /* 0x000fc60000000f00 */
[----:B------:R-:W2:Y:S01]  /*bcd0*/  SHFL.BFLY PT, R10, R9, 0x1, 0x1f ;  /* 0x0c201f00090a7f89 */ /* 0x000ea200000e0000 */
[----:B-1----:R-:W-:Y:S01]  /*bce0*/  FADD.FTZ R12, R0, R3 ;  /* 0x00000003000c7221 */ /* 0x002fe20000010000 */
[----:B------:R-:W-:Y:S02]  /*bcf0*/  IMAD.MOV R3, RZ, RZ, -R22 ;  /* 0x000000ffff037224 */ /* 0x000fe400078e0a16 */
[----:B------:R-:W-:Y:S02]  /*bd00*/  IMAD.MOV.U32 R0, RZ, RZ, -0x800000 ;  /* 0xff800000ff007424 */ /* 0x000fe400078e00ff */
[----:B--2---:R-:W-:Y:S01]  /*bd10*/  FADD.FTZ R10, R9, R10 ;  /* 0x0000000a090a7221 */ /* 0x004fe20000010000 */
[----:B------:R-:W-:Y:S02]  /*bd20*/  FSETP.NE.FTZ.AND P2, PT, R12, RZ, PT ;  /* 0x000000ff0c00720b */ /* 0x000fe40003f55000 */
[----:B------:R-:W-:Y:S02]  /*bd30*/  ISETP.NE.AND P0, PT, R18, R3, PT ;  /* 0x000000031200720c */ /* 0x000fe40003f05270 */
[----:B------:R-:W-:-:S02]  /*bd40*/  FSETP.NE.FTZ.AND P3, PT, R10, RZ, PT ;  /* 0x000000ff0a00720b */ /* 0x000fc40003f75000 */
[----:B------:R-:W-:-:S04]  /*bd50*/  SEL R3, RZ, 0x1, P1 ;  /* 0x00000001ff037807 */ /* 0x000fc80000800000 */
[----:B------:R-:W-:Y:S02]  /*bd60*/  LOP3.LUT R16, R16, R3, RZ, 0x3c, !PT ;  /* 0x0000000310107212 */ /* 0x000fe400078e3cff */
[----:B------:R-:W-:Y:S01]  /*bd70*/  MOV R3, 0xff800000 ;  /* 0xff80000000037802 */ /* 0x000fe20000000f00 */
[----:B------:R-:W1:Y:S02]  /*bd80*/  @P2 MUFU.RCP R5, R12 ;  /* 0x0000000c00052308 */ /* 0x000e640000001000 */
[----:B------:R-:W-:Y:S02]  /*bd90*/  @!P0 IMAD R2, R2, 0x40, R17 ;  /* 0x0000004002028824 */ /* 0x000fe400078e0211 */
[----:B------:R-:W-:-:S03]  /*bda0*/  @P3 FMUL.FTZ R14, R14, 0.69314718246459960938 ;  /* 0x3f3172180e0e3820 */ /* 0x000fc60000410000 */
[----:B------:R-:W-:Y:S01]  /*bdb0*/  @!P0 LEA R11, R2, UR37, 0x2 ;  /* 0x00000025020b8c11 */ /* 0x000fe2000f8e10ff */
[----:B------:R-:W2:Y:S01]  /*bdc0*/  @P3 MUFU.RCP R6, R10 ;  /* 0x0000000a00063308 */ /* 0x000ea20000001000 */
[----:B------:R-:W-:-:S04]  /*bdd0*/  IMAD.U32 R2, RZ, RZ, UR5 ;  /* 0x00000005ff027e24 */ /* 0x000fc8000f8e00ff */
[----:B------:R-:W-:-:S03]  /*bde0*/  @P2 FMUL.FTZ R2, R2, 0.69314718246459960938 ;  /* 0x3f31721802022820 */ /* 0x000fc60000410000 */
[----:B------:R-:W3:Y:S01]  /*bdf0*/  @P2 MUFU.LG2 R9, R12 ;  /* 0x0000000c00092308 */ /* 0x000ee20000000c00 */
[----:B-1----:R-:W-:Y:S01]  /*be00*/  @!P0 STS [R11+0x38400], R5 ;  /* 0x038400050b008388 */ /* 0x002fe20000000800 */
        /* <DEDUP_REMOVED lines=137> */
.L_x_5936:
        /* <DEDUP_REMOVED lines=40> */
[----:B------:R-:W-:Y:S02]  /*c920*/  IADD3 R173, P3, R6, 0x40, RZ ;  /* 0x0000004006ad7810 */ /* 0x000fe40007f7e0ff */
[----:B------:R-:W-:Y:S02]  /*c930*/  LOP3.LUT R8, R4, R169, RZ, 0x3c, !PT ;  /* 0x000000a904087212 */ /* 0x000fe400078e3cff */
[----:B------:R-:W-:Y:S01]  /*c940*/  LOP3.LUT R4, R179, 0x380, RZ, 0xc0, !PT ;  /* 0x00000380b3047812 */ /* 0x000fe200078ec0ff */
[----:B------:R-:W-:Y:S01]  /*c950*/  IMAD.X R11, RZ, RZ, R7, P3 ;  /* 0x000000ffff0b7224 */ /* 0x000fe200018e0607 */
[----:B------:R-:W-:Y:S02]  /*c960*/  IADD3.X R13, RZ, R7, RZ, P4, !PT ;  /* 0x00000007ff0d7210 */ /* 0x000fe400027fe4ff */
        /* <DEDUP_REMOVED lines=10> */
[----:B------:R-:W-:Y:S01]  /*ca10*/  LOP3.LUT R20, R4, R179, RZ, 0x3c, !PT ;  /* 0x000000b304147212 */ /* 0x000fe200078e3cff */
[----:B------:R-:W-:Y:S01]  /*ca20*/  IMAD.X R25, RZ, RZ, R7, P1 ;  /* 0x000000ffff197224 */ /* 0x000fe200008e0607 */
[----:B------:R-:W-:-:S02]  /*ca30*/  SHF.R.U64 R103, R103, 0x3, RZ ;  /* 0x0000000367677819 */ /* 0x000fc400000012ff */
[----:B------:R-:W-:Y:S02]  /*ca40*/  LOP3.LUT R4, R197, 0x380, RZ, 0xc0, !PT ;  /* 0x00000380c5047812 */ /* 0x000fe400078ec0ff */
[C---:B------:R-:W-:Y:S02]  /*ca50*/  IADD3 R106, P2, R6.reuse, 0x6020, RZ ;  /* 0x00006020066a7810 */ /* 0x040fe40007f5e0ff */
        /* <DEDUP_REMOVED lines=11> */
[--C-:B------:R-:W-:Y:S01]  /*cb10*/  IMAD.X R111, RZ, RZ, R7.reuse, P3 ;  /* 0x000000ffff6f7224 */ /* 0x100fe200018e0607 */
[----:B------:R-:W-:Y:S01]  /*cb20*/  SHF.R.U64 R4, R4, 0x3, RZ ;  /* 0x0000000304047819 */ /* 0x000fe200000012ff */
[----:B------:R-:W-:Y:S01]  /*cb30*/  IMAD.X R115, RZ, RZ, R7, P4 ;  /* 0x000000ffff737224 */ /* 0x000fe200020e0607 */
[----:B------:R-:W-:Y:S02]  /*cb40*/  LOP3.LUT R12, R175, 0x380, RZ, 0xc0, !PT ;  /* 0x00000380af0c7812 */ /* 0x000fe400078ec0ff */
[----:B------:R-:W-:Y:S02]  /*cb50*/  LOP3.LUT R14, R177, 0x380, RZ, 0xc0, !PT ;  /* 0x00000380b10e7812 */ /* 0x000fe400078ec0ff */
[----:B------:R-:W-:-:S02]  /*cb60*/  LOP3.LUT R27, R106, 0x380, RZ, 0xc0, !PT ;  /* 0x000003806a1b7812 */ /* 0x000fc400078ec0ff */
[----:B------:R-:W-:Y:S02]  /*cb70*/  IADD3.X R107, RZ, R7, RZ, P2, !PT ;  /* 0x00000007ff6b7210 */ /* 0x000fe400017fe4ff */
[----:B------:R-:W-:Y:S02]  /*cb80*/  SHF.R.U64 R10, R10, 0x3, RZ ;  /* 0x000000030a0a7819 */ /* 0x000fe400000012ff */
[----:B------:R-:W-:Y:S02]  /*cb90*/  LOP3.LUT R24, R181, 0x380, RZ, 0xc0, !PT ;  /* 0x00000380b5187812 */ /* 0x000fe400078ec0ff */
[----:B------:R-:W-:Y:S02]  /*cba0*/  LOP3.LUT R90, R4, R197, RZ, 0x3c, !PT ;  /* 0x000000c5045a7212 */ /* 0x000fe400078e3cff */
[----:B------:R-:W-:Y:S02]  /*cbb0*/  MOV R168, R6 ;  /* 0x0000000600a87202 */ /* 0x000fe40000000f00 */
[----:B------:R-:W-:-:S02]  /*cbc0*/  SHF.R.U64 R12, R12, 0x3, RZ ;  /* 0x000000030c0c7819 */ /* 0x000fc400000012ff */
[----:B------:R-:W-:Y:S02]  /*cbd0*/  LOP3.LUT R28, R183, 0x380, RZ, 0xc0, !PT ;  /* 0x00000380b71c7812 */ /* 0x000fe400078ec0ff */
[----:B------:R-:W-:Y:S02]  /*cbe0*/  F2FP.BF16.F32.PACK_AB R4, R166, R171 ;  /* 0x000000aba604723e */ /* 0x000fe400000010ff */
[----:B------:R-:W-:Y:S02]  /*cbf0*/  F2FP.BF16.F32.PACK_AB R6, R158, R170 ;  /* 0x000000aa9e06723e */ /* 0x000fe400000010ff */
[----:B------:R-:W-:Y:S02]  /*cc00*/  F2FP.BF16.F32.PACK_AB R7, R31, R30 ;  /* 0x0000001e1f07723e */ /* 0x000fe400000010ff */
[----:B------:R-:W-:Y:S02]  /*cc10*/  SHF.R.U64 R14, R14, 0x3, RZ ;  /* 0x000000030e0e7819 */ /* 0x000fe400000012ff */
[----:B------:R-:W-:Y:S01]  /*cc20*/  LOP3.LUT R86, R187, 0x380, RZ, 0xc0, !PT ;  /* 0x00000380bb567812 */ /* 0x000fe200078ec0ff */
[----:B------:R1:W-:Y:S01]  /*cc30*/  STSM.16.M88.4 [R168], R4 ;  /* 0x00000004a8007844 */ /* 0x0003e20000000200 */
[----:B------:R-:W-:-:S02]  /*cc40*/  LOP3.LUT R98, R201, 0x380, RZ, 0xc0, !PT ;  /* 0x00000380c9627812 */ /* 0x000fc400078ec0ff */
[----:B------:R-:W-:Y:S02]  /*cc50*/  SHF.R.U64 R27, R27, 0x3, RZ ;  /* 0x000000031b1b7819 */ /* 0x000fe400000012ff */
[----:B------:R-:W-:Y:S02]  /*cc60*/  LOP3.LUT R10, R10, R173, RZ, 0x3c, !PT ;  /* 0x000000ad0a0a7212 */ /* 0x000fe400078e3cff */
[----:B------:R-:W-:Y:S02]  /*cc70*/  SHF.R.U64 R24, R24, 0x3, RZ ;  /* 0x0000000318187819 */ /* 0x000fe400000012ff */
[----:B------:R-:W-:Y:S02]  /*cc80*/  LOP3.LUT R94, R199, 0x380, RZ, 0xc0, !PT ;  /* 0x00000380c75e7812 */ /* 0x000fe400078ec0ff */
[----:B------:R-:W-:Y:S02]  /*cc90*/  LOP3.LUT R114, R207, 0x380, RZ, 0xc0, !PT ;  /* 0x00000380cf727812 */ /* 0x000fe400078ec0ff */
[----:B------:R-:W-:-:S02]  /*cca0*/  LOP3.LUT R12, R12, R175, RZ, 0x3c, !PT ;  /* 0x000000af0c0c7212 */ /* 0x000fc400078e3cff */
[----:B------:R-:W-:Y:S02]  /*ccb0*/  SHF.R.U64 R28, R28, 0x3, RZ ;  /* 0x000000031c1c7819 */ /* 0x000fe400000012ff */
[----:B------:R-:W-:Y:S02]  /*ccc0*/  LOP3.LUT R14, R14, R177, RZ, 0x3c, !PT ;  /* 0x000000b10e0e7212 */ /* 0x000fe400078e3cff */
[----:B------:R-:W-:Y:S02]  /*ccd0*/  SHF.R.U64 R86, R86, 0x3, RZ ;  /* 0x0000000356567819 */ /* 0x000fe400000012ff */
[----:B------:R-:W-:Y:S02]  /*cce0*/  LOP3.LUT R102, R203, 0x380, RZ, 0xc0, !PT ;  /* 0x00000380cb667812 */ /* 0x000fe400078ec0ff */
[----:B------:R-:W-:Y:S02]  /*ccf0*/  SHF.R.U64 R98, R98, 0x3, RZ ;  /* 0x0000000362627819 */ /* 0x000fe400000012ff */
[----:B------:R-:W-:-:S02]  /*cd00*/  LOP3.LUT R106, R27, R106, RZ, 0x3c, !PT ;  /* 0x0000006a1b6a7212 */ /* 0x000fc400078e3cff */
[----:B------:R-:W-:Y:S02]  /*cd10*/  MOV R27, R8 ;  /* 0x00000008001b7202 */ /* 0x000fe40000000f00 */
[----:B-1----:R-:W-:Y:S02]  /*cd20*/  F2FP.BF16.F32.PACK_AB R4, R33, R160 ;  /* 0x000000a02104723e */ /* 0x002fe400000010ff */
[----:B------:R-:W-:Y:S02]  /*cd30*/  F2FP.BF16.F32.PACK_AB R5, R35, R34 ;  /* 0x000000222305723e */ /* 0x000fe400000010ff */
[----:B------:R-:W-:Y:S02]  /*cd40*/  F2FP.BF16.F32.PACK_AB R6, R37, R156 ;  /* 0x0000009c2506723e */ /* 0x000fe400000010ff */
[----:B------:R-:W-:Y:S02]  /*cd50*/  F2FP.BF16.F32.PACK_AB R7, R39, R38 ;  /* 0x000000262707723e */ /* 0x000fe400000010ff */
[----:B------:R-:W-:-:S02]  /*cd60*/  LOP3.LUT R24, R24, R181, RZ, 0x3c, !PT ;  /* 0x000000b518187212 */ /* 0x000fc400078e3cff */
[----:B------:R-:W-:Y:S01]  /*cd70*/  SHF.R.U64 R94, R94, 0x3, RZ ;  /* 0x000000035e5e7819 */ /* 0x000fe200000012ff */
[----:B------:R1:W-:Y:S01]  /*cd80*/  STSM.16.M88.4 [R27], R4 ;  /* 0x000000041b007844 */ /* 0x0003e20000000200 */
[----:B------:R-:W-:Y:S02]  /*cd90*/  LOP3.LUT R110, R205, 0x380, RZ, 0xc0, !PT ;  /* 0x00000380cd6e7812 */ /* 0x000fe400078ec0ff */
[----:B------:R-:W-:Y:S02]  /*cda0*/  SHF.R.U64 R114, R114, 0x3, RZ ;  /* 0x0000000372727819 */ /* 0x000fe400000012ff */
[----:B------:R-:W-:Y:S02]  /*cdb0*/  MOV R11, R10 ;  /* 0x0000000a000b7202 */ /* 0x000fe40000000f00 */
[----:B------:R-:W-:Y:S02]  /*cdc0*/  LOP3.LUT R28, R28, R183, RZ, 0x3c, !PT ;  /* 0x000000b71c1c7212 */ /* 0x000fe400078e3cff */
[----:B------:R-:W-:Y:S01]  /*cdd0*/  MOV R12, R12 ;  /* 0x0000000c000c7202 */ /* 0x000fe20000000f00 */
[----:B------:R1:W-:Y:S01]  /*cde0*/  STSM.16.M88.4 [R11], R40 ;  /* 0x000000280b007844 */ /* 0x0003e20000000200 */
[----:B------:R-:W-:-:S02]  /*cdf0*/  LOP3.LUT R86, R86, R187, RZ, 0x3c, !PT ;  /* 0x000000bb56567212 */ /* 0x000fc400078e3cff */
[----:B------:R-:W-:Y:S01]  /*ce00*/  SHF.R.U64 R102, R102, 0x3, RZ ;  /* 0x0000000366667819 */ /* 0x000fe200000012ff */
[----:B------:R1:W-:Y:S01]  /*ce10*/  STSM.16.M88.4 [R12], R48 ;  /* 0x000000300c007844 */ /* 0x0003e20000000200 */
[----:B------:R-:W-:Y:S02]  /*ce20*/  LOP3.LUT R98, R98, R201, RZ, 0x3c, !PT ;  /* 0x000000c962627212 */ /* 0x000fe400078e3cff */
[----:B------:R-:W-:Y:S02]  /*ce30*/  MOV R14, R14 ;  /* 0x0000000e000e7202 */ /* 0x000fe40000000f00 */
[----:B------:R-:W-:Y:S02]  /*ce40*/  MOV R20, R20 ;  /* 0x0000001400147202 */ /* 0x000fe40000000f00 */
[----:B------:R-:W-:Y:S01]  /*ce50*/  F2FP.BF16.F32.PACK_AB R66, R69, R68 ;  /* 0x000000444542723e */ /* 0x000fe200000010ff */
[----:B------:R1:W-:Y:S01]  /*ce60*/  STSM.16.M88.4 [R14], R56 ;  /* 0x000000380e007844 */ /* 0x0003e20000000200 */
[----:B------:R-:W-:-:S02]  /*ce70*/  F2FP.BF16.F32.PACK_AB R67, R71, R70 ;  /* 0x000000464743723e */ /* 0x000fc400000010ff */
[----:B------:R-:W-:Y:S02]  /*ce80*/  F2FP.BF16.F32.PACK_AB R73, R75, R74 ;  /* 0x0000004a4b49723e */ /* 0x000fe400000010ff */
[----:B------:R-:W-:Y:S01]  /*ce90*/  F2FP.BF16.F32.PACK_AB R80, R81, R80 ;  /* 0x000000505150723e */ /* 0x000fe200000010ff */
[----:B------:R1:W-:Y:S01]  /*cea0*/  STSM.16.M88.4 [R20], R64 ;  /* 0x0000004014007844 */ /* 0x0003e20000000200 */
[----:B------:R-:W-:Y:S02]  /*ceb0*/  LOP3.LUT R94, R94, R199, RZ, 0x3c, !PT ;  /* 0x000000c75e5e7212 */ /* 0x000fe400078e3cff */
[----:B------:R-:W-:Y:S02]  /*cec0*/  SHF.R.U64 R110, R110, 0x3, RZ ;  /* 0x000000036e6e7819 */ /* 0x000fe400000012ff */
        /* <DEDUP_REMOVED lines=37> */
[----:B------:R-:W-:Y:S02]  /*d120*/  F2FP.BF16.F32.PACK_AB R121, R123, R122 ;  /* 0x0000007a7b79723e */ /* 0x000fe400000010ff */
[----:B------:R-:W-:Y:S01]  /*d130*/  F2FP.BF16.F32.PACK_AB R128, R129, R128 ;  /* 0x000000808180723e */ /* 0x000fe200000010ff */
[----:B------:R1:W-:Y:S01]  /*d140*/  STSM.16.M88.4 [R9], R112 ;  /* 0x0000007009007844 */ /* 0x0003e20000000200 */
[----:B------:R-:W-:Y:S02]  /*d150*/  MOV R102, R102 ;  /* 0x0000006600667202 */ /* 0x000fe40000000f00 */
        /* <DEDUP_REMOVED lines=30> */
[----:B------:R-:W-:Y:S01]  /*d340*/  ULDC.64 UR8, c[0x0][0xc70] ;  /* 0x00031c0000087ab9 */ /* 0x000fe20000000a00 */
[----:B------:R-:W-:Y:S01]  /*d350*/  VIADD R11, R17, UR42 ;  /* 0x0000002a110b7c36 */ /* 0x000fe20008000000 */
[----:B------:R-:W-:Y:S02]  /*d360*/  UIMAD UR5, UR5, UR8, URZ ;  /* 0x00000008050572a4 */ /* 0x000fe4000f8e023f */
[----:B------:R-:W-:Y:S01]  /*d370*/  UIMAD.WIDE.U32 UR6, UR43, UR8, URZ ;  /* 0x000000082b0672a5 */ /* 0x000fe2000f8e003f */
[----:B------:R-:W-:Y:S01]  /*d380*/  ISETP.NE.AND P0, PT, R18, R7, PT ;  /* 0x000000071200720c */ /* 0x000fe20003f05270 */
[----:B------:R-:W-:Y:S01]  /*d390*/  UIMAD UR5, UR43, UR9, UR5 ;  /* 0x000000092b0572a4 */ /* 0x000fe2000f8e0205 */
[----:B------:R-:W-:Y:S01]  /*d3a0*/  SHF.R.S32.HI R7, RZ, 0x1f, R11 ;  /* 0x0000001fff077819 */ /* 0x000fe2000001140b */
[----:B------:R-:W-:-:S02]  /*d3b0*/  USHF.R.S32.HI UR8, URZ, 0x1f, UR44 ;  /* 0x0000001f3f087899 */ /* 0x000fc4000801142c */
[----:B------:R-:W-:Y:S02]  /*d3c0*/  UIADD3 UR5, UR7, UR5, URZ ;  /* 0x0000000507057290 */ /* 0x000fe4000fffe03f */
[----:B------:R-:W-:Y:S01]  /*d3d0*/  MOV R5, UR7 ;  /* 0x0000000700057c02 */ /* 0x000fe20008000f00 */
[----:B------:R-:W-:Y:S01]  /*d3e0*/  IMAD.U32 R4, RZ, RZ, UR6 ;  /* 0x00000006ff047e24 */ /* 0x000fe2000f8e00ff */
[----:B------:R-:W-:Y:S02]  /*d3f0*/  ULDC.64 UR6, c[0x0][0xc40] ;  /* 0x0003100000067ab9 */ /* 0x000fe40000000a00 */
[----:B------:R-:W-:Y:S01]  /*d400*/  IMAD.U32 R5, RZ, RZ, UR5 ;  /* 0x00000005ff057e24 */ /* 0x000fe2000f8e00ff */
        /* <DEDUP_REMOVED lines=13> */
.L_x_5971:
        /* <DEDUP_REMOVED lines=53> */
.L_x_5974:
[----:B------:R-:W-:Y:S05]  /*d830*/  BSYNC B0 ;  /* 0x0000000000007941 */ /* 0x000fea0003800000 */
.L_x_5973:
[----:B------:R-:W-:Y:S05]  /*d840*/  BRA `(.L_x_5972) ;  /* 0x0000000800247947 */ /* 0x000fea0003800000 */
.L_x_5970:
        /* <DEDUP_REMOVED lines=8> */
[----:B------:R-:W-:Y:S01]  /*d8d0*/  ULDC UR6, c[0x0][0xb88] ;  /* 0x0002e20000067ab9 */ /* 0x000fe20000000800 */
        /* <DEDUP_REMOVED lines=19> */
.L_x_5976:
[----:B------:R-:W-:Y:S05]  /*da10*/  BSYNC B0 ;  /* 0x0000000000007941 */ /* 0x000fea0003800000 */
.L_x_5975:
        /* <DEDUP_REMOVED lines=8> */
[----:B------:R-:W-:Y:S01]  /*daa0*/  SEL R0, RZ, 0x1, P0 ;  /* 0x00000001ff007807 */ /* 0x000fe20000000000 */
[----:B------:R-:W-:Y:S01]  /*dab0*/  VIADD R15, R188, 0xc0 ;  /* 0x000000c0bc0f7836 */ /* 0x000fe20000000000 */
[----:B------:R-:W-:Y:S01]  /*dac0*/  SHF.L.U32 R3, R3, 0x1, RZ ;  /* 0x0000000103037819 */ /* 0x000fe200000006ff */
[----:B------:R-:W2:Y:S01]  /*dad0*/  LDC R9, c[0x0][0xeac] ;  /* 0x0003ab00ff097b82 */ /* 0x000ea20000000800 */
[----:B------:R-:W-:Y:S01]  /*dae0*/  ISETP.GE.AND P0, PT, R14, UR7, PT ;  /* 0x000000070e007c0c */ /* 0x000fe2000bf06270 */
[C---:B------:R-:W-:Y:S01]  /*daf0*/  VIADD R4, R188.reuse, 0x180 ;  /* 0x00000180bc047836 */ /* 0x040fe20000000000 */
[----:B------:R-:W-:Y:S01]  /*db00*/  ISETP.GE.AND P2, PT, R15, UR7, PT ;  /* 0x000000070f007c0c */ /* 0x000fe2000bf46270 */
[C---:B------:R-:W-:Y:S01]  /*db10*/  VIADD R5, R188.reuse, 0x1c0 ;  /* 0x000001c0bc057836 */ /* 0x040fe20000000000 */
[C---:B------:R-:W-:Y:S01]  /*db20*/  IADD3 R20, R188.reuse, 0x140, RZ ;  /* 0x00000140bc147810 */ /* 0x040fe20007ffe0ff */
[----:B------:R-:W-:Y:S01]  /*db30*/  VIADD R19, R188, 0x100 ;  /* 0x00000100bc137836 */ /* 0x000fe20000000000 */
[----:B------:R-:W-:Y:S01]  /*db40*/  SHF.R.S32.HI R189, RZ, 0x1f, R188 ;  /* 0x0000001fffbd7819 */ /* 0x000fe200000114bc */
[----:B------:R-:W-:Y:S01]  /*db50*/  UIADD3 UR42, -UR42, UR6, URZ ;  /* 0x000000062a2a7290 */ /* 0x000fe2000fffe13f */
[----:B------:R-:W-:Y:S01]  /*db60*/  LOP3.LUT R0, R3, 0x2, R0, 0xe2, !PT ;  /* 0x0000000203007812 */ /* 0x000fe200078ee200 */
[----:B------:R-:W-:Y:S01]  /*db70*/  ULOP3.LUT UR38, URZ, UR38, URZ, 0x33, !UPT ;  /* 0x000000263f267292 */ /* 0x000fe2000f8e333f */
[----:B------:R-:W-:Y:S01]  /*db80*/  SEL R3, RZ, 0x4, P0 ;  /* 0x00000004ff037807 */ /* 0x000fe20000000000 */
[----:B------:R-:W-:Y:S01]  /*db90*/  BSSY B0, `(.L_x_5977) ;  /* 0x0000035000007945 */ /* 0x000fe20003800000 */
[----:B------:R-:W-:-:S02]  /*dba0*/  SEL R6, RZ, 0x8, P2 ;  /* 0x00000008ff067807 */ /* 0x000fc40001000000 */
[----:B------:R-:W-:Y:S02]  /*dbb0*/  ISETP.GE.AND P2, PT, R20, UR7, PT ;  /* 0x0000000714007c0c */ /* 0x000fe4000bf46270 */
[----:B------:R-:W-:Y:S02]  /*dbc0*/  ISETP.GE.AND P3, PT, R4, UR7, PT ;  /* 0x0000000704007c0c */ /* 0x000fe4000bf66270 */
[----:B------:R-:W-:Y:S01]  /*dbd0*/  ISETP.GE.AND P1, PT, R5, UR7, PT ;  /* 0x0000000705007c0c */ /* 0x000fe2000bf26270 */
[----:B------:R-:W-:Y:S01]  /*dbe0*/  IMAD.WIDE.U32 R4, R8, UR43, R188 ;  /* 0x0000002b08047c25 */ /* 0x000fe2000f8e00bc */
[----:B------:R-:W-:Y:S02]  /*dbf0*/  ISETP.GE.AND P0, PT, R19, UR7, PT ;  /* 0x0000000713007c0c */ /* 0x000fe4000bf06270 */
[----:B------:R-:W-:Y:S01]  /*dc00*/  LOP3.LUT R0, R6, R0, R3, 0xfe, !PT ;  /* 0x0000000006007212 */ /* 0x000fe200078efe03 */
[C---:B------:R-:W-:Y:S01]  /*dc10*/  VIADD R8, R190.reuse, 0x20 ;  /* 0x00000020be087836 */ /* 0x040fe20000000000 */
[----:B------:R-:W-:Y:S01]  /*dc20*/  SEL R6, RZ, 0x20, P2 ;  /* 0x00000020ff067807 */ /* 0x000fe20001000000 */
[----:B------:R-:W-:Y:S01]  /*dc30*/  IMAD.IADD R5, R5, 0x1, R7 ;  /* 0x0000000105057824 */ /* 0x000fe200078e0207 */
[----:B------:R-:W-:Y:S01]  /*dc40*/  ISETP.GE.AND P2, PT, R190, UR42, PT ;  /* 0x0000002abe007c0c */ /* 0x000fe2000bf46270 */
[----:B--2---:R-:W-:Y:S01]  /*dc50*/  VIADD R7, R9, UR38 ;  /* 0x0000002609077c36 */ /* 0x004fe20008000000 */
[----:B------:R-:W-:-:S02]  /*dc60*/  SEL R3, RZ, 0x10, P0 ;  /* 0x00000010ff037807 */ /* 0x000fc40000000000 */
[----:B------:R-:W-:Y:S01]  /*dc70*/  ISETP.GE.AND P0, PT, R8, UR42, PT ;  /* 0x0000002a08007c0c */ /* 0x000fe2000bf06270 */
[----:B-1----:R-:W-:Y:S01]  /*dc80*/  IMAD R8, R10, UR8, RZ ;  /* 0x000000080a087c24 */ /* 0x002fe2000f8e02ff */
[----:B------:R-:W-:Y:S02]  /*dc90*/  LOP3.LUT R3, R6, R0, R3, 0xfe, !PT ;  /* 0x0000000006037212 */ /* 0x000fe400078efe03 */
[----:B------:R-:W-:Y:S01]  /*dca0*/  SEL R0, RZ, 0x40, P3 ;  /* 0x00000040ff007807 */ /* 0x000fe20001800000 */
[----:B------:R-:W-:Y:S01]  /*dcb0*/  IMAD R11, R11, UR44, R8 ;  /* 0x0000002c0b0b7c24 */ /* 0x000fe2000f8e0208 */
[----:B------:R-:W-:Y:S01]  /*dcc0*/  SHF.R.S32.HI R191, RZ, 0x1f, R190 ;  /* 0x0000001fffbf7819 */ /* 0x000fe200000114be */
[----:B------:R-:W-:Y:S01]  /*dcd0*/  IMAD.WIDE.U32 R8, R10, UR44, R4 ;  /* 0x0000002c0a087c25 */ /* 0x000fe2000f8e0004 */
[----:B------:R-:W-:Y:S02]  /*dce0*/  LOP3.LUT R3, R3, R0, RZ, 0xfc, !PT ;  /* 0x0000000003037212 */ /* 0x000fe400078efcff */
[----:B------:R-:W-:Y:S01]  /*dcf0*/  SEL R0, RZ, 0x80, P1 ;  /* 0x00000080ff007807 */ /* 0x000fe20000800000 */
[----:B------:R-:W-:Y:S01]  /*dd00*/  IMAD.WIDE R6, R7, 0x40, R190 ;  /* 0x0000004007067825 */ /* 0x000fe200078e02be */
[----:B------:R-:W-:-:S02]  /*dd10*/  IADD3 R13, R9, R11, RZ ;  /* 0x0000000b090d7210 */ /* 0x000fc40007ffe0ff */
        /* <DEDUP_REMOVED lines=28> */
.L_x_5978:
[----:B------:R-:W-:Y:S05]  /*dee0*/  BSYNC B0 ;  /* 0x0000000000007941 */ /* 0x000fea0003800000 */
.L_x_5977:
[----:B------:R-:W-:Y:S04]  /*def0*/  BSSY B0, `(.L_x_5972) ;  /* 0x000001e000007945 */ /* 0x000fe80003800000 */
[----:B------:R-:W-:Y:S05]  /*df00*/  @P0 BRA `(.L_x_5979) ;  /* 0x0000000000700947 */ /* 0x000fea0003800000 */
[----:B------:R-:W-:Y:S01]  /*df10*/  IADD3 R9, P0, R6, 0x20, RZ ;  /* 0x0000002006097810 */ /* 0x000fe20007f1e0ff */
[----:B------:R-:W-:Y:S01]  /*df20*/  ULDC.64 UR8, c[0x0][0xbd8] ;  /* 0x0002f60000087ab9 */ /* 0x000fe20000000a00 */
[----:B------:R-:W-:Y:S01]  /*df30*/  IMAD.MOV.U32 R4, RZ, RZ, R8 ;  /* 0x000000ffff047224 */ /* 0x000fe200078e0008 */
[----:B------:R-:W-:Y:S01]  /*df40*/  ISETP.GE.AND P1, PT, R14, UR7, PT ;  /* 0x000000070e007c0c */ /* 0x000fe2000bf26270 */
        /* <DEDUP_REMOVED lines=24> */
.L_x_5979:
[----:B------:R-:W-:Y:S05]  /*e0d0*/  BSYNC B0 ;  /* 0x0000000000007941 */ /* 0x000fea0003800000 */
.L_x_5972:
[----:B------:R-:W3:Y:S02]  /*e0e0*/  LDC R0, c[0x0][0xea8] ;  /* 0x0003aa00ff007b82 */ /* 0x000ee40000000800 */
[----:B---3--:R-:W-:-:S13]  /*e0f0*/  ISETP.LE.AND P0, PT, R0, UR4, PT ;  /* 0x0000000400007c0c */ /* 0x008fda000bf03270 */
[----:B------:R-:W-:Y:S05]  /*e100*/  @!P0 BRA `(.L_x_5980) ;  /* 0xffffff2c009c8947 */ /* 0x000fea000383ffff */
[----:B------:R-:W-:Y:S05]  /*e110*/  EXIT ;  /* 0x000000000000794d */ /* 0x000fea0003800000 */
.L_x_5931:
        /* <DEDUP_REMOVED lines=8> */
[----:B------:R-:W-:Y:S01]  /*e1a0*/  MOV R16, RZ ;  /* 0x000000ff00107202 */ /* 0x000fe20000000f00 */
[----:B------:R-:W-:-:S05]  /*e1b0*/  IMAD.MOV.U32 R17, RZ, RZ, 0x1 ;  /* 0x00000001ff117424 */ /* 0x000fca00078e00ff */
[----:B------:R-:W1:Y:S02]  /*e1c0*/  LDC R0, c[0x0][0xea8] ;  /* 0x0003aa00ff007b82 */ /* 0x000e640000000800 */
[----:B-1----:R-:W-:-:S13]  /*e1d0*/  ISETP.LE.AND P0, PT, R0, UR4, PT ;  /* 0x0000000400007c0c */ /* 0x002fda000bf03270 */
[----:B------:R-:W-:Y:S05]  /*e1e0*/  @P0 BRA `(.L_x_5981) ;  /* 0x00000030001c0947 */ /* 0x000fea0003800000 */
[----:B------:R-:W1:Y:S01]  /*e1f0*/  S2R R2, SR_TID.X ;  /* 0x0000000000027919 */ /* 0x000e620000002100 */
[----:B------:R-:W-:Y:S01]  /*e200*/  IMAD.U32 R18, RZ, RZ, UR4 ;  /* 0x00000004ff127e24 */ /* 0x000fe2000f8e00ff */
[----:B------:R-:W-:Y:S01]  /*e210*/  MOV R16, RZ ;  /* 0x000000ff00107202 */ /* 0x000fe20000000f00 */
[----:B------:R-:W-:Y:S01]  /*e220*/  IMAD.MOV.U32 R17, RZ, RZ, 0x1 ;  /* 0x00000001ff117424 */ /* 0x000fe200078e00ff */
[----:B------:R-:W-:Y:S01]  /*e230*/  ULDC UR61, c[0x0][0xc] ;  /* 0x00000300003d7ab9 */ /* 0x000fe20000000800 */
[----:B------:R-:W-:Y:S01]  /*e240*/  ULDC.64 UR46, c[0x0][0x198] ;  /* 0x00006600002e7ab9 */ /* 0x000fe20000000a00 */
[----:B------:R-:W-:Y:S01]  /*e250*/  UMOV UR60, URZ ;  /* 0x0000003f003c7c82 */ /* 0x000fe20008000000 */
[----:B-1----:R-:W-:-:S07]  /*e260*/  LOP3.LUT R19, R2, 0x1f, RZ, 0xc0, !PT ;  /* 0x0000001f02137812 */ /* 0x002fce00078ec0ff */
.L_x_6031:
        /* <DEDUP_REMOVED lines=21> */
.L_x_5982:
[----:B------:R-:W-:Y:S01]  /*e3c0*/  ULDC UR11, c[0x0][0xec4] ;  /* 0x0003b100000b7ab9 */ /* 0x000fe20000000800 */
[----:B------:R-:W-:Y:S01]  /*e3d0*/  UMOV UR9, UR10 ;  /* 0x0000000a00097c82 */ /* 0x000fe20008000000 */
[----:B------:R-:W-:-:S11]  /*e3e0*/  UISETP.NE.AND UP0, UPT, UR11, 0x1, UPT ;  /* 0x000000010b00788c */ /* 0x000fd6000bf05270 */
[----:B------:R-:W-:Y:S02]  /*e3f0*/  @UP0 ULDC.64 UR12, c[0x0][0xec8] ;  /* 0x0003b200000c0ab9 */ /* 0x000fe40000000a00 */
[----:B------:R-:W-:-:S04]  /*e400*/  UIMAD.WIDE.U32 UR6, UR10, UR12, URZ ;  /* 0x0000000c0a0672a5 */ /* 0x000fc8000f8e003f */
[----:B------:R-:W-:-:S04]  /*e410*/  @UP0 USHF.R.U32.HI UR9, URZ, UR13, UR7 ;  /* 0x0000000d3f090299 */ /* 0x000fc80008011607 */
[----:B------:R-:W-:-:S12]  /*e420*/  UIMAD UR6, UR9, UR11, URZ ;  /* 0x0000000b090672a4 */ /* 0x000fd8000f8e023f */
.L_x_5983:
        /* <DEDUP_REMOVED lines=53> */
.L_x_5985:
        /* <DEDUP_REMOVED lines=23> */
.L_x_5987:
        /* <DEDUP_REMOVED lines=13> */
[----:B------:R-:W-:Y:S02]  /*e9c0*/  IMAD.U32 R7, RZ, RZ, UR9 ;  /* 0x00000009ff077e24 */ /* 0x000fe4000f8e00ff */
[----:B------:R-:W-:-:S02]  /*e9d0*/  IMAD.U32 R10, RZ, RZ, UR4 ;  /* 0x00000004ff0a7e24 */ /* 0x000fc4000f8e00ff */
[----:B------:R-:W-:Y:S02]  /*e9e0*/  IMAD.MOV.U32 R8, RZ, RZ, 0x70 ;  /* 0x00000070ff087424 */ /* 0x000fe400078e00ff */
[----:B------:R-:W-:Y:S02]  /*e9f0*/  IMAD.MOV.U32 R12, RZ, RZ, 0x1 ;  /* 0x00000001ff0c7424 */ /* 0x000fe400078e00ff */
[----:B-1----:R-:W-:-:S07]  /*ea00*/  IMAD.MOV.U32 R13, RZ, RZ, RZ ;  /* 0x000000ffff0d7224 */ /* 0x002fce00078e00ff */
[----:B------:R-:W-:-:S07]  /*ea10*/  LEPC R20, `(.L_x_5989) ;  /* 0x000000001014794e */ /* 0x000fce0000000000 */
[----:B--2---:R-:W-:Y:S05]  /*ea20*/  CALL.ABS.NOINC R2 ;  /* 0x0000000002007343 */ /* 0x004fea0003c00000 */
.L_x_5989:
[----:B------:R-:W-:Y:S01]  /*ea30*/  MOV R2, 0x0 ;  /* 0x0000000000027802 */ /* 0x000fe20000000f00 */
[----:B------:R-:W-:Y:S01]  /*ea40*/  ULDC.64 UR6, c[0x4][0x108] ;  /* 0x0100420000067ab9 */ /* 0x000fe20000000a00 */
[----:B------:R-:W-:Y:S01]  /*ea50*/  ULDC.64 UR8, c[0x4][0x110] ;  /* 0x0100440000087ab9 */ /* 0x000fe20000000a00 */
[----:B------:R-:W-:Y:S01]  /*ea60*/  ULDC.64 UR4, c[0x4][0x48] ;  /* 0x0100120000047ab9 */ /* 0x000fe20000000a00 */
[----:B------:R-:W-:Y:S01]  /*ea70*/  MOV R4, UR6 ;  /* 0x0000000600047c02 */ /* 0x000fe20008000f00 */
[----:B------:R-:W-:Y:S01]  /*ea80*/  IMAD.U32 R5, RZ, RZ, UR7 ;  /* 0x00000007ff057e24 */ /* 0x000fe2000f8e00ff */
        /* <DEDUP_REMOVED lines=10> */
.L_x_5988:
        /* <DEDUP_REMOVED lines=13> */
[----:B------:R-:W-:Y:S01]  /*ec00*/  MOV R10, UR39 ;  /* 0x00000027000a7c02 */ /* 0x000fe20008000f00 */
[----:B------:R-:W-:Y:S01]  /*ec10*/  UMOV UR6, 0xffffffff ;  /* 0xffffffff00067882 */ /* 0x000fe20000000000 */
        /* <DEDUP_REMOVED lines=14> */
.L_x_6044:
[----:B------:R-:W-:Y:S01]  /*ed00*/  UMOV UR4, 0xffffffff ;  /* 0xffffffff00047882 */ /* 0x000fe20000000000 */
[----:B------:R-:W-:Y:S02]  /*ed10*/  SHF.R.S32.HI R7, RZ, 0x1f, R6 ;  /* 0x0000001fff077819 */ /* 0x000fe40000011406 */
[----:B------:R-:W-:Y:S05]  /*ed20*/  BRA.DIV UR4, `(.L_x_5991) ;  /* 0x0000002a04f87947 */ /* 0x000fea000b800000 */
[----:B------:R-:W-:-:S13]  /*ed30*/  ELECT P6, URZ, PT ;  /* 0x00000000003f782f */ /* 0x000fda00038c0000 */
.L_x_6047:
        /* <DEDUP_REMOVED lines=19> */
[----:B------:R-:W-:-:S04]  /*ee70*/  IMAD.MOV R5, RZ, RZ, -R12 ;  /* 0x000000ffff057224 */ /* 0x000fc800078e0a0c */
[----:B------:R-:W-:-:S07]  /*ee80*/  IMAD R10, R11, R5, R10 ;  /* 0x000000050b0a7224 */ /* 0x000fce00078e020a */
.L_x_5993:
[----:B------:R-:W2:Y:S01]  /*ee90*/  S2R R5, SR_TID.X ;  /* 0x0000000000057919 */ /* 0x000ea20000002100 */
[----:B-1----:R-:W-:Y:S02]  /*eea0*/  LEA R8, R16, UR38, 0x3 ;  /* 0x0000002610087c11 */ /* 0x002fe4000f8e18ff */
[----:B--2---:R-:W-:Y:S02]  /*eeb0*/  LOP3.LUT R9, R5, 0x7f, RZ, 0xc0, !PT ;  /* 0x0000007f05097812 */ /* 0x004fe400078ec0ff */
[----:B------:R-:W-:Y:S02]  /*eec0*/  SHF.L.U32 R5, R17, 0x1f, RZ ;  /* 0x0000001f11057819 */ /* 0x000fe400000006ff */
[----:B------:R-:W-:Y:S02]  /*eed0*/  ISETP.NE.AND P3, PT, R9, RZ, PT ;  /* 0x000000ff0900720c */ /* 0x000fe40003f65270 */
[----:B------:R-:W1:Y:S02]  /*eee0*/  SYNCS.PHASECHK.TRANS64.TRYWAIT P2, [R8+URZ+0x38840], R5 ;  /* 0x03884005080075a7 */ /* 0x000e64000804017f */
[----:B-1----:R-:W-:Y:S09]  /*eef0*/  @!P2 BRA `(.L_x_5994) ;  /* 0x0000002800a4a947 */ /* 0x002ff20003800000 */
.L_x_6048:
[----:B------:R-:W-:Y:S05]  /*ef00*/  @P3 BRA `(.L_x_5995) ;  /* 0x0000000000143947 */ /* 0x000fea0003800000 */
[----:B------:R-:W-:Y:S01]  /*ef10*/  ISETP.NE.AND P2, PT, R19, RZ, PT ;  /* 0x000000ff1300720c */ /* 0x000fe20003f45270 */
[----:B-1----:R-:W-:-:S04]  /*ef20*/  IMAD.MOV.U32 R5, RZ, RZ, 0x2000 ;  /* 0x00002000ff057424 */ /* 0x002fc800078e00ff */
[----:B------:R2:W-:Y:S08]  /*ef30*/  SYNCS.ARRIVE.TRANS64 RZ, [R8+URZ+0x38830], R5 ;  /* 0x0388300508ff79a7 */ /* 0x0005f0000800003f */
[----:B------:R-:W-:Y:S05]  /*ef40*/  @!P2 BRA `(.L_x_5995) ;  /* 0x000000000004a947 */ /* 0x000fea0003800000 */
[----:B------:R-:W-:Y:S01]  /*ef50*/  BPT.TRAP 0x1 ;  /* 0x000000040000795c */ /* 0x000fe20000300000 */
.L_x_5995:
        /* <DEDUP_REMOVED lines=16> */
.L_x_5992:
[----:B------:R-:W-:Y:S05]  /*f060*/  WARPSYNC.ALL ;  /* 0x0000000000007948 */ /* 0x000fea0003800000 */
[----:B------:R-:W-:Y:S01]  /*f070*/  BAR.SYNC.DEFER_BLOCKING 0x8, 0xa0 ;  /* 0x0202800000007b1d */ /* 0x000fe20000010000 */
[----:B------:R-:W-:-:S05]  /*f080*/  ELECT P2, URZ, PT ;  /* 0x00000000003f782f */ /* 0x000fca0003840000 */
[----:B------:R-:W-:Y:S08]  /*f090*/  BSSY B0, `(.L_x_5996) ;  /* 0x0000041000007945 */ /* 0x000ff00003800000 */
[----:B------:R-:W-:Y:S05]  /*f0a0*/  @!P2 BRA `(.L_x_5997) ;  /* 0x0000000000fca947 */ /* 0x000fea0003800000 */
[----:B------:R-:W-:Y:S01]  /*f0b0*/  UIADD3 UR14, UP0, UR46, 0x270, URZ ;  /* 0x000002702e0e7890 */ /* 0x000fe2000ff1e03f */
[----:B-12---:R-:W-:Y:S01]  /*f0c0*/  MOV R5, 0x2000 ;  /* 0x0000200000057802 */ /* 0x006fe20000000f00 */
        /* <DEDUP_REMOVED lines=61> */
.L_x_5997:
[----:B------:R-:W-:Y:S05]  /*f4a0*/  BSYNC B0 ;  /* 0x0000000000007941 */ /* 0x000fea0003800000 */
.L_x_5996:
        /* <DEDUP_REMOVED lines=8> */
.L_x_6049:
[----:B------:R-:W-:Y:S01]  /*f530*/  ULDC.64 UR4, c[0x0][0x408] ;  /* 0x0001020000047ab9 */ /* 0x000fe20000000a00 */
[----:B------:R-:W-:Y:S04]  /*f540*/  BSSY B0, `(.L_x_5999) ;  /* 0x0000042000007945 */ /* 0x000fe80003800000 */
[----:B------:R-:W-:Y:S05]  /*f550*/  @!P6 BRA `(.L_x_6000) ;  /* 0x000000040000e947 */ /* 0x000fea0003800000 */
[----:B-1----:R-:W1:Y:S01]  /*f560*/  S2R R8, SR_TID.X ;  /* 0x0000000000087919 */ /* 0x002e620000002100 */
[----:B------:R-:W-:Y:S02]  /*f570*/  LEA R5, R16, UR38, 0x3 ;  /* 0x0000002610057c11 */ /* 0x000fe4000f8e18ff */
[----:B-1----:R-:W-:Y:S02]  /*f580*/  LOP3.LUT R9, R8, 0x7f, RZ, 0xc0, !PT ;  /* 0x0000007f08097812 */ /* 0x002fe400078ec0ff */
[----:B------:R-:W-:Y:S02]  /*f590*/  SHF.L.U32 R8, R17, 0x1f, RZ ;  /* 0x0000001f11087819 */ /* 0x000fe400000006ff */
[----:B------:R-:W-:Y:S02]  /*f5a0*/  ISETP.NE.AND P3, PT, R9, RZ, PT ;  /* 0x000000ff0900720c */ /* 0x000fe40003f65270 */
[----:B------:R-:W1:Y:S02]  /*f5b0*/  SYNCS.PHASECHK.TRANS64.TRYWAIT P2, [R5+URZ+0x38860], R8 ;  /* 0x03886008050075a7 */ /* 0x000e64000804017f */
[----:B-1----:R-:W-:Y:S09]  /*f5c0*/  @!P2 BRA `(.L_x_6001) ;  /* 0x00000024001ca947 */ /* 0x002ff20003800000 */
.L_x_6050:
[----:B------:R-:W-:Y:S05]  /*f5d0*/  @P3 BRA `(.L_x_6002) ;  /* 0x0000000000143947 */ /* 0x000fea0003800000 */
[----:B------:R-:W-:Y:S01]  /*f5e0*/  ISETP.NE.AND P2, PT, R19, RZ, PT ;  /* 0x000000ff1300720c */ /* 0x000fe20003f45270 */
[----:B-1----:R-:W-:-:S04]  /*f5f0*/  IMAD.MOV.U32 R8, RZ, RZ, 0x10000 ;  /* 0x00010000ff087424 */ /* 0x002fc800078e00ff */
[----:B------:R2:W-:Y:S08]  /*f600*/  SYNCS.ARRIVE.TRANS64 RZ, [R5+URZ+0x38850], R8 ;  /* 0x0388500805ff79a7 */ /* 0x0005f0000800003f */
[----:B------:R-:W-:Y:S05]  /*f610*/  @!P2 BRA `(.L_x_6002) ;  /* 0x000000000004a947 */ /* 0x000fea0003800000 */
[----:B------:R-:W-:Y:S01]  /*f620*/  BPT.TRAP 0x1 ;  /* 0x000000040000795c */ /* 0x000fe20000300000 */
.L_x_6002:
        /* <DEDUP_REMOVED lines=51> */
.L_x_6000:
[----:B------:R-:W-:Y:S05]  /*f960*/  BSYNC B0 ;  /* 0x0000000000007941 */ /* 0x000fea0003800000 */
.L_x_5999:
[----:B------:R-:W-:-:S06]  /*f970*/  UISETP.GE.AND UP0, UPT, UR39, 0x2, UPT ;  /* 0x000000022700788c */ /* 0x000fcc000bf06270 */
[----:B------:R-:W-:-:S13]  /*f980*/  PLOP3.LUT P2, PT, PT, PT, UP0, 0x80, 0x0 ;  /* 0x000000000000781c */ /* 0x000fda0003f4f008 */
[----:B------:R-:W-:Y:S05]  /*f990*/  @!P2 BRA `(.L_x_6003) ;  /* 0x00000014009ca947 */ /* 0x000fea0003800000 */
[----:B------:R-:W-:Y:S02]  /*f9a0*/  ULOP3.LUT UR6, UR39, 0x1, URZ, 0xc0, !UPT ;  /* 0x0000000127067892 */ /* 0x000fe4000f8ec03f */
[----:B------:R-:W-:Y:S02]  /*f9b0*/  MOV R9, UR39 ;  /* 0x0000002700097c02 */ /* 0x000fe40008000f00 */
[----:B------:R-:W-:-:S03]  /*f9c0*/  UISETP.NE.U32.AND UP0, UPT, UR6, 0x1, UPT ;  /* 0x000000010600788c */ /* 0x000fc6000bf05070 */
[----:B------:R-:W-:-:S03]  /*f9d0*/  VIADD R9, R9, 0xfffffffe ;  /* 0xfffffffe09097836 */ /* 0x000fc60000000000 */
[----:B------:R-:W-:Y:S01]  /*f9e0*/  PLOP3.LUT P2, PT, PT, PT, UP0, 0x80, 0x0 ;  /* 0x000000000000781c */ /* 0x000fe20003f4f008 */
[----:B-12---:R-:W-:-:S12]  /*f9f0*/  IMAD.MOV.U32 R8, RZ, RZ, R9 ;  /* 0x000000ffff087224 */ /* 0x006fd800078e0009 */
        /* <DEDUP_REMOVED lines=26> */
[----:B------:R-:W-:-:S05]  /*fba0*/  IADD3 R5, -R10, RZ, RZ ;  /* 0x000000ff0a057210 */ /* 0x000fca0007ffe1ff */
[----:B------:R-:W-:-:S07]  /*fbb0*/  IMAD R8, R8, R5, R9 ;  /* 0x0000000508087224 */ /* 0x000fce00078e0209 */
.L_x_6007:
[----:B-1----:R-:W1:Y:S01]  /*fbc0*/  S2R R2, SR_TID.X ;  /* 0x0000000000027919 */ /* 0x002e620000002100 */
[----:B------:R-:W-:Y:S02]  /*fbd0*/  SHF.L.U32 R3, R17, 0x1f, RZ ;  /* 0x0000001f11037819 */ /* 0x000fe400000006ff */
[----:B-1----:R-:W-:Y:S02]  /*fbe0*/  LOP3.LUT R5, R2, 0x7f, RZ, 0xc0, !PT ;  /* 0x0000007f02057812 */ /* 0x002fe400078ec0ff */
[----:B------:R-:W-:Y:S02]  /*fbf0*/  LEA R2, R16, UR38, 0x3 ;  /* 0x0000002610027c11 */ /* 0x000fe4000f8e18ff */
[----:B------:R-:W-:Y:S02]  /*fc00*/  ISETP.NE.AND P2, PT, R5, RZ, PT ;  /* 0x000000ff0500720c */ /* 0x000fe40003f45270 */
[----:B------:R-:W1:Y:S02]  /*fc10*/  SYNCS.PHASECHK.TRANS64.TRYWAIT P3, [R2+URZ+0x38840], R3 ;  /* 0x03884003020075a7 */ /* 0x000e64000806017f */
[----:B-1----:R-:W-:Y:S09]  /*fc20*/  @!P3 BRA `(.L_x_6008) ;  /* 0x0000001c0098b947 */ /* 0x002ff20003800000 */
.L_x_6051:
[----:B------:R-:W-:Y:S05]  /*fc30*/  @P2 BRA `(.L_x_6009) ;  /* 0x0000000000142947 */ /* 0x000fea0003800000 */
[----:B------:R-:W-:Y:S01]  /*fc40*/  ISETP.NE.AND P3, PT, R19, RZ, PT ;  /* 0x000000ff1300720c */ /* 0x000fe20003f65270 */
[----:B------:R-:W-:-:S04]  /*fc50*/  IMAD.MOV.U32 R5, RZ, RZ, 0x2000 ;  /* 0x00002000ff057424 */ /* 0x000fc800078e00ff */
[----:B------:R2:W-:Y:S08]  /*fc60*/  SYNCS.ARRIVE.TRANS64 RZ, [R2+URZ+0x38830], R5 ;  /* 0x0388300502ff79a7 */ /* 0x0005f0000800003f */
[----:B------:R-:W-:Y:S05]  /*fc70*/  @!P3 BRA `(.L_x_6009) ;  /* 0x000000000004b947 */ /* 0x000fea0003800000 */
[----:B------:R-:W-:Y:S01]  /*fc80*/  BPT.TRAP 0x1 ;  /* 0x000000040000795c */ /* 0x000fe20000300000 */
.L_x_6009:
        /* <DEDUP_REMOVED lines=17> */
.L_x_6052:
[----:B------:R-:W-:Y:S05]  /*fda0*/  @P2 BRA `(.L_x_6011) ;  /* 0x0000000000142947 */ /* 0x000fea0003800000 */
[----:B------:R-:W-:Y:S01]  /*fdb0*/  ISETP.NE.AND P2, PT, R19, RZ, PT ;  /* 0x000000ff1300720c */ /* 0x000fe20003f45270 */
[----:B-12---:R-:W-:-:S04]  /*fdc0*/  IMAD.MOV.U32 R3, RZ, RZ, 0x10000 ;  /* 0x00010000ff037424 */ /* 0x006fc800078e00ff */
[----:B------:R3:W-:Y:S08]  /*fdd0*/  SYNCS.ARRIVE.TRANS64 RZ, [R2+URZ+0x38850], R3 ;  /* 0x0388500302ff79a7 */ /* 0x0007f0000800003f */
[----:B------:R-:W-:Y:S05]  /*fde0*/  @!P2 BRA `(.L_x_6011) ;  /* 0x000000000004a947 */ /* 0x000fea0003800000 */
[----:B------:R-:W-:Y:S01]  /*fdf0*/  BPT.TRAP 0x1 ;  /* 0x000000040000795c */ /* 0x000fe20000300000 */
.L_x_6011:
        /* <DEDUP_REMOVED lines=50> */
.L_x_6006:
[----:B------:R-:W-:Y:S05]  /*10120*/  BSYNC B0 ;  /* 0x0000000000007941 */ /* 0x000fea0003800000 */
.L_x_6005:
[----:B------:R-:W-:-:S06]  /*10130*/  UIADD3 UR6, UR39, -0x3, URZ ;  /* 0xfffffffd27067890 */ /* 0x000fcc000fffe03f */
[----:B------:R-:W-:-:S07]  /*10140*/  MOV R8, UR6 ;  /* 0x0000000600087c02 */ /* 0x000fce0008000f00 */
.L_x_6004:
[----:B------:R-:W-:Y:S01]  /*10150*/  ISETP.NE.AND P2, PT, R9, RZ, PT ;  /* 0x000000ff0900720c */ /* 0x000fe20003f45270 */
[----:B------:R-:W-:-:S12]  /*10160*/  BSSY B0, `(.L_x_6003) ;  /* 0x00000ea000007945 */ /* 0x000fd80003800000 */
[----:B------:R-:W-:Y:S05]  /*10170*/  @!P2 BRA `(.L_x_6012) ;  /* 0x0000000c00a0a947 */ /* 0x000fea0003800000 */
.L_x_6027:
        /* <DEDUP_REMOVED lines=28> */
.L_x_6015:
[----:B------:R-:W1:Y:S01]  /*10340*/  S2R R2, SR_TID.X ;  /* 0x0000000000027919 */ /* 0x000e620000002100 */
[----:B------:R-:W-:Y:S02]  /*10350*/  LEA R3, R9, UR38, 0x3 ;  /* 0x0000002609037c11 */ /* 0x000fe4000f8e18ff */
[----:B-1----:R-:W-:Y:S02]  /*10360*/  LOP3.LUT R5, R2, 0x7f, RZ, 0xc0, !PT ;  /* 0x0000007f02057812 */ /* 0x002fe400078ec0ff */
[----:B------:R-:W-:Y:S02]  /*10370*/  SHF.L.U32 R2, R17, 0x1f, RZ ;  /* 0x0000001f11027819 */ /* 0x000fe400000006ff */
[----:B------:R-:W-:Y:S02]  /*10380*/  ISETP.NE.AND P2, PT, R5, RZ, PT ;  /* 0x000000ff0500720c */ /* 0x000fe40003f45270 */
[----:B------:R-:W1:Y:S02]  /*10390*/  SYNCS.PHASECHK.TRANS64.TRYWAIT P3, [R3+URZ+0x38840], R2 ;  /* 0x03884002030075a7 */ /* 0x000e64000806017f */
[----:B-1----:R-:W-:Y:S09]  /*103a0*/  @!P3 BRA `(.L_x_6016) ;  /* 0x0000001400e0b947 */ /* 0x002ff20003800000 */
.L_x_6053:
[----:B------:R-:W-:Y:S05]  /*103b0*/  @P2 BRA `(.L_x_6017) ;  /* 0x0000000000142947 */ /* 0x000fea0003800000 */
[----:B------:R-:W-:Y:S01]  /*103c0*/  ISETP.NE.AND P3, PT, R19, RZ, PT ;  /* 0x000000ff1300720c */ /* 0x000fe20003f65270 */
[----:B------:R-:W-:-:S04]  /*103d0*/  IMAD.MOV.U32 R12, RZ, RZ, 0x2000 ;  /* 0x00002000ff0c7424 */ /* 0x000fc800078e00ff */
[----:B------:R2:W-:Y:S08]  /*103e0*/  SYNCS.ARRIVE.TRANS64 RZ, [R3+URZ+0x38830], R12 ;  /* 0x0388300c03ff79a7 */ /* 0x0005f0000800003f */
[----:B------:R-:W-:Y:S05]  /*103f0*/  @!P3 BRA `(.L_x_6017) ;  /* 0x000000000004b947 */ /* 0x000fea0003800000 */
[----:B------:R-:W-:Y:S01]  /*10400*/  BPT.TRAP 0x1 ;  /* 0x000000040000795c */ /* 0x000fe20000300000 */
.L_x_6017:
        /* <DEDUP_REMOVED lines=17> */
.L_x_6054:
[----:B------:R-:W-:Y:S05]  /*10520*/  @P2 BRA `(.L_x_6019) ;  /* 0x0000000000142947 */ /* 0x000fea0003800000 */
[----:B------:R-:W-:Y:S01]  /*10530*/  ISETP.NE.AND P2, PT, R19, RZ, PT ;  /* 0x000000ff1300720c */ /* 0x000fe20003f45270 */
[----:B-1-3--:R-:W-:-:S04]  /*10540*/  IMAD.MOV.U32 R2, RZ, RZ, 0x10000 ;  /* 0x00010000ff027424 */ /* 0x00afc800078e00ff */
[----:B------:R4:W-:Y:S08]  /*10550*/  SYNCS.ARRIVE.TRANS64 RZ, [R3+URZ+0x38850], R2 ;  /* 0x0388500203ff79a7 */ /* 0x0009f0000800003f */
[----:B------:R-:W-:Y:S05]  /*10560*/  @!P2 BRA `(.L_x_6019) ;  /* 0x000000000004a947 */ /* 0x000fea0003800000 */
[----:B------:R-:W-:Y:S01]  /*10570*/  BPT.TRAP 0x1 ;  /* 0x000000040000795c */ /* 0x000fe20000300000 */
.L_x_6019:
        /* <DEDUP_REMOVED lines=50> */
.L_x_6014:
[----:B------:R-:W-:Y:S05]  /*108a0*/  BSYNC B1 ;  /* 0x0000000000017941 */ /* 0x000fea0003800000 */
.L_x_6013:
[----:B------:R-:W-:Y:S01]  /*108b0*/  VIADD R9, R9, 0x1 ;  /* 0x0000000109097836 */ /* 0x000fe20000000000 */
[----:B------:R-:W-:Y:S04]  /*108c0*/  BSSY B1, `(.L_x_6020) ;  /* 0x0000070000017945 */ /* 0x000fe80003800000 */
[----:B------:R-:W-:-:S04]  /*108d0*/  ISETP.NE.AND P2, PT, R9, 0x2, PT ;  /* 0x000000020900780c */ /* 0x000fc80003f45270 */
[----:B---34-:R-:W-:Y:S02]  /*108e0*/  SEL R2, RZ, 0x1, P2 ;  /* 0x00000001ff027807 */ /* 0x018fe40001000000 */
[----:B------:R-:W-:Y:S02]  /*108f0*/  SEL R16, R9, RZ, P2 ;  /* 0x000000ff09107207 */ /* 0x000fe40001000000 */
[----:B------:R-:W-:Y:S01]  /*10900*/  LOP3.LUT R17, R17, R2, RZ, 0x3c, !PT ;  /* 0x0000000211117212 */ /* 0x000fe200078e3cff */
[----:B------:R-:W-:Y:S06]  /*10910*/  @!P6 BRA `(.L_x_6021) ;  /* 0x0000000400a8e947 */ /* 0x000fec0003800000 */
[----:B------:R-:W-:Y:S01]  /*10920*/  VIADD R10, R8, 0xffffffff ;  /* 0xffffffff080a7836 */ /* 0x000fe20000000000 */
        /* <DEDUP_REMOVED lines=12> */
[----:B------:R-:W-:-:S04]  /*109f0*/  IMAD.WIDE.U32 R2, R6, UR4, R2 ;  /* 0x0000000406027c25 */ /* 0x000fc8000f8e0002 */
[----:B------:R-:W-:Y:S01]  /*10a00*/  IMAD.IADD R3, R13, 0x1, R3 ;  /* 0x000000010d037824 */ /* 0x000fe200078e0203 */
[----:B---3--:R-:W-:-:S04]  /*10a10*/  LEA R4, P2, R2, R4, 0x2 ;  /* 0x0000000402047211 */ /* 0x008fc800078410ff */
[----:B------:R-:W-:-:S05]  /*10a20*/  LEA.HI.X R5, R2, R5, R3, 0x2, P2 ;  /* 0x0000000502057211 */ /* 0x000fca00010f1403 */
[----:B------:R1:W5:Y:S01]  /*10a30*/  LDG.E R4, desc[UR54][R4.64] ;  /* 0x0000003604047981 */ /* 0x000362000c1e1900 */
[----:B------:R-:W-:-:S04]  /*10a40*/  IMAD.MOV R2, RZ, RZ, -R11 ;  /* 0x000000ffff027224 */ /* 0x000fc800078e0a0b */
[----:B------:R-:W-:-:S07]  /*10a50*/  IMAD R10, R9, R2, R10 ;  /* 0x00000002090a7224 */ /* 0x000fce00078e020a */
.L_x_6022:
[----:B------:R-:W1:Y:S01]  /*10a60*/  S2R R2, SR_TID.X ;  /* 0x0000000000027919 */ /* 0x000e620000002100 */
[----:B--2---:R-:W-:Y:S02]  /*10a70*/  SHF.L.U32 R3, R17, 0x1f, RZ ;  /* 0x0000001f11037819 */ /* 0x004fe400000006ff */
[----:B-1----:R-:W-:Y:S02]  /*10a80*/  LOP3.LUT R5, R2, 0x7f, RZ, 0xc0, !PT ;  /* 0x0000007f02057812 */ /* 0x002fe400078ec0ff */
[----:B------:R-:W-:Y:S02]  /*10a90*/  LEA R2, R16, UR38, 0x3 ;  /* 0x0000002610027c11 */ /* 0x000fe4000f8e18ff */
[----:B------:R-:W-:Y:S02]  /*10aa0*/  ISETP.NE.AND P2, PT, R5, RZ, PT ;  /* 0x000000ff0500720c */ /* 0x000fe40003f45270 */
[----:B------:R-:W1:Y:S02]  /*10ab0*/  SYNCS.PHASECHK.TRANS64.TRYWAIT P3, [R2+URZ+0x38840], R3 ;  /* 0x03884003020075a7 */ /* 0x000e64000806017f */
[----:B-1----:R-:W-:Y:S09]  /*10ac0*/  @!P3 BRA `(.L_x_6023) ;  /* 0x000000100040b947 */ /* 0x002ff20003800000 */
.L_x_6055:
[----:B------:R-:W-:Y:S05]  /*10ad0*/  @P2 BRA `(.L_x_6024) ;  /* 0x0000000000142947 */ /* 0x000fea0003800000 */
[----:B------:R-:W-:Y:S02]  /*10ae0*/  ISETP.NE.AND P3, PT, R19, RZ, PT ;  /* 0x000000ff1300720c */ /* 0x000fe40003f65270 */
[----:B------:R-:W-:-:S04]  /*10af0*/  MOV R5, 0x2000 ;  /* 0x0000200000057802 */ /* 0x000fc80000000f00 */
[----:B------:R2:W-:Y:S07]  /*10b00*/  SYNCS.ARRIVE.TRANS64 RZ, [R2+URZ+0x38830], R5 ;  /* 0x0388300502ff79a7 */ /* 0x0005ee000800003f */
[----:B------:R-:W-:Y:S05]  /*10b10*/  @!P3 BRA `(.L_x_6024) ;  /* 0x000000000004b947 */ /* 0x000fea0003800000 */
[----:B------:R-:W-:Y:S01]  /*10b20*/  BPT.TRAP 0x1 ;  /* 0x000000040000795c */ /* 0x000fe20000300000 */
.L_x_6024:
        /* <DEDUP_REMOVED lines=17> */
.L_x_6056:
[----:B------:R-:W-:Y:S05]  /*10c40*/  @P2 BRA `(.L_x_6026) ;  /* 0x0000000000142947 */ /* 0x000fea0003800000 */
[----:B------:R-:W-:Y:S01]  /*10c50*/  ISETP.NE.AND P2, PT, R19, RZ, PT ;  /* 0x000000ff1300720c */ /* 0x000fe20003f45270 */
[----:B-1-3--:R-:W-:-:S04]  /*10c60*/  IMAD.MOV.U32 R3, RZ, RZ, 0x10000 ;  /* 0x00010000ff037424 */ /* 0x00afc800078e00ff */
[----:B------:R4:W-:Y:S08]  /*10c70*/  SYNCS.ARRIVE.TRANS64 RZ, [R2+URZ+0x38850], R3 ;  /* 0x0388500302ff79a7 */ /* 0x0009f0000800003f */
[----:B------:R-:W-:Y:S05]  /*10c80*/  @!P2 BRA `(.L_x_6026) ;  /* 0x000000000004a947 */ /* 0x000fea0003800000 */
[----:B------:R-:W-:Y:S01]  /*10c90*/  BPT.TRAP 0x1 ;  /* 0x000000040000795c */ /* 0x000fe20000300000 */
.L_x_6026:
        /* <DEDUP_REMOVED lines=50> */
.L_x_6021:
[----:B------:R-:W-:Y:S05]  /*10fc0*/  BSYNC B1 ;  /* 0x0000000000017941 */ /* 0x000fea0003800000 */
.L_x_6020:
[C---:B------:R-:W-:Y:S01]  /*10fd0*/  ISETP.GT.AND P2, PT, R8.reuse, 0x1, PT ;  /* 0x000000010800780c */ /* 0x040fe20003f44270 */
[----:B------:R-:W-:-:S12]  /*10fe0*/  VIADD R8, R8, 0xfffffffe ;  /* 0xfffffffe08087836 */ /* 0x000fd80000000000 */
[----:B------:R-:W-:Y:S05]  /*10ff0*/  @P2 BRA `(.L_x_6027) ;  /* 0xfffffff000602947 */ /* 0x000fea000383ffff */
.L_x_6012:
[----:B------:R-:W-:Y:S05]  /*11000*/  BSYNC B0 ;  /* 0x0000000000007941 */ /* 0x000fea0003800000 */
.L_x_6003:
        /* <DEDUP_REMOVED lines=18> */
.L_x_6029:
[----:B------:R-:W-:Y:S05]  /*11130*/  BSYNC B0 ;  /* 0x0000000000007941 */ /* 0x000fea0003800000 */
.L_x_6028:
[----:B------:R-:W-:Y:S01]  /*11140*/  SEL R16, R16, RZ, P0 ;  /* 0x000000ff10107207 */ /* 0x000fe20000000000 */
[----:B------:R-:W-:-:S07]  /*11150*/  IMAD.MOV.U32 R13, RZ, RZ, R18 ;  /* 0x000000ffff0d7224 */ /* 0x000fce00078e0012 */
.L_x_5986:
[----:B------:R-:W-:Y:S05]  /*11160*/  BSYNC B6 ;  /* 0x0000000000067941 */ /* 0x000fea0003800000 */
.L_x_5984:
[----:B------:R-:W-:-:S03]  /*11170*/  UMOV UR6, 0xffffffff ;  /* 0xffffffff00067882 */ /* 0x000fc60000000000 */
[----:B------:R-:W-:Y:S05]  /*11180*/  BRA.DIV UR6, `(.L_x_6030) ;  /* 0x0000000a06b87947 */ /* 0x000fea000b800000 */
[----:B------:R1:W1:Y:S02]  /*11190*/  SHFL.IDX PT, R14, R13, RZ, 0x1f ;  /* 0x00001fff0d0e7589 */ /* 0x00026400000e0000 */
.L_x_6059:
        /* <DEDUP_REMOVED lines=12> */
.L_x_5981:
        /* <DEDUP_REMOVED lines=11> */
.L_x_6060:
        /* <DEDUP_REMOVED lines=9> */
[----:B------:R-:W2:Y:S02]  /*113a0*/  LDL R2, [R1] ;  /* 0x0000000001027983 */ /* 0x000ea40000100800 */
[----:B--2---:R-:W-:-:S13]  /*113b0*/  R2UR UR4, R2 ;  /* 0x00000000020472ca */ /* 0x004fda00000e0000 */
[----:B------:R-:W-:-:S06]  /*113c0*/  ULOP3.LUT UR4, UR4, 0x2, URZ, 0xfc, !UPT ;  /* 0x0000000204047892 */ /* 0x000fcc000f8efc3f */
[----:B------:R-:W-:-:S04]  /*113d0*/  MOV R0, UR4 ;  /* 0x0000000400007c02 */ /* 0x000fc80008000f00 */
[----:B------:R-:W-:-:S13]  /*113e0*/  ISETP.NE.AND P2, PT, R0, 0x3, PT ;  /* 0x000000030000780c */ /* 0x000fda0003f45270 */
[----:B------:R-:W-:Y:S05]  /*113f0*/  @!P2 BRA `(.L_x_6035) ;  /* 0x000000000004a947 */ /* 0x000fea0003800000 */
[----:B------:R-:W-:Y:S01]  /*11400*/  BPT.TRAP 0x1 ;  /* 0x000000040000795c */ /* 0x000fe20000300000 */
.L_x_6035:
        /* <DEDUP_REMOVED lines=12> */
.L_x_6061:
[----:B------:R-:W2:Y:S02]  /*114d0*/  SYNCS.PHASECHK.TRANS64.TRYWAIT P0, [R3+URZ], R0 ;  /* 0x00000000030075a7 */ /* 0x000ea4000800017f */
[----:B--2---:R-:W-:Y:S05]  /*114e0*/  @!P0 BRA `(.L_x_6037) ;  /* 0x00000008002c8947 */ /* 0x004fea0003800000 */
.L_x_6062:
[----:B------:R-:W-:Y:S05]  /*114f0*/  @!P2 BRA `(.L_x_6038) ;  /* 0x000000000004a947 */ /* 0x000fea0003800000 */
[----:B------:R-:W-:Y:S01]  /*11500*/  BPT.TRAP 0x1 ;  /* 0x000000040000795c */ /* 0x000fe20000300000 */
.L_x_6038:
[----:B--2---:R-:W-:-:S04]  /*11510*/  VIADD R3, R7, 0x38860 ;  /* 0x0003886007037836 */ /* 0x004fc80000000000 */
[----:B-1----:R-:W-:-:S04]  /*11520*/  IMAD R5, R16, 0x8, R3 ;  /* 0x0000000810057824 */ /* 0x002fc800078e0203 */
[----:B------:R-:W1:Y:S02]  /*11530*/  SYNCS.PHASECHK.TRANS64.TRYWAIT P0, [R5+URZ], R4 ;  /* 0x00000004050075a7 */ /* 0x000e64000800017f */
[----:B-1----:R-:W-:Y:S05]  /*11540*/  @!P0 BRA `(.L_x_6039) ;  /* 0x0000000800288947 */ /* 0x002fea0003800000 */
.L_x_6063:
[----:B------:R-:W-:-:S07]  /*11550*/  IMAD R3, R2, 0x8, R3 ;  /* 0x0000000802037824 */ /* 0x000fce00078e0203 */
.L_x_6040:
[----:B--2---:R2:W3:Y:S02]  /*11560*/  SYNCS.PHASECHK.TRANS64.TRYWAIT P0, [R3+URZ], R0 ;  /* 0x00000000030075a7 */ /* 0x0044e4000800017f */
[----:B---3--:R-:W-:Y:S05]  /*11570*/  @!P0 NANOSLEEP.SYNCS 0x989680 ;  /* 0x009896800000895d */ /* 0x008fea0003900000 */
[----:B------:R-:W3:Y:S02]  /*11580*/  @!P0 SYNCS.PHASECHK.TRANS64 P0, [R3+URZ], R0 ;  /* 0x00000000030085a7 */ /* 0x000ee4000800007f */
[----:B---3--:R-:W-:Y:S05]  /*11590*/  @!P0 BRA `(.L_x_6040) ;  /* 0xfffffffc00f08947 */ /* 0x008fea000383ffff */
.L_x_6034:
[----:B------:R-:W-:Y:S05]  /*115a0*/  BSYNC B0 ;  /* 0x0000000000007941 */ /* 0x000fea0003800000 */
.L_x_6033:
[----:B------:R-:W-:Y:S05]  /*115b0*/  EXIT ;  /* 0x000000000000794d */ /* 0x000fea0003800000 */
.L_x_5940:
[----:B-1----:R-:W-:-:S04]  /*115c0*/  MOV R0, UR37 ;  /* 0x0000002500007c02 */ /* 0x002fc80008000f00 */
[----:B------:R1:W2:Y:S03]  /*115d0*/  SYNCS.PHASECHK.TRANS64.TRYWAIT P1, [R0+URZ+0x38800], R3 ;  /* 0x03880003000075a7 */ /* 0x0002a6000802017f */
[----:B--2---:R-:W-:Y:S05]  /*115e0*/  @!P1 NANOSLEEP.SYNCS 0x989680 ;  /* 0x009896800000995d */ /* 0x004fea0003900000 */
[----:B------:R-:W2:Y:S02]  /*115f0*/  @!P1 SYNCS.PHASECHK.TRANS64 P1, [R0+URZ+0x38800], R3 ;  /* 0x03880003000095a7 */ /* 0x000ea4000802007f */
[----:B--2---:R-:W-:Y:S05]  /*11600*/  @!P1 BRA `(.L_x_5940) ;  /* 0xfffffffc00ec9947 */ /* 0x004fea000383ffff */
[----:B------:R-:W-:Y:S05]  /*11610*/  BRA `(.L_x_6041) ;  /* 0xffffff1800e07947 */ /* 0x000fea000383ffff */
.L_x_5944:
[----:B---3--:R3:W4:Y:S02]  /*11620*/  SYNCS.PHASECHK.TRANS64.TRYWAIT P1, [R5+URZ+0x38830], R8 ;  /* 0x03883008050075a7 */ /* 0x008724000802017f */
[----:B----4-:R-:W-:Y:S05]  /*11630*/  @!P1 NANOSLEEP.SYNCS 0x989680 ;  /* 0x009896800000995d */ /* 0x010fea0003900000 */
[----:B------:R-:W4:Y:S02]  /*11640*/  @!P1 SYNCS.PHASECHK.TRANS64 P1, [R5+URZ+0x38830], R8 ;  /* 0x03883008050095a7 */ /* 0x000f24000802007f */
[----:B----4-:R-:W-:Y:S05]  /*11650*/  @!P1 BRA `(.L_x_5944) ;  /* 0xfffffffc00f09947 */ /* 0x010fea000383ffff */
[----:B------:R-:W-:Y:S05]  /*11660*/  BRA `(.L_x_5943) ;  /* 0xffffff1800f47947 */ /* 0x000fea000383ffff */
.L_x_5945:
[----:B-1----:R-:W-:-:S04]  /*11670*/  IMAD.U32 R4, RZ, RZ, UR37 ;  /* 0x00000025ff047e24 */ /* 0x002fc8000f8e00ff */
[----:B------:R1:W4:Y:S03]  /*11680*/  SYNCS.PHASECHK.TRANS64.TRYWAIT P1, [R4+URZ+0x38810], R3 ;  /* 0x03881003040075a7 */ /* 0x000326000802017f */
[----:B----4-:R-:W-:Y:S05]  /*11690*/  @!P1 NANOSLEEP.SYNCS 0x989680 ;  /* 0x009896800000995d */ /* 0x010fea0003900000 */
[----:B------:R-:W4:Y:S02]  /*116a0*/  @!P1 SYNCS.PHASECHK.TRANS64 P1, [R4+URZ+0x38810], R3 ;  /* 0x03881003040095a7 */ /* 0x000f24000802007f */
[----:B----4-:R-:W-:Y:S05]  /*116b0*/  @!P1 BRA `(.L_x_5945) ;  /* 0xfffffffc00ec9947 */ /* 0x010fea000383ffff */
[----:B------:R-:W-:Y:S05]  /*116c0*/  BRA `(.L_x_6042) ;  /* 0xffffff1c007c7947 */ /* 0x000fea000383ffff */
.L_x_5949:
[----:B------:R1:W1:Y:S02]  /*116d0*/  SYNCS.PHASECHK.TRANS64.TRYWAIT P1, [R5+URZ+0x38850], R8 ;  /* 0x03885008050075a7 */ /* 0x000264000802017f */
[----:B-1----:R-:W-:Y:S05]  /*116e0*/  @!P1 NANOSLEEP.SYNCS 0x989680 ;  /* 0x009896800000995d */ /* 0x002fea0003900000 */
[----:B------:R-:W1:Y:S02]  /*116f0*/  @!P1 SYNCS.PHASECHK.TRANS64 P1, [R5+URZ+0x38850], R8 ;  /* 0x03885008050095a7 */ /* 0x000e64000802007f */
[----:B-1----:R-:W-:Y:S05]  /*11700*/  @!P1 BRA `(.L_x_5949) ;  /* 0xfffffffc00f09947 */ /* 0x002fea000383ffff */
[----:B------:R-:W-:Y:S05]  /*11710*/  BRA `(.L_x_5948) ;  /* 0xffffff1c00b07947 */ /* 0x000fea000383ffff */
.L_x_5954:
[----:B--2---:R2:W3:Y:S02]  /*11720*/  SYNCS.PHASECHK.TRANS64.TRYWAIT P2, [R10+URZ+0x38830], R7 ;  /* 0x038830070a0075a7 */ /* 0x0044e4000804017f */
[----:B---3--:R-:W-:Y:S05]  /*11730*/  @!P2 NANOSLEEP.SYNCS 0x989680 ;  /* 0x009896800000a95d */ /* 0x008fea0003900000 */
[----:B------:R-:W3:Y:S02]  /*11740*/  @!P2 SYNCS.PHASECHK.TRANS64 P2, [R10+URZ+0x38830], R7 ;  /* 0x038830070a00a5a7 */ /* 0x000ee4000804007f */
[----:B---3--:R-:W-:Y:S05]  /*11750*/  @!P2 BRA `(.L_x_5954) ;  /* 0xfffffffc00f0a947 */ /* 0x008fea000383ffff */
[----:B------:R-:W-:Y:S05]  /*11760*/  BRA `(.L_x_5953) ;  /* 0xffffff44009c7947 */ /* 0x000fea000383ffff */
.L_x_5958:
[----:B----4-:R4:W1:Y:S02]  /*11770*/  SYNCS.PHASECHK.TRANS64.TRYWAIT P2, [R10+URZ+0x38850], R7 ;  /* 0x038850070a0075a7 */ /* 0x010864000804017f */
[----:B-1----:R-:W-:Y:S05]  /*11780*/  @!P2 NANOSLEEP.SYNCS 0x989680 ;  /* 0x009896800000a95d */ /* 0x002fea0003900000 */
[----:B------:R-:W1:Y:S02]  /*11790*/  @!P2 SYNCS.PHASECHK.TRANS64 P2, [R10+URZ+0x38850], R7 ;  /* 0x038850070a00a5a7 */ /* 0x000e64000804007f */
[----:B-1----:R-:W-:Y:S05]  /*117a0*/  @!P2 BRA `(.L_x_5958) ;  /* 0xfffffffc00f0a947 */ /* 0x002fea000383ffff */
[----:B------:R-:W-:Y:S05]  /*117b0*/  BRA `(.L_x_5957) ;  /* 0xffffff4400f87947 */ /* 0x000fea000383ffff */
.L_x_5964:
[----:B--2---:R2:W3:Y:S02]  /*117c0*/  SYNCS.PHASECHK.TRANS64.TRYWAIT P2, [R9+URZ+0x38830], R8 ;  /* 0x03883008090075a7 */ /* 0x0044e4000804017f */
[----:B---3--:R-:W-:Y:S05]  /*117d0*/  @!P2 NANOSLEEP.SYNCS 0x989680 ;  /* 0x009896800000a95d */ /* 0x008fea0003900000 */
[----:B------:R-:W3:Y:S02]  /*117e0*/  @!P2 SYNCS.PHASECHK.TRANS64 P2, [R9+URZ+0x38830], R8 ;  /* 0x038830080900a5a7 */ /* 0x000ee4000804007f */
[----:B---3--:R-:W-:Y:S05]  /*117f0*/  @!P2 BRA `(.L_x_5964) ;  /* 0xfffffffc00f0a947 */ /* 0x008fea000383ffff */
[----:B------:R-:W-:Y:S05]  /*11800*/  BRA `(.L_x_5963) ;  /* 0xffffff7800087947 */ /* 0x000fea000383ffff */
.L_x_5968:
[----:B----4-:R4:W1:Y:S02]  /*11810*/  SYNCS.PHASECHK.TRANS64.TRYWAIT P2, [R9+URZ+0x38850], R8 ;  /* 0x03885008090075a7 */ /* 0x010864000804017f */
[----:B-1----:R-:W-:Y:S05]  /*11820*/  @!P2 NANOSLEEP.SYNCS 0x989680 ;  /* 0x009896800000a95d */ /* 0x002fea0003900000 */
[----:B------:R-:W1:Y:S02]  /*11830*/  @!P2 SYNCS.PHASECHK.TRANS64 P2, [R9+URZ+0x38850], R8 ;  /* 0x038850080900a5a7 */ /* 0x000e64000804007f */
[----:B-1----:R-:W-:Y:S05]  /*11840*/  @!P2 BRA `(.L_x_5968) ;  /* 0xfffffffc00f0a947 */ /* 0x002fea000383ffff */
[----:B------:R-:W-:Y:S05]  /*11850*/  BRA `(.L_x_5967) ;  /* 0xffffff7800647947 */ /* 0x000fea000383ffff */
.L_x_5990:
        /* <DEDUP_REMOVED lines=10> */
.L_x_6043:
[----:B------:R-:W-:Y:S05]  /*11900*/  BRA `(.L_x_6044) ;  /* 0xffffffd000fc7947 */ /* 0x000fea000383ffff */
.L_x_5991:
[----:B------:R-:W-:Y:S01]  /*11910*/  BSSY B0, `(.L_x_6045) ;  /* 0x0000006000007945 */ /* 0x000fe20003800000 */
[----:B------:R-:W-:-:S07]  /*11920*/  IMAD.MOV.U32 R15, RZ, RZ, -0x1 ;  /* 0xffffffffff0f7424 */ /* 0x000fce00078e00ff */
[----:B------:R-:W-:Y:S05]  /*11930*/  WARPSYNC.COLLECTIVE R15, `(.L_x_6046) ;  /* 0x000000000f0c7348 */ /* 0x000fea0003c00000 */
[----:B------:R-:W-:Y:S02]  /*11940*/  ELECT P6, UR62, PT ;  /* 0x00000000003e782f */ /* 0x000fe400038c0000 */
[----:B------:R-:W-:Y:S01]  /*11950*/  MOV R14, UR62 ;  /* 0x0000003e000e7c02 */ /* 0x000fe20008000f00 */
[----:B------:R-:W-:Y:S10]  /*11960*/  ENDCOLLECTIVE ;  /* 0x000000000000791b */ /* 0x000ff40003800000 */
.L_x_6046:
[----:B------:R-:W-:Y:S05]  /*11970*/  BSYNC B0 ;  /* 0x0000000000007941 */ /* 0x000fea0003800000 */
.L_x_6045:
[----:B------:R-:W-:Y:S05]  /*11980*/  BRA `(.L_x_6047) ;  /* 0xffffffd000ec7947 */ /* 0x000fea000383ffff */
.L_x_5994:
[----:B-1----:R1:W2:Y:S02]  /*11990*/  SYNCS.PHASECHK.TRANS64.TRYWAIT P2, [R8+URZ+0x38840], R5 ;  /* 0x03884005080075a7 */ /* 0x0022a4000804017f */
[----:B--2---:R-:W-:Y:S05]  /*119a0*/  @!P2 NANOSLEEP.SYNCS 0x989680 ;  /* 0x009896800000a95d */ /* 0x004fea0003900000 */
[----:B------:R-:W2:Y:S02]  /*119b0*/  @!P2 SYNCS.PHASECHK.TRANS64 P2, [R8+URZ+0x38840], R5 ;  /* 0x038840050800a5a7 */ /* 0x000ea4000804007f */
[----:B--2---:R-:W-:Y:S05]  /*119c0*/  @!P2 BRA `(.L_x_5994) ;  /* 0xfffffffc00f0a947 */ /* 0x004fea000383ffff */
[----:B------:R-:W-:Y:S05]  /*119d0*/  BRA `(.L_x_6048) ;  /* 0xffffffd400487947 */ /* 0x000fea000383ffff */
.L_x_5998:
[----:B-1----:R-:W-:-:S04]  /*119e0*/  IMAD.U32 R8, RZ, RZ, UR38 ;  /* 0x00000026ff087e24 */ /* 0x002fc8000f8e00ff */
[----:B------:R1:W2:Y:S03]  /*119f0*/  SYNCS.PHASECHK.TRANS64.TRYWAIT P2, [R8+URZ+0x38820], R5 ;  /* 0x03882005080075a7 */ /* 0x0002a6000804017f */
[----:B--2---:R-:W-:Y:S05]  /*11a00*/  @!P2 NANOSLEEP.SYNCS 0x989680 ;  /* 0x009896800000a95d */ /* 0x004fea0003900000 */
[----:B------:R-:W2:Y:S02]  /*11a10*/  @!P2 SYNCS.PHASECHK.TRANS64 P2, [R8+URZ+0x38820], R5 ;  /* 0x038820050800a5a7 */ /* 0x000ea4000804007f */
[----:B--2---:R-:W-:Y:S05]  /*11a20*/  @!P2 BRA `(.L_x_5998) ;  /* 0xfffffffc00eca947 */ /* 0x004fea000383ffff */
[----:B------:R-:W-:Y:S05]  /*11a30*/  BRA `(.L_x_6049) ;  /* 0xffffffd800bc7947 */ /* 0x000fea000383ffff */
.L_x_6001:
[----:B-1----:R1:W2:Y:S02]  /*11a40*/  SYNCS.PHASECHK.TRANS64.TRYWAIT P2, [R5+URZ+0x38860], R8 ;  /* 0x03886008050075a7 */ /* 0x0022a4000804017f */
[----:B--2---:R-:W-:Y:S05]  /*11a50*/  @!P2 NANOSLEEP.SYNCS 0x989680 ;  /* 0x009896800000a95d */ /* 0x004fea0003900000 */
[----:B------:R-:W2:Y:S02]  /*11a60*/  @!P2 SYNCS.PHASECHK.TRANS64 P2, [R5+URZ+0x38860], R8 ;  /* 0x038860080500a5a7 */ /* 0x000ea4000804007f */
[----:B--2---:R-:W-:Y:S05]  /*11a70*/  @!P2 BRA `(.L_x_6001) ;  /* 0xfffffffc00f0a947 */ /* 0x004fea000383ffff */
[----:B------:R-:W-:Y:S05]  /*11a80*/  BRA `(.L_x_6050) ;  /* 0xffffffd800d07947 */ /* 0x000fea000383ffff */
.L_x_6008:
[----:B-1----:R1:W2:Y:S02]  /*11a90*/  SYNCS.PHASECHK.TRANS64.TRYWAIT P3, [R2+URZ+0x38840], R3 ;  /* 0x03884003020075a7 */ /* 0x0022a4000806017f */
[----:B--2---:R-:W-:Y:S05]  /*11aa0*/  @!P3 NANOSLEEP.SYNCS 0x989680 ;  /* 0x009896800000b95d */ /* 0x004fea0003900000 */
[----:B------:R-:W2:Y:S02]  /*11ab0*/  @!P3 SYNCS.PHASECHK.TRANS64 P3, [R2+URZ+0x38840], R3 ;  /* 0x038840030200b5a7 */ /* 0x000ea4000806007f */
[----:B--2---:R-:W-:Y:S05]  /*11ac0*/  @!P3 BRA `(.L_x_6008) ;  /* 0xfffffffc00f0b947 */ /* 0x004fea000383ffff */
[----:B------:R-:W-:Y:S05]  /*11ad0*/  BRA `(.L_x_6051) ;  /* 0xffffffe000547947 */ /* 0x000fea000383ffff */
.L_x_6010:
[----:B--2---:R2:W3:Y:S02]  /*11ae0*/  SYNCS.PHASECHK.TRANS64.TRYWAIT P3, [R2+URZ+0x38860], R3 ;  /* 0x03886003020075a7 */ /* 0x0044e4000806017f */
[----:B---3--:R-:W-:Y:S05]  /*11af0*/  @!P3 NANOSLEEP.SYNCS 0x989680 ;  /* 0x009896800000b95d */ /* 0x008fea0003900000 */
[----:B------:R-:W3:Y:S02]  /*11b00*/  @!P3 SYNCS.PHASECHK.TRANS64 P3, [R2+URZ+0x38860], R3 ;  /* 0x038860030200b5a7 */ /* 0x000ee4000806007f */
[----:B---3--:R-:W-:Y:S05]  /*11b10*/  @!P3 BRA `(.L_x_6010) ;  /* 0xfffffffc00f0b947 */ /* 0x008fea000383ffff */
[----:B------:R-:W-:Y:S05]  /*11b20*/  BRA `(.L_x_6052) ;  /* 0xffffffe0009c7947 */ /* 0x000fea000383ffff */
.L_x_6016:
[----:B-1----:R1:W2:Y:S02]  /*11b30*/  SYNCS.PHASECHK.TRANS64.TRYWAIT P3, [R3+URZ+0x38840], R2 ;  /* 0x03884002030075a7 */ /* 0x0022a4000806017f */
[----:B--2---:R-:W-:Y:S05]  /*11b40*/  @!P3 NANOSLEEP.SYNCS 0x989680 ;  /* 0x009896800000b95d */ /* 0x004fea0003900000 */
[----:B------:R-:W2:Y:S02]  /*11b50*/  @!P3 SYNCS.PHASECHK.TRANS64 P3, [R3+URZ+0x38840], R2 ;  /* 0x038840020300b5a7 */ /* 0x000ea4000806007f */
[----:B--2---:R-:W-:Y:S05]  /*11b60*/  @!P3 BRA `(.L_x_6016) ;  /* 0xfffffffc00f0b947 */ /* 0x004fea000383ffff */
[----:B------:R-:W-:Y:S05]  /*11b70*/  BRA `(.L_x_6053) ;  /* 0xffffffe8000c7947 */ /* 0x000fea000383ffff */
.L_x_6018:
[----:B---3--:R3:W4:Y:S02]  /*11b80*/  SYNCS.PHASECHK.TRANS64.TRYWAIT P3, [R3+URZ+0x38860], R2 ;  /* 0x03886002030075a7 */ /* 0x008724000806017f */
[----:B----4-:R-:W-:Y:S05]  /*11b90*/  @!P3 NANOSLEEP.SYNCS 0x989680 ;  /* 0x009896800000b95d */ /* 0x010fea0003900000 */
[----:B------:R-:W4:Y:S02]  /*11ba0*/  @!P3 SYNCS.PHASECHK.TRANS64 P3, [R3+URZ+0x38860], R2 ;  /* 0x038860020300b5a7 */ /* 0x000f24000806007f */
[----:B----4-:R-:W-:Y:S05]  /*11bb0*/  @!P3 BRA `(.L_x_6018) ;  /* 0xfffffffc00f0b947 */ /* 0x010fea000383ffff */
[----:B------:R-:W-:Y:S05]  /*11bc0*/  BRA `(.L_x_6054) ;  /* 0xffffffe800547947 */ /* 0x000fea000383ffff */
.L_x_6023:
[----:B-1----:R1:W2:Y:S02]  /*11bd0*/  SYNCS.PHASECHK.TRANS64.TRYWAIT P3, [R2+URZ+0x38840], R3 ;  /* 0x03884003020075a7 */ /* 0x0022a4000806017f */
[----:B--2---:R-:W-:Y:S05]  /*11be0*/  @!P3 NANOSLEEP.SYNCS 0x989680 ;  /* 0x009896800000b95d */ /* 0x004fea0003900000 */
[----:B------:R-:W2:Y:S02]  /*11bf0*/  @!P3 SYNCS.PHASECHK.TRANS64 P3, [R2+URZ+0x38840], R3 ;  /* 0x038840030200b5a7 */ /* 0x000ea4000806007f */
[----:B--2---:R-:W-:Y:S05]  /*11c00*/  @!P3 BRA `(.L_x_6023) ;  /* 0xfffffffc00f0b947 */ /* 0x004fea000383ffff */
[----:B------:R-:W-:Y:S05]  /*11c10*/  BRA `(.L_x_6055) ;  /* 0xffffffec00ac7947 */ /* 0x000fea000383ffff */
.L_x_6025:
[----:B---3--:R3:W4:Y:S02]  /*11c20*/  SYNCS.PHASECHK.TRANS64.TRYWAIT P3, [R2+URZ+0x38860], R3 ;  /* 0x03886003020075a7 */ /* 0x008724000806017f */
[----:B----4-:R-:W-:Y:S05]  /*11c30*/  @!P3 NANOSLEEP.SYNCS 0x989680 ;  /* 0x009896800000b95d */ /* 0x010fea0003900000 */
[----:B------:R-:W4:Y:S02]  /*11c40*/  @!P3 SYNCS.PHASECHK.TRANS64 P3, [R2+URZ+0x38860], R3 ;  /* 0x038860030200b5a7 */ /* 0x000f24000806007f */
[----:B----4-:R-:W-:Y:S05]  /*11c50*/  @!P3 BRA `(.L_x_6025) ;  /* 0xfffffffc00f0b947 */ /* 0x010fea000383ffff */
[----:B------:R-:W-:Y:S05]  /*11c60*/  BRA `(.L_x_6056) ;  /* 0xffffffec00f47947 */ /* 0x000fea000383ffff */
.L_x_6030:
[----:B------:R-:W-:Y:S01]  /*11c70*/  BSSY B0, `(.L_x_6057) ;  /* 0x0000007000007945 */ /* 0x000fe20003800000 */
[----:B--2---:R-:W-:Y:S01]  /*11c80*/  MOV R12, RZ ;  /* 0x000000ff000c7202 */ /* 0x004fe20000000f00 */
[----:B------:R-:W-:Y:S02]  /*11c90*/  IMAD.MOV.U32 R11, RZ, RZ, 0x1f ;  /* 0x0000001fff0b7424 */ /* 0x000fe400078e00ff */
[----:B------:R-:W-:-:S07]  /*11ca0*/  IMAD.MOV.U32 R15, RZ, RZ, -0x1 ;  /* 0xffffffffff0f7424 */ /* 0x000fce00078e00ff */
[----:B-1-34-:R-:W-:Y:S05]  /*11cb0*/  WARPSYNC.COLLECTIVE R15, `(.L_x_6058) ;  /* 0x000000000f087348 */ /* 0x01afea0003c00000 */
[----:B------:R2:W1:Y:S02]  /*11cc0*/  SHFL.IDX P6, R14, R13, R12, R11 ;  /* 0x0000000c0d0e7389 */ /* 0x00046400000c000b */
[----:B-1234-:R-:W-:Y:S01]  /*11cd0*/  ENDCOLLECTIVE ;  /* 0x000000000000791b */ /* 0x01efe20003800000 */
.L_x_6058:
[----:B------:R-:W-:Y:S05]  /*11ce0*/  BSYNC B0 ;  /* 0x0000000000007941 */ /* 0x000fea0003800000 */
.L_x_6057:
[----:B------:R-:W-:Y:S05]  /*11cf0*/  BRA `(.L_x_6059) ;  /* 0xfffffff400287947 */ /* 0x000fea000383ffff */
.L_x_6032:
[----:B-1----:R1:W2:Y:S02]  /*11d00*/  SYNCS.PHASECHK.TRANS64.TRYWAIT P0, [R7+URZ+0x38820], R0 ;  /* 0x03882000070075a7 */ /* 0x0022a4000800017f */
[----:B--2---:R-:W-:Y:S05]  /*11d10*/  @!P0 NANOSLEEP.SYNCS 0x989680 ;  /* 0x009896800000895d */ /* 0x004fea0003900000 */
[----:B------:R-:W2:Y:S02]  /*11d20*/  @!P0 SYNCS.PHASECHK.TRANS64 P0, [R7+URZ+0x38820], R0 ;  /* 0x03882000070085a7 */ /* 0x000ea4000800007f */
[----:B--2---:R-:W-:Y:S05]  /*11d30*/  @!P0 BRA `(.L_x_6032) ;  /* 0xfffffffc00f08947 */ /* 0x004fea000383ffff */
[----:B------:R-:W-:Y:S05]  /*11d40*/  BRA `(.L_x_6060) ;  /* 0xfffffff400707947 */ /* 0x000fea000383ffff */
.L_x_6036:
[----:B-1----:R1:W2:Y:S02]  /*11d50*/  SYNCS.PHASECHK.TRANS64.TRYWAIT P0, [R5+URZ], R4 ;  /* 0x00000004050075a7 */ /* 0x0022a4000800017f */
[----:B--2---:R-:W-:Y:S05]  /*11d60*/  @!P0 NANOSLEEP.SYNCS 0x989680 ;  /* 0x009896800000895d */ /* 0x004fea0003900000 */
[----:B------:R-:W2:Y:S02]  /*11d70*/  @!P0 SYNCS.PHASECHK.TRANS64 P0, [R5+URZ], R4 ;  /* 0x00000004050085a7 */ /* 0x000ea4000800007f */
[----:B--2---:R-:W-:Y:S05]  /*11d80*/  @!P0 BRA `(.L_x_6036) ;  /* 0xfffffffc00f08947 */ /* 0x004fea000383ffff */
[----:B------:R-:W-:Y:S05]  /*11d90*/  BRA `(.L_x_6061) ;  /* 0xfffffff400cc7947 */ /* 0x000fea000383ffff */
.L_x_6037:
[----:B--2---:R2:W3:Y:S02]  /*11da0*/  SYNCS.PHASECHK.TRANS64.TRYWAIT P0, [R3+URZ], R0 ;  /* 0x00000000030075a7 */ /* 0x0044e4000800017f */
[----:B---3--:R-:W-:Y:S05]  /*11db0*/  @!P0 NANOSLEEP.SYNCS 0x989680 ;  /* 0x009896800000895d */ /* 0x008fea0003900000 */
[----:B------:R-:W3:Y:S02]  /*11dc0*/  @!P0 SYNCS.PHASECHK.TRANS64 P0, [R3+URZ], R0 ;  /* 0x00000000030085a7 */ /* 0x000ee4000800007f */
[----:B---3--:R-:W-:Y:S05]  /*11dd0*/  @!P0 BRA `(.L_x_6037) ;  /* 0xfffffffc00f08947 */ /* 0x008fea000383ffff */
[----:B------:R-:W-:Y:S05]  /*11de0*/  BRA `(.L_x_6062) ;  /* 0xfffffff400c07947 */ /* 0x000fea000383ffff */
.L_x_6039:
[----:B-1----:R1:W2:Y:S02]  /*11df0*/  SYNCS.PHASECHK.TRANS64.TRYWAIT P0, [R5+URZ], R4 ;  /* 0x00000004050075a7 */ /* 0x0022a4000800017f */
[----:B--2---:R-:W-:Y:S05]  /*11e00*/  @!P0 NANOSLEEP.SYNCS 0x989680 ;  /* 0x009896800000895d */ /* 0x004fea0003900000 */
[----:B------:R-:W2:Y:S02]  /*11e10*/  @!P0 SYNCS.PHASECHK.TRANS64 P0, [R5+URZ], R4 ;  /* 0x00000004050085a7 */ /* 0x000ea4000800007f */
[----:B--2---:R-:W-:Y:S05]  /*11e20*/  @!P0 BRA `(.L_x_6039) ;  /* 0xfffffffc00f08947 */ /* 0x004fea000383ffff */
[----:B------:R-:W-:Y:S05]  /*11e30*/  BRA `(.L_x_6063) ;  /* 0xfffffff400c47947 */ /* 0x000fea000383ffff */
.L_x_6064:
        /* <DEDUP_REMOVED lines=12> */
.L_x_11953:


//--------------------- .text._ZN7cutlass13device_kernelIN5flash11enable_sm90INS1_16FlashAttnFwdSm90INS1_25CollectiveMainloopFwdSm90ILi2EN4cute5tupleIJNS5_1CILi1EEES8_S8_EEENS6_IJNS7_ILi64EEESA_SA_EEELi512ENS_10bfloat16_tEfNS_4arch4Sm90ELb1ELb0ELb0ELb1ELb0ELb0ELb0ELb0ELb0ELb0ELb0ELb0EEENS1_21CollectiveEpilogueFwdINS6_IJSA_NS7_ILi512EEESA_EEES9_SC_SE_Li256ELb1ELb0ELb0ELb0EEENS1_36VarlenDynamicPersistentTileSchedulerILi64ELi64ELi256ELi32ELb0ELb0ELb1ELb1ELb1ELb1EEEEEEEEEvNT_6ParamsE --------------------------
	.section	.text._ZN7cutlass13device_kernelIN5flash11enable_sm90INS1_16FlashAttnFwdSm90INS1_25CollectiveMainloopFwdSm90ILi2EN4cute5tupleIJNS5_1CILi1EEES8_S8_EEENS6_IJNS7_ILi64EEESA_SA_EEELi512ENS_10bfloat16_tEfNS_4arch4Sm90ELb1ELb0ELb0ELb1ELb0ELb0ELb0ELb0ELb0ELb0ELb0ELb0EEENS1_21CollectiveEpilogueFwdINS6_IJSA_NS7_ILi512EEESA_EEES9_SC_SE_Li256ELb1ELb0ELb0ELb0EEENS1_36VarlenDynamicPersistentTileSchedulerILi64ELi64ELi256ELi32ELb0ELb0ELb1ELb1ELb1ELb1EEEEEEEEEvNT_6ParamsE,"ax",@progbits
	.align	128
.text._ZN7cutlass13device_kernelIN5flash11enable_sm90INS1_16FlashAttnFwdSm90INS1_25CollectiveMainloopFwdSm90ILi2EN4cute5tupleIJNS5_1CILi1EEES8_S8_EEENS6_IJNS7_ILi64EEESA_SA_EEELi512ENS_10bfloat16_tEfNS_4arch4Sm90ELb1ELb0ELb0ELb1ELb0ELb0ELb0ELb0ELb0ELb0ELb0ELb0EEENS1_21CollectiveEpilogueFwdINS6_IJSA_NS7_ILi512EEESA_EEES9_SC_SE_Li256ELb1ELb0ELb0ELb0EEENS1_36VarlenDynamicPersistentTileSchedulerILi64ELi64ELi256ELi32ELb0ELb0ELb1ELb1ELb1ELb1EEEEEEEEEvNT_6ParamsE:
        .type           _ZN7cutlass13device_kernelIN5flash11enable_sm90INS1_16FlashAttnFwdSm90INS1_25CollectiveMainloopFwdSm90ILi2EN4cute5tupleIJNS5_1CILi1EEES8_S8_EEENS6_IJNS7_ILi64EEESA_SA_EEELi512ENS_10bfloat16_tEfNS_4arch4Sm90ELb1ELb0ELb0ELb1ELb0ELb0ELb0ELb0ELb0ELb0ELb0ELb0EEENS1_21CollectiveEpilogueFwdINS6_IJSA_NS7_ILi512EEESA_EEES9_SC_SE_Li256ELb1ELb0ELb0ELb0EEENS1_36VarlenDynamicPersistentTileSchedulerILi64ELi64ELi256ELi32ELb0ELb0ELb1ELb1ELb1ELb1EEEEEEEEEvNT_6ParamsE,@function
        .size           _ZN7cutlass13device_kernelIN5flash11enable_sm90INS1_16FlashAttnFwdSm90INS1_25CollectiveMainloopFwdSm90ILi2EN4cute5tupleIJNS5_1CILi1EEES8_S8_EEENS6_IJNS7_ILi64EEESA_SA_EEELi512ENS_10bfloat16_tEfNS_4arch4Sm90ELb1ELb0ELb0ELb1ELb0ELb0ELb0ELb0ELb0ELb0ELb0ELb0EEENS1_21CollectiveEpilogueFwdINS6_IJSA_NS7_ILi512EEESA_EEES9_SC_SE_Li256ELb1ELb0ELb0ELb0EEENS1_36VarlenDynamicPersistentTileSchedulerILi64ELi64ELi256ELi32ELb0ELb0ELb1ELb1ELb1ELb1EEEEEEEEEvNT_6ParamsE,(.L_x_11954 - _ZN7cutlass13device_kernelIN5flash11enable_sm90INS1_16FlashAttnFwdSm90INS1_25CollectiveMainloopFwdSm90ILi2EN4cute5tupleIJNS5_1CILi1EEES8_S8_EEENS6_IJNS7_ILi64EEESA_SA_EEELi512ENS_10bfloat16_tEfNS_4arch4Sm90ELb1ELb0ELb0ELb1ELb0ELb0ELb0ELb0ELb0ELb0ELb0ELb0EEENS1_21CollectiveEpilogueFwdINS6_IJSA_NS7_ILi512EEESA_EEES9_SC_SE_Li256ELb1ELb0ELb0ELb0EEENS1_36VarlenDynamicPersistentTileSchedulerILi64ELi64ELi256ELi32ELb0ELb0ELb1ELb1ELb1ELb1EEEEEEEEEvNT_6ParamsE)
        .other          _ZN7cutlass13device_kernelIN5flash11enable_sm90INS1_16FlashAttnFwdSm90INS1_25CollectiveMainloopFwdSm90ILi2EN4cute5tupleIJNS5_1CILi1EEES8_S8_EEENS6_IJNS7_ILi64EEESA_SA_EEELi512ENS_10bfloat16_tEfNS_4arch4Sm90ELb1ELb0ELb0ELb1ELb0ELb0ELb0ELb0ELb0ELb0ELb0ELb0EEENS1_21CollectiveEpilogueFwdINS6_IJSA_NS7_ILi512EEESA_EEES9_SC_SE_Li256ELb1ELb0ELb0ELb0EEENS1_36VarlenDynamicPersistentTileSchedulerILi64ELi64ELi256ELi32ELb0ELb0ELb1ELb1ELb1ELb1EEEEEEEEEvNT_6ParamsE,@"STO_CUDA_ENTRY STV_DEFAULT"
_ZN7cutlass13device_kernelIN5flash11enable_sm90INS1_16FlashAttnFwdSm90INS1_25CollectiveMainloopFwdSm90ILi2EN4cute5tupleIJNS5_1CILi1EEES8_S8_EEENS6_IJNS7_ILi64EEESA_SA_EEELi512ENS_10bfloat16_tEfNS_4arch4Sm90ELb1ELb0ELb0ELb1ELb0ELb0ELb0ELb0ELb0ELb0ELb0ELb0EEENS1_21CollectiveEpilogueFwdINS6_IJSA_NS7_ILi512EEESA_EEES9_SC_SE_Li256ELb1ELb0ELb0ELb0EEENS1_36VarlenDynamicPersistentTileSchedulerILi64ELi64ELi256ELi32ELb0ELb0ELb1ELb1ELb1ELb1EEEEEEEEEvNT_6ParamsE:
        /* <DEDUP_REMOVED lines=21> */
.L_x_6066:
[----:B------:R-:W-:Y:S05]  /*0150*/  BSYNC B0 ;  /* 0x0000000000007941 */ /* 0x000fea0003800000 */
.L_x_6065:
        /* <DEDUP_REMOVED lines=37> */
.L_x_6067:
        /* <DEDUP_REMOVED lines=22> */
.L_x_6068:
        /* <DEDUP_REMOVED lines=18> */
.L_x_6069:
        /* <DEDUP_REMOVED lines=22> */
.L_x_6070:
        /* <DEDUP_REMOVED lines=22> */
.L_x_6071:
[----:B------:R-:W-:Y:S01]  /*08f0*/  PLOP3.LUT P0, PT, PT, PT, UP0, 0x80, 0x0 ;  /* 0x000000000000781c */ /* 0x000fe20003f0f008 */
[----:B------:R-:W-:Y:S01]  /*0900*/  UMOV UR36, 0x1 ;  /* 0x0000000100247882 */ /* 0x000fe20000000000 */
[----:B------:R-:W-:Y:S01]  /*0910*/  NOP ;  /* 0x0000000000007918 */ /* 0x000fe20000000000 */
[----:B------:R-:W-:Y:S01]  /*0920*/  USEL UR36, UR36, 0x2, !UP0 ;  /* 0x0000000224247887 */ /* 0x000fe2000c000000 */
[----:B------:R-:W-:Y:S01]  /*0930*/  ULDC.64 UR48, c[0x0][0x208] ;  /* 0x0000820000307ab9 */ /* 0x000fe20000000a00 */
[----:B012-4-:R-:W-:Y:S08]  /*0940*/  BAR.SYNC.DEFER_BLOCKING 0x0 ;  /* 0x0000000000007b1d */ /* 0x017ff00000010000 */
[----:B------:R-:W-:Y:S05]  /*0950*/  @!P0 BRA `(.L_x_6072) ;  /* 0x000000a800b88947 */ /* 0x000fea0003800000 */
.L_x_6073:
        /* <DEDUP_REMOVED lines=20> */
[----:B------:R-:W-:Y:S01]  /*0aa0*/  MOV R23, 0x20 ;  /* 0x0000002000177802 */ /* 0x000fe20000000f00 */
[----:B------:R-:W-:Y:S01]  /*0ab0*/  ULOP3.LUT UR41, UR36, 0x1, URZ, 0xfc, !UPT ;  /* 0x0000000124297892 */ /* 0x000fe2000f8efc3f */
[----:B------:R-:W-:Y:S01]  /*0ac0*/  R2UR UR52, R13 ;  /* 0x000000000d3472ca */ /* 0x000fe200000e0000 */
[----:B------:R-:W-:Y:S01]  /*0ad0*/  UMOV UR37, URZ ;  /* 0x0000003f00257c82 */ /* 0x000fe20008000000 */
[----:B------:R-:W-:Y:S01]  /*0ae0*/  SHF.R.S32.HI R0, RZ, 0x1f, R189 ;  /* 0x0000001fff007819 */ /* 0x000fe200000114bd */
[----:B------:R-:W-:Y:S01]  /*0af0*/  UMOV UR38, URZ ;  /* 0x0000003f00267c82 */ /* 0x000fe20008000000 */
[----:B------:R-:W-:Y:S01]  /*0b00*/  R2UR UR5, R14 ;  /* 0x000000000e0572ca */ /* 0x000fe200000e0000 */
[----:B------:R-:W-:Y:S01]  /*0b10*/  UMOV UR39, URZ ;  /* 0x0000003f00277c82 */ /* 0x000fe20008000000 */
[CC--:B------:R-:W-:Y:S02]  /*0b20*/  LEA.HI R2, R0.reuse, R189.reuse, RZ, 0x4 ;  /* 0x000000bd00027211 */ /* 0x0c0fe400078f20ff */
[----:B------:R-:W-:-:S02]  /*0b30*/  LEA.HI R6, R0, R189, RZ, 0x5 ;  /* 0x000000bd00067211 */ /* 0x000fc400078f28ff */
[----:B------:R-:W-:Y:S02]  /*0b40*/  SHF.R.S32.HI R3, RZ, 0x4, R2 ;  /* 0x00000004ff037819 */ /* 0x000fe40000011402 */
[--C-:B------:R-:W-:Y:S02]  /*0b50*/  SHF.R.S32.HI R12, RZ, 0x5, R6.reuse ;  /* 0x00000005ff0c7819 */ /* 0x100fe40000011406 */
[C---:B------:R-:W-:Y:S02]  /*0b60*/  LEA.HI R5, R2.reuse, R3, RZ, 0x1 ;  /* 0x0000000302057211 */ /* 0x040fe400078f08ff */
[----:B------:R-:W-:Y:S02]  /*0b70*/  LOP3.LUT R2, R2, 0xfffffff0, RZ, 0xc0, !PT ;  /* 0xfffffff002027812 */ /* 0x000fe400078ec0ff */
[----:B------:R-:W-:Y:S02]  /*0b80*/  LOP3.LUT R8, R5, 0x1ffffffe, RZ, 0xc0, !PT ;  /* 0x1ffffffe05087812 */ /* 0x000fe400078ec0ff */
[----:B------:R-:W-:Y:S01]  /*0b90*/  SHF.R.S32.HI R5, RZ, 0x1f, R6 ;  /* 0x0000001fff057819 */ /* 0x000fe20000011406 */
[----:B------:R-:W-:Y:S01]  /*0ba0*/  IMAD.IADD R6, R189, 0x1, -R2 ;  /* 0x00000001bd067824 */ /* 0x000fe200078e0a02 */
[----:B------:R-:W-:Y:S01]  /*0bb0*/  LEA.HI R4, R0, R189, RZ, 0x7 ;  /* 0x000000bd00047211 */ /* 0x000fe200078f38ff */
[----:B------:R-:W-:Y:S01]  /*0bc0*/  IMAD.IADD R9, R3, 0x1, -R8 ;  /* 0x0000000103097824 */ /* 0x000fe200078e0a08 */
[----:B------:R-:W-:-:S02]  /*0bd0*/  LEA.HI R5, R5, R12, RZ, 0x2 ;  /* 0x0000000c05057211 */ /* 0x000fc400078f10ff */
[----:B------:R-:W-:Y:S01]  /*0be0*/  SHF.R.S32.HI R3, RZ, 0x1f, R6 ;  /* 0x0000001fff037819 */ /* 0x000fe20000011406 */
[----:B------:R-:W-:Y:S01]  /*0bf0*/  IMAD.SHL.U32 R9, R9, 0x8, RZ ;  /* 0x0000000809097824 */ /* 0x000fe200078e00ff */
        /* <DEDUP_REMOVED lines=8> */
[----:B------:R-:W-:Y:S01]  /*0c80*/  IADD3 R2, R189, -R2, RZ ;  /* 0x80000002bd027210 */ /* 0x000fe20007ffe0ff */
[----:B------:R-:W-:Y:S01]  /*0c90*/  IMAD R188, R8, 0x10, R11 ;  /* 0x0000001008bc7824 */ /* 0x000fe200078e020b */
[----:B------:R-:W-:-:S02]  /*0ca0*/  IADD3 R8, R6, -R7, RZ ;  /* 0x8000000706087210 */ /* 0x000fc40007ffe0ff */
[----:B------:R-:W-:Y:S01]  /*0cb0*/  LOP3.LUT R11, R10, 0x7ffffe00, RZ, 0xc0, !PT ;  /* 0x7ffffe000a0b7812 */ /* 0x000fe200078ec0ff */
[----:B------:R-:W-:Y:S01]  /*0cc0*/  IMAD.U32 R188, R188, 0x40, R9 ;  /* 0x00000040bcbc7824 */ /* 0x000fe200078e0009 */
[----:B------:R-:W-:Y:S01]  /*0cd0*/  SHF.R.S32.HI R3, RZ, 0x1f, R2 ;  /* 0x0000001fff037819 */ /* 0x000fe20000011402 */
[C---:B------:R-:W-:Y:S01]  /*0ce0*/  IMAD.SHL.U32 R10, R8.reuse, 0x40, RZ ;  /* 0x00000040080a7824 */ /* 0x040fe200078e00ff */
[----:B------:R-:W-:Y:S01]  /*0cf0*/  R2P PR, R8, 0x6 ;  /* 0x0000000608007804 */ /* 0x000fe20000000000 */
[----:B------:R-:W-:Y:S01]  /*0d00*/  IMAD R11, R12, 0x400, R11 ;  /* 0x000004000c0b7824 */ /* 0x000fe200078e020b */
[----:B------:R-:W-:Y:S02]  /*0d10*/  LEA.HI R5, R3, R2, RZ, 0x2 ;  /* 0x0000000203057211 */ /* 0x000fe400078f10ff */
[----:B------:R-:W-:Y:S02]  /*0d20*/  LOP3.LUT R10, R10, 0x1c0, RZ, 0xc0, !PT ;  /* 0x000001c00a0a7812 */ /* 0x000fe400078ec0ff */
[----:B------:R-:W-:-:S02]  /*0d30*/  SHF.R.S32.HI R6, RZ, 0x2, R5 ;  /* 0x00000002ff067819 */ /* 0x000fc40000011405 */
[----:B------:R-:W-:Y:S02]  /*0d40*/  LOP3.LUT R9, R10, 0x8, R9, 0xf8, !PT ;  /* 0x000000080a097812 */ /* 0x000fe400078ef809 */
[----:B------:R-:W-:Y:S02]  /*0d50*/  SHF.R.S32.HI R7, RZ, 0x1f, R5 ;  /* 0x0000001fff077819 */ /* 0x000fe40000011405 */
[----:B------:R-:W-:Y:S02]  /*0d60*/  SHF.R.U32.HI R10, RZ, 0x3, R10 ;  /* 0x00000003ff0a7819 */ /* 0x000fe4000001160a */
[----:B------:R-:W-:Y:S02]  /*0d70*/  LEA.HI R7, R7, R6, RZ, 0x3 ;  /* 0x0000000607077211 */ /* 0x000fe400078f18ff */
[----:B------:R-:W-:Y:S02]  /*0d80*/  LOP3.LUT R10, R9, R10, RZ, 0x3c, !PT ;  /* 0x0000000a090a7212 */ /* 0x000fe400078e3cff */
[----:B------:R-:W-:-:S02]  /*0d90*/  LEA.HI R3, R3, R2, RZ, 0x5 ;  /* 0x0000000203037211 */ /* 0x000fc400078f28ff */
[----:B------:R-:W-:Y:S01]  /*0da0*/  LOP3.LUT R7, R7, 0xfffffff8, RZ, 0xc0, !PT ;  /* 0xfffffff807077812 */ /* 0x000fe200078ec0ff */
[----:B------:R-:W-:Y:S01]  /*0db0*/  IMAD.IADD R10, R11, 0x1, R10 ;  /* 0x000000010b0a7824 */ /* 0x000fe200078e020a */
[----:B------:R-:W-:Y:S02]  /*0dc0*/  LOP3.LUT R5, R5, 0x7ffffffc, RZ, 0xc0, !PT ;  /* 0x7ffffffc05057812 */ /* 0x000fe400078ec0ff */
[----:B------:R-:W-:Y:S01]  /*0dd0*/  IADD3 R6, R6, -R7, RZ ;  /* 0x8000000706067210 */ /* 0x000fe20007ffe0ff */
[----:B------:R-:W-:Y:S01]  /*0de0*/  IMAD.MOV.U32 R7, RZ, RZ, R15 ;  /* 0x000000ffff077224 */ /* 0x000fe200078e000f */
[----:B------:R-:W-:Y:S01]  /*0df0*/  SHF.R.S32.HI R3, RZ, 0x5, R3 ;  /* 0x00000005ff037819 */ /* 0x000fe20000011403 */
[----:B------:R-:W-:Y:S01]  /*0e00*/  IMAD.IADD R5, R2, 0x1, -R5 ;  /* 0x0000000102057824 */ /* 0x000fe200078e0a05 */
[----:B------:R-:W-:Y:S02]  /*0e10*/  LEA.HI R0, R0, R189, RZ, 0x3 ;  /* 0x000000bd00007211 */ /* 0x000fe400078f18ff */
[----:B------:R-:W-:Y:S01]  /*0e20*/  LEA R19, R10, UR40, 0x1 ;  /* 0x000000280a137c11 */ /* 0x000fe2000f8e08ff */
[----:B------:R-:W-:Y:S01]  /*0e30*/  IMAD R2, R3, 0x10, R6 ;  /* 0x0000001003027824 */ /* 0x000fe200078e0206 */
[----:B------:R-:W-:Y:S01]  /*0e40*/  LEA.HI R4, R4, R185, RZ, 0x1 ;  /* 0x000000b904047211 */ /* 0x000fe200078f08ff */
[----:B------:R-:W-:Y:S01]  /*0e50*/  IMAD.SHL.U32 R16, R5, 0x2, RZ ;  /* 0x0000000205107824 */ /* 0x000fe200078e00ff */
[----:B------:R-:W-:Y:S01]  /*0e60*/  LOP3.LUT R6, R0, 0x1ffffff8, RZ, 0xc0, !PT ;  /* 0x1ffffff800067812 */ /* 0x000fe200078ec0ff */
[C---:B------:R-:W-:Y:S01]  /*0e70*/  VIADD R184, R19.reuse, 0x26800 ;  /* 0x0002680013b87836 */ /* 0x040fe20000000000 */
[----:B------:R-:W-:Y:S01]  /*0e80*/  LOP3.LUT R4, R4, 0xfffffe, RZ, 0xc0, !PT ;  /* 0x00fffffe04047812 */ /* 0x000fe200078ec0ff */
[----:B------:R-:W-:Y:S01]  /*0e90*/  VIADD R22, R19, 0x26840 ;  /* 0x0002684013167836 */ /* 0x000fe20000000000 */
[----:B------:R-:W-:Y:S01]  /*0ea0*/  SEL R23, R23, 0xffffffe0, !P1 ;  /* 0xffffffe017177807 */ /* 0x000fe20004800000 */
[----:B------:R-:W-:Y:S01]  /*0eb0*/  IMAD.IADD R6, R189, 0x1, -R6 ;  /* 0x00000001bd067824 */ /* 0x000fe200078e0a06 */
[----:B------:R-:W-:Y:S01]  /*0ec0*/  SHF.R.S32.HI R186, RZ, 0x3, R0 ;  /* 0x00000003ffba7819 */ /* 0x000fe20000011400 */
[----:B------:R-:W-:-:S02]  /*0ed0*/  @P2 VIADD R22, R184, 0xffffffc0 ;  /* 0xffffffc0b8162836 */ /* 0x000fc40000000000 */
[----:B------:R-:W-:Y:S01]  /*0ee0*/  IMAD.IADD R4, R185, 0x1, -R4 ;  /* 0x00000001b9047824 */ /* 0x000fe200078e0a04 */
[----:B------:R-:W-:Y:S01]  /*0ef0*/  SHF.L.U32 R17, R6, 0x3, RZ ;  /* 0x0000000306117819 */ /* 0x000fe200000006ff */
[----:B------:R-:W-:Y:S01]  /*0f00*/  IMAD.IADD R184, R184, 0x1, R23 ;  /* 0x00000001b8b87824 */ /* 0x000fe200078e0217 */
[----:B------:R-:W-:Y:S01]  /*0f10*/  IADD3 R23, R23, R22, RZ ;  /* 0x0000001617177210 */ /* 0x000fe20007ffe0ff */
[----:B------:R-:W-:-:S07]  /*0f20*/  IMAD.SHL.U32 R18, R4, 0x100, RZ ;  /* 0x0000010004127824 */ /* 0x000fce00078e00ff */
.L_x_6129:
[----:B0-----:R-:W0:Y:S01]  /*0f30*/  LDC.64 R4, c[0x0][0xc60] ;  /* 0x00031800ff047b82 */ /* 0x001e220000000a00 */
[----:B------:R-:W-:Y:S01]  /*0f40*/  ULDC.64 UR6, c[0x0][0xa28] ;  /* 0x00028a0000067ab9 */ /* 0x000fe20000000a00 */
[----:B------:R-:W-:Y:S01]  /*0f50*/  ULDC.64 UR8, c[0x0][0xa18] ;  /* 0x0002860000087ab9 */ /* 0x000fe20000000a00 */
[----:B------:R-:W-:Y:S01]  /*0f60*/  ULDC UR4, c[0x0][0x404] ;  /* 0x0001010000047ab9 */ /* 0x000fe20000000800 */
        /* <DEDUP_REMOVED lines=10> */
[----:B------:R-:W-:-:S04]  /*1010*/  @UP0 ULEA UR6, UP2, UR42, UR6, 0x2 ;  /* 0x000000062a060291 */ /* 0x000fc8000f84103f */
[----:B------:R-:W-:Y:S02]  /*1020*/  @UP0 ULEA.HI.X UR7, UR42, UR7, UR43, 0x2, UP2 ;  /* 0x000000072a070291 */ /* 0x000fe400090f142b */
[----:B------:R-:W-:Y:S01]  /*1030*/  @UP1 ULEA UR8, UP0, UR42, UR8, 0x2 ;  /* 0x000000082a081291 */ /* 0x000fe2000f80103f */
[----:B------:R-:W-:-:S03]  /*1040*/  IMAD.U32 R4, RZ, RZ, UR6 ;  /* 0x00000006ff047e24 */ /* 0x000fc6000f8e00ff */
[----:B------:R-:W-:Y:S01]  /*1050*/  @UP1 ULEA.HI.X UR9, UR42, UR9, UR43, 0x2, UP0 ;  /* 0x000000092a091291 */ /* 0x000fe200080f142b */
[----:B------:R-:W-:Y:S01]  /*1060*/  IMAD.U32 R5, RZ, RZ, UR7 ;  /* 0x00000007ff057e24 */ /* 0x000fe2000f8e00ff */
[----:B------:R-:W-:Y:S01]  /*1070*/  ULDC.64 UR6, c[0x0][0x3f8] ;  /* 0x0000fe0000067ab9 */ /* 0x000fe20000000a00 */
[----:B------:R-:W-:-:S03]  /*1080*/  IMAD.U32 R6, RZ, RZ, UR8 ;  /* 0x00000008ff067e24 */ /* 0x000fc6000f8e00ff */
[----:B------:R-:W-:Y:S01]  /*1090*/  IMAD.U32 R7, RZ, RZ, UR9 ;  /* 0x00000009ff077e24 */ /* 0x000fe2000f8e00ff */
[----:B------:R-:W2:Y:S01]  /*10a0*/  @P0 LDG.E R4, desc[UR48][R4.64] ;  /* 0x0000003004040981 */ /* 0x000ea2000c1e1900 */
[----:B------:R-:W-:Y:S01]  /*10b0*/  UISETP.NE.U32.AND UP0, UPT, UR6, URZ, UPT ;  /* 0x0000003f0600728c */ /* 0x000fe2000bf05070 */
[----:B------:R-:W-:Y:S02]  /*10c0*/  ULDC.64 UR8, c[0x0][0xa20] ;  /* 0x0002880000087ab9 */ /* 0x000fe40000000a00 */
[----:B---3--:R-:W3:Y:S01]  /*10d0*/  @P2 LDG.E R6, desc[UR48][R6.64] ;  /* 0x0000003006062981 */ /* 0x008ee2000c1e1900 */
[----:B------:R-:W-:Y:S01]  /*10e0*/  UISETP.NE.AND.EX UP0, UPT, UR7, URZ, UPT, UP0 ;  /* 0x0000003f0700728c */ /* 0x000fe2000bf05300 */
[----:B------:R-:W-:Y:S01]  /*10f0*/  ISETP.NE.U32.AND P1, PT, RZ, UR8, PT ;  /* 0x00000008ff007c0c */ /* 0x000fe2000bf25070 */
[----:B------:R-:W-:Y:S01]  /*1100*/  ULDC UR6, c[0x0][0x2e0] ;  /* 0x0000b80000067ab9 */ /* 0x000fe20000000800 */
[----:B------:R-:W-:Y:S01]  /*1110*/  UMOV UR50, URZ ;  /* 0x0000003f00327c82 */ /* 0x000fe20008000000 */
[----:B------:R-:W-:Y:S01]  /*1120*/  USEL UR4, UR4, 0x1, UP0 ;  /* 0x0000000104047887 */ /* 0x000fe20008000000 */
[----:B------:R-:W-:Y:S01]  /*1130*/  ISETP.NE.AND.EX P1, PT, RZ, UR9, PT, P1 ;  /* 0x00000009ff007c0c */ /* 0x000fe2000bf25310 */
[----:B------:R-:W-:Y:S01]  /*1140*/  ULDC UR51, c[0x0][0x288] ;  /* 0x0000a20000337ab9 */ /* 0x000fe20000000800 */
[----:B------:R-:W-:Y:S01]  /*1150*/  UMOV UR44, UR5 ;  /* 0x00000005002c7c82 */ /* 0x000fe20008000000 */
[----:B------:R-:W-:Y:S01]  /*1160*/  UIMAD UR6, UR4, UR6, URZ ;  /* 0x00000006040672a4 */ /* 0x000fe2000f8e023f */
[----:B--2---:R-:W-:-:S02]  /*1170*/  @P0 R2UR UR50, R4 ;  /* 0x00000000043202ca */ /* 0x004fc400000e0000 */
[----:B---3--:R-:W-:Y:S01]  /*1180*/  @P2 R2UR UR51, R6 ;  /* 0x00000000063322ca */ /* 0x008fe200000e0000 */
[----:B-1---5:R-:W-:-:S14]  /*1190*/  @P2 BRA `(.L_x_6074) ;  /* 0x0000000000342947 */ /* 0x022fdc0003800000 */
[----:B------:R-:W-:Y:S02]  /*11a0*/  ULDC.64 UR4, c[0x0][0xa00] ;  /* 0x0002800000047ab9 */ /* 0x000fe40000000a00 */
[----:B------:R-:W-:-:S04]  /*11b0*/  ISETP.NE.U32.AND P0, PT, RZ, UR4, PT ;  /* 0x00000004ff007c0c */ /* 0x000fc8000bf05070 */
[----:B------:R-:W-:-:S13]  /*11c0*/  ISETP.NE.AND.EX P0, PT, RZ, UR5, PT, P0 ;  /* 0x00000005ff007c0c */ /* 0x000fda000bf05300 */
[----:B------:R-:W-:Y:S05]  /*11d0*/  @!P0 BRA `(.L_x_6074) ;  /* 0x0000000000248947 */ /* 0x000fea0003800000 */
[----:B------:R-:W-:Y:S02]  /*11e0*/  ULDC.64 UR4, c[0x0][0xa00] ;  /* 0x0002800000047ab9 */ /* 0x000fe40000000a00 */
[----:B------:R-:W-:-:S06]  /*11f0*/  UIMAD.WIDE UR4, UR42, 0x4, UR4 ;  /* 0x000000042a0478a5 */ /* 0x000fcc000f8e0204 */
[----:B------:R-:W-:Y:S01]  /*1200*/  MOV R4, UR4 ;  /* 0x0000000400047c02 */ /* 0x000fe20008000f00 */
[----:B------:R-:W-:-:S05]  /*1210*/  IMAD.U32 R5, RZ, RZ, UR5 ;  /* 0x00000005ff057e24 */ /* 0x000fca000f8e00ff */
[----:B------:R-:W2:Y:S04]  /*1220*/  LDG.E R3, desc[UR48][R4.64] ;  /* 0x0000003004037981 */ /* 0x000ea8000c1e1900 */
[----:B------:R-:W3:Y:S01]  /*1230*/  LDG.E R0, desc[UR48][R4.64+0x4] ;  /* 0x0000043004007981 */ /* 0x000ee2000c1e1900 */
[----:B--2---:R-:W-:Y:S02]  /*1240*/  R2UR UR51, R3 ;  /* 0x00000000033372ca */ /* 0x004fe400000e0000 */
[----:B---3--:R-:W-:-:S13]  /*1250*/  R2UR UR4, R0 ;  /* 0x00000000000472ca */ /* 0x008fda00000e0000 */
[----:B------:R-:W-:-:S12]  /*1260*/  UIADD3 UR51, -UR51, UR4, URZ ;  /* 0x0000000433337290 */ /* 0x000fd8000fffe13f */
.L_x_6074:
[----:B------:R-:W-:Y:S01]  /*1270*/  UMOV UR45, UR52 ;  /* 0x00000034002d7c82 */ /* 0x000fe20008000000 */
[----:B------:R-:W-:Y:S05]  /*1280*/  @!P1 BRA `(.L_x_6075) ;  /* 0x00000000001c9947 */ /* 0x000fea0003800000 */
[----:B------:R-:W-:-:S04]  /*1290*/  ULEA UR4, UP0, UR42, UR8, 0x2 ;  /* 0x000000082a047291 */ /* 0x000fc8000f80103f */
[----:B------:R-:W-:Y:S02]  /*12a0*/  ULEA.HI.X UR5, UR42, UR9, UR43, 0x2, UP0 ;  /* 0x000000092a057291 */ /* 0x000fe400080f142b */
[----:B------:R-:W-:-:S04]  /*12b0*/  IMAD.U32 R4, RZ, RZ, UR4 ;  /* 0x00000004ff047e24 */ /* 0x000fc8000f8e00ff */
[----:B------:R-:W-:-:S05]  /*12c0*/  IMAD.U32 R5, RZ, RZ, UR5 ;  /* 0x00000005ff057e24 */ /* 0x000fca000f8e00ff */
[----:B------:R-:W2:Y:S02]  /*12d0*/  LDG.E R4, desc[UR48][R4.64] ;  /* 0x0000003004047981 */ /* 0x000ea4000c1e1900 */
[----:B--2---:R-:W-:Y:S01]  /*12e0*/  R2UR UR6, R4 ;  /* 0x00000000040672ca */ /* 0x004fe200000e0000 */
[----:B------:R-:W-:-:S14]  /*12f0*/  BRA `(.L_x_6076) ;  /* 0x0000000000347947 */ /* 0x000fdc0003800000 */
.L_x_6075:
[----:B------:R-:W-:Y:S02]  /*1300*/  ULDC.64 UR4, c[0x0][0xa08] ;  /* 0x0002820000047ab9 */ /* 0x000fe40000000a00 */
[----:B------:R-:W-:-:S04]  /*1310*/  ISETP.NE.U32.AND P0, PT, RZ, UR4, PT ;  /* 0x00000004ff007c0c */ /* 0x000fc8000bf05070 */
[----:B------:R-:W-:-:S13]  /*1320*/  ISETP.NE.AND.EX P0, PT, RZ, UR5, PT, P0 ;  /* 0x00000005ff007c0c */ /* 0x000fda000bf05300 */
[----:B------:R-:W-:Y:S05]  /*1330*/  @!P0 BRA `(.L_x_6076) ;  /* 0x0000000000248947 */ /* 0x000fea0003800000 */
[----:B------:R-:W-:Y:S02]  /*1340*/  ULDC.64 UR4, c[0x0][0xa08] ;  /* 0x0002820000047ab9 */ /* 0x000fe40000000a00 */
[----:B------:R-:W-:-:S06]  /*1350*/  UIMAD.WIDE UR4, UR42, 0x4, UR4 ;  /* 0x000000042a0478a5 */ /* 0x000fcc000f8e0204 */
[----:B------:R-:W-:Y:S01]  /*1360*/  IMAD.U32 R4, RZ, RZ, UR4 ;  /* 0x00000004ff047e24 */ /* 0x000fe2000f8e00ff */
[----:B------:R-:W-:-:S05]  /*1370*/  MOV R5, UR5 ;  /* 0x0000000500057c02 */ /* 0x000fca0008000f00 */
[----:B------:R-:W2:Y:S04]  /*1380*/  LDG.E R3, desc[UR48][R4.64] ;  /* 0x0000003004037981 */ /* 0x000ea8000c1e1900 */
[----:B------:R-:W3:Y:S01]  /*1390*/  LDG.E R0, desc[UR48][R4.64+0x4] ;  /* 0x0000043004007981 */ /* 0x000ee2000c1e1900 */
[----:B--2---:R-:W-:Y:S02]  /*13a0*/  R2UR UR6, R3 ;  /* 0x00000000030672ca */ /* 0x004fe400000e0000 */
[----:B---3--:R-:W-:-:S13]  /*13b0*/  R2UR UR4, R0 ;  /* 0x00000000000472ca */ /* 0x008fda00000e0000 */
[----:B------:R-:W-:-:S12]  /*13c0*/  UIADD3 UR6, -UR6, UR4, URZ ;  /* 0x0000000406067290 */ /* 0x000fd8000fffe13f */
.L_x_6076:
[----:B------:R-:W-:Y:S01]  /*13d0*/  UIADD3 UR50, -UR50, UR6, URZ ;  /* 0x0000000632327290 */ /* 0x000fe2000fffe13f */
[----:B------:R-:W-:Y:S01]  /*13e0*/  IMAD.MOV.U32 R3, RZ, RZ, RZ ;  /* 0x000000ffff037224 */ /* 0x000fe200078e00ff */
[----:B------:R-:W-:Y:S01]  /*13f0*/  ULEA UR5, UR52, 0x7f, 0x6 ;  /* 0x0000007f34057891 */ /* 0x000fe2000f8e303f */
[----:B------:R-:W-:Y:S01]  /*1400*/  IMAD.MOV.U32 R0, RZ, RZ, RZ ;  /* 0x000000ffff007224 */ /* 0x000fe200078e00ff */
[----:B------:R-:W-:Y:S01]  /*1410*/  UIADD3 UR4, UR50, 0x3f, URZ ;  /* 0x0000003f32047890 */ /* 0x000fe2000fffe03f */
[----:B------:R-:W-:Y:S01]  /*1420*/  CS2R R150, SRZ ;  /* 0x0000000000967805 */ /* 0x000fe2000001ff00 */
[----:B------:R-:W-:Y:S01]  /*1430*/  UIADD3 UR6, UR50, UR5, -UR51 ;  /* 0x0000000532067290 */ /* 0x000fe2000fffe833 */
[----:B------:R-:W-:Y:S01]  /*1440*/  CS2R R148, SRZ ;  /* 0x0000000000947805 */ /* 0x000fe2000001ff00 */
[----:B------:R-:W-:Y:S01]  /*1450*/  UISETP.NE.AND UP0, UPT, UR46, 0x1, UPT ;  /* 0x000000012e00788c */ /* 0x000fe2000bf05270 */
[----:B------:R-:W-:Y:S01]  /*1460*/  CS2R R146, SRZ ;  /* 0x0000000000927805 */ /* 0x000fe2000001ff00 */
[----:B------:R-:W-:Y:S01]  /*1470*/  USHF.R.S32.HI UR5, URZ, 0x1f, UR4 ;  /* 0x0000001f3f057899 */ /* 0x000fe20008011404 */
[----:B------:R-:W-:Y:S01]  /*1480*/  CS2R R144, SRZ ;  /* 0x0000000000907805 */ /* 0x000fe2000001ff00 */
[----:B------:R-:W-:Y:S01]  /*1490*/  USHF.R.S32.HI UR7, URZ, 0x1f, UR6 ;  /* 0x0000001f3f077899 */ /* 0x000fe20008011406 */
[----:B------:R-:W-:Y:S01]  /*14a0*/  CS2R R142, SRZ ;  /* 0x00000000008e7805 */ /* 0x000fe2000001ff00 */
[----:B------:R-:W-:Y:S01]  /*14b0*/  ULEA.HI UR5, UR5, UR4, URZ, 0x6 ;  /* 0x0000000405057291 */ /* 0x000fe2000f8f303f */
[----:B------:R-:W-:Y:S01]  /*14c0*/  PLOP3.LUT P0, PT, PT, PT, UP0, 0x80, 0x0 ;  /* 0x000000000000781c */ /* 0x000fe20003f0f008 */
        /* <DEDUP_REMOVED lines=64> */
[----:B------:R-:W-:Y:S06]  /*18d0*/  @!P0 BRA `(.L_x_6077) ;  /* 0x0000001800248947 */ /* 0x000fec0003800000 */
[----:B------:R-:W-:Y:S01]  /*18e0*/  UISETP.GE.AND UP0, UPT, UR53, 0x1, UPT ;  /* 0x000000013500788c */ /* 0x000fe2000bf06270 */
[----:B------:R-:W-:-:S05]  /*18f0*/  PLOP3.LUT P0, PT, PT, PT, PT, 0x80, 0x0 ;  /* 0x000000000000781c */ /* 0x000fca0003f0f070 */
[----:B------:R-:W-:-:S13]  /*1900*/  PLOP3.LUT P1, PT, PT, PT, UP0, 0x80, 0x0 ;  /* 0x000000000000781c */ /* 0x000fda0003f2f008 */
        /* <DEDUP_REMOVED lines=15> */
.L_x_6079:
[----:B------:R-:W-:Y:S01]  /*1a00*/  ULEA UR21, UR39, UR40, 0x3 ;  /* 0x0000002827157291 */ /* 0x000fe2000f8e183f */
[----:B------:R-:W-:-:S05]  /*1a10*/  IMAD.U32 R4, RZ, RZ, UR38 ;  /* 0x00000026ff047e24 */ /* 0x000fca000f8e00ff */
[----:B------:R-:W-:-:S04]  /*1a20*/  SHF.L.U32 R4, R4, 0x1f, RZ ;  /* 0x0000001f04047819 */ /* 0x000fc800000006ff */
[----:B------:R-:W0:Y:S02]  /*1a30*/  SYNCS.PHASECHK.TRANS64.TRYWAIT P1, [UR21+0x28c50], R4 ;  /* 0x028c5004ff0075a7 */ /* 0x000e240008020155 */
[----:B0-----:R-:W-:Y:S05]  /*1a40*/  @!P1 BRA `(.L_x_6080) ;  /* 0x000000e800b09947 */ /* 0x001fea0003800000 */
.L_x_6215:
        /* <DEDUP_REMOVED lines=24> */
[----:B------:R-:W-:-:S06]  /*1bd0*/  UISETP.GE.AND UP0, UPT, UR53, 0x2, UPT ;  /* 0x000000023500788c */ /* 0x000fcc000bf06270 */
[----:B------:R-:W-:Y:S02]  /*1be0*/  PLOP3.LUT P1, PT, PT, PT, UP0, 0x80, 0x0 ;  /* 0x000000000000781c */ /* 0x000fe40003f2f008 */
        /* <DEDUP_REMOVED lines=19> */
[----:B------:R-:W-:-:S06]  /*1d20*/  UIADD3 UR53, UR53, -0x2, URZ ;  /* 0xfffffffe35357890 */ /* 0x000fcc000fffe03f */
[----:B0-----:R-:W-:-:S07]  /*1d30*/  IMAD.U32 R4, RZ, RZ, UR53 ;  /* 0x00000035ff047e24 */ /* 0x001fce000f8e00ff */
.L_x_6086:
[----:B------:R-:W-:Y:S01]  /*1d40*/  BAR.SYNC.DEFER_BLOCKING 0xe, 0x100 ;  /* 0x0384000000007b1d */ /* 0x000fe20000010000 */
[----:B-1----:R-:W-:Y:S01]  /*1d50*/  IMAD.U32 R5, RZ, RZ, UR39 ;  /* 0x00000027ff057e24 */ /* 0x002fe2000f8e00ff */
[----:B------:R-:W-:Y:S01]  /*1d60*/  UIADD3 UR39, UR39, 0x1, URZ ;  /* 0x0000000127277890 */ /* 0x000fe2000fffe03f */
[C---:B------:R-:W-:Y:S01]  /*1d70*/  ISETP.GT.AND P3, PT, R4.reuse, RZ, PT ;  /* 0x000000ff0400720c */ /* 0x040fe20003f64270 */
[----:B------:R-:W-:Y:S02]  /*1d80*/  VIADD R4, R4, 0xffffffff ;  /* 0xffffffff04047836 */ /* 0x000fe40000000000 */
[----:B------:R-:W-:Y:S01]  /*1d90*/  IMAD R5, R5, 0x40, R2 ;  /* 0x0000004005057824 */ /* 0x000fe200078e0202 */
        /* <DEDUP_REMOVED lines=137> */
.L_x_6082:
[----:B------:R-:W-:Y:S01]  /*2630*/  ULEA UR21, UR39, UR40, 0x3 ;  /* 0x0000002827157291 */ /* 0x000fe2000f8e183f */
[----:B------:R-:W-:-:S04]  /*2640*/  MOV R5, UR38 ;  /* 0x0000002600057c02 */ /* 0x000fc80008000f00 */
[----:B------:R-:W-:-:S04]  /*2650*/  SHF.L.U32 R5, R5, 0x1f, RZ ;  /* 0x0000001f05057819 */ /* 0x000fc800000006ff */
[----:B------:R0:W1:Y:S01]  /*2660*/  SYNCS.PHASECHK.TRANS64.TRYWAIT P1, [UR21+0x28c50], R5 ;  /* 0x028c5005ff0075a7 */ /* 0x0000620008020155 */
[----:B------:R-:W-:Y:S05]  /*2670*/  @!P0 BRA `(.L_x_6083) ;  /* 0x0000000000048947 */ /* 0x000fea0003800000 */
[----:B------:R-:W-:Y:S01]  /*2680*/  BPT.TRAP 0x1 ;  /* 0x000000040000795c */ /* 0x000fe20000300000 */
.L_x_6083:
[----:B-1----:R-:W-:Y:S05]  /*2690*/  @P1 BRA `(.L_x_6084) ;  /* 0x0000000000081947 */ /* 0x002fea0003800000 */
[----:B------:R-:W1:Y:S02]  /*26a0*/  SYNCS.PHASECHK.TRANS64.TRYWAIT P1, [UR21+0x28c50], R5 ;  /* 0x028c5005ff0075a7 */ /* 0x000e640008020155 */
[----:B-1----:R-:W-:Y:S05]  /*26b0*/  @!P1 BRA `(.L_x_6085) ;  /* 0x000000dc00ac9947 */ /* 0x002fea0003800000 */
.L_x_6084:
        /* <DEDUP_REMOVED lines=29> */
.L_x_6081:
[----:B------:R-:W-:Y:S01]  /*2890*/  BAR.SYNC.DEFER_BLOCKING 0xe, 0x100 ;  /* 0x0384000000007b1d */ /* 0x000fe20000010000 */
[----:B-1----:R-:W-:Y:S01]  /*28a0*/  IMAD.U32 R5, RZ, RZ, UR39 ;  /* 0x00000027ff057e24 */ /* 0x002fe2000f8e00ff */
        /* <DEDUP_REMOVED lines=140> */
.L_x_6077:
[----:B------:R-:W-:Y:S01]  /*3170*/  UISETP.GE.AND UP0, UPT, UR53, 0x1, UPT ;  /* 0x000000013500788c */ /* 0x000fe2000bf06270 */
[----:B------:R-:W-:-:S05]  /*3180*/  PLOP3.LUT P0, PT, PT, PT, PT, 0x80, 0x0 ;  /* 0x000000000000781c */ /* 0x000fca0003f0f070 */
[----:B------:R-:W-:-:S13]  /*3190*/  PLOP3.LUT P1, PT, PT, PT, UP0, 0x80, 0x0 ;  /* 0x000000000000781c */ /* 0x000fda0003f2f008 */
        /* <DEDUP_REMOVED lines=31> */
.L_x_6087:
        /* <DEDUP_REMOVED lines=9> */
.L_x_6216:
[----:B------:R-:W-:Y:S05]  /*3420*/  @!P0 BRA `(.L_x_6089) ;  /* 0x0000000000048947 */ /* 0x000fea0003800000 */
[----:B------:R-:W-:Y:S01]  /*3430*/  BPT.TRAP 0x1 ;  /* 0x000000040000795c */ /* 0x000fe20000300000 */
.L_x_6089:
[----:B------:R-:W-:Y:S02]  /*3440*/  IMAD.U32 R7, RZ, RZ, UR39 ;  /* 0x00000027ff077e24 */ /* 0x000fe4000f8e00ff */
[----:B------:R-:W-:-:S03]  /*3450*/  IMAD.U32 R8, RZ, RZ, UR38 ;  /* 0x00000026ff087e24 */ /* 0x000fc6000f8e00ff */
[----:B------:R-:W-:Y:S02]  /*3460*/  LEA R7, R7, UR40, 0x3 ;  /* 0x0000002807077c11 */ /* 0x000fe4000f8e18ff */
[----:B------:R-:W-:-:S04]  /*3470*/  SHF.L.U32 R8, R8, 0x1f, RZ ;  /* 0x0000001f08087819 */ /* 0x000fc800000006ff */
[----:B------:R1:W2:Y:S01]  /*3480*/  SYNCS.PHASECHK.TRANS64.TRYWAIT P1, [R7+URZ+0x28c30], R8 ;  /* 0x028c3008070075a7 */ /* 0x0002a2000802017f */
[----:B------:R-:W-:Y:S05]  /*3490*/  @!P0 BRA `(.L_x_6090) ;  /* 0x0000000000048947 */ /* 0x000fea0003800000 */
[----:B------:R-:W-:Y:S01]  /*34a0*/  BPT.TRAP 0x1 ;  /* 0x000000040000795c */ /* 0x000fe20000300000 */
.L_x_6090:
[----:B--2---:R-:W-:Y:S05]  /*34b0*/  @P1 BRA `(.L_x_6091) ;  /* 0x0000000000081947 */ /* 0x004fea0003800000 */
[----:B------:R-:W2:Y:S02]  /*34c0*/  SYNCS.PHASECHK.TRANS64.TRYWAIT P1, [R7+URZ+0x28c30], R8 ;  /* 0x028c3008070075a7 */ /* 0x000ea4000802017f */
[----:B--2---:R-:W-:Y:S05]  /*34d0*/  @!P1 BRA `(.L_x_6092) ;  /* 0x000000d000549947 */ /* 0x004fea0003800000 */
.L_x_6091:
[----:B0-----:R-:W0:Y:S01]  /*34e0*/  S2R R0, SR_TID.X ;  /* 0x0000000000007919 */ /* 0x001e220000002100 */
[----:B------:R-:W-:-:S04]  /*34f0*/  UIADD3 UR4, UR40, 0x22400, URZ ;  /* 0x0002240028047890 */ /* 0x000fc8000fffe03f */
[----:B------:R-:W-:-:S04]  /*3500*/  USHF.R.U32.HI UR4, URZ, 0x4, UR4 ;  /* 0x000000043f047899 */ /* 0x000fc80008011604 */
[----:B------:R-:W-:Y:S01]  /*3510*/  ULOP3.LUT UR4, UR4, 0x3fff, URZ, 0xc0, !UPT ;  /* 0x00003fff04047892 */ /* 0x000fe2000f8ec03f */
[----:B0-----:R-:W-:-:S05]  /*3520*/  LOP3.LUT R3, R0, 0x7f, RZ, 0xc0, !PT ;  /* 0x0000007f00037812 */ /* 0x001fca00078ec0ff */
        /* <DEDUP_REMOVED lines=14> */
[----:B------:R-:W-:Y:S01]  /*3610*/  IMAD R5, R5, 0x40, R2 ;  /* 0x0000004005057824 */ /* 0x000fe200078e0202 */
[----:B------:R-:W-:Y:S01]  /*3620*/  UMOV UR11, 0x40000040 ;  /* 0x40000040000b7882 */ /* 0x000fe20000000000 */
[----:B------:R-:W-:Y:S01]  /*3630*/  UMOV UR9, 0x40000040 ;  /* 0x4000004000097882 */ /* 0x000fe20000000000 */
[----:B------:R-:W-:-:S02]  /*3640*/  ULEA UR18, UR39, UR18, 0x9 ;  /* 0x0000001227127291 */ /* 0x000fc4000f8e483f */
[----:B------:R-:W-:Y:S02]  /*3650*/  ULOP3.LUT UR16, UR4, 0x10000, URZ, 0xfc, !UPT ;  /* 0x0001000004107892 */ /* 0x000fe4000f8efc3f */
[----:B------:R-:W-:Y:S02]  /*3660*/  UIADD3 UR6, UR18, 0x2, URZ ;  /* 0x0000000212067890 */ /* 0x000fe4000fffe03f */
[----:B------:R-:W-:Y:S02]  /*3670*/  UIADD3 UR4, UR16, 0x2, URZ ;  /* 0x0000000210047890 */ /* 0x000fe4000fffe03f */
[----:B------:R-:W-:Y:S02]  /*3680*/  UIADD3 UR10, UR18, 0x4, URZ ;  /* 0x00000004120a7890 */ /* 0x000fe4000fffe03f */
[----:B------:R-:W-:Y:S02]  /*3690*/  UIADD3 UR8, UR16, 0x4, URZ ;  /* 0x0000000410087890 */ /* 0x000fe4000fffe03f */
[----:B------:R-:W-:Y:S01]  /*36a0*/  HGMMA.64x64x16.F32.BF16 R24, gdesc[UR16], RZ, !UPT, gsb0 ;  /* 0x00e00000101879f0 */ /* 0x000fe2000c0018ff */
[----:B------:R-:W-:-:S02]  /*36b0*/  UIADD3 UR14, UR18, 0x6, URZ ;  /* 0x00000006120e7890 */ /* 0x000fc4000fffe03f */
[----:B------:R-:W-:Y:S01]  /*36c0*/  UIADD3 UR12, UR16, 0x6, URZ ;  /* 0x00000006100c7890 */ /* 0x000fe2000fffe03f */
[----:B------:R-:W-:Y:S01]  /*36d0*/  UMOV UR15, 0x40000040 ;  /* 0x40000040000f7882 */ /* 0x000fe20000000000 */
[----:B------:R-:W-:Y:S01]  /*36e0*/  UMOV UR13, 0x40000040 ;  /* 0x40000040000d7882 */ /* 0x000fe20000000000 */
[----:B------:R-:W-:Y:S02]  /*36f0*/  WARPGROUP.DEPBAR.LE gsb0, 0x0 ;  /* 0x00008000000079c5 */ /* 0x000fe40000010000 */
[----:B------:R-:W-:-:S06]  /*3700*/  WARPGROUP.ARRIVE ;  /* 0x00000000000079c5 */ /* 0x000fcc0000000000 */
[----:B------:R-:W-:Y:S01]  /*3710*/  HGMMA.64x64x16.F32.BF16 R24, gdesc[UR4], R24, gsb0 ;  /* 0x00e00000041879f0 */ /* 0x000fe20008001818 */
[----:B------:R-:W-:Y:S02]  /*3720*/  UMOV UR6, 0x40 ;  /* 0x0000004000067882 */ /* 0x000fe40000000000 */
[----:B------:R-:W-:-:S04]  /*3730*/  UIMAD UR6, UR53, -0x40, UR6 ;  /* 0xffffffc0350678a4 */ /* 0x000fc8000f8e0206 */
[----:B------:R-:W-:Y:S02]  /*3740*/  UIADD3 UR7, UR50, 0x1, UR6 ;  /* 0x0000000132077890 */ /* 0x000fe4000fffe006 */
[----:B------:R-:W-:-:S04]  /*3750*/  IMAD.U32 R3, RZ, RZ, UR6 ;  /* 0x00000006ff037e24 */ /* 0x000fc8000f8e00ff */
[----:B------:R-:W-:Y:S02]  /*3760*/  MOV R9, UR7 ;  /* 0x0000000700097c02 */ /* 0x000fe40008000f00 */
[----:B------:R-:W-:Y:S02]  /*3770*/  IADD3 R3, -R16, UR50, R3 ;  /* 0x0000003210037c10 */ /* 0x000fe4000fffe103 */
[----:B------:R-:W-:-:S04]  /*3780*/  IADD3 R4, R9, -UR51, -R16 ;  /* 0x8000003309047c10 */ /* 0x000fc8000fffe810 */
        /* <DEDUP_REMOVED lines=8> */
[----:B------:R-:W-:Y:S01]  /*3810*/  HGMMA.64x64x16.F32.BF16 R24, gdesc[UR8], R24, gsb0 ;  /* 0x00e00000081879f0 */ /* 0x000fe20008001818 */
[----:B------:R-:W-:Y:S02]  /*3820*/  ULDC UR10, c[0x0][0x988] ;  /* 0x00026200000a7ab9 */ /* 0x000fe40000000800 */
[----:B------:R-:W-:Y:S02]  /*3830*/  WARPGROUP.DEPBAR.LE gsb0, 0x0 ;  /* 0x00008000000079c5 */ /* 0x000fe40000010000 */
[----:B------:R-:W-:-:S06]  /*3840*/  WARPGROUP.ARRIVE ;  /* 0x00000000000079c5 */ /* 0x000fcc0000000000 */
[----:B------:R-:W-:Y:S03]  /*3850*/  HGMMA.64x64x16.F32.BF16 R24, gdesc[UR12], R24, gsb0 ;  /* 0x00e000000c1879f0 */ /* 0x000fe60008001818 */
[----:B------:R-:W-:Y:S02]  /*3860*/  WARPGROUP.DEPBAR.LE gsb0, 0x0 ;  /* 0x00008000000079c5 */ /* 0x000fe40000010000 */
[----:B------:R-:W-:Y:S02]  /*3870*/  FSEL R26, R26, -INF , P2 ;  /* 0xff8000001a1a7808 */ /* 0x000fe40001000000 */
        /* <DEDUP_REMOVED lines=40> */
[----:B------:R-:W-:Y:S02]  /*3b00*/  FSEL R55, R55, -INF , P2 ;  /* 0xff80000037377808 */ /* 0x000fe40001000000 */
[----:B------:R-:W-:Y:S02]  /*3b10*/  FMNMX.FTZ R6, R54, R9, !PT ;  /* 0x0000000936067209 */ /* 0x000fe40007810000 */
[----:B------:R-:W-:Y:S02]  /*3b20*/  ISETP.GT.AND P2, PT, R3, RZ, PT ;  /* 0x000000ff0300720c */ /* 0x000fe40003f44270 */
[----:B------:R-:W-:Y:S02]  /*3b30*/  FMNMX.FTZ R6, R55, R6, !PT ;  /* 0x0000000637067209 */ /* 0x000fe40007810000 */
[----:B------:R-:W-:-:S02]  /*3b40*/  ISETP.GT.AND P3, PT, R3, 0x1, PT ;  /* 0x000000010300780c */ /* 0x000fc40003f64270 */
[----:B------:R-:W-:Y:S01]  /*3b50*/  ISETP.GT.AND P4, PT, R3, 0x8, PT ;  /* 0x000000080300780c */ /* 0x000fe20003f84270 */
[----:B------:R-:W0:Y:S01]  /*3b60*/  SHFL.BFLY PT, R9, R6, 0x2, 0x1f ;  /* 0x0c401f0006097f89 */ /* 0x000e2200000e0000 */
[----:B------:R-:W-:Y:S02]  /*3b70*/  FSEL R24, R24, -INF , P2 ;  /* 0xff80000018187808 */ /* 0x000fe40001000000 */
        /* <DEDUP_REMOVED lines=13> */
[----:B0-----:R-:W-:Y:S02]  /*3c50*/  FMNMX.FTZ R10, R6, R9, !PT ;  /* 0x00000009060a7209 */ /* 0x001fe40007810000 */
[----:B------:R-:W-:Y:S02]  /*3c60*/  ISETP.GT.AND P2, PT, R3, 0x19, PT ;  /* 0x000000190300780c */ /* 0x000fe40003f44270 */
[----:B------:R-:W-:Y:S01]  /*3c70*/  FSEL R36, R36, -INF , P3 ;  /* 0xff80000024247808 */ /* 0x000fe20001800000 */
[----:B------:R-:W0:Y:S01]  /*3c80*/  SHFL.BFLY PT, R11, R10, 0x1, 0x1f ;  /* 0x0c201f000a0b7f89 */ /* 0x000e2200000e0000 */
        /* <DEDUP_REMOVED lines=27> */
[----:B0-----:R-:W-:Y:S02]  /*3e40*/  FMNMX.FTZ R5, R10, R11, !PT ;  /* 0x0000000b0a057209 */ /* 0x001fe40007810000 */
[----:B------:R-:W-:Y:S02]  /*3e50*/  FMNMX.FTZ R4, R53, R4, !PT ;  /* 0x0000000435047209 */ /* 0x000fe40007810000 */
[C---:B------:R-:W-:Y:S01]  /*3e60*/  FSETP.NEU.FTZ.AND P5, PT, R5.reuse, -INF , PT ;  /* 0xff8000000500780b */ /* 0x040fe20003fbd000 */
[----:B------:R-:W-:Y:S02]  /*3e70*/  FMUL.FTZ R6, R5, UR10 ;  /* 0x0000000a05067c20 */ /* 0x000fe40008410000 */
[----:B------:R-:W0:Y:S03]  /*3e80*/  SHFL.BFLY PT, R3, R4, 0x2, 0x1f ;  /* 0x0c401f0004037f89 */ /* 0x000e2600000e0000 */
[----:B------:R-:W-:-:S05]  /*3e90*/  FSEL R6, R6, RZ, P5 ;  /* 0x000000ff06067208 */ /* 0x000fca0002800000 */
        /* <DEDUP_REMOVED lines=16> */
[----:B0-----:R-:W-:Y:S01]  /*3fa0*/  FMNMX.FTZ R3, R4, R3, !PT ;  /* 0x0000000304037209 */ /* 0x001fe20007810000 */
[----:B------:R-:W-:Y:S04]  /*3fb0*/  MUFU.EX2 R26, R26 ;  /* 0x0000001a001a7308 */ /* 0x000fe80000000800 */
[----:B------:R-:W0:Y:S04]  /*3fc0*/  SHFL.BFLY PT, R4, R3, 0x1, 0x1f ;  /* 0x0c201f0003047f89 */ /* 0x000e2800000e0000 */
[----:B------:R-:W3:Y:S08]  /*3fd0*/  MUFU.EX2 R27, R27 ;  /* 0x0000001b001b7308 */ /* 0x000ef00000000800 */
[----:B------:R-:W-:Y:S08]  /*3fe0*/  MUFU.EX2 R30, R30 ;  /* 0x0000001e001e7308 */ /* 0x000ff00000000800 */
[----:B------:R-:W4:Y:S01]  /*3ff0*/  MUFU.EX2 R31, R31 ;  /* 0x0000001f001f7308 */ /* 0x000f220000000800 */
[----:B---3--:R-:W-:-:S02]  /*4000*/  F2FP.BF16.F32.PACK_AB R153, R27, R26 ;  /* 0x0000001a1b99723e */ /* 0x008fc400000010ff */
[----:B0-----:R-:W-:-:S04]  /*4010*/  FMNMX.FTZ R4, R3, R4, !PT ;  /* 0x0000000403047209 */ /* 0x001fc80007810000 */
[C---:B------:R-:W-:Y:S01]  /*4020*/  FSETP.NEU.FTZ.AND P2, PT, R4.reuse, -INF , PT ;  /* 0xff8000000400780b */ /* 0x040fe20003f5d000 */
[----:B------:R-:W-:Y:S01]  /*4030*/  FMUL.FTZ R3, R4, UR10 ;  /* 0x0000000a04037c20 */ /* 0x000fe20008410000 */
[----:B------:R-:W0:Y:S04]  /*4040*/  MUFU.EX2 R34, R34 ;  /* 0x0000002200227308 */ /* 0x000e280000000800 */
[----:B------:R-:W-:Y:S01]  /*4050*/  FSEL R6, R3, RZ, P2 ;  /* 0x000000ff03067208 */ /* 0x000fe20001000000 */
[----:B------:R-:W-:Y:S01]  /*4060*/  FADD.FTZ R3, R26, R27 ;  /* 0x0000001b1a037221 */ /* 0x000fe20000010000 */
[----:B----4-:R-:W-:Y:S02]  /*4070*/  F2FP.BF16.F32.PACK_AB R155, R31, R30 ;  /* 0x0000001e1f9b723e */ /* 0x010fe400000010ff */
[----:B------:R-:W3:Y:S01]  /*4080*/  MUFU.EX2 R35, R35 ;  /* 0x0000002300237308 */ /* 0x000ee20000000800 */
        /* <DEDUP_REMOVED lines=16> */
[----:B0-----:R-:W-:Y:S01]  /*4190*/  FADD.FTZ R12, R34, R11 ;  /* 0x0000000b220c7221 */ /* 0x001fe20000010000 */
        /* <DEDUP_REMOVED lines=8> */
[----:B---3--:R-:W-:-:S06]  /*4220*/  F2FP.BF16.F32.PACK_AB R157, R35, R34 ;  /* 0x00000022239d723e */ /* 0x008fcc00000010ff */
[----:B------:R-:W0:Y:S01]  /*4230*/  MUFU.EX2 R29, R29 ;  /* 0x0000001d001d7308 */ /* 0x000e220000000800 */
[----:B----4-:R-:W-:Y:S01]  /*4240*/  FADD.FTZ R9, R24, R25 ;  /* 0x0000001918097221 */ /* 0x010fe20000010000 */
[----:B------:R-:W-:-:S06]  /*4250*/  F2FP.BF16.F32.PACK_AB R152, R25, R24 ;  /* 0x000000181998723e */ /* 0x000fcc00000010ff */
[----:B------:R-:W3:Y:S01]  /*4260*/  MUFU.EX2 R32, R32 ;  /* 0x0000002000207308 */ /* 0x000ee20000000800 */
[----:B-----5:R-:W-:Y:S01]  /*4270*/  FADD.FTZ R10, R28, R9 ;  /* 0x000000091c0a7221 */ /* 0x020fe20000010000 */
[----:B------:R-:W-:-:S06]  /*4280*/  FADD.FTZ R9, R35, R12 ;  /* 0x0000000c23097221 */ /* 0x000fcc0000010000 */
[----:B------:R-:W4:Y:S01]  /*4290*/  MUFU.EX2 R38, R38 ;  /* 0x0000002600267308 */ /* 0x000f220000000800 */
[C---:B0-----:R-:W-:Y:S01]  /*42a0*/  FADD.FTZ R3, R29.reuse, R10 ;  /* 0x0000000a1d037221 */ /* 0x041fe20000010000 */
[----:B------:R-:W-:Y:S01]  /*42b0*/  F2FP.BF16.F32.PACK_AB R154, R29, R28 ;  /* 0x0000001c1d9a723e */ /* 0x000fe200000010ff */
[----:B------:R-:W-:Y:S06]  /*42c0*/  BAR.SYNC.DEFER_BLOCKING 0xf, 0x100 ;  /* 0x03c4000000007b1d */ /* 0x000fec0000010000 */
[----:B------:R-:W0:Y:S01]  /*42d0*/  MUFU.EX2 R33, R33 ;  /* 0x0000002100217308 */ /* 0x000e220000000800 */
[----:B---3--:R-:W-:-:S07]  /*42e0*/  FADD.FTZ R10, R32, R3 ;  /* 0x00000003200a7221 */ /* 0x008fce0000010000 */
[----:B------:R-:W3:Y:S01]  /*42f0*/  MUFU.EX2 R39, R39 ;  /* 0x0000002700277308 */ /* 0x000ee20000000800 */
[----:B----4-:R-:W-:-:S07]  /*4300*/  FADD.FTZ R12, R38, R9 ;  /* 0x00000009260c7221 */ /* 0x010fce0000010000 */
[----:B------:R-:W4:Y:S01]  /*4310*/  MUFU.EX2 R36, R36 ;  /* 0x0000002400247308 */ /* 0x000f220000000800 */
[C---:B0-----:R-:W-:Y:S01]  /*4320*/  FADD.FTZ R3, R33.reuse, R10 ;  /* 0x0000000a21037221 */ /* 0x041fe20000010000 */
[----:B------:R-:W-:Y:S01]  /*4330*/  F2FP.BF16.F32.PACK_AB R156, R33, R32 ;  /* 0x00000020219c723e */ /* 0x000fe200000010ff */
[----:B------:R0:W-:Y:S05]  /*4340*/  STSM.16.M88.4 [R19+0x26800], R152 ;  /* 0x0268009813007844 */ /* 0x0001ea0000000200 */
[----:B------:R-:W5:Y:S01]  /*4350*/  MUFU.EX2 R42, R42 ;  /* 0x0000002a002a7308 */ /* 0x000f620000000800 */
[C---:B---3--:R-:W-:Y:S01]  /*4360*/  FADD.FTZ R9, R39.reuse, R12 ;  /* 0x0000000c27097221 */ /* 0x048fe20000010000 */
[----:B------:R-:W-:-:S06]  /*4370*/  F2FP.BF16.F32.PACK_AB R159, R39, R38 ;  /* 0x00000026279f723e */ /* 0x000fcc00000010ff */
[----:B------:R-:W3:Y:S01]  /*4380*/  MUFU.EX2 R37, R37 ;  /* 0x0000002500257308 */ /* 0x000ee20000000800 */
[----:B----4-:R-:W-:-:S07]  /*4390*/  FADD.FTZ R10, R36, R3 ;  /* 0x00000003240a7221 */ /* 0x010fce0000010000 */
[----:B------:R-:W4:Y:S01]  /*43a0*/  MUFU.EX2 R40, R40 ;  /* 0x0000002800287308 */ /* 0x000f220000000800 */
[----:B-----5:R-:W-:-:S07]  /*43b0*/  FADD.FTZ R12, R42, R9 ;  /* 0x000000092a0c7221 */ /* 0x020fce0000010000 */
[----:B------:R-:W5:Y:S01]  /*43c0*/  MUFU.EX2 R43, R43 ;  /* 0x0000002b002b7308 */ /* 0x000f620000000800 */
[C---:B---3--:R-:W-:Y:S01]  /*43d0*/  FADD.FTZ R9, R37.reuse, R10 ;  /* 0x0000000a25097221 */ /* 0x048fe20000010000 */
[----:B------:R-:W-:-:S05]  /*43e0*/  F2FP.BF16.F32.PACK_AB R158, R37, R36 ;  /* 0x00000024259e723e */ /* 0x000fca00000010ff */
[----:B------:R0:W-:Y:S01]  /*43f0*/  STSM.16.M88.4 [R184], R156 ;  /* 0x0000009cb8007844 */ /* 0x0001e20000000200 */
[----:B------:R-:W3:Y:S01]  /*4400*/  MUFU.EX2 R41, R41 ;  /* 0x0000002900297308 */ /* 0x000ee20000000800 */
[----:B----4-:R-:W-:-:S07]  /*4410*/  FADD.FTZ R10, R40, R9 ;  /* 0x00000009280a7221 */ /* 0x010fce0000010000 */
[----:B------:R-:W4:Y:S01]  /*4420*/  MUFU.EX2 R46, R46 ;  /* 0x0000002e002e7308 */ /* 0x000f220000000800 */
[C---:B-----5:R-:W-:Y:S01]  /*4430*/  FADD.FTZ R11, R43.reuse, R12 ;  /* 0x0000000c2b0b7221 */ /* 0x060fe20000010000 */
[----:B------:R-:W-:-:S06]  /*4440*/  F2FP.BF16.F32.PACK_AB R161, R43, R42 ;  /* 0x0000002a2ba1723e */ /* 0x000fcc00000010ff */
[----:B------:R-:W-:Y:S01]  /*4450*/  MUFU.EX2 R44, R44 ;  /* 0x0000002c002c7308 */ /* 0x000fe20000000800 */
[C---:B---3--:R-:W-:Y:S01]  /*4460*/  FADD.FTZ R9, R41.reuse, R10 ;  /* 0x0000000a29097221 */ /* 0x048fe20000010000 */
[----:B------:R-:W-:-:S06]  /*4470*/  F2FP.BF16.F32.PACK_AB R160, R41, R40 ;  /* 0x0000002829a0723e */ /* 0x000fcc00000010ff */
[----:B------:R-:W3:Y:S01]  /*4480*/  MUFU.EX2 R47, R47 ;  /* 0x0000002f002f7308 */ /* 0x000ee20000000800 */
[----:B----4-:R-:W-:-:S07]  /*4490*/  FADD.FTZ R10, R46, R11 ;  /* 0x0000000b2e0a7221 */ /* 0x010fce0000010000 */
[----:B------:R-:W4:Y:S08]  /*44a0*/  MUFU.EX2 R45, R45 ;  /* 0x0000002d002d7308 */ /* 0x000f300000000800 */
[----:B------:R-:W-:Y:S01]  /*44b0*/  MUFU.EX2 R50, R50 ;  /* 0x0000003200327308 */ /* 0x000fe20000000800 */
[C---:B---3--:R-:W-:Y:S01]  /*44c0*/  F2FP.BF16.F32.PACK_AB R163, R47.reuse, R46 ;  /* 0x0000002e2fa3723e */ /* 0x048fe200000010ff */
[----:B------:R-:W-:-:S06]  /*44d0*/  FADD.FTZ R47, R47, R10 ;  /* 0x0000000a2f2f7221 */ /* 0x000fcc0000010000 */
[----:B------:R-:W3:Y:S01]  /*44e0*/  MUFU.EX2 R51, R51 ;  /* 0x0000003300337308 */ /* 0x000ee20000000800 */
[----:B----4-:R-:W-:-:S05]  /*44f0*/  F2FP.BF16.F32.PACK_AB R162, R45, R44 ;  /* 0x0000002c2da2723e */ /* 0x010fca00000010ff */
[----:B------:R0:W-:Y:S02]  /*4500*/  STSM.16.M88.4 [R22], R160 ;  /* 0x000000a016007844 */ /* 0x0001e40000000200 */
[----:B------:R-:W-:Y:S08]  /*4510*/  MUFU.EX2 R48, R48 ;  /* 0x0000003000307308 */ /* 0x000ff00000000800 */
[----:B------:R-:W4:Y:S01]  /*4520*/  MUFU.EX2 R49, R49 ;  /* 0x0000003100317308 */ /* 0x000f220000000800 */
[----:B---3--:R-:W-:Y:S01]  /*4530*/  F2FP.BF16.F32.PACK_AB R165, R51, R50 ;  /* 0x0000003233a5723e */ /* 0x008fe200000010ff */
[----:B------:R-:W-:-:S04]  /*4540*/  FADD.FTZ R50, R50, R47 ;  /* 0x0000002f32327221 */ /* 0x000fc80000010000 */
[----:B------:R-:W-:Y:S02]  /*4550*/  FADD.FTZ R51, R51, R50 ;  /* 0x0000003233337221 */ /* 0x000fe40000010000 */
[----:B------:R-:W-:Y:S08]  /*4560*/  MUFU.EX2 R54, R54 ;  /* 0x0000003600367308 */ /* 0x000ff00000000800 */
[----:B------:R-:W3:Y:S01]  /*4570*/  MUFU.EX2 R55, R55 ;  /* 0x0000003700377308 */ /* 0x000ee20000000800 */
[----:B----4-:R-:W-:-:S07]  /*4580*/  F2FP.BF16.F32.PACK_AB R164, R49, R48 ;  /* 0x0000003031a4723e */ /* 0x010fce00000010ff */
[----:B------:R-:W-:Y:S08]  /*4590*/  MUFU.EX2 R52, R52 ;  /* 0x0000003400347308 */ /* 0x000ff00000000800 */
[----:B------:R4:W5:Y:S01]  /*45a0*/  MUFU.EX2 R3, R6 ;  /* 0x0000000600037308 */ /* 0x0009620000000800 */
[----:B---3--:R-:W-:Y:S01]  /*45b0*/  F2FP.BF16.F32.PACK_AB R167, R55, R54 ;  /* 0x0000003637a7723e */ /* 0x008fe200000010ff */
[----:B----4-:R-:W-:-:S04]  /*45c0*/  FADD.FTZ R6, R44, R9 ;  /* 0x000000092c067221 */ /* 0x010fc80000010000 */
        /* <DEDUP_REMOVED lines=11> */
.L_x_6093:
[----:B------:R3:W4:Y:S01]  /*4680*/  SYNCS.PHASECHK.TRANS64.TRYWAIT P2, [R7+URZ+0x28c50], R8 ;  /* 0x028c5008070075a7 */ /* 0x000722000804017f */
[----:B------:R-:W-:Y:S05]  /*4690*/  @!P0 BRA `(.L_x_6094) ;  /* 0x0000000000048947 */ /* 0x000fea0003800000 */
[----:B------:R-:W-:Y:S01]  /*46a0*/  BPT.TRAP 0x1 ;  /* 0x000000040000795c */ /* 0x000fe20000300000 */
.L_x_6094:
[----:B----4-:R-:W-:Y:S05]  /*46b0*/  @P2 BRA `(.L_x_6095) ;  /* 0x0000000000082947 */ /* 0x010fea0003800000 */
[----:B------:R-:W4:Y:S02]  /*46c0*/  SYNCS.PHASECHK.TRANS64.TRYWAIT P2, [R7+URZ+0x28c50], R8 ;  /* 0x028c5008070075a7 */ /* 0x000f24000804017f */
[----:B----4-:R-:W-:Y:S05]  /*46d0*/  @!P2 BRA `(.L_x_6096) ;  /* 0x000000bc00e8a947 */ /* 0x010fea0003800000 */
.L_x_6095:
[----:B------:R-:W-:Y:S01]  /*46e0*/  ULEA UR11, UR39, UR47, 0xc ;  /* 0x0000002f270b7291 */ /* 0x000fe2000f8e603f */
[----:B------:R-:W-:Y:S01]  /*46f0*/  WARPGROUP.ARRIVE ;  /* 0x00000000000079c5 */ /* 0x000fe20000000000 */
[----:B------:R-:W-:Y:S01]  /*4700*/  UMOV UR7, 0x40000040 ;  /* 0x4000004000077882 */ /* 0x000fe20000000000 */
[----:B------:R-:W-:Y:S01]  /*4710*/  UIADD3 UR21, UR53, -0x2, URZ ;  /* 0xfffffffe35157890 */ /* 0x000fe2000fffe03f */
[----:B-1234-:R-:W-:-:S03]  /*4720*/  @!P1 VIADD R7, R7, 0x28c60 ;  /* 0x00028c6007079836 */ /* 0x01efc60000000000 */
[----:B------:R-:W-:Y:S02]  /*4730*/  UMOV UR6, UR11 ;  /* 0x0000000b00067c82 */ /* 0x000fe40008000000 */
[----:B------:R-:W-:Y:S01]  /*4740*/  HGMMA.64x256x16.F32.BF16 R24, R152, gdesc[UR4].tnspB, RZ, !UPT, gsb0 ;  /* 0x43e0000498187df0 */ /* 0x000fe2000c0018ff */
[----:B------:R-:W-:Y:S01]  /*4750*/  UIADD3 UR6, UR11, 0x80, URZ ;  /* 0x000000800b067890 */ /* 0x000fe2000fffe03f */
[----:B------:R-:W-:Y:S01]  /*4760*/  @!P1 PRMT R7, RZ, 0x654, R7 ;  /* 0x00000654ff079816 */ /* 0x000fe20000000007 */
        /* <DEDUP_REMOVED lines=17> */
[----:B------:R-:W-:-:S04]  /*4880*/  UIADD3 UR6, UR50, -UR51, URZ ;  /* 0x8000003332067290 */ /* 0x000fc8000fffe03f */
[----:B------:R-:W-:-:S04]  /*4890*/  ULEA UR6, UR52, UR6, 0x6 ;  /* 0x0000000634067291 */ /* 0x000fc8000f8e303f */
        /* <DEDUP_REMOVED lines=21> */
[----:B------:R-:W-:-:S05]  /*49f0*/  ULDC UR22, c[0x0][0x988] ;  /* 0x0002620000167ab9 */ /* 0x000fca0000000800 */
.L_x_6106:
[----:B------:R-:W-:-:S04]  /*4a00*/  UIADD3 UR39, UR23, 0x1, URZ ;  /* 0x0000000117277890 */ /* 0x000fc8000fffe03f */
[----:B------:R-:W-:-:S04]  /*4a10*/  UISETP.NE.AND UP0, UPT, UR39, 0x2, UPT ;  /* 0x000000022700788c */ /* 0x000fc8000bf05270 */
[----:B------:R-:W-:Y:S02]  /*4a20*/  USEL UR6, URZ, 0x1, UP0 ;  /* 0x000000013f067887 */ /* 0x000fe40008000000 */
[----:B------:R-:W-:Y:S02]  /*4a30*/  USEL UR39, UR39, URZ, UP0 ;  /* 0x0000003f27277287 */ /* 0x000fe40008000000 */
[----:B------:R-:W-:Y:S01]  /*4a40*/  ULOP3.LUT UR38, UR38, UR6, URZ, 0x3c, !UPT ;  /* 0x0000000626267292 */ /* 0x000fe2000f8e3c3f */
[----:B0-23--:R-:W-:Y:S11]  /*4a50*/  @!P0 BRA `(.L_x_6098) ;  /* 0x0000000000048947 */ /* 0x00dff60003800000 */
[----:B------:R-:W-:Y:S01]  /*4a60*/  BPT.TRAP 0x1 ;  /* 0x000000040000795c */ /* 0x000fe20000300000 */
.L_x_6098:
[----:B------:R-:W-:Y:S01]  /*4a70*/  ULEA UR24, UR39, UR40, 0x3 ;  /* 0x0000002827187291 */ /* 0x000fe2000f8e183f */
[----:B-1----:R-:W-:-:S05]  /*4a80*/  IMAD.U32 R7, RZ, RZ, UR38 ;  /* 0x00000026ff077e24 */ /* 0x002fca000f8e00ff */
[----:B------:R-:W-:-:S04]  /*4a90*/  SHF.L.U32 R7, R7, 0x1f, RZ ;  /* 0x0000001f07077819 */ /* 0x000fc800000006ff */
[----:B------:R1:W2:Y:S01]  /*4aa0*/  SYNCS.PHASECHK.TRANS64.TRYWAIT P2, [UR24+0x28c30], R7 ;  /* 0x028c3007ff0075a7 */ /* 0x0002a20008040158 */
[----:B------:R-:W-:Y:S05]  /*4ab0*/  @!P0 BRA `(.L_x_6099) ;  /* 0x0000000000048947 */ /* 0x000fea0003800000 */
[----:B------:R-:W-:Y:S01]  /*4ac0*/  BPT.TRAP 0x1 ;  /* 0x000000040000795c */ /* 0x000fe20000300000 */
.L_x_6099:
[----:B--2---:R-:W-:Y:S05]  /*4ad0*/  @P2 BRA `(.L_x_6100) ;  /* 0x0000000000082947 */ /* 0x004fea0003800000 */
[----:B------:R-:W2:Y:S02]  /*4ae0*/  SYNCS.PHASECHK.TRANS64.TRYWAIT P2, [UR24+0x28c30], R7 ;  /* 0x028c3007ff0075a7 */ /* 0x000ea40008040158 */
[----:B--2---:R-:W-:Y:S05]  /*4af0*/  @!P2 BRA `(.L_x_6101) ;  /* 0x000000b800f4a947 */ /* 0x004fea0003800000 */
.L_x_6100:
[----:B------:R-:W-:Y:S01]  /*4b00*/  R2UR UR18, R0 ;  /* 0x00000000001272ca */ /* 0x000fe200000e0000 */
[----:B0-----:R-:W-:Y:S01]  /*4b10*/  WARPGROUP.ARRIVE ;  /* 0x00000000000079c5 */ /* 0x001fe20000000000 */
        /* <DEDUP_REMOVED lines=12> */
[----:B------:R-:W-:Y:S02]  /*4be0*/  UMOV UR6, 0x1 ;  /* 0x0000000100067882 */ /* 0x000fe40000000000 */
[----:B------:R-:W-:-:S04]  /*4bf0*/  UIMAD UR6, UR21, -0x40, UR6 ;  /* 0xffffffc0150678a4 */ /* 0x000fc8000f8e0206 */
[----:B------:R-:W-:-:S04]  /*4c00*/  ULEA UR6, UR52, UR6, 0x6 ;  /* 0x0000000634067291 */ /* 0x000fc8000f8e303f */
[----:B------:R-:W-:-:S06]  /*4c10*/  UIADD3 UR6, -UR51, UR6, UR50 ;  /* 0x0000000633067290 */ /* 0x000fcc000fffe132 */
[----:B--2---:R-:W-:-:S04]  /*4c20*/  IADD3 R4, R2, UR6, -R16 ;  /* 0x0000000602047c10 */ /* 0x004fc8000fffe810 */
        /* <DEDUP_REMOVED lines=59> */
[----:B------:R-:W0:Y:S01]  /*4fe0*/  SHFL.BFLY PT, R11, R10, 0x2, 0x1f ;  /* 0x0c401f000a0b7f89 */ /* 0x000e2200000e0000 */
[----:B------:R-:W-:Y:S02]  /*4ff0*/  ISETP.GT.AND P4, PT, R5, 0x28, PT ;  /* 0x000000280500780c */ /* 0x000fe40003f84270 */
[----:B------:R-:W-:Y:S02]  /*5000*/  FSEL R155, R155, -INF , P3 ;  /* 0xff8000009b9b7808 */ /* 0x000fe40001800000 */
[----:B------:R-:W-:-:S02]  /*5010*/  ISETP.GT.AND P3, PT, R5, 0x9, PT ;  /* 0x000000090500780c */ /* 0x000fc40003f64270 */
[----:B------:R-:W-:Y:S02]  /*5020*/  ISETP.GT.AND P5, PT, R5, 0x29, PT ;  /* 0x000000290500780c */ /* 0x000fe40003fa4270 */
[----:B------:R-:W-:Y:S02]  /*5030*/  FSEL R159, R159, -INF , P3 ;  /* 0xff8000009f9f7808 */ /* 0x000fe40001800000 */
[----:B------:R-:W-:Y:S02]  /*5040*/  ISETP.GT.AND P3, PT, R5, 0x11, PT ;  /* 0x000000110500780c */ /* 0x000fe40003f64270 */
[----:B------:R-:W-:Y:S02]  /*5050*/  FSEL R174, R174, -INF , P4 ;  /* 0xff800000aeae7808 */ /* 0x000fe40002000000 */
[----:B------:R-:W-:Y:S02]  /*5060*/  FSEL R163, R163, -INF , P3 ;  /* 0xff800000a3a37808 */ /* 0x000fe40001800000 */
[----:B------:R-:W-:-:S02]  /*5070*/  ISETP.GT.AND P3, PT, R5, 0x19, PT ;  /* 0x000000190500780c */ /* 0x000fc40003f64270 */
[----:B------:R-:W-:Y:S02]  /*5080*/  FSEL R175, R175, -INF , P5 ;  /* 0xff800000afaf7808 */ /* 0x000fe40002800000 */
[----:B------:R-:W-:Y:S02]  /*5090*/  FSEL R167, R167, -INF , P3 ;  /* 0xff800000a7a77808 */ /* 0x000fe40001800000 */
[C---:B------:R-:W-:Y:S02]  /*50a0*/  ISETP.GT.AND P3, PT, R5.reuse, 0x21, PT ;  /* 0x000000210500780c */ /* 0x040fe40003f64270 */
[----:B0-----:R-:W-:Y:S02]  /*50b0*/  FMNMX.FTZ R12, R10, R11, !PT ;  /* 0x0000000b0a0c7209 */ /* 0x001fe40007810000 */
[----:B------:R-:W-:Y:S02]  /*50c0*/  FSEL R11, R154, -INF , P2 ;  /* 0xff8000009a0b7808 */ /* 0x000fe40001000000 */
[----:B------:R-:W-:Y:S01]  /*50d0*/  ISETP.GT.AND P2, PT, R5, 0x8, PT ;  /* 0x000000080500780c */ /* 0x000fe20003f44270 */
[----:B------:R-:W0:Y:S01]  /*50e0*/  SHFL.BFLY PT, R15, R12, 0x1, 0x1f ;  /* 0x0c201f000c0f7f89 */ /* 0x000e2200000e0000 */
[----:B------:R-:W-:-:S02]  /*50f0*/  FMNMX.FTZ R4, R11, R8, !PT ;  /* 0x000000080b047209 */ /* 0x000fc40007810000 */
[----:B------:R-:W-:Y:S02]  /*5100*/  FSEL R158, R158, -INF , P2 ;  /* 0xff8000009e9e7808 */ /* 0x000fe40001000000 */
[----:B------:R-:W-:Y:S02]  /*5110*/  FMNMX.FTZ R13, R155, R4, !PT ;  /* 0x000000049b0d7209 */ /* 0x000fe40007810000 */
[----:B------:R-:W-:Y:S02]  /*5120*/  ISETP.GT.AND P2, PT, R5, 0x10, PT ;  /* 0x000000100500780c */ /* 0x000fe40003f44270 */
        /* <DEDUP_REMOVED lines=25> */
[----:B0-----:R-:W-:Y:S02]  /*52c0*/  FMNMX.FTZ R4, R12, R15, !PT ;  /* 0x0000000f0c047209 */ /* 0x001fe40007810000 */
[----:B------:R-:W-:-:S02]  /*52d0*/  FSEL R183, R183, -INF , P4 ;  /* 0xff800000b7b77808 */ /* 0x000fc40002000000 */
[----:B------:R-:W-:Y:S01]  /*52e0*/  FMNMX.FTZ R10, R182, R5, !PT ;  /* 0x00000005b60a7209 */ /* 0x000fe20007810000 */
[C---:B------:R-:W-:Y:S01]  /*52f0*/  FMUL.FTZ R12, R4.reuse, UR10 ;  /* 0x0000000a040c7c20 */ /* 0x040fe20008410000 */
[----:B------:R-:W-:Y:S02]  /*5300*/  FSETP.NEU.FTZ.AND P2, PT, R4, -INF , PT ;  /* 0xff8000000400780b */ /* 0x000fe40003f5d000 */
[----:B------:R-:W-:Y:S02]  /*5310*/  FMNMX.FTZ R5, R183, R10, !PT ;  /* 0x0000000ab7057209 */ /* 0x000fe40007810000 */
[----:B------:R-:W-:-:S03]  /*5320*/  FSEL R20, R12, RZ, P2 ;  /* 0x000000ff0c147208 */ /* 0x000fc60001000000 */
[----:B------:R-:W0:Y:S02]  /*5330*/  SHFL.BFLY PT, R12, R5, 0x2, 0x1f ;  /* 0x0c401f00050c7f89 */ /* 0x000e2400000e0000 */
[--C-:B------:R-:W-:Y:S01]  /*5340*/  FFMA.FTZ R13, R153, UR10, -R20.reuse ;  /* 0x0000000a990d7c23 */ /* 0x100fe20008010814 */
[--C-:B------:R-:W-:Y:S01]  /*5350*/  FFMA.FTZ R154, R156, UR10, -R20.reuse ;  /* 0x0000000a9c9a7c23 */ /* 0x100fe20008010814 */
[--C-:B------:R-:W-:Y:S01]  /*5360*/  FFMA.FTZ R156, R160, UR10, -R20.reuse ;  /* 0x0000000aa09c7c23 */ /* 0x100fe20008010814 */
[--C-:B------:R-:W-:Y:S01]  /*5370*/  FFMA.FTZ R160, R168, UR10, -R20.reuse ;  /* 0x0000000aa8a07c23 */ /* 0x100fe20008010814 */
[----:B------:R-:W-:Y:S01]  /*5380*/  FSEL R168, R4, RZ, P2 ;  /* 0x000000ff04a87208 */ /* 0x000fe20001000000 */
[--C-:B------:R-:W-:Y:S01]  /*5390*/  FFMA.FTZ R21, R161, UR10, -R20.reuse ;  /* 0x0000000aa1157c23 */ /* 0x100fe20008010814 */
[--C-:B------:R-:W-:Y:S01]  /*53a0*/  FFMA.FTZ R152, R152, UR10, -R20.reuse ;  /* 0x0000000a98987c23 */ /* 0x100fe20008010814 */
[--C-:B------:R-:W-:Y:S01]  /*53b0*/  FFMA.FTZ R161, R165, UR10, -R20.reuse ;  /* 0x0000000aa5a17c23 */ /* 0x100fe20008010814 */
[--C-:B------:R-:W-:Y:S01]  /*53c0*/  FFMA.FTZ R165, R169, UR10, -R20.reuse ;  /* 0x0000000aa9a57c23 */ /* 0x100fe20008010814 */
[----:B------:R-:W-:Y:S01]  /*53d0*/  FADD.FTZ R168, -R168, R9 ;  /* 0x00000009a8a87221 */ /* 0x000fe20000010100 */
[--C-:B------:R-:W-:Y:S01]  /*53e0*/  FFMA.FTZ R169, R173, UR10, -R20.reuse ;  /* 0x0000000aada97c23 */ /* 0x100fe20008010814 */
[--C-:B------:R-:W-:Y:S01]  /*53f0*/  FFMA.FTZ R10, R164, UR10, -R20.reuse ;  /* 0x0000000aa40a7c23 */ /* 0x100fe20008010814 */
[--C-:B------:R-:W-:Y:S01]  /*5400*/  FFMA.FTZ R173, R177, UR10, -R20.reuse ;  /* 0x0000000ab1ad7c23 */ /* 0x100fe20008010814 */
[----:B------:R-:W-:Y:S01]  /*5410*/  FMUL.FTZ R9, R168, UR10 ;  /* 0x0000000aa8097c20 */ /* 0x000fe20008410000 */
[--C-:B------:R-:W-:Y:S01]  /*5420*/  FFMA.FTZ R15, R157, UR10, -R20.reuse ;  /* 0x0000000a9d0f7c23 */ /* 0x100fe20008010814 */
[--C-:B------:R-:W-:Y:S01]  /*5430*/  FFMA.FTZ R164, R176, UR10, -R20.reuse ;  /* 0x0000000ab0a47c23 */ /* 0x100fe20008010814 */
[----:B------:R-:W-:Y:S01]  /*5440*/  FFMA.FTZ R177, R181, UR10, -R20 ;  /* 0x0000000ab5b17c23 */ /* 0x000fe20008010814 */
[----:B------:R-:W-:Y:S01]  /*5450*/  MUFU.EX2 R152, R152 ;  /* 0x0000009800987308 */ /* 0x000fe20000000800 */
[----:B------:R-:W-:-:S02]  /*5460*/  MOV R168, UR24 ;  /* 0x0000001800a87c02 */ /* 0x000fc40008000f00 */
[----:B0-----:R-:W-:Y:S01]  /*5470*/  FMNMX.FTZ R14, R5, R12, !PT ;  /* 0x0000000c050e7209 */ /* 0x001fe20007810000 */
[----:B------:R-:W-:-:S04]  /*5480*/  FFMA.FTZ R12, R172, UR10, -R20 ;  /* 0x0000000aac0c7c23 */ /* 0x000fc80008010814 */
[----:B------:R-:W0:Y:S01]  /*5490*/  MUFU.EX2 R9, R9 ;  /* 0x0000000900097308 */ /* 0x000e220000000800 */
[----:B------:R-:W2:Y:S07]  /*54a0*/  SHFL.BFLY PT, R5, R14, 0x1, 0x1f ;  /* 0x0c201f000e057f89 */ /* 0x000eae00000e0000 */
[----:B------:R-:W3:Y:S08]  /*54b0*/  MUFU.EX2 R13, R13 ;  /* 0x0000000d000d7308 */ /* 0x000ef00000000800 */
[----:B------:R-:W4:Y:S01]  /*54c0*/  MUFU.EX2 R154, R154 ;  /* 0x0000009a009a7308 */ /* 0x000f220000000800 */
[----:B0-----:R-:W-:Y:S01]  /*54d0*/  FFMA.FTZ R176, R9, R3, R152 ;  /* 0x0000000309b07223 */ /* 0x001fe20000010098 */
[-C--:B------:R-:W-:Y:S01]  /*54e0*/  FMUL.FTZ R24, R24, R9.reuse ;  /* 0x0000000918187220 */ /* 0x080fe20000410000 */
[-C--:B------:R-:W-:Y:S01]  /*54f0*/  FMUL.FTZ R25, R25, R9.reuse ;  /* 0x0000000919197220 */ /* 0x080fe20000410000 */
[-C--:B------:R-:W-:Y:S01]  /*5500*/  FMUL.FTZ R28, R28, R9.reuse ;  /* 0x000000091c1c7220 */ /* 0x080fe20000410000 */
[-C--:B------:R-:W-:Y:S01]  /*5510*/  FMUL.FTZ R29, R29, R9.reuse ;  /* 0x000000091d1d7220 */ /* 0x080fe20000410000 */
[-C--:B------:R-:W-:Y:S01]  /*5520*/  FMUL.FTZ R32, R32, R9.reuse ;  /* 0x0000000920207220 */ /* 0x080fe20000410000 */
[----:B------:R-:W-:Y:S01]  /*5530*/  FMUL.FTZ R33, R33, R9 ;  /* 0x0000000921217220 */ /* 0x000fe20000410000 */
[----:B------:R-:W0:Y:S01]  /*5540*/  MUFU.EX2 R15, R15 ;  /* 0x0000000f000f7308 */ /* 0x000e220000000800 */
[C---:B---3--:R-:W-:Y:S01]  /*5550*/  FADD.FTZ R181, R13.reuse, R176 ;  /* 0x000000b00db57221 */ /* 0x048fe20000010000 */
[----:B--2---:R-:W-:Y:S01]  /*5560*/  FMNMX.FTZ R5, R14, R5, !PT ;  /* 0x000000050e057209 */ /* 0x004fe20007810000 */
[----:B------:R-:W-:Y:S01]  /*5570*/  FFMA.FTZ R14, R180, UR10, -R20 ;  /* 0x0000000ab40e7c23 */ /* 0x000fe20008010814 */
[----:B------:R-:W-:Y:S01]  /*5580*/  F2FP.BF16.F32.PACK_AB R152, R13, R152 ;  /* 0x000000980d98723e */ /* 0x000fe200000010ff */
[-C--:B------:R-:W-:Y:S01]  /*5590*/  FMUL.FTZ R36, R36, R9.reuse ;  /* 0x0000000924247220 */ /* 0x080fe20000410000 */
[C---:B------:R-:W-:Y:S01]  /*55a0*/  FSETP.NEU.FTZ.AND P3, PT, R5.reuse, -INF , PT ;  /* 0xff8000000500780b */ /* 0x040fe20003f7d000 */
[----:B------:R-:W-:Y:S01]  /*55b0*/  FMUL.FTZ R153, R5, UR10 ;  /* 0x0000000a05997c20 */ /* 0x000fe20008410000 */
[----:B------:R-:W-:Y:S01]  /*55c0*/  MUFU.EX2 R156, R156 ;  /* 0x0000009c009c7308 */ /* 0x000fe20000000800 */
[----:B----4-:R-:W-:Y:S01]  /*55d0*/  FADD.FTZ R176, R154, R181 ;  /* 0x000000b59ab07221 */ /* 0x010fe20000010000 */
[-C--:B------:R-:W-:Y:S01]  /*55e0*/  FMUL.FTZ R37, R37, R9.reuse ;  /* 0x0000000925257220 */ /* 0x080fe20000410000 */
[-C--:B------:R-:W-:Y:S01]  /*55f0*/  FMUL.FTZ R40, R40, R9.reuse ;  /* 0x0000000928287220 */ /* 0x080fe20000410000 */
[----:B------:R-:W-:Y:S01]  /*5600*/  FSEL R172, R153, RZ, P3 ;  /* 0x000000ff99ac7208 */ /* 0x000fe20001800000 */
[-C--:B------:R-:W-:Y:S01]  /*5610*/  FMUL.FTZ R41, R41, R9.reuse ;  /* 0x0000000929297220 */ /* 0x080fe20000410000 */
[-C--:B------:R-:W-:Y:S01]  /*5620*/  FMUL.FTZ R44, R44, R9.reuse ;  /* 0x000000092c2c7220 */ /* 0x080fe20000410000 */
[----:B------:R-:W-:Y:S01]  /*5630*/  FMUL.FTZ R45, R45, R9 ;  /* 0x000000092d2d7220 */ /* 0x000fe20000410000 */
[----:B------:R-:W-:Y:S01]  /*5640*/  MUFU.EX2 R21, R21 ;  /* 0x0000001500157308 */ /* 0x000fe20000000800 */
[--C-:B------:R-:W-:Y:S01]  /*5650*/  FFMA.FTZ R153, R11, UR10, -R172.reuse ;  /* 0x0000000a0b997c23 */ /* 0x100fe200080108ac */
[----:B------:R-:W-:Y:S01]  /*5660*/  FSEL R11, R5, RZ, P3 ;  /* 0x000000ff050b7208 */ /* 0x000fe20001800000 */
[--C-:B------:R-:W-:Y:S01]  /*5670*/  FFMA.FTZ R20, R155, UR10, -R172.reuse ;  /* 0x0000000a9b147c23 */ /* 0x100fe200080108ac */
[--C-:B------:R-:W-:Y:S01]  /*5680*/  FFMA.FTZ R155, R158, UR10, -R172.reuse ;  /* 0x0000000a9e9b7c23 */ /* 0x100fe200080108ac */
[--C-:B------:R-:W-:Y:S01]  /*5690*/  FFMA.FTZ R158, R159, UR10, -R172.reuse ;  /* 0x0000000a9f9e7c23 */ /* 0x100fe200080108ac */
[----:B------:R-:W-:Y:S01]  /*56a0*/  FFMA.FTZ R157, R162, UR10, -R172 ;  /* 0x0000000aa29d7c23 */ /* 0x000fe200080108ac */
[----:B------:R-:W-:Y:S01]  /*56b0*/  FADD.FTZ R11, -R11, R8 ;  /* 0x000000080b0b7221 */ /* 0x000fe20000010100 */
[----:B------:R-:W-:Y:S01]  /*56c0*/  MUFU.EX2 R153, R153 ;  /* 0x0000009900997308 */ /* 0x000fe20000000800 */
[----:B------:R-:W-:Y:S01]  /*56d0*/  FFMA.FTZ R162, R163, UR10, -R172 ;  /* 0x0000000aa3a27c23 */ /* 0x000fe200080108ac */
[----:B------:R-:W-:-:S02]  /*56e0*/  IMAD.MOV R163, RZ, RZ, -R18 ;  /* 0x000000ffffa37224 */ /* 0x000fc400078e0a12 */
[----:B------:R-:W-:Y:S01]  /*56f0*/  FMUL.FTZ R8, R11, UR10 ;  /* 0x0000000a0b087c20 */ /* 0x000fe20008410000 */
[--C-:B------:R-:W-:Y:S01]  /*5700*/  FFMA.FTZ R159, R166, UR10, -R172.reuse ;  /* 0x0000000aa69f7c23 */ /* 0x100fe200080108ac */
[--C-:B------:R-:W-:Y:S01]  /*5710*/  FFMA.FTZ R166, R167, UR10, -R172.reuse ;  /* 0x0000000aa7a67c23 */ /* 0x100fe200080108ac */
[--C-:B------:R-:W-:Y:S01]  /*5720*/  FFMA.FTZ R171, R171, UR10, -R172.reuse ;  /* 0x0000000aabab7c23 */ /* 0x100fe200080108ac */
[----:B------:R-:W-:Y:S01]  /*5730*/  ISETP.NE.AND P2, PT, R16, R163, PT ;  /* 0x000000a31000720c */ /* 0x000fe20003f45270 */
[----:B------:R-:W-:Y:S01]  /*5740*/  MUFU.EX2 R20, R20 ;  /* 0x0000001400147308 */ /* 0x000fe20000000800 */
[----:B------:R-:W-:Y:S02]  /*5750*/  @!P1 VIADD R163, R168, 0x28c40 ;  /* 0x00028c40a8a39836 */ /* 0x000fe40000000000 */
[--C-:B------:R-:W-:Y:S01]  /*5760*/  FFMA.FTZ R11, R170, UR10, -R172.reuse ;  /* 0x0000000aaa0b7c23 */ /* 0x100fe200080108ac */
[--C-:B------:R-:W-:Y:S01]  /*5770*/  FFMA.FTZ R174, R174, UR10, -R172.reuse ;  /* 0x0000000aaeae7c23 */ /* 0x100fe200080108ac */
[--C-:B------:R-:W-:Y:S01]  /*5780*/  FFMA.FTZ R175, R175, UR10, -R172.reuse ;  /* 0x0000000aafaf7c23 */ /* 0x100fe200080108ac */
[--C-:B------:R-:W-:Y:S01]  /*5790*/  FFMA.FTZ R178, R178, UR10, -R172.reuse ;  /* 0x0000000ab2b27c23 */ /* 0x100fe200080108ac */
[----:B------:R-:W-:Y:S01]  /*57a0*/  @!P1 PRMT R163, RZ, 0x654, R163 ;  /* 0x00000654ffa39816 */ /* 0x000fe200000000a3 */
[--C-:B------:R-:W-:Y:S01]  /*57b0*/  FFMA.FTZ R179, R179, UR10, -R172.reuse ;  /* 0x0000000ab3b37c23 */ /* 0x100fe200080108ac */
[----:B------:R-:W2:Y:S01]  /*57c0*/  MUFU.EX2 R8, R8 ;  /* 0x0000000800087308 */ /* 0x000ea20000000800 */
[--C-:B------:R-:W-:Y:S01]  /*57d0*/  FFMA.FTZ R182, R182, UR10, -R172.reuse ;  /* 0x0000000ab6b67c23 */ /* 0x100fe200080108ac */
[----:B------:R3:W-:Y:S01]  /*57e0*/  @!P1 SYNCS.ARRIVE.TRANS64.RED.A1T0 RZ, [R163+URZ], RZ ;  /* 0x000000ffa3ff99a7 */ /* 0x0007e2000810043f */
[----:B------:R-:W-:Y:S01]  /*57f0*/  FFMA.FTZ R172, R183, UR10, -R172 ;  /* 0x0000000ab7ac7c23 */ /* 0x000fe200080108ac */
[----:B0-----:R-:W-:Y:S01]  /*5800*/  F2FP.BF16.F32.PACK_AB R154, R15, R154 ;  /* 0x0000009a0f9a723e */ /* 0x001fe200000010ff */
[-C--:B------:R-:W-:Y:S01]  /*5810*/  FMUL.FTZ R48, R48, R9.reuse ;  /* 0x0000000930307220 */ /* 0x080fe20000410000 */
[-C--:B------:R-:W-:Y:S01]  /*5820*/  FMUL.FTZ R49, R49, R9.reuse ;  /* 0x0000000931317220 */ /* 0x080fe20000410000 */
[-C--:B------:R-:W-:Y:S01]  /*5830*/  FMUL.FTZ R52, R52, R9.reuse ;  /* 0x0000000934347220 */ /* 0x080fe20000410000 */
[----:B------:R-:W0:Y:S01]  /*5840*/  MUFU.EX2 R155, R155 ;  /* 0x0000009b009b7308 */ /* 0x000e220000000800 */
[----:B------:R-:W-:Y:S01]  /*5850*/  FMUL.FTZ R53, R53, R9 ;  /* 0x0000000935357220 */ /* 0x000fe20000410000 */
[----:B---3--:R-:W-:-:S02]  /*5860*/  IMAD.U32 R163, RZ, RZ, UR23 ;  /* 0x00000017ffa37e24 */ /* 0x008fc4000f8e00ff */
[-C--:B------:R-:W-:Y:S01]  /*5870*/  FMUL.FTZ R56, R56, R9.reuse ;  /* 0x0000000938387220 */ /* 0x080fe20000410000 */
[-C--:B------:R-:W-:Y:S01]  /*5880*/  FMUL.FTZ R57, R57, R9.reuse ;  /* 0x0000000939397220 */ /* 0x080fe20000410000 */
[-C--:B------:R-:W-:Y:S01]  /*5890*/  FMUL.FTZ R60, R60, R9.reuse ;  /* 0x000000093c3c7220 */ /* 0x080fe20000410000 */
[----:B------:R-:W-:Y:S02]  /*58a0*/  @!P2 IMAD R3, R163, 0x40, R2 ;  /* 0x00000040a303a824 */ /* 0x000fe400078e0202 */
[----:B------:R-:W-:Y:S01]  /*58b0*/  FMUL.FTZ R61, R61, R9 ;  /* 0x000000093d3d7220 */ /* 0x000fe20000410000 */
[----:B------:R-:W3:Y:S01]  /*58c0*/  MUFU.EX2 R158, R158 ;  /* 0x0000009e009e7308 */ /* 0x000ee20000000800 */
[----:B--2---:R-:W-:Y:S01]  /*58d0*/  FFMA.FTZ R167, R8, R6, R153 ;  /* 0x0000000608a77223 */ /* 0x004fe20000010099 */
[----:B------:R-:W-:Y:S01]  /*58e0*/  F2FP.BF16.F32.PACK_AB R153, R20, R153 ;  /* 0x000000991499723e */ /* 0x000fe200000010ff */
[-C--:B------:R-:W-:Y:S01]  /*58f0*/  FMUL.FTZ R64, R64, R9.reuse ;  /* 0x0000000940407220 */ /* 0x080fe20000410000 */
[----:B------:R-:W-:Y:S01]  /*5900*/  @!P2 LEA R3, R3, UR40, 0x2 ;  /* 0x000000280303ac11 */ /* 0x000fe2000f8e10ff */
[----:B------:R-:W-:Y:S01]  /*5910*/  FADD.FTZ R6, R20, R167 ;  /* 0x000000a714067221 */ /* 0x000fe20000010000 */
[-C--:B------:R-:W-:Y:S01]  /*5920*/  FMUL.FTZ R65, R65, R9.reuse ;  /* 0x0000000941417220 */ /* 0x080fe20000410000 */
[-C--:B------:R-:W-:Y:S01]  /*5930*/  FMUL.FTZ R68, R68, R9.reuse ;  /* 0x0000000944447220 */ /* 0x080fe20000410000 */
[----:B------:R-:W-:Y:S01]  /*5940*/  MUFU.EX2 R157, R157 ;  /* 0x0000009d009d7308 */ /* 0x000fe20000000800 */
[----:B0-----:R-:W-:Y:S01]  /*5950*/  FADD.FTZ R167, R155, R6 ;  /* 0x000000069ba77221 */ /* 0x001fe20000010000 */
[----:B------:R-:W-:Y:S01]  /*5960*/  @!P2 STS [R3+0x28800], R9 ;  /* 0x028800090300a388 */ /* 0x000fe20000000800 */
[-C--:B------:R-:W-:Y:S01]  /*5970*/  FMUL.FTZ R69, R69, R9.reuse ;  /* 0x0000000945457220 */ /* 0x080fe20000410000 */
[-C--:B------:R-:W-:Y:S01]  /*5980*/  FMUL.FTZ R72, R72, R9.reuse ;  /* 0x0000000948487220 */ /* 0x080fe20000410000 */
[-C--:B------:R-:W-:Y:S01]  /*5990*/  FMUL.FTZ R73, R73, R9.reuse ;  /* 0x0000000949497220 */ /* 0x080fe20000410000 */
[----:B------:R0:W-:Y:S01]  /*59a0*/  @!P2 STS [R3+0x28820], R8 ;  /* 0x028820080300a388 */ /* 0x0001e20000000800 */
[----:B------:R-:W-:Y:S01]  /*59b0*/  FMUL.FTZ R76, R76, R9 ;  /* 0x000000094c4c7220 */ /* 0x000fe20000410000 */
[----:B------:R-:W-:Y:S01]  /*59c0*/  MUFU.EX2 R162, R162 ;  /* 0x000000a200a27308 */ /* 0x000fe20000000800 */
        /* <DEDUP_REMOVED lines=41> */
[----:B------:R-:W-:Y:S01]  /*5c60*/  FADD.FTZ R176, R158, R167 ;  /* 0x000000a79eb07221 */ /* 0x000fe20000010000 */
[----:B--2---:R-:W-:Y:S01]  /*5c70*/  F2FP.BF16.F32.PACK_AB R158, R161, R10 ;  /* 0x0000000aa19e723e */ /* 0x004fe200000010ff */
[-C--:B------:R-:W-:Y:S01]  /*5c80*/  FMUL.FTZ R141, R141, R9.reuse ;  /* 0x000000098d8d7220 */ /* 0x080fe20000410000 */
[----:B------:R-:W-:Y:S01]  /*5c90*/  FMUL.FTZ R144, R144, R9 ;  /* 0x0000000990907220 */ /* 0x000fe20000410000 */
[----:B------:R-:W-:Y:S01]  /*5ca0*/  FADD.FTZ R167, R157, R176 ;  /* 0x000000b09da77221 */ /* 0x000fe20000010000 */
[----:B------:R-:W-:Y:S01]  /*5cb0*/  F2FP.BF16.F32.PACK_AB R157, R162, R157 ;  /* 0x0000009da29d723e */ /* 0x000fe200000010ff */
[----:B------:R-:W2:Y:S01]  /*5cc0*/  MUFU.EX2 R160, R160 ;  /* 0x000000a000a07308 */ /* 0x000ea20000000800 */
[-C--:B------:R-:W-:Y:S01]  /*5cd0*/  FMUL.FTZ R145, R145, R9.reuse ;  /* 0x0000000991917220 */ /* 0x080fe20000410000 */
[-C--:B------:R-:W-:Y:S01]  /*5ce0*/  FMUL.FTZ R148, R148, R9.reuse ;  /* 0x0000000994947220 */ /* 0x080fe20000410000 */
[----:B------:R-:W-:Y:S01]  /*5cf0*/  FMUL.FTZ R149, R149, R9 ;  /* 0x0000000995957220 */ /* 0x000fe20000410000 */
        /* <DEDUP_REMOVED lines=13> */
[----:B----4-:R-:W-:Y:S01]  /*5dd0*/  FADD.FTZ R174, R156, R171 ;  /* 0x000000ab9cae7221 */ /* 0x010fe20000010000 */
[----:B------:R-:W-:Y:S01]  /*5de0*/  F2FP.BF16.F32.PACK_AB R156, R21, R156 ;  /* 0x0000009c159c723e */ /* 0x000fe200000010ff */
[-C--:B------:R-:W-:Y:S01]  /*5df0*/  FMUL.FTZ R47, R47, R8.reuse ;  /* 0x000000082f2f7220 */ /* 0x080fe20000410000 */
[-C--:B------:R-:W-:Y:S01]  /*5e00*/  FMUL.FTZ R50, R50, R8.reuse ;  /* 0x0000000832327220 */ /* 0x080fe20000410000 */
[----:B------:R-:W-:Y:S01]  /*5e10*/  FADD.FTZ R171, R21, R174 ;  /* 0x000000ae15ab7221 */ /* 0x000fe20000010000 */
[----:B------:R-:W-:Y:S01]  /*5e20*/  FADD.FTZ R174, R162, R167 ;  /* 0x000000a7a2ae7221 */ /* 0x000fe20000010000 */
[-C--:B------:R-:W-:Y:S01]  /*5e30*/  FMUL.FTZ R51, R51, R8.reuse ;  /* 0x0000000833337220 */ /* 0x080fe20000410000 */
[----:B------:R-:W0:Y:S01]  /*5e40*/  MUFU.EX2 R165, R165 ;  /* 0x000000a500a57308 */ /* 0x000e220000000800 */
[----:B------:R-:W-:Y:S01]  /*5e50*/  FADD.FTZ R176, R10, R171 ;  /* 0x000000ab0ab07221 */ /* 0x000fe20000010000 */
[----:B------:R-:W-:Y:S01]  /*5e60*/  FADD.FTZ R167, R159, R174 ;  /* 0x000000ae9fa77221 */ /* 0x000fe20000010000 */
[----:B-----5:R-:W-:Y:S01]  /*5e70*/  F2FP.BF16.F32.PACK_AB R159, R166, R159 ;  /* 0x0000009fa69f723e */ /* 0x020fe200000010ff */
[-C--:B------:R-:W-:Y:S01]  /*5e80*/  FMUL.FTZ R54, R54, R8.reuse ;  /* 0x0000000836367220 */ /* 0x080fe20000410000 */
[----:B------:R-:W-:Y:S01]  /*5e90*/  FADD.FTZ R13, R161, R176 ;  /* 0x000000b0a10d7221 */ /* 0x000fe20000010000 */
[----:B------:R-:W-:Y:S01]  /*5ea0*/  FADD.FTZ R174, R166, R167 ;  /* 0x000000a7a6ae7221 */ /* 0x000fe20000010000 */
[-C--:B------:R-:W-:Y:S01]  /*5eb0*/  FMUL.FTZ R55, R55, R8.reuse ;  /* 0x0000000837377220 */ /* 0x080fe20000410000 */
[----:B------:R-:W4:Y:S01]  /*5ec0*/  MUFU.EX2 R12, R12 ;  /* 0x0000000c000c7308 */ /* 0x000f220000000800 */
[----:B--2---:R-:W-:Y:S01]  /*5ed0*/  FADD.FTZ R176, R160, R13 ;  /* 0x0000000da0b07221 */ /* 0x004fe20000010000 */
[----:B-1----:R-:W-:Y:S01]  /*5ee0*/  FADD.FTZ R13, R11, R174 ;  /* 0x000000ae0b0d7221 */ /* 0x002fe20000010000 */
[----:B------:R-:W-:Y:S01]  /*5ef0*/  F2FP.BF16.F32.PACK_AB R161, R170, R11 ;  /* 0x0000000baaa1723e */ /* 0x000fe200000010ff */
[----:B------:R3:W-:Y:S01]  /*5f00*/  STSM.16.M88.4 [R184], R156 ;  /* 0x0000009cb8007844 */ /* 0x0007e20000000200 */
[-C--:B------:R-:W-:Y:S01]  /*5f10*/  FMUL.FTZ R58, R58, R8.reuse ;  /* 0x000000083a3a7220 */ /* 0x080fe20000410000 */
[----:B------:R-:W-:Y:S01]  /*5f20*/  FADD.FTZ R20, R170, R13 ;  /* 0x0000000daa147221 */ /* 0x000fe20000010000 */
[----:B------:R-:W-:Y:S01]  /*5f30*/  FMUL.FTZ R59, R59, R8 ;  /* 0x000000083b3b7220 */ /* 0x000fe20000410000 */
[----:B------:R-:W1:Y:S01]  /*5f40*/  MUFU.EX2 R6, R175 ;  /* 0x000000af00067308 */ /* 0x000e620000000800 */
        /* <DEDUP_REMOVED lines=8> */
[----:B----4-:R-:W-:Y:S01]  /*5fd0*/  FADD.FTZ R174, R12, R3 ;  /* 0x000000030cae7221 */ /* 0x010fe20000010000 */
[----:B------:R-:W-:Y:S01]  /*5fe0*/  FADD.FTZ R3, R163, R20 ;  /* 0x00000014a3037221 */ /* 0x000fe20000010000 */
[-C--:B------:R-:W-:Y:S01]  /*5ff0*/  FMUL.FTZ R71, R71, R8.reuse ;  /* 0x0000000847477220 */ /* 0x080fe20000410000 */
[-C--:B------:R-:W-:Y:S01]  /*6000*/  FMUL.FTZ R74, R74, R8.reuse ;  /* 0x000000084a4a7220 */ /* 0x080fe20000410000 */
[-C--:B------:R-:W-:Y:S01]  /*6010*/  FMUL.FTZ R75, R75, R8.reuse ;  /* 0x000000084b4b7220 */ /* 0x080fe20000410000 */
[-C--:B------:R-:W-:Y:S01]  /*6020*/  FMUL.FTZ R78, R78, R8.reuse ;  /* 0x000000084e4e7220 */ /* 0x080fe20000410000 */
[-C--:B------:R-:W-:Y:S01]  /*6030*/  FMUL.FTZ R79, R79, R8.reuse ;  /* 0x000000084f4f7220 */ /* 0x080fe20000410000 */
[----:B------:R-:W2:Y:S01]  /*6040*/  MUFU.EX2 R178, R178 ;  /* 0x000000b200b27308 */ /* 0x000ea20000000800 */
        /* <DEDUP_REMOVED lines=14> */
[----:B------:R3:W-:Y:S01]  /*6130*/  STSM.16.M88.4 [R22], R160 ;  /* 0x000000a016007844 */ /* 0x0007e20000000200 */
        /* <DEDUP_REMOVED lines=25> */
[C---:B--2---:R-:W-:Y:S01]  /*62d0*/  FADD.FTZ R3, R173.reuse, R10 ;  /* 0x0000000aad037221 */ /* 0x044fe20000010000 */
[----:B------:R-:W-:Y:S01]  /*62e0*/  F2FP.BF16.F32.PACK_AB R164, R173, R164 ;  /* 0x000000a4ada4723e */ /* 0x000fe200000010ff */
        /* <DEDUP_REMOVED lines=11> */
[----:B------:R-:W-:-:S02]  /*63a0*/  FMUL.FTZ R151, R151, R8 ;  /* 0x0000000897977220 */ /* 0x000fc40000410000 */
[----:B------:R-:W1:Y:S01]  /*63b0*/  MUFU.EX2 R172, R172 ;  /* 0x000000ac00ac7308 */ /* 0x000e620000000800 */
[----:B0-----:R-:W-:Y:S01]  /*63c0*/  FADD.FTZ R6, R14, R3 ;  /* 0x000000030e067221 */ /* 0x001fe20000010000 */
[----:B--2---:R-:W-:-:S03]  /*63d0*/  F2FP.BF16.F32.PACK_AB R166, R177, R14 ;  /* 0x0000000eb1a6723e */ /* 0x004fc600000010ff */
[----:B------:R-:W-:Y:S01]  /*63e0*/  FADD.FTZ R3, R177, R6 ;  /* 0x00000006b1037221 */ /* 0x000fe20000010000 */
[C---:B-1----:R-:W-:Y:S01]  /*63f0*/  F2FP.BF16.F32.PACK_AB R167, R172.reuse, R167 ;  /* 0x000000a7aca7723e */ /* 0x042fe200000010ff */
[----:B------:R-:W-:-:S04]  /*6400*/  FADD.FTZ R6, R172, R11 ;  /* 0x0000000bac067221 */ /* 0x000fc80000010000 */
[----:B------:R3:W-:Y:S01]  /*6410*/  STSM.16.M88.4 [R23], R164 ;  /* 0x000000a417007844 */ /* 0x0007e20000000200 */
[----:B------:R-:W-:Y:S05]  /*6420*/  @!P0 BRA `(.L_x_6102) ;  /* 0x0000000000048947 */ /* 0x000fea0003800000 */
[----:B------:R-:W-:Y:S01]  /*6430*/  BPT.TRAP 0x1 ;  /* 0x000000040000795c */ /* 0x000fe20000300000 */
.L_x_6102:
[----:B------:R0:W1:Y:S01]  /*6440*/  SYNCS.PHASECHK.TRANS64.TRYWAIT P2, [UR24+0x28c50], R7 ;  /* 0x028c5007ff0075a7 */ /* 0x0000620008040158 */
[----:B------:R-:W-:Y:S05]  /*6450*/  @!P0 BRA `(.L_x_6103) ;  /* 0x0000000000048947 */ /* 0x000fea0003800000 */
[----:B------:R-:W-:Y:S01]  /*6460*/  BPT.TRAP 0x1 ;  /* 0x000000040000795c */ /* 0x000fe20000300000 */
.L_x_6103:
[----:B-1----:R-:W-:Y:S05]  /*6470*/  @P2 BRA `(.L_x_6104) ;  /* 0x0000000000082947 */ /* 0x002fea0003800000 */
[----:B------:R-:W1:Y:S02]  /*6480*/  SYNCS.PHASECHK.TRANS64.TRYWAIT P2, [UR24+0x28c50], R7 ;  /* 0x028c5007ff0075a7 */ /* 0x000e640008040158 */
[----:B-1----:R-:W-:Y:S05]  /*6490*/  @!P2 BRA `(.L_x_6105) ;  /* 0x000000a000a4a947 */ /* 0x002fea0003800000 */
.L_x_6104:
[----:B------:R-:W-:Y:S01]  /*64a0*/  ULEA UR11, UR39, UR47, 0xc ;  /* 0x0000002f270b7291 */ /* 0x000fe2000f8e603f */
[----:B------:R-:W-:Y:S01]  /*64b0*/  WARPGROUP.ARRIVE ;  /* 0x00000000000079c5 */ /* 0x000fe20000000000 */
[----:B------:R-:W-:Y:S01]  /*64c0*/  UMOV UR7, 0x40000040 ;  /* 0x4000004000077882 */ /* 0x000fe20000000000 */
[----:B------:R-:W-:Y:S01]  /*64d0*/  UISETP.GT.AND UP0, UPT, UR21, UR20, UPT ;  /* 0x000000141500728c */ /* 0x000fe2000bf04270 */
[----:B-1----:R-:W-:Y:S01]  /*64e0*/  @!P1 VIADD R168, R168, 0x28c60 ;  /* 0x00028c60a8a89836 */ /* 0x002fe20000000000 */
        /* <DEDUP_REMOVED lines=37> */
.L_x_6097:
[----:B------:R-:W-:-:S13]  /*6740*/  ISETP.LE.AND P2, PT, RZ, UR21, PT ;  /* 0x00000015ff007c0c */ /* 0x000fda000bf43270 */
[----:B------:R-:W-:Y:S05]  /*6750*/  @!P2 BRA `(.L_x_6107) ;  /* 0x00000018002ca947 */ /* 0x000fea0003800000 */
[----:B------:R-:W-:Y:S01]  /*6760*/  IMAD.MOV.U32 R8, RZ, RZ, R5 ;  /* 0x000000ffff087224 */ /* 0x000fe200078e0005 */
[----:B------:R-:W-:Y:S01]  /*6770*/  UMOV UR22, UR39 ;  /* 0x0000002700167c82 */ /* 0x000fe20008000000 */
[----:B------:R-:W-:Y:S01]  /*6780*/  IMAD.MOV.U32 R9, RZ, RZ, R4 ;  /* 0x000000ffff097224 */ /* 0x000fe200078e0004 */
[----:B------:R-:W-:-:S06]  /*6790*/  ULDC UR20, c[0x0][0x988] ;  /* 0x0002620000147ab9 */ /* 0x000fcc0000000800 */
.L_x_6116:
[----:B------:R-:W-:-:S04]  /*67a0*/  UIADD3 UR39, UR22, 0x1, URZ ;  /* 0x0000000116277890 */ /* 0x000fc8000fffe03f */
[----:B------:R-:W-:-:S04]  /*67b0*/  UISETP.NE.AND UP0, UPT, UR39, 0x2, UPT ;  /* 0x000000022700788c */ /* 0x000fc8000bf05270 */
[----:B------:R-:W-:Y:S02]  /*67c0*/  USEL UR6, URZ, 0x1, UP0 ;  /* 0x000000013f067887 */ /* 0x000fe40008000000 */
[----:B------:R-:W-:Y:S02]  /*67d0*/  USEL UR39, UR39, URZ, UP0 ;  /* 0x0000003f27277287 */ /* 0x000fe40008000000 */
[----:B------:R-:W-:Y:S01]  /*67e0*/  ULOP3.LUT UR38, UR38, UR6, URZ, 0x3c, !UPT ;  /* 0x0000000626267292 */ /* 0x000fe2000f8e3c3f */
[----:B-12-4-:R-:W-:Y:S11]  /*67f0*/  @!P0 BRA `(.L_x_6108) ;  /* 0x0000000000048947 */ /* 0x016ff60003800000 */
[----:B------:R-:W-:Y:S01]  /*6800*/  BPT.TRAP 0x1 ;  /* 0x000000040000795c */ /* 0x000fe20000300000 */
.L_x_6108:
[----:B------:R-:W-:Y:S01]  /*6810*/  ULEA UR23, UR39, UR40, 0x3 ;  /* 0x0000002827177291 */ /* 0x000fe2000f8e183f */
[----:B01----:R-:W-:-:S05]  /*6820*/  IMAD.U32 R7, RZ, RZ, UR38 ;  /* 0x00000026ff077e24 */ /* 0x003fca000f8e00ff */
[----:B------:R-:W-:-:S04]  /*6830*/  SHF.L.U32 R7, R7, 0x1f, RZ ;  /* 0x0000001f07077819 */ /* 0x000fc800000006ff */
[----:B------:R0:W1:Y:S01]  /*6840*/  SYNCS.PHASECHK.TRANS64.TRYWAIT P2, [UR23+0x28c30], R7 ;  /* 0x028c3007ff0075a7 */ /* 0x0000620008040157 */
[----:B------:R-:W-:Y:S05]  /*6850*/  @!P0 BRA `(.L_x_6109) ;  /* 0x0000000000048947 */ /* 0x000fea0003800000 */
[----:B------:R-:W-:Y:S01]  /*6860*/  BPT.TRAP 0x1 ;  /* 0x000000040000795c */ /* 0x000fe20000300000 */
.L_x_6109:
[----:B-1----:R-:W-:Y:S05]  /*6870*/  @P2 BRA `(.L_x_6110) ;  /* 0x0000000000082947 */ /* 0x002fea0003800000 */
[----:B------:R-:W1:Y:S02]  /*6880*/  SYNCS.PHASECHK.TRANS64.TRYWAIT P2, [UR23+0x28c30], R7 ;  /* 0x028c3007ff0075a7 */ /* 0x000e640008040157 */
[----:B-1----:R-:W-:Y:S05]  /*6890*/  @!P2 BRA `(.L_x_6111) ;  /* 0x0000009c00b8a947 */ /* 0x002fea0003800000 */
.L_x_6110:
[----:B------:R-:W-:Y:S01]  /*68a0*/  R2UR UR18, R0 ;  /* 0x00000000001272ca */ /* 0x000fe200000e0000 */
[----:B--23--:R-:W-:Y:S01]  /*68b0*/  WARPGROUP.ARRIVE ;  /* 0x00000000000079c5 */ /* 0x00cfe20000000000 */
        /* <DEDUP_REMOVED lines=20> */
[----:B-1----:R-:W-:-:S04]  /*6a00*/  FMNMX.FTZ R4, R152, R9, !PT ;  /* 0x0000000998047209 */ /* 0x002fc80007810000 */
        /* <DEDUP_REMOVED lines=49> */
[----:B------:R-:W-:Y:S01]  /*6d20*/  IADD3 R173, -R18, RZ, RZ ;  /* 0x000000ff12ad7210 */ /* 0x000fe20007ffe1ff */
[----:B------:R-:W2:Y:S01]  /*6d30*/  MUFU.EX2 R9, R9 ;  /* 0x0000000900097308 */ /* 0x000ea20000000800 */
[----:B------:R-:W-:Y:S01]  /*6d40*/  FMNMX.FTZ R12, R182, R5, !PT ;  /* 0x00000005b60c7209 */ /* 0x000fe20007810000 */
[----:B------:R-:W-:Y:S01]  /*6d50*/  FFMA.FTZ R181, R181, UR10, -R190 ;  /* 0x0000000ab5b57c23 */ /* 0x000fe200080108be */
[----:B------:R-:W-:-:S02]  /*6d60*/  ISETP.NE.AND P2, PT, R16, R173, PT ;  /* 0x000000ad1000720c */ /* 0x000fc40003f45270 */
[----:B------:R-:W-:-:S03]  /*6d70*/  FMNMX.FTZ R5, R183, R12, !PT ;  /* 0x0000000cb7057209 */ /* 0x000fc60007810000 */
[----:B------:R3:W-:Y:S01]  /*6d80*/  MUFU.EX2 R12, R157 ;  /* 0x0000009d000c7308 */ /* 0x0007e20000000800 */
[-C--:B-1----:R-:W-:Y:S01]  /*6d90*/  FMUL.FTZ R24, R24, R10.reuse ;  /* 0x0000000a18187220 */ /* 0x082fe20000410000 */
[----:B------:R-:W1:Y:S01]  /*6da0*/  SHFL.BFLY PT, R20, R5, 0x2, 0x1f ;  /* 0x0c401f0005147f89 */ /* 0x000e6200000e0000 */
[-C--:B------:R-:W-:Y:S01]  /*6db0*/  FMUL.FTZ R25, R25, R10.reuse ;  /* 0x0000000a19197220 */ /* 0x080fe20000410000 */
[-C--:B------:R-:W-:Y:S01]  /*6dc0*/  FMUL.FTZ R28, R28, R10.reuse ;  /* 0x0000000a1c1c7220 */ /* 0x080fe20000410000 */
[-C--:B------:R-:W-:Y:S01]  /*6dd0*/  FMUL.FTZ R29, R29, R10.reuse ;  /* 0x0000000a1d1d7220 */ /* 0x080fe20000410000 */
[-C--:B------:R-:W-:Y:S01]  /*6de0*/  FMUL.FTZ R32, R32, R10.reuse ;  /* 0x0000000a20207220 */ /* 0x080fe20000410000 */
[-C--:B------:R-:W-:Y:S01]  /*6df0*/  FMUL.FTZ R33, R33, R10.reuse ;  /* 0x0000000a21217220 */ /* 0x080fe20000410000 */
[----:B------:R-:W-:Y:S01]  /*6e00*/  MUFU.EX2 R152, R152 ;  /* 0x0000009800987308 */ /* 0x000fe20000000800 */
[--C-:B---3--:R-:W-:Y:S01]  /*6e10*/  FFMA.FTZ R157, R177, UR10, -R190.reuse ;  /* 0x0000000ab19d7c23 */ /* 0x108fe200080108be */
[----:B--2---:R-:W-:Y:S01]  /*6e20*/  FFMA.FTZ R3, R10, R3, R9 ;  /* 0x000000030a037223 */ /* 0x004fe20000010009 */
        /* <DEDUP_REMOVED lines=15> */
[----:B-1----:R-:W-:Y:S01]  /*6f20*/  FMNMX.FTZ R161, R5, R20, !PT ;  /* 0x0000001405a17209 */ /* 0x002fe20007810000 */
[--C-:B------:R-:W-:Y:S01]  /*6f30*/  FFMA.FTZ R20, R172, UR10, -R190.reuse ;  /* 0x0000000aac147c23 */ /* 0x100fe200080108be */
[-C--:B------:R-:W-:Y:S01]  /*6f40*/  FMUL.FTZ R61, R61, R10.reuse ;  /* 0x0000000a3d3d7220 */ /* 0x080fe20000410000 */
[-C--:B------:R-:W-:Y:S01]  /*6f50*/  FMUL.FTZ R64, R64, R10.reuse ;  /* 0x0000000a40407220 */ /* 0x080fe20000410000 */
[-C--:B------:R-:W-:Y:S01]  /*6f60*/  FMUL.FTZ R65, R65, R10.reuse ;  /* 0x0000000a41417220 */ /* 0x080fe20000410000 */
[----:B------:R-:W1:Y:S01]  /*6f70*/  SHFL.BFLY PT, R168, R161, 0x1, 0x1f ;  /* 0x0c201f00a1a87f89 */ /* 0x000e6200000e0000 */
        /* <DEDUP_REMOVED lines=9> */
[----:B--2---:R-:W-:Y:S01]  /*7010*/  FFMA.FTZ R164, R176, UR10, -R190 ;  /* 0x0000000ab0a47c23 */ /* 0x004fe200080108be */
        /* <DEDUP_REMOVED lines=33> */
[--C-:B-1----:R-:W-:Y:S01]  /*7230*/  FFMA.FTZ R180, R167, UR10, -R177.reuse ;  /* 0x0000000aa7b47c23 */ /* 0x102fe200080108b1 */
[----:B------:R-:W-:Y:S01]  /*7240*/  FFMA.FTZ R167, R170, UR10, -R177 ;  /* 0x0000000aaaa77c23 */ /* 0x000fe200080108b1 */
[----:B------:R-:W-:-:S02]  /*7250*/  IMAD.U32 R170, RZ, RZ, UR23 ;  /* 0x00000017ffaa7e24 */ /* 0x000fc4000f8e00ff */
[--C-:B------:R-:W-:Y:S01]  /*7260*/  FFMA.FTZ R171, R174, UR10, -R177.reuse ;  /* 0x0000000aaeab7c23 */ /* 0x100fe200080108b1 */
[--C-:B------:R-:W-:Y:S01]  /*7270*/  FFMA.FTZ R174, R175, UR10, -R177.reuse ;  /* 0x0000000aafae7c23 */ /* 0x100fe200080108b1 */
[----:B------:R-:W-:Y:S02]  /*7280*/  IMAD.U32 R175, RZ, RZ, UR22 ;  /* 0x00000016ffaf7e24 */ /* 0x000fe4000f8e00ff */
[--C-:B------:R-:W-:Y:S01]  /*7290*/  FFMA.FTZ R173, R178, UR10, -R177.reuse ;  /* 0x0000000ab2ad7c23 */ /* 0x100fe200080108b1 */
[----:B------:R-:W1:Y:S01]  /*72a0*/  MUFU.EX2 R168, R168 ;  /* 0x000000a800a87308 */ /* 0x000e620000000800 */
[----:B------:R-:W-:Y:S02]  /*72b0*/  @!P1 VIADD R154, R170, 0x28c40 ;  /* 0x00028c40aa9a9836 */ /* 0x000fe40000000000 */
[--C-:B------:R-:W-:Y:S01]  /*72c0*/  FFMA.FTZ R182, R182, UR10, -R177.reuse ;  /* 0x0000000ab6b67c23 */ /* 0x100fe200080108b1 */
[----:B------:R-:W-:Y:S02]  /*72d0*/  @!P2 IMAD R158, R175, 0x40, R2 ;  /* 0x00000040af9ea824 */ /* 0x000fe400078e0202 */
[--C-:B------:R-:W-:Y:S01]  /*72e0*/  FFMA.FTZ R183, R183, UR10, -R177.reuse ;  /* 0x0000000ab7b77c23 */ /* 0x100fe200080108b1 */
[----:B------:R-:W-:Y:S01]  /*72f0*/  FFMA.FTZ R179, R179, UR10, -R177 ;  /* 0x0000000ab3b37c23 */ /* 0x000fe200080108b1 */
[----:B------:R-:W-:Y:S01]  /*7300*/  @!P1 PRMT R154, RZ, 0x654, R154 ;  /* 0x00000654ff9a9816 */ /* 0x000fe2000000009a */
[-C--:B------:R-:W-:Y:S01]  /*7310*/  FMUL.FTZ R116, R116, R10.reuse ;  /* 0x0000000a74747220 */ /* 0x080fe20000410000 */
[----:B------:R-:W2:Y:S01]  /*7320*/  MUFU.EX2 R155, R155 ;  /* 0x0000009b009b7308 */ /* 0x000ea20000000800 */
[----:B------:R-:W-:Y:S01]  /*7330*/  @!P2 LEA R158, R158, UR40, 0x2 ;  /* 0x000000289e9eac11 */ /* 0x000fe2000f8e10ff */
[----:B------:R3:W-:Y:S01]  /*7340*/  @!P1 SYNCS.ARRIVE.TRANS64.RED.A1T0 RZ, [R154+URZ], RZ ;  /* 0x000000ff9aff99a7 */ /* 0x0007e2000810043f */
[-C--:B------:R-:W-:Y:S01]  /*7350*/  FMUL.FTZ R117, R117, R10.reuse ;  /* 0x0000000a75757220 */ /* 0x080fe20000410000 */
[-C--:B------:R-:W-:Y:S01]  /*7360*/  FMUL.FTZ R120, R120, R10.reuse ;  /* 0x0000000a78787220 */ /* 0x080fe20000410000 */
[-C--:B------:R-:W-:Y:S01]  /*7370*/  FMUL.FTZ R121, R121, R10.reuse ;  /* 0x0000000a79797220 */ /* 0x080fe20000410000 */
[----:B------:R-:W-:Y:S01]  /*7380*/  @!P2 STS [R158+0x28800], R10 ;  /* 0x0288000a9e00a388 */ /* 0x000fe20000000800 */
[----:B------:R-:W-:Y:S01]  /*7390*/  FMUL.FTZ R124, R124, R10 ;  /* 0x0000000a7c7c7220 */ /* 0x000fe20000410000 */
[----:B------:R-:W4:Y:S01]  /*73a0*/  MUFU.EX2 R165, R165 ;  /* 0x000000a500a57308 */ /* 0x000f220000000800 */
[----:B-1----:R-:W-:Y:S01]  /*73b0*/  FFMA.FTZ R6, R169, R6, R168 ;  /* 0x00000006a9067223 */ /* 0x002fe200000100a8 */
[C---:B---3--:R-:W-:Y:S01]  /*73c0*/  FADD.FTZ R154, R152.reuse, R3 ;  /* 0x00000003989a7221 */ /* 0x048fe20000010000 */
[----:B------:R1:W-:Y:S01]  /*73d0*/  @!P2 STS [R158+0x28820], R169 ;  /* 0x028820a99e00a388 */ /* 0x0003e20000000800 */
[----:B------:R-:W-:Y:S01]  /*73e0*/  F2FP.BF16.F32.PACK_AB R152, R152, R9 ;  /* 0x000000099898723e */ /* 0x000fe200000010ff */
[-C--:B------:R-:W-:Y:S01]  /*73f0*/  FMUL.FTZ R125, R125, R10.reuse ;  /* 0x0000000a7d7d7220 */ /* 0x080fe20000410000 */
[----:B------:R-:W-:Y:S01]  /*7400*/  FADD.FTZ R3, R11, R154 ;  /* 0x0000009a0b037221 */ /* 0x000fe20000010000 */
[-C--:B------:R-:W-:Y:S01]  /*7410*/  FMUL.FTZ R128, R128, R10.reuse ;  /* 0x0000000a80807220 */ /* 0x080fe20000410000 */
[----:B------:R-:W3:Y:S01]  /*7420*/  MUFU.EX2 R172, R172 ;  /* 0x000000ac00ac7308 */ /* 0x000ee20000000800 */
[----:B--2---:R-:W-:Y:S01]  /*7430*/  FADD.FTZ R6, R155, R6 ;  /* 0x000000069b067221 */ /* 0x004fe20000010000 */
[----:B------:R-:W-:Y:S01]  /*7440*/  FADD.FTZ R3, R12, R3 ;  /* 0x000000030c037221 */ /* 0x000fe20000010000 */
[-C--:B------:R-:W-:Y:S01]  /*7450*/  FMUL.FTZ R129, R129, R10.reuse ;  /* 0x0000000a81817220 */ /* 0x080fe20000410000 */
[-C--:B------:R-:W-:Y:S01]  /*7460*/  FMUL.FTZ R132, R132, R10.reuse ;  /* 0x0000000a84847220 */ /* 0x080fe20000410000 */
[-C--:B------:R-:W-:Y:S01]  /*7470*/  FMUL.FTZ R133, R133, R10.reuse ;  /* 0x0000000a85857220 */ /* 0x080fe20000410000 */
[----:B------:R-:W-:Y:S01]  /*7480*/  FADD.FTZ R154, R156, R3 ;  /* 0x000000039c9a7221 */ /* 0x000fe20000010000 */
[-C--:B------:R-:W-:Y:S01]  /*7490*/  FMUL.FTZ R136, R136, R10.reuse ;  /* 0x0000000a88887220 */ /* 0x080fe20000410000 */
[----:B------:R-:W2:Y:S01]  /*74a0*/  MUFU.EX2 R159, R159 ;  /* 0x0000009f009f7308 */ /* 0x000ea20000000800 */
[----:B----4-:R-:W-:Y:S01]  /*74b0*/  FADD.FTZ R3, R165, R6 ;  /* 0x00000006a5037221 */ /* 0x010fe20000010000 */
[----:B------:R-:W-:Y:S01]  /*74c0*/  FADD.FTZ R175, R13, R154 ;  /* 0x0000009a0daf7221 */ /* 0x000fe20000010000 */
[-C--:B------:R-:W-:Y:S01]  /*74d0*/  FMUL.FTZ R137, R137, R10.reuse ;  /* 0x0000000a89897220 */ /* 0x080fe20000410000 */
[-C--:B------:R-:W-:Y:S01]  /*74e0*/  FMUL.FTZ R140, R140, R10.reuse ;  /* 0x0000000a8c8c7220 */ /* 0x080fe20000410000 */
        /* <DEDUP_REMOVED lines=8> */
[----:B------:R-:W-:Y:S01]  /*7570*/  FMUL.FTZ R149, R149, R10 ;  /* 0x0000000a95957220 */ /* 0x000fe20000410000 */
[----:B------:R-:W-:Y:S01]  /*7580*/  FADD.FTZ R154, R160, R175 ;  /* 0x000000afa09a7221 */ /* 0x000fe20000010000 */
[----:B------:R-:W-:Y:S01]  /*7590*/  F2FP.BF16.F32.PACK_AB R156, R13, R156 ;  /* 0x0000009c0d9c723e */ /* 0x000fe200000010ff */
[----:B------:R-:W3:Y:S01]  /*75a0*/  MUFU.EX2 R163, R163 ;  /* 0x000000a300a37308 */ /* 0x000ee20000000800 */
[----:B--2---:R-:W-:Y:S01]  /*75b0*/  FADD.FTZ R3, R159, R6 ;  /* 0x000000069f037221 */ /* 0x004fe20000010000 */
[----:B-1----:R-:W-:Y:S01]  /*75c0*/  F2FP.BF16.F32.PACK_AB R158, R15, R14 ;  /* 0x0000000e0f9e723e */ /* 0x002fe200000010ff */
        /* <DEDUP_REMOVED lines=64> */
[-C--:B------:R-:W-:Y:S01]  /*79d0*/  FMUL.FTZ R118, R118, R169.reuse ;  /* 0x000000a976767220 */ /* 0x080fe20000410000 */
[----:B------:R-:W-:Y:S01]  /*79e0*/  F2FP.BF16.F32.PACK_AB R153, R155, R168 ;  /* 0x000000a89b99723e */ /* 0x000fe200000010ff */
[----:B------:R-:W-:Y:S01]  /*79f0*/  FMUL.FTZ R119, R119, R169 ;  /* 0x000000a977777220 */ /* 0x000fe20000410000 */
[----:B------:R-:W-:Y:S01]  /*7a00*/  F2FP.BF16.F32.PACK_AB R154, R12, R11 ;  /* 0x0000000b0c9a723e */ /* 0x000fe200000010ff */
[----:B------:R-:W-:Y:S01]  /*7a10*/  FMUL.FTZ R122, R122, R169 ;  /* 0x000000a97a7a7220 */ /* 0x000fe20000410000 */
[----:B------:R-:W3:Y:S01]  /*7a20*/  MUFU.EX2 R174, R174 ;  /* 0x000000ae00ae7308 */ /* 0x000ee20000000800 */
[----:B-1----:R-:W-:Y:S01]  /*7a30*/  FADD.FTZ R3, R171, R6 ;  /* 0x00000006ab037221 */ /* 0x002fe20000010000 */
[----:B------:R-:W-:Y:S01]  /*7a40*/  F2FP.BF16.F32.PACK_AB R155, R172, R165 ;  /* 0x000000a5ac9b723e */ /* 0x000fe200000010ff */
[----:B------:R-:W-:Y:S01]  /*7a50*/  BAR.SYNC.DEFER_BLOCKING 0xf, 0x100 ;  /* 0x03c4000000007b1d */ /* 0x000fe20000010000 */
        /* <DEDUP_REMOVED lines=18> */
[----:B------:R-:W-:-:S03]  /*7b80*/  FMUL.FTZ R151, R151, R169 ;  /* 0x000000a997977220 */ /* 0x000fc60000410000 */
[----:B------:R-:W3:Y:S01]  /*7b90*/  MUFU.EX2 R8, R181 ;  /* 0x000000b500087308 */ /* 0x000ee20000000800 */
[C---:B-1----:R-:W-:Y:S01]  /*7ba0*/  FADD.FTZ R10, R157.reuse, R10 ;  /* 0x0000000a9d0a7221 */ /* 0x042fe20000010000 */
[----:B------:R-:W-:Y:S01]  /*7bb0*/  F2FP.BF16.F32.PACK_AB R164, R157, R164 ;  /* 0x000000a49da4723e */ /* 0x000fe200000010ff */
[----:B------:R1:W-:Y:S01]  /*7bc0*/  STSM.16.M88.4 [R19+0x26800], R152 ;  /* 0x0268009813007844 */ /* 0x0003e20000000200 */
[----:B------:R-:W-:Y:S01]  /*7bd0*/  F2FP.BF16.F32.PACK_AB R157, R176, R159 ;  /* 0x0000009fb09d723e */ /* 0x000fe200000010ff */
[----:B------:R-:W-:Y:S01]  /*7be0*/  FADD.FTZ R3, R161, R10 ;  /* 0x0000000aa1037221 */ /* 0x000fe20000010000 */
[----:B------:R-:W-:Y:S02]  /*7bf0*/  F2FP.BF16.F32.PACK_AB R159, R180, R163 ;  /* 0x000000a3b49f723e */ /* 0x000fe400000010ff */
[----:B------:R-:W4:Y:S01]  /*7c00*/  MUFU.EX2 R178, R179 ;  /* 0x000000b300b27308 */ /* 0x000f220000000800 */
[----:B--2---:R-:W-:Y:S01]  /*7c10*/  FADD.FTZ R9, R173, R6 ;  /* 0x00000006ad097221 */ /* 0x004fe20000010000 */
[----:B------:R-:W-:Y:S01]  /*7c20*/  F2FP.BF16.F32.PACK_AB R163, R174, R171 ;  /* 0x000000abaea3723e */ /* 0x000fe200000010ff */
[----:B------:R1:W-:Y:S05]  /*7c30*/  STSM.16.M88.4 [R184], R156 ;  /* 0x0000009cb8007844 */ /* 0x0003ea0000000200 */
[----:B------:R-:W2:Y:S01]  /*7c40*/  MUFU.EX2 R182, R182 ;  /* 0x000000b600b67308 */ /* 0x000ea20000000800 */
[C---:B---3--:R-:W-:Y:S01]  /*7c50*/  F2FP.BF16.F32.PACK_AB R166, R8.reuse, R161 ;  /* 0x000000a108a6723e */ /* 0x048fe200000010ff */
[----:B------:R-:W-:Y:S01]  /*7c60*/  FADD.FTZ R3, R8, R3 ;  /* 0x0000000308037221 */ /* 0x000fe20000010000 */
[----:B------:R-:W-:-:S05]  /*7c70*/  F2FP.BF16.F32.PACK_AB R161, R190, R167 ;  /* 0x000000a7bea1723e */ /* 0x000fca00000010ff */
[----:B------:R-:W3:Y:S01]  /*7c80*/  MUFU.EX2 R183, R183 ;  /* 0x000000b700b77308 */ /* 0x000ee20000000800 */
[C---:B----4-:R-:W-:Y:S01]  /*7c90*/  FADD.FTZ R9, R178.reuse, R9 ;  /* 0x00000009b2097221 */ /* 0x050fe20000010000 */
[----:B------:R-:W-:Y:S01]  /*7ca0*/  F2FP.BF16.F32.PACK_AB R165, R178, R173 ;  /* 0x000000adb2a5723e */ /* 0x000fe200000010ff */
[----:B------:R1:W-:Y:S02]  /*7cb0*/  STSM.16.M88.4 [R22], R160 ;  /* 0x000000a016007844 */ /* 0x0003e40000000200 */
[----:B--2---:R-:W-:Y:S01]  /*7cc0*/  FADD.FTZ R6, R182, R9 ;  /* 0x00000009b6067221 */ /* 0x004fe20000010000 */
[----:B---3--:R-:W-:-:S03]  /*7cd0*/  F2FP.BF16.F32.PACK_AB R167, R183, R182 ;  /* 0x000000b6b7a7723e */ /* 0x008fc600000010ff */
[----:B------:R-:W-:Y:S02]  /*7ce0*/  FADD.FTZ R6, R183, R6 ;  /* 0x00000006b7067221 */ /* 0x000fe40000010000 */
[----:B------:R1:W-:Y:S01]  /*7cf0*/  STSM.16.M88.4 [R23], R164 ;  /* 0x000000a417007844 */ /* 0x0003e20000000200 */
[----:B------:R-:W-:Y:S05]  /*7d00*/  @!P0 BRA `(.L_x_6112) ;  /* 0x0000000000048947 */ /* 0x000fea0003800000 */
[----:B------:R-:W-:Y:S01]  /*7d10*/  BPT.TRAP 0x1 ;  /* 0x000000040000795c */ /* 0x000fe20000300000 */
.L_x_6112:
[----:B------:R2:W3:Y:S01]  /*7d20*/  SYNCS.PHASECHK.TRANS64.TRYWAIT P2, [UR23+0x28c50], R7 ;  /* 0x028c5007ff0075a7 */ /* 0x0004e20008040157 */
[----:B------:R-:W-:Y:S05]  /*7d30*/  @!P0 BRA `(.L_x_6113) ;  /* 0x0000000000048947 */ /* 0x000fea0003800000 */
[----:B------:R-:W-:Y:S01]  /*7d40*/  BPT.TRAP 0x1 ;  /* 0x000000040000795c */ /* 0x000fe20000300000 */
.L_x_6113:
[----:B---3--:R-:W-:Y:S05]  /*7d50*/  @P2 BRA `(.L_x_6114) ;  /* 0x0000000000082947 */ /* 0x008fea0003800000 */
[----:B------:R-:W3:Y:S02]  /*7d60*/  SYNCS.PHASECHK.TRANS64.TRYWAIT P2, [UR23+0x28c50], R7 ;  /* 0x028c5007ff0075a7 */ /* 0x000ee40008040157 */
[----:B---3--:R-:W-:Y:S05]  /*7d70*/  @!P2 BRA `(.L_x_6115) ;  /* 0x000000880098a947 */ /* 0x008fea0003800000 */
.L_x_6114:
        /* <DEDUP_REMOVED lines=41> */
.L_x_6107:
[----:B------:R-:W5:Y:S01]  /*8010*/  SHFL.BFLY PT, R0, R3, 0x2, 0x1f ;  /* 0x0c401f0003007f89 */ /* 0x000f6200000e0000 */
[----:B------:R-:W-:Y:S01]  /*8020*/  IMAD.U32 R11, RZ, RZ, UR10 ;  /* 0x0000000aff0b7e24 */ /* 0x000fe2000f8e00ff */
[----:B------:R-:W-:Y:S01]  /*8030*/  UIADD3 UR37, UR37, 0x1, URZ ;  /* 0x0000000125257890 */ /* 0x000fe2000fffe03f */
[----:B------:R-:W-:Y:S01]  /*8040*/  IMAD.U32 R15, RZ, RZ, UR10 ;  /* 0x0000000aff0f7e24 */ /* 0x000fe2000f8e00ff */
[----:B------:R-:W0:Y:S01]  /*8050*/  SHFL.BFLY PT, R9, R6, 0x2, 0x1f ;  /* 0x0c401f0006097f89 */ /* 0x000e2200000e0000 */
[----:B------:R-:W-:Y:S08]  /*8060*/  BAR.ARV 0x8, 0xa0 ;  /* 0x0202800000007b1d */ /* 0x000ff00000002000 */
[----:B------:R-:W-:Y:S01]  /*8070*/  BAR.SYNC.DEFER_BLOCKING 0xf, 0x100 ;  /* 0x03c4000000007b1d */ /* 0x000fe20000010000 */
[----:B-----5:R-:W-:Y:S01]  /*8080*/  FADD.FTZ R0, R0, R3 ;  /* 0x0000000300007221 */ /* 0x020fe20000010000 */
[----:B------:R-:W-:Y:S01]  /*8090*/  IMAD.U32 R3, RZ, RZ, UR39 ;  /* 0x00000027ff037e24 */ /* 0x000fe2000f8e00ff */
[----:B------:R-:W-:Y:S01]  /*80a0*/  UIADD3 UR39, UR39, 0x1, URZ ;  /* 0x0000000127277890 */ /* 0x000fe2000fffe03f */
[----:B0-----:R-:W-:-:S02]  /*80b0*/  FADD.FTZ R9, R9, R6 ;  /* 0x0000000609097221 */ /* 0x001fc40000010000 */
[----:B-12---:R-:W0:Y:S01]  /*80c0*/  SHFL.BFLY PT, R7, R0, 0x1, 0x1f ;  /* 0x0c201f0000077f89 */ /* 0x006e2200000e0000 */
[----:B------:R-:W-:-:S03]  /*80d0*/  UISETP.NE.AND UP0, UPT, UR39, 0x2, UPT ;  /* 0x000000022700788c */ /* 0x000fc6000bf05270 */
[----:B------:R-:W1:Y:S01]  /*80e0*/  SHFL.BFLY PT, R8, R9, 0x1, 0x1f ;  /* 0x0c201f0009087f89 */ /* 0x000e6200000e0000 */
[----:B------:R-:W-:Y:S02]  /*80f0*/  USEL UR4, URZ, 0x1, UP0 ;  /* 0x000000013f047887 */ /* 0x000fe40008000000 */
[----:B------:R-:W-:Y:S02]  /*8100*/  USEL UR39, UR39, URZ, UP0 ;  /* 0x0000003f27277287 */ /* 0x000fe40008000000 */
[----:B------:R-:W-:Y:S01]  /*8110*/  ULOP3.LUT UR38, UR38, UR4, URZ, 0x3c, !UPT ;  /* 0x0000000426267292 */ /* 0x000fe2000f8e3c3f */
[----:B0-----:R-:W-:Y:S01]  /*8120*/  FADD.FTZ R12, R0, R7 ;  /* 0x00000007000c7221 */ /* 0x001fe20000010000 */
[----:B------:R-:W-:Y:S02]  /*8130*/  IMAD.MOV R7, RZ, RZ, -R18 ;  /* 0x000000ffff077224 */ /* 0x000fe400078e0a12 */
[----:B-1----:R-:W-:Y:S02]  /*8140*/  FADD.FTZ R13, R9, R8 ;  /* 0x00000008090d7221 */ /* 0x002fe40000010000 */
[----:B------:R-:W-:-:S02]  /*8150*/  FSETP.NE.FTZ.AND P1, PT, R12, RZ, PT ;  /* 0x000000ff0c00720b */ /* 0x000fc40003f35000 */
[----:B------:R-:W-:Y:S02]  /*8160*/  ISETP.NE.AND P0, PT, R16, R7, PT ;  /* 0x000000071000720c */ /* 0x000fe40003f05270 */
[----:B------:R-:W-:Y:S02]  /*8170*/  CS2R R6, SRZ ;  /* 0x0000000000067805 */ /* 0x000fe4000001ff00 */
[----:B------:R-:W-:-:S07]  /*8180*/  FSETP.NE.FTZ.AND P2, PT, R13, RZ, PT ;  /* 0x000000ff0d00720b */ /* 0x000fce0003f55000 */
[----:B------:R-:W0:Y:S02]  /*8190*/  @P1 MUFU.RCP R7, R12 ;  /* 0x0000000c00071308 */ /* 0x000e240000001000 */
[----:B------:R-:W-:Y:S01]  /*81a0*/  @!P0 LEA R0, R3, R2, 0x6 ;  /* 0x0000000203008211 */ /* 0x000fe200078e30ff */
[----:B------:R-:W-:-:S03]  /*81b0*/  IMAD.MOV.U32 R3, RZ, RZ, -0x800000 ;  /* 0xff800000ff037424 */ /* 0x000fc600078e00ff */
[----:B------:R-:W-:Y:S01]  /*81c0*/  @P2 FMUL.FTZ R15, R15, 0.69314718246459960938 ;  /* 0x3f3172180f0f2820 */ /* 0x000fe20000410000 */
[----:B------:R-:W-:Y:S01]  /*81d0*/  @!P0 LEA R9, R0, UR40, 0x2 ;  /* 0x0000002800098c11 */ /* 0x000fe2000f8e10ff */
[----:B------:R-:W-:Y:S01]  /*81e0*/  IMAD.MOV.U32 R0, RZ, RZ, -0x800000 ;  /* 0xff800000ff007424 */ /* 0x000fe200078e00ff */
[----:B------:R-:W1:Y:S08]  /*81f0*/  @P2 MUFU.RCP R6, R13 ;  /* 0x0000000d00062308 */ /* 0x000e700000001000 */
[----:B------:R-:W2:Y:S01]  /*8200*/  @P1 MUFU.LG2 R12, R12 ;  /* 0x0000000c000c1308 */ /* 0x000ea20000000c00 */
[----:B0-----:R0:W-:Y:S01]  /*8210*/  @!P0 STS [R9+0x28800], R7 ;  /* 0x0288000709008388 */ /* 0x0011e20000000800 */
[-C--:B---3--:R-:W-:Y:S01]  /*8220*/  FMUL.FTZ R161, R24, R7.reuse ;  /* 0x0000000718a17220 */ /* 0x088fe20000410000 */
[-C--:B------:R-:W-:Y:S01]  /*8230*/  FMUL.FTZ R8, R25, R7.reuse ;  /* 0x0000000719087220 */ /* 0x080fe20000410000 */
[-C--:B------:R-:W-:Y:S01]  /*8240*/  FMUL.FTZ R10, R28, R7.reuse ;  /* 0x000000071c0a7220 */ /* 0x080fe20000410000 */
        /* <DEDUP_REMOVED lines=64> */
[----:B--2---:R-:W-:Y:S01]  /*8650*/  @P1 FMUL.FTZ R12, R12, 0.69314718246459960938 ;  /* 0x3f3172180c0c1820 */ /* 0x004fe20000410000 */
[----:B---3--:R-:W-:Y:S01]  /*8660*/  @P2 FMUL.FTZ R14, R13, 0.69314718246459960938 ;  /* 0x3f3172180d0e2820 */ /* 0x008fe20000410000 */
[-C--:B-1----:R-:W-:Y:S01]  /*8670*/  FMUL.FTZ R9, R26, R6.reuse ;  /* 0x000000061a097220 */ /* 0x082fe20000410000 */
        /* <DEDUP_REMOVED lines=67> */
.L_x_6078:
[----:B------:R-:W0:Y:S08]  /*8ab0*/  S2UR UR4, SR_CgaCtaId ;  /* 0x00000000000479c3 */ /* 0x000e300000008800 */
[----:B------:R-:W-:Y:S06]  /*8ac0*/  BAR.SYNC.DEFER_BLOCKING 0x5, 0x120 ;  /* 0x0144800000007b1d */ /* 0x000fec0000010000 */
[----:B------:R-:W-:Y:S01]  /*8ad0*/  UMOV UR40, 0x400 ;  /* 0x0000040000287882 */ /* 0x000fe20000000000 */
[----:B------:R-:W-:Y:S01]  /*8ae0*/  BSSY B0, `(.L_x_6117) ;  /* 0x0000291000007945 */ /* 0x000fe20003800000 */
[----:B0-----:R-:W-:-:S09]  /*8af0*/  ULEA UR40, UR4, UR40, 0x18 ;  /* 0x0000002804287291 */ /* 0x001fd2000f8ec03f */
[----:B------:R-:W0:Y:S02]  /*8b00*/  LDS.128 R4, [UR40+0x28cd0] ;  /* 0x028cd028ff047984 */ /* 0x000e240008000c00 */
[----:B0-----:R-:W-:Y:S02]  /*8b10*/  R2UR UR52, R5 ;  /* 0x00000000053472ca */ /* 0x001fe400000e0000 */
[----:B------:R-:W-:Y:S01]  /*8b20*/  R2UR UR5, R6 ;  /* 0x00000000060572ca */ /* 0x000fe200000e0000 */
        /* <DEDUP_REMOVED lines=10> */
[----:B------:R-:W-:Y:S01]  /*8bd0*/  F2FP.BF16.F32.PACK_AB R8, R8, R161 ;  /* 0x000000a10808723e */ /* 0x000fe200000010ff */
[----:B------:R-:W-:Y:S01]  /*8be0*/  UISETP.NE.U32.AND UP0, UPT, UR8, URZ, UPT ;  /* 0x0000003f0800728c */ /* 0x000fe2000bf05070 */
[----:B------:R-:W-:-:S02]  /*8bf0*/  F2FP.BF16.F32.PACK_AB R11, R31, R11 ;  /* 0x0000000b1f0b723e */ /* 0x000fc400000010ff */
[----:B------:R-:W-:Y:S01]  /*8c00*/  F2FP.BF16.F32.PACK_AB R33, R35, R34 ;  /* 0x000000222321723e */ /* 0x000fe200000010ff */
[----:B------:R-:W-:Y:S01]  /*8c10*/  UISETP.NE.AND.EX UP0, UPT, UR9, URZ, UPT, UP0 ;  /* 0x0000003f0900728c */ /* 0x000fe2000bf05300 */
[----:B------:R-:W-:Y:S02]  /*8c20*/  F2FP.BF16.F32.PACK_AB R40, R41, R40 ;  /* 0x000000282928723e */ /* 0x000fe400000010ff */
[----:B------:R-:W-:Y:S02]  /*8c30*/  F2FP.BF16.F32.PACK_AB R34, R37, R36 ;  /* 0x000000242522723e */ /* 0x000fe400000010ff */
[----:B------:R-:W-:Y:S02]  /*8c40*/  F2FP.BF16.F32.PACK_AB R35, R39, R38 ;  /* 0x000000262723723e */ /* 0x000fe400000010ff */
[----:B------:R-:W-:Y:S02]  /*8c50*/  F2FP.BF16.F32.PACK_AB R41, R43, R42 ;  /* 0x0000002a2b29723e */ /* 0x000fe400000010ff */
[----:B------:R-:W-:Y:S01]  /*8c60*/  F2FP.BF16.F32.PACK_AB R48, R49, R48 ;  /* 0x000000303130723e */ /* 0x000fe200000010ff */
[----:B------:R-:W-:Y:S01]  /*8c70*/  UMOV UR6, UR40 ;  /* 0x0000002800067c82 */ /* 0x000fe20008000000 */
[----:B0-----:R-:W-:Y:S01]  /*8c80*/  UMOV UR7, UR4 ;  /* 0x0000000400077c82 */ /* 0x001fe20008000000 */
[----:B------:R-:W-:Y:S01]  /*8c90*/  F2FP.BF16.F32.PACK_AB R42, R45, R44 ;  /* 0x0000002c2d2a723e */ /* 0x000fe200000010ff */
[----:B------:R-:W-:Y:S01]  /*8ca0*/  IMAD.U32 R127, RZ, RZ, UR7 ;  /* 0x00000007ff7f7e24 */ /* 0x000fe2000f8e00ff */
[----:B------:R-:W-:Y:S01]  /*8cb0*/  MOV R126, UR6 ;  /* 0x00000006007e7c02 */ /* 0x000fe20008000f00 */
[----:B------:R-:W-:Y:S01]  /*8cc0*/  ULDC.64 UR6, c[0x0][0xbd8] ;  /* 0x0002f60000067ab9 */ /* 0x000fe20000000a00 */
[----:B------:R-:W-:Y:S01]  /*8cd0*/  F2FP.BF16.F32.PACK_AB R43, R47, R46 ;  /* 0x0000002e2f2b723e */ /* 0x000fe200000010ff */
[----:B------:R-:W-:Y:S01]  /*8ce0*/  UISETP.NE.U32.AND UP1, UPT, UR6, URZ, UPT ;  /* 0x0000003f0600728c */ /* 0x000fe2000bf25070 */
[----:B------:R-:W-:Y:S01]  /*8cf0*/  F2FP.BF16.F32.PACK_AB R49, R51, R50 ;  /* 0x000000323331723e */ /* 0x000fe200000010ff */
[----:B------:R-:W-:Y:S01]  /*8d00*/  IMAD.WIDE R122, R188, 0x2, R126 ;  /* 0x00000002bc7a7825 */ /* 0x000fe200078e027e */
[----:B------:R-:W-:Y:S01]  /*8d10*/  F2FP.BF16.F32.PACK_AB R56, R57, R56 ;  /* 0x000000383938723e */ /* 0x000fe200000010ff */
[----:B------:R-:W-:Y:S01]  /*8d20*/  UISETP.NE.AND.EX UP1, UPT, UR7, URZ, UPT, UP1 ;  /* 0x0000003f0700728c */ /* 0x000fe2000bf25310 */
[----:B------:R-:W-:Y:S01]  /*8d30*/  F2FP.BF16.F32.PACK_AB R50, R53, R52 ;  /* 0x000000343532723e */ /* 0x000fe200000010ff */
[----:B------:R-:W-:Y:S01]  /*8d40*/  UIADD3 UR4, UP2, UR10, UR6, URZ ;  /* 0x000000060a047290 */ /* 0x000fe2000ff5e03f */
[C---:B------:R-:W-:Y:S01]  /*8d50*/  IADD3 R177, P0, R122.reuse, 0x40, RZ ;  /* 0x000000407ab17810 */ /* 0x040fe20007f1e0ff */
[----:B------:R-:W-:Y:S01]  /*8d60*/  @UP0 UIADD3 UR6, UP3, UR10, UR8, URZ ;  /* 0x000000080a060290 */ /* 0x000fe2000ff7e03f */
[C---:B------:R-:W-:Y:S01]  /*8d70*/  IADD3 R183, P6, R122.reuse, 0x2020, RZ ;  /* 0x000020207ab77810 */ /* 0x040fe20007fde0ff */
[----:B------:R-:W-:Y:S01]  /*8d80*/  UIADD3.X UR8, UR11, UR7, URZ, UP2, !UPT ;  /* 0x000000070b087290 */ /* 0x000fe200097fe43f */
[----:B------:R-:W-:Y:S01]  /*8d90*/  LOP3.LUT R6, R177, 0x380, RZ, 0xc0, !PT ;  /* 0x00000380b1067812 */ /* 0x000fe200078ec0ff */
[--C-:B------:R-:W-:Y:S01]  /*8da0*/  IMAD.X R13, RZ, RZ, R123.reuse, P0 ;  /* 0x000000ffff0d7224 */ /* 0x100fe200000e067b */
[----:B------:R-:W-:Y:S01]  /*8db0*/  IADD3 R175, P1, R122, 0x20, RZ ;  /* 0x000000207aaf7810 */ /* 0x000fe20007f3e0ff */
[--C-:B------:R-:W-:Y:S01]  /*8dc0*/  IMAD.X R25, RZ, RZ, R123.reuse, P6 ;  /* 0x000000ffff197224 */ /* 0x100fe200030e067b */
[----:B------:R-:W-:Y:S01]  /*8dd0*/  SHF.R.U64 R6, R6, 0x3, RZ ;  /* 0x0000000306067819 */ /* 0x000fe200000012ff */
[----:B------:R-:W-:Y:S01]  /*8de0*/  @UP0 UIADD3.X UR7, UR11, UR9, URZ, UP3, !UPT ;  /* 0x000000090b070290 */ /* 0x000fe20009ffe43f */
[----:B------:R-:W-:Y:S01]  /*8df0*/  IADD3 R197, P0, R122, 0x4020, RZ ;  /* 0x000040207ac57810 */ /* 0x000fe20007f1e0ff */
[----:B------:R-:W-:Y:S01]  /*8e00*/  IMAD.X R5, RZ, RZ, R123, P1 ;  /* 0x000000ffff057224 */ /* 0x000fe200008e067b */
[----:B------:R-:W-:-:S02]  /*8e10*/  LOP3.LUT R12, R6, R177, RZ, 0x3c, !PT ;  /* 0x000000b1060c7212 */ /* 0x000fc400078e3cff */
[----:B------:R-:W-:Y:S02]  /*8e20*/  LOP3.LUT R6, R183, 0x380, RZ, 0xc0, !PT ;  /* 0x00000380b7067812 */ /* 0x000fe400078ec0ff */
[----:B------:R-:W-:Y:S02]  /*8e30*/  IADD3 R191, P5, R122, 0x2040, RZ ;  /* 0x000020407abf7810 */ /* 0x000fe40007fbe0ff */
[----:B------:R-:W-:Y:S02]  /*8e40*/  SHF.R.U64 R6, R6, 0x3, RZ ;  /* 0x0000000306067819 */ /* 0x000fe400000012ff */
[----:B------:R-:W-:Y:S01]  /*8e50*/  IADD3 R195, P1, R122, 0x4000, RZ ;  /* 0x000040007ac37810 */ /* 0x000fe20007f3e0ff */
[--C-:B------:R-:W-:Y:S01]  /*8e60*/  IMAD.X R83, RZ, RZ, R123.reuse, P5 ;  /* 0x000000ffff537224 */ /* 0x100fe200028e067b */
[----:B------:R-:W-:Y:S02]  /*8e70*/  LOP3.LUT R24, R6, R183, RZ, 0x3c, !PT ;  /* 0x000000b706187212 */ /* 0x000fe400078e3cff */
[----:B------:R-:W-:Y:S01]  /*8e80*/  LOP3.LUT R6, R197, 0x380, RZ, 0xc0, !PT ;  /* 0x00000380c5067812 */ /* 0x000fe200078ec0ff */
[----:B------:R-:W-:Y:S01]  /*8e90*/  IMAD.X R91, RZ, RZ, R123, P1 ;  /* 0x000000ffff5b7224 */ /* 0x000fe200008e067b */
[----:B------:R-:W-:-:S02]  /*8ea0*/  IADD3 R179, P4, R122, 0x60, RZ ;  /* 0x000000607ab37810 */ /* 0x000fc40007f9e0ff */
[----:B------:R-:W-:Y:S02]  /*8eb0*/  SHF.R.U64 R6, R6, 0x3, RZ ;  /* 0x0000000306067819 */ /* 0x000fe400000012ff */
[C---:B------:R-:W-:Y:S01]  /*8ec0*/  LOP3.LUT R107, R122.reuse, 0x380, RZ, 0xc0, !PT ;  /* 0x000003807a6b7812 */ /* 0x040fe200078ec0ff */
[--C-:B------:R-:W-:Y:S01]  /*8ed0*/  IMAD.X R15, RZ, RZ, R123.reuse, P4 ;  /* 0x000000ffff0f7224 */ /* 0x100fe200020e067b */
[C---:B------:R-:W-:Y:S02]  /*8ee0*/  IADD3 R181, P3, R122.reuse, 0x2000, RZ ;  /* 0x000020007ab57810 */ /* 0x040fe40007f7e0ff */
[C---:B------:R-:W-:Y:S02]  /*8ef0*/  IADD3 R193, P2, R122.reuse, 0x2060, RZ ;  /* 0x000020607ac17810 */ /* 0x040fe40007f5e0ff */
[C---:B------:R-:W-:Y:S02]  /*8f00*/  IADD3 R205, P5, R122.reuse, 0x6020, RZ ;  /* 0x000060207acd7810 */ /* 0x040fe40007fbe0ff */
[----:B------:R-:W-:Y:S01]  /*8f10*/  LOP3.LUT R4, R175, 0x380, RZ, 0xc0, !PT ;  /* 0x00000380af047812 */ /* 0x000fe200078ec0ff */
[--C-:B------:R-:W-:Y:S01]  /*8f20*/  IMAD.X R87, RZ, RZ, R123.reuse, P2 ;  /* 0x000000ffff577224 */ /* 0x100fe200010e067b */
[----:B------:R-:W-:Y:S01]  /*8f30*/  IADD3 R118, P1, R122, 0x6060, RZ ;  /* 0x000060607a767810 */ /* 0x000fe20007f3e0ff */
[----:B------:R-:W-:Y:S01]  /*8f40*/  IMAD.X R111, RZ, RZ, R123, P5 ;  /* 0x000000ffff6f7224 */ /* 0x000fe200028e067b */
[----:B------:R-:W-:-:S02]  /*8f50*/  LOP3.LUT R14, R179, 0x380, RZ, 0xc0, !PT ;  /* 0x00000380b30e7812 */ /* 0x000fc400078ec0ff */
[----:B------:R-:W-:Y:S01]  /*8f60*/  LOP3.LUT R94, R6, R197, RZ, 0x3c, !PT ;  /* 0x000000c5065e7212 */ /* 0x000fe200078e3cff */
[----:B------:R-:W-:Y:S01]  /*8f70*/  IMAD.X R119, RZ, RZ, R123, P1 ;  /* 0x000000ffff777224 */ /* 0x000fe200008e067b */
[----:B------:R-:W-:Y:S02]  /*8f80*/  SHF.R.U64 R107, R107, 0x3, RZ ;  /* 0x000000036b6b7819 */ /* 0x000fe400000012ff */
[----:B------:R-:W-:Y:S02]  /*8f90*/  LOP3.LUT R20, R181, 0x380, RZ, 0xc0, !PT ;  /* 0x00000380b5147812 */ /* 0x000fe400078ec0ff */
[----:B------:R-:W-:Y:S02]  /*8fa0*/  LOP3.LUT R6, R205, 0x380, RZ, 0xc0, !PT ;  /* 0x00000380cd067812 */ /* 0x000fe400078ec0ff */
[----:B------:R-:W-:Y:S02]  /*8fb0*/  IADD3 R203, P6, R122, 0x6000, RZ ;  /* 0x000060007acb7810 */ /* 0x000fe40007fde0ff */
[----:B------:R-:W-:-:S02]  /*8fc0*/  SHF.R.U64 R4, R4, 0x3, RZ ;  /* 0x0000000304047819 */ /* 0x000fc400000012ff */
[C---:B------:R-:W-:Y:S02]  /*8fd0*/  IADD3 R199, P4, R122.reuse, 0x4040, RZ ;  /* 0x000040407ac77810 */ /* 0x040fe40007f9e0ff */
[----:B------:R-:W-:Y:S02]  /*8fe0*/  IADD3.X R21, RZ, R123, RZ, P3, !PT ;  /* 0x0000007bff157210 */ /* 0x000fe40001ffe4ff */
[C---:B------:R-:W-:Y:S01]  /*8ff0*/  IADD3 R114, P2, R122.reuse, 0x6040, RZ ;  /* 0x000060407a727810 */ /* 0x040fe20007f5e0ff */
[----:B------:R-:W-:Y:S01]  /*9000*/  IMAD.X R99, RZ, RZ, R123, P4 ;  /* 0x000000ffff637224 */ /* 0x000fe200020e067b */
[----:B------:R-:W-:Y:S02]  /*9010*/  LOP3.LUT R82, R191, 0x380, RZ, 0xc0, !PT ;  /* 0x00000380bf527812 */ /* 0x000fe400078ec0ff */
[----:B------:R-:W-:Y:S02]  /*9020*/  IADD3 R201, P3, R122, 0x4060, RZ ;  /* 0x000040607ac97810 */ /* 0x000fe40007f7e0ff */
[----:B------:R-:W-:-:S02]  /*9030*/  SHF.R.U64 R14, R14, 0x3, RZ ;  /* 0x000000030e0e7819 */ /* 0x000fc400000012ff */
[----:B------:R-:W-:Y:S01]  /*9040*/  LOP3.LUT R86, R193, 0x380, RZ, 0xc0, !PT ;  /* 0x00000380c1567812 */ /* 0x000fe200078ec0ff */
[--C-:B------:R-:W-:Y:S01]  /*9050*/  IMAD.X R103, RZ, RZ, R123.reuse, P3 ;  /* 0x000000ffff677224 */ /* 0x100fe200018e067b */
[----:B------:R-:W-:Y:S02]  /*9060*/  LOP3.LUT R110, R118, 0x380, RZ, 0xc0, !PT ;  /* 0x00000380766e7812 */ /* 0x000fe400078ec0ff */
[----:B------:R-:W-:Y:S01]  /*9070*/  LOP3.LUT R122, R107, R122, RZ, 0x3c, !PT ;  /* 0x0000007a6b7a7212 */ /* 0x000fe200078e3cff */
[----:B------:R-:W-:Y:S01]  /*9080*/  IMAD.X R107, RZ, RZ, R123, P6 ;  /* 0x000000ffff6b7224 */ /* 0x000fe200030e067b */
[----:B------:R-:W-:Y:S02]  /*9090*/  SHF.R.U64 R20, R20, 0x3, RZ ;  /* 0x0000000314147819 */ /* 0x000fe400000012ff */
[----:B------:R-:W-:Y:S02]  /*90a0*/  LOP3.LUT R90, R195, 0x380, RZ, 0xc0, !PT ;  /* 0x00000380c35a7812 */ /* 0x000fe400078ec0ff */
[----:B------:R-:W-:-:S02]  /*90b0*/  SHF.R.U64 R6, R6, 0x3, RZ ;  /* 0x0000000306067819 */ /* 0x000fc400000012ff */
[----:B------:R-:W-:Y:S02]  /*90c0*/  LOP3.LUT R4, R4, R175, RZ, 0x3c, !PT ;  /* 0x000000af04047212 */ /* 0x000fe400078e3cff */
[----:B------:R-:W-:Y:S02]  /*90d0*/  LOP3.LUT R106, R203, 0x380, RZ, 0xc0, !PT ;  /* 0x00000380cb6a7812 */ /* 0x000fe400078ec0ff */
[----:B------:R-:W-:Y:S02]  /*90e0*/  SHF.R.U64 R82, R82, 0x3, RZ ;  /* 0x0000000352527819 */ /* 0x000fe400000012ff */
[----:B------:R-:W-:Y:S02]  /*90f0*/  LOP3.LUT R98, R199, 0x380, RZ, 0xc0, !PT ;  /* 0x00000380c7627812 */ /* 0x000fe400078ec0ff */
[----:B------:R-:W-:Y:S02]  /*9100*/  LOP3.LUT R27, R114, 0x380, RZ, 0xc0, !PT ;  /* 0x00000380721b7812 */ /* 0x000fe400078ec0ff */
[----:B------:R-:W-:-:S02]  /*9110*/  LOP3.LUT R14, R14, R179, RZ, 0x3c, !PT ;  /* 0x000000b30e0e7212 */ /* 0x000fc400078e3cff */
[----:B------:R-:W-:Y:S02]  /*9120*/  SHF.R.U64 R86, R86, 0x3, RZ ;  /* 0x0000000356567819 */ /* 0x000fe400000012ff */
[----:B------:R-:W-:Y:S02]  /*9130*/  LOP3.LUT R102, R201, 0x380, RZ, 0xc0, !PT ;  /* 0x00000380c9667812 */ /* 0x000fe400078ec0ff */
[----:B------:R-:W-:Y:S02]  /*9140*/  SHF.R.U64 R29, R110, 0x3, RZ ;  /* 0x000000036e1d7819 */ /* 0x000fe400000012ff */
[----:B------:R-:W-:Y:S02]  /*9150*/  LOP3.LUT R20, R20, R181, RZ, 0x3c, !PT ;  /* 0x000000b514147212 */ /* 0x000fe400078e3cff */
[----:B------:R-:W-:Y:S02]  /*9160*/  SHF.R.U64 R90, R90, 0x3, RZ ;  /* 0x000000035a5a7819 */ /* 0x000fe400000012ff */
[----:B------:R-:W-:-:S02]  /*9170*/  MOV R122, R122 ;  /* 0x0000007a007a7202 */ /* 0x000fc40000000f00 */
[----:B------:R-:W-:Y:S02]  /*9180*/  LOP3.LUT R110, R6, R205, RZ, 0x3c, !PT ;  /* 0x000000cd066e7212 */ /* 0x000fe400078e3cff */
[----:B------:R-:W-:Y:S01]  /*9190*/  SHF.R.U64 R106, R106, 0x3, RZ ;  /* 0x000000036a6a7819 */ /* 0x000fe200000012ff */
[----:B------:R0:W-:Y:S01]  /*91a0*/  STSM.16.M88.4 [R122], R8 ;  /* 0x000000087a007844 */ /* 0x0001e20000000200 */
[----:B------:R-:W-:Y:S02]  /*91b0*/  MOV R6, R4 ;  /* 0x0000000400067202 */ /* 0x000fe40000000f00 */
[----:B------:R-:W-:Y:S02]  /*91c0*/  LOP3.LUT R82, R82, R191, RZ, 0x3c, !PT ;  /* 0x000000bf52527212 */ /* 0x000fe400078e3cff */
[----:B------:R-:W-:Y:S01]  /*91d0*/  SHF.R.U64 R98, R98, 0x3, RZ ;  /* 0x0000000362627819 */ /* 0x000fe200000012ff */
[----:B------:R-:W-:Y:S01]  /*91e0*/  STSM.16.M88.4 [R6], R32 ;  /* 0x0000002006007844 */ /* 0x000fe20000000200 */
[----:B------:R-:W-:-:S02]  /*91f0*/  SHF.R.U64 R27, R27, 0x3, RZ ;  /* 0x000000031b1b7819 */ /* 0x000fc400000012ff */
[----:B------:R-:W-:Y:S02]  /*9200*/  MOV R12, R12 ;  /* 0x0000000c000c7202 */ /* 0x000fe40000000f00 */
[----:B------:R-:W-:Y:S02]  /*9210*/  LOP3.LUT R86, R86, R193, RZ, 0x3c, !PT ;  /* 0x000000c156567212 */ /* 0x000fe400078e3cff */
[----:B------:R-:W-:Y:S01]  /*9220*/  SHF.R.U64 R102, R102, 0x3, RZ ;  /* 0x0000000366667819 */ /* 0x000fe200000012ff */
[----:B------:R-:W-:Y:S01]  /*9230*/  STSM.16.M88.4 [R12], R40 ;  /* 0x000000280c007844 */ /* 0x000fe20000000200 */
[----:B------:R-:W-:Y:S01]  /*9240*/  MOV R14, R14 ;  /* 0x0000000e000e7202 */ /* 0x000fe20000000f00 */
[----:B0-----:R-:W-:Y:S01]  /*9250*/  IMAD.U32 R10, RZ, RZ, UR6 ;  /* 0x00000006ff0a7e24 */ /* 0x001fe2000f8e00ff */
        /* <DEDUP_REMOVED lines=10> */
[----:B------:R-:W-:Y:S01]  /*9300*/  F2FP.BF16.F32.PACK_AB R72, R73, R72 ;  /* 0x000000484948723e */ /* 0x000fe200000010ff */
[----:B------:R-:W-:Y:S01]  /*9310*/  STSM.16.M88.4 [R20], R56 ;  /* 0x0000003814007844 */ /* 0x000fe20000000200 */
[----:B------:R-:W-:Y:S02]  /*9320*/  IADD3.X R95, RZ, R123, RZ, P0, !PT ;  /* 0x0000007bff5f7210 */ /* 0x000fe400007fe4ff */
[----:B------:R-:W-:Y:S02]  /*9330*/  LOP3.LUT R106, R106, R203, RZ, 0x3c, !PT ;  /* 0x000000cb6a6a7212 */ /* 0x000fe400078e3cff */
[----:B------:R-:W-:Y:S02]  /*9340*/  MOV R24, R24 ;  /* 0x0000001800187202 */ /* 0x000fe40000000f00 */
[----:B------:R-:W-:Y:S02]  /*9350*/  F2FP.BF16.F32.PACK_AB R66, R69, R68 ;  /* 0x000000444542723e */ /* 0x000fe400000010ff */
[----:B------:R-:W-:-:S02]  /*9360*/  F2FP.BF16.F32.PACK_AB R67, R71, R70 ;  /* 0x000000464743723e */ /* 0x000fc400000010ff */
[----:B------:R-:W-:Y:S02]  /*9370*/  F2FP.BF16.F32.PACK_AB R73, R75, R74 ;  /* 0x0000004a4b49723e */ /* 0x000fe400000010ff */
[----:B------:R-:W-:Y:S01]  /*9380*/  IADD3.X R115, RZ, R123, RZ, P2, !PT ;  /* 0x0000007bff737210 */ /* 0x000fe200017fe4ff */
[----:B------:R-:W-:Y:S01]  /*9390*/  STSM.16.M88.4 [R24], R64 ;  /* 0x0000004018007844 */ /* 0x000fe20000000200 */
[----:B------:R-:W-:Y:S02]  /*93a0*/  LOP3.LUT R98, R98, R199, RZ, 0x3c, !PT ;  /* 0x000000c762627212 */ /* 0x000fe400078e3cff */
[----:B------:R-:W-:Y:S02]  /*93b0*/  LOP3.LUT R114, R27, R114, RZ, 0x3c, !PT ;  /* 0x000000721b727212 */ /* 0x000fe400078e3cff */
        /* <DEDUP_REMOVED lines=31> */
[----:B------:R-:W-:Y:S01]  /*95b0*/  LOP3.LUT R118, R29, R118, RZ, 0x3c, !PT ;  /* 0x000000761d767212 */ /* 0x000fe200078e3cff */
        /* <DEDUP_REMOVED lines=19> */
[----:B------:R-:W-:Y:S01]  /*96f0*/  STSM.16.M88.4 [R110], R128 ;  /* 0x000000806e007844 */ /* 0x000fe20000000200 */
[----:B------:R-:W-:-:S02]  /*9700*/  F2FP.BF16.F32.PACK_AB R138, R141, R140 ;  /* 0x0000008c8d8a723e */ /* 0x000fc400000010ff */
[----:B------:R-:W-:Y:S02]  /*9710*/  F2FP.BF16.F32.PACK_AB R139, R143, R142 ;  /* 0x0000008e8f8b723e */ /* 0x000fe400000010ff */
[----:B------:R-:W-:Y:S01]  /*9720*/  F2FP.BF16.F32.PACK_AB R145, R147, R146 ;  /* 0x000000929391723e */ /* 0x000fe200000010ff */
[----:B0-----:R-:W-:Y:S01]  /*9730*/  IMAD.U32 R4, RZ, RZ, UR4 ;  /* 0x00000004ff047e24 */ /* 0x001fe2000f8e00ff */
[----:B------:R-:W-:Y:S01]  /*9740*/  MOV R118, R118 ;  /* 0x0000007600767202 */ /* 0x000fe20000000f00 */
[----:B------:R0:W-:Y:S01]  /*9750*/  STSM.16.M88.4 [R8], R136 ;  /* 0x0000008808007844 */ /* 0x0001e20000000200 */
[----:B------:R-:W-:Y:S02]  /*9760*/  F2FP.BF16.F32.PACK_AB R146, R149, R148 ;  /* 0x000000949592723e */ /* 0x000fe400000010ff */
[----:B------:R-:W-:Y:S02]  /*9770*/  F2FP.BF16.F32.PACK_AB R147, R151, R150 ;  /* 0x000000969793723e */ /* 0x000fe400000010ff */
[----:B------:R-:W-:-:S02]  /*9780*/  PLOP3.LUT P6, PT, PT, PT, UP0, 0x80, 0x0 ;  /* 0x000000000000781c */ /* 0x000fc40003fcf008 */
[----:B------:R-:W-:Y:S01]  /*9790*/  PLOP3.LUT P0, PT, PT, PT, UP1, 0x80, 0x0 ;  /* 0x000000000000781c */ /* 0x000fe20003f0f018 */
[----:B------:R1:W-:Y:S01]  /*97a0*/  STSM.16.M88.4 [R118], R144 ;  /* 0x0000009076007844 */ /* 0x0003e20000000200 */
[----:B------:R-:W-:Y:S01]  /*97b0*/  MOV R5, UR8 ;  /* 0x0000000800057c02 */ /* 0x000fe20008000f00 */
[----:B------:R-:W-:Y:S08]  /*97c0*/  BAR.SYNC.DEFER_BLOCKING 0x1, 0x100 ;  /* 0x0044000000007b1d */ /* 0x000ff00000010000 */
[----:B------:R2:W3:Y:S04]  /*97d0*/  @P6 LDG.E R10, desc[UR48][R10.64] ;  /* 0x000000300a0a6981 */ /* 0x0004e8000c1e1900 */
[----:B------:R-:W4:Y:S01]  /*97e0*/  @P0 LDG.E R6, desc[UR48][R4.64] ;  /* 0x0000003004060981 */ /* 0x000f22000c1e1900 */
[----:B------:R-:W-:Y:S01]  /*97f0*/  IMAD R9, R186, 0x40, R17 ;  /* 0x00000040ba097824 */ /* 0x000fe200078e0211 */
[----:B------:R-:W-:Y:S01]  /*9800*/  ULDC UR8, c[0x0][0xa88] ;  /* 0x0002a20000087ab9 */ /* 0x000fe20000000800 */
[----:B------:R-:W-:-:S02]  /*9810*/  UMOV UR4, URZ ;  /* 0x0000003f00047c82 */ /* 0x000fc40008000000 */
[----:B------:R-:W-:-:S03]  /*9820*/  IMAD.WIDE R126, R9, 0x2, R126 ;  /* 0x00000002097e7825 */ /* 0x000fc600078e027e */
[C---:B------:R-:W-:Y:S02]  /*9830*/  IADD3 R12, P2, R126.reuse, 0x1000, RZ ;  /* 0x000010007e0c7810 */ /* 0x040fe40007f5e0ff */
[C---:B------:R-:W-:Y:S02]  /*9840*/  IADD3 R33, P1, R126.reuse, 0x2000, RZ ;  /* 0x000020007e217810 */ /* 0x040fe40007f3e0ff */
[----:B--2---:R-:W-:Y:S02]  /*9850*/  P2R R11, PR, RZ, 0x4 ;  /* 0x00000004ff0b7803 */ /* 0x004fe40000000000 */
[C---:B------:R-:W-:Y:S02]  /*9860*/  IADD3 R25, P2, R126.reuse, 0x3000, RZ ;  /* 0x000030007e197810 */ /* 0x040fe40007f5e0ff */
[C---:B------:R-:W-:Y:S02]  /*9870*/  IADD3 R41, P3, R126.reuse, 0x4000, RZ ;  /* 0x000040007e297810 */ /* 0x040fe40007f7e0ff */
        /* <DEDUP_REMOVED lines=14> */
[----:B0-----:R-:W-:Y:S02]  /*9960*/  LOP3.LUT R8, R9, R12, RZ, 0x3c, !PT ;  /* 0x0000000c09087212 */ /* 0x001fe400078e3cff */
[----:B------:R-:W-:Y:S02]  /*9970*/  LOP3.LUT R32, R32, R33, RZ, 0x3c, !PT ;  /* 0x0000002120207212 */ /* 0x000fe400078e3cff */
[----:B------:R-:W-:Y:S02]  /*9980*/  LOP3.LUT R24, R24, R25, RZ, 0x3c, !PT ;  /* 0x0000001918187212 */ /* 0x000fe400078e3cff */
[----:B------:R-:W-:Y:S02]  /*9990*/  LOP3.LUT R40, R40, R41, RZ, 0x3c, !PT ;  /* 0x0000002928287212 */ /* 0x000fe400078e3cff */
[----:B------:R-:W-:-:S02]  /*99a0*/  LOP3.LUT R28, R28, R29, RZ, 0x3c, !PT ;  /* 0x0000001d1c1c7212 */ /* 0x000fc400078e3cff */
[----:B------:R-:W-:Y:S02]  /*99b0*/  LOP3.LUT R44, R44, R45, RZ, 0x3c, !PT ;  /* 0x0000002d2c2c7212 */ /* 0x000fe400078e3cff */
[----:B---3--:R-:W-:Y:S02]  /*99c0*/  @P6 R2UR UR8, R10 ;  /* 0x000000000a0862ca */ /* 0x008fe400000e0000 */
[----:B----4-:R-:W-:Y:S01]  /*99d0*/  @P0 R2UR UR4, R6 ;  /* 0x00000000060402ca */ /* 0x010fe200000e0000 */
[----:B-1----:R-:W-:-:S14]  /*99e0*/  @P6 BRA `(.L_x_6119) ;  /* 0x0000000000186947 */ /* 0x002fdc0003800000 */
[----:B------:R-:W-:Y:S05]  /*99f0*/  @!P0 BRA `(.L_x_6119) ;  /* 0x0000000000148947 */ /* 0x000fea0003800000 */
[----:B------:R-:W2:Y:S04]  /*9a00*/  LDG.E R10, desc[UR48][R4.64] ;  /* 0x00000030040a7981 */ /* 0x000ea8000c1e1900 */
[----:B------:R-:W3:Y:S01]  /*9a10*/  LDG.E R6, desc[UR48][R4.64+0x4] ;  /* 0x0000043004067981 */ /* 0x000ee2000c1e1900 */
[----:B--2---:R-:W-:Y:S02]  /*9a20*/  R2UR UR6, R10 ;  /* 0x000000000a0672ca */ /* 0x004fe400000e0000 */
[----:B---3--:R-:W-:-:S13]  /*9a30*/  R2UR UR8, R6 ;  /* 0x00000000060872ca */ /* 0x008fda00000e0000 */
[----:B------:R-:W-:-:S12]  /*9a40*/  UIADD3 UR8, -UR6, UR8, URZ ;  /* 0x0000000806087290 */ /* 0x000fd8000fffe13f */
.L_x_6119:
        /* <DEDUP_REMOVED lines=23> */
[----:B------:R-:W-:Y:S01]  /*9bc0*/  IMAD.X R37, RZ, RZ, R127, P0 ;  /* 0x000000ffff257224 */ /* 0x000fe200000e067f */
[----:B0-----:R-:W-:Y:S02]  /*9bd0*/  ISETP.NE.AND P6, PT, R4, RZ, PT ;  /* 0x000000ff0400720c */ /* 0x001fe40003fc5270 */
[----:B------:R-:W-:Y:S02]  /*9be0*/  LOP3.LUT R48, R48, R49, RZ, 0x3c, !PT ;  /* 0x0000003130307212 */ /* 0x000fe400078e3cff */
[----:B------:R-:W-:Y:S02]  /*9bf0*/  IADD3.X R41, RZ, R127, RZ, P3, !PT ;  /* 0x0000007fff297210 */ /* 0x000fe40001ffe4ff */
[----:B------:R-:W-:-:S02]  /*9c00*/  IADD3 R61, P2, R126, 0xa000, RZ ;  /* 0x0000a0007e3d7810 */ /* 0x000fc40007f5e0ff */
[C---:B------:R-:W-:Y:S02]  /*9c10*/  IADD3 R57, P3, R126.reuse, 0xb000, RZ ;  /* 0x0000b0007e397810 */ /* 0x040fe40007f7e0ff */
[C---:B------:R-:W-:Y:S02]  /*9c20*/  IADD3 R69, P4, R126.reuse, 0xc000, RZ ;  /* 0x0000c0007e457810 */ /* 0x040fe40007f9e0ff */
[C---:B------:R-:W-:Y:S02]  /*9c30*/  IADD3 R65, P5, R126.reuse, 0xd000, RZ ;  /* 0x0000d0007e417810 */ /* 0x040fe40007fbe0ff */
[C---:B------:R-:W-:Y:S02]  /*9c40*/  IADD3 R77, P0, R126.reuse, 0xe000, RZ ;  /* 0x0000e0007e4d7810 */ /* 0x040fe40007f1e0ff */
[----:B------:R-:W-:Y:S02]  /*9c50*/  IADD3.X R49, RZ, R127, RZ, P1, !PT ;  /* 0x0000007fff317210 */ /* 0x000fe40000ffe4ff */
[----:B------:R-:W-:-:S02]  /*9c60*/  IADD3 R5, P1, R126, 0xf000, RZ ;  /* 0x0000f0007e057810 */ /* 0x000fc40007f3e0ff */
[----:B------:R-:W-:Y:S02]  /*9c70*/  LOP3.LUT R60, R61, 0x380, RZ, 0xc0, !PT ;  /* 0x000003803d3c7812 */ /* 0x000fe400078ec0ff */
[----:B------:R-:W-:Y:S01]  /*9c80*/  LOP3.LUT R56, R57, 0x380, RZ, 0xc0, !PT ;  /* 0x0000038039387812 */ /* 0x000fe200078ec0ff */
[----:B------:R-:W-:Y:S01]  /*9c90*/  IMAD.X R73, RZ, RZ, R127, P1 ;  /* 0x000000ffff497224 */ /* 0x000fe200008e067f */
        /* <DEDUP_REMOVED lines=22> */
[----:B------:R-:W-:Y:S02]  /*9e00*/  LOP3.LUT R126, R11, R126, RZ, 0x3c, !PT ;  /* 0x0000007e0b7e7212 */ /* 0x000fe400078e3cff */
        /* <DEDUP_REMOVED lines=14> */
[C---:B------:R-:W-:Y:S01]  /*9ef0*/  IADD3 R10, R6.reuse, 0x8, RZ ;  /* 0x00000008060a7810 */ /* 0x040fe20007ffe0ff */
        /* <DEDUP_REMOVED lines=14> */
.L_x_6120:
        /* <DEDUP_REMOVED lines=11> */
[----:B------:R-:W5:Y:S01]  /*a090*/  LD.E.128 R32, desc[UR48][R32.64] ;  /* 0x0000003020207980 */ /* 0x000f62000c101d00 */
[----:B------:R-:W-:-:S02]  /*a0a0*/  SHF.L.U32 R5, R4, 0x1, RZ ;  /* 0x0000000104057819 */ /* 0x000fc400000006ff */
[----:B------:R-:W-:Y:S01]  /*a0b0*/  ISETP.GE.AND P0, PT, R6, UR14, PT ;  /* 0x0000000e06007c0c */ /* 0x000fe2000bf06270 */
[----:B------:R-:W5:Y:S01]  /*a0c0*/  LD.E.128 R24, desc[UR48][R24.64] ;  /* 0x0000003018187980 */ /* 0x000f62000c101d00 */
[----:B------:R-:W-:Y:S02]  /*a0d0*/  ISETP.GE.AND P1, PT, R84, UR14, PT ;  /* 0x0000000e54007c0c */ /* 0x000fe4000bf26270 */
[----:B------:R-:W-:Y:S01]  /*a0e0*/  LOP3.LUT R0, R5, 0x2, R0, 0xe2, !PT ;  /* 0x0000000205007812 */ /* 0x000fe200078ee200 */
[----:B------:R-:W5:Y:S01]  /*a0f0*/  LD.E.128 R40, desc[UR48][R40.64] ;  /* 0x0000003028287980 */ /* 0x000f62000c101d00 */
[----:B------:R-:W-:Y:S02]  /*a100*/  SEL R5, RZ, 0x4, P0 ;  /* 0x00000004ff057807 */ /* 0x000fe40000000000 */
[----:B------:R-:W-:Y:S01]  /*a110*/  SEL R4, RZ, 0x8, P1 ;  /* 0x00000008ff047807 */ /* 0x000fe20000800000 */
[----:B------:R-:W-:Y:S02]  /*a120*/  UIMAD UR6, UR12, UR10, URZ ;  /* 0x0000000a0c0672a4 */ /* 0x000fe4000f8e023f */
[----:B------:R-:W-:Y:S01]  /*a130*/  IMAD.U32 R21, RZ, RZ, UR10 ;  /* 0x0000000aff157e24 */ /* 0x000fe2000f8e00ff */
[----:B------:R-:W5:Y:S01]  /*a140*/  LD.E.128 R28, desc[UR48][R28.64] ;  /* 0x000000301c1c7980 */ /* 0x000f62000c101d00 */
[----:B------:R-:W-:Y:S01]  /*a150*/  LOP3.LUT R0, R4, R0, R5, 0xfe, !PT ;  /* 0x0000000004007212 */ /* 0x000fe200078efe05 */
[--C-:B------:R-:W-:Y:S01]  /*a160*/  IMAD.MOV.U32 R4, RZ, RZ, R17.reuse ;  /* 0x000000ffff047224 */ /* 0x100fe200078e0011 */
[----:B------:R-:W-:Y:S01]  /*a170*/  SHF.R.S32.HI R5, RZ, 0x1f, R17 ;  /* 0x0000001fff057819 */ /* 0x000fe20000011411 */
[----:B------:R-:W-:Y:S01]  /*a180*/  UIMAD UR6, UR4, UR11, UR6 ;  /* 0x0000000b040672a4 */ /* 0x000fe2000f8e0206 */
[----:B------:R-:W5:Y:S01]  /*a190*/  LD.E.128 R44, desc[UR48][R44.64] ;  /* 0x000000302c2c7980 */ /* 0x000f62000c101d00 */
[C---:B------:R-:W-:Y:S01]  /*a1a0*/  VIADD R86, R17.reuse, 0x100 ;  /* 0x0000010011567836 */ /* 0x040fe20000000000 */
[----:B------:R-:W-:Y:S01]  /*a1b0*/  ULDC.64 UR10, c[0x0][0xae0] ;  /* 0x0002b800000a7ab9 */ /* 0x000fe20000000a00 */
[----:B------:R-:W-:Y:S01]  /*a1c0*/  VIADD R88, R17, 0x140 ;  /* 0x0000014011587836 */ /* 0x000fe20000000000 */
[----:B------:R-:W5:Y:S01]  /*a1d0*/  LD.E.128 R36, desc[UR48][R36.64] ;  /* 0x0000003024247980 */ /* 0x000f62000c101d00 */
[----:B------:R-:W-:-:S03]  /*a1e0*/  IMAD.WIDE.U32 R4, R21, UR4, R4 ;  /* 0x0000000415047c25 */ /* 0x000fc6000f8e0004 */
        /* <DEDUP_REMOVED lines=10> */
[----:B------:R-:W-:Y:S01]  /*a290*/  ISETP.GE.AND P0, PT, R86, UR14, PT ;  /* 0x0000000e56007c0c */ /* 0x000fe2000bf06270 */
[----:B------:R-:W-:Y:S01]  /*a2a0*/  @!PT LDS RZ, [RZ] ;  /* 0x00000000fffff984 */ /* 0x000fe20000000800 */
[----:B------:R-:W-:Y:S01]  /*a2b0*/  @!PT LDS RZ, [RZ] ;  /* 0x00000000fffff984 */ /* 0x000fe20000000800 */
[----:B------:R-:W-:Y:S01]  /*a2c0*/  @!PT LDS RZ, [RZ] ;  /* 0x00000000fffff984 */ /* 0x000fe20000000800 */
[----:B------:R-:W-:Y:S01]  /*a2d0*/  @!PT LDS RZ, [RZ] ;  /* 0x00000000fffff984 */ /* 0x000fe20000000800 */
[----:B------:R1:W-:Y:S06]  /*a2e0*/  MEMBAR.ALL.CTA ;  /* 0x0000000000007992 */ /* 0x0003ec0000008000 */
[----:B-1----:R-:W1:Y:S01]  /*a2f0*/  FENCE.VIEW.ASYNC.S ;  /* 0x00000000000073c6 */ /* 0x002e620000000000 */
[----:B------:R-:W-:Y:S01]  /*a300*/  IMAD.U32 R81, RZ, RZ, UR10 ;  /* 0x0000000aff517e24 */ /* 0x000fe2000f8e00ff */
[----:B------:R-:W-:Y:S01]  /*a310*/  ISETP.GE.AND P1, PT, R88, UR14, PT ;  /* 0x0000000e58007c0c */ /* 0x000fe2000bf26270 */
[----:B------:R-:W-:Y:S01]  /*a320*/  UIMAD UR7, UR45, -0x40, UR8 ;  /* 0xffffffc02d0778a4 */ /* 0x000fe2000f8e0208 */
[----:B------:R-:W-:Y:S01]  /*a330*/  IADD3 R80, R17, 0x180, RZ ;  /* 0x0000018011507810 */ /* 0x000fe20007ffe0ff */
[----:B------:R-:W-:-:S02]  /*a340*/  UIMAD UR6, UR44, UR11, UR4 ;  /* 0x0000000b2c0672a4 */ /* 0x000fc4000f8e0204 */
[----:B------:R-:W-:Y:S01]  /*a350*/  IMAD.WIDE.U32 R4, R81, UR44, R4 ;  /* 0x0000002c51047c25 */ /* 0x000fe2000f8e0004 */
[----:B------:R-:W-:Y:S01]  /*a360*/  SEL R21, RZ, 0x10, P0 ;  /* 0x00000010ff157807 */ /* 0x000fe20000000000 */
[----:B------:R-:W-:Y:S01]  /*a370*/  UIADD3 UR4, UR40, 0x28c20, URZ ;  /* 0x00028c2028047890 */ /* 0x000fe2000fffe03f */
[----:B------:R-:W-:Y:S01]  /*a380*/  SEL R20, RZ, 0x20, P1 ;  /* 0x00000020ff147807 */ /* 0x000fe20000800000 */
[----:B------:R-:W-:Y:S01]  /*a390*/  ULDC.64 UR8, c[0x0][0xae8] ;  /* 0x0002ba0000087ab9 */ /* 0x000fe20000000a00 */
[----:B------:R-:W-:Y:S01]  /*a3a0*/  ISETP.GE.AND P2, PT, R186, UR7, PT ;  /* 0x00000007ba007c0c */ /* 0x000fe2000bf46270 */
[----:B------:R-:W-:Y:S01]  /*a3b0*/  UPRMT UR4, URZ, 0x654, UR4 ;  /* 0x000006543f047896 */ /* 0x000fe20008000004 */
[----:B------:R-:W-:Y:S01]  /*a3c0*/  ISETP.GE.AND P0, PT, R80, UR14, PT ;  /* 0x0000000e50007c0c */ /* 0x000fe2000bf06270 */
[----:B------:R-:W-:Y:S01]  /*a3d0*/  VIADD R80, R186, 0x20 ;  /* 0x00000020ba507836 */ /* 0x000fe20000000000 */
[----:B------:R-:W-:Y:S01]  /*a3e0*/  LOP3.LUT R21, R20, R0, R21, 0xfe, !PT ;  /* 0x0000000014157212 */ /* 0x000fe200078efe15 */
[----:B------:R-:W-:Y:S01]  /*a3f0*/  VIADD R20, R17, 0x1c0 ;  /* 0x000001c011147836 */ /* 0x000fe20000000000 */
[----:B------:R-:W-:Y:S01]  /*a400*/  IADD3 R5, R5, UR6, RZ ;  /* 0x0000000605057c10 */ /* 0x000fe2000fffe0ff */
[----:B------:R-:W-:-:S02]  /*a410*/  UIMAD UR6, UR43, UR8, URZ ;  /* 0x000000082b0672a4 */ /* 0x000fc4000f8e023f */
[----:B------:R-:W-:Y:S01]  /*a420*/  IMAD.U32 R81, RZ, RZ, UR8 ;  /* 0x00000008ff517e24 */ /* 0x000fe2000f8e00ff */
[----:B------:R-:W-:Y:S01]  /*a430*/  SEL R0, RZ, 0x40, P0 ;  /* 0x00000040ff007807 */ /* 0x000fe20000000000 */
[----:B------:R-:W-:Y:S01]  /*a440*/  BSSY B1, `(.L_x_6121) ;  /* 0x0000028000017945 */ /* 0x000fe20003800000 */
[----:B------:R-:W-:Y:S01]  /*a450*/  UIMAD UR6, UR42, UR9, UR6 ;  /* 0x000000092a0672a4 */ /* 0x000fe2000f8e0206 */
[----:B------:R-:W-:Y:S01]  /*a460*/  ISETP.GE.AND P1, PT, R20, UR14, PT ;  /* 0x0000000e14007c0c */ /* 0x000fe2000bf26270 */
[----:B-1----:R-:W-:Y:S01]  /*a470*/  SYNCS.ARRIVE.TRANS64.RED.A1T0 RZ, [UR4], RZ ;  /* 0x000000ffffff79a7 */ /* 0x002fe20008100404 */
[----:B------:R-:W-:Y:S01]  /*a480*/  ISETP.GE.AND P0, PT, R80, UR7, PT ;  /* 0x0000000750007c0c */ /* 0x000fe2000bf06270 */
[----:B------:R-:W-:Y:S01]  /*a490*/  IMAD.WIDE.U32 R80, R81, UR42, R4 ;  /* 0x0000002a51507c25 */ /* 0x000fe2000f8e0004 */
[----:B------:R-:W-:Y:S02]  /*a4a0*/  LOP3.LUT R0, R21, R0, RZ, 0xfc, !PT ;  /* 0x0000000015007212 */ /* 0x000fe400078efcff */
        /* <DEDUP_REMOVED lines=8> */
[----:B------:R-:W-:Y:S01]  /*a530*/  MOV R5, R87 ;  /* 0x0000005700057202 */ /* 0x000fe20000000f00 */
        /* <DEDUP_REMOVED lines=24> */
.L_x_6122:
[----:B------:R-:W-:Y:S05]  /*a6c0*/  BSYNC B1 ;  /* 0x0000000000017941 */ /* 0x000fea0003800000 */
.L_x_6121:
        /* <DEDUP_REMOVED lines=31> */
.L_x_6118:
[----:B------:R-:W-:Y:S01]  /*a8c0*/  ULDC.64 UR6, c[0x0][0xbe0] ;  /* 0x0002f80000067ab9 */ /* 0x000fe20000000a00 */
[----:B------:R-:W-:Y:S02]  /*a8d0*/  USHF.L.U32 UR4, UR42, 0x2, URZ ;  /* 0x000000022a047899 */ /* 0x000fe4000800063f */
[----:B------:R-:W-:Y:S01]  /*a8e0*/  UISETP.NE.U32.AND UP0, UPT, UR6, URZ, UPT ;  /* 0x0000003f0600728c */ /* 0x000fe2000bf05070 */
[----:B------:R-:W-:Y:S01]  /*a8f0*/  ULDC.64 UR8, c[0x0][0xbd8] ;  /* 0x0002f60000087ab9 */ /* 0x000fe20000000a00 */
[----:B------:R-:W-:Y:S02]  /*a900*/  USHF.L.U64.HI UR10, UR42, 0x2, UR43 ;  /* 0x000000022a0a7899 */ /* 0x000fe4000801022b */
[----:B------:R-:W-:Y:S02]  /*a910*/  UISETP.NE.AND.EX UP1, UPT, UR7, URZ, UPT, UP0 ;  /* 0x0000003f0700728c */ /* 0x000fe4000bf25300 */
[----:B------:R-:W-:Y:S01]  /*a920*/  UISETP.NE.U32.AND UP0, UPT, UR8, URZ, UPT ;  /* 0x0000003f0800728c */ /* 0x000fe2000bf05070 */
[----:B------:R-:W-:Y:S01]  /*a930*/  MOV R3, RZ ;  /* 0x000000ff00037202 */ /* 0x000fe20000000f00 */
[----:B------:R-:W-:Y:S01]  /*a940*/  VIADD R12, R17, 0x40 ;  /* 0x00000040110c7836 */ /* 0x000fe20000000000 */
[----:B------:R-:W-:Y:S01]  /*a950*/  ULDC UR12, c[0x0][0xa8c] ;  /* 0x0002a300000c7ab9 */ /* 0x000fe20000000800 */
[----:B------:R-:W-:Y:S01]  /*a960*/  PLOP3.LUT P4, PT, PT, PT, UP1, 0x80, 0x0 ;  /* 0x000000000000781c */ /* 0x000fe20003f8f018 */
[----:B------:R-:W-:-:S04]  /*a970*/  UISETP.NE.AND.EX UP0, UPT, UR9, URZ, UPT, UP0 ;  /* 0x0000003f0900728c */ /* 0x000fc8000bf05300 */
[----:B------:R-:W-:Y:S02]  /*a980*/  @UP1 UIADD3 UR6, UP2, UR4, UR6, URZ ;  /* 0x0000000604061290 */ /* 0x000fe4000ff5e03f */
[----:B------:R-:W-:Y:S02]  /*a990*/  PLOP3.LUT P3, PT, PT, PT, UP0, 0x80, 0x0 ;  /* 0x000000000000781c */ /* 0x000fe40003f6f008 */
[----:B------:R-:W-:Y:S02]  /*a9a0*/  @UP1 UIADD3.X UR7, UR10, UR7, URZ, UP2, !UPT ;  /* 0x000000070a071290 */ /* 0x000fe400097fe43f */
[----:B------:R-:W-:Y:S01]  /*a9b0*/  UIADD3 UR4, UP1, UR4, UR8, URZ ;  /* 0x0000000804047290 */ /* 0x000fe2000ff3e03f */
[----:B------:R-:W-:-:S03]  /*a9c0*/  IMAD.U32 R8, RZ, RZ, UR6 ;  /* 0x00000006ff087e24 */ /* 0x000fc6000f8e00ff */
[----:B------:R-:W-:Y:S01]  /*a9d0*/  IMAD.U32 R9, RZ, RZ, UR7 ;  /* 0x00000007ff097e24 */ /* 0x000fe2000f8e00ff */
[----:B------:R-:W-:Y:S01]  /*a9e0*/  UIADD3.X UR6, UR10, UR9, URZ, UP1, !UPT ;  /* 0x000000090a067290 */ /* 0x000fe20008ffe43f */
[----:B------:R-:W-:-:S03]  /*a9f0*/  IMAD.U32 R4, RZ, RZ, UR4 ;  /* 0x00000004ff047e24 */ /* 0x000fc6000f8e00ff */
[----:B------:R0:W2:Y:S02]  /*aa00*/  @P4 LDG.E R8, desc[UR48][R8.64] ;  /* 0x0000003008084981 */ /* 0x0000a4000c1e1900 */
        /* <DEDUP_REMOVED lines=11> */
[----:B------:R-:W-:-:S02]  /*aac0*/  ISETP.GE.AND P2, PT, R15, UR12, PT ;  /* 0x0000000c0f007c0c */ /* 0x000fc4000bf46270 */
[----:B------:R-:W-:Y:S02]  /*aad0*/  ISETP.GT.AND P0, PT, R189, 0x3f, PT ;  /* 0x0000003fbd00780c */ /* 0x000fe40003f04270 */
        /* <DEDUP_REMOVED lines=12> */
.L_x_6124:
[----:B------:R-:W-:Y:S01]  /*aba0*/  USHF.R.S32.HI UR8, URZ, 0x1f, UR44 ;  /* 0x0000001f3f087899 */ /* 0x000fe2000801142c */
[----:B------:R-:W-:Y:S01]  /*abb0*/  BSSY B1, `(.L_x_6125) ;  /* 0x0000021000017945 */ /* 0x000fe20003800000 */
[----:B------:R-:W-:Y:S01]  /*abc0*/  USEL UR42, UR42, URZ, !UP0 ;  /* 0x0000003f2a2a7287 */ /* 0x000fe2000c000000 */
[C---:B------:R-:W-:Y:S01]  /*abd0*/  IADD3 R20, R17.reuse, 0x100, RZ ;  /* 0x0000010011147810 */ /* 0x040fe20007ffe0ff */
[----:B------:R-:W-:Y:S01]  /*abe0*/  USEL UR43, UR43, URZ, !UP0 ;  /* 0x0000003f2b2b7287 */ /* 0x000fe2000c000000 */
[----:B------:R-:W-:Y:S01]  /*abf0*/  VIADD R26, R17, 0x140 ;  /* 0x00000140111a7836 */ /* 0x000fe20000000000 */
[----:B------:R-:W-:Y:S02]  /*ac00*/  SHF.R.S32.HI R10, RZ, 0x1f, R17 ;  /* 0x0000001fff0a7819 */ /* 0x000fe40000011411 */
[----:B-----5:R-:W-:Y:S01]  /*ac10*/  SHF.R.S32.HI R6, RZ, 0x1f, R3 ;  /* 0x0000001fff067819 */ /* 0x020fe20000011403 */
[----:B------:R-:W-:Y:S07]  /*ac20*/  @P0 BRA `(.L_x_6126) ;  /* 0x0000000000640947 */ /* 0x000fee0003800000 */
        /* <DEDUP_REMOVED lines=9> */
[----:B------:R-:W-:Y:S02]  /*acc0*/  LEA.HI.X.SX32 R5, R0, R6, 0x1, P0 ;  /* 0x0000000600057211 */ /* 0x000fe400000f0eff */
[----:B------:R-:W-:Y:S01]  /*acd0*/  MOV R9, UR10 ;  /* 0x0000000a00097c02 */ /* 0x000fe20008000f00 */
[----:B------:R-:W-:-:S03]  /*ace0*/  UIMAD UR6, UR44, UR11, UR6 ;  /* 0x0000000b2c0672a4 */ /* 0x000fc6000f8e0206 */
[----:B------:R-:W-:Y:S01]  /*acf0*/  ULDC.64 UR10, c[0x0][0xb78] ;  /* 0x0002de00000a7ab9 */ /* 0x000fe20000000a00 */
[----:B------:R-:W-:Y:S01]  /*ad00*/  IMAD.WIDE.U32 R4, R9, UR44, R4 ;  /* 0x0000002c09047c25 */ /* 0x000fe2000f8e0004 */
[----:B------:R-:W-:-:S03]  /*ad10*/  UIMAD UR7, UR43, UR10, URZ ;  /* 0x0000000a2b0772a4 */ /* 0x000fc6000f8e023f */
[----:B------:R-:W-:Y:S01]  /*ad20*/  VIADD R5, R5, UR6 ;  /* 0x0000000605057c36 */ /* 0x000fe20008000000 */
[----:B------:R-:W-:Y:S01]  /*ad30*/  UIMAD UR7, UR42, UR11, UR7 ;  /* 0x0000000b2a0772a4 */ /* 0x000fe2000f8e0207 */
[----:B------:R-:W-:Y:S02]  /*ad40*/  IMAD.U32 R9, RZ, RZ, UR10 ;  /* 0x0000000aff097e24 */ /* 0x000fe4000f8e00ff */
[----:B------:R-:W-:Y:S02]  /*ad50*/  ULDC.64 UR10, c[0x0][0xb40] ;  /* 0x0002d000000a7ab9 */ /* 0x000fe40000000a00 */
[----:B------:R-:W-:-:S04]  /*ad60*/  IMAD.WIDE.U32 R4, R9, UR42, R4 ;  /* 0x0000002a09047c25 */ /* 0x000fc8000f8e0004 */
[----:B------:R-:W-:Y:S01]  /*ad70*/  VIADD R5, R5, UR7 ;  /* 0x0000000705057c36 */ /* 0x000fe20008000000 */
[----:B------:R-:W-:-:S04]  /*ad80*/  LEA R8, P0, R4, UR10, 0x2 ;  /* 0x0000000a04087c11 */ /* 0x000fc8000f8010ff */
[----:B------:R-:W-:Y:S01]  /*ad90*/  LEA.HI.X R9, R4, UR11, R5, 0x2, P0 ;  /* 0x0000000b04097c11 */ /* 0x000fe200080f1405 */
[----:B------:R-:W-:-:S05]  /*ada0*/  IMAD.MOV.U32 R5, RZ, RZ, -0x800000 ;  /* 0xff800000ff057424 */ /* 0x000fca00078e00ff */
[----:B------:R0:W-:Y:S03]  /*adb0*/  STG.E desc[UR48][R8.64], R5 ;  /* 0x0000000508007986 */ /* 0x0001e6000c101930 */
.L_x_6126:
[----:B------:R-:W-:Y:S05]  /*adc0*/  BSYNC B1 ;  /* 0x0000000000017941 */ /* 0x000fea0003800000 */
.L_x_6125:
[----:B------:R-:W-:Y:S01]  /*add0*/  ULDC.64 UR6, c[0x0][0xaa0] ;  /* 0x0002a80000067ab9 */ /* 0x000fe20000000a00 */
[----:B------:R-:W-:Y:S01]  /*ade0*/  MOV R4, R17 ;  /* 0x0000001100047202 */ /* 0x000fe20000000f00 */
        /* <DEDUP_REMOVED lines=9> */
[----:B------:R-:W-:Y:S01]  /*ae80*/  VIADD R8, R17, 0x180 ;  /* 0x0000018011087836 */ /* 0x000fe20000000000 */
[----:B------:R-:W-:Y:S01]  /*ae90*/  SEL R0, RZ, 0x10, P0 ;  /* 0x00000010ff007807 */ /* 0x000fe20000000000 */
[----:B------:R-:W-:-:S02]  /*aea0*/  IMAD.IADD R5, R5, 0x1, R3 ;  /* 0x0000000105057824 */ /* 0x000fc400078e0203 */
[----:B------:R-:W-:Y:S01]  /*aeb0*/  IMAD.U32 R3, RZ, RZ, UR6 ;  /* 0x00000006ff037e24 */ /* 0x000fe2000f8e00ff */
[----:B------:R-:W-:Y:S01]  /*aec0*/  UIMAD UR6, UR8, UR6, URZ ;  /* 0x00000006080672a4 */ /* 0x000fe2000f8e023f */
[----:B------:R-:W-:Y:S02]  /*aed0*/  ISETP.GE.AND P0, PT, R8, UR12, PT ;  /* 0x0000000c08007c0c */ /* 0x000fe4000bf06270 */
[----:B------:R-:W-:Y:S01]  /*aee0*/  IMAD.WIDE.U32 R4, R3, UR44, R4 ;  /* 0x0000002c03047c25 */ /* 0x000fe2000f8e0004 */
[----:B------:R-:W-:Y:S01]  /*aef0*/  UIMAD UR6, UR44, UR7, UR6 ;  /* 0x000000072c0672a4 */ /* 0x000fe2000f8e0206 */
[----:B------:R-:W-:Y:S01]  /*af00*/  IADD3 R3, R17, 0x1c0, RZ ;  /* 0x000001c011037810 */ /* 0x000fe20007ffe0ff */
[----:B------:R-:W-:Y:S01]  /*af10*/  UIMAD UR7, UR45, -0x40, UR4 ;  /* 0xffffffc02d0778a4 */ /* 0x000fe2000f8e0204 */
[----:B------:R-:W-:Y:S01]  /*af20*/  LOP3.LUT R11, R6, R11, R0, 0xfe, !PT ;  /* 0x0000000b060b7212 */ /* 0x000fe200078efe00 */
[----:B------:R-:W-:Y:S01]  /*af30*/  ULDC.64 UR8, c[0x0][0xae8] ;  /* 0x0002ba0000087ab9 */ /* 0x000fe20000000a00 */
[----:B------:R-:W-:Y:S01]  /*af40*/  SEL R0, RZ, 0x40, P0 ;  /* 0x00000040ff007807 */ /* 0x000fe20000000000 */
[----:B------:R-:W-:Y:S01]  /*af50*/  UIMAD UR4, UR43, UR8, URZ ;  /* 0x000000082b0472a4 */ /* 0x000fe2000f8e023f */
[----:B------:R-:W-:Y:S01]  /*af60*/  VIADD R5, R5, UR6 ;  /* 0x0000000605057c36 */ /* 0x000fe20008000000 */
[C---:B------:R-:W-:Y:S01]  /*af70*/  ISETP.GE.AND P1, PT, R186.reuse, UR7, PT ;  /* 0x00000007ba007c0c */ /* 0x040fe2000bf26270 */
[----:B------:R-:W-:Y:S01]  /*af80*/  IMAD.U32 R9, RZ, RZ, UR8 ;  /* 0x00000008ff097e24 */ /* 0x000fe2000f8e00ff */
[----:B------:R-:W-:Y:S01]  /*af90*/  UIMAD UR4, UR42, UR9, UR4 ;  /* 0x000000092a0472a4 */ /* 0x000fe2000f8e0204 */
[----:B------:R-:W-:Y:S01]  /*afa0*/  ISETP.GE.AND P2, PT, R3, UR12, PT ;  /* 0x0000000c03007c0c */ /* 0x000fe2000bf46270 */
[----:B------:R-:W-:Y:S01]  /*afb0*/  VIADD R6, R186, 0x20 ;  /* 0x00000020ba067836 */ /* 0x000fe20000000000 */
[----:B------:R-:W-:Y:S01]  /*afc0*/  LOP3.LUT R21, R11, R0, RZ, 0xfc, !PT ;  /* 0x000000000b157212 */ /* 0x000fe200078efcff */
[----:B------:R-:W-:Y:S01]  /*afd0*/  IMAD.WIDE.U32 R8, R9, UR42, R4 ;  /* 0x0000002a09087c25 */ /* 0x000fe2000f8e0004 */
[----:B------:R-:W-:-:S02]  /*afe0*/  SHF.R.S32.HI R5, RZ, 0x1f, R186 ;  /* 0x0000001fff057819 */ /* 0x000fc400000114ba */
[----:B------:R-:W-:Y:S01]  /*aff0*/  MOV R4, R186 ;  /* 0x000000ba00047202 */ /* 0x000fe20000000f00 */
[----:B------:R-:W-:Y:S01]  /*b000*/  IMAD.U32 R11, RZ, RZ, UR45 ;  /* 0x0000002dff0b7e24 */ /* 0x000fe2000f8e00ff */
[----:B------:R-:W-:Y:S01]  /*b010*/  SEL R0, RZ, 0x80, P2 ;  /* 0x00000080ff007807 */ /* 0x000fe20001000000 */
[----:B------:R-:W-:Y:S01]  /*b020*/  VIADD R13, R9, UR4 ;  /* 0x00000004090d7c36 */ /* 0x000fe20008000000 */
[----:B------:R-:W-:Y:S01]  /*b030*/  ISETP.GE.AND P0, PT, R6, UR7, PT ;  /* 0x0000000706007c0c */ /* 0x000fe2000bf06270 */
[----:B------:R-:W-:Y:S01]  /*b040*/  IMAD.WIDE R10, R11, 0x40, R4 ;  /* 0x000000400b0a7825 */ /* 0x000fe200078e0204 */
[----:B------:R-:W-:Y:S01]  /*b050*/  LOP3.LUT R0, R21, R0, RZ, 0xfc, !PT ;  /* 0x0000000015007212 */ /* 0x000fe200078efcff */
[----:B------:R-:W-:Y:S10]  /*b060*/  @P1 BRA `(.L_x_6128) ;  /* 0x0000000000681947 */ /* 0x000ff40003800000 */
        /* <DEDUP_REMOVED lines=26> */
.L_x_6128:
[----:B------:R-:W-:Y:S05]  /*b210*/  BSYNC B1 ;  /* 0x0000000000017941 */ /* 0x000fea0003800000 */
.L_x_6127:
        /* <DEDUP_REMOVED lines=29> */
.L_x_6123:
[----:B------:R-:W-:Y:S05]  /*b3f0*/  BSYNC B0 ;  /* 0x0000000000007941 */ /* 0x000fea0003800000 */
.L_x_6117:
[----:B------:R-:W-:Y:S02]  /*b400*/  ULDC UR4, c[0x0][0xc14] ;  /* 0x0003050000047ab9 */ /* 0x000fe40000000800 */
[----:B------:R-:W-:-:S13]  /*b410*/  ISETP.GE.AND P0, PT, R7, UR4, PT ;  /* 0x0000000407007c0c */ /* 0x000fda000bf06270 */
[----:B------:R-:W-:Y:S05]  /*b420*/  @!P0 BRA `(.L_x_6129) ;  /* 0xffffff5800c08947 */ /* 0x000fea000383ffff */
[----:B------:R-:W-:Y:S05]  /*b430*/  EXIT ;  /* 0x000000000000794d */ /* 0x000fea0003800000 */
.L_x_6072:
        /* <DEDUP_REMOVED lines=19> */
[C---:B------:R-:W-:Y:S02]  /*b570*/  ISETP.NE.AND P1, PT, R7.reuse, RZ, PT ;  /* 0x000000ff0700720c */ /* 0x040fe40003f25270 */
[----:B------:R-:W-:Y:S02]  /*b580*/  ISETP.GE.U32.AND P0, PT, R7, 0x2, PT ;  /* 0x000000020700780c */ /* 0x000fe40003f06070 */
[----:B------:R-:W-:Y:S02]  /*b590*/  LOP3.LUT R0, R0, 0xfffffffe, RZ, 0xc0, !PT ;  /* 0xfffffffe00007812 */ /* 0x000fe400078ec0ff */
[----:B------:R-:W-:-:S07]  /*b5a0*/  MOV R16, RZ ;  /* 0x000000ff00107202 */ /* 0x000fce0000000f00 */
        /* <DEDUP_REMOVED lines=14> */
[----:B0-----:R-:W-:Y:S01]  /*b690*/  SEL R3, R6, RZ, P0 ;  /* 0x000000ff06037207 */ /* 0x001fe20000000000 */
[----:B------:R-:W-:Y:S01]  /*b6a0*/  IMAD.MOV.U32 R6, RZ, RZ, RZ ;  /* 0x000000ffff067224 */ /* 0x000fe200078e00ff */
        /* <DEDUP_REMOVED lines=22> */
.L_x_6134:
[----:B------:R-:W-:Y:S01]  /*b810*/  IADD3 R6, R6, 0x1f, RZ ;  /* 0x0000001f06067810 */ /* 0x000fe20007ffe0ff */
        /* <DEDUP_REMOVED lines=14> */
.L_x_6133:
[----:B------:R-:W-:Y:S05]  /*b900*/  BSYNC B0 ;  /* 0x0000000000007941 */ /* 0x000fea0003800000 */
.L_x_6132:
        /* <DEDUP_REMOVED lines=25> */
.L_x_6130:
[----:B------:R-:W-:-:S05]  /*baa0*/  IADD3 R7, -R2, R5, RZ ;  /* 0x0000000502077210 */ /* 0x000fca0007ffe1ff */
        /* <DEDUP_REMOVED lines=19> */
.L_x_6135:
[----:B-1----:R-:W-:Y:S01]  /*bbe0*/  IMAD.MOV R2, RZ, RZ, -R3 ;  /* 0x000000ffff027224 */ /* 0x002fe200078e0a03 */
[----:B--2---:R-:W-:Y:S01]  /*bbf0*/  IABS R4, R6 ;  /* 0x0000000600047213 */ /* 0x004fe20000000000 */
[----:B---3--:R-:W-:Y:S02]  /*bc00*/  IMAD R16, R16, UR4, R7 ;  /* 0x0000000410107c24 */ /* 0x008fe4000f8e0207 */
[----:B------:R-:W-:Y:S01]  /*bc10*/  IMAD R5, R2, R11, RZ ;  /* 0x0000000b02057224 */ /* 0x000fe200078e02ff */
[----:B------:R-:W-:Y:S01]  /*bc20*/  MOV R2, RZ ;  /* 0x000000ff00027202 */ /* 0x000fe20000000f00 */
[----:B------:R-:W-:-:S04]  /*bc30*/  IMAD.MOV R4, RZ, RZ, -R4 ;  /* 0x000000ffff047224 */ /* 0x000fc800078e0a04 */
        /* <DEDUP_REMOVED lines=28> */
[----:B------:R-:W-:Y:S01]  /*be00*/  IMAD R9, R2, R7, RZ ;  /* 0x0000000702097224 */ /* 0x000fe200078e02ff */
[----:B------:R-:W-:-:S05]  /*be10*/  MOV R2, RZ ;  /* 0x000000ff00027202 */ /* 0x000fca0000000f00 */
        /* <DEDUP_REMOVED lines=14> */
[----:B------:R-:W-:Y:S01]  /*bf00*/  @!P0 LOP3.LUT R2, RZ, R10, RZ, 0x33, !PT ;  /* 0x0000000aff028212 */ /* 0x000fe200078e33ff */
[----:B------:R-:W-:-:S04]  /*bf10*/  IMAD.MOV R10, RZ, RZ, -R10 ;  /* 0x000000ffff0a7224 */ /* 0x000fc800078e0a0a */
[----:B------:R-:W-:Y:S01]  /*bf20*/  IMAD R18, R2, R10, R5 ;  /* 0x0000000a02127224 */ /* 0x000fe200078e0205 */
[----:B------:R-:W-:-:S05]  /*bf30*/  LOP3.LUT R2, RZ, R2, RZ, 0x33, !PT ;  /* 0x00000002ff027212 */ /* 0x000fca00078e33ff */
[----:B------:R-:W-:Y:S01]  /*bf40*/  IMAD.IADD R17, R17, 0x1, R2 ;  /* 0x0000000111117824 */ /* 0x000fe200078e0202 */
[----:B------:R-:W-:Y:S06]  /*bf50*/  BRA `(.L_x_6136) ;  /* 0x00000000000c7947 */ /* 0x000fec0003800000 */
.L_x_6131:
[----:B------:R-:W-:Y:S01]  /*bf60*/  IMAD.MOV.U32 R17, RZ, RZ, RZ ;  /* 0x000000ffff117224 */ /* 0x000fe200078e00ff */
[----:B------:R-:W-:Y:S01]  /*bf70*/  MOV R16, UR6 ;  /* 0x0000000600107c02 */ /* 0x000fe20008000f00 */
[----:B------:R-:W-:-:S07]  /*bf80*/  IMAD.MOV.U32 R18, RZ, RZ, RZ ;  /* 0x000000ffff127224 */ /* 0x000fce00078e00ff */
.L_x_6136:
        /* <DEDUP_REMOVED lines=20> */
.L_x_6202:
[----:B--2---:R-:W2:Y:S02]  /*c0d0*/  LDC.64 R2, c[0x0][0xc60] ;  /* 0x00031800ff027b82 */ /* 0x004ea40000000a00 */
[----:B--2---:R-:W-:-:S05]  /*c0e0*/  IMAD.WIDE R2, R19, 0x4, R2 ;  /* 0x0000000413027825 */ /* 0x004fca00078e0202 */
[----:B------:R-:W2:Y:S01]  /*c0f0*/  LDG.E R5, desc[UR48][R2.64] ;  /* 0x0000003002057981 */ /* 0x000ea2000c1e1900 */
[----:B------:R-:W-:Y:S05]  /*c100*/  YIELD ;  /* 0x0000000000007946 */ /* 0x000fea0003800000 */
[----:B------:R-:W-:Y:S01]  /*c110*/  ULDC.64 UR4, c[0x0][0xa28] ;  /* 0x00028a0000047ab9 */ /* 0x000fe20000000a00 */
[----:B-1----:R-:W-:Y:S01]  /*c120*/  IMAD.MOV.U32 R0, RZ, RZ, RZ ;  /* 0x000000ffff007224 */ /* 0x002fe200078e00ff */
[----:B------:R-:W-:Y:S01]  /*c130*/  ISETP.NE.U32.AND P0, PT, RZ, UR4, PT ;  /* 0x00000004ff007c0c */ /* 0x000fe2000bf05070 */
[----:B------:R-:W-:Y:S01]  /*c140*/  IMAD.MOV.U32 R6, RZ, RZ, RZ ;  /* 0x000000ffff067224 */ /* 0x000fe200078e00ff */
[----:B------:R-:W-:-:S02]  /*c150*/  ULDC.64 UR6, c[0x0][0xa08] ;  /* 0x0002820000067ab9 */ /* 0x000fc40000000a00 */
[----:B------:R-:W-:Y:S02]  /*c160*/  ISETP.NE.AND.EX P0, PT, RZ, UR5, PT, P0 ;  /* 0x00000005ff007c0c */ /* 0x000fe4000bf05300 */
[----:B--2---:R-:W-:Y:S01]  /*c170*/  SHF.R.S32.HI R4, RZ, 0x1f, R5 ;  /* 0x0000001fff047819 */ /* 0x004fe20000011405 */
[----:B------:R1:W-:Y:S10]  /*c180*/  STL [R1+0x10], R5 ;  /* 0x0000100501007387 */ /* 0x0003f40000100800 */
[----:B------:R-:W-:-:S04]  /*c190*/  @P0 LEA R2, P1, R5, UR4, 0x2 ;  /* 0x0000000405020c11 */ /* 0x000fc8000f8210ff */
[C-C-:B------:R-:W-:Y:S01]  /*c1a0*/  @P0 LEA.HI.X R3, R5.reuse, UR5, R4.reuse, 0x2, P1 ;  /* 0x0000000505030c11 */ /* 0x140fe200088f1404 */
[----:B------:R-:W-:Y:S02]  /*c1b0*/  ULDC.64 UR4, c[0x0][0xa18] ;  /* 0x0002860000047ab9 */ /* 0x000fe40000000a00 */
[----:B------:R-:W-:Y:S02]  /*c1c0*/  ISETP.NE.U32.AND P1, PT, RZ, UR4, PT ;  /* 0x00000004ff007c0c */ /* 0x000fe4000bf25070 */
[C---:B------:R-:W-:Y:S01]  /*c1d0*/  SHF.L.U32 R11, R5.reuse, 0x2, RZ ;  /* 0x00000002050b7819 */ /* 0x040fe200000006ff */
[----:B------:R2:W5:Y:S01]  /*c1e0*/  @P0 LDG.E R0, desc[UR48][R2.64] ;  /* 0x0000003002000981 */ /* 0x000562000c1e1900 */
[----:B------:R-:W-:Y:S02]  /*c1f0*/  ISETP.NE.AND.EX P1, PT, RZ, UR5, PT, P1 ;  /* 0x00000005ff007c0c */ /* 0x000fe4000bf25310 */
[----:B------:R-:W-:Y:S01]  /*c200*/  SHF.L.U64.HI R10, R5, 0x2, R4 ;  /* 0x00000002050a7819 */ /* 0x000fe20000010204 */
[----:B------:R-:W-:Y:S04]  /*c210*/  STL [R1+0x18], R11 ;  /* 0x0000180b01007387 */ /* 0x000fe80000100800 */
[----:B------:R-:W-:Y:S06]  /*c220*/  STL [R1+0x1c], R10 ;  /* 0x00001c0a01007387 */ /* 0x000fec0000100800 */
        /* <DEDUP_REMOVED lines=11> */
[----:B------:R-:W-:-:S03]  /*c2e0*/  ISETP.NE.U32.AND P0, PT, RZ, UR6, PT ;  /* 0x00000006ff007c0c */ /* 0x000fc6000bf05070 */
[----:B--2---:R1:W-:Y:S02]  /*c2f0*/  STL [R1+0x24], R6 ;  /* 0x0000240601007387 */ /* 0x0043e40000100800 */
[----:B-1----:R-:W-:Y:S01]  /*c300*/  IMAD.U32 R6, RZ, RZ, UR4 ;  /* 0x00000004ff067e24 */ /* 0x002fe2000f8e00ff */
[----:B------:R-:W-:-:S05]  /*c310*/  ULDC.64 UR4, c[0x0][0x3f8] ;  /* 0x0000fe0000047ab9 */ /* 0x000fca0000000a00 */
[----:B------:R1:W5:Y:S01]  /*c320*/  @P1 LDG.E R6, desc[UR48][R8.64] ;  /* 0x0000003008061981 */ /* 0x000362000c1e1900 */
[----:B------:R-:W-:Y:S01]  /*c330*/  UISETP.NE.U32.AND UP0, UPT, UR4, URZ, UPT ;  /* 0x0000003f0400728c */ /* 0x000fe2000bf05070 */
[----:B------:R-:W-:Y:S02]  /*c340*/  ISETP.NE.AND.EX P0, PT, RZ, UR7, PT, P0 ;  /* 0x00000007ff007c0c */ /* 0x000fe4000bf05300 */
[----:B------:R-:W-:Y:S01]  /*c350*/  ULDC UR4, c[0x0][0x404] ;  /* 0x0001010000047ab9 */ /* 0x000fe20000000800 */
[----:B------:R-:W-:-:S03]  /*c360*/  UISETP.NE.AND.EX UP0, UPT, UR5, URZ, UPT, UP0 ;  /* 0x0000003f0500728c */ /* 0x000fc6000bf05300 */
[----:B------:R-:W-:Y:S01]  /*c370*/  ULDC UR5, c[0x0][0x2e0] ;  /* 0x0000b80000057ab9 */ /* 0x000fe20000000800 */
[----:B------:R-:W-:-:S04]  /*c380*/  USEL UR4, UR4, 0x1, UP0 ;  /* 0x0000000104047887 */ /* 0x000fc80008000000 */
[----:B------:R-:W-:-:S06]  /*c390*/  UIMAD UR4, UR4, UR5, URZ ;  /* 0x00000005040472a4 */ /* 0x000fcc000f8e023f */
[----:B------:R-:W-:Y:S01]  /*c3a0*/  IMAD.U32 R7, RZ, RZ, UR4 ;  /* 0x00000004ff077e24 */ /* 0x000fe2000f8e00ff */
[----:B-1----:R-:W-:Y:S06]  /*c3b0*/  @P1 BRA `(.L_x_6138) ;  /* 0x0000000000101947 */ /* 0x002fec0003800000 */
[----:B------:R-:W-:Y:S05]  /*c3c0*/  @!P2 BRA `(.L_x_6138) ;  /* 0x00000000000ca947 */ /* 0x000fea0003800000 */
[----:B-----5:R-:W2:Y:S04]  /*c3d0*/  LDG.E R6, desc[UR48][R2.64] ;  /* 0x0000003002067981 */ /* 0x020ea8000c1e1900 */
[----:B------:R-:W2:Y:S02]  /*c3e0*/  LDG.E R9, desc[UR48][R2.64+0x4] ;  /* 0x0000043002097981 */ /* 0x000ea4000c1e1900 */
[----:B--2---:R-:W-:-:S07]  /*c3f0*/  IMAD.IADD R6, R9, 0x1, -R6 ;  /* 0x0000000109067824 */ /* 0x004fce00078e0a06 */
.L_x_6138:
[----:B------:R-:W-:Y:S01]  /*c400*/  MOV R3, RZ ;  /* 0x000000ff00037202 */ /* 0x000fe20000000f00 */
[----:B------:R-:W-:-:S05]  /*c410*/  ULDC.64 UR4, c[0x0][0xa20] ;  /* 0x0002880000047ab9 */ /* 0x000fca0000000a00 */
[----:B------:R-:W2:Y:S01]  /*c420*/  @P0 LDG.E R3, desc[UR48][R4.64] ;  /* 0x0000003004030981 */ /* 0x000ea2000c1e1900 */
[----:B------:R-:W-:-:S04]  /*c430*/  ISETP.NE.U32.AND P1, PT, RZ, UR4, PT ;  /* 0x00000004ff007c0c */ /* 0x000fc8000bf25070 */
[----:B------:R-:W-:Y:S01]  /*c440*/  ISETP.NE.AND.EX P1, PT, RZ, UR5, PT, P1 ;  /* 0x00000005ff007c0c */ /* 0x000fe2000bf25310 */
[----:B--2--5:R-:W-:-:S05]  /*c450*/  IMAD.IADD R2, R3, 0x1, R0 ;  /* 0x0000000103027824 */ /* 0x024fca00078e0200 */
[----:B------:R1:W-:Y:S07]  /*c460*/  STL [R1+0x8], R2 ;  /* 0x0000080201007387 */ /* 0x0003ee0000100800 */
[----:B------:R-:W-:Y:S05]  /*c470*/  @!P1 BRA `(.L_x_6139) ;  /* 0x0000000000109947 */ /* 0x000fea0003800000 */
[----:B-1----:R-:W-:-:S04]  /*c480*/  IADD3 R2, P0, R11, UR4, RZ ;  /* 0x000000040b027c10 */ /* 0x002fc8000ff1e0ff */
[----:B------:R-:W-:-:S05]  /*c490*/  IADD3.X R3, R10, UR5, RZ, P0, !PT ;  /* 0x000000050a037c10 */ /* 0x000fca00087fe4ff */
[----:B------:R2:W5:Y:S01]  /*c4a0*/  LDG.E R7, desc[UR48][R2.64] ;  /* 0x0000003002077981 */ /* 0x000562000c1e1900 */
[----:B------:R-:W-:Y:S05]  /*c4b0*/  BRA `(.L_x_6140) ;  /* 0x0000000000107947 */ /* 0x000fea0003800000 */
.L_x_6139:
[----:B------:R-:W-:Y:S05]  /*c4c0*/  @!P0 BRA `(.L_x_6140) ;  /* 0x00000000000c8947 */ /* 0x000fea0003800000 */
[----:B-1----:R-:W2:Y:S04]  /*c4d0*/  LDG.E R2, desc[UR48][R4.64] ;  /* 0x0000003004027981 */ /* 0x002ea8000c1e1900 */
[----:B------:R-:W2:Y:S02]  /*c4e0*/  LDG.E R7, desc[UR48][R4.64+0x4] ;  /* 0x0000043004077981 */ /* 0x000ea4000c1e1900 */
[----:B--2---:R-:W-:-:S07]  /*c4f0*/  IMAD.IADD R7, R7, 0x1, -R2 ;  /* 0x0000000107077824 */ /* 0x004fce00078e0a02 */
.L_x_6140:
[----:B-----5:R-:W-:Y:S01]  /*c500*/  IMAD.IADD R7, R7, 0x1, -R0 ;  /* 0x0000000107077824 */ /* 0x020fe200078e0a00 */
[----:B------:R-:W-:Y:S01]  /*c510*/  LEA R0, R17, 0x7f, 0x6 ;  /* 0x0000007f11007811 */ /* 0x000fe200078e30ff */
[----:B------:R-:W-:Y:S03]  /*c520*/  BSSY B6, `(.L_x_6141) ;  /* 0x0000300000067945 */ /* 0x000fe60003800000 */
[C---:B------:R-:W-:Y:S01]  /*c530*/  IADD3 R6, R7.reuse, R0, -R6 ;  /* 0x0000000007067210 */ /* 0x040fe20007ffe806 */
[----:B------:R-:W-:-:S03]  /*c540*/  VIADD R7, R7, 0x3f ;  /* 0x0000003f07077836 */ /* 0x000fc60000000000 */
[----:B--2---:R-:W-:Y:S02]  /*c550*/  SHF.R.S32.HI R3, RZ, 0x1f, R6 ;  /* 0x0000001fff037819 */ /* 0x004fe40000011406 */
[----:B------:R-:W-:Y:S02]  /*c560*/  SHF.R.S32.HI R0, RZ, 0x1f, R7 ;  /* 0x0000001fff007819 */ /* 0x000fe40000011407 */
[----:B------:R-:W-:Y:S02]  /*c570*/  LEA.HI R3, R3, R6, RZ, 0x6 ;  /* 0x0000000603037211 */ /* 0x000fe400078f30ff */
[----:B------:R-:W-:Y:S02]  /*c580*/  LEA.HI R0, R0, R7, RZ, 0x6 ;  /* 0x0000000700007211 */ /* 0x000fe400078f30ff */
[----:B------:R-:W-:Y:S02]  /*c590*/  SHF.R.S32.HI R3, RZ, 0x6, R3 ;  /* 0x00000006ff037819 */ /* 0x000fe40000011403 */
[----:B------:R-:W-:-:S04]  /*c5a0*/  SHF.R.S32.HI R0, RZ, 0x6, R0 ;  /* 0x00000006ff007819 */ /* 0x000fc80000011400 */
[----:B-1----:R-:W-:-:S04]  /*c5b0*/  VIMNMX R2, R0, R3, PT ;  /* 0x0000000300027248 */ /* 0x002fc80003fe0100 */
        /* <DEDUP_REMOVED lines=20> */
.L_x_6142:
[----:B------:R-:W1:Y:S01]  /*c700*/  S2R R3, SR_CgaCtaId ;  /* 0x0000000000037919 */ /* 0x000e620000008800 */
[----:B------:R-:W-:-:S04]  /*c710*/  MOV R0, 0x400 ;  /* 0x0000040000007802 */ /* 0x000fc80000000f00 */
[----:B-1----:R-:W-:-:S04]  /*c720*/  LEA R2, R3, R0, 0x18 ;  /* 0x0000000003027211 */ /* 0x002fc800078ec0ff */
[----:B------:R-:W-:Y:S01]  /*c730*/  IADD3 R0, R2, 0x22400, RZ ;  /* 0x0002240002007810 */ /* 0x000fe20007ffe0ff */
[----:B------:R1:W-:Y:S03]  /*c740*/  STL [R1+0xc], R2 ;  /* 0x00000c0201007387 */ /* 0x0003e60000100800 */
[----:B------:R-:W-:-:S13]  /*c750*/  LOP3.LUT P0, RZ, R0, 0x3ff, RZ, 0xc0, !PT ;  /* 0x000003ff00ff7812 */ /* 0x000fda000780c0ff */
[----:B-1----:R-:W-:Y:S05]  /*c760*/  @!P0 BRA `(.L_x_6144) ;  /* 0x0000000000408947 */ /* 0x002fea0003800000 */
        /* <DEDUP_REMOVED lines=16> */
.L_x_6144:
        /* <DEDUP_REMOVED lines=17> */
[----:B01----:R-:W-:-:S07]  /*c980*/  IMAD.MOV.U32 R13, RZ, RZ, RZ ;  /* 0x000000ffff0d7224 */ /* 0x003fce00078e00ff */
[----:B------:R-:W-:-:S07]  /*c990*/  LEPC R20, `(.L_x_6146) ;  /* 0x000000001014794e */ /* 0x000fce0000000000 */
[----:B--2---:R-:W-:Y:S05]  /*c9a0*/  CALL.ABS.NOINC R2 ;  /* 0x0000000002007343 */ /* 0x004fea0003c00000 */
.L_x_6146:
        /* <DEDUP_REMOVED lines=15> */
[----:B0-----:R-:W-:Y:S05]  /*caa0*/  CALL.ABS.NOINC R2 ;  /* 0x0000000002007343 */ /* 0x001fea0003c00000 */
.L_x_6145:
[----:B------:R-:W2:Y:S01]  /*cab0*/  LDL.LU R2, [R1+0x18] ;  /* 0x0000180001027983 */ /* 0x000ea20000300800 */
[----:B------:R-:W-:Y:S01]  /*cac0*/  ULDC.64 UR4, c[0x0][0x9f8] ;  /* 0x00027e0000047ab9 */ /* 0x000fe20000000a00 */
[----:B------:R-:W1:Y:S02]  /*cad0*/  LDC R4, c[0x0][0x428] ;  /* 0x00010a00ff047b82 */ /* 0x000e640000000800 */
        /* <DEDUP_REMOVED lines=17> */
[----:B-1----:R-:W-:Y:S01]  /*cbf0*/  ISETP.NE.AND P0, PT, R4, 0x1, PT ;  /* 0x000000010400780c */ /* 0x002fe20003f05270 */
[----:B------:R-:W-:Y:S01]  /*cc00*/  IMAD R17, R17, 0x40, R7 ;  /* 0x0000004011117824 */ /* 0x000fe200078e0207 */
[----:B------:R-:W-:Y:S02]  /*cc10*/  MOV R4, R18 ;  /* 0x0000001200047202 */ /* 0x000fe40000000f00 */
[----:B------:R-:W-:-:S09]  /*cc20*/  PLOP3.LUT P1, PT, P6, PT, PT, 0x8, 0x0 ;  /* 0x000000000000781c */ /* 0x000fd2000372e170 */
[----:B------:R-:W1:Y:S08]  /*cc30*/  @P0 LDC R5, c[0x0][0x42c] ;  /* 0x00010b00ff050b82 */ /* 0x000e700000000800 */
[----:B------:R-:W2:Y:S01]  /*cc40*/  @P0 LDC R6, c[0x0][0x430] ;  /* 0x00010c00ff060b82 */ /* 0x000ea20000000800 */
[----:B-1----:R-:W-:-:S05]  /*cc50*/  @P0 IMAD.HI.U32 R5, R18, R5, RZ ;  /* 0x0000000512050227 */ /* 0x002fca00078e00ff */
[----:B--2---:R-:W-:Y:S02]  /*cc60*/  @P0 SHF.R.U32.HI R4, RZ, R6, R5 ;  /* 0x00000006ff040219 */ /* 0x004fe40000011605 */
[----:B------:R-:W-:-:S04]  /*cc70*/  ISETP.NE.U32.AND P0, PT, RZ, UR4, PT ;  /* 0x00000004ff007c0c */ /* 0x000fc8000bf05070 */
[----:B------:R-:W-:-:S04]  /*cc80*/  ISETP.NE.AND.EX P0, PT, RZ, UR5, PT, P0 ;  /* 0x00000005ff007c0c */ /* 0x000fc8000bf05300 */
[----:B0-----:R-:W-:-:S09]  /*cc90*/  SEL R6, R8, RZ, !P0 ;  /* 0x000000ff08067207 */ /* 0x001fd20004000000 */
.L_x_6147:
        /* <DEDUP_REMOVED lines=19> */
.L_x_6219:
[----:B------:R-:W-:Y:S01]  /*cdd0*/  UMOV UR4, 0xffffffff ;  /* 0xffffffff00047882 */ /* 0x000fe20000000000 */
[----:B------:R-:W-:Y:S02]  /*cde0*/  SHF.R.S32.HI R5, RZ, 0x1f, R0 ;  /* 0x0000001fff057819 */ /* 0x000fe40000011400 */
[----:B------:R-:W-:Y:S05]  /*cdf0*/  BRA.DIV UR4, `(.L_x_6149) ;  /* 0x0000003a04c07947 */ /* 0x000fea000b800000 */
[----:B------:R-:W-:-:S13]  /*ce00*/  ELECT P6, URZ, PT ;  /* 0x00000000003f782f */ /* 0x000fda00038c0000 */
.L_x_6222:
        /* <DEDUP_REMOVED lines=16> */
[----:B------:R-:W-:-:S05]  /*cf10*/  IMAD.WIDE.U32 R8, R0, UR4, R8 ;  /* 0x0000000400087c25 */ /* 0x000fca000f8e0008 */
[----:B------:R-:W-:Y:S02]  /*cf20*/  IADD3 R9, R9, R10, RZ ;  /* 0x0000000a09097210 */ /* 0x000fe40007ffe0ff */
[----:B------:R-:W-:-:S04]  /*cf30*/  LEA R10, P0, R8, R2, 0x2 ;  /* 0x00000002080a7211 */ /* 0x000fc800078010ff */
[----:B------:R-:W-:-:S05]  /*cf40*/  LEA.HI.X R11, R8, R3, R9, 0x2, P0 ;  /* 0x00000003080b7211 */ /* 0x000fca00000f1409 */
[----:B------:R0:W5:Y:S04]  /*cf50*/  LDG.E R9, desc[UR48][R10.64] ;  /* 0x000000300a097981 */ /* 0x000168000c1e1900 */
.L_x_6151:
        /* <DEDUP_REMOVED lines=9> */
.L_x_6223:
        /* <DEDUP_REMOVED lines=11> */
.L_x_6153:
        /* <DEDUP_REMOVED lines=22> */
.L_x_6150:
        /* <DEDUP_REMOVED lines=22> */
[----:B--2---:R-:W-:-:S04]  /*d360*/  IADD3 R12, R12, 0x1, RZ ;  /* 0x000000010c0c7810 */ /* 0x004fc80007ffe0ff */
[----:B------:R-:W-:Y:S01]  /*d370*/  LEA.HI R6, R12, R12, RZ, 0x1 ;  /* 0x0000000c0c067211 */ /* 0x000fe200078f08ff */
[----:B------:R0:W-:Y:S03]  /*d380*/  STL [R1+0x20], R12 ;  /* 0x0000200c01007387 */ /* 0x0001e60000100800 */
[----:B------:R-:W-:-:S05]  /*d390*/  LOP3.LUT R6, R6, 0xfffffffe, RZ, 0xc0, !PT ;  /* 0xfffffffe06067812 */ /* 0x000fca00078ec0ff */
[----:B------:R-:W-:-:S05]  /*d3a0*/  IMAD.IADD R6, R12, 0x1, -R6 ;  /* 0x000000010c067824 */ /* 0x000fca00078e0a06 */
[----:B------:R-:W-:-:S04]  /*d3b0*/  SHF.L.U32 R6, R6, 0x1f, RZ ;  /* 0x0000001f06067819 */ /* 0x000fc800000006ff */
[----:B------:R-:W1:Y:S02]  /*d3c0*/  SYNCS.PHASECHK.TRANS64.TRYWAIT P0, [R10+URZ+0x28c20], R6 ;  /* 0x028c20060a0075a7 */ /* 0x000e64000800017f */
[----:B01----:R-:W-:Y:S05]  /*d3d0*/  @!P0 BRA `(.L_x_6155) ;  /* 0x00000034007c8947 */ /* 0x003fea0003800000 */
.L_x_6224:
[----:B------:R-:W-:Y:S05]  /*d3e0*/  BSYNC B0 ;  /* 0x0000000000007941 */ /* 0x000fea0003800000 */
.L_x_6154:
        /* <DEDUP_REMOVED lines=11> */
.L_x_6225:
        /* <DEDUP_REMOVED lines=11> */
.L_x_6159:
[----:B0-----:R-:W2:Y:S01]  /*d550*/  LDL R6, [R1] ;  /* 0x0000000001067983 */ /* 0x001ea20000100800 */
        /* <DEDUP_REMOVED lines=56> */
.L_x_6157:
[----:B------:R-:W-:Y:S05]  /*d8e0*/  BSYNC B0 ;  /* 0x0000000000007941 */ /* 0x000fea0003800000 */
.L_x_6156:
[----:B------:R-:W2:Y:S01]  /*d8f0*/  LDL R7, [R1+0x14] ;  /* 0x0000140001077983 */ /* 0x000ea20000100800 */
[----:B------:R-:W-:Y:S01]  /*d900*/  BSSY B0, `(.L_x_6160) ;  /* 0x00001a6000007945 */ /* 0x000fe20003800000 */
[----:B--2---:R-:W-:-:S13]  /*d910*/  ISETP.GE.AND P0, PT, R7, 0x2, PT ;  /* 0x000000020700780c */ /* 0x004fda0003f06270 */
[----:B------:R-:W-:Y:S05]  /*d920*/  @!P0 BRA `(.L_x_6161) ;  /* 0x00000018008c8947 */ /* 0x000fea0003800000 */
[C---:B0-----:R-:W-:Y:S01]  /*d930*/  LOP3.LUT R6, R7.reuse, 0x1, RZ, 0xc0, !PT ;  /* 0x0000000107067812 */ /* 0x041fe200078ec0ff */
[----:B------:R-:W-:Y:S01]  /*d940*/  BSSY B1, `(.L_x_6162) ;  /* 0x000008f000017945 */ /* 0x000fe20003800000 */
[----:B------:R-:W-:Y:S02]  /*d950*/  IADD3 R10, R7, -0x2, RZ ;  /* 0xfffffffe070a7810 */ /* 0x000fe40007ffe0ff */
[----:B------:R-:W-:-:S03]  /*d960*/  ISETP.NE.U32.AND P0, PT, R6, 0x1, PT ;  /* 0x000000010600780c */ /* 0x000fc60003f05070 */
[----:B------:R-:W-:-:S10]  /*d970*/  IMAD.MOV.U32 R8, RZ, RZ, R10 ;  /* 0x000000ffff087224 */ /* 0x000fd400078e000a */
[----:B------:R-:W-:Y:S05]  /*d980*/  @!P0 BRA `(.L_x_6163) ;  /* 0x0000000800288947 */ /* 0x000fea0003800000 */
        /* <DEDUP_REMOVED lines=11> */
[----:B------:R-:W-:Y:S01]  /*da40*/  ISETP.NE.U32.AND P0, PT, R2, RZ, PT ;  /* 0x000000ff0200720c */ /* 0x000fe20003f05070 */
[----:B------:R-:W-:-:S03]  /*da50*/  IMAD.MOV.U32 R11, RZ, RZ, R10 ;  /* 0x000000ffff0b7224 */ /* 0x000fc600078e000a */
        /* <DEDUP_REMOVED lines=16> */
[----:B------:R-:W-:Y:S01]  /*db60*/  LEA.HI.X R3, R6, R3, R9, 0x2, P0 ;  /* 0x0000000306037211 */ /* 0x000fe200000f1409 */
[----:B------:R-:W-:-:S04]  /*db70*/  IMAD.MOV R6, RZ, RZ, -R8 ;  /* 0x000000ffff067224 */ /* 0x000fc800078e0a08 */
[----:B------:R1:W5:Y:S01]  /*db80*/  LDG.E R9, desc[UR48][R2.64] ;  /* 0x0000003002097981 */ /* 0x000362000c1e1900 */
[----:B------:R-:W-:-:S07]  /*db90*/  IMAD R11, R11, R6, R10 ;  /* 0x000000060b0b7224 */ /* 0x000fce00078e020a */
.L_x_6166:
[----:B-1----:R-:W1:Y:S01]  /*dba0*/  S2R R3, SR_CgaCtaId ;  /* 0x0000000000037919 */ /* 0x002e620000008800 */
[----:B------:R-:W-:-:S04]  /*dbb0*/  MOV R2, 0x400 ;  /* 0x0000040000027802 */ /* 0x000fc80000000f00 */
[----:B-1----:R-:W-:Y:S02]  /*dbc0*/  LEA R2, R3, R2, 0x18 ;  /* 0x0000000203027211 */ /* 0x002fe400078ec0ff */
[----:B------:R-:W-:-:S03]  /*dbd0*/  SHF.L.U32 R3, R12, 0x1f, RZ ;  /* 0x0000001f0c037819 */ /* 0x000fc600000006ff */
[----:B------:R-:W-:-:S04]  /*dbe0*/  IMAD R2, R13, 0x8, R2 ;  /* 0x000000080d027824 */ /* 0x000fc800078e0202 */
[----:B------:R-:W1:Y:S02]  /*dbf0*/  SYNCS.PHASECHK.TRANS64.TRYWAIT P0, [R2+URZ+0x28c40], R3 ;  /* 0x028c4003020075a7 */ /* 0x000e64000800017f */
[----:B-1----:R-:W-:Y:S05]  /*dc00*/  @!P0 BRA `(.L_x_6167) ;  /* 0x0000002c00a48947 */ /* 0x002fea0003800000 */
.L_x_6226:
        /* <DEDUP_REMOVED lines=11> */
.L_x_6168:
[----:B------:R-:W2:Y:S01]  /*dcc0*/  LDL R6, [R1] ;  /* 0x0000000001067983 */ /* 0x000ea20000100800 */
[----:B------:R-:W-:-:S03]  /*dcd0*/  MOV R8, 0x400 ;  /* 0x0000040000087802 */ /* 0x000fc60000000f00 */
[----:B------:R-:W3:Y:S01]  /*dce0*/  LDL R7, [R1+0x8] ;  /* 0x0000080001077983 */ /* 0x000ee20000100800 */
        /* <DEDUP_REMOVED lines=17> */
[----:B------:R-:W2:Y:S02]  /*de00*/  SYNCS.PHASECHK.TRANS64.TRYWAIT P0, [R2+URZ+0x28c60], R3 ;  /* 0x028c6003020075a7 */ /* 0x000ea4000800017f */
[----:B0-2---:R-:W-:Y:S05]  /*de10*/  @!P0 BRA `(.L_x_6169) ;  /* 0x0000002c00348947 */ /* 0x005fea0003800000 */
.L_x_6227:
        /* <DEDUP_REMOVED lines=8> */
.L_x_6170:
[----:B01----:R-:W2:Y:S01]  /*dea0*/  LDL R3, [R1] ;  /* 0x0000000001037983 */ /* 0x003ea20000100800 */
        /* <DEDUP_REMOVED lines=53> */
.L_x_6165:
[----:B------:R-:W-:Y:S05]  /*e200*/  BSYNC B2 ;  /* 0x0000000000027941 */ /* 0x000fea0003800000 */
.L_x_6164:
[----:B------:R-:W2:Y:S02]  /*e210*/  LDL.LU R2, [R1+0x14] ;  /* 0x0000140001027983 */ /* 0x000ea40000300800 */
[----:B--2---:R-:W-:-:S07]  /*e220*/  VIADD R8, R2, 0xfffffffd ;  /* 0xfffffffd02087836 */ /* 0x004fce0000000000 */
.L_x_6163:
[----:B------:R-:W-:Y:S05]  /*e230*/  BSYNC B1 ;  /* 0x0000000000017941 */ /* 0x000fea0003800000 */
.L_x_6162:
[----:B------:R-:W-:-:S13]  /*e240*/  ISETP.NE.AND P0, PT, R10, RZ, PT ;  /* 0x000000ff0a00720c */ /* 0x000fda0003f05270 */
[----:B------:R-:W-:Y:S05]  /*e250*/  @!P0 BRA `(.L_x_6161) ;  /* 0x0000001000408947 */ /* 0x000fea0003800000 */
.L_x_6185:
[----:B------:R-:W2:Y:S04]  /*e260*/  LDL.LU R3, [R1] ;  /* 0x0000000001037983 */ /* 0x000ea80000300800 */
[----:B------:R-:W3:Y:S01]  /*e270*/  LDL.LU R2, [R1+0x4] ;  /* 0x0000040001027983 */ /* 0x000ee20000300800 */
[----:B------:R-:W-:Y:S05]  /*e280*/  YIELD ;  /* 0x0000000000007946 */ /* 0x000fea0003800000 */
[----:B------:R-:W-:Y:S01]  /*e290*/  BSSY B1, `(.L_x_6171) ;  /* 0x0000082000017945 */ /* 0x000fe20003800000 */
[----:B--2---:R-:W-:-:S04]  /*e2a0*/  IADD3 R10, R3, 0x1, RZ ;  /* 0x00000001030a7810 */ /* 0x004fc80007ffe0ff */
[----:B------:R-:W-:-:S04]  /*e2b0*/  ISETP.NE.AND P0, PT, R10, 0x2, PT ;  /* 0x000000020a00780c */ /* 0x000fc80003f05270 */
[----:B0-----:R-:W-:Y:S02]  /*e2c0*/  SEL R11, RZ, 0x1, P0 ;  /* 0x00000001ff0b7807 */ /* 0x001fe40000000000 */
        /* <DEDUP_REMOVED lines=8> */
[----:B------:R-:W1:Y:S01]  /*e350*/  LDC R9, c[0x0][0x41c] ;  /* 0x00010700ff097b82 */ /* 0x000e620000000800 */
[----:B0-----:R-:W-:Y:S01]  /*e360*/  IMAD.MOV.U32 R12, RZ, RZ, R8 ;  /* 0x000000ffff0c7224 */ /* 0x001fe200078e0008 */
[----:B------:R-:W-:Y:S02]  /*e370*/  ULDC.64 UR6, c[0x0][0x408] ;  /* 0x0001020000067ab9 */ /* 0x000fe40000000a00 */
[----:B------:R-:W-:-:S04]  /*e380*/  IMAD R7, R5, UR6, RZ ;  /* 0x0000000605077c24 */ /* 0x000fc8000f8e02ff */
[----:B------:R-:W-:Y:S01]  /*e390*/  IMAD R7, R0, UR7, R7 ;  /* 0x0000000700077c24 */ /* 0x000fe2000f8e0207 */
[----:B-1----:R-:W-:-:S13]  /*e3a0*/  ISETP.NE.AND P0, PT, R9, 0x1, PT ;  /* 0x000000010900780c */ /* 0x002fda0003f05270 */
[----:B------:R-:W0:Y:S02]  /*e3b0*/  @P0 LDC.64 R2, c[0x0][0x420] ;  /* 0x00010800ff020b82 */ /* 0x000e240000000a00 */
[----:B0-----:R-:W-:-:S05]  /*e3c0*/  @P0 IMAD.HI.U32 R2, R8, R2, RZ ;  /* 0x0000000208020227 */ /* 0x001fca00078e00ff */
[----:B------:R-:W-:-:S04]  /*e3d0*/  @P0 SHF.R.U32.HI R12, RZ, R3, R2 ;  /* 0x00000003ff0c0219 */ /* 0x000fc80000011602 */
[--C-:B------:R-:W-:Y:S01]  /*e3e0*/  SHF.R.S32.HI R3, RZ, 0x1f, R12.reuse ;  /* 0x0000001fff037819 */ /* 0x100fe2000001140c */
[----:B------:R-:W-:-:S04]  /*e3f0*/  IMAD.MOV.U32 R2, RZ, RZ, R12 ;  /* 0x000000ffff027224 */ /* 0x000fc800078e000c */
[----:B------:R-:W-:-:S04]  /*e400*/  IMAD.WIDE.U32 R2, R0, UR6, R2 ;  /* 0x0000000600027c25 */ /* 0x000fc8000f8e0002 */
[----:B------:R-:W-:Y:S01]  /*e410*/  IMAD.IADD R3, R7, 0x1, R3 ;  /* 0x0000000107037824 */ /* 0x000fe200078e0203 */
[----:B------:R-:W-:-:S04]  /*e420*/  LEA R6, P0, R2, UR4, 0x2 ;  /* 0x0000000402067c11 */ /* 0x000fc8000f8010ff */
[----:B------:R-:W-:Y:S02]  /*e430*/  LEA.HI.X R7, R2, UR5, R3, 0x2, P0 ;  /* 0x0000000502077c11 */ /* 0x000fe400080f1403 */
[----:B------:R-:W-:-:S05]  /*e440*/  IADD3 R3, -R12, RZ, RZ ;  /* 0x000000ff0c037210 */ /* 0x000fca0007ffe1ff */
[----:B------:R-:W-:Y:S02]  /*e450*/  IMAD R3, R9, R3, R8 ;  /* 0x0000000309037224 */ /* 0x000fe400078e0208 */
[----:B------:R1:W5:Y:S05]  /*e460*/  LDG.E R9, desc[UR48][R6.64] ;  /* 0x0000003006097981 */ /* 0x00036a000c1e1900 */
.L_x_6173:
[----:B-1----:R-:W1:Y:S01]  /*e470*/  S2R R6, SR_CgaCtaId ;  /* 0x0000000000067919 */ /* 0x002e620000008800 */
[----:B------:R-:W-:Y:S02]  /*e480*/  MOV R2, 0x400 ;  /* 0x0000040000027802 */ /* 0x000fe40000000f00 */
[----:B------:R-:W-:Y:S02]  /*e490*/  SHF.L.U32 R7, R11, 0x1f, RZ ;  /* 0x0000001f0b077819 */ /* 0x000fe400000006ff */
[----:B-1----:R-:W-:-:S05]  /*e4a0*/  LEA R2, R6, R2, 0x18 ;  /* 0x0000000206027211 */ /* 0x002fca00078ec0ff */
[----:B------:R-:W-:-:S04]  /*e4b0*/  IMAD R2, R10, 0x8, R2 ;  /* 0x000000080a027824 */ /* 0x000fc800078e0202 */
[----:B------:R-:W1:Y:S02]  /*e4c0*/  SYNCS.PHASECHK.TRANS64.TRYWAIT P0, [R2+URZ+0x28c40], R7 ;  /* 0x028c4007020075a7 */ /* 0x000e64000800017f */
[----:B-1----:R-:W-:Y:S05]  /*e4d0*/  @!P0 BRA `(.L_x_6174) ;  /* 0x0000002400988947 */ /* 0x002fea0003800000 */
.L_x_6228:
[----:B------:R-:W2:Y:S02]  /*e4e0*/  S2R R6, SR_TID.X ;  /* 0x0000000000067919 */ /* 0x000ea40000002100 */
[----:B--2---:R-:W-:-:S04]  /*e4f0*/  LOP3.LUT R6, R6, 0x7f, RZ, 0xc0, !PT ;  /* 0x0000007f06067812 */ /* 0x004fc800078ec0ff */
[----:B------:R-:W-:-:S13]  /*e500*/  ISETP.NE.AND P0, PT, R6, RZ, PT ;  /* 0x000000ff0600720c */ /* 0x000fda0003f05270 */
[----:B------:R-:W-:Y:S05]  /*e510*/  @P0 BRA `(.L_x_6175) ;  /* 0x00000000001c0947 */ /* 0x000fea0003800000 */
[----:B------:R-:W2:Y:S01]  /*e520*/  S2R R6, SR_TID.X ;  /* 0x0000000000067919 */ /* 0x000ea20000002100 */
[----:B0-----:R-:W-:-:S04]  /*e530*/  IMAD.MOV.U32 R13, RZ, RZ, 0x2000 ;  /* 0x00002000ff0d7424 */ /* 0x001fc800078e00ff */
[----:B------:R3:W-:Y:S01]  /*e540*/  SYNCS.ARRIVE.TRANS64 RZ, [R2+URZ+0x28c30], R13 ;  /* 0x028c300d02ff79a7 */ /* 0x0007e2000800003f */
[----:B--2---:R-:W-:-:S04]  /*e550*/  LOP3.LUT R6, R6, 0x1f, RZ, 0xc0, !PT ;  /* 0x0000001f06067812 */ /* 0x004fc800078ec0ff */
[----:B------:R-:W-:-:S13]  /*e560*/  ISETP.NE.AND P1, PT, R6, RZ, PT ;  /* 0x000000ff0600720c */ /* 0x000fda0003f25270 */
[----:B---3--:R-:W-:Y:S05]  /*e570*/  @!P1 BRA `(.L_x_6175) ;  /* 0x0000000000049947 */ /* 0x008fea0003800000 */
[----:B------:R-:W-:Y:S01]  /*e580*/  BPT.TRAP 0x1 ;  /* 0x000000040000795c */ /* 0x000fe20000300000 */
.L_x_6175:
[----:B0-----:R-:W2:Y:S01]  /*e590*/  LDL R12, [R1+0x8] ;  /* 0x00000800010c7983 */ /* 0x001ea20000100800 */
[----:B------:R-:W-:Y:S01]  /*e5a0*/  MOV R6, 0x400 ;  /* 0x0000040000067802 */ /* 0x000fe20000000f00 */
        /* <DEDUP_REMOVED lines=14> */
[----:B--2---:R-:W-:-:S05]  /*e690*/  IMAD R6, R3, 0x40, R12 ;  /* 0x0000004003067824 */ /* 0x004fca00078e020c */
[----:B------:R-:W-:-:S13]  /*e6a0*/  R2UR UR11, R6 ;  /* 0x00000000060b72ca */ /* 0x000fda00000e0000 */
[----:B------:R0:W-:Y:S01]  /*e6b0*/  UTMALDG.4D [UR8], [UR4], desc[UR6] ;  /* 0x00000608040075b4 */ /* 0x0001e20008019000 */
[----:B------:R-:W2:Y:S02]  /*e6c0*/  SYNCS.PHASECHK.TRANS64.TRYWAIT P1, [R2+URZ+0x28c60], R7 ;  /* 0x028c6007020075a7 */ /* 0x000ea4000802017f */
[----:B0-2---:R-:W-:Y:S05]  /*e6d0*/  @!P1 BRA `(.L_x_6176) ;  /* 0x00000024002c9947 */ /* 0x005fea0003800000 */
.L_x_6229:
        /* <DEDUP_REMOVED lines=8> */
.L_x_6177:
[----:B01----:R-:W0:Y:S01]  /*e760*/  S2R R7, SR_CgaCtaId ;  /* 0x0000000000077919 */ /* 0x003e220000008800 */
        /* <DEDUP_REMOVED lines=16> */
[----:B0-----:R-:W-:-:S05]  /*e870*/  LEA R3, R7, R3, 0x18 ;  /* 0x0000000307037211 */ /* 0x001fca00078ec0ff */
        /* <DEDUP_REMOVED lines=35> */
.L_x_6172:
[----:B------:R-:W-:Y:S05]  /*eab0*/  BSYNC B1 ;  /* 0x0000000000017941 */ /* 0x000fea0003800000 */
.L_x_6171:
[----:B------:R-:W-:Y:S01]  /*eac0*/  VIADD R10, R10, 0x1 ;  /* 0x000000010a0a7836 */ /* 0x000fe20000000000 */
[----:B------:R-:W-:Y:S04]  /*ead0*/  BSSY B1, `(.L_x_6178) ;  /* 0x0000084000017945 */ /* 0x000fe80003800000 */
[----:B------:R-:W-:-:S04]  /*eae0*/  ISETP.NE.AND P0, PT, R10, 0x2, PT ;  /* 0x000000020a00780c */ /* 0x000fc80003f05270 */
[----:B------:R-:W-:Y:S02]  /*eaf0*/  SEL R2, RZ, 0x1, P0 ;  /* 0x00000001ff027807 */ /* 0x000fe40000000000 */
[----:B0-----:R-:W-:Y:S02]  /*eb00*/  SEL R12, R10, RZ, P0 ;  /* 0x000000ff0a0c7207 */ /* 0x001fe40000000000 */
        /* <DEDUP_REMOVED lines=16> */
[----:B------:R-:W-:-:S05]  /*ec10*/  IADD3 R3, -R2, RZ, RZ ;  /* 0x000000ff02037210 */ /* 0x000fca0007ffe1ff */
        /* <DEDUP_REMOVED lines=9> */
.L_x_6180:
[----:B------:R-:W2:Y:S01]  /*ecb0*/  S2R R3, SR_CgaCtaId ;  /* 0x0000000000037919 */ /* 0x000ea20000008800 */
[----:B------:R-:W-:-:S04]  /*ecc0*/  MOV R2, 0x400 ;  /* 0x0000040000027802 */ /* 0x000fc80000000f00 */
[----:B--2---:R-:W-:Y:S02]  /*ecd0*/  LEA R2, R3, R2, 0x18 ;  /* 0x0000000203027211 */ /* 0x004fe400078ec0ff */
[----:B------:R-:W-:-:S03]  /*ece0*/  SHF.L.U32 R3, R11, 0x1f, RZ ;  /* 0x0000001f0b037819 */ /* 0x000fc600000006ff */
[----:B------:R-:W-:-:S04]  /*ecf0*/  IMAD R2, R12, 0x8, R2 ;  /* 0x000000080c027824 */ /* 0x000fc800078e0202 */
[----:B------:R-:W2:Y:S02]  /*ed00*/  SYNCS.PHASECHK.TRANS64.TRYWAIT P0, [R2+URZ+0x28c40], R3 ;  /* 0x028c4003020075a7 */ /* 0x000ea4000800017f */
[----:B--2---:R-:W-:Y:S05]  /*ed10*/  @!P0 BRA `(.L_x_6181) ;  /* 0x0000001c00b08947 */ /* 0x004fea0003800000 */
.L_x_6230:
        /* <DEDUP_REMOVED lines=11> */
.L_x_6182:
[----:B------:R-:W3:Y:S01]  /*edd0*/  LDL R6, [R1] ;  /* 0x0000000001067983 */ /* 0x000ee20000100800 */
        /* <DEDUP_REMOVED lines=14> */
[----:B------:R-:W-:Y:S02]  /*eec0*/  R2UR UR8, R6 ;  /* 0x00000000060872ca */ /* 0x000fe400000e0000 */
[----:B----4-:R-:W-:-:S04]  /*eed0*/  LEA R10, R10, R7, 0x6 ;  /* 0x000000070a0a7211 */ /* 0x010fc800078e30ff */
[----:B------:R-:W-:-:S07]  /*eee0*/  R2UR UR11, R10 ;  /* 0x000000000a0b72ca */ /* 0x000fce00000e0000 */
[----:B------:R-:W-:-:S09]  /*eef0*/  UIADD3 UR8, UR8, 0x22400, URZ ;  /* 0x0002240008087890 */ /* 0x000fd2000fffe03f */
[----:B------:R0:W-:Y:S01]  /*ef00*/  UTMALDG.4D [UR8], [UR4], desc[UR6] ;  /* 0x00000608040075b4 */ /* 0x0001e20008019000 */
[----:B------:R-:W1:Y:S02]  /*ef10*/  SYNCS.PHASECHK.TRANS64.TRYWAIT P1, [R2+URZ+0x28c60], R3 ;  /* 0x028c6003020075a7 */ /* 0x000e64000802017f */
[----:B01----:R-:W-:Y:S05]  /*ef20*/  @!P1 BRA `(.L_x_6183) ;  /* 0x0000001c00409947 */ /* 0x003fea0003800000 */
.L_x_6231:
        /* <DEDUP_REMOVED lines=8> */
.L_x_6184:
        /* <DEDUP_REMOVED lines=54> */
.L_x_6179:
[----:B------:R-:W-:Y:S05]  /*f310*/  BSYNC B1 ;  /* 0x0000000000017941 */ /* 0x000fea0003800000 */
.L_x_6178:
[C---:B------:R-:W-:Y:S01]  /*f320*/  ISETP.GT.AND P0, PT, R8.reuse, 0x1, PT ;  /* 0x000000010800780c */ /* 0x040fe20003f04270 */
[----:B------:R-:W-:-:S04]  /*f330*/  VIADD R2, R8, 0xfffffffe ;  /* 0xfffffffe08027836 */ /* 0x000fc80000000000 */
[----:B------:R-:W-:-:S08]  /*f340*/  IMAD.MOV.U32 R8, RZ, RZ, R2 ;  /* 0x000000ffff087224 */ /* 0x000fd000078e0002 */
[----:B------:R-:W-:Y:S05]  /*f350*/  @P0 BRA `(.L_x_6185) ;  /* 0xffffffec00c00947 */ /* 0x000fea000383ffff */
.L_x_6161:
[----:B------:R-:W-:Y:S05]  /*f360*/  BSYNC B0 ;  /* 0x0000000000007941 */ /* 0x000fea0003800000 */
.L_x_6160:
[----:B------:R-:W2:Y:S01]  /*f370*/  LDL.LU R3, [R1] ;  /* 0x0000000001037983 */ /* 0x000ea20000300800 */
[----:B------:R-:W-:Y:S01]  /*f380*/  BSSY B0, `(.L_x_6186) ;  /* 0x0000016000007945 */ /* 0x000fe20003800000 */
[----:B------:R-:W1:Y:S02]  /*f390*/  S2R R2, SR_TID.X ;  /* 0x0000000000027919 */ /* 0x000e640000002100 */
[----:B-1----:R-:W-:-:S04]  /*f3a0*/  LOP3.LUT R2, R2, 0x1f, RZ, 0xc0, !PT ;  /* 0x0000001f02027812 */ /* 0x002fc800078ec0ff */
[----:B------:R-:W-:Y:S02]  /*f3b0*/  ISETP.NE.AND P1, PT, R2, RZ, PT ;  /* 0x000000ff0200720c */ /* 0x000fe40003f25270 */
[----:B--2---:R-:W-:-:S04]  /*f3c0*/  IADD3 R0, R3, 0x1, RZ ;  /* 0x0000000103007810 */ /* 0x004fc80007ffe0ff */
[----:B------:R-:W-:-:S04]  /*f3d0*/  ISETP.NE.AND P0, PT, R0, 0x2, PT ;  /* 0x000000020000780c */ /* 0x000fc80003f05270 */
[----:B------:R-:W-:Y:S02]  /*f3e0*/  SEL R2, R0, RZ, P0 ;  /* 0x000000ff00027207 */ /* 0x000fe40000000000 */
[----:B------:R-:W-:-:S03]  /*f3f0*/  SEL R0, RZ, 0x1, P0 ;  /* 0x00000001ff007807 */ /* 0x000fc60000000000 */
[----:B------:R1:W-:Y:S01]  /*f400*/  STL [R1], R2 ;  /* 0x0000000201007387 */ /* 0x0003e20000100800 */
[----:B------:R-:W-:Y:S05]  /*f410*/  @P1 BRA `(.L_x_6187) ;  /* 0x0000000000301947 */ /* 0x000fea0003800000 */
[----:B------:R-:W2:Y:S01]  /*f420*/  S2R R7, SR_LANEID ;  /* 0x0000000000077919 */ /* 0x000ea20000000000 */
[----:B------:R-:W-:Y:S01]  /*f430*/  VOTEU.ANY UR4, UPT, PT ;  /* 0x0000000000047886 */ /* 0x000fe200038e0100 */
[----:B-1----:R-:W1:Y:S01]  /*f440*/  LDC.64 R2, c[0x0][0xc38] ;  /* 0x00030e00ff027b82 */ /* 0x002e620000000a00 */
[----:B------:R-:W2:Y:S08]  /*f450*/  FLO.U32 R4, UR4 ;  /* 0x0000000400047d00 */ /* 0x000eb000080e0000 */
[----:B------:R-:W1:Y:S01]  /*f460*/  POPC R5, UR4 ;  /* 0x0000000400057d09 */ /* 0x000e620008000000 */
[----:B--2---:R-:W-:-:S13]  /*f470*/  ISETP.EQ.U32.AND P0, PT, R4, R7, PT ;  /* 0x000000070400720c */ /* 0x004fda0003f02070 */
[----:B-1----:R-:W2:Y:S01]  /*f480*/  @P0 ATOMG.E.ADD.STRONG.GPU PT, R3, desc[UR48][R2.64], R5 ;  /* 0x00000005020309a8 */ /* 0x002ea200081ee1f0 */
[----:B0-----:R-:W0:Y:S02]  /*f490*/  S2R R6, SR_LTMASK ;  /* 0x0000000000067919 */ /* 0x001e240000003900 */
[----:B0-----:R-:W-:-:S04]  /*f4a0*/  LOP3.LUT R6, R6, UR4, RZ, 0xc0, !PT ;  /* 0x0000000406067c12 */ /* 0x001fc8000f8ec0ff */
[----:B------:R-:W0:Y:S01]  /*f4b0*/  POPC R7, R6 ;  /* 0x0000000600077309 */ /* 0x000e220000000000 */
[----:B--2---:R-:W0:Y:S02]  /*f4c0*/  SHFL.IDX PT, R4, R3, R4, 0x1f ;  /* 0x00001f0403047589 */ /* 0x004e2400000e0000 */
[----:B0-----:R-:W-:-:S07]  /*f4d0*/  IADD3 R16, R4, UR37, R7 ;  /* 0x0000002504107c10 */ /* 0x001fce000fffe007 */
.L_x_6187:
[----:B------:R-:W-:Y:S05]  /*f4e0*/  BSYNC B0 ;  /* 0x0000000000007941 */ /* 0x000fea0003800000 */
.L_x_6186:
[----:B-1----:R-:W2:Y:S02]  /*f4f0*/  LDL.LU R2, [R1+0x4] ;  /* 0x0000040001027983 */ /* 0x002ea40000300800 */
[----:B--2---:R-:W-:-:S05]  /*f500*/  LOP3.LUT R2, R2, R0, RZ, 0x3c, !PT ;  /* 0x0000000002027212 */ /* 0x004fca00078e3cff */
[----:B------:R1:W-:Y:S02]  /*f510*/  STL [R1+0x4], R2 ;  /* 0x0000040201007387 */ /* 0x0003e40000100800 */
.L_x_6143:
[----:B------:R-:W-:Y:S05]  /*f520*/  BSYNC B6 ;  /* 0x0000000000067941 */ /* 0x000fea0003800000 */
.L_x_6141:
[----:B------:R-:W-:-:S03]  /*f530*/  UMOV UR4, 0xffffffff ;  /* 0xffffffff00047882 */ /* 0x000fc60000000000 */
[----:B------:R-:W-:Y:S05]  /*f540*/  BRA.DIV UR4, `(.L_x_6188) ;  /* 0x0000001604cc7947 */ /* 0x000fea000b800000 */
[----:B------:R2:W3:Y:S04]  /*f550*/  SHFL.IDX PT, R4, R16, RZ, 0x1f ;  /* 0x00001fff10047589 */ /* 0x0004e800000e0000 */
[----:B------:R2:W4:Y:S02]  /*f560*/  SHFL.IDX PT, R7, R16, 0x1, 0x1f ;  /* 0x00201f0010077f89 */ /* 0x00052400000e0000 */
.L_x_6235:
        /* <DEDUP_REMOVED lines=10> */
[----:B-1----:R-:W0:Y:S02]  /*f610*/  LDC.64 R2, c[0x0][0xc58] ;  /* 0x00031600ff027b82 */ /* 0x002e240000000a00 */
[----:B0-----:R-:W-:-:S05]  /*f620*/  IMAD.WIDE R2, R5, 0x4, R2 ;  /* 0x0000000405027825 */ /* 0x001fca00078e0202 */
[----:B------:R0:W5:Y:S02]  /*f630*/  LDG.E R17, desc[UR48][R2.64] ;  /* 0x0000003002117981 */ /* 0x000164000c1e1900 */
.L_x_6190:
[----:B------:R-:W-:Y:S05]  /*f640*/  BSYNC B0 ;  /* 0x0000000000007941 */ /* 0x000fea0003800000 */
.L_x_6189:
        /* <DEDUP_REMOVED lines=8> */
[----:B------:R-:W1:Y:S02]  /*f6d0*/  SHFL.UP PT, R14, R13, 0x2, RZ ;  /* 0x044000000d0e7989 */ /* 0x000e6400000e00ff */
[----:B-1----:R-:W-:Y:S02]  /*f6e0*/  SEL R2, R14, RZ, P1 ;  /* 0x000000ff0e027207 */ /* 0x002fe40000800000 */
        /* <DEDUP_REMOVED lines=13> */
.L_x_6243:
[----:B------:R-:W-:Y:S02]  /*f7c0*/  ULDC UR4, c[0x0][0xc10] ;  /* 0x0003040000047ab9 */ /* 0x000fe40000000800 */
[----:B------:R-:W-:-:S04]  /*f7d0*/  IMAD.U32 R5, RZ, RZ, UR4 ;  /* 0x00000004ff057e24 */ /* 0x000fc8000f8e00ff */
[----:B-1----:R-:W-:-:S05]  /*f7e0*/  IMAD R14, R14, R5, RZ ;  /* 0x000000050e0e7224 */ /* 0x002fca00078e02ff */
[----:B----4-:R-:W-:-:S04]  /*f7f0*/  IADD3 R7, R7, R14, RZ ;  /* 0x0000000e07077210 */ /* 0x010fc80007ffe0ff */
[----:B---3--:R-:W-:-:S13]  /*f800*/  ISETP.GT.AND P0, PT, R7, R4, PT ;  /* 0x000000040700720c */ /* 0x008fda0003f04270 */
[----:B------:R-:W-:Y:S05]  /*f810*/  @P0 BRA `(.L_x_6192) ;  /* 0x0000000000b40947 */ /* 0x000fea0003800000 */
[----:B------:R-:W1:Y:S02]  /*f820*/  LDC R0, c[0x0][0xc14] ;  /* 0x00030500ff007b82 */ /* 0x000e640000000800 */
.L_x_6197:
        /* <DEDUP_REMOVED lines=14> */
.L_x_6195:
[----:B------:R-:W-:Y:S05]  /*f910*/  BSYNC B0 ;  /* 0x0000000000007941 */ /* 0x000fea0003800000 */
.L_x_6194:
        /* <DEDUP_REMOVED lines=23> */
.L_x_6251:
[----:B------:R-:W-:Y:S02]  /*fa90*/  ULDC UR4, c[0x0][0xc10] ;  /* 0x0003040000047ab9 */ /* 0x000fe40000000800 */
[----:B------:R-:W-:-:S04]  /*faa0*/  IMAD.U32 R5, RZ, RZ, UR4 ;  /* 0x00000004ff057e24 */ /* 0x000fc8000f8e00ff */
[----:B-1----:R-:W-:-:S05]  /*fab0*/  IMAD R14, R14, R5, RZ ;  /* 0x000000050e0e7224 */ /* 0x002fca00078e02ff */
[----:B------:R-:W-:-:S04]  /*fac0*/  IADD3 R7, R14, R7, RZ ;  /* 0x000000070e077210 */ /* 0x000fc80007ffe0ff */
[----:B------:R-:W-:-:S13]  /*fad0*/  ISETP.GT.AND P0, PT, R7, R4, PT ;  /* 0x000000040700720c */ /* 0x000fda0003f04270 */
[----:B------:R-:W-:Y:S05]  /*fae0*/  @!P0 BRA `(.L_x_6197) ;  /* 0xfffffffc00508947 */ /* 0x000fea000383ffff */
.L_x_6192:
[----:B--2---:R-:W-:Y:S01]  /*faf0*/  IMAD.IADD R16, R7, 0x1, -R14 ;  /* 0x0000000107107824 */ /* 0x004fe200078e0a0e */
[----:B------:R-:W-:-:S03]  /*fb00*/  UMOV UR4, 0xffffffff ;  /* 0xffffffff00047882 */ /* 0x000fc60000000000 */
[----:B------:R-:W-:-:S05]  /*fb10*/  IMAD R3, R2, R5, R16 ;  /* 0x0000000502037224 */ /* 0x000fca00078e0210 */
[----:B------:R-:W-:Y:S01]  /*fb20*/  ISETP.GT.AND P6, PT, R3, R4, PT ;  /* 0x000000040300720c */ /* 0x000fe20003fc4270 */
[----:B------:R-:W-:-:S12]  /*fb30*/  BRA.DIV UR4, `(.L_x_6198) ;  /* 0x0000001a043c7947 */ /* 0x000fd8000b800000 */
[----:B------:R-:W-:-:S04]  /*fb40*/  VOTE.ANY R3, PT, !P6 ;  /* 0x0000000000037806 */ /* 0x000fc800070e0100 */
[----:B------:R-:W1:Y:S02]  /*fb50*/  POPC R6, R3 ;  /* 0x0000000300067309 */ /* 0x000e640000000000 */
[----:B-1----:R1:W2:Y:S02]  /*fb60*/  SHFL.IDX PT, R17, R17, R6, 0x1f ;  /* 0x00001f0611117589 */ /* 0x0022a400000e0000 */
.L_x_6255:
[----:B------:R-:W-:Y:S01]  /*fb70*/  ISETP.NE.AND P0, PT, R3, RZ, PT ;  /* 0x000000ff0300720c */ /* 0x000fe20003f05270 */
[----:B------:R-:W-:-:S12]  /*fb80*/  IMAD.MOV.U32 R7, RZ, RZ, RZ ;  /* 0x000000ffff077224 */ /* 0x000fd800078e00ff */
[----:B------:R-:W-:Y:S05]  /*fb90*/  @!P0 BRA `(.L_x_6199) ;  /* 0x0000000000108947 */ /* 0x000fea0003800000 */
[----:B------:R-:W-:Y:S01]  /*fba0*/  UMOV UR4, 0xffffffff ;  /* 0xffffffff00047882 */ /* 0x000fe20000000000 */
[----:B------:R-:W-:Y:S02]  /*fbb0*/  VIADD R12, R6, 0xffffffff ;  /* 0xffffffff060c7836 */ /* 0x000fe40000000000 */
[----:B------:R-:W-:Y:S05]  /*fbc0*/  BRA.DIV UR4, `(.L_x_6200) ;  /* 0x0000001a04607947 */ /* 0x000fea000b800000 */
[----:B------:R3:W4:Y:S02]  /*fbd0*/  SHFL.IDX PT, R7, R2, R12, 0x1f ;  /* 0x00001f0c02077589 */ /* 0x00072400000e0000 */
.L_x_6199:
        /* <DEDUP_REMOVED lines=10> */
[----:B------:R-:W0:Y:S02]  /*fc80*/  I2F.RP R10, R9 ;  /* 0x00000009000a7306 */ /* 0x000e240000209400 */
[----:B------:R-:W-:-:S06]  /*fc90*/  IADD3 R4, RZ, -R4, RZ ;  /* 0x80000004ff047210 */ /* 0x000fcc0007ffe0ff */
[----:B0-----:R-:W0:Y:S02]  /*fca0*/  MUFU.RCP R10, R10 ;  /* 0x0000000a000a7308 */ /* 0x001e240000001000 */
[----:B0-----:R-:W-:-:S06]  /*fcb0*/  IADD3 R11, R10, 0xffffffe, RZ ;  /* 0x0ffffffe0a0b7810 */ /* 0x001fcc0007ffe0ff */
        /* <DEDUP_REMOVED lines=13> */
[----:B------:R-:W-:-:S04]  /*fd90*/  ISETP.GE.AND P0, PT, R3, RZ, PT ;  /* 0x000000ff0300720c */ /* 0x000fc80003f06270 */
[----:B------:R-:W-:-:S09]  /*fda0*/  MOV R9, R2 ;  /* 0x0000000200097202 */ /* 0x000fd20000000f00 */
[----:B------:R-:W-:Y:S01]  /*fdb0*/  @!P0 IMAD.MOV R9, RZ, RZ, -R9 ;  /* 0x000000ffff098224 */ /* 0x000fe200078e0a09 */
[----:B------:R-:W-:-:S13]  /*fdc0*/  ISETP.NE.AND P0, PT, R6, RZ, PT ;  /* 0x000000ff0600720c */ /* 0x000fda0003f05270 */
[----:B------:R-:W-:-:S05]  /*fdd0*/  @!P0 LOP3.LUT R9, RZ, R6, RZ, 0x33, !PT ;  /* 0x00000006ff098212 */ /* 0x000fca00078e33ff */
[----:B------:R-:W-:Y:S01]  /*fde0*/  IMAD R4, R8, R9, RZ ;  /* 0x0000000908047224 */ /* 0x000fe200078e02ff */
[----:B------:R-:W-:-:S03]  /*fdf0*/  IADD3 R9, -R9, RZ, RZ ;  /* 0x000000ff09097210 */ /* 0x000fc60007ffe1ff */
[----:B------:R-:W-:Y:S02]  /*fe00*/  IMAD.MOV R2, RZ, RZ, -R4 ;  /* 0x000000ffff027224 */ /* 0x000fe400078e0a04 */
[----:B------:R-:W-:-:S03]  /*fe10*/  IMAD R7, R6, R9, R7 ;  /* 0x0000000906077224 */ /* 0x000fc600078e0207 */
[----:B------:R-:W-:Y:S02]  /*fe20*/  VIADDMNMX R8, R2, R5, R8, PT ;  /* 0x0000000502087246 */ /* 0x000fe40003800108 */
[----:B------:R-:W-:Y:S02]  /*fe30*/  IADD3 R4, R7, R4, RZ ;  /* 0x0000000407047210 */ /* 0x000fe40007ffe0ff */
        /* <DEDUP_REMOVED lines=15> */
[----:B------:R-:W-:Y:S01]  /*ff30*/  @!P0 IADD3 R2, R2, -R5, RZ ;  /* 0x8000000502028210 */ /* 0x000fe20007ffe0ff */
        /* <DEDUP_REMOVED lines=13> */
.L_x_6193:
[----:B------:R-:W-:Y:S01]  /*10010*/  UMOV UR4, URZ ;  /* 0x0000003f00047c82 */ /* 0x000fe20008000000 */
[----:B------:R-:W-:Y:S01]  /*10020*/  UMOV UR5, URZ ;  /* 0x0000003f00057c82 */ /* 0x000fe20008000000 */
[----:B------:R-:W-:Y:S01]  /*10030*/  ULDC UR6, c[0x0][0xc14] ;  /* 0x0003050000067ab9 */ /* 0x000fe20000000800 */
[----:B--2---:R-:W-:Y:S01]  /*10040*/  IMAD.MOV.U32 R16, RZ, RZ, R4 ;  /* 0x000000ffff107224 */ /* 0x004fe200078e0004 */
[----:B------:R-:W-:Y:S01]  /*10050*/  MOV R17, UR4 ;  /* 0x0000000400117c02 */ /* 0x000fe20008000f00 */
[----:B------:R-:W-:Y:S02]  /*10060*/  IMAD.U32 R18, RZ, RZ, UR5 ;  /* 0x00000005ff127e24 */ /* 0x000fe4000f8e00ff */
[----:B------:R-:W-:-:S07]  /*10070*/  IMAD.U32 R19, RZ, RZ, UR6 ;  /* 0x00000006ff137e24 */ /* 0x000fce000f8e00ff */
.L_x_6201:
        /* <DEDUP_REMOVED lines=12> */
.L_x_6137:
[----:B-1----:R-:W3:Y:S01]  /*10140*/  LDL.LU R0, [R1+0x20] ;  /* 0x0000200001007983 */ /* 0x002ee20000300800 */
[----:B------:R-:W-:Y:S01]  /*10150*/  BSSY B0, `(.L_x_6203) ;  /* 0x000000b000007945 */ /* 0x000fe20003800000 */
[----:B------:R-:W1:Y:S01]  /*10160*/  S2R R5, SR_CgaCtaId ;  /* 0x0000000000057919 */ /* 0x000e620000008800 */
[----:B---3--:R-:W-:-:S05]  /*10170*/  VIADD R0, R0, 0x1 ;  /* 0x0000000100007836 */ /* 0x008fca0000000000 */
[----:B--2---:R-:W-:-:S04]  /*10180*/  LEA.HI R2, R0, R0, RZ, 0x1 ;  /* 0x0000000000027211 */ /* 0x004fc800078f08ff */
[----:B------:R-:W-:-:S04]  /*10190*/  LOP3.LUT R3, R2, 0xfffffffe, RZ, 0xc0, !PT ;  /* 0xfffffffe02037812 */ /* 0x000fc800078ec0ff */
[----:B------:R-:W-:Y:S02]  /*101a0*/  IADD3 R3, R0, -R3, RZ ;  /* 0x8000000300037210 */ /* 0x000fe40007ffe0ff */
[----:B------:R-:W-:Y:S02]  /*101b0*/  MOV R0, 0x400 ;  /* 0x0000040000007802 */ /* 0x000fe40000000f00 */
[----:B------:R-:W-:Y:S02]  /*101c0*/  SHF.L.U32 R3, R3, 0x1f, RZ ;  /* 0x0000001f03037819 */ /* 0x000fe400000006ff */
[----:B-1----:R-:W-:-:S04]  /*101d0*/  LEA R0, R5, R0, 0x18 ;  /* 0x0000000005007211 */ /* 0x002fc800078ec0ff */
[----:B------:R-:W1:Y:S02]  /*101e0*/  SYNCS.PHASECHK.TRANS64.TRYWAIT P0, [R0+URZ+0x28c20], R3 ;  /* 0x028c2003000075a7 */ /* 0x000e64000800017f */
[----:B-1----:R-:W-:Y:S05]  /*101f0*/  @!P0 BRA `(.L_x_6204) ;  /* 0x0000001000fc8947 */ /* 0x002fea0003800000 */
.L_x_6258:
[----:B------:R-:W-:Y:S05]  /*10200*/  BSYNC B0 ;  /* 0x0000000000007941 */ /* 0x000fea0003800000 */
.L_x_6203:
[----:B------:R-:W-:-:S03]  /*10210*/  UMOV UR4, 0xffffffff ;  /* 0xffffffff00047882 */ /* 0x000fc60000000000 */
[----:B------:R-:W-:Y:S05]  /*10220*/  BRA.DIV UR4, `(.L_x_6205) ;  /* 0x0000001604047947 */ /* 0x000fea000b800000 */
[----:B------:R-:W2:Y:S02]  /*10230*/  S2R R2, SR_TID.X ;  /* 0x0000000000027919 */ /* 0x000ea40000002100 */
[----:B--2---:R-:W-:-:S04]  /*10240*/  SHF.R.U32.HI R2, RZ, 0x5, R2 ;  /* 0x00000005ff027819 */ /* 0x004fc80000011602 */
[----:B------:R-:W-:-:S05]  /*10250*/  LOP3.LUT R2, R2, 0x3, RZ, 0xc0, !PT ;  /* 0x0000000302027812 */ /* 0x000fca00078ec0ff */
[----:B------:R2:W3:Y:S02]  /*10260*/  SHFL.IDX PT, R14, R2, RZ, 0x1f ;  /* 0x00001fff020e7589 */ /* 0x0004e400000e0000 */
.L_x_6261:
[----:B---3--:R-:W-:Y:S01]  /*10270*/  ISETP.NE.AND P0, PT, R14, RZ, PT ;  /* 0x000000ff0e00720c */ /* 0x008fe20003f05270 */
[----:B------:R-:W-:-:S12]  /*10280*/  BSSY B0, `(.L_x_6206) ;  /* 0x0000027000007945 */ /* 0x000fd80003800000 */
[----:B------:R-:W-:Y:S05]  /*10290*/  @P0 BRA `(.L_x_6207) ;  /* 0x0000000000940947 */ /* 0x000fea0003800000 */
[----:B------:R-:W-:-:S03]  /*102a0*/  UMOV UR4, 0xffffffff ;  /* 0xffffffff00047882 */ /* 0x000fc60000000000 */
[----:B------:R-:W-:Y:S05]  /*102b0*/  BRA.DIV UR4, `(.L_x_6208) ;  /* 0x0000001604147947 */ /* 0x000fea000b800000 */
[----:B------:R-:W-:-:S13]  /*102c0*/  ELECT P6, URZ, PT ;  /* 0x00000000003f782f */ /* 0x000fda00038c0000 */
.L_x_6264:
[----:B------:R-:W-:Y:S05]  /*102d0*/  @!P6 BRA `(.L_x_6207) ;  /* 0x000000000084e947 */ /* 0x000fea0003800000 */
[----:B------:R-:W-:-:S06]  /*102e0*/  ULOP3.LUT UR4, UR36, 0x2, URZ, 0xfc, !UPT ;  /* 0x0000000224047892 */ /* 0x000fcc000f8efc3f */
[----:B--2---:R-:W-:-:S05]  /*102f0*/  IMAD.U32 R2, RZ, RZ, UR4 ;  /* 0x00000004ff027e24 */ /* 0x004fca000f8e00ff */
[----:B------:R-:W-:-:S13]  /*10300*/  ISETP.NE.AND P2, PT, R2, 0x3, PT ;  /* 0x000000030200780c */ /* 0x000fda0003f45270 */
[----:B------:R-:W-:Y:S05]  /*10310*/  @!P2 BRA `(.L_x_6209) ;  /* 0x000000000004a947 */ /* 0x000fea0003800000 */
[----:B------:R-:W-:Y:S01]  /*10320*/  BPT.TRAP 0x1 ;  /* 0x000000040000795c */ /* 0x000fe20000300000 */
.L_x_6209:
[----:B-1----:R-:W2:Y:S04]  /*10330*/  LDL R3, [R1] ;  /* 0x0000000001037983 */ /* 0x002ea80000100800 */
[----:B------:R-:W3:Y:S01]  /*10340*/  LDL.LU R7, [R1+0x4] ;  /* 0x0000040001077983 */ /* 0x000ee20000300800 */
[----:B------:R-:W-:-:S04]  /*10350*/  VIADD R2, R0, 0x28c40 ;  /* 0x00028c4000027836 */ /* 0x000fc80000000000 */
[C---:B--2---:R-:W-:Y:S01]  /*10360*/  IMAD R6, R3.reuse, 0x8, R2 ;  /* 0x0000000803067824 */ /* 0x044fe200078e0202 */
[----:B------:R-:W-:Y:S02]  /*10370*/  IADD3 R3, R3, 0x1, RZ ;  /* 0x0000000103037810 */ /* 0x000fe40007ffe0ff */
[----:B---3--:R-:W-:Y:S02]  /*10380*/  SHF.L.U32 R5, R7, 0x1f, RZ ;  /* 0x0000001f07057819 */ /* 0x008fe400000006ff */
[C---:B------:R-:W-:Y:S02]  /*10390*/  ISETP.NE.AND P1, PT, R3.reuse, 0x2, PT ;  /* 0x000000020300780c */ /* 0x040fe40003f25270 */
[----:B------:R-:W1:Y:S02]  /*103a0*/  SYNCS.PHASECHK.TRANS64.TRYWAIT P0, [R6+URZ], R5 ;  /* 0x00000005060075a7 */ /* 0x000e64000800017f */
[----:B------:R-:W-:Y:S02]  /*103b0*/  SEL R4, RZ, 0x1, P1 ;  /* 0x00000001ff047807 */ /* 0x000fe40000800000 */
[----:B------:R-:W-:-:S02]  /*103c0*/  SEL R3, R3, RZ, P1 ;  /* 0x000000ff03037207 */ /* 0x000fc40000800000 */
[----:B------:R-:W-:-:S03]  /*103d0*/  LOP3.LUT R4, R7, R4, RZ, 0x3c, !PT ;  /* 0x0000000407047212 */ /* 0x000fc600078e3cff */
[----:B------:R-:W-:Y:S01]  /*103e0*/  IMAD R7, R3, 0x8, R2 ;  /* 0x0000000803077824 */ /* 0x000fe200078e0202 */
[----:B------:R-:W-:Y:S01]  /*103f0*/  SHF.L.U32 R2, R4, 0x1f, RZ ;  /* 0x0000001f04027819 */ /* 0x000fe200000006ff */
[----:B-1----:R-:W-:Y:S06]  /*10400*/  @!P0 BRA `(.L_x_6210) ;  /* 0x0000001000e08947 */ /* 0x002fec0003800000 */
.L_x_6265:
[----:B------:R-:W2:Y:S02]  /*10410*/  SYNCS.PHASECHK.TRANS64.TRYWAIT P0, [R7+URZ], R2 ;  /* 0x00000002070075a7 */ /* 0x000ea4000800017f */
[----:B--2---:R-:W-:Y:S05]  /*10420*/  @!P0 BRA `(.L_x_6211) ;  /* 0x0000001000ec8947 */ /* 0x004fea0003800000 */
.L_x_6266:
[----:B------:R-:W-:Y:S05]  /*10430*/  @!P2 BRA `(.L_x_6212) ;  /* 0x000000000004a947 */ /* 0x000fea0003800000 */
[----:B------:R-:W-:Y:S01]  /*10440*/  BPT.TRAP 0x1 ;  /* 0x000000040000795c */ /* 0x000fe20000300000 */
.L_x_6212:
[----:B------:R-:W3:Y:S01]  /*10450*/  LDL.LU R4, [R1] ;  /* 0x0000000001047983 */ /* 0x000ee20000300800 */
[----:B------:R-:W-:-:S04]  /*10460*/  VIADD R0, R0, 0x28c60 ;  /* 0x00028c6000007836 */ /* 0x000fc80000000000 */
[----:B---3--:R-:W-:-:S04]  /*10470*/  IMAD R4, R4, 0x8, R0 ;  /* 0x0000000804047824 */ /* 0x008fc800078e0200 */
[----:B------:R-:W3:Y:S02]  /*10480*/  SYNCS.PHASECHK.TRANS64.TRYWAIT P0, [R4+URZ], R5 ;  /* 0x00000005040075a7 */ /* 0x000ee4000800017f */
[----:B---3--:R-:W-:Y:S05]  /*10490*/  @!P0 BRA `(.L_x_6213) ;  /* 0x0000001000e48947 */ /* 0x008fea0003800000 */
.L_x_6267:
[----:B------:R-:W-:-:S07]  /*104a0*/  LEA R3, R3, R0, 0x3 ;  /* 0x0000000003037211 */ /* 0x000fce00078e18ff */
.L_x_6214:
[----:B----4-:R4:W0:Y:S02]  /*104b0*/  SYNCS.PHASECHK.TRANS64.TRYWAIT P0, [R3+URZ], R2 ;  /* 0x00000002030075a7 */ /* 0x010824000800017f */
[----:B0-----:R-:W-:Y:S05]  /*104c0*/  @!P0 NANOSLEEP.SYNCS 0x989680 ;  /* 0x009896800000895d */ /* 0x001fea0003900000 */
[----:B------:R-:W0:Y:S02]  /*104d0*/  @!P0 SYNCS.PHASECHK.TRANS64 P0, [R3+URZ], R2 ;  /* 0x00000002030085a7 */ /* 0x000e24000800007f */
[----:B0-----:R-:W-:Y:S05]  /*104e0*/  @!P0 BRA `(.L_x_6214) ;  /* 0xfffffffc00f08947 */ /* 0x001fea000383ffff */
.L_x_6207:
[----:B------:R-:W-:Y:S05]  /*104f0*/  BSYNC B0 ;  /* 0x0000000000007941 */ /* 0x000fea0003800000 */
.L_x_6206:
[----:B------:R-:W-:Y:S05]  /*10500*/  EXIT ;  /* 0x000000000000794d */ /* 0x000fea0003800000 */
.L_x_6080:
[----:B0-----:R-:W-:-:S04]  /*10510*/  IMAD.U32 R5, RZ, RZ, UR21 ;  /* 0x00000015ff057e24 */ /* 0x001fc8000f8e00ff */
[----:B------:R0:W1:Y:S03]  /*10520*/  SYNCS.PHASECHK.TRANS64.TRYWAIT P1, [R5+URZ+0x28c50], R4 ;  /* 0x028c5004050075a7 */ /* 0x000066000802017f */
[----:B-1----:R-:W-:Y:S05]  /*10530*/  @!P1 NANOSLEEP.SYNCS 0x989680 ;  /* 0x009896800000995d */ /* 0x002fea0003900000 */
[----:B------:R-:W1:Y:S02]  /*10540*/  @!P1 SYNCS.PHASECHK.TRANS64 P1, [R5+URZ+0x28c50], R4 ;  /* 0x028c5004050095a7 */ /* 0x000e64000802007f */
[----:B-1----:R-:W-:Y:S05]  /*10550*/  @!P1 BRA `(.L_x_6080) ;  /* 0xfffffffc00ec9947 */ /* 0x002fea000383ffff */
[----:B------:R-:W-:Y:S05]  /*10560*/  BRA `(.L_x_6215) ;  /* 0xffffff1400387947 */ /* 0x000fea000383ffff */
.L_x_6085:
[----:B-1----:R-:W-:-:S04]  /*10570*/  IMAD.U32 R6, RZ, RZ, UR21 ;  /* 0x00000015ff067e24 */ /* 0x002fc8000f8e00ff */
[----:B------:R1:W2:Y:S03]  /*10580*/  SYNCS.PHASECHK.TRANS64.TRYWAIT P1, [R6+URZ+0x28c50], R5 ;  /* 0x028c5005060075a7 */ /* 0x0002a6000802017f */
[----:B--2---:R-:W-:Y:S05]  /*10590*/  @!P1 NANOSLEEP.SYNCS 0x989680 ;  /* 0x009896800000995d */ /* 0x004fea0003900000 */
[----:B------:R-:W2:Y:S02]  /*105a0*/  @!P1 SYNCS.PHASECHK.TRANS64 P1, [R6+URZ+0x28c50], R5 ;  /* 0x028c5005060095a7 */ /* 0x000ea4000802007f */
[----:B--2---:R-:W-:Y:S05]  /*105b0*/  @!P1 BRA `(.L_x_6085) ;  /* 0xfffffffc00ec9947 */ /* 0x004fea000383ffff */
[----:B------:R-:W-:Y:S05]  /*105c0*/  BRA `(.L_x_6084) ;  /* 0xffffff20003c7947 */ /* 0x000fea000383ffff */
.L_x_6088:
[----:B0-----:R-:W-:-:S04]  /*105d0*/  IMAD.U32 R3, RZ, RZ, UR40 ;  /* 0x00000028ff037e24 */ /* 0x001fc8000f8e00ff */
[----:B------:R0:W1:Y:S03]  /*105e0*/  SYNCS.PHASECHK.TRANS64.TRYWAIT P1, [R3+URZ+0x28c00], R0 ;  /* 0x028c0000030075a7 */ /* 0x000066000802017f */
[----:B-1----:R-:W-:Y:S05]  /*105f0*/  @!P1 NANOSLEEP.SYNCS 0x989680 ;  /* 0x009896800000995d */ /* 0x002fea0003900000 */
[----:B------:R-:W1:Y:S02]  /*10600*/  @!P1 SYNCS.PHASECHK.TRANS64 P1, [R3+URZ+0x28c00], R0 ;  /* 0x028c0000030095a7 */ /* 0x000e64000802007f */
[----:B-1----:R-:W-:Y:S05]  /*10610*/  @!P1 BRA `(.L_x_6088) ;  /* 0xfffffffc00ec9947 */ /* 0x002fea000383ffff */
[----:B------:R-:W-:Y:S05]  /*10620*/  BRA `(.L_x_6216) ;  /* 0xffffff2c007c7947 */ /* 0x000fea000383ffff */
.L_x_6092:
[----:B--2---:R2:W3:Y:S02]  /*10630*/  SYNCS.PHASECHK.TRANS64.TRYWAIT P1, [R7+URZ+0x28c30], R8 ;  /* 0x028c3008070075a7 */ /* 0x0044e4000802017f */
[----:B---3--:R-:W-:Y:S05]  /*10640*/  @!P1 NANOSLEEP.SYNCS 0x989680 ;  /* 0x009896800000995d */ /* 0x008fea0003900000 */
[----:B------:R-:W3:Y:S02]  /*10650*/  @!P1 SYNCS.PHASECHK.TRANS64 P1, [R7+URZ+0x28c30], R8 ;  /* 0x028c3008070095a7 */ /* 0x000ee4000802007f */
[----:B---3--:R-:W-:Y:S05]  /*10660*/  @!P1 BRA `(.L_x_6092) ;  /* 0xfffffffc00f09947 */ /* 0x008fea000383ffff */
[----:B------:R-:W-:Y:S05]  /*10670*/  BRA `(.L_x_6091) ;  /* 0xffffff2c00987947 */ /* 0x000fea000383ffff */
.L_x_6096:
[----:B----4-:R4:W0:Y:S02]  /*10680*/  SYNCS.PHASECHK.TRANS64.TRYWAIT P2, [R7+URZ+0x28c50], R8 ;  /* 0x028c5008070075a7 */ /* 0x010824000804017f */
[----:B0-----:R-:W-:Y:S05]  /*10690*/  @!P2 NANOSLEEP.SYNCS 0x989680 ;  /* 0x009896800000a95d */ /* 0x001fea0003900000 */
[----:B------:R-:W0:Y:S02]  /*106a0*/  @!P2 SYNCS.PHASECHK.TRANS64 P2, [R7+URZ+0x28c50], R8 ;  /* 0x028c50080700a5a7 */ /* 0x000e24000804007f */
[----:B0-----:R-:W-:Y:S05]  /*106b0*/  @!P2 BRA `(.L_x_6096) ;  /* 0xfffffffc00f0a947 */ /* 0x001fea000383ffff */
[----:B------:R-:W-:Y:S05]  /*106c0*/  BRA `(.L_x_6095) ;  /* 0xffffff4000047947 */ /* 0x000fea000383ffff */
.L_x_6101:
[----:B--2---:R-:W-:-:S04]  /*106d0*/  MOV R4, UR24 ;  /* 0x0000001800047c02 */ /* 0x004fc80008000f00 */
[----:B------:R2:W3:Y:S03]  /*106e0*/  SYNCS.PHASECHK.TRANS64.TRYWAIT P2, [R4+URZ+0x28c30], R7 ;  /* 0x028c3007040075a7 */ /* 0x0004e6000804017f */
[----:B---3--:R-:W-:Y:S05]  /*106f0*/  @!P2 NANOSLEEP.SYNCS 0x989680 ;  /* 0x009896800000a95d */ /* 0x008fea0003900000 */
[----:B------:R-:W3:Y:S02]  /*10700*/  @!P2 SYNCS.PHASECHK.TRANS64 P2, [R4+URZ+0x28c30], R7 ;  /* 0x028c30070400a5a7 */ /* 0x000ee4000804007f */
[----:B---3--:R-:W-:Y:S05]  /*10710*/  @!P2 BRA `(.L_x_6101) ;  /* 0xfffffffc00eca947 */ /* 0x008fea000383ffff */
[----:B------:R-:W-:Y:S05]  /*10720*/  BRA `(.L_x_6100) ;  /* 0xffffff4000f47947 */ /* 0x000fea000383ffff */
.L_x_6105:
[----:B-1----:R1:W2:Y:S02]  /*10730*/  SYNCS.PHASECHK.TRANS64.TRYWAIT P2, [R168+URZ+0x28c50], R7 ;  /* 0x028c5007a80075a7 */ /* 0x0022a4000804017f */
[----:B--2---:R-:W-:Y:S05]  /*10740*/  @!P2 NANOSLEEP.SYNCS 0x989680 ;  /* 0x009896800000a95d */ /* 0x004fea0003900000 */
[----:B------:R-:W2:Y:S02]  /*10750*/  @!P2 SYNCS.PHASECHK.TRANS64 P2, [R168+URZ+0x28c50], R7 ;  /* 0x028c5007a800a5a7 */ /* 0x000ea4000804007f */
[----:B--2---:R-:W-:Y:S05]  /*10760*/  @!P2 BRA `(.L_x_6105) ;  /* 0xfffffffc00f0a947 */ /* 0x004fea000383ffff */
[----:B------:R-:W-:Y:S05]  /*10770*/  BRA `(.L_x_6104) ;  /* 0xffffff5c00487947 */ /* 0x000fea000383ffff */
.L_x_6111:
[----:B-1----:R-:W-:-:S04]  /*10780*/  IMAD.U32 R4, RZ, RZ, UR23 ;  /* 0x00000017ff047e24 */ /* 0x002fc8000f8e00ff */
[----:B------:R1:W4:Y:S03]  /*10790*/  SYNCS.PHASECHK.TRANS64.TRYWAIT P2, [R4+URZ+0x28c30], R7 ;  /* 0x028c3007040075a7 */ /* 0x000326000804017f */
[----:B----4-:R-:W-:Y:S05]  /*107a0*/  @!P2 NANOSLEEP.SYNCS 0x989680 ;  /* 0x009896800000a95d */ /* 0x010fea0003900000 */
[----:B------:R-:W4:Y:S02]  /*107b0*/  @!P2 SYNCS.PHASECHK.TRANS64 P2, [R4+URZ+0x28c30], R7 ;  /* 0x028c30070400a5a7 */ /* 0x000f24000804007f */
[----:B----4-:R-:W-:Y:S05]  /*107c0*/  @!P2 BRA `(.L_x_6111) ;  /* 0xfffffffc00eca947 */ /* 0x010fea000383ffff */
[----:B------:R-:W-:Y:S05]  /*107d0*/  BRA `(.L_x_6110) ;  /* 0xffffff6000307947 */ /* 0x000fea000383ffff */
.L_x_6115:
[----:B---3--:R3:W4:Y:S02]  /*107e0*/  SYNCS.PHASECHK.TRANS64.TRYWAIT P2, [R170+URZ+0x28c50], R7 ;  /* 0x028c5007aa0075a7 */ /* 0x008724000804017f */
[----:B----4-:R-:W-:Y:S05]  /*107f0*/  @!P2 NANOSLEEP.SYNCS 0x989680 ;  /* 0x009896800000a95d */ /* 0x010fea0003900000 */
[----:B------:R-:W4:Y:S02]  /*10800*/  @!P2 SYNCS.PHASECHK.TRANS64 P2, [R170+URZ+0x28c50], R7 ;  /* 0x028c5007aa00a5a7 */ /* 0x000f24000804007f */
[----:B----4-:R-:W-:Y:S05]  /*10810*/  @!P2 BRA `(.L_x_6115) ;  /* 0xfffffffc00f0a947 */ /* 0x010fea000383ffff */
[----:B------:R-:W-:Y:S05]  /*10820*/  BRA `(.L_x_6114) ;  /* 0xffffff7400547947 */ /* 0x000fea000383ffff */
.L_x_6148:
[----:B------:R-:W0:Y:S01]  /*10830*/  S2R R5, SR_TID.X ;  /* 0x0000000000057919 */ /* 0x000e220000002100 */
[----:B------:R-:W-:Y:S01]  /*10840*/  BSSY B0, `(.L_x_6217) ;  /* 0x000000a000007945 */ /* 0x000fe20003800000 */
[----:B------:R-:W-:Y:S01]  /*10850*/  IMAD.MOV.U32 R12, RZ, RZ, RZ ;  /* 0x000000ffff0c7224 */ /* 0x000fe200078e00ff */
[----:B------:R-:W-:Y:S01]  /*10860*/  MOV R11, 0x1f ;  /* 0x0000001f000b7802 */ /* 0x000fe20000000f00 */
[----:B------:R-:W-:Y:S01]  /*10870*/  IMAD.MOV.U32 R15, RZ, RZ, -0x1 ;  /* 0xffffffffff0f7424 */ /* 0x000fe200078e00ff */
[----:B0-----:R-:W-:-:S04]  /*10880*/  SHF.R.U32.HI R5, RZ, 0x5, R5 ;  /* 0x00000005ff057819 */ /* 0x001fc80000011605 */
[----:B------:R-:W-:-:S05]  /*10890*/  LOP3.LUT R5, R5, 0x3, RZ, 0xc0, !PT ;  /* 0x0000000305057812 */ /* 0x000fca00078ec0ff */
[----:B------:R-:W-:-:S07]  /*108a0*/  IMAD.MOV.U32 R13, RZ, RZ, R5 ;  /* 0x000000ffff0d7224 */ /* 0x000fce00078e0005 */
[----:B------:R-:W-:Y:S05]  /*108b0*/  WARPSYNC.COLLECTIVE R15, `(.L_x_6218) ;  /* 0x000000000f087348 */ /* 0x000fea0003c00000 */
[----:B------:R0:W1:Y:S02]  /*108c0*/  SHFL.IDX P6, R14, R13, R12, R11 ;  /* 0x0000000c0d0e7389 */ /* 0x00006400000c000b */
[----:B01----:R-:W-:Y:S01]  /*108d0*/  ENDCOLLECTIVE ;  /* 0x000000000000791b */ /* 0x003fe20003800000 */
.L_x_6218:
[----:B------:R-:W-:Y:S05]  /*108e0*/  BSYNC B0 ;  /* 0x0000000000007941 */ /* 0x000fea0003800000 */
.L_x_6217:
[----:B------:R-:W-:Y:S05]  /*108f0*/  BRA `(.L_x_6219) ;  /* 0xffffffc400347947 */ /* 0x000fea000383ffff */
.L_x_6149:
[----:B------:R-:W-:Y:S01]  /*10900*/  BSSY B0, `(.L_x_6220) ;  /* 0x0000006000007945 */ /* 0x000fe20003800000 */
[----:B------:R-:W-:-:S07]  /*10910*/  IMAD.MOV.U32 R15, RZ, RZ, -0x1 ;  /* 0xffffffffff0f7424 */ /* 0x000fce00078e00ff */
[----:B------:R-:W-:Y:S05]  /*10920*/  WARPSYNC.COLLECTIVE R15, `(.L_x_6221) ;  /* 0x000000000f0c7348 */ /* 0x000fea0003c00000 */
[----:B------:R-:W-:Y:S02]  /*10930*/  ELECT P6, UR62, PT ;  /* 0x00000000003e782f */ /* 0x000fe400038c0000 */
[----:B------:R-:W-:Y:S01]  /*10940*/  MOV R14, UR62 ;  /* 0x0000003e000e7c02 */ /* 0x000fe20008000f00 */
[----:B------:R-:W-:Y:S10]  /*10950*/  ENDCOLLECTIVE ;  /* 0x000000000000791b */ /* 0x000ff40003800000 */
.L_x_6221:
[----:B------:R-:W-:Y:S05]  /*10960*/  BSYNC B0 ;  /* 0x0000000000007941 */ /* 0x000fea0003800000 */
.L_x_6220:
[----:B------:R-:W-:Y:S05]  /*10970*/  BRA `(.L_x_6222) ;  /* 0xffffffc400247947 */ /* 0x000fea000383ffff */
.L_x_6152:
[----:B0-----:R0:W1:Y:S02]  /*10980*/  SYNCS.PHASECHK.TRANS64.TRYWAIT P0, [R8+URZ+0x28c40], R10 ;  /* 0x028c400a080075a7 */ /* 0x001064000800017f */
[----:B-1----:R-:W-:Y:S05]  /*10990*/  @!P0 NANOSLEEP.SYNCS 0x989680 ;  /* 0x009896800000895d */ /* 0x002fea0003900000 */
[----:B------:R-:W1:Y:S02]  /*109a0*/  @!P0 SYNCS.PHASECHK.TRANS64 P0, [R8+URZ+0x28c40], R10 ;  /* 0x028c400a080085a7 */ /* 0x000e64000800007f */
[----:B-1----:R-:W-:Y:S05]  /*109b0*/  @!P0 BRA `(.L_x_6152) ;  /* 0xfffffffc00f08947 */ /* 0x002fea000383ffff */
[----:B------:R-:W-:Y:S05]  /*109c0*/  BRA `(.L_x_6223) ;  /* 0xffffffc400887947 */ /* 0x000fea000383ffff */
.L_x_6155:
        /* <DEDUP_REMOVED lines=8> */
.L_x_6158:
[----:B0-----:R0:W1:Y:S02]  /*10a50*/  SYNCS.PHASECHK.TRANS64.TRYWAIT P0, [R11+URZ+0x28c60], R6 ;  /* 0x028c60060b0075a7 */ /* 0x001064000800017f */
[----:B-1----:R-:W-:Y:S05]  /*10a60*/  @!P0 NANOSLEEP.SYNCS 0x989680 ;  /* 0x009896800000895d */ /* 0x002fea0003900000 */
[----:B------:R-:W1:Y:S02]  /*10a70*/  @!P0 SYNCS.PHASECHK.TRANS64 P0, [R11+URZ+0x28c60], R6 ;  /* 0x028c60060b0085a7 */ /* 0x000e64000800007f */
[----:B-1----:R-:W-:Y:S05]  /*10a80*/  @!P0 BRA `(.L_x_6158) ;  /* 0xfffffffc00f08947 */ /* 0x002fea000383ffff */
[----:B------:R-:W-:Y:S05]  /*10a90*/  BRA `(.L_x_6225) ;  /* 0xffffffc800807947 */ /* 0x000fea000383ffff */
.L_x_6167:
[----:B-1----:R1:W2:Y:S02]  /*10aa0*/  SYNCS.PHASECHK.TRANS64.TRYWAIT P0, [R2+URZ+0x28c40], R3 ;  /* 0x028c4003020075a7 */ /* 0x0022a4000800017f */
[----:B--2---:R-:W-:Y:S05]  /*10ab0*/  @!P0 NANOSLEEP.SYNCS 0x989680 ;  /* 0x009896800000895d */ /* 0x004fea0003900000 */
[----:B------:R-:W2:Y:S02]  /*10ac0*/  @!P0 SYNCS.PHASECHK.TRANS64 P0, [R2+URZ+0x28c40], R3 ;  /* 0x028c4003020085a7 */ /* 0x000ea4000800007f */
[----:B--2---:R-:W-:Y:S05]  /*10ad0*/  @!P0 BRA `(.L_x_6167) ;  /* 0xfffffffc00f08947 */ /* 0x004fea000383ffff */
[----:B------:R-:W-:Y:S05]  /*10ae0*/  BRA `(.L_x_6226) ;  /* 0xffffffd000487947 */ /* 0x000fea000383ffff */
.L_x_6169:
[----:B0-----:R0:W2:Y:S02]  /*10af0*/  SYNCS.PHASECHK.TRANS64.TRYWAIT P0, [R2+URZ+0x28c60], R3 ;  /* 0x028c6003020075a7 */ /* 0x0010a4000800017f */
[----:B--2---:R-:W-:Y:S05]  /*10b00*/  @!P0 NANOSLEEP.SYNCS 0x989680 ;  /* 0x009896800000895d */ /* 0x004fea0003900000 */
[----:B------:R-:W2:Y:S02]  /*10b10*/  @!P0 SYNCS.PHASECHK.TRANS64 P0, [R2+URZ+0x28c60], R3 ;  /* 0x028c6003020085a7 */ /* 0x000ea4000800007f */
[----:B--2---:R-:W-:Y:S05]  /*10b20*/  @!P0 BRA `(.L_x_6169) ;  /* 0xfffffffc00f08947 */ /* 0x004fea000383ffff */
[----:B------:R-:W-:Y:S05]  /*10b30*/  BRA `(.L_x_6227) ;  /* 0xffffffd000b87947 */ /* 0x000fea000383ffff */
.L_x_6174:
[----:B-1----:R1:W2:Y:S02]  /*10b40*/  SYNCS.PHASECHK.TRANS64.TRYWAIT P0, [R2+URZ+0x28c40], R7 ;  /* 0x028c4007020075a7 */ /* 0x0022a4000800017f */
[----:B--2---:R-:W-:Y:S05]  /*10b50*/  @!P0 NANOSLEEP.SYNCS 0x989680 ;  /* 0x009896800000895d */ /* 0x004fea0003900000 */
[----:B------:R-:W2:Y:S02]  /*10b60*/  @!P0 SYNCS.PHASECHK.TRANS64 P0, [R2+URZ+0x28c40], R7 ;  /* 0x028c4007020085a7 */ /* 0x000ea4000800007f */
[----:B--2---:R-:W-:Y:S05]  /*10b70*/  @!P0 BRA `(.L_x_6174) ;  /* 0xfffffffc00f08947 */ /* 0x004fea000383ffff */
[----:B------:R-:W-:Y:S05]  /*10b80*/  BRA `(.L_x_6228) ;  /* 0xffffffd800547947 */ /* 0x000fea000383ffff */
.L_x_6176:
[----:B0-----:R0:W2:Y:S02]  /*10b90*/  SYNCS.PHASECHK.TRANS64.TRYWAIT P1, [R2+URZ+0x28c60], R7 ;  /* 0x028c6007020075a7 */ /* 0x0010a4000802017f */
[----:B--2---:R-:W-:Y:S05]  /*10ba0*/  @!P1 NANOSLEEP.SYNCS 0x989680 ;  /* 0x009896800000995d */ /* 0x004fea0003900000 */
[----:B------:R-:W2:Y:S02]  /*10bb0*/  @!P1 SYNCS.PHASECHK.TRANS64 P1, [R2+URZ+0x28c60], R7 ;  /* 0x028c6007020095a7 */ /* 0x000ea4000802007f */
[----:B--2---:R-:W-:Y:S05]  /*10bc0*/  @!P1 BRA `(.L_x_6176) ;  /* 0xfffffffc00f09947 */ /* 0x004fea000383ffff */
[----:B------:R-:W-:Y:S05]  /*10bd0*/  BRA `(.L_x_6229) ;  /* 0xffffffd800c07947 */ /* 0x000fea000383ffff */
.L_x_6181:
[----:B--2---:R2:W3:Y:S02]  /*10be0*/  SYNCS.PHASECHK.TRANS64.TRYWAIT P0, [R2+URZ+0x28c40], R3 ;  /* 0x028c4003020075a7 */ /* 0x0044e4000800017f */
[----:B---3--:R-:W-:Y:S05]  /*10bf0*/  @!P0 NANOSLEEP.SYNCS 0x989680 ;  /* 0x009896800000895d */ /* 0x008fea0003900000 */
[----:B------:R-:W3:Y:S02]  /*10c00*/  @!P0 SYNCS.PHASECHK.TRANS64 P0, [R2+URZ+0x28c40], R3 ;  /* 0x028c4003020085a7 */ /* 0x000ee4000800007f */
[----:B---3--:R-:W-:Y:S05]  /*10c10*/  @!P0 BRA `(.L_x_6181) ;  /* 0xfffffffc00f08947 */ /* 0x008fea000383ffff */
[----:B------:R-:W-:Y:S05]  /*10c20*/  BRA `(.L_x_6230) ;  /* 0xffffffe0003c7947 */ /* 0x000fea000383ffff */
.L_x_6183:
[----:B0-----:R0:W1:Y:S02]  /*10c30*/  SYNCS.PHASECHK.TRANS64.TRYWAIT P1, [R2+URZ+0x28c60], R3 ;  /* 0x028c6003020075a7 */ /* 0x001064000802017f */
[----:B-1----:R-:W-:Y:S05]  /*10c40*/  @!P1 NANOSLEEP.SYNCS 0x989680 ;  /* 0x009896800000995d */ /* 0x002fea0003900000 */
[----:B------:R-:W1:Y:S02]  /*10c50*/  @!P1 SYNCS.PHASECHK.TRANS64 P1, [R2+URZ+0x28c60], R3 ;  /* 0x028c6003020095a7 */ /* 0x000e64000802007f */
[----:B-1----:R-:W-:Y:S05]  /*10c60*/  @!P1 BRA `(.L_x_6183) ;  /* 0xfffffffc00f09947 */ /* 0x002fea000383ffff */
[----:B------:R-:W-:Y:S05]  /*10c70*/  BRA `(.L_x_6231) ;  /* 0xffffffe000ac7947 */ /* 0x000fea000383ffff */
.L_x_6188:
[----:B------:R-:W-:Y:S01]  /*10c80*/  BSSY B0, `(.L_x_6232) ;  /* 0x0000008000007945 */ /* 0x000fe20003800000 */
[----:B0-----:R-:W-:Y:S01]  /*10c90*/  IMAD.MOV.U32 R13, RZ, RZ, R16 ;  /* 0x000000ffff0d7224 */ /* 0x001fe200078e0010 */
[----:B------:R-:W-:Y:S01]  /*10ca0*/  MOV R12, RZ ;  /* 0x000000ff000c7202 */ /* 0x000fe20000000f00 */
[----:B------:R-:W-:Y:S02]  /*10cb0*/  IMAD.MOV.U32 R11, RZ, RZ, 0x1f ;  /* 0x0000001fff0b7424 */ /* 0x000fe400078e00ff */
[----:B------:R-:W-:-:S07]  /*10cc0*/  IMAD.MOV.U32 R15, RZ, RZ, -0x1 ;  /* 0xffffffffff0f7424 */ /* 0x000fce00078e00ff */
[----:B-1----:R-:W-:Y:S05]  /*10cd0*/  WARPSYNC.COLLECTIVE R15, `(.L_x_6233) ;  /* 0x000000000f087348 */ /* 0x002fea0003c00000 */
[----:B------:R0:W2:Y:S02]  /*10ce0*/  SHFL.IDX P6, R14, R13, R12, R11 ;  /* 0x0000000c0d0e7389 */ /* 0x0000a400000c000b */
[----:B012---:R-:W-:Y:S01]  /*10cf0*/  ENDCOLLECTIVE ;  /* 0x000000000000791b */ /* 0x007fe20003800000 */
.L_x_6233:
[----:B------:R-:W-:Y:S05]  /*10d00*/  BSYNC B0 ;  /* 0x0000000000007941 */ /* 0x000fea0003800000 */
.L_x_6232:
        /* <DEDUP_REMOVED lines=8> */
.L_x_6234:
[----:B------:R-:W-:Y:S01]  /*10d90*/  MOV R7, R14 ;  /* 0x0000000e00077202 */ /* 0x000fe20000000f00 */
[----:B------:R-:W-:Y:S06]  /*10da0*/  BRA `(.L_x_6235) ;  /* 0xffffffe400f07947 */ /* 0x000fec000383ffff */
.L_x_6191:
[----:B------:R-:W-:Y:S01]  /*10db0*/  BSSY B0, `(.L_x_6236) ;  /* 0x0000008000007945 */ /* 0x000fe20003800000 */
[----:B-----5:R-:W-:Y:S01]  /*10dc0*/  IMAD.MOV.U32 R13, RZ, RZ, R17 ;  /* 0x000000ffff0d7224 */ /* 0x020fe200078e0011 */
[----:B------:R-:W-:Y:S01]  /*10dd0*/  MOV R15, 0xffffffff ;  /* 0xffffffff000f7802 */ /* 0x000fe20000000f00 */
[----:B------:R-:W-:Y:S02]  /*10de0*/  IMAD.MOV.U32 R12, RZ, RZ, 0x1 ;  /* 0x00000001ff0c7424 */ /* 0x000fe400078e00ff */
[----:B------:R-:W-:-:S07]  /*10df0*/  IMAD.MOV.U32 R11, RZ, RZ, RZ ;  /* 0x000000ffff0b7224 */ /* 0x000fce00078e00ff */
[----:B01234-:R-:W-:Y:S05]  /*10e00*/  WARPSYNC.COLLECTIVE R15, `(.L_x_6237) ;  /* 0x000000000f087348 */ /* 0x01ffea0003c00000 */
[----:B------:R0:W0:Y:S02]  /*10e10*/  SHFL.UP P6, R14, R13, R12, R11 ;  /* 0x0400000c0d0e7389 */ /* 0x00002400000c000b */
[----:B01234-:R-:W-:Y:S01]  /*10e20*/  ENDCOLLECTIVE ;  /* 0x000000000000791b */ /* 0x01ffe20003800000 */
.L_x_6237:
[----:B------:R-:W-:Y:S05]  /*10e30*/  BSYNC B0 ;  /* 0x0000000000007941 */ /* 0x000fea0003800000 */
.L_x_6236:
        /* <DEDUP_REMOVED lines=10> */
.L_x_6238:
        /* <DEDUP_REMOVED lines=8> */
.L_x_6239:
        /* <DEDUP_REMOVED lines=8> */
.L_x_6240:
        /* <DEDUP_REMOVED lines=8> */
.L_x_6241:
        /* <DEDUP_REMOVED lines=8> */
.L_x_6242:
[----:B------:R-:W-:Y:S05]  /*110e0*/  BRA `(.L_x_6243) ;  /* 0xffffffe400b47947 */ /* 0x000fea000383ffff */
.L_x_6196:
[----:B------:R-:W-:Y:S01]  /*110f0*/  BSSY B0, `(.L_x_6244) ;  /* 0x0000008000007945 */ /* 0x000fe20003800000 */
[----:B-----5:R-:W-:Y:S01]  /*11100*/  IMAD.MOV.U32 R13, RZ, RZ, R17 ;  /* 0x000000ffff0d7224 */ /* 0x020fe200078e0011 */
[----:B------:R-:W-:Y:S01]  /*11110*/  MOV R11, RZ ;  /* 0x000000ff000b7202 */ /* 0x000fe20000000f00 */
[----:B------:R-:W-:Y:S02]  /*11120*/  IMAD.MOV.U32 R12, RZ, RZ, 0x1 ;  /* 0x00000001ff0c7424 */ /* 0x000fe400078e00ff */
[----:B------:R-:W-:-:S07]  /*11130*/  IMAD.MOV.U32 R15, RZ, RZ, -0x1 ;  /* 0xffffffffff0f7424 */ /* 0x000fce00078e00ff */
[----:B0-2---:R-:W-:Y:S05]  /*11140*/  WARPSYNC.COLLECTIVE R15, `(.L_x_6245) ;  /* 0x000000000f087348 */ /* 0x005fea0003c00000 */
[----:B------:R1:W3:Y:S02]  /*11150*/  SHFL.UP P6, R14, R13, R12, R11 ;  /* 0x0400000c0d0e7389 */ /* 0x0002e400000c000b */
[----:B0123--:R-:W-:Y:S01]  /*11160*/  ENDCOLLECTIVE ;  /* 0x000000000000791b */ /* 0x00ffe20003800000 */
.L_x_6245:
[----:B------:R-:W-:Y:S05]  /*11170*/  BSYNC B0 ;  /* 0x0000000000007941 */ /* 0x000fea0003800000 */
.L_x_6244:
[----:B------:R-:W-:Y:S01]  /*11180*/  ISETP.NE.AND P0, PT, R6, RZ, PT ;  /* 0x000000ff0600720c */ /* 0x000fe20003f05270 */
[----:B------:R-:W-:Y:S01]  /*11190*/  IMAD.MOV.U32 R12, RZ, RZ, 0x2 ;  /* 0x00000002ff0c7424 */ /* 0x000fe200078e00ff */
[----:B------:R-:W-:Y:S01]  /*111a0*/  MOV R11, RZ ;  /* 0x000000ff000b7202 */ /* 0x000fe20000000f00 */
[----:B------:R-:W-:Y:S01]  /*111b0*/  IMAD.MOV.U32 R15, RZ, RZ, -0x1 ;  /* 0xffffffffff0f7424 */ /* 0x000fe200078e00ff */
[----:B------:R-:W-:Y:S02]  /*111c0*/  SEL R14, R14, RZ, P0 ;  /* 0x000000ff0e0e7207 */ /* 0x000fe40000000000 */
[----:B------:R-:W-:-:S03]  /*111d0*/  ISETP.GE.U32.AND P0, PT, R6, 0x2, PT ;  /* 0x000000020600780c */ /* 0x000fc60003f06070 */
[----:B------:R-:W-:-:S10]  /*111e0*/  IMAD.IADD R13, R17, 0x1, R14 ;  /* 0x00000001110d7824 */ /* 0x000fd400078e020e */
[----:B------:R-:W-:Y:S05]  /*111f0*/  WARPSYNC.COLLECTIVE R15, `(.L_x_6246) ;  /* 0x000000000f087348 */ /* 0x000fea0003c00000 */
[----:B------:R0:W1:Y:S02]  /*11200*/  SHFL.UP P6, R14, R13, R12, R11 ;  /* 0x0400000c0d0e7389 */ /* 0x00006400000c000b */
[----:B01----:R-:W-:Y:S01]  /*11210*/  ENDCOLLECTIVE ;  /* 0x000000000000791b */ /* 0x003fe20003800000 */
.L_x_6246:
        /* <DEDUP_REMOVED lines=8> */
.L_x_6247:
        /* <DEDUP_REMOVED lines=8> */
.L_x_6248:
        /* <DEDUP_REMOVED lines=8> */
.L_x_6249:
        /* <DEDUP_REMOVED lines=8> */
.L_x_6250:
[----:B------:R-:W-:Y:S05]  /*11420*/  BRA `(.L_x_6251) ;  /* 0xffffffe400987947 */ /* 0x000fea000383ffff */
.L_x_6198:
[----:B------:R-:W-:Y:S01]  /*11430*/  BSSY B0, `(.L_x_6252) ;  /* 0x0000006000007945 */ /* 0x000fe20003800000 */
[----:B------:R-:W-:Y:S01]  /*11440*/  PLOP3.LUT P6, PT, P6, PT, PT, 0x8, 0x0 ;  /* 0x000000000000781c */ /* 0x000fe200037ce170 */
[----:B------:R-:W-:-:S12]  /*11450*/  IMAD.MOV.U32 R15, RZ, RZ, -0x1 ;  /* 0xffffffffff0f7424 */ /* 0x000fd800078e00ff */
[----:B0-----:R-:W-:Y:S05]  /*11460*/  WARPSYNC.COLLECTIVE R15, `(.L_x_6253) ;  /* 0x000000000f087348 */ /* 0x001fea0003c00000 */
[----:B------:R-:W-:Y:S01]  /*11470*/  VOTE.ANY R14, PT, P6 ;  /* 0x00000000000e7806 */ /* 0x000fe200030e0100 */
[----:B0-----:R-:W-:Y:S06]  /*11480*/  ENDCOLLECTIVE ;  /* 0x000000000000791b */ /* 0x001fec0003800000 */
.L_x_6253:
[----:B------:R-:W-:Y:S05]  /*11490*/  BSYNC B0 ;  /* 0x0000000000007941 */ /* 0x000fea0003800000 */
.L_x_6252:
[----:B------:R-:W-:Y:S01]  /*114a0*/  MOV R3, R14 ;  /* 0x0000000e00037202 */ /* 0x000fe20000000f00 */
[----:B------:R-:W-:Y:S01]  /*114b0*/  IMAD.MOV.U32 R13, RZ, RZ, R17 ;  /* 0x000000ffff0d7224 */ /* 0x000fe200078e0011 */
[----:B------:R-:W-:Y:S01]  /*114c0*/  MOV R15, 0xffffffff ;  /* 0xffffffff000f7802 */ /* 0x000fe20000000f00 */
[----:B------:R-:W-:Y:S01]  /*114d0*/  IMAD.MOV.U32 R11, RZ, RZ, 0x1f ;  /* 0x0000001fff0b7424 */ /* 0x000fe200078e00ff */
[----:B------:R-:W0:Y:S02]  /*114e0*/  POPC R6, R3 ;  /* 0x0000000300067309 */ /* 0x000e240000000000 */
[----:B0-----:R-:W-:-:S07]  /*114f0*/  IMAD.MOV.U32 R12, RZ, RZ, R6 ;  /* 0x000000ffff0c7224 */ /* 0x001fce00078e0006 */
[----:B------:R-:W-:Y:S05]  /*11500*/  WARPSYNC.COLLECTIVE R15, `(.L_x_6254) ;  /* 0x000000000f087348 */ /* 0x000fea0003c00000 */
[----:B------:R0:W1:Y:S02]  /*11510*/  SHFL.IDX P6, R14, R13, R12, R11 ;  /* 0x0000000c0d0e7389 */ /* 0x00006400000c000b */
[----:B01----:R-:W-:Y:S01]  /*11520*/  ENDCOLLECTIVE ;  /* 0x000000000000791b */ /* 0x003fe20003800000 */
.L_x_6254:
[----:B------:R-:W-:Y:S01]  /*11530*/  IMAD.MOV.U32 R17, RZ, RZ, R14 ;  /* 0x000000ffff117224 */ /* 0x000fe200078e000e */
[----:B------:R-:W-:Y:S06]  /*11540*/  BRA `(.L_x_6255) ;  /* 0xffffffe400887947 */ /* 0x000fec000383ffff */
.L_x_6200:
[----:B------:R-:W-:Y:S01]  /*11550*/  BSSY B0, `(.L_x_6256) ;  /* 0x0000007000007945 */ /* 0x000fe20003800000 */
[----:B------:R-:W-:Y:S01]  /*11560*/  IMAD.MOV.U32 R13, RZ, RZ, R2 ;  /* 0x000000ffff0d7224 */ /* 0x000fe200078e0002 */
[----:B------:R-:W-:Y:S01]  /*11570*/  MOV R15, 0xffffffff ;  /* 0xffffffff000f7802 */ /* 0x000fe20000000f00 */
[----:B------:R-:W-:-:S07]  /*11580*/  IMAD.MOV.U32 R11, RZ, RZ, 0x1f ;  /* 0x0000001fff0b7424 */ /* 0x000fce00078e00ff */
[----:B012---:R-:W-:Y:S05]  /*11590*/  WARPSYNC.COLLECTIVE R15, `(.L_x_6257) ;  /* 0x000000000f087348 */ /* 0x007fea0003c00000 */
[----:B------:R3:W4:Y:S02]  /*115a0*/  SHFL.IDX P6, R14, R13, R12, R11 ;  /* 0x0000000c0d0e7389 */ /* 0x00072400000c000b */
[----:B01234-:R-:W-:Y:S01]  /*115b0*/  ENDCOLLECTIVE ;  /* 0x000000000000791b */ /* 0x01ffe20003800000 */
.L_x_6257:
[----:B------:R-:W-:Y:S05]  /*115c0*/  BSYNC B0 ;  /* 0x0000000000007941 */ /* 0x000fea0003800000 */
.L_x_6256:
[----:B------:R-:W-:Y:S01]  /*115d0*/  IMAD.MOV.U32 R7, RZ, RZ, R14 ;  /* 0x000000ffff077224 */ /* 0x000fe200078e000e */
[----:B------:R-:W-:Y:S06]  /*115e0*/  BRA `(.L_x_6199) ;  /* 0xffffffe4007c7947 */ /* 0x000fec000383ffff */
.L_x_6204:
[----:B-1----:R1:W2:Y:S02]  /*115f0*/  SYNCS.PHASECHK.TRANS64.TRYWAIT P0, [R0+URZ+0x28c20], R3 ;  /* 0x028c2003000075a7 */ /* 0x0022a4000800017f */
[----:B--2---:R-:W-:Y:S05]  /*11600*/  @!P0 NANOSLEEP.SYNCS 0x989680 ;  /* 0x009896800000895d */ /* 0x004fea0003900000 */
[----:B------:R-:W2:Y:S02]  /*11610*/  @!P0 SYNCS.PHASECHK.TRANS64 P0, [R0+URZ+0x28c20], R3 ;  /* 0x028c2003000085a7 */ /* 0x000ea4000800007f */
[----:B--2---:R-:W-:Y:S05]  /*11620*/  @!P0 BRA `(.L_x_6204) ;  /* 0xfffffffc00f08947 */ /* 0x004fea000383ffff */
[----:B------:R-:W-:Y:S05]  /*11630*/  BRA `(.L_x_6258) ;  /* 0xffffffe800f07947 */ /* 0x000fea000383ffff */
.L_x_6205:
[----:B------:R-:W2:Y:S01]  /*11640*/  S2R R2, SR_TID.X ;  /* 0x0000000000027919 */ /* 0x000ea20000002100 */
[----:B------:R-:W-:Y:S01]  /*11650*/  BSSY B0, `(.L_x_6259) ;  /* 0x000000a000007945 */ /* 0x000fe20003800000 */
[----:B------:R-:W-:Y:S01]  /*11660*/  IMAD.MOV.U32 R12, RZ, RZ, RZ ;  /* 0x000000ffff0c7224 */ /* 0x000fe200078e00ff */
[----:B------:R-:W-:Y:S01]  /*11670*/  MOV R11, 0x1f ;  /* 0x0000001f000b7802 */ /* 0x000fe20000000f00 */
[----:B------:R-:W-:Y:S01]  /*11680*/  IMAD.MOV.U32 R15, RZ, RZ, -0x1 ;  /* 0xffffffffff0f7424 */ /* 0x000fe200078e00ff */
[----:B--2---:R-:W-:-:S04]  /*11690*/  SHF.R.U32.HI R2, RZ, 0x5, R2 ;  /* 0x00000005ff027819 */ /* 0x004fc80000011602 */
[----:B------:R-:W-:-:S05]  /*116a0*/  LOP3.LUT R2, R2, 0x3, RZ, 0xc0, !PT ;  /* 0x0000000302027812 */ /* 0x000fca00078ec0ff */
[----:B0-----:R-:W-:-:S07]  /*116b0*/  IMAD.MOV.U32 R13, RZ, RZ, R2 ;  /* 0x000000ffff0d7224 */ /* 0x001fce00078e0002 */
[----:B-1----:R-:W-:Y:S05]  /*116c0*/  WARPSYNC.COLLECTIVE R15, `(.L_x_6260) ;  /* 0x000000000f087348 */ /* 0x002fea0003c00000 */
[----:B------:R0:W2:Y:S02]  /*116d0*/  SHFL.IDX P6, R14, R13, R12, R11 ;  /* 0x0000000c0d0e7389 */ /* 0x0000a400000c000b */
[----:B012---:R-:W-:Y:S01]  /*116e0*/  ENDCOLLECTIVE ;  /* 0x000000000000791b */ /* 0x007fe20003800000 */
.L_x_6260:
[----:B------:R-:W-:Y:S05]  /*116f0*/  BSYNC B0 ;  /* 0x0000000000007941 */ /* 0x000fea0003800000 */
.L_x_6259:
[----:B------:R-:W-:Y:S05]  /*11700*/  BRA `(.L_x_6261) ;  /* 0xffffffe800d87947 */ /* 0x000fea000383ffff */
.L_x_6208:
[----:B------:R-:W-:Y:S01]  /*11710*/  BSSY B1, `(.L_x_6262) ;  /* 0x0000006000017945 */ /* 0x000fe20003800000 */
[----:B------:R-:W-:-:S07]  /*11720*/  IMAD.MOV.U32 R15, RZ, RZ, -0x1 ;  /* 0xffffffffff0f7424 */ /* 0x000fce00078e00ff */
[----:B012---:R-:W-:Y:S05]  /*11730*/  WARPSYNC.COLLECTIVE R15, `(.L_x_6263) ;  /* 0x000000000f0c7348 */ /* 0x007fea0003c00000 */
[----:B------:R-:W-:Y:S02]  /*11740*/  ELECT P6, UR62, PT ;  /* 0x00000000003e782f */ /* 0x000fe400038c0000 */
[----:B------:R-:W-:Y:S01]  /*11750*/  MOV R14, UR62 ;  /* 0x0000003e000e7c02 */ /* 0x000fe20008000f00 */
[----:B012---:R-:W-:Y:S10]  /*11760*/  ENDCOLLECTIVE ;  /* 0x000000000000791b */ /* 0x007ff40003800000 */
.L_x_6263:
[----:B------:R-:W-:Y:S05]  /*11770*/  BSYNC B1 ;  /* 0x0000000000017941 */ /* 0x000fea0003800000 */
.L_x_6262:
[----:B------:R-:W-:Y:S05]  /*11780*/  BRA `(.L_x_6264) ;  /* 0xffffffe800d07947 */ /* 0x000fea000383ffff */
.L_x_6210:
[----:B-1----:R1:W2:Y:S02]  /*11790*/  SYNCS.PHASECHK.TRANS64.TRYWAIT P0, [R6+URZ], R5 ;  /* 0x00000005060075a7 */ /* 0x0022a4000800017f */
[----:B--2---:R-:W-:Y:S05]  /*117a0*/  @!P0 NANOSLEEP.SYNCS 0x989680 ;  /* 0x009896800000895d */ /* 0x004fea0003900000 */
[----:B------:R-:W2:Y:S02]  /*117b0*/  @!P0 SYNCS.PHASECHK.TRANS64 P0, [R6+URZ], R5 ;  /* 0x00000005060085a7 */ /* 0x000ea4000800007f */
[----:B--2---:R-:W-:Y:S05]  /*117c0*/  @!P0 BRA `(.L_x_6210) ;  /* 0xfffffffc00f08947 */ /* 0x004fea000383ffff */
[----:B------:R-:W-:Y:S05]  /*117d0*/  BRA `(.L_x_6265) ;  /* 0xffffffec000c7947 */ /* 0x000fea000383ffff */
.L_x_6211:
[----:B--2---:R2:W3:Y:S02]  /*117e0*/  SYNCS.PHASECHK.TRANS64.TRYWAIT P0, [R7+URZ], R2 ;  /* 0x00000002070075a7 */ /* 0x0044e4000800017f */
[----:B---3--:R-:W-:Y:S05]  /*117f0*/  @!P0 NANOSLEEP.SYNCS 0x989680 ;  /* 0x009896800000895d */ /* 0x008fea0003900000 */
[----:B------:R-:W3:Y:S02]  /*11800*/  @!P0 SYNCS.PHASECHK.TRANS64 P0, [R7+URZ], R2 ;  /* 0x00000002070085a7 */ /* 0x000ee4000800007f */
[----:B---3--:R-:W-:Y:S05]  /*11810*/  @!P0 BRA `(.L_x_6211) ;  /* 0xfffffffc00f08947 */ /* 0x008fea000383ffff */
[----:B------:R-:W-:Y:S05]  /*11820*/  BRA `(.L_x_6266) ;  /* 0xffffffec00007947 */ /* 0x000fea000383ffff */
.L_x_6213:
[----:B---3--:R3:W4:Y:S02]  /*11830*/  SYNCS.PHASECHK.TRANS64.TRYWAIT P0, [R4+URZ], R5 ;  /* 0x00000005040075a7 */ /* 0x008724000800017f */
[----:B----4-:R-:W-:Y:S05]  /*11840*/  @!P0 NANOSLEEP.SYNCS 0x989680 ;  /* 0x009896800000895d */ /* 0x010fea0003900000 */
[----:B------:R-:W4:Y:S02]  /*11850*/  @!P0 SYNCS.PHASECHK.TRANS64 P0, [R4+URZ], R5 ;  /* 0x00000005040085a7 */ /* 0x000f24000800007f */
[----:B----4-:R-:W-:Y:S05]  /*11860*/  @!P0 BRA `(.L_x_6213) ;  /* 0xfffffffc00f08947 */ /* 0x010fea000383ffff */
[----:B------:R-:W-:Y:S05]  /*11870*/  BRA `(.L_x_6267) ;  /* 0xffffffec00087947 */ /* 0x000fea000383ffff */
.L_x_6268:
        /* <DEDUP_REMOVED lines=16> */
.L_x_11954:


//--------------------- .text._ZN7cutlass13device_kernelIN5flash11enable_sm90INS1_16FlashAttnFwdSm90INS1_25CollectiveMainloopFwdSm90ILi2EN4cute5tupleIJNS5_1CILi1EEES8_S8_EEENS6_IJNS7_ILi64EEESA_SA_EEELi512ENS_10bfloat16_tEfNS_4arch4Sm90ELb1ELb0ELb0ELb1ELb0ELb1ELb0ELb0ELb0ELb0ELb0ELb0EEENS1_21CollectiveEpilogueFwdINS6_IJSA_NS7_ILi512EEESA_EEES9_SC_SE_Li256ELb1ELb0ELb0ELb0EEENS1_36VarlenDynamicPersistentTileSchedulerILi64ELi64ELi256ELi32ELb0ELb0ELb1ELb1ELb1ELb1EEEEEEEEEvNT_6ParamsE --------------------------
	.section	.text._ZN7cutlass13device_kernelIN5flash11enable_sm90INS1_16FlashAttnFwdSm90INS1_25CollectiveMainloopFwdSm90ILi2EN4cute5tupleIJNS5_1CILi1EEES8_S8_EEENS6_IJNS7_ILi64EEESA_SA_EEELi512ENS_10bfloat16_tEfNS_4arch4Sm90ELb1ELb0ELb0ELb1ELb0ELb1ELb0ELb0ELb0ELb0ELb0ELb0EEENS1_21CollectiveEpilogueFwdINS6_IJSA_NS7_ILi512EEESA_EEES9_SC_SE_Li256ELb1ELb0ELb0ELb0EEENS1_36VarlenDynamicPersistentTileSchedulerILi64ELi64ELi256ELi32ELb0ELb0ELb1ELb1ELb1ELb1EEEEEEEEEvNT_6ParamsE,"ax",@progbits
	.align	128
.text._ZN7cutlass13device_kernelIN5flash11enable_sm90INS1_16FlashAttnFwdSm90INS1_25CollectiveMainloopFwdSm90ILi2EN4cute5tupleIJNS5_1CILi1EEES8_S8_EEENS6_IJNS7_ILi64EEESA_SA_EEELi512ENS_10bfloat16_tEfNS_4arch4Sm90ELb1ELb0ELb0ELb1ELb0ELb1ELb0ELb0ELb0ELb0ELb0ELb0EEENS1_21CollectiveEpilogueFwdINS6_IJSA_NS7_ILi512EEESA_EEES9_SC_SE_Li256ELb1ELb0ELb0ELb0EEENS1_36VarlenDynamicPersistentTileSchedulerILi64ELi64ELi256ELi32ELb0ELb0ELb1ELb1ELb1ELb1EEEEEEEEEvNT_6ParamsE:
        .type           _ZN7cutlass13device_kernelIN5flash11enable_sm90INS1_16FlashAttnFwdSm90INS1_25CollectiveMainloopFwdSm90ILi2EN4cute5tupleIJNS5_1CILi1EEES8_S8_EEENS6_IJNS7_ILi64EEESA_SA_EEELi512ENS_10bfloat16_tEfNS_4arch4Sm90ELb1ELb0ELb0ELb1ELb0ELb1ELb0ELb0ELb0ELb0ELb0ELb0EEENS1_21CollectiveEpilogueFwdINS6_IJSA_NS7_ILi512EEESA_EEES9_SC_SE_Li256ELb1ELb0ELb0ELb0EEENS1_36VarlenDynamicPersistentTileSchedulerILi64ELi64ELi256ELi32ELb0ELb0ELb1ELb1ELb1ELb1EEEEEEEEEvNT_6ParamsE,@function
        .size           _ZN7cutlass13device_kernelIN5flash11enable_sm90INS1_16FlashAttnFwdSm90INS1_25CollectiveMainloopFwdSm90ILi2EN4cute5tupleIJNS5_1CILi1EEES8_S8_EEENS6_IJNS7_ILi64EEESA_SA_EEELi512ENS_10bfloat16_tEfNS_4arch4Sm90ELb1ELb0ELb0ELb1ELb0ELb1ELb0ELb0ELb0ELb0ELb0ELb0EEENS1_21CollectiveEpilogueFwdINS6_IJSA_NS7_ILi512EEESA_EEES9_SC_SE_Li256ELb1ELb0ELb0ELb0EEENS1_36VarlenDynamicPersistentTileSchedulerILi64ELi64ELi256ELi32ELb0ELb0ELb1ELb1ELb1ELb1EEEEEEEEEvNT_6ParamsE,(.L_x_11955 - _ZN7cutlass13device_kernelIN5flash11enable_sm90INS1_16FlashAttnFwdSm90INS1_25CollectiveMainloopFwdSm90ILi2EN4cute5tupleIJNS5_1CILi1EEES8_S8_EEENS6_IJNS7_ILi64EEESA_SA_EEELi512ENS_10bfloat16_tEfNS_4arch4Sm90ELb1ELb0ELb0ELb1ELb0ELb1ELb0ELb0ELb0ELb0ELb0ELb0EEENS1_21CollectiveEpilogueFwdINS6_IJSA_NS7_ILi512EEESA_EEES9_SC_SE_Li256ELb1ELb0ELb0ELb0EEENS1_36VarlenDynamicPersistentTileSchedulerILi64ELi64ELi256ELi32ELb0ELb0ELb1ELb1ELb1ELb1EEEEEEEEEvNT_6ParamsE)
        .other          _ZN7cutlass13device_kernelIN5flash11enable_sm90INS1_16FlashAttnFwdSm90INS1_25CollectiveMainloopFwdSm90ILi2EN4cute5tupleIJNS5_1CILi1EEES8_S8_EEENS6_IJNS7_ILi64EEESA_SA_EEELi512ENS_10bfloat16_tEfNS_4arch4Sm90ELb1ELb0ELb0ELb1ELb0ELb1ELb0ELb0ELb0ELb0ELb0ELb0EEENS1_21CollectiveEpilogueFwdINS6_IJSA_NS7_ILi512EEESA_EEES9_SC_SE_Li256ELb1ELb0ELb0ELb0EEENS1_36VarlenDynamicPersistentTileSchedulerILi64ELi64ELi256ELi32ELb0ELb0ELb1ELb1ELb1ELb1EEEEEEEEEvNT_6ParamsE,@"STO_CUDA_ENTRY STV_DEFAULT"
_ZN7cutlass13device_kernelIN5flash11enable_sm90INS1_16FlashAttnFwdSm90INS1_25CollectiveMainloopFwdSm90ILi2EN4cute5tupleIJNS5_1CILi1EEES8_S8_EEENS6_IJNS7_ILi64EEESA_SA_EEELi512ENS_10bfloat16_tEfNS_4arch4Sm90ELb1ELb0ELb0ELb1ELb0ELb1ELb0ELb0ELb0ELb0ELb0ELb0EEENS1_21CollectiveEpilogueFwdINS6_IJSA_NS7_ILi512EEESA_EEES9_SC_SE_Li256ELb1ELb0ELb0ELb0EEENS1_36VarlenDynamicPersistentTileSchedulerILi64ELi64ELi256ELi32ELb0ELb0ELb1ELb1ELb1ELb1EEEEEEEEEvNT_6ParamsE:
        /* <DEDUP_REMOVED lines=26> */
.L_x_6270:
[----:B------:R-:W-:Y:S05]  /*01a0*/  BSYNC B0 ;  /* 0x0000000000007941 */ /* 0x000fea0003800000 */
.L_x_6269:
        /* <DEDUP_REMOVED lines=37> */
.L_x_6271:
        /* <DEDUP_REMOVED lines=22> */
.L_x_6272:
        /* <DEDUP_REMOVED lines=18> */
.L_x_6273:
        /* <DEDUP_REMOVED lines=22> */
.L_x_6274:
        /* <DEDUP_REMOVED lines=22> */
.L_x_6275:
        /* <DEDUP_REMOVED lines=9> */
.L_x_6278:
        /* <DEDUP_REMOVED lines=25> */
[----:B------:R-:W-:Y:S02]  /*0b60*/  LEA.HI R0, R3, R220, RZ, 0x7 ;  /* 0x000000dc03007211 */ /* 0x000fe400078f38ff */
[----:B------:R-:W-:Y:S02]  /*0b70*/  LOP3.LUT R7, R6, 0xfffffff0, RZ, 0xc0, !PT ;  /* 0xfffffff006077812 */ /* 0x000fe400078ec0ff */
[----:B------:R-:W-:-:S03]  /*0b80*/  LOP3.LUT R5, R0, 0xffffff80, RZ, 0xc0, !PT ;  /* 0xffffff8000057812 */ /* 0x000fc600078ec0ff */
[C---:B------:R-:W-:Y:S01]  /*0b90*/  IMAD.IADD R10, R220.reuse, 0x1, -R7 ;  /* 0x00000001dc0a7824 */ /* 0x040fe200078e0a07 */
[----:B------:R-:W-:Y:S01]  /*0ba0*/  LEA.HI R4, R3, R220, RZ, 0x5 ;  /* 0x000000dc03047211 */ /* 0x000fe200078f28ff */
[----:B------:R-:W-:Y:S01]  /*0bb0*/  IMAD.IADD R5, R220, 0x1, -R5 ;  /* 0x00000001dc057824 */ /* 0x000fe200078e0a05 */
[----:B------:R-:W-:Y:S02]  /*0bc0*/  SHF.R.S32.HI R13, RZ, 0x4, R6 ;  /* 0x00000004ff0d7819 */ /* 0x000fe40000011406 */
[----:B------:R-:W-:Y:S02]  /*0bd0*/  SHF.R.S32.HI R7, RZ, 0x1f, R10 ;  /* 0x0000001fff077819 */ /* 0x000fe4000001140a */
[--C-:B------:R-:W-:Y:S02]  /*0be0*/  SHF.R.S32.HI R200, RZ, 0x5, R4.reuse ;  /* 0x00000005ffc87819 */ /* 0x100fe40000011404 */
[----:B------:R-:W-:Y:S02]  /*0bf0*/  SHF.R.S32.HI R11, RZ, 0x1f, R4 ;  /* 0x0000001fff0b7819 */ /* 0x000fe40000011404 */
[----:B------:R-:W-:-:S02]  /*0c00*/  SHF.R.S32.HI R4, RZ, 0x1f, R5 ;  /* 0x0000001fff047819 */ /* 0x000fc40000011405 */
[----:B------:R-:W-:Y:S02]  /*0c10*/  LEA.HI R9, R7, R10, RZ, 0x3 ;  /* 0x0000000a07097211 */ /* 0x000fe400078f18ff */
[----:B------:R-:W-:Y:S02]  /*0c20*/  LEA.HI R8, R6, R13, RZ, 0x1 ;  /* 0x0000000d06087211 */ /* 0x000fe400078f08ff */
[----:B------:R-:W-:Y:S02]  /*0c30*/  LEA.HI R6, R4, R5, RZ, 0x2 ;  /* 0x0000000504067211 */ /* 0x000fe400078f10ff */
[----:B------:R-:W-:Y:S02]  /*0c40*/  LEA.HI R14, R11, R200, RZ, 0x2 ;  /* 0x000000c80b0e7211 */ /* 0x000fe400078f10ff */
[----:B------:R-:W-:Y:S02]  /*0c50*/  LOP3.LUT R11, R9, 0xfffffff8, RZ, 0xc0, !PT ;  /* 0xfffffff8090b7812 */ /* 0x000fe400078ec0ff */
[----:B------:R-:W-:-:S02]  /*0c60*/  LOP3.LUT R12, R8, 0x1ffffffe, RZ, 0xc0, !PT ;  /* 0x1ffffffe080c7812 */ /* 0x000fc400078ec0ff */
[----:B------:R-:W-:Y:S02]  /*0c70*/  SHF.R.S32.HI R211, RZ, 0x7, R0 ;  /* 0x00000007ffd37819 */ /* 0x000fe40000011400 */
[--C-:B------:R-:W-:Y:S02]  /*0c80*/  SHF.R.S32.HI R7, RZ, 0x2, R6.reuse ;  /* 0x00000002ff077819 */ /* 0x100fe40000011406 */
[----:B------:R-:W-:Y:S01]  /*0c90*/  SHF.R.S32.HI R8, RZ, 0x1f, R6 ;  /* 0x0000001fff087819 */ /* 0x000fe20000011406 */
[----:B------:R-:W-:Y:S01]  /*0ca0*/  IMAD.IADD R11, R10, 0x1, -R11 ;  /* 0x000000010a0b7824 */ /* 0x000fe200078e0a0b */
[----:B------:R-:W-:Y:S02]  /*0cb0*/  LOP3.LUT R15, R14, 0x3ffffc, RZ, 0xc0, !PT ;  /* 0x003ffffc0e0f7812 */ /* 0x000fe400078ec0ff */
[----:B------:R-:W-:Y:S01]  /*0cc0*/  LOP3.LUT R6, R6, 0x7ffffffc, RZ, 0xc0, !PT ;  /* 0x7ffffffc06067812 */ /* 0x000fe200078ec0ff */
[----:B------:R-:W-:Y:S01]  /*0cd0*/  IMAD R14, R211, 0x100, R10 ;  /* 0x00000100d30e7824 */ /* 0x000fe200078e020a */
[----:B------:R-:W-:Y:S01]  /*0ce0*/  LEA.HI R8, R8, R7, RZ, 0x3 ;  /* 0x0000000708087211 */ /* 0x000fe200078f18ff */
[----:B------:R-:W-:Y:S01]  /*0cf0*/  IMAD.IADD R12, R13, 0x1, -R12 ;  /* 0x000000010d0c7824 */ /* 0x000fe200078e0a0c */
[----:B------:R-:W-:Y:S01]  /*0d00*/  IADD3 R15, R200, -R15, RZ ;  /* 0x8000000fc80f7210 */ /* 0x000fe20007ffe0ff */
[----:B------:R-:W-:Y:S01]  /*0d10*/  IMAD.SHL.U32 R10, R11, 0x40, RZ ;  /* 0x000000400b0a7824 */ /* 0x000fe200078e00ff */
[----:B------:R-:W-:-:S02]  /*0d20*/  LEA.HI R4, R4, R5, RZ, 0x5 ;  /* 0x0000000504047211 */ /* 0x000fc400078f28ff */
[----:B------:R-:W-:Y:S02]  /*0d30*/  IADD3 R6, R5, -R6, RZ ;  /* 0x8000000605067210 */ /* 0x000fe40007ffe0ff */
[----:B------:R-:W-:Y:S02]  /*0d40*/  LEA.HI R5, R3, R220, RZ, 0x2 ;  /* 0x000000dc03057211 */ /* 0x000fe400078f10ff */
[----:B------:R-:W-:Y:S01]  /*0d50*/  LOP3.LUT R8, R8, 0xfffffff8, RZ, 0xc0, !PT ;  /* 0xfffffff808087812 */ /* 0x000fe200078ec0ff */
[----:B------:R-:W-:Y:S01]  /*0d60*/  IMAD R14, R15, 0x10, R14 ;  /* 0x000000100f0e7824 */ /* 0x000fe200078e020e */
[----:B------:R-:W-:Y:S01]  /*0d70*/  SHF.R.S32.HI R23, RZ, 0x2, R5 ;  /* 0x00000002ff177819 */ /* 0x000fe20000011405 */
[----:B------:R-:W-:Y:S01]  /*0d80*/  IMAD.SHL.U32 R13, R12, 0x8, RZ ;  /* 0x000000080c0d7824 */ /* 0x000fe200078e00ff */
[----:B------:R-:W-:Y:S01]  /*0d90*/  LOP3.LUT R10, R10, 0x1c0, RZ, 0xc0, !PT ;  /* 0x000001c00a0a7812 */ /* 0x000fe200078ec0ff */
[----:B------:R-:W-:Y:S01]  /*0da0*/  IMAD.SHL.U32 R9, R9, 0x40, RZ ;  /* 0x0000004009097824 */ /* 0x000fe200078e00ff */
[----:B------:R-:W-:Y:S01]  /*0db0*/  SHF.R.S32.HI R4, RZ, 0x5, R4 ;  /* 0x00000005ff047819 */ /* 0x000fe20000011404 */
[----:B------:R-:W-:Y:S01]  /*0dc0*/  IMAD.IADD R7, R7, 0x1, -R8 ;  /* 0x0000000107077824 */ /* 0x000fe200078e0a08 */
[----:B------:R-:W-:Y:S01]  /*0dd0*/  IADD3 R221, R23, 0x20, RZ ;  /* 0x0000002017dd7810 */ /* 0x000fe20007ffe0ff */
[--C-:B------:R-:W-:Y:S01]  /*0de0*/  IMAD.U32 R219, R14, 0x40, R13.reuse ;  /* 0x000000400edb7824 */ /* 0x100fe200078e000d */
[----:B------:R-:W-:Y:S01]  /*0df0*/  LOP3.LUT R13, R10, 0x8, R13, 0xf8, !PT ;  /* 0x000000080a0d7812 */ /* 0x000fe200078ef80d */
[----:B------:R-:W-:Y:S01]  /*0e00*/  IMAD R190, R4, 0x10, R7 ;  /* 0x0000001004be7824 */ /* 0x000fe200078e0207 */
[----:B------:R-:W-:-:S02]  /*0e10*/  SHF.R.U32.HI R10, RZ, 0x3, R10 ;  /* 0x00000003ff0a7819 */ /* 0x000fc4000001160a */
[----:B------:R-:W-:Y:S02]  /*0e20*/  LOP3.LUT R9, R9, 0x7ffffe00, RZ, 0xc0, !PT ;  /* 0x7ffffe0009097812 */ /* 0x000fe400078ec0ff */
[----:B------:R-:W-:Y:S02]  /*0e30*/  LEA.HI R4, R3, R220, RZ, 0x3 ;  /* 0x000000dc03047211 */ /* 0x000fe400078f18ff */
[----:B------:R-:W-:Y:S02]  /*0e40*/  LOP3.LUT R7, R5, 0xfffffffc, RZ, 0xc0, !PT ;  /* 0xfffffffc05077812 */ /* 0x000fe400078ec0ff */
[----:B------:R-:W-:Y:S01]  /*0e50*/  SHF.R.S32.HI R8, RZ, 0x1f, R221 ;  /* 0x0000001fff087819 */ /* 0x000fe200000114dd */
[----:B------:R-:W-:Y:S01]  /*0e60*/  IMAD R9, R200, 0x400, R9 ;  /* 0x00000400c8097824 */ /* 0x000fe200078e0209 */
[----:B------:R-:W-:Y:S01]  /*0e70*/  LOP3.LUT R10, R13, R10, RZ, 0x3c, !PT ;  /* 0x0000000a0d0a7212 */ /* 0x000fe200078e3cff */
[----:B------:R-:W-:Y:S01]  /*0e80*/  IMAD.IADD R210, R220, 0x1, -R7 ;  /* 0x00000001dcd27824 */ /* 0x000fe200078e0a07 */
[----:B------:R-:W-:Y:S01]  /*0e90*/  LOP3.LUT R3, R4, 0x1ffffff8, RZ, 0xc0, !PT ;  /* 0x1ffffff804037812 */ /* 0x000fe200078ec0ff */
[----:B------:R-:W-:Y:S01]  /*0ea0*/  IMAD.SHL.U32 R217, R221, 0x40, RZ ;  /* 0x00000040ddd97824 */ /* 0x000fe200078e00ff */
[----:B------:R-:W-:Y:S01]  /*0eb0*/  LEA.HI R8, R8, R221, RZ, 0x3 ;  /* 0x000000dd08087211 */ /* 0x000fe200078f18ff */
[----:B------:R-:W-:Y:S01]  /*0ec0*/  IMAD.IADD R9, R9, 0x1, R10 ;  /* 0x0000000109097824 */ /* 0x000fe200078e020a */
[----:B------:R-:W-:Y:S01]  /*0ed0*/  R2P PR, R11, 0x6 ;  /* 0x000000060b007804 */ /* 0x000fe20000000000 */
[----:B------:R-:W-:Y:S01]  /*0ee0*/  IMAD.IADD R3, R220, 0x1, -R3 ;  /* 0x00000001dc037824 */ /* 0x000fe200078e0a03 */
[----:B------:R-:W-:Y:S01]  /*0ef0*/  SHF.R.S32.HI R202, RZ, 0x3, R4 ;  /* 0x00000003ffca7819 */ /* 0x000fe20000011404 */
[----:B------:R-:W-:Y:S01]  /*0f00*/  IMAD.SHL.U32 R8, R8, 0x40, RZ ;  /* 0x0000004008087824 */ /* 0x000fe200078e00ff */
[----:B------:R-:W-:Y:S01]  /*0f10*/  SHF.R.S32.HI R4, RZ, 0x1f, R5 ;  /* 0x0000001fff047819 */ /* 0x000fe20000011405 */
[----:B------:R-:W-:Y:S01]  /*0f20*/  IMAD R196, R9, 0x2, R2 ;  /* 0x0000000209c47824 */ /* 0x000fe200078e0202 */
[----:B------:R-:W-:-:S02]  /*0f30*/  LEA.HI R0, R0, R211, RZ, 0x1 ;  /* 0x000000d300007211 */ /* 0x000fc400078f08ff */
[----:B------:R-:W-:Y:S01]  /*0f40*/  LOP3.LUT R217, R217, 0x1c0, RZ, 0xc0, !PT ;  /* 0x000001c0d9d97812 */ /* 0x000fe200078ec0ff */
[----:B------:R-:W-:Y:S01]  /*0f50*/  IMAD.MOV.U32 R198, RZ, RZ, 0x20 ;  /* 0x00000020ffc67424 */ /* 0x000fe200078e00ff */
[----:B------:R-:W-:Y:S01]  /*0f60*/  LEA.HI R4, R4, R23, RZ, 0x3 ;  /* 0x0000001704047211 */ /* 0x000fe200078f18ff */
[----:B------:R-:W-:Y:S01]  /*0f70*/  IMAD.SHL.U32 R193, R3, 0x8, RZ ;  /* 0x0000000803c17824 */ /* 0x000fe200078e00ff */
[----:B------:R-:W-:Y:S01]  /*0f80*/  LOP3.LUT R0, R0, 0xfffffe, RZ, 0xc0, !PT ;  /* 0x00fffffe00007812 */ /* 0x000fe200078ec0ff */
[----:B------:R-:W-:Y:S01]  /*0f90*/  VIADD R199, R196, 0x26800 ;  /* 0x00026800c4c77836 */ /* 0x000fe20000000000 */
[----:B------:R-:W-:Y:S02]  /*0fa0*/  SHF.R.U32.HI R222, RZ, 0x3, R217 ;  /* 0x00000003ffde7819 */ /* 0x000fe400000116d9 */
[----:B------:R-:W-:Y:S02]  /*0fb0*/  LOP3.LUT R218, R8, 0xfffffe00, RZ, 0xc0, !PT ;  /* 0xfffffe0008da7812 */ /* 0x000fe400078ec0ff */
[----:B------:R-:W-:Y:S01]  /*0fc0*/  SEL R198, R198, 0xffffffe0, !P1 ;  /* 0xffffffe0c6c67807 */ /* 0x000fe20004800000 */
[----:B------:R-:W-:Y:S01]  /*0fd0*/  IMAD.IADD R0, R211, 0x1, -R0 ;  /* 0x00000001d3007824 */ /* 0x000fe200078e0a00 */
[----:B------:R-:W-:-:S02]  /*0fe0*/  LOP3.LUT R4, R4, 0xfffffff8, RZ, 0xc0, !PT ;  /* 0xfffffff804047812 */ /* 0x000fc400078ec0ff */
[----:B------:R-:W-:Y:S01]  /*0ff0*/  IADD3 R197, R196, 0x26840, RZ ;  /* 0x00026840c4c57810 */ /* 0x000fe20007ffe0ff */
[C---:B------:R-:W-:Y:S01]  /*1000*/  @P2 VIADD R197, R199.reuse, 0xffffffc0 ;  /* 0xffffffc0c7c52836 */ /* 0x040fe20000000000 */
[----:B------:R-:W-:Y:S01]  /*1010*/  CS2R R18, SRZ ;  /* 0x0000000000127805 */ /* 0x000fe2000001ff00 */
[----:B------:R-:W-:Y:S01]  /*1020*/  IMAD.IADD R199, R199, 0x1, R198 ;  /* 0x00000001c7c77824 */ /* 0x000fe200078e02c6 */
[----:B------:R-:W-:Y:S01]  /*1030*/  SHF.R.S32.HI R215, RZ, 0x1f, R23 ;  /* 0x0000001fffd77819 */ /* 0x000fe20000011417 */
[----:B------:R-:W-:Y:S02]  /*1040*/  IMAD.MOV.U32 R207, RZ, RZ, RZ ;  /* 0x000000ffffcf7224 */ /* 0x000fe400078e00ff */
[----:B------:R-:W-:Y:S02]  /*1050*/  IMAD.MOV.U32 R22, RZ, RZ, RZ ;  /* 0x000000ffff167224 */ /* 0x000fe400078e00ff */
[----:B------:R-:W-:Y:S02]  /*1060*/  IMAD.MOV.U32 R189, RZ, RZ, RZ ;  /* 0x000000ffffbd7224 */ /* 0x000fe400078e00ff */
[----:B------:R-:W-:-:S02]  /*1070*/  IMAD.IADD R191, R23, 0x1, -R4 ;  /* 0x0000000117bf7824 */ /* 0x000fc400078e0a04 */
[----:B------:R-:W-:Y:S02]  /*1080*/  IMAD.SHL.U32 R195, R0, 0x100, RZ ;  /* 0x0000010000c37824 */ /* 0x000fe400078e00ff */
[----:B------:R-:W-:Y:S02]  /*1090*/  IMAD.SHL.U32 R192, R6, 0x2, RZ ;  /* 0x0000000206c07824 */ /* 0x000fe400078e00ff */
[----:B------:R-:W-:Y:S01]  /*10a0*/  IMAD.IADD R198, R198, 0x1, R197 ;  /* 0x00000001c6c67824 */ /* 0x000fe200078e02c5 */
[----:B--2---:R-:W-:Y:S01]  /*10b0*/  LOP3.LUT R188, R16, 0x1, RZ, 0xfc, !PT ;  /* 0x0000000110bc7812 */ /* 0x004fe200078efcff */
[----:B------:R-:W-:-:S05]  /*10c0*/  IMAD.SHL.U32 R16, R210, 0x8, RZ ;  /* 0x00000008d2107824 */ /* 0x000fca00078e00ff */
[----:B------:R-:W-:-:S04]  /*10d0*/  LOP3.LUT R3, R217, 0x38, R16, 0xf8, !PT ;  /* 0x00000038d9037812 */ /* 0x000fc800078ef810 */
[----:B------:R-:W-:Y:S02]  /*10e0*/  LOP3.LUT R3, R218, R3, R222, 0xf6, !PT ;  /* 0x00000003da037212 */ /* 0x000fe400078ef6de */
[----:B------:R-:W-:-:S03]  /*10f0*/  SHF.R.S32.HI R17, RZ, 0x1f, R16 ;  /* 0x0000001fff117819 */ /* 0x000fc60000011410 */
[----:B------:R-:W-:-:S07]  /*1100*/  IMAD R216, R3, 0x2, R2 ;  /* 0x0000000203d87824 */ /* 0x000fce00078e0202 */
.L_x_6425:
[----:B0----5:R-:W0:Y:S01]  /*1110*/  LDC.64 R4, c[0x0][0xc60] ;  /* 0x00031800ff047b82 */ /* 0x021e220000000a00 */
[----:B------:R-:W-:Y:S01]  /*1120*/  ULDC.64 UR4, c[0x0][0xa28] ;  /* 0x00028a0000047ab9 */ /* 0x000fe20000000a00 */
[----:B------:R-:W-:Y:S01]  /*1130*/  ULDC.64 UR8, c[0x0][0xa18] ;  /* 0x0002860000087ab9 */ /* 0x000fe20000000a00 */
[----:B------:R-:W-:Y:S01]  /*1140*/  ULDC.64 UR6, c[0x0][0xa08] ;  /* 0x0002820000067ab9 */ /* 0x000fe20000000a00 */
[----:B0-----:R-:W-:-:S05]  /*1150*/  IMAD.WIDE R4, R187, 0x4, R4 ;  /* 0x00000004bb047825 */ /* 0x001fca00078e0204 */
[----:B------:R-:W2:Y:S01]  /*1160*/  LDG.E R206, desc[UR40][R4.64] ;  /* 0x0000002804ce7981 */ /* 0x000ea2000c1e1900 */
[----:B------:R-:W-:Y:S01]  /*1170*/  ISETP.NE.U32.AND P2, PT, RZ, UR4, PT ;  /* 0x00000004ff007c0c */ /* 0x000fe2000bf45070 */
[----:B------:R-:W-:Y:S01]  /*1180*/  IMAD.MOV.U32 R3, RZ, RZ, RZ ;  /* 0x000000ffff037224 */ /* 0x000fe200078e00ff */
[----:B------:R-:W-:Y:S02]  /*1190*/  ISETP.NE.U32.AND P1, PT, RZ, UR8, PT ;  /* 0x00000008ff007c0c */ /* 0x000fe4000bf25070 */
[----:B------:R-:W-:Y:S02]  /*11a0*/  ISETP.NE.AND.EX P2, PT, RZ, UR5, PT, P2 ;  /* 0x00000005ff007c0c */ /* 0x000fe4000bf45320 */
[----:B------:R-:W-:Y:S02]  /*11b0*/  ISETP.NE.AND.EX P1, PT, RZ, UR9, PT, P1 ;  /* 0x00000009ff007c0c */ /* 0x000fe4000bf25310 */
[----:B------:R-:W-:Y:S02]  /*11c0*/  ISETP.NE.U32.AND P0, PT, RZ, UR6, PT ;  /* 0x00000006ff007c0c */ /* 0x000fe4000bf05070 */
[----:B------:R-:W-:-:S02]  /*11d0*/  MOV R27, RZ ;  /* 0x000000ff001b7202 */ /* 0x000fc40000000f00 */
        /* <DEDUP_REMOVED lines=9> */
[----:B-1--4-:R-:W-:Y:S01]  /*1270*/  @P1 IADD3 R6, P2, R204, UR8, RZ ;  /* 0x00000008cc061c10 */ /* 0x012fe2000ff5e0ff */
        /* <DEDUP_REMOVED lines=19> */
[----:B0--3--:R-:W-:Y:S06]  /*13b0*/  @P1 BRA `(.L_x_6280) ;  /* 0x0000000000241947 */ /* 0x009fec0003800000 */
        /* <DEDUP_REMOVED lines=9> */
.L_x_6280:
[----:B------:R-:W-:Y:S02]  /*1450*/  IMAD.U32 R32, RZ, RZ, UR5 ;  /* 0x00000005ff207e24 */ /* 0x000fe4000f8e00ff */
[----:B------:R-:W-:Y:S01]  /*1460*/  IMAD.U32 R24, RZ, RZ, UR4 ;  /* 0x00000004ff187e24 */ /* 0x000fe2000f8e00ff */
[----:B------:R-:W-:Y:S06]  /*1470*/  @!P2 BRA `(.L_x_6281) ;  /* 0x000000000010a947 */ /* 0x000fec0003800000 */
[----:B------:R-:W-:-:S04]  /*1480*/  IADD3 R4, P0, R204, UR8, RZ ;  /* 0x00000008cc047c10 */ /* 0x000fc8000ff1e0ff */
[----:B------:R-:W-:-:S05]  /*1490*/  IADD3.X R5, R205, UR9, RZ, P0, !PT ;  /* 0x00000009cd057c10 */ /* 0x000fca00087fe4ff */
[----:B------:R0:W5:Y:S01]  /*14a0*/  LDG.E R24, desc[UR40][R4.64] ;  /* 0x0000002804187981 */ /* 0x000162000c1e1900 */
[----:B------:R-:W-:Y:S05]  /*14b0*/  BRA `(.L_x_6282) ;  /* 0x0000000000107947 */ /* 0x000fea0003800000 */
.L_x_6281:
[----:B------:R-:W-:Y:S05]  /*14c0*/  @!P0 BRA `(.L_x_6282) ;  /* 0x00000000000c8947 */ /* 0x000fea0003800000 */
[----:B------:R-:W2:Y:S04]  /*14d0*/  LDG.E R5, desc[UR40][R8.64] ;  /* 0x0000002808057981 */ /* 0x000ea8000c1e1900 */
[----:B------:R-:W2:Y:S02]  /*14e0*/  LDG.E R24, desc[UR40][R8.64+0x4] ;  /* 0x0000042808187981 */ /* 0x000ea4000c1e1900 */
[----:B--2---:R-:W-:-:S07]  /*14f0*/  IMAD.IADD R24, R24, 0x1, -R5 ;  /* 0x0000000118187824 */ /* 0x004fce00078e0a05 */
.L_x_6282:
        /* <DEDUP_REMOVED lines=9> */
[----:B------:R-:W-:Y:S01]  /*1590*/  LEA R3, R185, 0x7f, 0x6 ;  /* 0x0000007fb9037811 */ /* 0x000fe200078e30ff */
[----:B------:R-:W-:Y:S01]  /*15a0*/  IMAD.MOV R46, RZ, RZ, -R11 ;  /* 0x000000ffff2e7224 */ /* 0x000fe200078e0a0b */
[----:B------:R-:W-:Y:S02]  /*15b0*/  ISETP.NE.U32.AND P1, PT, RZ, UR4, PT ;  /* 0x00000004ff007c0c */ /* 0x000fe4000bf25070 */
[----:B------:R-:W-:Y:S02]  /*15c0*/  MOV R33, R24 ;  /* 0x0000001800217202 */ /* 0x000fe40000000f00 */
        /* <DEDUP_REMOVED lines=28> */
[----:B------:R-:W-:Y:S01]  /*1790*/  IADD3 R0, R2, 0x22400, RZ ;  /* 0x0002240002007810 */ /* 0x000fe20007ffe0ff */
[----:B------:R-:W-:Y:S03]  /*17a0*/  BSSY B6, `(.L_x_6284) ;  /* 0x0000013000067945 */ /* 0x000fe60003800000 */
        /* <DEDUP_REMOVED lines=10> */
[----:B------:R-:W-:Y:S01]  /*1850*/  MOV R13, RZ ;  /* 0x000000ff000d7202 */ /* 0x000fe20000000f00 */
[----:B------:R-:W-:Y:S02]  /*1860*/  IMAD.U32 R6, RZ, RZ, UR4 ;  /* 0x00000004ff067e24 */ /* 0x000fe4000f8e00ff */
[----:B------:R-:W-:-:S02]  /*1870*/  IMAD.U32 R7, RZ, RZ, UR5 ;  /* 0x00000005ff077e24 */ /* 0x000fc4000f8e00ff */
[----:B------:R-:W-:Y:S02]  /*1880*/  IMAD.U32 R11, RZ, RZ, UR7 ;  /* 0x00000007ff0b7e24 */ /* 0x000fe4000f8e00ff */
[----:B------:R-:W-:Y:S02]  /*1890*/  IMAD.MOV.U32 R8, RZ, RZ, 0x70 ;  /* 0x00000070ff087424 */ /* 0x000fe400078e00ff */
[----:B0-----:R-:W-:-:S07]  /*18a0*/  IMAD.MOV.U32 R12, RZ, RZ, 0x1 ;  /* 0x00000001ff0c7424 */ /* 0x001fce00078e00ff */
[----:B------:R-:W-:-:S07]  /*18b0*/  LEPC R20, `(.L_x_6285) ;  /* 0x000000001014794e */ /* 0x000fce0000000000 */
[----:B-1---5:R-:W-:Y:S05]  /*18c0*/  CALL.ABS.NOINC R14 ;  /* 0x000000000e007343 */ /* 0x022fea0003c00000 */
.L_x_6285:
[----:B------:R-:W-:Y:S05]  /*18d0*/  BSYNC B6 ;  /* 0x0000000000067941 */ /* 0x000fea0003800000 */
.L_x_6284:
        /* <DEDUP_REMOVED lines=20> */
.L_x_6287:
[----:B------:R-:W-:Y:S05]  /*1a20*/  BSYNC B6 ;  /* 0x0000000000067941 */ /* 0x000fea0003800000 */
.L_x_6286:
        /* <DEDUP_REMOVED lines=8> */
[----:B------:R-:W2:Y:S06]  /*1ab0*/  LDC.64 R54, c[0x0][0x3d8] ;  /* 0x0000f600ff367b82 */ /* 0x000eac0000000a00 */
[----:B------:R-:W-:Y:S02]  /*1ac0*/  @P0 IADD3 R4, P1, R204, UR4, RZ ;  /* 0x00000004cc040c10 */ /* 0x000fe4000ff3e0ff */
[----:B------:R-:W3:Y:S02]  /*1ad0*/  LDC R27, c[0x0][0x3d4] ;  /* 0x0000f500ff1b7b82 */ /* 0x000ee40000000800 */
[----:B------:R-:W-:Y:S01]  /*1ae0*/  @P0 IADD3.X R5, R205, UR5, RZ, P1, !PT ;  /* 0x00000005cd050c10 */ /* 0x000fe20008ffe4ff */
[----:B------:R-:W-:-:S04]  /*1af0*/  ULDC.64 UR4, c[0x0][0x2f8] ;  /* 0x0000be0000047ab9 */ /* 0x000fc80000000a00 */
[----:B------:R4:W3:Y:S01]  /*1b00*/  @P0 LDG.E R25, desc[UR40][R4.64] ;  /* 0x0000002804190981 */ /* 0x0008e2000c1e1900 */
[----:B0-----:R-:W-:Y:S01]  /*1b10*/  ISETP.NE.AND P0, PT, R0, 0x1, PT ;  /* 0x000000010000780c */ /* 0x001fe20003f05270 */
[----:B------:R-:W0:Y:S01]  /*1b20*/  LDC.64 R42, c[0x0][0x3e8] ;  /* 0x0000fa00ff2a7b82 */ /* 0x000e220000000a00 */
[----:B------:R-:W-:Y:S01]  /*1b30*/  SHF.R.S32.HI R14, RZ, 0x1f, R44 ;  /* 0x0000001fff0e7819 */ /* 0x000fe2000001142c */
[----:B------:R-:W-:Y:S01]  /*1b40*/  IMAD.SHL.U32 R38, R210, 0x4, RZ ;  /* 0x00000004d2267824 */ /* 0x000fe200078e00ff */
[----:B------:R-:W0:Y:S01]  /*1b50*/  S2R R26, SR_TID.X ;  /* 0x00000000001a7919 */ /* 0x000e220000002100 */
[-C--:B-1----:R-:W-:Y:S01]  /*1b60*/  IMAD.WIDE.U32 R48, R23, R28.reuse, R16 ;  /* 0x0000001c17307225 */ /* 0x082fe200078e0010 */
[----:B------:R-:W-:Y:S02]  /*1b70*/  SHF.L.U64.HI R50, R28, 0x6, R29 ;  /* 0x000000061c327819 */ /* 0x000fe4000001021d */
[----:B------:R-:W-:Y:S01]  /*1b80*/  SHF.R.S32.HI R39, RZ, 0x1f, R38 ;  /* 0x0000001fff277819 */ /* 0x000fe20000011426 */
[-C--:B------:R-:W-:Y:S01]  /*1b90*/  IMAD R3, R14, R28.reuse, RZ ;  /* 0x0000001c0e037224 */ /* 0x080fe200078e02ff */
[----:B--2---:R-:W-:Y:S01]  /*1ba0*/  SHF.L.U64.HI R52, R54, 0x6, R55 ;  /* 0x0000000636347819 */ /* 0x004fe20000010237 */
[C---:B----4-:R-:W-:Y:S01]  /*1bb0*/  IMAD.WIDE.U32 R4, R44.reuse, R28, RZ ;  /* 0x0000001c2c047225 */ /* 0x050fe200078e00ff */
[----:B------:R-:W1:Y:S03]  /*1bc0*/  LDC R61, c[0x0][0x3d4] ;  /* 0x0000f500ff3d7b82 */ /* 0x000e660000000800 */
[----:B------:R-:W-:Y:S01]  /*1bd0*/  IMAD R3, R44, R29, R3 ;  /* 0x0000001d2c037224 */ /* 0x000fe200078e0203 */
[----:B---3--:R-:W-:Y:S01]  /*1be0*/  ISETP.GE.AND P2, PT, R16, R27, PT ;  /* 0x0000001b1000720c */ /* 0x008fe20003f46270 */
[----:B------:R-:W-:-:S02]  /*1bf0*/  IMAD.SHL.U32 R58, R191, 0x40, RZ ;  /* 0x00000040bf3a7824 */ /* 0x000fc400078e00ff */
[----:B------:R-:W-:Y:S01]  /*1c00*/  IMAD.IADD R5, R5, 0x1, R3 ;  /* 0x0000000105057824 */ /* 0x000fe200078e0203 */
[----:B------:R-:W2:Y:S01]  /*1c10*/  @P0 LDC R7, c[0x0][0x42c] ;  /* 0x00010b00ff070b82 */ /* 0x000ea20000000800 */
[----:B------:R-:W-:Y:S01]  /*1c20*/  SEL R13, R27, RZ, P2 ;  /* 0x000000ff1b0d7207 */ /* 0x000fe20001000000 */
[----:B------:R-:W-:Y:S01]  /*1c30*/  IMAD.SHL.U32 R51, R28, 0x40, RZ ;  /* 0x000000401c337824 */ /* 0x000fe200078e00ff */
[----:B------:R-:W-:Y:S01]  /*1c40*/  LOP3.LUT R58, R58, 0x1c0, RZ, 0xc0, !PT ;  /* 0x000001c03a3a7812 */ /* 0x000fe200078ec0ff */
[----:B------:R-:W-:Y:S01]  /*1c50*/  VIADD R80, R16, 0x20 ;  /* 0x0000002010507836 */ /* 0x000fe20000000000 */
[----:B0-----:R-:W-:Y:S01]  /*1c60*/  SHF.L.U64.HI R53, R42, 0x6, R43 ;  /* 0x000000062a357819 */ /* 0x001fe2000001022b */
[----:B------:R-:W-:Y:S01]  /*1c70*/  IMAD.IADD R13, R16, 0x1, R13 ;  /* 0x00000001100d7824 */ /* 0x000fe200078e020d */
[----:B------:R-:W-:Y:S01]  /*1c80*/  SHF.R.U32.HI R60, RZ, 0x3, R58 ;  /* 0x00000003ff3c7819 */ /* 0x000fe2000001163a */
[----:B------:R-:W0:Y:S01]  /*1c90*/  @P0 LDC R9, c[0x0][0x430] ;  /* 0x00010c00ff090b82 */ /* 0x000e220000000800 */
[----:B------:R-:W-:Y:S01]  /*1ca0*/  IMAD.WIDE.U32 R10, R23, R42, R16 ;  /* 0x0000002a170a7225 */ /* 0x000fe200078e0010 */
[----:B------:R-:W-:-:S02]  /*1cb0*/  P2R R72, PR, RZ, 0x4 ;  /* 0x00000004ff487803 */ /* 0x000fc40000000000 */
[----:B------:R-:W-:Y:S01]  /*1cc0*/  SHF.R.S32.HI R12, RZ, 0x1f, R13 ;  /* 0x0000001fff0c7819 */ /* 0x000fe2000001140d */
[----:B------:R-:W-:-:S03]  /*1cd0*/  IMAD.SHL.U32 R62, R27, 0x2, RZ ;  /* 0x000000021b3e7824 */ /* 0x000fc600078e00ff */
[----:B------:R-:W3:Y:S01]  /*1ce0*/  LDC R63, c[0x0][0x2e4] ;  /* 0x0000b900ff3f7b82 */ /* 0x000ee20000000800 */
[----:B------:R-:W-:-:S04]  /*1cf0*/  SHF.R.U32.HI R26, RZ, 0x7, R26 ;  /* 0x00000007ff1a7819 */ /* 0x000fc8000001161a */
[----:B------:R-:W-:Y:S01]  /*1d00*/  IADD3 R59, R26, 0x8, RZ ;  /* 0x000000081a3b7810 */ /* 0x000fe20007ffe0ff */
[----:B--2---:R-:W-:-:S05]  /*1d10*/  @P0 IMAD.HI.U32 R0, R186, R7, RZ ;  /* 0x00000007ba000227 */ /* 0x004fca00078e00ff */
[----:B0-----:R-:W-:Y:S02]  /*1d20*/  @P0 SHF.R.U32.HI R186, RZ, R9, R0 ;  /* 0x00000009ffba0219 */ /* 0x001fe40000011600 */
[----:B------:R-:W-:Y:S02]  /*1d30*/  ISETP.NE.U32.AND P0, PT, RZ, UR8, PT ;  /* 0x00000008ff007c0c */ /* 0x000fe4000bf05070 */
[----:B------:R-:W-:Y:S01]  /*1d40*/  SHF.R.S32.HI R0, RZ, 0x1f, R186 ;  /* 0x0000001fff007819 */ /* 0x000fe200000114ba */
[----:B------:R-:W-:Y:S01]  /*1d50*/  IMAD.WIDE.U32 R4, R186, UR4, R4 ;  /* 0x00000004ba047c25 */ /* 0x000fe2000f8e0004 */
[----:B------:R-:W-:-:S03]  /*1d60*/  ISETP.NE.AND.EX P0, PT, RZ, UR9, PT, P0 ;  /* 0x00000009ff007c0c */ /* 0x000fc6000bf05300 */
[C---:B------:R-:W-:Y:S02]  /*1d70*/  IMAD R7, R0.reuse, UR6, RZ ;  /* 0x0000000600077c24 */ /* 0x040fe4000f8e02ff */
[----:B------:R-:W-:Y:S02]  /*1d80*/  IMAD R3, R0, UR4, RZ ;  /* 0x0000000400037c24 */ /* 0x000fe4000f8e02ff */
[C---:B------:R-:W-:Y:S02]  /*1d90*/  IMAD R9, R186.reuse, UR7, R7 ;  /* 0x00000007ba097c24 */ /* 0x040fe4000f8e0207 */
[----:B------:R-:W-:-:S04]  /*1da0*/  IMAD.WIDE.U32 R6, R186, UR6, R16 ;  /* 0x00000006ba067c25 */ /* 0x000fc8000f8e0010 */
[----:B------:R-:W-:Y:S01]  /*1db0*/  IMAD R3, R186, UR5, R3 ;  /* 0x00000005ba037c24 */ /* 0x000fe2000f8e0203 */
[----:B------:R-:W-:Y:S01]  /*1dc0*/  ULDC.64 UR4, c[0x0][0x300] ;  /* 0x0000c00000047ab9 */ /* 0x000fe20000000a00 */
[----:B------:R-:W-:Y:S02]  /*1dd0*/  IMAD.IADD R7, R7, 0x1, R9 ;  /* 0x0000000107077824 */ /* 0x000fe400078e0209 */
[----:B------:R-:W-:Y:S01]  /*1de0*/  IMAD.IADD R5, R5, 0x1, R3 ;  /* 0x0000000105057824 */ /* 0x000fe200078e0203 */
[----:B------:R-:W-:Y:S02]  /*1df0*/  SHF.R.S32.HI R0, RZ, 0x1f, R25 ;  /* 0x0000001fff007819 */ /* 0x000fe40000011419 */
[----:B------:R-:W-:Y:S02]  /*1e00*/  SEL R9, R25, RZ, !P0 ;  /* 0x000000ff19097207 */ /* 0x000fe40004000000 */
[----:B------:R-:W-:-:S03]  /*1e10*/  SEL R0, R0, RZ, !P0 ;  /* 0x000000ff00007207 */ /* 0x000fc60004000000 */
[----:B------:R-:W-:-:S04]  /*1e20*/  IMAD.WIDE.U32 R40, R9, UR4, R4 ;  /* 0x0000000409287c25 */ /* 0x000fc8000f8e0004 */
[C---:B------:R-:W-:Y:S02]  /*1e30*/  IMAD R8, R0.reuse, UR4, RZ ;  /* 0x0000000400087c24 */ /* 0x040fe4000f8e02ff */
[----:B------:R-:W-:Y:S02]  /*1e40*/  IMAD R4, R215, R28, RZ ;  /* 0x0000001cd7047224 */ /* 0x000fe400078e02ff */
[----:B------:R-:W-:Y:S01]  /*1e50*/  IMAD R3, R9, UR5, R8 ;  /* 0x0000000509037c24 */ /* 0x000fe2000f8e0208 */
[----:B------:R-:W-:Y:S01]  /*1e60*/  ULDC.64 UR4, c[0x0][0x328] ;  /* 0x0000ca0000047ab9 */ /* 0x000fe20000000a00 */
[----:B------:R-:W-:Y:S02]  /*1e70*/  IMAD R5, R23, R29, R4 ;  /* 0x0000001d17057224 */ /* 0x000fe400078e0204 */
[----:B------:R-:W-:Y:S02]  /*1e80*/  IMAD R4, R0, UR4, RZ ;  /* 0x0000000400047c24 */ /* 0x000fe4000f8e02ff */
[----:B------:R-:W-:Y:S01]  /*1e90*/  IMAD.IADD R0, R41, 0x1, R3 ;  /* 0x0000000129007824 */ /* 0x000fe200078e0203 */
[----:B------:R-:W-:Y:S01]  /*1ea0*/  IADD3 R3, P0, R40, R48, RZ ;  /* 0x0000003028037210 */ /* 0x000fe20007f1e0ff */
[----:B------:R-:W-:-:S02]  /*1eb0*/  IMAD R75, R9, UR5, R4 ;  /* 0x00000005094b7c24 */ /* 0x000fc4000f8e0204 */
[----:B------:R-:W-:Y:S01]  /*1ec0*/  IMAD R4, R215, R54, RZ ;  /* 0x00000036d7047224 */ /* 0x000fe200078e02ff */
[----:B------:R-:W-:Y:S01]  /*1ed0*/  IADD3.X R48, R0, R49, R5, P0, !PT ;  /* 0x0000003100307210 */ /* 0x000fe200007fe405 */
[----:B------:R-:W-:Y:S01]  /*1ee0*/  IMAD.WIDE.U32 R36, R9, UR4, R6 ;  /* 0x0000000409247c25 */ /* 0x000fe2000f8e0006 */
[----:B------:R-:W-:Y:S01]  /*1ef0*/  LEA.HI R49, R12, R13, RZ, 0x3 ;  /* 0x0000000d0c317211 */ /* 0x000fe200078f18ff */
[----:B------:R-:W-:Y:S01]  /*1f00*/  ULDC UR4, c[0x0][0x2e4] ;  /* 0x0000b90000047ab9 */ /* 0x000fe20000000800 */
[C---:B------:R-:W-:Y:S01]  /*1f10*/  IADD3 R44, P0, R23.reuse, R44, RZ ;  /* 0x0000002c172c7210 */ /* 0x040fe20007f1e0ff */
[----:B------:R-:W-:Y:S01]  /*1f20*/  IMAD R15, R23, R55, R4 ;  /* 0x00000037170f7224 */ /* 0x000fe200078e0204 */
[----:B------:R-:W-:Y:S01]  /*1f30*/  LOP3.LUT R69, R49, 0xfffffff8, RZ, 0xc0, !PT ;  /* 0xfffffff831457812 */ /* 0x000fe200078ec0ff */
[CC--:B------:R-:W-:Y:S01]  /*1f40*/  IMAD.WIDE.U32 R4, R23.reuse, R54.reuse, R38 ;  /* 0x0000003617047225 */ /* 0x0c0fe200078e0026 */
[----:B------:R-:W-:Y:S02]  /*1f50*/  ISETP.GE.AND P4, PT, R16, UR4, PT ;  /* 0x0000000410007c0c */ /* 0x000fe4000bf86270 */
[----:B------:R-:W-:Y:S01]  /*1f60*/  ISETP.GE.AND P3, PT, R80, UR4, PT ;  /* 0x0000000450007c0c */ /* 0x000fe2000bf66270 */
[----:B------:R-:W-:Y:S01]  /*1f70*/  IMAD.WIDE.U32 R8, R23, R54, R16 ;  /* 0x0000003617087225 */ /* 0x000fe200078e0010 */
[----:B------:R-:W-:-:S02]  /*1f80*/  IADD3 R5, R5, R15, RZ ;  /* 0x0000000f05057210 */ /* 0x000fc40007ffe0ff */
[----:B------:R-:W-:Y:S01]  /*1f90*/  SHF.R.S32.HI R73, RZ, 0x1f, R69 ;  /* 0x0000001fff497819 */ /* 0x000fe20000011445 */
[-C--:B------:R-:W-:Y:S01]  /*1fa0*/  IMAD R6, R215, R42.reuse, RZ ;  /* 0x0000002ad7067224 */ /* 0x080fe200078e02ff */
[----:B------:R-:W-:Y:S01]  /*1fb0*/  IADD3 R75, R37, R75, RZ ;  /* 0x0000004b254b7210 */ /* 0x000fe20007ffe0ff */
[----:B------:R-:W-:Y:S01]  /*1fc0*/  IMAD.IADD R9, R15, 0x1, R9 ;  /* 0x000000010f097824 */ /* 0x000fe200078e0209 */
[----:B-----5:R-:W-:Y:S01]  /*1fd0*/  SHF.R.S32.HI R15, RZ, 0x1f, R33 ;  /* 0x0000001fff0f7819 */ /* 0x020fe20000011421 */
[C---:B------:R-:W-:Y:S02]  /*1fe0*/  IMAD R21, R23.reuse, R43, R6 ;  /* 0x0000002b17157224 */ /* 0x040fe400078e0206 */
[----:B------:R-:W-:-:S04]  /*1ff0*/  IMAD.WIDE.U32 R6, R23, R42, R38 ;  /* 0x0000002a17067225 */ /* 0x000fc800078e0026 */
[----:B------:R-:W-:Y:S02]  /*2000*/  IMAD R20, R15, R54, RZ ;  /* 0x000000360f147224 */ /* 0x000fe400078e02ff */
[----:B------:R-:W-:Y:S02]  /*2010*/  IMAD.IADD R11, R21, 0x1, R11 ;  /* 0x00000001150b7824 */ /* 0x000fe400078e020b */
[----:B------:R-:W-:Y:S02]  /*2020*/  IMAD.IADD R7, R7, 0x1, R21 ;  /* 0x0000000107077824 */ /* 0x000fe400078e0215 */
[----:B------:R-:W-:Y:S02]  /*2030*/  IMAD R12, R15, R42, RZ ;  /* 0x0000002a0f0c7224 */ /* 0x000fe400078e02ff */
[C---:B------:R-:W-:Y:S02]  /*2040*/  IMAD R13, R33.reuse, R55, R20 ;  /* 0x00000037210d7224 */ /* 0x040fe400078e0214 */
[----:B------:R-:W-:-:S02]  /*2050*/  IMAD R71, R33, R43, R12 ;  /* 0x0000002b21477224 */ /* 0x000fc400078e020c */
[----:B------:R-:W-:-:S04]  /*2060*/  IMAD.WIDE.U32 R28, R33, R42, R10 ;  /* 0x0000002a211c7225 */ /* 0x000fc800078e000a */
[----:B------:R-:W-:-:S04]  /*2070*/  IMAD.WIDE.U32 R20, R33, R42, R6 ;  /* 0x0000002a21147225 */ /* 0x000fc800078e0006 */
[----:B------:R-:W-:Y:S02]  /*2080*/  IMAD.SHL.U32 R55, R42, 0x40, RZ ;  /* 0x000000402a377824 */ /* 0x000fe400078e00ff */
[CC--:B------:R-:W-:Y:S01]  /*2090*/  IMAD.WIDE.U32 R30, R33.reuse, R54.reuse, R4 ;  /* 0x00000036211e7225 */ /* 0x0c0fe200078e0004 */
[----:B------:R-:W0:Y:S01]  /*20a0*/  LDC.64 R42, c[0x0][0x2d8] ;  /* 0x0000b600ff2a7b82 */ /* 0x000e220000000a00 */
[----:B------:R-:W-:Y:S02]  /*20b0*/  LOP3.LUT R5, R58, 0x18, R16, 0xf8, !PT ;  /* 0x000000183a057812 */ /* 0x000fe400078ef810 */
[----:B------:R-:W-:Y:S02]  /*20c0*/  IMAD.WIDE.U32 R34, R33, R54, R8 ;  /* 0x0000003621227225 */ /* 0x000fe400078e0008 */
[----:B------:R-:W-:Y:S02]  /*20d0*/  LOP3.LUT R5, R5, R60, RZ, 0x3c, !PT ;  /* 0x0000003c05057212 */ /* 0x000fe400078e3cff */
[----:B------:R-:W-:-:S02]  /*20e0*/  IMAD.IADD R67, R71, 0x1, R29 ;  /* 0x0000000147437824 */ /* 0x000fc400078e021d */
[----:B------:R-:W-:Y:S02]  /*20f0*/  IMAD.SHL.U32 R54, R54, 0x40, RZ ;  /* 0x0000004036367824 */ /* 0x000fe400078e00ff */
[----:B------:R-:W-:Y:S01]  /*2100*/  IMAD R65, R200, 0x200, R5 ;  /* 0x00000200c8417824 */ /* 0x000fe200078e0205 */
[----:B------:R-:W-:Y:S01]  /*2110*/  LOP3.LUT R5, R58, 0x38, R49, 0xf8, !PT ;  /* 0x000000383a057812 */ /* 0x000fe200078ef831 */
[----:B------:R-:W-:Y:S02]  /*2120*/  IMAD.X R45, R215, 0x1, R14, P0 ;  /* 0x00000001d72d7824 */ /* 0x000fe400000e060e */
[----:B------:R-:W-:Y:S01]  /*2130*/  IMAD.IADD R64, R13, 0x1, R35 ;  /* 0x000000010d407824 */ /* 0x000fe200078e0223 */
[----:B------:R-:W-:Y:S01]  /*2140*/  LOP3.LUT R5, R5, R60, RZ, 0x3c, !PT ;  /* 0x0000003c05057212 */ /* 0x000fe200078e3cff */
[----:B------:R-:W-:Y:S02]  /*2150*/  IMAD.IADD R66, R31, 0x1, R13 ;  /* 0x000000011f427824 */ /* 0x000fe400078e020d */
[----:B------:R-:W-:-:S02]  /*2160*/  IMAD.IADD R71, R21, 0x1, R71 ;  /* 0x0000000115477824 */ /* 0x000fc400078e0247 */
[----:B-1-3--:R-:W-:-:S07]  /*2170*/  IMAD R68, R200, 0x200, R5 ;  /* 0x00000200c8447824 */ /* 0x00afce00078e0205 */
.L_x_6317:
        /* <DEDUP_REMOVED lines=8> */
[----:B------:R-:W-:Y:S01]  /*2200*/  IADD3 R4, P0, R3, R14, RZ ;  /* 0x0000000e03047210 */ /* 0x000fe20007f1e0ff */
[----:B--2---:R-:W-:Y:S02]  /*2210*/  IMAD.SHL.U32 R24, R22, 0x1000, RZ ;  /* 0x0000100016187824 */ /* 0x004fe400078e00ff */
[----:B------:R-:W-:Y:S01]  /*2220*/  IMAD.IADD R77, R15, 0x1, R5 ;  /* 0x000000010f4d7824 */ /* 0x000fe200078e0205 */
[----:B0-----:R-:W-:Y:S01]  /*2230*/  LEA R12, P1, R4, R42, 0x1 ;  /* 0x0000002a040c7211 */ /* 0x001fe200078208ff */
[----:B------:R-:W-:Y:S02]  /*2240*/  IMAD.IADD R5, R65, 0x1, R24 ;  /* 0x0000000141057824 */ /* 0x000fe400078e0218 */
[----:B------:R-:W-:Y:S01]  /*2250*/  IMAD.X R6, R77, 0x1, R48, P0 ;  /* 0x000000014d067824 */ /* 0x000fe200000e0630 */
[----:B------:R-:W-:Y:S01]  /*2260*/  ISETP.GE.AND P0, PT, R61, 0x1, PT ;  /* 0x000000013d00780c */ /* 0x000fe20003f06270 */
[----:B------:R-:W-:-:S03]  /*2270*/  IMAD R25, R5, 0x2, R2 ;  /* 0x0000000205197824 */ /* 0x000fc600078e0202 */
[----:B------:R-:W-:-:S09]  /*2280*/  LEA.HI.X R13, R4, R43, R6, 0x1, P1 ;  /* 0x0000002b040d7211 */ /* 0x000fd200008f0c06 */
[----:B-1----:R-:W-:Y:S05]  /*2290*/  @!P0 BRA `(.L_x_6289) ;  /* 0x0000001400ac8947 */ /* 0x002fea0003800000 */
        /* <DEDUP_REMOVED lines=22> */
[----:B------:R-:W-:Y:S01]  /*2400*/  IMAD.WIDE.U32 R4, R47, R55, R70 ;  /* 0x000000372f047225 */ /* 0x000fe200078e0046 */
[----:B------:R-:W-:Y:S02]  /*2410*/  IADD3.X R10, R57, R66, RZ, P0, !PT ;  /* 0x00000042390a7210 */ /* 0x000fe400007fe4ff */
[----:B------:R-:W-:Y:S01]  /*2420*/  LEA R6, P0, R7, UR4, 0x1 ;  /* 0x0000000407067c11 */ /* 0x000fe2000f8008ff */
[----:B------:R-:W-:Y:S01]  /*2430*/  IMAD.IADD R5, R5, 0x1, R9 ;  /* 0x0000000105057824 */ /* 0x000fe200078e0209 */
[----:B------:R-:W-:Y:S01]  /*2440*/  LEA R56, P5, R4, UR6, 0x1 ;  /* 0x0000000604387c11 */ /* 0x000fe2000f8a08ff */
[----:B------:R-:W-:Y:S01]  /*2450*/  VIADD R8, R38, 0x10 ;  /* 0x0000001026087836 */ /* 0x000fe20000000000 */
[----:B------:R-:W-:-:S02]  /*2460*/  LEA.HI.X R7, R7, UR5, R10, 0x1, P0 ;  /* 0x0000000507077c11 */ /* 0x000fc400080f0c0a */
[----:B------:R-:W-:Y:S02]  /*2470*/  CS2R R10, SRZ ;  /* 0x00000000000a7805 */ /* 0x000fe4000001ff00 */
[----:B------:R-:W-:Y:S02]  /*2480*/  LEA.HI.X R57, R4, UR7, R5, 0x1, P5 ;  /* 0x0000000704397c11 */ /* 0x000fe4000a8f0c05 */
[-C--:B------:R-:W-:Y:S02]  /*2490*/  ISETP.GE.AND P0, PT, R38, R61.reuse, PT ;  /* 0x0000003d2600720c */ /* 0x080fe40003f06270 */
[----:B------:R-:W-:Y:S02]  /*24a0*/  ISETP.GE.AND P5, PT, R8, R61, PT ;  /* 0x0000003d0800720c */ /* 0x000fe40003fa6270 */
[----:B------:R-:W-:-:S09]  /*24b0*/  CS2R R8, SRZ ;  /* 0x0000000000087805 */ /* 0x000fd2000001ff00 */
[----:B------:R0:W5:Y:S04]  /*24c0*/  @!P0 LDG.E.64 R26, desc[UR40][R6.64] ;  /* 0x00000028061a8981 */ /* 0x000168000c1e1b00 */
[----:B------:R0:W5:Y:S04]  /*24d0*/  @!P5 LDG.E.64 R8, desc[UR40][R6.64+0x20] ;  /* 0x000020280608d981 */ /* 0x000168000c1e1b00 */
[----:B------:R0:W5:Y:S04]  /*24e0*/  @!P0 LDG.E.64 R14, desc[UR40][R56.64] ;  /* 0x00000028380e8981 */ /* 0x000168000c1e1b00 */
[----:B------:R0:W5:Y:S02]  /*24f0*/  @!P5 LDG.E.64 R10, desc[UR40][R56.64+0x20] ;  /* 0x00002028380ad981 */ /* 0x000164000c1e1b00 */
.L_x_6292:
[----:B------:R-:W-:Y:S05]  /*2500*/  BSYNC B1 ;  /* 0x0000000000017941 */ /* 0x000fea0003800000 */
.L_x_6291:
        /* <DEDUP_REMOVED lines=12> */
[----:B------:R-:W-:-:S02]  /*25d0*/  MOV R6, R14 ;  /* 0x0000000e00067202 */ /* 0x000fc40000000f00 */
[----:B------:R-:W-:Y:S02]  /*25e0*/  PRMT R86, R86, 0x5410, R4 ;  /* 0x0000541056567816 */ /* 0x000fe40000000004 */
[----:B------:R-:W-:Y:S02]  /*25f0*/  PRMT R87, R87, 0x5410, R5 ;  /* 0x0000541057577816 */ /* 0x000fe40000000005 */
[----:B------:R-:W-:Y:S02]  /*2600*/  PRMT R76, R6, 0x7610, R76 ;  /* 0x00007610064c7816 */ /* 0x000fe4000000004c */
[----:B------:R-:W-:Y:S01]  /*2610*/  PRMT R78, R7, 0x7610, R78 ;  /* 0x00007610074e7816 */ /* 0x000fe2000000004e */
[----:B------:R-:W-:Y:S06]  /*2620*/  @!P0 BRA `(.L_x_6293) ;  /* 0x0000000000048947 */ /* 0x000fec0003800000 */
[----:B------:R-:W-:Y:S01]  /*2630*/  BPT.TRAP 0x1 ;  /* 0x000000040000795c */ /* 0x000fe20000300000 */
.L_x_6293:
[----:B------:R-:W-:Y:S01]  /*2640*/  IMAD R70, R22, 0x8, R2 ;  /* 0x0000000816467824 */ /* 0x000fe200078e0202 */
[----:B------:R-:W-:Y:S01]  /*2650*/  SHF.L.U32 R57, R189, 0x1f, RZ ;  /* 0x0000001fbd397819 */ /* 0x000fe200000006ff */
[----:B------:R-:W-:Y:S03]  /*2660*/  BSSY B1, `(.L_x_6294) ;  /* 0x0000003000017945 */ /* 0x000fe60003800000 */
[----:B------:R-:W0:Y:S02]  /*2670*/  SYNCS.PHASECHK.TRANS64.TRYWAIT P5, [R70+URZ+0x28c90], R57 ;  /* 0x028c9039460075a7 */ /* 0x000e2400080a017f */
[----:B0-----:R-:W-:Y:S05]  /*2680*/  @!P5 BRA `(.L_x_6295) ;  /* 0x000001500084d947 */ /* 0x001fea0003800000 */
.L_x_6528:
[----:B------:R-:W-:Y:S05]  /*2690*/  BSYNC B1 ;  /* 0x0000000000017941 */ /* 0x000fea0003800000 */
.L_x_6294:
        /* <DEDUP_REMOVED lines=13> */
[C---:B------:R-:W-:Y:S02]  /*2770*/  PRMT R77, R76.reuse, 0x5410, R77 ;  /* 0x000054104c4d7816 */ /* 0x040fe4000000004d */
[----:B------:R-:W-:-:S02]  /*2780*/  PRMT R27, R76, 0x5432, R56 ;  /* 0x000054324c1b7816 */ /* 0x000fc40000000038 */
[C---:B------:R-:W-:Y:S02]  /*2790*/  PRMT R79, R78.reuse, 0x5410, R79 ;  /* 0x000054104e4f7816 */ /* 0x040fe4000000004f */
[----:B------:R-:W-:Y:S02]  /*27a0*/  LOP3.LUT R26, R7, 0xffff0000, RZ, 0xc0, !PT ;  /* 0xffff0000071a7812 */ /* 0x000fe400078ec0ff */
[----:B------:R-:W-:Y:S01]  /*27b0*/  PRMT R74, R78, 0x5432, R74 ;  /* 0x000054324e4a7816 */ /* 0x000fe2000000004a */
[----:B------:R-:W-:Y:S01]  /*27c0*/  IMAD.U32 R81, R79, 0x10000, RZ ;  /* 0x000100004f517824 */ /* 0x000fe200078e00ff */
[----:B------:R-:W-:Y:S02]  /*27d0*/  LOP3.LUT R7, R5, 0xffff0000, RZ, 0xc0, !PT ;  /* 0xffff000005077812 */ /* 0x000fe400078ec0ff */
[----:B------:R-:W-:Y:S01]  /*27e0*/  LOP3.LUT R78, R77, 0xffff0000, RZ, 0xc0, !PT ;  /* 0xffff00004d4e7812 */ /* 0x000fe200078ec0ff */
[----:B------:R-:W-:Y:S01]  /*27f0*/  IMAD.U32 R76, R74, 0x10000, RZ ;  /* 0x000100004a4c7824 */ /* 0x000fe200078e00ff */
[C---:B------:R-:W-:Y:S01]  /*2800*/  LOP3.LUT R56, R27.reuse, 0xffff0000, RZ, 0xc0, !PT ;  /* 0xffff00001b387812 */ /* 0x040fe200078ec0ff */
[----:B------:R-:W-:Y:S01]  /*2810*/  IMAD.U32 R27, R27, 0x10000, RZ ;  /* 0x000100001b1b7824 */ /* 0x000fe200078e00ff */
[----:B------:R-:W-:Y:S01]  /*2820*/  LOP3.LUT R15, R6, 0xffff0000, RZ, 0xc0, !PT ;  /* 0xffff0000060f7812 */ /* 0x000fe200078ec0ff */
[----:B------:R-:W-:-:S02]  /*2830*/  IMAD.U32 R6, R5, 0x10000, RZ ;  /* 0x0001000005067824 */ /* 0x000fc400078e00ff */
[C---:B------:R-:W-:Y:S01]  /*2840*/  FMUL.FTZ R83, R7.reuse, R78 ;  /* 0x0000004e07537220 */ /* 0x040fe20000410000 */
[C---:B------:R-:W-:Y:S02]  /*2850*/  IMAD.U32 R5, R4.reuse, 0x10000, RZ ;  /* 0x0001000004057824 */ /* 0x040fe400078e00ff */
[----:B------:R-:W-:Y:S01]  /*2860*/  FMUL.FTZ R7, R7, R56 ;  /* 0x0000003807077220 */ /* 0x000fe20000410000 */
[----:B------:R-:W-:Y:S01]  /*2870*/  LOP3.LUT R4, R4, 0xffff0000, RZ, 0xc0, !PT ;  /* 0xffff000004047812 */ /* 0x000fe200078ec0ff */
[----:B------:R-:W-:Y:S01]  /*2880*/  FMUL.FTZ R85, R15, R81 ;  /* 0x000000510f557220 */ /* 0x000fe20000410000 */
[----:B------:R-:W-:Y:S01]  /*2890*/  SHF.L.U32 R77, R77, 0x10, RZ ;  /* 0x000000104d4d7819 */ /* 0x000fe200000006ff */
[----:B------:R-:W-:Y:S01]  /*28a0*/  FMUL.FTZ R15, R15, R76 ;  /* 0x0000004c0f0f7220 */ /* 0x000fe20000410000 */
[----:B------:R-:W-:Y:S01]  /*28b0*/  LOP3.LUT R79, R79, 0xffff0000, RZ, 0xc0, !PT ;  /* 0xffff00004f4f7812 */ /* 0x000fe200078ec0ff */
[----:B------:R-:W-:Y:S01]  /*28c0*/  FFMA.FTZ R83, R6, R56, -R83 ;  /* 0x0000003806537223 */ /* 0x000fe20000010853 */
[----:B------:R-:W-:Y:S01]  /*28d0*/  LOP3.LUT R74, R74, 0xffff0000, RZ, 0xc0, !PT ;  /* 0xffff00004a4a7812 */ /* 0x000fe200078ec0ff */
[----:B------:R-:W-:Y:S01]  /*28e0*/  FFMA.FTZ R78, R6, R78, R7 ;  /* 0x0000004e064e7223 */ /* 0x000fe20000010007 */
[----:B------:R-:W-:Y:S01]  /*28f0*/  FFMA.FTZ R85, R14, R76, -R85 ;  /* 0x0000004c0e557223 */ /* 0x000fe20000010855 */
[----:B------:R-:W-:Y:S01]  /*2900*/  FMUL.FTZ R6, R4, R77 ;  /* 0x0000004d04067220 */ /* 0x000fe20000410000 */
[----:B------:R-:W-:Y:S01]  /*2910*/  FFMA.FTZ R14, R14, R81, R15 ;  /* 0x000000510e0e7223 */ /* 0x000fe2000001000f */
[----:B------:R-:W-:Y:S01]  /*2920*/  FMUL.FTZ R56, R26, R79 ;  /* 0x0000004f1a387220 */ /* 0x000fe20000410000 */
[-C--:B------:R-:W-:Y:S01]  /*2930*/  FMUL.FTZ R4, R4, R27.reuse ;  /* 0x0000001b04047220 */ /* 0x080fe20000410000 */
[-C--:B------:R-:W-:Y:S01]  /*2940*/  FMUL.FTZ R26, R26, R74.reuse ;  /* 0x0000004a1a1a7220 */ /* 0x080fe20000410000 */
[----:B------:R-:W-:Y:S01]  /*2950*/  FFMA.FTZ R6, R5, R27, -R6 ;  /* 0x0000001b05067223 */ /* 0x000fe20000010806 */
[----:B------:R-:W-:Y:S01]  /*2960*/  FFMA.FTZ R56, R25, R74, -R56 ;  /* 0x0000004a19387223 */ /* 0x000fe20000010838 */
        /* <DEDUP_REMOVED lines=8> */
.L_x_6300:
[----:B------:R-:W-:Y:S05]  /*29f0*/  BSYNC B2 ;  /* 0x0000000000027941 */ /* 0x000fea0003800000 */
.L_x_6299:
[----:B--2---:R1:W-:Y:S02]  /*2a00*/  STG.E.128 desc[UR40][R12.64], R4 ;  /* 0x000000040c007986 */ /* 0x0043e4000c101d28 */
.L_x_6298:
[----:B------:R-:W-:Y:S05]  /*2a10*/  BSYNC B1 ;  /* 0x0000000000017941 */ /* 0x000fea0003800000 */
.L_x_6297:
        /* <DEDUP_REMOVED lines=36> */
[----:B------:R-:W-:Y:S01]  /*2c60*/  SHF.L.U32 R6, R5, 0x10, RZ ;  /* 0x0000001005067819 */ /* 0x000fe200000006ff */
[----:B------:R-:W-:-:S02]  /*2c70*/  IMAD.U32 R5, R4, 0x10000, RZ ;  /* 0x0001000004057824 */ /* 0x000fc400078e00ff */
        /* <DEDUP_REMOVED lines=19> */
.L_x_6302:
[----:B------:R-:W-:Y:S05]  /*2db0*/  BSYNC B1 ;  /* 0x0000000000017941 */ /* 0x000fea0003800000 */
.L_x_6301:
[----:B-1----:R1:W-:Y:S01]  /*2dc0*/  STG.E.128 desc[UR40][R12.64+0x40], R4 ;  /* 0x000040040c007986 */ /* 0x0023e2000c101d28 */
[----:B------:R-:W-:Y:S05]  /*2dd0*/  BRA `(.L_x_6296) ;  /* 0x0000000c003c7947 */ /* 0x000fea0003800000 */
.L_x_6290:
        /* <DEDUP_REMOVED lines=8> */
[----:B------:R-:W-:Y:S01]  /*2e60*/  @!P0 IMAD R9, R56, R55, R4 ;  /* 0x0000003738098224 */ /* 0x000fe200078e0204 */
[----:B------:R-:W-:Y:S01]  /*2e70*/  @!P0 MOV R4, R28 ;  /* 0x0000001c00048202 */ /* 0x000fe20000000f00 */
[----:B------:R-:W1:Y:S01]  /*2e80*/  @!P0 LDC.64 R26, c[0x0][0x3e0] ;  /* 0x0000f800ff1a8b82 */ /* 0x000e620000000a00 */
[----:B------:R-:W-:-:S03]  /*2e90*/  @!P0 IMAD.X R7, R57, 0x1, R64, P5 ;  /* 0x0000000139078824 */ /* 0x000fc600028e0640 */
        /* <DEDUP_REMOVED lines=24> */
[----:B------:R-:W-:Y:S01]  /*3020*/  IMAD.MOV.U32 R26, RZ, RZ, R11 ;  /* 0x000000ffff1a7224 */ /* 0x000fe200078e000b */
[----:B------:R-:W-:-:S02]  /*3030*/  MOV R25, R10 ;  /* 0x0000000a00197202 */ /* 0x000fc40000000f00 */
[----:B------:R-:W-:Y:S02]  /*3040*/  PRMT R82, R12, 0x5410, R13 ;  /* 0x000054100c527816 */ /* 0x000fe4000000000d */
[----:B------:R-:W-:Y:S02]  /*3050*/  PRMT R90, R25, 0x7610, R90 ;  /* 0x00007610195a7816 */ /* 0x000fe4000000005a */
[----:B------:R-:W-:Y:S01]  /*3060*/  PRMT R91, R26, 0x7610, R91 ;  /* 0x000076101a5b7816 */ /* 0x000fe2000000005b */
[----:B------:R-:W-:Y:S06]  /*3070*/  @!P0 BRA `(.L_x_6303) ;  /* 0x0000000000048947 */ /* 0x000fec0003800000 */
[----:B------:R-:W-:Y:S01]  /*3080*/  BPT.TRAP 0x1 ;  /* 0x000000040000795c */ /* 0x000fe20000300000 */
.L_x_6303:
[----:B------:R-:W-:Y:S01]  /*3090*/  IMAD R70, R22, 0x8, R2 ;  /* 0x0000000816467824 */ /* 0x000fe200078e0202 */
[----:B------:R-:W-:Y:S01]  /*30a0*/  SHF.L.U32 R57, R189, 0x1f, RZ ;  /* 0x0000001fbd397819 */ /* 0x000fe200000006ff */
[----:B------:R-:W-:Y:S03]  /*30b0*/  BSSY B1, `(.L_x_6304) ;  /* 0x0000003000017945 */ /* 0x000fe60003800000 */
[----:B------:R-:W0:Y:S02]  /*30c0*/  SYNCS.PHASECHK.TRANS64.TRYWAIT P5, [R70+URZ+0x28c90], R57 ;  /* 0x028c9039460075a7 */ /* 0x000e2400080a017f */
[----:B0-----:R-:W-:Y:S05]  /*30d0*/  @!P5 BRA `(.L_x_6305) ;  /* 0x000001480004d947 */ /* 0x001fea0003800000 */
.L_x_6529:
[----:B------:R-:W-:Y:S05]  /*30e0*/  BSYNC B1 ;  /* 0x0000000000017941 */ /* 0x000fea0003800000 */
.L_x_6304:
        /* <DEDUP_REMOVED lines=24> */
[----:B------:R-:W-:Y:S02]  /*3270*/  IMAD R15, R200, 0x200, R13 ;  /* 0x00000200c80f7824 */ /* 0x000fe400078e020d */
[----:B------:R-:W-:-:S03]  /*3280*/  IMAD.IADD R13, R68, 0x1, R24 ;  /* 0x00000001440d7824 */ /* 0x000fc600078e0218 */
[----:B------:R-:W-:Y:S01]  /*3290*/  IADD3 R15, R24, R15, RZ ;  /* 0x0000000f180f7210 */ /* 0x000fe20007ffe0ff */
[----:B------:R-:W-:-:S04]  /*32a0*/  IMAD R13, R13, 0x2, R2 ;  /* 0x000000020d0d7824 */ /* 0x000fc800078e0202 */
        /* <DEDUP_REMOVED lines=10> */
[----:B------:R-:W-:Y:S01]  /*3350*/  SHF.R.U64 R85, R8, 0x10, R9 ;  /* 0x0000001008557819 */ /* 0x000fe20000001209 */
[----:B------:R-:W-:Y:S01]  /*3360*/  IMAD.U32 R8, R15, 0x10000, RZ ;  /* 0x000100000f087824 */ /* 0x000fe200078e00ff */
[----:B------:R-:W-:-:S02]  /*3370*/  PRMT R74, R90, 0x5432, R74 ;  /* 0x000054325a4a7816 */ /* 0x000fc4000000004a */
[----:B------:R-:W-:Y:S02]  /*3380*/  PRMT R86, R82, 0x5432, R86 ;  /* 0x0000543252567816 */ /* 0x000fe40000000056 */
[--C-:B------:R-:W-:Y:S02]  /*3390*/  SHF.R.U32.HI R89, RZ, 0x10, R11.reuse ;  /* 0x00000010ff597819 */ /* 0x100fe4000001160b */
        /* <DEDUP_REMOVED lines=12> */
[----:B------:R-:W-:-:S02]  /*3460*/  PRMT R89, R91, 0x5410, R89 ;  /* 0x000054105b597816 */ /* 0x000fc40000000059 */
[----:B------:R-:W-:Y:S01]  /*3470*/  LOP3.LUT R13, R25, 0xffff0000, RZ, 0xc0, !PT ;  /* 0xffff0000190d7812 */ /* 0x000fe200078ec0ff */
[-C--:B------:R-:W-:Y:S01]  /*3480*/  FFMA.FTZ R92, R5, R88.reuse, R92 ;  /* 0x00000058055c7223 */ /* 0x080fe2000001005c */
[----:B------:R-:W-:Y:S02]  /*3490*/  LOP3.LUT R86, R86, 0xffff0000, RZ, 0xc0, !PT ;  /* 0xffff000056567812 */ /* 0x000fe400078ec0ff */
[----:B------:R-:W-:Y:S01]  /*34a0*/  PRMT R87, R90, 0x5410, R87 ;  /* 0x000054105a577816 */ /* 0x000fe20000000057 */
[----:B------:R-:W-:Y:S01]  /*34b0*/  FMUL.FTZ R90, R11, R88 ;  /* 0x000000580b5a7220 */ /* 0x000fe20000410000 */
[----:B------:R-:W-:Y:S01]  /*34c0*/  LOP3.LUT R74, R74, 0xffff0000, RZ, 0xc0, !PT ;  /* 0xffff00004a4a7812 */ /* 0x000fe200078ec0ff */
[----:B------:R-:W-:Y:S01]  /*34d0*/  IMAD.U32 R11, R89, 0x10000, RZ ;  /* 0x00010000590b7824 */ /* 0x000fe200078e00ff */
[----:B------:R-:W-:Y:S01]  /*34e0*/  SHF.L.U32 R25, R27, 0x10, RZ ;  /* 0x000000101b197819 */ /* 0x000fe200000006ff */
[----:B------:R-:W-:Y:S01]  /*34f0*/  FFMA.FTZ R90, R5, R82, -R90 ;  /* 0x00000052055a7223 */ /* 0x000fe2000001085a */
[----:B------:R-:W-:Y:S01]  /*3500*/  PRMT R84, R91, 0x5432, R84 ;  /* 0x000054325b547816 */ /* 0x000fe20000000054 */
[C---:B------:R-:W-:Y:S01]  /*3510*/  FMUL.FTZ R91, R13.reuse, R86 ;  /* 0x000000560d5b7220 */ /* 0x040fe20000410000 */
[----:B------:R-:W-:Y:S01]  /*3520*/  FMUL.FTZ R13, R13, R74 ;  /* 0x0000004a0d0d7220 */ /* 0x000fe20000410000 */
[----:B------:R-:W-:Y:S01]  /*3530*/  FMUL.FTZ R93, R25, R11 ;  /* 0x0000000b195d7220 */ /* 0x000fe20000410000 */
[----:B------:R-:W-:Y:S01]  /*3540*/  LOP3.LUT R27, R27, 0xffff0000, RZ, 0xc0, !PT ;  /* 0xffff00001b1b7812 */ /* 0x000fe200078ec0ff */
[----:B------:R-:W-:-:S02]  /*3550*/  IMAD.U32 R5, R84, 0x10000, RZ ;  /* 0x0001000054057824 */ /* 0x000fc400078e00ff */
[C---:B------:R-:W-:Y:S01]  /*3560*/  FFMA.FTZ R91, R6.reuse, R74, -R91 ;  /* 0x0000004a065b7223 */ /* 0x040fe2000001085b */
[----:B------:R-:W-:Y:S01]  /*3570*/  LOP3.LUT R74, R89, 0xffff0000, RZ, 0xc0, !PT ;  /* 0xffff0000594a7812 */ /* 0x000fe200078ec0ff */
[----:B------:R-:W-:Y:S01]  /*3580*/  FFMA.FTZ R89, R6, R86, R13 ;  /* 0x0000005606597223 */ /* 0x000fe2000001000d */
[-C--:B------:R-:W-:Y:S01]  /*3590*/  FMUL.FTZ R82, R25, R5.reuse ;  /* 0x0000000519527220 */ /* 0x080fe20000410000 */
[----:B------:R-:W-:Y:S01]  /*35a0*/  FFMA.FTZ R93, R8, R5, -R93 ;  /* 0x00000005085d7223 */ /* 0x000fe2000001085d */
[----:B------:R-:W-:Y:S01]  /*35b0*/  LOP3.LUT R84, R84, 0xffff0000, RZ, 0xc0, !PT ;  /* 0xffff000054547812 */ /* 0x000fe200078ec0ff */
[----:B------:R-:W-:Y:S01]  /*35c0*/  IMAD.U32 R13, R85, 0x10000, RZ ;  /* 0x00010000550d7824 */ /* 0x000fe200078e00ff */
[----:B------:R-:W-:Y:S01]  /*35d0*/  LOP3.LUT R9, R15, 0xffff0000, RZ, 0xc0, !PT ;  /* 0xffff00000f097812 */ /* 0x000fe200078ec0ff */
[----:B------:R-:W-:Y:S02]  /*35e0*/  IMAD.U32 R5, R56, 0x10000, RZ ;  /* 0x0001000038057824 */ /* 0x000fe400078e00ff */
        /* <DEDUP_REMOVED lines=18> */
[----:B------:R-:W-:Y:S02]  /*3710*/  SHF.L.U32 R4, R83, 0x10, RZ ;  /* 0x0000001053047819 */ /* 0x000fe400000006ff */
        /* <DEDUP_REMOVED lines=24> */
.L_x_6307:
[----:B------:R-:W-:Y:S05]  /*38a0*/  BSYNC B1 ;  /* 0x0000000000017941 */ /* 0x000fea0003800000 */
.L_x_6306:
        /* <DEDUP_REMOVED lines=10> */
.L_x_6289:
[----:B------:R-:W-:-:S13]  /*3950*/  ISETP.NE.AND P0, PT, R188, 0x3, PT ;  /* 0x00000003bc00780c */ /* 0x000fda0003f05270 */
[----:B------:R-:W-:Y:S05]  /*3960*/  @!P0 BRA `(.L_x_6308) ;  /* 0x0000000000048947 */ /* 0x000fea0003800000 */
[----:B------:R-:W-:Y:S01]  /*3970*/  BPT.TRAP 0x1 ;  /* 0x000000040000795c */ /* 0x000fe20000300000 */
.L_x_6308:
        /* <DEDUP_REMOVED lines=8> */
.L_x_6530:
[----:B------:R-:W-:Y:S05]  /*3a00*/  BSYNC B1 ;  /* 0x0000000000017941 */ /* 0x000fea0003800000 */
.L_x_6309:
        /* <DEDUP_REMOVED lines=12> */
.L_x_6296:
[----:B------:R-:W-:Y:S05]  /*3ad0*/  BSYNC B0 ;  /* 0x0000000000007941 */ /* 0x000fea0003800000 */
.L_x_6288:
        /* <DEDUP_REMOVED lines=12> */
[----:B------:R-:W-:-:S04]  /*3ba0*/  @!P5 IADD3 R4, R70, 0x28ca0, RZ ;  /* 0x00028ca04604d810 */ /* 0x000fc80007ffe0ff */
[----:B------:R-:W-:-:S04]  /*3bb0*/  @!P5 PRMT R4, RZ, 0x654, R4 ;  /* 0x00000654ff04d816 */ /* 0x000fc80000000004 */
[----:B------:R1:W-:Y:S01]  /*3bc0*/  @!P5 SYNCS.ARRIVE.TRANS64.RED.A1T0 RZ, [R4+URZ], RZ ;  /* 0x000000ff04ffd9a7 */ /* 0x0003e2000810043f */
[----:B------:R-:W-:Y:S05]  /*3bd0*/  @!P0 BRA `(.L_x_6312) ;  /* 0x0000000000048947 */ /* 0x000fea0003800000 */
[----:B------:R-:W-:Y:S01]  /*3be0*/  BPT.TRAP 0x1 ;  /* 0x000000040000795c */ /* 0x000fe20000300000 */
.L_x_6312:
[----:B------:R-:W-:Y:S05]  /*3bf0*/  BSYNC B0 ;  /* 0x0000000000007941 */ /* 0x000fea0003800000 */
.L_x_6311:
[----:B------:R-:W4:Y:S01]  /*3c00*/  SYNCS.PHASECHK.TRANS64.TRYWAIT P0, [R70+URZ+0x28cb0], R57 ;  /* 0x028cb039460075a7 */ /* 0x000f22000800017f */
[----:B------:R-:W-:Y:S04]  /*3c10*/  BSSY B0, `(.L_x_6313) ;  /* 0x0000002000007945 */ /* 0x000fe80003800000 */
[----:B----4-:R-:W-:Y:S05]  /*3c20*/  @!P0 BRA `(.L_x_6314) ;  /* 0x0000013c00588947 */ /* 0x010fea0003800000 */
.L_x_6531:
[----:B------:R-:W-:Y:S05]  /*3c30*/  BSYNC B0 ;  /* 0x0000000000007941 */ /* 0x000fea0003800000 */
.L_x_6313:
[----:B------:R-:W-:Y:S04]  /*3c40*/  BSSY B0, `(.L_x_6315) ;  /* 0x0000051000007945 */ /* 0x000fe80003800000 */
[----:B------:R-:W-:Y:S05]  /*3c50*/  @P1 BRA `(.L_x_6316) ;  /* 0x00000004003c1947 */ /* 0x000fea0003800000 */
[----:B-1----:R-:W-:Y:S01]  /*3c60*/  IMAD.WIDE R4, R47, 0x40, R44 ;  /* 0x000000402f047825 */ /* 0x002fe200078e022c */
[----:B------:R-:W-:Y:S01]  /*3c70*/  ULDC.64 UR4, c[0x0][0x318] ;  /* 0x0000c60000047ab9 */ /* 0x000fe20000000a00 */
[----:B------:R-:W-:Y:S02]  /*3c80*/  LOP3.LUT P0, RZ, R191, 0x4, RZ, 0xc0, !PT ;  /* 0x00000004bfff7812 */ /* 0x000fe4000780c0ff */
[----:B------:R-:W-:Y:S01]  /*3c90*/  IMAD R5, R5, UR4, RZ ;  /* 0x0000000405057c24 */ /* 0x000fe2000f8e02ff */
[----:B---3--:R-:W-:Y:S01]  /*3ca0*/  IADD3 R13, R16, 0xc0, RZ ;  /* 0x000000c0100d7810 */ /* 0x008fe20007ffe0ff */
        /* <DEDUP_REMOVED lines=13> */
[----:B------:R-:W-:Y:S01]  /*3d80*/  IMAD R78, R9, 0x2, R2 ;  /* 0x00000002094e7824 */ /* 0x000fe200078e0202 */
[----:B------:R-:W-:Y:S01]  /*3d90*/  ISETP.GE.AND P0, PT, R4, UR4, PT ;  /* 0x0000000404007c0c */ /* 0x000fe2000bf06270 */
[----:B------:R-:W-:-:S02]  /*3da0*/  VIADD R12, R16, 0x80 ;  /* 0x00000080100c7836 */ /* 0x000fc40000000000 */
[C---:B------:R-:W-:Y:S02]  /*3db0*/  VIADD R74, R16.reuse, 0x100 ;  /* 0x00000100104a7836 */ /* 0x040fe40000000000 */
[----:B------:R-:W-:Y:S02]  /*3dc0*/  VIADD R76, R16, 0x140 ;  /* 0x00000140104c7836 */ /* 0x000fe40000000000 */
[----:B------:R-:W-:-:S04]  /*3dd0*/  IMAD R77, R77, 0x2, R2 ;  /* 0x000000024d4d7824 */ /* 0x000fc800078e0202 */
        /* <DEDUP_REMOVED lines=55> */
.L_x_6316:
[----:B------:R-:W-:Y:S05]  /*4150*/  BSYNC B0 ;  /* 0x0000000000007941 */ /* 0x000fea0003800000 */
.L_x_6315:
        /* <DEDUP_REMOVED lines=12> */
[----:B-1----:R-:W-:Y:S02]  /*4220*/  SEL R4, RZ, 0x1, P1 ;  /* 0x00000001ff047807 */ /* 0x002fe40000800000 */
[----:B------:R-:W-:Y:S02]  /*4230*/  SEL R22, R22, RZ, P1 ;  /* 0x000000ff16167207 */ /* 0x000fe40000800000 */
[----:B------:R-:W-:Y:S01]  /*4240*/  LOP3.LUT R189, R189, R4, RZ, 0x3c, !PT ;  /* 0x00000004bdbd7212 */ /* 0x000fe200078e3cff */
[----:B------:R1:W-:Y:S01]  /*4250*/  @!P5 SYNCS.ARRIVE.TRANS64.RED.A1T0 RZ, [R70+URZ], RZ ;  /* 0x000000ff46ffd9a7 */ /* 0x0003e2000810043f */
[----:B------:R-:W-:Y:S05]  /*4260*/  @P2 BRA `(.L_x_6317) ;  /* 0xffffffdc00c42947 */ /* 0x000fea000383ffff */
.L_x_6283:
[----:B------:R-:W4:Y:S01]  /*4270*/  LDL R4, [R1] ;  /* 0x0000000001047983 */ /* 0x000f220000100800 */
        /* <DEDUP_REMOVED lines=43> */
[----:B------:R-:W-:-:S02]  /*4530*/  CS2R R74, SRZ ;  /* 0x00000000004a7805 */ /* 0x000fc4000001ff00 */
[----:B------:R-:W-:Y:S02]  /*4540*/  CS2R R152, SRZ ;  /* 0x0000000000987805 */ /* 0x000fe4000001ff00 */
[----:B------:R-:W-:Y:S02]  /*4550*/  CS2R R154, SRZ ;  /* 0x00000000009a7805 */ /* 0x000fe4000001ff00 */
[----:B-1----:R-:W-:Y:S02]  /*4560*/  CS2R R70, SRZ ;  /* 0x0000000000467805 */ /* 0x002fe4000001ff00 */
        /* <DEDUP_REMOVED lines=15> */
[----:B--2---:R-:W-:-:S02]  /*4660*/  CS2R R24, SRZ ;  /* 0x0000000000187805 */ /* 0x004fc4000001ff00 */
[----:B------:R-:W-:Y:S01]  /*4670*/  MOV R172, RZ ;  /* 0x000000ff00ac7202 */ /* 0x000fe20000000f00 */
[----:B------:R-:W-:Y:S02]  /*4680*/  IMAD.MOV.U32 R31, RZ, RZ, RZ ;  /* 0x000000ffff1f7224 */ /* 0x000fe400078e00ff */
        /* <DEDUP_REMOVED lines=9> */
.L_x_6319:
[----:B------:R-:W-:Y:S05]  /*4720*/  BSYNC B0 ;  /* 0x0000000000007941 */ /* 0x000fea0003800000 */
.L_x_6318:
        /* <DEDUP_REMOVED lines=8> */
[----:B------:R-:W-:Y:S02]  /*47b0*/  ISETP.NE.AND P0, PT, R188, 0x3, PT ;  /* 0x00000003bc00780c */ /* 0x000fe40003f05270 */
[----:B0-----:R-:W-:-:S04]  /*47c0*/  LEA.HI R3, R0, R0, RZ, 0x1 ;  /* 0x0000000000037211 */ /* 0x001fc800078f08ff */
[----:B------:R-:W-:-:S04]  /*47d0*/  LOP3.LUT R3, R3, 0x1fffe, RZ, 0xc0, !PT ;  /* 0x0001fffe03037812 */ /* 0x000fc800078ec0ff */
[----:B------:R-:W-:-:S05]  /*47e0*/  IADD3 R3, R0, -R3, RZ ;  /* 0x8000000300037210 */ /* 0x000fca0007ffe0ff */
[----:B------:R-:W-:-:S04]  /*47f0*/  IMAD R3, R3, 0x8000, R2 ;  /* 0x0000800003037824 */ /* 0x000fc800078e0202 */
[----:B------:R-:W-:-:S05]  /*4800*/  VIADD R3, R3, 0x400 ;  /* 0x0000040003037836 */ /* 0x000fca0000000000 */
[----:B------:R-:W-:-:S04]  /*4810*/  SHF.R.U32.HI R3, RZ, 0x4, R3 ;  /* 0x00000004ff037819 */ /* 0x000fc80000011603 */
[----:B------:R-:W-:-:S04]  /*4820*/  LOP3.LUT R3, R3, 0x3fff, RZ, 0xc0, !PT ;  /* 0x00003fff03037812 */ /* 0x000fc800078ec0ff */
[----:B------:R-:W-:Y:S01]  /*4830*/  LOP3.LUT R15, R3, 0x2000000, RZ, 0xfc, !PT ;  /* 0x02000000030f7812 */ /* 0x000fe200078efcff */
[----:B------:R-:W-:Y:S06]  /*4840*/  @!P0 BRA `(.L_x_6323) ;  /* 0x0000000000048947 */ /* 0x000fec0003800000 */
[----:B------:R-:W-:Y:S01]  /*4850*/  BPT.TRAP 0x1 ;  /* 0x000000040000795c */ /* 0x000fe20000300000 */
.L_x_6323:
        /* <DEDUP_REMOVED lines=11> */
.L_x_6532:
[----:B------:R-:W-:Y:S05]  /*4910*/  BSYNC B0 ;  /* 0x0000000000007941 */ /* 0x000fea0003800000 */
.L_x_6324:
[----:B------:R-:W-:Y:S01]  /*4920*/  BAR.SYNC.DEFER_BLOCKING 0xe, 0x100 ;  /* 0x0384000000007b1d */ /* 0x000fe20000010000 */
[----:B------:R-:W-:Y:S01]  /*4930*/  IMAD.MOV.U32 R5, RZ, RZ, 0x40000040 ;  /* 0x40000040ff057424 */ /* 0x000fe200078e00ff */
[C---:B------:R-:W-:Y:S01]  /*4940*/  R2UR UR6, R6.reuse ;  /* 0x00000000060672ca */ /* 0x040fe200000e0000 */
[----:B------:R-:W-:Y:S01]  /*4950*/  VIADD R8, R6, 0x80 ;  /* 0x0000008006087836 */ /* 0x000fe20000000000 */
[----:B------:R-:W-:Y:S01]  /*4960*/  R2UR UR7, R7 ;  /* 0x00000000070772ca */ /* 0x000fe200000e0000 */
[----:B------:R-:W-:Y:S01]  /*4970*/  IMAD.MOV.U32 R9, RZ, RZ, 0x40000040 ;  /* 0x40000040ff097424 */ /* 0x000fe200078e00ff */
[----:B------:R-:W-:Y:S01]  /*4980*/  R2UR UR4, R4 ;  /* 0x00000000040472ca */ /* 0x000fe200000e0000 */
[----:B------:R-:W-:Y:S01]  /*4990*/  IMAD.MOV.U32 R11, RZ, RZ, 0x40000040 ;  /* 0x40000040ff0b7424 */ /* 0x000fe200078e00ff */
[----:B------:R-:W-:Y:S01]  /*49a0*/  R2UR UR5, R5 ;  /* 0x00000000050572ca */ /* 0x000fe200000e0000 */
[----:B------:R-:W-:Y:S01]  /*49b0*/  VIADD R12, R6, 0x100 ;  /* 0x00000100060c7836 */ /* 0x000fe20000000000 */
[----:B------:R-:W-:Y:S01]  /*49c0*/  IADD3 R10, R4, 0x2, RZ ;  /* 0x00000002040a7810 */ /* 0x000fe20007ffe0ff */
[----:B------:R-:W-:Y:S01]  /*49d0*/  IMAD.MOV.U32 R13, RZ, RZ, 0x40000040 ;  /* 0x40000040ff0d7424 */ /* 0x000fe200078e00ff */
[----:B------:R-:W-:Y:S01]  /*49e0*/  MOV R7, 0x40000040 ;  /* 0x4000004000077802 */ /* 0x000fe20000000f00 */
[----:B------:R-:W-:Y:S01]  /*49f0*/  VIADD R6, R6, 0x180 ;  /* 0x0000018006067836 */ /* 0x000fe20000000000 */
[----:B------:R-:W1:Y:S01]  /*4a00*/  S2R R0, SR_TID.X ;  /* 0x0000000000007919 */ /* 0x000e620000002100 */
[----:B------:R-:W-:Y:S01]  /*4a10*/  ISETP.GE.AND P2, PT, R168, 0x2, PT ;  /* 0x00000002a800780c */ /* 0x000fe20003f46270 */
[----:B------:R-:W-:Y:S01]  /*4a20*/  BSSY B0, `(.L_x_6326) ;  /* 0x00000ea000007945 */ /* 0x000fe20003800000 */
        /* <DEDUP_REMOVED lines=38> */
.L_x_6333:
[----:B------:R-:W-:Y:S01]  /*4c90*/  BAR.SYNC.DEFER_BLOCKING 0xe, 0x100 ;  /* 0x0384000000007b1d */ /* 0x000fe20000010000 */
[----:B0-----:R-:W-:Y:S01]  /*4ca0*/  IMAD R3, R18, 0x40, R190 ;  /* 0x0000004012037824 */ /* 0x001fe200078e02be */
[----:B------:R-:W-:Y:S01]  /*4cb0*/  ISETP.GT.AND P3, PT, R168, RZ, PT ;  /* 0x000000ffa800720c */ /* 0x000fe20003f64270 */
[----:B------:R-:W-:Y:S02]  /*4cc0*/  VIADD R18, R18, 0x1 ;  /* 0x0000000112127836 */ /* 0x000fe40000000000 */
[----:B------:R-:W-:Y:S02]  /*4cd0*/  IMAD R3, R3, 0x4, R2 ;  /* 0x0000000403037824 */ /* 0x000fe400078e0202 */
[----:B------:R-:W-:Y:S01]  /*4ce0*/  VIADD R168, R168, 0xffffffff ;  /* 0xffffffffa8a87836 */ /* 0x000fe20000000000 */
[----:B------:R-:W-:-:S04]  /*4cf0*/  ISETP.NE.AND P2, PT, R18, 0x2, PT ;  /* 0x000000021200780c */ /* 0x000fc80003f45270 */
[----:B------:R-:W-:Y:S02]  /*4d00*/  SEL R6, RZ, 0x1, P2 ;  /* 0x00000001ff067807 */ /* 0x000fe40001000000 */
[----:B------:R-:W-:Y:S02]  /*4d10*/  SEL R18, R18, RZ, P2 ;  /* 0x000000ff12127207 */ /* 0x000fe40001000000 */
[----:B------:R-:W-:Y:S01]  /*4d20*/  LOP3.LUT R19, R19, R6, RZ, 0x3c, !PT ;  /* 0x0000000613137212 */ /* 0x000fe200078e3cff */
[----:B-12---:R-:W0:Y:S04]  /*4d30*/  LDS R0, [R3+0x28800] ;  /* 0x0288000003007984 */ /* 0x006e280000000800 */
        /* <DEDUP_REMOVED lines=131> */
.L_x_6328:
[----:B------:R-:W-:Y:S01]  /*5570*/  IMAD R0, R18, 0x8, R2 ;  /* 0x0000000812007824 */ /* 0x000fe200078e0202 */
[----:B------:R-:W-:-:S04]  /*5580*/  SHF.L.U32 R3, R19, 0x1f, RZ ;  /* 0x0000001f13037819 */ /* 0x000fc800000006ff */
[----:B------:R0:W1:Y:S01]  /*5590*/  SYNCS.PHASECHK.TRANS64.TRYWAIT P2, [R0+URZ+0x28c50], R3 ;  /* 0x028c5003000075a7 */ /* 0x000062000804017f */
[----:B------:R-:W-:Y:S05]  /*55a0*/  @!P0 BRA `(.L_x_6329) ;  /* 0x0000000000048947 */ /* 0x000fea0003800000 */
[----:B------:R-:W-:Y:S01]  /*55b0*/  BPT.TRAP 0x1 ;  /* 0x000000040000795c */ /* 0x000fe20000300000 */
.L_x_6329:
[----:B------:R-:W-:Y:S04]  /*55c0*/  BSSY B1, `(.L_x_6330) ;  /* 0x0000004000017945 */ /* 0x000fe80003800000 */
[----:B-1----:R-:W-:Y:S05]  /*55d0*/  @P2 BRA `(.L_x_6331) ;  /* 0x0000000000082947 */ /* 0x002fea0003800000 */
[----:B------:R-:W1:Y:S02]  /*55e0*/  SYNCS.PHASECHK.TRANS64.TRYWAIT P2, [R0+URZ+0x28c50], R3 ;  /* 0x028c5003000075a7 */ /* 0x000e64000804017f */
[----:B-1----:R-:W-:Y:S05]  /*55f0*/  @!P2 BRA `(.L_x_6332) ;  /* 0x00000124000ca947 */ /* 0x002fea0003800000 */
.L_x_6331:
[----:B------:R-:W-:Y:S05]  /*5600*/  BSYNC B1 ;  /* 0x0000000000017941 */ /* 0x000fea0003800000 */
.L_x_6330:
[----:B------:R-:W-:Y:S01]  /*5610*/  IMAD.MOV.U32 R7, RZ, RZ, 0x40000040 ;  /* 0x40000040ff077424 */ /* 0x000fe200078e00ff */
[----:B------:R-:W-:Y:S01]  /*5620*/  LEA R6, R18, R15, 0xc ;  /* 0x0000000f12067211 */ /* 0x000fe200078e60ff */
[----:B------:R-:W-:Y:S01]  /*5630*/  WARPGROUP.ARRIVE ;  /* 0x00000000000079c5 */ /* 0x000fe20000000000 */
[----:B------:R-:W-:Y:S01]  /*5640*/  R2UR UR4, R4 ;  /* 0x00000000040472ca */ /* 0x000fe200000e0000 */
[----:B------:R-:W-:Y:S01]  /*5650*/  IMAD.MOV.U32 R21, RZ, RZ, 0x40000040 ;  /* 0x40000040ff157424 */ /* 0x000fe200078e00ff */
[----:B------:R-:W-:Y:S01]  /*5660*/  R2UR UR5, R5 ;  /* 0x00000000050572ca */ /* 0x000fe200000e0000 */
[C---:B------:R-:W-:Y:S01]  /*5670*/  VIADD R20, R6.reuse, 0x80 ;  /* 0x0000008006147836 */ /* 0x040fe20000000000 */
[----:B------:R-:W-:Y:S01]  /*5680*/  R2UR UR6, R6 ;  /* 0x00000000060672ca */ /* 0x000fe200000e0000 */
[----:B01----:R-:W-:Y:S01]  /*5690*/  @!P1 VIADD R0, R0, 0x28c60 ;  /* 0x00028c6000009836 */ /* 0x003fe20000000000 */
[----:B------:R-:W-:Y:S01]  /*56a0*/  R2UR UR7, R7 ;  /* 0x00000000070772ca */ /* 0x000fe200000e0000 */
[----:B------:R-:W-:-:S03]  /*56b0*/  IMAD.MOV.U32 R7, RZ, RZ, 0x40000040 ;  /* 0x40000040ff077424 */ /* 0x000fc600078e00ff */
[----:B------:R-:W-:-:S09]  /*56c0*/  @!P1 PRMT R0, RZ, 0x654, R0 ;  /* 0x00000654ff009816 */ /* 0x000fd20000000000 */
        /* <DEDUP_REMOVED lines=31> */
.L_x_6327:
[----:B------:R-:W-:Y:S05]  /*58c0*/  BSYNC B0 ;  /* 0x0000000000007941 */ /* 0x000fea0003800000 */
.L_x_6326:
[----:B------:R-:W-:Y:S01]  /*58d0*/  BAR.SYNC.DEFER_BLOCKING 0xe, 0x100 ;  /* 0x0384000000007b1d */ /* 0x000fe20000010000 */
[C---:B0-----:R-:W-:Y:S01]  /*58e0*/  LEA R3, R18.reuse, R190, 0x6 ;  /* 0x000000be12037211 */ /* 0x041fe200078e30ff */
[----:B------:R-:W-:Y:S01]  /*58f0*/  VIADD R18, R18, 0x1 ;  /* 0x0000000112127836 */ /* 0x000fe20000000000 */
[----:B------:R-:W-:-:S03]  /*5900*/  PLOP3.LUT P0, PT, PT, PT, PT, 0x8, 0x0 ;  /* 0x000000000000781c */ /* 0x000fc60003f0e170 */
[----:B------:R-:W-:Y:S01]  /*5910*/  IMAD R3, R3, 0x4, R2 ;  /* 0x0000000403037824 */ /* 0x000fe200078e0202 */
        /* <DEDUP_REMOVED lines=136> */
.L_x_6321:
        /* <DEDUP_REMOVED lines=32> */
.L_x_6335:
[----:B------:R-:W-:Y:S05]  /*63a0*/  BSYNC B6 ;  /* 0x0000000000067941 */ /* 0x000fea0003800000 */
.L_x_6334:
        /* <DEDUP_REMOVED lines=12> */
.L_x_6339:
[----:B-1----:R1:W2:Y:S02]  /*6470*/  SYNCS.PHASECHK.TRANS64.TRYWAIT P0, [R2+URZ+0x28c00], R3 ;  /* 0x028c0003020075a7 */ /* 0x0022a4000800017f */
[----:B--2---:R-:W-:Y:S05]  /*6480*/  @!P0 NANOSLEEP.SYNCS 0x989680 ;  /* 0x009896800000895d */ /* 0x004fea0003900000 */
[----:B------:R-:W2:Y:S02]  /*6490*/  @!P0 SYNCS.PHASECHK.TRANS64 P0, [R2+URZ+0x28c00], R3 ;  /* 0x028c0003020085a7 */ /* 0x000ea4000800007f */
[----:B--2---:R-:W-:Y:S05]  /*64a0*/  @!P0 BRA `(.L_x_6339) ;  /* 0xfffffffc00f08947 */ /* 0x004fea000383ffff */
.L_x_6338:
[----:B------:R-:W-:Y:S05]  /*64b0*/  BSYNC B0 ;  /* 0x0000000000007941 */ /* 0x000fea0003800000 */
.L_x_6337:
[----:B------:R-:W-:Y:S05]  /*64c0*/  BRA `(.L_x_6340) ;  /* 0x0000002c00e87947 */ /* 0x000fea0003800000 */
.L_x_6336:
[----:B------:R-:W0:Y:S01]  /*64d0*/  LDC.64 R44, c[0x0][0x3e8] ;  /* 0x0000fa00ff2c7b82 */ /* 0x000e220000000a00 */
[----:B------:R-:W-:Y:S01]  /*64e0*/  VIADD R0, R2, 0x20400 ;  /* 0x0002040002007836 */ /* 0x000fe20000000000 */
[----:B-----5:R-:W-:Y:S01]  /*64f0*/  SHF.R.S32.HI R3, RZ, 0x1f, R33 ;  /* 0x0000001fff037819 */ /* 0x020fe20000011421 */
[----:B------:R-:W-:Y:S01]  /*6500*/  IMAD.MOV.U32 R4, RZ, RZ, R16 ;  /* 0x000000ffff047224 */ /* 0x000fe200078e0010 */
[----:B------:R-:W-:Y:S01]  /*6510*/  SHF.L.U32 R24, R210, 0x2, RZ ;  /* 0x00000002d2187819 */ /* 0x000fe200000006ff */
[----:B------:R-:W-:Y:S01]  /*6520*/  IMAD.MOV.U32 R5, RZ, RZ, R17 ;  /* 0x000000ffff057224 */ /* 0x000fe200078e0011 */
[----:B------:R-:W-:Y:S01]  /*6530*/  LOP3.LUT P0, RZ, R0, 0x3ff, RZ, 0xc0, !PT ;  /* 0x000003ff00ff7812 */ /* 0x000fe2000780c0ff */
[----:B------:R-:W-:Y:S01]  /*6540*/  BSSY B6, `(.L_x_6341) ;  /* 0x0000030000067945 */ /* 0x000fe20003800000 */
        /* <DEDUP_REMOVED lines=47> */
.L_x_6342:
[----:B------:R-:W-:Y:S05]  /*6840*/  BSYNC B6 ;  /* 0x0000000000067941 */ /* 0x000fea0003800000 */
.L_x_6341:
[----:B------:R-:W0:Y:S01]  /*6850*/  LDC.64 R4, c[0x0][0x3d8] ;  /* 0x0000f600ff047b82 */ /* 0x000e220000000a00 */
[----:B------:R-:W-:Y:S01]  /*6860*/  SHF.R.S32.HI R3, RZ, 0x1f, R185 ;  /* 0x0000001fff037819 */ /* 0x000fe200000114b9 */
[----:B------:R-:W-:Y:S01]  /*6870*/  ULDC.U8 UR4, c[0x0][0x3f0] ;  /* 0x0000fc0000047ab9 */ /* 0x000fe20000000000 */
[----:B------:R-:W-:Y:S01]  /*6880*/  BSSY B0, `(.L_x_6343) ;  /* 0x00002b6000007945 */ /* 0x000fe20003800000 */
[----:B------:R-:W-:-:S04]  /*6890*/  ISETP.NE.AND P0, PT, RZ, UR4, PT ;  /* 0x00000004ff007c0c */ /* 0x000fc8000bf05270 */
[----:B------:R-:W1:Y:S01]  /*68a0*/  LDC.64 R6, c[0x0][0x3e8] ;  /* 0x0000fa00ff067b82 */ /* 0x000e620000000a00 */
[-C--:B0-----:R-:W-:Y:S02]  /*68b0*/  IMAD R0, R3, R4.reuse, RZ ;  /* 0x0000000403007224 */ /* 0x081fe400078e02ff */
[----:B------:R-:W-:-:S03]  /*68c0*/  IMAD.WIDE.U32 R8, R185, R4, RZ ;  /* 0x00000004b9087225 */ /* 0x000fc600078e00ff */
[----:B------:R-:W-:Y:S01]  /*68d0*/  SHF.L.U32 R52, R8, 0x6, RZ ;  /* 0x0000000608347819 */ /* 0x000fe200000006ff */
        /* <DEDUP_REMOVED lines=46> */
[----:B------:R-:W-:Y:S02]  /*6bc0*/  IADD3.X R30, R57, R48, RZ, P4, !PT ;  /* 0x00000030391e7210 */ /* 0x000fe400027fe4ff */
[----:B------:R-:W-:-:S02]  /*6bd0*/  CS2R R36, SRZ ;  /* 0x0000000000247805 */ /* 0x000fc4000001ff00 */
[C---:B------:R-:W-:Y:S02]  /*6be0*/  LEA R14, P4, R15.reuse, UR6, 0x1 ;  /* 0x000000060f0e7c11 */ /* 0x040fe4000f8808ff */
[----:B------:R-:W-:Y:S02]  /*6bf0*/  CS2R R34, SRZ ;  /* 0x0000000000227805 */ /* 0x000fe4000001ff00 */
[C---:B------:R-:W-:Y:S02]  /*6c00*/  LEA R38, P5, R0.reuse, UR8, 0x1 ;  /* 0x0000000800267c11 */ /* 0x040fe4000f8a08ff */
[----:B------:R-:W-:Y:S02]  /*6c10*/  CS2R R32, SRZ ;  /* 0x0000000000207805 */ /* 0x000fe4000001ff00 */
[----:B------:R-:W-:Y:S02]  /*6c20*/  LEA.HI.X R15, R15, UR7, R30, 0x1, P4 ;  /* 0x000000070f0f7c11 */ /* 0x000fe4000a0f0c1e */
[----:B------:R-:W-:-:S02]  /*6c30*/  LEA.HI.X R39, R0, UR9, R31, 0x1, P5 ;  /* 0x0000000900277c11 */ /* 0x000fc4000a8f0c1f */
[----:B------:R-:W-:Y:S01]  /*6c40*/  CS2R R30, SRZ ;  /* 0x00000000001e7805 */ /* 0x000fe2000001ff00 */
[----:B------:R0:W5:Y:S05]  /*6c50*/  @!P3 LDG.E.64 R36, desc[UR40][R14.64] ;  /* 0x000000280e24b981 */ /* 0x00016a000c1e1b00 */
[----:B------:R0:W5:Y:S04]  /*6c60*/  @!P2 LDG.E.64 R30, desc[UR40][R14.64+0x20] ;  /* 0x000020280e1ea981 */ /* 0x000168000c1e1b00 */
[----:B------:R0:W5:Y:S04]  /*6c70*/  @!P3 LDG.E.64 R34, desc[UR40][R38.64] ;  /* 0x000000282622b981 */ /* 0x000168000c1e1b00 */
[----:B------:R0:W5:Y:S02]  /*6c80*/  @!P2 LDG.E.64 R32, desc[UR40][R38.64+0x20] ;  /* 0x000020282620a981 */ /* 0x000164000c1e1b00 */
.L_x_6346:
[----:B------:R-:W-:Y:S05]  /*6c90*/  BSYNC B1 ;  /* 0x0000000000017941 */ /* 0x000fea0003800000 */
.L_x_6345:
        /* <DEDUP_REMOVED lines=24> */
.L_x_6348:
[----:B------:R-:W-:Y:S05]  /*6e20*/  BSYNC B1 ;  /* 0x0000000000017941 */ /* 0x000fea0003800000 */
.L_x_6347:
[----:B------:R-:W-:Y:S01]  /*6e30*/  IMAD.WIDE.U32 R10, R3, R4, R10 ;  /* 0x00000004030a7225 */ /* 0x000fe200078e000a */
[----:B------:R-:W-:Y:S01]  /*6e40*/  LEA.HI R0, R207, R207, RZ, 0x1 ;  /* 0x000000cfcf007211 */ /* 0x000fe200078f08ff */
[----:B------:R-:W-:Y:S01]  /*6e50*/  ULDC.64 UR4, c[0x0][0x3c8] ;  /* 0x0000f20000047ab9 */ /* 0x000fe20000000a00 */
[----:B------:R-:W-:Y:S01]  /*6e60*/  ULDC.64 UR6, c[0x0][0x3e0] ;  /* 0x0000f80000067ab9 */ /* 0x000fe20000000a00 */
[----:B------:R-:W-:-:S04]  /*6e70*/  IMAD.WIDE.U32 R12, R3, R6, R12 ;  /* 0x00000006030c7225 */ /* 0x000fc800078e000c */
[C---:B------:R-:W-:Y:S02]  /*6e80*/  IMAD R4, R41.reuse, R4, RZ ;  /* 0x0000000429047224 */ /* 0x040fe400078e02ff */
[----:B------:R-:W-:Y:S02]  /*6e90*/  IMAD R6, R41, R6, RZ ;  /* 0x0000000629067224 */ /* 0x000fe400078e02ff */
[----:B01----:R-:W-:Y:S02]  /*6ea0*/  IMAD.SHL.U32 R14, R191, 0x40, RZ ;  /* 0x00000040bf0e7824 */ /* 0x003fe400078e00ff */
[C---:B------:R-:W-:Y:S01]  /*6eb0*/  IMAD R5, R3.reuse, R5, R4 ;  /* 0x0000000503057224 */ /* 0x040fe200078e0204 */
[----:B------:R-:W-:Y:S01]  /*6ec0*/  LEA R4, P2, R10, UR4, 0x1 ;  /* 0x000000040a047c11 */ /* 0x000fe2000f8408ff */
[----:B------:R-:W-:Y:S01]  /*6ed0*/  IMAD R3, R3, R7, R6 ;  /* 0x0000000703037224 */ /* 0x000fe200078e0206 */
[----:B------:R-:W-:Y:S01]  /*6ee0*/  LOP3.LUT R6, R0, 0xfffffffe, RZ, 0xc0, !PT ;  /* 0xfffffffe00067812 */ /* 0x000fe200078ec0ff */
[----:B------:R-:W-:Y:S01]  /*6ef0*/  IMAD.IADD R5, R11, 0x1, R5 ;  /* 0x000000010b057824 */ /* 0x000fe200078e0205 */
[----:B------:R-:W-:Y:S01]  /*6f00*/  LOP3.LUT R15, R14, 0x1c0, RZ, 0xc0, !PT ;  /* 0x000001c00e0f7812 */ /* 0x000fe200078ec0ff */
[----:B------:R-:W-:Y:S01]  /*6f10*/  IMAD.IADD R3, R13, 0x1, R3 ;  /* 0x000000010d037824 */ /* 0x000fe200078e0203 */
[----:B------:R-:W-:Y:S01]  /*6f20*/  LEA R0, P3, R12, UR6, 0x1 ;  /* 0x000000060c007c11 */ /* 0x000fe2000f8608ff */
[----:B------:R-:W-:Y:S01]  /*6f30*/  IMAD.IADD R6, R207, 0x1, -R6 ;  /* 0x00000001cf067824 */ /* 0x000fe200078e0a06 */
[----:B------:R-:W-:Y:S01]  /*6f40*/  LOP3.LUT R7, R15, 0x18, R16, 0xf8, !PT ;  /* 0x000000180f077812 */ /* 0x000fe200078ef810 */
[----:B------:R-:W-:Y:S01]  /*6f50*/  UMOV UR4, 0xffffffff ;  /* 0xffffffff00047882 */ /* 0x000fe20000000000 */
[----:B------:R-:W-:-:S02]  /*6f60*/  SHF.R.U32.HI R14, RZ, 0x3, R15 ;  /* 0x00000003ff0e7819 */ /* 0x000fc4000001160f */
[----:B------:R-:W-:Y:S02]  /*6f70*/  LEA.HI.X R5, R10, UR5, R5, 0x1, P2 ;  /* 0x000000050a057c11 */ /* 0x000fe400090f0c05 */
[----:B------:R-:W-:Y:S02]  /*6f80*/  LEA.HI.X R3, R12, UR7, R3, 0x1, P3 ;  /* 0x000000070c037c11 */ /* 0x000fe400098f0c03 */
[----:B------:R-:W-:Y:S02]  /*6f90*/  LOP3.LUT R39, R7, R14, RZ, 0x3c, !PT ;  /* 0x0000000e07277212 */ /* 0x000fe400078e3cff */
[----:B------:R-:W-:Y:S01]  /*6fa0*/  SHF.L.U32 R7, R6, 0x1f, RZ ;  /* 0x0000001f06077819 */ /* 0x000fe200000006ff */
[----:B------:R-:W-:Y:S06]  /*6fb0*/  BRA.DIV UR4, `(.L_x_6349) ;  /* 0x0000010a04b07947 */ /* 0x000fec000b800000 */
.L_x_6535:
[----:B------:R-:W-:-:S03]  /*6fc0*/  UMOV UR4, 0xffffffff ;  /* 0xffffffff00047882 */ /* 0x000fc60000000000 */
[----:B------:R-:W-:Y:S05]  /*6fd0*/  BRA.DIV UR4, `(.L_x_6350) ;  /* 0x0000010a04d07947 */ /* 0x000fea000b800000 */
.L_x_6538:
[----:B------:R-:W-:-:S03]  /*6fe0*/  UMOV UR4, 0xffffffff ;  /* 0xffffffff00047882 */ /* 0x000fc60000000000 */
[----:B------:R-:W-:Y:S05]  /*6ff0*/  BRA.DIV UR4, `(.L_x_6351) ;  /* 0x0000010a04f07947 */ /* 0x000fea000b800000 */
.L_x_6541:
[----:B------:R-:W-:-:S03]  /*7000*/  UMOV UR4, 0xffffffff ;  /* 0xffffffff00047882 */ /* 0x000fc60000000000 */
[----:B------:R-:W-:Y:S05]  /*7010*/  BRA.DIV UR4, `(.L_x_6352) ;  /* 0x0000010e04107947 */ /* 0x000fea000b800000 */
.L_x_6544:
[----:B------:R-:W-:-:S03]  /*7020*/  UMOV UR4, 0xffffffff ;  /* 0xffffffff00047882 */ /* 0x000fc60000000000 */
[----:B------:R-:W-:Y:S05]  /*7030*/  BRA.DIV UR4, `(.L_x_6353) ;  /* 0x0000010e04307947 */ /* 0x000fea000b800000 */
.L_x_6547:
[----:B------:R-:W-:-:S03]  /*7040*/  UMOV UR4, 0xffffffff ;  /* 0xffffffff00047882 */ /* 0x000fc60000000000 */
[----:B------:R-:W-:Y:S05]  /*7050*/  BRA.DIV UR4, `(.L_x_6354) ;  /* 0x0000010e04507947 */ /* 0x000fea000b800000 */
.L_x_6550:
[----:B------:R-:W-:-:S03]  /*7060*/  UMOV UR4, 0xffffffff ;  /* 0xffffffff00047882 */ /* 0x000fc60000000000 */
[----:B------:R-:W-:Y:S05]  /*7070*/  BRA.DIV UR4, `(.L_x_6355) ;  /* 0x0000010e04707947 */ /* 0x000fea000b800000 */
.L_x_6553:
[----:B------:R-:W-:-:S03]  /*7080*/  UMOV UR4, 0xffffffff ;  /* 0xffffffff00047882 */ /* 0x000fc60000000000 */
[----:B------:R-:W-:Y:S05]  /*7090*/  BRA.DIV UR4, `(.L_x_6356) ;  /* 0x0000010e04907947 */ /* 0x000fea000b800000 */
.L_x_6556:
[----:B------:R-:W0:Y:S01]  /*70a0*/  SYNCS.PHASECHK.TRANS64.TRYWAIT P2, [R2+URZ+0x28c00], R7 ;  /* 0x028c0007020075a7 */ /* 0x000e22000804017f */
[----:B-----5:R-:W-:Y:S01]  /*70b0*/  IMAD.MOV.U32 R0, RZ, RZ, R30 ;  /* 0x000000ffff007224 */ /* 0x020fe200078e001e */
[----:B------:R-:W-:Y:S01]  /*70c0*/  MOV R4, R36 ;  /* 0x0000002400047202 */ /* 0x000fe20000000f00 */
[----:B------:R-:W-:Y:S01]  /*70d0*/  IMAD.MOV.U32 R3, RZ, RZ, R31 ;  /* 0x000000ffff037224 */ /* 0x000fe200078e001f */
[----:B------:R-:W-:Y:S01]  /*70e0*/  LOP3.LUT P3, RZ, R191, 0x4, RZ, 0xc0, !PT ;  /* 0x00000004bfff7812 */ /* 0x000fe2000786c0ff */
[----:B------:R-:W-:Y:S01]  /*70f0*/  IMAD.MOV.U32 R5, RZ, RZ, R37 ;  /* 0x000000ffff057224 */ /* 0x000fe200078e0025 */
[----:B------:R-:W-:Y:S01]  /*7100*/  BSSY B1, `(.L_x_6357) ;  /* 0x000001b000017945 */ /* 0x000fe20003800000 */
[----:B------:R-:W-:Y:S01]  /*7110*/  IMAD.MOV.U32 R6, RZ, RZ, R8 ;  /* 0x000000ffff067224 */ /* 0x000fe200078e0008 */
[----:B------:R-:W-:Y:S01]  /*7120*/  PRMT R40, R3, 0x5410, R0 ;  /* 0x0000541003287816 */ /* 0x000fe20000000000 */
[----:B------:R-:W-:Y:S01]  /*7130*/  IMAD R3, R200, 0x200, R39 ;  /* 0x00000200c8037824 */ /* 0x000fe200078e0227 */
[----:B------:R-:W-:Y:S01]  /*7140*/  PRMT R11, R5, 0x5410, R4 ;  /* 0x00005410050b7816 */ /* 0x000fe20000000004 */
[----:B------:R-:W-:-:S02]  /*7150*/  IMAD.MOV.U32 R5, RZ, RZ, R34 ;  /* 0x000000ffff057224 */ /* 0x000fc400078e0022 */
[----:B------:R-:W-:Y:S02]  /*7160*/  IMAD.MOV.U32 R0, RZ, RZ, R32 ;  /* 0x000000ffff007224 */ /* 0x000fe400078e0020 */
[----:B------:R-:W-:Y:S01]  /*7170*/  IMAD.MOV.U32 R4, RZ, RZ, R33 ;  /* 0x000000ffff047224 */ /* 0x000fe200078e0021 */
[----:B------:R-:W-:Y:S01]  /*7180*/  PRMT R12, R12, 0x5410, R5 ;  /* 0x000054100c0c7816 */ /* 0x000fe20000000005 */
[----:B------:R-:W-:Y:S02]  /*7190*/  IMAD R3, R3, 0x2, R2 ;  /* 0x0000000203037824 */ /* 0x000fe400078e0202 */
[----:B------:R-:W-:Y:S01]  /*71a0*/  IMAD.MOV.U32 R5, RZ, RZ, R35 ;  /* 0x000000ffff057224 */ /* 0x000fe200078e0023 */
[----:B------:R-:W-:Y:S01]  /*71b0*/  PRMT R42, R0, 0x5410, R4 ;  /* 0x00005410002a7816 */ /* 0x000fe20000000004 */
[C---:B------:R-:W-:Y:S01]  /*71c0*/  VIADD R4, R3.reuse, 0x20400 ;  /* 0x0002040003047836 */ /* 0x040fe20000000000 */
[----:B------:R-:W-:Y:S01]  /*71d0*/  IADD3 R0, R3, 0x20440, RZ ;  /* 0x0002044003007810 */ /* 0x000fe20007ffe0ff */
[----:B------:R-:W-:Y:S01]  /*71e0*/  IMAD.MOV.U32 R10, RZ, RZ, R9 ;  /* 0x000000ffff0a7224 */ /* 0x000fe200078e0009 */
[----:B------:R-:W-:Y:S01]  /*71f0*/  PRMT R13, R13, 0x5410, R5 ;  /* 0x000054100d0d7816 */ /* 0x000fe20000000005 */
[----:B------:R-:W-:-:S02]  /*7200*/  @P3 VIADD R0, R4, 0xffffffc0 ;  /* 0xffffffc004003836 */ /* 0x000fc40000000000 */
[----:B------:R-:W-:Y:S01]  /*7210*/  IMAD.MOV.U32 R4, RZ, RZ, R26 ;  /* 0x000000ffff047224 */ /* 0x000fe200078e001a */
[----:B------:R-:W-:Y:S01]  /*7220*/  PRMT R43, R6, 0x5410, R10 ;  /* 0x00005410062b7816 */ /* 0x000fe2000000000a */
[----:B------:R-:W-:Y:S02]  /*7230*/  IMAD.MOV.U32 R5, RZ, RZ, R27 ;  /* 0x000000ffff057224 */ /* 0x000fe400078e001b */
[----:B------:R-:W-:Y:S02]  /*7240*/  IMAD.MOV.U32 R6, RZ, RZ, R20 ;  /* 0x000000ffff067224 */ /* 0x000fe400078e0014 */
[----:B------:R-:W-:Y:S01]  /*7250*/  IMAD.MOV.U32 R10, RZ, RZ, R21 ;  /* 0x000000ffff0a7224 */ /* 0x000fe200078e0015 */
[----:B------:R-:W-:Y:S01]  /*7260*/  PRMT R44, R5, 0x5410, R4 ;  /* 0x00005410052c7816 */ /* 0x000fe20000000004 */
[----:B------:R-:W-:Y:S01]  /*7270*/  IMAD.MOV.U32 R4, RZ, RZ, R28 ;  /* 0x000000ffff047224 */ /* 0x000fe200078e001c */
[----:B------:R-:W-:Y:S02]  /*7280*/  MOV R5, R29 ;  /* 0x0000001d00057202 */ /* 0x000fe40000000f00 */
[----:B------:R-:W-:Y:S01]  /*7290*/  PRMT R45, R10, 0x5410, R6 ;  /* 0x000054100a2d7816 */ /* 0x000fe20000000006 */
[----:B0-----:R-:W-:Y:S06]  /*72a0*/  @!P2 BRA `(.L_x_6358) ;  /* 0x0000010c0034a947 */ /* 0x001fec0003800000 */
.L_x_6557:
[----:B------:R-:W-:Y:S05]  /*72b0*/  BSYNC B1 ;  /* 0x0000000000017941 */ /* 0x000fea0003800000 */
.L_x_6357:
[----:B------:R-:W-:Y:S01]  /*72c0*/  BSSY B1, `(.L_x_6359) ;  /* 0x0000067000017945 */ /* 0x000fe20003800000 */
[----:B------:R-:W-:-:S03]  /*72d0*/  PRMT R46, R4, 0x5410, R5 ;  /* 0x00005410042e7816 */ /* 0x000fc60000000005 */
        /* <DEDUP_REMOVED lines=31> */
[----:B------:R-:W-:Y:S01]  /*74d0*/  IMAD.U32 R7, R5, 0x10000, RZ ;  /* 0x0001000005077824 */ /* 0x000fe200078e00ff */
[----:B------:R-:W-:Y:S01]  /*74e0*/  SHF.L.U32 R11, R14, 0x10, RZ ;  /* 0x000000100e0b7819 */ /* 0x000fe200000006ff */
[----:B------:R-:W-:Y:S01]  /*74f0*/  FMUL.FTZ R41, R13, R15 ;  /* 0x0000000f0d297220 */ /* 0x000fe20000410000 */
        /* <DEDUP_REMOVED lines=12> */
[C---:B------:R-:W-:Y:S01]  /*75c0*/  FFMA.FTZ R5, R7.reuse, R14, -R34 ;  /* 0x0000000e07057223 */ /* 0x040fe20000010822 */
[----:B------:R-:W-:Y:S01]  /*75d0*/  F2FP.BF16.F32.PACK_AB R6, R38, R39 ;  /* 0x000000272606723e */ /* 0x000fe200000010ff */
[----:B------:R-:W-:Y:S01]  /*75e0*/  FFMA.FTZ R10, R7, R10, R35 ;  /* 0x0000000a070a7223 */ /* 0x000fe20000010023 */
[----:B------:R-:W-:Y:S02]  /*75f0*/  F2FP.BF16.F32.PACK_AB R7, R36, R37 ;  /* 0x000000252407723e */ /* 0x000fe400000010ff */
[----:B------:R-:W-:Y:S02]  /*7600*/  F2FP.BF16.F32.PACK_AB R4, R13, R4 ;  /* 0x000000040d04723e */ /* 0x000fe400000010ff */
[----:B------:R-:W-:-:S05]  /*7610*/  F2FP.BF16.F32.PACK_AB R5, R10, R5 ;  /* 0x000000050a05723e */ /* 0x000fca00000010ff */
[----:B------:R1:W-:Y:S02]  /*7620*/  STS.128 [R3+0x20400], R4 ;  /* 0x0204000403007388 */ /* 0x0003e40000000c00 */
.L_x_6362:
[----:B------:R-:W-:Y:S05]  /*7630*/  BSYNC B2 ;  /* 0x0000000000027941 */ /* 0x000fea0003800000 */
.L_x_6361:
[----:B------:R-:W-:Y:S05]  /*7640*/  @P2 BRA `(.L_x_6360) ;  /* 0x0000000000b82947 */ /* 0x000fea0003800000 */
[----:B01----:R-:W0:Y:S01]  /*7650*/  LDS.128 R4, [R0] ;  /* 0x0000000000047984 */ /* 0x003e220000000c00 */
        /* <DEDUP_REMOVED lines=16> */
[CC--:B------:R-:W-:Y:S01]  /*7760*/  FMUL.FTZ R35, R11.reuse, R33.reuse ;  /* 0x000000210b237220 */ /* 0x0c0fe20000410000 */
[----:B------:R-:W-:Y:S01]  /*7770*/  FMUL.FTZ R34, R11, R30 ;  /* 0x0000001e0b227220 */ /* 0x000fe20000410000 */
[----:B------:R-:W-:Y:S01]  /*7780*/  FMUL.FTZ R11, R13, R32 ;  /* 0x000000200d0b7220 */ /* 0x000fe20000410000 */
[----:B------:R-:W-:Y:S02]  /*7790*/  IMAD.U32 R6, R4, 0x10000, RZ ;  /* 0x0001000004067824 */ /* 0x000fe400078e00ff */
        /* <DEDUP_REMOVED lines=24> */
[----:B------:R2:W-:Y:S02]  /*7920*/  STS.128 [R0], R4 ;  /* 0x0000000400007388 */ /* 0x0005e40000000c00 */
.L_x_6360:
[----:B------:R-:W-:Y:S05]  /*7930*/  BSYNC B1 ;  /* 0x0000000000017941 */ /* 0x000fea0003800000 */
.L_x_6359:
[----:B------:R-:W-:Y:S05]  /*7940*/  @P1 BRA `(.L_x_6363) ;  /* 0x0000001800a41947 */ /* 0x000fea0003800000 */
[----:B-12---:R-:W1:Y:S01]  /*7950*/  LDC R5, c[0x0][0x3d4] ;  /* 0x0000f500ff057b82 */ /* 0x006e620000000800 */
[C---:B------:R-:W-:Y:S01]  /*7960*/  IADD3 R4, R24.reuse, 0x10, RZ ;  /* 0x0000001018047810 */ /* 0x040fe20007ffe0ff */
[----:B------:R-:W-:Y:S01]  /*7970*/  BSSY B1, `(.L_x_6364) ;  /* 0x0000032000017945 */ /* 0x000fe20003800000 */
[-C--:B-1----:R-:W-:Y:S02]  /*7980*/  ISETP.GE.AND P0, PT, R24, R5.reuse, PT ;  /* 0x000000051800720c */ /* 0x082fe40003f06270 */
[----:B------:R-:W-:-:S11]  /*7990*/  ISETP.GE.AND P1, PT, R4, R5, PT ;  /* 0x000000050400720c */ /* 0x000fd60003f26270 */
        /* <DEDUP_REMOVED lines=47> */
.L_x_6365:
[----:B------:R-:W-:Y:S05]  /*7c90*/  BSYNC B1 ;  /* 0x0000000000017941 */ /* 0x000fea0003800000 */
.L_x_6364:
[----:B------:R-:W-:Y:S05]  /*7ca0*/  @P1 BRA `(.L_x_6363) ;  /* 0x0000001400cc1947 */ /* 0x000fea0003800000 */
[----:B01----:R-:W0:Y:S01]  /*7cb0*/  LDS.128 R4, [R0+0x1000] ;  /* 0x0010000000047984 */ /* 0x003e220000000c00 */
[----:B------:R-:W-:Y:S02]  /*7cc0*/  SHF.R.U32.HI R15, RZ, 0x10, R21 ;  /* 0x00000010ff0f7819 */ /* 0x000fe40000011615 */
[----:B------:R-:W-:Y:S02]  /*7cd0*/  SHF.R.U32.HI R12, RZ, 0x10, R9 ;  /* 0x00000010ff0c7819 */ /* 0x000fe40000011609 */
[----:B------:R-:W-:Y:S02]  /*7ce0*/  PRMT R15, R45, 0x5410, R15 ;  /* 0x000054102d0f7816 */ /* 0x000fe4000000000f */
        /* <DEDUP_REMOVED lines=11> */
[----:B------:R-:W-:Y:S01]  /*7da0*/  SHF.L.U32 R8, R6, 0x10, RZ ;  /* 0x0000001006087819 */ /* 0x000fe200000006ff */
[----:B------:R-:W-:Y:S01]  /*7db0*/  IMAD.U32 R6, R5, 0x10000, RZ ;  /* 0x0001000005067824 */ /* 0x000fe200078e00ff */
[----:B------:R-:W-:Y:S01]  /*7dc0*/  LOP3.LUT R7, R7, 0xffff0000, RZ, 0xc0, !PT ;  /* 0xffff000007077812 */ /* 0x000fe200078ec0ff */
[CC--:B------:R-:W-:Y:S01]  /*7dd0*/  FMUL.FTZ R21, R9.reuse, R20.reuse ;  /* 0x0000001409157220 */ /* 0x0c0fe20000410000 */
[-C--:B------:R-:W-:Y:S01]  /*7de0*/  FMUL.FTZ R9, R9, R13.reuse ;  /* 0x0000000d09097220 */ /* 0x080fe20000410000 */
[----:B------:R-:W-:Y:S01]  /*7df0*/  IMAD.U32 R3, R4, 0x10000, RZ ;  /* 0x0001000004037824 */ /* 0x000fe200078e00ff */
[----:B------:R-:W-:Y:S01]  /*7e00*/  LOP3.LUT R5, R5, 0xffff0000, RZ, 0xc0, !PT ;  /* 0xffff000005057812 */ /* 0x000fe200078ec0ff */
[C---:B------:R-:W-:Y:S01]  /*7e10*/  FFMA.FTZ R21, R8.reuse, R13, -R21 ;  /* 0x0000000d08157223 */ /* 0x040fe20000010815 */
[----:B------:R-:W-:Y:S01]  /*7e20*/  FFMA.FTZ R20, R8, R20, R9 ;  /* 0x0000001408147223 */ /* 0x000fe20000010009 */
[CC--:B------:R-:W-:Y:S01]  /*7e30*/  FMUL.FTZ R25, R7.reuse, R15.reuse ;  /* 0x0000000f07197220 */ /* 0x0c0fe20000410000 */
[-C--:B------:R-:W-:Y:S01]  /*7e40*/  FMUL.FTZ R9, R7, R12.reuse ;  /* 0x0000000c07097220 */ /* 0x080fe20000410000 */
        /* <DEDUP_REMOVED lines=21> */
.L_x_6344:
        /* <DEDUP_REMOVED lines=20> */
[----:B0-----:R-:W-:Y:S02]  /*80e0*/  @!P0 LEA R12, P3, R13, R14, 0x1 ;  /* 0x0000000e0d0c8211 */ /* 0x001fe400078608ff */
[----:B------:R-:W-:Y:S02]  /*80f0*/  CS2R R26, SRZ ;  /* 0x00000000001a7805 */ /* 0x000fe4000001ff00 */
[----:B------:R-:W-:Y:S01]  /*8100*/  @!P1 IADD3.X R24, R59, R28, RZ, P5, !PT ;  /* 0x0000001c3b189210 */ /* 0x000fe20002ffe4ff */
[----:B------:R0:W5:Y:S01]  /*8110*/  @!P1 LDG.E.128 R32, desc[UR40][R8.64] ;  /* 0x0000002808209981 */ /* 0x000162000c1e1d00 */
[----:B------:R-:W-:-:S02]  /*8120*/  @!P0 LEA.HI.X R13, R13, R15, R20, 0x1, P3 ;  /* 0x0000000f0d0d8211 */ /* 0x000fc400018f0c14 */
[C---:B------:R-:W-:Y:S02]  /*8130*/  @!P1 LEA R10, P2, R11.reuse, UR6, 0x1 ;  /* 0x000000060b0a9c11 */ /* 0x040fe4000f8408ff */
[C---:B-1----:R-:W-:Y:S02]  /*8140*/  @!P0 LEA R14, P4, R0.reuse, R30, 0x1 ;  /* 0x0000001e000e8211 */ /* 0x042fe400078808ff */
[----:B------:R-:W-:Y:S02]  /*8150*/  CS2R R28, SRZ ;  /* 0x00000000001c7805 */ /* 0x000fe4000001ff00 */
[----:B------:R-:W-:Y:S02]  /*8160*/  @!P1 LEA.HI.X R11, R11, UR7, R24, 0x1, P2 ;  /* 0x000000070b0b9c11 */ /* 0x000fe400090f0c18 */
[----:B------:R-:W-:Y:S02]  /*8170*/  @!P0 LEA.HI.X R15, R0, R31, R3, 0x1, P4 ;  /* 0x0000001f000f8211 */ /* 0x000fe400020f0c03 */
[----:B------:R-:W1:Y:S01]  /*8180*/  LDC R0, c[0x0][0x428] ;  /* 0x00010a00ff007b82 */ /* 0x000e620000000800 */
[----:B------:R-:W-:-:S02]  /*8190*/  CS2R R24, SRZ ;  /* 0x0000000000187805 */ /* 0x000fc4000001ff00 */
[----:B------:R-:W-:-:S04]  /*81a0*/  CS2R R30, SRZ ;  /* 0x00000000001e7805 */ /* 0x000fc8000001ff00 */
        /* <DEDUP_REMOVED lines=14> */
[----:B------:R-:W-:Y:S02]  /*8290*/  IMAD.MOV.U32 R9, RZ, RZ, R49 ;  /* 0x000000ffff097224 */ /* 0x000fe400078e0031 */
[----:B--2---:R-:W-:Y:S02]  /*82a0*/  IMAD.MOV.U32 R10, RZ, RZ, R40 ;  /* 0x000000ffff0a7224 */ /* 0x004fe400078e0028 */
        /* <DEDUP_REMOVED lines=16> */
.L_x_6560:
[----:B------:R-:W-:-:S03]  /*83b0*/  UMOV UR4, 0xffffffff ;  /* 0xffffffff00047882 */ /* 0x000fc60000000000 */
[----:B------:R-:W-:Y:S05]  /*83c0*/  BRA.DIV UR4, `(.L_x_6367) ;  /* 0x000000fe04287947 */ /* 0x000fea000b800000 */
.L_x_6563:
[----:B------:R-:W-:-:S03]  /*83d0*/  UMOV UR4, 0xffffffff ;  /* 0xffffffff00047882 */ /* 0x000fc60000000000 */
[----:B------:R-:W-:Y:S05]  /*83e0*/  BRA.DIV UR4, `(.L_x_6368) ;  /* 0x000000fe04487947 */ /* 0x000fea000b800000 */
.L_x_6566:
[----:B------:R-:W-:-:S03]  /*83f0*/  UMOV UR4, 0xffffffff ;  /* 0xffffffff00047882 */ /* 0x000fc60000000000 */
[----:B------:R-:W-:Y:S05]  /*8400*/  BRA.DIV UR4, `(.L_x_6369) ;  /* 0x000000fe04687947 */ /* 0x000fea000b800000 */
.L_x_6569:
[----:B------:R-:W-:-:S03]  /*8410*/  UMOV UR4, 0xffffffff ;  /* 0xffffffff00047882 */ /* 0x000fc60000000000 */
[----:B------:R-:W-:Y:S05]  /*8420*/  BRA.DIV UR4, `(.L_x_6370) ;  /* 0x000000fe04887947 */ /* 0x000fea000b800000 */
.L_x_6572:
[----:B------:R-:W-:Y:S01]  /*8430*/  UMOV UR4, 0xffffffff ;  /* 0xffffffff00047882 */ /* 0x000fe20000000000 */
[----:B------:R-:W-:Y:S02]  /*8440*/  LOP3.LUT R6, R6, 0xfffffffe, RZ, 0xc0, !PT ;  /* 0xfffffffe06067812 */ /* 0x000fe400078ec0ff */
[----:B------:R-:W-:Y:S05]  /*8450*/  BRA.DIV UR4, `(.L_x_6371) ;  /* 0x000000fe04a47947 */ /* 0x000fea000b800000 */
.L_x_6575:
[----:B------:R-:W-:Y:S01]  /*8460*/  UMOV UR4, 0xffffffff ;  /* 0xffffffff00047882 */ /* 0x000fe20000000000 */
[----:B------:R-:W-:Y:S02]  /*8470*/  IADD3 R6, R207, -R6, RZ ;  /* 0x80000006cf067210 */ /* 0x000fe40007ffe0ff */
[----:B------:R-:W-:Y:S05]  /*8480*/  BRA.DIV UR4, `(.L_x_6372) ;  /* 0x000000fe04c07947 */ /* 0x000fea000b800000 */
.L_x_6578:
[----:B------:R-:W-:Y:S01]  /*8490*/  UMOV UR4, 0xffffffff ;  /* 0xffffffff00047882 */ /* 0x000fe20000000000 */
[----:B------:R-:W-:Y:S02]  /*84a0*/  SHF.L.U32 R3, R6, 0x1f, RZ ;  /* 0x0000001f06037819 */ /* 0x000fe400000006ff */
[----:B------:R-:W-:Y:S05]  /*84b0*/  BRA.DIV UR4, `(.L_x_6373) ;  /* 0x000000fe04dc7947 */ /* 0x000fea000b800000 */
.L_x_6581:
        /* <DEDUP_REMOVED lines=18> */
[----:B------:R-:W-:Y:S01]  /*85e0*/  MOV R5, R24 ;  /* 0x0000001800057202 */ /* 0x000fe20000000f00 */
        /* <DEDUP_REMOVED lines=11> */
[----:B------:R-:W-:-:S02]  /*86a0*/  PRMT R51, R51, 0x5410, R5 ;  /* 0x0000541033337816 */ /* 0x000fc40000000005 */
[----:B------:R-:W-:Y:S02]  /*86b0*/  PRMT R52, R52, 0x5410, R6 ;  /* 0x0000541034347816 */ /* 0x000fe40000000006 */
[----:B------:R-:W-:Y:S02]  /*86c0*/  PRMT R48, R48, 0x5410, R0 ;  /* 0x0000541030307816 */ /* 0x000fe40000000000 */
[----:B------:R-:W-:Y:S01]  /*86d0*/  PRMT R49, R49, 0x5410, R4 ;  /* 0x0000541031317816 */ /* 0x000fe20000000004 */
[----:B0-----:R-:W-:Y:S06]  /*86e0*/  @!P1 BRA `(.L_x_6375) ;  /* 0x000000fc00789947 */ /* 0x001fec0003800000 */
.L_x_6582:
[----:B------:R-:W-:Y:S05]  /*86f0*/  BSYNC B1 ;  /* 0x0000000000017941 */ /* 0x000fea0003800000 */
.L_x_6374:
[----:B------:R-:W-:Y:S04]  /*8700*/  BSSY B1, `(.L_x_6376) ;  /* 0x000006a000017945 */ /* 0x000fe80003800000 */
[----:B------:R-:W-:Y:S05]  /*8710*/  @P2 BRA `(.L_x_6377) ;  /* 0x0000000400a02947 */ /* 0x000fea0003800000 */
[----:B------:R-:W-:Y:S01]  /*8720*/  IMAD.SHL.U32 R0, R191, 0x40, RZ ;  /* 0x00000040bf007824 */ /* 0x000fe200078e00ff */
[----:B------:R-:W-:Y:S02]  /*8730*/  IADD3 R4, R16, R21, RZ ;  /* 0x0000001510047210 */ /* 0x000fe40007ffe0ff */
[--C-:B------:R-:W-:Y:S02]  /*8740*/  SHF.R.U64 R12, R32, 0x10, R33.reuse ;  /* 0x00000010200c7819 */ /* 0x100fe40000001221 */
[----:B------:R-:W-:Y:S02]  /*8750*/  LOP3.LUT R5, R0, 0x1c0, RZ, 0xc0, !PT ;  /* 0x000001c000057812 */ /* 0x000fe400078ec0ff */
[----:B------:R-:W-:Y:S02]  /*8760*/  SHF.R.U32.HI R32, RZ, 0x10, R33 ;  /* 0x00000010ff207819 */ /* 0x000fe40000011621 */
[----:B------:R-:W-:Y:S02]  /*8770*/  LOP3.LUT R0, R5, 0x38, R16, 0xf8, !PT ;  /* 0x0000003805007812 */ /* 0x000fe400078ef810 */
[----:B------:R-:W-:-:S02]  /*8780*/  SHF.R.U32.HI R7, RZ, 0x3, R5 ;  /* 0x00000003ff077819 */ /* 0x000fc40000011605 */
[----:B------:R-:W-:Y:S02]  /*8790*/  LOP3.LUT R4, R5, 0x38, R4, 0xf8, !PT ;  /* 0x0000003805047812 */ /* 0x000fe400078ef804 */
[-C--:B0-----:R-:W-:Y:S02]  /*87a0*/  LOP3.LUT R3, R0, R7.reuse, RZ, 0x3c, !PT ;  /* 0x0000000700037212 */ /* 0x081fe400078e3cff */
[----:B------:R-:W-:Y:S02]  /*87b0*/  LOP3.LUT R5, R4, R7, RZ, 0x3c, !PT ;  /* 0x0000000704057212 */ /* 0x000fe400078e3cff */
[----:B------:R-:W-:Y:S01]  /*87c0*/  SHF.R.U64 R0, R36, 0x10, R37 ;  /* 0x0000001024007819 */ /* 0x000fe20000001225 */
[----:B------:R-:W-:Y:S01]  /*87d0*/  IMAD R3, R200, 0x200, R3 ;  /* 0x00000200c8037824 */ /* 0x000fe200078e0203 */
[----:B------:R-:W-:Y:S02]  /*87e0*/  SHF.R.U64 R41, R38, 0x10, R39 ;  /* 0x0000001026297819 */ /* 0x000fe40000001227 */
[----:B------:R-:W-:Y:S01]  /*87f0*/  PRMT R33, R20, 0x5432, R12 ;  /* 0x0000543214217816 */ /* 0x000fe2000000000c */
[----:B------:R-:W-:Y:S01]  /*8800*/  IMAD R46, R3, 0x2, R2 ;  /* 0x00000002032e7824 */ /* 0x000fe200078e0202 */
[----:B------:R-:W-:Y:S01]  /*8810*/  PRMT R38, R14, 0x5432, R0 ;  /* 0x000054320e267816 */ /* 0x000fe20000000000 */
[----:B------:R-:W-:Y:S01]  /*8820*/  IMAD R3, R200, 0x200, R5 ;  /* 0x00000200c8037824 */ /* 0x000fe200078e0205 */
[----:B------:R-:W-:-:S02]  /*8830*/  SHF.R.U32.HI R40, RZ, 0x10, R37 ;  /* 0x00000010ff287819 */ /* 0x000fc40000011625 */
[----:B------:R-:W0:Y:S01]  /*8840*/  LDS.128 R4, [R46+0x20400] ;  /* 0x020400002e047984 */ /* 0x000e220000000c00 */
[----:B------:R-:W-:Y:S01]  /*8850*/  IMAD R47, R3, 0x2, R2 ;  /* 0x00000002032f7824 */ /* 0x000fe200078e0202 */
[--C-:B------:R-:W-:Y:S02]  /*8860*/  SHF.R.U64 R3, R34, 0x10, R35.reuse ;  /* 0x0000001022037819 */ /* 0x100fe40000001223 */
[----:B------:R-:W-:Y:S02]  /*8870*/  SHF.R.U32.HI R35, RZ, 0x10, R35 ;  /* 0x00000010ff237819 */ /* 0x000fe40000011623 */
[----:B------:R-:W1:Y:S01]  /*8880*/  LDS.128 R8, [R47+0x20400] ;  /* 0x020400002f087984 */ /* 0x000e620000000c00 */
[----:B------:R-:W-:Y:S02]  /*8890*/  PRMT R36, R14, 0x5410, R3 ;  /* 0x000054100e247816 */ /* 0x000fe40000000003 */
[----:B------:R-:W-:Y:S01]  /*88a0*/  SHF.R.U32.HI R42, RZ, 0x10, R39 ;  /* 0x00000010ff2a7819 */ /* 0x000fe20000011627 */
[C---:B------:R-:W-:Y:S01]  /*88b0*/  IMAD.U32 R39, R38.reuse, 0x10000, RZ ;  /* 0x0001000026277824 */ /* 0x040fe200078e00ff */
        /* <DEDUP_REMOVED lines=12> */
[C---:B------:R-:W-:Y:S01]  /*8980*/  IMAD.U32 R12, R6.reuse, 0x10000, RZ ;  /* 0x00010000060c7824 */ /* 0x040fe200078e00ff */
[----:B------:R-:W-:Y:S01]  /*8990*/  LOP3.LUT R6, R6, 0xffff0000, RZ, 0xc0, !PT ;  /* 0xffff000006067812 */ /* 0x000fe200078ec0ff */
[----:B-1----:R-:W-:Y:S01]  /*89a0*/  IMAD.U32 R15, R9, 0x10000, RZ ;  /* 0x00010000090f7824 */ /* 0x002fe200078e00ff */
[----:B------:R-:W-:Y:S01]  /*89b0*/  SHF.L.U32 R14, R8, 0x10, RZ ;  /* 0x00000010080e7819 */ /* 0x000fe200000006ff */
[----:B------:R-:W-:Y:S01]  /*89c0*/  IMAD.U32 R20, R10, 0x10000, RZ ;  /* 0x000100000a147824 */ /* 0x000fe200078e00ff */
[----:B------:R-:W-:Y:S01]  /*89d0*/  LOP3.LUT R8, R8, 0xffff0000, RZ, 0xc0, !PT ;  /* 0xffff000008087812 */ /* 0x000fe200078ec0ff */
[----:B------:R-:W-:Y:S01]  /*89e0*/  IMAD.U32 R32, R11, 0x10000, RZ ;  /* 0x000100000b207824 */ /* 0x000fe200078e00ff */
[----:B------:R-:W-:Y:S01]  /*89f0*/  LOP3.LUT R9, R9, 0xffff0000, RZ, 0xc0, !PT ;  /* 0xffff000009097812 */ /* 0x000fe200078ec0ff */
[C---:B------:R-:W-:Y:S01]  /*8a00*/  FMUL.FTZ R43, R14.reuse, R39 ;  /* 0x000000270e2b7220 */ /* 0x040fe20000410000 */
[----:B------:R-:W-:Y:S01]  /*8a10*/  FMUL.FTZ R45, R14, R35 ;  /* 0x000000230e2d7220 */ /* 0x000fe20000410000 */
[----:B------:R-:W-:Y:S01]  /*8a20*/  FMUL.FTZ R44, R8, R38 ;  /* 0x00000026082c7220 */ /* 0x000fe20000410000 */
[----:B------:R-:W-:-:S02]  /*8a30*/  IMAD.U32 R14, R40, 0x10000, RZ ;  /* 0x00010000280e7824 */ /* 0x000fc400078e00ff */
        /* <DEDUP_REMOVED lines=8> */
[----:B------:R-:W-:Y:S01]  /*8ac0*/  LOP3.LUT R34, R34, 0xffff0000, RZ, 0xc0, !PT ;  /* 0xffff000022227812 */ /* 0x000fe200078ec0ff */
[----:B------:R-:W-:Y:S01]  /*8ad0*/  FFMA.FTZ R8, R3, R38, R8 ;  /* 0x0000002603087223 */ /* 0x000fe20000010008 */
[C---:B------:R-:W-:Y:S01]  /*8ae0*/  FFMA.FTZ R33, R4.reuse, R0, -R33 ;  /* 0x0000000004217223 */ /* 0x040fe20000010821 */
[----:B------:R-:W-:Y:S01]  /*8af0*/  FFMA.FTZ R14, R4, R14, R15 ;  /* 0x0000000e040e7223 */ /* 0x000fe2000001000f */
[C---:B------:R-:W-:Y:S01]  /*8b00*/  FMUL.FTZ R0, R9.reuse, R40 ;  /* 0x0000002809007220 */ /* 0x040fe20000410000 */
[----:B------:R-:W-:Y:S01]  /*8b10*/  FMUL.FTZ R38, R9, R34 ;  /* 0x0000002209267220 */ /* 0x000fe20000410000 */
[----:B------:R-:W-:Y:S01]  /*8b20*/  IMAD.U32 R15, R41, 0x10000, RZ ;  /* 0x00010000290f7824 */ /* 0x000fe200078e00ff */
[----:B------:R-:W-:Y:S01]  /*8b30*/  SHF.L.U32 R3, R36, 0x10, RZ ;  /* 0x0000001024037819 */ /* 0x000fe200000006ff */
[----:B------:R-:W-:-:S02]  /*8b40*/  IMAD.U32 R4, R42, 0x10000, RZ ;  /* 0x000100002a047824 */ /* 0x000fc400078e00ff */
[C---:B------:R-:W-:Y:S01]  /*8b50*/  FFMA.FTZ R34, R5.reuse, R34, -R0 ;  /* 0x0000002205227223 */ /* 0x040fe20000010800 */
[----:B------:R-:W-:Y:S01]  /*8b60*/  FFMA.FTZ R9, R5, R40, R38 ;  /* 0x0000002805097223 */ /* 0x000fe20000010026 */
[----:B------:R-:W-:Y:S02]  /*8b70*/  IMAD.U32 R13, R7, 0x10000, RZ ;  /* 0x00010000070d7824 */ /* 0x000fe400078e00ff */
[----:B------:R-:W-:Y:S01]  /*8b80*/  FMUL.FTZ R35, R20, R15 ;  /* 0x0000000f14237220 */ /* 0x000fe20000410000 */
[----:B------:R-:W-:Y:S02]  /*8b90*/  IMAD.U32 R0, R37, 0x10000, RZ ;  /* 0x0001000025007824 */ /* 0x000fe400078e00ff */
[----:B------:R-:W-:Y:S01]  /*8ba0*/  FMUL.FTZ R38, R32, R4 ;  /* 0x0000000420267220 */ /* 0x000fe20000410000 */
[----:B------:R-:W-:Y:S01]  /*8bb0*/  LOP3.LUT R10, R10, 0xffff0000, RZ, 0xc0, !PT ;  /* 0xffff00000a0a7812 */ /* 0x000fe200078ec0ff */
[-C--:B------:R-:W-:Y:S01]  /*8bc0*/  FMUL.FTZ R20, R20, R3.reuse ;  /* 0x0000000314147220 */ /* 0x080fe20000410000 */
[----:B------:R-:W-:Y:S01]  /*8bd0*/  LOP3.LUT R41, R41, 0xffff0000, RZ, 0xc0, !PT ;  /* 0xffff000029297812 */ /* 0x000fe200078ec0ff */
[----:B------:R-:W-:Y:S01]  /*8be0*/  FFMA.FTZ R35, R12, R3, -R35 ;  /* 0x000000030c237223 */ /* 0x000fe20000010823 */
[----:B------:R-:W-:Y:S01]  /*8bf0*/  LOP3.LUT R11, R11, 0xffff0000, RZ, 0xc0, !PT ;  /* 0xffff00000b0b7812 */ /* 0x000fe200078ec0ff */
[-C--:B------:R-:W-:Y:S01]  /*8c00*/  FMUL.FTZ R32, R32, R0.reuse ;  /* 0x0000000020207220 */ /* 0x080fe20000410000 */
[----:B------:R-:W-:Y:S01]  /*8c10*/  FFMA.FTZ R38, R13, R0, -R38 ;  /* 0x000000000d267223 */ /* 0x000fe20000010826 */
[----:B------:R-:W-:Y:S01]  /*8c20*/  LOP3.LUT R42, R42, 0xffff0000, RZ, 0xc0, !PT ;  /* 0xffff00002a2a7812 */ /* 0x000fe200078ec0ff */
[----:B------:R-:W-:Y:S01]  /*8c30*/  FFMA.FTZ R20, R12, R15, R20 ;  /* 0x0000000f0c147223 */ /* 0x000fe20000010014 */
[----:B------:R-:W-:Y:S01]  /*8c40*/  LOP3.LUT R3, R36, 0xffff0000, RZ, 0xc0, !PT ;  /* 0xffff000024037812 */ /* 0x000fe200078ec0ff */
[C---:B------:R-:W-:Y:S01]  /*8c50*/  FMUL.FTZ R5, R10.reuse, R41 ;  /* 0x000000290a057220 */ /* 0x040fe20000410000 */
[----:B------:R-:W-:Y:S01]  /*8c60*/  LOP3.LUT R0, R37, 0xffff0000, RZ, 0xc0, !PT ;  /* 0xffff000025007812 */ /* 0x000fe200078ec0ff */
[----:B------:R-:W-:Y:S01]  /*8c70*/  FFMA.FTZ R32, R13, R4, R32 ;  /* 0x000000040d207223 */ /* 0x000fe20000010020 */
[----:B------:R-:W-:Y:S01]  /*8c80*/  LOP3.LUT R7, R7, 0xffff0000, RZ, 0xc0, !PT ;  /* 0xffff000007077812 */ /* 0x000fe200078ec0ff */
        /* <DEDUP_REMOVED lines=17> */
.L_x_6377:
[----:B------:R-:W-:Y:S05]  /*8da0*/  BSYNC B1 ;  /* 0x0000000000017941 */ /* 0x000fea0003800000 */
.L_x_6376:
[----:B------:R-:W-:Y:S01]  /*8db0*/  PRMT R14, R54, 0x5410, R53 ;  /* 0x00005410360e7816 */ /* 0x000fe20000000035 */
[----:B------:R-:W-:Y:S06]  /*8dc0*/  @P0 BRA `(.L_x_6363) ;  /* 0x0000000400840947 */ /* 0x000fec0003800000 */
[----:B------:R-:W-:Y:S01]  /*8dd0*/  IMAD.IADD R0, R16, 0x1, R21 ;  /* 0x0000000110007824 */ /* 0x000fe200078e0215 */
[----:B-1----:R-:W1:Y:S01]  /*8de0*/  LDS.128 R8, [R216+0x20400] ;  /* 0x02040000d8087984 */ /* 0x002e620000000c00 */
[----:B------:R-:W-:Y:S02]  /*8df0*/  SHF.R.U64 R13, R24, 0x10, R25 ;  /* 0x00000010180d7819 */ /* 0x000fe40000001219 */
[----:B------:R-:W-:Y:S02]  /*8e00*/  SHF.R.U64 R34, R30, 0x10, R31 ;  /* 0x000000101e227819 */ /* 0x000fe4000000121f */
[----:B0-----:R-:W-:Y:S02]  /*8e10*/  LOP3.LUT R3, R217, 0x38, R0, 0xf8, !PT ;  /* 0x00000038d9037812 */ /* 0x001fe400078ef800 */
[----:B------:R-:W-:Y:S02]  /*8e20*/  SHF.R.U64 R0, R28, 0x10, R29 ;  /* 0x000000101c007819 */ /* 0x000fe4000000121d */
[----:B------:R-:W-:-:S02]  /*8e30*/  LOP3.LUT R3, R3, R222, RZ, 0x3c, !PT ;  /* 0x000000de03037212 */ /* 0x000fc400078e3cff */
[----:B------:R-:W-:Y:S02]  /*8e40*/  SHF.R.U32.HI R24, RZ, 0x10, R25 ;  /* 0x00000010ff187819 */ /* 0x000fe40000011619 */
[----:B------:R-:W-:Y:S01]  /*8e50*/  SHF.R.U64 R12, R26, 0x10, R27 ;  /* 0x000000101a0c7819 */ /* 0x000fe2000000121b */
[----:B------:R-:W-:Y:S01]  /*8e60*/  IMAD.IADD R3, R218, 0x1, R3 ;  /* 0x00000001da037824 */ /* 0x000fe200078e0203 */
[C---:B------:R-:W-:Y:S02]  /*8e70*/  PRMT R30, R48.reuse, 0x5432, R0 ;  /* 0x00005432301e7816 */ /* 0x040fe40000000000 */
[----:B------:R-:W-:Y:S01]  /*8e80*/  SHF.R.U32.HI R26, RZ, 0x10, R27 ;  /* 0x00000010ff1a7819 */ /* 0x000fe2000001161b */
[----:B------:R-:W-:Y:S01]  /*8e90*/  IMAD R3, R3, 0x2, R2 ;  /* 0x0000000203037824 */ /* 0x000fe200078e0202 */
[----:B------:R-:W-:Y:S02]  /*8ea0*/  PRMT R25, R48, 0x5410, R13 ;  /* 0x0000541030197816 */ /* 0x000fe4000000000d */
[----:B------:R-:W-:-:S02]  /*8eb0*/  SHF.R.U32.HI R32, RZ, 0x10, R29 ;  /* 0x00000010ff207819 */ /* 0x000fc4000001161d */
        /* <DEDUP_REMOVED lines=13> */
[----:B------:R-:W-:Y:S01]  /*8f90*/  SHF.L.U32 R12, R9, 0x10, RZ ;  /* 0x00000010090c7819 */ /* 0x000fe200000006ff */
[----:B------:R-:W-:Y:S01]  /*8fa0*/  IMAD.U32 R14, R11, 0x10000, RZ ;  /* 0x000100000b0e7824 */ /* 0x000fe200078e00ff */
[----:B------:R-:W-:Y:S01]  /*8fb0*/  LOP3.LUT R25, R25, 0xffff0000, RZ, 0xc0, !PT ;  /* 0xffff000019197812 */ /* 0x000fe200078ec0ff */
[----:B------:R-:W-:Y:S01]  /*8fc0*/  IMAD.U32 R13, R10, 0x10000, RZ ;  /* 0x000100000a0d7824 */ /* 0x000fe200078e00ff */
[----:B------:R-:W-:Y:S02]  /*8fd0*/  LOP3.LUT R9, R9, 0xffff0000, RZ, 0xc0, !PT ;  /* 0xffff000009097812 */ /* 0x000fe400078ec0ff */
[----:B------:R-:W-:-:S02]  /*8fe0*/  LOP3.LUT R8, R8, 0xffff0000, RZ, 0xc0, !PT ;  /* 0xffff000008087812 */ /* 0x000fc400078ec0ff */
[----:B------:R-:W-:Y:S02]  /*8ff0*/  LOP3.LUT R10, R10, 0xffff0000, RZ, 0xc0, !PT ;  /* 0xffff00000a0a7812 */ /* 0x000fe400078ec0ff */
[----:B------:R-:W-:Y:S01]  /*9000*/  LOP3.LUT R11, R11, 0xffff0000, RZ, 0xc0, !PT ;  /* 0xffff00000b0b7812 */ /* 0x000fe200078ec0ff */
[C---:B0-----:R-:W-:Y:S01]  /*9010*/  IMAD.U32 R15, R4.reuse, 0x10000, RZ ;  /* 0x00010000040f7824 */ /* 0x041fe200078e00ff */
[----:B------:R-:W-:Y:S01]  /*9020*/  LOP3.LUT R4, R4, 0xffff0000, RZ, 0xc0, !PT ;  /* 0xffff000004047812 */ /* 0x000fe200078ec0ff */
[C---:B------:R-:W-:Y:S01]  /*9030*/  IMAD.U32 R20, R5.reuse, 0x10000, RZ ;  /* 0x0001000005147824 */ /* 0x040fe200078e00ff */
        /* <DEDUP_REMOVED lines=8> */
[----:B------:R-:W-:Y:S01]  /*90c0*/  IMAD.U32 R37, R35, 0x10000, RZ ;  /* 0x0001000023257824 */ /* 0x000fe200078e00ff */
[----:B------:R-:W-:Y:S01]  /*90d0*/  LOP3.LUT R0, R27, 0xffff0000, RZ, 0xc0, !PT ;  /* 0xffff00001b007812 */ /* 0x000fe200078ec0ff */
[----:B------:R-:W-:Y:S02]  /*90e0*/  IMAD.U32 R31, R29, 0x10000, RZ ;  /* 0x000100001d1f7824 */ /* 0x000fe400078e00ff */
[----:B------:R-:W-:Y:S01]  /*90f0*/  FMUL.FTZ R43, R20, R15 ;  /* 0x0000000f142b7220 */ /* 0x000fe20000410000 */
[----:B------:R-:W-:Y:S01]  /*9100*/  FMUL.FTZ R45, R24, R37 ;  /* 0x00000025182d7220 */ /* 0x000fe20000410000 */
[----:B------:R-:W-:Y:S01]  /*9110*/  FFMA.FTZ R41, R12, R15, -R41 ;  /* 0x0000000f0c297223 */ /* 0x000fe20000010829 */
[----:B------:R-:W-:Y:S01]  /*9120*/  FMUL.FTZ R24, R24, R31 ;  /* 0x0000001f18187220 */ /* 0x000fe20000410000 */
[----:B------:R-:W-:Y:S01]  /*9130*/  LOP3.LUT R15, R30, 0xffff0000, RZ, 0xc0, !PT ;  /* 0xffff00001e0f7812 */ /* 0x000fe200078ec0ff */
[----:B------:R-:W-:Y:S01]  /*9140*/  FFMA.FTZ R43, R12, R33, R43 ;  /* 0x000000210c2b7223 */ /* 0x000fe2000001002b */
[----:B------:R-:W-:Y:S01]  /*9150*/  SHF.L.U32 R21, R6, 0x10, RZ ;  /* 0x0000001006157819 */ /* 0x000fe200000006ff */
[C---:B------:R-:W-:Y:S01]  /*9160*/  FFMA.FTZ R45, R14.reuse, R31, -R45 ;  /* 0x0000001f0e2d7223 */ /* 0x040fe2000001082d */
[----:B------:R-:W-:Y:S01]  /*9170*/  FFMA.FTZ R37, R14, R37, R24 ;  /* 0x000000250e257223 */ /* 0x000fe20000010018 */
[----:B------:R-:W-:-:S02]  /*9180*/  IMAD.U32 R12, R34, 0x10000, RZ ;  /* 0x00010000220c7824 */ /* 0x000fc400078e00ff */
[C---:B------:R-:W-:Y:S01]  /*9190*/  FMUL.FTZ R14, R5.reuse, R32 ;  /* 0x00000020050e7220 */ /* 0x040fe20000410000 */
[C---:B------:R-:W-:Y:S01]  /*91a0*/  FMUL.FTZ R31, R4.reuse, R15 ;  /* 0x0000000f041f7220 */ /* 0x040fe20000410000 */
[----:B------:R-:W-:Y:S01]  /*91b0*/  FMUL.FTZ R27, R4, R25 ;  /* 0x00000019041b7220 */ /* 0x000fe20000410000 */
[----:B------:R-:W-:Y:S01]  /*91c0*/  FMUL.FTZ R5, R5, R0 ;  /* 0x0000000005057220 */ /* 0x000fe20000410000 */
[----:B------:R-:W-:Y:S02]  /*91d0*/  IMAD.U32 R4, R28, 0x10000, RZ ;  /* 0x000100001c047824 */ /* 0x000fe400078e00ff */
        /* <DEDUP_REMOVED lines=12> */
[----:B------:R-:W-:Y:S01]  /*92a0*/  FFMA.FTZ R31, R8, R25, -R31 ;  /* 0x00000019081f7223 */ /* 0x000fe2000001081f */
[----:B------:R-:W-:Y:S01]  /*92b0*/  LOP3.LUT R0, R29, 0xffff0000, RZ, 0xc0, !PT ;  /* 0xffff00001d007812 */ /* 0x000fe200078ec0ff */
[----:B------:R-:W-:Y:S01]  /*92c0*/  FMUL.FTZ R6, R6, R5 ;  /* 0x0000000506067220 */ /* 0x000fe20000410000 */
[----:B------:R-:W-:Y:S01]  /*92d0*/  FFMA.FTZ R8, R8, R15, R27 ;  /* 0x0000000f08087223 */ /* 0x000fe2000001001b */
[C---:B------:R-:W-:Y:S01]  /*92e0*/  FMUL.FTZ R12, R7.reuse, R4 ;  /* 0x00000004070c7220 */ /* 0x040fe20000410000 */
[C---:B------:R-:W-:Y:S01]  /*92f0*/  FFMA.FTZ R13, R10.reuse, R5, -R13 ;  /* 0x000000050a0d7223 */ /* 0x040fe2000001080d */
[-C--:B------:R-:W-:Y:S01]  /*9300*/  FMUL.FTZ R15, R7, R0.reuse ;  /* 0x00000000070f7220 */ /* 0x080fe20000410000 */
[----:B------:R-:W-:Y:S01]  /*9310*/  FFMA.FTZ R7, R10, R9, R6 ;  /* 0x000000090a077223 */ /* 0x000fe20000010006 */
[C---:B------:R-:W-:Y:S01]  /*9320*/  FFMA.FTZ R12, R11.reuse, R0, -R12 ;  /* 0x000000000b0c7223 */ /* 0x040fe2000001080c */
        /* <DEDUP_REMOVED lines=11> */
.L_x_6363:
[----:B------:R-:W-:Y:S05]  /*93e0*/  BSYNC B0 ;  /* 0x0000000000007941 */ /* 0x000fea0003800000 */
.L_x_6343:
        /* <DEDUP_REMOVED lines=8> */
.L_x_6340:
[----:B------:R-:W-:-:S13]  /*9470*/  ISETP.NE.AND P0, PT, R188, 0x3, PT ;  /* 0x00000003bc00780c */ /* 0x000fda0003f05270 */
[----:B------:R-:W-:Y:S05]  /*9480*/  @!P0 BRA `(.L_x_6378) ;  /* 0x0000000000048947 */ /* 0x000fea0003800000 */
[----:B------:R-:W-:Y:S01]  /*9490*/  BPT.TRAP 0x1 ;  /* 0x000000040000795c */ /* 0x000fe20000300000 */
.L_x_6378:
[----:B------:R-:W-:Y:S01]  /*94a0*/  IMAD R169, R18, 0x8, R2 ;  /* 0x0000000812a97824 */ /* 0x000fe200078e0202 */
[----:B------:R-:W-:-:S04]  /*94b0*/  SHF.L.U32 R56, R19, 0x1f, RZ ;  /* 0x0000001f13387819 */ /* 0x000fc800000006ff */
[----:B------:R0:W0:Y:S01]  /*94c0*/  SYNCS.PHASECHK.TRANS64.TRYWAIT P1, [R169+URZ+0x28c30], R56 ;  /* 0x028c3038a90075a7 */ /* 0x000022000802017f */
[----:B------:R-:W-:Y:S05]  /*94d0*/  @!P0 BRA `(.L_x_6379) ;  /* 0x0000000000048947 */ /* 0x000fea0003800000 */
[----:B------:R-:W-:Y:S01]  /*94e0*/  BPT.TRAP 0x1 ;  /* 0x000000040000795c */ /* 0x000fe20000300000 */
.L_x_6379:
[C---:B--23--:R-:W-:Y:S01]  /*94f0*/  IADD3 R0, R2.reuse, 0x22400, RZ ;  /* 0x0002240002007810 */ /* 0x04cfe20007ffe0ff */
        /* <DEDUP_REMOVED lines=9> */
.L_x_6380:
[----:B------:R-:W-:Y:S01]  /*9590*/  IMAD R12, R18, 0x200, R14 ;  /* 0x00000200120c7824 */ /* 0x000fe200078e020e */
[----:B------:R-:W-:Y:S01]  /*95a0*/  LOP3.LUT R4, R3, 0x10000, RZ, 0xfc, !PT ;  /* 0x0001000003047812 */ /* 0x000fe200078efcff */
[----:B------:R-:W-:Y:S01]  /*95b0*/  IMAD.MOV.U32 R5, RZ, RZ, 0x40000040 ;  /* 0x40000040ff057424 */ /* 0x000fe200078e00ff */
[----:B------:R-:W-:Y:S05]  /*95c0*/  WARPSYNC.ALL ;  /* 0x0000000000007948 */ /* 0x000fea0003800000 */
[----:B------:R-:W-:Y:S01]  /*95d0*/  IMAD.MOV.U32 R13, RZ, RZ, 0x40000040 ;  /* 0x40000040ff0d7424 */ /* 0x000fe200078e00ff */
[C---:B------:R-:W-:Y:S01]  /*95e0*/  R2UR UR4, R4.reuse ;  /* 0x00000000040472ca */ /* 0x040fe200000e0000 */
[----:B-----5:R-:W-:Y:S01]  /*95f0*/  WARPGROUP.ARRIVE ;  /* 0x00000000000079c5 */ /* 0x020fe20000000000 */
[----:B------:R-:W-:Y:S01]  /*9600*/  R2UR UR5, R5 ;  /* 0x00000000050572ca */ /* 0x000fe200000e0000 */
[----:B------:R-:W-:Y:S01]  /*9610*/  VIADD R10, R4, 0x2 ;  /* 0x00000002040a7836 */ /* 0x000fe20000000000 */
[C---:B------:R-:W-:Y:S01]  /*9620*/  R2UR UR6, R12.reuse ;  /* 0x000000000c0672ca */ /* 0x040fe200000e0000 */
[----:B------:R-:W-:Y:S01]  /*9630*/  VIADD R6, R12, 0x2 ;  /* 0x000000020c067836 */ /* 0x000fe20000000000 */
[----:B------:R-:W-:Y:S01]  /*9640*/  R2UR UR7, R13 ;  /* 0x000000000d0772ca */ /* 0x000fe200000e0000 */
[----:B------:R-:W-:Y:S01]  /*9650*/  IMAD.MOV.U32 R11, RZ, RZ, 0x40000040 ;  /* 0x40000040ff0b7424 */ /* 0x000fe200078e00ff */
[----:B------:R-:W-:Y:S01]  /*9660*/  MOV R7, 0x40000040 ;  /* 0x4000004000077802 */ /* 0x000fe20000000f00 */
[----:B------:R-:W-:Y:S01]  /*9670*/  VIADD R8, R4, 0x4 ;  /* 0x0000000404087836 */ /* 0x000fe20000000000 */
[----:B------:R-:W-:Y:S01]  /*9680*/  MOV R13, 0x40000040 ;  /* 0x40000040000d7802 */ /* 0x000fe20000000f00 */
[----:B------:R-:W-:Y:S01]  /*9690*/  IMAD.MOV.U32 R9, RZ, RZ, 0x40000040 ;  /* 0x40000040ff097424 */ /* 0x000fe200078e00ff */
[----:B------:R-:W1:Y:S01]  /*96a0*/  S2R R58, SR_TID.X ;  /* 0x00000000003a7919 */ /* 0x000e620000002100 */
[----:B------:R-:W-:-:S04]  /*96b0*/  IMAD.MOV.U32 R3, RZ, RZ, 0x40 ;  /* 0x00000040ff037424 */ /* 0x000fc800078e00ff */
[----:B------:R-:W-:Y:S02]  /*96c0*/  IMAD R3, R168, -0x40, R3 ;  /* 0xffffffc0a8037824 */ /* 0x000fe400078e0203 */
[----:B------:R-:W-:Y:S01]  /*96d0*/  HGMMA.64x64x16.F32.BF16 R24, gdesc[UR4], RZ, !UPT, gsb0 ;  /* 0x00e00000041879f0 */ /* 0x000fe2000c0018ff */
[----:B------:R-:W-:Y:S02]  /*96e0*/  R2UR UR4, R10 ;  /* 0x000000000a0472ca */ /* 0x000fe400000e0000 */
[----:B------:R-:W-:Y:S02]  /*96f0*/  R2UR UR5, R11 ;  /* 0x000000000b0572ca */ /* 0x000fe400000e0000 */
[----:B------:R-:W-:Y:S01]  /*9700*/  R2UR UR6, R6 ;  /* 0x00000000060672ca */ /* 0x000fe200000e0000 */
[----:B------:R-:W-:Y:S01]  /*9710*/  VIADD R6, R12, 0x4 ;  /* 0x000000040c067836 */ /* 0x000fe20000000000 */
[----:B------:R-:W-:Y:S01]  /*9720*/  R2UR UR7, R7 ;  /* 0x00000000070772ca */ /* 0x000fe200000e0000 */
[----:B------:R-:W-:Y:S01]  /*9730*/  IMAD.MOV.U32 R7, RZ, RZ, 0x40000040 ;  /* 0x40000040ff077424 */ /* 0x000fe200078e00ff */
[----:B------:R-:W-:Y:S01]  /*9740*/  IADD3 R0, R194, 0x1, R3 ;  /* 0x00000001c2007810 */ /* 0x000fe20007ffe003 */
[----:B------:R-:W-:Y:S01]  /*9750*/  VIADD R12, R12, 0x6 ;  /* 0x000000060c0c7836 */ /* 0x000fe20000000000 */
[----:B------:R-:W-:-:S02]  /*9760*/  IADD3 R3, -R192, R3, R194 ;  /* 0x00000003c0037210 */ /* 0x000fc40007ffe1c2 */
[----:B------:R-:W-:Y:S02]  /*9770*/  IADD3 R0, -R192, R0, -R187 ;  /* 0x00000000c0007210 */ /* 0x000fe40007ffe9bb */
[----:B-1----:R-:W-:Y:S01]  /*9780*/  LOP3.LUT R58, R58, 0x7f, RZ, 0xc0, !PT ;  /* 0x0000007f3a3a7812 */ /* 0x002fe200078ec0ff */
[----:B------:R-:W-:Y:S02]  /*9790*/  WARPGROUP.DEPBAR.LE gsb0, 0x0 ;  /* 0x00008000000079c5 */ /* 0x000fe40000010000 */
[----:B------:R-:W-:-:S06]  /*97a0*/  WARPGROUP.ARRIVE ;  /* 0x00000000000079c5 */ /* 0x000fcc0000000000 */
        /* <DEDUP_REMOVED lines=13> */
[----:B------:R-:W-:Y:S01]  /*9880*/  R2UR UR7, R13 ;  /* 0x000000000d0772ca */ /* 0x000fe200000e0000 */
[----:B------:R-:W-:-:S05]  /*9890*/  IMAD R13, R185, 0x40, R190 ;  /* 0x00000040b90d7824 */ /* 0x000fca00078e02be */
        /* <DEDUP_REMOVED lines=11> */
[----:B------:R-:W-:Y:S02]  /*9950*/  FSEL R57, R26, -INF , P1 ;  /* 0xff8000001a397808 */ /* 0x000fe40000800000 */
        /* <DEDUP_REMOVED lines=40> */
[----:B------:R-:W-:Y:S02]  /*9be0*/  FSEL R55, R55, -INF , P1 ;  /* 0xff80000037377808 */ /* 0x000fe40000800000 */
[----:B------:R-:W-:Y:S02]  /*9bf0*/  FMNMX.FTZ R26, R81, R26, !PT ;  /* 0x0000001a511a7209 */ /* 0x000fe40007810000 */
[C---:B------:R-:W-:Y:S02]  /*9c00*/  ISETP.GT.AND P1, PT, R0.reuse, RZ, PT ;  /* 0x000000ff0000720c */ /* 0x040fe40003f24270 */
[----:B------:R-:W-:Y:S02]  /*9c10*/  FMNMX.FTZ R26, R55, R26, !PT ;  /* 0x0000001a371a7209 */ /* 0x000fe40007810000 */
[----:B------:R-:W-:-:S02]  /*9c20*/  ISETP.GT.AND P2, PT, R0, 0x1, PT ;  /* 0x000000010000780c */ /* 0x000fc40003f44270 */
[----:B------:R-:W-:Y:S01]  /*9c30*/  ISETP.GT.AND P3, PT, R0, 0x8, PT ;  /* 0x000000080000780c */ /* 0x000fe20003f64270 */
[----:B------:R-:W1:Y:S01]  /*9c40*/  SHFL.BFLY PT, R15, R26, 0x2, 0x1f ;  /* 0x0c401f001a0f7f89 */ /* 0x000e6200000e0000 */
[----:B------:R-:W-:Y:S02]  /*9c50*/  FSEL R3, R24, -INF , P1 ;  /* 0xff80000018037808 */ /* 0x000fe40000800000 */
[----:B------:R-:W-:Y:S02]  /*9c60*/  FSEL R25, R25, -INF , P2 ;  /* 0xff80000019197808 */ /* 0x000fe40001000000 */
        /* <DEDUP_REMOVED lines=17> */
[----:B------:R-:W-:Y:S01]  /*9d80*/  FMNMX.FTZ R24, R31, R12, !PT ;  /* 0x0000000c1f187209 */ /* 0x000fe20007810000 */
[----:B------:R-:W-:Y:S01]  /*9d90*/  IMAD.U32 R12, RZ, RZ, UR4 ;  /* 0x00000004ff0c7e24 */ /* 0x000fe2000f8e00ff */
[----:B-1----:R-:W-:Y:S02]  /*9da0*/  FMNMX.FTZ R15, R26, R15, !PT ;  /* 0x0000000f1a0f7209 */ /* 0x002fe40007810000 */
[----:B------:R-:W-:Y:S02]  /*9db0*/  ISETP.GT.AND P1, PT, R0, 0x21, PT ;  /* 0x000000210000780c */ /* 0x000fe40003f24270 */
[----:B------:R-:W-:Y:S01]  /*9dc0*/  FSEL R35, R40, -INF , P2 ;  /* 0xff80000028237808 */ /* 0x000fe20001000000 */
[----:B------:R-:W1:Y:S01]  /*9dd0*/  SHFL.BFLY PT, R30, R15, 0x1, 0x1f ;  /* 0x0c201f000f1e7f89 */ /* 0x000e6200000e0000 */
        /* <DEDUP_REMOVED lines=19> */
[----:B-1----:R-:W-:Y:S02]  /*9f10*/  FMNMX.FTZ R15, R15, R30, !PT ;  /* 0x0000001e0f0f7209 */ /* 0x002fe40007810000 */
[----:B------:R-:W-:Y:S02]  /*9f20*/  FSEL R53, R53, -INF , P2 ;  /* 0xff80000035357808 */ /* 0x000fe40001000000 */
[----:B------:R-:W-:Y:S01]  /*9f30*/  FMNMX.FTZ R24, R47, R24, !PT ;  /* 0x000000182f187209 */ /* 0x000fe20007810000 */
[C---:B------:R-:W-:Y:S01]  /*9f40*/  FMUL.FTZ R13, R15.reuse, R12 ;  /* 0x0000000c0f0d7220 */ /* 0x040fe20000410000 */
[----:B------:R-:W-:Y:S02]  /*9f50*/  FSETP.NEU.FTZ.AND P4, PT, R15, -INF , PT ;  /* 0xff8000000f00780b */ /* 0x000fe40003f9d000 */
[----:B------:R-:W-:Y:S02]  /*9f60*/  FMNMX.FTZ R24, R53, R24, !PT ;  /* 0x0000001835187209 */ /* 0x000fe40007810000 */
[----:B------:R-:W-:-:S03]  /*9f70*/  FSEL R26, R13, RZ, P4 ;  /* 0x000000ff0d1a7208 */ /* 0x000fc60002000000 */
[----:B------:R-:W1:Y:S02]  /*9f80*/  SHFL.BFLY PT, R13, R24, 0x2, 0x1f ;  /* 0x0c401f00180d7f89 */ /* 0x000e6400000e0000 */
        /* <DEDUP_REMOVED lines=17> */
[----:B------:R-:W-:-:S03]  /*a0a0*/  FFMA.FTZ R26, R55, R12, -R26 ;  /* 0x0000000c371a7223 */ /* 0x000fc6000001081a */
[----:B------:R-:W-:Y:S01]  /*a0b0*/  MUFU.EX2 R59, R59 ;  /* 0x0000003b003b7308 */ /* 0x000fe20000000800 */
[----:B-1----:R-:W-:-:S05]  /*a0c0*/  FMNMX.FTZ R0, R24, R13, !PT ;  /* 0x0000000d18007209 */ /* 0x002fca0007810000 */
[----:B------:R-:W1:Y:S02]  /*a0d0*/  SHFL.BFLY PT, R13, R0, 0x1, 0x1f ;  /* 0x0c201f00000d7f89 */ /* 0x000e6400000e0000 */
[----:B------:R-:W3:Y:S01]  /*a0e0*/  MUFU.EX2 R30, R61 ;  /* 0x0000003d001e7308 */ /* 0x000ee20000000800 */
[----:B--2---:R-:W-:-:S07]  /*a0f0*/  F2FP.BF16.F32.PACK_AB R153, R28, R57 ;  /* 0x000000391c99723e */ /* 0x004fce00000010ff */
[----:B------:R-:W-:Y:S08]  /*a100*/  MUFU.EX2 R63, R63 ;  /* 0x0000003f003f7308 */ /* 0x000ff00000000800 */
[----:B------:R-:W2:Y:S01]  /*a110*/  MUFU.EX2 R32, R65 ;  /* 0x0000004100207308 */ /* 0x000ea20000000800 */
[----:B---3--:R-:W-:Y:S02]  /*a120*/  F2FP.BF16.F32.PACK_AB R155, R30, R59 ;  /* 0x0000003b1e9b723e */ /* 0x008fe400000010ff */
[----:B-1----:R-:W-:-:S05]  /*a130*/  FMNMX.FTZ R13, R0, R13, !PT ;  /* 0x0000000d000d7209 */ /* 0x002fca0007810000 */
[----:B------:R-:W-:Y:S01]  /*a140*/  MUFU.EX2 R67, R67 ;  /* 0x0000004300437308 */ /* 0x000fe20000000800 */
[C---:B------:R-:W-:Y:S01]  /*a150*/  FSETP.NEU.FTZ.AND P1, PT, R13.reuse, -INF , PT ;  /* 0xff8000000d00780b */ /* 0x040fe20003f3d000 */
[----:B------:R-:W-:-:S06]  /*a160*/  FMUL.FTZ R0, R13, R12 ;  /* 0x0000000c0d007220 */ /* 0x000fcc0000410000 */
[----:B------:R-:W1:Y:S01]  /*a170*/  MUFU.EX2 R34, R69 ;  /* 0x0000004500227308 */ /* 0x000e620000000800 */
[----:B------:R-:W-:Y:S01]  /*a180*/  FSEL R20, R0, RZ, P1 ;  /* 0x000000ff00147208 */ /* 0x000fe20000800000 */
[----:B------:R-:W-:Y:S01]  /*a190*/  FADD.FTZ R0, R57, R28 ;  /* 0x0000001c39007221 */ /* 0x000fe20000010000 */
[----:B------:R-:W-:Y:S02]  /*a1a0*/  ISETP.NE.AND P1, PT, R58, RZ, PT ;  /* 0x000000ff3a00720c */ /* 0x000fe40003f25270 */
[----:B--2---:R-:W-:Y:S01]  /*a1b0*/  F2FP.BF16.F32.PACK_AB R157, R32, R63 ;  /* 0x0000003f209d723e */ /* 0x004fe200000010ff */
        /* <DEDUP_REMOVED lines=19> */
[----:B------:R-:W-:Y:S01]  /*a2f0*/  FFMA.FTZ R20, R53, R12, -R20 ;  /* 0x0000000c35147223 */ /* 0x000fe20000010814 */
[----:B-1----:R-:W-:Y:S01]  /*a300*/  F2FP.BF16.F32.PACK_AB R159, R34, R67 ;  /* 0x00000043229f723e */ /* 0x002fe200000010ff */
[----:B------:R-:W1:Y:S08]  /*a310*/  MUFU.EX2 R21, R21 ;  /* 0x0000001500157308 */ /* 0x000e700000000800 */
[----:B------:R2:W4:Y:S01]  /*a320*/  MUFU.EX2 R154, R29 ;  /* 0x0000001d009a7308 */ /* 0x0005220000000800 */
[----:B---3--:R-:W-:Y:S01]  /*a330*/  FADD.FTZ R0, R3, R152 ;  /* 0x0000009803007221 */ /* 0x008fe20000010000 */
[----:B------:R-:W-:-:S06]  /*a340*/  F2FP.BF16.F32.PACK_AB R152, R152, R3 ;  /* 0x000000039898723e */ /* 0x000fcc00000010ff */
[----:B------:R-:W3:Y:S01]  /*a350*/  MUFU.EX2 R27, R27 ;  /* 0x0000001b001b7308 */ /* 0x000ee20000000800 */
[----:B-1----:R-:W-:Y:S01]  /*a360*/  FADD.FTZ R25, R21, R0 ;  /* 0x0000000015197221 */ /* 0x002fe20000010000 */
[----:B------:R-:W-:Y:S02]  /*a370*/  @!P1 VIADD R0, R169, 0x28c40 ;  /* 0x00028c40a9009836 */ /* 0x000fe40000000000 */
[----:B--2---:R-:W-:-:S03]  /*a380*/  FADD.FTZ R29, R63, R24 ;  /* 0x000000183f1d7221 */ /* 0x004fc60000010000 */
[----:B------:R-:W-:Y:S01]  /*a390*/  @!P1 PRMT R0, RZ, 0x654, R0 ;  /* 0x00000654ff009816 */ /* 0x000fe20000000000 */
[----:B------:R-:W1:Y:S01]  /*a3a0*/  MUFU.EX2 R156, R33 ;  /* 0x00000021009c7308 */ /* 0x000e620000000800 */
[----:B----4-:R-:W-:Y:S01]  /*a3b0*/  FADD.FTZ R42, R154, R25 ;  /* 0x000000199a2a7221 */ /* 0x010fe20000010000 */
[----:B------:R-:W-:Y:S01]  /*a3c0*/  FADD.FTZ R44, R32, R29 ;  /* 0x0000001d202c7221 */ /* 0x000fe20000010000 */
[----:B------:R1:W-:Y:S01]  /*a3d0*/  @!P1 SYNCS.ARRIVE.TRANS64.RED.A1T0 RZ, [R0+URZ], RZ ;  /* 0x000000ff00ff99a7 */ /* 0x0003e2000810043f */
[----:B------:R-:W-:Y:S01]  /*a3e0*/  F2FP.BF16.F32.PACK_AB R154, R154, R21 ;  /* 0x000000159a9a723e */ /* 0x000fe200000010ff */
[----:B------:R-:W-:Y:S01]  /*a3f0*/  BAR.SYNC.DEFER_BLOCKING 0xf, 0x100 ;  /* 0x03c4000000007b1d */ /* 0x000fe20000010000 */
[----:B------:R-:W-:Y:S01]  /*a400*/  FADD.FTZ R29, R67, R44 ;  /* 0x0000002c431d7221 */ /* 0x000fe20000010000 */
[----:B---3--:R-:W-:-:S03]  /*a410*/  FADD.FTZ R25, R27, R42 ;  /* 0x0000002a1b197221 */ /* 0x008fc60000010000 */
[----:B------:R-:W-:Y:S01]  /*a420*/  FADD.FTZ R42, R34, R29 ;  /* 0x0000001d222a7221 */ /* 0x000fe20000010000 */
[----:B------:R-:W2:Y:S01]  /*a430*/  MUFU.EX2 R31, R31 ;  /* 0x0000001f001f7308 */ /* 0x000ea20000000800 */
[C---:B-1----:R-:W-:Y:S01]  /*a440*/  FADD.FTZ R0, R156.reuse, R25 ;  /* 0x000000199c007221 */ /* 0x042fe20000010000 */
[----:B------:R-:W-:-:S06]  /*a450*/  F2FP.BF16.F32.PACK_AB R156, R156, R27 ;  /* 0x0000001b9c9c723e */ /* 0x000fcc00000010ff */
[----:B------:R-:W1:Y:S08]  /*a460*/  MUFU.EX2 R158, R37 ;  /* 0x00000025009e7308 */ /* 0x000e700000000800 */
[----:B------:R-:W3:Y:S01]  /*a470*/  MUFU.EX2 R71, R71 ;  /* 0x0000004700477308 */ /* 0x000ee20000000800 */
[----:B--2---:R-:W-:Y:S01]  /*a480*/  FADD.FTZ R25, R31, R0 ;  /* 0x000000001f197221 */ /* 0x004fe20000010000 */
[----:B------:R2:W-:Y:S06]  /*a490*/  STSM.16.M88.4 [R196+0x26800], R152 ;  /* 0x02680098c4007844 */ /* 0x0005ec0000000200 */
[----:B------:R-:W4:Y:S01]  /*a4a0*/  MUFU.EX2 R35, R35 ;  /* 0x0000002300237308 */ /* 0x000f220000000800 */
[C---:B-1----:R-:W-:Y:S01]  /*a4b0*/  FADD.FTZ R0, R158.reuse, R25 ;  /* 0x000000199e007221 */ /* 0x042fe20000010000 */
[----:B------:R-:W-:-:S05]  /*a4c0*/  F2FP.BF16.F32.PACK_AB R158, R158, R31 ;  /* 0x0000001f9e9e723e */ /* 0x000fca00000010ff */
[----:B------:R2:W-:Y:S01]  /*a4d0*/  STSM.16.M88.4 [R199], R156 ;  /* 0x0000009cc7007844 */ /* 0x0005e20000000200 */
[----:B------:R-:W1:Y:S01]  /*a4e0*/  MUFU.EX2 R36, R73 ;  /* 0x0000004900247308 */ /* 0x000e620000000800 */
[----:B---3--:R-:W-:-:S07]  /*a4f0*/  FADD.FTZ R29, R71, R42 ;  /* 0x0000002a471d7221 */ /* 0x008fce0000010000 */
[----:B------:R-:W3:Y:S01]  /*a500*/  MUFU.EX2 R160, R41 ;  /* 0x0000002900a07308 */ /* 0x000ee20000000800 */
[----:B----4-:R-:W-:-:S07]  /*a510*/  FADD.FTZ R25, R35, R0 ;  /* 0x0000000023197221 */ /* 0x010fce0000010000 */
[----:B------:R-:W4:Y:S01]  /*a520*/  MUFU.EX2 R75, R75 ;  /* 0x0000004b004b7308 */ /* 0x000f220000000800 */
[C---:B-1----:R-:W-:Y:S01]  /*a530*/  FADD.FTZ R28, R36.reuse, R29 ;  /* 0x0000001d241c7221 */ /* 0x042fe20000010000 */
[----:B------:R-:W-:-:S06]  /*a540*/  F2FP.BF16.F32.PACK_AB R161, R36, R71 ;  /* 0x0000004724a1723e */ /* 0x000fcc00000010ff */
[----:B------:R-:W1:Y:S01]  /*a550*/  MUFU.EX2 R39, R39 ;  /* 0x0000002700277308 */ /* 0x000e620000000800 */
[C---:B---3--:R-:W-:Y:S01]  /*a560*/  FADD.FTZ R0, R160.reuse, R25 ;  /* 0x00000019a0007221 */ /* 0x048fe20000010000 */
[----:B------:R-:W-:-:S06]  /*a570*/  F2FP.BF16.F32.PACK_AB R160, R160, R35 ;  /* 0x00000023a0a0723e */ /* 0x000fcc00000010ff */
[----:B------:R-:W3:Y:S01]  /*a580*/  MUFU.EX2 R38, R77 ;  /* 0x0000004d00267308 */ /* 0x000ee20000000800 */
[----:B----4-:R-:W-:-:S07]  /*a590*/  FADD.FTZ R29, R75, R28 ;  /* 0x0000001c4b1d7221 */ /* 0x010fce0000010000 */
[----:B------:R-:W4:Y:S01]  /*a5a0*/  MUFU.EX2 R162, R45 ;  /* 0x0000002d00a27308 */ /* 0x000f220000000800 */
[----:B-1----:R-:W-:-:S07]  /*a5b0*/  FADD.FTZ R3, R39, R0 ;  /* 0x0000000027037221 */ /* 0x002fce0000010000 */
[----:B------:R-:W-:Y:S01]  /*a5c0*/  MUFU.EX2 R79, R79 ;  /* 0x0000004f004f7308 */ /* 0x000fe20000000800 */
[C---:B---3--:R-:W-:Y:S01]  /*a5d0*/  FADD.FTZ R28, R38.reuse, R29 ;  /* 0x0000001d261c7221 */ /* 0x048fe20000010000 */
[----:B------:R-:W-:-:S06]  /*a5e0*/  F2FP.BF16.F32.PACK_AB R163, R38, R75 ;  /* 0x0000004b26a3723e */ /* 0x000fcc00000010ff */
[----:B------:R-:W1:Y:S01]  /*a5f0*/  MUFU.EX2 R40, R51 ;  /* 0x0000003300287308 */ /* 0x000e620000000800 */
[C---:B----4-:R-:W-:Y:S01]  /*a600*/  FADD.FTZ R0, R162.reuse, R3 ;  /* 0x00000003a2007221 */ /* 0x050fe20000010000 */
[----:B------:R-:W-:-:S05]  /*a610*/  F2FP.BF16.F32.PACK_AB R162, R162, R39 ;  /* 0x00000027a2a2723e */ /* 0x000fca00000010ff */
[----:B------:R2:W-:Y:S01]  /*a620*/  STSM.16.M88.4 [R197], R160 ;  /* 0x000000a0c5007844 */ /* 0x0005e20000000200 */
[----:B------:R-:W-:Y:S08]  /*a630*/  MUFU.EX2 R43, R43 ;  /* 0x0000002b002b7308 */ /* 0x000ff00000000800 */
[----:B------:R-:W3:Y:S01]  /*a640*/  MUFU.EX2 R24, R49 ;  /* 0x0000003100187308 */ /* 0x000ee20000000800 */
[----:B-1----:R-:W-:Y:S01]  /*a650*/  F2FP.BF16.F32.PACK_AB R165, R40, R79 ;  /* 0x0000004f28a5723e */ /* 0x002fe200000010ff */
[----:B------:R-:W-:-:S04]  /*a660*/  FADD.FTZ R79, R79, R28 ;  /* 0x0000001c4f4f7221 */ /* 0x000fc80000010000 */
[----:B------:R-:W-:Y:S02]  /*a670*/  FADD.FTZ R40, R40, R79 ;  /* 0x0000004f28287221 */ /* 0x000fe40000010000 */
[----:B------:R-:W1:Y:S08]  /*a680*/  MUFU.EX2 R81, R81 ;  /* 0x0000005100517308 */ /* 0x000e700000000800 */
[----:B------:R-:W4:Y:S01]  /*a690*/  MUFU.EX2 R26, R26 ;  /* 0x0000001a001a7308 */ /* 0x000f220000000800 */
[----:B---3--:R-:W-:Y:S01]  /*a6a0*/  F2FP.BF16.F32.PACK_AB R164, R24, R43 ;  /* 0x0000002b18a4723e */ /* 0x008fe200000010ff */
[----:B------:R-:W-:-:S04]  /*a6b0*/  FADD.FTZ R43, R43, R0 ;  /* 0x000000002b2b7221 */ /* 0x000fc80000010000 */
[----:B------:R-:W-:Y:S02]  /*a6c0*/  FADD.FTZ R24, R24, R43 ;  /* 0x0000002b18187221 */ /* 0x000fe40000010000 */
[----:B------:R-:W-:Y:S01]  /*a6d0*/  MUFU.EX2 R47, R47 ;  /* 0x0000002f002f7308 */ /* 0x000fe20000000800 */
[----:B-1----:R-:W-:-:S07]  /*a6e0*/  FADD.FTZ R3, R81, R40 ;  /* 0x0000002851037221 */ /* 0x002fce0000010000 */
[----:B------:R-:W1:Y:S01]  /*a6f0*/  MUFU.EX2 R20, R20 ;  /* 0x0000001400147308 */ /* 0x000e620000000800 */
[C---:B----4-:R-:W-:Y:S01]  /*a700*/  F2FP.BF16.F32.PACK_AB R167, R26.reuse, R81 ;  /* 0x000000511aa7723e */ /* 0x050fe200000010ff */
[----:B------:R-:W-:Y:S01]  /*a710*/  FADD.FTZ R3, R26, R3 ;  /* 0x000000031a037221 */ /* 0x000fe20000010000 */
[----:B-1----:R-:W-:Y:S01]  /*a720*/  F2FP.BF16.F32.PACK_AB R166, R20, R47 ;  /* 0x0000002f14a6723e */ /* 0x002fe200000010ff */
[----:B------:R-:W-:-:S04]  /*a730*/  FADD.FTZ R47, R47, R24 ;  /* 0x000000182f2f7221 */ /* 0x000fc80000010000 */
[----:B------:R2:W-:Y:S01]  /*a740*/  STSM.16.M88.4 [R198], R164 ;  /* 0x000000a4c6007844 */ /* 0x0005e20000000200 */
[----:B------:R-:W-:Y:S01]  /*a750*/  FADD.FTZ R0, R20, R47 ;  /* 0x0000002f14007221 */ /* 0x000fe20000010000 */
[----:B------:R-:W-:Y:S06]  /*a760*/  @!P0 BRA `(.L_x_6382) ;  /* 0x0000000000048947 */ /* 0x000fec0003800000 */
[----:B------:R-:W-:Y:S01]  /*a770*/  BPT.TRAP 0x1 ;  /* 0x000000040000795c */ /* 0x000fe20000300000 */
.L_x_6382:
[----:B------:R1:W3:Y:S01]  /*a780*/  SYNCS.PHASECHK.TRANS64.TRYWAIT P2, [R169+URZ+0x28c50], R56 ;  /* 0x028c5038a90075a7 */ /* 0x0002e2000804017f */
[----:B------:R-:W-:Y:S05]  /*a790*/  @!P0 BRA `(.L_x_6383) ;  /* 0x0000000000048947 */ /* 0x000fea0003800000 */
[----:B------:R-:W-:Y:S01]  /*a7a0*/  BPT.TRAP 0x1 ;  /* 0x000000040000795c */ /* 0x000fe20000300000 */
.L_x_6383:
[----:B------:R-:W-:Y:S01]  /*a7b0*/  ULDC UR36, c[0x0][0x988] ;  /* 0x0002620000247ab9 */ /* 0x000fe20000000800 */
[----:B------:R-:W-:Y:S01]  /*a7c0*/  ULDC UR37, c[0x0][0x988] ;  /* 0x0002620000257ab9 */ /* 0x000fe20000000800 */
[----:B------:R-:W-:Y:S01]  /*a7d0*/  BSSY B0, `(.L_x_6384) ;  /* 0x0000006000007945 */ /* 0x000fe20003800000 */
[----:B------:R-:W-:Y:S02]  /*a7e0*/  IMAD R20, R18, 0x1000, R184 ;  /* 0x0000100012147824 */ /* 0x000fe400078e02b8 */
[----:B------:R-:W-:Y:S01]  /*a7f0*/  IMAD.MOV.U32 R21, RZ, RZ, 0x40000040 ;  /* 0x40000040ff157424 */ /* 0x000fe200078e00ff */
[----:B---3--:R-:W-:Y:S06]  /*a800*/  @P2 BRA `(.L_x_6385) ;  /* 0x0000000000082947 */ /* 0x008fec0003800000 */
[----:B------:R-:W3:Y:S02]  /*a810*/  SYNCS.PHASECHK.TRANS64.TRYWAIT P2, [R169+URZ+0x28c50], R56 ;  /* 0x028c5038a90075a7 */ /* 0x000ee4000804017f */
[----:B---3--:R-:W-:Y:S05]  /*a820*/  @!P2 BRA `(.L_x_6386) ;  /* 0x000000dc0050a947 */ /* 0x008fea0003800000 */
.L_x_6385:
[----:B------:R-:W-:Y:S05]  /*a830*/  BSYNC B0 ;  /* 0x0000000000007941 */ /* 0x000fea0003800000 */
.L_x_6384:
[----:B------:R-:W-:Y:S01]  /*a840*/  R2UR UR6, R20 ;  /* 0x00000000140672ca */ /* 0x000fe200000e0000 */
[----:B01-3--:R-:W-:Y:S01]  /*a850*/  WARPGROUP.ARRIVE ;  /* 0x00000000000079c5 */ /* 0x00bfe20000000000 */
[----:B------:R-:W-:Y:S01]  /*a860*/  R2UR UR7, R21 ;  /* 0x00000000150772ca */ /* 0x000fe200000e0000 */
[----:B------:R-:W-:Y:S01]  /*a870*/  IMAD.MOV.U32 R21, RZ, RZ, 0x40000040 ;  /* 0x40000040ff157424 */ /* 0x000fe200078e00ff */
[----:B------:R-:W-:Y:S01]  /*a880*/  IADD3 R212, R168, -0x2, RZ ;  /* 0xfffffffea8d47810 */ /* 0x000fe20007ffe0ff */
[----:B------:R-:W-:Y:S01]  /*a890*/  @!P1 VIADD R169, R169, 0x28c60 ;  /* 0x00028c60a9a99836 */ /* 0x000fe20000000000 */
[----:B------:R-:W-:Y:S04]  /*a8a0*/  BSSY B1, `(.L_x_6387) ;  /* 0x0000218000017945 */ /* 0x000fe80003800000 */
[----:B------:R-:W-:-:S05]  /*a8b0*/  @!P1 PRMT R169, RZ, 0x654, R169 ;  /* 0x00000654ffa99816 */ /* 0x000fca00000000a9 */
[----:B------:R-:W-:Y:S03]  /*a8c0*/  HGMMA.64x256x16.F32.BF16 R24, R152, gdesc[UR4].tnspB, RZ, !UPT, gsb0 ;  /* 0x43e0000498187df0 */ /* 0x000fe6000c0018ff */
[----:B------:R-:W-:Y:S02]  /*a8d0*/  WARPGROUP.DEPBAR.LE gsb0, 0x0 ;  /* 0x00008000000079c5 */ /* 0x000fe40000010000 */
[----:B--2---:R-:W-:Y:S01]  /*a8e0*/  VIADD R152, R20, 0x80 ;  /* 0x0000008014987836 */ /* 0x004fe20000000000 */
[----:B------:R-:W-:Y:S01]  /*a8f0*/  MOV R153, 0x40000040 ;  /* 0x4000004000997802 */ /* 0x000fe20000000f00 */
        /* <DEDUP_REMOVED lines=13> */
[----:B------:R-:W-:Y:S01]  /*a9d0*/  R2UR UR6, R20 ;  /* 0x00000000140672ca */ /* 0x000fe200000e0000 */
[----:B------:R-:W-:Y:S01]  /*a9e0*/  IMAD.IADD R20, R194, 0x1, -R187 ;  /* 0x00000001c2147824 */ /* 0x000fe200078e0abb */
[----:B------:R-:W-:-:S03]  /*a9f0*/  R2UR UR7, R21 ;  /* 0x00000000150772ca */ /* 0x000fc600000e0000 */
[----:B------:R-:W-:-:S05]  /*aa00*/  IMAD R20, R185, 0x40, R20 ;  /* 0x00000040b9147824 */ /* 0x000fca00078e0214 */
[----:B------:R-:W-:-:S04]  /*aa10*/  SHF.R.S32.HI R21, RZ, 0x1f, R20 ;  /* 0x0000001fff157819 */ /* 0x000fc80000011414 */
[----:B------:R-:W-:-:S04]  /*aa20*/  LEA.HI R21, R21, R20, RZ, 0x6 ;  /* 0x0000001415157211 */ /* 0x000fc800078f30ff */
[----:B------:R-:W-:-:S04]  /*aa30*/  SHF.R.S32.HI R21, RZ, 0x6, R21 ;  /* 0x00000006ff157819 */ /* 0x000fc80000011415 */
[----:B------:R-:W-:-:S04]  /*aa40*/  VIMNMX R186, RZ, R21, !PT ;  /* 0x00000015ffba7248 */ /* 0x000fc80007fe0100 */
[----:B------:R-:W-:Y:S01]  /*aa50*/  ISETP.GE.AND P2, PT, R212, R186, PT ;  /* 0x000000bad400720c */ /* 0x000fe20003f46270 */
        /* <DEDUP_REMOVED lines=14> */
[----:B------:R-:W-:Y:S01]  /*ab40*/  BSSY B0, `(.L_x_6388) ;  /* 0x00001ed000007945 */ /* 0x000fe20003800000 */
[----:B------:R-:W-:Y:S02]  /*ab50*/  IMAD.MOV.U32 R223, RZ, RZ, R15 ;  /* 0x000000ffffdf7224 */ /* 0x000fe400078e000f */
[----:B------:R-:W-:Y:S02]  /*ab60*/  IMAD.MOV.U32 R224, RZ, RZ, R13 ;  /* 0x000000ffffe07224 */ /* 0x000fe400078e000d */
[----:B------:R-:W-:-:S07]  /*ab70*/  IMAD.MOV.U32 R225, RZ, RZ, R18 ;  /* 0x000000ffffe17224 */ /* 0x000fce00078e0012 */
.L_x_6399:
[----:B------:R-:W-:-:S05]  /*ab80*/  VIADD R18, R225, 0x1 ;  /* 0x00000001e1127836 */ /* 0x000fca0000000000 */
[----:B------:R-:W-:-:S04]  /*ab90*/  ISETP.NE.AND P2, PT, R18, 0x2, PT ;  /* 0x000000021200780c */ /* 0x000fc80003f45270 */
[----:B------:R-:W-:Y:S02]  /*aba0*/  SEL R12, RZ, 0x1, P2 ;  /* 0x00000001ff0c7807 */ /* 0x000fe40001000000 */
[----:B------:R-:W-:Y:S02]  /*abb0*/  SEL R18, R18, RZ, P2 ;  /* 0x000000ff12127207 */ /* 0x000fe40001000000 */
[----:B------:R-:W-:Y:S01]  /*abc0*/  LOP3.LUT R19, R19, R12, RZ, 0x3c, !PT ;  /* 0x0000000c13137212 */ /* 0x000fe200078e3cff */
[----:B-1----:R-:W-:Y:S06]  /*abd0*/  @!P0 BRA `(.L_x_6389) ;  /* 0x0000000000048947 */ /* 0x002fec0003800000 */
[----:B------:R-:W-:Y:S01]  /*abe0*/  BPT.TRAP 0x1 ;  /* 0x000000040000795c */ /* 0x000fe20000300000 */
.L_x_6389:
[----:B------:R-:W-:Y:S01]  /*abf0*/  IMAD R213, R18, 0x8, R2 ;  /* 0x0000000812d57824 */ /* 0x000fe200078e0202 */
[----:B------:R-:W-:-:S04]  /*ac00*/  SHF.L.U32 R214, R19, 0x1f, RZ ;  /* 0x0000001f13d67819 */ /* 0x000fc800000006ff */
[----:B------:R1:W2:Y:S01]  /*ac10*/  SYNCS.PHASECHK.TRANS64.TRYWAIT P2, [R213+URZ+0x28c30], R214 ;  /* 0x028c30d6d50075a7 */ /* 0x0002a2000804017f */
[----:B------:R-:W-:Y:S05]  /*ac20*/  @!P0 BRA `(.L_x_6390) ;  /* 0x0000000000048947 */ /* 0x000fea0003800000 */
[----:B------:R-:W-:Y:S01]  /*ac30*/  BPT.TRAP 0x1 ;  /* 0x000000040000795c */ /* 0x000fe20000300000 */
.L_x_6390:
[----:B------:R-:W-:Y:S01]  /*ac40*/  BSSY B2, `(.L_x_6391) ;  /* 0x0000006000027945 */ /* 0x000fe20003800000 */
[----:B------:R-:W-:Y:S02]  /*ac50*/  IMAD R12, R18, 0x200, R14 ;  /* 0x00000200120c7824 */ /* 0x000fe400078e020e */
[----:B------:R-:W-:Y:S01]  /*ac60*/  IMAD.MOV.U32 R13, RZ, RZ, 0x40000040 ;  /* 0x40000040ff0d7424 */ /* 0x000fe200078e00ff */
[----:B--2---:R-:W-:Y:S06]  /*ac70*/  @P2 BRA `(.L_x_6392) ;  /* 0x0000000000082947 */ /* 0x004fec0003800000 */
[----:B------:R-:W2:Y:S02]  /*ac80*/  SYNCS.PHASECHK.TRANS64.TRYWAIT P2, [R213+URZ+0x28c30], R214 ;  /* 0x028c30d6d50075a7 */ /* 0x000ea4000804017f */
[----:B--2---:R-:W-:Y:S05]  /*ac90*/  @!P2 BRA `(.L_x_6393) ;  /* 0x000000d80048a947 */ /* 0x004fea0003800000 */
.L_x_6392:
[----:B------:R-:W-:Y:S05]  /*aca0*/  BSYNC B2 ;  /* 0x0000000000027941 */ /* 0x000fea0003800000 */
.L_x_6391:
[----:B------:R-:W-:Y:S01]  /*acb0*/  R2UR UR6, R12 ;  /* 0x000000000c0672ca */ /* 0x000fe200000e0000 */
[----:B0-----:R-:W-:Y:S01]  /*acc0*/  WARPGROUP.ARRIVE ;  /* 0x00000000000079c5 */ /* 0x001fe20000000000 */
[----:B------:R-:W-:Y:S01]  /*acd0*/  R2UR UR7, R13 ;  /* 0x000000000d0772ca */ /* 0x000fe200000e0000 */
[----:B------:R-:W-:Y:S01]  /*ace0*/  IMAD.MOV.U32 R21, RZ, RZ, 0x40000040 ;  /* 0x40000040ff157424 */ /* 0x000fe200078e00ff */
[----:B------:R-:W-:Y:S01]  /*acf0*/  R2UR UR4, R4 ;  /* 0x00000000040472ca */ /* 0x000fe200000e0000 */
[----:B------:R-:W-:Y:S01]  /*ad00*/  IMAD.MOV.U32 R13, RZ, RZ, 0x40000040 ;  /* 0x40000040ff0d7424 */ /* 0x000fe200078e00ff */
[----:B------:R-:W-:Y:S02]  /*ad10*/  R2UR UR5, R5 ;  /* 0x00000000050572ca */ /* 0x000fe400000e0000 */
        /* <DEDUP_REMOVED lines=20> */
[----:B------:R-:W-:Y:S01]  /*ae60*/  R2UR UR7, R13 ;  /* 0x000000000d0772ca */ /* 0x000fe200000e0000 */
[----:B------:R-:W-:Y:S01]  /*ae70*/  IMAD.MOV.U32 R13, RZ, RZ, 0x1 ;  /* 0x00000001ff0d7424 */ /* 0x000fe200078e00ff */
[----:B------:R-:W-:Y:S02]  /*ae80*/  R2UR UR4, R6 ;  /* 0x00000000060472ca */ /* 0x000fe400000e0000 */
[----:B------:R-:W-:Y:S01]  /*ae90*/  R2UR UR5, R7 ;  /* 0x00000000070572ca */ /* 0x000fe200000e0000 */
[----:B------:R-:W-:-:S04]  /*aea0*/  IMAD R12, R212, -0x40, R13 ;  /* 0xffffffc0d40c7824 */ /* 0x000fc800078e020d */
[----:B------:R-:W-:-:S05]  /*aeb0*/  IMAD R12, R185, 0x40, R12 ;  /* 0x00000040b90c7824 */ /* 0x000fca00078e020c */
[----:B------:R-:W-:-:S04]  /*aec0*/  IADD3 R13, -R187, R12, R194 ;  /* 0x0000000cbb0d7210 */ /* 0x000fc80007ffe1c2 */
[----:B------:R-:W-:-:S04]  /*aed0*/  IADD3 R12, R190, R13, -R192 ;  /* 0x0000000dbe0c7210 */ /* 0x000fc80007ffe8c0 */
        /* <DEDUP_REMOVED lines=51> */
[----:B------:R-:W-:-:S02]  /*b210*/  IADD3 R12, R12, 0x8, RZ ;  /* 0x000000080c0c7810 */ /* 0x000fc40007ffe0ff */
[----:B------:R-:W-:Y:S02]  /*b220*/  FMNMX.FTZ R20, R181, R20, !PT ;  /* 0x00000014b5147209 */ /* 0x000fe40007810000 */
[C---:B------:R-:W-:Y:S02]  /*b230*/  ISETP.GT.AND P3, PT, R12.reuse, RZ, PT ;  /* 0x000000ff0c00720c */ /* 0x040fe40003f64270 */
[----:B------:R-:W-:Y:S01]  /*b240*/  ISETP.GT.AND P6, PT, R12, 0x1, PT ;  /* 0x000000010c00780c */ /* 0x000fe20003fc4270 */
[----:B------:R-:W0:Y:S01]  /*b250*/  SHFL.BFLY PT, R13, R20, 0x2, 0x1f ;  /* 0x0c401f00140d7f89 */ /* 0x000e2200000e0000 */
        /* <DEDUP_REMOVED lines=12> */
[----:B0-----:R-:W-:Y:S02]  /*b320*/  FMNMX.FTZ R13, R20, R13, !PT ;  /* 0x0000000d140d7209 */ /* 0x001fe40007810000 */
[----:B------:R-:W-:Y:S02]  /*b330*/  FMNMX.FTZ R15, R159, R226, !PT ;  /* 0x000000e29f0f7209 */ /* 0x000fe40007810000 */
[----:B------:R-:W-:Y:S01]  /*b340*/  ISETP.GT.AND P6, PT, R12, 0x18, PT ;  /* 0x000000180c00780c */ /* 0x000fe20003fc4270 */
[----:B------:R-:W0:Y:S01]  /*b350*/  SHFL.BFLY PT, R20, R13, 0x1, 0x1f ;  /* 0x0c201f000d147f89 */ /* 0x000e2200000e0000 */
[----:B------:R-:W-:-:S02]  /*b360*/  FSEL R163, R163, -INF , P3 ;  /* 0xff800000a3a37808 */ /* 0x000fc40001800000 */
[----:B------:R-:W-:Y:S02]  /*b370*/  ISETP.GT.AND P5, PT, R12, 0x19, PT ;  /* 0x000000190c00780c */ /* 0x000fe40003fa4270 */
[----:B------:R-:W-:Y:S02]  /*b380*/  FSEL R166, R166, -INF , P6 ;  /* 0xff800000a6a67808 */ /* 0x000fe40003000000 */
[C---:B------:R-:W-:Y:S02]  /*b390*/  ISETP.GT.AND P2, PT, R12.reuse, 0x20, PT ;  /* 0x000000200c00780c */ /* 0x040fe40003f44270 */
[----:B------:R-:W-:Y:S02]  /*b3a0*/  FSEL R167, R167, -INF , P5 ;  /* 0xff800000a7a77808 */ /* 0x000fe40002800000 */
[C---:B------:R-:W-:Y:S02]  /*b3b0*/  ISETP.GT.AND P4, PT, R12.reuse, 0x21, PT ;  /* 0x000000210c00780c */ /* 0x040fe40003f84270 */
[----:B------:R-:W-:-:S02]  /*b3c0*/  ISETP.GT.AND P3, PT, R12, 0x28, PT ;  /* 0x000000280c00780c */ /* 0x000fc40003f64270 */
[----:B------:R-:W-:Y:S02]  /*b3d0*/  FSEL R170, R170, -INF , P2 ;  /* 0xff800000aaaa7808 */ /* 0x000fe40001000000 */
[----:B------:R-:W-:Y:S02]  /*b3e0*/  FSEL R171, R171, -INF , P4 ;  /* 0xff800000abab7808 */ /* 0x000fe40002000000 */
[----:B------:R-:W-:Y:S02]  /*b3f0*/  FSEL R174, R174, -INF , P3 ;  /* 0xff800000aeae7808 */ /* 0x000fe40001800000 */
[C---:B------:R-:W-:Y:S02]  /*b400*/  ISETP.GT.AND P6, PT, R12.reuse, 0x29, PT ;  /* 0x000000290c00780c */ /* 0x040fe40003fc4270 */
[----:B------:R-:W-:Y:S02]  /*b410*/  ISETP.GT.AND P5, PT, R12, 0x30, PT ;  /* 0x000000300c00780c */ /* 0x000fe40003fa4270 */
[----:B0-----:R-:W-:-:S02]  /*b420*/  FMNMX.FTZ R13, R13, R20, !PT ;  /* 0x000000140d0d7209 */ /* 0x001fc40007810000 */
[----:B------:R-:W-:Y:S02]  /*b430*/  FMNMX.FTZ R20, R162, R15, !PT ;  /* 0x0000000fa2147209 */ /* 0x000fe40007810000 */
[C---:B------:R-:W-:Y:S02]  /*b440*/  ISETP.GT.AND P2, PT, R12.reuse, 0x31, PT ;  /* 0x000000310c00780c */ /* 0x040fe40003f44270 */
[----:B------:R-:W-:Y:S02]  /*b450*/  FMNMX.FTZ R15, R163, R20, !PT ;  /* 0x00000014a30f7209 */ /* 0x000fe40007810000 */
[----:B------:R-:W-:Y:S02]  /*b460*/  ISETP.GT.AND P4, PT, R12, 0x38, PT ;  /* 0x000000380c00780c */ /* 0x000fe40003f84270 */
[----:B------:R-:W-:Y:S02]  /*b470*/  FMNMX.FTZ R226, R166, R15, !PT ;  /* 0x0000000fa6e27209 */ /* 0x000fe40007810000 */
[----:B------:R-:W-:Y:S01]  /*b480*/  ISETP.GT.AND P3, PT, R12, 0x39, PT ;  /* 0x000000390c00780c */ /* 0x000fe20003f64270 */
[----:B------:R-:W-:Y:S01]  /*b490*/  IMAD.U32 R12, RZ, RZ, UR37 ;  /* 0x00000025ff0c7e24 */ /* 0x000fe2000f8e00ff */
[----:B------:R-:W-:-:S02]  /*b4a0*/  FMNMX.FTZ R15, R167, R226, !PT ;  /* 0x000000e2a70f7209 */ /* 0x000fc40007810000 */
[----:B------:R-:W-:Y:S01]  /*b4b0*/  FSEL R175, R175, -INF , P6 ;  /* 0xff800000afaf7808 */ /* 0x000fe20003000000 */
[C---:B------:R-:W-:Y:S01]  /*b4c0*/  FMUL.FTZ R20, R13.reuse, R12 ;  /* 0x0000000c0d147220 */ /* 0x040fe20000410000 */
[----:B------:R-:W-:Y:S02]  /*b4d0*/  FMNMX.FTZ R226, R170, R15, !PT ;  /* 0x0000000faae27209 */ /* 0x000fe40007810000 */
[----:B------:R-:W-:Y:S02]  /*b4e0*/  FSETP.NEU.FTZ.AND P6, PT, R13, -INF , PT ;  /* 0xff8000000d00780b */ /* 0x000fe40003fdd000 */
[----:B------:R-:W-:Y:S02]  /*b4f0*/  FMNMX.FTZ R15, R171, R226, !PT ;  /* 0x000000e2ab0f7209 */ /* 0x000fe40007810000 */
[----:B------:R-:W-:Y:S02]  /*b500*/  FSEL R20, R20, RZ, P6 ;  /* 0x000000ff14147208 */ /* 0x000fe40003000000 */
[----:B------:R-:W-:-:S02]  /*b510*/  FMNMX.FTZ R226, R174, R15, !PT ;  /* 0x0000000faee27209 */ /* 0x000fc40007810000 */
[----:B------:R-:W-:Y:S01]  /*b520*/  FSEL R178, R178, -INF , P5 ;  /* 0xff800000b2b27808 */ /* 0x000fe20002800000 */
[--C-:B------:R-:W-:Y:S01]  /*b530*/  FFMA.FTZ R21, R153, R12, -R20.reuse ;  /* 0x0000000c99157223 */ /* 0x100fe20000010814 */
[----:B------:R-:W-:Y:S01]  /*b540*/  FMNMX.FTZ R15, R175, R226, !PT ;  /* 0x000000e2af0f7209 */ /* 0x000fe20007810000 */
        /* <DEDUP_REMOVED lines=19> */
[--C-:B------:R-:W-:Y:S01]  /*b680*/  FFMA.FTZ R165, R176, R12, -R20.reuse ;  /* 0x0000000cb0a57223 */ /* 0x100fe20000010814 */
[----:B------:R-:W0:Y:S01]  /*b690*/  SHFL.BFLY PT, R228, R15, 0x2, 0x1f ;  /* 0x0c401f000fe47f89 */ /* 0x000e2200000e0000 */
[----:B------:R-:W-:Y:S08]  /*b6a0*/  MUFU.EX2 R21, R21 ;  /* 0x0000001500157308 */ /* 0x000ff00000000800 */
[----:B------:R-:W-:Y:S08]  /*b6b0*/  MUFU.EX2 R152, R152 ;  /* 0x0000009800987308 */ /* 0x000ff00000000800 */
[----:B------:R-:W-:Y:S01]  /*b6c0*/  MUFU.EX2 R153, R153 ;  /* 0x0000009900997308 */ /* 0x000fe20000000800 */
[----:B0-----:R-:W-:Y:S01]  /*b6d0*/  FMNMX.FTZ R229, R15, R228, !PT ;  /* 0x000000e40fe57209 */ /* 0x001fe20007810000 */
[-CC-:B------:R-:W-:Y:S01]  /*b6e0*/  FFMA.FTZ R228, R169, R12.reuse, -R20.reuse ;  /* 0x0000000ca9e47223 */ /* 0x180fe20000010814 */
[----:B------:R-:W-:-:S05]  /*b6f0*/  FFMA.FTZ R169, R177, R12, -R20 ;  /* 0x0000000cb1a97223 */ /* 0x000fca0000010814 */
[----:B------:R-:W-:Y:S01]  /*b700*/  MUFU.EX2 R156, R156 ;  /* 0x0000009c009c7308 */ /* 0x000fe20000000800 */
[----:B------:R-:W0:Y:S07]  /*b710*/  SHFL.BFLY PT, R230, R229, 0x1, 0x1f ;  /* 0x0c201f00e5e67f89 */ /* 0x000e2e00000e0000 */
[----:B------:R3:W-:Y:S08]  /*b720*/  MUFU.EX2 R20, R173 ;  /* 0x000000ad00147308 */ /* 0x0007f00000000800 */
[----:B------:R-:W-:Y:S08]  /*b730*/  MUFU.EX2 R157, R157 ;  /* 0x0000009d009d7308 */ /* 0x000ff00000000800 */
[----:B------:R-:W-:Y:S01]  /*b740*/  MUFU.EX2 R160, R160 ;  /* 0x000000a000a07308 */ /* 0x000fe20000000800 */
[----:B0-----:R-:W-:Y:S01]  /*b750*/  FMNMX.FTZ R15, R229, R230, !PT ;  /* 0x000000e6e50f7209 */ /* 0x001fe20007810000 */
[----:B------:R-:W-:-:S03]  /*b760*/  IMAD.MOV R229, RZ, RZ, -R195 ;  /* 0x000000ffffe57224 */ /* 0x000fc600078e0ac3 */
[C---:B------:R-:W-:Y:S01]  /*b770*/  FSETP.NEU.FTZ.AND P2, PT, R15.reuse, -INF , PT ;  /* 0xff8000000f00780b */ /* 0x040fe20003f5d000 */
[----:B------:R-:W-:Y:S02]  /*b780*/  FMUL.FTZ R181, R15, R12 ;  /* 0x0000000c0fb57220 */ /* 0x000fe40000410000 */
[----:B------:R-:W-:Y:S03]  /*b790*/  MUFU.EX2 R161, R161 ;  /* 0x000000a100a17308 */ /* 0x000fe60000000800 */
[----:B------:R-:W-:-:S05]  /*b7a0*/  FSEL R181, R181, RZ, P2 ;  /* 0x000000ffb5b57208 */ /* 0x000fca0001000000 */
[----:B------:R-:W-:Y:S01]  /*b7b0*/  MUFU.EX2 R226, R226 ;  /* 0x000000e200e27308 */ /* 0x000fe20000000800 */
[-CC-:B------:R-:W-:Y:S01]  /*b7c0*/  FFMA.FTZ R230, R159, R12.reuse, -R181.reuse ;  /* 0x0000000c9fe67223 */ /* 0x180fe200000108b5 */
[-CC-:B------:R-:W-:Y:S01]  /*b7d0*/  FFMA.FTZ R159, R162, R12.reuse, -R181.reuse ;  /* 0x0000000ca29f7223 */ /* 0x180fe200000108b5 */
[-CC-:B------:R-:W-:Y:S01]  /*b7e0*/  FFMA.FTZ R162, R163, R12.reuse, -R181.reuse ;  /* 0x0000000ca3a27223 */ /* 0x180fe200000108b5 */
[----:B------:R-:W-:Y:S01]  /*b7f0*/  FSEL R163, R13, RZ, P6 ;  /* 0x000000ff0da37208 */ /* 0x000fe20003000000 */
[-CC-:B------:R-:W-:Y:S01]  /*b800*/  FFMA.FTZ R177, R154, R12.reuse, -R181.reuse ;  /* 0x0000000c9ab17223 */ /* 0x180fe200000108b5 */
[----:B------:R-:W-:Y:S01]  /*b810*/  FSEL R154, R15, RZ, P2 ;  /* 0x000000ff0f9a7208 */ /* 0x000fe20001000000 */
[-CC-:B------:R-:W-:Y:S01]  /*b820*/  FFMA.FTZ R180, R155, R12.reuse, -R181.reuse ;  /* 0x0000000c9bb47223 */ /* 0x180fe200000108b5 */
[-C--:B------:R-:W-:Y:S01]  /*b830*/  FFMA.FTZ R155, R158, R12.reuse, -R181 ;  /* 0x0000000c9e9b7223 */ /* 0x080fe200000108b5 */
[----:B---3--:R-:W-:Y:S01]  /*b840*/  FADD.FTZ R173, -R163, R224 ;  /* 0x000000e0a3ad7221 */ /* 0x008fe20000010100 */
[----:B------:R-:W-:Y:S01]  /*b850*/  ISETP.NE.AND P2, PT, R192, R229, PT ;  /* 0x000000e5c000720c */ /* 0x000fe20003f45270 */
[----:B------:R-:W-:Y:S01]  /*b860*/  FADD.FTZ R223, -R154, R223 ;  /* 0x000000df9adf7221 */ /* 0x000fe20000010100 */
[----:B------:R-:W-:Y:S01]  /*b870*/  MUFU.EX2 R177, R177 ;  /* 0x000000b100b17308 */ /* 0x000fe20000000800 */
[----:B------:R-:W-:Y:S01]  /*b880*/  FMUL.FTZ R173, R173, R12 ;  /* 0x0000000cadad7220 */ /* 0x000fe20000410000 */
[----:B------:R-:W-:-:S02]  /*b890*/  @!P1 VIADD R154, R213, 0x28c40 ;  /* 0x00028c40d59a9836 */ /* 0x000fc40000000000 */
[-C--:B------:R-:W-:Y:S01]  /*b8a0*/  FMUL.FTZ R176, R223, R12.reuse ;  /* 0x0000000cdfb07220 */ /* 0x080fe20000410000 */
[-CC-:B------:R-:W-:Y:S01]  /*b8b0*/  FFMA.FTZ R166, R166, R12.reuse, -R181.reuse ;  /* 0x0000000ca6a67223 */ /* 0x180fe200000108b5 */
[-CC-:B------:R-:W-:Y:S01]  /*b8c0*/  FFMA.FTZ R171, R171, R12.reuse, -R181.reuse ;  /* 0x0000000cabab7223 */ /* 0x180fe200000108b5 */
[-CC-:B------:R-:W-:Y:S01]  /*b8d0*/  FFMA.FTZ R174, R174, R12.reuse, -R181.reuse ;  /* 0x0000000caeae7223 */ /* 0x180fe200000108b5 */
[----:B------:R-:W-:Y:S01]  /*b8e0*/  @!P1 PRMT R154, RZ, 0x654, R154 ;  /* 0x00000654ff9a9816 */ /* 0x000fe2000000009a */
[----:B------:R-:W0:Y:S01]  /*b8f0*/  MUFU.EX2 R173, R173 ;  /* 0x000000ad00ad7308 */ /* 0x000e220000000800 */
[-CC-:B------:R-:W-:Y:S01]  /*b900*/  FFMA.FTZ R175, R175, R12.reuse, -R181.reuse ;  /* 0x0000000cafaf7223 */ /* 0x180fe200000108b5 */
[-CC-:B------:R-:W-:Y:S01]  /*b910*/  FFMA.FTZ R178, R178, R12.reuse, -R181.reuse ;  /* 0x0000000cb2b27223 */ /* 0x180fe200000108b5 */
[----:B------:R0:W-:Y:S01]  /*b920*/  @!P1 SYNCS.ARRIVE.TRANS64.RED.A1T0 RZ, [R154+URZ], RZ ;  /* 0x000000ff9aff99a7 */ /* 0x0001e2000810043f */
[-CC-:B------:R-:W-:Y:S01]  /*b930*/  FFMA.FTZ R179, R179, R12.reuse, -R181.reuse ;  /* 0x0000000cb3b37223 */ /* 0x180fe200000108b5 */
[----:B------:R-:W-:Y:S01]  /*b940*/  FFMA.FTZ R182, R182, R12, -R181 ;  /* 0x0000000cb6b67223 */ /* 0x000fe200000108b5 */
[----:B------:R-:W-:-:S02]  /*b950*/  @!P2 IMAD R223, R225, 0x40, R190 ;  /* 0x00000040e1dfa824 */ /* 0x000fc400078e02be */
[----:B------:R-:W3:Y:S02]  /*b960*/  MUFU.EX2 R176, R176 ;  /* 0x000000b000b07308 */ /* 0x000ee40000000800 */
[----:B------:R-:W-:-:S06]  /*b970*/  @!P2 IMAD R158, R223, 0x4, R2 ;  /* 0x00000004df9ea824 */ /* 0x000fcc00078e0202 */
[----:B------:R-:W4:Y:S01]  /*b980*/  MUFU.EX2 R180, R180 ;  /* 0x000000b400b47308 */ /* 0x000f220000000800 */
[----:B0-----:R-:W-:Y:S01]  /*b990*/  FFMA.FTZ R154, R173, R0, R152 ;  /* 0x00000000ad9a7223 */ /* 0x001fe20000010098 */
[C---:B------:R-:W-:Y:S01]  /*b9a0*/  F2FP.BF16.F32.PACK_AB R152, R21.reuse, R152 ;  /* 0x000000981598723e */ /* 0x040fe200000010ff */
[----:B------:R-:W-:Y:S01]  /*b9b0*/  @!P2 STS [R158+0x28800], R173 ;  /* 0x028800ad9e00a388 */ /* 0x000fe20000000800 */
[-C--:B------:R-:W-:Y:S01]  /*b9c0*/  FMUL.FTZ R24, R24, R173.reuse ;  /* 0x000000ad18187220 */ /* 0x080fe20000410000 */
[----:B------:R-:W-:Y:S01]  /*b9d0*/  FADD.FTZ R154, R21, R154 ;  /* 0x0000009a159a7221 */ /* 0x000fe20000010000 */
[-C--:B------:R-:W-:Y:S01]  /*b9e0*/  FMUL.FTZ R25, R25, R173.reuse ;  /* 0x000000ad19197220 */ /* 0x080fe20000410000 */
[----:B------:R-:W-:Y:S01]  /*b9f0*/  FMUL.FTZ R28, R28, R173 ;  /* 0x000000ad1c1c7220 */ /* 0x000fe20000410000 */
[----:B------:R-:W0:Y:S01]  /*ba00*/  MUFU.EX2 R155, R155 ;  /* 0x0000009b009b7308 */ /* 0x000e220000000800 */
[----:B---3--:R-:W-:Y:S01]  /*ba10*/  FFMA.FTZ R21, R176, R3, R177 ;  /* 0x00000003b0157223 */ /* 0x008fe200000100b1 */
[----:B------:R3:W-:Y:S01]  /*ba20*/  @!P2 STS [R158+0x28820], R176 ;  /* 0x028820b09e00a388 */ /* 0x0007e20000000800 */
        /* <DEDUP_REMOVED lines=30> */
[-CC-:B-1----:R-:W-:Y:S01]  /*bc10*/  FFMA.FTZ R166, R167, R12.reuse, -R181.reuse ;  /* 0x0000000ca7a67223 */ /* 0x182fe200000108b5 */
[-CC-:B------:R-:W-:Y:S01]  /*bc20*/  FFMA.FTZ R167, R170, R12.reuse, -R181.reuse ;  /* 0x0000000caaa77223 */ /* 0x180fe200000108b5 */
[----:B------:R-:W-:Y:S01]  /*bc30*/  FFMA.FTZ R181, R183, R12, -R181 ;  /* 0x0000000cb7b57223 */ /* 0x000fe200000108b5 */
[----:B------:R-:W-:Y:S01]  /*bc40*/  FADD.FTZ R183, R153, R154 ;  /* 0x0000009a99b77221 */ /* 0x000fe20000010000 */
[----:B----4-:R-:W-:Y:S01]  /*bc50*/  FADD.FTZ R170, R180, R21 ;  /* 0x00000015b4aa7221 */ /* 0x010fe20000010000 */
[C---:B------:R-:W-:Y:S01]  /*bc60*/  F2FP.BF16.F32.PACK_AB R154, R156.reuse, R153 ;  /* 0x000000999c9a723e */ /* 0x040fe200000010ff */
[----:B------:R-:W-:Y:S01]  /*bc70*/  FMUL.FTZ R81, R81, R173 ;  /* 0x000000ad51517220 */ /* 0x000fe20000410000 */
[----:B------:R-:W-:Y:S01]  /*bc80*/  FADD.FTZ R224, R156, R183 ;  /* 0x000000b79ce07221 */ /* 0x000fe20000010000 */
[----:B0-----:R-:W-:Y:S01]  /*bc90*/  FADD.FTZ R21, R155, R170 ;  /* 0x000000aa9b157221 */ /* 0x001fe20000010000 */
[----:B------:R-:W-:Y:S01]  /*bca0*/  MUFU.EX2 R227, R227 ;  /* 0x000000e300e37308 */ /* 0x000fe20000000800 */
[----:B------:R-:W-:Y:S01]  /*bcb0*/  F2FP.BF16.F32.PACK_AB R156, R160, R157 ;  /* 0x0000009da09c723e */ /* 0x000fe200000010ff */
[----:B------:R-:W-:Y:S01]  /*bcc0*/  FADD.FTZ R153, R157, R224 ;  /* 0x000000e09d997221 */ /* 0x000fe20000010000 */
[C---:B---3--:R-:W-:Y:S01]  /*bcd0*/  FADD.FTZ R158, R230.reuse, R21 ;  /* 0x00000015e69e7221 */ /* 0x048fe20000010000 */
[----:B------:R-:W-:Y:S01]  /*bce0*/  F2FP.BF16.F32.PACK_AB R155, R230, R155 ;  /* 0x0000009be69b723e */ /* 0x000fe200000010ff */
[----:B------:R-:W-:Y:S01]  /*bcf0*/  FMUL.FTZ R84, R84, R173 ;  /* 0x000000ad54547220 */ /* 0x000fe20000410000 */
[----:B------:R-:W-:Y:S01]  /*bd00*/  FADD.FTZ R224, R160, R153 ;  /* 0x00000099a0e07221 */ /* 0x000fe20000010000 */
[----:B-----5:R-:W-:Y:S01]  /*bd10*/  FADD.FTZ R21, R159, R158 ;  /* 0x0000009e9f157221 */ /* 0x020fe20000010000 */
[----:B------:R-:W-:Y:S01]  /*bd20*/  MUFU.EX2 R166, R166 ;  /* 0x000000a600a67308 */ /* 0x000fe20000000800 */
[----:B------:R-:W-:Y:S01]  /*bd30*/  F2FP.BF16.F32.PACK_AB R158, R226, R161 ;  /* 0x000000a1e29e723e */ /* 0x000fe200000010ff */
[----:B------:R-:W-:Y:S01]  /*bd40*/  FADD.FTZ R153, R161, R224 ;  /* 0x000000e0a1997221 */ /* 0x000fe20000010000 */
[----:B--2---:R-:W-:Y:S01]  /*bd50*/  FADD.FTZ R160, R162, R21 ;  /* 0x00000015a2a07221 */ /* 0x004fe20000010000 */
        /* <DEDUP_REMOVED lines=28> */
[----:B------:R2:W-:Y:S01]  /*bf20*/  MUFU.EX2 R3, R174 ;  /* 0x000000ae00037308 */ /* 0x0005e20000000800 */
        /* <DEDUP_REMOVED lines=9> */
[----:B-1----:R-:W-:Y:S01]  /*bfc0*/  F2FP.BF16.F32.PACK_AB R160, R228, R227 ;  /* 0x000000e3e4a0723e */ /* 0x002fe200000010ff */
[-C--:B------:R-:W-:Y:S01]  /*bfd0*/  FMUL.FTZ R145, R145, R173.reuse ;  /* 0x000000ad91917220 */ /* 0x080fe20000410000 */
[-C--:B------:R-:W-:Y:S01]  /*bfe0*/  FMUL.FTZ R148, R148, R173.reuse ;  /* 0x000000ad94947220 */ /* 0x080fe20000410000 */
[----:B------:R-:W-:Y:S01]  /*bff0*/  FADD.FTZ R153, R227, R174 ;  /* 0x000000aee3997221 */ /* 0x000fe20000010000 */
[----:B------:R-:W-:Y:S01]  /*c000*/  FADD.FTZ R174, R166, R21 ;  /* 0x00000015a6ae7221 */ /* 0x000fe20000010000 */
[----:B------:R-:W-:Y:S01]  /*c010*/  FMUL.FTZ R149, R149, R173 ;  /* 0x000000ad95957220 */ /* 0x000fe20000410000 */
[----:B------:R-:W1:Y:S01]  /*c020*/  MUFU.EX2 R170, R175 ;  /* 0x000000af00aa7308 */ /* 0x000e620000000800 */
[----:B------:R-:W-:Y:S01]  /*c030*/  FADD.FTZ R157, R228, R153 ;  /* 0x00000099e49d7221 */ /* 0x000fe20000010000 */
[----:B------:R-:W-:Y:S01]  /*c040*/  FADD.FTZ R21, R167, R174 ;  /* 0x000000aea7157221 */ /* 0x000fe20000010000 */
[----:B------:R-:W-:Y:S01]  /*c050*/  F2FP.BF16.F32.PACK_AB R153, R180, R177 ;  /* 0x000000b1b499723e */ /* 0x000fe200000010ff */
[----:B------:R-:W-:Y:S01]  /*c060*/  BAR.SYNC.DEFER_BLOCKING 0xf, 0x100 ;  /* 0x03c4000000007b1d */ /* 0x000fe20000010000 */
[-C--:B------:R-:W-:Y:S01]  /*c070*/  FMUL.FTZ R26, R26, R176.reuse ;  /* 0x000000b01a1a7220 */ /* 0x080fe20000410000 */
[----:B------:R-:W-:Y:S01]  /*c080*/  FADD.FTZ R174, R0, R21 ;  /* 0x0000001500ae7221 */ /* 0x000fe20000010000 */
[-C--:B------:R-:W-:Y:S01]  /*c090*/  FMUL.FTZ R27, R27, R176.reuse ;  /* 0x000000b01b1b7220 */ /* 0x080fe20000410000 */
[-C--:B------:R-:W-:Y:S01]  /*c0a0*/  FMUL.FTZ R30, R30, R176.reuse ;  /* 0x000000b01e1e7220 */ /* 0x080fe20000410000 */
[----:B0-----:R-:W-:Y:S01]  /*c0b0*/  FADD.FTZ R157, R164, R157 ;  /* 0x0000009da49d7221 */ /* 0x001fe20000010000 */
[----:B------:R-:W0:Y:S01]  /*c0c0*/  MUFU.EX2 R168, R168 ;  /* 0x000000a800a87308 */ /* 0x000e220000000800 */
[----:B------:R-:W-:Y:S01]  /*c0d0*/  FADD.FTZ R21, R3, R174 ;  /* 0x000000ae03157221 */ /* 0x000fe20000010000 */
[-C--:B------:R-:W-:Y:S01]  /*c0e0*/  FMUL.FTZ R31, R31, R176.reuse ;  /* 0x000000b01f1f7220 */ /* 0x080fe20000410000 */
[-C--:B------:R-:W-:Y:S01]  /*c0f0*/  FMUL.FTZ R34, R34, R176.reuse ;  /* 0x000000b022227220 */ /* 0x080fe20000410000 */
[-C--:B------:R-:W-:Y:S01]  /*c100*/  FMUL.FTZ R35, R35, R176.reuse ;  /* 0x000000b023237220 */ /* 0x080fe20000410000 */
[-C--:B------:R-:W-:Y:S01]  /*c110*/  FMUL.FTZ R38, R38, R176.reuse ;  /* 0x000000b026267220 */ /* 0x080fe20000410000 */
[-C--:B------:R-:W-:Y:S01]  /*c120*/  FMUL.FTZ R39, R39, R176.reuse ;  /* 0x000000b027277220 */ /* 0x080fe20000410000 */
[----:B-1----:R-:W-:Y:S01]  /*c130*/  FADD.FTZ R21, R170, R21 ;  /* 0x00000015aa157221 */ /* 0x002fe20000010000 */
        /* <DEDUP_REMOVED lines=9> */
[----:B0-----:R-:W-:Y:S01]  /*c1d0*/  FADD.FTZ R174, R168, R157 ;  /* 0x0000009da8ae7221 */ /* 0x001fe20000010000 */
[----:B------:R-:W-:Y:S01]  /*c1e0*/  F2FP.BF16.F32.PACK_AB R157, R162, R159 ;  /* 0x0000009fa29d723e */ /* 0x000fe200000010ff */
[----:B------:R0:W-:Y:S01]  /*c1f0*/  STSM.16.M88.4 [R196+0x26800], R152 ;  /* 0x02680098c4007844 */ /* 0x0001e20000000200 */
[----:B------:R-:W-:Y:S01]  /*c200*/  F2FP.BF16.F32.PACK_AB R159, R166, R163 ;  /* 0x000000a3a69f723e */ /* 0x000fe200000010ff */
[----:B------:R-:W-:Y:S01]  /*c210*/  FMUL.FTZ R55, R55, R176 ;  /* 0x000000b037377220 */ /* 0x000fe20000410000 */
[----:B------:R-:W-:Y:S01]  /*c220*/  F2FP.BF16.F32.PACK_AB R162, R168, R164 ;  /* 0x000000a4a8a2723e */ /* 0x000fe200000010ff */
[-C--:B------:R-:W-:Y:S01]  /*c230*/  FMUL.FTZ R58, R58, R176.reuse ;  /* 0x000000b03a3a7220 */ /* 0x080fe20000410000 */
[----:B------:R-:W3:Y:S01]  /*c240*/  MUFU.EX2 R165, R165 ;  /* 0x000000a500a57308 */ /* 0x000ee20000000800 */
[----:B-1----:R-:W-:Y:S01]  /*c250*/  FADD.FTZ R166, R178, R21 ;  /* 0x00000015b2a67221 */ /* 0x002fe20000010000 */
[----:B------:R-:W-:Y:S01]  /*c260*/  F2FP.BF16.F32.PACK_AB R163, R170, R3 ;  /* 0x00000003aaa3723e */ /* 0x000fe200000010ff */
[----:B------:R0:W-:Y:S01]  /*c270*/  STSM.16.M88.4 [R199], R156 ;  /* 0x0000009cc7007844 */ /* 0x0001e20000000200 */
[-C--:B------:R-:W-:Y:S01]  /*c280*/  FMUL.FTZ R59, R59, R176.reuse ;  /* 0x000000b03b3b7220 */ /* 0x080fe20000410000 */
[-C--:B------:R-:W-:Y:S01]  /*c290*/  FMUL.FTZ R62, R62, R176.reuse ;  /* 0x000000b03e3e7220 */ /* 0x080fe20000410000 */
[-C--:B------:R-:W-:Y:S01]  /*c2a0*/  FMUL.FTZ R63, R63, R176.reuse ;  /* 0x000000b03f3f7220 */ /* 0x080fe20000410000 */
[----:B------:R0:W-:Y:S01]  /*c2b0*/  STSM.16.M88.4 [R197], R160 ;  /* 0x000000a0c5007844 */ /* 0x0001e20000000200 */
        /* <DEDUP_REMOVED lines=17> */
[C---:B-1----:R-:W-:Y:S01]  /*c3d0*/  F2FP.BF16.F32.PACK_AB R164, R169.reuse, R165 ;  /* 0x000000a5a9a4723e */ /* 0x042fe200000010ff */
[----:B------:R-:W-:Y:S01]  /*c3e0*/  FADD.FTZ R21, R169, R174 ;  /* 0x000000aea9157221 */ /* 0x000fe20000010000 */
[----:B------:R-:W-:Y:S01]  /*c3f0*/  F2FP.BF16.F32.PACK_AB R165, R179, R178 ;  /* 0x000000b2b3a5723e */ /* 0x000fe200000010ff */
[-C--:B------:R-:W-:Y:S01]  /*c400*/  FMUL.FTZ R90, R90, R176.reuse ;  /* 0x000000b05a5a7220 */ /* 0x080fe20000410000 */
[-C--:B------:R-:W-:Y:S01]  /*c410*/  FMUL.FTZ R91, R91, R176.reuse ;  /* 0x000000b05b5b7220 */ /* 0x080fe20000410000 */
[----:B------:R-:W-:Y:S01]  /*c420*/  FADD.FTZ R21, R20, R21 ;  /* 0x0000001514157221 */ /* 0x000fe20000010000 */
        /* <DEDUP_REMOVED lines=9> */
[----:B------:R-:W-:Y:S01]  /*c4c0*/  FMUL.FTZ R107, R107, R176 ;  /* 0x000000b06b6b7220 */ /* 0x000fe20000410000 */
[C---:B---3--:R-:W-:Y:S01]  /*c4d0*/  F2FP.BF16.F32.PACK_AB R166, R172.reuse, R20 ;  /* 0x00000014aca6723e */ /* 0x048fe200000010ff */
[----:B------:R-:W-:Y:S01]  /*c4e0*/  FADD.FTZ R0, R172, R21 ;  /* 0x00000015ac007221 */ /* 0x000fe20000010000 */
[-C--:B------:R-:W-:Y:S01]  /*c4f0*/  FMUL.FTZ R110, R110, R176.reuse ;  /* 0x000000b06e6e7220 */ /* 0x080fe20000410000 */
[-C--:B------:R-:W-:Y:S01]  /*c500*/  FMUL.FTZ R111, R111, R176.reuse ;  /* 0x000000b06f6f7220 */ /* 0x080fe20000410000 */
[-C--:B------:R-:W-:Y:S01]  /*c510*/  FMUL.FTZ R114, R114, R176.reuse ;  /* 0x000000b072727220 */ /* 0x080fe20000410000 */
[-C--:B------:R-:W-:Y:S01]  /*c520*/  FMUL.FTZ R115, R115, R176.reuse ;  /* 0x000000b073737220 */ /* 0x080fe20000410000 */
[-C--:B------:R-:W-:Y:S01]  /*c530*/  FMUL.FTZ R118, R118, R176.reuse ;  /* 0x000000b076767220 */ /* 0x080fe20000410000 */
[----:B------:R-:W-:Y:S01]  /*c540*/  FMUL.FTZ R119, R119, R176 ;  /* 0x000000b077777220 */ /* 0x000fe20000410000 */
        /* <DEDUP_REMOVED lines=21> */
.L_x_6394:
[----:B------:R1:W2:Y:S01]  /*c6a0*/  SYNCS.PHASECHK.TRANS64.TRYWAIT P2, [R213+URZ+0x28c50], R214 ;  /* 0x028c50d6d50075a7 */ /* 0x0002a2000804017f */
[----:B------:R-:W-:Y:S05]  /*c6b0*/  @!P0 BRA `(.L_x_6395) ;  /* 0x0000000000048947 */ /* 0x000fea0003800000 */
[----:B------:R-:W-:Y:S01]  /*c6c0*/  BPT.TRAP 0x1 ;  /* 0x000000040000795c */ /* 0x000fe20000300000 */
.L_x_6395:
[----:B------:R-:W-:Y:S04]  /*c6d0*/  BSSY B2, `(.L_x_6396) ;  /* 0x0000004000027945 */ /* 0x000fe80003800000 */
[----:B--2---:R-:W-:Y:S05]  /*c6e0*/  @P2 BRA `(.L_x_6397) ;  /* 0x0000000000082947 */ /* 0x004fea0003800000 */
[----:B------:R-:W2:Y:S02]  /*c6f0*/  SYNCS.PHASECHK.TRANS64.TRYWAIT P2, [R213+URZ+0x28c50], R214 ;  /* 0x028c50d6d50075a7 */ /* 0x000ea4000804017f */
[----:B--2---:R-:W-:Y:S05]  /*c700*/  @!P2 BRA `(.L_x_6398) ;  /* 0x000000bc00c0a947 */ /* 0x004fea0003800000 */
.L_x_6397:
[----:B------:R-:W-:Y:S05]  /*c710*/  BSYNC B2 ;  /* 0x0000000000027941 */ /* 0x000fea0003800000 */
.L_x_6396:
        /* <DEDUP_REMOVED lines=10> */
[----:B------:R-:W-:Y:S01]  /*c7c0*/  IMAD.MOV.U32 R224, RZ, RZ, R13 ;  /* 0x000000ffffe07224 */ /* 0x000fe200078e000d */
[----:B------:R-:W-:Y:S01]  /*c7d0*/  MOV R223, R15 ;  /* 0x0000000f00df7202 */ /* 0x000fe20000000f00 */
[----:B------:R-:W-:-:S08]  /*c7e0*/  IMAD.MOV.U32 R225, RZ, RZ, R18 ;  /* 0x000000ffffe17224 */ /* 0x000fd000078e0012 */
[----:B------:R-:W-:Y:S03]  /*c7f0*/  HGMMA.64x256x16.F32.BF16 R24, R152, gdesc[UR4].tnspB, R24, gsb0 ;  /* 0x43e0000498187df0 */ /* 0x000fe60008001818 */
        /* <DEDUP_REMOVED lines=34> */
.L_x_6388:
[----:B------:R-:W-:Y:S05]  /*ca20*/  BSYNC B1 ;  /* 0x0000000000017941 */ /* 0x000fea0003800000 */
.L_x_6387:
[----:B------:R-:W-:Y:S01]  /*ca30*/  ISETP.GE.AND P2, PT, R212, RZ, PT ;  /* 0x000000ffd400720c */ /* 0x000fe20003f46270 */
[----:B------:R-:W-:-:S12]  /*ca40*/  BSSY B0, `(.L_x_6400) ;  /* 0x00001a2000007945 */ /* 0x000fd80003800000 */
[----:B------:R-:W-:Y:S05]  /*ca50*/  @!P2 BRA `(.L_x_6401) ;  /* 0x000000180080a947 */ /* 0x000fea0003800000 */
[----:B------:R-:W-:Y:S02]  /*ca60*/  IMAD.MOV.U32 R194, RZ, RZ, R15 ;  /* 0x000000ffffc27224 */ /* 0x000fe400078e000f */
[----:B-1----:R-:W-:Y:S02]  /*ca70*/  IMAD.MOV.U32 R213, RZ, RZ, R13 ;  /* 0x000000ffffd57224 */ /* 0x002fe400078e000d */
[----:B------:R-:W-:-:S07]  /*ca80*/  IMAD.MOV.U32 R187, RZ, RZ, R18 ;  /* 0x000000ffffbb7224 */ /* 0x000fce00078e0012 */
.L_x_6412:
[----:B------:R-:W-:-:S05]  /*ca90*/  VIADD R18, R187, 0x1 ;  /* 0x00000001bb127836 */ /* 0x000fca0000000000 */
[----:B------:R-:W-:-:S04]  /*caa0*/  ISETP.NE.AND P2, PT, R18, 0x2, PT ;  /* 0x000000021200780c */ /* 0x000fc80003f45270 */
[----:B------:R-:W-:Y:S02]  /*cab0*/  SEL R12, RZ, 0x1, P2 ;  /* 0x00000001ff0c7807 */ /* 0x000fe40001000000 */
[----:B------:R-:W-:Y:S02]  /*cac0*/  SEL R18, R18, RZ, P2 ;  /* 0x000000ff12127207 */ /* 0x000fe40001000000 */
[----:B------:R-:W-:Y:S01]  /*cad0*/  LOP3.LUT R19, R19, R12, RZ, 0x3c, !PT ;  /* 0x0000000c13137212 */ /* 0x000fe200078e3cff */
[----:B--2---:R-:W-:Y:S06]  /*cae0*/  @!P0 BRA `(.L_x_6402) ;  /* 0x0000000000048947 */ /* 0x004fec0003800000 */
[----:B------:R-:W-:Y:S01]  /*caf0*/  BPT.TRAP 0x1 ;  /* 0x000000040000795c */ /* 0x000fe20000300000 */
.L_x_6402:
[----:B------:R-:W-:Y:S01]  /*cb00*/  IMAD R185, R18, 0x8, R2 ;  /* 0x0000000812b97824 */ /* 0x000fe200078e0202 */
[----:B------:R-:W-:-:S04]  /*cb10*/  SHF.L.U32 R186, R19, 0x1f, RZ ;  /* 0x0000001f13ba7819 */ /* 0x000fc800000006ff */
[----:B------:R1:W2:Y:S01]  /*cb20*/  SYNCS.PHASECHK.TRANS64.TRYWAIT P2, [R185+URZ+0x28c30], R186 ;  /* 0x028c30bab90075a7 */ /* 0x0002a2000804017f */
[----:B------:R-:W-:Y:S05]  /*cb30*/  @!P0 BRA `(.L_x_6403) ;  /* 0x0000000000048947 */ /* 0x000fea0003800000 */
[----:B------:R-:W-:Y:S01]  /*cb40*/  BPT.TRAP 0x1 ;  /* 0x000000040000795c */ /* 0x000fe20000300000 */
.L_x_6403:
[----:B------:R-:W-:Y:S01]  /*cb50*/  BSSY B1, `(.L_x_6404) ;  /* 0x0000006000017945 */ /* 0x000fe20003800000 */
[----:B------:R-:W-:Y:S01]  /*cb60*/  LEA R12, R18, R14, 0x9 ;  /* 0x0000000e120c7211 */ /* 0x000fe200078e48ff */
[----:B------:R-:W-:Y:S02]  /*cb70*/  IMAD.MOV.U32 R13, RZ, RZ, 0x40000040 ;  /* 0x40000040ff0d7424 */ /* 0x000fe400078e00ff */
[----:B--2---:R-:W-:Y:S05]  /*cb80*/  @P2 BRA `(.L_x_6405) ;  /* 0x0000000000082947 */ /* 0x004fea0003800000 */
[----:B------:R-:W2:Y:S02]  /*cb90*/  SYNCS.PHASECHK.TRANS64.TRYWAIT P2, [R185+URZ+0x28c30], R186 ;  /* 0x028c30bab90075a7 */ /* 0x000ea4000804017f */
[----:B--2---:R-:W-:Y:S05]  /*cba0*/  @!P2 BRA `(.L_x_6406) ;  /* 0x000000b800aca947 */ /* 0x004fea0003800000 */
.L_x_6405:
[----:B------:R-:W-:Y:S05]  /*cbb0*/  BSYNC B1 ;  /* 0x0000000000017941 */ /* 0x000fea0003800000 */
.L_x_6404:
[C---:B------:R-:W-:Y:S01]  /*cbc0*/  R2UR UR6, R12.reuse ;  /* 0x000000000c0672ca */ /* 0x040fe200000e0000 */
[----:B0-----:R-:W-:Y:S01]  /*cbd0*/  WARPGROUP.ARRIVE ;  /* 0x00000000000079c5 */ /* 0x001fe20000000000 */
[----:B------:R-:W-:Y:S01]  /*cbe0*/  R2UR UR7, R13 ;  /* 0x000000000d0772ca */ /* 0x000fe200000e0000 */
[----:B------:R-:W-:Y:S01]  /*cbf0*/  VIADD R20, R12, 0x2 ;  /* 0x000000020c147836 */ /* 0x000fe20000000000 */
[----:B------:R-:W-:Y:S01]  /*cc00*/  R2UR UR4, R4 ;  /* 0x00000000040472ca */ /* 0x000fe200000e0000 */
[----:B------:R-:W-:Y:S01]  /*cc10*/  IMAD.MOV.U32 R21, RZ, RZ, 0x40000040 ;  /* 0x40000040ff157424 */ /* 0x000fe200078e00ff */
[----:B------:R-:W-:Y:S01]  /*cc20*/  R2UR UR5, R5 ;  /* 0x00000000050572ca */ /* 0x000fe200000e0000 */
[----:B------:R-:W-:Y:S02]  /*cc30*/  IMAD.MOV.U32 R13, RZ, RZ, 0x40000040 ;  /* 0x40000040ff0d7424 */ /* 0x000fe400078e00ff */
[----:B------:R-:W-:-:S05]  /*cc40*/  IMAD.MOV R225, RZ, RZ, -R195 ;  /* 0x000000ffffe17224 */ /* 0x000fca00078e0ac3 */
[----:B------:R-:W-:-:S05]  /*cc50*/  ISETP.NE.AND P2, PT, R192, R225, PT ;  /* 0x000000e1c000720c */ /* 0x000fca0003f45270 */
        /* <DEDUP_REMOVED lines=8> */
[----:B------:R-:W-:-:S04]  /*cce0*/  @!P2 IMAD R187, R187, 0x40, R190 ;  /* 0x00000040bbbba824 */ /* 0x000fc800078e02be */
[----:B------:R-:W-:Y:S01]  /*ccf0*/  @!P2 IMAD R187, R187, 0x4, R2 ;  /* 0x00000004bbbba824 */ /* 0x000fe200078e0202 */
        /* <DEDUP_REMOVED lines=42> */
[----:B------:R-:W-:Y:S02]  /*cfa0*/  FMNMX.FTZ R15, R163, R12, !PT ;  /* 0x0000000ca30f7209 */ /* 0x000fe40007810000 */
[----:B------:R-:W-:Y:S02]  /*cfb0*/  MOV R12, UR36 ;  /* 0x00000024000c7c02 */ /* 0x000fe40008000f00 */
[----:B------:R-:W-:-:S04]  /*cfc0*/  FMNMX.FTZ R20, R166, R15, !PT ;  /* 0x0000000fa6147209 */ /* 0x000fc80007810000 */
[----:B------:R-:W-:Y:S02]  /*cfd0*/  FMNMX.FTZ R15, R167, R20, !PT ;  /* 0x00000014a70f7209 */ /* 0x000fe40007810000 */
[----:B0-----:R-:W-:Y:S02]  /*cfe0*/  FMNMX.FTZ R13, R21, R214, !PT ;  /* 0x000000d6150d7209 */ /* 0x001fe40007810000 */
[----:B------:R-:W-:-:S03]  /*cff0*/  FMNMX.FTZ R20, R170, R15, !PT ;  /* 0x0000000faa147209 */ /* 0x000fc60007810000 */
[----:B------:R-:W-:Y:S01]  /*d000*/  FADD.FTZ R213, -R13, R213 ;  /* 0x000000d50dd57221 */ /* 0x000fe20000010100 */
[----:B------:R-:W-:-:S03]  /*d010*/  FMNMX.FTZ R15, R171, R20, !PT ;  /* 0x00000014ab0f7209 */ /* 0x000fc60007810000 */
[-C--:B------:R-:W-:Y:S01]  /*d020*/  FMUL.FTZ R21, R213, R12.reuse ;  /* 0x0000000cd5157220 */ /* 0x080fe20000410000 */
        /* <DEDUP_REMOVED lines=22> */
[----:B------:R-:W-:Y:S01]  /*d190*/  FFMA.FTZ R181, R181, R12, -R213 ;  /* 0x0000000cb5b57223 */ /* 0x000fe200000108d5 */
[----:B------:R-:W0:Y:S01]  /*d1a0*/  SHFL.BFLY PT, R214, R15, 0x2, 0x1f ;  /* 0x0c401f000fd67f89 */ /* 0x000e2200000e0000 */
[----:B------:R-:W3:Y:S08]  /*d1b0*/  MUFU.EX2 R21, R21 ;  /* 0x0000001500157308 */ /* 0x000ef00000000800 */
[----:B------:R-:W4:Y:S08]  /*d1c0*/  MUFU.EX2 R152, R152 ;  /* 0x0000009800987308 */ /* 0x000f300000000800 */
[----:B------:R-:W5:Y:S01]  /*d1d0*/  MUFU.EX2 R153, R153 ;  /* 0x0000009900997308 */ /* 0x000f620000000800 */
[-C--:B---3--:R-:W-:Y:S01]  /*d1e0*/  FMUL.FTZ R24, R24, R21.reuse ;  /* 0x0000001518187220 */ /* 0x088fe20000410000 */
[-C--:B------:R-:W-:Y:S01]  /*d1f0*/  FMUL.FTZ R25, R25, R21.reuse ;  /* 0x0000001519197220 */ /* 0x080fe20000410000 */
[-C--:B------:R-:W-:Y:S01]  /*d200*/  FMUL.FTZ R28, R28, R21.reuse ;  /* 0x000000151c1c7220 */ /* 0x080fe20000410000 */
[-C--:B------:R-:W-:Y:S01]  /*d210*/  FMUL.FTZ R29, R29, R21.reuse ;  /* 0x000000151d1d7220 */ /* 0x080fe20000410000 */
[-C--:B------:R-:W-:Y:S01]  /*d220*/  FMUL.FTZ R32, R32, R21.reuse ;  /* 0x0000001520207220 */ /* 0x080fe20000410000 */
[-C--:B------:R-:W-:Y:S01]  /*d230*/  FMUL.FTZ R33, R33, R21.reuse ;  /* 0x0000001521217220 */ /* 0x080fe20000410000 */
[----:B0-----:R-:W-:Y:S01]  /*d240*/  FMNMX.FTZ R214, R15, R214, !PT ;  /* 0x000000d60fd67209 */ /* 0x001fe20007810000 */
[----:B------:R-:W0:Y:S01]  /*d250*/  MUFU.EX2 R20, R20 ;  /* 0x0000001400147308 */ /* 0x000e220000000800 */
[----:B----4-:R-:W-:Y:S01]  /*d260*/  FFMA.FTZ R0, R21, R0, R152 ;  /* 0x0000000015007223 */ /* 0x010fe20000010098 */
        /* <DEDUP_REMOVED lines=27> */
[-C--:B------:R-:W-:Y:S01]  /*d420*/  FMUL.FTZ R80, R80, R21.reuse ;  /* 0x0000001550507220 */ /* 0x080fe20000410000 */
        /* <DEDUP_REMOVED lines=9> */
[----:B------:R-:W-:Y:S01]  /*d4c0*/  FFMA.FTZ R194, R155, R12, -R223 ;  /* 0x0000000c9bc27223 */ /* 0x000fe200000108df */
[----:B------:R-:W-:-:S02]  /*d4d0*/  @!P1 VIADD R154, R185, 0x28c40 ;  /* 0x00028c40b99a9836 */ /* 0x000fc40000000000 */
[-CC-:B------:R-:W-:Y:S01]  /*d4e0*/  FFMA.FTZ R155, R158, R12.reuse, -R223.reuse ;  /* 0x0000000c9e9b7223 */ /* 0x180fe200000108df */
[-CC-:B------:R-:W-:Y:S01]  /*d4f0*/  FFMA.FTZ R214, R159, R12.reuse, -R223.reuse ;  /* 0x0000000c9fd67223 */ /* 0x180fe200000108df */
[----:B------:R-:W-:Y:S01]  /*d500*/  MUFU.EX2 R168, R168 ;  /* 0x000000a800a87308 */ /* 0x000fe20000000800 */
[-CC-:B------:R-:W-:Y:S01]  /*d510*/  FFMA.FTZ R159, R162, R12.reuse, -R223.reuse ;  /* 0x0000000ca29f7223 */ /* 0x180fe200000108df */
[----:B------:R-:W-:Y:S01]  /*d520*/  @!P1 PRMT R154, RZ, 0x654, R154 ;  /* 0x00000654ff9a9816 */ /* 0x000fe2000000009a */
[-C--:B------:R-:W-:Y:S01]  /*d530*/  FMUL.FTZ R92, R92, R21.reuse ;  /* 0x000000155c5c7220 */ /* 0x080fe20000410000 */
[-C--:B------:R-:W-:Y:S01]  /*d540*/  FMUL.FTZ R93, R93, R21.reuse ;  /* 0x000000155d5d7220 */ /* 0x080fe20000410000 */
[-C--:B------:R-:W-:Y:S01]  /*d550*/  FMUL.FTZ R96, R96, R21.reuse ;  /* 0x0000001560607220 */ /* 0x080fe20000410000 */
[----:B------:R3:W-:Y:S01]  /*d560*/  @!P1 SYNCS.ARRIVE.TRANS64.RED.A1T0 RZ, [R154+URZ], RZ ;  /* 0x000000ff9aff99a7 */ /* 0x0007e2000810043f */
[----:B------:R5:W-:Y:S01]  /*d570*/  @!P2 STS [R187+0x28800], R21 ;  /* 0x02880015bb00a388 */ /* 0x000be20000000800 */
        /* <DEDUP_REMOVED lines=31> */
[----:B-----5:R-:W-:Y:S01]  /*d770*/  FADD.FTZ R21, R153, R0 ;  /* 0x0000000099157221 */ /* 0x020fe20000010000 */
[-CC-:B------:R-:W-:Y:S01]  /*d780*/  FFMA.FTZ R224, R163, R12.reuse, -R223.reuse ;  /* 0x0000000ca3e07223 */ /* 0x180fe200000108df */
[-CC-:B------:R-:W-:Y:S01]  /*d790*/  FFMA.FTZ R163, R166, R12.reuse, -R223.reuse ;  /* 0x0000000ca6a37223 */ /* 0x180fe200000108df */
[-C--:B------:R-:W-:Y:S01]  /*d7a0*/  FFMA.FTZ R158, R167, R12.reuse, -R223 ;  /* 0x0000000ca79e7223 */ /* 0x080fe200000108df */
[----:B0-----:R-:W-:Y:S01]  /*d7b0*/  FADD.FTZ R0, R20, R21 ;  /* 0x0000001514007221 */ /* 0x001fe20000010000 */
[----:B----4-:R-:W-:Y:S01]  /*d7c0*/  FFMA.FTZ R21, R168, R3, R213 ;  /* 0x00000003a8157223 */ /* 0x010fe200000100d5 */
[----:B------:R0:W-:Y:S01]  /*d7d0*/  @!P2 STS [R187+0x28820], R168 ;  /* 0x028820a8bb00a388 */ /* 0x0001e20000000800 */
[----:B------:R-:W4:Y:S01]  /*d7e0*/  MUFU.EX2 R160, R160 ;  /* 0x000000a000a07308 */ /* 0x000f220000000800 */
[-CC-:B------:R-:W-:Y:S01]  /*d7f0*/  FFMA.FTZ R167, R170, R12.reuse, -R223.reuse ;  /* 0x0000000caaa77223 */ /* 0x180fe200000108df */
[-CC-:B------:R-:W-:Y:S01]  /*d800*/  FFMA.FTZ R171, R171, R12.reuse, -R223.reuse ;  /* 0x0000000cabab7223 */ /* 0x180fe200000108df */
[-CC-:B------:R-:W-:Y:S01]  /*d810*/  FFMA.FTZ R162, R174, R12.reuse, -R223.reuse ;  /* 0x0000000caea27223 */ /* 0x180fe200000108df */
[-CC-:B------:R-:W-:Y:S01]  /*d820*/  FFMA.FTZ R175, R175, R12.reuse, -R223.reuse ;  /* 0x0000000cafaf7223 */ /* 0x180fe200000108df */
[-CC-:B---3--:R-:W-:Y:S01]  /*d830*/  FFMA.FTZ R154, R178, R12.reuse, -R223.reuse ;  /* 0x0000000cb29a7223 */ /* 0x188fe200000108df */
[----:B------:R-:W-:Y:S01]  /*d840*/  FFMA.FTZ R179, R179, R12, -R223 ;  /* 0x0000000cb3b37223 */ /* 0x000fe200000108df */
[----:B------:R-:W-:Y:S01]  /*d850*/  F2FP.BF16.F32.PACK_AB R152, R153, R152 ;  /* 0x000000989998723e */ /* 0x000fe200000010ff */
[----:B------:R-:W-:Y:S01]  /*d860*/  MUFU.EX2 R159, R159 ;  /* 0x0000009f009f7308 */ /* 0x000fe20000000800 */
[----:B0-----:R-:W-:Y:S01]  /*d870*/  FADD.FTZ R187, R157, R0 ;  /* 0x000000009dbb7221 */ /* 0x001fe20000010000 */
[----:B-1----:R-:W-:Y:S01]  /*d880*/  FADD.FTZ R0, R194, R21 ;  /* 0x00000015c2007221 */ /* 0x002fe20000010000 */
[-CC-:B------:R-:W-:Y:S01]  /*d890*/  FFMA.FTZ R182, R182, R12.reuse, -R223.reuse ;  /* 0x0000000cb6b67223 */ /* 0x180fe200000108df */
[----:B------:R-:W-:Y:S01]  /*d8a0*/  FFMA.FTZ R183, R183, R12, -R223 ;  /* 0x0000000cb7b77223 */ /* 0x000fe200000108df */
[-C--:B------:R-:W-:Y:S01]  /*d8b0*/  FMUL.FTZ R26, R26, R168.reuse ;  /* 0x000000a81a1a7220 */ /* 0x080fe20000410000 */
[----:B--2---:R-:W-:Y:S01]  /*d8c0*/  FADD.FTZ R21, R155, R0 ;  /* 0x000000009b157221 */ /* 0x004fe20000010000 */
[C---:B------:R-:W-:Y:S01]  /*d8d0*/  F2FP.BF16.F32.PACK_AB R155, R214.reuse, R155 ;  /* 0x0000009bd69b723e */ /* 0x040fe200000010ff */
[----:B------:R-:W0:Y:S01]  /*d8e0*/  MUFU.EX2 R165, R165 ;  /* 0x000000a500a57308 */ /* 0x000e220000000800 */
[-C--:B------:R-:W-:Y:S01]  /*d8f0*/  FMUL.FTZ R27, R27, R168.reuse ;  /* 0x000000a81b1b7220 */ /* 0x080fe20000410000 */
[----:B------:R-:W-:Y:S01]  /*d900*/  FADD.FTZ R0, R214, R21 ;  /* 0x00000015d6007221 */ /* 0x000fe20000010000 */
        /* <DEDUP_REMOVED lines=30> */
[----:B--2---:R-:W-:Y:S01]  /*daf0*/  FADD.FTZ R158, R156, R187 ;  /* 0x000000bb9c9e7221 */ /* 0x004fe20000010000 */
[----:B------:R-:W-:Y:S01]  /*db00*/  F2FP.BF16.F32.PACK_AB R156, R161, R156 ;  /* 0x0000009ca19c723e */ /* 0x000fe200000010ff */
[-C--:B------:R-:W-:Y:S01]  /*db10*/  FMUL.FTZ R82, R82, R168.reuse ;  /* 0x000000a852527220 */ /* 0x080fe20000410000 */
[-C--:B------:R-:W-:Y:S01]  /*db20*/  FMUL.FTZ R83, R83, R168.reuse ;  /* 0x000000a853537220 */ /* 0x080fe20000410000 */
[----:B------:R-:W-:Y:S01]  /*db30*/  FADD.FTZ R187, R161, R158 ;  /* 0x0000009ea1bb7221 */ /* 0x000fe20000010000 */
[-C--:B------:R-:W-:Y:S01]  /*db40*/  FMUL.FTZ R86, R86, R168.reuse ;  /* 0x000000a856567220 */ /* 0x080fe20000410000 */
[-C--:B------:R-:W-:Y:S01]  /*db50*/  FMUL.FTZ R87, R87, R168.reuse ;  /* 0x000000a857577220 */ /* 0x080fe20000410000 */
[----:B------:R-:W2:Y:S01]  /*db60*/  MUFU.EX2 R169, R169 ;  /* 0x000000a900a97308 */ /* 0x000ea20000000800 */
[----:B----4-:R-:W-:Y:S01]  /*db70*/  FADD.FTZ R158, R160, R187 ;  /* 0x000000bba09e7221 */ /* 0x010fe20000010000 */
[-C--:B------:R-:W-:Y:S01]  /*db80*/  FMUL.FTZ R90, R90, R168.reuse ;  /* 0x000000a85a5a7220 */ /* 0x080fe20000410000 */
[-C--:B------:R-:W-:Y:S01]  /*db90*/  FMUL.FTZ R91, R91, R168.reuse ;  /* 0x000000a85b5b7220 */ /* 0x080fe20000410000 */
[-C--:B------:R-:W-:Y:S01]  /*dba0*/  FMUL.FTZ R94, R94, R168.reuse ;  /* 0x000000a85e5e7220 */ /* 0x080fe20000410000 */
[----:B0-----:R-:W-:Y:S01]  /*dbb0*/  FADD.FTZ R187, R165, R158 ;  /* 0x0000009ea5bb7221 */ /* 0x001fe20000010000 */
        /* <DEDUP_REMOVED lines=31> */
[----:B------:R-:W-:Y:S01]  /*ddb0*/  FADD.FTZ R0, R224, R171 ;  /* 0x000000abe0007221 */ /* 0x000fe20000010000 */
[-C--:B------:R-:W-:Y:S01]  /*ddc0*/  FMUL.FTZ R142, R142, R168.reuse ;  /* 0x000000a88e8e7220 */ /* 0x080fe20000410000 */
[-C--:B------:R-:W-:Y:S01]  /*ddd0*/  FMUL.FTZ R143, R143, R168.reuse ;  /* 0x000000a88f8f7220 */ /* 0x080fe20000410000 */
[----:B------:R-:W-:Y:S01]  /*dde0*/  MUFU.EX2 R176, R176 ;  /* 0x000000b000b07308 */ /* 0x000fe20000000800 */
[----:B------:R-:W-:Y:S01]  /*ddf0*/  FADD.FTZ R171, R163, R0 ;  /* 0x00000000a3ab7221 */ /* 0x000fe20000010000 */
[-C--:B------:R-:W-:Y:S01]  /*de00*/  FMUL.FTZ R146, R146, R168.reuse ;  /* 0x000000a892927220 */ /* 0x080fe20000410000 */
[-C--:B------:R-:W-:Y:S01]  /*de10*/  FMUL.FTZ R147, R147, R168.reuse ;  /* 0x000000a893937220 */ /* 0x080fe20000410000 */
[-C--:B------:R-:W-:Y:S01]  /*de20*/  FMUL.FTZ R150, R150, R168.reuse ;  /* 0x000000a896967220 */ /* 0x080fe20000410000 */
[----:B------:R-:W-:Y:S01]  /*de30*/  FADD.FTZ R0, R170, R171 ;  /* 0x000000abaa007221 */ /* 0x000fe20000010000 */
[----:B------:R-:W-:-:S02]  /*de40*/  FMUL.FTZ R151, R151, R168 ;  /* 0x000000a897977220 */ /* 0x000fc40000410000 */
[----:B------:R2:W3:Y:S01]  /*de50*/  MUFU.EX2 R3, R162 ;  /* 0x000000a200037308 */ /* 0x0004e20000000800 */
[----:B-1----:R-:W-:Y:S01]  /*de60*/  FADD.FTZ R153, R167, R0 ;  /* 0x00000000a7997221 */ /* 0x002fe20000010000 */
[----:B0-----:R-:W-:Y:S01]  /*de70*/  FADD.FTZ R171, R173, R158 ;  /* 0x0000009eadab7221 */ /* 0x001fe20000010000 */
[----:B------:R-:W-:Y:S02]  /*de80*/  F2FP.BF16.F32.PACK_AB R158, R165, R160 ;  /* 0x000000a0a59e723e */ /* 0x000fe400000010ff */
[----:B------:R-:W-:Y:S01]  /*de90*/  FADD.FTZ R0, R174, R153 ;  /* 0x00000099ae007221 */ /* 0x000fe20000010000 */
[----:B------:R-:W-:Y:S02]  /*dea0*/  F2FP.BF16.F32.PACK_AB R160, R169, R164 ;  /* 0x000000a4a9a0723e */ /* 0x000fe400000010ff */
[----:B------:R-:W0:Y:S01]  /*deb0*/  MUFU.EX2 R177, R177 ;  /* 0x000000b100b17308 */ /* 0x000e220000000800 */
[----:B--2---:R-:W-:-:S07]  /*dec0*/  F2FP.BF16.F32.PACK_AB R162, R173, R172 ;  /* 0x000000acada2723e */ /* 0x004fce00000010ff */
[----:B------:R-:W1:Y:S01]  /*ded0*/  MUFU.EX2 R178, R175 ;  /* 0x000000af00b27308 */ /* 0x000e620000000800 */
[----:B---3--:R-:W-:-:S07]  /*dee0*/  FADD.FTZ R153, R3, R0 ;  /* 0x0000000003997221 */ /* 0x008fce0000010000 */
[----:B------:R-:W2:Y:S01]  /*def0*/  MUFU.EX2 R180, R180 ;  /* 0x000000b400b47308 */ /* 0x000ea20000000800 */
[----:B0-----:R-:W-:-:S07]  /*df00*/  F2FP.BF16.F32.PACK_AB R164, R177, R176 ;  /* 0x000000b0b1a4723e */ /* 0x001fce00000010ff */
[----:B------:R0:W3:Y:S01]  /*df10*/  MUFU.EX2 R21, R154 ;  /* 0x0000009a00157308 */ /* 0x0000e20000000800 */
[----:B-1----:R-:W-:Y:S01]  /*df20*/  FADD.FTZ R0, R178, R153 ;  /* 0x00000099b2007221 */ /* 0x002fe20000010000 */
[----:B------:R-:W-:-:S06]  /*df30*/  F2FP.BF16.F32.PACK_AB R153, R194, R213 ;  /* 0x000000d5c299723e */ /* 0x000fcc00000010ff */
[----:B------:R-:W1:Y:S01]  /*df40*/  MUFU.EX2 R226, R179 ;  /* 0x000000b300e27308 */ /* 0x000e620000000800 */
[----:B0-----:R-:W-:Y:S01]  /*df50*/  F2FP.BF16.F32.PACK_AB R154, R157, R20 ;  /* 0x000000149d9a723e */ /* 0x001fe200000010ff */
[----:B------:R-:W-:Y:S01]  /*df60*/  BAR.SYNC.DEFER_BLOCKING 0xf, 0x100 ;  /* 0x03c4000000007b1d */ /* 0x000fe20000010000 */
[----:B------:R-:W-:-:S04]  /*df70*/  FADD.FTZ R20, R176, R171 ;  /* 0x000000abb0147221 */ /* 0x000fc80000010000 */
[----:B------:R-:W-:Y:S01]  /*df80*/  FADD.FTZ R157, R177, R20 ;  /* 0x00000014b19d7221 */ /* 0x000fe20000010000 */
[----:B------:R-:W0:Y:S03]  /*df90*/  MUFU.EX2 R181, R181 ;  /* 0x000000b500b57308 */ /* 0x000e260000000800 */
[----:B--2---:R-:W-:Y:S01]  /*dfa0*/  FADD.FTZ R20, R180, R157 ;  /* 0x0000009db4147221 */ /* 0x004fe20000010000 */
[----:B---3--:R-:W-:-:S04]  /*dfb0*/  FADD.FTZ R157, R21, R0 ;  /* 0x00000000159d7221 */ /* 0x008fc80000010000 */
[----:B------:R-:W2:Y:S01]  /*dfc0*/  MUFU.EX2 R182, R182 ;  /* 0x000000b600b67308 */ /* 0x000ea20000000800 */
[----:B-1----:R-:W-:Y:S01]  /*dfd0*/  FADD.FTZ R161, R226, R157 ;  /* 0x0000009de2a17221 */ /* 0x002fe20000010000 */
[----:B------:R-:W-:Y:S02]  /*dfe0*/  F2FP.BF16.F32.PACK_AB R157, R224, R159 ;  /* 0x0000009fe09d723e */ /* 0x000fe400000010ff */
[----:B------:R-:W-:Y:S02]  /*dff0*/  F2FP.BF16.F32.PACK_AB R159, R170, R163 ;  /* 0x000000a3aa9f723e */ /* 0x000fe400000010ff */
[----:B------:R-:W-:Y:S02]  /*e000*/  F2FP.BF16.F32.PACK_AB R163, R178, R3 ;  /* 0x00000003b2a3723e */ /* 0x000fe400000010ff */
[----:B------:R-:W1:Y:S01]  /*e010*/  MUFU.EX2 R183, R183 ;  /* 0x000000b700b77308 */ /* 0x000e620000000800 */
[C---:B0-----:R-:W-:Y:S01]  /*e020*/  FADD.FTZ R0, R181.reuse, R20 ;  /* 0x00000014b5007221 */ /* 0x041fe20000010000 */
[----:B------:R-:W-:Y:S01]  /*e030*/  F2FP.BF16.F32.PACK_AB R166, R181, R180 ;  /* 0x000000b4b5a6723e */ /* 0x000fe200000010ff */
[----:B------:R0:W-:Y:S01]  /*e040*/  STSM.16.M88.4 [R196+0x26800], R152 ;  /* 0x02680098c4007844 */ /* 0x0001e20000000200 */
[----:B------:R-:W-:-:S03]  /*e050*/  F2FP.BF16.F32.PACK_AB R165, R226, R21 ;  /* 0x00000015e2a5723e */ /* 0x000fc600000010ff */
[----:B------:R0:W-:Y:S01]  /*e060*/  STSM.16.M88.4 [R199], R156 ;  /* 0x0000009cc7007844 */ /* 0x0001e20000000200 */
[----:B--2---:R-:W-:Y:S01]  /*e070*/  FADD.FTZ R20, R182, R161 ;  /* 0x000000a1b6147221 */ /* 0x004fe20000010000 */
[----:B------:R-:W-:-:S05]  /*e080*/  F2FP.BF16.F32.PACK_AB R161, R174, R167 ;  /* 0x000000a7aea1723e */ /* 0x000fca00000010ff */
[----:B------:R0:W-:Y:S01]  /*e090*/  STSM.16.M88.4 [R197], R160 ;  /* 0x000000a0c5007844 */ /* 0x0001e20000000200 */
[C---:B-1----:R-:W-:Y:S01]  /*e0a0*/  F2FP.BF16.F32.PACK_AB R167, R183.reuse, R182 ;  /* 0x000000b6b7a7723e */ /* 0x042fe200000010ff */
[----:B------:R-:W-:-:S04]  /*e0b0*/  FADD.FTZ R3, R183, R20 ;  /* 0x00000014b7037221 */ /* 0x000fc80000010000 */
[----:B------:R0:W-:Y:S01]  /*e0c0*/  STSM.16.M88.4 [R198], R164 ;  /* 0x000000a4c6007844 */ /* 0x0001e20000000200 */
[----:B------:R-:W-:Y:S05]  /*e0d0*/  @!P0 BRA `(.L_x_6407) ;  /* 0x0000000000048947 */ /* 0x000fea0003800000 */
[----:B------:R-:W-:Y:S01]  /*e0e0*/  BPT.TRAP 0x1 ;  /* 0x000000040000795c */ /* 0x000fe20000300000 */
.L_x_6407:
[----:B------:R1:W2:Y:S01]  /*e0f0*/  SYNCS.PHASECHK.TRANS64.TRYWAIT P2, [R185+URZ+0x28c50], R186 ;  /* 0x028c50bab90075a7 */ /* 0x0002a2000804017f */
[----:B------:R-:W-:Y:S05]  /*e100*/  @!P0 BRA `(.L_x_6408) ;  /* 0x0000000000048947 */ /* 0x000fea0003800000 */
[----:B------:R-:W-:Y:S01]  /*e110*/  BPT.TRAP 0x1 ;  /* 0x000000040000795c */ /* 0x000fe20000300000 */
.L_x_6408:
[----:B------:R-:W-:Y:S04]  /*e120*/  BSSY B1, `(.L_x_6409) ;  /* 0x0000004000017945 */ /* 0x000fe80003800000 */
[----:B--2---:R-:W-:Y:S05]  /*e130*/  @P2 BRA `(.L_x_6410) ;  /* 0x0000000000082947 */ /* 0x004fea0003800000 */
[----:B------:R-:W2:Y:S02]  /*e140*/  SYNCS.PHASECHK.TRANS64.TRYWAIT P2, [R185+URZ+0x28c50], R186 ;  /* 0x028c50bab90075a7 */ /* 0x000ea4000804017f */
[----:B--2---:R-:W-:Y:S05]  /*e150*/  @!P2 BRA `(.L_x_6411) ;  /* 0x000000a40054a947 */ /* 0x004fea0003800000 */
.L_x_6410:
[----:B------:R-:W-:Y:S05]  /*e160*/  BSYNC B1 ;  /* 0x0000000000017941 */ /* 0x000fea0003800000 */
.L_x_6409:
[----:B------:R-:W-:Y:S01]  /*e170*/  IMAD R20, R18, 0x1000, R184 ;  /* 0x0000100012147824 */ /* 0x000fe200078e02b8 */
[----:B------:R-:W-:Y:S01]  /*e180*/  WARPGROUP.ARRIVE ;  /* 0x00000000000079c5 */ /* 0x000fe20000000000 */
[----:B------:R-:W-:Y:S01]  /*e190*/  IMAD.MOV.U32 R21, RZ, RZ, 0x40000040 ;  /* 0x40000040ff157424 */ /* 0x000fe200078e00ff */
[----:B------:R-:W-:Y:S01]  /*e1a0*/  ISETP.GT.AND P2, PT, R212, RZ, PT ;  /* 0x000000ffd400720c */ /* 0x000fe20003f44270 */
        /* <DEDUP_REMOVED lines=11> */
[----:B0-----:R-:W-:Y:S01]  /*e260*/  VIADD R152, R20, 0x80 ;  /* 0x0000008014987836 */ /* 0x001fe20000000000 */
        /* <DEDUP_REMOVED lines=31> */
.L_x_6401:
[----:B------:R-:W-:Y:S05]  /*e460*/  BSYNC B0 ;  /* 0x0000000000007941 */ /* 0x000fea0003800000 */
.L_x_6400:
[----:B------:R-:W3:Y:S01]  /*e470*/  SHFL.BFLY PT, R5, R0, 0x2, 0x1f ;  /* 0x0c401f0000057f89 */ /* 0x000ee200000e0000 */
[----:B------:R-:W-:Y:S01]  /*e480*/  IMAD.MOV R11, RZ, RZ, -R195 ;  /* 0x000000ffff0b7224 */ /* 0x000fe200078e0ac3 */
[----:B------:R-:W-:Y:S01]  /*e490*/  MOV R166, 0xff800000 ;  /* 0xff80000000a67802 */ /* 0x000fe20000000f00 */
[----:B------:R-:W-:Y:S01]  /*e4a0*/  IMAD.MOV.U32 R167, RZ, RZ, -0x800000 ;  /* 0xff800000ffa77424 */ /* 0x000fe200078e00ff */
[----:B------:R-:W4:Y:S01]  /*e4b0*/  SHFL.BFLY PT, R6, R3, 0x2, 0x1f ;  /* 0x0c401f0003067f89 */ /* 0x000f2200000e0000 */
[----:B------:R-:W-:Y:S01]  /*e4c0*/  VIADD R207, R207, 0x1 ;  /* 0x00000001cfcf7836 */ /* 0x000fe20000000000 */
[----:B------:R-:W-:Y:S08]  /*e4d0*/  BAR.ARV 0x8, 0xa0 ;  /* 0x0202800000007b1d */ /* 0x000ff00000002000 */
[----:B------:R-:W-:Y:S01]  /*e4e0*/  BAR.SYNC.DEFER_BLOCKING 0xf, 0x100 ;  /* 0x03c4000000007b1d */ /* 0x000fe20000010000 */
[----:B------:R-:W-:Y:S01]  /*e4f0*/  ISETP.NE.AND P0, PT, R192, R11, PT ;  /* 0x0000000bc000720c */ /* 0x000fe20003f05270 */
[----:B---3--:R-:W-:Y:S01]  /*e500*/  FADD.FTZ R5, R5, R0 ;  /* 0x0000000005057221 */ /* 0x008fe20000010000 */
[----:B----4-:R-:W-:-:S04]  /*e510*/  FADD.FTZ R7, R6, R3 ;  /* 0x0000000306077221 */ /* 0x010fc80000010000 */
[----:B------:R-:W3:Y:S01]  /*e520*/  SHFL.BFLY PT, R4, R5, 0x1, 0x1f ;  /* 0x0c201f0005047f89 */ /* 0x000ee200000e0000 */
[----:B------:R-:W-:-:S03]  /*e530*/  IMAD.MOV.U32 R3, RZ, RZ, RZ ;  /* 0x000000ffff037224 */ /* 0x000fc600078e00ff */
[----:B------:R-:W4:Y:S01]  /*e540*/  SHFL.BFLY PT, R6, R7, 0x1, 0x1f ;  /* 0x0c201f0007067f89 */ /* 0x000f2200000e0000 */
[----:B---3--:R-:W-:Y:S02]  /*e550*/  FADD.FTZ R9, R5, R4 ;  /* 0x0000000405097221 */ /* 0x008fe40000010000 */
[C---:B------:R-:W-:Y:S02]  /*e560*/  @!P0 IMAD R5, R18.reuse, 0x40, R190 ;  /* 0x0000004012058824 */ /* 0x040fe400078e02be */
[----:B------:R-:W-:Y:S02]  /*e570*/  VIADD R4, R18, 0x1 ;  /* 0x0000000112047836 */ /* 0x000fe40000000000 */
[----:B----4-:R-:W-:Y:S01]  /*e580*/  FADD.FTZ R0, R7, R6 ;  /* 0x0000000607007221 */ /* 0x010fe20000010000 */
[----:B------:R-:W-:Y:S01]  /*e590*/  FSETP.NE.FTZ.AND P2, PT, R9, RZ, PT ;  /* 0x000000ff0900720b */ /* 0x000fe20003f55000 */
[----:B------:R-:W-:Y:S02]  /*e5a0*/  IMAD.MOV.U32 R6, RZ, RZ, RZ ;  /* 0x000000ffff067224 */ /* 0x000fe400078e00ff */
[----:B------:R-:W-:Y:S01]  /*e5b0*/  @!P0 IMAD R5, R5, 0x4, R2 ;  /* 0x0000000405058824 */ /* 0x000fe200078e0202 */
[----:B------:R-:W-:-:S02]  /*e5c0*/  FSETP.NE.FTZ.AND P3, PT, R0, RZ, PT ;  /* 0x000000ff0000720b */ /* 0x000fc40003f75000 */
[----:B------:R-:W-:-:S04]  /*e5d0*/  ISETP.NE.AND P1, PT, R4, 0x2, PT ;  /* 0x000000020400780c */ /* 0x000fc80003f25270 */
[----:B------:R-:W-:-:S03]  /*e5e0*/  SEL R8, RZ, 0x1, P1 ;  /* 0x00000001ff087807 */ /* 0x000fc60000800000 */
[----:B------:R-:W3:Y:S01]  /*e5f0*/  @P2 MUFU.RCP R3, R9 ;  /* 0x0000000900032308 */ /* 0x000ee20000001000 */
[C---:B------:R-:W-:Y:S01]  /*e600*/  @P2 FMUL.FTZ R18, R12.reuse, 0.69314718246459960938 ;  /* 0x3f3172180c122820 */ /* 0x040fe20000410000 */
[----:B------:R-:W-:Y:S02]  /*e610*/  LOP3.LUT R19, R19, R8, RZ, 0x3c, !PT ;  /* 0x0000000813137212 */ /* 0x000fe400078e3cff */
[----:B------:R-:W-:-:S04]  /*e620*/  @P3 FMUL.FTZ R12, R12, 0.69314718246459960938 ;  /* 0x3f3172180c0c3820 */ /* 0x000fc80000410000 */
[----:B------:R-:W4:Y:S08]  /*e630*/  @P3 MUFU.RCP R6, R0 ;  /* 0x0000000000063308 */ /* 0x000f300000001000 */
[----:B------:R-:W5:Y:S01]  /*e640*/  @P2 MUFU.LG2 R2, R9 ;  /* 0x0000000900022308 */ /* 0x000f620000000c00 */
[----:B---3--:R-:W-:Y:S01]  /*e650*/  @!P0 STS [R5+0x28800], R3 ;  /* 0x0288000305008388 */ /* 0x008fe20000000800 */
[-C--:B------:R-:W-:Y:S01]  /*e660*/  FMUL.FTZ R175, R24, R3.reuse ;  /* 0x0000000318af7220 */ /* 0x080fe20000410000 */
        /* <DEDUP_REMOVED lines=8> */
[-C--:B0-----:R-:W-:Y:S01]  /*e6f0*/  FMUL.FTZ R169, R37, R3.reuse ;  /* 0x0000000325a97220 */ /* 0x081fe20000410000 */
        /* <DEDUP_REMOVED lines=62> */
[----:B------:R-:W-:Y:S01]  /*eae0*/  @P2 FFMA.FTZ R166, R18, R13, R21 ;  /* 0x0000000d12a62223 */ /* 0x000fe20000010015 */
[----:B------:R-:W-:Y:S01]  /*eaf0*/  PLOP3.LUT P0, PT, PT, PT, PT, 0x8, 0x0 ;  /* 0x000000000000781c */ /* 0x000fe20003f0e170 */
        /* <DEDUP_REMOVED lines=63> */
.L_x_6322:
[----:B------:R-:W-:Y:S05]  /*eef0*/  BSYNC B7 ;  /* 0x0000000000077941 */ /* 0x000fea0003800000 */
.L_x_6320:
[----:B------:R-:W0:Y:S08]  /*ef00*/  S2UR UR5, SR_CgaCtaId ;  /* 0x00000000000579c3 */ /* 0x000e300000008800 */
[----:B------:R-:W-:Y:S06]  /*ef10*/  BAR.SYNC.DEFER_BLOCKING 0x5, 0x120 ;  /* 0x0144800000007b1d */ /* 0x000fec0000010000 */
[----:B------:R-:W-:Y:S01]  /*ef20*/  UMOV UR4, 0x400 ;  /* 0x0000040000047882 */ /* 0x000fe20000000000 */
[----:B------:R-:W-:Y:S01]  /*ef30*/  BSSY B0, `(.L_x_6413) ;  /* 0x000026d000007945 */ /* 0x000fe20003800000 */
[----:B0-----:R-:W-:-:S06]  /*ef40*/  ULEA UR4, UR5, UR4, 0x18 ;  /* 0x0000000405047291 */ /* 0x001fcc000f8ec03f */
[----:B------:R-:W-:-:S05]  /*ef50*/  IMAD.U32 R2, RZ, RZ, UR4 ;  /* 0x00000004ff027e24 */ /* 0x000fca000f8e00ff */
[----:B--2---:R0:W2:Y:S01]  /*ef60*/  LDS.128 R184, [R2+0x28cd0] ;  /* 0x028cd00002b87984 */ /* 0x0040a20000000c00 */
[----:B------:R-:W-:Y:S06]  /*ef70*/  BAR.ARV 0x4, 0x120 ;  /* 0x0104800000007b1d */ /* 0x000fec0000002000 */
[----:B------:R-:W-:Y:S05]  /*ef80*/  @P0 BRA `(.L_x_6414) ;  /* 0x0000001c00100947 */ /* 0x000fea0003800000 */
[----:B------:R-:W3:Y:S01]  /*ef90*/  S2R R13, SR_SWINHI ;  /* 0x00000000000d7919 */ /* 0x000ee20000002f00 */
        /* <DEDUP_REMOVED lines=18> */
[----:B---3--:R-:W-:-:S02]  /*f0c0*/  MOV R21, R13 ;  /* 0x0000000d00157202 */ /* 0x008fc40000000f00 */
        /* <DEDUP_REMOVED lines=9> */
[--C-:B-----5:R-:W-:Y:S01]  /*f160*/  IMAD.X R33, RZ, RZ, R111.reuse, P1 ;  /* 0x000000ffff217224 */ /* 0x120fe200008e066f */
[----:B------:R-:W-:Y:S01]  /*f170*/  IADD3 R48, P6, R110, 0x2020, RZ ;  /* 0x000020206e307810 */ /* 0x000fe20007fde0ff */
[----:B------:R-:W-:Y:S01]  /*f180*/  IMAD.X R45, RZ, RZ, R111, P3 ;  /* 0x000000ffff2d7224 */ /* 0x000fe200018e066f */
[----:B------:R-:W-:Y:S02]  /*f190*/  SHF.R.U64 R32, R32, 0x3, RZ ;  /* 0x0000000320207819 */ /* 0x000fe400000012ff */
[----:B------:R-:W-:Y:S02]  /*f1a0*/  LOP3.LUT R44, R183, 0x380, RZ, 0xc0, !PT ;  /* 0x00000380b72c7812 */ /* 0x000fe400078ec0ff */
[----:B------:R-:W-:Y:S02]  /*f1b0*/  IADD3 R179, P0, R110, 0x40, RZ ;  /* 0x000000406eb37810 */ /* 0x000fe40007f1e0ff */
[----:B------:R-:W-:-:S02]  /*f1c0*/  LOP3.LUT R32, R32, R177, RZ, 0x3c, !PT ;  /* 0x000000b120207212 */ /* 0x000fc400078e3cff */
[----:B------:R-:W-:Y:S01]  /*f1d0*/  LOP3.LUT R177, R48, 0x380, RZ, 0xc0, !PT ;  /* 0x0000038030b17812 */ /* 0x000fe200078ec0ff */
[--C-:B------:R-:W-:Y:S01]  /*f1e0*/  IMAD.X R37, RZ, RZ, R111.reuse, P0 ;  /* 0x000000ffff257224 */ /* 0x100fe200000e066f */
[----:B------:R-:W-:Y:S02]  /*f1f0*/  SHF.R.U64 R44, R44, 0x3, RZ ;  /* 0x000000032c2c7819 */ /* 0x000fe400000012ff */
[C---:B------:R-:W-:Y:S02]  /*f200*/  IADD3 R60, P1, R110.reuse, 0x4000, RZ ;  /* 0x000040006e3c7810 */ /* 0x040fe40007f3e0ff */
[----:B------:R-:W-:Y:S02]  /*f210*/  SHF.R.U64 R177, R177, 0x3, RZ ;  /* 0x00000003b1b17819 */ /* 0x000fe400000012ff */
[C---:B------:R-:W-:Y:S01]  /*f220*/  IADD3 R181, P4, R110.reuse, 0x60, RZ ;  /* 0x000000606eb57810 */ /* 0x040fe20007f9e0ff */
[----:B------:R-:W-:Y:S01]  /*f230*/  IMAD.X R61, RZ, RZ, R111, P1 ;  /* 0x000000ffff3d7224 */ /* 0x000fe200008e066f */
[----:B------:R-:W-:-:S02]  /*f240*/  IADD3 R4, P0, R110, 0x4020, RZ ;  /* 0x000040206e047810 */ /* 0x000fc40007f1e0ff */
[----:B------:R-:W-:Y:S01]  /*f250*/  LOP3.LUT R44, R44, R183, RZ, 0x3c, !PT ;  /* 0x000000b72c2c7212 */ /* 0x000fe200078e3cff */
[--C-:B------:R-:W-:Y:S01]  /*f260*/  IMAD.X R41, RZ, RZ, R111.reuse, P4 ;  /* 0x000000ffff297224 */ /* 0x100fe200020e066f */
[----:B------:R-:W-:Y:S01]  /*f270*/  LOP3.LUT R183, R60, 0x380, RZ, 0xc0, !PT ;  /* 0x000003803cb77812 */ /* 0x000fe200078ec0ff */
[--C-:B------:R-:W-:Y:S01]  /*f280*/  IMAD.X R65, RZ, RZ, R111.reuse, P0 ;  /* 0x000000ffff417224 */ /* 0x100fe200000e066f */
[C---:B------:R-:W-:Y:S02]  /*f290*/  IADD3 R52, P5, R110.reuse, 0x2040, RZ ;  /* 0x000020406e347810 */ /* 0x040fe40007fbe0ff */
[----:B------:R-:W-:Y:S02]  /*f2a0*/  LOP3.LUT R36, R179, 0x380, RZ, 0xc0, !PT ;  /* 0x00000380b3247812 */ /* 0x000fe400078ec0ff */
[----:B------:R-:W-:Y:S01]  /*f2b0*/  LOP3.LUT R48, R177, R48, RZ, 0x3c, !PT ;  /* 0x00000030b1307212 */ /* 0x000fe200078e3cff */
[----:B------:R-:W-:Y:S01]  /*f2c0*/  IMAD.X R53, RZ, RZ, R111, P5 ;  /* 0x000000ffff357224 */ /* 0x000fe200028e066f */
[----:B------:R-:W-:-:S02]  /*f2d0*/  IADD3 R56, P2, R110, 0x2060, RZ ;  /* 0x000020606e387810 */ /* 0x000fc40007f5e0ff */
[----:B------:R-:W-:Y:S02]  /*f2e0*/  LOP3.LUT R40, R181, 0x380, RZ, 0xc0, !PT ;  /* 0x00000380b5287812 */ /* 0x000fe400078ec0ff */
[----:B------:R-:W-:Y:S01]  /*f2f0*/  LOP3.LUT R177, R4, 0x380, RZ, 0xc0, !PT ;  /* 0x0000038004b17812 */ /* 0x000fe200078ec0ff */
[----:B------:R-:W-:Y:S01]  /*f300*/  IMAD.X R57, RZ, RZ, R111, P2 ;  /* 0x000000ffff397224 */ /* 0x000fe200010e066f */
[----:B------:R-:W-:Y:S02]  /*f310*/  IADD3.X R49, RZ, R111, RZ, P6, !PT ;  /* 0x0000006fff317210 */ /* 0x000fe400037fe4ff */
[----:B------:R-:W-:Y:S02]  /*f320*/  SHF.R.U64 R183, R183, 0x3, RZ ;  /* 0x00000003b7b77819 */ /* 0x000fe400000012ff */
[----:B------:R-:W-:Y:S02]  /*f330*/  IADD3 R6, P6, R110, 0x6000, RZ ;  /* 0x000060006e067810 */ /* 0x000fe40007fde0ff */
[----:B------:R-:W-:-:S02]  /*f340*/  SHF.R.U64 R36, R36, 0x3, RZ ;  /* 0x0000000324247819 */ /* 0x000fc400000012ff */
[----:B------:R-:W-:Y:S01]  /*f350*/  LOP3.LUT R13, R110, 0x380, RZ, 0xc0, !PT ;  /* 0x000003806e0d7812 */ /* 0x000fe200078ec0ff */
[----:B------:R-:W-:Y:S01]  /*f360*/  IMAD.X R103, RZ, RZ, R111, P6 ;  /* 0x000000ffff677224 */ /* 0x000fe200030e066f */
[----:B------:R-:W-:Y:S02]  /*f370*/  SHF.R.U64 R40, R40, 0x3, RZ ;  /* 0x0000000328287819 */ /* 0x000fe400000012ff */
[----:B------:R-:W-:Y:S02]  /*f380*/  SHF.R.U64 R177, R177, 0x3, RZ ;  /* 0x00000003b1b17819 */ /* 0x000fe400000012ff */
[C---:B------:R-:W-:Y:S02]  /*f390*/  IADD3 R12, P5, R110.reuse, 0x6020, RZ ;  /* 0x000060206e0c7810 */ /* 0x040fe40007fbe0ff */
[----:B------:R-:W-:Y:S02]  /*f3a0*/  IADD3 R26, P2, R110, 0x6040, RZ ;  /* 0x000060406e1a7810 */ /* 0x000fe40007f5e0ff */
[----:B------:R-:W-:-:S02]  /*f3b0*/  LOP3.LUT R60, R183, R60, RZ, 0x3c, !PT ;  /* 0x0000003cb73c7212 */ /* 0x000fc400078e3cff */
[----:B------:R-:W-:Y:S02]  /*f3c0*/  IADD3 R30, P1, R110, 0x6060, RZ ;  /* 0x000060606e1e7810 */ /* 0x000fe40007f3e0ff */
[----:B------:R-:W-:Y:S02]  /*f3d0*/  LOP3.LUT R36, R36, R179, RZ, 0x3c, !PT ;  /* 0x000000b324247212 */ /* 0x000fe400078e3cff */
[----:B------:R-:W-:Y:S01]  /*f3e0*/  LOP3.LUT R183, R6, 0x380, RZ, 0xc0, !PT ;  /* 0x0000038006b77812 */ /* 0x000fe200078ec0ff */
[----:B------:R-:W-:Y:S01]  /*f3f0*/  IMAD.X R15, RZ, RZ, R111, P1 ;  /* 0x000000ffff0f7224 */ /* 0x000fe200008e066f */
[----:B------:R-:W-:Y:S02]  /*f400*/  SHF.R.U64 R13, R13, 0x3, RZ ;  /* 0x000000030d0d7819 */ /* 0x000fe400000012ff */
[----:B------:R-:W-:Y:S02]  /*f410*/  LOP3.LUT R40, R40, R181, RZ, 0x3c, !PT ;  /* 0x000000b528287212 */ /* 0x000fe400078e3cff */
[----:B------:R-:W-:-:S02]  /*f420*/  LOP3.LUT R179, R52, 0x380, RZ, 0xc0, !PT ;  /* 0x0000038034b37812 */ /* 0x000fc400078ec0ff */
[----:B------:R-:W-:Y:S02]  /*f430*/  LOP3.LUT R64, R177, R4, RZ, 0x3c, !PT ;  /* 0x00000004b1407212 */ /* 0x000fe400078e3cff */
[----:B------:R-:W-:Y:S02]  /*f440*/  LOP3.LUT R181, R56, 0x380, RZ, 0xc0, !PT ;  /* 0x0000038038b57812 */ /* 0x000fe400078ec0ff */
[----:B------:R-:W-:Y:S02]  /*f450*/  F2FP.BF16.F32.PACK_AB R4, R173, R175 ;  /* 0x000000afad04723e */ /* 0x000fe400000010ff */
[----:B------:R-:W-:Y:S02]  /*f460*/  LOP3.LUT R27, R12, 0x380, RZ, 0xc0, !PT ;  /* 0x000003800c1b7812 */ /* 0x000fe400078ec0ff */
[C---:B------:R-:W-:Y:S02]  /*f470*/  IADD3 R68, P4, R110.reuse, 0x4040, RZ ;  /* 0x000040406e447810 */ /* 0x040fe40007f9e0ff */
[----:B------:R-:W-:-:S02]  /*f480*/  IADD3 R72, P3, R110, 0x4060, RZ ;  /* 0x000040606e487810 */ /* 0x000fc40007f7e0ff */
[----:B------:R-:W-:Y:S01]  /*f490*/  LOP3.LUT R173, R26, 0x380, RZ, 0xc0, !PT ;  /* 0x000003801aad7812 */ /* 0x000fe200078ec0ff */
[--C-:B------:R-:W-:Y:S01]  /*f4a0*/  IMAD.X R69, RZ, RZ, R111.reuse, P4 ;  /* 0x000000ffff457224 */ /* 0x100fe200020e066f */
[----:B------:R-:W-:Y:S01]  /*f4b0*/  SHF.R.U64 R183, R183, 0x3, RZ ;  /* 0x00000003b7b77819 */ /* 0x000fe200000012ff */
[--C-:B------:R-:W-:Y:S01]  /*f4c0*/  IMAD.X R73, RZ, RZ, R111.reuse, P3 ;  /* 0x000000ffff497224 */ /* 0x100fe200018e066f */
[----:B------:R-:W-:Y:S02]  /*f4d0*/  LOP3.LUT R175, R30, 0x380, RZ, 0xc0, !PT ;  /* 0x000003801eaf7812 */ /* 0x000fe400078ec0ff */
[----:B------:R-:W-:Y:S01]  /*f4e0*/  LOP3.LUT R110, R13, R110, RZ, 0x3c, !PT ;  /* 0x0000006e0d6e7212 */ /* 0x000fe200078e3cff */
[----:B------:R-:W-:Y:S01]  /*f4f0*/  IMAD.X R13, RZ, RZ, R111, P2 ;  /* 0x000000ffff0d7224 */ /* 0x000fe200010e066f */
[----:B------:R-:W-:Y:S02]  /*f500*/  SHF.R.U64 R179, R179, 0x3, RZ ;  /* 0x00000003b3b37819 */ /* 0x000fe400000012ff */
[----:B------:R-:W-:-:S02]  /*f510*/  SHF.R.U64 R181, R181, 0x3, RZ ;  /* 0x00000003b5b57819 */ /* 0x000fc400000012ff */
[----:B------:R-:W-:Y:S02]  /*f520*/  SHF.R.U64 R27, R27, 0x3, RZ ;  /* 0x000000031b1b7819 */ /* 0x000fe400000012ff */
[----:B------:R-:W-:Y:S02]  /*f530*/  SHF.R.U64 R173, R173, 0x3, RZ ;  /* 0x00000003adad7819 */ /* 0x000fe400000012ff */
[----:B------:R-:W-:Y:S02]  /*f540*/  IADD3.X R107, RZ, R111, RZ, P5, !PT ;  /* 0x0000006fff6b7210 */ /* 0x000fe40002ffe4ff */
[----:B------:R-:W-:Y:S02]  /*f550*/  LOP3.LUT R102, R183, R6, RZ, 0x3c, !PT ;  /* 0x00000006b7667212 */ /* 0x000fe400078e3cff */
[----:B------:R-:W-:Y:S02]  /*f560*/  SHF.R.U64 R175, R175, 0x3, RZ ;  /* 0x00000003afaf7819 */ /* 0x000fe400000012ff */
[----:B------:R-:W-:-:S02]  /*f570*/  LOP3.LUT R52, R179, R52, RZ, 0x3c, !PT ;  /* 0x00000034b3347212 */ /* 0x000fc400078e3cff */
[----:B------:R-:W-:Y:S02]  /*f580*/  MOV R111, R110 ;  /* 0x0000006e006f7202 */ /* 0x000fe40000000f00 */
[----:B------:R-:W-:Y:S01]  /*f590*/  F2FP.BF16.F32.PACK_AB R6, R14, R174 ;  /* 0x000000ae0e06723e */ /* 0x000fe200000010ff */
[----:B------:R-:W-:Y:S01]  /*f5a0*/  BAR.SYNC.DEFER_BLOCKING 0x1, 0x100 ;  /* 0x0044000000007b1d */ /* 0x000fe20000010000 */
[----:B------:R-:W-:Y:S02]  /*f5b0*/  LOP3.LUT R56, R181, R56, RZ, 0x3c, !PT ;  /* 0x00000038b5387212 */ /* 0x000fe400078e3cff */
[----:B------:R-:W-:Y:S02]  /*f5c0*/  LOP3.LUT R179, R68, 0x380, RZ, 0xc0, !PT ;  /* 0x0000038044b37812 */ /* 0x000fe400078ec0ff */
[----:B------:R-:W-:Y:S02]  /*f5d0*/  LOP3.LUT R106, R27, R12, RZ, 0x3c, !PT ;  /* 0x0000000c1b6a7212 */ /* 0x000fe400078e3cff */
[----:B------:R-:W-:-:S02]  /*f5e0*/  LOP3.LUT R181, R72, 0x380, RZ, 0xc0, !PT ;  /* 0x0000038048b57812 */ /* 0x000fc400078ec0ff */
[----:B------:R-:W-:Y:S02]  /*f5f0*/  LOP3.LUT R12, R173, R26, RZ, 0x3c, !PT ;  /* 0x0000001aad0c7212 */ /* 0x000fe400078e3cff */
[----:B------:R-:W-:Y:S02]  /*f600*/  LOP3.LUT R14, R175, R30, RZ, 0x3c, !PT ;  /* 0x0000001eaf0e7212 */ /* 0x000fe400078e3cff */
[----:B------:R-:W-:Y:S02]  /*f610*/  MOV R110, R32 ;  /* 0x00000020006e7202 */ /* 0x000fe40000000f00 */
[----:B------:R-:W-:Y:S02]  /*f620*/  F2FP.BF16.F32.PACK_AB R26, R169, R171 ;  /* 0x000000aba91a723e */ /* 0x000fe400000010ff */
[----:B------:R-:W-:Y:S02]  /*f630*/  F2FP.BF16.F32.PACK_AB R27, R39, R38 ;  /* 0x00000026271b723e */ /* 0x000fe400000010ff */
[----:B------:R-:W-:-:S02]  /*f640*/  MOV R36, R36 ;  /* 0x0000002400247202 */ /* 0x000fc40000000f00 */
[----:B------:R-:W-:Y:S02]  /*f650*/  F2FP.BF16.F32.PACK_AB R30, R163, R165 ;  /* 0x000000a5a31e723e */ /* 0x000fe400000010ff */
[----:B------:R-:W-:Y:S01]  /*f660*/  SHF.R.U64 R179, R179, 0x3, RZ ;  /* 0x00000003b3b37819 */ /* 0x000fe200000012ff */
[----:B------:R3:W-:Y:S01]  /*f670*/  STSM.16.M88.4 [R111], R4 ;  /* 0x000000046f007844 */ /* 0x0007e20000000200 */
[----:B------:R-:W-:Y:S02]  /*f680*/  SHF.R.U64 R181, R181, 0x3, RZ ;  /* 0x00000003b5b57819 */ /* 0x000fe400000012ff */
[----:B------:R-:W-:Y:S01]  /*f690*/  MOV R40, R40 ;  /* 0x0000002800287202 */ /* 0x000fe20000000f00 */
[----:B------:R4:W-:Y:S01]  /*f6a0*/  STSM.16.M88.4 [R110], R24 ;  /* 0x000000186e007844 */ /* 0x0009e20000000200 */
[----:B------:R-:W-:Y:S02]  /*f6b0*/  MOV R44, R44 ;  /* 0x0000002c002c7202 */ /* 0x000fe40000000f00 */
[----:B------:R-:W-:Y:S01]  /*f6c0*/  MOV R35, R12 ;  /* 0x0000000c00237202 */ /* 0x000fe20000000f00 */
[----:B------:R1:W-:Y:S01]  /*f6d0*/  STSM.16.M88.4 [R36], R28 ;  /* 0x0000001c24007844 */ /* 0x0003e20000000200 */
[----:B------:R-:W-:-:S02]  /*f6e0*/  MOV R33, R14 ;  /* 0x0000000e00217202 */ /* 0x000fc40000000f00 */
[----:B------:R-:W-:Y:S02]  /*f6f0*/  MOV R48, R48 ;  /* 0x0000003000307202 */ /* 0x000fe40000000f00 */
[----:B------:R-:W-:Y:S02]  /*f700*/  F2FP.BF16.F32.PACK_AB R12, R155, R157 ;  /* 0x0000009d9b0c723e */ /* 0x000fe400000010ff */
[----:B------:R-:W-:Y:S02]  /*f710*/  F2FP.BF16.F32.PACK_AB R13, R67, R66 ;  /* 0x00000042430d723e */ /* 0x000fe400000010ff */
[----:B---3--:R-:W-:Y:S02]  /*f720*/  F2FP.BF16.F32.PACK_AB R4, R161, R164 ;  /* 0x000000a4a104723e */ /* 0x008fe400000010ff */
[----:B------:R-:W-:Y:S02]  /*f730*/  F2FP.BF16.F32.PACK_AB R5, R51, R50 ;  /* 0x000000323305723e */ /* 0x000fe400000010ff */
[----:B------:R-:W-:-:S02]  /*f740*/  F2FP.BF16.F32.PACK_AB R6, R159, R162 ;  /* 0x000000a29f06723e */ /* 0x000fc400000010ff */
[----:B------:R-:W-:Y:S02]  /*f750*/  F2FP.BF16.F32.PACK_AB R7, R55, R54 ;  /* 0x000000363707723e */ /* 0x000fe400000010ff */
[----:B------:R-:W-:Y:S02]  /*f760*/  F2FP.BF16.F32.PACK_AB R14, R153, R156 ;  /* 0x0000009c990e723e */ /* 0x000fe400000010ff */
[----:B------:R-:W-:Y:S01]  /*f770*/  F2FP.BF16.F32.PACK_AB R15, R71, R70 ;  /* 0x00000046470f723e */ /* 0x000fe200000010ff */
[----:B------:R3:W-:Y:S01]  /*f780*/  STSM.16.M88.4 [R40], R4 ;  /* 0x0000000428007844 */ /* 0x0007e20000000200 */
[----:B------:R-:W-:Y:S02]  /*f790*/  LOP3.LUT R68, R179, R68, RZ, 0x3c, !PT ;  /* 0x00000044b3447212 */ /* 0x000fe400078e3cff */
[----:B------:R-:W-:Y:S01]  /*f7a0*/  MOV R52, R52 ;  /* 0x0000003400347202 */ /* 0x000fe20000000f00 */
[----:B------:R0:W-:Y:S01]  /*f7b0*/  STSM.16.M88.4 [R44], R8 ;  /* 0x000000082c007844 */ /* 0x0001e20000000200 */
[----:B----4-:R-:W-:-:S02]  /*f7c0*/  F2FP.BF16.F32.PACK_AB R24, R152, R154 ;  /* 0x0000009a9818723e */ /* 0x010fc400000010ff */
[----:B------:R-:W-:Y:S01]  /*f7d0*/  F2FP.BF16.F32.PACK_AB R25, R75, R74 ;  /* 0x0000004a4b19723e */ /* 0x000fe200000010ff */
[----:B------:R4:W-:Y:S01]  /*f7e0*/  STSM.16.M88.4 [R48], R12 ;  /* 0x0000000c30007844 */ /* 0x0009e20000000200 */
[----:B------:R-:W-:Y:S02]  /*f7f0*/  F2FP.BF16.F32.PACK_AB R26, R77, R76 ;  /* 0x0000004c4d1a723e */ /* 0x000fe400000010ff */
[----:B------:R-:W-:Y:S02]  /*f800*/  F2FP.BF16.F32.PACK_AB R27, R79, R78 ;  /* 0x0000004e4f1b723e */ /* 0x000fe400000010ff */
[----:B------:R-:W-:Y:S02]  /*f810*/  LOP3.LUT R72, R181, R72, RZ, 0x3c, !PT ;  /* 0x00000048b5487212 */ /* 0x000fe400078e3cff */
[----:B------:R-:W-:Y:S01]  /*f820*/  MOV R56, R56 ;  /* 0x0000003800387202 */ /* 0x000fe20000000f00 */
[----:B------:R2:W-:Y:S01]  /*f830*/  STSM.16.M88.4 [R52], R24 ;  /* 0x0000001834007844 */ /* 0x0005e20000000200 */
[----:B-1----:R-:W-:-:S02]  /*f840*/  F2FP.BF16.F32.PACK_AB R28, R81, R80 ;  /* 0x00000050511c723e */ /* 0x002fc400000010ff */
[----:B------:R-:W-:Y:S02]  /*f850*/  F2FP.BF16.F32.PACK_AB R29, R83, R82 ;  /* 0x00000052531d723e */ /* 0x000fe400000010ff */
[----:B------:R-:W-:Y:S02]  /*f860*/  F2FP.BF16.F32.PACK_AB R30, R85, R84 ;  /* 0x00000054551e723e */ /* 0x000fe400000010ff */
[----:B------:R-:W-:Y:S02]  /*f870*/  F2FP.BF16.F32.PACK_AB R31, R87, R86 ;  /* 0x00000056571f723e */ /* 0x000fe400000010ff */
[----:B------:R-:W-:Y:S02]  /*f880*/  MOV R60, R60 ;  /* 0x0000003c003c7202 */ /* 0x000fe40000000f00 */
[----:B------:R-:W-:Y:S01]  /*f890*/  MOV R64, R64 ;  /* 0x0000004000407202 */ /* 0x000fe20000000f00 */
[----:B------:R1:W-:Y:S01]  /*f8a0*/  STSM.16.M88.4 [R56], R28 ;  /* 0x0000001c38007844 */ /* 0x0003e20000000200 */
[----:B------:R-:W-:-:S02]  /*f8b0*/  MOV R32, R106 ;  /* 0x0000006a00207202 */ /* 0x000fc40000000f00 */
[----:B------:R-:W-:Y:S01]  /*f8c0*/  F2FP.BF16.F32.PACK_AB R112, R113, R112 ;  /* 0x000000707170723e */ /* 0x000fe200000010ff */
[----:B------:R-:W-:Y:S01]  /*f8d0*/  STSM.16.M88.4 [R60], R88 ;  /* 0x000000583c007844 */ /* 0x000fe20000000200 */
[----:B------:R-:W-:Y:S02]  /*f8e0*/  MOV R68, R68 ;  /* 0x0000004400447202 */ /* 0x000fe40000000f00 */
[----:B------:R-:W-:Y:S01]  /*f8f0*/  F2FP.BF16.F32.PACK_AB R105, R42, R34 ;  /* 0x000000222a69723e */ /* 0x000fe200000010ff */
[----:B------:R-:W-:Y:S01]  /*f900*/  STSM.16.M88.4 [R64], R96 ;  /* 0x0000006040007844 */ /* 0x000fe20000000200 */
[----:B------:R-:W-:Y:S02]  /*f910*/  F2FP.BF16.F32.PACK_AB R106, R109, R108 ;  /* 0x0000006c6d6a723e */ /* 0x000fe400000010ff */
[----:B------:R-:W-:Y:S02]  /*f920*/  F2FP.BF16.F32.PACK_AB R107, R62, R58 ;  /* 0x0000003a3e6b723e */ /* 0x000fe400000010ff */
[----:B------:R-:W-:-:S02]  /*f930*/  F2FP.BF16.F32.PACK_AB R113, R115, R114 ;  /* 0x000000727371723e */ /* 0x000fc400000010ff */
[----:B------:R-:W-:Y:S01]  /*f940*/  F2FP.BF16.F32.PACK_AB R120, R121, R120 ;  /* 0x000000787978723e */ /* 0x000fe200000010ff */
[----:B------:R-:W-:Y:S01]  /*f950*/  STSM.16.M88.4 [R68], R104 ;  /* 0x0000006844007844 */ /* 0x000fe20000000200 */
[----:B------:R-:W-:Y:S02]  /*f960*/  MOV R72, R72 ;  /* 0x0000004800487202 */ /* 0x000fe40000000f00 */
        /* <DEDUP_REMOVED lines=9> */
[----:B------:R-:W-:Y:S01]  /*fa00*/  F2FP.BF16.F32.PACK_AB R136, R137, R136 ;  /* 0x000000888988723e */ /* 0x000fe200000010ff */
[----:B------:R-:W-:Y:S01]  /*fa10*/  STSM.16.M88.4 [R102], R120 ;  /* 0x0000007866007844 */ /* 0x000fe20000000200 */
[----:B------:R-:W-:Y:S02]  /*fa20*/  ISETP.NE.U32.AND P0, PT, RZ, UR4, PT ;  /* 0x00000004ff007c0c */ /* 0x000fe4000bf05070 */
[----:B---3--:R-:W-:-:S02]  /*fa30*/  IADD3 R4, P1, R204, UR4, RZ ;  /* 0x00000004cc047c10 */ /* 0x008fc4000ff3e0ff */
        /* <DEDUP_REMOVED lines=8> */
[----:B------:R-:W-:Y:S01]  /*fac0*/  F2FP.BF16.F32.PACK_AB R146, R149, R148 ;  /* 0x000000949592723e */ /* 0x000fe200000010ff */
[----:B------:R-:W-:Y:S01]  /*fad0*/  STSM.16.M88.4 [R35], R136 ;  /* 0x0000008823007844 */ /* 0x000fe20000000200 */
[----:B------:R-:W-:Y:S02]  /*fae0*/  F2FP.BF16.F32.PACK_AB R147, R151, R150 ;  /* 0x000000969793723e */ /* 0x000fe400000010ff */
[----:B------:R-:W-:Y:S02]  /*faf0*/  ISETP.NE.AND.EX P0, PT, RZ, UR5, PT, P0 ;  /* 0x00000005ff007c0c */ /* 0x000fe4000bf05300 */
[----:B------:R-:W-:Y:S01]  /*fb00*/  IADD3.X R5, R205, UR5, RZ, P1, !PT ;  /* 0x00000005cd057c10 */ /* 0x000fe20008ffe4ff */
[----:B------:R-:W-:Y:S01]  /*fb10*/  ULDC.64 UR4, c[0x0][0xbe0] ;  /* 0x0002f80000047ab9 */ /* 0x000fe20000000a00 */
[----:B------:R3:W-:Y:S01]  /*fb20*/  STSM.16.M88.4 [R33], R144 ;  /* 0x0000009021007844 */ /* 0x0007e20000000200 */
[----:B------:R-:W-:Y:S01]  /*fb30*/  BAR.SYNC.DEFER_BLOCKING 0x1, 0x100 ;  /* 0x0044000000007b1d */ /* 0x000fe20000010000 */
[----:B------:R-:W-:-:S04]  /*fb40*/  ISETP.NE.U32.AND P6, PT, RZ, UR4, PT ;  /* 0x00000004ff007c0c */ /* 0x000fc8000bfc5070 */
[----:B------:R-:W-:Y:S01]  /*fb50*/  ISETP.NE.AND.EX P6, PT, RZ, UR5, PT, P6 ;  /* 0x00000005ff007c0c */ /* 0x000fe2000bfc5360 */
[----:B------:R-:W-:-:S04]  /*fb60*/  IMAD R3, R202, 0x40, R193 ;  /* 0x00000040ca037824 */ /* 0x000fc800078e02c1 */
[----:B------:R-:W-:-:S08]  /*fb70*/  IMAD.WIDE R20, R3, 0x2, R20 ;  /* 0x0000000203147825 */ /* 0x000fd000078e0214 */
[----:B------:R-:W-:Y:S01]  /*fb80*/  @P6 IADD3 R204, P4, R204, UR4, RZ ;  /* 0x00000004cccc6c10 */ /* 0x000fe2000ff9e0ff */
[----:B------:R-:W-:Y:S02]  /*fb90*/  ULDC UR4, c[0x0][0xa88] ;  /* 0x0002a20000047ab9 */ /* 0x000fe40000000800 */
[----:B------:R-:W-:Y:S01]  /*fba0*/  IMAD.U32 R3, RZ, RZ, UR4 ;  /* 0x00000004ff037e24 */ /* 0x000fe2000f8e00ff */
[----:B------:R-:W-:Y:S01]  /*fbb0*/  @P6 IADD3.X R205, R205, UR5, RZ, P4, !PT ;  /* 0x00000005cdcd6c10 */ /* 0x000fe2000a7fe4ff */
[----:B------:R3:W5:Y:S01]  /*fbc0*/  @P0 LDG.E R0, desc[UR40][R4.64] ;  /* 0x0000002804000981 */ /* 0x000762000c1e1900 */
[C---:B0-----:R-:W-:Y:S02]  /*fbd0*/  IADD3 R9, P1, R20.reuse, 0x1000, RZ ;  /* 0x0000100014097810 */ /* 0x041fe40007f3e0ff */
[C---:B----4-:R-:W-:Y:S01]  /*fbe0*/  IADD3 R13, P2, R20.reuse, 0x2000, RZ ;  /* 0x00002000140d7810 */ /* 0x050fe20007f5e0ff */
[----:B------:R0:W5:Y:S01]  /*fbf0*/  @P6 LDG.E R3, desc[UR40][R204.64] ;  /* 0x00000028cc036981 */ /* 0x000162000c1e1900 */
[----:B--2---:R-:W-:-:S02]  /*fc00*/  IADD3 R25, P3, R20, 0x3000, RZ ;  /* 0x0000300014197810 */ /* 0x004fc40007f7e0ff */
[----:B-1----:R-:W-:Y:S02]  /*fc10*/  IADD3 R29, P4, R20, 0x4000, RZ ;  /* 0x00004000141d7810 */ /* 0x002fe40007f9e0ff */
        /* <DEDUP_REMOVED lines=8> */
[----:B---3--:R-:W-:Y:S02]  /*fca0*/  IADD3 R33, P5, R20, 0x5000, RZ ;  /* 0x0000500014217810 */ /* 0x008fe40007fbe0ff */
[----:B------:R-:W-:Y:S01]  /*fcb0*/  LOP3.LUT R8, R8, R9, RZ, 0x3c, !PT ;  /* 0x0000000908087212 */ /* 0x000fe200078e3cff */
[--C-:B------:R-:W-:Y:S01]  /*fcc0*/  IMAD.X R9, RZ, RZ, R21.reuse, P1 ;  /* 0x000000ffff097224 */ /* 0x100fe200008e0615 */
[----:B------:R-:W-:Y:S01]  /*fcd0*/  LOP3.LUT R12, R12, R13, RZ, 0x3c, !PT ;  /* 0x0000000d0c0c7212 */ /* 0x000fe200078e3cff */
[--C-:B------:R-:W-:Y:S01]  /*fce0*/  IMAD.X R13, RZ, RZ, R21.reuse, P2 ;  /* 0x000000ffff0d7224 */ /* 0x100fe200010e0615 */
[----:B------:R-:W-:Y:S01]  /*fcf0*/  LOP3.LUT R24, R24, R25, RZ, 0x3c, !PT ;  /* 0x0000001918187212 */ /* 0x000fe200078e3cff */
[----:B------:R-:W-:Y:S01]  /*fd00*/  IMAD.X R25, RZ, RZ, R21, P3 ;  /* 0x000000ffff197224 */ /* 0x000fe200018e0615 */
[----:B------:R-:W-:-:S02]  /*fd10*/  LOP3.LUT R28, R28, R29, RZ, 0x3c, !PT ;  /* 0x0000001d1c1c7212 */ /* 0x000fc400078e3cff */
[----:B------:R-:W-:Y:S02]  /*fd20*/  P2R R7, PR, RZ, 0x20 ;  /* 0x00000020ff077803 */ /* 0x000fe40000000000 */
[----:B------:R-:W-:Y:S02]  /*fd30*/  IADD3.X R29, RZ, R21, RZ, P4, !PT ;  /* 0x00000015ff1d7210 */ /* 0x000fe400027fe4ff */
[C---:B------:R-:W-:Y:S02]  /*fd40*/  IADD3 R37, P1, R20.reuse, 0x6000, RZ ;  /* 0x0000600014257810 */ /* 0x040fe40007f3e0ff */
        /* <DEDUP_REMOVED lines=21> */
[----:B------:R-:W-:Y:S01]  /*fea0*/  LOP3.LUT R52, R52, R53, RZ, 0x3c, !PT ;  /* 0x0000003534347212 */ /* 0x000fe200078e3cff */
[----:B0-----:R-:W-:Y:S06]  /*feb0*/  @P6 BRA `(.L_x_6415) ;  /* 0x0000000000106947 */ /* 0x001fec0003800000 */
[----:B------:R-:W-:Y:S05]  /*fec0*/  @!P0 BRA `(.L_x_6415) ;  /* 0x00000000000c8947 */ /* 0x000fea0003800000 */
[----:B------:R-:W2:Y:S04]  /*fed0*/  LDG.E R6, desc[UR40][R4.64] ;  /* 0x0000002804067981 */ /* 0x000ea8000c1e1900 */
[----:B-----5:R-:W2:Y:S02]  /*fee0*/  LDG.E R3, desc[UR40][R4.64+0x4] ;  /* 0x0000042804037981 */ /* 0x020ea4000c1e1900 */
[----:B--2---:R-:W-:-:S07]  /*fef0*/  IMAD.IADD R3, R3, 0x1, -R6 ;  /* 0x0000000103037824 */ /* 0x004fce00078e0a06 */
.L_x_6415:
[----:B------:R-:W0:Y:S01]  /*ff00*/  SHFL.IDX PT, R4, R211, RZ, 0x1f ;  /* 0x00001fffd3047589 */ /* 0x000e2200000e0000 */
[----:B------:R-:W-:Y:S01]  /*ff10*/  ISETP.NE.AND P6, PT, R7, RZ, PT ;  /* 0x000000ff0700720c */ /* 0x000fe20003fc5270 */
[--C-:B------:R-:W-:Y:S01]  /*ff20*/  IMAD.X R37, RZ, RZ, R21.reuse, P1 ;  /* 0x000000ffff257224 */ /* 0x100fe200008e0615 */
[----:B------:R-:W-:Y:S01]  /*ff30*/  IADD3.X R53, RZ, R21, RZ, P5, !PT ;  /* 0x00000015ff357210 */ /* 0x000fe20002ffe4ff */
        /* <DEDUP_REMOVED lines=8> */
[C---:B------:R-:W-:Y:S02]  /*ffc0*/  IADD3 R5, P4, R20.reuse, 0xf000, RZ ;  /* 0x0000f00014057810 */ /* 0x040fe40007f9e0ff */
[----:B------:R-:W-:Y:S02]  /*ffd0*/  LOP3.LUT R56, R57, 0x380, RZ, 0xc0, !PT ;  /* 0x0000038039387812 */ /* 0x000fe400078ec0ff */
[----:B------:R-:W-:Y:S01]  /*ffe0*/  LOP3.LUT R60, R61, 0x380, RZ, 0xc0, !PT ;  /* 0x000003803d3c7812 */ /* 0x000fe200078ec0ff */
[----:B------:R-:W-:Y:S01]  /*fff0*/  IMAD.X R73, RZ, RZ, R21, P4 ;  /* 0x000000ffff497224 */ /* 0x000fe200020e0615 */
[----:B------:R-:W-:Y:S02]  /*10000*/  LOP3.LUT R64, R65, 0x380, RZ, 0xc0, !PT ;  /* 0x0000038041407812 */ /* 0x000fe400078ec0ff */
[----:B------:R-:W-:Y:S02]  /*10010*/  LOP3.LUT R68, R69, 0x380, RZ, 0xc0, !PT ;  /* 0x0000038045447812 */ /* 0x000fe400078ec0ff */
[----:B------:R-:W-:-:S02]  /*10020*/  LOP3.LUT R7, R20, 0x380, RZ, 0xc0, !PT ;  /* 0x0000038014077812 */ /* 0x000fc400078ec0ff */
[----:B0-----:R-:W-:Y:S02]  /*10030*/  ISETP.NE.AND P5, PT, R4, RZ, PT ;  /* 0x000000ff0400720c */ /* 0x001fe40003fa5270 */
[----:B------:R-:W-:Y:S02]  /*10040*/  LOP3.LUT R4, R5, 0x380, RZ, 0xc0, !PT ;  /* 0x0000038005047812 */ /* 0x000fe400078ec0ff */
        /* <DEDUP_REMOVED lines=28> */
[----:B------:R-:W-:Y:S01]  /*10210*/  IMAD R6, R209, UR4, RZ ;  /* 0x00000004d1067c24 */ /* 0x000fe2000f8e02ff */
[----:B------:R-:W-:Y:S01]  /*10220*/  IADD3 R5, R5, R7, RZ ;  /* 0x0000000705057210 */ /* 0x000fe20007ffe0ff */
[----:B------:R-:W-:Y:S02]  /*10230*/  IMAD.MOV R7, RZ, RZ, -R195 ;  /* 0x000000ffff077224 */ /* 0x000fe400078e0ac3 */
[----:B------:R-:W-:Y:S02]  /*10240*/  IMAD R14, R208, 0x40, R190 ;  /* 0x00000040d00e7824 */ /* 0x000fe400078e02be */
        /* <DEDUP_REMOVED lines=14> */
.L_x_6416:
[----:B------:R-:W1:Y:S01]  /*10330*/  LDC R87, c[0x0][0xa8c] ;  /* 0x0002a300ff577b82 */ /* 0x000e620000000800 */
[----:B0-----:R0:W5:Y:S01]  /*10340*/  LD.E.128 R4, desc[UR40][R20.64] ;  /* 0x0000002814047980 */ /* 0x001162000c101d00 */
[----:B------:R-:W-:Y:S02]  /*10350*/  ULDC.64 UR4, c[0x0][0xaa0] ;  /* 0x0002a80000047ab9 */ /* 0x000fe40000000a00 */
[----:B------:R-:W-:Y:S01]  /*10360*/  IMAD R77, R77, UR4, RZ ;  /* 0x000000044d4d7c24 */ /* 0x000fe2000f8e02ff */
[----:B------:R-:W5:Y:S01]  /*10370*/  LD.E.128 R8, desc[UR40][R8.64] ;  /* 0x0000002808087980 */ /* 0x000f62000c101d00 */
[----:B------:R-:W-:-:S03]  /*10380*/  VIADD R82, R193, 0x40 ;  /* 0x00000040c1527836 */ /* 0x000fc60000000000 */
[----:B------:R-:W5:Y:S01]  /*10390*/  LD.E.128 R12, desc[UR40][R12.64] ;  /* 0x000000280c0c7980 */ /* 0x000f62000c101d00 */
[--C-:B0-----:R-:W-:Y:S01]  /*103a0*/  SHF.R.S32.HI R21, RZ, 0x1f, R193.reuse ;  /* 0x0000001fff157819 */ /* 0x101fe200000114c1 */
[----:B------:R-:W-:Y:S02]  /*103b0*/  IMAD.MOV.U32 R20, RZ, RZ, R193 ;  /* 0x000000ffff147224 */ /* 0x000fe400078e00c1 */
[----:B------:R-:W5:Y:S01]  /*103c0*/  LD.E.128 R24, desc[UR40][R24.64] ;  /* 0x0000002818187980 */ /* 0x000f62000c101d00 */
[C---:B------:R-:W-:Y:S02]  /*103d0*/  IMAD R77, R0.reuse, UR5, R77 ;  /* 0x00000005004d7c24 */ /* 0x040fe4000f8e024d */
[----:B------:R-:W-:Y:S01]  /*103e0*/  IMAD.WIDE.U32 R20, R0, UR4, R20 ;  /* 0x0000000400147c25 */ /* 0x000fe2000f8e0014 */
[----:B------:R-:W5:Y:S01]  /*103f0*/  LD.E.128 R28, desc[UR40][R28.64] ;  /* 0x000000281c1c7980 */ /* 0x000f62000c101d00 */
[----:B------:R-:W-:Y:S02]  /*10400*/  ULDC.64 UR4, c[0x0][0xae0] ;  /* 0x0002b80000047ab9 */ /* 0x000fe40000000a00 */
[----:B------:R-:W-:Y:S01]  /*10410*/  IMAD R3, R208, -0x40, R3 ;  /* 0xffffffc0d0037824 */ /* 0x000fe200078e0203 */
[----:B------:R-:W5:Y:S01]  /*10420*/  LD.E.128 R32, desc[UR40][R32.64] ;  /* 0x0000002820207980 */ /* 0x000f62000c101d00 */
[----:B------:R-:W-:Y:S01]  /*10430*/  VIADD R0, R202, 0x20 ;  /* 0x00000020ca007836 */ /* 0x000fe20000000000 */
[----:B-1----:R-:W-:-:S02]  /*10440*/  ISETP.GE.AND P3, PT, R82, R87, PT ;  /* 0x000000575200720c */ /* 0x002fc40003f66270 */
[----:B------:R-:W5:Y:S01]  /*10450*/  LD.E.128 R36, desc[UR40][R36.64] ;  /* 0x0000002824247980 */ /* 0x000f62000c101d00 */
[-C--:B------:R-:W-:Y:S02]  /*10460*/  ISETP.GE.AND P1, PT, R202, R3.reuse, PT ;  /* 0x00000003ca00720c */ /* 0x080fe40003f26270 */
[----:B------:R-:W-:Y:S01]  /*10470*/  ISETP.GE.AND P0, PT, R0, R3, PT ;  /* 0x000000030000720c */ /* 0x000fe20003f06270 */
[----:B------:R-:W5:Y:S01]  /*10480*/  LD.E.128 R40, desc[UR40][R40.64] ;  /* 0x0000002828287980 */ /* 0x000f62000c101d00 */
[----:B------:R-:W-:-:S03]  /*10490*/  SEL R3, RZ, 0xffffffff, P3 ;  /* 0xffffffffff037807 */ /* 0x000fc60001800000 */
[----:B------:R-:W5:Y:S01]  /*104a0*/  LD.E.128 R44, desc[UR40][R44.64] ;  /* 0x000000282c2c7980 */ /* 0x000f62000c101d00 */
[----:B------:R-:W-:-:S03]  /*104b0*/  ISETP.GE.AND P2, PT, R193, R87, PT ;  /* 0x00000057c100720c */ /* 0x000fc60003f46270 */
        /* <DEDUP_REMOVED lines=10> */
[----:B------:R-:W-:Y:S01]  /*10560*/  SEL R0, RZ, 0x1, P2 ;  /* 0x00000001ff007807 */ /* 0x000fe20001000000 */
[----:B------:R-:W-:Y:S01]  /*10570*/  IMAD R76, R76, UR4, RZ ;  /* 0x000000044c4c7c24 */ /* 0x000fe2000f8e02ff */
[----:B------:R-:W-:Y:S01]  /*10580*/  @!PT LDS RZ, [RZ] ;  /* 0x00000000fffff984 */ /* 0x000fe20000000800 */
[----:B------:R-:W-:Y:S01]  /*10590*/  @!PT LDS RZ, [RZ] ;  /* 0x00000000fffff984 */ /* 0x000fe20000000800 */
[----:B------:R-:W-:Y:S01]  /*105a0*/  @!PT LDS RZ, [RZ] ;  /* 0x00000000fffff984 */ /* 0x000fe20000000800 */
[----:B------:R-:W-:Y:S01]  /*105b0*/  @!PT LDS RZ, [RZ] ;  /* 0x00000000fffff984 */ /* 0x000fe20000000800 */
[----:B------:R0:W-:Y:S06]  /*105c0*/  MEMBAR.ALL.CTA ;  /* 0x0000000000007992 */ /* 0x0001ec0000008000 */
[----:B0-----:R-:W0:Y:S01]  /*105d0*/  FENCE.VIEW.ASYNC.S ;  /* 0x00000000000073c6 */ /* 0x001e220000000000 */
[----:B------:R-:W-:Y:S01]  /*105e0*/  IMAD.SHL.U32 R3, R3, 0x2, RZ ;  /* 0x0000000203037824 */ /* 0x000fe200078e00ff */
[-C--:B------:R-:W-:Y:S01]  /*105f0*/  ISETP.GE.AND P2, PT, R83, R87.reuse, PT ;  /* 0x000000575300720c */ /* 0x080fe20003f46270 */
[C---:B------:R-:W-:Y:S01]  /*10600*/  IMAD R77, R201.reuse, UR5, R76 ;  /* 0x00000005c94d7c24 */ /* 0x040fe2000f8e024c */
[----:B------:R-:W-:Y:S01]  /*10610*/  ISETP.GE.AND P3, PT, R84, R87, PT ;  /* 0x000000575400720c */ /* 0x000fe20003f66270 */
[----:B------:R-:W-:Y:S01]  /*10620*/  IMAD.WIDE.U32 R20, R201, UR4, R20 ;  /* 0x00000004c9147c25 */ /* 0x000fe2000f8e0014 */
[----:B------:R-:W-:Y:S01]  /*10630*/  LOP3.LUT R0, R3, 0x2, R0, 0xe2, !PT ;  /* 0x0000000203007812 */ /* 0x000fe200078ee200 */
[----:B------:R-:W-:Y:S01]  /*10640*/  ULDC.64 UR4, c[0x0][0xae8] ;  /* 0x0002ba0000047ab9 */ /* 0x000fe20000000a00 */
[----:B------:R-:W-:Y:S01]  /*10650*/  SEL R3, RZ, 0x4, P2 ;  /* 0x00000004ff037807 */ /* 0x000fe20001000000 */
[C---:B------:R-:W-:Y:S01]  /*10660*/  VIADD R85, R193.reuse, 0x100 ;  /* 0x00000100c1557836 */ /* 0x040fe20000000000 */
[----:B------:R-:W-:Y:S01]  /*10670*/  SEL R76, RZ, 0x8, P3 ;  /* 0x00000008ff4c7807 */ /* 0x000fe20001800000 */
[----:B------:R-:W-:Y:S01]  /*10680*/  VIADD R86, R193, 0x140 ;  /* 0x00000140c1567836 */ /* 0x000fe20000000000 */
[----:B------:R-:W-:Y:S01]  /*10690*/  IADD3 R21, R21, R77, RZ ;  /* 0x0000004d15157210 */ /* 0x000fe20007ffe0ff */
[C---:B------:R-:W-:Y:S01]  /*106a0*/  VIADD R77, R193.reuse, 0x180 ;  /* 0x00000180c14d7836 */ /* 0x040fe20000000000 */
[----:B------:R-:W-:Y:S01]  /*106b0*/  LOP3.LUT R3, R76, R0, R3, 0xfe, !PT ;  /* 0x000000004c037212 */ /* 0x000fe200078efe03 */
[----:B------:R-:W-:Y:S01]  /*106c0*/  VIADD R78, R193, 0x1c0 ;  /* 0x000001c0c14e7836 */ /* 0x000fe20000000000 */
[-C--:B------:R-:W-:Y:S01]  /*106d0*/  ISETP.GE.AND P2, PT, R85, R87.reuse, PT ;  /* 0x000000575500720c */ /* 0x080fe20003f46270 */
[----:B------:R-:W-:Y:S01]  /*106e0*/  BSSY B1, `(.L_x_6417) ;  /* 0x000002f000017945 */ /* 0x000fe20003800000 */
[----:B------:R-:W-:-:S02]  /*106f0*/  ISETP.GE.AND P3, PT, R86, R87, PT ;  /* 0x000000575600720c */ /* 0x000fc40003f66270 */
[----:B------:R-:W-:Y:S02]  /*10700*/  IADD3 R0, R2, 0x28c20, RZ ;  /* 0x00028c2002007810 */ /* 0x000fe40007ffe0ff */
[----:B------:R-:W-:Y:S02]  /*10710*/  ISETP.GE.AND P4, PT, R77, R87, PT ;  /* 0x000000574d00720c */ /* 0x000fe40003f86270 */
[----:B------:R-:W-:Y:S02]  /*10720*/  SEL R76, RZ, 0x10, P2 ;  /* 0x00000010ff4c7807 */ /* 0x000fe40001000000 */
[----:B------:R-:W-:Y:S02]  /*10730*/  SEL R77, RZ, 0x20, P3 ;  /* 0x00000020ff4d7807 */ /* 0x000fe40001800000 */
[----:B------:R-:W-:Y:S02]  /*10740*/  PRMT R0, RZ, 0x654, R0 ;  /* 0x00000654ff007816 */ /* 0x000fe40000000000 */
[----:B------:R-:W-:Y:S01]  /*10750*/  LOP3.LUT R3, R77, R3, R76, 0xfe, !PT ;  /* 0x000000034d037212 */ /* 0x000fe200078efe4c */
[----:B------:R-:W-:Y:S01]  /*10760*/  IMAD R76, R209, UR4, RZ ;  /* 0x00000004d14c7c24 */ /* 0x000fe2000f8e02ff */
[----:B0-----:R0:W-:Y:S01]  /*10770*/  SYNCS.ARRIVE.TRANS64.RED.A1T0 RZ, [R0+URZ], RZ ;  /* 0x000000ff00ff79a7 */ /* 0x0011e2000810043f */
[----:B------:R-:W-:-:S02]  /*10780*/  ISETP.GE.AND P2, PT, R78, R87, PT ;  /* 0x000000574e00720c */ /* 0x000fc40003f46270 */
[----:B------:R-:W-:Y:S01]  /*10790*/  SHF.R.S32.HI R203, RZ, 0x1f, R202 ;  /* 0x0000001fffcb7819 */ /* 0x000fe200000114ca */
[C---:B------:R-:W-:Y:S02]  /*107a0*/  IMAD R81, R79.reuse, UR5, R76 ;  /* 0x000000054f517c24 */ /* 0x040fe4000f8e024c */
[----:B------:R-:W-:Y:S01]  /*107b0*/  IMAD.WIDE.U32 R78, R79, UR4, R20 ;  /* 0x000000044f4e7c25 */ /* 0x000fe2000f8e0014 */
[----:B0-----:R-:W-:-:S03]  /*107c0*/  SEL R0, RZ, 0x40, P4 ;  /* 0x00000040ff007807 */ /* 0x001fc60002000000 */
        /* <DEDUP_REMOVED lines=32> */
.L_x_6418:
[----:B------:R-:W-:Y:S05]  /*109d0*/  BSYNC B1 ;  /* 0x0000000000017941 */ /* 0x000fea0003800000 */
.L_x_6417:
        /* <DEDUP_REMOVED lines=31> */
.L_x_6414:
[----:B------:R-:W-:Y:S01]  /*10bd0*/  ULDC.64 UR4, c[0x0][0xbd8] ;  /* 0x0002f60000047ab9 */ /* 0x000fe20000000a00 */
[----:B------:R-:W-:Y:S01]  /*10be0*/  IMAD.MOV.U32 R9, RZ, RZ, RZ ;  /* 0x000000ffff097224 */ /* 0x000fe200078e00ff */
[----:B------:R-:W-:Y:S01]  /*10bf0*/  ISETP.NE.U32.AND P0, PT, RZ, UR4, PT ;  /* 0x00000004ff007c0c */ /* 0x000fe2000bf05070 */
[----:B------:R-:W3:Y:S01]  /*10c00*/  LDC R14, c[0x0][0xa8c] ;  /* 0x0002a300ff0e7b82 */ /* 0x000ee20000000800 */
        /* <DEDUP_REMOVED lines=15> */
[----:B------:R-:W2:Y:S04]  /*10d00*/  LDG.E R0, desc[UR40][R4.64] ;  /* 0x0000002804007981 */ /* 0x000ea8000c1e1900 */
[----:B-----5:R-:W2:Y:S02]  /*10d10*/  LDG.E R3, desc[UR40][R4.64+0x4] ;  /* 0x0000042804037981 */ /* 0x020ea4000c1e1900 */
[----:B--2---:R-:W-:-:S07]  /*10d20*/  IMAD.IADD R3, R3, 0x1, -R0 ;  /* 0x0000000103037824 */ /* 0x004fce00078e0a00 */
.L_x_6420:
[----:B------:R-:W-:Y:S01]  /*10d30*/  BSSY B1, `(.L_x_6421) ;  /* 0x000001d000017945 */ /* 0x000fe20003800000 */
[----:B------:R-:W-:Y:S02]  /*10d40*/  SHF.R.S32.HI R10, RZ, 0x1f, R201 ;  /* 0x0000001fff0a7819 */ /* 0x000fe400000114c9 */
[----:B------:R-:W-:Y:S02]  /*10d50*/  SHF.R.S32.HI R12, RZ, 0x1f, R193 ;  /* 0x0000001fff0c7819 */ /* 0x000fe400000114c1 */
[----:B------:R-:W-:Y:S02]  /*10d60*/  SEL R11, R206, RZ, !P0 ;  /* 0x000000ffce0b7207 */ /* 0x000fe40004000000 */
[----:B------:R-:W-:Y:S02]  /*10d70*/  SEL R209, R209, RZ, !P0 ;  /* 0x000000ffd1d17207 */ /* 0x000fe40004000000 */
[----:B-----5:R-:W-:Y:S01]  /*10d80*/  SHF.R.S32.HI R8, RZ, 0x1f, R9 ;  /* 0x0000001fff087819 */ /* 0x020fe20000011409 */
[----:B------:R-:W-:Y:S06]  /*10d90*/  @P2 BRA `(.L_x_6422) ;  /* 0x0000000000582947 */ /* 0x000fec0003800000 */
[----:B------:R-:W5:Y:S02]  /*10da0*/  S2R R0, SR_TID.X ;  /* 0x0000000000007919 */ /* 0x000f640000002100 */
[----:B-----5:R-:W-:-:S04]  /*10db0*/  IMAD R0, R208, 0x40, R0 ;  /* 0x00000040d0007824 */ /* 0x020fc800078e0200 */
[----:B------:R-:W-:-:S05]  /*10dc0*/  VIADD R0, R0, 0xffffff80 ;  /* 0xffffff8000007836 */ /* 0x000fca0000000000 */
[----:B------:R-:W-:-:S13]  /*10dd0*/  ISETP.GE.AND P0, PT, R0, R3, PT ;  /* 0x000000030000720c */ /* 0x000fda0003f06270 */
[----:B------:R-:W-:Y:S05]  /*10de0*/  @P0 BRA `(.L_x_6422) ;  /* 0x0000000000440947 */ /* 0x000fea0003800000 */
[----:B----4-:R-:W-:Y:S01]  /*10df0*/  IADD3 R4, P0, R0, R9, RZ ;  /* 0x0000000900047210 */ /* 0x010fe20007f1e0ff */
        /* <DEDUP_REMOVED lines=13> */
[----:B------:R-:W-:Y:S02]  /*10ed0*/  LEA.HI.X R7, R4, UR5, R5, 0x2, P0 ;  /* 0x0000000504077c11 */ /* 0x000fe400080f1405 */
[----:B------:R-:W-:-:S05]  /*10ee0*/  MOV R5, 0xff800000 ;  /* 0xff80000000057802 */ /* 0x000fca0000000f00 */
[----:B------:R4:W-:Y:S02]  /*10ef0*/  STG.E desc[UR40][R6.64], R5 ;  /* 0x0000000506007986 */ /* 0x0009e4000c101928 */
.L_x_6422:
[----:B------:R-:W-:Y:S05]  /*10f00*/  BSYNC B1 ;  /* 0x0000000000017941 */ /* 0x000fea0003800000 */
.L_x_6421:
[----:B------:R-:W-:Y:S01]  /*10f10*/  ULDC.64 UR4, c[0x0][0xaa0] ;  /* 0x0002a80000047ab9 */ /* 0x000fe20000000a00 */
[----:B----4-:R-:W-:Y:S01]  /*10f20*/  IMAD.MOV.U32 R4, RZ, RZ, R193 ;  /* 0x000000ffff047224 */ /* 0x010fe200078e00c1 */
[C---:B---3--:R-:W-:Y:S01]  /*10f30*/  ISETP.GE.AND P2, PT, R193.reuse, R14, PT ;  /* 0x0000000ec100720c */ /* 0x048fe20003f46270 */
[----:B------:R-:W-:Y:S01]  /*10f40*/  IMAD.MOV.U32 R5, RZ, RZ, R12 ;  /* 0x000000ffff057224 */ /* 0x000fe200078e000c */
[----:B------:R-:W-:Y:S01]  /*10f50*/  IADD3 R15, R193, 0x80, RZ ;  /* 0x00000080c10f7810 */ /* 0x000fe20007ffe0ff */
[----:B------:R-:W-:Y:S01]  /*10f60*/  IMAD R0, R8, UR4, RZ ;  /* 0x0000000408007c24 */ /* 0x000fe2000f8e02ff */
[----:B------:R-:W-:Y:S01]  /*10f70*/  BSSY B1, `(.L_x_6423) ;  /* 0x000004b000017945 */ /* 0x000fe20003800000 */
        /* <DEDUP_REMOVED lines=12> */
[----:B------:R-:W-:Y:S01]  /*11040*/  VIADD R21, R193, 0xc0 ;  /* 0x000000c0c1157836 */ /* 0x000fe20000000000 */
[----:B------:R-:W-:Y:S01]  /*11050*/  ISETP.GE.AND P0, PT, R0, R3, PT ;  /* 0x000000030000720c */ /* 0x000fe20003f06270 */
[----:B------:R-:W-:Y:S01]  /*11060*/  IMAD.WIDE.U32 R4, R201, UR4, R4 ;  /* 0x00000004c9047c25 */ /* 0x000fe2000f8e0004 */
[----:B------:R-:W-:Y:S01]  /*11070*/  SEL R0, RZ, 0x1, P2 ;  /* 0x00000001ff007807 */ /* 0x000fe20001000000 */
[----:B------:R-:W-:Y:S01]  /*11080*/  ULDC.64 UR4, c[0x0][0xae8] ;  /* 0x0002ba0000047ab9 */ /* 0x000fe20000000a00 */
[-C--:B------:R-:W-:Y:S01]  /*11090*/  ISETP.GE.AND P2, PT, R15, R14.reuse, PT ;  /* 0x0000000e0f00720c */ /* 0x080fe20003f46270 */
[----:B------:R-:W-:Y:S01]  /*110a0*/  IMAD.SHL.U32 R3, R6, 0x2, RZ ;  /* 0x0000000206037824 */ /* 0x000fe200078e00ff */
[----:B------:R-:W-:Y:S01]  /*110b0*/  ISETP.GE.AND P3, PT, R21, R14, PT ;  /* 0x0000000e1500720c */ /* 0x000fe20003f66270 */
[----:B------:R-:W-:-:S02]  /*110c0*/  VIADD R25, R193, 0x100 ;  /* 0x00000100c1197836 */ /* 0x000fc40000000000 */
[----:B------:R-:W-:Y:S01]  /*110d0*/  VIADD R27, R193, 0x140 ;  /* 0x00000140c11b7836 */ /* 0x000fe20000000000 */
[----:B------:R-:W-:Y:S01]  /*110e0*/  LOP3.LUT R0, R3, 0x2, R0, 0xe2, !PT ;  /* 0x0000000203007812 */ /* 0x000fe200078ee200 */
[----:B------:R-:W-:Y:S01]  /*110f0*/  IMAD.IADD R5, R5, 0x1, R7 ;  /* 0x0000000105057824 */ /* 0x000fe200078e0207 */
[----:B------:R-:W-:Y:S01]  /*11100*/  SEL R3, RZ, 0x4, P2 ;  /* 0x00000004ff037807 */ /* 0x000fe20001000000 */
[C---:B------:R-:W-:Y:S01]  /*11110*/  VIADD R7, R193.reuse, 0x180 ;  /* 0x00000180c1077836 */ /* 0x040fe20000000000 */
[----:B------:R-:W-:Y:S01]  /*11120*/  SEL R6, RZ, 0x8, P3 ;  /* 0x00000008ff067807 */ /* 0x000fe20001800000 */
[----:B------:R-:W-:Y:S01]  /*11130*/  VIADD R9, R193, 0x1c0 ;  /* 0x000001c0c1097836 */ /* 0x000fe20000000000 */
[-C--:B------:R-:W-:Y:S02]  /*11140*/  ISETP.GE.AND P2, PT, R25, R14.reuse, PT ;  /* 0x0000000e1900720c */ /* 0x080fe40003f46270 */
[-C--:B------:R-:W-:Y:S02]  /*11150*/  ISETP.GE.AND P3, PT, R27, R14.reuse, PT ;  /* 0x0000000e1b00720c */ /* 0x080fe40003f66270 */
[----:B------:R-:W-:-:S02]  /*11160*/  ISETP.GE.AND P4, PT, R7, R14, PT ;  /* 0x0000000e0700720c */ /* 0x000fc40003f86270 */
[----:B------:R-:W-:Y:S01]  /*11170*/  LOP3.LUT R3, R6, R0, R3, 0xfe, !PT ;  /* 0x0000000006037212 */ /* 0x000fe200078efe03 */
[----:B------:R-:W-:Y:S01]  /*11180*/  IMAD R0, R209, UR4, RZ ;  /* 0x00000004d1007c24 */ /* 0x000fe2000f8e02ff */
[----:B------:R-:W-:Y:S02]  /*11190*/  SEL R6, RZ, 0x10, P2 ;  /* 0x00000010ff067807 */ /* 0x000fe40001000000 */
[----:B------:R-:W-:Y:S02]  /*111a0*/  SEL R7, RZ, 0x20, P3 ;  /* 0x00000020ff077807 */ /* 0x000fe40001800000 */
[----:B------:R-:W-:Y:S02]  /*111b0*/  SEL R8, RZ, 0x40, P4 ;  /* 0x00000040ff087807 */ /* 0x000fe40002000000 */
[----:B------:R-:W-:Y:S01]  /*111c0*/  LOP3.LUT R29, R7, R3, R6, 0xfe, !PT ;  /* 0x00000003071d7212 */ /* 0x000fe200078efe06 */
[----:B------:R-:W-:Y:S01]  /*111d0*/  IMAD R3, R11, UR5, R0 ;  /* 0x000000050b037c24 */ /* 0x000fe2000f8e0200 */
[----:B------:R-:W-:Y:S01]  /*111e0*/  ISETP.GE.AND P2, PT, R9, R14, PT ;  /* 0x0000000e0900720c */ /* 0x000fe20003f46270 */
[----:B------:R-:W-:Y:S01]  /*111f0*/  IMAD.WIDE.U32 R6, R11, UR4, R4 ;  /* 0x000000040b067c25 */ /* 0x000fe2000f8e0004 */
[----:B------:R-:W-:-:S02]  /*11200*/  SHF.R.S32.HI R9, RZ, 0x1f, R202 ;  /* 0x0000001fff097819 */ /* 0x000fc400000114ca */
        /* <DEDUP_REMOVED lines=8> */
[----:B------:R-:W-:Y:S01]  /*11290*/  MOV R4, R6 ;  /* 0x0000000600047202 */ /* 0x000fe20000000f00 */
        /* <DEDUP_REMOVED lines=10> */
[C---:B------:R-:W-:Y:S02]  /*11340*/  LEA R30, P1, R4.reuse, UR4, 0x1 ;  /* 0x00000004041e7c11 */ /* 0x040fe4000f8208ff */
[-C--:B------:R-:W-:Y:S02]  /*11350*/  ISETP.GE.AND P2, PT, R27, R14.reuse, PT ;  /* 0x0000000e1b00720c */ /* 0x080fe40003f46270 */
        /* <DEDUP_REMOVED lines=12> */
.L_x_6424:
[----:B------:R-:W-:Y:S05]  /*11420*/  BSYNC B1 ;  /* 0x0000000000017941 */ /* 0x000fea0003800000 */
.L_x_6423:
        /* <DEDUP_REMOVED lines=29> */
.L_x_6419:
[----:B------:R-:W-:Y:S05]  /*11600*/  BSYNC B0 ;  /* 0x0000000000007941 */ /* 0x000fea0003800000 */
.L_x_6413:
[----:B------:R-:W-:Y:S02]  /*11610*/  ULDC UR4, c[0x0][0xc14] ;  /* 0x0003050000047ab9 */ /* 0x000fe40000000800 */
[----:B--2---:R-:W-:-:S13]  /*11620*/  ISETP.GE.AND P0, PT, R187, UR4, PT ;  /* 0x00000004bb007c0c */ /* 0x004fda000bf06270 */
[----:B------:R-:W-:Y:S05]  /*11630*/  @!P0 BRA `(.L_x_6425) ;  /* 0xfffffef800b48947 */ /* 0x000fea000383ffff */
[----:B------:R-:W-:Y:S05]  /*11640*/  BRA `(.L_x_6279) ;  /* 0x00000060008c7947 */ /* 0x000fea0003800000 */
.L_x_6277:
        /* <DEDUP_REMOVED lines=56> */
[----:B------:R-:W-:Y:S01]  /*119d0*/  MOV R5, R2 ;  /* 0x0000000200057202 */ /* 0x000fe20000000f00 */
[----:B------:R-:W-:Y:S01]  /*119e0*/  IMAD.MOV.U32 R6, RZ, RZ, RZ ;  /* 0x000000ffff067224 */ /* 0x000fe200078e00ff */
[----:B------:R-:W-:Y:S01]  /*119f0*/  ULDC UR5, c[0x0][0xc14] ;  /* 0x0003050000057ab9 */ /* 0x000fe20000000800 */
[----:B------:R-:W-:Y:S01]  /*11a00*/  ULDC UR7, c[0x0][0xc14] ;  /* 0x0003050000077ab9 */ /* 0x000fe20000000800 */
[----:B------:R-:W-:-:S05]  /*11a10*/  ULDC UR4, c[0x0][0xc10] ;  /* 0x0003040000047ab9 */ /* 0x000fca0000000800 */
.L_x_6430:
        /* <DEDUP_REMOVED lines=15> */
.L_x_6429:
[----:B------:R-:W-:Y:S05]  /*11b10*/  BSYNC B0 ;  /* 0x0000000000007941 */ /* 0x000fea0003800000 */
.L_x_6428:
        /* <DEDUP_REMOVED lines=25> */
.L_x_6426:
        /* <DEDUP_REMOVED lines=20> */
.L_x_6431:
        /* <DEDUP_REMOVED lines=30> */
[----:B-1----:R-:W-:-:S06]  /*11fd0*/  IADD3 R2, R10, 0xffffffe, RZ ;  /* 0x0ffffffe0a027810 */ /* 0x002fcc0007ffe0ff */
        /* <DEDUP_REMOVED lines=17> */
[----:B------:R-:W-:Y:S02]  /*120f0*/  @!P0 IADD3 R3, -R3, RZ, RZ ;  /* 0x000000ff03038210 */ /* 0x000fe40007ffe1ff */
[----:B------:R-:W-:-:S13]  /*12100*/  ISETP.NE.AND P0, PT, R8, RZ, PT ;  /* 0x000000ff0800720c */ /* 0x000fda0003f05270 */
[----:B------:R-:W-:Y:S01]  /*12110*/  @!P0 LOP3.LUT R3, RZ, R8, RZ, 0x33, !PT ;  /* 0x00000008ff038212 */ /* 0x000fe200078e33ff */
[----:B------:R-:W-:-:S03]  /*12120*/  IMAD.MOV R8, RZ, RZ, -R8 ;  /* 0x000000ffff087224 */ /* 0x000fc600078e0a08 */
[----:B------:R-:W-:Y:S01]  /*12130*/  LOP3.LUT R2, RZ, R3, RZ, 0x33, !PT ;  /* 0x00000003ff027212 */ /* 0x000fe200078e33ff */
[----:B------:R-:W-:-:S04]  /*12140*/  IMAD R18, R3, R8, R4 ;  /* 0x0000000803127224 */ /* 0x000fc800078e0204 */
[----:B------:R-:W-:Y:S01]  /*12150*/  IMAD.IADD R17, R17, 0x1, R2 ;  /* 0x0000000111117824 */ /* 0x000fe200078e0202 */
[----:B------:R-:W-:Y:S06]  /*12160*/  BRA `(.L_x_6432) ;  /* 0x00000000000c7947 */ /* 0x000fec0003800000 */
.L_x_6427:
[----:B------:R-:W-:Y:S02]  /*12170*/  IMAD.MOV.U32 R17, RZ, RZ, RZ ;  /* 0x000000ffff117224 */ /* 0x000fe400078e00ff */
[----:B------:R-:W-:Y:S02]  /*12180*/  IMAD.U32 R16, RZ, RZ, UR6 ;  /* 0x00000006ff107e24 */ /* 0x000fe4000f8e00ff */
[----:B------:R-:W-:-:S07]  /*12190*/  IMAD.MOV.U32 R18, RZ, RZ, RZ ;  /* 0x000000ffff127224 */ /* 0x000fce00078e00ff */
.L_x_6432:
        /* <DEDUP_REMOVED lines=14> */
[----:B-1----:R-:W-:Y:S01]  /*12280*/  MOV R0, 0x1 ;  /* 0x0000000100007802 */ /* 0x002fe20000000f00 */
[----:B------:R1:W-:Y:S01]  /*12290*/  STL [R1], RZ ;  /* 0x000000ff01007387 */ /* 0x0003e20000100800 */
[----:B------:R-:W-:Y:S01]  /*122a0*/  ULDC.64 UR38, c[0x0][0x198] ;  /* 0x0000660000267ab9 */ /* 0x000fe20000000a00 */
[----:B------:R-:W-:Y:S02]  /*122b0*/  ULDC UR36, c[0x0][0xc] ;  /* 0x0000030000247ab9 */ /* 0x000fe40000000800 */
[----:B------:R1:W-:Y:S04]  /*122c0*/  STL [R1+0x8], R0 ;  /* 0x0000080001007387 */ /* 0x0003e80000100800 */
[----:B------:R1:W-:Y:S04]  /*122d0*/  STL [R1+0x4], RZ ;  /* 0x000004ff01007387 */ /* 0x0003e80000100800 */
[----:B------:R1:W-:Y:S04]  /*122e0*/  STL [R1+0xc], R0 ;  /* 0x00000c0001007387 */ /* 0x0003e80000100800 */
[----:B------:R1:W-:Y:S02]  /*122f0*/  STL [R1+0x28], RZ ;  /* 0x000028ff01007387 */ /* 0x0003e40000100800 */
.L_x_6517:
[----:B--2---:R-:W2:Y:S02]  /*12300*/  LDC.64 R2, c[0x0][0xc60] ;  /* 0x00031800ff027b82 */ /* 0x004ea40000000a00 */
[----:B--2---:R-:W-:-:S05]  /*12310*/  IMAD.WIDE R2, R19, 0x4, R2 ;  /* 0x0000000413027825 */ /* 0x004fca00078e0202 */
[----:B-1----:R-:W1:Y:S01]  /*12320*/  LDG.E R11, desc[UR40][R2.64] ;  /* 0x00000028020b7981 */ /* 0x002e62000c1e1900 */
[----:B------:R-:W-:Y:S05]  /*12330*/  YIELD ;  /* 0x0000000000007946 */ /* 0x000fea0003800000 */
[----:B------:R-:W-:Y:S01]  /*12340*/  ULDC.64 UR4, c[0x0][0xa28] ;  /* 0x00028a0000047ab9 */ /* 0x000fe20000000a00 */
[----:B------:R-:W-:Y:S02]  /*12350*/  CS2R R8, SRZ ;  /* 0x0000000000087805 */ /* 0x000fe4000001ff00 */
[----:B------:R-:W-:Y:S01]  /*12360*/  ISETP.NE.U32.AND P0, PT, RZ, UR4, PT ;  /* 0x00000004ff007c0c */ /* 0x000fe2000bf05070 */
[----:B------:R-:W-:Y:S01]  /*12370*/  ULDC.64 UR8, c[0x0][0xa08] ;  /* 0x0002820000087ab9 */ /* 0x000fe20000000a00 */
[----:B------:R-:W-:-:S02]  /*12380*/  ULDC.64 UR10, c[0x0][0xa10] ;  /* 0x00028400000a7ab9 */ /* 0x000fc40000000a00 */
[----:B------:R-:W-:Y:S02]  /*12390*/  ISETP.NE.AND.EX P0, PT, RZ, UR5, PT, P0 ;  /* 0x00000005ff007c0c */ /* 0x000fe4000bf05300 */
[----:B-1----:R-:W-:Y:S01]  /*123a0*/  SHF.R.S32.HI R0, RZ, 0x1f, R11 ;  /* 0x0000001fff007819 */ /* 0x002fe2000001140b */
        /* <DEDUP_REMOVED lines=13> */
[C---:B0-----:R-:W-:Y:S01]  /*12480*/  @P0 IADD3.X R13, R14.reuse, UR5, RZ, P1, !PT ;  /* 0x000000050e0d0c10 */ /* 0x041fe20008ffe4ff */
[----:B------:R-:W-:Y:S02]  /*12490*/  ULDC.64 UR4, c[0x0][0xa00] ;  /* 0x0002800000047ab9 */ /* 0x000fe40000000a00 */
[----:B------:R-:W-:Y:S02]  /*124a0*/  ISETP.NE.U32.AND P2, PT, RZ, UR4, PT ;  /* 0x00000004ff007c0c */ /* 0x000fe4000bf45070 */
[C---:B-1----:R-:W-:Y:S02]  /*124b0*/  IADD3 R2, P1, R15.reuse, UR4, RZ ;  /* 0x000000040f027c10 */ /* 0x042fe4000ff3e0ff */
        /* <DEDUP_REMOVED lines=29> */
.L_x_6434:
[----:B------:R-:W-:Y:S01]  /*12690*/  IMAD.MOV.U32 R2, RZ, RZ, RZ ;  /* 0x000000ffff027224 */ /* 0x000fe200078e00ff */
[----:B------:R-:W-:-:S05]  /*126a0*/  ULDC.64 UR4, c[0x0][0xa20] ;  /* 0x0002880000047ab9 */ /* 0x000fca0000000a00 */
[----:B------:R-:W2:Y:S01]  /*126b0*/  @P3 LDG.E R2, desc[UR40][R6.64] ;  /* 0x0000002806023981 */ /* 0x000ea2000c1e1900 */
[----:B------:R-:W-:-:S06]  /*126c0*/  IMAD.MOV.U32 R20, RZ, RZ, RZ ;  /* 0x000000ffff147224 */ /* 0x000fcc00078e00ff */
[----:B------:R0:W5:Y:S01]  /*126d0*/  @P1 LDG.E R20, desc[UR40][R4.64] ;  /* 0x0000002804141981 */ /* 0x000162000c1e1900 */
[----:B------:R-:W-:-:S04]  /*126e0*/  ISETP.NE.U32.AND P0, PT, RZ, UR4, PT ;  /* 0x00000004ff007c0c */ /* 0x000fc8000bf05070 */
[----:B------:R-:W-:Y:S02]  /*126f0*/  ISETP.NE.AND.EX P0, PT, RZ, UR5, PT, P0 ;  /* 0x00000005ff007c0c */ /* 0x000fe4000bf05300 */
[----:B--2--5:R-:W-:-:S05]  /*12700*/  IADD3 R2, R2, R8, RZ ;  /* 0x0000000802027210 */ /* 0x024fca0007ffe0ff */
[----:B------:R0:W-:Y:S06]  /*12710*/  STL [R1+0x10], R2 ;  /* 0x0000100201007387 */ /* 0x0001ec0000100800 */
[----:B------:R-:W-:Y:S05]  /*12720*/  @!P0 BRA `(.L_x_6435) ;  /* 0x0000000000108947 */ /* 0x000fea0003800000 */
[----:B0-----:R-:W-:-:S04]  /*12730*/  IADD3 R2, P0, R15, UR4, RZ ;  /* 0x000000040f027c10 */ /* 0x001fc8000ff1e0ff */
[----:B------:R-:W-:-:S05]  /*12740*/  IADD3.X R3, R14, UR5, RZ, P0, !PT ;  /* 0x000000050e037c10 */ /* 0x000fca00087fe4ff */
[----:B------:R0:W5:Y:S01]  /*12750*/  LDG.E R9, desc[UR40][R2.64] ;  /* 0x0000002802097981 */ /* 0x000162000c1e1900 */
[----:B------:R-:W-:Y:S05]  /*12760*/  BRA `(.L_x_6436) ;  /* 0x0000000000107947 */ /* 0x000fea0003800000 */
.L_x_6435:
[----:B------:R-:W-:Y:S05]  /*12770*/  @!P3 BRA `(.L_x_6436) ;  /* 0x00000000000cb947 */ /* 0x000fea0003800000 */
[----:B------:R-:W2:Y:S04]  /*12780*/  LDG.E R9, desc[UR40][R6.64] ;  /* 0x0000002806097981 */ /* 0x000ea8000c1e1900 */
[----:B------:R-:W2:Y:S02]  /*12790*/  LDG.E R6, desc[UR40][R6.64+0x4] ;  /* 0x0000042806067981 */ /* 0x000ea4000c1e1900 */
[----:B--2---:R-:W-:-:S07]  /*127a0*/  IMAD.IADD R9, R6, 0x1, -R9 ;  /* 0x0000000106097824 */ /* 0x004fce00078e0a09 */
.L_x_6436:
        /* <DEDUP_REMOVED lines=23> */
[----:B------:R-:W-:-:S04]  /*12920*/  @P0 IADD3 R2, R2, 0x3f, RZ ;  /* 0x0000003f02020810 */ /* 0x000fc80007ffe0ff */
        /* <DEDUP_REMOVED lines=17> */
.L_x_6585:
[----:B------:R-:W-:-:S03]  /*12a40*/  UMOV UR4, 0xffffffff ;  /* 0xffffffff00047882 */ /* 0x000fc60000000000 */
[----:B------:R-:W-:Y:S05]  /*12a50*/  BRA.DIV UR4, `(.L_x_6440) ;  /* 0x0000005e045c7947 */ /* 0x000fea000b800000 */
[----:B------:R-:W-:-:S13]  /*12a60*/  ELECT P6, URZ, PT ;  /* 0x00000000003f782f */ /* 0x000fda00038c0000 */
.L_x_6588:
        /* <DEDUP_REMOVED lines=12> */
.L_x_6589:
[----:B------:R-:W-:Y:S05]  /*12b30*/  BSYNC B1 ;  /* 0x0000000000017941 */ /* 0x000fea0003800000 */
.L_x_6441:
        /* <DEDUP_REMOVED lines=8> */
.L_x_6590:
        /* <DEDUP_REMOVED lines=11> */
.L_x_6446:
        /* <DEDUP_REMOVED lines=17> */
[----:B------:R-:W2:Y:S02]  /*12d80*/  SYNCS.PHASECHK.TRANS64.TRYWAIT P0, [R5+URZ+0x28cc0], R7 ;  /* 0x028cc007050075a7 */ /* 0x000ea4000800017f */
[----:B-12---:R-:W-:Y:S05]  /*12d90*/  @!P0 BRA `(.L_x_6447) ;  /* 0x0000005800d48947 */ /* 0x006fea0003800000 */
.L_x_6591:
        /* <DEDUP_REMOVED lines=8> */
.L_x_6448:
        /* <DEDUP_REMOVED lines=51> */
.L_x_6444:
[----:B------:R-:W-:Y:S05]  /*13150*/  BSYNC B1 ;  /* 0x0000000000017941 */ /* 0x000fea0003800000 */
.L_x_6443:
        /* <DEDUP_REMOVED lines=14> */
[----:B------:R-:W-:-:S03]  /*13240*/  VIADD R2, R2, 0xffffffff ;  /* 0xffffffff02027836 */ /* 0x000fc60000000000 */
[----:B------:R-:W-:-:S07]  /*13250*/  IADD3 R5, R5, -0x80, RZ ;  /* 0xffffff8005057810 */ /* 0x000fce0007ffe0ff */
.L_x_6455:
        /* <DEDUP_REMOVED lines=9> */
.L_x_6592:
        /* <DEDUP_REMOVED lines=11> */
.L_x_6452:
        /* <DEDUP_REMOVED lines=17> */
.L_x_6593:
        /* <DEDUP_REMOVED lines=8> */
.L_x_6454:
        /* <DEDUP_REMOVED lines=51> */
.L_x_6450:
[----:B------:R-:W-:Y:S05]  /*13860*/  BSYNC B1 ;  /* 0x0000000000017941 */ /* 0x000fea0003800000 */
.L_x_6449:
[----:B------:R-:W2:Y:S04]  /*13870*/  LDL.LU R6, [R1+0x4] ;  /* 0x0000040001067983 */ /* 0x000ea80000300800 */
[----:B------:R-:W3:Y:S01]  /*13880*/  LDL.LU R7, [R1+0xc] ;  /* 0x00000c0001077983 */ /* 0x000ee20000300800 */
[----:B------:R-:W-:Y:S01]  /*13890*/  VIADD R2, R2, 0xffffffff ;  /* 0xffffffff02027836 */ /* 0x000fe20000000000 */
[----:B------:R-:W-:Y:S01]  /*138a0*/  IADD3 R5, R5, -0x40, RZ ;  /* 0xffffffc005057810 */ /* 0x000fe20007ffe0ff */
        /* <DEDUP_REMOVED lines=9> */
.L_x_6438:
[----:B------:R-:W-:Y:S05]  /*13940*/  BSYNC B0 ;  /* 0x0000000000007941 */ /* 0x000fea0003800000 */
.L_x_6437:
        /* <DEDUP_REMOVED lines=23> */
.L_x_6457:
        /* <DEDUP_REMOVED lines=11> */
[----:B------:R-:W-:Y:S01]  /*13b70*/  IMAD.U32 R4, RZ, RZ, UR6 ;  /* 0x00000006ff047e24 */ /* 0x000fe2000f8e00ff */
[----:B0-----:R-:W-:Y:S01]  /*13b80*/  MOV R8, 0x70 ;  /* 0x0000007000087802 */ /* 0x001fe20000000f00 */
        /* <DEDUP_REMOVED lines=10> */
.L_x_6459:
        /* <DEDUP_REMOVED lines=13> */
[----:B0-----:R-:W-:-:S02]  /*13d00*/  IMAD.U32 R7, RZ, RZ, UR9 ;  /* 0x00000009ff077e24 */ /* 0x001fc4000f8e00ff */
[----:B------:R-:W-:Y:S02]  /*13d10*/  IMAD.U32 R11, RZ, RZ, UR5 ;  /* 0x00000005ff0b7e24 */ /* 0x000fe4000f8e00ff */
[----:B------:R-:W-:Y:S02]  /*13d20*/  IMAD.MOV.U32 R8, RZ, RZ, 0x70 ;  /* 0x00000070ff087424 */ /* 0x000fe400078e00ff */
[----:B------:R-:W-:Y:S02]  /*13d30*/  IMAD.MOV.U32 R12, RZ, RZ, 0x1 ;  /* 0x00000001ff0c7424 */ /* 0x000fe400078e00ff */
[----:B-1----:R-:W-:-:S07]  /*13d40*/  IMAD.MOV.U32 R13, RZ, RZ, RZ ;  /* 0x000000ffff0d7224 */ /* 0x002fce00078e00ff */
[----:B------:R-:W-:-:S07]  /*13d50*/  LEPC R20, `(.L_x_6461) ;  /* 0x000000001014794e */ /* 0x000fce0000000000 */
[----:B--2---:R-:W-:Y:S05]  /*13d60*/  CALL.ABS.NOINC R2 ;  /* 0x0000000002007343 */ /* 0x004fea0003c00000 */
.L_x_6461:
        /* <DEDUP_REMOVED lines=16> */
.L_x_6460:
[----:B------:R-:W2:Y:S01]  /*13e70*/  LDL.LU R2, [R1+0x20] ;  /* 0x0000200001027983 */ /* 0x000ea20000300800 */
[----:B------:R-:W-:-:S03]  /*13e80*/  ULDC.64 UR4, c[0x0][0x9f8] ;  /* 0x00027e0000047ab9 */ /* 0x000fc60000000a00 */
[----:B------:R-:W3:Y:S04]  /*13e90*/  LDL.LU R0, [R1+0x24] ;  /* 0x0000240001007983 */ /* 0x000ee80000300800 */
[----:B------:R-:W4:Y:S04]  /*13ea0*/  LDL.LU R4, [R1+0x2c] ;  /* 0x00002c0001047983 */ /* 0x000f280000300800 */
[----:B0-----:R-:W4:Y:S01]  /*13eb0*/  LDL.LU R8, [R1+0x18] ;  /* 0x0000180001087983 */ /* 0x001f220000300800 */
        /* <DEDUP_REMOVED lines=17> */
[----:B0-----:R-:W-:Y:S02]  /*13fd0*/  ISETP.NE.AND P0, PT, R4, 0x1, PT ;  /* 0x000000010400780c */ /* 0x001fe40003f05270 */
[----:B------:R-:W-:-:S11]  /*13fe0*/  MOV R4, R18 ;  /* 0x0000001200047202 */ /* 0x000fd60000000f00 */
[----:B------:R-:W0:Y:S08]  /*13ff0*/  @P0 LDC R7, c[0x0][0x42c] ;  /* 0x00010b00ff070b82 */ /* 0x000e300000000800 */
[----:B------:R-:W2:Y:S01]  /*14000*/  @P0 LDC R5, c[0x0][0x430] ;  /* 0x00010c00ff050b82 */ /* 0x000ea20000000800 */
[----:B0-----:R-:W-:-:S05]  /*14010*/  @P0 IMAD.HI.U32 R6, R18, R7, RZ ;  /* 0x0000000712060227 */ /* 0x001fca00078e00ff */
[----:B--2---:R-:W-:Y:S02]  /*14020*/  @P0 SHF.R.U32.HI R4, RZ, R5, R6 ;  /* 0x00000005ff040219 */ /* 0x004fe40000011606 */
[----:B------:R-:W-:-:S04]  /*14030*/  ISETP.NE.U32.AND P0, PT, RZ, UR4, PT ;  /* 0x00000004ff007c0c */ /* 0x000fc8000bf05070 */
[----:B------:R-:W-:-:S04]  /*14040*/  ISETP.NE.AND.EX P0, PT, RZ, UR5, PT, P0 ;  /* 0x00000005ff007c0c */ /* 0x000fc8000bf05300 */
[----:B-1----:R-:W-:-:S09]  /*14050*/  SEL R2, R8, RZ, !P0 ;  /* 0x000000ff08027207 */ /* 0x002fd20004000000 */
.L_x_6462:
        /* <DEDUP_REMOVED lines=19> */
.L_x_6596:
[----:B------:R-:W-:Y:S01]  /*14190*/  UMOV UR4, 0xffffffff ;  /* 0xffffffff00047882 */ /* 0x000fe20000000000 */
[----:B------:R-:W-:Y:S02]  /*141a0*/  SHF.R.S32.HI R8, RZ, 0x1f, R0 ;  /* 0x0000001fff087819 */ /* 0x000fe40000011400 */
[----:B------:R-:W-:Y:S05]  /*141b0*/  BRA.DIV UR4, `(.L_x_6464) ;  /* 0x0000004a043c7947 */ /* 0x000fea000b800000 */
[----:B------:R-:W-:-:S13]  /*141c0*/  ELECT P6, URZ, PT ;  /* 0x00000000003f782f */ /* 0x000fda00038c0000 */
.L_x_6599:
[----:B------:R-:W-:Y:S05]  /*141d0*/  @!P6 BRA `(.L_x_6465) ;  /* 0x0000000000fce947 */ /* 0x000fea0003800000 */
[----:B------:R-:W-:-:S04]  /*141e0*/  ISETP.NE.U32.AND P0, PT, R20, RZ, PT ;  /* 0x000000ff1400720c */ /* 0x000fc80003f05070 */
[----:B------:R-:W-:-:S13]  /*141f0*/  ISETP.NE.AND.EX P0, PT, R21, RZ, PT, P0 ;  /* 0x000000ff1500720c */ /* 0x000fda0003f05300 */
[----:B------:R-:W-:Y:S05]  /*14200*/  @!P0 BRA `(.L_x_6466) ;  /* 0x0000000000488947 */ /* 0x000fea0003800000 */
[----:B------:R-:W0:Y:S01]  /*14210*/  LDC R9, c[0x0][0x41c] ;  /* 0x00010700ff097b82 */ /* 0x000e220000000800 */
        /* <DEDUP_REMOVED lines=17> */
.L_x_6466:
        /* <DEDUP_REMOVED lines=9> */
.L_x_6600:
        /* <DEDUP_REMOVED lines=11> */
.L_x_6468:
        /* <DEDUP_REMOVED lines=21> */
[----:B0-----:R-:W-:Y:S01]  /*145c0*/  NOP ;  /* 0x0000000000007918 */ /* 0x001fe20000000000 */
.L_x_6465:
        /* <DEDUP_REMOVED lines=30> */
.L_x_6601:
[----:B------:R-:W-:Y:S05]  /*147b0*/  BSYNC B0 ;  /* 0x0000000000007941 */ /* 0x000fea0003800000 */
.L_x_6469:
        /* <DEDUP_REMOVED lines=11> */
.L_x_6602:
        /* <DEDUP_REMOVED lines=11> */
.L_x_6474:
        /* <DEDUP_REMOVED lines=57> */
.L_x_6472:
[----:B------:R-:W-:Y:S05]  /*14cb0*/  BSYNC B0 ;  /* 0x0000000000007941 */ /* 0x000fea0003800000 */
.L_x_6471:
[----:B------:R-:W2:Y:S01]  /*14cc0*/  LDL R3, [R1+0x1c] ;  /* 0x00001c0001037983 */ /* 0x000ea20000100800 */
[----:B------:R-:W-:Y:S01]  /*14cd0*/  BSSY B0, `(.L_x_6475) ;  /* 0x00001a3000007945 */ /* 0x000fe20003800000 */
[----:B--2---:R-:W-:-:S13]  /*14ce0*/  ISETP.GE.AND P0, PT, R3, 0x2, PT ;  /* 0x000000020300780c */ /* 0x004fda0003f06270 */
[----:B------:R-:W-:Y:S05]  /*14cf0*/  @!P0 BRA `(.L_x_6476) ;  /* 0x0000001800808947 */ /* 0x000fea0003800000 */
[C---:B0-----:R-:W-:Y:S01]  /*14d00*/  LOP3.LUT R2, R3.reuse, 0x1, RZ, 0xc0, !PT ;  /* 0x0000000103027812 */ /* 0x041fe200078ec0ff */
[----:B------:R-:W-:Y:S01]  /*14d10*/  VIADD R7, R3, 0xfffffffe ;  /* 0xfffffffe03077836 */ /* 0x000fe20000000000 */
[----:B------:R-:W-:Y:S02]  /*14d20*/  BSSY B1, `(.L_x_6477) ;  /* 0x000008d000017945 */ /* 0x000fe40003800000 */
[----:B------:R-:W-:Y:S02]  /*14d30*/  ISETP.NE.U32.AND P0, PT, R2, 0x1, PT ;  /* 0x000000010200780c */ /* 0x000fe40003f05070 */
[----:B------:R-:W-:-:S11]  /*14d40*/  MOV R5, R7 ;  /* 0x0000000700057202 */ /* 0x000fd60000000f00 */
        /* <DEDUP_REMOVED lines=24> */
[--C-:B------:R-:W-:Y:S01]  /*14ed0*/  SHF.R.S32.HI R3, RZ, 0x1f, R2.reuse ;  /* 0x0000001fff037819 */ /* 0x100fe20000011402 */
        /* <DEDUP_REMOVED lines=8> */
.L_x_6481:
[----:B------:R-:W2:Y:S01]  /*14f60*/  S2R R5, SR_CgaCtaId ;  /* 0x0000000000057919 */ /* 0x000ea20000008800 */
[----:B------:R-:W-:-:S04]  /*14f70*/  MOV R3, 0x400 ;  /* 0x0000040000037802 */ /* 0x000fc80000000f00 */
[----:B--2---:R-:W-:Y:S02]  /*14f80*/  LEA R3, R5, R3, 0x18 ;  /* 0x0000000305037211 */ /* 0x004fe400078ec0ff */
[----:B------:R-:W-:-:S03]  /*14f90*/  SHF.L.U32 R5, R9, 0x1f, RZ ;  /* 0x0000001f09057819 */ /* 0x000fc600000006ff */
[----:B------:R-:W-:-:S04]  /*14fa0*/  IMAD R3, R12, 0x8, R3 ;  /* 0x000000080c037824 */ /* 0x000fc800078e0203 */
[----:B------:R-:W2:Y:S02]  /*14fb0*/  SYNCS.PHASECHK.TRANS64.TRYWAIT P0, [R3+URZ+0x28c40], R5 ;  /* 0x028c4005030075a7 */ /* 0x000ea4000800017f */
[----:B--2---:R-:W-:Y:S05]  /*14fc0*/  @!P0 BRA `(.L_x_6482) ;  /* 0x0000003c00208947 */ /* 0x004fea0003800000 */
.L_x_6603:
[----:B0-----:R-:W0:Y:S02]  /*14fd0*/  S2R R9, SR_TID.X ;  /* 0x0000000000097919 */ /* 0x001e240000002100 */
[----:B0-----:R-:W-:-:S04]  /*14fe0*/  LOP3.LUT R9, R9, 0x7f, RZ, 0xc0, !PT ;  /* 0x0000007f09097812 */ /* 0x001fc800078ec0ff */
[----:B------:R-:W-:-:S13]  /*14ff0*/  ISETP.NE.AND P1, PT, R9, RZ, PT ;  /* 0x000000ff0900720c */ /* 0x000fda0003f25270 */
[----:B------:R-:W-:Y:S05]  /*15000*/  @P1 BRA `(.L_x_6483) ;  /* 0x00000000001c1947 */ /* 0x000fea0003800000 */
[----:B------:R-:W0:Y:S02]  /*15010*/  S2R R9, SR_TID.X ;  /* 0x0000000000097919 */ /* 0x000e240000002100 */
[----:B0-----:R-:W-:-:S04]  /*15020*/  LOP3.LUT R9, R9, 0x1f, RZ, 0xc0, !PT ;  /* 0x0000001f09097812 */ /* 0x001fc800078ec0ff */
[----:B------:R-:W-:Y:S01]  /*15030*/  ISETP.NE.AND P0, PT, R9, RZ, PT ;  /* 0x000000ff0900720c */ /* 0x000fe20003f05270 */
[----:B------:R-:W-:-:S04]  /*15040*/  IMAD.MOV.U32 R9, RZ, RZ, 0x2000 ;  /* 0x00002000ff097424 */ /* 0x000fc800078e00ff */
[----:B------:R0:W-:Y:S08]  /*15050*/  SYNCS.ARRIVE.TRANS64 RZ, [R3+URZ+0x28c30], R9 ;  /* 0x028c300903ff79a7 */ /* 0x0001f0000800003f */
[----:B------:R-:W-:Y:S05]  /*15060*/  @!P0 BRA `(.L_x_6483) ;  /* 0x0000000000048947 */ /* 0x000fea0003800000 */
[----:B------:R-:W-:Y:S01]  /*15070*/  BPT.TRAP 0x1 ;  /* 0x000000040000795c */ /* 0x000fe20000300000 */
.L_x_6483:
[----:B0-----:R-:W3:Y:S01]  /*15080*/  LDL R9, [R1] ;  /* 0x0000000001097983 */ /* 0x001ee20000100800 */
[----:B------:R-:W-:-:S03]  /*15090*/  MOV R11, 0x400 ;  /* 0x00000400000b7802 */ /* 0x000fc60000000f00 */
        /* <DEDUP_REMOVED lines=12> */
[----:B---3--:R-:W-:-:S04]  /*15160*/  LEA R9, R9, R11, 0xd ;  /* 0x0000000b09097211 */ /* 0x008fc800078e68ff */
[----:B------:R-:W-:Y:S01]  /*15170*/  R2UR UR8, R9 ;  /* 0x00000000090872ca */ /* 0x000fe200000e0000 */
[----:B----4-:R-:W-:-:S05]  /*15180*/  IMAD R2, R2, 0x40, R10 ;  /* 0x0000004002027824 */ /* 0x010fca00078e020a */
[----:B------:R-:W-:-:S07]  /*15190*/  R2UR UR11, R2 ;  /* 0x00000000020b72ca */ /* 0x000fce00000e0000 */
[----:B------:R-:W-:-:S09]  /*151a0*/  UIADD3 UR8, UR8, 0x22400, URZ ;  /* 0x0002240008087890 */ /* 0x000fd2000fffe03f */
[----:B------:R0:W-:Y:S01]  /*151b0*/  UTMALDG.4D [UR8], [UR4], desc[UR6] ;  /* 0x00000608040075b4 */ /* 0x0001e20008019000 */
[----:B------:R-:W3:Y:S02]  /*151c0*/  SYNCS.PHASECHK.TRANS64.TRYWAIT P0, [R3+URZ+0x28c60], R5 ;  /* 0x028c6005030075a7 */ /* 0x000ee4000800017f */
[----:B0--3--:R-:W-:Y:S05]  /*151d0*/  @!P0 BRA `(.L_x_6484) ;  /* 0x0000003800b08947 */ /* 0x009fea0003800000 */
.L_x_6604:
        /* <DEDUP_REMOVED lines=8> */
.L_x_6485:
[----:B0-2---:R-:W2:Y:S01]  /*15260*/  LDL R5, [R1] ;  /* 0x0000000001057983 */ /* 0x005ea20000100800 */
[----:B------:R-:W-:Y:S01]  /*15270*/  MOV R9, 0x400 ;  /* 0x0000040000097802 */ /* 0x000fe20000000f00 */
[----:B------:R-:W0:Y:S01]  /*15280*/  S2R R10, SR_CgaCtaId ;  /* 0x00000000000a7919 */ /* 0x000e220000008800 */
[----:B------:R-:W-:Y:S02]  /*15290*/  R2UR UR11, R2 ;  /* 0x00000000020b72ca */ /* 0x000fe400000e0000 */
[----:B------:R-:W-:Y:S01]  /*152a0*/  R2UR UR9, R3 ;  /* 0x00000000030972ca */ /* 0x000fe200000e0000 */
[----:B------:R-:W-:Y:S01]  /*152b0*/  UIADD3 UR4, UP0, UR38, 0x470, URZ ;  /* 0x0000047026047890 */ /* 0x000fe2000ff1e03f */
[----:B------:R-:W-:Y:S02]  /*152c0*/  R2UR UR12, R4 ;  /* 0x00000000040c72ca */ /* 0x000fe400000e0000 */
[----:B------:R-:W-:Y:S01]  /*152d0*/  R2UR UR13, R6 ;  /* 0x00000000060d72ca */ /* 0x000fe200000e0000 */
[----:B------:R-:W-:Y:S01]  /*152e0*/  UIADD3.X UR5, URZ, UR39, URZ, UP0, !UPT ;  /* 0x000000273f057290 */ /* 0x000fe200087fe43f */
        /* <DEDUP_REMOVED lines=45> */
.L_x_6480:
[----:B------:R-:W-:Y:S05]  /*155c0*/  BSYNC B2 ;  /* 0x0000000000027941 */ /* 0x000fea0003800000 */
.L_x_6479:
[----:B------:R-:W2:Y:S02]  /*155d0*/  LDL.LU R2, [R1+0x1c] ;  /* 0x00001c0001027983 */ /* 0x000ea40000300800 */
[----:B--2---:R-:W-:-:S07]  /*155e0*/  VIADD R5, R2, 0xfffffffd ;  /* 0xfffffffd02057836 */ /* 0x004fce0000000000 */
.L_x_6478:
[----:B------:R-:W-:Y:S05]  /*155f0*/  BSYNC B1 ;  /* 0x0000000000017941 */ /* 0x000fea0003800000 */
.L_x_6477:
[----:B------:R-:W-:-:S13]  /*15600*/  ISETP.NE.AND P0, PT, R7, RZ, PT ;  /* 0x000000ff0700720c */ /* 0x000fda0003f05270 */
[----:B------:R-:W-:Y:S05]  /*15610*/  @!P0 BRA `(.L_x_6476) ;  /* 0x0000001000388947 */ /* 0x000fea0003800000 */
.L_x_6500:
[----:B0-----:R-:W0:Y:S04]  /*15620*/  LDL.LU R3, [R1] ;  /* 0x0000000001037983 */ /* 0x001e280000300800 */
[----:B------:R-:W2:Y:S01]  /*15630*/  LDL.LU R2, [R1+0x8] ;  /* 0x0000080001027983 */ /* 0x000ea20000300800 */
[----:B------:R-:W-:Y:S05]  /*15640*/  YIELD ;  /* 0x0000000000007946 */ /* 0x000fea0003800000 */
[----:B------:R-:W-:Y:S01]  /*15650*/  BSSY B1, `(.L_x_6486) ;  /* 0x0000081000017945 */ /* 0x000fe20003800000 */
[----:B0-----:R-:W-:-:S05]  /*15660*/  VIADD R9, R3, 0x1 ;  /* 0x0000000103097836 */ /* 0x001fca0000000000 */
[----:B------:R-:W-:-:S04]  /*15670*/  ISETP.NE.AND P0, PT, R9, 0x2, PT ;  /* 0x000000020900780c */ /* 0x000fc80003f05270 */
[----:B------:R-:W-:Y:S02]  /*15680*/  SEL R10, RZ, 0x1, P0 ;  /* 0x00000001ff0a7807 */ /* 0x000fe40000000000 */
[----:B------:R-:W-:Y:S02]  /*15690*/  SEL R9, R9, RZ, P0 ;  /* 0x000000ff09097207 */ /* 0x000fe40000000000 */
[----:B--2---:R-:W-:Y:S01]  /*156a0*/  LOP3.LUT R10, R2, R10, RZ, 0x3c, !PT ;  /* 0x0000000a020a7212 */ /* 0x004fe200078e3cff */
[----:B------:R-:W-:Y:S06]  /*156b0*/  @!P6 BRA `(.L_x_6487) ;  /* 0x0000000400e8e947 */ /* 0x000fec0003800000 */
        /* <DEDUP_REMOVED lines=12> */
[----:B------:R-:W-:Y:S02]  /*15780*/  IADD3 R11, -R2, RZ, RZ ;  /* 0x000000ff020b7210 */ /* 0x000fe40007ffe1ff */
[----:B------:R-:W-:-:S03]  /*15790*/  SHF.R.S32.HI R3, RZ, 0x1f, R2 ;  /* 0x0000001fff037819 */ /* 0x000fc60000011402 */
        /* <DEDUP_REMOVED lines=8> */
.L_x_6488:
[----:B------:R-:W2:Y:S01]  /*15820*/  S2R R3, SR_CgaCtaId ;  /* 0x0000000000037919 */ /* 0x000ea20000008800 */
[----:B------:R-:W-:-:S04]  /*15830*/  MOV R2, 0x400 ;  /* 0x0000040000027802 */ /* 0x000fc80000000f00 */
[----:B--2---:R-:W-:Y:S02]  /*15840*/  LEA R2, R3, R2, 0x18 ;  /* 0x0000000203027211 */ /* 0x004fe400078ec0ff */
[----:B------:R-:W-:-:S03]  /*15850*/  SHF.L.U32 R3, R10, 0x1f, RZ ;  /* 0x0000001f0a037819 */ /* 0x000fc600000006ff */
[----:B------:R-:W-:-:S04]  /*15860*/  IMAD R2, R9, 0x8, R2 ;  /* 0x0000000809027824 */ /* 0x000fc800078e0202 */
[----:B------:R-:W2:Y:S02]  /*15870*/  SYNCS.PHASECHK.TRANS64.TRYWAIT P0, [R2+URZ+0x28c40], R3 ;  /* 0x028c4003020075a7 */ /* 0x000ea4000800017f */
[----:B--2---:R-:W-:Y:S05]  /*15880*/  @!P0 BRA `(.L_x_6489) ;  /* 0x0000003400188947 */ /* 0x004fea0003800000 */
.L_x_6605:
        /* <DEDUP_REMOVED lines=11> */
.L_x_6490:
[----:B------:R-:W3:Y:S01]  /*15940*/  LDL R12, [R1+0x10] ;  /* 0x00001000010c7983 */ /* 0x000ee20000100800 */
[----:B0-----:R-:W-:Y:S01]  /*15950*/  MOV R7, 0x400 ;  /* 0x0000040000077802 */ /* 0x001fe20000000f00 */
        /* <DEDUP_REMOVED lines=18> */
[----:B0--3--:R-:W-:Y:S05]  /*15a80*/  @!P1 BRA `(.L_x_6491) ;  /* 0x0000003000ac9947 */ /* 0x009fea0003800000 */
.L_x_6606:
        /* <DEDUP_REMOVED lines=8> */
.L_x_6492:
[----:B------:R-:W3:Y:S01]  /*15b10*/  S2R R11, SR_CgaCtaId ;  /* 0x00000000000b7919 */ /* 0x000ee20000008800 */
        /* <DEDUP_REMOVED lines=52> */
.L_x_6487:
[----:B------:R-:W-:Y:S05]  /*15e60*/  BSYNC B1 ;  /* 0x0000000000017941 */ /* 0x000fea0003800000 */
.L_x_6486:
        /* <DEDUP_REMOVED lines=31> */
.L_x_6495:
[----:B------:R-:W3:Y:S01]  /*16060*/  S2R R3, SR_CgaCtaId ;  /* 0x0000000000037919 */ /* 0x000ee20000008800 */
[----:B------:R-:W-:-:S04]  /*16070*/  MOV R2, 0x400 ;  /* 0x0000040000027802 */ /* 0x000fc80000000f00 */
[----:B---3--:R-:W-:Y:S02]  /*16080*/  LEA R2, R3, R2, 0x18 ;  /* 0x0000000203027211 */ /* 0x008fe400078ec0ff */
[----:B------:R-:W-:-:S03]  /*16090*/  SHF.L.U32 R3, R10, 0x1f, RZ ;  /* 0x0000001f0a037819 */ /* 0x000fc600000006ff */
[----:B------:R-:W-:-:S04]  /*160a0*/  IMAD R2, R11, 0x8, R2 ;  /* 0x000000080b027824 */ /* 0x000fc800078e0202 */
[----:B------:R-:W3:Y:S02]  /*160b0*/  SYNCS.PHASECHK.TRANS64.TRYWAIT P0, [R2+URZ+0x28c40], R3 ;  /* 0x028c4003020075a7 */ /* 0x000ee4000800017f */
[----:B---3--:R-:W-:Y:S05]  /*160c0*/  @!P0 BRA `(.L_x_6496) ;  /* 0x0000002c00308947 */ /* 0x008fea0003800000 */
.L_x_6607:
        /* <DEDUP_REMOVED lines=11> */
.L_x_6497:
        /* <DEDUP_REMOVED lines=15> */
[----:B------:R-:W-:Y:S02]  /*16270*/  R2UR UR8, R7 ;  /* 0x00000000070872ca */ /* 0x000fe400000e0000 */
[----:B----4-:R-:W-:-:S04]  /*16280*/  LEA R9, R9, R10, 0x6 ;  /* 0x0000000a09097211 */ /* 0x010fc800078e30ff */
[----:B------:R-:W-:-:S07]  /*16290*/  R2UR UR11, R9 ;  /* 0x00000000090b72ca */ /* 0x000fce00000e0000 */
[----:B------:R-:W-:-:S09]  /*162a0*/  UIADD3 UR8, UR8, 0x22400, URZ ;  /* 0x0002240008087890 */ /* 0x000fd2000fffe03f */
[----:B------:R0:W-:Y:S01]  /*162b0*/  UTMALDG.4D [UR8], [UR4], desc[UR6] ;  /* 0x00000608040075b4 */ /* 0x0001e20008019000 */
[----:B------:R-:W2:Y:S02]  /*162c0*/  SYNCS.PHASECHK.TRANS64.TRYWAIT P1, [R2+URZ+0x28c60], R3 ;  /* 0x028c6003020075a7 */ /* 0x000ea4000802017f */
[----:B0-2---:R-:W-:Y:S05]  /*162d0*/  @!P1 BRA `(.L_x_6498) ;  /* 0x0000002800c09947 */ /* 0x005fea0003800000 */
.L_x_6608:
        /* <DEDUP_REMOVED lines=8> */
.L_x_6499:
        /* <DEDUP_REMOVED lines=54> */
.L_x_6494:
[----:B------:R-:W-:Y:S05]  /*166c0*/  BSYNC B1 ;  /* 0x0000000000017941 */ /* 0x000fea0003800000 */
.L_x_6493:
[C---:B------:R-:W-:Y:S01]  /*166d0*/  ISETP.GT.AND P0, PT, R5.reuse, 0x1, PT ;  /* 0x000000010500780c */ /* 0x040fe20003f04270 */
[----:B------:R-:W-:-:S12]  /*166e0*/  VIADD R5, R5, 0xfffffffe ;  /* 0xfffffffe05057836 */ /* 0x000fd80000000000 */
[----:B------:R-:W-:Y:S05]  /*166f0*/  @P0 BRA `(.L_x_6500) ;  /* 0xffffffec00c80947 */ /* 0x000fea000383ffff */
.L_x_6476:
[----:B------:R-:W-:Y:S05]  /*16700*/  BSYNC B0 ;  /* 0x0000000000007941 */ /* 0x000fea0003800000 */
.L_x_6475:
[----:B------:R-:W2:Y:S01]  /*16710*/  LDL.LU R3, [R1] ;  /* 0x0000000001037983 */ /* 0x000ea20000300800 */
[----:B------:R-:W-:Y:S01]  /*16720*/  BSSY B0, `(.L_x_6501) ;  /* 0x0000016000007945 */ /* 0x000fe20003800000 */
[----:B0-----:R-:W0:Y:S02]  /*16730*/  S2R R2, SR_TID.X ;  /* 0x0000000000027919 */ /* 0x001e240000002100 */
[----:B0-----:R-:W-:-:S04]  /*16740*/  LOP3.LUT R2, R2, 0x1f, RZ, 0xc0, !PT ;  /* 0x0000001f02027812 */ /* 0x001fc800078ec0ff */
[----:B------:R-:W-:Y:S01]  /*16750*/  ISETP.NE.AND P1, PT, R2, RZ, PT ;  /* 0x000000ff0200720c */ /* 0x000fe20003f25270 */
[----:B--2---:R-:W-:-:S05]  /*16760*/  VIADD R0, R3, 0x1 ;  /* 0x0000000103007836 */ /* 0x004fca0000000000 */
[----:B------:R-:W-:-:S04]  /*16770*/  ISETP.NE.AND P0, PT, R0, 0x2, PT ;  /* 0x000000020000780c */ /* 0x000fc80003f05270 */
[----:B------:R-:W-:Y:S02]  /*16780*/  SEL R2, R0, RZ, P0 ;  /* 0x000000ff00027207 */ /* 0x000fe40000000000 */
[----:B------:R-:W-:-:S03]  /*16790*/  SEL R0, RZ, 0x1, P0 ;  /* 0x00000001ff007807 */ /* 0x000fc60000000000 */
[----:B------:R0:W-:Y:S01]  /*167a0*/  STL [R1], R2 ;  /* 0x0000000201007387 */ /* 0x0001e20000100800 */
        /* <DEDUP_REMOVED lines=12> */
[----:B0-----:R-:W-:-:S07]  /*16870*/  IADD3 R16, R4, UR36, R7 ;  /* 0x0000002404107c10 */ /* 0x001fce000fffe007 */
.L_x_6502:
[----:B------:R-:W-:Y:S05]  /*16880*/  BSYNC B0 ;  /* 0x0000000000007941 */ /* 0x000fea0003800000 */
.L_x_6501:
[----:B0-----:R-:W2:Y:S02]  /*16890*/  LDL.LU R2, [R1+0x8] ;  /* 0x0000080001027983 */ /* 0x001ea40000300800 */
[----:B--2---:R-:W-:-:S05]  /*168a0*/  LOP3.LUT R2, R2, R0, RZ, 0x3c, !PT ;  /* 0x0000000002027212 */ /* 0x004fca00078e3cff */
[----:B------:R0:W-:Y:S02]  /*168b0*/  STL [R1+0x8], R2 ;  /* 0x0000080201007387 */ /* 0x0001e40000100800 */
.L_x_6458:
[----:B------:R-:W-:Y:S05]  /*168c0*/  BSYNC B6 ;  /* 0x0000000000067941 */ /* 0x000fea0003800000 */
.L_x_6456:
[----:B------:R-:W-:-:S03]  /*168d0*/  UMOV UR4, 0xffffffff ;  /* 0xffffffff00047882 */ /* 0x000fc60000000000 */
[----:B------:R-:W-:Y:S05]  /*168e0*/  BRA.DIV UR4, `(.L_x_6503) ;  /* 0x0000002604507947 */ /* 0x000fea000b800000 */
[----:B------:R2:W3:Y:S04]  /*168f0*/  SHFL.IDX PT, R4, R16, RZ, 0x1f ;  /* 0x00001fff10047589 */ /* 0x0004e800000e0000 */
[----:B------:R-:W4:Y:S02]  /*16900*/  SHFL.IDX PT, R16, R16, 0x1, 0x1f ;  /* 0x00201f0010107f89 */ /* 0x000f2400000e0000 */
.L_x_6612:
        /* <DEDUP_REMOVED lines=10> */
[----:B------:R-:W0:Y:S02]  /*169b0*/  LDC.64 R2, c[0x0][0xc58] ;  /* 0x00031600ff027b82 */ /* 0x000e240000000a00 */
[----:B0-----:R-:W-:-:S05]  /*169c0*/  IMAD.WIDE R2, R5, 0x4, R2 ;  /* 0x0000000405027825 */ /* 0x001fca00078e0202 */
[----:B------:R0:W5:Y:S02]  /*169d0*/  LDG.E R17, desc[UR40][R2.64] ;  /* 0x0000002802117981 */ /* 0x000164000c1e1900 */
.L_x_6505:
[----:B------:R-:W-:Y:S05]  /*169e0*/  BSYNC B0 ;  /* 0x0000000000007941 */ /* 0x000fea0003800000 */
.L_x_6504:
[----:B------:R-:W-:-:S03]  /*169f0*/  UMOV UR4, 0xffffffff ;  /* 0xffffffff00047882 */ /* 0x000fc60000000000 */
[----:B------:R-:W-:Y:S05]  /*16a00*/  BRA.DIV UR4, `(.L_x_6506) ;  /* 0x0000002604547947 */ /* 0x000fea000b800000 */
[----:B-----5:R-:W0:Y:S01]  /*16a10*/  SHFL.UP PT, R14, R17, 0x1, RZ ;  /* 0x04200000110e7989 */ /* 0x020e2200000e00ff */
[C---:B------:R-:W-:Y:S02]  /*16a20*/  ISETP.NE.AND P0, PT, R7.reuse, RZ, PT ;  /* 0x000000ff0700720c */ /* 0x040fe40003f05270 */
[C---:B------:R-:W-:Y:S02]  /*16a30*/  ISETP.GE.U32.AND P1, PT, R7.reuse, 0x2, PT ;  /* 0x000000020700780c */ /* 0x040fe40003f26070 */
        /* <DEDUP_REMOVED lines=17> */
[----:B------:R0:W0:Y:S02]  /*16b50*/  SHFL.IDX PT, R14, R2, 0x1f, 0x1f ;  /* 0x03e01f00020e7f89 */ /* 0x00002400000e0000 */
.L_x_6620:
[----:B------:R-:W-:Y:S02]  /*16b60*/  ULDC UR4, c[0x0][0xc10] ;  /* 0x0003040000047ab9 */ /* 0x000fe40000000800 */
[----:B------:R-:W-:-:S04]  /*16b70*/  IMAD.U32 R5, RZ, RZ, UR4 ;  /* 0x00000004ff057e24 */ /* 0x000fc8000f8e00ff */
[----:B0-----:R-:W-:-:S04]  /*16b80*/  IMAD R3, R14, R5, RZ ;  /* 0x000000050e037224 */ /* 0x001fc800078e02ff */
[----:B--2-4-:R-:W-:-:S05]  /*16b90*/  IMAD.IADD R16, R16, 0x1, R3 ;  /* 0x0000000110107824 */ /* 0x014fca00078e0203 */
[----:B---3--:R-:W-:-:S13]  /*16ba0*/  ISETP.GT.AND P0, PT, R16, R4, PT ;  /* 0x000000041000720c */ /* 0x008fda0003f04270 */
[----:B------:R-:W-:Y:S05]  /*16bb0*/  @P0 BRA `(.L_x_6507) ;  /* 0x0000000000b40947 */ /* 0x000fea0003800000 */
[----:B------:R-:W0:Y:S02]  /*16bc0*/  LDC R0, c[0x0][0xc14] ;  /* 0x00030500ff007b82 */ /* 0x000e240000000800 */
.L_x_6512:
[----:B------:R-:W-:-:S05]  /*16bd0*/  VIADD R19, R19, 0x1f ;  /* 0x0000001f13137836 */ /* 0x000fca0000000000 */
[----:B0-----:R-:W-:-:S13]  /*16be0*/  ISETP.GE.AND P0, PT, R19, R0, PT ;  /* 0x000000001300720c */ /* 0x001fda0003f06270 */
[----:B------:R-:W-:Y:S05]  /*16bf0*/  @P0 BRA `(.L_x_6508) ;  /* 0x0000000400ec0947 */ /* 0x000fea0003800000 */
[----:B------:R-:W0:Y:S01]  /*16c00*/  S2R R2, SR_TID.X ;  /* 0x0000000000027919 */ /* 0x000e220000002100 */
[----:B------:R-:W-:Y:S01]  /*16c10*/  BSSY B0, `(.L_x_6509) ;  /* 0x000000a000007945 */ /* 0x000fe20003800000 */
[----:B------:R-:W-:Y:S01]  /*16c20*/  IMAD.MOV.U32 R17, RZ, RZ, RZ ;  /* 0x000000ffff117224 */ /* 0x000fe200078e00ff */
[----:B0-----:R-:W-:-:S04]  /*16c30*/  LOP3.LUT R7, R2, 0x1f, RZ, 0xc0, !PT ;  /* 0x0000001f02077812 */ /* 0x001fc800078ec0ff */
[C---:B------:R-:W-:Y:S02]  /*16c40*/  ISETP.NE.AND P1, PT, R7.reuse, 0x1f, PT ;  /* 0x0000001f0700780c */ /* 0x040fe40003f25270 */
[----:B------:R-:W-:-:S04]  /*16c50*/  IADD3 R5, R7, R19, RZ ;  /* 0x0000001307057210 */ /* 0x000fc80007ffe0ff */
[----:B------:R-:W-:-:S13]  /*16c60*/  ISETP.GE.OR P0, PT, R5, R0, !P1 ;  /* 0x000000000500720c */ /* 0x000fda0004f06670 */
[----:B------:R-:W-:Y:S05]  /*16c70*/  @P0 BRA `(.L_x_6510) ;  /* 0x00000000000c0947 */ /* 0x000fea0003800000 */
[----:B------:R-:W0:Y:S02]  /*16c80*/  LDC.64 R2, c[0x0][0xc58] ;  /* 0x00031600ff027b82 */ /* 0x000e240000000a00 */
[----:B0-----:R-:W-:-:S05]  /*16c90*/  IMAD.WIDE R2, R5, 0x4, R2 ;  /* 0x0000000405027825 */ /* 0x001fca00078e0202 */
[----:B------:R0:W5:Y:S02]  /*16ca0*/  LDG.E R17, desc[UR40][R2.64] ;  /* 0x0000002802117981 */ /* 0x000164000c1e1900 */
.L_x_6510:
[----:B------:R-:W-:Y:S05]  /*16cb0*/  BSYNC B0 ;  /* 0x0000000000007941 */ /* 0x000fea0003800000 */
.L_x_6509:
        /* <DEDUP_REMOVED lines=11> */
[----:B0-----:R-:W-:-:S05]  /*16d70*/  IMAD.IADD R3, R13, 0x1, R14 ;  /* 0x000000010d037824 */ /* 0x001fca00078e020e */
        /* <DEDUP_REMOVED lines=11> */
.L_x_6628:
[----:B------:R-:W-:Y:S02]  /*16e30*/  ULDC UR4, c[0x0][0xc10] ;  /* 0x0003040000047ab9 */ /* 0x000fe40000000800 */
[----:B------:R-:W-:-:S04]  /*16e40*/  IMAD.U32 R5, RZ, RZ, UR4 ;  /* 0x00000004ff057e24 */ /* 0x000fc8000f8e00ff */
[----:B--2---:R-:W-:-:S05]  /*16e50*/  IMAD R3, R14, R5, RZ ;  /* 0x000000050e037224 */ /* 0x004fca00078e02ff */
[----:B------:R-:W-:-:S04]  /*16e60*/  IADD3 R16, R3, R16, RZ ;  /* 0x0000001003107210 */ /* 0x000fc80007ffe0ff */
[----:B------:R-:W-:-:S13]  /*16e70*/  ISETP.GT.AND P0, PT, R16, R4, PT ;  /* 0x000000041000720c */ /* 0x000fda0003f04270 */
[----:B------:R-:W-:Y:S05]  /*16e80*/  @!P0 BRA `(.L_x_6512) ;  /* 0xfffffffc00508947 */ /* 0x000fea000383ffff */
.L_x_6507:
        /* <DEDUP_REMOVED lines=8> */
.L_x_6632:
[----:B------:R-:W-:Y:S01]  /*16f10*/  ISETP.NE.AND P0, PT, R3, RZ, PT ;  /* 0x000000ff0300720c */ /* 0x000fe20003f05270 */
[----:B------:R-:W-:-:S12]  /*16f20*/  IMAD.MOV.U32 R7, RZ, RZ, RZ ;  /* 0x000000ffff077224 */ /* 0x000fd800078e00ff */
[----:B------:R-:W-:Y:S05]  /*16f30*/  @!P0 BRA `(.L_x_6514) ;  /* 0x0000000000108947 */ /* 0x000fea0003800000 */
[----:B------:R-:W-:Y:S01]  /*16f40*/  UMOV UR4, 0xffffffff ;  /* 0xffffffff00047882 */ /* 0x000fe20000000000 */
[----:B------:R-:W-:Y:S02]  /*16f50*/  VIADD R12, R6, 0xffffffff ;  /* 0xffffffff060c7836 */ /* 0x000fe40000000000 */
[----:B------:R-:W-:Y:S05]  /*16f60*/  BRA.DIV UR4, `(.L_x_6515) ;  /* 0x0000002604e47947 */ /* 0x000fea000b800000 */
[----:B------:R4:W0:Y:S02]  /*16f70*/  SHFL.IDX PT, R7, R2, R12, 0x1f ;  /* 0x00001f0c02077589 */ /* 0x00082400000e0000 */
.L_x_6514:
[----:B0---4-:R-:W0:Y:S01]  /*16f80*/  LDC.64 R2, c[0x0][0xc68] ;  /* 0x00031a00ff027b82 */ /* 0x011e220000000a00 */
[----:B------:R-:W-:-:S04]  /*16f90*/  IMAD.IADD R19, R6, 0x1, R19 ;  /* 0x0000000106137824 */ /* 0x000fc800078e0213 */
[----:B0-----:R-:W-:-:S05]  /*16fa0*/  IMAD.WIDE R2, R19, 0x4, R2 ;  /* 0x0000000413027825 */ /* 0x001fca00078e0202 */
[----:B------:R-:W2:Y:S01]  /*16fb0*/  LDG.E R9, desc[UR40][R2.64] ;  /* 0x0000002802097981 */ /* 0x000ea2000c1e1900 */
[----:B------:R-:W-:-:S05]  /*16fc0*/  IMAD R16, R7, R5, R16 ;  /* 0x0000000507107224 */ /* 0x000fca00078e0210 */
[----:B------:R-:W-:Y:S01]  /*16fd0*/  IADD3 R7, R4, -R16, RZ ;  /* 0x8000001004077210 */ /* 0x000fe20007ffe0ff */
        /* <DEDUP_REMOVED lines=34> */
[----:B0-----:R-:W-:-:S06]  /*17200*/  IADD3 R10, R8, 0xffffffe, RZ ;  /* 0x0ffffffe080a7810 */ /* 0x001fcc0007ffe0ff */
        /* <DEDUP_REMOVED lines=26> */
.L_x_6508:
[----:B------:R-:W-:Y:S01]  /*173b0*/  UMOV UR4, URZ ;  /* 0x0000003f00047c82 */ /* 0x000fe20008000000 */
[----:B------:R-:W-:Y:S01]  /*173c0*/  UMOV UR5, URZ ;  /* 0x0000003f00057c82 */ /* 0x000fe20008000000 */
[----:B------:R-:W-:Y:S01]  /*173d0*/  ULDC UR6, c[0x0][0xc14] ;  /* 0x0003050000067ab9 */ /* 0x000fe20000000800 */
[----:B------:R-:W-:Y:S02]  /*173e0*/  IMAD.MOV.U32 R16, RZ, RZ, R4 ;  /* 0x000000ffff107224 */ /* 0x000fe400078e0004 */
[----:B------:R-:W-:Y:S02]  /*173f0*/  IMAD.U32 R17, RZ, RZ, UR4 ;  /* 0x00000004ff117e24 */ /* 0x000fe4000f8e00ff */
[----:B------:R-:W-:Y:S02]  /*17400*/  IMAD.U32 R18, RZ, RZ, UR5 ;  /* 0x00000005ff127e24 */ /* 0x000fe4000f8e00ff */
[----:B------:R-:W-:-:S07]  /*17410*/  IMAD.U32 R19, RZ, RZ, UR6 ;  /* 0x00000006ff137e24 */ /* 0x000fce000f8e00ff */
.L_x_6516:
[----:B------:R-:W0:Y:S01]  /*17420*/  S2R R2, SR_TID.X ;  /* 0x0000000000027919 */ /* 0x000e220000002100 */
        /* <DEDUP_REMOVED lines=11> */
.L_x_6433:
        /* <DEDUP_REMOVED lines=12> */
.L_x_6635:
[----:B------:R-:W-:Y:S05]  /*175a0*/  BSYNC B0 ;  /* 0x0000000000007941 */ /* 0x000fea0003800000 */
.L_x_6518:
[----:B------:R-:W-:-:S03]  /*175b0*/  UMOV UR4, 0xffffffff ;  /* 0xffffffff00047882 */ /* 0x000fc60000000000 */
[----:B------:R-:W-:Y:S05]  /*175c0*/  BRA.DIV UR4, `(.L_x_6520) ;  /* 0x0000002204887947 */ /* 0x000fea000b800000 */
[----:B------:R-:W2:Y:S02]  /*175d0*/  S2R R2, SR_TID.X ;  /* 0x0000000000027919 */ /* 0x000ea40000002100 */
[----:B--2---:R-:W-:-:S04]  /*175e0*/  SHF.R.U32.HI R2, RZ, 0x5, R2 ;  /* 0x00000005ff027819 */ /* 0x004fc80000011602 */
[----:B------:R-:W-:-:S05]  /*175f0*/  LOP3.LUT R2, R2, 0x3, RZ, 0xc0, !PT ;  /* 0x0000000302027812 */ /* 0x000fca00078ec0ff */
[----:B------:R2:W3:Y:S02]  /*17600*/  SHFL.IDX PT, R14, R2, RZ, 0x1f ;  /* 0x00001fff020e7589 */ /* 0x0004e400000e0000 */
.L_x_6638:
[----:B---3--:R-:W-:-:S13]  /*17610*/  ISETP.NE.AND P0, PT, R14, RZ, PT ;  /* 0x000000ff0e00720c */ /* 0x008fda0003f05270 */
[----:B------:R-:W-:Y:S05]  /*17620*/  @P0 BRA `(.L_x_6279) ;  /* 0x0000000000940947 */ /* 0x000fea0003800000 */
[----:B------:R-:W-:-:S03]  /*17630*/  UMOV UR4, 0xffffffff ;  /* 0xffffffff00047882 */ /* 0x000fc60000000000 */
[----:B------:R-:W-:Y:S05]  /*17640*/  BRA.DIV UR4, `(.L_x_6521) ;  /* 0x00000022049c7947 */ /* 0x000fea000b800000 */
[----:B------:R-:W-:-:S13]  /*17650*/  ELECT P6, URZ, PT ;  /* 0x00000000003f782f */ /* 0x000fda00038c0000 */
.L_x_6641:
[----:B------:R-:W-:Y:S05]  /*17660*/  @!P6 BRA `(.L_x_6279) ;  /* 0x000000000084e947 */ /* 0x000fea0003800000 */
[----:B--2---:R-:W2:Y:S02]  /*17670*/  LDL.LU R2, [R1+0x30] ;  /* 0x0000300001027983 */ /* 0x004ea40000300800 */
[----:B--2---:R-:W-:-:S04]  /*17680*/  LOP3.LUT R2, R2, 0x2, RZ, 0xfc, !PT ;  /* 0x0000000202027812 */ /* 0x004fc800078efcff */
[----:B------:R-:W-:-:S13]  /*17690*/  ISETP.NE.AND P2, PT, R2, 0x3, PT ;  /* 0x000000030200780c */ /* 0x000fda0003f45270 */
[----:B------:R-:W-:Y:S05]  /*176a0*/  @!P2 BRA `(.L_x_6522) ;  /* 0x000000000004a947 */ /* 0x000fea0003800000 */
[----:B------:R-:W-:Y:S01]  /*176b0*/  BPT.TRAP 0x1 ;  /* 0x000000040000795c */ /* 0x000fe20000300000 */
.L_x_6522:
        /* <DEDUP_REMOVED lines=14> */
.L_x_6642:
[----:B------:R-:W2:Y:S02]  /*177a0*/  SYNCS.PHASECHK.TRANS64.TRYWAIT P0, [R7+URZ], R2 ;  /* 0x00000002070075a7 */ /* 0x000ea4000800017f */
[----:B--2---:R-:W-:Y:S05]  /*177b0*/  @!P0 BRA `(.L_x_6524) ;  /* 0x0000002000748947 */ /* 0x004fea0003800000 */
.L_x_6643:
[----:B------:R-:W-:Y:S05]  /*177c0*/  @!P2 BRA `(.L_x_6525) ;  /* 0x000000000004a947 */ /* 0x000fea0003800000 */
[----:B------:R-:W-:Y:S01]  /*177d0*/  BPT.TRAP 0x1 ;  /* 0x000000040000795c */ /* 0x000fe20000300000 */
.L_x_6525:
[----:B------:R-:W3:Y:S01]  /*177e0*/  LDL.LU R4, [R1] ;  /* 0x0000000001047983 */ /* 0x000ee20000300800 */
[----:B------:R-:W-:-:S04]  /*177f0*/  VIADD R0, R0, 0x28c60 ;  /* 0x00028c6000007836 */ /* 0x000fc80000000000 */
[----:B---3--:R-:W-:-:S04]  /*17800*/  IMAD R4, R4, 0x8, R0 ;  /* 0x0000000804047824 */ /* 0x008fc800078e0200 */
[----:B------:R-:W3:Y:S02]  /*17810*/  SYNCS.PHASECHK.TRANS64.TRYWAIT P0, [R4+URZ], R5 ;  /* 0x00000005040075a7 */ /* 0x000ee4000800017f */
[----:B---3--:R-:W-:Y:S05]  /*17820*/  @!P0 BRA `(.L_x_6526) ;  /* 0x00000020006c8947 */ /* 0x008fea0003800000 */
.L_x_6644:
[----:B------:R-:W-:-:S07]  /*17830*/  LEA R3, R3, R0, 0x3 ;  /* 0x0000000003037211 */ /* 0x000fce00078e18ff */
.L_x_6527:
[----:B----4-:R4:W0:Y:S02]  /*17840*/  SYNCS.PHASECHK.TRANS64.TRYWAIT P0, [R3+URZ], R2 ;  /* 0x00000002030075a7 */ /* 0x010824000800017f */
[----:B0-----:R-:W-:Y:S05]  /*17850*/  @!P0 NANOSLEEP.SYNCS 0x989680 ;  /* 0x009896800000895d */ /* 0x001fea0003900000 */
[----:B------:R-:W0:Y:S02]  /*17860*/  @!P0 SYNCS.PHASECHK.TRANS64 P0, [R3+URZ], R2 ;  /* 0x00000002030085a7 */ /* 0x000e24000800007f */
[----:B0-----:R-:W-:Y:S05]  /*17870*/  @!P0 BRA `(.L_x_6527) ;  /* 0xfffffffc00f08947 */ /* 0x001fea000383ffff */
.L_x_6279:
[----:B------:R-:W-:Y:S05]  /*17880*/  BSYNC B8 ;  /* 0x0000000000087941 */ /* 0x000fea0003800000 */
.L_x_6276:
[----:B------:R-:W-:Y:S05]  /*17890*/  EXIT ;  /* 0x000000000000794d */ /* 0x000fea0003800000 */
.L_x_6295:
[----:B0-----:R0:W1:Y:S02]  /*178a0*/  SYNCS.PHASECHK.TRANS64.TRYWAIT P5, [R70+URZ+0x28c90], R57 ;  /* 0x028c9039460075a7 */ /* 0x00106400080a017f */
[----:B-1----:R-:W-:Y:S05]  /*178b0*/  @!P5 NANOSLEEP.SYNCS 0x989680 ;  /* 0x009896800000d95d */ /* 0x002fea0003900000 */
[----:B------:R-:W1:Y:S02]  /*178c0*/  @!P5 SYNCS.PHASECHK.TRANS64 P5, [R70+URZ+0x28c90], R57 ;  /* 0x028c90394600d5a7 */ /* 0x000e6400080a007f */
[----:B-1----:R-:W-:Y:S05]  /*178d0*/  @!P5 BRA `(.L_x_6295) ;  /* 0xfffffffc00f0d947 */ /* 0x002fea000383ffff */
[----:B------:R-:W-:Y:S05]  /*178e0*/  BRA `(.L_x_6528) ;  /* 0xfffffeac00687947 */ /* 0x000fea000383ffff */
.L_x_6305:
[----:B0-----:R0:W1:Y:S02]  /*178f0*/  SYNCS.PHASECHK.TRANS64.TRYWAIT P5, [R70+URZ+0x28c90], R57 ;  /* 0x028c9039460075a7 */ /* 0x00106400080a017f */
[----:B-1----:R-:W-:Y:S05]  /*17900*/  @!P5 NANOSLEEP.SYNCS 0x989680 ;  /* 0x009896800000d95d */ /* 0x002fea0003900000 */
[----:B------:R-:W1:Y:S02]  /*17910*/  @!P5 SYNCS.PHASECHK.TRANS64 P5, [R70+URZ+0x28c90], R57 ;  /* 0x028c90394600d5a7 */ /* 0x000e6400080a007f */
[----:B-1----:R-:W-:Y:S05]  /*17920*/  @!P5 BRA `(.L_x_6305) ;  /* 0xfffffffc00f0d947 */ /* 0x002fea000383ffff */
[----:B------:R-:W-:Y:S05]  /*17930*/  BRA `(.L_x_6529) ;  /* 0xfffffeb400e87947 */ /* 0x000fea000383ffff */
.L_x_6310:
[----:B0-----:R0:W1:Y:S02]  /*17940*/  SYNCS.PHASECHK.TRANS64.TRYWAIT P5, [R70+URZ+0x28c90], R57 ;  /* 0x028c9039460075a7 */ /* 0x00106400080a017f */
[----:B-1----:R-:W-:Y:S05]  /*17950*/  @!P5 NANOSLEEP.SYNCS 0x989680 ;  /* 0x009896800000d95d */ /* 0x002fea0003900000 */
[----:B------:R-:W1:Y:S02]  /*17960*/  @!P5 SYNCS.PHASECHK.TRANS64 P5, [R70+URZ+0x28c90], R57 ;  /* 0x028c90394600d5a7 */ /* 0x000e6400080a007f */
[----:B-1----:R-:W-:Y:S05]  /*17970*/  @!P5 BRA `(.L_x_6310) ;  /* 0xfffffffc00f0d947 */ /* 0x002fea000383ffff */
[----:B------:R-:W-:Y:S05]  /*17980*/  BRA `(.L_x_6530) ;  /* 0xfffffec0001c7947 */ /* 0x000fea000383ffff */
.L_x_6314:
[----:B----4-:R4:W0:Y:S02]  /*17990*/  SYNCS.PHASECHK.TRANS64.TRYWAIT P0, [R70+URZ+0x28cb0], R57 ;  /* 0x028cb039460075a7 */ /* 0x010824000800017f */
[----:B0-----:R-:W-:Y:S05]  /*179a0*/  @!P0 NANOSLEEP.SYNCS 0x989680 ;  /* 0x009896800000895d */ /* 0x001fea0003900000 */
[----:B------:R-:W0:Y:S02]  /*179b0*/  @!P0 SYNCS.PHASECHK.TRANS64 P0, [R70+URZ+0x28cb0], R57 ;  /* 0x028cb039460085a7 */ /* 0x000e24000800007f */
[----:B0-----:R-:W-:Y:S05]  /*179c0*/  @!P0 BRA `(.L_x_6314) ;  /* 0xfffffffc00f08947 */ /* 0x001fea000383ffff */
[----:B------:R-:W-:Y:S05]  /*179d0*/  BRA `(.L_x_6531) ;  /* 0xfffffec000947947 */ /* 0x000fea000383ffff */
.L_x_6325:
[----:B0-----:R0:W1:Y:S02]  /*179e0*/  SYNCS.PHASECHK.TRANS64.TRYWAIT P1, [R14+URZ+0x28c50], R3 ;  /* 0x028c50030e0075a7 */ /* 0x001064000802017f */
[----:B-1----:R-:W-:Y:S05]  /*179f0*/  @!P1 NANOSLEEP.SYNCS 0x989680 ;  /* 0x009896800000995d */ /* 0x002fea0003900000 */
[----:B------:R-:W1:Y:S02]  /*17a00*/  @!P1 SYNCS.PHASECHK.TRANS64 P1, [R14+URZ+0x28c50], R3 ;  /* 0x028c50030e0095a7 */ /* 0x000e64000802007f */
[----:B-1----:R-:W-:Y:S05]  /*17a10*/  @!P1 BRA `(.L_x_6325) ;  /* 0xfffffffc00f09947 */ /* 0x002fea000383ffff */
[----:B------:R-:W-:Y:S05]  /*17a20*/  BRA `(.L_x_6532) ;  /* 0xfffffecc00b87947 */ /* 0x000fea000383ffff */
.L_x_6332:
[----:B-1----:R1:W2:Y:S02]  /*17a30*/  SYNCS.PHASECHK.TRANS64.TRYWAIT P2, [R0+URZ+0x28c50], R3 ;  /* 0x028c5003000075a7 */ /* 0x0022a4000804017f */
[----:B--2---:R-:W-:Y:S05]  /*17a40*/  @!P2 NANOSLEEP.SYNCS 0x989680 ;  /* 0x009896800000a95d */ /* 0x004fea0003900000 */
[----:B------:R-:W2:Y:S02]  /*17a50*/  @!P2 SYNCS.PHASECHK.TRANS64 P2, [R0+URZ+0x28c50], R3 ;  /* 0x028c50030000a5a7 */ /* 0x000ea4000804007f */
[----:B--2---:R-:W-:Y:S05]  /*17a60*/  @!P2 BRA `(.L_x_6332) ;  /* 0xfffffffc00f0a947 */ /* 0x004fea000383ffff */
[----:B------:R-:W-:Y:S05]  /*17a70*/  BRA `(.L_x_6331) ;  /* 0xfffffed800e07947 */ /* 0x000fea000383ffff */
.L_x_6349:
        /* <DEDUP_REMOVED lines=8> */
.L_x_6534:
[----:B------:R-:W-:Y:S05]  /*17b00*/  BSYNC B1 ;  /* 0x0000000000017941 */ /* 0x000fea0003800000 */
.L_x_6533:
[----:B------:R-:W-:Y:S05]  /*17b10*/  BRA `(.L_x_6535) ;  /* 0xfffffef400287947 */ /* 0x000fea000383ffff */
.L_x_6350:
        /* <DEDUP_REMOVED lines=8> */
.L_x_6537:
[----:B------:R-:W-:Y:S05]  /*17ba0*/  BSYNC B1 ;  /* 0x0000000000017941 */ /* 0x000fea0003800000 */
.L_x_6536:
[----:B------:R-:W-:Y:S05]  /*17bb0*/  BRA `(.L_x_6538) ;  /* 0xfffffef400087947 */ /* 0x000fea000383ffff */
.L_x_6351:
        /* <DEDUP_REMOVED lines=8> */
.L_x_6540:
[----:B------:R-:W-:Y:S05]  /*17c40*/  BSYNC B1 ;  /* 0x0000000000017941 */ /* 0x000fea0003800000 */
.L_x_6539:
[----:B------:R-:W-:Y:S05]  /*17c50*/  BRA `(.L_x_6541) ;  /* 0xfffffef000e87947 */ /* 0x000fea000383ffff */
.L_x_6352:
        /* <DEDUP_REMOVED lines=8> */
.L_x_6543:
[----:B------:R-:W-:Y:S05]  /*17ce0*/  BSYNC B1 ;  /* 0x0000000000017941 */ /* 0x000fea0003800000 */
.L_x_6542:
[----:B------:R-:W-:Y:S05]  /*17cf0*/  BRA `(.L_x_6544) ;  /* 0xfffffef000c87947 */ /* 0x000fea000383ffff */
.L_x_6353:
        /* <DEDUP_REMOVED lines=8> */
.L_x_6546:
[----:B------:R-:W-:Y:S05]  /*17d80*/  BSYNC B1 ;  /* 0x0000000000017941 */ /* 0x000fea0003800000 */
.L_x_6545:
[----:B------:R-:W-:Y:S05]  /*17d90*/  BRA `(.L_x_6547) ;  /* 0xfffffef000a87947 */ /* 0x000fea000383ffff */
.L_x_6354:
        /* <DEDUP_REMOVED lines=8> */
.L_x_6549:
[----:B------:R-:W-:Y:S05]  /*17e20*/  BSYNC B1 ;  /* 0x0000000000017941 */ /* 0x000fea0003800000 */
.L_x_6548:
[----:B------:R-:W-:Y:S05]  /*17e30*/  BRA `(.L_x_6550) ;  /* 0xfffffef000887947 */ /* 0x000fea000383ffff */
.L_x_6355:
        /* <DEDUP_REMOVED lines=8> */
.L_x_6552:
[----:B------:R-:W-:Y:S05]  /*17ec0*/  BSYNC B1 ;  /* 0x0000000000017941 */ /* 0x000fea0003800000 */
.L_x_6551:
[----:B------:R-:W-:Y:S05]  /*17ed0*/  BRA `(.L_x_6553) ;  /* 0xfffffef000687947 */ /* 0x000fea000383ffff */
.L_x_6356:
        /* <DEDUP_REMOVED lines=8> */
.L_x_6555:
[----:B------:R-:W-:Y:S05]  /*17f60*/  BSYNC B1 ;  /* 0x0000000000017941 */ /* 0x000fea0003800000 */
.L_x_6554:
[----:B------:R-:W-:Y:S05]  /*17f70*/  BRA `(.L_x_6556) ;  /* 0xfffffef000487947 */ /* 0x000fea000383ffff */
.L_x_6358:
[----:B0-----:R0:W1:Y:S02]  /*17f80*/  SYNCS.PHASECHK.TRANS64.TRYWAIT P2, [R2+URZ+0x28c00], R7 ;  /* 0x028c0007020075a7 */ /* 0x001064000804017f */
[----:B-1----:R-:W-:Y:S05]  /*17f90*/  @!P2 NANOSLEEP.SYNCS 0x989680 ;  /* 0x009896800000a95d */ /* 0x002fea0003900000 */
[----:B------:R-:W1:Y:S02]  /*17fa0*/  @!P2 SYNCS.PHASECHK.TRANS64 P2, [R2+URZ+0x28c00], R7 ;  /* 0x028c00070200a5a7 */ /* 0x000e64000804007f */
[----:B-1----:R-:W-:Y:S05]  /*17fb0*/  @!P2 BRA `(.L_x_6358) ;  /* 0xfffffffc00f0a947 */ /* 0x002fea000383ffff */
[----:B------:R-:W-:Y:S05]  /*17fc0*/  BRA `(.L_x_6557) ;  /* 0xfffffef000b87947 */ /* 0x000fea000383ffff */
.L_x_6366:
        /* <DEDUP_REMOVED lines=8> */
.L_x_6559:
[----:B------:R-:W-:Y:S05]  /*18050*/  BSYNC B1 ;  /* 0x0000000000017941 */ /* 0x000fea0003800000 */
.L_x_6558:
[----:B------:R-:W-:Y:S05]  /*18060*/  BRA `(.L_x_6560) ;  /* 0xffffff0000d07947 */ /* 0x000fea000383ffff */
.L_x_6367:
        /* <DEDUP_REMOVED lines=8> */
.L_x_6562:
[----:B------:R-:W-:Y:S05]  /*180f0*/  BSYNC B1 ;  /* 0x0000000000017941 */ /* 0x000fea0003800000 */
.L_x_6561:
[----:B------:R-:W-:Y:S05]  /*18100*/  BRA `(.L_x_6563) ;  /* 0xffffff0000b07947 */ /* 0x000fea000383ffff */
.L_x_6368:
        /* <DEDUP_REMOVED lines=8> */
.L_x_6565:
[----:B------:R-:W-:Y:S05]  /*18190*/  BSYNC B1 ;  /* 0x0000000000017941 */ /* 0x000fea0003800000 */
.L_x_6564:
[----:B------:R-:W-:Y:S05]  /*181a0*/  BRA `(.L_x_6566) ;  /* 0xffffff0000907947 */ /* 0x000fea000383ffff */
.L_x_6369:
        /* <DEDUP_REMOVED lines=8> */
.L_x_6568:
[----:B------:R-:W-:Y:S05]  /*18230*/  BSYNC B1 ;  /* 0x0000000000017941 */ /* 0x000fea0003800000 */
.L_x_6567:
[----:B------:R-:W-:Y:S05]  /*18240*/  BRA `(.L_x_6569) ;  /* 0xffffff0000707947 */ /* 0x000fea000383ffff */
.L_x_6370:
        /* <DEDUP_REMOVED lines=8> */
.L_x_6571:
[----:B------:R-:W-:Y:S05]  /*182d0*/  BSYNC B1 ;  /* 0x0000000000017941 */ /* 0x000fea0003800000 */
.L_x_6570:
[----:B------:R-:W-:Y:S05]  /*182e0*/  BRA `(.L_x_6572) ;  /* 0xffffff0000507947 */ /* 0x000fea000383ffff */
.L_x_6371:
        /* <DEDUP_REMOVED lines=8> */
.L_x_6574:
[----:B------:R-:W-:Y:S05]  /*18370*/  BSYNC B1 ;  /* 0x0000000000017941 */ /* 0x000fea0003800000 */
.L_x_6573:
[----:B------:R-:W-:Y:S05]  /*18380*/  BRA `(.L_x_6575) ;  /* 0xffffff0000347947 */ /* 0x000fea000383ffff */
.L_x_6372:
        /* <DEDUP_REMOVED lines=8> */
.L_x_6577:
[----:B------:R-:W-:Y:S05]  /*18410*/  BSYNC B1 ;  /* 0x0000000000017941 */ /* 0x000fea0003800000 */
.L_x_6576:
[----:B------:R-:W-:Y:S05]  /*18420*/  BRA `(.L_x_6578) ;  /* 0xffffff0000187947 */ /* 0x000fea000383ffff */
.L_x_6373:
        /* <DEDUP_REMOVED lines=8> */
.L_x_6580:
[----:B------:R-:W-:Y:S05]  /*184b0*/  BSYNC B1 ;  /* 0x0000000000017941 */ /* 0x000fea0003800000 */
.L_x_6579:
[----:B------:R-:W-:Y:S05]  /*184c0*/  BRA `(.L_x_6581) ;  /* 0xfffffefc00fc7947 */ /* 0x000fea000383ffff */
.L_x_6375:
[----:B0-----:R0:W1:Y:S02]  /*184d0*/  SYNCS.PHASECHK.TRANS64.TRYWAIT P1, [R2+URZ+0x28c00], R3 ;  /* 0x028c0003020075a7 */ /* 0x001064000802017f */
[----:B-1----:R-:W-:Y:S05]  /*184e0*/  @!P1 NANOSLEEP.SYNCS 0x989680 ;  /* 0x009896800000995d */ /* 0x002fea0003900000 */
[----:B------:R-:W1:Y:S02]  /*184f0*/  @!P1 SYNCS.PHASECHK.TRANS64 P1, [R2+URZ+0x28c00], R3 ;  /* 0x028c0003020095a7 */ /* 0x000e64000802007f */
[----:B-1----:R-:W-:Y:S05]  /*18500*/  @!P1 BRA `(.L_x_6375) ;  /* 0xfffffffc00f09947 */ /* 0x002fea000383ffff */
[----:B------:R-:W-:Y:S05]  /*18510*/  BRA `(.L_x_6582) ;  /* 0xffffff0000747947 */ /* 0x000fea000383ffff */
.L_x_6381:
[----:B0-----:R0:W1:Y:S02]  /*18520*/  SYNCS.PHASECHK.TRANS64.TRYWAIT P1, [R169+URZ+0x28c30], R56 ;  /* 0x028c3038a90075a7 */ /* 0x001064000802017f */
[----:B-1----:R-:W-:Y:S05]  /*18530*/  @!P1 NANOSLEEP.SYNCS 0x989680 ;  /* 0x009896800000995d */ /* 0x002fea0003900000 */
[----:B------:R-:W1:Y:S02]  /*18540*/  @!P1 SYNCS.PHASECHK.TRANS64 P1, [R169+URZ+0x28c30], R56 ;  /* 0x028c3038a90095a7 */ /* 0x000e64000802007f */
[----:B-1----:R-:W-:Y:S05]  /*18550*/  @!P1 BRA `(.L_x_6381) ;  /* 0xfffffffc00f09947 */ /* 0x002fea000383ffff */
[----:B------:R-:W-:Y:S05]  /*18560*/  BRA `(.L_x_6380) ;  /* 0xffffff1000087947 */ /* 0x000fea000383ffff */
.L_x_6386:
[----:B---3--:R3:W4:Y:S02]  /*18570*/  SYNCS.PHASECHK.TRANS64.TRYWAIT P2, [R169+URZ+0x28c50], R56 ;  /* 0x028c5038a90075a7 */ /* 0x008724000804017f */
[----:B----4-:R-:W-:Y:S05]  /*18580*/  @!P2 NANOSLEEP.SYNCS 0x989680 ;  /* 0x009896800000a95d */ /* 0x010fea0003900000 */
[----:B------:R-:W4:Y:S02]  /*18590*/  @!P2 SYNCS.PHASECHK.TRANS64 P2, [R169+URZ+0x28c50], R56 ;  /* 0x028c5038a900a5a7 */ /* 0x000f24000804007f */
[----:B----4-:R-:W-:Y:S05]  /*185a0*/  @!P2 BRA `(.L_x_6386) ;  /* 0xfffffffc00f0a947 */ /* 0x010fea000383ffff */
[----:B------:R-:W-:Y:S05]  /*185b0*/  BRA `(.L_x_6385) ;  /* 0xffffff20009c7947 */ /* 0x000fea000383ffff */
.L_x_6393:
[----:B--2---:R2:W3:Y:S02]  /*185c0*/  SYNCS.PHASECHK.TRANS64.TRYWAIT P2, [R213+URZ+0x28c30], R214 ;  /* 0x028c30d6d50075a7 */ /* 0x0044e4000804017f */
[----:B---3--:R-:W-:Y:S05]  /*185d0*/  @!P2 NANOSLEEP.SYNCS 0x989680 ;  /* 0x009896800000a95d */ /* 0x008fea0003900000 */
[----:B------:R-:W3:Y:S02]  /*185e0*/  @!P2 SYNCS.PHASECHK.TRANS64 P2, [R213+URZ+0x28c30], R214 ;  /* 0x028c30d6d500a5a7 */ /* 0x000ee4000804007f */
[----:B---3--:R-:W-:Y:S05]  /*185f0*/  @!P2 BRA `(.L_x_6393) ;  /* 0xfffffffc00f0a947 */ /* 0x008fea000383ffff */
[----:B------:R-:W-:Y:S05]  /*18600*/  BRA `(.L_x_6392) ;  /* 0xffffff2400a47947 */ /* 0x000fea000383ffff */
.L_x_6398:
[----:B--2---:R2:W3:Y:S02]  /*18610*/  SYNCS.PHASECHK.TRANS64.TRYWAIT P2, [R213+URZ+0x28c50], R214 ;  /* 0x028c50d6d50075a7 */ /* 0x0044e4000804017f */
[----:B---3--:R-:W-:Y:S05]  /*18620*/  @!P2 NANOSLEEP.SYNCS 0x989680 ;  /* 0x009896800000a95d */ /* 0x008fea0003900000 */
[----:B------:R-:W3:Y:S02]  /*18630*/  @!P2 SYNCS.PHASECHK.TRANS64 P2, [R213+URZ+0x28c50], R214 ;  /* 0x028c50d6d500a5a7 */ /* 0x000ee4000804007f */
[----:B---3--:R-:W-:Y:S05]  /*18640*/  @!P2 BRA `(.L_x_6398) ;  /* 0xfffffffc00f0a947 */ /* 0x008fea000383ffff */
[----:B------:R-:W-:Y:S05]  /*18650*/  BRA `(.L_x_6397) ;  /* 0xffffff40002c7947 */ /* 0x000fea000383ffff */
.L_x_6406:
[----:B--2---:R2:W3:Y:S02]  /*18660*/  SYNCS.PHASECHK.TRANS64.TRYWAIT P2, [R185+URZ+0x28c30], R186 ;  /* 0x028c30bab90075a7 */ /* 0x0044e4000804017f */
[----:B---3--:R-:W-:Y:S05]  /*18670*/  @!P2 NANOSLEEP.SYNCS 0x989680 ;  /* 0x009896800000a95d */ /* 0x008fea0003900000 */
[----:B------:R-:W3:Y:S02]  /*18680*/  @!P2 SYNCS.PHASECHK.TRANS64 P2, [R185+URZ+0x28c30], R186 ;  /* 0x028c30bab900a5a7 */ /* 0x000ee4000804007f */
[----:B---3--:R-:W-:Y:S05]  /*18690*/  @!P2 BRA `(.L_x_6406) ;  /* 0xfffffffc00f0a947 */ /* 0x008fea000383ffff */
[----:B------:R-:W-:Y:S05]  /*186a0*/  BRA `(.L_x_6405) ;  /* 0xffffff4400407947 */ /* 0x000fea000383ffff */
.L_x_6411:
[----:B--2---:R2:W3:Y:S02]  /*186b0*/  SYNCS.PHASECHK.TRANS64.TRYWAIT P2, [R185+URZ+0x28c50], R186 ;  /* 0x028c50bab90075a7 */ /* 0x0044e4000804017f */
[----:B---3--:R-:W-:Y:S05]  /*186c0*/  @!P2 NANOSLEEP.SYNCS 0x989680 ;  /* 0x009896800000a95d */ /* 0x008fea0003900000 */
[----:B------:R-:W3:Y:S02]  /*186d0*/  @!P2 SYNCS.PHASECHK.TRANS64 P2, [R185+URZ+0x28c50], R186 ;  /* 0x028c50bab900a5a7 */ /* 0x000ee4000804007f */
[----:B---3--:R-:W-:Y:S05]  /*186e0*/  @!P2 BRA `(.L_x_6411) ;  /* 0xfffffffc00f0a947 */ /* 0x008fea000383ffff */
[----:B------:R-:W-:Y:S05]  /*186f0*/  BRA `(.L_x_6410) ;  /* 0xffffff5800987947 */ /* 0x000fea000383ffff */
.L_x_6439:
        /* <DEDUP_REMOVED lines=11> */
.L_x_6584:
[----:B------:R-:W-:Y:S05]  /*187b0*/  BSYNC B1 ;  /* 0x0000000000017941 */ /* 0x000fea0003800000 */
.L_x_6583:
[----:B------:R-:W-:Y:S05]  /*187c0*/  BRA `(.L_x_6585) ;  /* 0xffffffa0009c7947 */ /* 0x000fea000383ffff */
.L_x_6440:
[----:B------:R-:W-:Y:S01]  /*187d0*/  BSSY B1, `(.L_x_6586) ;  /* 0x0000006000017945 */ /* 0x000fe20003800000 */
[----:B------:R-:W-:-:S07]  /*187e0*/  IMAD.MOV.U32 R15, RZ, RZ, -0x1 ;  /* 0xffffffffff0f7424 */ /* 0x000fce00078e00ff */
[----:B------:R-:W-:Y:S05]  /*187f0*/  WARPSYNC.COLLECTIVE R15, `(.L_x_6587) ;  /* 0x000000000f0c7348 */ /* 0x000fea0003c00000 */
[----:B------:R-:W-:Y:S02]  /*18800*/  ELECT P6, UR62, PT ;  /* 0x00000000003e782f */ /* 0x000fe400038c0000 */
[----:B------:R-:W-:Y:S01]  /*18810*/  MOV R14, UR62 ;  /* 0x0000003e000e7c02 */ /* 0x000fe20008000f00 */
[----:B------:R-:W-:Y:S10]  /*18820*/  ENDCOLLECTIVE ;  /* 0x000000000000791b */ /* 0x000ff40003800000 */
.L_x_6587:
[----:B------:R-:W-:Y:S05]  /*18830*/  BSYNC B1 ;  /* 0x0000000000017941 */ /* 0x000fea0003800000 */
.L_x_6586:
[----:B------:R-:W-:Y:S05]  /*18840*/  BRA `(.L_x_6588) ;  /* 0xffffffa000887947 */ /* 0x000fea000383ffff */
.L_x_6442:
[----:B0-----:R0:W1:Y:S02]  /*18850*/  SYNCS.PHASECHK.TRANS64.TRYWAIT P0, [R9+URZ+0x28c20], R5 ;  /* 0x028c2005090075a7 */ /* 0x001064000800017f */
[----:B-1----:R-:W-:Y:S05]  /*18860*/  @!P0 NANOSLEEP.SYNCS 0x989680 ;  /* 0x009896800000895d */ /* 0x002fea0003900000 */
[----:B------:R-:W1:Y:S02]  /*18870*/  @!P0 SYNCS.PHASECHK.TRANS64 P0, [R9+URZ+0x28c20], R5 ;  /* 0x028c2005090085a7 */ /* 0x000e64000800007f */
[----:B-1----:R-:W-:Y:S05]  /*18880*/  @!P0 BRA `(.L_x_6442) ;  /* 0xfffffffc00f08947 */ /* 0x002fea000383ffff */
[----:B------:R-:W-:Y:S05]  /*18890*/  BRA `(.L_x_6589) ;  /* 0xffffffa000a47947 */ /* 0x000fea000383ffff */
.L_x_6445:
[----:B0-----:R0:W1:Y:S02]  /*188a0*/  SYNCS.PHASECHK.TRANS64.TRYWAIT P0, [R5+URZ+0x28ca0], R7 ;  /* 0x028ca007050075a7 */ /* 0x001064000800017f */
[----:B-1----:R-:W-:Y:S05]  /*188b0*/  @!P0 NANOSLEEP.SYNCS 0x989680 ;  /* 0x009896800000895d */ /* 0x002fea0003900000 */
[----:B------:R-:W1:Y:S02]  /*188c0*/  @!P0 SYNCS.PHASECHK.TRANS64 P0, [R5+URZ+0x28ca0], R7 ;  /* 0x028ca007050085a7 */ /* 0x000e64000800007f */
[----:B-1----:R-:W-:Y:S05]  /*188d0*/  @!P0 BRA `(.L_x_6445) ;  /* 0xfffffffc00f08947 */ /* 0x002fea000383ffff */
[----:B------:R-:W-:Y:S05]  /*188e0*/  BRA `(.L_x_6590) ;  /* 0xffffffa000b47947 */ /* 0x000fea000383ffff */
.L_x_6447:
[----:B-1----:R1:W2:Y:S02]  /*188f0*/  SYNCS.PHASECHK.TRANS64.TRYWAIT P0, [R5+URZ+0x28cc0], R7 ;  /* 0x028cc007050075a7 */ /* 0x0022a4000800017f */
[----:B--2---:R-:W-:Y:S05]  /*18900*/  @!P0 NANOSLEEP.SYNCS 0x989680 ;  /* 0x009896800000895d */ /* 0x004fea0003900000 */
[----:B------:R-:W2:Y:S02]  /*18910*/  @!P0 SYNCS.PHASECHK.TRANS64 P0, [R5+URZ+0x28cc0], R7 ;  /* 0x028cc007050085a7 */ /* 0x000ea4000800007f */
[----:B--2---:R-:W-:Y:S05]  /*18920*/  @!P0 BRA `(.L_x_6447) ;  /* 0xfffffffc00f08947 */ /* 0x004fea000383ffff */
[----:B------:R-:W-:Y:S05]  /*18930*/  BRA `(.L_x_6591) ;  /* 0xffffffa400187947 */ /* 0x000fea000383ffff */
.L_x_6451:
[----:B0-----:R0:W1:Y:S02]  /*18940*/  SYNCS.PHASECHK.TRANS64.TRYWAIT P0, [R6+URZ+0x28ca0], R7 ;  /* 0x028ca007060075a7 */ /* 0x001064000800017f */
[----:B-1----:R-:W-:Y:S05]  /*18950*/  @!P0 NANOSLEEP.SYNCS 0x989680 ;  /* 0x009896800000895d */ /* 0x002fea0003900000 */
[----:B------:R-:W1:Y:S02]  /*18960*/  @!P0 SYNCS.PHASECHK.TRANS64 P0, [R6+URZ+0x28ca0], R7 ;  /* 0x028ca007060085a7 */ /* 0x000e64000800007f */
[----:B-1----:R-:W-:Y:S05]  /*18970*/  @!P0 BRA `(.L_x_6451) ;  /* 0xfffffffc00f08947 */ /* 0x002fea000383ffff */
[----:B------:R-:W-:Y:S05]  /*18980*/  BRA `(.L_x_6592) ;  /* 0xffffffa800587947 */ /* 0x000fea000383ffff */
.L_x_6453:
[----:B-1----:R1:W2:Y:S02]  /*18990*/  SYNCS.PHASECHK.TRANS64.TRYWAIT P1, [R6+URZ+0x28cc0], R7 ;  /* 0x028cc007060075a7 */ /* 0x0022a4000802017f */
[----:B--2---:R-:W-:Y:S05]  /*189a0*/  @!P1 NANOSLEEP.SYNCS 0x989680 ;  /* 0x009896800000995d */ /* 0x004fea0003900000 */
[----:B------:R-:W2:Y:S02]  /*189b0*/  @!P1 SYNCS.PHASECHK.TRANS64 P1, [R6+URZ+0x28cc0], R7 ;  /* 0x028cc007060095a7 */ /* 0x000ea4000802007f */
[----:B--2---:R-:W-:Y:S05]  /*189c0*/  @!P1 BRA `(.L_x_6453) ;  /* 0xfffffffc00f09947 */ /* 0x004fea000383ffff */
[----:B------:R-:W-:Y:S05]  /*189d0*/  BRA `(.L_x_6593) ;  /* 0xffffffa800b47947 */ /* 0x000fea000383ffff */
.L_x_6463:
        /* <DEDUP_REMOVED lines=11> */
.L_x_6595:
[----:B------:R-:W-:Y:S05]  /*18a90*/  BSYNC B0 ;  /* 0x0000000000007941 */ /* 0x000fea0003800000 */
.L_x_6594:
[----:B------:R-:W-:Y:S05]  /*18aa0*/  BRA `(.L_x_6596) ;  /* 0xffffffb400b87947 */ /* 0x000fea000383ffff */
.L_x_6464:
[----:B------:R-:W-:Y:S01]  /*18ab0*/  BSSY B0, `(.L_x_6597) ;  /* 0x0000006000007945 */ /* 0x000fe20003800000 */
[----:B------:R-:W-:-:S07]  /*18ac0*/  IMAD.MOV.U32 R15, RZ, RZ, -0x1 ;  /* 0xffffffffff0f7424 */ /* 0x000fce00078e00ff */
[----:B------:R-:W-:Y:S05]  /*18ad0*/  WARPSYNC.COLLECTIVE R15, `(.L_x_6598) ;  /* 0x000000000f0c7348 */ /* 0x000fea0003c00000 */
[----:B------:R-:W-:Y:S02]  /*18ae0*/  ELECT P6, UR62, PT ;  /* 0x00000000003e782f */ /* 0x000fe400038c0000 */
[----:B------:R-:W-:Y:S01]  /*18af0*/  MOV R14, UR62 ;  /* 0x0000003e000e7c02 */ /* 0x000fe20008000f00 */
[----:B------:R-:W-:Y:S10]  /*18b00*/  ENDCOLLECTIVE ;  /* 0x000000000000791b */ /* 0x000ff40003800000 */
.L_x_6598:
[----:B------:R-:W-:Y:S05]  /*18b10*/  BSYNC B0 ;  /* 0x0000000000007941 */ /* 0x000fea0003800000 */
.L_x_6597:
[----:B------:R-:W-:Y:S05]  /*18b20*/  BRA `(.L_x_6599) ;  /* 0xffffffb400a87947 */ /* 0x000fea000383ffff */
.L_x_6467:
[----:B0-----:R0:W1:Y:S02]  /*18b30*/  SYNCS.PHASECHK.TRANS64.TRYWAIT P0, [R5+URZ+0x28c40], R7 ;  /* 0x028c4007050075a7 */ /* 0x001064000800017f */
[----:B-1----:R-:W-:Y:S05]  /*18b40*/  @!P0 NANOSLEEP.SYNCS 0x989680 ;  /* 0x009896800000895d */ /* 0x002fea0003900000 */
[----:B------:R-:W1:Y:S02]  /*18b50*/  @!P0 SYNCS.PHASECHK.TRANS64 P0, [R5+URZ+0x28c40], R7 ;  /* 0x028c4007050085a7 */ /* 0x000e64000800007f */
[----:B-1----:R-:W-:Y:S05]  /*18b60*/  @!P0 BRA `(.L_x_6467) ;  /* 0xfffffffc00f08947 */ /* 0x002fea000383ffff */
[----:B------:R-:W-:Y:S05]  /*18b70*/  BRA `(.L_x_6600) ;  /* 0xffffffb800107947 */ /* 0x000fea000383ffff */
.L_x_6470:
        /* <DEDUP_REMOVED lines=8> */
.L_x_6473:
[----:B0-----:R0:W1:Y:S02]  /*18c00*/  SYNCS.PHASECHK.TRANS64.TRYWAIT P0, [R2+URZ+0x28c60], R5 ;  /* 0x028c6005020075a7 */ /* 0x001064000800017f */
[----:B-1----:R-:W-:Y:S05]  /*18c10*/  @!P0 NANOSLEEP.SYNCS 0x989680 ;  /* 0x009896800000895d */ /* 0x002fea0003900000 */
[----:B------:R-:W1:Y:S02]  /*18c20*/  @!P0 SYNCS.PHASECHK.TRANS64 P0, [R2+URZ+0x28c60], R5 ;  /* 0x028c6005020085a7 */ /* 0x000e64000800007f */
[----:B-1----:R-:W-:Y:S05]  /*18c30*/  @!P0 BRA `(.L_x_6473) ;  /* 0xfffffffc00f08947 */ /* 0x002fea000383ffff */
[----:B------:R-:W-:Y:S05]  /*18c40*/  BRA `(.L_x_6602) ;  /* 0xffffffbc00087947 */ /* 0x000fea000383ffff */
.L_x_6482:
[----:B--2---:R2:W3:Y:S02]  /*18c50*/  SYNCS.PHASECHK.TRANS64.TRYWAIT P0, [R3+URZ+0x28c40], R5 ;  /* 0x028c4005030075a7 */ /* 0x0044e4000800017f */
[----:B---3--:R-:W-:Y:S05]  /*18c60*/  @!P0 NANOSLEEP.SYNCS 0x989680 ;  /* 0x009896800000895d */ /* 0x008fea0003900000 */
[----:B------:R-:W3:Y:S02]  /*18c70*/  @!P0 SYNCS.PHASECHK.TRANS64 P0, [R3+URZ+0x28c40], R5 ;  /* 0x028c4005030085a7 */ /* 0x000ee4000800007f */
[----:B---3--:R-:W-:Y:S05]  /*18c80*/  @!P0 BRA `(.L_x_6482) ;  /* 0xfffffffc00f08947 */ /* 0x008fea000383ffff */
[----:B------:R-:W-:Y:S05]  /*18c90*/  BRA `(.L_x_6603) ;  /* 0xffffffc000cc7947 */ /* 0x000fea000383ffff */
.L_x_6484:
[----:B0-----:R0:W3:Y:S02]  /*18ca0*/  SYNCS.PHASECHK.TRANS64.TRYWAIT P0, [R3+URZ+0x28c60], R5 ;  /* 0x028c6005030075a7 */ /* 0x0010e4000800017f */
[----:B---3--:R-:W-:Y:S05]  /*18cb0*/  @!P0 NANOSLEEP.SYNCS 0x989680 ;  /* 0x009896800000895d */ /* 0x008fea0003900000 */
[----:B------:R-:W3:Y:S02]  /*18cc0*/  @!P0 SYNCS.PHASECHK.TRANS64 P0, [R3+URZ+0x28c60], R5 ;  /* 0x028c6005030085a7 */ /* 0x000ee4000800007f */
[----:B---3--:R-:W-:Y:S05]  /*18cd0*/  @!P0 BRA `(.L_x_6484) ;  /* 0xfffffffc00f08947 */ /* 0x008fea000383ffff */
[----:B------:R-:W-:Y:S05]  /*18ce0*/  BRA `(.L_x_6604) ;  /* 0xffffffc4003c7947 */ /* 0x000fea000383ffff */
.L_x_6489:
[----:B--2---:R2:W3:Y:S02]  /*18cf0*/  SYNCS.PHASECHK.TRANS64.TRYWAIT P0, [R2+URZ+0x28c40], R3 ;  /* 0x028c4003020075a7 */ /* 0x0044e4000800017f */
[----:B---3--:R-:W-:Y:S05]  /*18d00*/  @!P0 NANOSLEEP.SYNCS 0x989680 ;  /* 0x009896800000895d */ /* 0x008fea0003900000 */
[----:B------:R-:W3:Y:S02]  /*18d10*/  @!P0 SYNCS.PHASECHK.TRANS64 P0, [R2+URZ+0x28c40], R3 ;  /* 0x028c4003020085a7 */ /* 0x000ee4000800007f */
[----:B---3--:R-:W-:Y:S05]  /*18d20*/  @!P0 BRA `(.L_x_6489) ;  /* 0xfffffffc00f08947 */ /* 0x008fea000383ffff */
[----:B------:R-:W-:Y:S05]  /*18d30*/  BRA `(.L_x_6605) ;  /* 0xffffffc800d47947 */ /* 0x000fea000383ffff */
.L_x_6491:
[----:B0-----:R0:W3:Y:S02]  /*18d40*/  SYNCS.PHASECHK.TRANS64.TRYWAIT P1, [R2+URZ+0x28c60], R3 ;  /* 0x028c6003020075a7 */ /* 0x0010e4000802017f */
[----:B---3--:R-:W-:Y:S05]  /*18d50*/  @!P1 NANOSLEEP.SYNCS 0x989680 ;  /* 0x009896800000995d */ /* 0x008fea0003900000 */
[----:B------:R-:W3:Y:S02]  /*18d60*/  @!P1 SYNCS.PHASECHK.TRANS64 P1, [R2+URZ+0x28c60], R3 ;  /* 0x028c6003020095a7 */ /* 0x000ee4000802007f */
[----:B---3--:R-:W-:Y:S05]  /*18d70*/  @!P1 BRA `(.L_x_6491) ;  /* 0xfffffffc00f09947 */ /* 0x008fea000383ffff */
[----:B------:R-:W-:Y:S05]  /*18d80*/  BRA `(.L_x_6606) ;  /* 0xffffffcc00407947 */ /* 0x000fea000383ffff */
.L_x_6496:
[----:B---3--:R3:W4:Y:S02]  /*18d90*/  SYNCS.PHASECHK.TRANS64.TRYWAIT P0, [R2+URZ+0x28c40], R3 ;  /* 0x028c4003020075a7 */ /* 0x008724000800017f */
[----:B----4-:R-:W-:Y:S05]  /*18da0*/  @!P0 NANOSLEEP.SYNCS 0x989680 ;  /* 0x009896800000895d */ /* 0x010fea0003900000 */
[----:B------:R-:W4:Y:S02]  /*18db0*/  @!P0 SYNCS.PHASECHK.TRANS64 P0, [R2+URZ+0x28c40], R3 ;  /* 0x028c4003020085a7 */ /* 0x000f24000800007f */
[----:B----4-:R-:W-:Y:S05]  /*18dc0*/  @!P0 BRA `(.L_x_6496) ;  /* 0xfffffffc00f08947 */ /* 0x010fea000383ffff */
[----:B------:R-:W-:Y:S05]  /*18dd0*/  BRA `(.L_x_6607) ;  /* 0xffffffd000bc7947 */ /* 0x000fea000383ffff */
.L_x_6498:
[----:B0-----:R0:W2:Y:S02]  /*18de0*/  SYNCS.PHASECHK.TRANS64.TRYWAIT P1, [R2+URZ+0x28c60], R3 ;  /* 0x028c6003020075a7 */ /* 0x0010a4000802017f */
[----:B--2---:R-:W-:Y:S05]  /*18df0*/  @!P1 NANOSLEEP.SYNCS 0x989680 ;  /* 0x009896800000995d */ /* 0x004fea0003900000 */
[----:B------:R-:W2:Y:S02]  /*18e00*/  @!P1 SYNCS.PHASECHK.TRANS64 P1, [R2+URZ+0x28c60], R3 ;  /* 0x028c6003020095a7 */ /* 0x000ea4000802007f */
[----:B--2---:R-:W-:Y:S05]  /*18e10*/  @!P1 BRA `(.L_x_6498) ;  /* 0xfffffffc00f09947 */ /* 0x004fea000383ffff */
[----:B------:R-:W-:Y:S05]  /*18e20*/  BRA `(.L_x_6608) ;  /* 0xffffffd4002c7947 */ /* 0x000fea000383ffff */
.L_x_6503:
[----:B------:R-:W-:Y:S01]  /*18e30*/  BSSY B0, `(.L_x_6609) ;  /* 0x0000008000007945 */ /* 0x000fe20003800000 */
[----:B------:R-:W-:Y:S02]  /*18e40*/  IMAD.MOV.U32 R13, RZ, RZ, R16 ;  /* 0x000000ffff0d7224 */ /* 0x000fe400078e0010 */
[----:B------:R-:W-:Y:S02]  /*18e50*/  IMAD.MOV.U32 R12, RZ, RZ, RZ ;  /* 0x000000ffff0c7224 */ /* 0x000fe400078e00ff */
[----:B------:R-:W-:Y:S02]  /*18e60*/  IMAD.MOV.U32 R11, RZ, RZ, 0x1f ;  /* 0x0000001fff0b7424 */ /* 0x000fe400078e00ff */
[----:B------:R-:W-:-:S07]  /*18e70*/  IMAD.MOV.U32 R15, RZ, RZ, -0x1 ;  /* 0xffffffffff0f7424 */ /* 0x000fce00078e00ff */
[----:B01----:R-:W-:Y:S05]  /*18e80*/  WARPSYNC.COLLECTIVE R15, `(.L_x_6610) ;  /* 0x000000000f087348 */ /* 0x003fea0003c00000 */
[----:B------:R2:W3:Y:S02]  /*18e90*/  SHFL.IDX P6, R14, R13, R12, R11 ;  /* 0x0000000c0d0e7389 */ /* 0x0004e400000c000b */
[----:B0123--:R-:W-:Y:S01]  /*18ea0*/  ENDCOLLECTIVE ;  /* 0x000000000000791b */ /* 0x00ffe20003800000 */
.L_x_6610:
[----:B------:R-:W-:Y:S05]  /*18eb0*/  BSYNC B0 ;  /* 0x0000000000007941 */ /* 0x000fea0003800000 */
.L_x_6609:
        /* <DEDUP_REMOVED lines=8> */
.L_x_6611:
[----:B------:R-:W-:Y:S01]  /*18f40*/  IMAD.MOV.U32 R16, RZ, RZ, R14 ;  /* 0x000000ffff107224 */ /* 0x000fe200078e000e */
[----:B------:R-:W-:Y:S06]  /*18f50*/  BRA `(.L_x_6612) ;  /* 0xffffffd8006c7947 */ /* 0x000fec000383ffff */
.L_x_6506:
        /* <DEDUP_REMOVED lines=8> */
.L_x_6614:
[----:B------:R-:W-:Y:S05]  /*18fe0*/  BSYNC B0 ;  /* 0x0000000000007941 */ /* 0x000fea0003800000 */
.L_x_6613:
        /* <DEDUP_REMOVED lines=10> */
.L_x_6615:
        /* <DEDUP_REMOVED lines=8> */
.L_x_6616:
        /* <DEDUP_REMOVED lines=8> */
.L_x_6617:
        /* <DEDUP_REMOVED lines=8> */
.L_x_6618:
        /* <DEDUP_REMOVED lines=8> */
.L_x_6619:
[----:B------:R-:W-:Y:S05]  /*19290*/  BRA `(.L_x_6620) ;  /* 0xffffffd800307947 */ /* 0x000fea000383ffff */
.L_x_6511:
        /* <DEDUP_REMOVED lines=8> */
.L_x_6622:
[----:B------:R-:W-:Y:S05]  /*19320*/  BSYNC B0 ;  /* 0x0000000000007941 */ /* 0x000fea0003800000 */
.L_x_6621:
[C---:B------:R-:W-:Y:S01]  /*19330*/  ISETP.NE.AND P0, PT, R7.reuse, RZ, PT ;  /* 0x000000ff0700720c */ /* 0x040fe20003f05270 */
        /* <DEDUP_REMOVED lines=9> */
.L_x_6623:
        /* <DEDUP_REMOVED lines=8> */
.L_x_6624:
        /* <DEDUP_REMOVED lines=8> */
.L_x_6625:
        /* <DEDUP_REMOVED lines=8> */
.L_x_6626:
        /* <DEDUP_REMOVED lines=8> */
.L_x_6627:
[----:B------:R-:W-:Y:S05]  /*195d0*/  BRA `(.L_x_6628) ;  /* 0xffffffd800147947 */ /* 0x000fea000383ffff */
.L_x_6513:
[----:B------:R-:W-:Y:S01]  /*195e0*/  BSSY B0, `(.L_x_6629) ;  /* 0x0000006000007945 */ /* 0x000fe20003800000 */
[----:B------:R-:W-:Y:S01]  /*195f0*/  PLOP3.LUT P6, PT, P6, PT, PT, 0x8, 0x0 ;  /* 0x000000000000781c */ /* 0x000fe200037ce170 */
[----:B------:R-:W-:-:S12]  /*19600*/  IMAD.MOV.U32 R15, RZ, RZ, -0x1 ;  /* 0xffffffffff0f7424 */ /* 0x000fd800078e00ff */
[----:B01----:R-:W-:Y:S05]  /*19610*/  WARPSYNC.COLLECTIVE R15, `(.L_x_6630) ;  /* 0x000000000f087348 */ /* 0x003fea0003c00000 */
[----:B------:R-:W-:Y:S01]  /*19620*/  VOTE.ANY R14, PT, P6 ;  /* 0x00000000000e7806 */ /* 0x000fe200030e0100 */
[----:B01----:R-:W-:Y:S06]  /*19630*/  ENDCOLLECTIVE ;  /* 0x000000000000791b */ /* 0x003fec0003800000 */
.L_x_6630:
[----:B------:R-:W-:Y:S05]  /*19640*/  BSYNC B0 ;  /* 0x0000000000007941 */ /* 0x000fea0003800000 */
.L_x_6629:
        /* <DEDUP_REMOVED lines=9> */
.L_x_6631:
[----:B------:R-:W-:Y:S01]  /*196e0*/  IMAD.MOV.U32 R17, RZ, RZ, R14 ;  /* 0x000000ffff117224 */ /* 0x000fe200078e000e */
[----:B------:R-:W-:Y:S06]  /*196f0*/  BRA `(.L_x_6632) ;  /* 0xffffffd800047947 */ /* 0x000fec000383ffff */
.L_x_6515:
[----:B------:R-:W-:Y:S01]  /*19700*/  BSSY B0, `(.L_x_6633) ;  /* 0x0000007000007945 */ /* 0x000fe20003800000 */
[----:B------:R-:W-:Y:S01]  /*19710*/  IMAD.MOV.U32 R13, RZ, RZ, R2 ;  /* 0x000000ffff0d7224 */ /* 0x000fe200078e0002 */
[----:B------:R-:W-:Y:S01]  /*19720*/  MOV R15, 0xffffffff ;  /* 0xffffffff000f7802 */ /* 0x000fe20000000f00 */
[----:B------:R-:W-:-:S07]  /*19730*/  IMAD.MOV.U32 R11, RZ, RZ, 0x1f ;  /* 0x0000001fff0b7424 */ /* 0x000fce00078e00ff */
[----:B0123--:R-:W-:Y:S05]  /*19740*/  WARPSYNC.COLLECTIVE R15, `(.L_x_6634) ;  /* 0x000000000f087348 */ /* 0x00ffea0003c00000 */
[----:B------:R4:W0:Y:S02]  /*19750*/  SHFL.IDX P6, R14, R13, R12, R11 ;  /* 0x0000000c0d0e7389 */ /* 0x00082400000c000b */
[----:B01234-:R-:W-:Y:S01]  /*19760*/  ENDCOLLECTIVE ;  /* 0x000000000000791b */ /* 0x01ffe20003800000 */
.L_x_6634:
[----:B------:R-:W-:Y:S05]  /*19770*/  BSYNC B0 ;  /* 0x0000000000007941 */ /* 0x000fea0003800000 */
.L_x_6633:
[----:B------:R-:W-:Y:S01]  /*19780*/  IMAD.MOV.U32 R7, RZ, RZ, R14 ;  /* 0x000000ffff077224 */ /* 0x000fe200078e000e */
[----:B------:R-:W-:Y:S06]  /*19790*/  BRA `(.L_x_6514) ;  /* 0xffffffd400f87947 */ /* 0x000fec000383ffff */
.L_x_6519:
[----:B-1----:R1:W2:Y:S02]  /*197a0*/  SYNCS.PHASECHK.TRANS64.TRYWAIT P0, [R0+URZ+0x28c20], R3 ;  /* 0x028c2003000075a7 */ /* 0x0022a4000800017f */
[----:B--2---:R-:W-:Y:S05]  /*197b0*/  @!P0 NANOSLEEP.SYNCS 0x989680 ;  /* 0x009896800000895d */ /* 0x004fea0003900000 */
[----:B------:R-:W2:Y:S02]  /*197c0*/  @!P0 SYNCS.PHASECHK.TRANS64 P0, [R0+URZ+0x28c20], R3 ;  /* 0x028c2003000085a7 */ /* 0x000ea4000800007f */
[----:B--2---:R-:W-:Y:S05]  /*197d0*/  @!P0 BRA `(.L_x_6519) ;  /* 0xfffffffc00f08947 */ /* 0x004fea000383ffff */
[----:B------:R-:W-:Y:S05]  /*197e0*/  BRA `(.L_x_6635) ;  /* 0xffffffdc006c7947 */ /* 0x000fea000383ffff */
.L_x_6520:
        /* <DEDUP_REMOVED lines=11> */
.L_x_6637:
[----:B------:R-:W-:Y:S05]  /*198a0*/  BSYNC B0 ;  /* 0x0000000000007941 */ /* 0x000fea0003800000 */
.L_x_6636:
[----:B------:R-:W-:Y:S05]  /*198b0*/  BRA `(.L_x_6638) ;  /* 0xffffffdc00547947 */ /* 0x000fea000383ffff */
.L_x_6521:
[----:B------:R-:W-:Y:S01]  /*198c0*/  BSSY B0, `(.L_x_6639) ;  /* 0x0000006000007945 */ /* 0x000fe20003800000 */
[----:B------:R-:W-:-:S07]  /*198d0*/  IMAD.MOV.U32 R15, RZ, RZ, -0x1 ;  /* 0xffffffffff0f7424 */ /* 0x000fce00078e00ff */
[----:B012---:R-:W-:Y:S05]  /*198e0*/  WARPSYNC.COLLECTIVE R15, `(.L_x_6640) ;  /* 0x000000000f0c7348 */ /* 0x007fea0003c00000 */
[----:B------:R-:W-:Y:S02]  /*198f0*/  ELECT P6, UR62, PT ;  /* 0x00000000003e782f */ /* 0x000fe400038c0000 */
[----:B------:R-:W-:Y:S01]  /*19900*/  MOV R14, UR62 ;  /* 0x0000003e000e7c02 */ /* 0x000fe20008000f00 */
[----:B012---:R-:W-:Y:S10]  /*19910*/  ENDCOLLECTIVE ;  /* 0x000000000000791b */ /* 0x007ff40003800000 */
.L_x_6640:
[----:B------:R-:W-:Y:S05]  /*19920*/  BSYNC B0 ;  /* 0x0000000000007941 */ /* 0x000fea0003800000 */
.L_x_6639:
[----:B------:R-:W-:Y:S05]  /*19930*/  BRA `(.L_x_6641) ;  /* 0xffffffdc00487947 */ /* 0x000fea000383ffff */
.L_x_6523:
[----:B-1----:R1:W2:Y:S02]  /*19940*/  SYNCS.PHASECHK.TRANS64.TRYWAIT P0, [R6+URZ], R5 ;  /* 0x00000005060075a7 */ /* 0x0022a4000800017f */
[----:B--2---:R-:W-:Y:S05]  /*19950*/  @!P0 NANOSLEEP.SYNCS 0x989680 ;  /* 0x009896800000895d */ /* 0x004fea0003900000 */
[----:B------:R-:W2:Y:S02]  /*19960*/  @!P0 SYNCS.PHASECHK.TRANS64 P0, [R6+URZ], R5 ;  /* 0x00000005060085a7 */ /* 0x000ea4000800007f */
[----:B--2---:R-:W-:Y:S05]  /*19970*/  @!P0 BRA `(.L_x_6523) ;  /* 0xfffffffc00f08947 */ /* 0x004fea000383ffff */
[----:B------:R-:W-:Y:S05]  /*19980*/  BRA `(.L_x_6642) ;  /* 0xffffffdc00847947 */ /* 0x000fea000383ffff */
.L_x_6524:
[----:B--2---:R2:W3:Y:S02]  /*19990*/  SYNCS.PHASECHK.TRANS64.TRYWAIT P0, [R7+URZ], R2 ;  /* 0x00000002070075a7 */ /* 0x0044e4000800017f */
[----:B---3--:R-:W-:Y:S05]  /*199a0*/  @!P0 NANOSLEEP.SYNCS 0x989680 ;  /* 0x009896800000895d */ /* 0x008fea0003900000 */
[----:B------:R-:W3:Y:S02]  /*199b0*/  @!P0 SYNCS.PHASECHK.TRANS64 P0, [R7+URZ], R2 ;  /* 0x00000002070085a7 */ /* 0x000ee4000800007f */
[----:B---3--:R-:W-:Y:S05]  /*199c0*/  @!P0 BRA `(.L_x_6524) ;  /* 0xfffffffc00f08947 */ /* 0x008fea000383ffff */
[----:B------:R-:W-:Y:S05]  /*199d0*/  BRA `(.L_x_6643) ;  /* 0xffffffdc00787947 */ /* 0x000fea000383ffff */
.L_x_6526:
[----:B---3--:R3:W4:Y:S02]  /*199e0*/  SYNCS.PHASECHK.TRANS64.TRYWAIT P0, [R4+URZ], R5 ;  /* 0x00000005040075a7 */ /* 0x008724000800017f */
[----:B----4-:R-:W-:Y:S05]  /*199f0*/  @!P0 NANOSLEEP.SYNCS 0x989680 ;  /* 0x009896800000895d */ /* 0x010fea0003900000 */
[----:B------:R-:W4:Y:S02]  /*19a00*/  @!P0 SYNCS.PHASECHK.TRANS64 P0, [R4+URZ], R5 ;  /* 0x00000005040085a7 */ /* 0x000f24000800007f */
[----:B----4-:R-:W-:Y:S05]  /*19a10*/  @!P0 BRA `(.L_x_6526) ;  /* 0xfffffffc00f08947 */ /* 0x010fea000383ffff */
[----:B------:R-:W-:Y:S05]  /*19a20*/  BRA `(.L_x_6644) ;  /* 0xffffffdc00807947 */ /* 0x000fea000383ffff */
.L_x_6645:
        /* <DEDUP_REMOVED lines=13> */
.L_x_11955:


//--------------------- .text._ZN7cutlass13device_kernelIN5flash11enable_sm90INS1_16FlashAttnFwdSm90INS1_25CollectiveMainloopFwdSm90ILi2EN4cute5tupleIJNS5_1CILi1EEES8_S8_EEENS6_IJNS7_ILi64EEESA_SA_EEELi512ENS_10bfloat16_tEfNS_4arch4Sm90ELb1ELb0ELb0ELb1ELb0ELb0ELb1ELb0ELb0ELb0ELb0ELb0EEENS1_21CollectiveEpilogueFwdINS6_IJSA_NS7_ILi512EEESA_EEES9_SC_SE_Li256ELb1ELb0ELb0ELb0EEENS1_36VarlenDynamicPersistentTileSchedulerILi64ELi64ELi256ELi32ELb0ELb0ELb1ELb1ELb1ELb1EEEEEEEEEvNT_6ParamsE --------------------------
	.section	.text._ZN7cutlass13device_kernelIN5flash11enable_sm90INS1_16FlashAttnFwdSm90INS1_25CollectiveMainloopFwdSm90ILi2EN4cute5tupleIJNS5_1CILi1EEES8_S8_EEENS6_IJNS7_ILi64EEESA_SA_EEELi512ENS_10bfloat16_tEfNS_4arch4Sm90ELb1ELb0ELb0ELb1ELb0ELb0ELb1ELb0ELb0ELb0ELb0ELb0EEENS1_21CollectiveEpilogueFwdINS6_IJSA_NS7_ILi512EEESA_EEES9_SC_SE_Li256ELb1ELb0ELb0ELb0EEENS1_36VarlenDynamicPersistentTileSchedulerILi64ELi64ELi256ELi32ELb0ELb0ELb1ELb1ELb1ELb1EEEEEEEEEvNT_6ParamsE,"ax",@progbits
	.align	128
.text._ZN7cutlass13device_kernelIN5flash11enable_sm90INS1_16FlashAttnFwdSm90INS1_25CollectiveMainloopFwdSm90ILi2EN4cute5tupleIJNS5_1CILi1EEES8_S8_EEENS6_IJNS7_ILi64EEESA_SA_EEELi512ENS_10bfloat16_tEfNS_4arch4Sm90ELb1ELb0ELb0ELb1ELb0ELb0ELb1ELb0ELb0ELb0ELb0ELb0EEENS1_21CollectiveEpilogueFwdINS6_IJSA_NS7_ILi512EEESA_EEES9_SC_SE_Li256ELb1ELb0ELb0ELb0EEENS1_36VarlenDynamicPersistentTileSchedulerILi64ELi64ELi256ELi32ELb0ELb0ELb1ELb1ELb1ELb1EEEEEEEEEvNT_6ParamsE:
        .type           _ZN7cutlass13device_kernelIN5flash11enable_sm90INS1_16FlashAttnFwdSm90INS1_25CollectiveMainloopFwdSm90ILi2EN4cute5tupleIJNS5_1CILi1EEES8_S8_EEENS6_IJNS7_ILi64EEESA_SA_EEELi512ENS_10bfloat16_tEfNS_4arch4Sm90ELb1ELb0ELb0ELb1ELb0ELb0ELb1ELb0ELb0ELb0ELb0ELb0EEENS1_21CollectiveEpilogueFwdINS6_IJSA_NS7_ILi512EEESA_EEES9_SC_SE_Li256ELb1ELb0ELb0ELb0EEENS1_36VarlenDynamicPersistentTileSchedulerILi64ELi64ELi256ELi32ELb0ELb0ELb1ELb1ELb1ELb1EEEEEEEEEvNT_6ParamsE,@function
        .size           _ZN7cutlass13device_kernelIN5flash11enable_sm90INS1_16FlashAttnFwdSm90INS1_25CollectiveMainloopFwdSm90ILi2EN4cute5tupleIJNS5_1CILi1EEES8_S8_EEENS6_IJNS7_ILi64EEESA_SA_EEELi512ENS_10bfloat16_tEfNS_4arch4Sm90ELb1ELb0ELb0ELb1ELb0ELb0ELb1ELb0ELb0ELb0ELb0ELb0EEENS1_21CollectiveEpilogueFwdINS6_IJSA_NS7_ILi512EEESA_EEES9_SC_SE_Li256ELb1ELb0ELb0ELb0EEENS1_36VarlenDynamicPersistentTileSchedulerILi64ELi64ELi256ELi32ELb0ELb0ELb1ELb1ELb1ELb1EEEEEEEEEvNT_6ParamsE,(.L_x_11956 - _ZN7cutlass13device_kernelIN5flash11enable_sm90INS1_16FlashAttnFwdSm90INS1_25CollectiveMainloopFwdSm90ILi2EN4cute5tupleIJNS5_1CILi1EEES8_S8_EEENS6_IJNS7_ILi64EEESA_SA_EEELi512ENS_10bfloat16_tEfNS_4arch4Sm90ELb1ELb0ELb0ELb1ELb0ELb0ELb1ELb0ELb0ELb0ELb0ELb0EEENS1_21CollectiveEpilogueFwdINS6_IJSA_NS7_ILi512EEESA_EEES9_SC_SE_Li256ELb1ELb0ELb0ELb0EEENS1_36VarlenDynamicPersistentTileSchedulerILi64ELi64ELi256ELi32ELb0ELb0ELb1ELb1ELb1ELb1EEEEEEEEEvNT_6ParamsE)
        .other          _ZN7cutlass13device_kernelIN5flash11enable_sm90INS1_16FlashAttnFwdSm90INS1_25CollectiveMainloopFwdSm90ILi2EN4cute5tupleIJNS5_1CILi1EEES8_S8_EEENS6_IJNS7_ILi64EEESA_SA_EEELi512ENS_10bfloat16_tEfNS_4arch4Sm90ELb1ELb0ELb0ELb1ELb0ELb0ELb1ELb0ELb0ELb0ELb0ELb0EEENS1_21CollectiveEpilogueFwdINS6_IJSA_NS7_ILi512EEESA_EEES9_SC_SE_Li256ELb1ELb0ELb0ELb0EEENS1_36VarlenDynamicPersistentTileSchedulerILi64ELi64ELi256ELi32ELb0ELb0ELb1ELb1ELb1ELb1EEEEEEEEEvNT_6ParamsE,@"STO_CUDA_ENTRY STV_DEFAULT"
_ZN7cutlass13device_kernelIN5flash11enable_sm90INS1_16FlashAttnFwdSm90INS1_25CollectiveMainloopFwdSm90ILi2EN4cute5tupleIJNS5_1CILi1EEES8_S8_EEENS6_IJNS7_ILi64EEESA_SA_EEELi512ENS_10bfloat16_tEfNS_4arch4Sm90ELb1ELb0ELb0ELb1ELb0ELb0ELb1ELb0ELb0ELb0ELb0ELb0EEENS1_21CollectiveEpilogueFwdINS6_IJSA_NS7_ILi512EEESA_EEES9_SC_SE_Li256ELb1ELb0ELb0ELb0EEENS1_36VarlenDynamicPersistentTileSchedulerILi64ELi64ELi256ELi32ELb0ELb0ELb1ELb1ELb1ELb1EEEEEEEEEvNT_6ParamsE:
        /* <DEDUP_REMOVED lines=24> */
.L_x_6647:
[----:B------:R-:W-:Y:S05]  /*0180*/  BSYNC B0 ;  /* 0x0000000000007941 */ /* 0x000fea0003800000 */
.L_x_6646:
        /* <DEDUP_REMOVED lines=21> */
[----:B0-----:R0:W1:Y:S01]  /*02e0*/  @UP1 SYNCS.EXCH.64 URZ, [UR8+0x38800], UR4 ;  /* 0x03880004083f15b2 */ /* 0x0010620008000100 */
[----:B------:R0:W2:Y:S04]  /*02f0*/  @UP2 SYNCS.EXCH.64 URZ, [UR8+0x38810], UR4 ;  /* 0x03881004083f25b2 */ /* 0x0000a80008000100 */
        /* <DEDUP_REMOVED lines=16> */
.L_x_6648:
        /* <DEDUP_REMOVED lines=22> */
.L_x_6649:
        /* <DEDUP_REMOVED lines=18> */
.L_x_6650:
        /* <DEDUP_REMOVED lines=22> */
.L_x_6651:
        /* <DEDUP_REMOVED lines=22> */
.L_x_6652:
[----:B0-----:R-:W-:Y:S01]  /*0940*/  UMOV UR4, 0x1 ;  /* 0x0000000100047882 */ /* 0x001fe20000000000 */
[----:B------:R-:W-:Y:S01]  /*0950*/  PLOP3.LUT P0, PT, PT, PT, UP0, 0x80, 0x0 ;  /* 0x000000000000781c */ /* 0x000fe20003f0f008 */
[----:B------:R-:W-:Y:S01]  /*0960*/  USEL UR4, UR4, 0x2, !UP0 ;  /* 0x0000000204047887 */ /* 0x000fe2000c000000 */
[----:B------:R-:W-:-:S05]  /*0970*/  NOP ;  /* 0x0000000000007918 */ /* 0x000fca0000000000 */
[----:B------:R-:W-:-:S05]  /*0980*/  IMAD.U32 R2, RZ, RZ, UR4 ;  /* 0x00000004ff027e24 */ /* 0x000fca000f8e00ff */
[----:B------:R0:W-:Y:S01]  /*0990*/  STL [R1+0x2c], R2 ;  /* 0x00002c0201007387 */ /* 0x0001e20000100800 */
[----:B-123--:R-:W-:Y:S06]  /*09a0*/  BAR.SYNC.DEFER_BLOCKING 0x0 ;  /* 0x0000000000007b1d */ /* 0x00efec0000010000 */
[----:B------:R-:W-:Y:S05]  /*09b0*/  @!P0 BRA `(.L_x_6653) ;  /* 0x000000e8000c8947 */ /* 0x000fea0003800000 */
.L_x_6654:
[----:B------:R-:W-:-:S08]  /*09c0*/  NOP ;  /* 0x0000000000007918 */ /* 0x000fd00000000000 */
[----:B------:R-:W1:Y:S02]  /*09d0*/  USETMAXREG.TRY_ALLOC.CTAPOOL UP0, 0xf0 ;  /* 0x000000f0000079c8 */ /* 0x000e640008000600 */
[----:B-1----:R-:W-:-:S13]  /*09e0*/  PLOP3.LUT P0, PT, PT, PT, UP0, 0x80, 0x0 ;  /* 0x000000000000781c */ /* 0x002fda0003f0f008 */
[----:B------:R-:W-:Y:S05]  /*09f0*/  @!P0 BRA `(.L_x_6654) ;  /* 0xfffffffc00f08947 */ /* 0x000fea000383ffff */
[----:B0-----:R-:W0:Y:S01]  /*0a00*/  S2R R2, SR_TID.X ;  /* 0x0000000000027919 */ /* 0x001e220000002100 */
[----:B------:R-:W1:Y:S01]  /*0a10*/  S2UR UR5, SR_CgaCtaId ;  /* 0x00000000000579c3 */ /* 0x000e620000008800 */
[----:B------:R-:W-:Y:S02]  /*0a20*/  UMOV UR4, 0x400 ;  /* 0x0000040000047882 */ /* 0x000fe40000000000 */
[----:B-1----:R-:W-:-:S06]  /*0a30*/  ULEA UR4, UR5, UR4, 0x18 ;  /* 0x0000000405047291 */ /* 0x002fcc000f8ec03f */
[----:B------:R-:W-:Y:S01]  /*0a40*/  IMAD.U32 R17, RZ, RZ, UR4 ;  /* 0x00000004ff117e24 */ /* 0x000fe2000f8e00ff */
[----:B0-----:R-:W-:Y:S01]  /*0a50*/  LOP3.LUT R0, R2, 0xffffff80, RZ, 0xc0, !PT ;  /* 0xffffff8002007812 */ /* 0x001fe200078ec0ff */
[----:B------:R-:W-:-:S03]  /*0a60*/  ULDC UR4, c[0x0][0xd14] ;  /* 0x0003450000047ab9 */ /* 0x000fc60000000800 */
[----:B------:R-:W-:-:S13]  /*0a70*/  ISETP.NE.AND P0, PT, R0, 0x80, PT ;  /* 0x000000800000780c */ /* 0x000fda0003f05270 */
[----:B------:R-:W-:Y:S06]  /*0a80*/  @!P0 BAR.ARV 0x8, 0xa0 ;  /* 0x0202800000008b1d */ /* 0x000fec0000002000 */
[----:B------:R-:W-:-:S13]  /*0a90*/  ISETP.GE.U32.AND P0, PT, R2, 0x100, PT ;  /* 0x000001000200780c */ /* 0x000fda0003f06070 */
[----:B------:R-:W-:Y:S08]  /*0aa0*/  @P0 BAR.ARV 0xf, 0x100 ;  /* 0x03c4000000000b1d */ /* 0x000ff00000002000 */
[----:B------:R-:W-:Y:S06]  /*0ab0*/  BAR.SYNC.DEFER_BLOCKING 0x5, 0x120 ;  /* 0x0144800000007b1d */ /* 0x000fec0000010000 */
[----:B------:R-:W0:Y:S02]  /*0ac0*/  LDS.128 R184, [R17+0x388d0] ;  /* 0x0388d00011b87984 */ /* 0x000e240000000c00 */
[----:B------:R-:W-:Y:S06]  /*0ad0*/  BAR.ARV 0x4, 0x120 ;  /* 0x0104800000007b1d */ /* 0x000fec0000002000 */
[----:B0-----:R-:W-:-:S13]  /*0ae0*/  ISETP.GE.AND P0, PT, R187, UR4, PT ;  /* 0x00000004bb007c0c */ /* 0x001fda000bf06270 */
[----:B------:R-:W-:Y:S05]  /*0af0*/  @P0 EXIT ;  /* 0x000000000000094d */ /* 0x000fea0003800000 */
[----:B------:R-:W2:Y:S01]  /*0b00*/  LDL R3, [R1+0x2c] ;  /* 0x00002c0001037983 */ /* 0x000ea20000100800 */
[----:B------:R-:W-:Y:S01]  /*0b10*/  VIADD R198, R2, 0xffffff80 ;  /* 0xffffff8002c67836 */ /* 0x000fe20000000000 */
[----:B------:R-:W-:Y:S01]  /*0b20*/  R2UR UR5, R186 ;  /* 0x00000000ba0572ca */ /* 0x000fe200000e0000 */
[----:B------:R-:W-:Y:S01]  /*0b30*/  IMAD.MOV.U32 R191, RZ, RZ, 0x20 ;  /* 0x00000020ffbf7424 */ /* 0x000fe200078e00ff */
[----:B------:R-:W-:Y:S01]  /*0b40*/  MOV R16, RZ ;  /* 0x000000ff00107202 */ /* 0x000fe20000000f00 */
[----:B------:R-:W-:Y:S01]  /*0b50*/  UMOV UR36, URZ ;  /* 0x0000003f00247c82 */ /* 0x000fe20008000000 */
[----:B--2---:R-:W-:Y:S02]  /*0b60*/  R2UR UR4, R3 ;  /* 0x00000000030472ca */ /* 0x004fe400000e0000 */
[----:B------:R-:W-:-:S04]  /*0b70*/  SHF.R.S32.HI R3, RZ, 0x1f, R198 ;  /* 0x0000001fff037819 */ /* 0x000fc800000114c6 */
[CC--:B------:R-:W-:Y:S02]  /*0b80*/  LEA.HI R0, R3.reuse, R198.reuse, RZ, 0x4 ;  /* 0x000000c603007211 */ /* 0x0c0fe400078f20ff */
[----:B------:R-:W-:Y:S02]  /*0b90*/  LEA.HI R4, R3, R198, RZ, 0x5 ;  /* 0x000000c603047211 */ /* 0x000fe400078f28ff */
[----:B------:R-:W-:Y:S02]  /*0ba0*/  SHF.R.S32.HI R11, RZ, 0x4, R0 ;  /* 0x00000004ff0b7819 */ /* 0x000fe40000011400 */
[C---:B------:R-:W-:Y:S01]  /*0bb0*/  LOP3.LUT R7, R0.reuse, 0xfffffff0, RZ, 0xc0, !PT ;  /* 0xfffffff000077812 */ /* 0x040fe200078ec0ff */
[----:B------:R-:W-:Y:S01]  /*0bc0*/  ULOP3.LUT UR40, UR4, 0x1, URZ, 0xfc, !UPT ;  /* 0x0000000104287892 */ /* 0x000fe2000f8efc3f */
[--C-:B------:R-:W-:Y:S02]  /*0bd0*/  SHF.R.S32.HI R13, RZ, 0x5, R4.reuse ;  /* 0x00000005ff0d7819 */ /* 0x100fe40000011404 */
[----:B------:R-:W-:Y:S01]  /*0be0*/  LEA.HI R2, R0, R11, RZ, 0x1 ;  /* 0x0000000b00027211 */ /* 0x000fe200078f08ff */
[----:B------:R-:W-:Y:S01]  /*0bf0*/  IMAD.IADD R9, R198, 0x1, -R7 ;  /* 0x00000001c6097824 */ /* 0x000fe200078e0a07 */
[----:B------:R-:W-:-:S02]  /*0c00*/  SHF.R.S32.HI R4, RZ, 0x1f, R4 ;  /* 0x0000001fff047819 */ /* 0x000fc40000011404 */
[-C--:B------:R-:W-:Y:S02]  /*0c10*/  LEA.HI R5, R3, R198.reuse, RZ, 0x7 ;  /* 0x000000c603057211 */ /* 0x080fe400078f38ff */
[----:B------:R-:W-:Y:S02]  /*0c20*/  LOP3.LUT R2, R2, 0x1ffffffe, RZ, 0xc0, !PT ;  /* 0x1ffffffe02027812 */ /* 0x000fe400078ec0ff */
[----:B------:R-:W-:Y:S02]  /*0c30*/  LEA.HI R4, R4, R13, RZ, 0x2 ;  /* 0x0000000d04047211 */ /* 0x000fe400078f10ff */
[----:B------:R-:W-:Y:S01]  /*0c40*/  SHF.R.S32.HI R0, RZ, 0x1f, R9 ;  /* 0x0000001fff007819 */ /* 0x000fe20000011409 */
[----:B------:R-:W-:Y:S01]  /*0c50*/  IMAD.IADD R11, R11, 0x1, -R2 ;  /* 0x000000010b0b7824 */ /* 0x000fe200078e0a02 */
[----:B------:R-:W-:Y:S02]  /*0c60*/  SHF.R.S32.HI R196, RZ, 0x7, R5 ;  /* 0x00000007ffc47819 */ /* 0x000fe40000011405 */
[----:B------:R-:W-:Y:S01]  /*0c70*/  LOP3.LUT R4, R4, 0x3ffffc, RZ, 0xc0, !PT ;  /* 0x003ffffc04047812 */ /* 0x000fe200078ec0ff */
[----:B------:R-:W-:Y:S01]  /*0c80*/  IMAD.SHL.U32 R11, R11, 0x8, RZ ;  /* 0x000000080b0b7824 */ /* 0x000fe200078e00ff */
        /* <DEDUP_REMOVED lines=8> */
[----:B------:R-:W-:Y:S01]  /*0d10*/  LEA R12, R6, R15, 0x4 ;  /* 0x0000000f060c7211 */ /* 0x000fe200078e20ff */
[----:B------:R-:W-:Y:S01]  /*0d20*/  IMAD.IADD R6, R9, 0x1, -R4 ;  /* 0x0000000109067824 */ /* 0x000fe200078e0a04 */
[----:B------:R-:W-:-:S02]  /*0d30*/  LOP3.LUT R10, R8, 0x7ffffe00, RZ, 0xc0, !PT ;  /* 0x7ffffe00080a7812 */ /* 0x000fc400078ec0ff */
[----:B------:R-:W-:Y:S01]  /*0d40*/  SHF.R.S32.HI R0, RZ, 0x1f, R7 ;  /* 0x0000001fff007819 */ /* 0x000fe20000011407 */
[C---:B------:R-:W-:Y:S01]  /*0d50*/  IMAD.SHL.U32 R8, R6.reuse, 0x40, RZ ;  /* 0x0000004006087824 */ /* 0x040fe200078e00ff */
[----:B------:R-:W-:Y:S01]  /*0d60*/  R2P PR, R6, 0x6 ;  /* 0x0000000606007804 */ /* 0x000fe20000000000 */
[--C-:B------:R-:W-:Y:S01]  /*0d70*/  IMAD.U32 R197, R12, 0x40, R11.reuse ;  /* 0x000000400cc57824 */ /* 0x100fe200078e000b */
[----:B------:R-:W-:Y:S01]  /*0d80*/  LEA.HI R2, R0, R7, RZ, 0x2 ;  /* 0x0000000700027211 */ /* 0x000fe200078f10ff */
[----:B------:R-:W-:Y:S01]  /*0d90*/  IMAD R10, R13, 0x400, R10 ;  /* 0x000004000d0a7824 */ /* 0x000fe200078e020a */
[----:B------:R-:W-:Y:S02]  /*0da0*/  LOP3.LUT R8, R8, 0x1c0, RZ, 0xc0, !PT ;  /* 0x000001c008087812 */ /* 0x000fe400078ec0ff */
[----:B------:R-:W-:Y:S02]  /*0db0*/  SHF.R.S32.HI R4, RZ, 0x2, R2 ;  /* 0x00000002ff047819 */ /* 0x000fe40000011402 */
[----:B------:R-:W-:-:S02]  /*0dc0*/  LOP3.LUT R11, R8, 0x8, R11, 0xf8, !PT ;  /* 0x00000008080b7812 */ /* 0x000fc400078ef80b */
[----:B------:R-:W-:Y:S02]  /*0dd0*/  SHF.R.U32.HI R8, RZ, 0x3, R8 ;  /* 0x00000003ff087819 */ /* 0x000fe40000011608 */
[----:B------:R-:W-:Y:S02]  /*0de0*/  SHF.R.S32.HI R9, RZ, 0x1f, R2 ;  /* 0x0000001fff097819 */ /* 0x000fe40000011402 */
[----:B------:R-:W-:Y:S02]  /*0df0*/  LOP3.LUT R11, R11, R8, RZ, 0x3c, !PT ;  /* 0x000000080b0b7212 */ /* 0x000fe400078e3cff */
[----:B------:R-:W-:Y:S02]  /*0e00*/  LOP3.LUT R2, R2, 0x7ffffffc, RZ, 0xc0, !PT ;  /* 0x7ffffffc02027812 */ /* 0x000fe400078ec0ff */
[----:B------:R-:W-:Y:S01]  /*0e10*/  LEA.HI R9, R9, R4, RZ, 0x3 ;  /* 0x0000000409097211 */ /* 0x000fe200078f18ff */
[----:B------:R-:W-:Y:S01]  /*0e20*/  IMAD.IADD R10, R10, 0x1, R11 ;  /* 0x000000010a0a7824 */ /* 0x000fe200078e020b */
[----:B------:R-:W-:Y:S01]  /*0e30*/  LEA.HI R5, R5, R196, RZ, 0x1 ;  /* 0x000000c405057211 */ /* 0x000fe200078f08ff */
[----:B------:R-:W-:Y:S01]  /*0e40*/  IMAD.IADD R22, R7, 0x1, -R2 ;  /* 0x0000000107167824 */ /* 0x000fe200078e0a02 */
[----:B------:R-:W-:Y:S01]  /*0e50*/  LEA.HI R0, R0, R7, RZ, 0x5 ;  /* 0x0000000700007211 */ /* 0x000fe200078f28ff */
[----:B------:R-:W-:Y:S01]  /*0e60*/  IMAD R189, R10, 0x2, R17 ;  /* 0x000000020abd7824 */ /* 0x000fe200078e0211 */
[----:B------:R-:W-:Y:S01]  /*0e70*/  LOP3.LUT R9, R9, 0xfffffff8, RZ, 0xc0, !PT ;  /* 0xfffffff809097812 */ /* 0x000fe200078ec0ff */
[----:B------:R-:W-:Y:S01]  /*0e80*/  IMAD.MOV.U32 R2, RZ, RZ, RZ ;  /* 0x000000ffff027224 */ /* 0x000fe200078e00ff */
        /* <DEDUP_REMOVED lines=8> */
[----:B------:R-:W-:Y:S01]  /*0f10*/  SHF.R.S32.HI R194, RZ, 0x3, R3 ;  /* 0x00000003ffc27819 */ /* 0x000fe20000011403 */
[----:B------:R-:W-:-:S02]  /*0f20*/  IMAD.IADD R5, R196, 0x1, -R5 ;  /* 0x00000001c4057824 */ /* 0x000fc400078e0a05 */
[C---:B------:R-:W-:Y:S01]  /*0f30*/  @P2 VIADD R190, R192.reuse, 0xffffffc0 ;  /* 0xffffffc0c0be2836 */ /* 0x040fe20000000000 */
[----:B------:R-:W-:Y:S01]  /*0f40*/  IADD3 R192, R192, R191, RZ ;  /* 0x000000bfc0c07210 */ /* 0x000fe20007ffe0ff */
[----:B------:R-:W-:Y:S02]  /*0f50*/  IMAD R18, R0, 0x10, R9 ;  /* 0x0000001000127824 */ /* 0x000fe400078e0209 */
[----:B------:R-:W-:Y:S02]  /*0f60*/  IMAD.SHL.U32 R23, R7, 0x8, RZ ;  /* 0x0000000807177824 */ /* 0x000fe400078e00ff */
[----:B------:R-:W-:Y:S02]  /*0f70*/  IMAD.SHL.U32 R188, R5, 0x100, RZ ;  /* 0x0000010005bc7824 */ /* 0x000fe400078e00ff */
[----:B------:R-:W-:Y:S02]  /*0f80*/  IMAD.SHL.U32 R22, R22, 0x2, RZ ;  /* 0x0000000216167824 */ /* 0x000fe400078e00ff */
[----:B------:R-:W-:-:S07]  /*0f90*/  IMAD.IADD R191, R191, 0x1, R190 ;  /* 0x00000001bfbf7824 */ /* 0x000fce00078e02be */
.L_x_6705:
[----:B0-----:R-:W0:Y:S01]  /*0fa0*/  LDC.64 R4, c[0x0][0xd60] ;  /* 0x00035800ff047b82 */ /* 0x001e220000000a00 */
[----:B------:R-:W-:Y:S01]  /*0fb0*/  ULDC.64 UR10, c[0x0][0x208] ;  /* 0x00008200000a7ab9 */ /* 0x000fe20000000a00 */
[----:B------:R-:W-:Y:S01]  /*0fc0*/  ULDC.64 UR6, c[0x0][0xb20] ;  /* 0x0002c80000067ab9 */ /* 0x000fe20000000a00 */
[----:B------:R-:W-:-:S05]  /*0fd0*/  ULDC.64 UR8, c[0x0][0xb10] ;  /* 0x0002c40000087ab9 */ /* 0x000fca0000000a00 */
[----:B-1----:R-:W1:Y:S08]  /*0fe0*/  LDC.64 R8, c[0x0][0x3f8] ;  /* 0x0000fe00ff087b82 */ /* 0x002e700000000a00 */
[----:B--2---:R-:W2:Y:S01]  /*0ff0*/  LDC R184, c[0x0][0x288] ;  /* 0x0000a200ffb87b82 */ /* 0x004ea20000000800 */
[----:B0-----:R-:W-:-:S07]  /*1000*/  IMAD.WIDE R4, R187, 0x4, R4 ;  /* 0x00000004bb047825 */ /* 0x001fce00078e0204 */
[----:B------:R-:W0:Y:S01]  /*1010*/  LDC R0, c[0x0][0x404] ;  /* 0x00010100ff007b82 */ /* 0x000e220000000800 */
[----:B---3--:R-:W3:Y:S01]  /*1020*/  LDG.E R4, desc[UR10][R4.64] ;  /* 0x0000000a04047981 */ /* 0x008ee2000c1e1900 */
[----:B------:R-:W-:Y:S01]  /*1030*/  UISETP.NE.U32.AND UP0, UPT, UR6, URZ, UPT ;  /* 0x0000003f0600728c */ /* 0x000fe2000bf05070 */
[----:B------:R-:W-:Y:S01]  /*1040*/  IMAD.MOV.U32 R3, RZ, RZ, RZ ;  /* 0x000000ffff037224 */ /* 0x000fe200078e00ff */
[----:B------:R-:W-:-:S04]  /*1050*/  UISETP.NE.U32.AND UP1, UPT, UR8, URZ, UPT ;  /* 0x0000003f0800728c */ /* 0x000fc8000bf25070 */
[----:B------:R-:W4:Y:S01]  /*1060*/  LDC R11, c[0x0][0x2e0] ;  /* 0x0000b800ff0b7b82 */ /* 0x000f220000000800 */
[----:B------:R-:W-:Y:S02]  /*1070*/  UISETP.NE.AND.EX UP0, UPT, UR7, URZ, UPT, UP0 ;  /* 0x0000003f0700728c */ /* 0x000fe4000bf05300 */
[----:B------:R-:W-:-:S04]  /*1080*/  UISETP.NE.AND.EX UP1, UPT, UR9, URZ, UPT, UP1 ;  /* 0x0000003f0900728c */ /* 0x000fc8000bf25310 */
[----:B------:R-:W-:Y:S02]  /*1090*/  PLOP3.LUT P0, PT, PT, PT, UP0, 0x80, 0x0 ;  /* 0x000000000000781c */ /* 0x000fe40003f0f008 */
[----:B------:R-:W-:Y:S01]  /*10a0*/  PLOP3.LUT P2, PT, PT, PT, UP1, 0x80, 0x0 ;  /* 0x000000000000781c */ /* 0x000fe20003f4f018 */
[----:B------:R-:W-:Y:S01]  /*10b0*/  UMOV UR37, UR5 ;  /* 0x0000000500257c82 */ /* 0x000fe20008000000 */
[----:B---3--:R-:W-:-:S13]  /*10c0*/  R2UR UR39, R4 ;  /* 0x00000000042772ca */ /* 0x008fda00000e0000 */
[----:B------:R-:W-:Y:S02]  /*10d0*/  USHF.R.S32.HI UR38, URZ, 0x1f, UR39 ;  /* 0x0000001f3f267899 */ /* 0x000fe40008011427 */
[----:B------:R-:W-:-:S04]  /*10e0*/  @UP0 ULEA UR6, UP2, UR39, UR6, 0x2 ;  /* 0x0000000627060291 */ /* 0x000fc8000f84103f */
[----:B------:R-:W-:Y:S02]  /*10f0*/  @UP0 ULEA.HI.X UR7, UR39, UR7, UR38, 0x2, UP2 ;  /* 0x0000000727070291 */ /* 0x000fe400090f1426 */
[----:B------:R-:W-:Y:S01]  /*1100*/  @UP1 ULEA UR8, UP0, UR39, UR8, 0x2 ;  /* 0x0000000827081291 */ /* 0x000fe2000f80103f */
[----:B------:R-:W-:-:S03]  /*1110*/  IMAD.U32 R4, RZ, RZ, UR6 ;  /* 0x00000006ff047e24 */ /* 0x000fc6000f8e00ff */
[----:B------:R-:W-:Y:S01]  /*1120*/  IMAD.U32 R5, RZ, RZ, UR7 ;  /* 0x00000007ff057e24 */ /* 0x000fe2000f8e00ff */
[----:B------:R-:W-:Y:S01]  /*1130*/  @UP1 ULEA.HI.X UR9, UR39, UR9, UR38, 0x2, UP0 ;  /* 0x0000000927091291 */ /* 0x000fe200080f1426 */
[----:B------:R-:W-:Y:S01]  /*1140*/  IMAD.U32 R6, RZ, RZ, UR8 ;  /* 0x00000008ff067e24 */ /* 0x000fe2000f8e00ff */
[----:B------:R-:W-:Y:S02]  /*1150*/  ULDC.64 UR6, c[0x0][0xb18] ;  /* 0x0002c60000067ab9 */ /* 0x000fe40000000a00 */
[----:B------:R3:W5:Y:S01]  /*1160*/  @P0 LDG.E R3, desc[UR10][R4.64] ;  /* 0x0000000a04030981 */ /* 0x000762000c1e1900 */
[----:B-1----:R-:W-:Y:S01]  /*1170*/  ISETP.NE.U32.AND P0, PT, R8, RZ, PT ;  /* 0x000000ff0800720c */ /* 0x002fe20003f05070 */
[----:B------:R-:W-:Y:S01]  /*1180*/  IMAD.U32 R7, RZ, RZ, UR9 ;  /* 0x00000009ff077e24 */ /* 0x000fe2000f8e00ff */
[----:B------:R-:W-:Y:S02]  /*1190*/  ISETP.NE.U32.AND P1, PT, RZ, UR6, PT ;  /* 0x00000006ff007c0c */ /* 0x000fe4000bf25070 */
[----:B------:R-:W-:-:S02]  /*11a0*/  ISETP.NE.AND.EX P0, PT, R9, RZ, PT, P0 ;  /* 0x000000ff0900720c */ /* 0x000fc40003f05300 */
[----:B--2---:R3:W5:Y:S01]  /*11b0*/  @P2 LDG.E R184, desc[UR10][R6.64] ;  /* 0x0000000a06b82981 */ /* 0x004762000c1e1900 */
[----:B------:R-:W-:Y:S02]  /*11c0*/  ISETP.NE.AND.EX P1, PT, RZ, UR7, PT, P1 ;  /* 0x00000007ff007c0c */ /* 0x000fe4000bf25310 */
[----:B0-----:R-:W-:Y:S01]  /*11d0*/  SEL R0, R0, 0x1, P0 ;  /* 0x0000000100007807 */ /* 0x001fe20000000000 */
[----:B----4-:R-:W-:Y:S10]  /*11e0*/  @P2 BRA `(.L_x_6655) ;  /* 0x0000000000302947 */ /* 0x010ff40003800000 */
[----:B------:R-:W-:Y:S02]  /*11f0*/  ULDC.64 UR4, c[0x0][0xaf8] ;  /* 0x0002be0000047ab9 */ /* 0x000fe40000000a00 */
[----:B------:R-:W-:-:S04]  /*1200*/  ISETP.NE.U32.AND P0, PT, RZ, UR4, PT ;  /* 0x00000004ff007c0c */ /* 0x000fc8000bf05070 */
[----:B------:R-:W-:-:S13]  /*1210*/  ISETP.NE.AND.EX P0, PT, RZ, UR5, PT, P0 ;  /* 0x00000005ff007c0c */ /* 0x000fda000bf05300 */
[----:B------:R-:W-:Y:S05]  /*1220*/  @!P0 BRA `(.L_x_6655) ;  /* 0x0000000000208947 */ /* 0x000fea0003800000 */
[----:B------:R-:W-:Y:S01]  /*1230*/  ULDC.64 UR4, c[0x0][0xaf8] ;  /* 0x0002be0000047ab9 */ /* 0x000fe20000000a00 */
[----:B------:R-:W-:Y:S01]  /*1240*/  ULDC.64 UR8, c[0x0][0x208] ;  /* 0x0000820000087ab9 */ /* 0x000fe20000000a00 */
[----:B------:R-:W-:-:S06]  /*1250*/  UIMAD.WIDE UR4, UR39, 0x4, UR4 ;  /* 0x00000004270478a5 */ /* 0x000fcc000f8e0204 */
[----:B---3--:R-:W-:Y:S02]  /*1260*/  IMAD.U32 R4, RZ, RZ, UR4 ;  /* 0x00000004ff047e24 */ /* 0x008fe4000f8e00ff */
[----:B------:R-:W-:-:S05]  /*1270*/  IMAD.U32 R5, RZ, RZ, UR5 ;  /* 0x00000005ff057e24 */ /* 0x000fca000f8e00ff */
[----:B-----5:R-:W2:Y:S04]  /*1280*/  LDG.E R184, desc[UR8][R4.64] ;  /* 0x0000000804b87981 */ /* 0x020ea8000c1e1900 */
[----:B------:R-:W2:Y:S02]  /*1290*/  LDG.E R7, desc[UR8][R4.64+0x4] ;  /* 0x0000040804077981 */ /* 0x000ea4000c1e1900 */
[----:B--2---:R-:W-:-:S07]  /*12a0*/  IMAD.IADD R184, R7, 0x1, -R184 ;  /* 0x0000000107b87824 */ /* 0x004fce00078e0ab8 */
.L_x_6655:
[----:B------:R-:W-:Y:S02]  /*12b0*/  IMAD R186, R0, R11, RZ ;  /* 0x0000000b00ba7224 */ /* 0x000fe400078e02ff */
[----:B------:R-:W-:Y:S01]  /*12c0*/  IMAD.MOV.U32 R193, RZ, RZ, R185 ;  /* 0x000000ffffc17224 */ /* 0x000fe200078e00b9 */
[----:B------:R-:W-:Y:S06]  /*12d0*/  @!P1 BRA `(.L_x_6656) ;  /* 0x00000000001c9947 */ /* 0x000fec0003800000 */
[----:B------:R-:W-:Y:S01]  /*12e0*/  ULEA UR4, UP0, UR39, UR6, 0x2 ;  /* 0x0000000627047291 */ /* 0x000fe2000f80103f */
[----:B------:R-:W-:-:S03]  /*12f0*/  ULDC.64 UR8, c[0x0][0x208] ;  /* 0x0000820000087ab9 */ /* 0x000fc60000000a00 */
[----:B------:R-:W-:Y:S02]  /*1300*/  ULEA.HI.X UR5, UR39, UR7, UR38, 0x2, UP0 ;  /* 0x0000000727057291 */ /* 0x000fe400080f1426 */
[----:B---3--:R-:W-:-:S04]  /*1310*/  MOV R4, UR4 ;  /* 0x0000000400047c02 */ /* 0x008fc80008000f00 */
[----:B------:R-:W-:-:S05]  /*1320*/  IMAD.U32 R5, RZ, RZ, UR5 ;  /* 0x00000005ff057e24 */ /* 0x000fca000f8e00ff */
[----:B------:R0:W5:Y:S01]  /*1330*/  LDG.E R186, desc[UR8][R4.64] ;  /* 0x0000000804ba7981 */ /* 0x000162000c1e1900 */
[----:B------:R-:W-:Y:S05]  /*1340*/  BRA `(.L_x_6657) ;  /* 0x0000000000307947 */ /* 0x000fea0003800000 */
.L_x_6656:
        /* <DEDUP_REMOVED lines=9> */
[----:B------:R-:W2:Y:S04]  /*13e0*/  LDG.E R186, desc[UR6][R4.64] ;  /* 0x0000000604ba7981 */ /* 0x000ea8000c1e1900 */
[----:B------:R-:W2:Y:S02]  /*13f0*/  LDG.E R7, desc[UR6][R4.64+0x4] ;  /* 0x0000040604077981 */ /* 0x000ea4000c1e1900 */
[----:B--2---:R-:W-:-:S07]  /*1400*/  IMAD.IADD R186, R7, 0x1, -R186 ;  /* 0x0000000107ba7824 */ /* 0x004fce00078e0aba */
.L_x_6657:
[----:B-----5:R-:W-:Y:S01]  /*1410*/  IMAD.IADD R186, R186, 0x1, -R3 ;  /* 0x00000001baba7824 */ /* 0x020fe200078e0a03 */
[----:B------:R-:W-:Y:S01]  /*1420*/  UISETP.NE.AND UP0, UPT, UR41, 0x1, UPT ;  /* 0x000000012900788c */ /* 0x000fe2000bf05270 */
[----:B------:R-:W-:Y:S02]  /*1430*/  LEA R3, R185, 0x7f, 0x6 ;  /* 0x0000007fb9037811 */ /* 0x000fe400078e30ff */
[----:B------:R-:W-:Y:S01]  /*1440*/  CS2R R150, SRZ ;  /* 0x0000000000967805 */ /* 0x000fe2000001ff00 */
[C---:B------:R-:W-:Y:S01]  /*1450*/  VIADD R0, R186.reuse, 0x3f ;  /* 0x0000003fba007836 */ /* 0x040fe20000000000 */
[----:B------:R-:W-:Y:S02]  /*1460*/  CS2R R148, SRZ ;  /* 0x0000000000947805 */ /* 0x000fe4000001ff00 */
[----:B0--3--:R-:W-:Y:S02]  /*1470*/  IADD3 R4, R186, R3, -R184 ;  /* 0x00000003ba047210 */ /* 0x009fe40007ffe8b8 */
[----:B------:R-:W-:-:S02]  /*1480*/  CS2R R146, SRZ ;  /* 0x0000000000927805 */ /* 0x000fc4000001ff00 */
[----:B------:R-:W-:Y:S02]  /*1490*/  PLOP3.LUT P0, PT, PT, PT, UP0, 0x80, 0x0 ;  /* 0x000000000000781c */ /* 0x000fe40003f0f008 */
[----:B------:R-:W-:Y:S02]  /*14a0*/  CS2R R144, SRZ ;  /* 0x0000000000907805 */ /* 0x000fe4000001ff00 */
[----:B------:R-:W-:Y:S02]  /*14b0*/  SHF.R.S32.HI R3, RZ, 0x1f, R0 ;  /* 0x0000001fff037819 */ /* 0x000fe40000011400 */
[----:B------:R-:W-:Y:S02]  /*14c0*/  CS2R R142, SRZ ;  /* 0x00000000008e7805 */ /* 0x000fe4000001ff00 */
[----:B------:R-:W-:Y:S02]  /*14d0*/  SHF.R.S32.HI R5, RZ, 0x1f, R4 ;  /* 0x0000001fff057819 */ /* 0x000fe40000011404 */
[----:B------:R-:W-:-:S02]  /*14e0*/  CS2R R140, SRZ ;  /* 0x00000000008c7805 */ /* 0x000fc4000001ff00 */
[----:B------:R-:W-:Y:S01]  /*14f0*/  LEA.HI R3, R3, R0, RZ, 0x6 ;  /* 0x0000000003037211 */ /* 0x000fe200078f30ff */
[----:B------:R-:W-:Y:S01]  /*1500*/  IMAD.MOV.U32 R0, RZ, RZ, RZ ;  /* 0x000000ffff007224 */ /* 0x000fe200078e00ff */
[----:B------:R-:W-:Y:S02]  /*1510*/  LEA.HI R5, R5, R4, RZ, 0x6 ;  /* 0x0000000405057211 */ /* 0x000fe400078f30ff */
[----:B------:R-:W-:Y:S02]  /*1520*/  CS2R R138, SRZ ;  /* 0x00000000008a7805 */ /* 0x000fe4000001ff00 */
[----:B------:R-:W-:Y:S01]  /*1530*/  SHF.R.S32.HI R168, RZ, 0x6, R3 ;  /* 0x00000006ffa87819 */ /* 0x000fe20000011403 */
[----:B------:R-:W-:Y:S01]  /*1540*/  IMAD.MOV.U32 R3, RZ, RZ, RZ ;  /* 0x000000ffff037224 */ /* 0x000fe200078e00ff */
[----:B------:R-:W-:Y:S02]  /*1550*/  SHF.R.S32.HI R5, RZ, 0x6, R5 ;  /* 0x00000006ff057819 */ /* 0x000fe40000011405 */
[----:B------:R-:W-:-:S02]  /*1560*/  CS2R R136, SRZ ;  /* 0x0000000000887805 */ /* 0x000fc4000001ff00 */
[----:B------:R-:W-:Y:S02]  /*1570*/  CS2R R134, SRZ ;  /* 0x0000000000867805 */ /* 0x000fe4000001ff00 */
[----:B------:R-:W-:Y:S02]  /*1580*/  CS2R R132, SRZ ;  /* 0x0000000000847805 */ /* 0x000fe4000001ff00 */
[----:B------:R-:W-:Y:S02]  /*1590*/  VIMNMX R168, R168, R5, PT ;  /* 0x00000005a8a87248 */ /* 0x000fe40003fe0100 */
        /* <DEDUP_REMOVED lines=51> */
[----:B------:R-:W-:Y:S01]  /*18d0*/  MOV R169, RZ ;  /* 0x000000ff00a97202 */ /* 0x000fe20000000f00 */
[----:B------:R-:W-:Y:S01]  /*18e0*/  IMAD.MOV.U32 R7, RZ, RZ, RZ ;  /* 0x000000ffff077224 */ /* 0x000fe200078e00ff */
[----:B------:R-:W-:Y:S01]  /*18f0*/  CS2R R170, SRZ ;  /* 0x0000000000aa7805 */ /* 0x000fe2000001ff00 */
[----:B------:R-:W-:Y:S01]  /*1900*/  IMAD.MOV.U32 R24, RZ, RZ, RZ ;  /* 0x000000ffff187224 */ /* 0x000fe200078e00ff */
[----:B------:R-:W-:Y:S01]  /*1910*/  CS2R R26, SRZ ;  /* 0x00000000001a7805 */ /* 0x000fe2000001ff00 */
[----:B------:R-:W-:Y:S01]  /*1920*/  IMAD.MOV.U32 R172, RZ, RZ, RZ ;  /* 0x000000ffffac7224 */ /* 0x000fe200078e00ff */
[----:B------:R-:W-:Y:S06]  /*1930*/  @!P0 BRA `(.L_x_6658) ;  /* 0x0000001400e88947 */ /* 0x000fec0003800000 */
        /* <DEDUP_REMOVED lines=13> */
[----:B------:R-:W-:Y:S01]  /*1a10*/  UMOV UR7, 0x40000040 ;  /* 0x4000004000077882 */ /* 0x000fe20000000000 */
[----:B------:R-:W1:Y:S01]  /*1a20*/  S2R R20, SR_TID.X ;  /* 0x0000000000147919 */ /* 0x000e620000002100 */
[----:B0-----:R-:W-:-:S04]  /*1a30*/  LEA.HI R5, R4, R4, RZ, 0x1 ;  /* 0x0000000404057211 */ /* 0x001fc800078f08ff */
[----:B------:R-:W-:Y:S01]  /*1a40*/  LOP3.LUT R5, R5, 0x1fffe, RZ, 0xc0, !PT ;  /* 0x0001fffe05057812 */ /* 0x000fe200078ec0ff */
[----:B------:R-:W-:-:S04]  /*1a50*/  WARPGROUP.ARRIVE ;  /* 0x00000000000079c5 */ /* 0x000fc80000000000 */
        /* <DEDUP_REMOVED lines=12> */
[----:B-1----:R-:W-:Y:S02]  /*1b20*/  LOP3.LUT R20, R20, 0x7f, RZ, 0xc0, !PT ;  /* 0x0000007f14147812 */ /* 0x002fe400078ec0ff */
[----:B------:R-:W-:Y:S01]  /*1b30*/  R2UR UR12, R8 ;  /* 0x00000000080c72ca */ /* 0x000fe200000e0000 */
[----:B------:R-:W-:Y:S01]  /*1b40*/  IMAD R4, R2, 0x1000, R7 ;  /* 0x0000100002047824 */ /* 0x000fe200078e0207 */
[C---:B------:R-:W-:Y:S01]  /*1b50*/  IADD3 R8, R5.reuse, 0x4, RZ ;  /* 0x0000000405087810 */ /* 0x040fe20007ffe0ff */
[----:B------:R-:W-:Y:S01]  /*1b60*/  VIADD R5, R5, 0x6 ;  /* 0x0000000605057836 */ /* 0x000fe20000000000 */
[----:B------:R-:W-:Y:S01]  /*1b70*/  ISETP.NE.AND P1, PT, R20, RZ, PT ;  /* 0x000000ff1400720c */ /* 0x000fe20003f25270 */
[C---:B------:R-:W-:Y:S01]  /*1b80*/  VIADD R6, R4.reuse, 0x80 ;  /* 0x0000008004067836 */ /* 0x040fe20000000000 */
[----:B------:R-:W-:Y:S02]  /*1b90*/  R2UR UR10, R4 ;  /* 0x00000000040a72ca */ /* 0x000fe400000e0000 */
[----:B------:R-:W-:-:S02]  /*1ba0*/  R2UR UR16, R8 ;  /* 0x00000000081072ca */ /* 0x000fc400000e0000 */
[----:B------:R-:W-:Y:S01]  /*1bb0*/  R2UR UR14, R6 ;  /* 0x00000000060e72ca */ /* 0x000fe200000e0000 */
[C---:B------:R-:W-:Y:S01]  /*1bc0*/  VIADD R6, R4.reuse, 0x100 ;  /* 0x0000010004067836 */ /* 0x040fe20000000000 */
[----:B------:R-:W-:Y:S01]  /*1bd0*/  R2UR UR4, R5 ;  /* 0x00000000050472ca */ /* 0x000fe200000e0000 */
[----:B------:R-:W-:-:S03]  /*1be0*/  VIADD R4, R4, 0x180 ;  /* 0x0000018004047836 */ /* 0x000fc60000000000 */
[----:B------:R-:W-:Y:S02]  /*1bf0*/  R2UR UR18, R6 ;  /* 0x00000000061272ca */ /* 0x000fe400000e0000 */
[----:B------:R-:W-:Y:S01]  /*1c00*/  R2UR UR6, R4 ;  /* 0x00000000040672ca */ /* 0x000fe200000e0000 */
[----:B------:R-:W-:Y:S01]  /*1c10*/  HGMMA.64x256x16.F32.BF16 R24, gdesc[UR8].tnspB, RZ, !UPT, gsb0 ;  /* 0x43e00000081879f0 */ /* 0x000fe2000c0018ff */
[----:B------:R-:W-:-:S04]  /*1c20*/  @!P1 IMAD R4, R2, 0x8, R17 ;  /* 0x0000000802049824 */ /* 0x000fc800078e0211 */
[----:B------:R-:W-:-:S05]  /*1c30*/  @!P1 VIADD R4, R4, 0x38860 ;  /* 0x0003886004049836 */ /* 0x000fca0000000000 */
[----:B------:R-:W-:Y:S01]  /*1c40*/  @!P1 PRMT R4, RZ, 0x654, R4 ;  /* 0x00000654ff049816 */ /* 0x000fe20000000004 */
[----:B------:R-:W-:Y:S02]  /*1c50*/  WARPGROUP.DEPBAR.LE gsb0, 0x0 ;  /* 0x00008000000079c5 */ /* 0x000fe40000010000 */
[----:B------:R-:W-:-:S15]  /*1c60*/  WARPGROUP.ARRIVE ;  /* 0x00000000000079c5 */ /* 0x000fde0000000000 */
        /* <DEDUP_REMOVED lines=14> */
.L_x_6661:
[----:B------:R-:W-:Y:S01]  /*1d50*/  BAR.SYNC.DEFER_BLOCKING 0xe, 0x100 ;  /* 0x0384000000007b1d */ /* 0x000fe20000010000 */
[----:B01----:R-:W-:Y:S01]  /*1d60*/  IMAD R4, R2, 0x40, R18 ;  /* 0x0000004002047824 */ /* 0x003fe200078e0212 */
[----:B------:R-:W-:Y:S01]  /*1d70*/  ISETP.GT.AND P2, PT, R168, RZ, PT ;  /* 0x000000ffa800720c */ /* 0x000fe20003f44270 */
[----:B------:R-:W-:Y:S02]  /*1d80*/  VIADD R2, R2, 0x1 ;  /* 0x0000000102027836 */ /* 0x000fe40000000000 */
[----:B------:R-:W-:Y:S01]  /*1d90*/  IMAD R4, R4, 0x4, R17 ;  /* 0x0000000404047824 */ /* 0x000fe200078e0211 */
[----:B------:R-:W-:Y:S01]  /*1da0*/  UMOV UR11, 0x40000040 ;  /* 0x40000040000b7882 */ /* 0x000fe20000000000 */
[----:B------:R-:W-:Y:S01]  /*1db0*/  UMOV UR15, 0x40000040 ;  /* 0x40000040000f7882 */ /* 0x000fe20000000000 */
[----:B------:R-:W-:Y:S01]  /*1dc0*/  ISETP.NE.AND P0, PT, R2, 0x2, PT ;  /* 0x000000020200780c */ /* 0x000fe20003f05270 */
[----:B------:R-:W-:Y:S01]  /*1dd0*/  UMOV UR19, 0x40000040 ;  /* 0x4000004000137882 */ /* 0x000fe20000000000 */
[----:B------:R-:W-:Y:S01]  /*1de0*/  UMOV UR7, 0x40000040 ;  /* 0x4000004000077882 */ /* 0x000fe20000000000 */
[----:B------:R-:W-:Y:S01]  /*1df0*/  VIADD R168, R168, 0xffffffff ;  /* 0xffffffffa8a87836 */ /* 0x000fe20000000000 */
[----:B------:R-:W-:Y:S01]  /*1e00*/  SEL R2, R2, RZ, P0 ;  /* 0x000000ff02027207 */ /* 0x000fe20000000000 */
[----:B------:R-:W0:Y:S04]  /*1e10*/  LDS R5, [R4+0x38400] ;  /* 0x0384000004057984 */ /* 0x000e280000000800 */
[----:B------:R1:W2:Y:S02]  /*1e20*/  LDS R6, [R4+0x38420] ;  /* 0x0384200004067984 */ /* 0x0002a40000000800 */
[----:B-1----:R-:W-:-:S05]  /*1e30*/  IMAD R4, R2, 0x1000, R7 ;  /* 0x0000100002047824 */ /* 0x002fca00078e0207 */
[----:B------:R-:W-:Y:S01]  /*1e40*/  R2UR UR10, R4 ;  /* 0x00000000040a72ca */ /* 0x000fe200000e0000 */
        /* <DEDUP_REMOVED lines=128> */
[----:B------:R-:W-:-:S04]  /*2650*/  IADD3 R5, R4, 0x80, RZ ;  /* 0x0000008004057810 */ /* 0x000fc80007ffe0ff */
[----:B------:R-:W-:Y:S01]  /*2660*/  R2UR UR14, R5 ;  /* 0x00000000050e72ca */ /* 0x000fe200000e0000 */
[----:B------:R-:W-:Y:S01]  /*2670*/  WARPGROUP.ARRIVE ;  /* 0x00000000000079c5 */ /* 0x000fe20000000000 */
[C---:B------:R-:W-:Y:S02]  /*2680*/  VIADD R5, R4.reuse, 0x100 ;  /* 0x0000010004057836 */ /* 0x040fe40000000000 */
[----:B------:R-:W-:-:S03]  /*2690*/  VIADD R4, R4, 0x180 ;  /* 0x0000018004047836 */ /* 0x000fc60000000000 */
[----:B------:R-:W-:Y:S01]  /*26a0*/  HGMMA.64x256x16.F32.BF16 R24, gdesc[UR8].tnspB, R24, gsb0 ;  /* 0x43e00000081879f0 */ /* 0x000fe20008001818 */
[----:B------:R-:W-:Y:S02]  /*26b0*/  R2UR UR18, R5 ;  /* 0x00000000051272ca */ /* 0x000fe400000e0000 */
[----:B------:R-:W-:Y:S01]  /*26c0*/  R2UR UR6, R4 ;  /* 0x00000000040672ca */ /* 0x000fe200000e0000 */
[----:B------:R-:W-:Y:S01]  /*26d0*/  @!P1 IMAD R4, R2, 0x8, R17 ;  /* 0x0000000802049824 */ /* 0x000fe200078e0211 */
[----:B------:R-:W-:-:S03]  /*26e0*/  SEL R5, RZ, 0x1, P0 ;  /* 0x00000001ff057807 */ /* 0x000fc60000000000 */
[----:B------:R-:W-:Y:S01]  /*26f0*/  @!P1 VIADD R4, R4, 0x38860 ;  /* 0x0003886004049836 */ /* 0x000fe20000000000 */
[----:B------:R-:W-:-:S04]  /*2700*/  LOP3.LUT R16, R16, R5, RZ, 0x3c, !PT ;  /* 0x0000000510107212 */ /* 0x000fc800078e3cff */
        /* <DEDUP_REMOVED lines=16> */
.L_x_6660:
[----:B------:R-:W-:Y:S01]  /*2810*/  BAR.SYNC.DEFER_BLOCKING 0xe, 0x100 ;  /* 0x0384000000007b1d */ /* 0x000fe20000010000 */
[C---:B01----:R-:W-:Y:S01]  /*2820*/  IMAD R4, R2.reuse, 0x40, R18 ;  /* 0x0000004002047824 */ /* 0x043fe200078e0212 */
[----:B------:R-:W-:Y:S01]  /*2830*/  PLOP3.LUT P0, PT, PT, PT, PT, 0x8, 0x0 ;  /* 0x000000000000781c */ /* 0x000fe20003f0e170 */
[----:B------:R-:W-:Y:S02]  /*2840*/  VIADD R2, R2, 0x1 ;  /* 0x0000000102027836 */ /* 0x000fe40000000000 */
[----:B------:R-:W-:-:S03]  /*2850*/  IMAD R17, R4, 0x4, R17 ;  /* 0x0000000404117824 */ /* 0x000fc600078e0211 */
[----:B------:R-:W-:-:S04]  /*2860*/  ISETP.NE.AND P1, PT, R2, 0x2, PT ;  /* 0x000000020200780c */ /* 0x000fc80003f25270 */
[----:B------:R-:W-:Y:S02]  /*2870*/  SEL R7, RZ, 0x1, P1 ;  /* 0x00000001ff077807 */ /* 0x000fe40000800000 */
[----:B------:R-:W-:Y:S02]  /*2880*/  SEL R2, R2, RZ, P1 ;  /* 0x000000ff02027207 */ /* 0x000fe40000800000 */
[----:B------:R-:W-:Y:S01]  /*2890*/  LOP3.LUT R16, R16, R7, RZ, 0x3c, !PT ;  /* 0x0000000710107212 */ /* 0x000fe200078e3cff */
        /* <DEDUP_REMOVED lines=132> */
.L_x_6658:
[----:B------:R-:W-:Y:S02]  /*30e0*/  ISETP.GE.AND P1, PT, R168, 0x1, PT ;  /* 0x00000001a800780c */ /* 0x000fe40003f26270 */
[----:B------:R-:W-:-:S11]  /*30f0*/  PLOP3.LUT P0, PT, PT, PT, PT, 0x80, 0x0 ;  /* 0x000000000000781c */ /* 0x000fd60003f0f070 */
[----:B------:R-:W-:Y:S05]  /*3100*/  @!P1 BRA `(.L_x_6659) ;  /* 0x0000009400d89947 */ /* 0x000fea0003800000 */
[----:B------:R-:W0:Y:S02]  /*3110*/  SHFL.IDX PT, R0, R196, RZ, 0x1f ;  /* 0x00001fffc4007589 */ /* 0x000e2400000e0000 */
[----:B0-----:R-:W-:-:S04]  /*3120*/  LEA.HI R3, R0, R0, RZ, 0x1 ;  /* 0x0000000000037211 */ /* 0x001fc800078f08ff */
[----:B------:R-:W-:-:S05]  /*3130*/  LOP3.LUT R3, R3, 0x1fffe, RZ, 0xc0, !PT ;  /* 0x0001fffe03037812 */ /* 0x000fca00078ec0ff */
[----:B------:R-:W-:Y:S02]  /*3140*/  IMAD.IADD R0, R0, 0x1, -R3 ;  /* 0x0000000100007824 */ /* 0x000fe400078e0a03 */
[----:B------:R-:W-:Y:S02]  /*3150*/  VIADD R3, R17, 0x36400 ;  /* 0x0003640011037836 */ /* 0x000fe40000000000 */
[----:B------:R-:W-:-:S03]  /*3160*/  IMAD R0, R0, 0x8000, R17 ;  /* 0x0000800000007824 */ /* 0x000fc600078e0211 */
[----:B------:R-:W-:Y:S02]  /*3170*/  LOP3.LUT P0, RZ, R3, 0x3ff, RZ, 0xc0, !PT ;  /* 0x000003ff03ff7812 */ /* 0x000fe4000780c0ff */
[----:B------:R-:W-:-:S04]  /*3180*/  IADD3 R0, R0, 0x400, RZ ;  /* 0x0000040000007810 */ /* 0x000fc80007ffe0ff */
        /* <DEDUP_REMOVED lines=20> */
.L_x_6662:
[----:B------:R-:W-:Y:S01]  /*32d0*/  ULEA.HI UR4, UR36, UR36, URZ, 0x1 ;  /* 0x0000002424047291 */ /* 0x000fe2000f8f083f */
[----:B------:R-:W-:-:S03]  /*32e0*/  IMAD.U32 R0, RZ, RZ, UR40 ;  /* 0x00000028ff007e24 */ /* 0x000fc6000f8e00ff */
[----:B------:R-:W-:Y:S02]  /*32f0*/  ULOP3.LUT UR4, UR4, 0xfffffffe, URZ, 0xc0, !UPT ;  /* 0xfffffffe04047892 */ /* 0x000fe4000f8ec03f */
[----:B------:R-:W-:Y:S02]  /*3300*/  ISETP.NE.AND P0, PT, R0, 0x3, PT ;  /* 0x000000030000780c */ /* 0x000fe40003f05270 */
[----:B------:R-:W-:-:S06]  /*3310*/  UIADD3 UR4, UR36, -UR4, URZ ;  /* 0x8000000424047290 */ /* 0x000fcc000fffe03f */
[----:B------:R-:W-:-:S04]  /*3320*/  MOV R4, UR4 ;  /* 0x0000000400047c02 */ /* 0x000fc80008000f00 */
[----:B------:R-:W-:-:S04]  /*3330*/  SHF.L.U32 R4, R4, 0x1f, RZ ;  /* 0x0000001f04047819 */ /* 0x000fc800000006ff */
[----:B------:R-:W0:Y:S02]  /*3340*/  SYNCS.PHASECHK.TRANS64.TRYWAIT P1, [R17+URZ+0x38800], R4 ;  /* 0x03880004110075a7 */ /* 0x000e24000802017f */
[----:B0-----:R-:W-:Y:S05]  /*3350*/  @!P1 BRA `(.L_x_6663) ;  /* 0x0000011400489947 */ /* 0x001fea0003800000 */
.L_x_6791:
[----:B------:R-:W-:Y:S05]  /*3360*/  @!P0 BRA `(.L_x_6664) ;  /* 0x0000000000048947 */ /* 0x000fea0003800000 */
[----:B------:R-:W-:Y:S01]  /*3370*/  BPT.TRAP 0x1 ;  /* 0x000000040000795c */ /* 0x000fe20000300000 */
.L_x_6664:
[----:B------:R-:W-:Y:S01]  /*3380*/  IMAD R6, R2, 0x8, R17 ;  /* 0x0000000802067824 */ /* 0x000fe200078e0211 */
[----:B------:R-:W-:-:S04]  /*3390*/  SHF.L.U32 R7, R16, 0x1f, RZ ;  /* 0x0000001f10077819 */ /* 0x000fc800000006ff */
[----:B------:R1:W2:Y:S01]  /*33a0*/  SYNCS.PHASECHK.TRANS64.TRYWAIT P1, [R6+URZ+0x38830], R7 ;  /* 0x03883007060075a7 */ /* 0x0002a2000802017f */
[----:B------:R-:W-:Y:S05]  /*33b0*/  @!P0 BRA `(.L_x_6665) ;  /* 0x0000000000048947 */ /* 0x000fea0003800000 */
[----:B------:R-:W-:Y:S01]  /*33c0*/  BPT.TRAP 0x1 ;  /* 0x000000040000795c */ /* 0x000fe20000300000 */
.L_x_6665:
[----:B------:R-:W-:-:S05]  /*33d0*/  VIADD R0, R17, 0x22400 ;  /* 0x0002240011007836 */ /* 0x000fca0000000000 */
[----:B------:R-:W-:-:S04]  /*33e0*/  SHF.R.U32.HI R0, RZ, 0x4, R0 ;  /* 0x00000004ff007819 */ /* 0x000fc80000011600 */
[----:B------:R-:W-:Y:S01]  /*33f0*/  LOP3.LUT R0, R0, 0x3fff, RZ, 0xc0, !PT ;  /* 0x00003fff00007812 */ /* 0x000fe200078ec0ff */
[----:B--2---:R-:W-:Y:S06]  /*3400*/  @P1 BRA `(.L_x_6666) ;  /* 0x0000000000081947 */ /* 0x004fec0003800000 */
[----:B------:R-:W2:Y:S02]  /*3410*/  SYNCS.PHASECHK.TRANS64.TRYWAIT P1, [R6+URZ+0x38830], R7 ;  /* 0x03883007060075a7 */ /* 0x000ea4000802017f */
[----:B--2---:R-:W-:Y:S05]  /*3420*/  @!P1 BRA `(.L_x_6667) ;  /* 0x0000011400289947 */ /* 0x004fea0003800000 */
.L_x_6666:
[----:B------:R-:W-:Y:S05]  /*3430*/  WARPSYNC.ALL ;  /* 0x0000000000007948 */ /* 0x000fea0003800000 */
[----:B------:R-:W-:Y:S01]  /*3440*/  LOP3.LUT R0, R0, 0x10000, RZ, 0xfc, !PT ;  /* 0x0001000000007812 */ /* 0x000fe200078efcff */
[----:B------:R-:W-:Y:S01]  /*3450*/  VIADD R3, R17, 0x20400 ;  /* 0x0002040011037836 */ /* 0x000fe20000000000 */
[----:B------:R-:W-:-:S03]  /*3460*/  WARPGROUP.ARRIVE ;  /* 0x00000000000079c5 */ /* 0x000fc60000000000 */
[----:B------:R-:W-:Y:S01]  /*3470*/  IMAD R5, R2, 0x200, R0 ;  /* 0x0000020002057824 */ /* 0x000fe200078e0200 */
[----:B------:R-:W-:Y:S01]  /*3480*/  UMOV UR11, 0x40000040 ;  /* 0x40000040000b7882 */ /* 0x000fe20000000000 */
[----:B------:R-:W-:Y:S01]  /*3490*/  UMOV UR9, 0x40000040 ;  /* 0x4000004000097882 */ /* 0x000fe20000000000 */
[----:B------:R-:W-:Y:S01]  /*34a0*/  SHF.R.U32.HI R3, RZ, 0x4, R3 ;  /* 0x00000004ff037819 */ /* 0x000fe20000011603 */
[----:B------:R-:W-:Y:S01]  /*34b0*/  UMOV UR15, 0x40000040 ;  /* 0x40000040000f7882 */ /* 0x000fe20000000000 */
[----:B------:R-:W-:Y:S01]  /*34c0*/  R2UR UR10, R5 ;  /* 0x00000000050a72ca */ /* 0x000fe200000e0000 */
[----:B------:R-:W-:Y:S01]  /*34d0*/  UMOV UR13, 0x40000040 ;  /* 0x40000040000d7882 */ /* 0x000fe20000000000 */
[----:B------:R-:W-:Y:S01]  /*34e0*/  LOP3.LUT R3, R3, 0x3fff, RZ, 0xc0, !PT ;  /* 0x00003fff03037812 */ /* 0x000fe200078ec0ff */
[----:B------:R-:W-:Y:S01]  /*34f0*/  UMOV UR19, 0x40000040 ;  /* 0x4000004000137882 */ /* 0x000fe20000000000 */
[----:B------:R-:W-:Y:S01]  /*3500*/  UMOV UR17, 0x40000040 ;  /* 0x4000004000117882 */ /* 0x000fe20000000000 */
[----:B------:R-:W-:Y:S01]  /*3510*/  UMOV UR23, 0x40000040 ;  /* 0x4000004000177882 */ /* 0x000fe20000000000 */
[----:B------:R-:W-:Y:S01]  /*3520*/  LOP3.LUT R3, R3, 0x10000, RZ, 0xfc, !PT ;  /* 0x0001000003037812 */ /* 0x000fe200078efcff */
[----:B------:R-:W-:-:S03]  /*3530*/  UMOV UR21, 0x40000040 ;  /* 0x4000004000157882 */ /* 0x000fc60000000000 */
[C---:B------:R-:W-:Y:S01]  /*3540*/  R2UR UR8, R3.reuse ;  /* 0x00000000030872ca */ /* 0x040fe200000e0000 */
[----:B------:R-:W-:Y:S02]  /*3550*/  VIADD R5, R3, 0x2 ;  /* 0x0000000203057836 */ /* 0x000fe40000000000 */
[----:B------:R-:W-:Y:S02]  /*3560*/  UIADD3 UR14, UR10, 0x2, URZ ;  /* 0x000000020a0e7890 */ /* 0x000fe4000fffe03f */
[----:B------:R-:W-:Y:S01]  /*3570*/  UIADD3 UR18, UR10, 0x4, URZ ;  /* 0x000000040a127890 */ /* 0x000fe2000fffe03f */
[----:B------:R-:W-:Y:S01]  /*3580*/  R2UR UR12, R5 ;  /* 0x00000000050c72ca */ /* 0x000fe200000e0000 */
[C---:B------:R-:W-:Y:S01]  /*3590*/  VIADD R5, R3.reuse, 0x4 ;  /* 0x0000000403057836 */ /* 0x040fe20000000000 */
[----:B------:R-:W-:Y:S01]  /*35a0*/  UIADD3 UR22, UR10, 0x6, URZ ;  /* 0x000000060a167890 */ /* 0x000fe2000fffe03f */
[----:B------:R-:W-:-:S03]  /*35b0*/  VIADD R3, R3, 0x6 ;  /* 0x0000000603037836 */ /* 0x000fc60000000000 */
[----:B------:R-:W-:Y:S01]  /*35c0*/  R2UR UR16, R5 ;  /* 0x00000000051072ca */ /* 0x000fe200000e0000 */
[----:B------:R-:W-:Y:S01]  /*35d0*/  HGMMA.64x64x16.F32.BF16 R24, gdesc[UR8], RZ, !UPT, gsb0 ;  /* 0x00e00000081879f0 */ /* 0x000fe2000c0018ff */
[----:B------:R-:W-:Y:S02]  /*35e0*/  R2UR UR20, R3 ;  /* 0x00000000031472ca */ /* 0x000fe400000e0000 */
        /* <DEDUP_REMOVED lines=10> */
[----:B------:R-:W3:Y:S02]  /*3690*/  SYNCS.PHASECHK.TRANS64.TRYWAIT P1, [R17+URZ+0x38810], R4 ;  /* 0x03881004110075a7 */ /* 0x000ee4000802017f */
[----:B---3--:R-:W-:Y:S05]  /*36a0*/  @!P1 BRA `(.L_x_6668) ;  /* 0x00000110009c9947 */ /* 0x008fea0003800000 */
.L_x_6792:
[----:B------:R-:W-:Y:S05]  /*36b0*/  @!P0 BRA `(.L_x_6669) ;  /* 0x0000000000048947 */ /* 0x000fea0003800000 */
[----:B------:R-:W-:Y:S01]  /*36c0*/  BPT.TRAP 0x1 ;  /* 0x000000040000795c */ /* 0x000fe20000300000 */
.L_x_6669:
[----:B------:R4:W0:Y:S01]  /*36d0*/  SYNCS.PHASECHK.TRANS64.TRYWAIT P1, [R6+URZ+0x38850], R7 ;  /* 0x03885007060075a7 */ /* 0x000822000802017f */
[----:B------:R-:W-:Y:S05]  /*36e0*/  @!P0 BRA `(.L_x_6670) ;  /* 0x0000000000048947 */ /* 0x000fea0003800000 */
[----:B------:R-:W-:Y:S01]  /*36f0*/  BPT.TRAP 0x1 ;  /* 0x000000040000795c */ /* 0x000fe20000300000 */
.L_x_6670:
[C---:B------:R-:W-:Y:S02]  /*3700*/  VIADD R3, R17.reuse, 0x400 ;  /* 0x0000040011037836 */ /* 0x040fe40000000000 */
[----:B0--3--:R-:W-:-:S03]  /*3710*/  VIADD R4, R17, 0x26400 ;  /* 0x0002640011047836 */ /* 0x009fc60000000000 */
[----:B------:R-:W-:Y:S02]  /*3720*/  SHF.R.U32.HI R3, RZ, 0x4, R3 ;  /* 0x00000004ff037819 */ /* 0x000fe40000011603 */
[----:B------:R-:W-:Y:S02]  /*3730*/  SHF.R.U32.HI R4, RZ, 0x4, R4 ;  /* 0x00000004ff047819 */ /* 0x000fe40000011604 */
[----:B------:R-:W-:Y:S02]  /*3740*/  LOP3.LUT R3, R3, 0x3fff, RZ, 0xc0, !PT ;  /* 0x00003fff03037812 */ /* 0x000fe400078ec0ff */
[----:B------:R-:W-:Y:S02]  /*3750*/  LOP3.LUT R4, R4, 0x3fff, RZ, 0xc0, !PT ;  /* 0x00003fff04047812 */ /* 0x000fe400078ec0ff */
[----:B------:R-:W-:Y:S02]  /*3760*/  LOP3.LUT R3, R3, 0x10000, RZ, 0xfc, !PT ;  /* 0x0001000003037812 */ /* 0x000fe400078efcff */
[----:B------:R-:W-:-:S02]  /*3770*/  LOP3.LUT R4, R4, 0x10000, RZ, 0xfc, !PT ;  /* 0x0001000004047812 */ /* 0x000fc400078efcff */
[----:B------:R-:W-:Y:S01]  /*3780*/  LEA R5, R2, R3, 0xc ;  /* 0x0000000302057211 */ /* 0x000fe200078e60ff */
[----:B------:R-:W-:Y:S06]  /*3790*/  @P1 BRA `(.L_x_6671) ;  /* 0x0000000000081947 */ /* 0x000fec0003800000 */
[----:B------:R-:W0:Y:S02]  /*37a0*/  SYNCS.PHASECHK.TRANS64.TRYWAIT P1, [R6+URZ+0x38850], R7 ;  /* 0x03885007060075a7 */ /* 0x000e24000802017f */
[----:B0-----:R-:W-:Y:S05]  /*37b0*/  @!P1 BRA `(.L_x_6672) ;  /* 0x00000110006c9947 */ /* 0x001fea0003800000 */
.L_x_6671:
[C---:B------:R-:W-:Y:S01]  /*37c0*/  R2UR UR24, R4.reuse ;  /* 0x00000000041872ca */ /* 0x040fe200000e0000 */
[----:B------:R-:W-:Y:S01]  /*37d0*/  WARPGROUP.ARRIVE ;  /* 0x00000000000079c5 */ /* 0x000fe20000000000 */
[C---:B------:R-:W-:Y:S01]  /*37e0*/  R2UR UR26, R5.reuse ;  /* 0x00000000051a72ca */ /* 0x040fe200000e0000 */
[----:B------:R-:W-:Y:S01]  /*37f0*/  UMOV UR25, 0x40000040 ;  /* 0x4000004000197882 */ /* 0x000fe20000000000 */
[----:B------:R-:W-:Y:S01]  /*3800*/  UMOV UR27, 0x40000040 ;  /* 0x40000040001b7882 */ /* 0x000fe20000000000 */
[----:B------:R-:W-:Y:S01]  /*3810*/  VIADD R8, R4, 0x2 ;  /* 0x0000000204087836 */ /* 0x000fe20000000000 */
[----:B------:R-:W-:Y:S01]  /*3820*/  UMOV UR5, 0x40000040 ;  /* 0x4000004000057882 */ /* 0x000fe20000000000 */
[----:B012-4-:R-:W-:Y:S01]  /*3830*/  VIADD R7, R5, 0x2 ;  /* 0x0000000205077836 */ /* 0x017fe20000000000 */
[----:B------:R-:W-:Y:S01]  /*3840*/  UMOV UR7, 0x40000040 ;  /* 0x4000004000077882 */ /* 0x000fe20000000000 */
[----:B------:R-:W0:Y:S01]  /*3850*/  S2R R9, SR_TID.X ;  /* 0x0000000000097919 */ /* 0x000e220000002100 */
[----:B------:R-:W-:Y:S01]  /*3860*/  R2UR UR4, R8 ;  /* 0x00000000080472ca */ /* 0x000fe200000e0000 */
[----:B------:R-:W-:Y:S01]  /*3870*/  VIADD R8, R4, 0x4 ;  /* 0x0000000404087836 */ /* 0x000fe20000000000 */
[----:B------:R-:W-:Y:S01]  /*3880*/  R2UR UR6, R7 ;  /* 0x00000000070672ca */ /* 0x000fe200000e0000 */
[C---:B------:R-:W-:Y:S01]  /*3890*/  VIADD R7, R5.reuse, 0x4 ;  /* 0x0000000405077836 */ /* 0x040fe20000000000 */
[----:B------:R-:W-:Y:S01]  /*38a0*/  ULDC UR10, c[0x0][0xa80] ;  /* 0x0002a000000a7ab9 */ /* 0x000fe20000000800 */
[----:B------:R-:W-:Y:S01]  /*38b0*/  HGMMA.64x64x16.F32.BF16 R24, gdesc[UR24], R24, gsb0 ;  /* 0x00e00000181879f0 */ /* 0x000fe20008001818 */
[----:B------:R-:W-:-:S02]  /*38c0*/  VIADD R10, R5, 0x800 ;  /* 0x00000800050a7836 */ /* 0x000fc40000000000 */
[----:B------:R-:W1:Y:S01]  /*38d0*/  S2R R57, SR_TID.X ;  /* 0x0000000000397919 */ /* 0x000e620000002100 */
[----:B------:R-:W-:-:S04]  /*38e0*/  IMAD R201, R2, 0x1000, R19 ;  /* 0x0000100002c97824 */ /* 0x000fc800078e0213 */
[----:B------:R-:W-:Y:S01]  /*38f0*/  VIADD R203, R201, 0x80 ;  /* 0x00000080c9cb7836 */ /* 0x000fe20000000000 */
[----:B0-----:R-:W-:Y:S02]  /*3900*/  SHF.R.U32.HI R9, RZ, 0x7, R9 ;  /* 0x00000007ff097819 */ /* 0x001fe40000011609 */
[----:B-1----:R-:W-:Y:S01]  /*3910*/  LOP3.LUT R57, R57, 0x7f, RZ, 0xc0, !PT ;  /* 0x0000007f39397812 */ /* 0x002fe200078ec0ff */
        /* <DEDUP_REMOVED lines=124> */
[----:B------:R-:W0:Y:S01]  /*40e0*/  SHFL.IDX PT, R7, R9, RZ, 0x1f ;  /* 0x00001fff09077589 */ /* 0x000e2200000e0000 */
[----:B------:R-:W-:Y:S01]  /*40f0*/  VIADD R8, R4, 0x800 ;  /* 0x0000080004087836 */ /* 0x000fe20000000000 */
[----:B0-----:R-:W-:-:S04]  /*4100*/  ISETP.GT.AND P1, PT, R7, 0x7f, PT ;  /* 0x0000007f0700780c */ /* 0x001fc80003f24270 */
[----:B------:R-:W-:-:S04]  /*4110*/  SEL R7, RZ, 0x2, !P1 ;  /* 0x00000002ff077807 */ /* 0x000fc80004800000 */
[C---:B------:R-:W-:Y:S01]  /*4120*/  IADD3 R9, R7.reuse, R8, RZ ;  /* 0x0000000807097210 */ /* 0x040fe20007ffe0ff */
        /* <DEDUP_REMOVED lines=12> */
[----:B------:R-:W-:Y:S02]  /*41f0*/  IMAD.IADD R13, R10, 0x1, R9 ;  /* 0x000000010a0d7824 */ /* 0x000fe400078e0209 */
        /* <DEDUP_REMOVED lines=32> */
[----:B------:R-:W-:-:S03]  /*4400*/  VIADD R10, R5, 0xa00 ;  /* 0x00000a00050a7836 */ /* 0x000fc60000000000 */
        /* <DEDUP_REMOVED lines=130> */
[----:B------:R-:W-:Y:S02]  /*4c30*/  IMAD R5, R168, -0x40, R9 ;  /* 0xffffffc0a8057824 */ /* 0x000fe400078e0209 */
[----:B------:R-:W-:-:S03]  /*4c40*/  IMAD R9, R185, 0x40, R18 ;  /* 0x00000040b9097824 */ /* 0x000fc600078e0212 */
[----:B------:R-:W-:Y:S02]  /*4c50*/  IADD3 R7, R186, 0x1, R5 ;  /* 0x00000001ba077810 */ /* 0x000fe40007ffe005 */
[C---:B------:R-:W-:Y:S02]  /*4c60*/  IADD3 R5, -R22.reuse, R5, R186 ;  /* 0x0000000516057210 */ /* 0x040fe40007ffe1ba */
[----:B------:R-:W-:-:S04]  /*4c70*/  IADD3 R8, -R22, R7, -R184 ;  /* 0x0000000716087210 */ /* 0x000fc80007ffe9b8 */
[----:B------:R-:W-:Y:S02]  /*4c80*/  VIADDMNMX R11, R9, R8, R5, PT ;  /* 0x00000008090b7246 */ /* 0x000fe40003800105 */
[----:B------:R-:W-:Y:S02]  /*4c90*/  IADD3 R8, R8, 0x8, R9 ;  /* 0x0000000808087810 */ /* 0x000fe40007ffe009 */
[C---:B------:R-:W-:Y:S02]  /*4ca0*/  ISETP.GT.AND P1, PT, R11.reuse, RZ, PT ;  /* 0x000000ff0b00720c */ /* 0x040fe40003f24270 */
[C---:B------:R-:W-:Y:S02]  /*4cb0*/  ISETP.GT.AND P2, PT, R11.reuse, 0x1, PT ;  /* 0x000000010b00780c */ /* 0x040fe40003f44270 */
[----:B------:R-:W-:Y:S02]  /*4cc0*/  ISETP.GT.AND P3, PT, R11, 0x8, PT ;  /* 0x000000080b00780c */ /* 0x000fe40003f64270 */
[----:B------:R-:W-:Y:S01]  /*4cd0*/  VIMNMX R8, R5, R8, PT ;  /* 0x0000000805087248 */ /* 0x000fe20003fe0100 */
[----:B------:R-:W-:-:S02]  /*4ce0*/  WARPGROUP.DEPBAR.LE gsb0, 0x0 ;  /* 0x00008000000079c5 */ /* 0x000fc40000010000 */
[----:B------:R-:W-:-:S06]  /*4cf0*/  WARPGROUP.ARRIVE ;  /* 0x00000000000079c5 */ /* 0x000fcc0000000000 */
[----:B------:R-:W-:Y:S01]  /*4d00*/  HGMMA.64x64x16.F32.BF16 R24, gdesc[UR4], R24, gsb0 ;  /* 0x00e00000041879f0 */ /* 0x000fe20008001818 */
[----:B------:R-:W-:Y:S01]  /*4d10*/  R2UR UR4, R201 ;  /* 0x00000000c90472ca */ /* 0x000fe200000e0000 */
[----:B------:R-:W-:-:S12]  /*4d20*/  UMOV UR7, 0x40000040 ;  /* 0x4000004000077882 */ /* 0x000fd80000000000 */
[----:B------:R-:W-:Y:S01]  /*4d30*/  UMOV UR6, UR4 ;  /* 0x0000000400067c82 */ /* 0x000fe20008000000 */
[----:B------:R-:W-:Y:S01]  /*4d40*/  R2UR UR4, R203 ;  /* 0x00000000cb0472ca */ /* 0x000fe200000e0000 */
[C---:B------:R-:W-:Y:S01]  /*4d50*/  VIADD R203, R201.reuse, 0x100 ;  /* 0x00000100c9cb7836 */ /* 0x040fe20000000000 */
[----:B------:R-:W-:Y:S01]  /*4d60*/  IADD3 R201, R201, 0x180, RZ ;  /* 0x00000180c9c97810 */ /* 0x000fe20007ffe0ff */
        /* <DEDUP_REMOVED lines=48> */
[----:B------:R-:W0:Y:S01]  /*5070*/  SHFL.BFLY PT, R7, R10, 0x2, 0x1f ;  /* 0x0c401f000a077f89 */ /* 0x000e2200000e0000 */
        /* <DEDUP_REMOVED lines=12> */
[----:B0-----:R-:W-:Y:S02]  /*5140*/  FMNMX.FTZ R9, R10, R7, !PT ;  /* 0x000000070a097209 */ /* 0x001fe40007810000 */
[----:B------:R-:W-:Y:S02]  /*5150*/  FMNMX.FTZ R10, R30, R5, !PT ;  /* 0x000000051e0a7209 */ /* 0x000fe40007810000 */
[----:B------:R-:W-:Y:S01]  /*5160*/  FSEL R38, R38, -INF , P2 ;  /* 0xff80000026267808 */ /* 0x000fe20001000000 */
[----:B------:R-:W0:Y:S01]  /*5170*/  SHFL.BFLY PT, R12, R9, 0x1, 0x1f ;  /* 0x0c201f00090c7f89 */ /* 0x000e2200000e0000 */
        /* <DEDUP_REMOVED lines=12> */
[----:B0-----:R-:W-:-:S02]  /*5240*/  FMNMX.FTZ R5, R9, R12, !PT ;  /* 0x0000000c09057209 */ /* 0x001fc40007810000 */
[----:B------:R-:W-:Y:S02]  /*5250*/  ISETP.GT.AND P3, PT, R8, 0x29, PT ;  /* 0x000000290800780c */ /* 0x000fe40003f64270 */
[----:B------:R-:W-:Y:S01]  /*5260*/  FSEL R46, R46, -INF , P2 ;  /* 0xff8000002e2e7808 */ /* 0x000fe20001000000 */
[----:B------:R-:W-:Y:S01]  /*5270*/  FMUL.FTZ R9, R5, UR10 ;  /* 0x0000000a05097c20 */ /* 0x000fe20008410000 */
[----:B------:R-:W-:Y:S02]  /*5280*/  FMNMX.FTZ R7, R43, R10, !PT ;  /* 0x0000000a2b077209 */ /* 0x000fe40007810000 */
[----:B------:R-:W-:Y:S02]  /*5290*/  FSETP.NEU.FTZ.AND P4, PT, R5, -INF , PT ;  /* 0xff8000000500780b */ /* 0x000fe40003f9d000 */
[----:B------:R-:W-:Y:S02]  /*52a0*/  ISETP.GT.AND P1, PT, R8, 0x30, PT ;  /* 0x000000300800780c */ /* 0x000fe40003f24270 */
[----:B------:R-:W-:-:S02]  /*52b0*/  FSEL R47, R47, -INF , P3 ;  /* 0xff8000002f2f7808 */ /* 0x000fc40001800000 */
[----:B------:R-:W-:Y:S02]  /*52c0*/  FMNMX.FTZ R10, R46, R7, !PT ;  /* 0x000000072e0a7209 */ /* 0x000fe40007810000 */
        /* <DEDUP_REMOVED lines=28> */
[----:B------:R-:W-:Y:S01]  /*5490*/  FFMA.FTZ R176, R53, UR10, -R56 ;  /* 0x0000000a35b07c23 */ /* 0x000fe20008010838 */
[----:B------:R-:W0:Y:S01]  /*54a0*/  SHFL.BFLY PT, R15, R8, 0x2, 0x1f ;  /* 0x0c401f00080f7f89 */ /* 0x000e2200000e0000 */
[----:B------:R-:W1:Y:S08]  /*54b0*/  MUFU.EX2 R7, R7 ;  /* 0x0000000700077308 */ /* 0x000e700000000800 */
[----:B------:R-:W-:Y:S08]  /*54c0*/  MUFU.EX2 R9, R9 ;  /* 0x0000000900097308 */ /* 0x000ff00000000800 */
[----:B------:R-:W2:Y:S01]  /*54d0*/  MUFU.EX2 R12, R12 ;  /* 0x0000000c000c7308 */ /* 0x000ea20000000800 */
[----:B-1----:R-:W-:Y:S01]  /*54e0*/  F2FP.BF16.F32.PACK_AB R152, R10, R7 ;  /* 0x000000070a98723e */ /* 0x002fe200000010ff */
[----:B------:R-:W-:Y:S01]  /*54f0*/  FADD.FTZ R10, R7, R10 ;  /* 0x0000000a070a7221 */ /* 0x000fe20000010000 */
[----:B0-----:R-:W-:Y:S01]  /*5500*/  FMNMX.FTZ R24, R8, R15, !PT ;  /* 0x0000000f08187209 */ /* 0x001fe20007810000 */
[----:B------:R-:W-:-:S04]  /*5510*/  FFMA.FTZ R15, R40, UR10, -R56 ;  /* 0x0000000a280f7c23 */ /* 0x000fc80008010838 */
[----:B------:R-:W-:Y:S01]  /*5520*/  MUFU.EX2 R11, R11 ;  /* 0x0000000b000b7308 */ /* 0x000fe20000000800 */
[----:B------:R-:W0:Y:S07]  /*5530*/  SHFL.BFLY PT, R25, R24, 0x1, 0x1f ;  /* 0x0c201f0018197f89 */ /* 0x000e2e00000e0000 */
[----:B------:R-:W1:Y:S01]  /*5540*/  MUFU.EX2 R14, R14 ;  /* 0x0000000e000e7308 */ /* 0x000e620000000800 */
[----:B--2---:R-:W-:Y:S01]  /*5550*/  F2FP.BF16.F32.PACK_AB R154, R12, R9 ;  /* 0x000000090c9a723e */ /* 0x004fe200000010ff */
[----:B------:R-:W-:Y:S01]  /*5560*/  FADD.FTZ R9, R9, R10 ;  /* 0x0000000a09097221 */ /* 0x000fe20000010000 */
[----:B------:R-:W-:-:S03]  /*5570*/  IMAD.IADD R10, R186, 0x1, -R184 ;  /* 0x00000001ba0a7824 */ /* 0x000fc600078e0ab8 */
[----:B------:R-:W-:Y:S01]  /*5580*/  FADD.FTZ R12, R12, R9 ;  /* 0x000000090c0c7221 */ /* 0x000fe20000010000 */
[----:B------:R-:W-:Y:S01]  /*5590*/  IMAD R10, R185, 0x40, R10 ;  /* 0x00000040b90a7824 */ /* 0x000fe200078e020a */
[----:B------:R-:W-:Y:S04]  /*55a0*/  MUFU.EX2 R13, R13 ;  /* 0x0000000d000d7308 */ /* 0x000fe80000000800 */
[----:B------:R-:W-:-:S04]  /*55b0*/  SHF.R.S32.HI R7, RZ, 0x1f, R10 ;  /* 0x0000001fff077819 */ /* 0x000fc8000001140a */
[----:B------:R-:W2:Y:S01]  /*55c0*/  MUFU.EX2 R20, R20 ;  /* 0x0000001400147308 */ /* 0x000ea20000000800 */
[----:B-1----:R-:W-:Y:S01]  /*55d0*/  F2FP.BF16.F32.PACK_AB R156, R14, R11 ;  /* 0x0000000b0e9c723e */ /* 0x002fe200000010ff */
[----:B------:R-:W-:Y:S01]  /*55e0*/  FADD.FTZ R11, R11, R12 ;  /* 0x0000000c0b0b7221 */ /* 0x000fe20000010000 */
[----:B0-----:R-:W-:Y:S01]  /*55f0*/  FMNMX.FTZ R8, R24, R25, !PT ;  /* 0x0000001918087209 */ /* 0x001fe20007810000 */
[----:B------:R-:W-:Y:S01]  /*5600*/  VIADD R12, R168, 0xfffffffe ;  /* 0xfffffffea80c7836 */ /* 0x000fe20000000000 */
[----:B------:R-:W-:Y:S01]  /*5610*/  LEA.HI R7, R7, R10, RZ, 0x6 ;  /* 0x0000000a07077211 */ /* 0x000fe200078f30ff */
[----:B------:R-:W-:Y:S01]  /*5620*/  FADD.FTZ R14, R14, R11 ;  /* 0x0000000b0e0e7221 */ /* 0x000fe20000010000 */
[C---:B------:R-:W-:Y:S01]  /*5630*/  FSETP.NEU.FTZ.AND P1, PT, R8.reuse, -INF , PT ;  /* 0xff8000000800780b */ /* 0x040fe20003f3d000 */
[----:B------:R-:W-:Y:S01]  /*5640*/  FMUL.FTZ R24, R8, UR10 ;  /* 0x0000000a08187c20 */ /* 0x000fe20008410000 */
[----:B------:R-:W-:Y:S01]  /*5650*/  MUFU.EX2 R15, R15 ;  /* 0x0000000f000f7308 */ /* 0x000fe20000000800 */
[----:B------:R-:W-:-:S03]  /*5660*/  SHF.R.S32.HI R7, RZ, 0x6, R7 ;  /* 0x00000006ff077819 */ /* 0x000fc60000011407 */
[----:B------:R-:W-:Y:S02]  /*5670*/  FSEL R25, R24, RZ, P1 ;  /* 0x000000ff18197208 */ /* 0x000fe40000800000 */
[----:B------:R-:W-:Y:S02]  /*5680*/  ISETP.NE.AND P1, PT, R57, RZ, PT ;  /* 0x000000ff3900720c */ /* 0x000fe40003f25270 */
[----:B------:R-:W0:Y:S01]  /*5690*/  MUFU.EX2 R170, R170 ;  /* 0x000000aa00aa7308 */ /* 0x000e220000000800 */
        /* <DEDUP_REMOVED lines=20> */
[----:B--2---:R-:W-:Y:S01]  /*57e0*/  F2FP.BF16.F32.PACK_AB R158, R20, R13 ;  /* 0x0000000d149e723e */ /* 0x004fe200000010ff */
[----:B------:R-:W-:Y:S01]  /*57f0*/  FADD.FTZ R13, R13, R14 ;  /* 0x0000000e0d0d7221 */ /* 0x000fe20000010000 */
[----:B0-----:R-:W-:Y:S01]  /*5800*/  F2FP.BF16.F32.PACK_AB R160, R170, R15 ;  /* 0x0000000faaa0723e */ /* 0x001fe200000010ff */
[----:B------:R-:W-:Y:S01]  /*5810*/  @!P1 VIADD R6, R6, 0x38860 ;  /* 0x0003886006069836 */ /* 0x000fe20000000000 */
[----:B------:R-:W-:Y:S01]  /*5820*/  VIMNMX R9, RZ, R7, !PT ;  /* 0x00000007ff097248 */ /* 0x000fe20007fe0100 */
[----:B------:R-:W-:Y:S01]  /*5830*/  FADD.FTZ R20, R20, R13 ;  /* 0x0000000d14147221 */ /* 0x000fe20000010000 */
[----:B------:R-:W0:Y:S02]  /*5840*/  MUFU.EX2 R178, R178 ;  /* 0x000000b200b27308 */ /* 0x000e240000000800 */
[----:B------:R-:W-:Y:S01]  /*5850*/  ISETP.GE.AND P2, PT, R12, R9, PT ;  /* 0x000000090c00720c */ /* 0x000fe20003f46270 */
[----:B------:R-:W-:Y:S01]  /*5860*/  FADD.FTZ R15, R15, R20 ;  /* 0x000000140f0f7221 */ /* 0x000fe20000010000 */
[----:B------:R-:W-:-:S03]  /*5870*/  @!P1 PRMT R6, RZ, 0x654, R6 ;  /* 0x00000654ff069816 */ /* 0x000fc60000000006 */
[----:B------:R-:W-:Y:S01]  /*5880*/  FADD.FTZ R170, R170, R15 ;  /* 0x0000000faaaa7221 */ /* 0x000fe20000010000 */
        /* <DEDUP_REMOVED lines=15> */
[----:B------:R-:W-:Y:S01]  /*5980*/  MUFU.EX2 R21, R21 ;  /* 0x0000001500157308 */ /* 0x000fe20000000800 */
[----:B------:R0:W-:Y:S07]  /*5990*/  STSM.16.M88.4 [R189+0x36400], R152 ;  /* 0x03640098bd007844 */ /* 0x0001ee0000000200 */
[----:B------:R-:W3:Y:S01]  /*59a0*/  MUFU.EX2 R172, R172 ;  /* 0x000000ac00ac7308 */ /* 0x000ee20000000800 */
[----:B--2---:R-:W-:Y:S01]  /*59b0*/  F2FP.BF16.F32.PACK_AB R159, R200, R179 ;  /* 0x000000b3c89f723e */ /* 0x004fe200000010ff */
[----:B------:R-:W-:-:S04]  /*59c0*/  FADD.FTZ R179, R179, R182 ;  /* 0x000000b6b3b37221 */ /* 0x000fc80000010000 */
[----:B------:R0:W-:Y:S01]  /*59d0*/  STSM.16.M88.4 [R192], R156 ;  /* 0x0000009cc0007844 */ /* 0x0001e20000000200 */
[----:B------:R-:W-:Y:S01]  /*59e0*/  FADD.FTZ R200, R200, R179 ;  /* 0x000000b3c8c87221 */ /* 0x000fe20000010000 */
[----:B------:R-:W-:Y:S08]  /*59f0*/  MUFU.EX2 R181, R181 ;  /* 0x000000b500b57308 */ /* 0x000ff00000000800 */
[----:B------:R-:W2:Y:S01]  /*5a00*/  MUFU.EX2 R202, R202 ;  /* 0x000000ca00ca7308 */ /* 0x000ea20000000800 */
[----:B---3--:R-:W-:Y:S01]  /*5a10*/  F2FP.BF16.F32.PACK_AB R162, R172, R21 ;  /* 0x00000015aca2723e */ /* 0x008fe200000010ff */
[----:B------:R-:W-:-:S04]  /*5a20*/  FADD.FTZ R21, R21, R170 ;  /* 0x000000aa15157221 */ /* 0x000fc80000010000 */
[----:B------:R-:W-:Y:S02]  /*5a30*/  FADD.FTZ R172, R172, R21 ;  /* 0x00000015acac7221 */ /* 0x000fe40000010000 */
[----:B------:R-:W-:Y:S08]  /*5a40*/  MUFU.EX2 R183, R183 ;  /* 0x000000b700b77308 */ /* 0x000ff00000000800 */
[----:B------:R-:W3:Y:S01]  /*5a50*/  MUFU.EX2 R204, R204 ;  /* 0x000000cc00cc7308 */ /* 0x000ee20000000800 */
[----:B--2---:R-:W-:Y:S01]  /*5a60*/  F2FP.BF16.F32.PACK_AB R161, R202, R181 ;  /* 0x000000b5caa1723e */ /* 0x004fe200000010ff */
[----:B------:R-:W-:-:S04]  /*5a70*/  FADD.FTZ R181, R181, R200 ;  /* 0x000000c8b5b57221 */ /* 0x000fc80000010000 */
[----:B------:R-:W-:Y:S02]  /*5a80*/  FADD.FTZ R202, R202, R181 ;  /* 0x000000b5caca7221 */ /* 0x000fe40000010000 */
[----:B------:R-:W-:Y:S08]  /*5a90*/  MUFU.EX2 R169, R169 ;  /* 0x000000a900a97308 */ /* 0x000ff00000000800 */
[----:B------:R-:W2:Y:S01]  /*5aa0*/  MUFU.EX2 R174, R174 ;  /* 0x000000ae00ae7308 */ /* 0x000ea20000000800 */
[----:B---3--:R-:W-:Y:S01]  /*5ab0*/  F2FP.BF16.F32.PACK_AB R163, R204, R183 ;  /* 0x000000b7cca3723e */ /* 0x008fe200000010ff */
[----:B------:R-:W-:-:S04]  /*5ac0*/  FADD.FTZ R183, R183, R202 ;  /* 0x000000cab7b77221 */ /* 0x000fc80000010000 */
[----:B------:R0:W-:Y:S01]  /*5ad0*/  STSM.16.M88.4 [R190], R160 ;  /* 0x000000a0be007844 */ /* 0x0001e20000000200 */
[----:B------:R-:W-:Y:S01]  /*5ae0*/  FADD.FTZ R183, R204, R183 ;  /* 0x000000b7ccb77221 */ /* 0x000fe20000010000 */
        /* <DEDUP_REMOVED lines=8> */
[----:B------:R-:W-:-:S06]  /*5b70*/  FADD.FTZ R171, R171, R174 ;  /* 0x000000aeabab7221 */ /* 0x000fcc0000010000 */
[----:B------:R-:W3:Y:S08]  /*5b80*/  MUFU.EX2 R199, R199 ;  /* 0x000000c700c77308 */ /* 0x000ef00000000800 */
[----:B------:R-:W4:Y:S01]  /*5b90*/  MUFU.EX2 R208, R208 ;  /* 0x000000d000d07308 */ /* 0x000f220000000800 */
[----:B--2---:R-:W-:Y:S01]  /*5ba0*/  F2FP.BF16.F32.PACK_AB R165, R187, R206 ;  /* 0x000000cebba5723e */ /* 0x004fe200000010ff */
[----:B------:R-:W-:-:S04]  /*5bb0*/  FADD.FTZ R206, R206, R183 ;  /* 0x000000b7cece7221 */ /* 0x000fc80000010000 */
[----:B------:R-:W-:-:S04]  /*5bc0*/  FADD.FTZ R206, R187, R206 ;  /* 0x000000cebbce7221 */ /* 0x000fc80000010000 */
[----:B---3--:R-:W-:Y:S01]  /*5bd0*/  FADD.FTZ R7, R199, R206 ;  /* 0x000000cec7077221 */ /* 0x008fe20000010000 */
[----:B----4-:R-:W-:-:S03]  /*5be0*/  F2FP.BF16.F32.PACK_AB R167, R208, R199 ;  /* 0x000000c7d0a7723e */ /* 0x010fc600000010ff */
[----:B------:R-:W-:Y:S02]  /*5bf0*/  FADD.FTZ R7, R208, R7 ;  /* 0x00000007d0077221 */ /* 0x000fe40000010000 */
[----:B------:R0:W-:Y:S01]  /*5c00*/  STSM.16.M88.4 [R191], R164 ;  /* 0x000000a4bf007844 */ /* 0x0001e20000000200 */
[----:B-1----:R-:W-:-:S06]  /*5c10*/  WARPGROUP.ARRIVE ;  /* 0x00000000000079c5 */ /* 0x002fcc0000000000 */
        /* <DEDUP_REMOVED lines=32> */
[----:B0-----:R-:W-:Y:S06]  /*5e20*/  @!P2 BRA `(.L_x_6673) ;  /* 0x000000300088a947 */ /* 0x001fec0003800000 */
[----:B------:R-:W-:Y:S01]  /*5e30*/  IMAD.MOV.U32 R11, RZ, RZ, R8 ;  /* 0x000000ffff0b7224 */ /* 0x000fe200078e0008 */
[----:B------:R-:W-:Y:S01]  /*5e40*/  ULDC UR10, c[0x0][0xa80] ;  /* 0x0002a000000a7ab9 */ /* 0x000fe20000000800 */
[----:B------:R-:W-:Y:S02]  /*5e50*/  IMAD.MOV.U32 R13, RZ, RZ, R5 ;  /* 0x000000ffff0d7224 */ /* 0x000fe400078e0005 */
[----:B------:R-:W-:-:S07]  /*5e60*/  IMAD.MOV.U32 R15, RZ, RZ, R2 ;  /* 0x000000ffff0f7224 */ /* 0x000fce00078e0002 */
.L_x_6682:
[----:B------:R-:W-:-:S05]  /*5e70*/  VIADD R2, R15, 0x1 ;  /* 0x000000010f027836 */ /* 0x000fca0000000000 */
[----:B------:R-:W-:-:S04]  /*5e80*/  ISETP.NE.AND P2, PT, R2, 0x2, PT ;  /* 0x000000020200780c */ /* 0x000fc80003f45270 */
[----:B------:R-:W-:Y:S02]  /*5e90*/  SEL R5, RZ, 0x1, P2 ;  /* 0x00000001ff057807 */ /* 0x000fe40001000000 */
[----:B------:R-:W-:Y:S02]  /*5ea0*/  SEL R2, R2, RZ, P2 ;  /* 0x000000ff02027207 */ /* 0x000fe40001000000 */
[----:B------:R-:W-:Y:S01]  /*5eb0*/  LOP3.LUT R16, R16, R5, RZ, 0x3c, !PT ;  /* 0x0000000510107212 */ /* 0x000fe200078e3cff */
[----:B------:R-:W-:Y:S06]  /*5ec0*/  @!P0 BRA `(.L_x_6674) ;  /* 0x0000000000048947 */ /* 0x000fec0003800000 */
[----:B------:R-:W-:Y:S01]  /*5ed0*/  BPT.TRAP 0x1 ;  /* 0x000000040000795c */ /* 0x000fe20000300000 */
.L_x_6674:
[----:B------:R-:W-:Y:S01]  /*5ee0*/  IMAD R10, R2, 0x8, R17 ;  /* 0x00000008020a7824 */ /* 0x000fe200078e0211 */
[----:B------:R-:W-:-:S04]  /*5ef0*/  SHF.L.U32 R5, R16, 0x1f, RZ ;  /* 0x0000001f10057819 */ /* 0x000fc800000006ff */
[----:B------:R0:W1:Y:S01]  /*5f00*/  SYNCS.PHASECHK.TRANS64.TRYWAIT P2, [R10+URZ+0x38830], R5 ;  /* 0x038830050a0075a7 */ /* 0x000062000804017f */
[----:B------:R-:W-:Y:S05]  /*5f10*/  @!P0 BRA `(.L_x_6675) ;  /* 0x0000000000048947 */ /* 0x000fea0003800000 */
[----:B------:R-:W-:Y:S01]  /*5f20*/  BPT.TRAP 0x1 ;  /* 0x000000040000795c */ /* 0x000fe20000300000 */
.L_x_6675:
[----:B------:R-:W-:Y:S01]  /*5f30*/  IMAD R8, R2, 0x200, R0 ;  /* 0x0000020002087824 */ /* 0x000fe200078e0200 */
[----:B-1----:R-:W-:Y:S06]  /*5f40*/  @P2 BRA `(.L_x_6676) ;  /* 0x0000000000082947 */ /* 0x002fec0003800000 */
[----:B------:R-:W1:Y:S02]  /*5f50*/  SYNCS.PHASECHK.TRANS64.TRYWAIT P2, [R10+URZ+0x38830], R5 ;  /* 0x038830050a0075a7 */ /* 0x000e64000804017f */
[----:B-1----:R-:W-:Y:S05]  /*5f60*/  @!P2 BRA `(.L_x_6677) ;  /* 0x000000e80094a947 */ /* 0x002fea0003800000 */
.L_x_6676:
[----:B------:R-:W-:Y:S01]  /*5f70*/  R2UR UR6, R8 ;  /* 0x00000000080672ca */ /* 0x000fe200000e0000 */
[----:B------:R-:W-:Y:S01]  /*5f80*/  WARPGROUP.ARRIVE ;  /* 0x00000000000079c5 */ /* 0x000fe20000000000 */
[----:B------:R-:W-:Y:S01]  /*5f90*/  UMOV UR4, UR8 ;  /* 0x0000000800047c82 */ /* 0x000fe20008000000 */
[----:B------:R-:W-:Y:S01]  /*5fa0*/  UMOV UR5, UR9 ;  /* 0x0000000900057c82 */ /* 0x000fe20008000000 */
[----:B------:R-:W-:Y:S01]  /*5fb0*/  UMOV UR7, 0x40000040 ;  /* 0x4000004000077882 */ /* 0x000fe20000000000 */
[----:B------:R-:W-:Y:S01]  /*5fc0*/  UMOV UR15, 0x40000040 ;  /* 0x40000040000f7882 */ /* 0x000fe20000000000 */
[----:B------:R-:W-:Y:S01]  /*5fd0*/  UMOV UR19, 0x40000040 ;  /* 0x4000004000137882 */ /* 0x000fe20000000000 */
[----:B------:R-:W-:-:S06]  /*5fe0*/  UMOV UR23, 0x40000040 ;  /* 0x4000004000177882 */ /* 0x000fcc0000000000 */
        /* <DEDUP_REMOVED lines=16> */
.L_x_6678:
[----:B------:R2:W3:Y:S01]  /*60f0*/  SYNCS.PHASECHK.TRANS64.TRYWAIT P2, [R10+URZ+0x38850], R5 ;  /* 0x038850050a0075a7 */ /* 0x0004e2000804017f */
[----:B------:R-:W-:Y:S05]  /*6100*/  @!P0 BRA `(.L_x_6679) ;  /* 0x0000000000048947 */ /* 0x000fea0003800000 */
[----:B------:R-:W-:Y:S01]  /*6110*/  BPT.TRAP 0x1 ;  /* 0x000000040000795c */ /* 0x000fe20000300000 */
.L_x_6679:
[----:B---3--:R-:W-:Y:S05]  /*6120*/  @P2 BRA `(.L_x_6680) ;  /* 0x0000000000082947 */ /* 0x008fea0003800000 */
[----:B------:R-:W3:Y:S02]  /*6130*/  SYNCS.PHASECHK.TRANS64.TRYWAIT P2, [R10+URZ+0x38850], R5 ;  /* 0x038850050a0075a7 */ /* 0x000ee4000804017f */
[----:B---3--:R-:W-:Y:S05]  /*6140*/  @!P2 BRA `(.L_x_6681) ;  /* 0x000000e80030a947 */ /* 0x008fea0003800000 */
.L_x_6680:
[----:B0123--:R-:W-:Y:S01]  /*6150*/  LEA R5, R2, R3, 0xc ;  /* 0x0000000302057211 */ /* 0x00ffe200078e60ff */
[----:B------:R-:W-:Y:S01]  /*6160*/  WARPGROUP.ARRIVE ;  /* 0x00000000000079c5 */ /* 0x000fe20000000000 */
[----:B------:R-:W-:Y:S01]  /*6170*/  UMOV UR27, 0x40000040 ;  /* 0x40000040001b7882 */ /* 0x000fe20000000000 */
[----:B------:R-:W-:Y:S01]  /*6180*/  VIADD R14, R4, 0x2 ;  /* 0x00000002040e7836 */ /* 0x000fe20000000000 */
[C---:B------:R-:W-:Y:S01]  /*6190*/  R2UR UR26, R5.reuse ;  /* 0x00000000051a72ca */ /* 0x040fe200000e0000 */
[C---:B------:R-:W-:Y:S01]  /*61a0*/  VIADD R8, R5.reuse, 0x2 ;  /* 0x0000000205087836 */ /* 0x040fe20000000000 */
[----:B------:R-:W-:Y:S01]  /*61b0*/  UMOV UR5, 0x40000040 ;  /* 0x4000004000057882 */ /* 0x000fe20000000000 */
[----:B------:R-:W-:Y:S01]  /*61c0*/  UMOV UR7, 0x40000040 ;  /* 0x4000004000077882 */ /* 0x000fe20000000000 */
[----:B------:R-:W-:Y:S01]  /*61d0*/  R2UR UR4, R14 ;  /* 0x000000000e0472ca */ /* 0x000fe200000e0000 */
[----:B------:R-:W-:Y:S01]  /*61e0*/  VIADD R14, R4, 0x4 ;  /* 0x00000004040e7836 */ /* 0x000fe20000000000 */
[----:B------:R-:W-:Y:S01]  /*61f0*/  R2UR UR6, R8 ;  /* 0x00000000080672ca */ /* 0x000fe200000e0000 */
[----:B------:R-:W-:Y:S01]  /*6200*/  VIADD R8, R5, 0x4 ;  /* 0x0000000405087836 */ /* 0x000fe20000000000 */
[----:B------:R-:W0:Y:S01]  /*6210*/  S2R R20, SR_TID.X ;  /* 0x0000000000147919 */ /* 0x000e220000002100 */
[----:B------:R-:W-:-:S02]  /*6220*/  VIADD R187, R4, 0x800 ;  /* 0x0000080004bb7836 */ /* 0x000fc40000000000 */
[----:B------:R-:W-:Y:S02]  /*6230*/  VIADD R21, R5, 0x800 ;  /* 0x0000080005157836 */ /* 0x000fe40000000000 */
[----:B------:R-:W-:Y:S01]  /*6240*/  HGMMA.64x64x16.F32.BF16 R152, gdesc[UR24], R152, gsb0 ;  /* 0x00e00000189879f0 */ /* 0x000fe20008001898 */
[----:B------:R-:W-:Y:S01]  /*6250*/  IMAD R211, R2, 0x1000, R19 ;  /* 0x0000100002d37824 */ /* 0x000fe200078e0213 */
[----:B0-----:R-:W-:Y:S01]  /*6260*/  SHF.R.U32.HI R20, RZ, 0x7, R20 ;  /* 0x00000007ff147819 */ /* 0x001fe20000011614 */
        /* <DEDUP_REMOVED lines=124> */
[----:B------:R-:W0:Y:S02]  /*6a30*/  SHFL.IDX PT, R8, R20, RZ, 0x1f ;  /* 0x00001fff14087589 */ /* 0x000e2400000e0000 */
[----:B0-----:R-:W-:-:S04]  /*6a40*/  ISETP.GT.AND P2, PT, R8, 0x7f, PT ;  /* 0x0000007f0800780c */ /* 0x001fc80003f44270 */
        /* <DEDUP_REMOVED lines=58> */
[--C-:B------:R-:W-:Y:S02]  /*6df0*/  IMAD.IADD R200, R20, 0x1, R21.reuse ;  /* 0x0000000114c87824 */ /* 0x100fe400078e0215 */
        /* <DEDUP_REMOVED lines=87> */
[----:B------:R-:W-:Y:S01]  /*7370*/  IMAD.IADD R20, R20, 0x1, R21 ;  /* 0x0000000114147824 */ /* 0x000fe200078e0215 */
        /* <DEDUP_REMOVED lines=32> */
[----:B------:R-:W-:-:S04]  /*7580*/  IMAD R8, R12, R5, 0x1 ;  /* 0x000000010c087424 */ /* 0x000fc800078e0205 */
[----:B------:R-:W-:-:S05]  /*7590*/  IMAD R5, R185, 0x40, R8 ;  /* 0x00000040b9057824 */ /* 0x000fca00078e0208 */
[----:B------:R-:W-:-:S04]  /*75a0*/  IADD3 R5, -R184, R5, R186 ;  /* 0x00000005b8057210 */ /* 0x000fc80007ffe1ba */
[----:B------:R-:W-:-:S04]  /*75b0*/  IADD3 R5, R18, R5, -R22 ;  /* 0x0000000512057210 */ /* 0x000fc80007ffe816 */
[C---:B------:R-:W-:Y:S02]  /*75c0*/  ISETP.GT.AND P2, PT, R5.reuse, RZ, PT ;  /* 0x000000ff0500720c */ /* 0x040fe40003f44270 */
[----:B------:R-:W-:Y:S01]  /*75d0*/  ISETP.GT.AND P3, PT, R5, 0x1, PT ;  /* 0x000000010500780c */ /* 0x000fe20003f64270 */
[----:B------:R-:W-:Y:S02]  /*75e0*/  WARPGROUP.DEPBAR.LE gsb0, 0x0 ;  /* 0x00008000000079c5 */ /* 0x000fe40000010000 */
[----:B------:R-:W-:-:S06]  /*75f0*/  WARPGROUP.ARRIVE ;  /* 0x00000000000079c5 */ /* 0x000fcc0000000000 */
[----:B------:R-:W-:Y:S01]  /*7600*/  HGMMA.64x64x16.F32.BF16 R152, gdesc[UR4], R152, gsb0 ;  /* 0x00e00000049879f0 */ /* 0x000fe20008001898 */
[----:B------:R-:W-:Y:S01]  /*7610*/  R2UR UR4, R211 ;  /* 0x00000000d30472ca */ /* 0x000fe200000e0000 */
[----:B------:R-:W-:-:S12]  /*7620*/  UMOV UR7, 0x40000040 ;  /* 0x4000004000077882 */ /* 0x000fd80000000000 */
[----:B------:R-:W-:Y:S01]  /*7630*/  UMOV UR6, UR4 ;  /* 0x0000000400067c82 */ /* 0x000fe20008000000 */
[----:B------:R-:W-:Y:S02]  /*7640*/  WARPGROUP.DEPBAR.LE gsb0, 0x0 ;  /* 0x00008000000079c5 */ /* 0x000fe40000010000 */
[----:B------:R-:W-:Y:S02]  /*7650*/  FSEL R152, R152, -INF , P2 ;  /* 0xff80000098987808 */ /* 0x000fe40001000000 */
        /* <DEDUP_REMOVED lines=43> */
[----:B------:R-:W-:-:S04]  /*7910*/  FMNMX.FTZ R14, R180, R21, !PT ;  /* 0x00000015b40e7209 */ /* 0x000fc80007810000 */
[----:B------:R-:W-:Y:S01]  /*7920*/  FMNMX.FTZ R21, R181, R14, !PT ;  /* 0x0000000eb5157209 */ /* 0x000fe20007810000 */
[----:B------:R-:W-:-:S04]  /*7930*/  VIADD R14, R5, 0x8 ;  /* 0x00000008050e7836 */ /* 0x000fc80000000000 */
[----:B------:R-:W0:Y:S01]  /*7940*/  SHFL.BFLY PT, R20, R21, 0x2, 0x1f ;  /* 0x0c401f0015147f89 */ /* 0x000e2200000e0000 */
[C---:B------:R-:W-:Y:S02]  /*7950*/  ISETP.GT.AND P2, PT, R14.reuse, RZ, PT ;  /* 0x000000ff0e00720c */ /* 0x040fe40003f44270 */
        /* <DEDUP_REMOVED lines=11> */
[----:B0-----:R-:W-:Y:S02]  /*7a10*/  FMNMX.FTZ R168, R21, R20, !PT ;  /* 0x0000001415a87209 */ /* 0x001fe40007810000 */
[----:B------:R-:W-:Y:S02]  /*7a20*/  FMNMX.FTZ R20, R154, R11, !PT ;  /* 0x0000000b9a147209 */ /* 0x000fe40007810000 */
[----:B------:R-:W-:Y:S01]  /*7a30*/  FSEL R163, R163, -INF , P3 ;  /* 0xff800000a3a37808 */ /* 0x000fe20001800000 */
[----:B------:R-:W0:Y:S01]  /*7a40*/  SHFL.BFLY PT, R169, R168, 0x1, 0x1f ;  /* 0x0c201f00a8a97f89 */ /* 0x000e2200000e0000 */
        /* <DEDUP_REMOVED lines=16> */
[----:B0-----:R-:W-:Y:S02]  /*7b50*/  FMNMX.FTZ R5, R168, R169, !PT ;  /* 0x000000a9a8057209 */ /* 0x001fe40007810000 */
[----:B------:R-:W-:Y:S02]  /*7b60*/  ISETP.GT.AND P5, PT, R14, 0x29, PT ;  /* 0x000000290e00780c */ /* 0x000fe40003fa4270 */
[----:B------:R-:W-:Y:S01]  /*7b70*/  FSEL R204, R174, -INF , P4 ;  /* 0xff800000aecc7808 */ /* 0x000fe20002000000 */
[----:B------:R-:W-:Y:S01]  /*7b80*/  FMUL.FTZ R206, R5, UR10 ;  /* 0x0000000a05ce7c20 */ /* 0x000fe20008410000 */
        /* <DEDUP_REMOVED lines=28> */
[----:B------:R0:W-:Y:S01]  /*7d50*/  MUFU.EX2 R20, R156 ;  /* 0x0000009c00147308 */ /* 0x0001e20000000800 */
[--C-:B------:R-:W-:Y:S01]  /*7d60*/  FFMA.FTZ R170, R164, UR10, -R206.reuse ;  /* 0x0000000aa4aa7c23 */ /* 0x100fe200080108ce */
[--C-:B------:R-:W-:Y:S01]  /*7d70*/  FFMA.FTZ R173, R165, UR10, -R206.reuse ;  /* 0x0000000aa5ad7c23 */ /* 0x100fe200080108ce */
[----:B------:R-:W1:Y:S01]  /*7d80*/  SHFL.BFLY PT, R153, R152, 0x2, 0x1f ;  /* 0x0c401f0098997f89 */ /* 0x000e6200000e0000 */
[--C-:B------:R-:W-:Y:S01]  /*7d90*/  FFMA.FTZ R174, R199, UR10, -R206.reuse ;  /* 0x0000000ac7ae7c23 */ /* 0x100fe200080108ce */
[--C-:B------:R-:W-:Y:S01]  /*7da0*/  FFMA.FTZ R176, R176, UR10, -R206.reuse ;  /* 0x0000000ab0b07c23 */ /* 0x100fe200080108ce */
[--C-:B------:R-:W-:Y:S01]  /*7db0*/  FFMA.FTZ R180, R180, UR10, -R206.reuse ;  /* 0x0000000ab4b47c23 */ /* 0x100fe200080108ce */
[----:B------:R-:W-:Y:S01]  /*7dc0*/  FFMA.FTZ R181, R181, UR10, -R206 ;  /* 0x0000000ab5b57c23 */ /* 0x000fe200080108ce */
[----:B------:R-:W-:Y:S08]  /*7dd0*/  MUFU.EX2 R21, R21 ;  /* 0x0000001500157308 */ /* 0x000ff00000000800 */
[----:B------:R-:W-:Y:S08]  /*7de0*/  MUFU.EX2 R14, R14 ;  /* 0x0000000e000e7308 */ /* 0x000ff00000000800 */
[----:B------:R-:W-:Y:S01]  /*7df0*/  MUFU.EX2 R169, R169 ;  /* 0x000000a900a97308 */ /* 0x000fe20000000800 */
[----:B-1----:R-:W-:-:S05]  /*7e00*/  FMNMX.FTZ R153, R152, R153, !PT ;  /* 0x0000009998997209 */ /* 0x002fca0007810000 */
[----:B------:R-:W1:Y:S02]  /*7e10*/  SHFL.BFLY PT, R152, R153, 0x1, 0x1f ;  /* 0x0c201f0099987f89 */ /* 0x000e6400000e0000 */
[----:B------:R-:W-:Y:S08]  /*7e20*/  MUFU.EX2 R168, R168 ;  /* 0x000000a800a87308 */ /* 0x000ff00000000800 */
[----:B------:R-:W-:Y:S08]  /*7e30*/  MUFU.EX2 R171, R171 ;  /* 0x000000ab00ab7308 */ /* 0x000ff00000000800 */
[----:B------:R-:W-:Y:S01]  /*7e40*/  MUFU.EX2 R170, R170 ;  /* 0x000000aa00aa7308 */ /* 0x000fe20000000800 */
[----:B-1----:R-:W-:Y:S01]  /*7e50*/  FMNMX.FTZ R8, R153, R152, !PT ;  /* 0x0000009899087209 */ /* 0x002fe20007810000 */
[----:B------:R-:W-:-:S06]  /*7e60*/  IMAD.MOV R153, RZ, RZ, -R188 ;  /* 0x000000ffff997224 */ /* 0x000fcc00078e0abc */
[----:B------:R-:W-:Y:S01]  /*7e70*/  MUFU.EX2 R173, R173 ;  /* 0x000000ad00ad7308 */ /* 0x000fe20000000800 */
[C---:B------:R-:W-:Y:S01]  /*7e80*/  FSETP.NEU.FTZ.AND P3, PT, R8.reuse, -INF , PT ;  /* 0xff8000000800780b */ /* 0x040fe20003f7d000 */
[----:B------:R-:W-:-:S03]  /*7e90*/  FMUL.FTZ R152, R8, UR10 ;  /* 0x0000000a08987c20 */ /* 0x000fc60008410000 */
[----:B0-----:R-:W-:Y:S02]  /*7ea0*/  FSEL R156, R8, RZ, P3 ;  /* 0x000000ff089c7208 */ /* 0x001fe40001800000 */
[----:B------:R-:W-:Y:S01]  /*7eb0*/  FSEL R152, R152, RZ, P3 ;  /* 0x000000ff98987208 */ /* 0x000fe20001800000 */
[----:B------:R-:W-:Y:S02]  /*7ec0*/  MUFU.EX2 R172, R172 ;  /* 0x000000ac00ac7308 */ /* 0x000fe40000000800 */
[----:B------:R-:W-:Y:S01]  /*7ed0*/  FADD.FTZ R156, -R156, R11 ;  /* 0x0000000b9c9c7221 */ /* 0x000fe20000010100 */
[----:B------:R-:W-:Y:S01]  /*7ee0*/  @!P1 IADD3 R11, R10, 0x38840, RZ ;  /* 0x000388400a0b9810 */ /* 0x000fe20007ffe0ff */
[--C-:B------:R-:W-:Y:S01]  /*7ef0*/  FFMA.FTZ R200, R154, UR10, -R152.reuse ;  /* 0x0000000a9ac87c23 */ /* 0x100fe20008010898 */
[----:B------:R-:W-:Y:S01]  /*7f00*/  FSEL R154, R5, RZ, P2 ;  /* 0x000000ff059a7208 */ /* 0x000fe20001000000 */
[----:B------:R-:W-:Y:S01]  /*7f10*/  FMUL.FTZ R156, R156, UR10 ;  /* 0x0000000a9c9c7c20 */ /* 0x000fe20008410000 */
[----:B------:R-:W-:Y:S01]  /*7f20*/  ISETP.NE.AND P2, PT, R22, R153, PT ;  /* 0x000000991600720c */ /* 0x000fe20003f45270 */
[--C-:B------:R-:W-:Y:S01]  /*7f30*/  FFMA.FTZ R201, R158, UR10, -R152.reuse ;  /* 0x0000000a9ec97c23 */ /* 0x100fe20008010898 */
[--C-:B------:R-:W-:Y:S01]  /*7f40*/  FFMA.FTZ R199, R155, UR10, -R152.reuse ;  /* 0x0000000a9bc77c23 */ /* 0x100fe20008010898 */
[----:B------:R-:W-:Y:S01]  /*7f50*/  FADD.FTZ R154, -R154, R13 ;  /* 0x0000000d9a9a7221 */ /* 0x000fe20000010100 */
[----:B------:R-:W0:Y:S01]  /*7f60*/  MUFU.EX2 R213, R156 ;  /* 0x0000009c00d57308 */ /* 0x000e220000000800 */
[--C-:B------:R-:W-:Y:S01]  /*7f70*/  FFMA.FTZ R206, R159, UR10, -R152.reuse ;  /* 0x0000000a9fce7c23 */ /* 0x100fe20008010898 */
[--C-:B------:R-:W-:Y:S01]  /*7f80*/  FFMA.FTZ R207, R162, UR10, -R152.reuse ;  /* 0x0000000aa2cf7c23 */ /* 0x100fe20008010898 */
[----:B------:R-:W-:Y:S01]  /*7f90*/  FMUL.FTZ R154, R154, UR10 ;  /* 0x0000000a9a9a7c20 */ /* 0x000fe20008410000 */
[--C-:B------:R-:W-:Y:S01]  /*7fa0*/  FFMA.FTZ R208, R163, UR10, -R152.reuse ;  /* 0x0000000aa3d07c23 */ /* 0x100fe20008010898 */
[--C-:B------:R-:W-:Y:S01]  /*7fb0*/  FFMA.FTZ R209, R166, UR10, -R152.reuse ;  /* 0x0000000aa6d17c23 */ /* 0x100fe20008010898 */
[--C-:B------:R-:W-:Y:S01]  /*7fc0*/  FFMA.FTZ R210, R167, UR10, -R152.reuse ;  /* 0x0000000aa7d27c23 */ /* 0x100fe20008010898 */
[----:B------:R-:W-:Y:S01]  /*7fd0*/  FFMA.FTZ R202, R202, UR10, -R152 ;  /* 0x0000000acaca7c23 */ /* 0x000fe20008010898 */
[----:B------:R1:W2:Y:S01]  /*7fe0*/  MUFU.EX2 R212, R154 ;  /* 0x0000009a00d47308 */ /* 0x0002a20000000800 */
[----:B------:R-:W-:Y:S01]  /*7ff0*/  @!P2 IMAD R158, R15, 0x40, R18 ;  /* 0x000000400f9ea824 */ /* 0x000fe200078e0212 */
[----:B------:R-:W-:Y:S01]  /*8000*/  @!P1 PRMT R15, RZ, 0x654, R11 ;  /* 0x00000654ff0f9816 */ /* 0x000fe2000000000b */
[--C-:B------:R-:W-:Y:S01]  /*8010*/  FFMA.FTZ R203, R203, UR10, -R152.reuse ;  /* 0x0000000acbcb7c23 */ /* 0x100fe20008010898 */
[----:B------:R-:W-:Y:S01]  /*8020*/  FFMA.FTZ R204, R204, UR10, -R152 ;  /* 0x0000000acccc7c23 */ /* 0x000fe20008010898 */
[----:B------:R-:W-:-:S02]  /*8030*/  @!P2 IMAD R160, R158, 0x4, R17 ;  /* 0x000000049ea0a824 */ /* 0x000fc400078e0211 */
[--C-:B------:R-:W-:Y:S01]  /*8040*/  FFMA.FTZ R205, R205, UR10, -R152.reuse ;  /* 0x0000000acdcd7c23 */ /* 0x100fe20008010898 */
[--C-:B------:R-:W-:Y:S01]  /*8050*/  FFMA.FTZ R155, R182, UR10, -R152.reuse ;  /* 0x0000000ab69b7c23 */ /* 0x100fe20008010898 */
[----:B------:R3:W-:Y:S01]  /*8060*/  @!P1 SYNCS.ARRIVE.TRANS64.RED.A1T0 RZ, [R15+URZ], RZ ;  /* 0x000000ff0fff99a7 */ /* 0x0007e2000810043f */
[--C-:B------:R-:W-:Y:S01]  /*8070*/  FFMA.FTZ R178, R178, UR10, -R152.reuse ;  /* 0x0000000ab2b27c23 */ /* 0x100fe20008010898 */
[--C-:B------:R-:W-:Y:S01]  /*8080*/  FFMA.FTZ R182, R183, UR10, -R152.reuse ;  /* 0x0000000ab7b67c23 */ /* 0x100fe20008010898 */
[----:B0-----:R-:W-:Y:S01]  /*8090*/  @!P2 STS [R160+0x38420], R213 ;  /* 0x038420d5a000a388 */ /* 0x001fe20000000800 */
[----:B------:R-:W-:Y:S01]  /*80a0*/  FFMA.FTZ R179, R179, UR10, -R152 ;  /* 0x0000000ab3b37c23 */ /* 0x000fe20008010898 */
[----:B------:R-:W-:Y:S01]  /*80b0*/  MUFU.EX2 R200, R200 ;  /* 0x000000c800c87308 */ /* 0x000fe20000000800 */
[----:B------:R-:W-:Y:S01]  /*80c0*/  F2FP.BF16.F32.PACK_AB R152, R14, R21 ;  /* 0x000000150e98723e */ /* 0x000fe200000010ff */
[-C--:B------:R-:W-:Y:S01]  /*80d0*/  FMUL.FTZ R26, R26, R213.reuse ;  /* 0x000000d51a1a7220 */ /* 0x080fe20000410000 */
[----:B-1----:R-:W-:Y:S01]  /*80e0*/  F2FP.BF16.F32.PACK_AB R154, R169, R20 ;  /* 0x00000014a99a723e */ /* 0x002fe200000010ff */
[----:B--2---:R0:W-:Y:S01]  /*80f0*/  @!P2 STS [R160+0x38400], R212 ;  /* 0x038400d4a000a388 */ /* 0x0041e20000000800 */
[----:B------:R-:W-:Y:S01]  /*8100*/  F2FP.BF16.F32.PACK_AB R156, R171, R168 ;  /* 0x000000a8ab9c723e */ /* 0x000fe200000010ff */
[----:B------:R-:W-:Y:S01]  /*8110*/  FMUL.FTZ R24, R24, R212 ;  /* 0x000000d418187220 */ /* 0x000fe20000410000 */
[----:B------:R-:W-:Y:S01]  /*8120*/  F2FP.BF16.F32.PACK_AB R158, R173, R170 ;  /* 0x000000aaad9e723e */ /* 0x000fe200000010ff */
        /* <DEDUP_REMOVED lines=150> */
[----:B------:R-:W-:Y:S01]  /*8a90*/  FMUL.FTZ R149, R149, R212 ;  /* 0x000000d495957220 */ /* 0x000fe20000410000 */
[-C--:B------:R-:W-:Y:S01]  /*8aa0*/  FMUL.FTZ R150, R150, R213.reuse ;  /* 0x000000d596967220 */ /* 0x080fe20000410000 */
[----:B------:R-:W0:Y:S01]  /*8ab0*/  MUFU.EX2 R178, R179 ;  /* 0x000000b300b27308 */ /* 0x000e220000000800 */
[----:B------:R-:W-:Y:S01]  /*8ac0*/  FMUL.FTZ R151, R151, R213 ;  /* 0x000000d597977220 */ /* 0x000fe20000410000 */
[----:B---3--:R-:W-:-:S02]  /*8ad0*/  VIADD R15, R211, 0x80 ;  /* 0x00000080d30f7836 */ /* 0x008fc40000000000 */
[----:B------:R-:W-:Y:S01]  /*8ae0*/  FFMA.FTZ R21, R212, R6, R21 ;  /* 0x00000006d4157223 */ /* 0x000fe20000010015 */
[----:B------:R-:W-:Y:S01]  /*8af0*/  FFMA.FTZ R200, R213, R7, R200 ;  /* 0x00000007d5c87223 */ /* 0x000fe200000100c8 */
[----:B------:R-:W-:Y:S01]  /*8b00*/  ISETP.GT.AND P2, PT, R12, R9, PT ;  /* 0x000000090c00720c */ /* 0x000fe20003f44270 */
[----:B------:R-:W-:Y:S01]  /*8b10*/  @!P1 VIADD R10, R10, 0x38860 ;  /* 0x000388600a0a9836 */ /* 0x000fe20000000000 */
[----:B------:R-:W-:Y:S01]  /*8b20*/  R2UR UR4, R15 ;  /* 0x000000000f0472ca */ /* 0x000fe200000e0000 */
[----:B------:R2:W-:Y:S01]  /*8b30*/  MUFU.EX2 R11, R155 ;  /* 0x0000009b000b7308 */ /* 0x0005e20000000800 */
[----:B-1----:R-:W-:Y:S01]  /*8b40*/  F2FP.BF16.F32.PACK_AB R166, R181, R180 ;  /* 0x000000b4b5a6723e */ /* 0x002fe200000010ff */
[C---:B------:R-:W-:Y:S02]  /*8b50*/  VIADD R15, R211.reuse, 0x100 ;  /* 0x00000100d30f7836 */ /* 0x040fe40000000000 */
[----:B------:R-:W-:Y:S01]  /*8b60*/  FADD.FTZ R21, R14, R21 ;  /* 0x000000150e157221 */ /* 0x000fe20000010000 */
[----:B------:R-:W-:-:S02]  /*8b70*/  VIADD R211, R211, 0x180 ;  /* 0x00000180d3d37836 */ /* 0x000fc40000000000 */
[----:B------:R-:W-:Y:S01]  /*8b80*/  FADD.FTZ R200, R199, R200 ;  /* 0x000000c8c7c87221 */ /* 0x000fe20000010000 */
[----:B------:R-:W-:Y:S01]  /*8b90*/  @!P1 PRMT R10, RZ, 0x654, R10 ;  /* 0x00000654ff0a9816 */ /* 0x000fe2000000000a */
[----:B------:R-:W-:Y:S01]  /*8ba0*/  FADD.FTZ R20, R20, R21 ;  /* 0x0000001514147221 */ /* 0x000fe20000010000 */
[----:B------:R-:W1:Y:S01]  /*8bb0*/  MUFU.EX2 R182, R182 ;  /* 0x000000b600b67308 */ /* 0x000e620000000800 */
[----:B--2---:R-:W-:Y:S01]  /*8bc0*/  F2FP.BF16.F32.PACK_AB R155, R206, R201 ;  /* 0x000000c9ce9b723e */ /* 0x004fe200000010ff */
[----:B------:R-:W-:Y:S01]  /*8bd0*/  BAR.SYNC.DEFER_BLOCKING 0xf, 0x100 ;  /* 0x03c4000000007b1d */ /* 0x000fe20000010000 */
[----:B0-----:R-:W-:Y:S01]  /*8be0*/  F2FP.BF16.F32.PACK_AB R165, R178, R13 ;  /* 0x0000000db2a5723e */ /* 0x001fe200000010ff */
        /* <DEDUP_REMOVED lines=29> */
[----:B------:R-:W-:Y:S01]  /*8dc0*/  R2UR UR4, R15 ;  /* 0x000000000f0472ca */ /* 0x000fe200000e0000 */
[----:B------:R-:W-:Y:S01]  /*8dd0*/  FADD.FTZ R13, R13, R204 ;  /* 0x000000cc0d0d7221 */ /* 0x000fe20000010000 */
[----:B------:R-:W-:Y:S01]  /*8de0*/  FADD.FTZ R187, R187, R176 ;  /* 0x000000b0bbbb7221 */ /* 0x000fe20000010000 */
[----:B------:R-:W-:Y:S02]  /*8df0*/  IMAD.MOV.U32 R15, RZ, RZ, R2 ;  /* 0x000000ffff0f7224 */ /* 0x000fe400078e0002 */
[----:B------:R-:W-:Y:S01]  /*8e00*/  FADD.FTZ R178, R178, R13 ;  /* 0x0000000db2b27221 */ /* 0x000fe20000010000 */
[----:B------:R-:W-:Y:S01]  /*8e10*/  FADD.FTZ R6, R180, R187 ;  /* 0x000000bbb4067221 */ /* 0x000fe20000010000 */
[----:B------:R-:W-:-:S02]  /*8e20*/  MOV R13, R5 ;  /* 0x00000005000d7202 */ /* 0x000fc40000000f00 */
[----:B------:R-:W-:Y:S01]  /*8e30*/  FADD.FTZ R7, R11, R178 ;  /* 0x000000b20b077221 */ /* 0x000fe20000010000 */
[----:B------:R-:W-:Y:S01]  /*8e40*/  FADD.FTZ R6, R181, R6 ;  /* 0x00000006b5067221 */ /* 0x000fe20000010000 */
[----:B------:R-:W-:Y:S02]  /*8e50*/  IMAD.MOV.U32 R11, RZ, RZ, R8 ;  /* 0x000000ffff0b7224 */ /* 0x000fe400078e0008 */
[----:B------:R-:W-:Y:S01]  /*8e60*/  FADD.FTZ R7, R182, R7 ;  /* 0x00000007b6077221 */ /* 0x000fe20000010000 */
[----:B------:R-:W-:Y:S02]  /*8e70*/  WARPGROUP.DEPBAR.LE gsb0, 0x0 ;  /* 0x00008000000079c5 */ /* 0x000fe40000010000 */
[----:B------:R-:W-:-:S09]  /*8e80*/  WARPGROUP.ARRIVE ;  /* 0x00000000000079c5 */ /* 0x000fd20000000000 */
        /* <DEDUP_REMOVED lines=26> */
[----:B0-----:R-:W-:Y:S06]  /*9030*/  @P2 BRA `(.L_x_6682) ;  /* 0xffffffcc008c2947 */ /* 0x001fec000383ffff */
[----:B------:R-:W-:-:S07]  /*9040*/  IMAD.MOV.U32 R12, RZ, RZ, R10 ;  /* 0x000000ffff0c7224 */ /* 0x000fce00078e000a */
.L_x_6673:
[----:B------:R-:W-:-:S13]  /*9050*/  ISETP.GE.AND P2, PT, R12, RZ, PT ;  /* 0x000000ff0c00720c */ /* 0x000fda0003f46270 */
[----:B------:R-:W-:Y:S05]  /*9060*/  @!P2 BRA `(.L_x_6683) ;  /* 0x0000002c0058a947 */ /* 0x000fea0003800000 */
[----:B------:R-:W-:Y:S01]  /*9070*/  IMAD.MOV.U32 R187, RZ, RZ, R8 ;  /* 0x000000ffffbb7224 */ /* 0x000fe200078e0008 */
[----:B------:R-:W-:Y:S01]  /*9080*/  ULDC UR10, c[0x0][0xa80] ;  /* 0x0002a000000a7ab9 */ /* 0x000fe20000000800 */
[----:B------:R-:W-:Y:S02]  /*9090*/  IMAD.MOV.U32 R10, RZ, RZ, R5 ;  /* 0x000000ffff0a7224 */ /* 0x000fe400078e0005 */
[----:B------:R-:W-:-:S07]  /*90a0*/  IMAD.MOV.U32 R185, RZ, RZ, R2 ;  /* 0x000000ffffb97224 */ /* 0x000fce00078e0002 */
.L_x_6692:
[----:B------:R-:W-:-:S05]  /*90b0*/  VIADD R2, R185, 0x1 ;  /* 0x00000001b9027836 */ /* 0x000fca0000000000 */
[----:B------:R-:W-:-:S04]  /*90c0*/  ISETP.NE.AND P2, PT, R2, 0x2, PT ;  /* 0x000000020200780c */ /* 0x000fc80003f45270 */
[----:B------:R-:W-:Y:S02]  /*90d0*/  SEL R5, RZ, 0x1, P2 ;  /* 0x00000001ff057807 */ /* 0x000fe40001000000 */
[----:B------:R-:W-:Y:S02]  /*90e0*/  SEL R2, R2, RZ, P2 ;  /* 0x000000ff02027207 */ /* 0x000fe40001000000 */
[----:B------:R-:W-:Y:S01]  /*90f0*/  LOP3.LUT R16, R16, R5, RZ, 0x3c, !PT ;  /* 0x0000000510107212 */ /* 0x000fe200078e3cff */
[----:B------:R-:W-:Y:S06]  /*9100*/  @!P0 BRA `(.L_x_6684) ;  /* 0x0000000000048947 */ /* 0x000fec0003800000 */
[----:B------:R-:W-:Y:S01]  /*9110*/  BPT.TRAP 0x1 ;  /* 0x000000040000795c */ /* 0x000fe20000300000 */
.L_x_6684:
[----:B------:R-:W-:Y:S01]  /*9120*/  IMAD R9, R2, 0x8, R17 ;  /* 0x0000000802097824 */ /* 0x000fe200078e0211 */
[----:B------:R-:W-:-:S04]  /*9130*/  SHF.L.U32 R8, R16, 0x1f, RZ ;  /* 0x0000001f10087819 */ /* 0x000fc800000006ff */
[----:B------:R0:W1:Y:S01]  /*9140*/  SYNCS.PHASECHK.TRANS64.TRYWAIT P2, [R9+URZ+0x38830], R8 ;  /* 0x03883008090075a7 */ /* 0x000062000804017f */
[----:B------:R-:W-:Y:S05]  /*9150*/  @!P0 BRA `(.L_x_6685) ;  /* 0x0000000000048947 */ /* 0x000fea0003800000 */
[----:B------:R-:W-:Y:S01]  /*9160*/  BPT.TRAP 0x1 ;  /* 0x000000040000795c */ /* 0x000fe20000300000 */
.L_x_6685:
[----:B------:R-:W-:Y:S01]  /*9170*/  IMAD R5, R2, 0x200, R0 ;  /* 0x0000020002057824 */ /* 0x000fe200078e0200 */
[----:B-1----:R-:W-:Y:S06]  /*9180*/  @P2 BRA `(.L_x_6686) ;  /* 0x0000000000082947 */ /* 0x002fec0003800000 */
[----:B------:R-:W1:Y:S02]  /*9190*/  SYNCS.PHASECHK.TRANS64.TRYWAIT P2, [R9+URZ+0x38830], R8 ;  /* 0x03883008090075a7 */ /* 0x000e64000804017f */
[----:B-1----:R-:W-:Y:S05]  /*91a0*/  @!P2 BRA `(.L_x_6687) ;  /* 0x000000b8002ca947 */ /* 0x002fea0003800000 */
.L_x_6686:
        /* <DEDUP_REMOVED lines=24> */
.L_x_6688:
[----:B------:R2:W3:Y:S01]  /*9330*/  SYNCS.PHASECHK.TRANS64.TRYWAIT P2, [R9+URZ+0x38850], R8 ;  /* 0x03885008090075a7 */ /* 0x0004e2000804017f */
[----:B------:R-:W-:Y:S05]  /*9340*/  @!P0 BRA `(.L_x_6689) ;  /* 0x0000000000048947 */ /* 0x000fea0003800000 */
[----:B------:R-:W-:Y:S01]  /*9350*/  BPT.TRAP 0x1 ;  /* 0x000000040000795c */ /* 0x000fe20000300000 */
.L_x_6689:
[----:B---3--:R-:W-:Y:S05]  /*9360*/  @P2 BRA `(.L_x_6690) ;  /* 0x0000000000082947 */ /* 0x008fea0003800000 */
[----:B------:R-:W3:Y:S02]  /*9370*/  SYNCS.PHASECHK.TRANS64.TRYWAIT P2, [R9+URZ+0x38850], R8 ;  /* 0x03885008090075a7 */ /* 0x000ee4000804017f */
[----:B---3--:R-:W-:Y:S05]  /*9380*/  @!P2 BRA `(.L_x_6691) ;  /* 0x000000b400c8a947 */ /* 0x008fea0003800000 */
.L_x_6690:
[----:B------:R-:W-:Y:S01]  /*9390*/  IMAD R5, R2, 0x1000, R3 ;  /* 0x0000100002057824 */ /* 0x000fe200078e0203 */
[----:B------:R-:W-:Y:S01]  /*93a0*/  WARPGROUP.ARRIVE ;  /* 0x00000000000079c5 */ /* 0x000fe20000000000 */
[----:B------:R-:W-:Y:S01]  /*93b0*/  UMOV UR27, 0x40000040 ;  /* 0x40000040001b7882 */ /* 0x000fe20000000000 */
[C---:B------:R-:W-:Y:S01]  /*93c0*/  VIADD R11, R4.reuse, 0x2 ;  /* 0x00000002040b7836 */ /* 0x040fe20000000000 */
[----:B------:R-:W-:Y:S01]  /*93d0*/  UMOV UR5, 0x40000040 ;  /* 0x4000004000057882 */ /* 0x000fe20000000000 */
[C---:B------:R-:W-:Y:S01]  /*93e0*/  R2UR UR26, R5.reuse ;  /* 0x00000000051a72ca */ /* 0x040fe200000e0000 */
[----:B0123--:R-:W-:Y:S01]  /*93f0*/  VIADD R8, R5, 0x2 ;  /* 0x0000000205087836 */ /* 0x00ffe20000000000 */
[----:B------:R-:W-:Y:S01]  /*9400*/  UMOV UR7, 0x40000040 ;  /* 0x4000004000077882 */ /* 0x000fe20000000000 */
[----:B------:R-:W-:Y:S01]  /*9410*/  R2UR UR4, R11 ;  /* 0x000000000b0472ca */ /* 0x000fe200000e0000 */
[----:B------:R-:W0:Y:S01]  /*9420*/  S2R R13, SR_TID.X ;  /* 0x00000000000d7919 */ /* 0x000e220000002100 */
[C---:B------:R-:W-:Y:S01]  /*9430*/  IADD3 R11, R4.reuse, 0x4, RZ ;  /* 0x00000004040b7810 */ /* 0x040fe20007ffe0ff */
[----:B------:R-:W-:Y:S01]  /*9440*/  VIADD R20, R4, 0x800 ;  /* 0x0000080004147836 */ /* 0x000fe20000000000 */
[----:B------:R-:W-:Y:S01]  /*9450*/  R2UR UR6, R8 ;  /* 0x00000000080672ca */ /* 0x000fe200000e0000 */
[----:B------:R-:W-:-:S02]  /*9460*/  VIADD R8, R5, 0x4 ;  /* 0x0000000405087836 */ /* 0x000fc40000000000 */
[----:B------:R-:W-:Y:S02]  /*9470*/  VIADD R14, R5, 0x800 ;  /* 0x00000800050e7836 */ /* 0x000fe40000000000 */
[----:B------:R-:W-:Y:S01]  /*9480*/  IMAD R207, R2, 0x1000, R19 ;  /* 0x0000100002cf7824 */ /* 0x000fe200078e0213 */
[----:B------:R-:W-:Y:S01]  /*9490*/  HGMMA.64x64x16.F32.BF16 R152, gdesc[UR24], R152, gsb0 ;  /* 0x00e00000189879f0 */ /* 0x000fe20008001898 */
[----:B0-----:R-:W-:Y:S02]  /*94a0*/  SHF.R.U32.HI R13, RZ, 0x7, R13 ;  /* 0x00000007ff0d7819 */ /* 0x001fe4000001160d */
        /* <DEDUP_REMOVED lines=360> */
[----:B------:R-:W-:Y:S01]  /*ab30*/  FFMA.FTZ R181, R181, UR10, -R186 ;  /* 0x0000000ab5b57c23 */ /* 0x000fe200080108ba */
[----:B------:R-:W-:Y:S01]  /*ab40*/  FMNMX.FTZ R8, R178, R15, !PT ;  /* 0x0000000fb2087209 */ /* 0x000fe20007810000 */
[----:B------:R-:W0:Y:S03]  /*ab50*/  MUFU.EX2 R11, R11 ;  /* 0x0000000b000b7308 */ /* 0x000e260000000800 */
[----:B------:R-:W-:-:S04]  /*ab60*/  FMNMX.FTZ R15, R179, R8, !PT ;  /* 0x00000008b30f7209 */ /* 0x000fc80007810000 */
[----:B------:R-:W-:Y:S01]  /*ab70*/  FMNMX.FTZ R8, R182, R15, !PT ;  /* 0x0000000fb6087209 */ /* 0x000fe20007810000 */
[----:B------:R-:W-:Y:S01]  /*ab80*/  FFMA.FTZ R15, R157, UR10, -R186 ;  /* 0x0000000a9d0f7c23 */ /* 0x000fe200080108ba */
[----:B------:R-:W-:Y:S02]  /*ab90*/  MUFU.EX2 R10, R10 ;  /* 0x0000000a000a7308 */ /* 0x000fe40000000800 */
[----:B------:R-:W-:-:S05]  /*aba0*/  FMNMX.FTZ R8, R183, R8, !PT ;  /* 0x00000008b7087209 */ /* 0x000fca0007810000 */
[----:B------:R-:W1:Y:S01]  /*abb0*/  SHFL.BFLY PT, R153, R8, 0x2, 0x1f ;  /* 0x0c401f0008997f89 */ /* 0x000e6200000e0000 */
        /* <DEDUP_REMOVED lines=65> */
[----:B------:R0:W2:Y:S01]  /*afd0*/  MUFU.EX2 R186, R152 ;  /* 0x0000009800ba7308 */ /* 0x0000a20000000800 */
        /* <DEDUP_REMOVED lines=8> */
[----:B0-----:R-:W-:Y:S02]  /*b060*/  @!P1 VIADD R152, R9, 0x38840 ;  /* 0x0003884009989836 */ /* 0x001fe40000000000 */
[--C-:B------:R-:W-:Y:S01]  /*b070*/  FFMA.FTZ R171, R171, UR10, -R156.reuse ;  /* 0x0000000aabab7c23 */ /* 0x100fe2000801089c */
[----:B------:R-:W-:Y:S02]  /*b080*/  @!P2 IMAD R154, R154, 0x4, R17 ;  /* 0x000000049a9aa824 */ /* 0x000fe400078e0211 */
        /* <DEDUP_REMOVED lines=10> */
[----:B-1----:R-:W-:Y:S01]  /*b130*/  F2FP.BF16.F32.PACK_AB R156, R21, R20 ;  /* 0x00000014159c723e */ /* 0x002fe200000010ff */
[----:B--2---:R-:W-:Y:S01]  /*b140*/  FMUL.FTZ R26, R26, R186 ;  /* 0x000000ba1a1a7220 */ /* 0x004fe20000410000 */
[----:B------:R1:W-:Y:S01]  /*b150*/  @!P2 STS [R154+0x38420], R186 ;  /* 0x038420ba9a00a388 */ /* 0x0003e20000000800 */
[----:B------:R-:W-:Y:S01]  /*b160*/  F2FP.BF16.F32.PACK_AB R158, R199, R184 ;  /* 0x000000b8c79e723e */ /* 0x000fe200000010ff */
[----:B------:R-:W-:Y:S01]  /*b170*/  FMUL.FTZ R27, R27, R186 ;  /* 0x000000ba1b1b7220 */ /* 0x000fe20000410000 */
[----:B0-----:R-:W-:Y:S01]  /*b180*/  F2FP.BF16.F32.PACK_AB R152, R13, R10 ;  /* 0x0000000a0d98723e */ /* 0x001fe200000010ff */
[-C--:B------:R-:W-:Y:S01]  /*b190*/  FMUL.FTZ R30, R30, R186.reuse ;  /* 0x000000ba1e1e7220 */ /* 0x080fe20000410000 */
[----:B------:R-:W0:Y:S01]  /*b1a0*/  MUFU.EX2 R200, R200 ;  /* 0x000000c800c87308 */ /* 0x000e220000000800 */
[-C--:B------:R-:W-:Y:S01]  /*b1b0*/  FMUL.FTZ R31, R31, R186.reuse ;  /* 0x000000ba1f1f7220 */ /* 0x080fe20000410000 */
[-C--:B------:R-:W-:Y:S01]  /*b1c0*/  FMUL.FTZ R34, R34, R186.reuse ;  /* 0x000000ba22227220 */ /* 0x080fe20000410000 */
        /* <DEDUP_REMOVED lines=92> */
[----:B------:R-:W-:Y:S01]  /*b790*/  FMUL.FTZ R149, R149, R11 ;  /* 0x0000000b95957220 */ /* 0x000fe20000410000 */
[----:B------:R-:W-:Y:S01]  /*b7a0*/  MUFU.EX2 R174, R174 ;  /* 0x000000ae00ae7308 */ /* 0x000fe20000000800 */
[-C--:B------:R-:W-:Y:S01]  /*b7b0*/  FMUL.FTZ R150, R150, R186.reuse ;  /* 0x000000ba96967220 */ /* 0x080fe20000410000 */
[----:B------:R-:W-:Y:S01]  /*b7c0*/  FMUL.FTZ R151, R151, R186 ;  /* 0x000000ba97977220 */ /* 0x000fe20000410000 */
[----:B------:R1:W-:Y:S01]  /*b7d0*/  STSM.16.M88.4 [R189+0x36400], R152 ;  /* 0x03640098bd007844 */ /* 0x0003e20000000200 */
[----:B------:R-:W-:-:S02]  /*b7e0*/  VIADD R185, R207, 0x80 ;  /* 0x00000080cfb97836 */ /* 0x000fc40000000000 */
[----:B------:R-:W-:Y:S01]  /*b7f0*/  FFMA.FTZ R6, R11, R6, R10 ;  /* 0x000000060b067223 */ /* 0x000fe2000001000a */
[----:B------:R-:W-:Y:S01]  /*b800*/  FFMA.FTZ R7, R186, R7, R187 ;  /* 0x00000007ba077223 */ /* 0x000fe200000100bb */
[----:B------:R1:W-:Y:S01]  /*b810*/  STSM.16.M88.4 [R192], R156 ;  /* 0x0000009cc0007844 */ /* 0x0003e20000000200 */
[----:B------:R-:W2:Y:S01]  /*b820*/  MUFU.EX2 R175, R175 ;  /* 0x000000af00af7308 */ /* 0x000ea20000000800 */
[----:B0-----:R-:W-:Y:S01]  /*b830*/  F2FP.BF16.F32.PACK_AB R161, R171, R170 ;  /* 0x000000aaaba1723e */ /* 0x001fe200000010ff */
[----:B------:R-:W-:Y:S01]  /*b840*/  FADD.FTZ R13, R13, R6 ;  /* 0x000000060d0d7221 */ /* 0x000fe20000010000 */
[----:B------:R-:W-:Y:S01]  /*b850*/  R2UR UR4, R185 ;  /* 0x00000000b90472ca */ /* 0x000fe200000e0000 */
[C---:B------:R-:W-:Y:S02]  /*b860*/  VIADD R185, R207.reuse, 0x100 ;  /* 0x00000100cfb97836 */ /* 0x040fe40000000000 */
[----:B------:R-:W-:Y:S01]  /*b870*/  FADD.FTZ R200, R200, R7 ;  /* 0x00000007c8c87221 */ /* 0x000fe20000010000 */
[----:B------:R-:W-:-:S02]  /*b880*/  VIADD R207, R207, 0x180 ;  /* 0x00000180cfcf7836 */ /* 0x000fc40000000000 */
[----:B------:R-:W-:Y:S01]  /*b890*/  FADD.FTZ R14, R14, R13 ;  /* 0x0000000d0e0e7221 */ /* 0x000fe20000010000 */
[----:B------:R-:W-:Y:S01]  /*b8a0*/  MUFU.EX2 R176, R176 ;  /* 0x000000b000b07308 */ /* 0x000fe20000000800 */
[----:B------:R-:W-:Y:S01]  /*b8b0*/  FADD.FTZ R201, R201, R200 ;  /* 0x000000c8c9c97221 */ /* 0x000fe20000010000 */
[----:B------:R-:W-:Y:S01]  /*b8c0*/  ISETP.GT.AND P2, PT, R12, RZ, PT ;  /* 0x000000ff0c00720c */ /* 0x000fe20003f44270 */
[----:B------:R-:W-:Y:S01]  /*b8d0*/  FADD.FTZ R15, R15, R14 ;  /* 0x0000000e0f0f7221 */ /* 0x000fe20000010000 */
[----:B------:R-:W-:Y:S01]  /*b8e0*/  @!P1 IADD3 R9, R9, 0x38860, RZ ;  /* 0x0003886009099810 */ /* 0x000fe20007ffe0ff */
[----:B------:R-:W-:Y:S01]  /*b8f0*/  FADD.FTZ R202, R202, R201 ;  /* 0x000000c9caca7221 */ /* 0x000fe20000010000 */
[----:B------:R-:W-:Y:S02]  /*b900*/  IMAD.MOV.U32 R187, RZ, RZ, R8 ;  /* 0x000000ffffbb7224 */ /* 0x000fe400078e0008 */
[----:B------:R-:W-:Y:S01]  /*b910*/  FADD.FTZ R20, R20, R15 ;  /* 0x0000000f14147221 */ /* 0x000fe20000010000 */
[----:B------:R-:W0:Y:S01]  /*b920*/  MUFU.EX2 R177, R177 ;  /* 0x000000b100b17308 */ /* 0x000e220000000800 */
[----:B--2---:R-:W-:Y:S01]  /*b930*/  F2FP.BF16.F32.PACK_AB R163, R175, R174 ;  /* 0x000000aeafa3723e */ /* 0x004fe200000010ff */
        /* <DEDUP_REMOVED lines=70> */
[----:B0-----:R-:W-:-:S04]  /*bda0*/  VIADD R9, R12, 0xffffffff ;  /* 0xffffffff0c097836 */ /* 0x001fc80000000000 */
[----:B------:R-:W-:Y:S01]  /*bdb0*/  IMAD.MOV.U32 R12, RZ, RZ, R9 ;  /* 0x000000ffff0c7224 */ /* 0x000fe200078e0009 */
[----:B-1----:R-:W-:Y:S06]  /*bdc0*/  @P2 BRA `(.L_x_6692) ;  /* 0xffffffd000b82947 */ /* 0x002fec000383ffff */
.L_x_6683:
[----:B------:R-:W0:Y:S01]  /*bdd0*/  SHFL.BFLY PT, R3, R6, 0x2, 0x1f ;  /* 0x0c401f0006037f89 */ /* 0x000e2200000e0000 */
[----:B------:R-:W-:Y:S01]  /*bde0*/  IMAD.MOV R13, RZ, RZ, -R188 ;  /* 0x000000ffff0d7224 */ /* 0x000fe200078e0abc */
[----:B------:R-:W-:Y:S02]  /*bdf0*/  UIADD3 UR36, UR36, 0x1, URZ ;  /* 0x0000000124247890 */ /* 0x000fe4000fffe03f */
[----:B------:R-:W1:Y:S01]  /*be00*/  SHFL.BFLY PT, R4, R7, 0x2, 0x1f ;  /* 0x0c401f0007047f89 */ /* 0x000e6200000e0000 */
[----:B------:R-:W-:Y:S08]  /*be10*/  BAR.ARV 0x8, 0xa0 ;  /* 0x0202800000007b1d */ /* 0x000ff00000002000 */
[----:B------:R-:W-:Y:S01]  /*be20*/  BAR.SYNC.DEFER_BLOCKING 0xf, 0x100 ;  /* 0x03c4000000007b1d */ /* 0x000fe20000010000 */
[----:B------:R-:W-:Y:S01]  /*be30*/  ISETP.NE.AND P0, PT, R22, R13, PT ;  /* 0x0000000d1600720c */ /* 0x000fe20003f05270 */
[----:B0-----:R-:W-:Y:S01]  /*be40*/  FADD.FTZ R3, R3, R6 ;  /* 0x0000000603037221 */ /* 0x001fe20000010000 */
[----:B------:R-:W-:-:S02]  /*be50*/  IMAD.MOV.U32 R6, RZ, RZ, RZ ;  /* 0x000000ffff067224 */ /* 0x000fc400078e00ff */
[----:B-1----:R-:W-:Y:S02]  /*be60*/  FADD.FTZ R9, R4, R7 ;  /* 0x0000000704097221 */ /* 0x002fe40000010000 */
[----:B------:R-:W0:Y:S04]  /*be70*/  SHFL.BFLY PT, R0, R3, 0x1, 0x1f ;  /* 0x0c201f0003007f89 */ /* 0x000e2800000e0000 */
[----:B------:R-:W1:Y:S01]  /*be80*/  SHFL.BFLY PT, R4, R9, 0x1, 0x1f ;  /* 0x0c201f0009047f89 */ /* 0x000e6200000e0000 */
[----:B0-----:R-:W-:Y:S01]  /*be90*/  FADD.FTZ R11, R3, R0 ;  /* 0x00000000030b7221 */ /* 0x001fe20000010000 */
[----:B------:R-:W-:Y:S02]  /*bea0*/  IMAD.MOV.U32 R0, RZ, RZ, RZ ;  /* 0x000000ffff007224 */ /* 0x000fe400078e00ff */
[----:B-1----:R-:W-:-:S02]  /*beb0*/  FADD.FTZ R20, R9, R4 ;  /* 0x0000000409147221 */ /* 0x002fc40000010000 */
[----:B------:R-:W-:Y:S01]  /*bec0*/  FSETP.NE.FTZ.AND P2, PT, R11, RZ, PT ;  /* 0x000000ff0b00720b */ /* 0x000fe20003f55000 */
[C---:B------:R-:W-:Y:S02]  /*bed0*/  VIADD R4, R2.reuse, 0x1 ;  /* 0x0000000102047836 */ /* 0x040fe40000000000 */
[----:B------:R-:W-:Y:S01]  /*bee0*/  @!P0 IMAD R2, R2, 0x40, R18 ;  /* 0x0000004002028824 */ /* 0x000fe200078e0212 */
[----:B------:R-:W-:Y:S02]  /*bef0*/  FSETP.NE.FTZ.AND P3, PT, R20, RZ, PT ;  /* 0x000000ff1400720b */ /* 0x000fe40003f75000 */
[----:B------:R-:W-:Y:S02]  /*bf00*/  ISETP.NE.AND P1, PT, R4, 0x2, PT ;  /* 0x000000020400780c */ /* 0x000fe40003f25270 */
[----:B------:R-:W-:Y:S01]  /*bf10*/  @!P0 LEA R17, R2, R17, 0x2 ;  /* 0x0000001102118211 */ /* 0x000fe200078e10ff */
[----:B------:R-:W-:Y:S01]  /*bf20*/  IMAD.U32 R2, RZ, RZ, UR10 ;  /* 0x0000000aff027e24 */ /* 0x000fe2000f8e00ff */
[----:B------:R-:W-:-:S03]  /*bf30*/  SEL R3, RZ, 0x1, P1 ;  /* 0x00000001ff037807 */ /* 0x000fc60000800000 */
[----:B------:R-:W0:Y:S01]  /*bf40*/  @P2 MUFU.RCP R0, R11 ;  /* 0x0000000b00002308 */ /* 0x000e220000001000 */
[----:B------:R-:W-:Y:S01]  /*bf50*/  @P2 FMUL.FTZ R2, R2, 0.69314718246459960938 ;  /* 0x3f31721802022820 */ /* 0x000fe20000410000 */
[----:B------:R-:W-:Y:S01]  /*bf60*/  LOP3.LUT R16, R16, R3, RZ, 0x3c, !PT ;  /* 0x0000000310107212 */ /* 0x000fe200078e3cff */
[----:B------:R-:W-:-:S05]  /*bf70*/  IMAD.MOV.U32 R3, RZ, RZ, -0x800000 ;  /* 0xff800000ff037424 */ /* 0x000fca00078e00ff */
[----:B------:R-:W1:Y:S08]  /*bf80*/  @P3 MUFU.RCP R6, R20 ;  /* 0x0000001400063308 */ /* 0x000e700000001000 */
[----:B------:R-:W2:Y:S01]  /*bf90*/  @P3 MUFU.LG2 R20, R20 ;  /* 0x0000001400143308 */ /* 0x000ea20000000c00 */
[----:B0-----:R-:W-:Y:S01]  /*bfa0*/  @!P0 STS [R17+0x38400], R0 ;  /* 0x0384000011008388 */ /* 0x001fe20000000800 */
[----:B------:R-:W-:Y:S01]  /*bfb0*/  FMUL.FTZ R171, R28, R0 ;  /* 0x000000001cab7220 */ /* 0x000fe20000410000 */
[----:B------:R-:W-:-:S02]  /*bfc0*/  IMAD.U32 R28, RZ, RZ, UR10 ;  /* 0x0000000aff1c7e24 */ /* 0x000fc4000f8e00ff */
[-C--:B------:R-:W-:Y:S01]  /*bfd0*/  FMUL.FTZ R172, R24, R0.reuse ;  /* 0x0000000018ac7220 */ /* 0x080fe20000410000 */
[-C--:B------:R-:W-:Y:S01]  /*bfe0*/  FMUL.FTZ R170, R25, R0.reuse ;  /* 0x0000000019aa7220 */ /* 0x080fe20000410000 */
[-C--:B------:R-:W-:Y:S01]  /*bff0*/  FMUL.FTZ R24, R29, R0.reuse ;  /* 0x000000001d187220 */ /* 0x080fe20000410000 */
[----:B------:R-:W-:Y:S01]  /*c000*/  @P3 FMUL.FTZ R28, R28, 0.69314718246459960938 ;  /* 0x3f3172181c1c3820 */ /* 0x000fe20000410000 */
[-C--:B------:R-:W-:Y:S01]  /*c010*/  FMUL.FTZ R169, R32, R0.reuse ;  /* 0x0000000020a97220 */ /* 0x080fe20000410000 */
        /* <DEDUP_REMOVED lines=10> */
[----:B0-----:R-:W0:Y:S01]  /*c0c0*/  @P2 MUFU.LG2 R17, R11 ;  /* 0x0000000b00112308 */ /* 0x001e220000000c00 */
        /* <DEDUP_REMOVED lines=122> */
.L_x_6659:
        /* <DEDUP_REMOVED lines=19> */
[----:B------:R-:W-:Y:S01]  /*c9a0*/  USHF.L.U64.HI UR9, UR39, 0x2, UR38 ;  /* 0x0000000227097899 */ /* 0x000fe20008010226 */
[----:B------:R-:W-:Y:S01]  /*c9b0*/  F2FP.BF16.F32.PACK_AB R13, R51, R13 ;  /* 0x0000000d330d723e */ /* 0x000fe200000010ff */
[----:B------:R-:W-:Y:S01]  /*c9c0*/  UIADD3 UR4, UP1, UR8, UR6, URZ ;  /* 0x0000000608047290 */ /* 0x000fe2000ff3e03f */
[----:B------:R-:W-:Y:S01]  /*c9d0*/  F2FP.BF16.F32.PACK_AB R14, R53, R14 ;  /* 0x0000000e350e723e */ /* 0x000fe200000010ff */
[----:B------:R-:W-:Y:S01]  /*c9e0*/  ULDC.64 UR10, c[0x0][0x208] ;  /* 0x00008200000a7ab9 */ /* 0x000fe20000000a00 */
[----:B------:R-:W-:Y:S01]  /*c9f0*/  F2FP.BF16.F32.PACK_AB R15, R55, R15 ;  /* 0x0000000f370f723e */ /* 0x000fe200000010ff */
[----:B------:R-:W-:Y:S01]  /*ca00*/  UIADD3.X UR6, UR9, UR7, URZ, UP1, !UPT ;  /* 0x0000000709067290 */ /* 0x000fe20008ffe43f */
        /* <DEDUP_REMOVED lines=8> */
[----:B------:R-:W-:Y:S02]  /*ca90*/  MOV R20, R17 ;  /* 0x0000001100147202 */ /* 0x000fe40000000f00 */
[----:B0-----:R-:W-:Y:S02]  /*caa0*/  MOV R21, R4 ;  /* 0x0000000400157202 */ /* 0x001fe40000000f00 */
[----:B------:R-:W-:Y:S02]  /*cab0*/  F2FP.BF16.F32.PACK_AB R73, R75, R74 ;  /* 0x0000004a4b49723e */ /* 0x000fe400000010ff */
[----:B------:R-:W-:Y:S01]  /*cac0*/  F2FP.BF16.F32.PACK_AB R80, R81, R80 ;  /* 0x000000505150723e */ /* 0x000fe200000010ff */
[----:B------:R-:W-:Y:S01]  /*cad0*/  IMAD.WIDE R4, R197, 0x2, R20 ;  /* 0x00000002c5047825 */ /* 0x000fe200078e0214 */
[----:B------:R-:W-:-:S02]  /*cae0*/  F2FP.BF16.F32.PACK_AB R74, R77, R76 ;  /* 0x0000004c4d4a723e */ /* 0x000fc400000010ff */
        /* <DEDUP_REMOVED lines=10> */
[----:B------:R-:W-:Y:S02]  /*cb90*/  LOP3.LUT R28, R6, R173, RZ, 0x3c, !PT ;  /* 0x000000ad061c7212 */ /* 0x000fe400078e3cff */
[----:B------:R-:W-:Y:S02]  /*cba0*/  LOP3.LUT R6, R181, 0x380, RZ, 0xc0, !PT ;  /* 0x00000380b5067812 */ /* 0x000fe400078ec0ff */
        /* <DEDUP_REMOVED lines=10> */
[----:B------:R-:W-:-:S02]  /*cc50*/  SHF.R.U64 R6, R6, 0x3, RZ ;  /* 0x0000000306067819 */ /* 0x000fc400000012ff */
[C---:B------:R-:W-:Y:S02]  /*cc60*/  IADD3 R203, P0, R4.reuse, 0x4020, RZ ;  /* 0x0000402004cb7810 */ /* 0x040fe40007f1e0ff */
[----:B------:R-:W-:Y:S02]  /*cc70*/  IADD3.X R99, RZ, R5, RZ, P2, !PT ;  /* 0x00000005ff637210 */ /* 0x000fe400017fe4ff */
[C---:B------:R-:W-:Y:S01]  /*cc80*/  IADD3 R205, P4, R4.reuse, 0x4040, RZ ;  /* 0x0000404004cd7810 */ /* 0x040fe20007f9e0ff */
[--C-:B------:R-:W-:Y:S01]  /*cc90*/  IMAD.X R107, RZ, RZ, R5.reuse, P0 ;  /* 0x000000ffff6b7224 */ /* 0x100fe200000e0605 */
        /* <DEDUP_REMOVED lines=15> */
[----:B------:R-:W-:Y:S02]  /*cd90*/  MOV R173, R4 ;  /* 0x0000000400ad7202 */ /* 0x000fe40000000f00 */
[----:B------:R-:W-:Y:S02]  /*cda0*/  LOP3.LUT R36, R177, 0x380, RZ, 0xc0, !PT ;  /* 0x00000380b1247812 */ /* 0x000fe400078ec0ff */
[----:B------:R-:W-:Y:S02]  /*cdb0*/  SHF.R.U64 R6, R6, 0x3, RZ ;  /* 0x0000000306067819 */ /* 0x000fe400000012ff */
[----:B------:R-:W-:Y:S02]  /*cdc0*/  F2FP.BF16.F32.PACK_AB R5, R27, R26 ;  /* 0x0000001a1b05723e */ /* 0x000fe400000010ff */
[----:B------:R-:W-:-:S02]  /*cdd0*/  LOP3.LUT R40, R179, 0x380, RZ, 0xc0, !PT ;  /* 0x00000380b3287812 */ /* 0x000fc400078ec0ff */
[----:B------:R-:W-:Y:S02]  /*cde0*/  LOP3.LUT R27, R8, 0x380, RZ, 0xc0, !PT ;  /* 0x00000380081b7812 */ /* 0x000fe400078ec0ff */
[----:B------:R-:W-:Y:S02]  /*cdf0*/  SHF.R.U64 R32, R32, 0x3, RZ ;  /* 0x0000000320207819 */ /* 0x000fe400000012ff */
[----:B------:R-:W-:Y:S02]  /*ce00*/  LOP3.LUT R94, R183, 0x380, RZ, 0xc0, !PT ;  /* 0x00000380b75e7812 */ /* 0x000fe400078ec0ff */
[----:B------:R-:W-:Y:S02]  /*ce10*/  SHF.R.U64 R36, R36, 0x3, RZ ;  /* 0x0000000324247819 */ /* 0x000fe400000012ff */
[----:B------:R-:W-:Y:S02]  /*ce20*/  LOP3.LUT R98, R199, 0x380, RZ, 0xc0, !PT ;  /* 0x00000380c7627812 */ /* 0x000fe400078ec0ff */
[----:B------:R-:W-:-:S02]  /*ce30*/  LOP3.LUT R106, R6, R203, RZ, 0x3c, !PT ;  /* 0x000000cb066a7212 */ /* 0x000fc400078e3cff */
[----:B------:R-:W-:Y:S02]  /*ce40*/  SHF.R.U64 R40, R40, 0x3, RZ ;  /* 0x0000000328287819 */ /* 0x000fe400000012ff */
[----:B------:R-:W-:Y:S02]  /*ce50*/  LOP3.LUT R102, R201, 0x380, RZ, 0xc0, !PT ;  /* 0x00000380c9667812 */ /* 0x000fe400078ec0ff */
[----:B------:R-:W-:Y:S02]  /*ce60*/  F2FP.BF16.F32.PACK_AB R4, R170, R172 ;  /* 0x000000acaa04723e */ /* 0x000fe400000010ff */
[----:B------:R-:W-:Y:S01]  /*ce70*/  F2FP.BF16.F32.PACK_AB R6, R24, R171 ;  /* 0x000000ab1806723e */ /* 0x000fe200000010ff */
[----:B------:R-:W-:Y:S01]  /*ce80*/  BAR.SYNC.DEFER_BLOCKING 0x1, 0x100 ;  /* 0x0044000000007b1d */ /* 0x000fe20000010000 */
[----:B------:R-:W-:Y:S02]  /*ce90*/  SHF.R.U64 R27, R27, 0x3, RZ ;  /* 0x000000031b1b7819 */ /* 0x000fe400000012ff */
[----:B------:R-:W-:-:S02]  /*cea0*/  LOP3.LUT R32, R32, R175, RZ, 0x3c, !PT ;  /* 0x000000af20207212 */ /* 0x000fc400078e3cff */
[----:B------:R-:W-:Y:S02]  /*ceb0*/  SHF.R.U64 R94, R94, 0x3, RZ ;  /* 0x000000035e5e7819 */ /* 0x000fe400000012ff */
[----:B------:R-:W-:Y:S02]  /*cec0*/  LOP3.LUT R110, R205, 0x380, RZ, 0xc0, !PT ;  /* 0x00000380cd6e7812 */ /* 0x000fe400078ec0ff */
[----:B------:R-:W-:Y:S02]  /*ced0*/  LOP3.LUT R36, R36, R177, RZ, 0x3c, !PT ;  /* 0x000000b124247212 */ /* 0x000fe400078e3cff */
[----:B------:R-:W-:Y:S02]  /*cee0*/  SHF.R.U64 R98, R98, 0x3, RZ ;  /* 0x0000000362627819 */ /* 0x000fe400000012ff */
[----:B------:R-:W-:Y:S02]  /*cef0*/  LOP3.LUT R114, R207, 0x380, RZ, 0xc0, !PT ;  /* 0x00000380cf727812 */ /* 0x000fe400078ec0ff */
[----:B------:R-:W-:-:S02]  /*cf00*/  LOP3.LUT R40, R40, R179, RZ, 0x3c, !PT ;  /* 0x000000b328287212 */ /* 0x000fc400078e3cff */
[----:B------:R-:W-:Y:S02]  /*cf10*/  SHF.R.U64 R102, R102, 0x3, RZ ;  /* 0x0000000366667819 */ /* 0x000fe400000012ff */
[----:B------:R-:W-:Y:S02]  /*cf20*/  LOP3.LUT R118, R209, 0x380, RZ, 0xc0, !PT ;  /* 0x00000380d1767812 */ /* 0x000fe400078ec0ff */
[----:B------:R-:W-:Y:S02]  /*cf30*/  LOP3.LUT R122, R27, R8, RZ, 0x3c, !PT ;  /* 0x000000081b7a7212 */ /* 0x000fe400078e3cff */
[----:B------:R-:W-:Y:S01]  /*cf40*/  MOV R28, R28 ;  /* 0x0000001c001c7202 */ /* 0x000fe20000000f00 */
[----:B------:R0:W-:Y:S01]  /*cf50*/  STSM.16.M88.4 [R173], R4 ;  /* 0x00000004ad007844 */ /* 0x0001e20000000200 */
[----:B------:R-:W-:Y:S02]  /*cf60*/  F2FP.BF16.F32.PACK_AB R8, R166, R169 ;  /* 0x000000a9a608723e */ /* 0x000fe400000010ff */
[----:B------:R-:W-:-:S02]  /*cf70*/  LOP3.LUT R94, R94, R183, RZ, 0x3c, !PT ;  /* 0x000000b75e5e7212 */ /* 0x000fc400078e3cff */
[----:B------:R-:W-:Y:S01]  /*cf80*/  SHF.R.U64 R110, R110, 0x3, RZ ;  /* 0x000000036e6e7819 */ /* 0x000fe200000012ff */
[----:B------:R-:W-:Y:S01]  /*cf90*/  STSM.16.M88.4 [R28], R8 ;  /* 0x000000081c007844 */ /* 0x000fe20000000200 */
[----:B------:R-:W-:Y:S02]  /*cfa0*/  LOP3.LUT R26, R126, 0x380, RZ, 0xc0, !PT ;  /* 0x000003807e1a7812 */ /* 0x000fe400078ec0ff */
[----:B------:R-:W-:Y:S02]  /*cfb0*/  MOV R32, R32 ;  /* 0x0000002000207202 */ /* 0x000fe40000000f00 */
[----:B------:R-:W-:Y:S02]  /*cfc0*/  LOP3.LUT R98, R98, R199, RZ, 0x3c, !PT ;  /* 0x000000c762627212 */ /* 0x000fe400078e3cff */
[----:B------:R-:W-:Y:S02]  /*cfd0*/  SHF.R.U64 R114, R114, 0x3, RZ ;  /* 0x0000000372727819 */ /* 0x000fe400000012ff */
[----:B------:R-:W-:-:S02]  /*cfe0*/  LOP3.LUT R175, R168, 0x380, RZ, 0xc0, !PT ;  /* 0x00000380a8af7812 */ /* 0x000fc400078ec0ff */
[----:B0-----:R-:W-:Y:S02]  /*cff0*/  F2FP.BF16.F32.PACK_AB R4, R156, R165 ;  /* 0x000000a59c04723e */ /* 0x001fe400000010ff */
[----:B------:R-:W-:Y:S02]  /*d000*/  F2FP.BF16.F32.PACK_AB R5, R43, R42 ;  /* 0x0000002a2b05723e */ /* 0x000fe400000010ff */
[----:B------:R-:W-:Y:S02]  /*d010*/  F2FP.BF16.F32.PACK_AB R6, R12, R158 ;  /* 0x0000009e0c06723e */ /* 0x000fe400000010ff */
[----:B------:R-:W-:Y:S02]  /*d020*/  F2FP.BF16.F32.PACK_AB R7, R47, R46 ;  /* 0x0000002e2f07723e */ /* 0x000fe400000010ff */
[----:B------:R-:W-:Y:S02]  /*d030*/  MOV R36, R36 ;  /* 0x0000002400247202 */ /* 0x000fe40000000f00 */
[----:B------:R-:W-:Y:S01]  /*d040*/  F2FP.BF16.F32.PACK_AB R12, R49, R154 ;  /* 0x0000009a310c723e */ /* 0x000fe200000010ff */
[----:B------:R0:W-:Y:S01]  /*d050*/  STSM.16.M88.4 [R32], R4 ;  /* 0x0000000420007844 */ /* 0x0001e20000000200 */
[----:B------:R-:W-:-:S02]  /*d060*/  LOP3.LUT R102, R102, R201, RZ, 0x3c, !PT ;  /* 0x000000c966667212 */ /* 0x000fc400078e3cff */
[----:B------:R-:W-:Y:S01]  /*d070*/  SHF.R.U64 R118, R118, 0x3, RZ ;  /* 0x0000000376767819 */ /* 0x000fe200000012ff */
[----:B------:R1:W-:Y:S01]  /*d080*/  STSM.16.M88.4 [R36], R12 ;  /* 0x0000000c24007844 */ /* 0x0003e20000000200 */
[----:B------:R-:W-:Y:S02]  /*d090*/  MOV R40, R40 ;  /* 0x0000002800287202 */ /* 0x000fe40000000f00 */
[----:B------:R-:W-:Y:S02]  /*d0a0*/  MOV R44, R44 ;  /* 0x0000002c002c7202 */ /* 0x000fe40000000f00 */
[----:B------:R-:W-:Y:S01]  /*d0b0*/  LOP3.LUT R110, R110, R205, RZ, 0x3c, !PT ;  /* 0x000000cd6e6e7212 */ /* 0x000fe200078e3cff */
[----:B------:R-:W-:Y:S01]  /*d0c0*/  STSM.16.M88.4 [R40], R56 ;  /* 0x0000003828007844 */ /* 0x000fe20000000200 */
[----:B------:R-:W-:Y:S02]  /*d0d0*/  SHF.R.U64 R171, R26, 0x3, RZ ;  /* 0x000000031aab7819 */ /* 0x000fe400000012ff */
[----:B------:R-:W-:Y:S01]  /*d0e0*/  MOV R94, R94 ;  /* 0x0000005e005e7202 */ /* 0x000fe20000000f00 */
[----:B------:R-:W-:Y:S01]  /*d0f0*/  STSM.16.M88.4 [R44], R64 ;  /* 0x000000402c007844 */ /* 0x000fe20000000200 */
[----:B------:R-:W-:Y:S01]  /*d100*/  F2FP.BF16.F32.PACK_AB R81, R83, R82 ;  /* 0x000000525351723e */ /* 0x000fe200000010ff */
[----:B0-----:R-:W-:Y:S01]  /*d110*/  IMAD.U32 R4, RZ, RZ, UR4 ;  /* 0x00000004ff047e24 */ /* 0x001fe2000f8e00ff */
[----:B------:R-:W-:Y:S01]  /*d120*/  F2FP.BF16.F32.PACK_AB R88, R89, R88 ;  /* 0x000000585958723e */ /* 0x000fe200000010ff */
[----:B------:R-:W-:Y:S01]  /*d130*/  STSM.16.M88.4 [R94], R72 ;  /* 0x000000485e007844 */ /* 0x000fe20000000200 */
[----:B------:R-:W-:Y:S01]  /*d140*/  LOP3.LUT R114, R114, R207, RZ, 0x3c, !PT ;  /* 0x000000cf72727212 */ /* 0x000fe200078e3cff */
[----:B------:R-:W-:Y:S01]  /*d150*/  IMAD.U32 R5, RZ, RZ, UR6 ;  /* 0x00000006ff057e24 */ /* 0x000fe2000f8e00ff */
[----:B------:R-:W-:Y:S01]  /*d160*/  SHF.R.U64 R175, R175, 0x3, RZ ;  /* 0x00000003afaf7819 */ /* 0x000fe200000012ff */
[----:B------:R-:W-:Y:S01]  /*d170*/  ULDC.64 UR6, c[0x0][0xce0] ;  /* 0x0003380000067ab9 */ /* 0x000fe20000000a00 */
        /* <DEDUP_REMOVED lines=22> */
[----:B------:R-:W-:Y:S02]  /*d2e0*/  LOP3.LUT R24, R175, R168, RZ, 0x3c, !PT ;  /* 0x000000a8af187212 */ /* 0x000fe400078e3cff */
[----:B------:R-:W-:Y:S01]  /*d2f0*/  MOV R114, R114 ;  /* 0x0000007200727202 */ /* 0x000fe20000000f00 */
[----:B------:R-:W-:Y:S01]  /*d300*/  STSM.16.M88.4 [R110], R104 ;  /* 0x000000686e007844 */ /* 0x000fe20000000200 */
[----:B------:R-:W-:Y:S02]  /*d310*/  F2FP.BF16.F32.PACK_AB R156, R113, R112 ;  /* 0x00000070719c723e */ /* 0x000fe400000010ff */
[----:B------:R-:W-:Y:S02]  /*d320*/  F2FP.BF16.F32.PACK_AB R157, R157, R155 ;  /* 0x0000009b9d9d723e */ /* 0x000fe400000010ff */
[----:B------:R-:W-:Y:S02]  /*d330*/  F2FP.BF16.F32.PACK_AB R158, R117, R116 ;  /* 0x00000074759e723e */ /* 0x000fe400000010ff */
[----:B------:R-:W-:-:S02]  /*d340*/  F2FP.BF16.F32.PACK_AB R159, R160, R159 ;  /* 0x0000009fa09f723e */ /* 0x000fc400000010ff */
[----:B------:R-:W-:Y:S02]  /*d350*/  F2FP.BF16.F32.PACK_AB R161, R162, R161 ;  /* 0x000000a1a2a1723e */ /* 0x000fe400000010ff */
[----:B------:R-:W-:Y:S01]  /*d360*/  F2FP.BF16.F32.PACK_AB R128, R129, R128 ;  /* 0x000000808180723e */ /* 0x000fe200000010ff */
        /* <DEDUP_REMOVED lines=22> */
[----:B------:R-:W-:-:S03]  /*d4d0*/  PLOP3.LUT P0, PT, PT, PT, UP0, 0x80, 0x0 ;  /* 0x000000000000781c */ /* 0x000fc60003f0f008 */
[----:B------:R0:W-:Y:S01]  /*d4e0*/  STSM.16.M88.4 [R24], R144 ;  /* 0x0000009018007844 */ /* 0x0001e20000000200 */
[----:B------:R-:W-:Y:S09]  /*d4f0*/  BAR.SYNC.DEFER_BLOCKING 0x1, 0x100 ;  /* 0x0044000000007b1d */ /* 0x000ff20000010000 */
[----:B------:R-:W2:Y:S01]  /*d500*/  @P0 LDG.E R6, desc[UR10][R4.64] ;  /* 0x0000000a04060981 */ /* 0x000ea2000c1e1900 */
[----:B------:R-:W-:Y:S01]  /*d510*/  UISETP.NE.U32.AND UP1, UPT, UR6, URZ, UPT ;  /* 0x0000003f0600728c */ /* 0x000fe2000bf25070 */
[----:B------:R-:W-:Y:S01]  /*d520*/  LEA R7, R194, R23, 0x6 ;  /* 0x00000017c2077211 */ /* 0x000fe200078e30ff */
[----:B------:R-:W3:Y:S02]  /*d530*/  LDC R76, c[0x0][0xb88] ;  /* 0x0002e200ff4c7b82 */ /* 0x000ee40000000800 */
[----:B------:R-:W-:-:S02]  /*d540*/  UISETP.NE.AND.EX UP1, UPT, UR7, URZ, UPT, UP1 ;  /* 0x0000003f0700728c */ /* 0x000fc4000bf25310 */
[----:B------:R-:W-:-:S04]  /*d550*/  IMAD.WIDE R20, R7, 0x2, R20 ;  /* 0x0000000207147825 */ /* 0x000fc800078e0214 */
[----:B------:R-:W-:Y:S02]  /*d560*/  PLOP3.LUT P6, PT, PT, PT, UP1, 0x80, 0x0 ;  /* 0x000000000000781c */ /* 0x000fe40003fcf018 */
[C---:B------:R-:W-:Y:S02]  /*d570*/  IADD3 R9, P2, R20.reuse, 0x1000, RZ ;  /* 0x0000100014097810 */ /* 0x040fe40007f5e0ff */
[C---:B------:R-:W-:Y:S01]  /*d580*/  IADD3 R25, P1, R20.reuse, 0x2000, RZ ;  /* 0x0000200014197810 */ /* 0x040fe20007f3e0ff */
[----:B------:R-:W-:Y:S01]  /*d590*/  @UP1 UIADD3 UR6, UP2, UR8, UR6, URZ ;  /* 0x0000000608061290 */ /* 0x000fe2000ff5e03f */
[----:B------:R-:W-:Y:S02]  /*d5a0*/  P2R R10, PR, RZ, 0x4 ;  /* 0x00000004ff0a7803 */ /* 0x000fe40000000000 */
[C---:B-1----:R-:W-:Y:S01]  /*d5b0*/  IADD3 R13, P2, R20.reuse, 0x3000, RZ ;  /* 0x00003000140d7810 */ /* 0x042fe20007f5e0ff */
[----:B------:R-:W-:Y:S01]  /*d5c0*/  @UP1 UIADD3.X UR7, UR9, UR7, URZ, UP2, !UPT ;  /* 0x0000000709071290 */ /* 0x000fe200097fe43f */
[C---:B------:R-:W-:Y:S01]  /*d5d0*/  IADD3 R33, P3, R20.reuse, 0x4000, RZ ;  /* 0x0000400014217810 */ /* 0x040fe20007f7e0ff */
[----:B------:R-:W-:Y:S01]  /*d5e0*/  IMAD.U32 R14, RZ, RZ, UR6 ;  /* 0x00000006ff0e7e24 */ /* 0x000fe2000f8e00ff */
[----:B------:R-:W-:-:S02]  /*d5f0*/  IADD3 R29, P4, R20, 0x5000, RZ ;  /* 0x00005000141d7810 */ /* 0x000fc40007f9e0ff */
[----:B------:R-:W-:Y:S01]  /*d600*/  IADD3 R41, P5, R20, 0x6000, RZ ;  /* 0x0000600014297810 */ /* 0x000fe20007fbe0ff */
[----:B------:R-:W-:Y:S01]  /*d610*/  IMAD.U32 R15, RZ, RZ, UR7 ;  /* 0x00000007ff0f7e24 */ /* 0x000fe2000f8e00ff */
[----:B------:R-:W-:Y:S02]  /*d620*/  LOP3.LUT R8, R9, 0x380, RZ, 0xc0, !PT ;  /* 0x0000038009087812 */ /* 0x000fe400078ec0ff */
[----:B0-----:R-:W-:Y:S02]  /*d630*/  LOP3.LUT R24, R25, 0x380, RZ, 0xc0, !PT ;  /* 0x0000038019187812 */ /* 0x001fe400078ec0ff */
[----:B------:R-:W-:Y:S01]  /*d640*/  LOP3.LUT R12, R13, 0x380, RZ, 0xc0, !PT ;  /* 0x000003800d0c7812 */ /* 0x000fe200078ec0ff */
[----:B------:R-:W-:Y:S01]  /*d650*/  UMOV UR4, URZ ;  /* 0x0000003f00047c82 */ /* 0x000fe20008000000 */
[----:B------:R-:W-:Y:S01]  /*d660*/  LOP3.LUT R32, R33, 0x380, RZ, 0xc0, !PT ;  /* 0x0000038021207812 */ /* 0x000fe200078ec0ff */
[----:B---3--:R0:W5:Y:S01]  /*d670*/  @P6 LDG.E R76, desc[UR10][R14.64] ;  /* 0x0000000a0e4c6981 */ /* 0x008162000c1e1900 */
        /* <DEDUP_REMOVED lines=14> */
[----:B--2---:R-:W-:Y:S01]  /*d760*/  @P0 R2UR UR4, R6 ;  /* 0x00000000060402ca */ /* 0x004fe200000e0000 */
[----:B0-----:R-:W-:-:S14]  /*d770*/  @P6 BRA `(.L_x_6695) ;  /* 0x0000000000146947 */ /* 0x001fdc0003800000 */
[----:B------:R-:W-:Y:S05]  /*d780*/  @!P0 BRA `(.L_x_6695) ;  /* 0x0000000000108947 */ /* 0x000fea0003800000 */
[----:B------:R-:W-:Y:S02]  /*d790*/  ULDC.64 UR6, c[0x0][0x208] ;  /* 0x0000820000067ab9 */ /* 0x000fe40000000a00 */
[----:B------:R-:W2:Y:S04]  /*d7a0*/  LDG.E R7, desc[UR6][R4.64] ;  /* 0x0000000604077981 */ /* 0x000ea8000c1e1900 */
[----:B-----5:R-:W2:Y:S02]  /*d7b0*/  LDG.E R76, desc[UR6][R4.64+0x4] ;  /* 0x00000406044c7981 */ /* 0x020ea4000c1e1900 */
[----:B--2---:R-:W-:-:S07]  /*d7c0*/  IMAD.IADD R76, R76, 0x1, -R7 ;  /* 0x000000014c4c7824 */ /* 0x004fce00078e0a07 */
.L_x_6695:
        /* <DEDUP_REMOVED lines=12> */
[----:B------:R-:W-:Y:S01]  /*d890*/  IMAD.X R41, RZ, RZ, R21, P5 ;  /* 0x000000ffff297224 */ /* 0x000fe200028e0615 */
[----:B------:R-:W-:Y:S01]  /*d8a0*/  LOP3.LUT R44, R45, 0x380, RZ, 0xc0, !PT ;  /* 0x000003802d2c7812 */ /* 0x000fe200078ec0ff */
[----:B------:R-:W-:Y:S01]  /*d8b0*/  USHF.R.S32.HI UR9, URZ, 0x1f, UR4 ;  /* 0x0000001f3f097899 */ /* 0x000fe20008011404 */
[----:B------:R-:W-:Y:S01]  /*d8c0*/  SHF.R.U64 R52, R52, 0x3, RZ ;  /* 0x0000000334347819 */ /* 0x000fe200000012ff */
[----:B------:R-:W-:Y:S01]  /*d8d0*/  USHF.R.S32.HI UR12, URZ, 0x1f, UR37 ;  /* 0x0000001f3f0c7899 */ /* 0x000fe20008011425 */
[----:B------:R-:W-:Y:S01]  /*d8e0*/  SHF.R.U64 R36, R36, 0x3, RZ ;  /* 0x0000000324247819 */ /* 0x000fe200000012ff */
[----:B------:R-:W-:Y:S01]  /*d8f0*/  USEL UR39, UR39, URZ, !UP0 ;  /* 0x0000003f27277287 */ /* 0x000fe2000c000000 */
[----:B------:R-:W-:Y:S01]  /*d900*/  SHF.R.U64 R44, R44, 0x3, RZ ;  /* 0x000000032c2c7819 */ /* 0x000fe200000012ff */
[----:B------:R-:W-:Y:S01]  /*d910*/  USEL UR38, UR38, URZ, !UP0 ;  /* 0x0000003f26267287 */ /* 0x000fe2000c000000 */
[----:B------:R-:W-:-:S02]  /*d920*/  LOP3.LUT R52, R52, R53, RZ, 0x3c, !PT ;  /* 0x0000003534347212 */ /* 0x000fc400078e3cff */
[----:B------:R-:W-:Y:S02]  /*d930*/  IADD3.X R53, RZ, R21, RZ, P6, !PT ;  /* 0x00000015ff357210 */ /* 0x000fe400037fe4ff */
[----:B------:R-:W-:Y:S01]  /*d940*/  LOP3.LUT R36, R36, R37, RZ, 0x3c, !PT ;  /* 0x0000002524247212 */ /* 0x000fe200078e3cff */
[--C-:B------:R-:W-:Y:S01]  /*d950*/  IMAD.X R37, RZ, RZ, R21.reuse, P0 ;  /* 0x000000ffff257224 */ /* 0x100fe200000e0615 */
[----:B0-----:R-:W-:Y:S02]  /*d960*/  ISETP.NE.AND P6, PT, R4, RZ, PT ;  /* 0x000000ff0400720c */ /* 0x001fe40003fc5270 */
[----:B------:R-:W-:Y:S01]  /*d970*/  LOP3.LUT R44, R44, R45, RZ, 0x3c, !PT ;  /* 0x0000002d2c2c7212 */ /* 0x000fe200078e3cff */
[----:B------:R-:W-:Y:S01]  /*d980*/  IMAD.X R45, RZ, RZ, R21, P1 ;  /* 0x000000ffff2d7224 */ /* 0x000fe200008e0615 */
[C---:B------:R-:W-:Y:S02]  /*d990*/  IADD3 R57, P2, R20.reuse, 0xa000, RZ ;  /* 0x0000a00014397810 */ /* 0x040fe40007f5e0ff */
[----:B------:R-:W-:-:S02]  /*d9a0*/  IADD3 R49, P3, R20, 0xb000, RZ ;  /* 0x0000b00014317810 */ /* 0x000fc40007f7e0ff */
[C---:B------:R-:W-:Y:S02]  /*d9b0*/  IADD3 R65, P4, R20.reuse, 0xc000, RZ ;  /* 0x0000c00014417810 */ /* 0x040fe40007f9e0ff */
[C---:B------:R-:W-:Y:S02]  /*d9c0*/  IADD3 R61, P5, R20.reuse, 0xd000, RZ ;  /* 0x0000d000143d7810 */ /* 0x040fe40007fbe0ff */
[C---:B------:R-:W-:Y:S02]  /*d9d0*/  IADD3 R73, P0, R20.reuse, 0xe000, RZ ;  /* 0x0000e00014497810 */ /* 0x040fe40007f1e0ff */
[----:B------:R-:W-:Y:S02]  /*d9e0*/  IADD3 R5, P1, R20, 0xf000, RZ ;  /* 0x0000f00014057810 */ /* 0x000fe40007f3e0ff */
[----:B------:R-:W-:Y:S02]  /*d9f0*/  LOP3.LUT R56, R57, 0x380, RZ, 0xc0, !PT ;  /* 0x0000038039387812 */ /* 0x000fe400078ec0ff */
[----:B------:R-:W-:Y:S01]  /*da00*/  LOP3.LUT R48, R49, 0x380, RZ, 0xc0, !PT ;  /* 0x0000038031307812 */ /* 0x000fe200078ec0ff */
[----:B------:R-:W-:Y:S01]  /*da10*/  IMAD.X R69, RZ, RZ, R21, P1 ;  /* 0x000000ffff457224 */ /* 0x000fe200008e0615 */
[----:B------:R-:W-:-:S02]  /*da20*/  LOP3.LUT R64, R65, 0x380, RZ, 0xc0, !PT ;  /* 0x0000038041407812 */ /* 0x000fc400078ec0ff */
        /* <DEDUP_REMOVED lines=8> */
[----:B------:R-:W-:Y:S02]  /*dab0*/  SHF.R.U64 R72, R72, 0x3, RZ ;  /* 0x0000000348487819 */ /* 0x000fe400000012ff */
        /* <DEDUP_REMOVED lines=13> */
[----:B------:R-:W-:Y:S01]  /*db90*/  LOP3.LUT R68, R4, R5, RZ, 0x3c, !PT ;  /* 0x0000000504447212 */ /* 0x000fe200078e3cff */
        /* <DEDUP_REMOVED lines=22> */
[----:B------:R-:W-:-:S04]  /*dd00*/  MOV R11, UR8 ;  /* 0x00000008000b7c02 */ /* 0x000fc80008000f00 */
[----:B------:R-:W-:Y:S02]  /*dd10*/  IADD3.X R5, R4, UR7, R11, P2, !PT ;  /* 0x0000000704057c10 */ /* 0x000fe400097fe40b */
[----:B------:R-:W-:-:S04]  /*dd20*/  LEA R4, P2, R6, UR10, 0x2 ;  /* 0x0000000a06047c11 */ /* 0x000fc8000f8410ff */
[----:B------:R-:W-:-:S05]  /*dd30*/  LEA.HI.X R5, R6, UR11, R5, 0x2, P2 ;  /* 0x0000000b06057c11 */ /* 0x000fca00090f1405 */
[----:B------:R0:W-:Y:S04]  /*dd40*/  @!P1 STG.E desc[UR14][R4.64], R0 ;  /* 0x0000000004009986 */ /* 0x0001e8000c10190e */
[----:B------:R0:W-:Y:S02]  /*dd50*/  @!P0 STG.E desc[UR14][R4.64+0x20], R3 ;  /* 0x0000200304008986 */ /* 0x0001e4000c10190e */
.L_x_6696:
[C---:B0-----:R-:W-:Y:S01]  /*dd60*/  VIADD R3, R23.reuse, 0x40 ;  /* 0x0000004017037836 */ /* 0x041fe20000000000 */
[----:B------:R-:W-:Y:S01]  /*dd70*/  ULDC UR10, c[0x0][0xb8c] ;  /* 0x0002e300000a7ab9 */ /* 0x000fe20000000800 */
[C---:B------:R-:W-:Y:S01]  /*dd80*/  VIADD R82, R23.reuse, 0x80 ;  /* 0x0000008017527836 */ /* 0x040fe20000000000 */
[----:B------:R-:W-:Y:S01]  /*dd90*/  ULDC.64 UR6, c[0x0][0x208] ;  /* 0x0000820000067ab9 */ /* 0x000fe20000000a00 */
[----:B------:R-:W-:Y:S01]  /*dda0*/  VIADD R83, R23, 0xc0 ;  /* 0x000000c017537836 */ /* 0x000fe20000000000 */
[----:B------:R-:W-:Y:S01]  /*ddb0*/  ISETP.GE.AND P1, PT, R3, UR10, PT ;  /* 0x0000000a03007c0c */ /* 0x000fe2000bf26270 */
[----:B------:R0:W5:Y:S01]  /*ddc0*/  LD.E.128 R4, desc[UR6][R20.64] ;  /* 0x0000000614047980 */ /* 0x000162000c101d00 */
[C---:B------:R-:W-:Y:S01]  /*ddd0*/  ISETP.GE.AND P0, PT, R23.reuse, UR10, PT ;  /* 0x0000000a17007c0c */ /* 0x040fe2000bf06270 */
[----:B------:R-:W-:Y:S01]  /*dde0*/  ULDC.64 UR14, c[0x0][0xba0] ;  /* 0x0002e800000e7ab9 */ /* 0x000fe20000000a00 */
[----:B------:R-:W-:Y:S01]  /*ddf0*/  SEL R19, RZ, 0xffffffff, P1 ;  /* 0xffffffffff137807 */ /* 0x000fe20000800000 */
[C---:B------:R-:W-:Y:S01]  /*de00*/  VIADD R84, R23.reuse, 0x100 ;  /* 0x0000010017547836 */ /* 0x040fe20000000000 */
[----:B------:R-:W-:Y:S01]  /*de10*/  SEL R0, RZ, 0x1, P0 ;  /* 0x00000001ff007807 */ /* 0x000fe20000000000 */
[----:B------:R-:W-:Y:S01]  /*de20*/  VIADD R86, R23, 0x140 ;  /* 0x0000014017567836 */ /* 0x000fe20000000000 */
[----:B------:R-:W5:Y:S01]  /*de30*/  LD.E.128 R8, desc[UR6][R8.64] ;  /* 0x0000000608087980 */ /* 0x000f62000c101d00 */
[----:B------:R-:W-:Y:S01]  /*de40*/  IMAD.SHL.U32 R19, R19, 0x2, RZ ;  /* 0x0000000213137824 */ /* 0x000fe200078e00ff */
[----:B------:R-:W-:-:S02]  /*de50*/  ISETP.GE.AND P0, PT, R82, UR10, PT ;  /* 0x0000000a52007c0c */ /* 0x000fc4000bf06270 */
[----:B------:R-:W-:Y:S01]  /*de60*/  ISETP.GE.AND P1, PT, R83, UR10, PT ;  /* 0x0000000a53007c0c */ /* 0x000fe2000bf26270 */
[----:B------:R-:W5:Y:S01]  /*de70*/  LD.E.128 R24, desc[UR6][R24.64] ;  /* 0x0000000618187980 */ /* 0x000f62000c101d00 */
[----:B------:R-:W-:Y:S02]  /*de80*/  LOP3.LUT R0, R19, 0x2, R0, 0xe2, !PT ;  /* 0x0000000213007812 */ /* 0x000fe400078ee200 */
[----:B------:R-:W-:Y:S01]  /*de90*/  SEL R19, RZ, 0x4, P0 ;  /* 0x00000004ff137807 */ /* 0x000fe20000000000 */
[----:B------:R-:W5:Y:S01]  /*dea0*/  LD.E.128 R12, desc[UR6][R12.64] ;  /* 0x000000060c0c7980 */ /* 0x000f62000c101d00 */
[----:B0-----:R-:W-:-:S03]  /*deb0*/  SEL R20, RZ, 0x8, P1 ;  /* 0x00000008ff147807 */ /* 0x001fc60000800000 */
        /* <DEDUP_REMOVED lines=17> */
[----:B------:R-:W-:Y:S01]  /*dfd0*/  ISETP.GE.AND P0, PT, R84, UR10, PT ;  /* 0x0000000a54007c0c */ /* 0x000fe2000bf06270 */
[----:B------:R-:W-:Y:S01]  /*dfe0*/  VIADD R78, R23, 0x180 ;  /* 0x00000180174e7836 */ /* 0x000fe20000000000 */
[----:B------:R-:W-:Y:S01]  /*dff0*/  ISETP.GE.AND P1, PT, R86, UR10, PT ;  /* 0x0000000a56007c0c */ /* 0x000fe2000bf26270 */
[----:B------:R-:W-:Y:S01]  /*e000*/  @!PT LDS RZ, [RZ] ;  /* 0x00000000fffff984 */ /* 0x000fe20000000800 */
[----:B------:R-:W-:Y:S01]  /*e010*/  @!PT LDS RZ, [RZ] ;  /* 0x00000000fffff984 */ /* 0x000fe20000000800 */
[----:B------:R-:W-:Y:S01]  /*e020*/  @!PT LDS RZ, [RZ] ;  /* 0x00000000fffff984 */ /* 0x000fe20000000800 */
[----:B------:R-:W-:Y:S01]  /*e030*/  @!PT LDS RZ, [RZ] ;  /* 0x00000000fffff984 */ /* 0x000fe20000000800 */
[----:B------:R0:W-:Y:S06]  /*e040*/  MEMBAR.ALL.CTA ;  /* 0x0000000000007992 */ /* 0x0001ec0000008000 */
[----:B0-----:R-:W0:Y:S01]  /*e050*/  FENCE.VIEW.ASYNC.S ;  /* 0x00000000000073c6 */ /* 0x001e220000000000 */
[----:B------:R-:W-:-:S02]  /*e060*/  UIMAD UR6, UR4, UR15, UR6 ;  /* 0x0000000f040672a4 */ /* 0x000fc4000f8e0206 */
[----:B------:R-:W-:Y:S01]  /*e070*/  IMAD.WIDE.U32 R20, R19, UR4, R20 ;  /* 0x0000000413147c25 */ /* 0x000fe2000f8e0014 */
[----:B------:R-:W-:Y:S01]  /*e080*/  ULDC.64 UR8, c[0x0][0xbe0] ;  /* 0x0002f80000087ab9 */ /* 0x000fe20000000a00 */
[----:B------:R-:W-:Y:S01]  /*e090*/  SEL R19, RZ, 0x10, P0 ;  /* 0x00000010ff137807 */ /* 0x000fe20000000000 */
[----:B------:R-:W-:Y:S01]  /*e0a0*/  UIMAD UR4, UR12, UR8, URZ ;  /* 0x000000080c0472a4 */ /* 0x000fe2000f8e023f */
[----:B------:R-:W-:Y:S01]  /*e0b0*/  SEL R77, RZ, 0x20, P1 ;  /* 0x00000020ff4d7807 */ /* 0x000fe20000800000 */
[----:B------:R-:W-:Y:S01]  /*e0c0*/  VIADD R21, R21, UR6 ;  /* 0x0000000615157c36 */ /* 0x000fe20008000000 */
[----:B------:R-:W-:Y:S01]  /*e0d0*/  MOV R79, UR8 ;  /* 0x00000008004f7c02 */ /* 0x000fe20008000f00 */
[----:B------:R-:W-:Y:S01]  /*e0e0*/  UIMAD UR4, UR37, UR9, UR4 ;  /* 0x00000009250472a4 */ /* 0x000fe2000f8e0204 */
[----:B------:R-:W-:Y:S01]  /*e0f0*/  ISETP.GE.AND P0, PT, R78, UR10, PT ;  /* 0x0000000a4e007c0c */ /* 0x000fe2000bf06270 */
[----:B------:R-:W-:Y:S01]  /*e100*/  ULDC.64 UR6, c[0x0][0xbe8] ;  /* 0x0002fa0000067ab9 */ /* 0x000fe20000000a00 */
[----:B------:R-:W-:Y:S01]  /*e110*/  LOP3.LUT R19, R77, R0, R19, 0xfe, !PT ;  /* 0x000000004d137212 */ /* 0x000fe200078efe13 */
[----:B-----5:R-:W-:Y:S01]  /*e120*/  IMAD R77, R193, -0x40, R76 ;  /* 0xffffffc0c14d7824 */ /* 0x020fe200078e024c */
[----:B------:R-:W-:Y:S01]  /*e130*/  SEL R0, RZ, 0x40, P0 ;  /* 0x00000040ff007807 */ /* 0x000fe20000000000 */
[----:B------:R-:W-:Y:S01]  /*e140*/  IMAD.WIDE.U32 R20, R79, UR37, R20 ;  /* 0x000000254f147c25 */ /* 0x000fe2000f8e0014 */
[----:B------:R-:W-:Y:S01]  /*e150*/  SHF.R.S32.HI R195, RZ, 0x1f, R194 ;  /* 0x0000001fffc37819 */ /* 0x000fe200000114c2 */
[----:B------:R-:W-:Y:S01]  /*e160*/  BSSY B1, `(.L_x_6697) ;  /* 0x000002f000017945 */ /* 0x000fe20003800000 */
[----:B------:R-:W-:Y:S01]  /*e170*/  LOP3.LUT R19, R19, R0, RZ, 0xfc, !PT ;  /* 0x0000000013137212 */ /* 0x000fe200078efcff */
[----:B------:R-:W-:Y:S01]  /*e180*/  VIADD R21, R21, UR4 ;  /* 0x0000000415157c36 */ /* 0x000fe20008000000 */
[----:B------:R-:W-:Y:S01]  /*e190*/  ISETP.GE.AND P2, PT, R194, R77, PT ;  /* 0x0000004dc200720c */ /* 0x000fe20003f46270 */
[----:B------:R-:W-:Y:S01]  /*e1a0*/  VIADD R0, R17, 0x38820 ;  /* 0x0003882011007836 */ /* 0x000fe20000000000 */
[----:B------:R-:W-:Y:S01]  /*e1b0*/  UIMAD UR4, UR38, UR6, URZ ;  /* 0x00000006260472a4 */ /* 0x000fe2000f8e023f */
[----:B------:R-:W-:-:S02]  /*e1c0*/  VIADD R78, R23, 0x1c0 ;  /* 0x000001c0174e7836 */ /* 0x000fc40000000000 */
[----:B------:R-:W-:Y:S01]  /*e1d0*/  IMAD.U32 R79, RZ, RZ, UR6 ;  /* 0x00000006ff4f7e24 */ /* 0x000fe2000f8e00ff */
[----:B------:R-:W-:Y:S01]  /*e1e0*/  PRMT R0, RZ, 0x654, R0 ;  /* 0x00000654ff007816 */ /* 0x000fe20000000000 */
[----:B------:R-:W-:Y:S01]  /*e1f0*/  UIMAD UR4, UR39, UR7, UR4 ;  /* 0x00000007270472a4 */ /* 0x000fe2000f8e0204 */
[----:B------:R-:W-:Y:S01]  /*e200*/  ISETP.GE.AND P1, PT, R78, UR10, PT ;  /* 0x0000000a4e007c0c */ /* 0x000fe2000bf26270 */
[----:B------:R-:W-:Y:S01]  /*e210*/  IMAD.WIDE.U32 R78, R79, UR39, R20 ;  /* 0x000000274f4e7c25 */ /* 0x000fe2000f8e0014 */
[----:B0-----:R0:W-:Y:S03]  /*e220*/  SYNCS.ARRIVE.TRANS64.RED.A1T0 RZ, [R0+URZ], RZ ;  /* 0x000000ff00ff79a7 */ /* 0x0011e6000810043f */
[----:B------:R-:W-:Y:S02]  /*e230*/  VIADD R76, R194, 0x20 ;  /* 0x00000020c24c7836 */ /* 0x000fe40000000000 */
[----:B------:R-:W-:Y:S01]  /*e240*/  VIADD R85, R79, UR4 ;  /* 0x000000044f557c36 */ /* 0x000fe20008000000 */
[----:B0-----:R-:W-:-:S02]  /*e250*/  SEL R0, RZ, 0x80, P1 ;  /* 0x00000080ff007807 */ /* 0x001fc40000800000 */
[----:B------:R-:W-:Y:S01]  /*e260*/  ISETP.GE.AND P0, PT, R76, R77, PT ;  /* 0x0000004d4c00720c */ /* 0x000fe20003f06270 */
        /* <DEDUP_REMOVED lines=30> */
.L_x_6698:
[----:B------:R-:W-:Y:S05]  /*e450*/  BSYNC B1 ;  /* 0x0000000000017941 */ /* 0x000fea0003800000 */
.L_x_6697:
        /* <DEDUP_REMOVED lines=33> */
.L_x_6694:
        /* <DEDUP_REMOVED lines=22> */
[----:B------:R-:W-:-:S05]  /*e7d0*/  IMAD.U32 R7, RZ, RZ, UR7 ;  /* 0x00000007ff077e24 */ /* 0x000fca000f8e00ff */
[----:B0-----:R0:W5:Y:S01]  /*e7e0*/  @P2 LDG.E R0, desc[UR10][R6.64] ;  /* 0x0000000a06002981 */ /* 0x001162000c1e1900 */
[----:B------:R-:W-:Y:S01]  /*e7f0*/  ULDC UR10, c[0x0][0xb8c] ;  /* 0x0002e300000a7ab9 */ /* 0x000fe20000000800 */
[C---:B------:R-:W-:Y:S01]  /*e800*/  VIADD R13, R23.reuse, 0x80 ;  /* 0x00000080170d7836 */ /* 0x040fe20000000000 */
[----:B------:R-:W-:Y:S01]  /*e810*/  ISETP.GE.AND P3, PT, R12, UR10, PT ;  /* 0x0000000a0c007c0c */ /* 0x000fe2000bf66270 */
[C---:B------:R-:W-:Y:S01]  /*e820*/  VIADD R10, R23.reuse, 0x180 ;  /* 0x00000180170a7836 */ /* 0x040fe20000000000 */
[C---:B------:R-:W-:Y:S02]  /*e830*/  ISETP.GE.AND P0, PT, R23.reuse, UR10, PT ;  /* 0x0000000a17007c0c */ /* 0x040fe4000bf06270 */
[----:B------:R-:W-:Y:S02]  /*e840*/  SEL R9, RZ, 0xffffffff, P3 ;  /* 0xffffffffff097807 */ /* 0x000fe40001800000 */
[----:B------:R-:W-:Y:S02]  /*e850*/  IADD3 R14, R23, 0xc0, RZ ;  /* 0x000000c0170e7810 */ /* 0x000fe40007ffe0ff */
[----:B------:R-:W-:Y:S01]  /*e860*/  SEL R8, RZ, 0x1, P0 ;  /* 0x00000001ff087807 */ /* 0x000fe20000000000 */
[----:B------:R-:W-:Y:S01]  /*e870*/  IMAD.SHL.U32 R9, R9, 0x2, RZ ;  /* 0x0000000209097824 */ /* 0x000fe200078e00ff */
[----:B------:R-:W-:-:S02]  /*e880*/  ISETP.GE.AND P4, PT, R13, UR10, PT ;  /* 0x0000000a0d007c0c */ /* 0x000fc4000bf86270 */
[----:B------:R-:W-:Y:S02]  /*e890*/  ISETP.GE.AND P5, PT, R14, UR10, PT ;  /* 0x0000000a0e007c0c */ /* 0x000fe4000bfa6270 */
[----:B------:R-:W-:Y:S02]  /*e8a0*/  LOP3.LUT R8, R9, 0x2, R8, 0xe2, !PT ;  /* 0x0000000209087812 */ /* 0x000fe400078ee208 */
[----:B0-----:R-:W-:Y:S02]  /*e8b0*/  SEL R7, RZ, 0x4, P4 ;  /* 0x00000004ff077807 */ /* 0x001fe40002000000 */
[----:B------:R-:W-:Y:S02]  /*e8c0*/  SEL R6, RZ, 0x8, P5 ;  /* 0x00000008ff067807 */ /* 0x000fe40002800000 */
[----:B------:R-:W-:Y:S02]  /*e8d0*/  ISETP.GE.AND P0, PT, R10, UR10, PT ;  /* 0x0000000a0a007c0c */ /* 0x000fe4000bf06270 */
[----:B------:R-:W-:-:S02]  /*e8e0*/  ISETP.GT.AND P3, PT, R198, 0x3f, PT ;  /* 0x0000003fc600780c */ /* 0x000fc40003f64270 */
[----:B------:R-:W-:Y:S01]  /*e8f0*/  LOP3.LUT R9, R6, R8, R7, 0xfe, !PT ;  /* 0x0000000806097212 */ /* 0x000fe200078efe07 */
[----:B------:R-:W-:Y:S10]  /*e900*/  @P2 BRA `(.L_x_6700) ;  /* 0x0000000000142947 */ /* 0x000ff40003800000 */
[----:B------:R-:W-:Y:S05]  /*e910*/  @!P1 BRA `(.L_x_6700) ;  /* 0x0000000000109947 */ /* 0x000fea0003800000 */
[----:B------:R-:W-:Y:S02]  /*e920*/  ULDC.64 UR6, c[0x0][0x208] ;  /* 0x0000820000067ab9 */ /* 0x000fe40000000a00 */
[----:B------:R-:W2:Y:S04]  /*e930*/  LDG.E R7, desc[UR6][R4.64] ;  /* 0x0000000604077981 */ /* 0x000ea8000c1e1900 */
[----:B-----5:R-:W2:Y:S02]  /*e940*/  LDG.E R0, desc[UR6][R4.64+0x4] ;  /* 0x0000040604007981 */ /* 0x020ea4000c1e1900 */
[----:B--2---:R-:W-:-:S07]  /*e950*/  IMAD.IADD R0, R0, 0x1, -R7 ;  /* 0x0000000100007824 */ /* 0x004fce00078e0a07 */
.L_x_6700:
        /* <DEDUP_REMOVED lines=34> */
.L_x_6702:
[----:B------:R-:W-:Y:S05]  /*eb80*/  BSYNC B1 ;  /* 0x0000000000017941 */ /* 0x000fea0003800000 */
.L_x_6701:
        /* <DEDUP_REMOVED lines=10> */
[----:B------:R-:W-:Y:S01]  /*ec30*/  ULDC.64 UR8, c[0x0][0xbe0] ;  /* 0x0002f80000087ab9 */ /* 0x000fe20000000a00 */
[----:B------:R-:W-:Y:S01]  /*ec40*/  SEL R6, RZ, 0x10, P1 ;  /* 0x00000010ff067807 */ /* 0x000fe20000800000 */
[----:B------:R-:W-:Y:S01]  /*ec50*/  UIMAD UR4, UR7, UR8, URZ ;  /* 0x00000008070472a4 */ /* 0x000fe2000f8e023f */
[----:B------:R-:W-:Y:S02]  /*ec60*/  IMAD.IADD R5, R5, 0x1, R3 ;  /* 0x0000000105057824 */ /* 0x000fe400078e0203 */
[----:B------:R-:W-:Y:S01]  /*ec70*/  IMAD.U32 R3, RZ, RZ, UR8 ;  /* 0x00000008ff037e24 */ /* 0x000fe2000f8e00ff */
[----:B------:R-:W-:Y:S01]  /*ec80*/  UIMAD UR4, UR37, UR9, UR4 ;  /* 0x00000009250472a4 */ /* 0x000fe2000f8e0204 */
[----:B------:R-:W-:Y:S01]  /*ec90*/  LOP3.LUT R7, R7, R9, R6, 0xfe, !PT ;  /* 0x0000000907077212 */ /* 0x000fe200078efe06 */
[----:B------:R-:W-:Y:S01]  /*eca0*/  ULDC.64 UR6, c[0x0][0xbe8] ;  /* 0x0002fa0000067ab9 */ /* 0x000fe20000000a00 */
[----:B------:R-:W-:Y:S01]  /*ecb0*/  IMAD.WIDE.U32 R4, R3, UR37, R4 ;  /* 0x0000002503047c25 */ /* 0x000fe2000f8e0004 */
[----:B------:R-:W-:-:S02]  /*ecc0*/  SEL R6, RZ, 0x40, P0 ;  /* 0x00000040ff067807 */ /* 0x000fc40000000000 */
[----:B------:R-:W-:Y:S01]  /*ecd0*/  SHF.R.S32.HI R9, RZ, 0x1f, R194 ;  /* 0x0000001fff097819 */ /* 0x000fe200000114c2 */
[----:B------:R-:W-:Y:S01]  /*ece0*/  IMAD R3, R193, -0x40, R0 ;  /* 0xffffffc0c1037824 */ /* 0x000fe200078e0200 */
[----:B------:R-:W-:Y:S01]  /*ecf0*/  LOP3.LUT R15, R7, R6, RZ, 0xfc, !PT ;  /* 0x00000006070f7212 */ /* 0x000fe200078efcff */
[----:B------:R-:W-:Y:S01]  /*ed00*/  VIADD R5, R5, UR4 ;  /* 0x0000000405057c36 */ /* 0x000fe20008000000 */
[----:B------:R-:W-:Y:S01]  /*ed10*/  UIMAD UR4, UR38, UR6, URZ ;  /* 0x00000006260472a4 */ /* 0x000fe2000f8e023f */
[----:B------:R-:W-:Y:S01]  /*ed20*/  VIADD R8, R23, 0x1c0 ;  /* 0x000001c017087836 */ /* 0x000fe20000000000 */
[C---:B------:R-:W-:Y:S01]  /*ed30*/  ISETP.GE.AND P1, PT, R194.reuse, R3, PT ;  /* 0x00000003c200720c */ /* 0x040fe20003f26270 */
[----:B------:R-:W-:Y:S01]  /*ed40*/  IMAD.U32 R7, RZ, RZ, UR6 ;  /* 0x00000006ff077e24 */ /* 0x000fe2000f8e00ff */
[----:B------:R-:W-:Y:S01]  /*ed50*/  UIMAD UR4, UR39, UR7, UR4 ;  /* 0x00000007270472a4 */ /* 0x000fe2000f8e0204 */
[----:B------:R-:W-:Y:S01]  /*ed60*/  VIADD R0, R194, 0x20 ;  /* 0x00000020c2007836 */ /* 0x000fe20000000000 */
[----:B------:R-:W-:Y:S01]  /*ed70*/  ISETP.GE.AND P2, PT, R8, UR10, PT ;  /* 0x0000000a08007c0c */ /* 0x000fe2000bf46270 */
[----:B------:R-:W-:-:S03]  /*ed80*/  IMAD.WIDE.U32 R6, R7, UR39, R4 ;  /* 0x0000002707067c25 */ /* 0x000fc6000f8e0004 */
[----:B------:R-:W-:Y:S01]  /*ed90*/  ISETP.GE.AND P0, PT, R0, R3, PT ;  /* 0x000000030000720c */ /* 0x000fe20003f06270 */
[----:B------:R-:W-:Y:S01]  /*eda0*/  IMAD.MOV.U32 R8, RZ, RZ, R194 ;  /* 0x000000ffff087224 */ /* 0x000fe200078e00c2 */
[----:B------:R-:W-:Y:S01]  /*edb0*/  SEL R0, RZ, 0x80, P2 ;  /* 0x00000080ff007807 */ /* 0x000fe20001000000 */
[----:B------:R-:W-:Y:S02]  /*edc0*/  VIADD R11, R7, UR4 ;  /* 0x00000004070b7c36 */ /* 0x000fe40008000000 */
[----:B------:R-:W-:Y:S01]  /*edd0*/  IMAD.WIDE R8, R193, 0x40, R8 ;  /* 0x00000040c1087825 */ /* 0x000fe200078e0208 */
        /* <DEDUP_REMOVED lines=9> */
[----:B------:R-:W-:Y:S01]  /*ee70*/  ULDC.64 UR8, c[0x0][0x208] ;  /* 0x0000820000087ab9 */ /* 0x000fe20000000a00 */
[----:B------:R-:W-:Y:S01]  /*ee80*/  IMAD.WIDE.U32 R4, R8, UR6, R4 ;  /* 0x0000000608047c25 */ /* 0x000fe2000f8e0004 */
[----:B------:R-:W-:Y:S01]  /*ee90*/  ULDC.64 UR6, c[0x0][0xb80] ;  /* 0x0002e00000067ab9 */ /* 0x000fe20000000a00 */
[----:B------:R-:W-:-:S02]  /*eea0*/  ISETP.GE.AND P4, PT, R14, UR10, PT ;  /* 0x0000000a0e007c0c */ /* 0x000fc4000bf86270 */
[----:B------:R-:W-:Y:S01]  /*eeb0*/  IMAD.IADD R3, R5, 0x1, R3 ;  /* 0x0000000105037824 */ /* 0x000fe200078e0203 */
[C---:B------:R-:W-:Y:S02]  /*eec0*/  LEA R20, P1, R4.reuse, UR6, 0x1 ;  /* 0x0000000604147c11 */ /* 0x040fe4000f8208ff */
[----:B------:R-:W-:Y:S02]  /*eed0*/  ISETP.GE.AND P3, PT, R19, UR10, PT ;  /* 0x0000000a13007c0c */ /* 0x000fe4000bf66270 */
[----:B------:R-:W-:Y:S02]  /*eee0*/  LEA.HI.X R21, R4, UR7, R3, 0x1, P1 ;  /* 0x0000000704157c11 */ /* 0x000fe400088f0c03 */
[----:B------:R-:W-:Y:S02]  /*eef0*/  ISETP.GE.AND P1, PT, R13, UR10, PT ;  /* 0x0000000a0d007c0c */ /* 0x000fe4000bf26270 */
[----:B------:R-:W-:Y:S01]  /*ef00*/  ISETP.GE.AND P2, PT, R24, UR10, PT ;  /* 0x0000000a18007c0c */ /* 0x000fe2000bf46270 */
        /* <DEDUP_REMOVED lines=10> */
.L_x_6704:
[----:B------:R-:W-:Y:S05]  /*efb0*/  BSYNC B1 ;  /* 0x0000000000017941 */ /* 0x000fea0003800000 */
.L_x_6703:
[----:B------:R-:W-:Y:S05]  /*efc0*/  @P0 BRA `(.L_x_6699) ;  /* 0x0000000000740947 */ /* 0x000fea0003800000 */
[----:B------:R-:W-:Y:S01]  /*efd0*/  IADD3 R3, P0, R8, 0x20, RZ ;  /* 0x0000002008037810 */ /* 0x000fe20007f1e0ff */
[----:B------:R-:W-:Y:S01]  /*efe0*/  ULDC.64 UR6, c[0x0][0xbd8] ;  /* 0x0002f60000067ab9 */ /* 0x000fe20000000a00 */
[----:B------:R-:W-:Y:S01]  /*eff0*/  IMAD.MOV.U32 R4, RZ, RZ, R6 ;  /* 0x000000ffff047224 */ /* 0x000fe200078e0006 */
[----:B------:R-:W-:Y:S01]  /*f000*/  ULDC.64 UR8, c[0x0][0x208] ;  /* 0x0000820000087ab9 */ /* 0x000fe20000000a00 */
        /* <DEDUP_REMOVED lines=25> */
.L_x_6699:
[----:B------:R-:W-:Y:S05]  /*f1a0*/  BSYNC B0 ;  /* 0x0000000000007941 */ /* 0x000fea0003800000 */
.L_x_6693:
[----:B------:R-:W-:Y:S02]  /*f1b0*/  ULDC UR4, c[0x0][0xd14] ;  /* 0x0003450000047ab9 */ /* 0x000fe40000000800 */
[----:B------:R-:W-:-:S13]  /*f1c0*/  ISETP.GE.AND P0, PT, R187, UR4, PT ;  /* 0x00000004bb007c0c */ /* 0x000fda000bf06270 */
[----:B------:R-:W-:Y:S05]  /*f1d0*/  @!P0 BRA `(.L_x_6705) ;  /* 0xffffff1c00708947 */ /* 0x000fea000383ffff */
[----:B------:R-:W-:Y:S05]  /*f1e0*/  EXIT ;  /* 0x000000000000794d */ /* 0x000fea0003800000 */
.L_x_6653:
        /* <DEDUP_REMOVED lines=62> */
.L_x_6710:
        /* <DEDUP_REMOVED lines=16> */
.L_x_6709:
[----:B------:R-:W-:Y:S05]  /*f6d0*/  BSYNC B0 ;  /* 0x0000000000007941 */ /* 0x000fea0003800000 */
.L_x_6708:
        /* <DEDUP_REMOVED lines=25> */
.L_x_6706:
        /* <DEDUP_REMOVED lines=21> */
.L_x_6711:
        /* <DEDUP_REMOVED lines=32> */
[----:B-1----:R-:W-:Y:S01]  /*fbc0*/  IMAD.MOV.U32 R2, RZ, RZ, RZ ;  /* 0x000000ffff027224 */ /* 0x002fe200078e00ff */
[----:B--2---:R-:W-:-:S05]  /*fbd0*/  IADD3 R6, RZ, -R3, RZ ;  /* 0x80000003ff067210 */ /* 0x004fca0007ffe0ff */
        /* <DEDUP_REMOVED lines=22> */
.L_x_6707:
[----:B------:R-:W-:Y:S01]  /*fd40*/  MOV R17, RZ ;  /* 0x000000ff00117202 */ /* 0x000fe20000000f00 */
[----:B------:R-:W-:Y:S02]  /*fd50*/  IMAD.U32 R16, RZ, RZ, UR6 ;  /* 0x00000006ff107e24 */ /* 0x000fe4000f8e00ff */
[----:B------:R-:W-:-:S07]  /*fd60*/  IMAD.MOV.U32 R18, RZ, RZ, RZ ;  /* 0x000000ffff127224 */ /* 0x000fce00078e00ff */
.L_x_6712:
        /* <DEDUP_REMOVED lines=26> */
.L_x_6779:
        /* <DEDUP_REMOVED lines=9> */
[----:B------:R-:W-:Y:S01]  /*ffa0*/  MOV R8, RZ ;  /* 0x000000ff00087202 */ /* 0x000fe20000000f00 */
        /* <DEDUP_REMOVED lines=37> */
[----:B-1----:R-:W-:Y:S01]  /*10200*/  IMAD.U32 R6, RZ, RZ, UR4 ;  /* 0x00000004ff067e24 */ /* 0x002fe2000f8e00ff */
[----:B------:R-:W-:Y:S06]  /*10210*/  @P1 BRA `(.L_x_6714) ;  /* 0x0000000000141947 */ /* 0x000fec0003800000 */
[----:B------:R-:W-:Y:S05]  /*10220*/  @!P2 BRA `(.L_x_6714) ;  /* 0x000000000010a947 */ /* 0x000fea0003800000 */
[----:B------:R-:W-:Y:S02]  /*10230*/  ULDC.64 UR4, c[0x0][0x208] ;  /* 0x0000820000047ab9 */ /* 0x000fe40000000a00 */
[----:B-----5:R-:W2:Y:S04]  /*10240*/  LDG.E R8, desc[UR4][R2.64] ;  /* 0x0000000402087981 */ /* 0x020ea8000c1e1900 */
[----:B------:R-:W2:Y:S02]  /*10250*/  LDG.E R2, desc[UR4][R2.64+0x4] ;  /* 0x0000040402027981 */ /* 0x000ea4000c1e1900 */
[----:B--2---:R-:W-:-:S07]  /*10260*/  IMAD.IADD R8, R2, 0x1, -R8 ;  /* 0x0000000102087824 */ /* 0x004fce00078e0a08 */
.L_x_6714:
        /* <DEDUP_REMOVED lines=14> */
.L_x_6715:
[----:B------:R-:W-:Y:S05]  /*10350*/  @!P0 BRA `(.L_x_6716) ;  /* 0x0000000000108947 */ /* 0x000fea0003800000 */
[----:B------:R-:W-:Y:S02]  /*10360*/  ULDC.64 UR4, c[0x0][0x208] ;  /* 0x0000820000047ab9 */ /* 0x000fe40000000a00 */
[----:B------:R-:W2:Y:S04]  /*10370*/  LDG.E R6, desc[UR4][R4.64] ;  /* 0x0000000404067981 */ /* 0x000ea8000c1e1900 */
[----:B------:R-:W2:Y:S02]  /*10380*/  LDG.E R3, desc[UR4][R4.64+0x4] ;  /* 0x0000040404037981 */ /* 0x000ea4000c1e1900 */
[----:B--2---:R-:W-:-:S07]  /*10390*/  IMAD.IADD R6, R3, 0x1, -R6 ;  /* 0x0000000103067824 */ /* 0x004fce00078e0a06 */
.L_x_6716:
[----:B-1---5:R-:W-:Y:S01]  /*103a0*/  IMAD.IADD R3, R6, 0x1, -R0 ;  /* 0x0000000106037824 */ /* 0x022fe200078e0a00 */
[----:B------:R-:W-:Y:S01]  /*103b0*/  LEA R0, R17, 0x7f, 0x6 ;  /* 0x0000007f11007811 */ /* 0x000fe200078e30ff */
[----:B------:R-:W-:Y:S03]  /*103c0*/  BSSY B6, `(.L_x_6717) ;  /* 0x0000349000067945 */ /* 0x000fe60003800000 */
[C---:B------:R-:W-:Y:S01]  /*103d0*/  IADD3 R8, R3.reuse, R0, -R8 ;  /* 0x0000000003087210 */ /* 0x040fe20007ffe808 */
[----:B------:R-:W-:-:S05]  /*103e0*/  VIADD R3, R3, 0x3f ;  /* 0x0000003f03037836 */ /* 0x000fca0000000000 */
[----:B------:R-:W-:-:S04]  /*103f0*/  SHF.R.S32.HI R0, RZ, 0x1f, R3 ;  /* 0x0000001fff007819 */ /* 0x000fc80000011403 */
[----:B------:R-:W-:Y:S02]  /*10400*/  LEA.HI R0, R0, R3, RZ, 0x6 ;  /* 0x0000000300007211 */ /* 0x000fe400078f30ff */
[----:B------:R-:W-:Y:S02]  /*10410*/  SHF.R.S32.HI R3, RZ, 0x1f, R8 ;  /* 0x0000001fff037819 */ /* 0x000fe40000011408 */
[----:B------:R-:W-:Y:S02]  /*10420*/  SHF.R.S32.HI R0, RZ, 0x6, R0 ;  /* 0x00000006ff007819 */ /* 0x000fe40000011400 */
[----:B------:R-:W-:-:S04]  /*10430*/  LEA.HI R3, R3, R8, RZ, 0x6 ;  /* 0x0000000803037211 */ /* 0x000fc800078f30ff */
        /* <DEDUP_REMOVED lines=9> */
[----:B------:R-:W2:Y:S01]  /*104d0*/  LDL R2, [R1+0x28] ;  /* 0x0000280001027983 */ /* 0x000ea20000100800 */
[----:B------:R-:W-:Y:S01]  /*104e0*/  VOTEU.ANY UR4, UPT, PT ;  /* 0x0000000000047886 */ /* 0x000fe200038e0100 */
[----:B------:R-:W-:Y:S01]  /*104f0*/  ULDC.64 UR6, c[0x0][0x208] ;  /* 0x0000820000067ab9 */ /* 0x000fe20000000a00 */
[----:B------:R-:W1:Y:S01]  /*10500*/  FLO.U32 R0, UR4 ;  /* 0x0000000400007d00 */ /* 0x000e6200080e0000 */
[----:B------:R-:W1:Y:S07]  /*10510*/  S2R R7, SR_LANEID ;  /* 0x0000000000077919 */ /* 0x000e6e0000000000 */
[----:B------:R-:W3:Y:S01]  /*10520*/  POPC R5, UR4 ;  /* 0x0000000400057d09 */ /* 0x000ee20008000000 */
[----:B-1----:R-:W-:-:S02]  /*10530*/  ISETP.EQ.U32.AND P0, PT, R0, R7, PT ;  /* 0x000000070000720c */ /* 0x002fc40003f02070 */
[----:B--2---:R-:W-:Y:S02]  /*10540*/  R2UR UR5, R2 ;  /* 0x00000000020572ca */ /* 0x004fe400000e0000 */
[----:B------:R-:W3:Y:S09]  /*10550*/  LDC.64 R2, c[0x0][0xd38] ;  /* 0x00034e00ff027b82 */ /* 0x000ef20000000a00 */
[----:B---3--:R-:W2:Y:S01]  /*10560*/  @P0 ATOMG.E.ADD.STRONG.GPU PT, R3, desc[UR6][R2.64], R5 ;  /* 0x00000005020309a8 */ /* 0x008ea200081ee1c6 */
[----:B------:R-:W1:Y:S02]  /*10570*/  S2R R4, SR_LTMASK ;  /* 0x0000000000047919 */ /* 0x000e640000003900 */
[----:B-1----:R-:W-:-:S04]  /*10580*/  LOP3.LUT R4, R4, UR4, RZ, 0xc0, !PT ;  /* 0x0000000404047c12 */ /* 0x002fc8000f8ec0ff */
[----:B------:R-:W1:Y:S01]  /*10590*/  POPC R7, R4 ;  /* 0x0000000400077309 */ /* 0x000e620000000000 */
[----:B--2---:R-:W1:Y:S02]  /*105a0*/  SHFL.IDX PT, R0, R3, R0, 0x1f ;  /* 0x00001f0003007589 */ /* 0x004e6400000e0000 */
[----:B-1----:R-:W-:Y:S01]  /*105b0*/  IADD3 R16, R0, UR5, R7 ;  /* 0x0000000500107c10 */ /* 0x002fe2000fffe007 */
[----:B------:R-:W-:Y:S06]  /*105c0*/  BRA `(.L_x_6719) ;  /* 0x0000003000a07947 */ /* 0x000fec0003800000 */
.L_x_6718:
        /* <DEDUP_REMOVED lines=11> */
[----:B------:R-:W-:Y:S01]  /*10680*/  MOV R4, UR6 ;  /* 0x0000000600047c02 */ /* 0x000fe20008000f00 */
[----:B------:R-:W-:Y:S01]  /*10690*/  IMAD.U32 R5, RZ, RZ, UR7 ;  /* 0x00000007ff057e24 */ /* 0x000fe2000f8e00ff */
        /* <DEDUP_REMOVED lines=10> */
.L_x_6720:
        /* <DEDUP_REMOVED lines=20> */
.L_x_6722:
        /* <DEDUP_REMOVED lines=16> */
.L_x_6721:
[----:B------:R-:W2:Y:S01]  /*10980*/  LDL.LU R2, [R1+0x18] ;  /* 0x0000180001027983 */ /* 0x000ea20000300800 */
[----:B------:R-:W-:Y:S01]  /*10990*/  ULDC.64 UR4, c[0x0][0xaf0] ;  /* 0x0002bc0000047ab9 */ /* 0x000fe20000000a00 */
[----:B------:R-:W1:Y:S02]  /*109a0*/  LDC R4, c[0x0][0x428] ;  /* 0x00010a00ff047b82 */ /* 0x000e640000000800 */
        /* <DEDUP_REMOVED lines=19> */
[----:B------:R-:W-:Y:S01]  /*10ae0*/  IMAD.MOV.U32 R4, RZ, RZ, R18 ;  /* 0x000000ffff047224 */ /* 0x000fe200078e0012 */
[----:B------:R-:W-:Y:S02]  /*10af0*/  LEA R17, R17, R8, 0x6 ;  /* 0x0000000811117211 */ /* 0x000fe400078e30ff */
        /* <DEDUP_REMOVED lines=8> */
.L_x_6723:
        /* <DEDUP_REMOVED lines=19> */
.L_x_6795:
[----:B------:R-:W-:Y:S01]  /*10cb0*/  UMOV UR4, 0xffffffff ;  /* 0xffffffff00047882 */ /* 0x000fe20000000000 */
[----:B------:R-:W-:Y:S02]  /*10cc0*/  SHF.R.S32.HI R5, RZ, 0x1f, R0 ;  /* 0x0000001fff057819 */ /* 0x000fe40000011400 */
[----:B------:R-:W-:Y:S05]  /*10cd0*/  BRA.DIV UR4, `(.L_x_6725) ;  /* 0x0000003e04bc7947 */ /* 0x000fea000b800000 */
[----:B------:R-:W-:-:S13]  /*10ce0*/  ELECT P6, URZ, PT ;  /* 0x00000000003f782f */ /* 0x000fda00038c0000 */
.L_x_6798:
        /* <DEDUP_REMOVED lines=22> */
.L_x_6727:
        /* <DEDUP_REMOVED lines=9> */
.L_x_6799:
        /* <DEDUP_REMOVED lines=11> */
.L_x_6729:
        /* <DEDUP_REMOVED lines=22> */
.L_x_6726:
        /* <DEDUP_REMOVED lines=27> */
[----:B0-----:R-:W-:Y:S01]  /*112a0*/  IMAD.MOV.U32 R6, RZ, RZ, 0x10000 ;  /* 0x00010000ff067424 */ /* 0x001fe200078e00ff */
        /* <DEDUP_REMOVED lines=23> */
[----:B0-----:R-:W-:Y:S01]  /*11420*/  UIADD3 UR8, UR16, 0x26400, URZ ;  /* 0x0002640010087890 */ /* 0x001fe2000fffe03f */
[----:B-1----:R-:W-:Y:S01]  /*11430*/  MOV R6, UR47 ;  /* 0x0000002f00067c02 */ /* 0x002fe20008000f00 */
        /* <DEDUP_REMOVED lines=28> */
.L_x_6731:
[----:B------:R-:W-:Y:S05]  /*11600*/  BSYNC B0 ;  /* 0x0000000000007941 */ /* 0x000fea0003800000 */
.L_x_6730:
[----:B------:R-:W2:Y:S02]  /*11610*/  LDL.LU R6, [R1+0x24] ;  /* 0x0000240001067983 */ /* 0x000ea40000300800 */
[----:B--2---:R-:W-:-:S13]  /*11620*/  R2UR UR5, R6 ;  /* 0x00000000060572ca */ /* 0x004fda00000e0000 */
[----:B------:R-:W-:-:S04]  /*11630*/  UIADD3 UR5, UR5, 0x1, URZ ;  /* 0x0000000105057890 */ /* 0x000fc8000fffe03f */
[----:B------:R-:W-:Y:S02]  /*11640*/  ULEA.HI UR4, UR5, UR5, URZ, 0x1 ;  /* 0x0000000505047291 */ /* 0x000fe4000f8f083f */
[----:B------:R-:W-:Y:S02]  /*11650*/  MOV R6, UR5 ;  /* 0x0000000500067c02 */ /* 0x000fe40008000f00 */
[----:B------:R-:W-:-:S03]  /*11660*/  ULOP3.LUT UR4, UR4, 0xfffffffe, URZ, 0xc0, !UPT ;  /* 0xfffffffe04047892 */ /* 0x000fc6000f8ec03f */
[----:B------:R0:W-:Y:S01]  /*11670*/  STL [R1+0x24], R6 ;  /* 0x0000240601007387 */ /* 0x0001e20000100800 */
[----:B------:R-:W-:-:S06]  /*11680*/  UIADD3 UR4, UR5, -UR4, URZ ;  /* 0x8000000405047290 */ /* 0x000fcc000fffe03f */
[----:B0-----:R-:W-:-:S05]  /*11690*/  IMAD.U32 R6, RZ, RZ, UR4 ;  /* 0x00000004ff067e24 */ /* 0x001fca000f8e00ff */
[----:B------:R-:W-:-:S04]  /*116a0*/  SHF.L.U32 R6, R6, 0x1f, RZ ;  /* 0x0000001f06067819 */ /* 0x000fc800000006ff */
[----:B------:R-:W0:Y:S02]  /*116b0*/  SYNCS.PHASECHK.TRANS64.TRYWAIT P0, [R11+URZ+0x38820], R6 ;  /* 0x038820060b0075a7 */ /* 0x000e24000800017f */
[----:B0-----:R-:W-:Y:S05]  /*116c0*/  @!P0 BRA `(.L_x_6732) ;  /* 0x0000003400748947 */ /* 0x001fea0003800000 */
.L_x_6800:
        /* <DEDUP_REMOVED lines=13> */
.L_x_6801:
        /* <DEDUP_REMOVED lines=11> */
.L_x_6736:
        /* <DEDUP_REMOVED lines=57> */
.L_x_6734:
[----:B------:R-:W-:Y:S05]  /*11be0*/  BSYNC B0 ;  /* 0x0000000000007941 */ /* 0x000fea0003800000 */
.L_x_6733:
[----:B------:R-:W2:Y:S01]  /*11bf0*/  LDL R7, [R1+0x14] ;  /* 0x0000140001077983 */ /* 0x000ea20000100800 */
[----:B------:R-:W-:Y:S01]  /*11c00*/  BSSY B0, `(.L_x_6737) ;  /* 0x00001a6000007945 */ /* 0x000fe20003800000 */
[----:B--2---:R-:W-:-:S13]  /*11c10*/  ISETP.GE.AND P0, PT, R7, 0x2, PT ;  /* 0x000000020700780c */ /* 0x004fda0003f06270 */
[----:B------:R-:W-:Y:S05]  /*11c20*/  @!P0 BRA `(.L_x_6738) ;  /* 0x00000018008c8947 */ /* 0x000fea0003800000 */
[C---:B0-----:R-:W-:Y:S01]  /*11c30*/  LOP3.LUT R6, R7.reuse, 0x1, RZ, 0xc0, !PT ;  /* 0x0000000107067812 */ /* 0x041fe200078ec0ff */
[----:B------:R-:W-:Y:S01]  /*11c40*/  VIADD R10, R7, 0xfffffffe ;  /* 0xfffffffe070a7836 */ /* 0x000fe20000000000 */
[----:B------:R-:W-:Y:S02]  /*11c50*/  BSSY B1, `(.L_x_6739) ;  /* 0x000008f000017945 */ /* 0x000fe40003800000 */
[----:B------:R-:W-:Y:S01]  /*11c60*/  ISETP.NE.U32.AND P0, PT, R6, 0x1, PT ;  /* 0x000000010600780c */ /* 0x000fe20003f05070 */
[----:B------:R-:W-:-:S12]  /*11c70*/  IMAD.MOV.U32 R8, RZ, RZ, R10 ;  /* 0x000000ffff087224 */ /* 0x000fd800078e000a */
        /* <DEDUP_REMOVED lines=35> */
.L_x_6743:
[----:B-1----:R-:W1:Y:S01]  /*11eb0*/  S2R R3, SR_CgaCtaId ;  /* 0x0000000000037919 */ /* 0x002e620000008800 */
[----:B------:R-:W-:-:S04]  /*11ec0*/  MOV R2, 0x400 ;  /* 0x0000040000027802 */ /* 0x000fc80000000f00 */
[----:B-1----:R-:W-:Y:S02]  /*11ed0*/  LEA R2, R3, R2, 0x18 ;  /* 0x0000000203027211 */ /* 0x002fe400078ec0ff */
[----:B------:R-:W-:-:S03]  /*11ee0*/  SHF.L.U32 R3, R12, 0x1f, RZ ;  /* 0x0000001f0c037819 */ /* 0x000fc600000006ff */
[----:B------:R-:W-:-:S04]  /*11ef0*/  IMAD R2, R13, 0x8, R2 ;  /* 0x000000080d027824 */ /* 0x000fc800078e0202 */
[----:B------:R-:W1:Y:S02]  /*11f00*/  SYNCS.PHASECHK.TRANS64.TRYWAIT P0, [R2+URZ+0x38840], R3 ;  /* 0x03884003020075a7 */ /* 0x000e64000800017f */
[----:B-1----:R-:W-:Y:S05]  /*11f10*/  @!P0 BRA `(.L_x_6744) ;  /* 0x0000002c00948947 */ /* 0x002fea0003800000 */
.L_x_6802:
        /* <DEDUP_REMOVED lines=11> */
.L_x_6745:
[----:B--2---:R-:W2:Y:S01]  /*11fd0*/  LDL R6, [R1] ;  /* 0x0000000001067983 */ /* 0x004ea20000100800 */
        /* <DEDUP_REMOVED lines=19> */
[----:B------:R-:W2:Y:S02]  /*12110*/  SYNCS.PHASECHK.TRANS64.TRYWAIT P0, [R2+URZ+0x38860], R3 ;  /* 0x03886003020075a7 */ /* 0x000ea4000800017f */
[----:B0-2---:R-:W-:Y:S05]  /*12120*/  @!P0 BRA `(.L_x_6746) ;  /* 0x0000002c00248947 */ /* 0x005fea0003800000 */
.L_x_6803:
        /* <DEDUP_REMOVED lines=8> */
.L_x_6747:
        /* <DEDUP_REMOVED lines=54> */
.L_x_6742:
[----:B------:R-:W-:Y:S05]  /*12510*/  BSYNC B2 ;  /* 0x0000000000027941 */ /* 0x000fea0003800000 */
.L_x_6741:
[----:B------:R-:W2:Y:S02]  /*12520*/  LDL.LU R2, [R1+0x14] ;  /* 0x0000140001027983 */ /* 0x000ea40000300800 */
[----:B--2---:R-:W-:-:S07]  /*12530*/  VIADD R8, R2, 0xfffffffd ;  /* 0xfffffffd02087836 */ /* 0x004fce0000000000 */
.L_x_6740:
[----:B------:R-:W-:Y:S05]  /*12540*/  BSYNC B1 ;  /* 0x0000000000017941 */ /* 0x000fea0003800000 */
.L_x_6739:
[----:B------:R-:W-:-:S13]  /*12550*/  ISETP.NE.AND P0, PT, R10, RZ, PT ;  /* 0x000000ff0a00720c */ /* 0x000fda0003f05270 */
[----:B------:R-:W-:Y:S05]  /*12560*/  @!P0 BRA `(.L_x_6738) ;  /* 0x00000010003c8947 */ /* 0x000fea0003800000 */
.L_x_6762:
        /* <DEDUP_REMOVED lines=9> */
[----:B------:R-:W-:Y:S06]  /*12600*/  @!P6 BRA `(.L_x_6749) ;  /* 0x0000000400e8e947 */ /* 0x000fec0003800000 */
[----:B------:R-:W-:Y:S01]  /*12610*/  ISETP.NE.U32.AND P0, PT, RZ, UR38, PT ;  /* 0x00000026ff007c0c */ /* 0x000fe2000bf05070 */
[----:B0-----:R-:W-:-:S03]  /*12620*/  IMAD.MOV.U32 R12, RZ, RZ, R8 ;  /* 0x000000ffff0c7224 */ /* 0x001fc600078e0008 */
[----:B------:R-:W-:-:S13]  /*12630*/  ISETP.NE.AND.EX P0, PT, RZ, UR39, PT, P0 ;  /* 0x00000027ff007c0c */ /* 0x000fda000bf05300 */
[----:B------:R-:W-:Y:S05]  /*12640*/  @!P0 BRA `(.L_x_6750) ;  /* 0x0000000000488947 */ /* 0x000fea0003800000 */
[----:B------:R-:W0:Y:S01]  /*12650*/  LDC R12, c[0x0][0x41c] ;  /* 0x00010700ff0c7b82 */ /* 0x000e220000000800 */
[----:B------:R-:W-:Y:S01]  /*12660*/  IMAD.MOV.U32 R9, RZ, RZ, R8 ;  /* 0x000000ffff097224 */ /* 0x000fe200078e0008 */
[----:B------:R-:W-:Y:S01]  /*12670*/  ULDC.64 UR4, c[0x0][0x208] ;  /* 0x0000820000047ab9 */ /* 0x000fe20000000a00 */
[----:B------:R-:W-:-:S04]  /*12680*/  IMAD R7, R5, UR46, RZ ;  /* 0x0000002e05077c24 */ /* 0x000fc8000f8e02ff */
[----:B------:R-:W-:Y:S01]  /*12690*/  IMAD R6, R0, UR47, R7 ;  /* 0x0000002f00067c24 */ /* 0x000fe2000f8e0207 */
[----:B0-----:R-:W-:-:S13]  /*126a0*/  ISETP.NE.AND P0, PT, R12, 0x1, PT ;  /* 0x000000010c00780c */ /* 0x001fda0003f05270 */
        /* <DEDUP_REMOVED lines=10> */
[----:B------:R0:W5:Y:S01]  /*12750*/  LDG.E R9, desc[UR4][R6.64] ;  /* 0x0000000406097981 */ /* 0x000162000c1e1900 */
[----:B------:R-:W-:-:S07]  /*12760*/  IMAD R12, R12, R3, R8 ;  /* 0x000000030c0c7224 */ /* 0x000fce00078e0208 */
.L_x_6750:
[----:B------:R-:W1:Y:S01]  /*12770*/  S2R R3, SR_CgaCtaId ;  /* 0x0000000000037919 */ /* 0x000e620000008800 */
[----:B------:R-:W-:-:S04]  /*12780*/  MOV R2, 0x400 ;  /* 0x0000040000027802 */ /* 0x000fc80000000f00 */
[----:B-1----:R-:W-:Y:S02]  /*12790*/  LEA R2, R3, R2, 0x18 ;  /* 0x0000000203027211 */ /* 0x002fe400078ec0ff */
[----:B------:R-:W-:-:S03]  /*127a0*/  SHF.L.U32 R3, R11, 0x1f, RZ ;  /* 0x0000001f0b037819 */ /* 0x000fc600000006ff */
[----:B------:R-:W-:-:S04]  /*127b0*/  IMAD R2, R10, 0x8, R2 ;  /* 0x000000080a027824 */ /* 0x000fc800078e0202 */
[----:B------:R-:W1:Y:S02]  /*127c0*/  SYNCS.PHASECHK.TRANS64.TRYWAIT P0, [R2+URZ+0x38840], R3 ;  /* 0x03884003020075a7 */ /* 0x000e64000800017f */
[----:B-1----:R-:W-:Y:S05]  /*127d0*/  @!P0 BRA `(.L_x_6751) ;  /* 0x00000024008c8947 */ /* 0x002fea0003800000 */
.L_x_6804:
[----:B0-----:R-:W0:Y:S02]  /*127e0*/  S2R R6, SR_TID.X ;  /* 0x0000000000067919 */ /* 0x001e240000002100 */
[----:B0-----:R-:W-:-:S04]  /*127f0*/  LOP3.LUT R6, R6, 0x7f, RZ, 0xc0, !PT ;  /* 0x0000007f06067812 */ /* 0x001fc800078ec0ff */
[----:B------:R-:W-:-:S13]  /*12800*/  ISETP.NE.AND P0, PT, R6, RZ, PT ;  /* 0x000000ff0600720c */ /* 0x000fda0003f05270 */
[----:B------:R-:W-:Y:S05]  /*12810*/  @P0 BRA `(.L_x_6752) ;  /* 0x00000000001c0947 */ /* 0x000fea0003800000 */
[----:B------:R-:W0:Y:S01]  /*12820*/  S2R R6, SR_TID.X ;  /* 0x0000000000067919 */ /* 0x000e220000002100 */
[----:B------:R-:W-:-:S04]  /*12830*/  IMAD.MOV.U32 R7, RZ, RZ, 0x2000 ;  /* 0x00002000ff077424 */ /* 0x000fc800078e00ff */
[----:B------:R2:W-:Y:S01]  /*12840*/  SYNCS.ARRIVE.TRANS64 RZ, [R2+URZ+0x38830], R7 ;  /* 0x0388300702ff79a7 */ /* 0x0005e2000800003f */
[----:B0-----:R-:W-:-:S04]  /*12850*/  LOP3.LUT R6, R6, 0x1f, RZ, 0xc0, !PT ;  /* 0x0000001f06067812 */ /* 0x001fc800078ec0ff */
[----:B------:R-:W-:-:S13]  /*12860*/  ISETP.NE.AND P1, PT, R6, RZ, PT ;  /* 0x000000ff0600720c */ /* 0x000fda0003f25270 */
[----:B--2---:R-:W-:Y:S05]  /*12870*/  @!P1 BRA `(.L_x_6752) ;  /* 0x0000000000049947 */ /* 0x004fea0003800000 */
[----:B------:R-:W-:Y:S01]  /*12880*/  BPT.TRAP 0x1 ;  /* 0x000000040000795c */ /* 0x000fe20000300000 */
.L_x_6752:
[----:B------:R-:W2:Y:S01]  /*12890*/  LDL R7, [R1+0x8] ;  /* 0x0000080001077983 */ /* 0x000ea20000100800 */
        /* <DEDUP_REMOVED lines=20> */
.L_x_6805:
[----:B------:R-:W-:Y:S05]  /*129e0*/  @P0 BRA `(.L_x_6754) ;  /* 0x00000000001c0947 */ /* 0x000fea0003800000 */
[----:B------:R-:W2:Y:S01]  /*129f0*/  S2R R7, SR_TID.X ;  /* 0x0000000000077919 */ /* 0x000ea20000002100 */
[----:B01----:R-:W-:-:S04]  /*12a00*/  MOV R3, 0x10000 ;  /* 0x0001000000037802 */ /* 0x003fc80000000f00 */
[----:B------:R3:W-:Y:S01]  /*12a10*/  SYNCS.ARRIVE.TRANS64 RZ, [R2+URZ+0x38850], R3 ;  /* 0x0388500302ff79a7 */ /* 0x0007e2000800003f */
[----:B--2---:R-:W-:-:S04]  /*12a20*/  LOP3.LUT R7, R7, 0x1f, RZ, 0xc0, !PT ;  /* 0x0000001f07077812 */ /* 0x004fc800078ec0ff */
[----:B------:R-:W-:-:S13]  /*12a30*/  ISETP.NE.AND P1, PT, R7, RZ, PT ;  /* 0x000000ff0700720c */ /* 0x000fda0003f25270 */
[----:B---3--:R-:W-:Y:S05]  /*12a40*/  @!P1 BRA `(.L_x_6754) ;  /* 0x0000000000049947 */ /* 0x008fea0003800000 */
[----:B------:R-:W-:Y:S01]  /*12a50*/  BPT.TRAP 0x1 ;  /* 0x000000040000795c */ /* 0x000fe20000300000 */
.L_x_6754:
[----:B------:R-:W2:Y:S01]  /*12a60*/  S2R R7, SR_CgaCtaId ;  /* 0x0000000000077919 */ /* 0x000ea20000008800 */
[----:B01----:R-:W-:Y:S01]  /*12a70*/  MOV R3, 0x400 ;  /* 0x0000040000037802 */ /* 0x003fe20000000f00 */
        /* <DEDUP_REMOVED lines=51> */
.L_x_6749:
[----:B------:R-:W-:Y:S05]  /*12db0*/  BSYNC B1 ;  /* 0x0000000000017941 */ /* 0x000fea0003800000 */
.L_x_6748:
        /* <DEDUP_REMOVED lines=31> */
.L_x_6757:
[----:B------:R-:W2:Y:S01]  /*12fb0*/  S2R R3, SR_CgaCtaId ;  /* 0x0000000000037919 */ /* 0x000ea20000008800 */
[----:B------:R-:W-:-:S04]  /*12fc0*/  MOV R2, 0x400 ;  /* 0x0000040000027802 */ /* 0x000fc80000000f00 */
[----:B--2---:R-:W-:Y:S02]  /*12fd0*/  LEA R2, R3, R2, 0x18 ;  /* 0x0000000203027211 */ /* 0x004fe400078ec0ff */
[----:B------:R-:W-:-:S03]  /*12fe0*/  SHF.L.U32 R3, R12, 0x1f, RZ ;  /* 0x0000001f0c037819 */ /* 0x000fc600000006ff */
[----:B------:R-:W-:-:S04]  /*12ff0*/  IMAD R2, R13, 0x8, R2 ;  /* 0x000000080d027824 */ /* 0x000fc800078e0202 */
[----:B------:R-:W2:Y:S02]  /*13000*/  SYNCS.PHASECHK.TRANS64.TRYWAIT P0, [R2+URZ+0x38840], R3 ;  /* 0x03884003020075a7 */ /* 0x000ea4000800017f */
[----:B--2---:R-:W-:Y:S05]  /*13010*/  @!P0 BRA `(.L_x_6758) ;  /* 0x0000001c00a48947 */ /* 0x004fea0003800000 */
.L_x_6806:
        /* <DEDUP_REMOVED lines=11> */
.L_x_6759:
[----:B------:R-:W3:Y:S01]  /*130d0*/  LDL R6, [R1] ;  /* 0x0000000001067983 */ /* 0x000ee20000100800 */
        /* <DEDUP_REMOVED lines=19> */
[----:B------:R-:W1:Y:S02]  /*13210*/  SYNCS.PHASECHK.TRANS64.TRYWAIT P1, [R2+URZ+0x38860], R3 ;  /* 0x03886003020075a7 */ /* 0x000e64000802017f */
[----:B01----:R-:W-:Y:S05]  /*13220*/  @!P1 BRA `(.L_x_6760) ;  /* 0x0000001c00349947 */ /* 0x003fea0003800000 */
.L_x_6807:
        /* <DEDUP_REMOVED lines=8> */
.L_x_6761:
        /* <DEDUP_REMOVED lines=54> */
.L_x_6756:
[----:B------:R-:W-:Y:S05]  /*13610*/  BSYNC B1 ;  /* 0x0000000000017941 */ /* 0x000fea0003800000 */
.L_x_6755:
[C---:B------:R-:W-:Y:S01]  /*13620*/  ISETP.GT.AND P0, PT, R8.reuse, 0x1, PT ;  /* 0x000000010800780c */ /* 0x040fe20003f04270 */
[----:B------:R-:W-:-:S04]  /*13630*/  VIADD R2, R8, 0xfffffffe ;  /* 0xfffffffe08027836 */ /* 0x000fc80000000000 */
[----:B------:R-:W-:-:S08]  /*13640*/  IMAD.MOV.U32 R8, RZ, RZ, R2 ;  /* 0x000000ffff087224 */ /* 0x000fd000078e0002 */
[----:B------:R-:W-:Y:S05]  /*13650*/  @P0 BRA `(.L_x_6762) ;  /* 0xffffffec00c40947 */ /* 0x000fea000383ffff */
.L_x_6738:
[----:B------:R-:W-:Y:S05]  /*13660*/  BSYNC B0 ;  /* 0x0000000000007941 */ /* 0x000fea0003800000 */
.L_x_6737:
[----:B------:R-:W2:Y:S01]  /*13670*/  LDL.LU R3, [R1] ;  /* 0x0000000001037983 */ /* 0x000ea20000300800 */
[----:B------:R-:W-:Y:S01]  /*13680*/  BSSY B0, `(.L_x_6763) ;  /* 0x0000019000007945 */ /* 0x000fe20003800000 */
[----:B------:R-:W1:Y:S02]  /*13690*/  S2R R2, SR_TID.X ;  /* 0x0000000000027919 */ /* 0x000e640000002100 */
[----:B-1----:R-:W-:-:S04]  /*136a0*/  LOP3.LUT R2, R2, 0x1f, RZ, 0xc0, !PT ;  /* 0x0000001f02027812 */ /* 0x002fc800078ec0ff */
[----:B------:R-:W-:Y:S01]  /*136b0*/  ISETP.NE.AND P1, PT, R2, RZ, PT ;  /* 0x000000ff0200720c */ /* 0x000fe20003f25270 */
[----:B--2---:R-:W-:-:S05]  /*136c0*/  VIADD R0, R3, 0x1 ;  /* 0x0000000103007836 */ /* 0x004fca0000000000 */
[----:B------:R-:W-:-:S04]  /*136d0*/  ISETP.NE.AND P0, PT, R0, 0x2, PT ;  /* 0x000000020000780c */ /* 0x000fc80003f05270 */
[----:B------:R-:W-:Y:S02]  /*136e0*/  SEL R2, R0, RZ, P0 ;  /* 0x000000ff00027207 */ /* 0x000fe40000000000 */
[----:B------:R-:W-:-:S03]  /*136f0*/  SEL R0, RZ, 0x1, P0 ;  /* 0x00000001ff007807 */ /* 0x000fc60000000000 */
[----:B------:R1:W-:Y:S01]  /*13700*/  STL [R1], R2 ;  /* 0x0000000201007387 */ /* 0x0003e20000100800 */
[----:B------:R-:W-:Y:S05]  /*13710*/  @P1 BRA `(.L_x_6764) ;  /* 0x00000000003c1947 */ /* 0x000fea0003800000 */
[----:B-1----:R-:W2:Y:S01]  /*13720*/  LDL R2, [R1+0x28] ;  /* 0x0000280001027983 */ /* 0x002ea20000100800 */
        /* <DEDUP_REMOVED lines=9> */
[----:B0-----:R-:W0:Y:S02]  /*137c0*/  S2R R6, SR_LTMASK ;  /* 0x0000000000067919 */ /* 0x001e240000003900 */
[----:B0-----:R-:W-:-:S04]  /*137d0*/  LOP3.LUT R6, R6, UR4, RZ, 0xc0, !PT ;  /* 0x0000000406067c12 */ /* 0x001fc8000f8ec0ff */
[----:B------:R-:W0:Y:S01]  /*137e0*/  POPC R7, R6 ;  /* 0x0000000600077309 */ /* 0x000e220000000000 */
[----:B--2---:R-:W0:Y:S02]  /*137f0*/  SHFL.IDX PT, R4, R3, R4, 0x1f ;  /* 0x00001f0403047589 */ /* 0x004e2400000e0000 */
[----:B0-----:R-:W-:-:S07]  /*13800*/  IADD3 R16, R4, UR5, R7 ;  /* 0x0000000504107c10 */ /* 0x001fce000fffe007 */
.L_x_6764:
[----:B------:R-:W-:Y:S05]  /*13810*/  BSYNC B0 ;  /* 0x0000000000007941 */ /* 0x000fea0003800000 */
.L_x_6763:
[----:B-1----:R-:W2:Y:S02]  /*13820*/  LDL.LU R2, [R1+0x4] ;  /* 0x0000040001027983 */ /* 0x002ea40000300800 */
[----:B--2---:R-:W-:-:S05]  /*13830*/  LOP3.LUT R2, R2, R0, RZ, 0x3c, !PT ;  /* 0x0000000002027212 */ /* 0x004fca00078e3cff */
[----:B------:R1:W-:Y:S02]  /*13840*/  STL [R1+0x4], R2 ;  /* 0x0000040201007387 */ /* 0x0003e40000100800 */
.L_x_6719:
[----:B------:R-:W-:Y:S05]  /*13850*/  BSYNC B6 ;  /* 0x0000000000067941 */ /* 0x000fea0003800000 */
.L_x_6717:
[----:B------:R-:W-:-:S03]  /*13860*/  UMOV UR4, 0xffffffff ;  /* 0xffffffff00047882 */ /* 0x000fc60000000000 */
[----:B------:R-:W-:Y:S05]  /*13870*/  BRA.DIV UR4, `(.L_x_6765) ;  /* 0x0000001604b47947 */ /* 0x000fea000b800000 */
[----:B------:R2:W3:Y:S04]  /*13880*/  SHFL.IDX PT, R4, R16, RZ, 0x1f ;  /* 0x00001fff10047589 */ /* 0x0004e800000e0000 */
[----:B------:R-:W4:Y:S02]  /*13890*/  SHFL.IDX PT, R16, R16, 0x1, 0x1f ;  /* 0x00201f0010107f89 */ /* 0x000f2400000e0000 */
.L_x_6811:
        /* <DEDUP_REMOVED lines=10> */
[----:B-1----:R-:W0:Y:S01]  /*13940*/  LDC.64 R2, c[0x0][0xd58] ;  /* 0x00035600ff027b82 */ /* 0x002e220000000a00 */
[----:B------:R-:W-:Y:S01]  /*13950*/  ULDC.64 UR4, c[0x0][0x208] ;  /* 0x0000820000047ab9 */ /* 0x000fe20000000a00 */
[----:B0-----:R-:W-:-:S06]  /*13960*/  IMAD.WIDE R2, R5, 0x4, R2 ;  /* 0x0000000405027825 */ /* 0x001fcc00078e0202 */
[----:B------:R0:W5:Y:S02]  /*13970*/  LDG.E R3, desc[UR4][R2.64] ;  /* 0x0000000402037981 */ /* 0x000164000c1e1900 */
.L_x_6767:
[----:B------:R-:W-:Y:S05]  /*13980*/  BSYNC B0 ;  /* 0x0000000000007941 */ /* 0x000fea0003800000 */
.L_x_6766:
[----:B------:R-:W-:-:S03]  /*13990*/  UMOV UR4, 0xffffffff ;  /* 0xffffffff00047882 */ /* 0x000fc60000000000 */
[----:B------:R-:W-:Y:S05]  /*139a0*/  BRA.DIV UR4, `(.L_x_6768) ;  /* 0x0000001604b47947 */ /* 0x000fea000b800000 */
[----:B-----5:R-:W0:Y:S01]  /*139b0*/  SHFL.UP PT, R14, R3, 0x1, RZ ;  /* 0x04200000030e7989 */ /* 0x020e2200000e00ff */
        /* <DEDUP_REMOVED lines=17> */
[----:B-1----:R-:W-:-:S05]  /*13ad0*/  SEL R2, R14, RZ, P0 ;  /* 0x000000ff0e027207 */ /* 0x002fca0000000000 */
[----:B------:R-:W-:-:S05]  /*13ae0*/  IMAD.IADD R2, R7, 0x1, R2 ;  /* 0x0000000107027824 */ /* 0x000fca00078e0202 */
[----:B------:R0:W1:Y:S02]  /*13af0*/  SHFL.IDX PT, R14, R2, 0x1f, 0x1f ;  /* 0x03e01f00020e7f89 */ /* 0x00006400000e0000 */
.L_x_6819:
[----:B------:R-:W-:Y:S02]  /*13b00*/  ULDC UR4, c[0x0][0xd10] ;  /* 0x0003440000047ab9 */ /* 0x000fe40000000800 */
[----:B------:R-:W-:-:S04]  /*13b10*/  IMAD.U32 R5, RZ, RZ, UR4 ;  /* 0x00000004ff057e24 */ /* 0x000fc8000f8e00ff */
[----:B-1----:R-:W-:-:S04]  /*13b20*/  IMAD R7, R14, R5, RZ ;  /* 0x000000050e077224 */ /* 0x002fc800078e02ff */
[----:B--2-4-:R-:W-:-:S05]  /*13b30*/  IMAD.IADD R16, R16, 0x1, R7 ;  /* 0x0000000110107824 */ /* 0x014fca00078e0207 */
[----:B---3--:R-:W-:-:S13]  /*13b40*/  ISETP.GT.AND P0, PT, R16, R4, PT ;  /* 0x000000041000720c */ /* 0x008fda0003f04270 */
[----:B------:R-:W-:Y:S05]  /*13b50*/  @P0 BRA `(.L_x_6769) ;  /* 0x0000000000b80947 */ /* 0x000fea0003800000 */
[----:B------:R-:W1:Y:S02]  /*13b60*/  LDC R0, c[0x0][0xd14] ;  /* 0x00034500ff007b82 */ /* 0x000e640000000800 */
.L_x_6774:
        /* <DEDUP_REMOVED lines=15> */
.L_x_6772:
[----:B------:R-:W-:Y:S05]  /*13c60*/  BSYNC B0 ;  /* 0x0000000000007941 */ /* 0x000fea0003800000 */
.L_x_6771:
[----:B------:R-:W-:-:S03]  /*13c70*/  UMOV UR4, 0xffffffff ;  /* 0xffffffff00047882 */ /* 0x000fc60000000000 */
[----:B------:R-:W-:Y:S05]  /*13c80*/  BRA.DIV UR4, `(.L_x_6773) ;  /* 0x0000001604cc7947 */ /* 0x000fea000b800000 */
[----:B-----5:R-:W1:Y:S01]  /*13c90*/  SHFL.UP PT, R14, R3, 0x1, RZ ;  /* 0x04200000030e7989 */ /* 0x020e6200000e00ff */
[C---:B------:R-:W-:Y:S02]  /*13ca0*/  ISETP.NE.AND P0, PT, R7.reuse, RZ, PT ;  /* 0x000000ff0700720c */ /* 0x040fe40003f05270 */
[C---:B------:R-:W-:Y:S02]  /*13cb0*/  ISETP.GE.U32.AND P1, PT, R7.reuse, 0x2, PT ;  /* 0x000000020700780c */ /* 0x040fe40003f26070 */
        /* <DEDUP_REMOVED lines=18> */
.L_x_6827:
[----:B------:R-:W-:Y:S02]  /*13de0*/  ULDC UR4, c[0x0][0xd10] ;  /* 0x0003440000047ab9 */ /* 0x000fe40000000800 */
[----:B------:R-:W-:-:S04]  /*13df0*/  IMAD.U32 R5, RZ, RZ, UR4 ;  /* 0x00000004ff057e24 */ /* 0x000fc8000f8e00ff */
[----:B-1----:R-:W-:-:S04]  /*13e00*/  IMAD R7, R14, R5, RZ ;  /* 0x000000050e077224 */ /* 0x002fc800078e02ff */
[----:B------:R-:W-:-:S05]  /*13e10*/  IMAD.IADD R16, R7, 0x1, R16 ;  /* 0x0000000107107824 */ /* 0x000fca00078e0210 */
[----:B------:R-:W-:-:S13]  /*13e20*/  ISETP.GT.AND P0, PT, R16, R4, PT ;  /* 0x000000041000720c */ /* 0x000fda0003f04270 */
[----:B------:R-:W-:Y:S05]  /*13e30*/  @!P0 BRA `(.L_x_6774) ;  /* 0xfffffffc004c8947 */ /* 0x000fea000383ffff */
.L_x_6769:
        /* <DEDUP_REMOVED lines=8> */
.L_x_6831:
[----:B------:R-:W-:Y:S01]  /*13ec0*/  ISETP.NE.AND P0, PT, R6, RZ, PT ;  /* 0x000000ff0600720c */ /* 0x000fe20003f05270 */
[----:B------:R-:W-:-:S12]  /*13ed0*/  IMAD.MOV.U32 R8, RZ, RZ, RZ ;  /* 0x000000ffff087224 */ /* 0x000fd800078e00ff */
[----:B------:R-:W-:Y:S05]  /*13ee0*/  @!P0 BRA `(.L_x_6776) ;  /* 0x0000000000108947 */ /* 0x000fea0003800000 */
[----:B------:R-:W-:Y:S01]  /*13ef0*/  UMOV UR4, 0xffffffff ;  /* 0xffffffff00047882 */ /* 0x000fe20000000000 */
[----:B------:R-:W-:Y:S02]  /*13f00*/  VIADD R12, R7, 0xffffffff ;  /* 0xffffffff070c7836 */ /* 0x000fe40000000000 */
[----:B------:R-:W-:Y:S05]  /*13f10*/  BRA.DIV UR4, `(.L_x_6777) ;  /* 0x0000001a04407947 */ /* 0x000fea000b800000 */
[----:B------:R3:W4:Y:S02]  /*13f20*/  SHFL.IDX PT, R8, R2, R12, 0x1f ;  /* 0x00001f0c02087589 */ /* 0x00072400000e0000 */
.L_x_6776:
[----:B01-3--:R-:W0:Y:S01]  /*13f30*/  LDC.64 R2, c[0x0][0xd68] ;  /* 0x00035a00ff027b82 */ /* 0x00be220000000a00 */
[----:B------:R-:W-:Y:S01]  /*13f40*/  IADD3 R19, R7, R19, RZ ;  /* 0x0000001307137210 */ /* 0x000fe20007ffe0ff */
[----:B------:R-:W-:-:S04]  /*13f50*/  ULDC.64 UR4, c[0x0][0x208] ;  /* 0x0000820000047ab9 */ /* 0x000fc80000000a00 */
[----:B0-----:R-:W-:-:S05]  /*13f60*/  IMAD.WIDE R2, R19, 0x4, R2 ;  /* 0x0000000413027825 */ /* 0x001fca00078e0202 */
[----:B------:R-:W2:Y:S01]  /*13f70*/  LDG.E R7, desc[UR4][R2.64] ;  /* 0x0000000402077981 */ /* 0x000ea2000c1e1900 */
[----:B----4-:R-:W-:Y:S02]  /*13f80*/  IMAD R16, R8, R5, R16 ;  /* 0x0000000508107224 */ /* 0x010fe400078e0210 */
[----:B--2---:R-:W-:-:S05]  /*13f90*/  IMAD R6, R17, R7, RZ ;  /* 0x0000000711067224 */ /* 0x004fca00078e02ff */
        /* <DEDUP_REMOVED lines=26> */
[----:B------:R-:W-:-:S03]  /*14140*/  IMAD.MOV R2, RZ, RZ, -R2 ;  /* 0x000000ffff027224 */ /* 0x000fc600078e0a02 */
[----:B------:R-:W-:Y:S01]  /*14150*/  IADD3 R8, -R4, RZ, RZ ;  /* 0x000000ff04087210 */ /* 0x000fe20007ffe1ff */
[----:B------:R-:W-:-:S03]  /*14160*/  IMAD R6, R6, R2, R11 ;  /* 0x0000000206067224 */ /* 0x000fc600078e020b */
[----:B------:R-:W-:Y:S02]  /*14170*/  VIADDMNMX R5, R8, R5, R7, PT ;  /* 0x0000000508057246 */ /* 0x000fe40003800107 */
[----:B------:R-:W-:Y:S02]  /*14180*/  IADD3 R4, R6, R4, RZ ;  /* 0x0000000406047210 */ /* 0x000fe40007ffe0ff */
[----:B------:R-:W-:-:S04]  /*14190*/  IABS R7, R5 ;  /* 0x0000000500077213 */ /* 0x000fc80000000000 */
[----:B------:R-:W0:Y:S08]  /*141a0*/  I2F.RP R8, R7 ;  /* 0x0000000700087306 */ /* 0x000e300000209400 */
[----:B0-----:R-:W0:Y:S02]  /*141b0*/  MUFU.RCP R8, R8 ;  /* 0x0000000800087308 */ /* 0x001e240000001000 */
[----:B0-----:R-:W-:Y:S01]  /*141c0*/  VIADD R9, R8, 0xffffffe ;  /* 0x0ffffffe08097836 */ /* 0x001fe20000000000 */
[----:B------:R-:W-:-:S05]  /*141d0*/  IABS R8, R5 ;  /* 0x0000000500087213 */ /* 0x000fca0000000000 */
[----:B------:R-:W0:Y:S01]  /*141e0*/  F2I.FTZ.U32.TRUNC.NTZ R3, R9 ;  /* 0x0000000900037305 */ /* 0x000e22000021f000 */
[----:B------:R-:W-:Y:S02]  /*141f0*/  IMAD.MOV R8, RZ, RZ, -R8 ;  /* 0x000000ffff087224 */ /* 0x000fe400078e0a08 */
[----:B0-----:R-:W-:-:S04]  /*14200*/  IMAD.MOV R2, RZ, RZ, -R3 ;  /* 0x000000ffff027224 */ /* 0x001fc800078e0a03 */
[----:B------:R-:W-:Y:S02]  /*14210*/  IMAD R11, R2, R7, RZ ;  /* 0x00000007020b7224 */ /* 0x000fe400078e02ff */
[----:B------:R-:W-:-:S04]  /*14220*/  IMAD.MOV.U32 R2, RZ, RZ, RZ ;  /* 0x000000ffff027224 */ /* 0x000fc800078e00ff */
        /* <DEDUP_REMOVED lines=19> */
.L_x_6770:
[----:B------:R-:W-:Y:S01]  /*14360*/  UMOV UR4, URZ ;  /* 0x0000003f00047c82 */ /* 0x000fe20008000000 */
[----:B------:R-:W-:Y:S01]  /*14370*/  UMOV UR5, URZ ;  /* 0x0000003f00057c82 */ /* 0x000fe20008000000 */
[----:B------:R-:W-:Y:S01]  /*14380*/  ULDC UR6, c[0x0][0xd14] ;  /* 0x0003450000067ab9 */ /* 0x000fe20000000800 */
[----:B------:R-:W-:Y:S02]  /*14390*/  IMAD.MOV.U32 R16, RZ, RZ, R4 ;  /* 0x000000ffff107224 */ /* 0x000fe400078e0004 */
[----:B------:R-:W-:Y:S02]  /*143a0*/  IMAD.U32 R17, RZ, RZ, UR4 ;  /* 0x00000004ff117e24 */ /* 0x000fe4000f8e00ff */
[----:B------:R-:W-:Y:S02]  /*143b0*/  IMAD.U32 R18, RZ, RZ, UR5 ;  /* 0x00000005ff127e24 */ /* 0x000fe4000f8e00ff */
[----:B------:R-:W-:-:S07]  /*143c0*/  IMAD.U32 R19, RZ, RZ, UR6 ;  /* 0x00000006ff137e24 */ /* 0x000fce000f8e00ff */
.L_x_6778:
        /* <DEDUP_REMOVED lines=12> */
.L_x_6713:
        /* <DEDUP_REMOVED lines=13> */
.L_x_6834:
[----:B------:R-:W-:-:S03]  /*14560*/  UMOV UR4, 0xffffffff ;  /* 0xffffffff00047882 */ /* 0x000fc60000000000 */
[----:B------:R-:W-:Y:S05]  /*14570*/  BRA.DIV UR4, `(.L_x_6781) ;  /* 0x0000001204e47947 */ /* 0x000fea000b800000 */
[----:B--2---:R-:W2:Y:S02]  /*14580*/  S2R R2, SR_TID.X ;  /* 0x0000000000027919 */ /* 0x004ea40000002100 */
[----:B--2---:R-:W-:-:S04]  /*14590*/  SHF.R.U32.HI R2, RZ, 0x5, R2 ;  /* 0x00000005ff027819 */ /* 0x004fc80000011602 */
[----:B------:R-:W-:-:S05]  /*145a0*/  LOP3.LUT R2, R2, 0x3, RZ, 0xc0, !PT ;  /* 0x0000000302027812 */ /* 0x000fca00078ec0ff */
[----:B------:R2:W3:Y:S02]  /*145b0*/  SHFL.IDX PT, R14, R2, RZ, 0x1f ;  /* 0x00001fff020e7589 */ /* 0x0004e400000e0000 */
.L_x_6837:
[----:B---3--:R-:W-:Y:S01]  /*145c0*/  ISETP.NE.AND P0, PT, R14, RZ, PT ;  /* 0x000000ff0e00720c */ /* 0x008fe20003f05270 */
[----:B------:R-:W-:-:S12]  /*145d0*/  BSSY B0, `(.L_x_6782) ;  /* 0x0000029000007945 */ /* 0x000fd80003800000 */
[----:B------:R-:W-:Y:S05]  /*145e0*/  @P0 BRA `(.L_x_6783) ;  /* 0x00000000009c0947 */ /* 0x000fea0003800000 */
[----:B------:R-:W-:-:S03]  /*145f0*/  UMOV UR4, 0xffffffff ;  /* 0xffffffff00047882 */ /* 0x000fc60000000000 */
[----:B------:R-:W-:Y:S05]  /*14600*/  BRA.DIV UR4, `(.L_x_6784) ;  /* 0x0000001204f47947 */ /* 0x000fea000b800000 */
[----:B------:R-:W-:-:S13]  /*14610*/  ELECT P6, URZ, PT ;  /* 0x00000000003f782f */ /* 0x000fda00038c0000 */
.L_x_6840:
        /* <DEDUP_REMOVED lines=8> */
.L_x_6785:
[----:B-1----:R-:W2:Y:S04]  /*146a0*/  LDL R3, [R1] ;  /* 0x0000000001037983 */ /* 0x002ea80000100800 */
[----:B------:R-:W3:Y:S01]  /*146b0*/  LDL.LU R7, [R1+0x4] ;  /* 0x0000040001077983 */ /* 0x000ee20000300800 */
[----:B------:R-:W-:-:S05]  /*146c0*/  VIADD R2, R0, 0x38840 ;  /* 0x0003884000027836 */ /* 0x000fca0000000000 */
[C---:B--2---:R-:W-:Y:S01]  /*146d0*/  LEA R6, R3.reuse, R2, 0x3 ;  /* 0x0000000203067211 */ /* 0x044fe200078e18ff */
        /* <DEDUP_REMOVED lines=10> */
.L_x_6841:
[----:B------:R-:W2:Y:S02]  /*14780*/  SYNCS.PHASECHK.TRANS64.TRYWAIT P0, [R7+URZ], R2 ;  /* 0x00000002070075a7 */ /* 0x000ea4000800017f */
[----:B--2---:R-:W-:Y:S05]  /*14790*/  @!P0 BRA `(.L_x_6787) ;  /* 0x0000001000c48947 */ /* 0x004fea0003800000 */
.L_x_6842:
[----:B------:R-:W-:Y:S05]  /*147a0*/  @!P2 BRA `(.L_x_6788) ;  /* 0x000000000004a947 */ /* 0x000fea0003800000 */
[----:B------:R-:W-:Y:S01]  /*147b0*/  BPT.TRAP 0x1 ;  /* 0x000000040000795c */ /* 0x000fe20000300000 */
.L_x_6788:
[----:B------:R-:W3:Y:S01]  /*147c0*/  LDL.LU R4, [R1] ;  /* 0x0000000001047983 */ /* 0x000ee20000300800 */
[----:B------:R-:W-:-:S04]  /*147d0*/  VIADD R0, R0, 0x38860 ;  /* 0x0003886000007836 */ /* 0x000fc80000000000 */
[----:B---3--:R-:W-:-:S04]  /*147e0*/  IMAD R4, R4, 0x8, R0 ;  /* 0x0000000804047824 */ /* 0x008fc800078e0200 */
[----:B------:R-:W3:Y:S02]  /*147f0*/  SYNCS.PHASECHK.TRANS64.TRYWAIT P0, [R4+URZ], R5 ;  /* 0x00000005040075a7 */ /* 0x000ee4000800017f */
[----:B---3--:R-:W-:Y:S05]  /*14800*/  @!P0 BRA `(.L_x_6789) ;  /* 0x0000001000bc8947 */ /* 0x008fea0003800000 */
.L_x_6843:
[----:B------:R-:W-:-:S07]  /*14810*/  IMAD R3, R3, 0x8, R0 ;  /* 0x0000000803037824 */ /* 0x000fce00078e0200 */
.L_x_6790:
[----:B----4-:R4:W0:Y:S02]  /*14820*/  SYNCS.PHASECHK.TRANS64.TRYWAIT P0, [R3+URZ], R2 ;  /* 0x00000002030075a7 */ /* 0x010824000800017f */
[----:B0-----:R-:W-:Y:S05]  /*14830*/  @!P0 NANOSLEEP.SYNCS 0x989680 ;  /* 0x009896800000895d */ /* 0x001fea0003900000 */
[----:B------:R-:W0:Y:S02]  /*14840*/  @!P0 SYNCS.PHASECHK.TRANS64 P0, [R3+URZ], R2 ;  /* 0x00000002030085a7 */ /* 0x000e24000800007f */
[----:B0-----:R-:W-:Y:S05]  /*14850*/  @!P0 BRA `(.L_x_6790) ;  /* 0xfffffffc00f08947 */ /* 0x001fea000383ffff */
.L_x_6783:
[----:B------:R-:W-:Y:S05]  /*14860*/  BSYNC B0 ;  /* 0x0000000000007941 */ /* 0x000fea0003800000 */
.L_x_6782:
[----:B------:R-:W-:Y:S05]  /*14870*/  EXIT ;  /* 0x000000000000794d */ /* 0x000fea0003800000 */
.L_x_6663:
[----:B0-----:R0:W1:Y:S02]  /*14880*/  SYNCS.PHASECHK.TRANS64.TRYWAIT P1, [R17+URZ+0x38800], R4 ;  /* 0x03880004110075a7 */ /* 0x001064000802017f */
[----:B-1----:R-:W-:Y:S05]  /*14890*/  @!P1 NANOSLEEP.SYNCS 0x989680 ;  /* 0x009896800000995d */ /* 0x002fea0003900000 */
[----:B------:R-:W1:Y:S02]  /*148a0*/  @!P1 SYNCS.PHASECHK.TRANS64 P1, [R17+URZ+0x38800], R4 ;  /* 0x03880004110095a7 */ /* 0x000e64000802007f */
[----:B-1----:R-:W-:Y:S05]  /*148b0*/  @!P1 BRA `(.L_x_6663) ;  /* 0xfffffffc00f09947 */ /* 0x002fea000383ffff */
[----:B------:R-:W-:Y:S05]  /*148c0*/  BRA `(.L_x_6791) ;  /* 0xfffffee800a47947 */ /* 0x000fea000383ffff */
.L_x_6667:
[----:B--2---:R2:W3:Y:S02]  /*148d0*/  SYNCS.PHASECHK.TRANS64.TRYWAIT P1, [R6+URZ+0x38830], R7 ;  /* 0x03883007060075a7 */ /* 0x0044e4000802017f */
[----:B---3--:R-:W-:Y:S05]  /*148e0*/  @!P1 NANOSLEEP.SYNCS 0x989680 ;  /* 0x009896800000995d */ /* 0x008fea0003900000 */
[----:B------:R-:W3:Y:S02]  /*148f0*/  @!P1 SYNCS.PHASECHK.TRANS64 P1, [R6+URZ+0x38830], R7 ;  /* 0x03883007060095a7 */ /* 0x000ee4000802007f */
[----:B---3--:R-:W-:Y:S05]  /*14900*/  @!P1 BRA `(.L_x_6667) ;  /* 0xfffffffc00f09947 */ /* 0x008fea000383ffff */
[----:B------:R-:W-:Y:S05]  /*14910*/  BRA `(.L_x_6666) ;  /* 0xfffffee800c47947 */ /* 0x000fea000383ffff */
.L_x_6668:
[----:B---3--:R3:W4:Y:S02]  /*14920*/  SYNCS.PHASECHK.TRANS64.TRYWAIT P1, [R17+URZ+0x38810], R4 ;  /* 0x03881004110075a7 */ /* 0x008724000802017f */
[----:B----4-:R-:W-:Y:S05]  /*14930*/  @!P1 NANOSLEEP.SYNCS 0x989680 ;  /* 0x009896800000995d */ /* 0x010fea0003900000 */
[----:B------:R-:W4:Y:S02]  /*14940*/  @!P1 SYNCS.PHASECHK.TRANS64 P1, [R17+URZ+0x38810], R4 ;  /* 0x03881004110095a7 */ /* 0x000f24000802007f */
[----:B----4-:R-:W-:Y:S05]  /*14950*/  @!P1 BRA `(.L_x_6668) ;  /* 0xfffffffc00f09947 */ /* 0x010fea000383ffff */
[----:B------:R-:W-:Y:S05]  /*14960*/  BRA `(.L_x_6792) ;  /* 0xfffffeec00507947 */ /* 0x000fea000383ffff */
.L_x_6672:
[----:B0-----:R0:W3:Y:S02]  /*14970*/  SYNCS.PHASECHK.TRANS64.TRYWAIT P1, [R6+URZ+0x38850], R7 ;  /* 0x03885007060075a7 */ /* 0x0010e4000802017f */
[----:B---3--:R-:W-:Y:S05]  /*14980*/  @!P1 NANOSLEEP.SYNCS 0x989680 ;  /* 0x009896800000995d */ /* 0x008fea0003900000 */
[----:B------:R-:W3:Y:S02]  /*14990*/  @!P1 SYNCS.PHASECHK.TRANS64 P1, [R6+URZ+0x38850], R7 ;  /* 0x03885007060095a7 */ /* 0x000ee4000802007f */
[----:B---3--:R-:W-:Y:S05]  /*149a0*/  @!P1 BRA `(.L_x_6672) ;  /* 0xfffffffc00f09947 */ /* 0x008fea000383ffff */
[----:B------:R-:W-:Y:S05]  /*149b0*/  BRA `(.L_x_6671) ;  /* 0xfffffeec00807947 */ /* 0x000fea000383ffff */
.L_x_6677:
[----:B-1----:R1:W2:Y:S02]  /*149c0*/  SYNCS.PHASECHK.TRANS64.TRYWAIT P2, [R10+URZ+0x38830], R5 ;  /* 0x038830050a0075a7 */ /* 0x0022a4000804017f */
[----:B--2---:R-:W-:Y:S05]  /*149d0*/  @!P2 NANOSLEEP.SYNCS 0x989680 ;  /* 0x009896800000a95d */ /* 0x004fea0003900000 */
[----:B------:R-:W2:Y:S02]  /*149e0*/  @!P2 SYNCS.PHASECHK.TRANS64 P2, [R10+URZ+0x38830], R5 ;  /* 0x038830050a00a5a7 */ /* 0x000ea4000804007f */
[----:B--2---:R-:W-:Y:S05]  /*149f0*/  @!P2 BRA `(.L_x_6677) ;  /* 0xfffffffc00f0a947 */ /* 0x004fea000383ffff */
[----:B------:R-:W-:Y:S05]  /*14a00*/  BRA `(.L_x_6676) ;  /* 0xffffff1400587947 */ /* 0x000fea000383ffff */
.L_x_6681:
[----:B---3--:R3:W4:Y:S02]  /*14a10*/  SYNCS.PHASECHK.TRANS64.TRYWAIT P2, [R10+URZ+0x38850], R5 ;  /* 0x038850050a0075a7 */ /* 0x008724000804017f */
[----:B----4-:R-:W-:Y:S05]  /*14a20*/  @!P2 NANOSLEEP.SYNCS 0x989680 ;  /* 0x009896800000a95d */ /* 0x010fea0003900000 */
[----:B------:R-:W4:Y:S02]  /*14a30*/  @!P2 SYNCS.PHASECHK.TRANS64 P2, [R10+URZ+0x38850], R5 ;  /* 0x038850050a00a5a7 */ /* 0x000f24000804007f */
[----:B----4-:R-:W-:Y:S05]  /*14a40*/  @!P2 BRA `(.L_x_6681) ;  /* 0xfffffffc00f0a947 */ /* 0x010fea000383ffff */
[----:B------:R-:W-:Y:S05]  /*14a50*/  BRA `(.L_x_6680) ;  /* 0xffffff1400bc7947 */ /* 0x000fea000383ffff */
.L_x_6687:
[----:B-1----:R1:W2:Y:S02]  /*14a60*/  SYNCS.PHASECHK.TRANS64.TRYWAIT P2, [R9+URZ+0x38830], R8 ;  /* 0x03883008090075a7 */ /* 0x0022a4000804017f */
[----:B--2---:R-:W-:Y:S05]  /*14a70*/  @!P2 NANOSLEEP.SYNCS 0x989680 ;  /* 0x009896800000a95d */ /* 0x004fea0003900000 */
[----:B------:R-:W2:Y:S02]  /*14a80*/  @!P2 SYNCS.PHASECHK.TRANS64 P2, [R9+URZ+0x38830], R8 ;  /* 0x038830080900a5a7 */ /* 0x000ea4000804007f */
[----:B--2---:R-:W-:Y:S05]  /*14a90*/  @!P2 BRA `(.L_x_6687) ;  /* 0xfffffffc00f0a947 */ /* 0x004fea000383ffff */
[----:B------:R-:W-:Y:S05]  /*14aa0*/  BRA `(.L_x_6686) ;  /* 0xffffff4400c07947 */ /* 0x000fea000383ffff */
.L_x_6691:
[----:B---3--:R3:W4:Y:S02]  /*14ab0*/  SYNCS.PHASECHK.TRANS64.TRYWAIT P2, [R9+URZ+0x38850], R8 ;  /* 0x03885008090075a7 */ /* 0x008724000804017f */
[----:B----4-:R-:W-:Y:S05]  /*14ac0*/  @!P2 NANOSLEEP.SYNCS 0x989680 ;  /* 0x009896800000a95d */ /* 0x010fea0003900000 */
[----:B------:R-:W4:Y:S02]  /*14ad0*/  @!P2 SYNCS.PHASECHK.TRANS64 P2, [R9+URZ+0x38850], R8 ;  /* 0x038850080900a5a7 */ /* 0x000f24000804007f */
[----:B----4-:R-:W-:Y:S05]  /*14ae0*/  @!P2 BRA `(.L_x_6691) ;  /* 0xfffffffc00f0a947 */ /* 0x010fea000383ffff */
[----:B------:R-:W-:Y:S05]  /*14af0*/  BRA `(.L_x_6690) ;  /* 0xffffff4800247947 */ /* 0x000fea000383ffff */
.L_x_6724:
        /* <DEDUP_REMOVED lines=11> */
.L_x_6794:
[----:B------:R-:W-:Y:S05]  /*14bb0*/  BSYNC B0 ;  /* 0x0000000000007941 */ /* 0x000fea0003800000 */
.L_x_6793:
[----:B------:R-:W-:Y:S05]  /*14bc0*/  BRA `(.L_x_6795) ;  /* 0xffffffc000387947 */ /* 0x000fea000383ffff */
.L_x_6725:
[----:B------:R-:W-:Y:S01]  /*14bd0*/  BSSY B0, `(.L_x_6796) ;  /* 0x0000006000007945 */ /* 0x000fe20003800000 */
[----:B------:R-:W-:-:S07]  /*14be0*/  MOV R15, 0xffffffff ;  /* 0xffffffff000f7802 */ /* 0x000fce0000000f00 */
[----:B------:R-:W-:Y:S05]  /*14bf0*/  WARPSYNC.COLLECTIVE R15, `(.L_x_6797) ;  /* 0x000000000f0c7348 */ /* 0x000fea0003c00000 */
[----:B------:R-:W-:Y:S02]  /*14c00*/  ELECT P6, UR62, PT ;  /* 0x00000000003e782f */ /* 0x000fe400038c0000 */
[----:B------:R-:W-:Y:S01]  /*14c10*/  MOV R14, UR62 ;  /* 0x0000003e000e7c02 */ /* 0x000fe20008000f00 */
[----:B------:R-:W-:Y:S10]  /*14c20*/  ENDCOLLECTIVE ;  /* 0x000000000000791b */ /* 0x000ff40003800000 */
.L_x_6797:
[----:B------:R-:W-:Y:S05]  /*14c30*/  BSYNC B0 ;  /* 0x0000000000007941 */ /* 0x000fea0003800000 */
.L_x_6796:
[----:B------:R-:W-:Y:S05]  /*14c40*/  BRA `(.L_x_6798) ;  /* 0xffffffc000287947 */ /* 0x000fea000383ffff */
.L_x_6728:
[----:B0-----:R0:W1:Y:S02]  /*14c50*/  SYNCS.PHASECHK.TRANS64.TRYWAIT P0, [R8+URZ+0x38840], R10 ;  /* 0x0388400a080075a7 */ /* 0x001064000800017f */
[----:B-1----:R-:W-:Y:S05]  /*14c60*/  @!P0 NANOSLEEP.SYNCS 0x989680 ;  /* 0x009896800000895d */ /* 0x002fea0003900000 */
[----:B------:R-:W1:Y:S02]  /*14c70*/  @!P0 SYNCS.PHASECHK.TRANS64 P0, [R8+URZ+0x38840], R10 ;  /* 0x0388400a080085a7 */ /* 0x000e64000800007f */
[----:B-1----:R-:W-:Y:S05]  /*14c80*/  @!P0 BRA `(.L_x_6728) ;  /* 0xfffffffc00f08947 */ /* 0x002fea000383ffff */
[----:B------:R-:W-:Y:S05]  /*14c90*/  BRA `(.L_x_6799) ;  /* 0xffffffc000907947 */ /* 0x000fea000383ffff */
.L_x_6732:
        /* <DEDUP_REMOVED lines=8> */
.L_x_6735:
[----:B0-----:R0:W1:Y:S02]  /*14d20*/  SYNCS.PHASECHK.TRANS64.TRYWAIT P0, [R6+URZ+0x38860], R8 ;  /* 0x03886008060075a7 */ /* 0x001064000800017f */
[----:B-1----:R-:W-:Y:S05]  /*14d30*/  @!P0 NANOSLEEP.SYNCS 0x989680 ;  /* 0x009896800000895d */ /* 0x002fea0003900000 */
[----:B------:R-:W1:Y:S02]  /*14d40*/  @!P0 SYNCS.PHASECHK.TRANS64 P0, [R6+URZ+0x38860], R8 ;  /* 0x03886008060085a7 */ /* 0x000e64000800007f */
[----:B-1----:R-:W-:Y:S05]  /*14d50*/  @!P0 BRA `(.L_x_6735) ;  /* 0xfffffffc00f08947 */ /* 0x002fea000383ffff */
[----:B------:R-:W-:Y:S05]  /*14d60*/  BRA `(.L_x_6801) ;  /* 0xffffffc8008c7947 */ /* 0x000fea000383ffff */
.L_x_6744:
[----:B-1----:R1:W2:Y:S02]  /*14d70*/  SYNCS.PHASECHK.TRANS64.TRYWAIT P0, [R2+URZ+0x38840], R3 ;  /* 0x03884003020075a7 */ /* 0x0022a4000800017f */
[----:B--2---:R-:W-:Y:S05]  /*14d80*/  @!P0 NANOSLEEP.SYNCS 0x989680 ;  /* 0x009896800000895d */ /* 0x004fea0003900000 */
[----:B------:R-:W2:Y:S02]  /*14d90*/  @!P0 SYNCS.PHASECHK.TRANS64 P0, [R2+URZ+0x38840], R3 ;  /* 0x03884003020085a7 */ /* 0x000ea4000800007f */
[----:B--2---:R-:W-:Y:S05]  /*14da0*/  @!P0 BRA `(.L_x_6744) ;  /* 0xfffffffc00f08947 */ /* 0x004fea000383ffff */
[----:B------:R-:W-:Y:S05]  /*14db0*/  BRA `(.L_x_6802) ;  /* 0xffffffd000587947 */ /* 0x000fea000383ffff */
.L_x_6746:
[----:B0-----:R0:W2:Y:S02]  /*14dc0*/  SYNCS.PHASECHK.TRANS64.TRYWAIT P0, [R2+URZ+0x38860], R3 ;  /* 0x03886003020075a7 */ /* 0x0010a4000800017f */
[----:B--2---:R-:W-:Y:S05]  /*14dd0*/  @!P0 NANOSLEEP.SYNCS 0x989680 ;  /* 0x009896800000895d */ /* 0x004fea0003900000 */
[----:B------:R-:W2:Y:S02]  /*14de0*/  @!P0 SYNCS.PHASECHK.TRANS64 P0, [R2+URZ+0x38860], R3 ;  /* 0x03886003020085a7 */ /* 0x000ea4000800007f */
[----:B--2---:R-:W-:Y:S05]  /*14df0*/  @!P0 BRA `(.L_x_6746) ;  /* 0xfffffffc00f08947 */ /* 0x004fea000383ffff */
[----:B------:R-:W-:Y:S05]  /*14e00*/  BRA `(.L_x_6803) ;  /* 0xffffffd000c87947 */ /* 0x000fea000383ffff */
.L_x_6751:
[----:B-1----:R1:W2:Y:S02]  /*14e10*/  SYNCS.PHASECHK.TRANS64.TRYWAIT P0, [R2+URZ+0x38840], R3 ;  /* 0x03884003020075a7 */ /* 0x0022a4000800017f */
[----:B--2---:R-:W-:Y:S05]  /*14e20*/  @!P0 NANOSLEEP.SYNCS 0x989680 ;  /* 0x009896800000895d */ /* 0x004fea0003900000 */
[----:B------:R-:W2:Y:S02]  /*14e30*/  @!P0 SYNCS.PHASECHK.TRANS64 P0, [R2+URZ+0x38840], R3 ;  /* 0x03884003020085a7 */ /* 0x000ea4000800007f */
[----:B--2---:R-:W-:Y:S05]  /*14e40*/  @!P0 BRA `(.L_x_6751) ;  /* 0xfffffffc00f08947 */ /* 0x004fea000383ffff */
[----:B------:R-:W-:Y:S05]  /*14e50*/  BRA `(.L_x_6804) ;  /* 0xffffffd800607947 */ /* 0x000fea000383ffff */
.L_x_6753:
[----:B0-----:R0:W2:Y:S02]  /*14e60*/  SYNCS.PHASECHK.TRANS64.TRYWAIT P1, [R2+URZ+0x38860], R3 ;  /* 0x03886003020075a7 */ /* 0x0010a4000802017f */
[----:B--2---:R-:W-:Y:S05]  /*14e70*/  @!P1 NANOSLEEP.SYNCS 0x989680 ;  /* 0x009896800000995d */ /* 0x004fea0003900000 */
[----:B------:R-:W2:Y:S02]  /*14e80*/  @!P1 SYNCS.PHASECHK.TRANS64 P1, [R2+URZ+0x38860], R3 ;  /* 0x03886003020095a7 */ /* 0x000ea4000802007f */
[----:B--2---:R-:W-:Y:S05]  /*14e90*/  @!P1 BRA `(.L_x_6753) ;  /* 0xfffffffc00f09947 */ /* 0x004fea000383ffff */
[----:B------:R-:W-:Y:S05]  /*14ea0*/  BRA `(.L_x_6805) ;  /* 0xffffffd800cc7947 */ /* 0x000fea000383ffff */
.L_x_6758:
[----:B--2---:R2:W3:Y:S02]  /*14eb0*/  SYNCS.PHASECHK.TRANS64.TRYWAIT P0, [R2+URZ+0x38840], R3 ;  /* 0x03884003020075a7 */ /* 0x0044e4000800017f */
[----:B---3--:R-:W-:Y:S05]  /*14ec0*/  @!P0 NANOSLEEP.SYNCS 0x989680 ;  /* 0x009896800000895d */ /* 0x008fea0003900000 */
[----:B------:R-:W3:Y:S02]  /*14ed0*/  @!P0 SYNCS.PHASECHK.TRANS64 P0, [R2+URZ+0x38840], R3 ;  /* 0x03884003020085a7 */ /* 0x000ee4000800007f */
[----:B---3--:R-:W-:Y:S05]  /*14ee0*/  @!P0 BRA `(.L_x_6758) ;  /* 0xfffffffc00f08947 */ /* 0x008fea000383ffff */
[----:B------:R-:W-:Y:S05]  /*14ef0*/  BRA `(.L_x_6806) ;  /* 0xffffffe000487947 */ /* 0x000fea000383ffff */
.L_x_6760:
[----:B0-----:R0:W1:Y:S02]  /*14f00*/  SYNCS.PHASECHK.TRANS64.TRYWAIT P1, [R2+URZ+0x38860], R3 ;  /* 0x03886003020075a7 */ /* 0x001064000802017f */
[----:B-1----:R-:W-:Y:S05]  /*14f10*/  @!P1 NANOSLEEP.SYNCS 0x989680 ;  /* 0x009896800000995d */ /* 0x002fea0003900000 */
[----:B------:R-:W1:Y:S02]  /*14f20*/  @!P1 SYNCS.PHASECHK.TRANS64 P1, [R2+URZ+0x38860], R3 ;  /* 0x03886003020095a7 */ /* 0x000e64000802007f */
[----:B-1----:R-:W-:Y:S05]  /*14f30*/  @!P1 BRA `(.L_x_6760) ;  /* 0xfffffffc00f09947 */ /* 0x002fea000383ffff */
[----:B------:R-:W-:Y:S05]  /*14f40*/  BRA `(.L_x_6807) ;  /* 0xffffffe000b87947 */ /* 0x000fea000383ffff */
.L_x_6765:
        /* <DEDUP_REMOVED lines=8> */
.L_x_6809:
[----:B------:R-:W-:Y:S05]  /*14fd0*/  BSYNC B0 ;  /* 0x0000000000007941 */ /* 0x000fea0003800000 */
.L_x_6808:
        /* <DEDUP_REMOVED lines=8> */
.L_x_6810:
[----:B------:R-:W-:Y:S01]  /*15060*/  MOV R16, R14 ;  /* 0x0000000e00107202 */ /* 0x000fe20000000f00 */
[----:B------:R-:W-:Y:S06]  /*15070*/  BRA `(.L_x_6811) ;  /* 0xffffffe800087947 */ /* 0x000fec000383ffff */
.L_x_6768:
[----:B------:R-:W-:Y:S01]  /*15080*/  BSSY B0, `(.L_x_6812) ;  /* 0x0000008000007945 */ /* 0x000fe20003800000 */
[----:B-----5:R-:W-:Y:S02]  /*15090*/  IMAD.MOV.U32 R13, RZ, RZ, R3 ;  /* 0x000000ffff0d7224 */ /* 0x020fe400078e0003 */
[----:B------:R-:W-:Y:S02]  /*150a0*/  IMAD.MOV.U32 R12, RZ, RZ, 0x1 ;  /* 0x00000001ff0c7424 */ /* 0x000fe400078e00ff */
[----:B------:R-:W-:Y:S02]  /*150b0*/  IMAD.MOV.U32 R11, RZ, RZ, RZ ;  /* 0x000000ffff0b7224 */ /* 0x000fe400078e00ff */
[----:B------:R-:W-:-:S07]  /*150c0*/  IMAD.MOV.U32 R15, RZ, RZ, -0x1 ;  /* 0xffffffffff0f7424 */ /* 0x000fce00078e00ff */
[----:B01234-:R-:W-:Y:S05]  /*150d0*/  WARPSYNC.COLLECTIVE R15, `(.L_x_6813) ;  /* 0x000000000f087348 */ /* 0x01ffea0003c00000 */
[----:B------:R0:W0:Y:S02]  /*150e0*/  SHFL.UP P6, R14, R13, R12, R11 ;  /* 0x0400000c0d0e7389 */ /* 0x00002400000c000b */
[----:B01234-:R-:W-:Y:S01]  /*150f0*/  ENDCOLLECTIVE ;  /* 0x000000000000791b */ /* 0x01ffe20003800000 */
.L_x_6813:
[----:B------:R-:W-:Y:S05]  /*15100*/  BSYNC B0 ;  /* 0x0000000000007941 */ /* 0x000fea0003800000 */
.L_x_6812:
        /* <DEDUP_REMOVED lines=10> */
.L_x_6814:
        /* <DEDUP_REMOVED lines=8> */
.L_x_6815:
        /* <DEDUP_REMOVED lines=8> */
.L_x_6816:
        /* <DEDUP_REMOVED lines=8> */
.L_x_6817:
        /* <DEDUP_REMOVED lines=8> */
.L_x_6818:
[----:B------:R-:W-:Y:S05]  /*153b0*/  BRA `(.L_x_6819) ;  /* 0xffffffe400d07947 */ /* 0x000fea000383ffff */
.L_x_6773:
        /* <DEDUP_REMOVED lines=8> */
.L_x_6821:
[----:B------:R-:W-:Y:S05]  /*15440*/  BSYNC B0 ;  /* 0x0000000000007941 */ /* 0x000fea0003800000 */
.L_x_6820:
        /* <DEDUP_REMOVED lines=10> */
.L_x_6822:
        /* <DEDUP_REMOVED lines=8> */
.L_x_6823:
        /* <DEDUP_REMOVED lines=8> */
.L_x_6824:
        /* <DEDUP_REMOVED lines=8> */
.L_x_6825:
        /* <DEDUP_REMOVED lines=8> */
.L_x_6826:
[----:B------:R-:W-:Y:S05]  /*156f0*/  BRA `(.L_x_6827) ;  /* 0xffffffe400b87947 */ /* 0x000fea000383ffff */
.L_x_6775:
[----:B------:R-:W-:Y:S01]  /*15700*/  BSSY B0, `(.L_x_6828) ;  /* 0x0000006000007945 */ /* 0x000fe20003800000 */
[----:B------:R-:W-:Y:S01]  /*15710*/  PLOP3.LUT P6, PT, P6, PT, PT, 0x8, 0x0 ;  /* 0x000000000000781c */ /* 0x000fe200037ce170 */
[----:B------:R-:W-:-:S12]  /*15720*/  IMAD.MOV.U32 R15, RZ, RZ, -0x1 ;  /* 0xffffffffff0f7424 */ /* 0x000fd800078e00ff */
[----:B0-----:R-:W-:Y:S05]  /*15730*/  WARPSYNC.COLLECTIVE R15, `(.L_x_6829) ;  /* 0x000000000f087348 */ /* 0x001fea0003c00000 */
[----:B------:R-:W-:Y:S01]  /*15740*/  VOTE.ANY R14, PT, P6 ;  /* 0x00000000000e7806 */ /* 0x000fe200030e0100 */
[----:B0-----:R-:W-:Y:S06]  /*15750*/  ENDCOLLECTIVE ;  /* 0x000000000000791b */ /* 0x001fec0003800000 */
.L_x_6829:
[----:B------:R-:W-:Y:S05]  /*15760*/  BSYNC B0 ;  /* 0x0000000000007941 */ /* 0x000fea0003800000 */
.L_x_6828:
        /* <DEDUP_REMOVED lines=9> */
.L_x_6830:
[----:B------:R-:W-:Y:S01]  /*15800*/  IMAD.MOV.U32 R17, RZ, RZ, R14 ;  /* 0x000000ffff117224 */ /* 0x000fe200078e000e */
[----:B------:R-:W-:Y:S06]  /*15810*/  BRA `(.L_x_6831) ;  /* 0xffffffe400a87947 */ /* 0x000fec000383ffff */
.L_x_6777:
[----:B------:R-:W-:Y:S01]  /*15820*/  BSSY B0, `(.L_x_6832) ;  /* 0x0000007000007945 */ /* 0x000fe20003800000 */
[----:B------:R-:W-:Y:S01]  /*15830*/  MOV R13, R2 ;  /* 0x00000002000d7202 */ /* 0x000fe20000000f00 */
[----:B------:R-:W-:Y:S02]  /*15840*/  IMAD.MOV.U32 R11, RZ, RZ, 0x1f ;  /* 0x0000001fff0b7424 */ /* 0x000fe400078e00ff */
[----:B------:R-:W-:-:S07]  /*15850*/  IMAD.MOV.U32 R15, RZ, RZ, -0x1 ;  /* 0xffffffffff0f7424 */ /* 0x000fce00078e00ff */
[----:B012---:R-:W-:Y:S05]  /*15860*/  WARPSYNC.COLLECTIVE R15, `(.L_x_6833) ;  /* 0x000000000f087348 */ /* 0x007fea0003c00000 */
[----:B------:R3:W4:Y:S02]  /*15870*/  SHFL.IDX P6, R14, R13, R12, R11 ;  /* 0x0000000c0d0e7389 */ /* 0x00072400000c000b */
[----:B01234-:R-:W-:Y:S01]  /*15880*/  ENDCOLLECTIVE ;  /* 0x000000000000791b */ /* 0x01ffe20003800000 */
.L_x_6833:
[----:B------:R-:W-:Y:S05]  /*15890*/  BSYNC B0 ;  /* 0x0000000000007941 */ /* 0x000fea0003800000 */
.L_x_6832:
[----:B------:R-:W-:Y:S01]  /*158a0*/  IMAD.MOV.U32 R8, RZ, RZ, R14 ;  /* 0x000000ffff087224 */ /* 0x000fe200078e000e */
[----:B------:R-:W-:Y:S06]  /*158b0*/  BRA `(.L_x_6776) ;  /* 0xffffffe4009c7947 */ /* 0x000fec000383ffff */
.L_x_6780:
[----:B-1----:R1:W3:Y:S02]  /*158c0*/  SYNCS.PHASECHK.TRANS64.TRYWAIT P0, [R0+URZ+0x38820], R3 ;  /* 0x03882003000075a7 */ /* 0x0022e4000800017f */
[----:B---3--:R-:W-:Y:S05]  /*158d0*/  @!P0 NANOSLEEP.SYNCS 0x989680 ;  /* 0x009896800000895d */ /* 0x008fea0003900000 */
[----:B------:R-:W3:Y:S02]  /*158e0*/  @!P0 SYNCS.PHASECHK.TRANS64 P0, [R0+URZ+0x38820], R3 ;  /* 0x03882003000085a7 */ /* 0x000ee4000800007f */
[----:B---3--:R-:W-:Y:S05]  /*158f0*/  @!P0 BRA `(.L_x_6780) ;  /* 0xfffffffc00f08947 */ /* 0x008fea000383ffff */
[----:B------:R-:W-:Y:S05]  /*15900*/  BRA `(.L_x_6834) ;  /* 0xffffffec00147947 */ /* 0x000fea000383ffff */
.L_x_6781:
        /* <DEDUP_REMOVED lines=11> */
.L_x_6836:
[----:B------:R-:W-:Y:S05]  /*159c0*/  BSYNC B0 ;  /* 0x0000000000007941 */ /* 0x000fea0003800000 */
.L_x_6835:
[----:B------:R-:W-:Y:S05]  /*159d0*/  BRA `(.L_x_6837) ;  /* 0xffffffe800f87947 */ /* 0x000fea000383ffff */
.L_x_6784:
[----:B------:R-:W-:Y:S01]  /*159e0*/  BSSY B1, `(.L_x_6838) ;  /* 0x0000006000017945 */ /* 0x000fe20003800000 */
[----:B------:R-:W-:-:S07]  /*159f0*/  IMAD.MOV.U32 R15, RZ, RZ, -0x1 ;  /* 0xffffffffff0f7424 */ /* 0x000fce00078e00ff */
[----:B012---:R-:W-:Y:S05]  /*15a00*/  WARPSYNC.COLLECTIVE R15, `(.L_x_6839) ;  /* 0x000000000f0c7348 */ /* 0x007fea0003c00000 */
[----:B------:R-:W-:Y:S02]  /*15a10*/  ELECT P6, UR62, PT ;  /* 0x00000000003e782f */ /* 0x000fe400038c0000 */
[----:B------:R-:W-:Y:S01]  /*15a20*/  MOV R14, UR62 ;  /* 0x0000003e000e7c02 */ /* 0x000fe20008000f00 */
[----:B012---:R-:W-:Y:S10]  /*15a30*/  ENDCOLLECTIVE ;  /* 0x000000000000791b */ /* 0x007ff40003800000 */
.L_x_6839:
[----:B------:R-:W-:Y:S05]  /*15a40*/  BSYNC B1 ;  /* 0x0000000000017941 */ /* 0x000fea0003800000 */
.L_x_6838:
[----:B------:R-:W-:Y:S05]  /*15a50*/  BRA `(.L_x_6840) ;  /* 0xffffffe800f07947 */ /* 0x000fea000383ffff */
.L_x_6786:
[----:B-1----:R1:W2:Y:S02]  /*15a60*/  SYNCS.PHASECHK.TRANS64.TRYWAIT P0, [R6+URZ], R5 ;  /* 0x00000005060075a7 */ /* 0x0022a4000800017f */
[----:B--2---:R-:W-:Y:S05]  /*15a70*/  @!P0 NANOSLEEP.SYNCS 0x989680 ;  /* 0x009896800000895d */ /* 0x004fea0003900000 */
[----:B------:R-:W2:Y:S02]  /*15a80*/  @!P0 SYNCS.PHASECHK.TRANS64 P0, [R6+URZ], R5 ;  /* 0x00000005060085a7 */ /* 0x000ea4000800007f */
[----:B--2---:R-:W-:Y:S05]  /*15a90*/  @!P0 BRA `(.L_x_6786) ;  /* 0xfffffffc00f08947 */ /* 0x004fea000383ffff */
[----:B------:R-:W-:Y:S05]  /*15aa0*/  BRA `(.L_x_6841) ;  /* 0xffffffec00347947 */ /* 0x000fea000383ffff */
.L_x_6787:
[----:B--2---:R2:W3:Y:S02]  /*15ab0*/  SYNCS.PHASECHK.TRANS64.TRYWAIT P0, [R7+URZ], R2 ;  /* 0x00000002070075a7 */ /* 0x0044e4000800017f */
[----:B---3--:R-:W-:Y:S05]  /*15ac0*/  @!P0 NANOSLEEP.SYNCS 0x989680 ;  /* 0x009896800000895d */ /* 0x008fea0003900000 */
[----:B------:R-:W3:Y:S02]  /*15ad0*/  @!P0 SYNCS.PHASECHK.TRANS64 P0, [R7+URZ], R2 ;  /* 0x00000002070085a7 */ /* 0x000ee4000800007f */
[----:B---3--:R-:W-:Y:S05]  /*15ae0*/  @!P0 BRA `(.L_x_6787) ;  /* 0xfffffffc00f08947 */ /* 0x008fea000383ffff */
[----:B------:R-:W-:Y:S05]  /*15af0*/  BRA `(.L_x_6842) ;  /* 0xffffffec00287947 */ /* 0x000fea000383ffff */
.L_x_6789:
[----:B---3--:R3:W4:Y:S02]  /*15b00*/  SYNCS.PHASECHK.TRANS64.TRYWAIT P0, [R4+URZ], R5 ;  /* 0x00000005040075a7 */ /* 0x008724000800017f */
[----:B----4-:R-:W-:Y:S05]  /*15b10*/  @!P0 NANOSLEEP.SYNCS 0x989680 ;  /* 0x009896800000895d */ /* 0x010fea0003900000 */
[----:B------:R-:W4:Y:S02]  /*15b20*/  @!P0 SYNCS.PHASECHK.TRANS64 P0, [R4+URZ], R5 ;  /* 0x00000005040085a7 */ /* 0x000f24000800007f */
[----:B----4-:R-:W-:Y:S05]  /*15b30*/  @!P0 BRA `(.L_x_6789) ;  /* 0xfffffffc00f08947 */ /* 0x010fea000383ffff */
[----:B------:R-:W-:Y:S05]  /*15b40*/  BRA `(.L_x_6843) ;  /* 0xffffffec00307947 */ /* 0x000fea000383ffff */
.L_x_6844:
        /* <DEDUP_REMOVED lines=11> */
.L_x_11956:


//--------------------- .text._ZN7cutlass13device_kernelIN5flash11enable_sm90INS1_16FlashAttnFwdSm90INS1_25CollectiveMainloopFwdSm90ILi2EN4cute5tupleIJNS5_1CILi1EEES8_S8_EEENS6_IJNS7_ILi64EEESA_SA_EEELi512ENS_10bfloat16_tEfNS_4arch4Sm90ELb1ELb0ELb0ELb1ELb0ELb1ELb1ELb0ELb0ELb0ELb0ELb0EEENS1_21CollectiveEpilogueFwdINS6_IJSA_NS7_ILi512EEESA_EEES9_SC_SE_Li256ELb1ELb0ELb0ELb0EEENS1_36VarlenDynamicPersistentTileSchedulerILi64ELi64ELi256ELi32ELb0ELb0ELb1ELb1ELb1ELb1EEEEEEEEEvNT_6ParamsE --------------------------
	.section	.text._ZN7cutlass13device_kernelIN5flash11enable_sm90INS1_16FlashAttnFwdSm90INS1_25CollectiveMainloopFwdSm90ILi2EN4cute5tupleIJNS5_1CILi1EEES8_S8_EEENS6_IJNS7_ILi64EEESA_SA_EEELi512ENS_10bfloat16_tEfNS_4arch4Sm90ELb1ELb0ELb0ELb1ELb0ELb1ELb1ELb0ELb0ELb0ELb0ELb0EEENS1_21CollectiveEpilogueFwdINS6_IJSA_NS7_ILi512EEESA_EEES9_SC_SE_Li256ELb1ELb0ELb0ELb0EEENS1_36VarlenDynamicPersistentTileSchedulerILi64ELi64ELi256ELi32ELb0ELb0ELb1ELb1ELb1ELb1EEEEEEEEEvNT_6ParamsE,"ax",@progbits
	.align	128
.text._ZN7cutlass13device_kernelIN5flash11enable_sm90INS1_16FlashAttnFwdSm90INS1_25CollectiveMainloopFwdSm90ILi2EN4cute5tupleIJNS5_1CILi1EEES8_S8_EEENS6_IJNS7_ILi64EEESA_SA_EEELi512ENS_10bfloat16_tEfNS_4arch4Sm90ELb1ELb0ELb0ELb1ELb0ELb1ELb1ELb0ELb0ELb0ELb0ELb0EEENS1_21CollectiveEpilogueFwdINS6_IJSA_NS7_ILi512EEESA_EEES9_SC_SE_Li256ELb1ELb0ELb0ELb0EEENS1_36VarlenDynamicPersistentTileSchedulerILi64ELi64ELi256ELi32ELb0ELb0ELb1ELb1ELb1ELb1EEEEEEEEEvNT_6ParamsE:
        .type           _ZN7cutlass13device_kernelIN5flash11enable_sm90INS1_16FlashAttnFwdSm90INS1_25CollectiveMainloopFwdSm90ILi2EN4cute5tupleIJNS5_1CILi1EEES8_S8_EEENS6_IJNS7_ILi64EEESA_SA_EEELi512ENS_10bfloat16_tEfNS_4arch4Sm90ELb1ELb0ELb0ELb1ELb0ELb1ELb1ELb0ELb0ELb0ELb0ELb0EEENS1_21CollectiveEpilogueFwdINS6_IJSA_NS7_ILi512EEESA_EEES9_SC_SE_Li256ELb1ELb0ELb0ELb0EEENS1_36VarlenDynamicPersistentTileSchedulerILi64ELi64ELi256ELi32ELb0ELb0ELb1ELb1ELb1ELb1EEEEEEEEEvNT_6ParamsE,@function
        .size           _ZN7cutlass13device_kernelIN5flash11enable_sm90INS1_16FlashAttnFwdSm90INS1_25CollectiveMainloopFwdSm90ILi2EN4cute5tupleIJNS5_1CILi1EEES8_S8_EEENS6_IJNS7_ILi64EEESA_SA_EEELi512ENS_10bfloat16_tEfNS_4arch4Sm90ELb1ELb0ELb0ELb1ELb0ELb1ELb1ELb0ELb0ELb0ELb0ELb0EEENS1_21CollectiveEpilogueFwdINS6_IJSA_NS7_ILi512EEESA_EEES9_SC_SE_Li256ELb1ELb0ELb0ELb0EEENS1_36VarlenDynamicPersistentTileSchedulerILi64ELi64ELi256ELi32ELb0ELb0ELb1ELb1ELb1ELb1EEEEEEEEEvNT_6ParamsE,(.L_x_11957 - _ZN7cutlass13device_kernelIN5flash11enable_sm90INS1_16FlashAttnFwdSm90INS1_25CollectiveMainloopFwdSm90ILi2EN4cute5tupleIJNS5_1CILi1EEES8_S8_EEENS6_IJNS7_ILi64EEESA_SA_EEELi512ENS_10bfloat16_tEfNS_4arch4Sm90ELb1ELb0ELb0ELb1ELb0ELb1ELb1ELb0ELb0ELb0ELb0ELb0EEENS1_21CollectiveEpilogueFwdINS6_IJSA_NS7_ILi512EEESA_EEES9_SC_SE_Li256ELb1ELb0ELb0ELb0EEENS1_36VarlenDynamicPersistentTileSchedulerILi64ELi64ELi256ELi32ELb0ELb0ELb1ELb1ELb1ELb1EEEEEEEEEvNT_6ParamsE)
        .other          _ZN7cutlass13device_kernelIN5flash11enable_sm90INS1_16FlashAttnFwdSm90INS1_25CollectiveMainloopFwdSm90ILi2EN4cute5tupleIJNS5_1CILi1EEES8_S8_EEENS6_IJNS7_ILi64EEESA_SA_EEELi512ENS_10bfloat16_tEfNS_4arch4Sm90ELb1ELb0ELb0ELb1ELb0ELb1ELb1ELb0ELb0ELb0ELb0ELb0EEENS1_21CollectiveEpilogueFwdINS6_IJSA_NS7_ILi512EEESA_EEES9_SC_SE_Li256ELb1ELb0ELb0ELb0EEENS1_36VarlenDynamicPersistentTileSchedulerILi64ELi64ELi256ELi32ELb0ELb0ELb1ELb1ELb1ELb1EEEEEEEEEvNT_6ParamsE,@"STO_CUDA_ENTRY STV_DEFAULT"
_ZN7cutlass13device_kernelIN5flash11enable_sm90INS1_16FlashAttnFwdSm90INS1_25CollectiveMainloopFwdSm90ILi2EN4cute5tupleIJNS5_1CILi1EEES8_S8_EEENS6_IJNS7_ILi64EEESA_SA_EEELi512ENS_10bfloat16_tEfNS_4arch4Sm90ELb1ELb0ELb0ELb1ELb0ELb1ELb1ELb0ELb0ELb0ELb0ELb0EEENS1_21CollectiveEpilogueFwdINS6_IJSA_NS7_ILi512EEESA_EEES9_SC_SE_Li256ELb1ELb0ELb0ELb0EEENS1_36VarlenDynamicPersistentTileSchedulerILi64ELi64ELi256ELi32ELb0ELb0ELb1ELb1ELb1ELb1EEEEEEEEEvNT_6ParamsE:
        /* <DEDUP_REMOVED lines=29> */
.L_x_6846:
[----:B------:R-:W-:Y:S05]  /*01d0*/  BSYNC B0 ;  /* 0x0000000000007941 */ /* 0x000fea0003800000 */
.L_x_6845:
        /* <DEDUP_REMOVED lines=39> */
.L_x_6847:
        /* <DEDUP_REMOVED lines=22> */
.L_x_6848:
        /* <DEDUP_REMOVED lines=18> */
.L_x_6849:
        /* <DEDUP_REMOVED lines=22> */
.L_x_6850:
        /* <DEDUP_REMOVED lines=22> */
.L_x_6851:
        /* <DEDUP_REMOVED lines=9> */
.L_x_6854:
        /* <DEDUP_REMOVED lines=29> */
[C---:B------:R-:W-:Y:S02]  /*0bf0*/  IMAD.IADD R10, R233.reuse, 0x1, -R8 ;  /* 0x00000001e90a7824 */ /* 0x040fe400078e0a08 */
[----:B------:R-:W-:Y:S01]  /*0c00*/  IMAD.IADD R6, R233, 0x1, -R6 ;  /* 0x00000001e9067824 */ /* 0x000fe200078e0a06 */
[----:B------:R-:W-:-:S02]  /*0c10*/  SHF.R.S32.HI R212, RZ, 0x5, R3 ;  /* 0x00000005ffd47819 */ /* 0x000fc40000011403 */
[----:B------:R-:W-:Y:S02]  /*0c20*/  SHF.R.S32.HI R11, RZ, 0x1f, R3 ;  /* 0x0000001fff0b7819 */ /* 0x000fe40000011403 */
[----:B------:R-:W-:Y:S02]  /*0c30*/  SHF.R.S32.HI R12, RZ, 0x4, R5 ;  /* 0x00000004ff0c7819 */ /* 0x000fe40000011405 */
[----:B------:R-:W-:Y:S02]  /*0c40*/  SHF.R.S32.HI R7, RZ, 0x1f, R10 ;  /* 0x0000001fff077819 */ /* 0x000fe4000001140a */
[----:B------:R-:W-:Y:S02]  /*0c50*/  SHF.R.S32.HI R3, RZ, 0x1f, R6 ;  /* 0x0000001fff037819 */ /* 0x000fe40000011406 */
[----:B------:R-:W-:Y:S02]  /*0c60*/  LEA.HI R8, R5, R12, RZ, 0x1 ;  /* 0x0000000c05087211 */ /* 0x000fe400078f08ff */
[----:B------:R-:W-:-:S02]  /*0c70*/  LEA.HI R9, R7, R10, RZ, 0x3 ;  /* 0x0000000a07097211 */ /* 0x000fc400078f18ff */
[----:B------:R-:W-:Y:S02]  /*0c80*/  LEA.HI R5, R3, R6, RZ, 0x2 ;  /* 0x0000000603057211 */ /* 0x000fe400078f10ff */
[----:B------:R-:W-:Y:S02]  /*0c90*/  LEA.HI R14, R11, R212, RZ, 0x2 ;  /* 0x000000d40b0e7211 */ /* 0x000fe400078f10ff */
[----:B------:R-:W-:Y:S02]  /*0ca0*/  LOP3.LUT R13, R8, 0x1ffffffe, RZ, 0xc0, !PT ;  /* 0x1ffffffe080d7812 */ /* 0x000fe400078ec0ff */
[----:B------:R-:W-:Y:S02]  /*0cb0*/  LOP3.LUT R11, R9, 0xfffffff8, RZ, 0xc0, !PT ;  /* 0xfffffff8090b7812 */ /* 0x000fe400078ec0ff */
[--C-:B------:R-:W-:Y:S02]  /*0cc0*/  SHF.R.S32.HI R7, RZ, 0x2, R5.reuse ;  /* 0x00000002ff077819 */ /* 0x100fe40000011405 */
[----:B------:R-:W-:-:S02]  /*0cd0*/  SHF.R.S32.HI R8, RZ, 0x1f, R5 ;  /* 0x0000001fff087819 */ /* 0x000fc40000011405 */
[----:B------:R-:W-:Y:S01]  /*0ce0*/  SHF.R.S32.HI R223, RZ, 0x7, R4 ;  /* 0x00000007ffdf7819 */ /* 0x000fe20000011404 */
[----:B------:R-:W-:Y:S01]  /*0cf0*/  IMAD.IADD R11, R10, 0x1, -R11 ;  /* 0x000000010a0b7824 */ /* 0x000fe200078e0a0b */
[----:B------:R-:W-:Y:S02]  /*0d00*/  LOP3.LUT R15, R14, 0x3ffffc, RZ, 0xc0, !PT ;  /* 0x003ffffc0e0f7812 */ /* 0x000fe400078ec0ff */
[----:B------:R-:W-:Y:S02]  /*0d10*/  LEA.HI R8, R8, R7, RZ, 0x3 ;  /* 0x0000000708087211 */ /* 0x000fe400078f18ff */
[----:B------:R-:W-:Y:S01]  /*0d20*/  LOP3.LUT R5, R5, 0x7ffffffc, RZ, 0xc0, !PT ;  /* 0x7ffffffc05057812 */ /* 0x000fe200078ec0ff */
[----:B------:R-:W-:Y:S01]  /*0d30*/  IMAD R14, R223, 0x100, R10 ;  /* 0x00000100df0e7824 */ /* 0x000fe200078e020a */
[----:B------:R-:W-:Y:S01]  /*0d40*/  LOP3.LUT R8, R8, 0xfffffff8, RZ, 0xc0, !PT ;  /* 0xfffffff808087812 */ /* 0x000fe200078ec0ff */
[----:B------:R-:W-:Y:S01]  /*0d50*/  IMAD.IADD R15, R212, 0x1, -R15 ;  /* 0x00000001d40f7824 */ /* 0x000fe200078e0a0f */
[----:B------:R-:W-:Y:S01]  /*0d60*/  LEA.HI R3, R3, R6, RZ, 0x5 ;  /* 0x0000000603037211 */ /* 0x000fe200078f28ff */
[----:B------:R-:W-:Y:S01]  /*0d70*/  IMAD.IADD R13, R12, 0x1, -R13 ;  /* 0x000000010c0d7824 */ /* 0x000fe200078e0a0d */
[----:B------:R-:W-:Y:S01]  /*0d80*/  IADD3 R5, R6, -R5, RZ ;  /* 0x8000000506057210 */ /* 0x000fe20007ffe0ff */
[----:B------:R-:W-:Y:S01]  /*0d90*/  IMAD.SHL.U32 R10, R11, 0x40, RZ ;  /* 0x000000400b0a7824 */ /* 0x000fe200078e00ff */
[----:B------:R-:W-:Y:S01]  /*0da0*/  LEA.HI R6, R0, R233, RZ, 0x2 ;  /* 0x000000e900067211 */ /* 0x000fe200078f10ff */
[----:B------:R-:W-:Y:S01]  /*0db0*/  IMAD R14, R15, 0x10, R14 ;  /* 0x000000100f0e7824 */ /* 0x000fe200078e020e */
[----:B------:R-:W-:Y:S01]  /*0dc0*/  SHF.R.S32.HI R3, RZ, 0x5, R3 ;  /* 0x00000005ff037819 */ /* 0x000fe20000011403 */
[----:B------:R-:W-:Y:S01]  /*0dd0*/  IMAD.SHL.U32 R13, R13, 0x8, RZ ;  /* 0x000000080d0d7824 */ /* 0x000fe200078e00ff */
[----:B------:R-:W-:Y:S01]  /*0de0*/  SHF.R.S32.HI R23, RZ, 0x2, R6 ;  /* 0x00000002ff177819 */ /* 0x000fe20000011406 */
[----:B------:R-:W-:Y:S01]  /*0df0*/  IMAD.IADD R8, R7, 0x1, -R8 ;  /* 0x0000000107087824 */ /* 0x000fe200078e0a08 */
[----:B------:R-:W-:Y:S01]  /*0e00*/  LOP3.LUT R10, R10, 0x1c0, RZ, 0xc0, !PT ;  /* 0x000001c00a0a7812 */ /* 0x000fe200078ec0ff */
[----:B------:R-:W-:-:S02]  /*0e10*/  IMAD.SHL.U32 R9, R9, 0x40, RZ ;  /* 0x0000004009097824 */ /* 0x000fc400078e00ff */
[--C-:B------:R-:W-:Y:S01]  /*0e20*/  IMAD.U32 R232, R14, 0x40, R13.reuse ;  /* 0x000000400ee87824 */ /* 0x100fe200078e000d */
[----:B------:R-:W-:Y:S01]  /*0e30*/  LOP3.LUT R13, R10, 0x8, R13, 0xf8, !PT ;  /* 0x000000080a0d7812 */ /* 0x000fe200078ef80d */
[----:B------:R-:W-:Y:S01]  /*0e40*/  IMAD R190, R3, 0x10, R8 ;  /* 0x0000001003be7824 */ /* 0x000fe200078e0208 */
[----:B------:R-:W-:Y:S01]  /*0e50*/  LEA.HI R3, R0, R233, RZ, 0x3 ;  /* 0x000000e900037211 */ /* 0x000fe200078f18ff */
[----:B------:R-:W-:Y:S01]  /*0e60*/  VIADD R234, R23, 0x20 ;  /* 0x0000002017ea7836 */ /* 0x000fe20000000000 */
[----:B------:R-:W-:Y:S02]  /*0e70*/  SHF.R.U32.HI R10, RZ, 0x3, R10 ;  /* 0x00000003ff0a7819 */ /* 0x000fe4000001160a */
[----:B------:R-:W-:Y:S02]  /*0e80*/  LOP3.LUT R9, R9, 0x7ffffe00, RZ, 0xc0, !PT ;  /* 0x7ffffe0009097812 */ /* 0x000fe400078ec0ff */
[----:B------:R-:W-:Y:S02]  /*0e90*/  SHF.R.S32.HI R214, RZ, 0x3, R3 ;  /* 0x00000003ffd67819 */ /* 0x000fe40000011403 */
[----:B------:R-:W-:Y:S01]  /*0ea0*/  LOP3.LUT R0, R3, 0x1ffffff8, RZ, 0xc0, !PT ;  /* 0x1ffffff803007812 */ /* 0x000fe200078ec0ff */
[----:B------:R-:W-:Y:S01]  /*0eb0*/  IMAD R9, R212, 0x400, R9 ;  /* 0x00000400d4097824 */ /* 0x000fe200078e0209 */
[----:B------:R-:W-:-:S02]  /*0ec0*/  LOP3.LUT R10, R13, R10, RZ, 0x3c, !PT ;  /* 0x0000000a0d0a7212 */ /* 0x000fc400078e3cff */
[----:B------:R-:W-:Y:S02]  /*0ed0*/  LOP3.LUT R222, R6, 0xfffffffc, RZ, 0xc0, !PT ;  /* 0xfffffffc06de7812 */ /* 0x000fe400078ec0ff */
[----:B------:R-:W-:Y:S01]  /*0ee0*/  SHF.R.S32.HI R3, RZ, 0x1f, R234 ;  /* 0x0000001fff037819 */ /* 0x000fe200000114ea */
[----:B------:R-:W-:Y:S01]  /*0ef0*/  IMAD.IADD R9, R9, 0x1, R10 ;  /* 0x0000000109097824 */ /* 0x000fe200078e020a */
[----:B------:R-:W-:Y:S01]  /*0f00*/  R2P PR, R11, 0x6 ;  /* 0x000000060b007804 */ /* 0x000fe20000000000 */
[----:B------:R-:W-:Y:S01]  /*0f10*/  IMAD.IADD R222, R233, 0x1, -R222 ;  /* 0x00000001e9de7824 */ /* 0x000fe200078e0ade */
[----:B------:R-:W-:Y:S01]  /*0f20*/  LEA.HI R3, R3, R234, RZ, 0x3 ;  /* 0x000000ea03037211 */ /* 0x000fe200078f18ff */
[----:B------:R-:W-:Y:S01]  /*0f30*/  IMAD.SHL.U32 R229, R234, 0x40, RZ ;  /* 0x00000040eae57824 */ /* 0x000fe200078e00ff */
[----:B------:R-:W-:Y:S01]  /*0f40*/  SHF.R.S32.HI R6, RZ, 0x1f, R6 ;  /* 0x0000001fff067819 */ /* 0x000fe20000011406 */
[----:B------:R-:W-:Y:S01]  /*0f50*/  IMAD.IADD R0, R233, 0x1, -R0 ;  /* 0x00000001e9007824 */ /* 0x000fe200078e0a00 */
[----:B------:R-:W-:Y:S01]  /*0f60*/  LEA.HI R4, R4, R223, RZ, 0x1 ;  /* 0x000000df04047211 */ /* 0x000fe200078f08ff */
[----:B------:R-:W-:Y:S01]  /*0f70*/  IMAD.SHL.U32 R3, R3, 0x40, RZ ;  /* 0x0000004003037824 */ /* 0x000fe200078e00ff */
[----:B------:R-:W-:Y:S01]  /*0f80*/  LOP3.LUT R229, R229, 0x1c0, RZ, 0xc0, !PT ;  /* 0x000001c0e5e57812 */ /* 0x000fe200078ec0ff */
[----:B------:R-:W-:-:S02]  /*0f90*/  IMAD R196, R9, 0x2, R2 ;  /* 0x0000000209c47824 */ /* 0x000fc400078e0202 */
[----:B------:R-:W-:Y:S01]  /*0fa0*/  IMAD.MOV.U32 R209, RZ, RZ, 0x20 ;  /* 0x00000020ffd17424 */ /* 0x000fe200078e00ff */
[----:B------:R-:W-:Y:S01]  /*0fb0*/  LEA.HI R6, R6, R23, RZ, 0x3 ;  /* 0x0000001706067211 */ /* 0x000fe200078f18ff */
[----:B------:R-:W-:Y:S01]  /*0fc0*/  IMAD.SHL.U32 R193, R0, 0x8, RZ ;  /* 0x0000000800c17824 */ /* 0x000fe200078e00ff */
[----:B------:R-:W-:Y:S02]  /*0fd0*/  LOP3.LUT R4, R4, 0xfffffe, RZ, 0xc0, !PT ;  /* 0x00fffffe04047812 */ /* 0x000fe400078ec0ff */
[----:B------:R-:W-:Y:S02]  /*0fe0*/  SHF.R.U32.HI R235, RZ, 0x3, R229 ;  /* 0x00000003ffeb7819 */ /* 0x000fe400000116e5 */
[----:B------:R-:W-:Y:S02]  /*0ff0*/  LOP3.LUT R231, R3, 0xfffffe00, RZ, 0xc0, !PT ;  /* 0xfffffe0003e77812 */ /* 0x000fe400078ec0ff */
[C---:B------:R-:W-:Y:S01]  /*1000*/  IADD3 R210, R196.reuse, 0x36400, RZ ;  /* 0x00036400c4d27810 */ /* 0x040fe20007ffe0ff */
[----:B------:R-:W-:Y:S01]  /*1010*/  VIADD R208, R196, 0x36440 ;  /* 0x00036440c4d07836 */ /* 0x000fe20000000000 */
[----:B------:R-:W-:Y:S01]  /*1020*/  SEL R209, R209, 0xffffffe0, !P1 ;  /* 0xffffffe0d1d17807 */ /* 0x000fe20004800000 */
[----:B------:R-:W-:Y:S01]  /*1030*/  IMAD.IADD R4, R223, 0x1, -R4 ;  /* 0x00000001df047824 */ /* 0x000fe200078e0a04 */
[----:B------:R-:W-:Y:S01]  /*1040*/  LOP3.LUT R6, R6, 0xfffffff8, RZ, 0xc0, !PT ;  /* 0xfffffff806067812 */ /* 0x000fe200078ec0ff */
[C---:B------:R-:W-:Y:S01]  /*1050*/  @P2 VIADD R208, R210.reuse, 0xffffffc0 ;  /* 0xffffffc0d2d02836 */ /* 0x040fe20000000000 */
[----:B------:R-:W-:Y:S01]  /*1060*/  CS2R R18, SRZ ;  /* 0x0000000000127805 */ /* 0x000fe2000001ff00 */
[----:B------:R-:W-:Y:S01]  /*1070*/  IMAD.IADD R210, R210, 0x1, R209 ;  /* 0x00000001d2d27824 */ /* 0x000fe200078e02d1 */
[----:B------:R-:W-:Y:S01]  /*1080*/  SHF.R.S32.HI R227, RZ, 0x1f, R23 ;  /* 0x0000001fffe37819 */ /* 0x000fe20000011417 */
[----:B------:R-:W-:-:S02]  /*1090*/  IMAD.MOV.U32 R22, RZ, RZ, RZ ;  /* 0x000000ffff167224 */ /* 0x000fc400078e00ff */
[----:B------:R-:W-:Y:S02]  /*10a0*/  IMAD.MOV.U32 R188, RZ, RZ, RZ ;  /* 0x000000ffffbc7224 */ /* 0x000fe400078e00ff */
[----:B------:R-:W-:Y:S02]  /*10b0*/  IMAD.MOV.U32 R219, RZ, RZ, RZ ;  /* 0x000000ffffdb7224 */ /* 0x000fe400078e00ff */
[----:B------:R-:W-:Y:S02]  /*10c0*/  IMAD.IADD R191, R23, 0x1, -R6 ;  /* 0x0000000117bf7824 */ /* 0x000fe400078e0a06 */
        /* <DEDUP_REMOVED lines=9> */
.L_x_6996:
        /* <DEDUP_REMOVED lines=9> */
[----:B----4-:R-:W-:Y:S01]  /*11f0*/  IMAD.MOV.U32 R27, RZ, RZ, RZ ;  /* 0x000000ffff1b7224 */ /* 0x010fe200078e00ff */
        /* <DEDUP_REMOVED lines=42> */
.L_x_6856:
[----:B------:R-:W-:Y:S01]  /*14a0*/  IMAD.U32 R32, RZ, RZ, UR5 ;  /* 0x00000005ff207e24 */ /* 0x000fe2000f8e00ff */
[----:B------:R-:W-:Y:S01]  /*14b0*/  MOV R24, UR4 ;  /* 0x0000000400187c02 */ /* 0x000fe20008000f00 */
[----:B------:R-:W-:Y:S06]  /*14c0*/  @!P2 BRA `(.L_x_6857) ;  /* 0x000000000010a947 */ /* 0x000fec0003800000 */
[----:B------:R-:W-:-:S04]  /*14d0*/  IADD3 R4, P0, R216, UR8, RZ ;  /* 0x00000008d8047c10 */ /* 0x000fc8000ff1e0ff */
[----:B------:R-:W-:-:S05]  /*14e0*/  IADD3.X R5, R217, UR9, RZ, P0, !PT ;  /* 0x00000009d9057c10 */ /* 0x000fca00087fe4ff */
[----:B------:R0:W5:Y:S01]  /*14f0*/  LDG.E R24, desc[UR54][R4.64] ;  /* 0x0000003604187981 */ /* 0x000162000c1e1900 */
[----:B------:R-:W-:Y:S05]  /*1500*/  BRA `(.L_x_6858) ;  /* 0x0000000000107947 */ /* 0x000fea0003800000 */
.L_x_6857:
[----:B------:R-:W-:Y:S05]  /*1510*/  @!P0 BRA `(.L_x_6858) ;  /* 0x00000000000c8947 */ /* 0x000fea0003800000 */
[----:B------:R-:W2:Y:S04]  /*1520*/  LDG.E R5, desc[UR54][R8.64] ;  /* 0x0000003608057981 */ /* 0x000ea8000c1e1900 */
[----:B------:R-:W2:Y:S02]  /*1530*/  LDG.E R24, desc[UR54][R8.64+0x4] ;  /* 0x0000043608187981 */ /* 0x000ea4000c1e1900 */
[----:B--2---:R-:W-:-:S07]  /*1540*/  IMAD.IADD R24, R24, 0x1, -R5 ;  /* 0x0000000118187824 */ /* 0x004fce00078e0a05 */
.L_x_6858:
        /* <DEDUP_REMOVED lines=61> */
.L_x_6861:
[----:B------:R-:W-:Y:S05]  /*1920*/  BSYNC B6 ;  /* 0x0000000000067941 */ /* 0x000fea0003800000 */
.L_x_6860:
        /* <DEDUP_REMOVED lines=20> */
.L_x_6863:
[----:B------:R-:W-:Y:S05]  /*1a70*/  BSYNC B6 ;  /* 0x0000000000067941 */ /* 0x000fea0003800000 */
.L_x_6862:
        /* <DEDUP_REMOVED lines=44> */
[----:B------:R-:W-:-:S05]  /*1d40*/  SHF.R.U32.HI R26, RZ, 0x7, R26 ;  /* 0x00000007ff1a7819 */ /* 0x000fca000001161a */
[----:B------:R-:W-:Y:S02]  /*1d50*/  VIADD R59, R26, 0x8 ;  /* 0x000000081a3b7836 */ /* 0x000fe40000000000 */
        /* <DEDUP_REMOVED lines=9> */
[C---:B------:R-:W-:Y:S01]  /*1df0*/  IMAD R3, R186.reuse, UR5, R3 ;  /* 0x00000005ba037c24 */ /* 0x040fe2000f8e0203 */
[----:B------:R-:W-:Y:S01]  /*1e00*/  ULDC.64 UR4, c[0x0][0x300] ;  /* 0x0000c00000047ab9 */ /* 0x000fe20000000a00 */
[----:B------:R-:W-:-:S03]  /*1e10*/  IMAD.WIDE.U32 R6, R186, UR6, R16 ;  /* 0x00000006ba067c25 */ /* 0x000fc6000f8e0010 */
[----:B------:R-:W-:Y:S01]  /*1e20*/  IADD3 R5, R5, R3, RZ ;  /* 0x0000000305057210 */ /* 0x000fe20007ffe0ff */
        /* <DEDUP_REMOVED lines=26> */
[----:B------:R-:W-:-:S03]  /*1fd0*/  SHF.R.S32.HI R73, RZ, 0x1f, R69 ;  /* 0x0000001fff497819 */ /* 0x000fc60000011445 */
[-C--:B------:R-:W-:Y:S02]  /*1fe0*/  IMAD R6, R227, R42.reuse, RZ ;  /* 0x0000002ae3067224 */ /* 0x080fe400078e02ff */
[----:B------:R-:W-:Y:S02]  /*1ff0*/  IMAD.IADD R9, R15, 0x1, R9 ;  /* 0x000000010f097824 */ /* 0x000fe400078e0209 */
        /* <DEDUP_REMOVED lines=18> */
[----:B------:R-:W-:Y:S01]  /*2120*/  IMAD.IADD R67, R71, 0x1, R29 ;  /* 0x0000000147437824 */ /* 0x000fe200078e021d */
[----:B------:R-:W-:Y:S01]  /*2130*/  IADD3 R64, R13, R35, RZ ;  /* 0x000000230d407210 */ /* 0x000fe20007ffe0ff */
[----:B------:R-:W-:-:S02]  /*2140*/  IMAD.SHL.U32 R54, R54, 0x40, RZ ;  /* 0x0000004036367824 */ /* 0x000fc400078e00ff */
[----:B------:R-:W-:Y:S01]  /*2150*/  IMAD R65, R212, 0x200, R5 ;  /* 0x00000200d4417824 */ /* 0x000fe200078e0205 */
[----:B------:R-:W-:Y:S01]  /*2160*/  LOP3.LUT R5, R58, 0x38, R49, 0xf8, !PT ;  /* 0x000000383a057812 */ /* 0x000fe200078ef831 */
[----:B------:R-:W-:Y:S02]  /*2170*/  IMAD.X R45, R227, 0x1, R14, P0 ;  /* 0x00000001e32d7824 */ /* 0x000fe400000e060e */
[----:B------:R-:W-:Y:S01]  /*2180*/  IMAD.IADD R66, R31, 0x1, R13 ;  /* 0x000000011f427824 */ /* 0x000fe200078e020d */
[----:B------:R-:W-:Y:S01]  /*2190*/  LOP3.LUT R5, R5, R60, RZ, 0x3c, !PT ;  /* 0x0000003c05057212 */ /* 0x000fe200078e3cff */
[----:B------:R-:W-:Y:S02]  /*21a0*/  IMAD.IADD R71, R21, 0x1, R71 ;  /* 0x0000000115477824 */ /* 0x000fe400078e0247 */
[----:B------:R-:W-:Y:S02]  /*21b0*/  IMAD.IADD R75, R37, 0x1, R75 ;  /* 0x00000001254b7824 */ /* 0x000fe400078e024b */
[----:B-1-3--:R-:W-:-:S07]  /*21c0*/  IMAD R68, R212, 0x200, R5 ;  /* 0x00000200d4447824 */ /* 0x00afce00078e0205 */
.L_x_6893:
[----:B------:R-:W-:Y:S01]  /*21d0*/  VIADD R47, R47, 0xffffffff ;  /* 0xffffffff2f2f7836 */ /* 0x000fe20000000000 */
[----:B------:R-:W-:Y:S05]  /*21e0*/  YIELD ;  /* 0x0000000000007946 */ /* 0x000fea0003800000 */
[----:B------:R-:W-:Y:S01]  /*21f0*/  SHF.R.S32.HI R56, RZ, 0x1f, R47 ;  /* 0x0000001fff387819 */ /* 0x000fe2000001142f */
[-C--:B-1----:R-:W-:Y:S01]  /*2200*/  IMAD R4, R50, R47.reuse, RZ ;  /* 0x0000002f32047224 */ /* 0x082fe200078e02ff */
        /* <DEDUP_REMOVED lines=52> */
.L_x_6868:
[----:B------:R-:W-:Y:S05]  /*2550*/  BSYNC B1 ;  /* 0x0000000000017941 */ /* 0x000fea0003800000 */
.L_x_6867:
        /* <DEDUP_REMOVED lines=19> */
.L_x_6869:
[----:B------:R-:W-:Y:S01]  /*2690*/  IMAD R70, R22, 0x8, R2 ;  /* 0x0000000816467824 */ /* 0x000fe200078e0202 */
[----:B------:R-:W-:Y:S01]  /*26a0*/  SHF.L.U32 R57, R188, 0x1f, RZ ;  /* 0x0000001fbc397819 */ /* 0x000fe200000006ff */
[----:B------:R-:W-:Y:S03]  /*26b0*/  BSSY B1, `(.L_x_6870) ;  /* 0x0000003000017945 */ /* 0x000fe60003800000 */
[----:B------:R-:W0:Y:S02]  /*26c0*/  SYNCS.PHASECHK.TRANS64.TRYWAIT P5, [R70+URZ+0x38890], R57 ;  /* 0x03889039460075a7 */ /* 0x000e2400080a017f */
[----:B0-----:R-:W-:Y:S05]  /*26d0*/  @!P5 BRA `(.L_x_6871) ;  /* 0x0000019c00f4d947 */ /* 0x001fea0003800000 */
.L_x_7098:
[----:B------:R-:W-:Y:S05]  /*26e0*/  BSYNC B1 ;  /* 0x0000000000017941 */ /* 0x000fea0003800000 */
.L_x_6870:
        /* <DEDUP_REMOVED lines=13> */
[C---:B------:R-:W-:Y:S02]  /*27c0*/  PRMT R77, R76.reuse, 0x5410, R77 ;  /* 0x000054104c4d7816 */ /* 0x040fe4000000004d */
[----:B------:R-:W-:-:S02]  /*27d0*/  PRMT R27, R76, 0x5432, R56 ;  /* 0x000054324c1b7816 */ /* 0x000fc40000000038 */
[----:B------:R-:W-:Y:S02]  /*27e0*/  LOP3.LUT R26, R7, 0xffff0000, RZ, 0xc0, !PT ;  /* 0xffff0000071a7812 */ /* 0x000fe400078ec0ff */
[C---:B------:R-:W-:Y:S02]  /*27f0*/  PRMT R74, R78.reuse, 0x5432, R74 ;  /* 0x000054324e4a7816 */ /* 0x040fe4000000004a */
        /* <DEDUP_REMOVED lines=14> */
[----:B------:R-:W-:Y:S01]  /*28e0*/  LOP3.LUT R79, R79, 0xffff0000, RZ, 0xc0, !PT ;  /* 0xffff00004f4f7812 */ /* 0x000fe200078ec0ff */
[----:B------:R-:W-:Y:S01]  /*28f0*/  IMAD.U32 R27, R27, 0x10000, RZ ;  /* 0x000100001b1b7824 */ /* 0x000fe200078e00ff */
[----:B------:R-:W-:Y:S01]  /*2900*/  LOP3.LUT R74, R74, 0xffff0000, RZ, 0xc0, !PT ;  /* 0xffff00004a4a7812 */ /* 0x000fe200078ec0ff */
[----:B------:R-:W-:Y:S01]  /*2910*/  FMUL.FTZ R15, R15, R76 ;  /* 0x0000004c0f0f7220 */ /* 0x000fe20000410000 */
[C---:B------:R-:W-:Y:S01]  /*2920*/  FFMA.FTZ R83, R6.reuse, R56, -R83 ;  /* 0x0000003806537223 */ /* 0x040fe20000010853 */
[----:B------:R-:W-:Y:S01]  /*2930*/  FFMA.FTZ R78, R6, R78, R7 ;  /* 0x0000004e064e7223 */ /* 0x000fe20000010007 */
[----:B------:R-:W-:Y:S01]  /*2940*/  FMUL.FTZ R6, R4, R77 ;  /* 0x0000004d04067220 */ /* 0x000fe20000410000 */
[----:B------:R-:W-:Y:S01]  /*2950*/  FFMA.FTZ R85, R14, R76, -R85 ;  /* 0x0000004c0e557223 */ /* 0x000fe20000010855 */
[----:B------:R-:W-:Y:S01]  /*2960*/  FMUL.FTZ R56, R26, R79 ;  /* 0x0000004f1a387220 */ /* 0x000fe20000410000 */
[----:B------:R-:W-:Y:S01]  /*2970*/  FMUL.FTZ R4, R4, R27 ;  /* 0x0000001b04047220 */ /* 0x000fe20000410000 */
[----:B------:R-:W-:Y:S01]  /*2980*/  FFMA.FTZ R14, R14, R81, R15 ;  /* 0x000000510e0e7223 */ /* 0x000fe2000001000f */
        /* <DEDUP_REMOVED lines=9> */
[----:B------:R-:W-:Y:S02]  /*2a20*/  F2FP.BF16.F32.PACK_AB R7, R25, R56 ;  /* 0x000000381907723e */ /* 0x000fe400000010ff */
[----:B------:R-:W-:-:S07]  /*2a30*/  MOV R6, R14 ;  /* 0x0000000e00067202 */ /* 0x000fce0000000f00 */
.L_x_6876:
[----:B------:R-:W-:Y:S05]  /*2a40*/  BSYNC B2 ;  /* 0x0000000000027941 */ /* 0x000fea0003800000 */
.L_x_6875:
[----:B--2---:R1:W-:Y:S02]  /*2a50*/  STG.E.128 desc[UR54][R12.64], R4 ;  /* 0x000000040c007986 */ /* 0x0043e4000c101d36 */
.L_x_6874:
[----:B------:R-:W-:Y:S05]  /*2a60*/  BSYNC B1 ;  /* 0x0000000000017941 */ /* 0x000fea0003800000 */
.L_x_6873:
        /* <DEDUP_REMOVED lines=57> */
.L_x_6878:
[----:B------:R-:W-:Y:S05]  /*2e00*/  BSYNC B1 ;  /* 0x0000000000017941 */ /* 0x000fea0003800000 */
.L_x_6877:
[----:B-1----:R1:W-:Y:S01]  /*2e10*/  STG.E.128 desc[UR54][R12.64+0x40], R4 ;  /* 0x000040040c007986 */ /* 0x0023e2000c101d36 */
[----:B------:R-:W-:Y:S05]  /*2e20*/  BRA `(.L_x_6872) ;  /* 0x0000000c003c7947 */ /* 0x000fea0003800000 */
.L_x_6866:
[----:B------:R-:W-:-:S05]  /*2e30*/  IMAD R5, R47, -0x40, R32 ;  /* 0xffffffc02f057824 */ /* 0x000fca00078e0220 */
[----:B------:R-:W-:-:S04]  /*2e40*/  VIMNMX R6, R5, 0x40, PT ;  /* 0x0000004005067848 */ /* 0x000fc80003fe0100 */
[----:B------:R-:W-:-:S04]  /*2e50*/  ISETP.GE.AND P1, PT, R23, R6, PT ;  /* 0x000000061700720c */ /* 0x000fc80003f26270 */
[----:B------:R-:W-:-:S13]  /*2e60*/  ISETP.GE.OR P0, PT, R16, R61, P1 ;  /* 0x0000003d1000720c */ /* 0x000fda0000f06670 */
[----:B------:R-:W0:Y:S01]  /*2e70*/  @!P0 LDC.64 R12, c[0x0][0x3c8] ;  /* 0x0000f200ff0c8b82 */ /* 0x000e220000000a00 */
[----:B------:R-:W-:Y:S01]  /*2e80*/  @!P0 IADD3 R6, P5, R34, R4, RZ ;  /* 0x0000000422068210 */ /* 0x000fe20007fbe0ff */
[----:B------:R-:W-:Y:S01]  /*2e90*/  @!P0 IMAD R4, R53, R47, RZ ;  /* 0x0000002f35048224 */ /* 0x000fe200078e02ff */
[----:B------:R-:W-:-:S03]  /*2ea0*/  @!P0 MOV R5, R67 ;  /* 0x0000004300058202 */ /* 0x000fc60000000f00 */
[-C--:B------:R-:W-:Y:S02]  /*2eb0*/  @!P0 IMAD R9, R56, R55.reuse, R4 ;  /* 0x0000003738098224 */ /* 0x080fe400078e0204 */
[----:B------:R-:W1:Y:S01]  /*2ec0*/  @!P0 LDC.64 R26, c[0x0][0x3e0] ;  /* 0x0000f800ff1a8b82 */ /* 0x000e620000000a00 */
[----:B------:R-:W-:Y:S02]  /*2ed0*/  @!P0 IMAD.MOV.U32 R4, RZ, RZ, R28 ;  /* 0x000000ffff048224 */ /* 0x000fe400078e001c */
[----:B------:R-:W-:Y:S02]  /*2ee0*/  @!P0 IMAD.X R7, R57, 0x1, R64, P5 ;  /* 0x0000000139078824 */ /* 0x000fe400028e0640 */
        /* <DEDUP_REMOVED lines=31> */
.L_x_6879:
[----:B------:R-:W-:Y:S01]  /*30e0*/  IMAD R70, R22, 0x8, R2 ;  /* 0x0000000816467824 */ /* 0x000fe200078e0202 */
[----:B------:R-:W-:Y:S01]  /*30f0*/  SHF.L.U32 R57, R188, 0x1f, RZ ;  /* 0x0000001fbc397819 */ /* 0x000fe200000006ff */
[----:B------:R-:W-:Y:S03]  /*3100*/  BSSY B1, `(.L_x_6880) ;  /* 0x0000003000017945 */ /* 0x000fe60003800000 */
[----:B------:R-:W0:Y:S02]  /*3110*/  SYNCS.PHASECHK.TRANS64.TRYWAIT P5, [R70+URZ+0x38890], R57 ;  /* 0x03889039460075a7 */ /* 0x000e2400080a017f */
[----:B0-----:R-:W-:Y:S05]  /*3120*/  @!P5 BRA `(.L_x_6881) ;  /* 0x000001940074d947 */ /* 0x001fea0003800000 */
.L_x_7099:
[----:B------:R-:W-:Y:S05]  /*3130*/  BSYNC B1 ;  /* 0x0000000000017941 */ /* 0x000fea0003800000 */
.L_x_6880:
        /* <DEDUP_REMOVED lines=57> */
[----:B------:R-:W-:Y:S01]  /*34d0*/  IMAD.U32 R25, R27, 0x10000, RZ ;  /* 0x000100001b197824 */ /* 0x000fe200078e00ff */
[----:B------:R-:W-:Y:S01]  /*34e0*/  LOP3.LUT R86, R86, 0xffff0000, RZ, 0xc0, !PT ;  /* 0xffff000056567812 */ /* 0x000fe200078ec0ff */
[-C--:B------:R-:W-:Y:S01]  /*34f0*/  FFMA.FTZ R92, R5, R88.reuse, R92 ;  /* 0x00000058055c7223 */ /* 0x080fe2000001005c */
[----:B------:R-:W-:Y:S01]  /*3500*/  PRMT R87, R90, 0x5410, R87 ;  /* 0x000054105a577816 */ /* 0x000fe20000000057 */
[----:B------:R-:W-:Y:S01]  /*3510*/  FMUL.FTZ R90, R11, R88 ;  /* 0x000000580b5a7220 */ /* 0x000fe20000410000 */
[----:B------:R-:W-:Y:S01]  /*3520*/  LOP3.LUT R74, R74, 0xffff0000, RZ, 0xc0, !PT ;  /* 0xffff00004a4a7812 */ /* 0x000fe200078ec0ff */
[----:B------:R-:W-:Y:S01]  /*3530*/  IMAD.U32 R11, R89, 0x10000, RZ ;  /* 0x00010000590b7824 */ /* 0x000fe200078e00ff */
[----:B------:R-:W-:Y:S01]  /*3540*/  PRMT R84, R91, 0x5432, R84 ;  /* 0x000054325b547816 */ /* 0x000fe20000000054 */
[----:B------:R-:W-:Y:S01]  /*3550*/  FMUL.FTZ R91, R13, R86 ;  /* 0x000000560d5b7220 */ /* 0x000fe20000410000 */
[----:B------:R-:W-:Y:S01]  /*3560*/  FFMA.FTZ R90, R5, R82, -R90 ;  /* 0x00000052055a7223 */ /* 0x000fe2000001085a */
[----:B------:R-:W-:Y:S01]  /*3570*/  FMUL.FTZ R13, R13, R74 ;  /* 0x0000004a0d0d7220 */ /* 0x000fe20000410000 */
[----:B------:R-:W-:Y:S01]  /*3580*/  FMUL.FTZ R93, R25, R11 ;  /* 0x0000000b195d7220 */ /* 0x000fe20000410000 */
[----:B------:R-:W-:-:S02]  /*3590*/  IMAD.U32 R5, R84, 0x10000, RZ ;  /* 0x0001000054057824 */ /* 0x000fc400078e00ff */
        /* <DEDUP_REMOVED lines=24> */
[----:B------:R-:W-:Y:S01]  /*3720*/  SHF.L.U32 R6, R87, 0x10, RZ ;  /* 0x0000001057067819 */ /* 0x000fe200000006ff */
[----:B------:R-:W-:Y:S01]  /*3730*/  FMUL.FTZ R9, R24, R85 ;  /* 0x0000005518097220 */ /* 0x000fe20000410000 */
[----:B------:R-:W-:Y:S01]  /*3740*/  LOP3.LUT R26, R26, 0xffff0000, RZ, 0xc0, !PT ;  /* 0xffff00001a1a7812 */ /* 0x000fe200078ec0ff */
        /* <DEDUP_REMOVED lines=26> */
.L_x_6883:
[----:B------:R-:W-:Y:S05]  /*38f0*/  BSYNC B1 ;  /* 0x0000000000017941 */ /* 0x000fea0003800000 */
.L_x_6882:
        /* <DEDUP_REMOVED lines=10> */
.L_x_6865:
[----:B------:R-:W-:-:S13]  /*39a0*/  ISETP.NE.AND P0, PT, R189, 0x3, PT ;  /* 0x00000003bd00780c */ /* 0x000fda0003f05270 */
[----:B------:R-:W-:Y:S05]  /*39b0*/  @!P0 BRA `(.L_x_6884) ;  /* 0x0000000000048947 */ /* 0x000fea0003800000 */
[----:B------:R-:W-:Y:S01]  /*39c0*/  BPT.TRAP 0x1 ;  /* 0x000000040000795c */ /* 0x000fe20000300000 */
.L_x_6884:
        /* <DEDUP_REMOVED lines=8> */
.L_x_7100:
[----:B------:R-:W-:Y:S05]  /*3a50*/  BSYNC B1 ;  /* 0x0000000000017941 */ /* 0x000fea0003800000 */
.L_x_6885:
        /* <DEDUP_REMOVED lines=12> */
.L_x_6872:
[----:B------:R-:W-:Y:S05]  /*3b20*/  BSYNC B0 ;  /* 0x0000000000007941 */ /* 0x000fea0003800000 */
.L_x_6864:
        /* <DEDUP_REMOVED lines=17> */
.L_x_6888:
[----:B------:R-:W-:Y:S05]  /*3c40*/  BSYNC B0 ;  /* 0x0000000000007941 */ /* 0x000fea0003800000 */
.L_x_6887:
[----:B------:R-:W4:Y:S01]  /*3c50*/  SYNCS.PHASECHK.TRANS64.TRYWAIT P0, [R70+URZ+0x388b0], R57 ;  /* 0x0388b039460075a7 */ /* 0x000f22000800017f */
[----:B------:R-:W-:Y:S04]  /*3c60*/  BSSY B0, `(.L_x_6889) ;  /* 0x0000002000007945 */ /* 0x000fe80003800000 */
[----:B----4-:R-:W-:Y:S05]  /*3c70*/  @!P0 BRA `(.L_x_6890) ;  /* 0x0000018800c88947 */ /* 0x010fea0003800000 */
.L_x_7101:
[----:B------:R-:W-:Y:S05]  /*3c80*/  BSYNC B0 ;  /* 0x0000000000007941 */ /* 0x000fea0003800000 */
.L_x_6889:
        /* <DEDUP_REMOVED lines=14> */
[----:B------:R-:W-:Y:S01]  /*3d70*/  VIADD R4, R16, 0x40 ;  /* 0x0000004010047836 */ /* 0x000fe20000000000 */
[C---:B---3--:R-:W-:Y:S01]  /*3d80*/  LEA R78, R9.reuse, R2, 0x1 ;  /* 0x00000002094e7211 */ /* 0x048fe200078e08ff */
[C---:B------:R-:W-:Y:S01]  /*3d90*/  VIADD R77, R9.reuse, 0x20 ;  /* 0x00000020094d7836 */ /* 0x040fe20000000000 */
[----:B0---4-:R-:W-:Y:S01]  /*3da0*/  LEA.HI.X R57, R6, UR5, R5, 0x1, P1 ;  /* 0x0000000506397c11 */ /* 0x011fe200088f0c05 */
[----:B------:R-:W-:Y:S01]  /*3db0*/  @P0 VIADD R77, R9, 0xffffffe0 ;  /* 0xffffffe0094d0836 */ /* 0x000fe20000000000 */
[C---:B------:R-:W-:Y:S01]  /*3dc0*/  ISETP.GE.AND P1, PT, R16.reuse, UR4, PT ;  /* 0x0000000410007c0c */ /* 0x040fe2000bf26270 */
[----:B------:R-:W-:Y:S01]  /*3dd0*/  VIADD R12, R16, 0x80 ;  /* 0x00000080100c7836 */ /* 0x000fe20000000000 */
        /* <DEDUP_REMOVED lines=60> */
.L_x_6892:
[----:B------:R-:W-:Y:S05]  /*41a0*/  BSYNC B0 ;  /* 0x0000000000007941 */ /* 0x000fea0003800000 */
.L_x_6891:
        /* <DEDUP_REMOVED lines=17> */
.L_x_6859:
[----:B-1----:R-:W4:Y:S01]  /*42c0*/  LDL R4, [R1+0x4] ;  /* 0x0000040001047983 */ /* 0x002f220000100800 */
[----:B------:R-:W-:Y:S01]  /*42d0*/  BSSY B0, `(.L_x_6894) ;  /* 0x0000049000007945 */ /* 0x000fe20003800000 */
[----:B------:R-:W-:Y:S02]  /*42e0*/  MOV R169, RZ ;  /* 0x000000ff00a97202 */ /* 0x000fe40000000f00 */
        /* <DEDUP_REMOVED lines=41> */
[----:B---3--:R-:W-:Y:S02]  /*4580*/  CS2R R78, SRZ ;  /* 0x00000000004e7805 */ /* 0x008fe4000001ff00 */
        /* <DEDUP_REMOVED lines=18> */
[----:B--2---:R-:W-:Y:S01]  /*46b0*/  CS2R R24, SRZ ;  /* 0x0000000000187805 */ /* 0x004fe2000001ff00 */
[----:B------:R-:W-:Y:S02]  /*46c0*/  IMAD.MOV.U32 R174, RZ, RZ, RZ ;  /* 0x000000ffffae7224 */ /* 0x000fe400078e00ff */
[----:B------:R-:W-:Y:S02]  /*46d0*/  IMAD.MOV.U32 R31, RZ, RZ, RZ ;  /* 0x000000ffff1f7224 */ /* 0x000fe400078e00ff */
[----:B------:R-:W-:Y:S02]  /*46e0*/  IMAD.MOV.U32 R7, RZ, RZ, RZ ;  /* 0x000000ffff077224 */ /* 0x000fe400078e00ff */
[----:B------:R-:W-:Y:S02]  /*46f0*/  IMAD.MOV.U32 R176, RZ, RZ, RZ ;  /* 0x000000ffffb07224 */ /* 0x000fe400078e00ff */
[----:B------:R-:W-:-:S02]  /*4700*/  IMAD.MOV.U32 R27, RZ, RZ, RZ ;  /* 0x000000ffff1b7224 */ /* 0x000fc400078e00ff */
[----:B------:R-:W-:Y:S01]  /*4710*/  IMAD.MOV.U32 R5, RZ, RZ, RZ ;  /* 0x000000ffff057224 */ /* 0x000fe200078e00ff */
[----:B----4-:R-:W-:Y:S01]  /*4720*/  ISETP.NE.AND P1, PT, R4, 0x1, PT ;  /* 0x000000010400780c */ /* 0x010fe20003f25270 */
[----:B------:R-:W-:-:S12]  /*4730*/  @P0 BRA `(.L_x_6895) ;  /* 0x0000000000080947 */ /* 0x000fd80003800000 */
[----:B------:R-:W0:Y:S02]  /*4740*/  FENCE.VIEW.ASYNC.G ;  /* 0x00000000000073c6 */ /* 0x000e240000000100 */
[----:B0-----:R-:W-:Y:S06]  /*4750*/  BAR.ARV 0xc, 0x120 ;  /* 0x0304800000007b1d */ /* 0x001fec0000002000 */
.L_x_6895:
[----:B------:R-:W-:Y:S05]  /*4760*/  BSYNC B0 ;  /* 0x0000000000007941 */ /* 0x000fea0003800000 */
.L_x_6894:
        /* <DEDUP_REMOVED lines=9> */
[----:B------:R-:W-:Y:S01]  /*4800*/  ISETP.GE.AND P0, PT, R197, 0x2, PT ;  /* 0x00000002c500780c */ /* 0x000fe20003f06270 */
[----:B------:R-:W-:Y:S01]  /*4810*/  IMAD.MOV.U32 R7, RZ, RZ, 0x40000040 ;  /* 0x40000040ff077424 */ /* 0x000fe200078e00ff */
[----:B------:R-:W-:Y:S01]  /*4820*/  BAR.SYNC.DEFER_BLOCKING 0xe, 0x100 ;  /* 0x0384000000007b1d */ /* 0x000fe20000010000 */
[----:B------:R-:W-:Y:S01]  /*4830*/  IMAD.MOV.U32 R11, RZ, RZ, 0x40000040 ;  /* 0x40000040ff0b7424 */ /* 0x000fe200078e00ff */
[----:B------:R-:W-:Y:S01]  /*4840*/  R2UR UR5, R5 ;  /* 0x00000000050572ca */ /* 0x000fe200000e0000 */
[----:B------:R-:W-:Y:S01]  /*4850*/  IMAD.MOV.U32 R9, RZ, RZ, 0x40000040 ;  /* 0x40000040ff097424 */ /* 0x000fe200078e00ff */
[----:B------:R-:W-:Y:S01]  /*4860*/  R2UR UR7, R7 ;  /* 0x00000000070772ca */ /* 0x000fe200000e0000 */
[----:B------:R-:W-:Y:S01]  /*4870*/  IMAD.MOV.U32 R13, RZ, RZ, 0x40000040 ;  /* 0x40000040ff0d7424 */ /* 0x000fe200078e00ff */
[----:B------:R-:W-:Y:S01]  /*4880*/  BSSY B0, `(.L_x_6899) ;  /* 0x00000f6000007945 */ /* 0x000fe20003800000 */
[----:B------:R-:W-:Y:S01]  /*4890*/  IMAD.MOV.U32 R7, RZ, RZ, 0x40000040 ;  /* 0x40000040ff077424 */ /* 0x000fe200078e00ff */
        /* <DEDUP_REMOVED lines=13> */
[----:B------:R-:W-:Y:S02]  /*4970*/  R2UR UR4, R4 ;  /* 0x00000000040472ca */ /* 0x000fe400000e0000 */
[----:B------:R-:W-:-:S02]  /*4980*/  LOP3.LUT R15, R3, 0x2000000, RZ, 0xfc, !PT ;  /* 0x02000000030f7812 */ /* 0x000fc400078efcff */
[----:B------:R-:W-:Y:S02]  /*4990*/  IADD3 R10, R4, 0x2, RZ ;  /* 0x00000002040a7810 */ /* 0x000fe40007ffe0ff */
[----:B-1----:R-:W-:Y:S01]  /*49a0*/  LOP3.LUT R20, R20, 0x7f, RZ, 0xc0, !PT ;  /* 0x0000007f14147812 */ /* 0x002fe200078ec0ff */
[----:B------:R-:W-:-:S03]  /*49b0*/  IMAD R6, R18, 0x1000, R15 ;  /* 0x0000100012067824 */ /* 0x000fc600078e020f */
[----:B------:R-:W-:Y:S01]  /*49c0*/  ISETP.NE.AND P2, PT, R20, RZ, PT ;  /* 0x000000ff1400720c */ /* 0x000fe20003f45270 */
[C---:B------:R-:W-:Y:S01]  /*49d0*/  VIADD R8, R6.reuse, 0x80 ;  /* 0x0000008006087836 */ /* 0x040fe20000000000 */
[C---:B------:R-:W-:Y:S01]  /*49e0*/  R2UR UR6, R6.reuse ;  /* 0x00000000060672ca */ /* 0x040fe200000e0000 */
[C---:B------:R-:W-:Y:S02]  /*49f0*/  VIADD R12, R6.reuse, 0x100 ;  /* 0x00000100060c7836 */ /* 0x040fe40000000000 */
[----:B------:R-:W-:-:S08]  /*4a00*/  VIADD R6, R6, 0x180 ;  /* 0x0000018006067836 */ /* 0x000fd00000000000 */
[----:B------:R-:W-:Y:S02]  /*4a10*/  @!P2 IMAD R0, R18, 0x8, R2 ;  /* 0x000000081200a824 */ /* 0x000fe400078e0202 */
        /* <DEDUP_REMOVED lines=36> */
.L_x_6901:
[----:B------:R-:W-:Y:S01]  /*4c60*/  BAR.SYNC.DEFER_BLOCKING 0xe, 0x100 ;  /* 0x0384000000007b1d */ /* 0x000fe20000010000 */
[C---:B------:R-:W-:Y:S01]  /*4c70*/  IMAD R3, R18.reuse, 0x40, R190 ;  /* 0x0000004012037824 */ /* 0x040fe200078e02be */
[----:B------:R-:W-:Y:S01]  /*4c80*/  IADD3 R18, R18, 0x1, RZ ;  /* 0x0000000112127810 */ /* 0x000fe20007ffe0ff */
        /* <DEDUP_REMOVED lines=8> */
[----:B------:R-:W-:Y:S02]  /*4d10*/  R2UR UR5, R5 ;  /* 0x00000000050572ca */ /* 0x000fe400000e0000 */
[C---:B------:R-:W-:Y:S01]  /*4d20*/  ISETP.GT.AND P1, PT, R197.reuse, RZ, PT ;  /* 0x000000ffc500720c */ /* 0x040fe20003f24270 */
[----:B------:R-:W-:Y:S02]  /*4d30*/  IMAD R6, R18, 0x1000, R15 ;  /* 0x0000100012067824 */ /* 0x000fe400078e020f */
[----:B------:R-:W-:Y:S02]  /*4d40*/  VIADD R197, R197, 0xffffffff ;  /* 0xffffffffc5c57836 */ /* 0x000fe40000000000 */
        /* <DEDUP_REMOVED lines=169> */
.L_x_6900:
[----:B------:R-:W-:Y:S05]  /*57e0*/  BSYNC B0 ;  /* 0x0000000000007941 */ /* 0x000fea0003800000 */
.L_x_6899:
        /* <DEDUP_REMOVED lines=9> */
[----:B------:R-:W1:Y:S04]  /*5880*/  LDS R2, [R3+0x38400] ;  /* 0x0384000003027984 */ /* 0x000e680000000800 */
[----:B0-----:R-:W0:Y:S01]  /*5890*/  LDS R0, [R3+0x38420] ;  /* 0x0384200003007984 */ /* 0x001e220000000800 */
[-C--:B-1----:R-:W-:Y:S01]  /*58a0*/  FMUL.FTZ R175, R25, R2.reuse ;  /* 0x0000000219af7220 */ /* 0x082fe20000410000 */
        /* <DEDUP_REMOVED lines=129> */
.L_x_6897:
        /* <DEDUP_REMOVED lines=32> */
.L_x_6903:
[----:B------:R-:W-:Y:S05]  /*62c0*/  BSYNC B6 ;  /* 0x0000000000067941 */ /* 0x000fea0003800000 */
.L_x_6902:
        /* <DEDUP_REMOVED lines=12> */
.L_x_6907:
[----:B-1----:R1:W2:Y:S02]  /*6390*/  SYNCS.PHASECHK.TRANS64.TRYWAIT P0, [R2+URZ+0x38800], R3 ;  /* 0x03880003020075a7 */ /* 0x0022a4000800017f */
[----:B--2---:R-:W-:Y:S05]  /*63a0*/  @!P0 NANOSLEEP.SYNCS 0x989680 ;  /* 0x009896800000895d */ /* 0x004fea0003900000 */
[----:B------:R-:W2:Y:S02]  /*63b0*/  @!P0 SYNCS.PHASECHK.TRANS64 P0, [R2+URZ+0x38800], R3 ;  /* 0x03880003020085a7 */ /* 0x000ea4000800007f */
[----:B--2---:R-:W-:Y:S05]  /*63c0*/  @!P0 BRA `(.L_x_6907) ;  /* 0xfffffffc00f08947 */ /* 0x004fea000383ffff */
.L_x_6906:
[----:B------:R-:W-:Y:S05]  /*63d0*/  BSYNC B0 ;  /* 0x0000000000007941 */ /* 0x000fea0003800000 */
.L_x_6905:
[----:B------:R-:W-:Y:S05]  /*63e0*/  BRA `(.L_x_6908) ;  /* 0x0000002c00e87947 */ /* 0x000fea0003800000 */
.L_x_6904:
        /* <DEDUP_REMOVED lines=21> */
[--C-:B------:R-:W-:Y:S01]  /*6540*/  IMAD.WIDE.U32 R4, R23, R46, R24.reuse ;  /* 0x0000002e17047225 */ /* 0x100fe200078e0018 */
[----:B------:R-:W-:Y:S02]  /*6550*/  IADD3 R29, P4, R10, R40, RZ ;  /* 0x000000280a1d7210 */ /* 0x000fe40007f9e0ff */
[----:B------:R-:W-:Y:S01]  /*6560*/  IADD3 R51, R51, R41, RZ ;  /* 0x0000002933337210 */ /* 0x000fe20007ffe0ff */
        /* <DEDUP_REMOVED lines=8> */
[----:B------:R-:W-:Y:S01]  /*65f0*/  IMAD.SHL.U32 R46, R46, 0x20, RZ ;  /* 0x000000202e2e7824 */ /* 0x000fe200078e00ff */
[----:B------:R-:W-:Y:S01]  /*6600*/  IADD3.X R28, R51, R14, R11, P4, !PT ;  /* 0x0000000e331c7210 */ /* 0x000fe200027fe40b */
[----:B------:R-:W-:Y:S01]  /*6610*/  IMAD.SHL.U32 R44, R44, 0x20, RZ ;  /* 0x000000202c2c7824 */ /* 0x000fe200078e00ff */
[C---:B------:R-:W-:Y:S02]  /*6620*/  IADD3.X R26, R49.reuse, R12, R9, P3, !PT ;  /* 0x0000000c311a7210 */ /* 0x040fe40001ffe409 */
[----:B------:R-:W-:-:S02]  /*6630*/  IADD3.X R48, R49, R5, R12, P1, !PT ;  /* 0x0000000531307210 */ /* 0x000fc40000ffe40c */
        /* <DEDUP_REMOVED lines=18> */
.L_x_6910:
[----:B------:R-:W-:Y:S05]  /*6760*/  BSYNC B6 ;  /* 0x0000000000067941 */ /* 0x000fea0003800000 */
.L_x_6909:
        /* <DEDUP_REMOVED lines=26> */
[----:B------:R-:W-:Y:S01]  /*6910*/  IMAD.MOV.U32 R10, RZ, RZ, R42 ;  /* 0x000000ffff0a7224 */ /* 0x000fe200078e002a */
[----:B------:R-:W-:Y:S01]  /*6920*/  LEA R3, R222, R3, 0x5 ;  /* 0x00000003de037211 */ /* 0x000fe200078e28ff */
        /* <DEDUP_REMOVED lines=40> */
.L_x_6914:
[----:B------:R-:W-:Y:S05]  /*6bb0*/  BSYNC B1 ;  /* 0x0000000000017941 */ /* 0x000fea0003800000 */
.L_x_6913:
        /* <DEDUP_REMOVED lines=24> */
.L_x_6916:
[----:B------:R-:W-:Y:S05]  /*6d40*/  BSYNC B1 ;  /* 0x0000000000017941 */ /* 0x000fea0003800000 */
.L_x_6915:
[----:B------:R-:W-:Y:S01]  /*6d50*/  IMAD.WIDE.U32 R10, R3, R4, R10 ;  /* 0x00000004030a7225 */ /* 0x000fe200078e000a */
[----:B------:R-:W-:Y:S01]  /*6d60*/  LEA.HI R0, R219, R219, RZ, 0x1 ;  /* 0x000000dbdb007211 */ /* 0x000fe200078f08ff */
[----:B------:R-:W-:Y:S01]  /*6d70*/  ULDC.64 UR4, c[0x0][0x3c8] ;  /* 0x0000f20000047ab9 */ /* 0x000fe20000000a00 */
[----:B------:R-:W-:Y:S01]  /*6d80*/  ULDC.64 UR6, c[0x0][0x3e0] ;  /* 0x0000f80000067ab9 */ /* 0x000fe20000000a00 */
[----:B------:R-:W-:Y:S01]  /*6d90*/  IMAD.WIDE.U32 R12, R3, R6, R12 ;  /* 0x00000006030c7225 */ /* 0x000fe200078e000c */
[----:B------:R-:W-:-:S03]  /*6da0*/  LOP3.LUT R56, R0, 0xfffffffe, RZ, 0xc0, !PT ;  /* 0xfffffffe00387812 */ /* 0x000fc600078ec0ff */
[C---:B------:R-:W-:Y:S01]  /*6db0*/  IMAD R4, R41.reuse, R4, RZ ;  /* 0x0000000429047224 */ /* 0x040fe200078e02ff */
[----:B------:R-:W-:Y:S01]  /*6dc0*/  LEA R0, P3, R12, UR6, 0x1 ;  /* 0x000000060c007c11 */ /* 0x000fe2000f8608ff */
[----:B------:R-:W-:Y:S02]  /*6dd0*/  IMAD R6, R41, R6, RZ ;  /* 0x0000000629067224 */ /* 0x000fe400078e02ff */
[----:B01----:R-:W-:Y:S02]  /*6de0*/  IMAD.SHL.U32 R14, R191, 0x40, RZ ;  /* 0x00000040bf0e7824 */ /* 0x003fe400078e00ff */
[C---:B------:R-:W-:Y:S01]  /*6df0*/  IMAD R5, R3.reuse, R5, R4 ;  /* 0x0000000503057224 */ /* 0x040fe200078e0204 */
[----:B------:R-:W-:Y:S01]  /*6e00*/  LEA R4, P2, R10, UR4, 0x1 ;  /* 0x000000040a047c11 */ /* 0x000fe2000f8408ff */
[----:B------:R-:W-:Y:S01]  /*6e10*/  IMAD R3, R3, R7, R6 ;  /* 0x0000000703037224 */ /* 0x000fe200078e0206 */
[----:B------:R-:W-:Y:S01]  /*6e20*/  LOP3.LUT R15, R14, 0x1c0, RZ, 0xc0, !PT ;  /* 0x000001c00e0f7812 */ /* 0x000fe200078ec0ff */
[----:B------:R-:W-:Y:S01]  /*6e30*/  IMAD.IADD R5, R11, 0x1, R5 ;  /* 0x000000010b057824 */ /* 0x000fe200078e0205 */
[----:B------:R-:W-:Y:S01]  /*6e40*/  UMOV UR4, 0xffffffff ;  /* 0xffffffff00047882 */ /* 0x000fe20000000000 */
[----:B------:R-:W-:Y:S01]  /*6e50*/  IMAD.IADD R3, R13, 0x1, R3 ;  /* 0x000000010d037824 */ /* 0x000fe200078e0203 */
[----:B------:R-:W-:Y:S01]  /*6e60*/  LOP3.LUT R6, R15, 0x18, R16, 0xf8, !PT ;  /* 0x000000180f067812 */ /* 0x000fe200078ef810 */
[----:B------:R-:W-:Y:S01]  /*6e70*/  IMAD.IADD R56, R219, 0x1, -R56 ;  /* 0x00000001db387824 */ /* 0x000fe200078e0a38 */
[----:B------:R-:W-:-:S02]  /*6e80*/  SHF.R.U32.HI R15, RZ, 0x3, R15 ;  /* 0x00000003ff0f7819 */ /* 0x000fc4000001160f */
[----:B------:R-:W-:Y:S02]  /*6e90*/  LEA.HI.X R5, R10, UR5, R5, 0x1, P2 ;  /* 0x000000050a057c11 */ /* 0x000fe400090f0c05 */
[----:B------:R-:W-:Y:S02]  /*6ea0*/  LEA.HI.X R3, R12, UR7, R3, 0x1, P3 ;  /* 0x000000070c037c11 */ /* 0x000fe400098f0c03 */
[----:B------:R-:W-:Y:S02]  /*6eb0*/  LOP3.LUT R39, R6, R15, RZ, 0x3c, !PT ;  /* 0x0000000f06277212 */ /* 0x000fe400078e3cff */
[----:B------:R-:W-:Y:S01]  /*6ec0*/  SHF.L.U32 R7, R56, 0x1f, RZ ;  /* 0x0000001f38077819 */ /* 0x000fe200000006ff */
[----:B------:R-:W-:Y:S06]  /*6ed0*/  BRA.DIV UR4, `(.L_x_6917) ;  /* 0x0000015a04447947 */ /* 0x000fec000b800000 */
.L_x_7104:
[----:B------:R-:W-:-:S03]  /*6ee0*/  UMOV UR4, 0xffffffff ;  /* 0xffffffff00047882 */ /* 0x000fc60000000000 */
[----:B------:R-:W-:Y:S05]  /*6ef0*/  BRA.DIV UR4, `(.L_x_6918) ;  /* 0x0000015a04647947 */ /* 0x000fea000b800000 */
.L_x_7107:
[----:B------:R-:W-:-:S03]  /*6f00*/  UMOV UR4, 0xffffffff ;  /* 0xffffffff00047882 */ /* 0x000fc60000000000 */
[----:B------:R-:W-:Y:S05]  /*6f10*/  BRA.DIV UR4, `(.L_x_6919) ;  /* 0x0000015a04847947 */ /* 0x000fea000b800000 */
.L_x_7110:
[----:B------:R-:W-:-:S03]  /*6f20*/  UMOV UR4, 0xffffffff ;  /* 0xffffffff00047882 */ /* 0x000fc60000000000 */
[----:B------:R-:W-:Y:S05]  /*6f30*/  BRA.DIV UR4, `(.L_x_6920) ;  /* 0x0000015a04a47947 */ /* 0x000fea000b800000 */
.L_x_7113:
[----:B------:R-:W-:-:S03]  /*6f40*/  UMOV UR4, 0xffffffff ;  /* 0xffffffff00047882 */ /* 0x000fc60000000000 */
[----:B------:R-:W-:Y:S05]  /*6f50*/  BRA.DIV UR4, `(.L_x_6921) ;  /* 0x0000015a04c47947 */ /* 0x000fea000b800000 */
.L_x_7116:
[----:B------:R-:W-:-:S03]  /*6f60*/  UMOV UR4, 0xffffffff ;  /* 0xffffffff00047882 */ /* 0x000fc60000000000 */
[----:B------:R-:W-:Y:S05]  /*6f70*/  BRA.DIV UR4, `(.L_x_6922) ;  /* 0x0000015a04e47947 */ /* 0x000fea000b800000 */
.L_x_7119:
[----:B------:R-:W-:-:S03]  /*6f80*/  UMOV UR4, 0xffffffff ;  /* 0xffffffff00047882 */ /* 0x000fc60000000000 */
[----:B------:R-:W-:Y:S05]  /*6f90*/  BRA.DIV UR4, `(.L_x_6923) ;  /* 0x0000015e04047947 */ /* 0x000fea000b800000 */
.L_x_7122:
[----:B------:R-:W-:-:S03]  /*6fa0*/  UMOV UR4, 0xffffffff ;  /* 0xffffffff00047882 */ /* 0x000fc60000000000 */
[----:B------:R-:W-:Y:S05]  /*6fb0*/  BRA.DIV UR4, `(.L_x_6924) ;  /* 0x0000015e04247947 */ /* 0x000fea000b800000 */
.L_x_7125:
        /* <DEDUP_REMOVED lines=8> */
[----:B------:R-:W-:Y:S01]  /*7040*/  IMAD R3, R212, 0x200, R39 ;  /* 0x00000200d4037824 */ /* 0x000fe200078e0227 */
[----:B------:R-:W-:Y:S01]  /*7050*/  MOV R0, R32 ;  /* 0x0000002000007202 */ /* 0x000fe20000000f00 */
        /* <DEDUP_REMOVED lines=11> */
[----:B------:R-:W-:-:S02]  /*7110*/  VIADD R0, R3, 0x20440 ;  /* 0x0002044003007836 */ /* 0x000fc40000000000 */
[----:B------:R-:W-:Y:S01]  /*7120*/  @P3 VIADD R0, R4, 0xffffffc0 ;  /* 0xffffffc004003836 */ /* 0x000fe20000000000 */
[----:B------:R-:W-:Y:S01]  /*7130*/  PRMT R43, R6, 0x5410, R10 ;  /* 0x00005410062b7816 */ /* 0x000fe2000000000a */
[----:B------:R-:W-:Y:S02]  /*7140*/  IMAD.MOV.U32 R4, RZ, RZ, R26 ;  /* 0x000000ffff047224 */ /* 0x000fe400078e001a */
[----:B------:R-:W-:Y:S02]  /*7150*/  IMAD.MOV.U32 R5, RZ, RZ, R27 ;  /* 0x000000ffff057224 */ /* 0x000fe400078e001b */
[----:B------:R-:W-:Y:S02]  /*7160*/  IMAD.MOV.U32 R6, RZ, RZ, R20 ;  /* 0x000000ffff067224 */ /* 0x000fe400078e0014 */
[----:B------:R-:W-:Y:S01]  /*7170*/  IMAD.MOV.U32 R10, RZ, RZ, R21 ;  /* 0x000000ffff0a7224 */ /* 0x000fe200078e0015 */
[----:B------:R-:W-:Y:S01]  /*7180*/  PRMT R44, R5, 0x5410, R4 ;  /* 0x00005410052c7816 */ /* 0x000fe20000000004 */
[----:B------:R-:W-:-:S02]  /*7190*/  IMAD.MOV.U32 R4, RZ, RZ, R28 ;  /* 0x000000ffff047224 */ /* 0x000fc400078e001c */
[----:B------:R-:W-:Y:S01]  /*71a0*/  IMAD.MOV.U32 R5, RZ, RZ, R29 ;  /* 0x000000ffff057224 */ /* 0x000fe200078e001d */
[----:B------:R-:W-:Y:S01]  /*71b0*/  PRMT R45, R10, 0x5410, R6 ;  /* 0x000054100a2d7816 */ /* 0x000fe20000000006 */
[----:B0-----:R-:W-:Y:S06]  /*71c0*/  @!P2 BRA `(.L_x_6926) ;  /* 0x0000015800c8a947 */ /* 0x001fec0003800000 */
.L_x_7126:
[----:B------:R-:W-:Y:S05]  /*71d0*/  BSYNC B1 ;  /* 0x0000000000017941 */ /* 0x000fea0003800000 */
.L_x_6925:
[----:B------:R-:W-:Y:S01]  /*71e0*/  BSSY B1, `(.L_x_6927) ;  /* 0x0000067000017945 */ /* 0x000fe20003800000 */
[----:B------:R-:W-:-:S03]  /*71f0*/  PRMT R46, R4, 0x5410, R5 ;  /* 0x00005410042e7816 */ /* 0x000fc60000000005 */
[----:B------:R-:W-:Y:S05]  /*7200*/  @P0 BRA `(.L_x_6928) ;  /* 0x0000000400900947 */ /* 0x000fea0003800000 */
[----:B------:R-:W1:Y:S01]  /*7210*/  LDC R5, c[0x0][0x3d4] ;  /* 0x0000f500ff057b82 */ /* 0x000e620000000800 */
        /* <DEDUP_REMOVED lines=51> */
.L_x_6930:
[----:B------:R-:W-:Y:S05]  /*7550*/  BSYNC B2 ;  /* 0x0000000000027941 */ /* 0x000fea0003800000 */
.L_x_6929:
        /* <DEDUP_REMOVED lines=47> */
.L_x_6928:
[----:B------:R-:W-:Y:S05]  /*7850*/  BSYNC B1 ;  /* 0x0000000000017941 */ /* 0x000fea0003800000 */
.L_x_6927:
        /* <DEDUP_REMOVED lines=53> */
.L_x_6933:
[----:B------:R-:W-:Y:S05]  /*7bb0*/  BSYNC B1 ;  /* 0x0000000000017941 */ /* 0x000fea0003800000 */
.L_x_6932:
        /* <DEDUP_REMOVED lines=48> */
.L_x_6912:
        /* <DEDUP_REMOVED lines=13> */
[----:B------:R-:W-:Y:S01]  /*7f90*/  @!P1 IADD3.X R10, R57, R26, RZ, P4, !PT ;  /* 0x0000001a390a9210 */ /* 0x000fe200027fe4ff */
[----:B------:R-:W1:Y:S01]  /*7fa0*/  @!P0 LDC.64 R30, c[0x0][0x3e0] ;  /* 0x0000f800ff1e8b82 */ /* 0x000e620000000a00 */
[----:B------:R-:W-:Y:S02]  /*7fb0*/  @!P1 LEA R8, P4, R9, UR4, 0x1 ;  /* 0x0000000409089c11 */ /* 0x000fe4000f8808ff */
[----:B------:R-:W-:-:S02]  /*7fc0*/  @!P0 IADD3.X R3, R28, R45, R59, P2, P3 ;  /* 0x0000002d1c038210 */ /* 0x000fc400017e643b */
        /* <DEDUP_REMOVED lines=48> */
.L_x_7129:
[----:B------:R-:W-:-:S03]  /*82d0*/  UMOV UR4, 0xffffffff ;  /* 0xffffffff00047882 */ /* 0x000fc60000000000 */
[----:B------:R-:W-:Y:S05]  /*82e0*/  BRA.DIV UR4, `(.L_x_6935) ;  /* 0x0000014a04bc7947 */ /* 0x000fea000b800000 */
.L_x_7132:
[----:B------:R-:W-:-:S03]  /*82f0*/  UMOV UR4, 0xffffffff ;  /* 0xffffffff00047882 */ /* 0x000fc60000000000 */
[----:B------:R-:W-:Y:S05]  /*8300*/  BRA.DIV UR4, `(.L_x_6936) ;  /* 0x0000014a04dc7947 */ /* 0x000fea000b800000 */
.L_x_7135:
[----:B------:R-:W-:-:S03]  /*8310*/  UMOV UR4, 0xffffffff ;  /* 0xffffffff00047882 */ /* 0x000fc60000000000 */
[----:B------:R-:W-:Y:S05]  /*8320*/  BRA.DIV UR4, `(.L_x_6937) ;  /* 0x0000014a04fc7947 */ /* 0x000fea000b800000 */
.L_x_7138:
[----:B------:R-:W-:-:S03]  /*8330*/  UMOV UR4, 0xffffffff ;  /* 0xffffffff00047882 */ /* 0x000fc60000000000 */
[----:B------:R-:W-:Y:S05]  /*8340*/  BRA.DIV UR4, `(.L_x_6938) ;  /* 0x0000014e041c7947 */ /* 0x000fea000b800000 */
.L_x_7141:
[----:B------:R-:W-:Y:S01]  /*8350*/  UMOV UR4, 0xffffffff ;  /* 0xffffffff00047882 */ /* 0x000fe20000000000 */
[----:B------:R-:W-:Y:S02]  /*8360*/  LOP3.LUT R6, R6, 0xfffffffe, RZ, 0xc0, !PT ;  /* 0xfffffffe06067812 */ /* 0x000fe400078ec0ff */
[----:B------:R-:W-:Y:S05]  /*8370*/  BRA.DIV UR4, `(.L_x_6939) ;  /* 0x0000014e04387947 */ /* 0x000fea000b800000 */
.L_x_7144:
[----:B------:R-:W-:Y:S01]  /*8380*/  UMOV UR4, 0xffffffff ;  /* 0xffffffff00047882 */ /* 0x000fe20000000000 */
[----:B------:R-:W-:Y:S02]  /*8390*/  IMAD.IADD R56, R219, 0x1, -R6 ;  /* 0x00000001db387824 */ /* 0x000fe400078e0a06 */
[----:B------:R-:W-:Y:S05]  /*83a0*/  BRA.DIV UR4, `(.L_x_6940) ;  /* 0x0000014e04547947 */ /* 0x000fea000b800000 */
.L_x_7147:
[----:B------:R-:W-:Y:S01]  /*83b0*/  UMOV UR4, 0xffffffff ;  /* 0xffffffff00047882 */ /* 0x000fe20000000000 */
[----:B------:R-:W-:Y:S02]  /*83c0*/  SHF.L.U32 R3, R56, 0x1f, RZ ;  /* 0x0000001f38037819 */ /* 0x000fe400000006ff */
[----:B------:R-:W-:Y:S05]  /*83d0*/  BRA.DIV UR4, `(.L_x_6941) ;  /* 0x0000014e04707947 */ /* 0x000fea000b800000 */
.L_x_7150:
        /* <DEDUP_REMOVED lines=35> */
.L_x_7151:
[----:B------:R-:W-:Y:S05]  /*8610*/  BSYNC B1 ;  /* 0x0000000000017941 */ /* 0x000fea0003800000 */
.L_x_6942:
        /* <DEDUP_REMOVED lines=8> */
[----:B------:R-:W-:Y:S02]  /*86a0*/  LOP3.LUT R0, R5, 0x38, R16, 0xf8, !PT ;  /* 0x0000003805007812 */ /* 0x000fe400078ef810 */
[----:B------:R-:W-:-:S02]  /*86b0*/  SHF.R.U32.HI R7, RZ, 0x3, R5 ;  /* 0x00000003ff077819 */ /* 0x000fc40000011605 */
[----:B------:R-:W-:Y:S02]  /*86c0*/  LOP3.LUT R4, R5, 0x38, R4, 0xf8, !PT ;  /* 0x0000003805047812 */ /* 0x000fe400078ef804 */
[-C--:B0-----:R-:W-:Y:S02]  /*86d0*/  LOP3.LUT R3, R0, R7.reuse, RZ, 0x3c, !PT ;  /* 0x0000000700037212 */ /* 0x081fe400078e3cff */
[----:B------:R-:W-:Y:S02]  /*86e0*/  LOP3.LUT R5, R4, R7, RZ, 0x3c, !PT ;  /* 0x0000000704057212 */ /* 0x000fe400078e3cff */
[----:B------:R-:W-:Y:S01]  /*86f0*/  SHF.R.U64 R0, R36, 0x10, R37 ;  /* 0x0000001024007819 */ /* 0x000fe20000001225 */
[----:B------:R-:W-:Y:S01]  /*8700*/  IMAD R3, R212, 0x200, R3 ;  /* 0x00000200d4037824 */ /* 0x000fe200078e0203 */
[----:B------:R-:W-:Y:S02]  /*8710*/  PRMT R33, R20, 0x5432, R12 ;  /* 0x0000543214217816 */ /* 0x000fe4000000000c */
[----:B------:R-:W-:Y:S01]  /*8720*/  PRMT R38, R14, 0x5432, R0 ;  /* 0x000054320e267816 */ /* 0x000fe20000000000 */
[--C-:B------:R-:W-:Y:S01]  /*8730*/  IMAD R46, R3, 0x2, R2.reuse ;  /* 0x00000002032e7824 */ /* 0x100fe200078e0202 */
[----:B------:R-:W-:Y:S01]  /*8740*/  SHF.R.U32.HI R40, RZ, 0x10, R37 ;  /* 0x00000010ff287819 */ /* 0x000fe20000011625 */
[----:B------:R-:W-:Y:S01]  /*8750*/  IMAD R3, R212, 0x200, R5 ;  /* 0x00000200d4037824 */ /* 0x000fe200078e0205 */
[----:B------:R-:W-:Y:S01]  /*8760*/  SHF.R.U32.HI R42, RZ, 0x10, R39 ;  /* 0x00000010ff2a7819 */ /* 0x000fe20000011627 */
[----:B------:R-:W-:Y:S01]  /*8770*/  IMAD.U32 R39, R38, 0x10000, RZ ;  /* 0x0001000026277824 */ /* 0x000fe200078e00ff */
[----:B------:R-:W0:Y:S01]  /*8780*/  LDS.128 R4, [R46+0x20400] ;  /* 0x020400002e047984 */ /* 0x000e220000000c00 */
[----:B------:R-:W-:Y:S01]  /*8790*/  IMAD R47, R3, 0x2, R2 ;  /* 0x00000002032f7824 */ /* 0x000fe200078e0202 */
[----:B------:R-:W-:-:S02]  /*87a0*/  SHF.R.U64 R3, R34, 0x10, R35 ;  /* 0x0000001022037819 */ /* 0x000fc40000001223 */
[----:B------:R-:W-:Y:S02]  /*87b0*/  SHF.R.U32.HI R35, RZ, 0x10, R35 ;  /* 0x00000010ff237819 */ /* 0x000fe40000011623 */
[----:B------:R-:W1:Y:S01]  /*87c0*/  LDS.128 R8, [R47+0x20400] ;  /* 0x020400002f087984 */ /* 0x000e620000000c00 */
[----:B------:R-:W-:Y:S02]  /*87d0*/  PRMT R36, R14, 0x5410, R3 ;  /* 0x000054100e247816 */ /* 0x000fe40000000003 */
[----:B------:R-:W-:Y:S01]  /*87e0*/  PRMT R37, R15, 0x5410, R35 ;  /* 0x000054100f257816 */ /* 0x000fe20000000023 */
[----:B------:R-:W-:Y:S01]  /*87f0*/  IMAD.U32 R35, R33, 0x10000, RZ ;  /* 0x0001000021237824 */ /* 0x000fe200078e00ff */
[----:B------:R-:W-:Y:S02]  /*8800*/  LOP3.LUT R38, R38, 0xffff0000, RZ, 0xc0, !PT ;  /* 0xffff000026267812 */ /* 0x000fe400078ec0ff */
[----:B------:R-:W-:Y:S02]  /*8810*/  PRMT R34, R43, 0x5432, R32 ;  /* 0x000054322b227816 */ /* 0x000fe40000000020 */
[----:B------:R-:W-:-:S02]  /*8820*/  PRMT R40, R15, 0x5432, R40 ;  /* 0x000054320f287816 */ /* 0x000fc40000000028 */
[----:B------:R-:W-:Y:S02]  /*8830*/  LOP3.LUT R33, R33, 0xffff0000, RZ, 0xc0, !PT ;  /* 0xffff000021217812 */ /* 0x000fe400078ec0ff */
[C---:B------:R-:W-:Y:S02]  /*8840*/  PRMT R41, R13.reuse, 0x5410, R41 ;  /* 0x000054100d297816 */ /* 0x040fe40000000029 */
[----:B------:R-:W-:Y:S01]  /*8850*/  PRMT R42, R13, 0x5432, R42 ;  /* 0x000054320d2a7816 */ /* 0x000fe2000000002a */
[C---:B0-----:R-:W-:Y:S01]  /*8860*/  IMAD.U32 R0, R4.reuse, 0x10000, RZ ;  /* 0x0001000004007824 */ /* 0x041fe200078e00ff */
[----:B------:R-:W-:Y:S01]  /*8870*/  LOP3.LUT R3, R4, 0xffff0000, RZ, 0xc0, !PT ;  /* 0xffff000004037812 */ /* 0x000fe200078ec0ff */
[----:B------:R-:W-:Y:S01]  /*8880*/  IMAD.U32 R12, R6, 0x10000, RZ ;  /* 0x00010000060c7824 */ /* 0x000fe200078e00ff */
[----:B------:R-:W-:Y:S01]  /*8890*/  SHF.L.U32 R4, R5, 0x10, RZ ;  /* 0x0000001005047819 */ /* 0x000fe200000006ff */
[----:B------:R-:W-:Y:S01]  /*88a0*/  IMAD.U32 R13, R7, 0x10000, RZ ;  /* 0x00010000070d7824 */ /* 0x000fe200078e00ff */
        /* <DEDUP_REMOVED lines=23> */
[C---:B------:R-:W-:Y:S01]  /*8a20*/  IMAD.U32 R20, R10.reuse, 0x10000, RZ ;  /* 0x000100000a147824 */ /* 0x040fe200078e00ff */
[----:B------:R-:W-:Y:S01]  /*8a30*/  LOP3.LUT R10, R10, 0xffff0000, RZ, 0xc0, !PT ;  /* 0xffff00000a0a7812 */ /* 0x000fe200078ec0ff */
[----:B------:R-:W-:-:S02]  /*8a40*/  IMAD.U32 R32, R11, 0x10000, RZ ;  /* 0x000100000b207824 */ /* 0x000fc400078e00ff */
[----:B------:R-:W-:Y:S01]  /*8a50*/  FFMA.FTZ R34, R5, R34, -R0 ;  /* 0x0000002205227223 */ /* 0x000fe20000010800 */
[----:B------:R-:W-:Y:S02]  /*8a60*/  IMAD.U32 R15, R41, 0x10000, RZ ;  /* 0x00010000290f7824 */ /* 0x000fe400078e00ff */
[----:B------:R-:W-:Y:S01]  /*8a70*/  FFMA.FTZ R9, R5, R40, R38 ;  /* 0x0000002805097223 */ /* 0x000fe20000010026 */
[----:B------:R-:W-:Y:S01]  /*8a80*/  IMAD.U32 R4, R42, 0x10000, RZ ;  /* 0x000100002a047824 */ /* 0x000fe200078e00ff */
[----:B------:R-:W-:Y:S01]  /*8a90*/  LOP3.LUT R41, R41, 0xffff0000, RZ, 0xc0, !PT ;  /* 0xffff000029297812 */ /* 0x000fe200078ec0ff */
[----:B------:R-:W-:Y:S02]  /*8aa0*/  IMAD.U32 R3, R36, 0x10000, RZ ;  /* 0x0001000024037824 */ /* 0x000fe400078e00ff */
[----:B------:R-:W-:Y:S01]  /*8ab0*/  FMUL.FTZ R35, R20, R15 ;  /* 0x0000000f14237220 */ /* 0x000fe20000410000 */
[----:B------:R-:W-:Y:S02]  /*8ac0*/  IMAD.U32 R0, R37, 0x10000, RZ ;  /* 0x0001000025007824 */ /* 0x000fe400078e00ff */
[----:B------:R-:W-:Y:S01]  /*8ad0*/  FMUL.FTZ R38, R32, R4 ;  /* 0x0000000420267220 */ /* 0x000fe20000410000 */
        /* <DEDUP_REMOVED lines=8> */
[----:B------:R-:W-:Y:S01]  /*8b60*/  FMUL.FTZ R5, R10, R41 ;  /* 0x000000290a057220 */ /* 0x000fe20000410000 */
[----:B------:R-:W-:Y:S01]  /*8b70*/  LOP3.LUT R0, R37, 0xffff0000, RZ, 0xc0, !PT ;  /* 0xffff000025007812 */ /* 0x000fe200078ec0ff */
[----:B------:R-:W-:Y:S01]  /*8b80*/  FFMA.FTZ R32, R13, R4, R32 ;  /* 0x000000040d207223 */ /* 0x000fe20000010020 */
[----:B------:R-:W-:Y:S01]  /*8b90*/  LOP3.LUT R6, R6, 0xffff0000, RZ, 0xc0, !PT ;  /* 0xffff000006067812 */ /* 0x000fe200078ec0ff */
[----:B------:R-:W-:Y:S01]  /*8ba0*/  FMUL.FTZ R12, R11, R42 ;  /* 0x0000002a0b0c7220 */ /* 0x000fe20000410000 */
[----:B------:R-:W-:Y:S01]  /*8bb0*/  LOP3.LUT R7, R7, 0xffff0000, RZ, 0xc0, !PT ;  /* 0xffff000007077812 */ /* 0x000fe200078ec0ff */
[-C--:B------:R-:W-:Y:S01]  /*8bc0*/  FMUL.FTZ R4, R10, R3.reuse ;  /* 0x000000030a047220 */ /* 0x080fe20000410000 */
[-C--:B------:R-:W-:Y:S01]  /*8bd0*/  FMUL.FTZ R11, R11, R0.reuse ;  /* 0x000000000b0b7220 */ /* 0x080fe20000410000 */
[----:B------:R-:W-:Y:S01]  /*8be0*/  FFMA.FTZ R10, R6, R3, -R5 ;  /* 0x00000003060a7223 */ /* 0x000fe20000010805 */
        /* <DEDUP_REMOVED lines=13> */
.L_x_6945:
[----:B------:R-:W-:Y:S05]  /*8cc0*/  BSYNC B1 ;  /* 0x0000000000017941 */ /* 0x000fea0003800000 */
.L_x_6944:
        /* <DEDUP_REMOVED lines=9> */
[----:B------:R-:W-:Y:S02]  /*8d60*/  SHF.R.U32.HI R24, RZ, 0x10, R25 ;  /* 0x00000010ff187819 */ /* 0x000fe40000011619 */
[----:B------:R-:W-:Y:S01]  /*8d70*/  SHF.R.U64 R12, R26, 0x10, R27 ;  /* 0x000000101a0c7819 */ /* 0x000fe2000000121b */
[----:B0-----:R-:W-:Y:S01]  /*8d80*/  IMAD.IADD R3, R231, 0x1, R0 ;  /* 0x00000001e7037824 */ /* 0x001fe200078e0200 */
[----:B------:R-:W-:Y:S02]  /*8d90*/  SHF.R.U64 R0, R28, 0x10, R29 ;  /* 0x000000101c007819 */ /* 0x000fe4000000121d */
[----:B------:R-:W-:Y:S02]  /*8da0*/  SHF.R.U32.HI R26, RZ, 0x10, R27 ;  /* 0x00000010ff1a7819 */ /* 0x000fe4000001161b */
[----:B------:R-:W-:Y:S02]  /*8db0*/  LEA R3, R3, R2, 0x1 ;  /* 0x0000000203037211 */ /* 0x000fe400078e08ff */
[----:B------:R-:W-:-:S02]  /*8dc0*/  PRMT R30, R48, 0x5432, R0 ;  /* 0x00005432301e7816 */ /* 0x000fc40000000000 */
[----:B------:R-:W-:Y:S01]  /*8dd0*/  PRMT R25, R48, 0x5410, R13 ;  /* 0x0000541030197816 */ /* 0x000fe2000000000d */
[----:B------:R-:W0:Y:S01]  /*8de0*/  LDS.128 R8, [R3+0x20400] ;  /* 0x0204000003087984 */ /* 0x000e220000000c00 */
[----:B------:R-:W-:Y:S01]  /*8df0*/  SHF.R.U32.HI R35, RZ, 0x10, R31 ;  /* 0x00000010ff237819 */ /* 0x000fe2000001161f */
[----:B------:R-:W-:Y:S01]  /*8e00*/  IMAD.U32 R31, R30, 0x10000, RZ ;  /* 0x000100001e1f7824 */ /* 0x000fe200078e00ff */
[----:B------:R-:W-:Y:S02]  /*8e10*/  PRMT R32, R49, 0x5432, R32 ;  /* 0x0000543231207816 */ /* 0x000fe40000000020 */
[----:B------:R-:W-:Y:S01]  /*8e20*/  PRMT R29, R52, 0x5432, R26 ;  /* 0x00005432341d7816 */ /* 0x000fe2000000001a */
[----:B------:R-:W-:Y:S01]  /*8e30*/  IMAD.U32 R26, R25, 0x10000, RZ ;  /* 0x00010000191a7824 */ /* 0x000fe200078e00ff */
[----:B------:R-:W-:Y:S01]  /*8e40*/  PRMT R27, R50, 0x5432, R24 ;  /* 0x00005432321b7816 */ /* 0x000fe20000000018 */
[----:B------:R-:W-:Y:S01]  /*8e50*/  IMAD.U32 R33, R32, 0x10000, RZ ;  /* 0x0001000020217824 */ /* 0x000fe200078e00ff */
[----:B------:R-:W-:-:S02]  /*8e60*/  PRMT R35, R14, 0x5410, R35 ;  /* 0x000054100e237816 */ /* 0x000fc40000000023 */
[----:B------:R-:W-:Y:S02]  /*8e70*/  PRMT R28, R51, 0x5432, R12 ;  /* 0x00005432331c7816 */ /* 0x000fe4000000000c */
[----:B------:R-:W-:Y:S02]  /*8e80*/  PRMT R34, R14, 0x5432, R34 ;  /* 0x000054320e227816 */ /* 0x000fe40000000022 */
[----:B------:R-:W-:Y:S01]  /*8e90*/  LOP3.LUT R25, R25, 0xffff0000, RZ, 0xc0, !PT ;  /* 0xffff000019197812 */ /* 0x000fe200078ec0ff */
[----:B-1----:R-:W-:Y:S01]  /*8ea0*/  IMAD.U32 R0, R4, 0x10000, RZ ;  /* 0x0001000004007824 */ /* 0x002fe200078e00ff */
[----:B------:R-:W-:Y:S01]  /*8eb0*/  LOP3.LUT R32, R32, 0xffff0000, RZ, 0xc0, !PT ;  /* 0xffff000020207812 */ /* 0x000fe200078ec0ff */
[----:B------:R-:W-:Y:S01]  /*8ec0*/  IMAD.U32 R12, R5, 0x10000, RZ ;  /* 0x00010000050c7824 */ /* 0x000fe200078e00ff */
[----:B------:R-:W-:Y:S01]  /*8ed0*/  LOP3.LUT R4, R4, 0xffff0000, RZ, 0xc0, !PT ;  /* 0xffff000004047812 */ /* 0x000fe200078ec0ff */
[----:B------:R-:W-:Y:S01]  /*8ee0*/  IMAD.U32 R14, R7, 0x10000, RZ ;  /* 0x00010000070e7824 */ /* 0x000fe200078e00ff */
[----:B------:R-:W-:Y:S01]  /*8ef0*/  LOP3.LUT R5, R5, 0xffff0000, RZ, 0xc0, !PT ;  /* 0xffff000005057812 */ /* 0x000fe200078ec0ff */
[C---:B------:R-:W-:Y:S01]  /*8f00*/  IMAD.U32 R13, R6.reuse, 0x10000, RZ ;  /* 0x00010000060d7824 */ /* 0x040fe200078e00ff */
[----:B------:R-:W-:-:S02]  /*8f10*/  LOP3.LUT R6, R6, 0xffff0000, RZ, 0xc0, !PT ;  /* 0xffff000006067812 */ /* 0x000fc400078ec0ff */
        /* <DEDUP_REMOVED lines=15> */
[----:B------:R-:W-:Y:S02]  /*9010*/  IMAD.U32 R31, R29, 0x10000, RZ ;  /* 0x000100001d1f7824 */ /* 0x000fe400078e00ff */
[----:B------:R-:W-:Y:S01]  /*9020*/  FMUL.FTZ R45, R24, R37 ;  /* 0x00000025182d7220 */ /* 0x000fe20000410000 */
[----:B------:R-:W-:Y:S01]  /*9030*/  LOP3.LUT R15, R30, 0xffff0000, RZ, 0xc0, !PT ;  /* 0xffff00001e0f7812 */ /* 0x000fe200078ec0ff */
[----:B------:R-:W-:Y:S01]  /*9040*/  FFMA.FTZ R43, R12, R33, R43 ;  /* 0x000000210c2b7223 */ /* 0x000fe2000001002b */
[-C--:B------:R-:W-:Y:S01]  /*9050*/  FMUL.FTZ R24, R24, R31.reuse ;  /* 0x0000001f18187220 */ /* 0x080fe20000410000 */
[----:B------:R-:W-:Y:S01]  /*9060*/  FFMA.FTZ R45, R14, R31, -R45 ;  /* 0x0000001f0e2d7223 */ /* 0x000fe2000001082d */
[----:B------:R-:W-:Y:S01]  /*9070*/  LOP3.LUT R0, R27, 0xffff0000, RZ, 0xc0, !PT ;  /* 0xffff00001b007812 */ /* 0x000fe200078ec0ff */
[C---:B------:R-:W-:Y:S01]  /*9080*/  FMUL.FTZ R31, R8.reuse, R15 ;  /* 0x0000000f081f7220 */ /* 0x040fe20000410000 */
[----:B------:R-:W-:Y:S01]  /*9090*/  FMUL.FTZ R27, R8, R25 ;  /* 0x00000019081b7220 */ /* 0x000fe20000410000 */
[----:B------:R-:W-:-:S02]  /*90a0*/  IMAD.U32 R21, R10, 0x10000, RZ ;  /* 0x000100000a157824 */ /* 0x000fc400078e00ff */
[----:B------:R-:W-:Y:S01]  /*90b0*/  FFMA.FTZ R37, R14, R37, R24 ;  /* 0x000000250e257223 */ /* 0x000fe20000010018 */
[----:B------:R-:W-:Y:S02]  /*90c0*/  IMAD.U32 R12, R34, 0x10000, RZ ;  /* 0x00010000220c7824 */ /* 0x000fe400078e00ff */
[C---:B------:R-:W-:Y:S01]  /*90d0*/  FMUL.FTZ R20, R9.reuse, R32 ;  /* 0x0000002009147220 */ /* 0x040fe20000410000 */
[C---:B------:R-:W-:Y:S01]  /*90e0*/  FFMA.FTZ R31, R4.reuse, R25, -R31 ;  /* 0x00000019041f7223 */ /* 0x040fe2000001081f */
[----:B------:R-:W-:Y:S01]  /*90f0*/  FMUL.FTZ R9, R9, R0 ;  /* 0x0000000009097220 */ /* 0x000fe20000410000 */
[----:B------:R-:W-:Y:S01]  /*9100*/  FFMA.FTZ R14, R4, R15, R27 ;  /* 0x0000000f040e7223 */ /* 0x000fe2000001001b */
[----:B------:R-:W-:Y:S02]  /*9110*/  IMAD.U32 R8, R28, 0x10000, RZ ;  /* 0x000100001c087824 */ /* 0x000fe400078e00ff */
[----:B------:R-:W-:Y:S01]  /*9120*/  FMUL.FTZ R4, R21, R12 ;  /* 0x0000000c15047220 */ /* 0x000fe20000410000 */
[C---:B------:R-:W-:Y:S01]  /*9130*/  FFMA.FTZ R32, R5.reuse, R32, R9 ;  /* 0x0000002005207223 */ /* 0x040fe20000010009 */
[----:B------:R-:W-:Y:S01]  /*9140*/  LOP3.LUT R10, R10, 0xffff0000, RZ, 0xc0, !PT ;  /* 0xffff00000a0a7812 */ /* 0x000fe200078ec0ff */
[----:B------:R-:W-:Y:S01]  /*9150*/  FFMA.FTZ R20, R5, R0, -R20 ;  /* 0x0000000005147223 */ /* 0x000fe20000010814 */
[-C--:B------:R-:W-:Y:S01]  /*9160*/  FMUL.FTZ R24, R21, R8.reuse ;  /* 0x0000000815187220 */ /* 0x080fe20000410000 */
[----:B------:R-:W-:Y:S01]  /*9170*/  FFMA.FTZ R15, R13, R8, -R4 ;  /* 0x000000080d0f7223 */ /* 0x000fe20000010804 */
[----:B------:R-:W-:-:S02]  /*9180*/  LOP3.LUT R9, R34, 0xffff0000, RZ, 0xc0, !PT ;  /* 0xffff000022097812 */ /* 0x000fc400078ec0ff */
[----:B------:R-:W-:Y:S01]  /*9190*/  LOP3.LUT R11, R11, 0xffff0000, RZ, 0xc0, !PT ;  /* 0xffff00000b0b7812 */ /* 0x000fe200078ec0ff */
[----:B------:R-:W-:Y:S01]  /*91a0*/  FFMA.FTZ R24, R13, R12, R24 ;  /* 0x0000000c0d187223 */ /* 0x000fe20000010018 */
[----:B------:R-:W-:Y:S01]  /*91b0*/  LOP3.LUT R5, R28, 0xffff0000, RZ, 0xc0, !PT ;  /* 0xffff00001c057812 */ /* 0x000fe200078ec0ff */
[C---:B------:R-:W-:Y:S01]  /*91c0*/  FMUL.FTZ R13, R10.reuse, R9 ;  /* 0x000000090a0d7220 */ /* 0x040fe20000410000 */
[----:B------:R-:W-:Y:S02]  /*91d0*/  LOP3.LUT R4, R35, 0xffff0000, RZ, 0xc0, !PT ;  /* 0xffff000023047812 */ /* 0x000fe400078ec0ff */
[----:B------:R-:W-:Y:S01]  /*91e0*/  LOP3.LUT R0, R29, 0xffff0000, RZ, 0xc0, !PT ;  /* 0xffff00001d007812 */ /* 0x000fe200078ec0ff */
[-C--:B------:R-:W-:Y:S01]  /*91f0*/  FMUL.FTZ R8, R10, R5.reuse ;  /* 0x000000050a087220 */ /* 0x080fe20000410000 */
[----:B------:R-:W-:Y:S01]  /*9200*/  FFMA.FTZ R10, R6, R5, -R13 ;  /* 0x00000005060a7223 */ /* 0x000fe2000001080d */
[C---:B------:R-:W-:Y:S01]  /*9210*/  FMUL.FTZ R12, R11.reuse, R4 ;  /* 0x000000040b0c7220 */ /* 0x040fe20000410000 */
[----:B------:R-:W-:Y:S01]  /*9220*/  F2FP.BF16.F32.PACK_AB R5, R20, R41 ;  /* 0x000000291405723e */ /* 0x000fe200000010ff */
        /* <DEDUP_REMOVED lines=13> */
.L_x_6931:
[----:B------:R-:W-:Y:S05]  /*9300*/  BSYNC B0 ;  /* 0x0000000000007941 */ /* 0x000fea0003800000 */
.L_x_6911:
        /* <DEDUP_REMOVED lines=8> */
.L_x_6908:
[----:B------:R-:W-:-:S13]  /*9390*/  ISETP.NE.AND P0, PT, R189, 0x3, PT ;  /* 0x00000003bd00780c */ /* 0x000fda0003f05270 */
[----:B------:R-:W-:Y:S05]  /*93a0*/  @!P0 BRA `(.L_x_6946) ;  /* 0x0000000000048947 */ /* 0x000fea0003800000 */
[----:B------:R-:W-:Y:S01]  /*93b0*/  BPT.TRAP 0x1 ;  /* 0x000000040000795c */ /* 0x000fe20000300000 */
.L_x_6946:
[----:B------:R-:W-:Y:S02]  /*93c0*/  LEA R169, R18, R2, 0x3 ;  /* 0x0000000212a97211 */ /* 0x000fe400078e18ff */
[----:B------:R-:W-:-:S04]  /*93d0*/  SHF.L.U32 R20, R19, 0x1f, RZ ;  /* 0x0000001f13147819 */ /* 0x000fc800000006ff */
[----:B------:R0:W0:Y:S01]  /*93e0*/  SYNCS.PHASECHK.TRANS64.TRYWAIT P1, [R169+URZ+0x38830], R20 ;  /* 0x03883014a90075a7 */ /* 0x000022000802017f */
[----:B------:R-:W-:Y:S05]  /*93f0*/  @!P0 BRA `(.L_x_6947) ;  /* 0x0000000000048947 */ /* 0x000fea0003800000 */
[----:B------:R-:W-:Y:S01]  /*9400*/  BPT.TRAP 0x1 ;  /* 0x000000040000795c */ /* 0x000fe20000300000 */
.L_x_6947:
[C---:B--23--:R-:W-:Y:S02]  /*9410*/  VIADD R0, R2.reuse, 0x22400 ;  /* 0x0002240002007836 */ /* 0x04cfe40000000000 */
        /* <DEDUP_REMOVED lines=9> */
.L_x_6948:
        /* <DEDUP_REMOVED lines=14> */
[----:B------:R-:W-:Y:S01]  /*9590*/  IMAD.MOV.U32 R9, RZ, RZ, 0x40000040 ;  /* 0x40000040ff097424 */ /* 0x000fe200078e00ff */
[----:B------:R-:W-:Y:S01]  /*95a0*/  SHF.L.U32 R3, R56, 0x1f, RZ ;  /* 0x0000001f38037819 */ /* 0x000fe200000006ff */
[----:B------:R-:W-:Y:S01]  /*95b0*/  VIADD R10, R4, 0x4 ;  /* 0x00000004040a7836 */ /* 0x000fe20000000000 */
[----:B------:R-:W-:Y:S01]  /*95c0*/  BSSY B0, `(.L_x_6950) ;  /* 0x0000020000007945 */ /* 0x000fe20003800000 */
[----:B------:R-:W-:-:S06]  /*95d0*/  IMAD.MOV.U32 R11, RZ, RZ, 0x40000040 ;  /* 0x40000040ff0b7424 */ /* 0x000fcc00078e00ff */
[----:B------:R-:W-:Y:S01]  /*95e0*/  HGMMA.64x64x16.F32.BF16 R24, gdesc[UR4], RZ, !UPT, gsb0 ;  /* 0x00e00000041879f0 */ /* 0x000fe2000c0018ff */
        /* <DEDUP_REMOVED lines=29> */
.L_x_7152:
[----:B------:R-:W-:Y:S05]  /*97c0*/  BSYNC B0 ;  /* 0x0000000000007941 */ /* 0x000fea0003800000 */
.L_x_6950:
[----:B------:R-:W-:Y:S05]  /*97d0*/  @!P0 BRA `(.L_x_6952) ;  /* 0x0000000000048947 */ /* 0x000fea0003800000 */
[----:B------:R-:W-:Y:S01]  /*97e0*/  BPT.TRAP 0x1 ;  /* 0x000000040000795c */ /* 0x000fe20000300000 */
.L_x_6952:
[----:B------:R2:W3:Y:S01]  /*97f0*/  SYNCS.PHASECHK.TRANS64.TRYWAIT P1, [R169+URZ+0x38850], R20 ;  /* 0x03885014a90075a7 */ /* 0x0004e2000802017f */
[----:B------:R-:W-:Y:S05]  /*9800*/  @!P0 BRA `(.L_x_6953) ;  /* 0x0000000000048947 */ /* 0x000fea0003800000 */
[----:B------:R-:W-:Y:S01]  /*9810*/  BPT.TRAP 0x1 ;  /* 0x000000040000795c */ /* 0x000fe20000300000 */
.L_x_6953:
[C---:B------:R-:W-:Y:S01]  /*9820*/  VIADD R0, R2.reuse, 0x400 ;  /* 0x0000040002007836 */ /* 0x040fe20000000000 */
[----:B------:R-:W-:Y:S01]  /*9830*/  BSSY B0, `(.L_x_6954) ;  /* 0x000000a000007945 */ /* 0x000fe20003800000 */
[----:B-1----:R-:W-:-:S03]  /*9840*/  VIADD R3, R2, 0x26400 ;  /* 0x0002640002037836 */ /* 0x002fc60000000000 */
        /* <DEDUP_REMOVED lines=8> */
.L_x_6955:
[----:B------:R-:W-:Y:S05]  /*98d0*/  BSYNC B0 ;  /* 0x0000000000007941 */ /* 0x000fea0003800000 */
.L_x_6954:
[----:B012---:R-:W-:Y:S01]  /*98e0*/  IMAD R20, R18, 0x1000, R15 ;  /* 0x0000100012147824 */ /* 0x007fe200078e020f */
[----:B------:R-:W-:Y:S01]  /*98f0*/  LOP3.LUT R6, R3, 0x10000, RZ, 0xfc, !PT ;  /* 0x0001000003067812 */ /* 0x000fe200078efcff */
[----:B------:R-:W-:Y:S01]  /*9900*/  IMAD.MOV.U32 R7, RZ, RZ, 0x40000040 ;  /* 0x40000040ff077424 */ /* 0x000fe200078e00ff */
[----:B------:R-:W-:Y:S05]  /*9910*/  WARPSYNC.ALL ;  /* 0x0000000000007948 */ /* 0x000fea0003800000 */
[----:B------:R-:W-:Y:S01]  /*9920*/  IMAD.MOV.U32 R21, RZ, RZ, 0x40000040 ;  /* 0x40000040ff157424 */ /* 0x000fe200078e00ff */
[C---:B------:R-:W-:Y:S01]  /*9930*/  R2UR UR4, R6.reuse ;  /* 0x00000000060472ca */ /* 0x040fe200000e0000 */
[----:B------:R-:W-:Y:S01]  /*9940*/  WARPGROUP.ARRIVE ;  /* 0x00000000000079c5 */ /* 0x000fe20000000000 */
[----:B------:R-:W-:Y:S01]  /*9950*/  R2UR UR5, R7 ;  /* 0x00000000070572ca */ /* 0x000fe200000e0000 */
[----:B------:R-:W-:Y:S01]  /*9960*/  VIADD R58, R6, 0x2 ;  /* 0x00000002063a7836 */ /* 0x000fe20000000000 */
[C---:B------:R-:W-:Y:S01]  /*9970*/  R2UR UR6, R20.reuse ;  /* 0x00000000140672ca */ /* 0x040fe200000e0000 */
        /* <DEDUP_REMOVED lines=19> */
[----:B------:R-:W-:-:S02]  /*9ab0*/  IMAD.MOV.U32 R57, RZ, RZ, 0x40000040 ;  /* 0x40000040ff397424 */ /* 0x000fc400078e00ff */
[----:B------:R-:W-:Y:S01]  /*9ac0*/  IMAD.MOV.U32 R67, RZ, RZ, 0x40000040 ;  /* 0x40000040ff437424 */ /* 0x000fe200078e00ff */
[----:B0-----:R-:W-:Y:S02]  /*9ad0*/  SHF.R.U32.HI R0, RZ, 0x7, R0 ;  /* 0x00000007ff007819 */ /* 0x001fe40000011600 */
[----:B-1----:R-:W-:-:S04]  /*9ae0*/  LOP3.LUT R61, R61, 0x7f, RZ, 0xc0, !PT ;  /* 0x0000007f3d3d7812 */ /* 0x002fc800078ec0ff */
        /* <DEDUP_REMOVED lines=155> */
[C---:B------:R-:W-:Y:S01]  /*a4a0*/  IMAD.IADD R56, R0.reuse, 0x1, R3 ;  /* 0x0000000100387824 */ /* 0x040fe200078e0203 */
[----:B------:R-:W-:Y:S01]  /*a4b0*/  R2UR UR7, R57 ;  /* 0x00000000390772ca */ /* 0x000fe200000e0000 */
[----:B------:R-:W-:Y:S01]  /*a4c0*/  IMAD.MOV.U32 R57, RZ, RZ, 0x40000040 ;  /* 0x40000040ff397424 */ /* 0x000fe200078e00ff */
[----:B------:R-:W-:Y:S01]  /*a4d0*/  IADD3 R58, R0, R21, RZ ;  /* 0x00000015003a7210 */ /* 0x000fe20007ffe0ff */
[----:B------:R-:W-:-:S02]  /*a4e0*/  WARPGROUP.DEPBAR.LE gsb0, 0x0 ;  /* 0x00008000000079c5 */ /* 0x000fc40000010000 */
[----:B------:R-:W-:-:S08]  /*a4f0*/  WARPGROUP.ARRIVE ;  /* 0x00000000000079c5 */ /* 0x000fd00000000000 */
        /* <DEDUP_REMOVED lines=20> */
[----:B------:R-:W-:-:S02]  /*a640*/  IMAD.MOV.U32 R3, RZ, RZ, 0x28 ;  /* 0x00000028ff037424 */ /* 0x000fc400078e00ff */
[----:B------:R-:W-:-:S03]  /*a650*/  IMAD.MOV.U32 R21, RZ, RZ, 0xa00 ;  /* 0x00000a00ff157424 */ /* 0x000fc600078e00ff */
[----:B------:R-:W-:Y:S02]  /*a660*/  SEL R3, R3, 0x26, P1 ;  /* 0x0000002603037807 */ /* 0x000fe40000800000 */
[----:B------:R-:W-:Y:S02]  /*a670*/  SEL R21, R21, 0x980, P1 ;  /* 0x0000098015157807 */ /* 0x000fe40000800000 */
[----:B------:R-:W-:Y:S02]  /*a680*/  LOP3.LUT R3, R3, 0x6, RZ, 0xc0, !PT ;  /* 0x0000000603037812 */ /* 0x000fe400078ec0ff */
[----:B------:R-:W-:Y:S01]  /*a690*/  LOP3.LUT R21, R21, 0xa00, RZ, 0xc0, !PT ;  /* 0x00000a0015157812 */ /* 0x000fe200078ec0ff */
        /* <DEDUP_REMOVED lines=9> */
[CC--:B------:R-:W-:Y:S02]  /*a730*/  IADD3 R58, R3.reuse, R21.reuse, R6 ;  /* 0x00000015033a7210 */ /* 0x0c0fe40007ffe006 */
[----:B------:R-:W-:Y:S01]  /*a740*/  IADD3 R56, R3, R21, R20 ;  /* 0x0000001503387210 */ /* 0x000fe20007ffe014 */
        /* <DEDUP_REMOVED lines=14> */
[--C-:B------:R-:W-:Y:S01]  /*a830*/  IMAD.IADD R66, R0, 0x1, R59.reuse ;  /* 0x0000000100427824 */ /* 0x100fe200078e023b */
[----:B------:R-:W-:Y:S01]  /*a840*/  IADD3 R57, R6, 0xa00, RZ ;  /* 0x00000a0006397810 */ /* 0x000fe20007ffe0ff */
[----:B------:R-:W-:-:S04]  /*a850*/  IMAD.IADD R58, R62, 0x1, R59 ;  /* 0x000000013e3a7824 */ /* 0x000fc800078e023b */
[--C-:B------:R-:W-:Y:S02]  /*a860*/  IMAD.IADD R64, R0, 0x1, R57.reuse ;  /* 0x0000000100407824 */ /* 0x100fe400078e0239 */
        /* <DEDUP_REMOVED lines=30> */
[----:B------:R-:W-:Y:S01]  /*aa50*/  IMAD.MOV.U32 R59, RZ, RZ, 0x40000040 ;  /* 0x40000040ff3b7424 */ /* 0x000fe200078e00ff */
[CC--:B------:R-:W-:Y:S02]  /*aa60*/  IADD3 R58, R3.reuse, R21.reuse, R6 ;  /* 0x00000015033a7210 */ /* 0x0c0fe40007ffe006 */
[----:B------:R-:W-:Y:S01]  /*aa70*/  IADD3 R56, R3, R21, R20 ;  /* 0x0000001503387210 */ /* 0x000fe20007ffe014 */
[----:B------:R-:W-:Y:S01]  /*aa80*/  IMAD.MOV.U32 R3, RZ, RZ, 0x38 ;  /* 0x00000038ff037424 */ /* 0x000fe200078e00ff */
[----:B------:R-:W-:Y:S01]  /*aa90*/  MOV R57, 0x40000040 ;  /* 0x4000004000397802 */ /* 0x000fe20000000f00 */
        /* <DEDUP_REMOVED lines=15> */
[--C-:B------:R-:W-:Y:S02]  /*ab90*/  IMAD.IADD R64, R0, 0x1, R57.reuse ;  /* 0x0000000100407824 */ /* 0x100fe400078e0239 */
        /* <DEDUP_REMOVED lines=30> */
[----:B------:R-:W-:Y:S02]  /*ad80*/  R2UR UR7, R59 ;  /* 0x000000003b0772ca */ /* 0x000fe400000e0000 */
[CC--:B------:R-:W-:Y:S02]  /*ad90*/  IADD3 R58, R3.reuse, R21.reuse, R6 ;  /* 0x00000015033a7210 */ /* 0x0c0fe40007ffe006 */
[----:B------:R-:W-:Y:S01]  /*ada0*/  IADD3 R56, R3, R21, R20 ;  /* 0x0000001503387210 */ /* 0x000fe20007ffe014 */
[----:B------:R-:W-:Y:S01]  /*adb0*/  VIADD R3, R6, 0xe00 ;  /* 0x00000e0006037836 */ /* 0x000fe20000000000 */
[----:B------:R-:W-:Y:S01]  /*adc0*/  MOV R59, 0x40000040 ;  /* 0x40000040003b7802 */ /* 0x000fe20000000f00 */
[----:B------:R-:W-:-:S02]  /*add0*/  WARPGROUP.DEPBAR.LE gsb0, 0x0 ;  /* 0x00008000000079c5 */ /* 0x000fc40000010000 */
        /* <DEDUP_REMOVED lines=32> */
[----:B------:R-:W-:-:S04]  /*afe0*/  MOV R3, 0x1000 ;  /* 0x0000100000037802 */ /* 0x000fc80000000f00 */
[----:B------:R-:W-:-:S04]  /*aff0*/  SEL R3, R3, 0xf80, P1 ;  /* 0x00000f8003037807 */ /* 0x000fc80000800000 */
[----:B------:R-:W-:Y:S01]  /*b000*/  LOP3.LUT R3, R3, 0x1e00, RZ, 0xc0, !PT ;  /* 0x00001e0003037812 */ /* 0x000fe200078ec0ff */
[----:B------:R-:W-:Y:S02]  /*b010*/  WARPGROUP.DEPBAR.LE gsb0, 0x0 ;  /* 0x00008000000079c5 */ /* 0x000fe40000010000 */
[----:B------:R-:W-:-:S06]  /*b020*/  WARPGROUP.ARRIVE ;  /* 0x00000000000079c5 */ /* 0x000fcc0000000000 */
[----:B------:R-:W-:Y:S01]  /*b030*/  HGMMA.64x64x16.F32.BF16 R24, gdesc[UR4], R24, gsb0 ;  /* 0x00e00000041879f0 */ /* 0x000fe20008001818 */
[----:B------:R-:W-:Y:S01]  /*b040*/  R2UR UR4, R56 ;  /* 0x00000000380472ca */ /* 0x000fe200000e0000 */
[----:B------:R-:W-:Y:S01]  /*b050*/  IMAD.MOV.U32 R56, RZ, RZ, 0x40 ;  /* 0x00000040ff387424 */ /* 0x000fe200078e00ff */
[----:B------:R-:W-:Y:S02]  /*b060*/  R2UR UR5, R57 ;  /* 0x00000000390572ca */ /* 0x000fe400000e0000 */
[----:B------:R-:W-:Y:S02]  /*b070*/  R2UR UR6, R58 ;  /* 0x000000003a0672ca */ /* 0x000fe400000e0000 */
[----:B------:R-:W-:Y:S01]  /*b080*/  R2UR UR7, R59 ;  /* 0x000000003b0772ca */ /* 0x000fe200000e0000 */
[----:B------:R-:W-:Y:S01]  /*b090*/  IMAD.MOV.U32 R59, RZ, RZ, 0x40000040 ;  /* 0x40000040ff3b7424 */ /* 0x000fe200078e00ff */
[----:B------:R-:W-:-:S04]  /*b0a0*/  SEL R0, R56, 0x3e, P1 ;  /* 0x0000003e38007807 */ /* 0x000fc80000800000 */
[----:B------:R-:W-:-:S04]  /*b0b0*/  LOP3.LUT R21, R0, 0x6, RZ, 0xc0, !PT ;  /* 0x0000000600157812 */ /* 0x000fc800078ec0ff */
[CC--:B------:R-:W-:Y:S02]  /*b0c0*/  IADD3 R58, R21.reuse, R3.reuse, R6 ;  /* 0x00000003153a7210 */ /* 0x0c0fe40007ffe006 */
[----:B------:R-:W-:Y:S01]  /*b0d0*/  IADD3 R20, R21, R3, R20 ;  /* 0x0000000315147210 */ /* 0x000fe20007ffe014 */
[----:B------:R-:W-:Y:S02]  /*b0e0*/  IMAD.MOV.U32 R21, RZ, RZ, 0x40000040 ;  /* 0x40000040ff157424 */ /* 0x000fe400078e00ff */
[C---:B------:R-:W-:Y:S01]  /*b0f0*/  IMAD R3, R197.reuse, -0x40, R56 ;  /* 0xffffffc0c5037824 */ /* 0x040fe200078e0238 */
[----:B------:R-:W-:-:S04]  /*b100*/  IADD3 R197, R197, -0x2, RZ ;  /* 0xfffffffec5c57810 */ /* 0x000fc80007ffe0ff */
[----:B------:R-:W-:Y:S02]  /*b110*/  IADD3 R0, R194, 0x1, R3 ;  /* 0x00000001c2007810 */ /* 0x000fe40007ffe003 */
[C---:B------:R-:W-:Y:S02]  /*b120*/  IADD3 R3, -R192.reuse, R3, R194 ;  /* 0x00000003c0037210 */ /* 0x040fe40007ffe1c2 */
[----:B------:R-:W-:Y:S01]  /*b130*/  IADD3 R0, -R192, R0, -R187 ;  /* 0x00000000c0007210 */ /* 0x000fe20007ffe9bb */
[----:B------:R-:W-:Y:S02]  /*b140*/  WARPGROUP.DEPBAR.LE gsb0, 0x0 ;  /* 0x00008000000079c5 */ /* 0x000fe40000010000 */
[----:B------:R-:W-:-:S06]  /*b150*/  WARPGROUP.ARRIVE ;  /* 0x00000000000079c5 */ /* 0x000fcc0000000000 */
[----:B------:R-:W-:Y:S01]  /*b160*/  HGMMA.64x64x16.F32.BF16 R24, gdesc[UR4], R24, gsb0 ;  /* 0x00e00000041879f0 */ /* 0x000fe20008001818 */
[----:B------:R-:W-:Y:S02]  /*b170*/  R2UR UR4, R58 ;  /* 0x000000003a0472ca */ /* 0x000fe400000e0000 */
[----:B------:R-:W-:Y:S02]  /*b180*/  R2UR UR5, R59 ;  /* 0x000000003b0572ca */ /* 0x000fe400000e0000 */
[----:B------:R-:W-:Y:S02]  /*b190*/  R2UR UR6, R20 ;  /* 0x00000000140672ca */ /* 0x000fe400000e0000 */
[----:B------:R-:W-:Y:S01]  /*b1a0*/  R2UR UR7, R21 ;  /* 0x00000000150772ca */ /* 0x000fe200000e0000 */
[----:B------:R-:W-:-:S05]  /*b1b0*/  IMAD R21, R185, 0x40, R190 ;  /* 0x00000040b9157824 */ /* 0x000fca00078e02be */
        /* <DEDUP_REMOVED lines=64> */
[C---:B------:R-:W-:Y:S02]  /*b5c0*/  ISETP.GT.AND P2, PT, R21.reuse, 0x10, PT ;  /* 0x000000101500780c */ /* 0x040fe40003f44270 */
[----:B------:R-:W-:Y:S02]  /*b5d0*/  FMNMX.FTZ R3, R30, R3, !PT ;  /* 0x000000031e037209 */ /* 0x000fe40007810000 */
[----:B------:R-:W-:Y:S02]  /*b5e0*/  FSEL R34, R34, -INF , P2 ;  /* 0xff80000022227808 */ /* 0x000fe40001000000 */
[C---:B------:R-:W-:Y:S02]  /*b5f0*/  ISETP.GT.AND P2, PT, R21.reuse, 0x18, PT ;  /* 0x000000181500780c */ /* 0x040fe40003f44270 */
[----:B------:R-:W-:Y:S02]  /*b600*/  ISETP.GT.AND P3, PT, R21, 0x29, PT ;  /* 0x000000291500780c */ /* 0x000fe40003f64270 */
[----:B------:R-:W-:-:S02]  /*b610*/  FSEL R38, R38, -INF , P2 ;  /* 0xff80000026267808 */ /* 0x000fc40001000000 */
[----:B------:R-:W-:Y:S02]  /*b620*/  ISETP.GT.AND P2, PT, R21, 0x20, PT ;  /* 0x000000201500780c */ /* 0x000fe40003f44270 */
[----:B0-----:R-:W-:Y:S02]  /*b630*/  FMNMX.FTZ R29, R57, R68, !PT ;  /* 0x00000044391d7209 */ /* 0x001fe40007810000 */
[----:B------:R-:W-:Y:S02]  /*b640*/  FSEL R68, R31, -INF , P1 ;  /* 0xff8000001f447808 */ /* 0x000fe40000800000 */
[----:B------:R-:W-:Y:S01]  /*b650*/  ISETP.GT.AND P1, PT, R21, 0x11, PT ;  /* 0x000000111500780c */ /* 0x000fe20003f24270 */
[----:B------:R-:W0:Y:S01]  /*b660*/  SHFL.BFLY PT, R0, R29, 0x1, 0x1f ;  /* 0x0c201f001d007f89 */ /* 0x000e2200000e0000 */
[----:B------:R-:W-:Y:S02]  /*b670*/  FMNMX.FTZ R3, R68, R3, !PT ;  /* 0x0000000344037209 */ /* 0x000fe40007810000 */
[----:B------:R-:W-:-:S02]  /*b680*/  FSEL R70, R35, -INF , P1 ;  /* 0xff80000023467808 */ /* 0x000fc40000800000 */
[----:B------:R-:W-:Y:S02]  /*b690*/  FMNMX.FTZ R3, R34, R3, !PT ;  /* 0x0000000322037209 */ /* 0x000fe40007810000 */
[----:B------:R-:W-:Y:S02]  /*b6a0*/  ISETP.GT.AND P1, PT, R21, 0x19, PT ;  /* 0x000000191500780c */ /* 0x000fe40003f24270 */
[----:B------:R-:W-:Y:S02]  /*b6b0*/  FMNMX.FTZ R3, R70, R3, !PT ;  /* 0x0000000346037209 */ /* 0x000fe40007810000 */
[----:B------:R-:W-:Y:S02]  /*b6c0*/  FSEL R72, R39, -INF , P1 ;  /* 0xff80000027487808 */ /* 0x000fe40000800000 */
[----:B------:R-:W-:Y:S02]  /*b6d0*/  ISETP.GT.AND P1, PT, R21, 0x21, PT ;  /* 0x000000211500780c */ /* 0x000fe40003f24270 */
[----:B------:R-:W-:-:S02]  /*b6e0*/  FSEL R42, R42, -INF , P2 ;  /* 0xff8000002a2a7808 */ /* 0x000fc40001000000 */
[----:B------:R-:W-:Y:S02]  /*b6f0*/  ISETP.GT.AND P2, PT, R21, 0x28, PT ;  /* 0x000000281500780c */ /* 0x000fe40003f44270 */
[----:B------:R-:W-:Y:S02]  /*b700*/  FSEL R74, R43, -INF , P1 ;  /* 0xff8000002b4a7808 */ /* 0x000fe40000800000 */
[----:B------:R-:W-:Y:S02]  /*b710*/  FSEL R46, R46, -INF , P2 ;  /* 0xff8000002e2e7808 */ /* 0x000fe40001000000 */
[----:B------:R-:W-:Y:S02]  /*b720*/  ISETP.GT.AND P1, PT, R21, 0x30, PT ;  /* 0x000000301500780c */ /* 0x000fe40003f24270 */
[----:B0-----:R-:W-:Y:S02]  /*b730*/  FMNMX.FTZ R0, R29, R0, !PT ;  /* 0x000000001d007209 */ /* 0x001fe40007810000 */
[----:B------:R-:W-:Y:S01]  /*b740*/  FMNMX.FTZ R29, R38, R3, !PT ;  /* 0x00000003261d7209 */ /* 0x000fe20007810000 */
[----:B------:R-:W-:Y:S01]  /*b750*/  IMAD.U32 R3, RZ, RZ, UR4 ;  /* 0x00000004ff037e24 */ /* 0x000fe2000f8e00ff */
[----:B------:R-:W-:-:S02]  /*b760*/  FSETP.NEU.FTZ.AND P4, PT, R0, -INF , PT ;  /* 0xff8000000000780b */ /* 0x000fc40003f9d000 */
[----:B------:R-:W-:Y:S01]  /*b770*/  FMNMX.FTZ R29, R72, R29, !PT ;  /* 0x0000001d481d7209 */ /* 0x000fe20007810000 */
[----:B------:R-:W-:Y:S01]  /*b780*/  FMUL.FTZ R31, R0, R3 ;  /* 0x00000003001f7220 */ /* 0x000fe20000410000 */
[----:B------:R-:W-:Y:S02]  /*b790*/  FSEL R76, R47, -INF , P3 ;  /* 0xff8000002f4c7808 */ /* 0x000fe40001800000 */
[----:B------:R-:W-:Y:S02]  /*b7a0*/  FMNMX.FTZ R29, R42, R29, !PT ;  /* 0x0000001d2a1d7209 */ /* 0x000fe40007810000 */
[----:B------:R-:W-:Y:S02]  /*b7b0*/  FSEL R31, R31, RZ, P4 ;  /* 0x000000ff1f1f7208 */ /* 0x000fe40002000000 */
[----:B------:R-:W-:Y:S02]  /*b7c0*/  FMNMX.FTZ R29, R74, R29, !PT ;  /* 0x0000001d4a1d7209 */ /* 0x000fe40007810000 */
        /* <DEDUP_REMOVED lines=30> */
[----:B------:R-:W0:Y:S01]  /*b9b0*/  MUFU.EX2 R33, R33 ;  /* 0x0000002100217308 */ /* 0x000e220000000800 */
[----:B------:R-:W1:Y:S07]  /*b9c0*/  SHFL.BFLY PT, R20, R29, 0x2, 0x1f ;  /* 0x0c401f001d147f89 */ /* 0x000e6e00000e0000 */
[----:B------:R-:W2:Y:S08]  /*b9d0*/  MUFU.EX2 R176, R176 ;  /* 0x000000b000b07308 */ /* 0x000eb00000000800 */
[----:B------:R-:W3:Y:S01]  /*b9e0*/  MUFU.EX2 R177, R177 ;  /* 0x000000b100b17308 */ /* 0x000ee20000000800 */
[----:B0-----:R-:W-:Y:S01]  /*b9f0*/  FADD.FTZ R226, R33, R152 ;  /* 0x0000009821e27221 */ /* 0x001fe20000010000 */
[----:B------:R-:W-:-:S06]  /*ba00*/  F2FP.BF16.F32.PACK_AB R152, R152, R33 ;  /* 0x000000219898723e */ /* 0x000fcc00000010ff */
[----:B------:R-:W-:Y:S01]  /*ba10*/  MUFU.EX2 R178, R178 ;  /* 0x000000b200b27308 */ /* 0x000fe20000000800 */
[----:B-1----:R-:W-:Y:S01]  /*ba20*/  FMNMX.FTZ R20, R29, R20, !PT ;  /* 0x000000141d147209 */ /* 0x002fe20007810000 */
[----:B--2---:R-:W-:-:S04]  /*ba30*/  FADD.FTZ R226, R176, R226 ;  /* 0x000000e2b0e27221 */ /* 0x004fc80000010000 */
[----:B------:R-:W0:Y:S02]  /*ba40*/  SHFL.BFLY PT, R21, R20, 0x1, 0x1f ;  /* 0x0c201f0014157f89 */ /* 0x000e2400000e0000 */
[----:B------:R-:W1:Y:S01]  /*ba50*/  MUFU.EX2 R179, R179 ;  /* 0x000000b300b37308 */ /* 0x000e620000000800 */
[C---:B---3--:R-:W-:Y:S01]  /*ba60*/  F2FP.BF16.F32.PACK_AB R154, R177.reuse, R176 ;  /* 0x000000b0b19a723e */ /* 0x048fe200000010ff */
[----:B------:R-:W-:-:S06]  /*ba70*/  FADD.FTZ R177, R177, R226 ;  /* 0x000000e2b1b17221 */ /* 0x000fcc0000010000 */
[----:B------:R-:W-:Y:S08]  /*ba80*/  MUFU.EX2 R180, R180 ;  /* 0x000000b400b47308 */ /* 0x000ff00000000800 */
[----:B------:R-:W2:Y:S01]  /*ba90*/  MUFU.EX2 R181, R181 ;  /* 0x000000b500b57308 */ /* 0x000ea20000000800 */
[----:B-1----:R-:W-:Y:S01]  /*baa0*/  F2FP.BF16.F32.PACK_AB R156, R179, R178 ;  /* 0x000000b2b39c723e */ /* 0x002fe200000010ff */
[----:B------:R-:W-:Y:S01]  /*bab0*/  FADD.FTZ R178, R178, R177 ;  /* 0x000000b1b2b27221 */ /* 0x000fe20000010000 */
[----:B0-----:R-:W-:-:S03]  /*bac0*/  FMNMX.FTZ R168, R20, R21, !PT ;  /* 0x0000001514a87209 */ /* 0x001fc60007810000 */
[----:B------:R-:W-:Y:S02]  /*bad0*/  FADD.FTZ R179, R179, R178 ;  /* 0x000000b2b3b37221 */ /* 0x000fe40000010000 */
[----:B------:R-:W-:Y:S01]  /*bae0*/  MUFU.EX2 R182, R182 ;  /* 0x000000b600b67308 */ /* 0x000fe20000000800 */
[C---:B------:R-:W-:Y:S01]  /*baf0*/  FSETP.NEU.FTZ.AND P1, PT, R168.reuse, -INF , PT ;  /* 0xff800000a800780b */ /* 0x040fe20003f3d000 */
[----:B------:R-:W-:-:S05]  /*bb00*/  FMUL.FTZ R20, R168, R3 ;  /* 0x00000003a8147220 */ /* 0x000fca0000410000 */
[----:B------:R-:W-:Y:S01]  /*bb10*/  FSEL R25, R20, RZ, P1 ;  /* 0x000000ff14197208 */ /* 0x000fe20000800000 */
[----:B------:R-:W0:Y:S01]  /*bb20*/  MUFU.EX2 R183, R183 ;  /* 0x000000b700b77308 */ /* 0x000e220000000800 */
[----:B------:R-:W-:Y:S01]  /*bb30*/  ISETP.NE.AND P1, PT, R61, RZ, PT ;  /* 0x000000ff3d00720c */ /* 0x000fe20003f25270 */
[----:B------:R-:W-:Y:S01]  /*bb40*/  IMAD R20, R18, 0x1000, R184 ;  /* 0x0000100012147824 */ /* 0x000fe200078e02b8 */
[----:B--2---:R-:W-:Y:S01]  /*bb50*/  F2FP.BF16.F32.PACK_AB R158, R181, R180 ;  /* 0x000000b4b59e723e */ /* 0x004fe200000010ff */
        /* <DEDUP_REMOVED lines=20> */
[C---:B------:R-:W-:Y:S01]  /*bca0*/  R2UR UR6, R20.reuse ;  /* 0x00000000140672ca */ /* 0x040fe200000e0000 */
[----:B------:R-:W-:Y:S01]  /*bcb0*/  VIADD R24, R20, 0x80 ;  /* 0x0000008014187836 */ /* 0x000fe20000000000 */
[----:B0-----:R-:W-:Y:S01]  /*bcc0*/  F2FP.BF16.F32.PACK_AB R160, R183, R182 ;  /* 0x000000b6b7a0723e */ /* 0x001fe200000010ff */
[----:B------:R-:W-:-:S02]  /*bcd0*/  IMAD.MOV.U32 R25, RZ, RZ, 0x40000040 ;  /* 0x40000040ff197424 */ /* 0x000fc400078e00ff */
[----:B------:R-:W-:Y:S01]  /*bce0*/  FADD.FTZ R180, R180, R179 ;  /* 0x000000b3b4b47221 */ /* 0x000fe20000010000 */
[----:B------:R-:W-:Y:S01]  /*bcf0*/  @!P1 VIADD R169, R169, 0x38860 ;  /* 0x00038860a9a99836 */ /* 0x000fe20000000000 */
[----:B------:R-:W0:Y:S01]  /*bd00*/  MUFU.EX2 R27, R27 ;  /* 0x0000001b001b7308 */ /* 0x000e220000000800 */
[----:B-1----:R-:W-:Y:S01]  /*bd10*/  IMAD.MOV.U32 R21, RZ, RZ, 0x40000040 ;  /* 0x40000040ff157424 */ /* 0x002fe200078e00ff */
[----:B------:R-:W-:Y:S01]  /*bd20*/  R2UR UR10, R24 ;  /* 0x00000000180a72ca */ /* 0x000fe200000e0000 */
[----:B------:R-:W-:Y:S01]  /*bd30*/  FADD.FTZ R181, R181, R180 ;  /* 0x000000b4b5b57221 */ /* 0x000fe20000010000 */
[----:B------:R-:W-:Y:S02]  /*bd40*/  R2UR UR11, R25 ;  /* 0x00000000190b72ca */ /* 0x000fe400000e0000 */
[----:B------:R-:W-:Y:S01]  /*bd50*/  R2UR UR7, R21 ;  /* 0x00000000150772ca */ /* 0x000fe200000e0000 */
[----:B------:R-:W-:Y:S01]  /*bd60*/  IMAD.MOV.U32 R21, RZ, RZ, 0x40000040 ;  /* 0x40000040ff157424 */ /* 0x000fe200078e00ff */
[----:B------:R-:W1:Y:S01]  /*bd70*/  MUFU.EX2 R200, R200 ;  /* 0x000000c800c87308 */ /* 0x000e620000000800 */
[----:B------:R-:W-:Y:S01]  /*bd80*/  FADD.FTZ R182, R182, R181 ;  /* 0x000000b5b6b67221 */ /* 0x000fe20000010000 */
[----:B------:R-:W-:-:S03]  /*bd90*/  @!P1 PRMT R169, RZ, 0x654, R169 ;  /* 0x00000654ffa99816 */ /* 0x000fc600000000a9 */
[----:B------:R-:W-:-:S03]  /*bda0*/  FADD.FTZ R183, R183, R182 ;  /* 0x000000b6b7b77221 */ /* 0x000fc60000010000 */
[----:B------:R-:W2:Y:S01]  /*bdb0*/  MUFU.EX2 R201, R201 ;  /* 0x000000c900c97308 */ /* 0x000ea20000000800 */
[----:B0-----:R-:W-:Y:S01]  /*bdc0*/  F2FP.BF16.F32.PACK_AB R153, R27, R26 ;  /* 0x0000001a1b99723e */ /* 0x001fe200000010ff */
[----:B------:R-:W-:-:S06]  /*bdd0*/  FADD.FTZ R230, R26, R27 ;  /* 0x0000001b1ae67221 */ /* 0x000fcc0000010000 */
[----:B------:R-:W-:Y:S01]  /*bde0*/  MUFU.EX2 R202, R202 ;  /* 0x000000ca00ca7308 */ /* 0x000fe20000000800 */
[----:B-1----:R-:W-:-:S07]  /*bdf0*/  FADD.FTZ R230, R200, R230 ;  /* 0x000000e6c8e67221 */ /* 0x002fce0000010000 */
[----:B------:R-:W0:Y:S01]  /*be00*/  MUFU.EX2 R203, R203 ;  /* 0x000000cb00cb7308 */ /* 0x000e220000000800 */
[C---:B--2---:R-:W-:Y:S01]  /*be10*/  F2FP.BF16.F32.PACK_AB R155, R201.reuse, R200 ;  /* 0x000000c8c99b723e */ /* 0x044fe200000010ff */
[----:B------:R-:W-:Y:S01]  /*be20*/  BAR.SYNC.DEFER_BLOCKING 0xf, 0x100 ;  /* 0x03c4000000007b1d */ /* 0x000fe20000010000 */
[----:B------:R-:W-:-:S05]  /*be30*/  FADD.FTZ R201, R201, R230 ;  /* 0x000000e6c9c97221 */ /* 0x000fca0000010000 */
[----:B------:R-:W-:Y:S08]  /*be40*/  MUFU.EX2 R204, R204 ;  /* 0x000000cc00cc7308 */ /* 0x000ff00000000800 */
[----:B------:R-:W1:Y:S01]  /*be50*/  MUFU.EX2 R205, R205 ;  /* 0x000000cd00cd7308 */ /* 0x000e620000000800 */
[----:B0-----:R-:W-:Y:S01]  /*be60*/  F2FP.BF16.F32.PACK_AB R157, R203, R202 ;  /* 0x000000cacb9d723e */ /* 0x001fe200000010ff */
[----:B------:R-:W-:-:S04]  /*be70*/  FADD.FTZ R202, R202, R201 ;  /* 0x000000c9caca7221 */ /* 0x000fc80000010000 */
[----:B------:R-:W-:Y:S02]  /*be80*/  FADD.FTZ R203, R203, R202 ;  /* 0x000000cacbcb7221 */ /* 0x000fe40000010000 */
[----:B------:R-:W0:Y:S01]  /*be90*/  MUFU.EX2 R186, R186 ;  /* 0x000000ba00ba7308 */ /* 0x000e220000000800 */
[----:B------:R2:W-:Y:S07]  /*bea0*/  STSM.16.M88.4 [R196+0x36400], R152 ;  /* 0x03640098c4007844 */ /* 0x0005ee0000000200 */
[----:B------:R-:W3:Y:S01]  /*beb0*/  MUFU.EX2 R198, R198 ;  /* 0x000000c600c67308 */ /* 0x000ee20000000800 */
[----:B-1----:R-:W-:Y:S01]  /*bec0*/  F2FP.BF16.F32.PACK_AB R159, R205, R204 ;  /* 0x000000cccd9f723e */ /* 0x002fe200000010ff */
[----:B------:R-:W-:-:S04]  /*bed0*/  FADD.FTZ R204, R204, R203 ;  /* 0x000000cbcccc7221 */ /* 0x000fc80000010000 */
[----:B------:R1:W-:Y:S01]  /*bee0*/  STSM.16.M88.4 [R210], R156 ;  /* 0x0000009cd2007844 */ /* 0x0003e20000000200 */
[----:B------:R-:W-:Y:S01]  /*bef0*/  FADD.FTZ R205, R205, R204 ;  /* 0x000000cccdcd7221 */ /* 0x000fe20000010000 */
[----:B------:R-:W-:Y:S01]  /*bf00*/  MUFU.EX2 R206, R206 ;  /* 0x000000ce00ce7308 */ /* 0x000fe20000000800 */
[----:B0-----:R-:W-:-:S07]  /*bf10*/  FADD.FTZ R183, R186, R183 ;  /* 0x000000b7bab77221 */ /* 0x001fce0000010000 */
[----:B------:R-:W0:Y:S01]  /*bf20*/  MUFU.EX2 R207, R207 ;  /* 0x000000cf00cf7308 */ /* 0x000e220000000800 */
[C---:B---3--:R-:W-:Y:S01]  /*bf30*/  F2FP.BF16.F32.PACK_AB R162, R198.reuse, R186 ;  /* 0x000000bac6a2723e */ /* 0x048fe200000010ff */
[----:B------:R-:W-:-:S06]  /*bf40*/  FADD.FTZ R198, R198, R183 ;  /* 0x000000b7c6c67221 */ /* 0x000fcc0000010000 */
        /* <DEDUP_REMOVED lines=19> */
[----:B0-----:R-:W-:-:S07]  /*c080*/  F2FP.BF16.F32.PACK_AB R166, R175, R173 ;  /* 0x000000adafa6723e */ /* 0x001fce00000010ff */
[----:B------:R-:W0:Y:S08]  /*c090*/  MUFU.EX2 R174, R174 ;  /* 0x000000ae00ae7308 */ /* 0x000e300000000800 */
[----:B------:R-:W4:Y:S01]  /*c0a0*/  MUFU.EX2 R170, R170 ;  /* 0x000000aa00aa7308 */ /* 0x000f220000000800 */
[----:B---3--:R-:W-:Y:S01]  /*c0b0*/  F2FP.BF16.F32.PACK_AB R165, R172, R225 ;  /* 0x000000e1aca5723e */ /* 0x008fe200000010ff */
[----:B------:R-:W-:-:S04]  /*c0c0*/  FADD.FTZ R225, R225, R224 ;  /* 0x000000e0e1e17221 */ /* 0x000fc80000010000 */
[----:B------:R-:W-:-:S04]  /*c0d0*/  FADD.FTZ R225, R172, R225 ;  /* 0x000000e1ace17221 */ /* 0x000fc80000010000 */
[----:B0-----:R-:W-:Y:S01]  /*c0e0*/  FADD.FTZ R225, R174, R225 ;  /* 0x000000e1aee17221 */ /* 0x001fe20000010000 */
[----:B----4-:R-:W-:-:S05]  /*c0f0*/  F2FP.BF16.F32.PACK_AB R167, R170, R174 ;  /* 0x000000aeaaa7723e */ /* 0x010fca00000010ff */
[----:B------:R1:W-:Y:S01]  /*c100*/  STSM.16.M88.4 [R209], R164 ;  /* 0x000000a4d1007844 */ /* 0x0003e20000000200 */
[----:B------:R-:W-:-:S06]  /*c110*/  WARPGROUP.ARRIVE ;  /* 0x00000000000079c5 */ /* 0x000fcc0000000000 */
[----:B------:R-:W-:Y:S03]  /*c120*/  HGMMA.64x256x16.F32.BF16 R24, R152, gdesc[UR4].tnspB, RZ, !UPT, gsb0 ;  /* 0x43e0000498187df0 */ /* 0x000fe6000c0018ff */
[----:B------:R-:W-:Y:S02]  /*c130*/  WARPGROUP.DEPBAR.LE gsb0, 0x0 ;  /* 0x00008000000079c5 */ /* 0x000fe40000010000 */
[----:B------:R-:W-:Y:S01]  /*c140*/  WARPGROUP.ARRIVE ;  /* 0x00000000000079c5 */ /* 0x000fe20000000000 */
[C---:B--2---:R-:W-:Y:S02]  /*c150*/  VIADD R152, R20.reuse, 0x100 ;  /* 0x0000010014987836 */ /* 0x044fe40000000000 */
[----:B------:R-:W-:Y:S02]  /*c160*/  IMAD.MOV.U32 R153, RZ, RZ, 0x40000040 ;  /* 0x40000040ff997424 */ /* 0x000fe400078e00ff */
[----:B------:R-:W-:-:S15]  /*c170*/  VIADD R20, R20, 0x180 ;  /* 0x0000018014147836 */ /* 0x000fde0000000000 */
[----:B------:R-:W-:-:S03]  /*c180*/  NOP ;  /* 0x0000000000007918 */ /* 0x000fc60000000000 */
        /* <DEDUP_REMOVED lines=12> */
[----:B------:R-:W-:Y:S01]  /*c250*/  LEA.HI R21, R21, R20, RZ, 0x6 ;  /* 0x0000001415157211 */ /* 0x000fe200078f30ff */
[----:B------:R-:W-:-:S03]  /*c260*/  FADD.FTZ R20, R170, R225 ;  /* 0x000000e1aa147221 */ /* 0x000fc60000010000 */
[----:B------:R-:W-:-:S04]  /*c270*/  SHF.R.S32.HI R21, RZ, 0x6, R21 ;  /* 0x00000006ff157819 */ /* 0x000fc80000011415 */
[----:B------:R-:W-:Y:S01]  /*c280*/  VIMNMX R211, RZ, R21, !PT ;  /* 0x00000015ffd37248 */ /* 0x000fe20007fe0100 */
[----:B------:R-:W-:-:S03]  /*c290*/  FADD.FTZ R21, R175, R198 ;  /* 0x000000c6af157221 */ /* 0x000fc60000010000 */
        /* <DEDUP_REMOVED lines=19> */
.L_x_6970:
[----:B------:R-:W-:-:S05]  /*c3d0*/  VIADD R18, R199, 0x1 ;  /* 0x00000001c7127836 */ /* 0x000fca0000000000 */
[----:B------:R-:W-:-:S04]  /*c3e0*/  ISETP.NE.AND P2, PT, R18, 0x2, PT ;  /* 0x000000021200780c */ /* 0x000fc80003f45270 */
[----:B------:R-:W-:Y:S02]  /*c3f0*/  SEL R0, RZ, 0x1, P2 ;  /* 0x00000001ff007807 */ /* 0x000fe40001000000 */
[----:B------:R-:W-:Y:S02]  /*c400*/  SEL R18, R18, RZ, P2 ;  /* 0x000000ff12127207 */ /* 0x000fe40001000000 */
[----:B------:R-:W-:Y:S01]  /*c410*/  LOP3.LUT R19, R19, R0, RZ, 0x3c, !PT ;  /* 0x0000000013137212 */ /* 0x000fe200078e3cff */
[----:B----4-:R-:W-:Y:S06]  /*c420*/  @!P0 BRA `(.L_x_6960) ;  /* 0x0000000000048947 */ /* 0x010fec0003800000 */
[----:B------:R-:W-:Y:S01]  /*c430*/  BPT.TRAP 0x1 ;  /* 0x000000040000795c */ /* 0x000fe20000300000 */
.L_x_6960:
[----:B------:R-:W-:Y:S01]  /*c440*/  IMAD R186, R18, 0x8, R2 ;  /* 0x0000000812ba7824 */ /* 0x000fe200078e0202 */
[----:B------:R-:W-:-:S04]  /*c450*/  SHF.L.U32 R3, R19, 0x1f, RZ ;  /* 0x0000001f13037819 */ /* 0x000fc800000006ff */
[----:B------:R0:W2:Y:S01]  /*c460*/  SYNCS.PHASECHK.TRANS64.TRYWAIT P2, [R186+URZ+0x38830], R3 ;  /* 0x03883003ba0075a7 */ /* 0x0000a2000804017f */
[----:B------:R-:W-:Y:S05]  /*c470*/  @!P0 BRA `(.L_x_6961) ;  /* 0x0000000000048947 */ /* 0x000fea0003800000 */
[----:B------:R-:W-:Y:S01]  /*c480*/  BPT.TRAP 0x1 ;  /* 0x000000040000795c */ /* 0x000fe20000300000 */
.L_x_6961:
[----:B------:R-:W-:Y:S01]  /*c490*/  BSSY B2, `(.L_x_6962) ;  /* 0x0000006000027945 */ /* 0x000fe20003800000 */
[----:B------:R-:W-:Y:S02]  /*c4a0*/  IMAD R202, R18, 0x200, R14 ;  /* 0x0000020012ca7824 */ /* 0x000fe400078e020e */
[----:B------:R-:W-:Y:S01]  /*c4b0*/  IMAD.MOV.U32 R203, RZ, RZ, 0x40000040 ;  /* 0x40000040ffcb7424 */ /* 0x000fe200078e00ff */
[----:B--2---:R-:W-:Y:S06]  /*c4c0*/  @P2 BRA `(.L_x_6963) ;  /* 0x0000000000082947 */ /* 0x004fec0003800000 */
[----:B------:R-:W2:Y:S02]  /*c4d0*/  SYNCS.PHASECHK.TRANS64.TRYWAIT P2, [R186+URZ+0x38830], R3 ;  /* 0x03883003ba0075a7 */ /* 0x000ea4000804017f */
[----:B--2---:R-:W-:Y:S05]  /*c4e0*/  @!P2 BRA `(.L_x_6964) ;  /* 0x0000010c00a4a947 */ /* 0x004fea0003800000 */
.L_x_6963:
[----:B------:R-:W-:Y:S05]  /*c4f0*/  BSYNC B2 ;  /* 0x0000000000027941 */ /* 0x000fea0003800000 */
.L_x_6962:
[C---:B------:R-:W-:Y:S01]  /*c500*/  R2UR UR6, R202.reuse ;  /* 0x00000000ca0672ca */ /* 0x040fe200000e0000 */
[----:B-1----:R-:W-:Y:S01]  /*c510*/  WARPGROUP.ARRIVE ;  /* 0x00000000000079c5 */ /* 0x002fe20000000000 */
        /* <DEDUP_REMOVED lines=34> */
.L_x_6965:
[----:B------:R1:W3:Y:S01]  /*c740*/  SYNCS.PHASECHK.TRANS64.TRYWAIT P2, [R186+URZ+0x38850], R3 ;  /* 0x03885003ba0075a7 */ /* 0x0002e2000804017f */
[----:B------:R-:W-:Y:S05]  /*c750*/  @!P0 BRA `(.L_x_6966) ;  /* 0x0000000000048947 */ /* 0x000fea0003800000 */
[----:B------:R-:W-:Y:S01]  /*c760*/  BPT.TRAP 0x1 ;  /* 0x000000040000795c */ /* 0x000fe20000300000 */
.L_x_6966:
[----:B------:R-:W-:Y:S04]  /*c770*/  BSSY B2, `(.L_x_6967) ;  /* 0x0000004000027945 */ /* 0x000fe80003800000 */
[----:B---3--:R-:W-:Y:S05]  /*c780*/  @P2 BRA `(.L_x_6968) ;  /* 0x0000000000082947 */ /* 0x008fea0003800000 */
[----:B------:R-:W3:Y:S02]  /*c790*/  SYNCS.PHASECHK.TRANS64.TRYWAIT P2, [R186+URZ+0x38850], R3 ;  /* 0x03885003ba0075a7 */ /* 0x000ee4000804017f */
[----:B---3--:R-:W-:Y:S05]  /*c7a0*/  @!P2 BRA `(.L_x_6969) ;  /* 0x0000010c0008a947 */ /* 0x008fea0003800000 */
.L_x_6968:
[----:B------:R-:W-:Y:S05]  /*c7b0*/  BSYNC B2 ;  /* 0x0000000000027941 */ /* 0x000fea0003800000 */
.L_x_6967:
[----:B------:R-:W-:Y:S01]  /*c7c0*/  IMAD R202, R18, 0x1000, R15 ;  /* 0x0000100012ca7824 */ /* 0x000fe200078e020f */
[----:B------:R-:W-:Y:S01]  /*c7d0*/  R2UR UR4, R6 ;  /* 0x00000000060472ca */ /* 0x000fe200000e0000 */
[----:B------:R-:W-:Y:S01]  /*c7e0*/  IMAD.MOV.U32 R203, RZ, RZ, 0x40000040 ;  /* 0x40000040ffcb7424 */ /* 0x000fe200078e00ff */
[----:B------:R-:W-:Y:S01]  /*c7f0*/  R2UR UR5, R7 ;  /* 0x00000000070572ca */ /* 0x000fe200000e0000 */
[----:B------:R-:W-:Y:S01]  /*c800*/  WARPGROUP.ARRIVE ;  /* 0x00000000000079c5 */ /* 0x000fe20000000000 */
[----:B------:R-:W-:Y:S01]  /*c810*/  R2UR UR6, R202 ;  /* 0x00000000ca0672ca */ /* 0x000fe200000e0000 */
[----:B------:R-:W-:Y:S01]  /*c820*/  VIADD R204, R6, 0x2 ;  /* 0x0000000206cc7836 */ /* 0x000fe20000000000 */
[----:B------:R-:W-:-:S03]  /*c830*/  R2UR UR7, R203 ;  /* 0x00000000cb0772ca */ /* 0x000fc600000e0000 */
[----:B------:R-:W4:Y:S01]  /*c840*/  S2R R0, SR_TID.X ;  /* 0x0000000000007919 */ /* 0x000f220000002100 */
[----:B------:R-:W-:Y:S01]  /*c850*/  MOV R205, 0x40000040 ;  /* 0x4000004000cd7802 */ /* 0x000fe20000000f00 */
[----:B------:R-:W-:Y:S02]  /*c860*/  VIADD R203, R202, 0x800 ;  /* 0x00000800cacb7836 */ /* 0x000fe40000000000 */
[----:B------:R-:W-:Y:S02]  /*c870*/  VIADD R206, R6, 0x800 ;  /* 0x0000080006ce7836 */ /* 0x000fe40000000000 */
[----:B0123--:R-:W-:Y:S02]  /*c880*/  IMAD.MOV.U32 R3, RZ, RZ, 0x4 ;  /* 0x00000004ff037424 */ /* 0x00ffe400078e00ff */
[----:B------:R-:W-:Y:S02]  /*c890*/  IMAD.MOV.U32 R207, RZ, RZ, 0x40000040 ;  /* 0x40000040ffcf7424 */ /* 0x000fe400078e00ff */
        /* <DEDUP_REMOVED lines=54> */
[----:B------:R-:W-:Y:S02]  /*cc00*/  IADD3 R204, R202, 0x202, RZ ;  /* 0x00000202cacc7810 */ /* 0x000fe40007ffe0ff */
[----:B------:R-:W-:Y:S01]  /*cc10*/  R2UR UR7, R205 ;  /* 0x00000000cd0772ca */ /* 0x000fe200000e0000 */
[----:B------:R-:W-:Y:S01]  /*cc20*/  IMAD.MOV.U32 R205, RZ, RZ, 0x40000040 ;  /* 0x40000040ffcd7424 */ /* 0x000fe200078e00ff */
[----:B------:R-:W-:Y:S01]  /*cc30*/  R2UR UR6, R204 ;  /* 0x00000000cc0672ca */ /* 0x000fe200000e0000 */
[----:B------:R-:W-:Y:S01]  /*cc40*/  VIADD R204, R6, 0x204 ;  /* 0x0000020406cc7836 */ /* 0x000fe20000000000 */
[----:B------:R-:W-:-:S02]  /*cc50*/  WARPGROUP.DEPBAR.LE gsb0, 0x0 ;  /* 0x00008000000079c5 */ /* 0x000fc40000010000 */
        /* <DEDUP_REMOVED lines=38> */
[----:B------:R-:W-:Y:S02]  /*cec0*/  MOV R205, 0x40000040 ;  /* 0x4000004000cd7802 */ /* 0x000fe40000000f00 */
[----:B------:R-:W-:Y:S01]  /*ced0*/  R2UR UR6, R204 ;  /* 0x00000000cc0672ca */ /* 0x000fe200000e0000 */
[----:B------:R-:W-:Y:S01]  /*cee0*/  VIADD R204, R6, 0x404 ;  /* 0x0000040406cc7836 */ /* 0x000fe20000000000 */
[----:B------:R-:W-:Y:S01]  /*cef0*/  R2UR UR7, R205 ;  /* 0x00000000cd0772ca */ /* 0x000fe200000e0000 */
[----:B------:R-:W-:Y:S01]  /*cf00*/  IMAD.MOV.U32 R205, RZ, RZ, 0x40000040 ;  /* 0x40000040ffcd7424 */ /* 0x000fe200078e00ff */
        /* <DEDUP_REMOVED lines=43> */
[----:B------:R-:W-:Y:S01]  /*d1c0*/  IADD3 R204, R6, 0x604, RZ ;  /* 0x0000060406cc7810 */ /* 0x000fe20007ffe0ff */
        /* <DEDUP_REMOVED lines=43> */
[----:B------:R-:W-:Y:S01]  /*d480*/  IMAD.IADD R204, R206, 0x1, R3 ;  /* 0x00000001cecc7824 */ /* 0x000fe200078e0203 */
[----:B------:R-:W-:-:S02]  /*d490*/  WARPGROUP.DEPBAR.LE gsb0, 0x0 ;  /* 0x00008000000079c5 */ /* 0x000fc40000010000 */
        /* <DEDUP_REMOVED lines=38> */
[----:B------:R-:W-:Y:S02]  /*d700*/  R2UR UR7, R205 ;  /* 0x00000000cd0772ca */ /* 0x000fe400000e0000 */
[----:B------:R-:W-:Y:S01]  /*d710*/  MOV R205, 0x40000040 ;  /* 0x4000004000cd7802 */ /* 0x000fe20000000f00 */
        /* <DEDUP_REMOVED lines=91> */
[----:B------:R-:W-:Y:S02]  /*dcd0*/  IMAD.MOV.U32 R207, RZ, RZ, 0x40000040 ;  /* 0x40000040ffcf7424 */ /* 0x000fe400078e00ff */
[----:B------:R-:W-:Y:S01]  /*dce0*/  IMAD.IADD R204, R0, 0x1, R206 ;  /* 0x0000000100cc7824 */ /* 0x000fe200078e02ce */
[----:B------:R-:W-:-:S02]  /*dcf0*/  WARPGROUP.DEPBAR.LE gsb0, 0x0 ;  /* 0x00008000000079c5 */ /* 0x000fc40000010000 */
[----:B------:R-:W-:-:S07]  /*dd00*/  WARPGROUP.ARRIVE ;  /* 0x00000000000079c5 */ /* 0x000fce0000000000 */
        /* <DEDUP_REMOVED lines=10> */
[----:B------:R-:W-:Y:S01]  /*ddb0*/  SEL R0, R0, 0x3e, P2 ;  /* 0x0000003e00007807 */ /* 0x000fe20001000000 */
[----:B------:R-:W-:-:S02]  /*ddc0*/  WARPGROUP.DEPBAR.LE gsb0, 0x0 ;  /* 0x00008000000079c5 */ /* 0x000fc40000010000 */
[----:B------:R-:W-:-:S08]  /*ddd0*/  WARPGROUP.ARRIVE ;  /* 0x00000000000079c5 */ /* 0x000fd00000000000 */
        /* <DEDUP_REMOVED lines=9> */
[----:B------:R-:W-:Y:S01]  /*de70*/  IMAD.MOV.U32 R205, RZ, RZ, 0x40000040 ;  /* 0x40000040ffcd7424 */ /* 0x000fe200078e00ff */
[----:B------:R-:W-:Y:S01]  /*de80*/  LOP3.LUT R203, R0, 0x6, RZ, 0xc0, !PT ;  /* 0x0000000600cb7812 */ /* 0x000fe200078ec0ff */
[----:B------:R-:W-:-:S02]  /*de90*/  IMAD.MOV.U32 R3, RZ, RZ, 0x1000 ;  /* 0x00001000ff037424 */ /* 0x000fc400078e00ff */
[----:B------:R-:W-:-:S03]  /*dea0*/  IMAD.MOV.U32 R0, RZ, RZ, -0x40 ;  /* 0xffffffc0ff007424 */ /* 0x000fc600078e00ff */
[----:B------:R-:W-:Y:S01]  /*deb0*/  SEL R3, R3, 0xf80, P2 ;  /* 0x00000f8003037807 */ /* 0x000fe20001000000 */
[----:B------:R-:W-:-:S03]  /*dec0*/  IMAD R0, R197, R0, 0x1 ;  /* 0x00000001c5007424 */ /* 0x000fc600078e0200 */
[----:B------:R-:W-:Y:S01]  /*ded0*/  LOP3.LUT R3, R3, 0x1e00, RZ, 0xc0, !PT ;  /* 0x00001e0003037812 */ /* 0x000fe200078ec0ff */
[----:B------:R-:W-:-:S03]  /*dee0*/  IMAD R0, R185, 0x40, R0 ;  /* 0x00000040b9007824 */ /* 0x000fc600078e0200 */
        /* <DEDUP_REMOVED lines=10> */
[----:B------:R-:W-:Y:S01]  /*df90*/  IMAD.MOV.U32 R203, RZ, RZ, 0x40000040 ;  /* 0x40000040ffcb7424 */ /* 0x000fe200078e00ff */
[----:B------:R-:W-:-:S04]  /*dfa0*/  IADD3 R3, -R187, R0, R194 ;  /* 0x00000000bb037210 */ /* 0x000fc80007ffe1c2 */
[----:B------:R-:W-:-:S04]  /*dfb0*/  IADD3 R0, R190, R3, -R192 ;  /* 0x00000003be007210 */ /* 0x000fc80007ffe8c0 */
[C---:B------:R-:W-:Y:S02]  /*dfc0*/  ISETP.GT.AND P2, PT, R0.reuse, RZ, PT ;  /* 0x000000ff0000720c */ /* 0x040fe40003f44270 */
[----:B------:R-:W-:Y:S01]  /*dfd0*/  ISETP.GT.AND P3, PT, R0, 0x1, PT ;  /* 0x000000010000780c */ /* 0x000fe20003f64270 */
        /* <DEDUP_REMOVED lines=41> */
[C---:B------:R-:W-:Y:S02]  /*e270*/  ISETP.GT.AND P3, PT, R0.reuse, 0x29, PT ;  /* 0x000000290000780c */ /* 0x040fe40003f64270 */
[----:B------:R-:W-:Y:S02]  /*e280*/  FMNMX.FTZ R172, R169, R202, !PT ;  /* 0x000000caa9ac7209 */ /* 0x000fe40007810000 */
[----:B------:R-:W-:Y:S02]  /*e290*/  ISETP.GT.AND P2, PT, R0, 0x30, PT ;  /* 0x000000300000780c */ /* 0x000fe40003f44270 */
[----:B------:R-:W-:Y:S01]  /*e2a0*/  FSEL R202, R173, -INF , P3 ;  /* 0xff800000adca7808 */ /* 0x000fe20001800000 */
[----:B------:R-:W-:Y:S01]  /*e2b0*/  IMAD.MOV.U32 R173, RZ, RZ, 0x40000040 ;  /* 0x40000040ffad7424 */ /* 0x000fe200078e00ff */
        /* <DEDUP_REMOVED lines=13> */
[----:B------:R-:W-:Y:S01]  /*e390*/  FMNMX.FTZ R203, R181, R172, !PT ;  /* 0x000000acb5cb7209 */ /* 0x000fe20007810000 */
[----:B------:R-:W-:Y:S01]  /*e3a0*/  IMAD R172, R18, 0x1000, R184 ;  /* 0x0000100012ac7824 */ /* 0x000fe200078e02b8 */
[C---:B------:R-:W-:Y:S02]  /*e3b0*/  ISETP.GT.AND P3, PT, R0.reuse, RZ, PT ;  /* 0x000000ff0000720c */ /* 0x040fe40003f64270 */
[----:B------:R-:W-:Y:S01]  /*e3c0*/  ISETP.GT.AND P6, PT, R0, 0x1, PT ;  /* 0x000000010000780c */ /* 0x000fe20003fc4270 */
[----:B------:R-:W0:Y:S01]  /*e3d0*/  SHFL.BFLY PT, R204, R203, 0x2, 0x1f ;  /* 0x0c401f00cbcc7f89 */ /* 0x000e2200000e0000 */
[----:B------:R-:W-:Y:S02]  /*e3e0*/  FSEL R154, R154, -INF , P3 ;  /* 0xff8000009a9a7808 */ /* 0x000fe40001800000 */
[C---:B------:R-:W-:Y:S02]  /*e3f0*/  ISETP.GT.AND P2, PT, R0.reuse, 0x9, PT ;  /* 0x000000090000780c */ /* 0x040fe40003f44270 */
[----:B------:R-:W-:-:S02]  /*e400*/  ISETP.GT.AND P5, PT, R0, 0x8, PT ;  /* 0x000000080000780c */ /* 0x000fc40003fa4270 */
[----:B------:R-:W-:Y:S02]  /*e410*/  FSEL R155, R155, -INF , P6 ;  /* 0xff8000009b9b7808 */ /* 0x000fe40003000000 */
[C---:B------:R-:W-:Y:S02]  /*e420*/  ISETP.GT.AND P4, PT, R0.reuse, 0x10, PT ;  /* 0x000000100000780c */ /* 0x040fe40003f84270 */
[----:B------:R-:W-:Y:S02]  /*e430*/  FSEL R159, R159, -INF , P2 ;  /* 0xff8000009f9f7808 */ /* 0x000fe40001000000 */
[----:B------:R-:W-:Y:S02]  /*e440*/  ISETP.GT.AND P2, PT, R0, 0x20, PT ;  /* 0x000000200000780c */ /* 0x000fe40003f44270 */
[----:B------:R-:W-:Y:S02]  /*e450*/  FSEL R158, R158, -INF , P5 ;  /* 0xff8000009e9e7808 */ /* 0x000fe40002800000 */
[----:B------:R-:W-:-:S02]  /*e460*/  FSEL R162, R162, -INF , P4 ;  /* 0xff800000a2a27808 */ /* 0x000fc40002000000 */
[C---:B------:R-:W-:Y:S02]  /*e470*/  ISETP.GT.AND P4, PT, R0.reuse, 0x21, PT ;  /* 0x000000210000780c */ /* 0x040fe40003f84270 */
[C---:B------:R-:W-:Y:S02]  /*e480*/  ISETP.GT.AND P3, PT, R0.reuse, 0x11, PT ;  /* 0x000000110000780c */ /* 0x040fe40003f64270 */
[----:B------:R-:W-:Y:S02]  /*e490*/  ISETP.GT.AND P6, PT, R0, 0x18, PT ;  /* 0x000000180000780c */ /* 0x000fe40003fc4270 */
[----:B0-----:R-:W-:Y:S02]  /*e4a0*/  FMNMX.FTZ R3, R203, R204, !PT ;  /* 0x000000cccb037209 */ /* 0x001fe40007810000 */
[----:B------:R-:W-:Y:S02]  /*e4b0*/  FMNMX.FTZ R204, R154, R200, !PT ;  /* 0x000000c89acc7209 */ /* 0x000fe40007810000 */
[----:B------:R-:W-:-:S02]  /*e4c0*/  FSEL R203, R170, -INF , P2 ;  /* 0xff800000aacb7808 */ /* 0x000fc40001000000 */
[----:B------:R-:W-:Y:S02]  /*e4d0*/  FMNMX.FTZ R205, R155, R204, !PT ;  /* 0x000000cc9bcd7209 */ /* 0x000fe40007810000 */
[----:B------:R-:W-:Y:S02]  /*e4e0*/  FSEL R204, R171, -INF , P4 ;  /* 0xff800000abcc7808 */ /* 0x000fe40002000000 */
[----:B------:R-:W-:Y:S02]  /*e4f0*/  FMNMX.FTZ R170, R158, R205, !PT ;  /* 0x000000cd9eaa7209 */ /* 0x000fe40007810000 */
[----:B------:R-:W-:Y:S02]  /*e500*/  FSEL R163, R163, -INF , P3 ;  /* 0xff800000a3a37808 */ /* 0x000fe40001800000 */
[----:B------:R-:W-:Y:S02]  /*e510*/  FMNMX.FTZ R171, R159, R170, !PT ;  /* 0x000000aa9fab7209 */ /* 0x000fe40007810000 */
[----:B------:R-:W-:-:S02]  /*e520*/  ISETP.GT.AND P5, PT, R0, 0x19, PT ;  /* 0x000000190000780c */ /* 0x000fc40003fa4270 */
[----:B------:R-:W-:Y:S02]  /*e530*/  FMNMX.FTZ R170, R162, R171, !PT ;  /* 0x000000aba2aa7209 */ /* 0x000fe40007810000 */
[----:B------:R-:W-:Y:S02]  /*e540*/  FSEL R166, R166, -INF , P6 ;  /* 0xff800000a6a67808 */ /* 0x000fe40003000000 */
[----:B------:R-:W-:Y:S02]  /*e550*/  FMNMX.FTZ R171, R163, R170, !PT ;  /* 0x000000aaa3ab7209 */ /* 0x000fe40007810000 */
[----:B------:R-:W-:Y:S02]  /*e560*/  FSEL R167, R167, -INF , P5 ;  /* 0xff800000a7a77808 */ /* 0x000fe40002800000 */
[----:B------:R-:W-:Y:S02]  /*e570*/  FMNMX.FTZ R170, R166, R171, !PT ;  /* 0x000000aba6aa7209 */ /* 0x000fe40007810000 */
[----:B------:R-:W-:-:S02]  /*e580*/  ISETP.GT.AND P3, PT, R0, 0x28, PT ;  /* 0x000000280000780c */ /* 0x000fc40003f64270 */
[----:B------:R-:W-:Y:S02]  /*e590*/  FMNMX.FTZ R170, R167, R170, !PT ;  /* 0x000000aaa7aa7209 */ /* 0x000fe40007810000 */
[----:B------:R-:W-:Y:S02]  /*e5a0*/  ISETP.GT.AND P6, PT, R0, 0x29, PT ;  /* 0x000000290000780c */ /* 0x000fe40003fc4270 */
[----:B------:R-:W-:Y:S02]  /*e5b0*/  FMNMX.FTZ R171, R203, R170, !PT ;  /* 0x000000aacbab7209 */ /* 0x000fe40007810000 */
        /* <DEDUP_REMOVED lines=8> */
[----:B------:R-:W-:-:S02]  /*e640*/  R2UR UR7, R173 ;  /* 0x00000000ad0772ca */ /* 0x000fc400000e0000 */
[----:B------:R-:W0:Y:S01]  /*e650*/  SHFL.BFLY PT, R173, R3, 0x1, 0x1f ;  /* 0x0c201f0003ad7f89 */ /* 0x000e2200000e0000 */
        /* <DEDUP_REMOVED lines=8> */
[----:B------:R-:W-:Y:S02]  /*e6e0*/  R2UR UR6, R172 ;  /* 0x00000000ac0672ca */ /* 0x000fe400000e0000 */
[----:B------:R-:W-:-:S05]  /*e6f0*/  FMNMX.FTZ R174, R226, R171, !PT ;  /* 0x000000abe2ae7209 */ /* 0x000fca0007810000 */
[----:B------:R-:W1:Y:S01]  /*e700*/  SHFL.BFLY PT, R175, R174, 0x2, 0x1f ;  /* 0x0c401f00aeaf7f89 */ /* 0x000e6200000e0000 */
[----:B0-----:R-:W-:Y:S01]  /*e710*/  FMNMX.FTZ R0, R3, R173, !PT ;  /* 0x000000ad03007209 */ /* 0x001fe20007810000 */
[----:B------:R-:W-:-:S03]  /*e720*/  IMAD.U32 R3, RZ, RZ, UR4 ;  /* 0x00000004ff037e24 */ /* 0x000fc6000f8e00ff */
[C---:B------:R-:W-:Y:S01]  /*e730*/  FSETP.NEU.FTZ.AND P6, PT, R0.reuse, -INF , PT ;  /* 0xff8000000000780b */ /* 0x040fe20003fdd000 */
[----:B------:R-:W-:-:S05]  /*e740*/  FMUL.FTZ R207, R0, R3 ;  /* 0x0000000300cf7220 */ /* 0x000fca0000410000 */
[----:B------:R-:W-:-:S05]  /*e750*/  FSEL R207, R207, RZ, P6 ;  /* 0x000000ffcfcf7208 */ /* 0x000fca0003000000 */
[-CC-:B------:R-:W-:Y:S01]  /*e760*/  FFMA.FTZ R183, R157, R3.reuse, -R207.reuse ;  /* 0x000000039db77223 */ /* 0x180fe200000108cf */
[-CC-:B------:R-:W-:Y:S01]  /*e770*/  FFMA.FTZ R157, R160, R3.reuse, -R207.reuse ;  /* 0x00000003a09d7223 */ /* 0x180fe200000108cf */
[-CC-:B------:R-:W-:Y:S01]  /*e780*/  FFMA.FTZ R160, R161, R3.reuse, -R207.reuse ;  /* 0x00000003a1a07223 */ /* 0x180fe200000108cf */
[-CC-:B------:R-:W-:Y:S01]  /*e790*/  FFMA.FTZ R173, R168, R3.reuse, -R207.reuse ;  /* 0x00000003a8ad7223 */ /* 0x180fe200000108cf */
[-CC-:B------:R-:W-:Y:S01]  /*e7a0*/  FFMA.FTZ R170, R164, R3.reuse, -R207.reuse ;  /* 0x00000003a4aa7223 */ /* 0x180fe200000108cf */
[-CC-:B------:R-:W-:Y:S01]  /*e7b0*/  FFMA.FTZ R178, R180, R3.reuse, -R207.reuse ;  /* 0x00000003b4b27223 */ /* 0x180fe200000108cf */
[-CC-:B------:R-:W-:Y:S01]  /*e7c0*/  FFMA.FTZ R152, R152, R3.reuse, -R207.reuse ;  /* 0x0000000398987223 */ /* 0x180fe200000108cf */
[--C-:B------:R-:W-:Y:S01]  /*e7d0*/  FFMA.FTZ R171, R165, R3, -R207.reuse ;  /* 0x00000003a5ab7223 */ /* 0x100fe200000108cf */
[----:B-1----:R-:W-:Y:S01]  /*e7e0*/  FMNMX.FTZ R161, R174, R175, !PT ;  /* 0x000000afaea17209 */ /* 0x002fe20007810000 */
[----:B------:R-:W-:Y:S01]  /*e7f0*/  FFMA.FTZ R179, R181, R3, -R207 ;  /* 0x00000003b5b37223 */ /* 0x000fe200000108cf */
[----:B------:R-:W-:-:S02]  /*e800*/  IMAD.MOV R165, RZ, RZ, -R195 ;  /* 0x000000ffffa57224 */ /* 0x000fc400078e0ac3 */
[-CC-:B------:R-:W-:Y:S01]  /*e810*/  FFMA.FTZ R153, R153, R3.reuse, -R207.reuse ;  /* 0x0000000399997223 */ /* 0x180fe200000108cf */
[----:B------:R-:W-:Y:S01]  /*e820*/  MUFU.EX2 R152, R152 ;  /* 0x0000009800987308 */ /* 0x000fe20000000800 */
[----:B------:R-:W0:Y:S01]  /*e830*/  SHFL.BFLY PT, R168, R161, 0x1, 0x1f ;  /* 0x0c201f00a1a87f89 */ /* 0x000e2200000e0000 */
        /* <DEDUP_REMOVED lines=8> */
[----:B------:R-:W-:Y:S01]  /*e8c0*/  MUFU.EX2 R183, R183 ;  /* 0x000000b700b77308 */ /* 0x000fe20000000800 */
[----:B0-----:R-:W-:-:S04]  /*e8d0*/  FMNMX.FTZ R168, R161, R168, !PT ;  /* 0x000000a8a1a87209 */ /* 0x001fc80007810000 */
        /* <DEDUP_REMOVED lines=11> */
[----:B------:R-:W-:Y:S01]  /*e990*/  FSEL R163, R168, RZ, P2 ;  /* 0x000000ffa8a37208 */ /* 0x000fe20001000000 */
[----:B------:R-:W-:Y:S01]  /*e9a0*/  FFMA.FTZ R154, R154, R3, -R164 ;  /* 0x000000039a9a7223 */ /* 0x000fe200000108a4 */
[----:B------:R-:W-:Y:S01]  /*e9b0*/  ISETP.NE.AND P2, PT, R192, R165, PT ;  /* 0x000000a5c000720c */ /* 0x000fe20003f45270 */
[----:B------:R-:W-:Y:S01]  /*e9c0*/  FMUL.FTZ R162, R162, R3 ;  /* 0x00000003a2a27220 */ /* 0x000fe20000410000 */
[----:B------:R-:W-:Y:S01]  /*e9d0*/  MUFU.EX2 R161, R161 ;  /* 0x000000a100a17308 */ /* 0x000fe20000000800 */
[----:B------:R-:W-:Y:S01]  /*e9e0*/  FADD.FTZ R166, -R163, R200 ;  /* 0x000000c8a3a67221 */ /* 0x000fe20000010100 */
[----:B------:R-:W-:-:S02]  /*e9f0*/  @!P1 VIADD R163, R186, 0x38840 ;  /* 0x00038840baa39836 */ /* 0x000fc40000000000 */
[-CC-:B------:R-:W-:Y:S01]  /*ea00*/  FFMA.FTZ R204, R204, R3.reuse, -R164.reuse ;  /* 0x00000003cccc7223 */ /* 0x180fe200000108a4 */
[-CC-:B------:R-:W-:Y:S01]  /*ea10*/  FFMA.FTZ R201, R167, R3.reuse, -R164.reuse ;  /* 0x00000003a7c97223 */ /* 0x180fe200000108a4 */
[-C--:B------:R-:W-:Y:S01]  /*ea20*/  FMUL.FTZ R166, R166, R3.reuse ;  /* 0x00000003a6a67220 */ /* 0x080fe20000410000 */
[-CC-:B------:R-:W-:Y:S01]  /*ea30*/  FFMA.FTZ R167, R205, R3.reuse, -R164.reuse ;  /* 0x00000003cda77223 */ /* 0x180fe200000108a4 */
[----:B------:R-:W-:Y:S01]  /*ea40*/  @!P1 PRMT R165, RZ, 0x654, R163 ;  /* 0x00000654ffa59816 */ /* 0x000fe200000000a3 */
[----:B------:R-:W0:Y:S01]  /*ea50*/  MUFU.EX2 R162, R162 ;  /* 0x000000a200a27308 */ /* 0x000e220000000800 */
[-CC-:B------:R-:W-:Y:S01]  /*ea60*/  FFMA.FTZ R159, R159, R3.reuse, -R164.reuse ;  /* 0x000000039f9f7223 */ /* 0x180fe200000108a4 */
[-CC-:B------:R-:W-:Y:S01]  /*ea70*/  FFMA.FTZ R202, R203, R3.reuse, -R164.reuse ;  /* 0x00000003cbca7223 */ /* 0x180fe200000108a4 */
[----:B------:R1:W-:Y:S01]  /*ea80*/  @!P1 SYNCS.ARRIVE.TRANS64.RED.A1T0 RZ, [R165+URZ], RZ ;  /* 0x000000ffa5ff99a7 */ /* 0x0003e2000810043f */
[-CC-:B------:R-:W-:Y:S01]  /*ea90*/  FFMA.FTZ R206, R206, R3.reuse, -R164.reuse ;  /* 0x00000003cece7223 */ /* 0x180fe200000108a4 */
[-CC-:B------:R-:W-:Y:S01]  /*eaa0*/  FFMA.FTZ R200, R224, R3.reuse, -R164.reuse ;  /* 0x00000003e0c87223 */ /* 0x180fe200000108a4 */
[-CC-:B------:R-:W-:Y:S01]  /*eab0*/  FFMA.FTZ R225, R225, R3.reuse, -R164.reuse ;  /* 0x00000003e1e17223 */ /* 0x180fe200000108a4 */
[----:B------:R-:W-:Y:S01]  /*eac0*/  FFMA.FTZ R205, R226, R3, -R164 ;  /* 0x00000003e2cd7223 */ /* 0x000fe200000108a4 */
[----:B------:R-:W2:Y:S01]  /*ead0*/  MUFU.EX2 R163, R166 ;  /* 0x000000a600a37308 */ /* 0x000ea20000000800 */
[----:B------:R-:W-:-:S02]  /*eae0*/  @!P1 VIADD R186, R186, 0x38860 ;  /* 0x00038860baba9836 */ /* 0x000fc40000000000 */
[----:B-1----:R-:W-:-:S03]  /*eaf0*/  @!P2 IMAD R165, R199, 0x40, R190 ;  /* 0x00000040c7a5a824 */ /* 0x002fc600078e02be */
[----:B------:R-:W-:Y:S01]  /*eb00*/  @!P1 PRMT R186, RZ, 0x654, R186 ;  /* 0x00000654ffba9816 */ /* 0x000fe200000000ba */
[----:B------:R-:W-:Y:S01]  /*eb10*/  @!P2 IMAD R165, R165, 0x4, R2 ;  /* 0x00000004a5a5a824 */ /* 0x000fe200078e0202 */
[----:B------:R-:W1:Y:S01]  /*eb20*/  MUFU.EX2 R154, R154 ;  /* 0x0000009a009a7308 */ /* 0x000e620000000800 */
[-C--:B0-----:R-:W-:Y:S01]  /*eb30*/  FMUL.FTZ R24, R24, R162.reuse ;  /* 0x000000a218187220 */ /* 0x081fe20000410000 */
[-C--:B------:R-:W-:Y:S01]  /*eb40*/  FMUL.FTZ R25, R25, R162.reuse ;  /* 0x000000a219197220 */ /* 0x080fe20000410000 */
[-C--:B------:R-:W-:Y:S01]  /*eb50*/  FMUL.FTZ R28, R28, R162.reuse ;  /* 0x000000a21c1c7220 */ /* 0x080fe20000410000 */
[----:B------:R0:W-:Y:S01]  /*eb60*/  @!P2 STS [R165+0x38400], R162 ;  /* 0x038400a2a500a388 */ /* 0x0001e20000000800 */
[-C--:B------:R-:W-:Y:S01]  /*eb70*/  FMUL.FTZ R29, R29, R162.reuse ;  /* 0x000000a21d1d7220 */ /* 0x080fe20000410000 */
[-C--:B------:R-:W-:Y:S01]  /*eb80*/  FMUL.FTZ R32, R32, R162.reuse ;  /* 0x000000a220207220 */ /* 0x080fe20000410000 */
[-C--:B------:R-:W-:Y:S01]  /*eb90*/  FMUL.FTZ R33, R33, R162.reuse ;  /* 0x000000a221217220 */ /* 0x080fe20000410000 */
[----:B------:R3:W-:Y:S01]  /*eba0*/  MUFU.EX2 R198, R204 ;  /* 0x000000cc00c67308 */ /* 0x0007e20000000800 */
[----:B--2---:R2:W-:Y:S01]  /*ebb0*/  @!P2 STS [R165+0x38420], R163 ;  /* 0x038420a3a500a388 */ /* 0x0045e20000000800 */
[-C--:B------:R-:W-:Y:S01]  /*ebc0*/  FMUL.FTZ R36, R36, R162.reuse ;  /* 0x000000a224247220 */ /* 0x080fe20000410000 */
[-C--:B------:R-:W-:Y:S01]  /*ebd0*/  FMUL.FTZ R37, R37, R162.reuse ;  /* 0x000000a225257220 */ /* 0x080fe20000410000 */
[-C--:B------:R-:W-:Y:S01]  /*ebe0*/  FMUL.FTZ R40, R40, R162.reuse ;  /* 0x000000a228287220 */ /* 0x080fe20000410000 */
[-C--:B------:R-:W-:Y:S01]  /*ebf0*/  FMUL.FTZ R41, R41, R162.reuse ;  /* 0x000000a229297220 */ /* 0x080fe20000410000 */
[-C--:B------:R-:W-:Y:S01]  /*ec00*/  FMUL.FTZ R44, R44, R162.reuse ;  /* 0x000000a22c2c7220 */ /* 0x080fe20000410000 */
[----:B------:R-:W-:Y:S01]  /*ec10*/  FMUL.FTZ R45, R45, R162 ;  /* 0x000000a22d2d7220 */ /* 0x000fe20000410000 */
[----:B------:R-:W4:Y:S01]  /*ec20*/  MUFU.EX2 R155, R155 ;  /* 0x0000009b009b7308 */ /* 0x000f220000000800 */
[----:B---3--:R-:W-:Y:S01]  /*ec30*/  FFMA.FTZ R204, R182, R3, -R164 ;  /* 0x00000003b6cc7223 */ /* 0x008fe200000108a4 */
[----:B------:R-:W-:Y:S01]  /*ec40*/  FFMA.FTZ R164, R162, R21, R152 ;  /* 0x00000015a2a47223 */ /* 0x000fe20000010098 */
[----:B------:R-:W-:Y:S01]  /*ec50*/  F2FP.BF16.F32.PACK_AB R152, R153, R152 ;  /* 0x000000989998723e */ /* 0x000fe200000010ff */
[----:B-1----:R-:W-:Y:S01]  /*ec60*/  FFMA.FTZ R20, R163, R20, R154 ;  /* 0x00000014a3147223 */ /* 0x002fe2000001009a */
[----:B------:R-:W-:Y:S01]  /*ec70*/  FMUL.FTZ R48, R48, R162 ;  /* 0x000000a230307220 */ /* 0x000fe20000410000 */
[----:B------:R-:W-:Y:S01]  /*ec80*/  FADD.FTZ R21, R153, R164 ;  /* 0x000000a499157221 */ /* 0x000fe20000010000 */
[----:B------:R-:W-:Y:S01]  /*ec90*/  F2FP.BF16.F32.PACK_AB R153, R161, R154 ;  /* 0x0000009aa199723e */ /* 0x000fe200000010ff */
[----:B------:R-:W1:Y:S01]  /*eca0*/  MUFU.EX2 R159, R159 ;  /* 0x0000009f009f7308 */ /* 0x000e620000000800 */
[----:B------:R-:W-:Y:S01]  /*ecb0*/  F2FP.BF16.F32.PACK_AB R154, R183, R156 ;  /* 0x0000009cb79a723e */ /* 0x000fe200000010ff */
[----:B------:R-:W-:Y:S01]  /*ecc0*/  FADD.FTZ R164, R156, R21 ;  /* 0x000000159ca47221 */ /* 0x000fe20000010000 */
[----:B------:R-:W-:Y:S01]  /*ecd0*/  FADD.FTZ R20, R161, R20 ;  /* 0x00000014a1147221 */ /* 0x000fe20000010000 */
[-C--:B------:R-:W-:Y:S01]  /*ece0*/  FMUL.FTZ R49, R49, R162.reuse ;  /* 0x000000a231317220 */ /* 0x080fe20000410000 */
[-C--:B------:R-:W-:Y:S01]  /*ecf0*/  FMUL.FTZ R52, R52, R162.reuse ;  /* 0x000000a234347220 */ /* 0x080fe20000410000 */
[----:B------:R-:W-:Y:S01]  /*ed00*/  FADD.FTZ R164, R183, R164 ;  /* 0x000000a4b7a47221 */ /* 0x000fe20000010000 */
[-C--:B------:R-:W-:Y:S01]  /*ed10*/  FMUL.FTZ R53, R53, R162.reuse ;  /* 0x000000a235357220 */ /* 0x080fe20000410000 */
[----:B------:R-:W3:Y:S01]  /*ed20*/  MUFU.EX2 R160, R160 ;  /* 0x000000a000a07308 */ /* 0x000ee20000000800 */
[----:B----4-:R-:W-:Y:S01]  /*ed30*/  FADD.FTZ R20, R155, R20 ;  /* 0x000000149b147221 */ /* 0x010fe20000010000 */
[----:B------:R-:W-:Y:S01]  /*ed40*/  FADD.FTZ R203, R157, R164 ;  /* 0x000000a49dcb7221 */ /* 0x000fe20000010000 */
[-C--:B------:R-:W-:Y:S01]  /*ed50*/  FMUL.FTZ R56, R56, R162.reuse ;  /* 0x000000a238387220 */ /* 0x080fe20000410000 */
[-C--:B------:R-:W-:Y:S01]  /*ed60*/  FMUL.FTZ R57, R57, R162.reuse ;  /* 0x000000a239397220 */ /* 0x080fe20000410000 */
[-C--:B------:R-:W-:Y:S01]  /*ed70*/  FMUL.FTZ R60, R60, R162.reuse ;  /* 0x000000a23c3c7220 */ /* 0x080fe20000410000 */
[-C--:B------:R-:W-:Y:S01]  /*ed80*/  FMUL.FTZ R61, R61, R162.reuse ;  /* 0x000000a23d3d7220 */ /* 0x080fe20000410000 */
[-C--:B------:R-:W-:Y:S01]  /*ed90*/  FMUL.FTZ R64, R64, R162.reuse ;  /* 0x000000a240407220 */ /* 0x080fe20000410000 */
[----:B------:R-:W-:Y:S01]  /*eda0*/  MUFU.EX2 R158, R158 ;  /* 0x0000009e009e7308 */ /* 0x000fe20000000800 */
[C---:B-1----:R-:W-:Y:S01]  /*edb0*/  FADD.FTZ R21, R159.reuse, R20 ;  /* 0x000000149f157221 */ /* 0x042fe20000010000 */
        /* <DEDUP_REMOVED lines=8> */
[C---:B---3--:R-:W-:Y:S01]  /*ee40*/  F2FP.BF16.F32.PACK_AB R156, R160.reuse, R157 ;  /* 0x0000009da09c723e */ /* 0x048fe200000010ff */
        /* <DEDUP_REMOVED lines=14> */
[----:B------:R-:W3:Y:S01]  /*ef30*/  MUFU.EX2 R171, R171 ;  /* 0x000000ab00ab7308 */ /* 0x000ee20000000800 */
        /* <DEDUP_REMOVED lines=104> */
[----:B------:R-:W-:Y:S01]  /*f5c0*/  FMUL.FTZ R151, R151, R163 ;  /* 0x000000a397977220 */ /* 0x000fe20000410000 */
[----:B---3--:R-:W-:Y:S01]  /*f5d0*/  F2FP.BF16.F32.PACK_AB R158, R171, R170 ;  /* 0x000000aaab9e723e */ /* 0x008fe200000010ff */
[----:B------:R3:W-:Y:S01]  /*f5e0*/  STSM.16.M88.4 [R196+0x36400], R152 ;  /* 0x03640098c4007844 */ /* 0x0007e20000000200 */
[----:B-1----:R-:W-:Y:S01]  /*f5f0*/  F2FP.BF16.F32.PACK_AB R159, R201, R181 ;  /* 0x000000b5c99f723e */ /* 0x002fe200000010ff */
[----:B------:R-:W-:Y:S01]  /*f600*/  VIADD R20, R172, 0x80 ;  /* 0x00000080ac147836 */ /* 0x000fe20000000000 */
[----:B----4-:R-:W-:Y:S01]  /*f610*/  F2FP.BF16.F32.PACK_AB R160, R169, R173 ;  /* 0x000000ada9a0723e */ /* 0x010fe200000010ff */
[----:B------:R-:W-:Y:S01]  /*f620*/  IMAD.MOV.U32 R21, RZ, RZ, 0x40000040 ;  /* 0x40000040ff157424 */ /* 0x000fe200078e00ff */
[----:B------:R-:W-:Y:S01]  /*f630*/  MUFU.EX2 R200, R200 ;  /* 0x000000c800c87308 */ /* 0x000fe20000000800 */
[----:B-----5:R-:W-:Y:S01]  /*f640*/  F2FP.BF16.F32.PACK_AB R161, R198, R202 ;  /* 0x000000cac6a1723e */ /* 0x020fe200000010ff */
[----:B------:R4:W-:Y:S01]  /*f650*/  STSM.16.M88.4 [R210], R156 ;  /* 0x0000009cd2007844 */ /* 0x0009e20000000200 */
[----:B------:R-:W-:Y:S01]  /*f660*/  F2FP.BF16.F32.PACK_AB R162, R175, R174 ;  /* 0x000000aeafa2723e */ /* 0x000fe200000010ff */
[----:B------:R-:W-:Y:S01]  /*f670*/  FADD.FTZ R206, R180, R206 ;  /* 0x000000ceb4ce7221 */ /* 0x000fe20000010000 */
[----:B--2---:R-:W-:Y:S01]  /*f680*/  F2FP.BF16.F32.PACK_AB R163, R182, R199 ;  /* 0x000000c7b6a3723e */ /* 0x004fe200000010ff */
[----:B------:R-:W-:Y:S01]  /*f690*/  FADD.FTZ R170, R170, R203 ;  /* 0x000000cbaaaa7221 */ /* 0x000fe20000010000 */
[----:B0-----:R-:W-:Y:S01]  /*f6a0*/  F2FP.BF16.F32.PACK_AB R164, R177, R176 ;  /* 0x000000b0b1a4723e */ /* 0x001fe200000010ff */
[----:B------:R-:W0:Y:S01]  /*f6b0*/  MUFU.EX2 R183, R225 ;  /* 0x000000e100b77308 */ /* 0x000e220000000800 */
[----:B------:R-:W-:Y:S01]  /*f6c0*/  F2FP.BF16.F32.PACK_AB R166, R179, R178 ;  /* 0x000000b2b3a6723e */ /* 0x000fe200000010ff */
[----:B------:R4:W-:Y:S01]  /*f6d0*/  STSM.16.M88.4 [R208], R160 ;  /* 0x000000a0d0007844 */ /* 0x0009e20000000200 */
[----:B------:R-:W-:Y:S01]  /*f6e0*/  FADD.FTZ R206, R181, R206 ;  /* 0x000000ceb5ce7221 */ /* 0x000fe20000010000 */
[----:B------:R-:W-:Y:S01]  /*f6f0*/  FADD.FTZ R170, R171, R170 ;  /* 0x000000aaabaa7221 */ /* 0x000fe20000010000 */
[----:B------:R-:W-:-:S02]  /*f700*/  ISETP.GT.AND P2, PT, R197, R211, PT ;  /* 0x000000d3c500720c */ /* 0x000fc40003f44270 */
[----:B------:R-:W-:Y:S01]  /*f710*/  FADD.FTZ R201, R201, R206 ;  /* 0x000000cec9c97221 */ /* 0x000fe20000010000 */
[----:B------:R-:W-:Y:S01]  /*f720*/  MUFU.EX2 R204, R204 ;  /* 0x000000cc00cc7308 */ /* 0x000fe20000000800 */
[----:B------:R-:W-:Y:S02]  /*f730*/  FADD.FTZ R170, R173, R170 ;  /* 0x000000aaadaa7221 */ /* 0x000fe40000010000 */
[----:B------:R-:W-:Y:S02]  /*f740*/  FADD.FTZ R201, R202, R201 ;  /* 0x000000c9cac97221 */ /* 0x000fe40000010000 */
[----:B------:R-:W-:Y:S02]  /*f750*/  FADD.FTZ R169, R169, R170 ;  /* 0x000000aaa9a97221 */ /* 0x000fe40000010000 */
[----:B------:R-:W-:Y:S01]  /*f760*/  FADD.FTZ R198, R198, R201 ;  /* 0x000000c9c6c67221 */ /* 0x000fe20000010000 */
[----:B------:R-:W1:Y:S01]  /*f770*/  MUFU.EX2 R205, R205 ;  /* 0x000000cd00cd7308 */ /* 0x000e620000000800 */
[----:B0-----:R-:W-:Y:S01]  /*f780*/  F2FP.BF16.F32.PACK_AB R165, R183, R200 ;  /* 0x000000c8b7a5723e */ /* 0x001fe200000010ff */
[----:B------:R-:W-:Y:S01]  /*f790*/  FADD.FTZ R174, R174, R169 ;  /* 0x000000a9aeae7221 */ /* 0x000fe20000010000 */
[----:B------:R-:W-:Y:S01]  /*f7a0*/  FADD.FTZ R199, R199, R198 ;  /* 0x000000c6c7c77221 */ /* 0x000fe20000010000 */
[----:B------:R-:W-:-:S02]  /*f7b0*/  MOV R198, R0 ;  /* 0x0000000000c67202 */ /* 0x000fc40000000f00 */
[----:B------:R-:W-:Y:S01]  /*f7c0*/  FADD.FTZ R175, R175, R174 ;  /* 0x000000aeafaf7221 */ /* 0x000fe20000010000 */
[----:B------:R-:W-:-:S03]  /*f7d0*/  FADD.FTZ R199, R182, R199 ;  /* 0x000000c7b6c77221 */ /* 0x000fc60000010000 */
[----:B------:R-:W-:Y:S01]  /*f7e0*/  FADD.FTZ R176, R176, R175 ;  /* 0x000000afb0b07221 */ /* 0x000fe20000010000 */
[----:B------:R-:W-:Y:S01]  /*f7f0*/  FADD.FTZ R200, R200, R199 ;  /* 0x000000c7c8c87221 */ /* 0x000fe20000010000 */
[----:B------:R-:W-:Y:S02]  /*f800*/  IMAD.MOV.U32 R199, RZ, RZ, R18 ;  /* 0x000000ffffc77224 */ /* 0x000fe400078e0012 */
[----:B------:R-:W-:Y:S01]  /*f810*/  FADD.FTZ R177, R177, R176 ;  /* 0x000000b0b1b17221 */ /* 0x000fe20000010000 */
[----:B------:R-:W-:Y:S01]  /*f820*/  FADD.FTZ R183, R183, R200 ;  /* 0x000000c8b7b77221 */ /* 0x000fe20000010000 */
[----:B------:R-:W-:Y:S01]  /*f830*/  IMAD.MOV.U32 R200, RZ, RZ, R168 ;  /* 0x000000ffffc87224 */ /* 0x000fe200078e00a8 */
[----:B-1----:R-:W-:Y:S01]  /*f840*/  F2FP.BF16.F32.PACK_AB R167, R205, R204 ;  /* 0x000000cccda7723e */ /* 0x002fe200000010ff */
[----:B------:R-:W-:-:S04]  /*f850*/  FADD.FTZ R178, R178, R177 ;  /* 0x000000b1b2b27221 */ /* 0x000fc80000010000 */
[----:B------:R4:W-:Y:S01]  /*f860*/  STSM.16.M88.4 [R209], R164 ;  /* 0x000000a4d1007844 */ /* 0x0009e20000000200 */
[----:B------:R-:W-:-:S06]  /*f870*/  WARPGROUP.ARRIVE ;  /* 0x00000000000079c5 */ /* 0x000fcc0000000000 */
[----:B------:R-:W-:Y:S01]  /*f880*/  HGMMA.64x256x16.F32.BF16 R24, R152, gdesc[UR4].tnspB, R24, gsb0 ;  /* 0x43e0000498187df0 */ /* 0x000fe20008001818 */
[----:B------:R-:W-:Y:S01]  /*f890*/  R2UR UR6, R20 ;  /* 0x00000000140672ca */ /* 0x000fe200000e0000 */
[----:B------:R-:W-:Y:S01]  /*f8a0*/  VIADD R20, R172, 0x100 ;  /* 0x00000100ac147836 */ /* 0x000fe20000000000 */
[----:B------:R-:W-:Y:S01]  /*f8b0*/  R2UR UR7, R21 ;  /* 0x00000000150772ca */ /* 0x000fe200000e0000 */
[----:B------:R-:W-:Y:S01]  /*f8c0*/  IMAD.MOV.U32 R21, RZ, RZ, 0x40000040 ;  /* 0x40000040ff157424 */ /* 0x000fe200078e00ff */
[----:B------:R-:W-:Y:S02]  /*f8d0*/  WARPGROUP.DEPBAR.LE gsb0, 0x0 ;  /* 0x00008000000079c5 */ /* 0x000fe40000010000 */
[----:B------:R-:W-:Y:S01]  /*f8e0*/  WARPGROUP.ARRIVE ;  /* 0x00000000000079c5 */ /* 0x000fe20000000000 */
[----:B---3--:R-:W-:-:S04]  /*f8f0*/  VIADD R152, R197, 0xffffffff ;  /* 0xffffffffc5987836 */ /* 0x008fc80000000000 */
        /* <DEDUP_REMOVED lines=14> */
[----:B------:R-:W-:Y:S02]  /*f9e0*/  FADD.FTZ R21, R179, R178 ;  /* 0x000000b2b3157221 */ /* 0x000fe40000010000 */
[----:B------:R-:W-:Y:S01]  /*f9f0*/  FADD.FTZ R20, R205, R20 ;  /* 0x00000014cd147221 */ /* 0x000fe20000010000 */
[----:B------:R-:W-:Y:S02]  /*fa00*/  WARPGROUP.DEPBAR.LE gsb0, 0x0 ;  /* 0x00008000000079c5 */ /* 0x000fe40000010000 */
[----:B------:R-:W-:-:S15]  /*fa10*/  WARPGROUP.ARRIVE ;  /* 0x00000000000079c5 */ /* 0x000fde0000000000 */
[----:B------:R-:W-:-:S04]  /*fa20*/  NOP ;  /* 0x0000000000007918 */ /* 0x000fc80000000000 */
        /* <DEDUP_REMOVED lines=13> */
.L_x_6959:
[----:B------:R-:W-:-:S07]  /*fb00*/  IMAD.MOV.U32 R197, RZ, RZ, R152 ;  /* 0x000000ffffc57224 */ /* 0x000fce00078e0098 */
.L_x_6958:
[----:B------:R-:W-:Y:S05]  /*fb10*/  BSYNC B1 ;  /* 0x0000000000017941 */ /* 0x000fea0003800000 */
.L_x_6957:
[----:B------:R-:W-:Y:S01]  /*fb20*/  ISETP.GE.AND P2, PT, R197, RZ, PT ;  /* 0x000000ffc500720c */ /* 0x000fe20003f46270 */
[----:B------:R-:W-:-:S12]  /*fb30*/  BSSY B0, `(.L_x_6971) ;  /* 0x000032a000007945 */ /* 0x000fd80003800000 */
[----:B------:R-:W-:Y:S05]  /*fb40*/  @!P2 BRA `(.L_x_6972) ;  /* 0x0000003000a0a947 */ /* 0x000fea0003800000 */
[----:B------:R-:W-:Y:S02]  /*fb50*/  IMAD.MOV.U32 R198, RZ, RZ, R168 ;  /* 0x000000ffffc67224 */ /* 0x000fe400078e00a8 */
[----:B------:R-:W-:Y:S02]  /*fb60*/  IMAD.MOV.U32 R194, RZ, RZ, R0 ;  /* 0x000000ffffc27224 */ /* 0x000fe400078e0000 */
[----:B------:R-:W-:-:S07]  /*fb70*/  IMAD.MOV.U32 R199, RZ, RZ, R18 ;  /* 0x000000ffffc77224 */ /* 0x000fce00078e0012 */
.L_x_6983:
[----:B------:R-:W-:-:S05]  /*fb80*/  VIADD R18, R199, 0x1 ;  /* 0x00000001c7127836 */ /* 0x000fca0000000000 */
[----:B------:R-:W-:-:S04]  /*fb90*/  ISETP.NE.AND P2, PT, R18, 0x2, PT ;  /* 0x000000021200780c */ /* 0x000fc80003f45270 */
[----:B------:R-:W-:Y:S02]  /*fba0*/  SEL R0, RZ, 0x1, P2 ;  /* 0x00000001ff007807 */ /* 0x000fe40001000000 */
[----:B------:R-:W-:Y:S02]  /*fbb0*/  SEL R18, R18, RZ, P2 ;  /* 0x000000ff12127207 */ /* 0x000fe40001000000 */
[----:B------:R-:W-:Y:S01]  /*fbc0*/  LOP3.LUT R19, R19, R0, RZ, 0x3c, !PT ;  /* 0x0000000013137212 */ /* 0x000fe200078e3cff */
[----:B0-----:R-:W-:Y:S06]  /*fbd0*/  @!P0 BRA `(.L_x_6973) ;  /* 0x0000000000048947 */ /* 0x001fec0003800000 */
[----:B------:R-:W-:Y:S01]  /*fbe0*/  BPT.TRAP 0x1 ;  /* 0x000000040000795c */ /* 0x000fe20000300000 */
.L_x_6973:
[----:B------:R-:W-:Y:S01]  /*fbf0*/  IMAD R185, R18, 0x8, R2 ;  /* 0x0000000812b97824 */ /* 0x000fe200078e0202 */
[----:B------:R-:W-:-:S04]  /*fc00*/  SHF.L.U32 R0, R19, 0x1f, RZ ;  /* 0x0000001f13007819 */ /* 0x000fc800000006ff */
[----:B------:R0:W2:Y:S01]  /*fc10*/  SYNCS.PHASECHK.TRANS64.TRYWAIT P2, [R185+URZ+0x38830], R0 ;  /* 0x03883000b90075a7 */ /* 0x0000a2000804017f */
[----:B------:R-:W-:Y:S05]  /*fc20*/  @!P0 BRA `(.L_x_6974) ;  /* 0x0000000000048947 */ /* 0x000fea0003800000 */
[----:B------:R-:W-:Y:S01]  /*fc30*/  BPT.TRAP 0x1 ;  /* 0x000000040000795c */ /* 0x000fe20000300000 */
.L_x_6974:
[----:B------:R-:W-:Y:S01]  /*fc40*/  BSSY B1, `(.L_x_6975) ;  /* 0x0000006000017945 */ /* 0x000fe20003800000 */
[----:B----4-:R-:W-:Y:S02]  /*fc50*/  IMAD R186, R18, 0x200, R14 ;  /* 0x0000020012ba7824 */ /* 0x010fe400078e020e */
[----:B------:R-:W-:Y:S01]  /*fc60*/  IMAD.MOV.U32 R187, RZ, RZ, 0x40000040 ;  /* 0x40000040ffbb7424 */ /* 0x000fe200078e00ff */
[----:B--2---:R-:W-:Y:S06]  /*fc70*/  @P2 BRA `(.L_x_6976) ;  /* 0x0000000000082947 */ /* 0x004fec0003800000 */
[----:B------:R-:W2:Y:S02]  /*fc80*/  SYNCS.PHASECHK.TRANS64.TRYWAIT P2, [R185+URZ+0x38830], R0 ;  /* 0x03883000b90075a7 */ /* 0x000ea4000804017f */
[----:B--2---:R-:W-:Y:S05]  /*fc90*/  @!P2 BRA `(.L_x_6977) ;  /* 0x000000d400e0a947 */ /* 0x004fea0003800000 */
.L_x_6976:
[----:B------:R-:W-:Y:S05]  /*fca0*/  BSYNC B1 ;  /* 0x0000000000017941 */ /* 0x000fea0003800000 */
.L_x_6975:
        /* <DEDUP_REMOVED lines=36> */
.L_x_6978:
[----:B------:R1:W3:Y:S01]  /*fef0*/  SYNCS.PHASECHK.TRANS64.TRYWAIT P2, [R185+URZ+0x38850], R0 ;  /* 0x03885000b90075a7 */ /* 0x0002e2000804017f */
[----:B------:R-:W-:Y:S05]  /*ff00*/  @!P0 BRA `(.L_x_6979) ;  /* 0x0000000000048947 */ /* 0x000fea0003800000 */
[----:B------:R-:W-:Y:S01]  /*ff10*/  BPT.TRAP 0x1 ;  /* 0x000000040000795c */ /* 0x000fe20000300000 */
.L_x_6979:
[----:B------:R-:W-:Y:S04]  /*ff20*/  BSSY B1, `(.L_x_6980) ;  /* 0x0000004000017945 */ /* 0x000fe80003800000 */
[----:B---3--:R-:W-:Y:S05]  /*ff30*/  @P2 BRA `(.L_x_6981) ;  /* 0x0000000000082947 */ /* 0x008fea0003800000 */
[----:B------:R-:W3:Y:S02]  /*ff40*/  SYNCS.PHASECHK.TRANS64.TRYWAIT P2, [R185+URZ+0x38850], R0 ;  /* 0x03885000b90075a7 */ /* 0x000ee4000804017f */
[----:B---3--:R-:W-:Y:S05]  /*ff50*/  @!P2 BRA `(.L_x_6982) ;  /* 0x000000d40044a947 */ /* 0x008fea0003800000 */
.L_x_6981:
[----:B------:R-:W-:Y:S05]  /*ff60*/  BSYNC B1 ;  /* 0x0000000000017941 */ /* 0x000fea0003800000 */
.L_x_6980:
[----:B------:R-:W-:Y:S01]  /*ff70*/  IMAD R200, R18, 0x1000, R15 ;  /* 0x0000100012c87824 */ /* 0x000fe200078e020f */
[----:B------:R-:W-:Y:S01]  /*ff80*/  R2UR UR4, R6 ;  /* 0x00000000060472ca */ /* 0x000fe200000e0000 */
[----:B------:R-:W-:Y:S01]  /*ff90*/  IMAD.MOV.U32 R201, RZ, RZ, 0x40000040 ;  /* 0x40000040ffc97424 */ /* 0x000fe200078e00ff */
[----:B------:R-:W-:Y:S01]  /*ffa0*/  R2UR UR5, R7 ;  /* 0x00000000070572ca */ /* 0x000fe200000e0000 */
[----:B------:R-:W-:Y:S01]  /*ffb0*/  WARPGROUP.ARRIVE ;  /* 0x00000000000079c5 */ /* 0x000fe20000000000 */
[----:B------:R-:W-:Y:S01]  /*ffc0*/  R2UR UR6, R200 ;  /* 0x00000000c80672ca */ /* 0x000fe200000e0000 */
[----:B------:R-:W-:Y:S01]  /*ffd0*/  IMAD.MOV.U32 R187, RZ, RZ, 0x40000040 ;  /* 0x40000040ffbb7424 */ /* 0x000fe200078e00ff */
[----:B------:R-:W-:-:S03]  /*ffe0*/  R2UR UR7, R201 ;  /* 0x00000000c90772ca */ /* 0x000fc600000e0000 */
[----:B------:R-:W4:Y:S01]  /*fff0*/  S2R R3, SR_TID.X ;  /* 0x0000000000037919 */ /* 0x000f220000002100 */
[----:B------:R-:W-:Y:S01]  /*10000*/  IADD3 R186, R6, 0x2, RZ ;  /* 0x0000000206ba7810 */ /* 0x000fe20007ffe0ff */
[----:B------:R-:W-:Y:S01]  /*10010*/  VIADD R201, R200, 0x800 ;  /* 0x00000800c8c97836 */ /* 0x000fe20000000000 */
[----:B------:R-:W-:Y:S01]  /*10020*/  MOV R203, 0x40000040 ;  /* 0x4000004000cb7802 */ /* 0x000fe20000000f00 */
[----:B------:R-:W-:-:S06]  /*10030*/  VIADD R205, R6, 0x800 ;  /* 0x0000080006cd7836 */ /* 0x000fcc0000000000 */
        /* <DEDUP_REMOVED lines=9> */
[----:B----4-:R-:W-:-:S05]  /*100d0*/  SHF.R.U32.HI R3, RZ, 0x7, R3 ;  /* 0x00000007ff037819 */ /* 0x010fca0000011603 */
[----:B0123--:R0:W1:Y:S02]  /*100e0*/  SHFL.IDX PT, R0, R3, RZ, 0x1f ;  /* 0x00001fff03007589 */ /* 0x00f06400000e0000 */
[----:B0-----:R-:W-:Y:S01]  /*100f0*/  IMAD.MOV.U32 R3, RZ, RZ, 0x4 ;  /* 0x00000004ff037424 */ /* 0x001fe200078e00ff */
[----:B-1----:R-:W-:-:S04]  /*10100*/  ISETP.GT.AND P2, PT, R0, 0x7f, PT ;  /* 0x0000007f0000780c */ /* 0x002fc80003f44270 */
        /* <DEDUP_REMOVED lines=181> */
[----:B------:R-:W-:Y:S01]  /*10c60*/  IMAD.MOV.U32 R205, RZ, RZ, 0x40000040 ;  /* 0x40000040ffcd7424 */ /* 0x000fe200078e00ff */
[----:B------:R-:W-:Y:S02]  /*10c70*/  WARPGROUP.DEPBAR.LE gsb0, 0x0 ;  /* 0x00008000000079c5 */ /* 0x000fe40000010000 */
[----:B------:R-:W-:-:S07]  /*10c80*/  WARPGROUP.ARRIVE ;  /* 0x00000000000079c5 */ /* 0x000fce0000000000 */
        /* <DEDUP_REMOVED lines=128> */
[----:B------:R-:W-:Y:S01]  /*11490*/  VIADD R205, R6, 0xe00 ;  /* 0x00000e0006cd7836 */ /* 0x000fe20000000000 */
[----:B------:R-:W-:Y:S02]  /*114a0*/  WARPGROUP.DEPBAR.LE gsb0, 0x0 ;  /* 0x00008000000079c5 */ /* 0x000fe40000010000 */
[----:B------:R-:W-:-:S09]  /*114b0*/  WARPGROUP.ARRIVE ;  /* 0x00000000000079c5 */ /* 0x000fd20000000000 */
[----:B------:R-:W-:Y:S01]  /*114c0*/  HGMMA.64x64x16.F32.BF16 R152, gdesc[UR4], R152, gsb0 ;  /* 0x00e00000049879f0 */ /* 0x000fe20008001898 */
[----:B------:R-:W-:Y:S01]  /*114d0*/  R2UR UR7, R203 ;  /* 0x00000000cb0772ca */ /* 0x000fe200000e0000 */
[----:B------:R-:W-:Y:S01]  /*114e0*/  IMAD.MOV.U32 R203, RZ, RZ, 0x40000040 ;  /* 0x40000040ffcb7424 */ /* 0x000fe200078e00ff */
[----:B------:R-:W-:Y:S02]  /*114f0*/  R2UR UR6, R202 ;  /* 0x00000000ca0672ca */ /* 0x000fe400000e0000 */
[----:B------:R-:W-:Y:S01]  /*11500*/  IADD3 R202, R205, R0, RZ ;  /* 0x00000000cdca7210 */ /* 0x000fe20007ffe0ff */
[----:B------:R-:W-:Y:S01]  /*11510*/  IMAD.MOV.U32 R0, RZ, RZ, 0x40 ;  /* 0x00000040ff007424 */ /* 0x000fe200078e00ff */
[----:B------:R-:W-:Y:S01]  /*11520*/  R2UR UR5, R203 ;  /* 0x00000000cb0572ca */ /* 0x000fe200000e0000 */
[----:B------:R-:W-:Y:S01]  /*11530*/  IMAD.MOV.U32 R203, RZ, RZ, 0x40000040 ;  /* 0x40000040ffcb7424 */ /* 0x000fe200078e00ff */
[----:B------:R-:W-:Y:S01]  /*11540*/  R2UR UR4, R202 ;  /* 0x00000000ca0472ca */ /* 0x000fe200000e0000 */
[----:B------:R-:W-:Y:S01]  /*11550*/  IMAD.IADD R202, R205, 0x1, R186 ;  /* 0x00000001cdca7824 */ /* 0x000fe200078e02ba */
[----:B------:R-:W-:Y:S01]  /*11560*/  SEL R0, R0, 0x3e, P2 ;  /* 0x0000003e00007807 */ /* 0x000fe20001000000 */
        /* <DEDUP_REMOVED lines=12> */
[----:B------:R-:W-:Y:S01]  /*11630*/  LOP3.LUT R201, R0, 0x6, RZ, 0xc0, !PT ;  /* 0x0000000600c97812 */ /* 0x000fe200078ec0ff */
[----:B------:R-:W-:-:S05]  /*11640*/  IMAD.MOV.U32 R3, RZ, RZ, 0x1000 ;  /* 0x00001000ff037424 */ /* 0x000fca00078e00ff */
[----:B------:R-:W-:-:S04]  /*11650*/  SEL R3, R3, 0xf80, P2 ;  /* 0x00000f8003037807 */ /* 0x000fc80001000000 */
        /* <DEDUP_REMOVED lines=12> */
[----:B------:R-:W-:-:S02]  /*11720*/  WARPGROUP.DEPBAR.LE gsb0, 0x0 ;  /* 0x00008000000079c5 */ /* 0x000fc40000010000 */
[----:B------:R-:W-:-:S07]  /*11730*/  WARPGROUP.ARRIVE ;  /* 0x00000000000079c5 */ /* 0x000fce0000000000 */
        /* <DEDUP_REMOVED lines=37> */
[----:B------:R-:W-:Y:S01]  /*11990*/  FMNMX.FTZ R200, R162, R3, !PT ;  /* 0x00000003a2c87209 */ /* 0x000fe20007810000 */
[----:B------:R-:W-:-:S03]  /*119a0*/  IMAD.U32 R3, RZ, RZ, UR4 ;  /* 0x00000004ff037e24 */ /* 0x000fc6000f8e00ff */
[----:B------:R-:W-:Y:S02]  /*119b0*/  FMNMX.FTZ R187, R163, R200, !PT ;  /* 0x000000c8a3bb7209 */ /* 0x000fe40007810000 */
[----:B0-----:R-:W-:-:S05]  /*119c0*/  FMNMX.FTZ R0, R201, R202, !PT ;  /* 0x000000cac9007209 */ /* 0x001fca0007810000 */
[----:B------:R-:W-:Y:S01]  /*119d0*/  FADD.FTZ R200, -R0, R194 ;  /* 0x000000c200c87221 */ /* 0x000fe20000010100 */
[----:B------:R-:W-:Y:S01]  /*119e0*/  FMNMX.FTZ R194, R166, R187, !PT ;  /* 0x000000bba6c27209 */ /* 0x000fe20007810000 */
[-C--:B------:R-:W-:Y:S02]  /*119f0*/  FMUL.FTZ R204, R0, R3.reuse ;  /* 0x0000000300cc7220 */ /* 0x080fe40000410000 */
[-C--:B------:R-:W-:Y:S01]  /*11a00*/  FMUL.FTZ R200, R200, R3.reuse ;  /* 0x00000003c8c87220 */ /* 0x080fe20000410000 */
[----:B------:R-:W-:Y:S01]  /*11a10*/  FMNMX.FTZ R187, R167, R194, !PT ;  /* 0x000000c2a7bb7209 */ /* 0x000fe20007810000 */
[-CC-:B------:R-:W-:Y:S01]  /*11a20*/  FFMA.FTZ R202, R168, R3.reuse, -R204.reuse ;  /* 0x00000003a8ca7223 */ /* 0x180fe200000108cc */
[--C-:B------:R-:W-:Y:S01]  /*11a30*/  FFMA.FTZ R152, R152, R3, -R204.reuse ;  /* 0x0000000398987223 */ /* 0x100fe200000108cc */
[----:B------:R0:W1:Y:S01]  /*11a40*/  MUFU.EX2 R203, R200 ;  /* 0x000000c800cb7308 */ /* 0x0000620000000800 */
[----:B------:R-:W-:Y:S01]  /*11a50*/  FMNMX.FTZ R194, R170, R187, !PT ;  /* 0x000000bbaac27209 */ /* 0x000fe20007810000 */
[-CC-:B------:R-:W-:Y:S01]  /*11a60*/  FFMA.FTZ R153, R153, R3.reuse, -R204.reuse ;  /* 0x0000000399997223 */ /* 0x180fe200000108cc */
[-CC-:B------:R-:W-:Y:S01]  /*11a70*/  FFMA.FTZ R156, R156, R3.reuse, -R204.reuse ;  /* 0x000000039c9c7223 */ /* 0x180fe200000108cc */
[-CC-:B------:R-:W-:Y:S01]  /*11a80*/  FFMA.FTZ R157, R157, R3.reuse, -R204.reuse ;  /* 0x000000039d9d7223 */ /* 0x180fe200000108cc */
[----:B------:R-:W-:Y:S01]  /*11a90*/  FMNMX.FTZ R187, R171, R194, !PT ;  /* 0x000000c2abbb7209 */ /* 0x000fe20007810000 */
[-CC-:B------:R-:W-:Y:S01]  /*11aa0*/  FFMA.FTZ R201, R165, R3.reuse, -R204.reuse ;  /* 0x00000003a5c97223 */ /* 0x180fe200000108cc */
[--C-:B------:R-:W-:Y:S01]  /*11ab0*/  FFMA.FTZ R169, R169, R3, -R204.reuse ;  /* 0x00000003a9a97223 */ /* 0x100fe200000108cc */
[----:B------:R-:W2:Y:S01]  /*11ac0*/  MUFU.EX2 R152, R152 ;  /* 0x0000009800987308 */ /* 0x000ea20000000800 */
[----:B------:R-:W-:Y:S01]  /*11ad0*/  FMNMX.FTZ R194, R174, R187, !PT ;  /* 0x000000bbaec27209 */ /* 0x000fe20007810000 */
[-CC-:B0-----:R-:W-:Y:S01]  /*11ae0*/  FFMA.FTZ R200, R164, R3.reuse, -R204.reuse ;  /* 0x00000003a4c87223 */ /* 0x181fe200000108cc */
[-CC-:B------:R-:W-:Y:S01]  /*11af0*/  FFMA.FTZ R172, R172, R3.reuse, -R204.reuse ;  /* 0x00000003acac7223 */ /* 0x180fe200000108cc */
[-CC-:B------:R-:W-:Y:S01]  /*11b00*/  FFMA.FTZ R173, R173, R3.reuse, -R204.reuse ;  /* 0x00000003adad7223 */ /* 0x180fe200000108cc */
[----:B------:R-:W-:Y:S01]  /*11b10*/  FMNMX.FTZ R187, R175, R194, !PT ;  /* 0x000000c2afbb7209 */ /* 0x000fe20007810000 */
[-CC-:B------:R-:W-:Y:S01]  /*11b20*/  FFMA.FTZ R176, R176, R3.reuse, -R204.reuse ;  /* 0x00000003b0b07223 */ /* 0x180fe200000108cc */
[--C-:B------:R-:W-:Y:S01]  /*11b30*/  FFMA.FTZ R177, R177, R3, -R204.reuse ;  /* 0x00000003b1b17223 */ /* 0x100fe200000108cc */
[----:B------:R-:W0:Y:S01]  /*11b40*/  MUFU.EX2 R153, R153 ;  /* 0x0000009900997308 */ /* 0x000e220000000800 */
[----:B------:R-:W-:Y:S01]  /*11b50*/  FMNMX.FTZ R194, R178, R187, !PT ;  /* 0x000000bbb2c27209 */ /* 0x000fe20007810000 */
[-CC-:B------:R-:W-:Y:S01]  /*11b60*/  FFMA.FTZ R180, R180, R3.reuse, -R204.reuse ;  /* 0x00000003b4b47223 */ /* 0x180fe200000108cc */
[--C-:B------:R-:W-:Y:S01]  /*11b70*/  FFMA.FTZ R181, R181, R3, -R204.reuse ;  /* 0x00000003b5b57223 */ /* 0x100fe200000108cc */
[-C--:B-1----:R-:W-:Y:S01]  /*11b80*/  FMUL.FTZ R24, R24, R203.reuse ;  /* 0x000000cb18187220 */ /* 0x082fe20000410000 */
[----:B------:R-:W-:Y:S01]  /*11b90*/  FMNMX.FTZ R187, R179, R194, !PT ;  /* 0x000000c2b3bb7209 */ /* 0x000fe20007810000 */
[-C--:B------:R-:W-:Y:S01]  /*11ba0*/  FMUL.FTZ R25, R25, R203.reuse ;  /* 0x000000cb19197220 */ /* 0x080fe20000410000 */
[----:B------:R-:W-:Y:S01]  /*11bb0*/  FMUL.FTZ R28, R28, R203 ;  /* 0x000000cb1c1c7220 */ /* 0x000fe20000410000 */
[----:B------:R-:W-:Y:S01]  /*11bc0*/  MUFU.EX2 R156, R156 ;  /* 0x0000009c009c7308 */ /* 0x000fe20000000800 */
[----:B------:R-:W-:Y:S01]  /*11bd0*/  FMNMX.FTZ R194, R182, R187, !PT ;  /* 0x000000bbb6c27209 */ /* 0x000fe20007810000 */
[--C-:B------:R-:W-:Y:S01]  /*11be0*/  FFMA.FTZ R187, R160, R3, -R204.reuse ;  /* 0x00000003a0bb7223 */ /* 0x100fe200000108cc */
[-C--:B------:R-:W-:Y:S01]  /*11bf0*/  FMUL.FTZ R29, R29, R203.reuse ;  /* 0x000000cb1d1d7220 */ /* 0x080fe20000410000 */
[----:B------:R-:W-:Y:S01]  /*11c00*/  FMUL.FTZ R32, R32, R203 ;  /* 0x000000cb20207220 */ /* 0x000fe20000410000 */
[----:B------:R-:W-:Y:S01]  /*11c10*/  FMNMX.FTZ R205, R183, R194, !PT ;  /* 0x000000c2b7cd7209 */ /* 0x000fe20007810000 */
[----:B------:R-:W-:Y:S01]  /*11c20*/  FFMA.FTZ R194, R161, R3, -R204 ;  /* 0x00000003a1c27223 */ /* 0x000fe200000108cc */
[-C--:B------:R-:W-:Y:S01]  /*11c30*/  FMUL.FTZ R33, R33, R203.reuse ;  /* 0x000000cb21217220 */ /* 0x080fe20000410000 */
[----:B------:R-:W-:Y:S01]  /*11c40*/  MUFU.EX2 R157, R157 ;  /* 0x0000009d009d7308 */ /* 0x000fe20000000800 */
[-C--:B------:R-:W-:Y:S01]  /*11c50*/  FMUL.FTZ R36, R36, R203.reuse ;  /* 0x000000cb24247220 */ /* 0x080fe20000410000 */
[----:B------:R-:W1:Y:S01]  /*11c60*/  SHFL.BFLY PT, R160, R205, 0x2, 0x1f ;  /* 0x0c401f00cda07f89 */ /* 0x000e6200000e0000 */
        /* <DEDUP_REMOVED lines=23> */
[----:B-1----:R-:W-:Y:S01]  /*11de0*/  FMNMX.FTZ R160, R205, R160, !PT ;  /* 0x000000a0cda07209 */ /* 0x002fe20007810000 */
        /* <DEDUP_REMOVED lines=37> */
[-CC-:B------:R-:W-:Y:S01]  /*12040*/  FFMA.FTZ R198, R159, R3.reuse, -R164.reuse ;  /* 0x000000039fc67223 */ /* 0x180fe200000108a4 */
[----:B------:R-:W-:Y:S01]  /*12050*/  IADD3 R159, -R195, RZ, RZ ;  /* 0x000000ffc39f7210 */ /* 0x000fe20007ffe1ff */
[-C--:B------:R-:W-:Y:S01]  /*12060*/  FMUL.FTZ R160, R160, R3.reuse ;  /* 0x00000003a0a07220 */ /* 0x080fe20000410000 */
[-CC-:B------:R-:W-:Y:S01]  /*12070*/  FFMA.FTZ R154, R154, R3.reuse, -R164.reuse ;  /* 0x000000039a9a7223 */ /* 0x180fe200000108a4 */
[--C-:B------:R-:W-:Y:S01]  /*12080*/  FFMA.FTZ R161, R155, R3, -R164.reuse ;  /* 0x000000039ba17223 */ /* 0x100fe200000108a4 */
[----:B------:R-:W-:Y:S01]  /*12090*/  ISETP.NE.AND P2, PT, R192, R159, PT ;  /* 0x0000009fc000720c */ /* 0x000fe20003f45270 */
[-CC-:B------:R-:W-:Y:S01]  /*120a0*/  FFMA.FTZ R155, R158, R3.reuse, -R164.reuse ;  /* 0x000000039e9b7223 */ /* 0x180fe200000108a4 */
[----:B------:R-:W-:Y:S01]  /*120b0*/  FFMA.FTZ R205, R163, R3, -R164 ;  /* 0x00000003a3cd7223 */ /* 0x000fe200000108a4 */
[----:B------:R-:W1:Y:S01]  /*120c0*/  MUFU.EX2 R160, R160 ;  /* 0x000000a000a07308 */ /* 0x000e620000000800 */
[----:B------:R-:W-:-:S02]  /*120d0*/  @!P1 VIADD R158, R185, 0x38840 ;  /* 0x00038840b99e9836 */ /* 0x000fc40000000000 */
[-CC-:B------:R-:W-:Y:S01]  /*120e0*/  FFMA.FTZ R204, R162, R3.reuse, -R164.reuse ;  /* 0x00000003a2cc7223 */ /* 0x180fe200000108a4 */
[-CC-:B------:R-:W-:Y:S01]  /*120f0*/  FFMA.FTZ R206, R166, R3.reuse, -R164.reuse ;  /* 0x00000003a6ce7223 */ /* 0x180fe200000108a4 */
[-CC-:B------:R-:W-:Y:S01]  /*12100*/  FFMA.FTZ R207, R167, R3.reuse, -R164.reuse ;  /* 0x00000003a7cf7223 */ /* 0x180fe200000108a4 */
[-C--:B------:R-:W-:Y:S01]  /*12110*/  FFMA.FTZ R170, R170, R3.reuse, -R164 ;  /* 0x00000003aaaa7223 */ /* 0x080fe200000108a4 */
[----:B------:R-:W-:Y:S01]  /*12120*/  @!P1 PRMT R158, RZ, 0x654, R158 ;  /* 0x00000654ff9e9816 */ /* 0x000fe2000000009e */
[-CC-:B------:R-:W-:Y:S01]  /*12130*/  FFMA.FTZ R171, R171, R3.reuse, -R164.reuse ;  /* 0x00000003abab7223 */ /* 0x180fe200000108a4 */
[----:B------:R-:W3:Y:S01]  /*12140*/  MUFU.EX2 R154, R154 ;  /* 0x0000009a009a7308 */ /* 0x000ee20000000800 */
[-C--:B------:R-:W-:Y:S01]  /*12150*/  FFMA.FTZ R174, R174, R3.reuse, -R164 ;  /* 0x00000003aeae7223 */ /* 0x080fe200000108a4 */
[----:B------:R-:W-:Y:S01]  /*12160*/  @!P2 IMAD R163, R199, 0x40, R190 ;  /* 0x00000040c7a3a824 */ /* 0x000fe200078e02be */
[----:B------:R4:W-:Y:S01]  /*12170*/  @!P1 SYNCS.ARRIVE.TRANS64.RED.A1T0 RZ, [R158+URZ], RZ ;  /* 0x000000ff9eff99a7 */ /* 0x0009e2000810043f */
[-CC-:B------:R-:W-:Y:S01]  /*12180*/  FFMA.FTZ R175, R175, R3.reuse, -R164.reuse ;  /* 0x00000003afaf7223 */ /* 0x180fe200000108a4 */
[----:B------:R-:W-:Y:S01]  /*12190*/  FFMA.FTZ R178, R178, R3, -R164 ;  /* 0x00000003b2b27223 */ /* 0x000fe200000108a4 */
[----:B------:R-:W-:-:S02]  /*121a0*/  @!P2 IMAD R163, R163, 0x4, R2 ;  /* 0x00000004a3a3a824 */ /* 0x000fc400078e0202 */
[-CC-:B------:R-:W-:Y:S01]  /*121b0*/  FFMA.FTZ R199, R183, R3.reuse, -R164.reuse ;  /* 0x00000003b7c77223 */ /* 0x180fe200000108a4 */
[----:B------:R-:W5:Y:S01]  /*121c0*/  MUFU.EX2 R161, R161 ;  /* 0x000000a100a17308 */ /* 0x000f620000000800 */
[----:B------:R-:W-:Y:S01]  /*121d0*/  FFMA.FTZ R159, R179, R3, -R164 ;  /* 0x00000003b39f7223 */ /* 0x000fe200000108a4 */
[----:B--2---:R-:W-:Y:S01]  /*121e0*/  FFMA.FTZ R162, R203, R21, R152 ;  /* 0x00000015cba27223 */ /* 0x004fe20000010098 */
[----:B------:R2:W-:Y:S01]  /*121f0*/  @!P2 STS [R163+0x38400], R203 ;  /* 0x038400cba300a388 */ /* 0x0005e20000000800 */
[----:B----4-:R-:W-:Y:S01]  /*12200*/  FFMA.FTZ R158, R182, R3, -R164 ;  /* 0x00000003b69e7223 */ /* 0x010fe200000108a4 */
[C---:B0-----:R-:W-:Y:S01]  /*12210*/  F2FP.BF16.F32.PACK_AB R152, R153.reuse, R152 ;  /* 0x000000989998723e */ /* 0x041fe200000010ff */
[----:B------:R-:W-:Y:S01]  /*12220*/  FADD.FTZ R21, R153, R162 ;  /* 0x000000a299157221 */ /* 0x000fe20000010000 */
[----:B-1----:R0:W-:Y:S01]  /*12230*/  @!P2 STS [R163+0x38420], R160 ;  /* 0x038420a0a300a388 */ /* 0x0021e20000000800 */
[----:B------:R-:W2:Y:S01]  /*12240*/  MUFU.EX2 R155, R155 ;  /* 0x0000009b009b7308 */ /* 0x000ea20000000800 */
[----:B---3--:R-:W-:Y:S01]  /*12250*/  FFMA.FTZ R20, R160, R20, R154 ;  /* 0x00000014a0147223 */ /* 0x008fe2000001009a */
[----:B------:R-:W-:Y:S01]  /*12260*/  FADD.FTZ R162, R156, R21 ;  /* 0x000000159ca27221 */ /* 0x000fe20000010000 */
[-C--:B------:R-:W-:Y:S01]  /*12270*/  FMUL.FTZ R136, R136, R203.reuse ;  /* 0x000000cb88887220 */ /* 0x080fe20000410000 */
[-C--:B------:R-:W-:Y:S01]  /*12280*/  FMUL.FTZ R137, R137, R203.reuse ;  /* 0x000000cb89897220 */ /* 0x080fe20000410000 */
[-C--:B------:R-:W-:Y:S01]  /*12290*/  FMUL.FTZ R140, R140, R203.reuse ;  /* 0x000000cb8c8c7220 */ /* 0x080fe20000410000 */
[-C--:B------:R-:W-:Y:S01]  /*122a0*/  FMUL.FTZ R141, R141, R203.reuse ;  /* 0x000000cb8d8d7220 */ /* 0x080fe20000410000 */
[-C--:B------:R-:W-:Y:S01]  /*122b0*/  FMUL.FTZ R144, R144, R203.reuse ;  /* 0x000000cb90907220 */ /* 0x080fe20000410000 */
[----:B------:R-:W1:Y:S01]  /*122c0*/  MUFU.EX2 R198, R198 ;  /* 0x000000c600c67308 */ /* 0x000e620000000800 */
[----:B-----5:R-:W-:Y:S01]  /*122d0*/  FADD.FTZ R20, R161, R20 ;  /* 0x00000014a1147221 */ /* 0x020fe20000010000 */
[-C--:B------:R-:W-:Y:S01]  /*122e0*/  FMUL.FTZ R145, R145, R203.reuse ;  /* 0x000000cb91917220 */ /* 0x080fe20000410000 */
[-C--:B------:R-:W-:Y:S01]  /*122f0*/  FMUL.FTZ R148, R148, R203.reuse ;  /* 0x000000cb94947220 */ /* 0x080fe20000410000 */
[----:B------:R-:W-:Y:S01]  /*12300*/  FMUL.FTZ R149, R149, R203 ;  /* 0x000000cb95957220 */ /* 0x000fe20000410000 */
[----:B------:R-:W-:Y:S01]  /*12310*/  F2FP.BF16.F32.PACK_AB R153, R161, R154 ;  /* 0x0000009aa199723e */ /* 0x000fe200000010ff */
[C---:B------:R-:W-:Y:S01]  /*12320*/  FADD.FTZ R179, R157.reuse, R162 ;  /* 0x000000a29db37221 */ /* 0x040fe20000010000 */
[----:B------:R-:W-:Y:S01]  /*12330*/  F2FP.BF16.F32.PACK_AB R154, R157, R156 ;  /* 0x0000009c9d9a723e */ /* 0x000fe200000010ff */
        /* <DEDUP_REMOVED lines=77> */
[----:B------:R-:W-:Y:S01]  /*12810*/  F2FP.BF16.F32.PACK_AB R156, R194, R187 ;  /* 0x000000bbc29c723e */ /* 0x000fe200000010ff */
[----:B------:R4:W-:Y:S01]  /*12820*/  STSM.16.M88.4 [R196+0x36400], R152 ;  /* 0x03640098c4007844 */ /* 0x0009e20000000200 */
[----:B--2---:R-:W-:Y:S01]  /*12830*/  F2FP.BF16.F32.PACK_AB R157, R205, R204 ;  /* 0x000000cccd9d723e */ /* 0x004fe200000010ff */
[----:B------:R-:W2:Y:S01]  /*12840*/  MUFU.EX2 R177, R177 ;  /* 0x000000b100b17308 */ /* 0x000ea20000000800 */
[----:B0-----:R-:W-:Y:S01]  /*12850*/  F2FP.BF16.F32.PACK_AB R160, R169, R202 ;  /* 0x000000caa9a0723e */ /* 0x001fe200000010ff */
[----:B------:R-:W-:Y:S01]  /*12860*/  VIADD R20, R186, 0x80 ;  /* 0x00000080ba147836 */ /* 0x000fe20000000000 */
[----:B-1----:R-:W-:Y:S01]  /*12870*/  F2FP.BF16.F32.PACK_AB R161, R171, R170 ;  /* 0x000000aaaba1723e */ /* 0x002fe200000010ff */
[----:B------:R-:W-:Y:S01]  /*12880*/  IMAD.MOV.U32 R21, RZ, RZ, 0x40000040 ;  /* 0x40000040ff157424 */ /* 0x000fe200078e00ff */
[----:B------:R-:W-:Y:S01]  /*12890*/  F2FP.BF16.F32.PACK_AB R162, R173, R172 ;  /* 0x000000acada2723e */ /* 0x000fe200000010ff */
[----:B------:R-:W-:Y:S01]  /*128a0*/  FADD.FTZ R203, R198, R203 ;  /* 0x000000cbc6cb7221 */ /* 0x000fe20000010000 */
[----:B---3--:R-:W-:Y:S01]  /*128b0*/  F2FP.BF16.F32.PACK_AB R163, R175, R174 ;  /* 0x000000aeafa3723e */ /* 0x008fe200000010ff */
[----:B------:R-:W-:Y:S01]  /*128c0*/  MUFU.EX2 R180, R180 ;  /* 0x000000b400b47308 */ /* 0x000fe20000000800 */
[----:B------:R-:W-:Y:S01]  /*128d0*/  FADD.FTZ R179, R187, R179 ;  /* 0x000000b3bbb37221 */ /* 0x000fe20000010000 */
[----:B------:R-:W-:Y:S01]  /*128e0*/  FADD.FTZ R204, R204, R203 ;  /* 0x000000cbcccc7221 */ /* 0x000fe20000010000 */
[----:B------:R-:W-:Y:S01]  /*128f0*/  ISETP.GT.AND P2, PT, R197, RZ, PT ;  /* 0x000000ffc500720c */ /* 0x000fe20003f44270 */
[----:B------:R-:W-:-:S02]  /*12900*/  @!P1 VIADD R185, R185, 0x38860 ;  /* 0x00038860b9b99836 */ /* 0x000fc40000000000 */
[----:B------:R-:W-:Y:S01]  /*12910*/  FADD.FTZ R179, R194, R179 ;  /* 0x000000b3c2b37221 */ /* 0x000fe20000010000 */
[----:B------:R-:W-:Y:S01]  /*12920*/  FADD.FTZ R205, R205, R204 ;  /* 0x000000cccdcd7221 */ /* 0x000fe20000010000 */
[----:B------:R-:W-:Y:S01]  /*12930*/  IMAD.MOV.U32 R198, RZ, RZ, R168 ;  /* 0x000000ffffc67224 */ /* 0x000fe200078e00a8 */
[----:B------:R-:W0:Y:S01]  /*12940*/  MUFU.EX2 R181, R181 ;  /* 0x000000b500b57308 */ /* 0x000e220000000800 */
[----:B--2---:R-:W-:Y:S01]  /*12950*/  F2FP.BF16.F32.PACK_AB R164, R177, R176 ;  /* 0x000000b0b1a4723e */ /* 0x004fe200000010ff */
[----:B------:R-:W-:Y:S01]  /*12960*/  IMAD.MOV.U32 R194, RZ, RZ, R0 ;  /* 0x000000ffffc27224 */ /* 0x000fe200078e0000 */
[----:B------:R-:W-:-:S05]  /*12970*/  @!P1 PRMT R185, RZ, 0x654, R185 ;  /* 0x00000654ffb99816 */ /* 0x000fca00000000b9 */
[----:B------:R-:W-:Y:S08]  /*12980*/  MUFU.EX2 R178, R178 ;  /* 0x000000b200b27308 */ /* 0x000ff00000000800 */
[----:B------:R1:W2:Y:S01]  /*12990*/  MUFU.EX2 R182, R159 ;  /* 0x0000009f00b67308 */ /* 0x0002a20000000800 */
[----:B0-----:R-:W-:-:S07]  /*129a0*/  F2FP.BF16.F32.PACK_AB R166, R181, R180 ;  /* 0x000000b4b5a6723e */ /* 0x001fce00000010ff */
[----:B------:R0:W-:Y:S01]  /*129b0*/  MUFU.EX2 R183, R158 ;  /* 0x0000009e00b77308 */ /* 0x0001e20000000800 */
[----:B-1----:R-:W-:Y:S01]  /*129c0*/  F2FP.BF16.F32.PACK_AB R159, R207, R206 ;  /* 0x000000cecf9f723e */ /* 0x002fe200000010ff */
[----:B------:R-:W-:-:S04]  /*129d0*/  FADD.FTZ R206, R206, R205 ;  /* 0x000000cdcece7221 */ /* 0x000fc80000010000 */
[----:B------:R-:W-:Y:S02]  /*129e0*/  FADD.FTZ R207, R207, R206 ;  /* 0x000000cecfcf7221 */ /* 0x000fe40000010000 */
[----:B------:R-:W1:Y:S01]  /*129f0*/  MUFU.EX2 R199, R199 ;  /* 0x000000c700c77308 */ /* 0x000e620000000800 */
[C---:B0-----:R-:W-:Y:S01]  /*12a00*/  F2FP.BF16.F32.PACK_AB R158, R201.reuse, R200 ;  /* 0x000000c8c99e723e */ /* 0x041fe200000010ff */
[----:B------:R-:W-:Y:S01]  /*12a10*/  FADD.FTZ R200, R200, R179 ;  /* 0x000000b3c8c87221 */ /* 0x000fe20000010000 */
[----:B--2---:R-:W-:Y:S01]  /*12a20*/  F2FP.BF16.F32.PACK_AB R165, R182, R178 ;  /* 0x000000b2b6a5723e */ /* 0x004fe200000010ff */
[----:B------:R-:W-:Y:S02]  /*12a30*/  FADD.FTZ R170, R170, R207 ;  /* 0x000000cfaaaa7221 */ /* 0x000fe40000010000 */
[----:B------:R0:W-:Y:S01]  /*12a40*/  STSM.16.M88.4 [R210], R156 ;  /* 0x0000009cd2007844 */ /* 0x0001e20000000200 */
[----:B------:R-:W-:Y:S01]  /*12a50*/  FADD.FTZ R201, R201, R200 ;  /* 0x000000c8c9c97221 */ /* 0x000fe20000010000 */
[----:B------:R-:W-:-:S02]  /*12a60*/  FADD.FTZ R171, R171, R170 ;  /* 0x000000aaabab7221 */ /* 0x000fc40000010000 */
[----:B------:R0:W-:Y:S01]  /*12a70*/  STSM.16.M88.4 [R208], R160 ;  /* 0x000000a0d0007844 */ /* 0x0001e20000000200 */
[----:B------:R-:W-:Y:S01]  /*12a80*/  FADD.FTZ R202, R202, R201 ;  /* 0x000000c9caca7221 */ /* 0x000fe20000010000 */
[----:B------:R-:W-:-:S03]  /*12a90*/  FADD.FTZ R174, R174, R171 ;  /* 0x000000abaeae7221 */ /* 0x000fc60000010000 */
[----:B------:R-:W-:Y:S01]  /*12aa0*/  FADD.FTZ R169, R169, R202 ;  /* 0x000000caa9a97221 */ /* 0x000fe20000010000 */
[----:B------:R-:W-:Y:S01]  /*12ab0*/  FADD.FTZ R175, R175, R174 ;  /* 0x000000aeafaf7221 */ /* 0x000fe20000010000 */
[----:B-1----:R-:W-:Y:S02]  /*12ac0*/  F2FP.BF16.F32.PACK_AB R167, R199, R183 ;  /* 0x000000b7c7a7723e */ /* 0x002fe400000010ff */
        /* <DEDUP_REMOVED lines=15> */
[----:B------:R-:W-:Y:S02]  /*12bc0*/  WARPGROUP.DEPBAR.LE gsb0, 0x0 ;  /* 0x00008000000079c5 */ /* 0x000fe40000010000 */
[----:B------:R-:W-:Y:S01]  /*12bd0*/  WARPGROUP.ARRIVE ;  /* 0x00000000000079c5 */ /* 0x000fe20000000000 */
[----:B----4-:R-:W-:-:S04]  /*12be0*/  VIADD R152, R197, 0xffffffff ;  /* 0xffffffffc5987836 */ /* 0x010fc80000000000 */
[----:B------:R-:W-:-:S10]  /*12bf0*/  IMAD.MOV.U32 R197, RZ, RZ, R152 ;  /* 0x000000ffffc57224 */ /* 0x000fd400078e0098 */
        /* <DEDUP_REMOVED lines=13> */
[----:B------:R-:W-:Y:S01]  /*12cd0*/  IMAD.MOV.U32 R199, RZ, RZ, R18 ;  /* 0x000000ffffc77224 */ /* 0x000fe200078e0012 */
[----:B------:R-:W-:Y:S02]  /*12ce0*/  WARPGROUP.DEPBAR.LE gsb0, 0x0 ;  /* 0x00008000000079c5 */ /* 0x000fe40000010000 */
[----:B------:R-:W-:-:S15]  /*12cf0*/  WARPGROUP.ARRIVE ;  /* 0x00000000000079c5 */ /* 0x000fde0000000000 */
[----:B------:R-:W-:-:S05]  /*12d00*/  NOP ;  /* 0x0000000000007918 */ /* 0x000fca0000000000 */
        /* <DEDUP_REMOVED lines=12> */
.L_x_6972:
[----:B------:R-:W-:Y:S05]  /*12dd0*/  BSYNC B0 ;  /* 0x0000000000007941 */ /* 0x000fea0003800000 */
.L_x_6971:
[----:B------:R-:W2:Y:S01]  /*12de0*/  SHFL.BFLY PT, R4, R21, 0x2, 0x1f ;  /* 0x0c401f0015047f89 */ /* 0x000ea200000e0000 */
[----:B01--4-:R-:W-:Y:S02]  /*12df0*/  IMAD.MOV.U32 R167, RZ, RZ, -0x800000 ;  /* 0xff800000ffa77424 */ /* 0x013fe400078e00ff */
[----:B------:R-:W-:Y:S01]  /*12e00*/  IMAD.MOV.U32 R169, RZ, RZ, -0x800000 ;  /* 0xff800000ffa97424 */ /* 0x000fe200078e00ff */
[----:B------:R-:W0:Y:S01]  /*12e10*/  SHFL.BFLY PT, R7, R20, 0x2, 0x1f ;  /* 0x0c401f0014077f89 */ /* 0x000e2200000e0000 */
[----:B------:R-:W-:Y:S01]  /*12e20*/  VIADD R219, R219, 0x1 ;  /* 0x00000001dbdb7836 */ /* 0x000fe20000000000 */
[----:B------:R-:W-:Y:S08]  /*12e30*/  BAR.ARV 0x8, 0xa0 ;  /* 0x0202800000007b1d */ /* 0x000ff00000002000 */
[----:B------:R-:W-:Y:S01]  /*12e40*/  BAR.SYNC.DEFER_BLOCKING 0xf, 0x100 ;  /* 0x03c4000000007b1d */ /* 0x000fe20000010000 */
[----:B--2---:R-:W-:Y:S01]  /*12e50*/  FADD.FTZ R4, R4, R21 ;  /* 0x0000001504047221 */ /* 0x004fe20000010000 */
[----:B0-----:R-:W-:-:S04]  /*12e60*/  FADD.FTZ R8, R7, R20 ;  /* 0x0000001407087221 */ /* 0x001fc80000010000 */
[----:B------:R-:W0:Y:S04]  /*12e70*/  SHFL.BFLY PT, R5, R4, 0x1, 0x1f ;  /* 0x0c201f0004057f89 */ /* 0x000e2800000e0000 */
[----:B------:R-:W1:Y:S01]  /*12e80*/  SHFL.BFLY PT, R7, R8, 0x1, 0x1f ;  /* 0x0c201f0008077f89 */ /* 0x000e6200000e0000 */
[----:B0-----:R-:W-:Y:S01]  /*12e90*/  FADD.FTZ R10, R4, R5 ;  /* 0x00000005040a7221 */ /* 0x001fe20000010000 */
[----:B------:R-:W-:Y:S01]  /*12ea0*/  IADD3 R4, R18, 0x1, RZ ;  /* 0x0000000112047810 */ /* 0x000fe20007ffe0ff */
[----:B-1----:R-:W-:-:S03]  /*12eb0*/  FADD.FTZ R5, R8, R7 ;  /* 0x0000000708057221 */ /* 0x002fc60000010000 */
[----:B------:R-:W-:Y:S01]  /*12ec0*/  FSETP.NE.FTZ.AND P2, PT, R10, RZ, PT ;  /* 0x000000ff0a00720b */ /* 0x000fe20003f55000 */
[----:B------:R-:W-:Y:S01]  /*12ed0*/  IMAD.MOV R7, RZ, RZ, -R195 ;  /* 0x000000ffff077224 */ /* 0x000fe200078e0ac3 */
[----:B------:R-:W-:Y:S02]  /*12ee0*/  ISETP.NE.AND P1, PT, R4, 0x2, PT ;  /* 0x000000020400780c */ /* 0x000fe40003f25270 */
[----:B------:R-:W-:Y:S02]  /*12ef0*/  FSETP.NE.FTZ.AND P3, PT, R5, RZ, PT ;  /* 0x000000ff0500720b */ /* 0x000fe40003f75000 */
[----:B------:R-:W-:Y:S02]  /*12f00*/  ISETP.NE.AND P0, PT, R192, R7, PT ;  /* 0x00000007c000720c */ /* 0x000fe40003f05270 */
[----:B------:R-:W-:Y:S02]  /*12f10*/  CS2R R6, SRZ ;  /* 0x0000000000067805 */ /* 0x000fe4000001ff00 */
[----:B------:R-:W-:-:S04]  /*12f20*/  SEL R8, RZ, 0x1, P1 ;  /* 0x00000001ff087807 */ /* 0x000fc80000800000 */
[----:B------:R-:W-:Y:S01]  /*12f30*/  LOP3.LUT R19, R19, R8, RZ, 0x3c, !PT ;  /* 0x0000000813137212 */ /* 0x000fe200078e3cff */
[----:B------:R-:W0:Y:S02]  /*12f40*/  @P2 MUFU.RCP R7, R10 ;  /* 0x0000000a00072308 */ /* 0x000e240000001000 */
[C---:B------:R-:W-:Y:S02]  /*12f50*/  @P3 FMUL.FTZ R20, R3.reuse, 0.69314718246459960938 ;  /* 0x3f31721803143820 */ /* 0x040fe40000410000 */
[----:B------:R-:W-:Y:S02]  /*12f60*/  @!P0 IMAD R9, R18, 0x40, R190 ;  /* 0x0000004012098824 */ /* 0x000fe400078e02be */
[----:B------:R-:W-:Y:S02]  /*12f70*/  @P2 FMUL.FTZ R18, R3, 0.69314718246459960938 ;  /* 0x3f31721803122820 */ /* 0x000fe40000410000 */
[----:B------:R-:W1:Y:S01]  /*12f80*/  @P3 MUFU.RCP R6, R5 ;  /* 0x0000000500063308 */ /* 0x000e620000001000 */
[----:B------:R-:W-:-:S07]  /*12f90*/  @!P0 IMAD R9, R9, 0x4, R2 ;  /* 0x0000000409098824 */ /* 0x000fce00078e0202 */
[----:B------:R-:W2:Y:S01]  /*12fa0*/  @P2 MUFU.LG2 R2, R10 ;  /* 0x0000000a00022308 */ /* 0x000ea20000000c00 */
[----:B0-----:R-:W-:Y:S01]  /*12fb0*/  @!P0 STS [R9+0x38400], R7 ;  /* 0x0384000709008388 */ /* 0x001fe20000000800 */
[-C--:B------:R-:W-:Y:S01]  /*12fc0*/  FMUL.FTZ R177, R24, R7.reuse ;  /* 0x0000000718b17220 */ /* 0x080fe20000410000 */
[-C--:B------:R-:W-:Y:S01]  /*12fd0*/  FMUL.FTZ R24, R33, R7.reuse ;  /* 0x0000000721187220 */ /* 0x080fe20000410000 */
[-C--:B------:R-:W-:Y:S01]  /*12fe0*/  FMUL.FTZ R175, R25, R7.reuse ;  /* 0x0000000719af7220 */ /* 0x080fe20000410000 */
[-C--:B------:R-:W-:Y:S01]  /*12ff0*/  FMUL.FTZ R176, R28, R7.reuse ;  /* 0x000000071cb07220 */ /* 0x080fe20000410000 */
[-C--:B------:R-:W-:Y:S01]  /*13000*/  FMUL.FTZ R173, R29, R7.reuse ;  /* 0x000000071dad7220 */ /* 0x080fe20000410000 */
[-C--:B------:R-:W-:Y:S01]  /*13010*/  FMUL.FTZ R174, R32, R7.reuse ;  /* 0x0000000720ae7220 */ /* 0x080fe20000410000 */
[----:B------:R-:W0:Y:S01]  /*13020*/  @P3 MUFU.LG2 R21, R5 ;  /* 0x0000000500153308 */ /* 0x000e220000000c00 */
        /* <DEDUP_REMOVED lines=63> */
[-C--:B-1----:R-:W-:Y:S01]  /*13420*/  FMUL.FTZ R9, R58, R6.reuse ;  /* 0x000000063a097220 */ /* 0x082fe20000410000 */
        /* <DEDUP_REMOVED lines=66> */
.L_x_6898:
[----:B------:R-:W-:Y:S05]  /*13850*/  BSYNC B7 ;  /* 0x0000000000077941 */ /* 0x000fea0003800000 */
.L_x_6896:
        /* <DEDUP_REMOVED lines=9> */
[----:B-----5:R-:W2:Y:S01]  /*138f0*/  S2R R33, SR_SWINHI ;  /* 0x0000000000217919 */ /* 0x020ea20000002f00 */
        /* <DEDUP_REMOVED lines=26> */
[----:B------:R-:W-:Y:S01]  /*13aa0*/  IADD3 R197, P3, R122, 0x2000, RZ ;  /* 0x000020007ac57810 */ /* 0x000fe20007f7e0ff */
[--C-:B------:R-:W-:Y:S01]  /*13ab0*/  IMAD.X R41, RZ, RZ, R123.reuse, P1 ;  /* 0x000000ffff297224 */ /* 0x100fe200008e067b */
[----:B------:R-:W-:Y:S01]  /*13ac0*/  LOP3.LUT R40, R179, 0x380, RZ, 0xc0, !PT ;  /* 0x00000380b3287812 */ /* 0x000fe200078ec0ff */
[--C-:B------:R-:W-:Y:S01]  /*13ad0*/  IMAD.X R45, RZ, RZ, R123.reuse, P0 ;  /* 0x000000ffff2d7224 */ /* 0x100fe200000e067b */
[----:B------:R-:W-:Y:S01]  /*13ae0*/  LOP3.LUT R44, R181, 0x380, RZ, 0xc0, !PT ;  /* 0x00000380b52c7812 */ /* 0x000fe200078ec0ff */
[----:B------:R-:W-:Y:S01]  /*13af0*/  IMAD.X R53, RZ, RZ, R123, P3 ;  /* 0x000000ffff357224 */ /* 0x000fe200018e067b */
[----:B------:R-:W-:Y:S02]  /*13b00*/  LOP3.LUT R52, R197, 0x380, RZ, 0xc0, !PT ;  /* 0x00000380c5347812 */ /* 0x000fe400078ec0ff */
[----:B------:R-:W-:Y:S02]  /*13b10*/  SHF.R.U64 R40, R40, 0x3, RZ ;  /* 0x0000000328287819 */ /* 0x000fe400000012ff */
[----:B------:R-:W-:-:S02]  /*13b20*/  SHF.R.U64 R44, R44, 0x3, RZ ;  /* 0x000000032c2c7819 */ /* 0x000fc400000012ff */
[C---:B------:R-:W-:Y:S02]  /*13b30*/  IADD3 R183, P4, R122.reuse, 0x60, RZ ;  /* 0x000000607ab77810 */ /* 0x040fe40007f9e0ff */
[C---:B------:R-:W-:Y:S02]  /*13b40*/  IADD3 R56, P6, R122.reuse, 0x2020, RZ ;  /* 0x000020207a387810 */ /* 0x040fe40007fde0ff */
[----:B------:R-:W-:Y:S01]  /*13b50*/  IADD3 R60, P5, R122, 0x2040, RZ ;  /* 0x000020407a3c7810 */ /* 0x000fe20007fbe0ff */
[--C-:B------:R-:W-:Y:S01]  /*13b60*/  IMAD.X R49, RZ, RZ, R123.reuse, P4 ;  /* 0x000000ffff317224 */ /* 0x100fe200020e067b */
[----:B------:R-:W-:Y:S01]  /*13b70*/  SHF.R.U64 R52, R52, 0x3, RZ ;  /* 0x0000000334347819 */ /* 0x000fe200000012ff */
[--C-:B------:R-:W-:Y:S01]  /*13b80*/  IMAD.X R57, RZ, RZ, R123.reuse, P6 ;  /* 0x000000ffff397224 */ /* 0x100fe200030e067b */
[----:B------:R-:W-:Y:S01]  /*13b90*/  IADD3 R98, P1, R122, 0x4000, RZ ;  /* 0x000040007a627810 */ /* 0x000fe20007f3e0ff */
[----:B------:R-:W-:Y:S01]  /*13ba0*/  IMAD.X R61, RZ, RZ, R123, P5 ;  /* 0x000000ffff3d7224 */ /* 0x000fe200028e067b */
[----:B------:R-:W-:-:S02]  /*13bb0*/  LOP3.LUT R40, R40, R179, RZ, 0x3c, !PT ;  /* 0x000000b328287212 */ /* 0x000fc400078e3cff */
[----:B------:R-:W-:Y:S01]  /*13bc0*/  LOP3.LUT R44, R44, R181, RZ, 0x3c, !PT ;  /* 0x000000b52c2c7212 */ /* 0x000fe200078e3cff */
[----:B------:R-:W-:Y:S01]  /*13bd0*/  IMAD.X R99, RZ, RZ, R123, P1 ;  /* 0x000000ffff637224 */ /* 0x000fe200008e067b */
[----:B------:R-:W-:Y:S02]  /*13be0*/  LOP3.LUT R48, R183, 0x380, RZ, 0xc0, !PT ;  /* 0x00000380b7307812 */ /* 0x000fe400078ec0ff */
[----:B------:R-:W-:Y:S02]  /*13bf0*/  LOP3.LUT R179, R56, 0x380, RZ, 0xc0, !PT ;  /* 0x0000038038b37812 */ /* 0x000fe400078ec0ff */
[----:B------:R-:W-:Y:S02]  /*13c00*/  LOP3.LUT R181, R60, 0x380, RZ, 0xc0, !PT ;  /* 0x000003803cb57812 */ /* 0x000fe400078ec0ff */
[----:B------:R-:W-:Y:S02]  /*13c10*/  LOP3.LUT R52, R52, R197, RZ, 0x3c, !PT ;  /* 0x000000c534347212 */ /* 0x000fe400078e3cff */
[----:B------:R-:W-:-:S02]  /*13c20*/  LOP3.LUT R197, R98, 0x380, RZ, 0xc0, !PT ;  /* 0x0000038062c57812 */ /* 0x000fc400078ec0ff */
[----:B------:R-:W-:Y:S02]  /*13c30*/  SHF.R.U64 R48, R48, 0x3, RZ ;  /* 0x0000000330307819 */ /* 0x000fe400000012ff */
[----:B------:R-:W-:Y:S02]  /*13c40*/  SHF.R.U64 R179, R179, 0x3, RZ ;  /* 0x00000003b3b37819 */ /* 0x000fe400000012ff */
[----:B------:R-:W-:Y:S02]  /*13c50*/  SHF.R.U64 R181, R181, 0x3, RZ ;  /* 0x00000003b5b57819 */ /* 0x000fe400000012ff */
[C---:B------:R-:W-:Y:S02]  /*13c60*/  IADD3 R64, P2, R122.reuse, 0x2060, RZ ;  /* 0x000020607a407810 */ /* 0x040fe40007f5e0ff */
[C---:B------:R-:W-:Y:S02]  /*13c70*/  IADD3 R4, P0, R122.reuse, 0x4020, RZ ;  /* 0x000040207a047810 */ /* 0x040fe40007f1e0ff */
[C---:B------:R-:W-:Y:S01]  /*13c80*/  IADD3 R32, P4, R122.reuse, 0x4040, RZ ;  /* 0x000040407a207810 */ /* 0x040fe20007f9e0ff */
        /* <DEDUP_REMOVED lines=8> */
[----:B------:R-:W-:Y:S02]  /*13d10*/  LOP3.LUT R60, R181, R60, RZ, 0x3c, !PT ;  /* 0x0000003cb53c7212 */ /* 0x000fe400078e3cff */
[----:B------:R-:W-:Y:S02]  /*13d20*/  LOP3.LUT R183, R64, 0x380, RZ, 0xc0, !PT ;  /* 0x0000038040b77812 */ /* 0x000fe400078ec0ff */
[----:B------:R-:W-:Y:S02]  /*13d30*/  LOP3.LUT R179, R4, 0x380, RZ, 0xc0, !PT ;  /* 0x0000038004b37812 */ /* 0x000fe400078ec0ff */
[----:B------:R-:W-:Y:S02]  /*13d40*/  LOP3.LUT R181, R32, 0x380, RZ, 0xc0, !PT ;  /* 0x0000038020b57812 */ /* 0x000fe400078ec0ff */
[----:B------:R-:W-:-:S02]  /*13d50*/  LOP3.LUT R33, R122, 0x380, RZ, 0xc0, !PT ;  /* 0x000003807a217812 */ /* 0x000fc400078ec0ff */
[----:B------:R-:W-:Y:S02]  /*13d60*/  LOP3.LUT R98, R197, R98, RZ, 0x3c, !PT ;  /* 0x00000062c5627212 */ /* 0x000fe400078e3cff */
[----:B------:R-:W-:Y:S02]  /*13d70*/  LOP3.LUT R197, R6, 0x380, RZ, 0xc0, !PT ;  /* 0x0000038006c57812 */ /* 0x000fe400078ec0ff */
[----:B------:R-:W-:Y:S02]  /*13d80*/  SHF.R.U64 R183, R183, 0x3, RZ ;  /* 0x00000003b7b77819 */ /* 0x000fe400000012ff */
[----:B------:R-:W-:Y:S02]  /*13d90*/  SHF.R.U64 R179, R179, 0x3, RZ ;  /* 0x00000003b3b37819 */ /* 0x000fe400000012ff */
[----:B------:R-:W-:Y:S02]  /*13da0*/  SHF.R.U64 R181, R181, 0x3, RZ ;  /* 0x00000003b5b57819 */ /* 0x000fe400000012ff */
[----:B------:R-:W-:-:S02]  /*13db0*/  IADD3 R36, P3, R122, 0x4060, RZ ;  /* 0x000040607a247810 */ /* 0x000fc40007f7e0ff */
[C---:B------:R-:W-:Y:S02]  /*13dc0*/  IADD3 R0, P5, R122.reuse, 0x6020, RZ ;  /* 0x000060207a007810 */ /* 0x040fe40007fbe0ff */
[C---:B------:R-:W-:Y:S02]  /*13dd0*/  IADD3 R26, P2, R122.reuse, 0x6040, RZ ;  /* 0x000060407a1a7810 */ /* 0x040fe40007f5e0ff */
[----:B------:R-:W-:Y:S01]  /*13de0*/  IADD3 R30, P1, R122, 0x6060, RZ ;  /* 0x000060607a1e7810 */ /* 0x000fe20007f3e0ff */
[--C-:B------:R-:W-:Y:S01]  /*13df0*/  IMAD.X R119, RZ, RZ, R123.reuse, P5 ;  /* 0x000000ffff777224 */ /* 0x100fe200028e067b */
[----:B------:R-:W-:Y:S02]  /*13e00*/  SHF.R.U64 R33, R33, 0x3, RZ ;  /* 0x0000000321217819 */ /* 0x000fe400000012ff */
[----:B------:R-:W-:Y:S01]  /*13e10*/  SHF.R.U64 R197, R197, 0x3, RZ ;  /* 0x00000003c5c57819 */ /* 0x000fe200000012ff */
[----:B------:R-:W-:Y:S01]  /*13e20*/  IMAD.X R37, RZ, RZ, R123, P1 ;  /* 0x000000ffff257224 */ /* 0x000fe200008e067b */
[----:B------:R-:W-:-:S02]  /*13e30*/  LOP3.LUT R64, R183, R64, RZ, 0x3c, !PT ;  /* 0x00000040b7407212 */ /* 0x000fc400078e3cff */
[----:B------:R-:W-:Y:S02]  /*13e40*/  LOP3.LUT R102, R179, R4, RZ, 0x3c, !PT ;  /* 0x00000004b3667212 */ /* 0x000fe400078e3cff */
[----:B------:R-:W-:Y:S02]  /*13e50*/  LOP3.LUT R106, R181, R32, RZ, 0x3c, !PT ;  /* 0x00000020b56a7212 */ /* 0x000fe400078e3cff */
[----:B------:R-:W-:Y:S02]  /*13e60*/  LOP3.LUT R183, R36, 0x380, RZ, 0xc0, !PT ;  /* 0x0000038024b77812 */ /* 0x000fe400078ec0ff */
[----:B------:R-:W-:Y:S02]  /*13e70*/  F2FP.BF16.F32.PACK_AB R4, R175, R177 ;  /* 0x000000b1af04723e */ /* 0x000fe400000010ff */
[----:B------:R-:W-:Y:S02]  /*13e80*/  LOP3.LUT R27, R0, 0x380, RZ, 0xc0, !PT ;  /* 0x00000380001b7812 */ /* 0x000fe400078ec0ff */
[----:B------:R-:W-:-:S02]  /*13e90*/  LOP3.LUT R32, R26, 0x380, RZ, 0xc0, !PT ;  /* 0x000003801a207812 */ /* 0x000fc400078ec0ff */
[----:B------:R-:W-:Y:S01]  /*13ea0*/  LOP3.LUT R122, R33, R122, RZ, 0x3c, !PT ;  /* 0x0000007a217a7212 */ /* 0x000fe200078e3cff */
[----:B------:R-:W-:Y:S01]  /*13eb0*/  IMAD.X R33, RZ, RZ, R123, P2 ;  /* 0x000000ffff217224 */ /* 0x000fe200010e067b */
[----:B------:R-:W-:Y:S02]  /*13ec0*/  LOP3.LUT R175, R30, 0x380, RZ, 0xc0, !PT ;  /* 0x000003801eaf7812 */ /* 0x000fe400078ec0ff */
[----:B------:R-:W-:Y:S02]  /*13ed0*/  LOP3.LUT R114, R197, R6, RZ, 0x3c, !PT ;  /* 0x00000006c5727212 */ /* 0x000fe400078e3cff */
[----:B------:R-:W-:Y:S02]  /*13ee0*/  F2FP.BF16.F32.PACK_AB R6, R173, R176 ;  /* 0x000000b0ad06723e */ /* 0x000fe400000010ff */
[----:B------:R-:W-:Y:S02]  /*13ef0*/  IADD3.X R111, RZ, R123, RZ, P3, !PT ;  /* 0x0000007bff6f7210 */ /* 0x000fe40001ffe4ff */
[----:B------:R-:W-:-:S02]  /*13f00*/  SHF.R.U64 R183, R183, 0x3, RZ ;  /* 0x00000003b7b77819 */ /* 0x000fc400000012ff */
[----:B------:R-:W-:Y:S02]  /*13f10*/  SHF.R.U64 R27, R27, 0x3, RZ ;  /* 0x000000031b1b7819 */ /* 0x000fe400000012ff */
[----:B------:R-:W-:Y:S02]  /*13f20*/  SHF.R.U64 R173, R32, 0x3, RZ ;  /* 0x0000000320ad7819 */ /* 0x000fe400000012ff */
[----:B------:R-:W-:Y:S01]  /*13f30*/  MOV R123, R122 ;  /* 0x0000007a007b7202 */ /* 0x000fe20000000f00 */
[----:B------:R-:W-:Y:S01]  /*13f40*/  BAR.SYNC.DEFER_BLOCKING 0x1, 0x100 ;  /* 0x0044000000007b1d */ /* 0x000fe20000010000 */
[----:B------:R-:W-:Y:S02]  /*13f50*/  SHF.R.U64 R175, R175, 0x3, RZ ;  /* 0x00000003afaf7819 */ /* 0x000fe400000012ff */
[----:B------:R-:W-:Y:S02]  /*13f60*/  LOP3.LUT R110, R183, R36, RZ, 0x3c, !PT ;  /* 0x00000024b76e7212 */ /* 0x000fe400078e3cff */
[----:B------:R-:W-:-:S02]  /*13f70*/  LOP3.LUT R118, R27, R0, RZ, 0x3c, !PT ;  /* 0x000000001b767212 */ /* 0x000fc400078e3cff */
[----:B------:R-:W-:Y:S02]  /*13f80*/  LOP3.LUT R32, R173, R26, RZ, 0x3c, !PT ;  /* 0x0000001aad207212 */ /* 0x000fe400078e3cff */
[----:B------:R-:W-:Y:S02]  /*13f90*/  LOP3.LUT R36, R175, R30, RZ, 0x3c, !PT ;  /* 0x0000001eaf247212 */ /* 0x000fe400078e3cff */
[----:B------:R-:W-:Y:S02]  /*13fa0*/  MOV R122, R40 ;  /* 0x00000028007a7202 */ /* 0x000fe40000000f00 */
[----:B------:R-:W-:Y:S02]  /*13fb0*/  F2FP.BF16.F32.PACK_AB R26, R170, R172 ;  /* 0x000000acaa1a723e */ /* 0x000fe400000010ff */
[----:B------:R-:W-:Y:S02]  /*13fc0*/  F2FP.BF16.F32.PACK_AB R27, R39, R38 ;  /* 0x00000026271b723e */ /* 0x000fe400000010ff */
[----:B------:R-:W-:-:S02]  /*13fd0*/  MOV R44, R44 ;  /* 0x0000002c002c7202 */ /* 0x000fc40000000f00 */
[----:B------:R-:W-:Y:S02]  /*13fe0*/  F2FP.BF16.F32.PACK_AB R30, R164, R166 ;  /* 0x000000a6a41e723e */ /* 0x000fe400000010ff */
[----:B------:R-:W-:Y:S02]  /*13ff0*/  MOV R48, R48 ;  /* 0x0000003000307202 */ /* 0x000fe40000000f00 */
[----:B------:R-:W-:Y:S01]  /*14000*/  MOV R52, R52 ;  /* 0x0000003400347202 */ /* 0x000fe20000000f00 */
[----:B------:R2:W-:Y:S01]  /*14010*/  STSM.16.M88.4 [R123], R4 ;  /* 0x000000047b007844 */ /* 0x0005e20000000200 */
[----:B------:R-:W-:Y:S02]  /*14020*/  MOV R56, R56 ;  /* 0x0000003800387202 */ /* 0x000fe40000000f00 */
[----:B------:R-:W-:Y:S01]  /*14030*/  MOV R60, R60 ;  /* 0x0000003c003c7202 */ /* 0x000fe20000000f00 */
[----:B------:R3:W-:Y:S01]  /*14040*/  STSM.16.M88.4 [R122], R24 ;  /* 0x000000187a007844 */ /* 0x0007e20000000200 */
[----:B------:R-:W-:-:S02]  /*14050*/  F2FP.BF16.F32.PACK_AB R81, R83, R82 ;  /* 0x000000525351723e */ /* 0x000fc400000010ff */
[----:B------:R-:W-:Y:S01]  /*14060*/  F2FP.BF16.F32.PACK_AB R88, R89, R88 ;  /* 0x000000585958723e */ /* 0x000fe200000010ff */
[----:B------:R-:W-:Y:S01]  /*14070*/  STSM.16.M88.4 [R44], R28 ;  /* 0x0000001c2c007844 */ /* 0x000fe20000000200 */
[----:B------:R-:W-:Y:S02]  /*14080*/  MOV R64, R64 ;  /* 0x0000004000407202 */ /* 0x000fe40000000f00 */
[----:B------:R-:W-:Y:S02]  /*14090*/  F2FP.BF16.F32.PACK_AB R82, R85, R84 ;  /* 0x000000545552723e */ /* 0x000fe400000010ff */
[----:B------:R-:W-:Y:S02]  /*140a0*/  F2FP.BF16.F32.PACK_AB R83, R87, R86 ;  /* 0x000000565753723e */ /* 0x000fe400000010ff */
[----:B------:R-:W-:Y:S02]  /*140b0*/  F2FP.BF16.F32.PACK_AB R89, R91, R90 ;  /* 0x0000005a5b59723e */ /* 0x000fe400000010ff */
[----:B--2---:R-:W-:-:S02]  /*140c0*/  F2FP.BF16.F32.PACK_AB R4, R162, R165 ;  /* 0x000000a5a204723e */ /* 0x004fc400000010ff */
[----:B------:R-:W-:Y:S02]  /*140d0*/  F2FP.BF16.F32.PACK_AB R5, R51, R50 ;  /* 0x000000323305723e */ /* 0x000fe400000010ff */
[----:B------:R-:W-:Y:S02]  /*140e0*/  F2FP.BF16.F32.PACK_AB R6, R160, R163 ;  /* 0x000000a3a006723e */ /* 0x000fe400000010ff */
[----:B------:R-:W-:Y:S02]  /*140f0*/  F2FP.BF16.F32.PACK_AB R7, R55, R54 ;  /* 0x000000363707723e */ /* 0x000fe400000010ff */
[----:B------:R-:W-:Y:S02]  /*14100*/  MOV R0, R98 ;  /* 0x0000006200007202 */ /* 0x000fe40000000f00 */
[----:B------:R-:W-:Y:S01]  /*14110*/  F2FP.BF16.F32.PACK_AB R90, R93, R92 ;  /* 0x0000005c5d5a723e */ /* 0x000fe200000010ff */
[----:B------:R2:W-:Y:S01]  /*14120*/  STSM.16.M88.4 [R48], R4 ;  /* 0x0000000430007844 */ /* 0x0005e20000000200 */
        /* <DEDUP_REMOVED lines=10> */
[----:B------:R-:W-:Y:S01]  /*141d0*/  F2FP.BF16.F32.PACK_AB R104, R105, R104 ;  /* 0x000000686968723e */ /* 0x000fe200000010ff */
[----:B------:R-:W-:Y:S01]  /*141e0*/  STSM.16.M88.4 [R64], R80 ;  /* 0x0000005040007844 */ /* 0x000fe20000000200 */
[----:B------:R-:W-:Y:S02]  /*141f0*/  MOV R41, R114 ;  /* 0x0000007200297202 */ /* 0x000fe40000000f00 */
[----:B------:R-:W-:Y:S01]  /*14200*/  F2FP.BF16.F32.PACK_AB R105, R66, R62 ;  /* 0x0000003e4269723e */ /* 0x000fe200000010ff */
[----:B------:R4:W-:Y:S01]  /*14210*/  STSM.16.M88.4 [R0], R88 ;  /* 0x0000005800007844 */ /* 0x0009e20000000200 */
[----:B------:R-:W-:Y:S02]  /*14220*/  F2FP.BF16.F32.PACK_AB R106, R109, R108 ;  /* 0x0000006c6d6a723e */ /* 0x000fe400000010ff */
[----:B------:R-:W-:Y:S01]  /*14230*/  F2FP.BF16.F32.PACK_AB R107, R70, R68 ;  /* 0x00000044466b723e */ /* 0x000fe200000010ff */
[----:B------:R-:W-:Y:S01]  /*14240*/  STSM.16.M88.4 [R102], R96 ;  /* 0x0000006066007844 */ /* 0x000fe20000000200 */
        /* <DEDUP_REMOVED lines=10> */
[----:B---3--:R-:W-:Y:S02]  /*142f0*/  F2FP.BF16.F32.PACK_AB R122, R125, R124 ;  /* 0x0000007c7d7a723e */ /* 0x008fe400000010ff */
[----:B------:R-:W-:Y:S02]  /*14300*/  F2FP.BF16.F32.PACK_AB R123, R127, R126 ;  /* 0x0000007e7f7b723e */ /* 0x000fe400000010ff */
[----:B------:R-:W-:Y:S02]  /*14310*/  F2FP.BF16.F32.PACK_AB R136, R137, R136 ;  /* 0x000000888988723e */ /* 0x000fe400000010ff */
[----:B------:R-:W-:Y:S01]  /*14320*/  ISETP.NE.U32.AND P0, PT, RZ, UR4, PT ;  /* 0x00000004ff007c0c */ /* 0x000fe2000bf05070 */
[----:B------:R3:W-:Y:S01]  /*14330*/  STSM.16.M88.4 [R41], R120 ;  /* 0x0000007829007844 */ /* 0x0007e20000000200 */
[----:B------:R-:W-:Y:S02]  /*14340*/  F2FP.BF16.F32.PACK_AB R129, R131, R130 ;  /* 0x000000828381723e */ /* 0x000fe400000010ff */
[----:B--2---:R-:W-:-:S02]  /*14350*/  IADD3 R4, P1, R216, UR4, RZ ;  /* 0x00000004d8047c10 */ /* 0x004fc4000ff3e0ff */
[----:B------:R-:W-:Y:S02]  /*14360*/  MOV R118, R118 ;  /* 0x0000007600767202 */ /* 0x000fe40000000f00 */
[----:B------:R-:W-:Y:S02]  /*14370*/  F2FP.BF16.F32.PACK_AB R144, R145, R144 ;  /* 0x000000909190723e */ /* 0x000fe400000010ff */
[----:B------:R-:W-:Y:S02]  /*14380*/  MOV R32, R32 ;  /* 0x0000002000207202 */ /* 0x000fe40000000f00 */
[----:B------:R-:W-:Y:S01]  /*14390*/  MOV R36, R36 ;  /* 0x0000002400247202 */ /* 0x000fe20000000f00 */
[----:B------:R-:W-:Y:S01]  /*143a0*/  IMAD R3, R214, 0x40, R193 ;  /* 0x00000040d6037824 */ /* 0x000fe200078e02c1 */
[----:B------:R-:W-:Y:S01]  /*143b0*/  F2FP.BF16.F32.PACK_AB R130, R133, R132 ;  /* 0x000000848582723e */ /* 0x000fe200000010ff */
[----:B----4-:R-:W-:Y:S01]  /*143c0*/  IMAD.MOV.U32 R0, RZ, RZ, RZ ;  /* 0x000000ffff007224 */ /* 0x010fe200078e00ff */
[----:B------:R-:W-:-:S02]  /*143d0*/  F2FP.BF16.F32.PACK_AB R131, R135, R134 ;  /* 0x000000868783723e */ /* 0x000fc400000010ff */
[----:B------:R-:W-:Y:S02]  /*143e0*/  F2FP.BF16.F32.PACK_AB R137, R139, R138 ;  /* 0x0000008a8b89723e */ /* 0x000fe400000010ff */
[----:B------:R-:W-:Y:S01]  /*143f0*/  F2FP.BF16.F32.PACK_AB R138, R141, R140 ;  /* 0x0000008c8d8a723e */ /* 0x000fe200000010ff */
[----:B------:R-:W-:Y:S01]  /*14400*/  STSM.16.M88.4 [R118], R128 ;  /* 0x0000008076007844 */ /* 0x000fe20000000200 */
[----:B------:R-:W-:Y:S02]  /*14410*/  F2FP.BF16.F32.PACK_AB R139, R143, R142 ;  /* 0x0000008e8f8b723e */ /* 0x000fe400000010ff */
[----:B------:R-:W-:Y:S02]  /*14420*/  F2FP.BF16.F32.PACK_AB R145, R147, R146 ;  /* 0x000000929391723e */ /* 0x000fe400000010ff */
[----:B------:R-:W-:Y:S01]  /*14430*/  F2FP.BF16.F32.PACK_AB R146, R149, R148 ;  /* 0x000000949592723e */ /* 0x000fe200000010ff */
[----:B------:R2:W-:Y:S01]  /*14440*/  STSM.16.M88.4 [R32], R136 ;  /* 0x0000008820007844 */ /* 0x0005e20000000200 */
[----:B------:R-:W-:-:S02]  /*14450*/  F2FP.BF16.F32.PACK_AB R147, R151, R150 ;  /* 0x000000969793723e */ /* 0x000fc400000010ff */
[----:B------:R-:W-:Y:S02]  /*14460*/  ISETP.NE.AND.EX P0, PT, RZ, UR5, PT, P0 ;  /* 0x00000005ff007c0c */ /* 0x000fe4000bf05300 */
[----:B------:R-:W-:Y:S01]  /*14470*/  IADD3.X R5, R217, UR5, RZ, P1, !PT ;  /* 0x00000005d9057c10 */ /* 0x000fe20008ffe4ff */
[----:B------:R-:W-:Y:S01]  /*14480*/  ULDC.64 UR4, c[0x0][0xce0] ;  /* 0x0003380000047ab9 */ /* 0x000fe20000000a00 */
[----:B------:R4:W-:Y:S01]  /*14490*/  STSM.16.M88.4 [R36], R144 ;  /* 0x0000009024007844 */ /* 0x0009e20000000200 */
[----:B------:R-:W-:Y:S01]  /*144a0*/  BAR.SYNC.DEFER_BLOCKING 0x1, 0x100 ;  /* 0x0044000000007b1d */ /* 0x000fe20000010000 */
[----:B------:R-:W-:-:S04]  /*144b0*/  ISETP.NE.U32.AND P6, PT, RZ, UR4, PT ;  /* 0x00000004ff007c0c */ /* 0x000fc8000bfc5070 */
        /* <DEDUP_REMOVED lines=31> */
[C---:B---3--:R-:W-:Y:S02]  /*146b0*/  IADD3 R41, P2, R20.reuse, 0x7000, RZ ;  /* 0x0000700014297810 */ /* 0x048fe40007f5e0ff */
[C---:B------:R-:W-:Y:S02]  /*146c0*/  IADD3 R45, P3, R20.reuse, 0x8000, RZ ;  /* 0x00008000142d7810 */ /* 0x040fe40007f7e0ff */
[C---:B------:R-:W-:Y:S02]  /*146d0*/  IADD3 R49, P4, R20.reuse, 0x9000, RZ ;  /* 0x0000900014317810 */ /* 0x040fe40007f9e0ff */
[----:B------:R-:W-:Y:S02]  /*146e0*/  IADD3 R53, P5, R20, 0xa000, RZ ;  /* 0x0000a00014357810 */ /* 0x000fe40007fbe0ff */
[----:B--2---:R-:W-:-:S02]  /*146f0*/  LOP3.LUT R32, R33, 0x380, RZ, 0xc0, !PT ;  /* 0x0000038021207812 */ /* 0x004fc400078ec0ff */
[----:B----4-:R-:W-:Y:S02]  /*14700*/  LOP3.LUT R36, R37, 0x380, RZ, 0xc0, !PT ;  /* 0x0000038025247812 */ /* 0x010fe400078ec0ff */
        /* <DEDUP_REMOVED lines=16> */
[----:B0-----:R-:W-:Y:S06]  /*14810*/  @P6 BRA `(.L_x_6986) ;  /* 0x0000000000106947 */ /* 0x001fec0003800000 */
[----:B------:R-:W-:Y:S05]  /*14820*/  @!P0 BRA `(.L_x_6986) ;  /* 0x00000000000c8947 */ /* 0x000fea0003800000 */
[----:B------:R-:W2:Y:S04]  /*14830*/  LDG.E R6, desc[UR54][R4.64] ;  /* 0x0000003604067981 */ /* 0x000ea8000c1e1900 */
[----:B-----5:R-:W2:Y:S02]  /*14840*/  LDG.E R3, desc[UR54][R4.64+0x4] ;  /* 0x0000043604037981 */ /* 0x020ea4000c1e1900 */
[----:B--2---:R-:W-:-:S07]  /*14850*/  IMAD.IADD R3, R3, 0x1, -R6 ;  /* 0x0000000103037824 */ /* 0x004fce00078e0a06 */
.L_x_6986:
        /* <DEDUP_REMOVED lines=67> */
.L_x_6987:
[----:B------:R-:W2:Y:S01]  /*14c90*/  LDC R87, c[0x0][0xb8c] ;  /* 0x0002e300ff577b82 */ /* 0x000ea20000000800 */
        /* <DEDUP_REMOVED lines=16> */
[----:B--2---:R-:W-:-:S02]  /*14da0*/  ISETP.GE.AND P3, PT, R82, R87, PT ;  /* 0x000000575200720c */ /* 0x004fc40003f66270 */
[----:B------:R-:W5:Y:S01]  /*14db0*/  LD.E.128 R36, desc[UR54][R36.64] ;  /* 0x0000003624247980 */ /* 0x000f62000c101d00 */
[-C--:B------:R-:W-:Y:S02]  /*14dc0*/  ISETP.GE.AND P1, PT, R214, R3.reuse, PT ;  /* 0x00000003d600720c */ /* 0x080fe40003f26270 */
[----:B------:R-:W-:Y:S01]  /*14dd0*/  ISETP.GE.AND P0, PT, R0, R3, PT ;  /* 0x000000030000720c */ /* 0x000fe20003f06270 */
[----:B------:R-:W5:Y:S01]  /*14de0*/  LD.E.128 R40, desc[UR54][R40.64] ;  /* 0x0000003628287980 */ /* 0x000f62000c101d00 */
[----:B------:R-:W-:Y:S01]  /*14df0*/  SEL R3, RZ, 0xffffffff, P3 ;  /* 0xffffffffff037807 */ /* 0x000fe20001800000 */
[C---:B------:R-:W-:Y:S02]  /*14e00*/  VIADD R83, R193.reuse, 0x80 ;  /* 0x00000080c1537836 */ /* 0x040fe40000000000 */
[----:B------:R-:W5:Y:S01]  /*14e10*/  LD.E.128 R44, desc[UR54][R44.64] ;  /* 0x000000362c2c7980 */ /* 0x000f62000c101d00 */
[C---:B------:R-:W-:Y:S01]  /*14e20*/  ISETP.GE.AND P2, PT, R193.reuse, R87, PT ;  /* 0x00000057c100720c */ /* 0x040fe20003f46270 */
[----:B------:R-:W-:-:S02]  /*14e30*/  VIADD R84, R193, 0xc0 ;  /* 0x000000c0c1547836 */ /* 0x000fc40000000000 */
[----:B------:R-:W5:Y:S04]  /*14e40*/  LD.E.128 R48, desc[UR54][R48.64] ;  /* 0x0000003630307980 */ /* 0x000f68000c101d00 */
[----:B------:R-:W5:Y:S04]  /*14e50*/  LD.E.128 R52, desc[UR54][R52.64] ;  /* 0x0000003634347980 */ /* 0x000f68000c101d00 */
        /* <DEDUP_REMOVED lines=26> */
[----:B------:R-:W-:Y:S01]  /*15000*/  VIADD R77, R193, 0x180 ;  /* 0x00000180c14d7836 */ /* 0x000fe20000000000 */
[----:B------:R-:W-:Y:S01]  /*15010*/  LOP3.LUT R3, R76, R0, R3, 0xfe, !PT ;  /* 0x000000004c037212 */ /* 0x000fe200078efe03 */
[----:B------:R-:W-:Y:S01]  /*15020*/  VIADD R0, R2, 0x38820 ;  /* 0x0003882002007836 */ /* 0x000fe20000000000 */
[-C--:B------:R-:W-:Y:S01]  /*15030*/  ISETP.GE.AND P2, PT, R85, R87.reuse, PT ;  /* 0x000000575500720c */ /* 0x080fe20003f46270 */
[----:B------:R-:W-:Y:S01]  /*15040*/  VIADD R78, R193, 0x1c0 ;  /* 0x000001c0c14e7836 */ /* 0x000fe20000000000 */
[-C--:B------:R-:W-:Y:S01]  /*15050*/  ISETP.GE.AND P3, PT, R86, R87.reuse, PT ;  /* 0x000000575600720c */ /* 0x080fe20003f66270 */
[----:B------:R-:W-:Y:S01]  /*15060*/  BSSY B1, `(.L_x_6988) ;  /* 0x000002d000017945 */ /* 0x000fe20003800000 */
[----:B------:R-:W-:-:S02]  /*15070*/  ISETP.GE.AND P4, PT, R77, R87, PT ;  /* 0x000000574d00720c */ /* 0x000fc40003f86270 */
[----:B------:R-:W-:Y:S02]  /*15080*/  SEL R76, RZ, 0x10, P2 ;  /* 0x00000010ff4c7807 */ /* 0x000fe40001000000 */
[----:B------:R-:W-:Y:S02]  /*15090*/  SEL R77, RZ, 0x20, P3 ;  /* 0x00000020ff4d7807 */ /* 0x000fe40001800000 */
[----:B------:R-:W-:Y:S02]  /*150a0*/  PRMT R0, RZ, 0x654, R0 ;  /* 0x00000654ff007816 */ /* 0x000fe40000000000 */
[----:B------:R-:W-:Y:S01]  /*150b0*/  LOP3.LUT R3, R77, R3, R76, 0xfe, !PT ;  /* 0x000000034d037212 */ /* 0x000fe200078efe4c */
[----:B------:R-:W-:Y:S01]  /*150c0*/  IMAD R76, R221, UR4, RZ ;  /* 0x00000004dd4c7c24 */ /* 0x000fe2000f8e02ff */
[----:B0-----:R0:W-:Y:S01]  /*150d0*/  SYNCS.ARRIVE.TRANS64.RED.A1T0 RZ, [R0+URZ], RZ ;  /* 0x000000ff00ff79a7 */ /* 0x0011e2000810043f */
[----:B------:R-:W-:Y:S02]  /*150e0*/  ISETP.GE.AND P2, PT, R78, R87, PT ;  /* 0x000000574e00720c */ /* 0x000fe40003f46270 */
[----:B------:R-:W-:Y:S01]  /*150f0*/  SHF.R.S32.HI R215, RZ, 0x1f, R214 ;  /* 0x0000001fffd77819 */ /* 0x000fe200000114d6 */
[----:B------:R-:W-:-:S02]  /*15100*/  IMAD R81, R79, UR5, R76 ;  /* 0x000000054f517c24 */ /* 0x000fc4000f8e024c */
        /* <DEDUP_REMOVED lines=34> */
.L_x_6989:
[----:B------:R-:W-:Y:S05]  /*15330*/  BSYNC B1 ;  /* 0x0000000000017941 */ /* 0x000fea0003800000 */
.L_x_6988:
        /* <DEDUP_REMOVED lines=31> */
.L_x_6985:
[----:B------:R-:W-:Y:S01]  /*15530*/  ULDC.64 UR4, c[0x0][0xcd8] ;  /* 0x0003360000047ab9 */ /* 0x000fe20000000a00 */
[----:B------:R-:W-:Y:S01]  /*15540*/  MOV R9, RZ ;  /* 0x000000ff00097202 */ /* 0x000fe20000000f00 */
[----:B------:R-:W2:Y:S01]  /*15550*/  LDC R14, c[0x0][0xb8c] ;  /* 0x0002e300ff0e7b82 */ /* 0x000ea20000000800 */
[----:B------:R-:W-:Y:S02]  /*15560*/  ISETP.NE.U32.AND P0, PT, RZ, UR4, PT ;  /* 0x00000004ff007c0c */ /* 0x000fe4000bf05070 */
[----:B------:R-:W-:Y:S02]  /*15570*/  IADD3 R4, P1, R216, UR4, RZ ;  /* 0x00000004d8047c10 */ /* 0x000fe4000ff3e0ff */
[----:B------:R-:W-:Y:S02]  /*15580*/  ISETP.NE.AND.EX P0, PT, RZ, UR5, PT, P0 ;  /* 0x00000005ff007c0c */ /* 0x000fe4000bf05300 */
[----:B------:R-:W-:Y:S01]  /*15590*/  IADD3.X R5, R217, UR5, RZ, P1, !PT ;  /* 0x00000005d9057c10 */ /* 0x000fe20008ffe4ff */
[----:B------:R-:W-:-:S02]  /*155a0*/  ULDC.64 UR4, c[0x0][0xce0] ;  /* 0x0003380000047ab9 */ /* 0x000fc40000000a00 */
        /* <DEDUP_REMOVED lines=11> */
[----:B------:R-:W4:Y:S04]  /*15660*/  LDG.E R0, desc[UR54][R4.64] ;  /* 0x0000003604007981 */ /* 0x000f28000c1e1900 */
[----:B-----5:R-:W4:Y:S02]  /*15670*/  LDG.E R3, desc[UR54][R4.64+0x4] ;  /* 0x0000043604037981 */ /* 0x020f24000c1e1900 */
[----:B----4-:R-:W-:-:S07]  /*15680*/  IMAD.IADD R3, R3, 0x1, -R0 ;  /* 0x0000000103037824 */ /* 0x010fce00078e0a00 */
.L_x_6991:
        /* <DEDUP_REMOVED lines=29> */
.L_x_6993:
[----:B------:R-:W-:Y:S05]  /*15860*/  BSYNC B1 ;  /* 0x0000000000017941 */ /* 0x000fea0003800000 */
.L_x_6992:
[----:B------:R-:W-:Y:S01]  /*15870*/  ULDC.64 UR4, c[0x0][0xba0] ;  /* 0x0002e80000047ab9 */ /* 0x000fe20000000a00 */
[----:B---3--:R-:W-:Y:S01]  /*15880*/  IMAD.MOV.U32 R4, RZ, RZ, R193 ;  /* 0x000000ffff047224 */ /* 0x008fe200078e00c1 */
[C---:B--2---:R-:W-:Y:S01]  /*15890*/  ISETP.GE.AND P2, PT, R193.reuse, R14, PT ;  /* 0x0000000ec100720c */ /* 0x044fe20003f46270 */
[----:B----4-:R-:W-:Y:S01]  /*158a0*/  IMAD.MOV.U32 R5, RZ, RZ, R12 ;  /* 0x000000ffff057224 */ /* 0x010fe200078e000c */
        /* <DEDUP_REMOVED lines=20> */
[-C--:B------:R-:W-:Y:S01]  /*159f0*/  ISETP.GE.AND P2, PT, R15, R14.reuse, PT ;  /* 0x0000000e0f00720c */ /* 0x080fe20003f46270 */
[----:B------:R-:W-:Y:S01]  /*15a00*/  ULDC.64 UR4, c[0x0][0xbe8] ;  /* 0x0002fa0000047ab9 */ /* 0x000fe20000000a00 */
[----:B------:R-:W-:Y:S01]  /*15a10*/  ISETP.GE.AND P3, PT, R21, R14, PT ;  /* 0x0000000e1500720c */ /* 0x000fe20003f66270 */
[----:B------:R-:W-:-:S02]  /*15a20*/  IMAD.SHL.U32 R3, R6, 0x2, RZ ;  /* 0x0000000206037824 */ /* 0x000fc400078e00ff */
[----:B------:R-:W-:Y:S01]  /*15a30*/  VIADD R27, R193, 0x140 ;  /* 0x00000140c11b7836 */ /* 0x000fe20000000000 */
[----:B------:R-:W-:Y:S01]  /*15a40*/  SEL R6, RZ, 0x8, P3 ;  /* 0x00000008ff067807 */ /* 0x000fe20001800000 */
[----:B------:R-:W-:Y:S01]  /*15a50*/  IMAD.IADD R5, R5, 0x1, R7 ;  /* 0x0000000105057824 */ /* 0x000fe200078e0207 */
[----:B------:R-:W-:Y:S01]  /*15a60*/  LOP3.LUT R0, R3, 0x2, R0, 0xe2, !PT ;  /* 0x0000000203007812 */ /* 0x000fe200078ee200 */
        /* <DEDUP_REMOVED lines=49> */
.L_x_6995:
[----:B------:R-:W-:Y:S05]  /*15d80*/  BSYNC B1 ;  /* 0x0000000000017941 */ /* 0x000fea0003800000 */
.L_x_6994:
        /* <DEDUP_REMOVED lines=29> */
.L_x_6990:
[----:B------:R-:W-:Y:S05]  /*15f60*/  BSYNC B0 ;  /* 0x0000000000007941 */ /* 0x000fea0003800000 */
.L_x_6984:
[----:B------:R-:W-:Y:S02]  /*15f70*/  ULDC UR4, c[0x0][0xd14] ;  /* 0x0003450000047ab9 */ /* 0x000fe40000000800 */
[----:B-1----:R-:W-:-:S13]  /*15f80*/  ISETP.GE.AND P0, PT, R187, UR4, PT ;  /* 0x00000004bb007c0c */ /* 0x002fda000bf06270 */
[----:B------:R-:W-:Y:S05]  /*15f90*/  @!P0 BRA `(.L_x_6996) ;  /* 0xfffffeb000708947 */ /* 0x000fea000383ffff */
[----:B------:R-:W-:Y:S05]  /*15fa0*/  BRA `(.L_x_6855) ;  /* 0x0000006400b87947 */ /* 0x000fea0003800000 */
.L_x_6853:
        /* <DEDUP_REMOVED lines=61> */
.L_x_7001:
        /* <DEDUP_REMOVED lines=15> */
.L_x_7000:
[----:B------:R-:W-:Y:S05]  /*16470*/  BSYNC B0 ;  /* 0x0000000000007941 */ /* 0x000fea0003800000 */
.L_x_6999:
        /* <DEDUP_REMOVED lines=25> */
.L_x_6997:
        /* <DEDUP_REMOVED lines=20> */
.L_x_7002:
        /* <DEDUP_REMOVED lines=56> */
.L_x_6998:
[----:B------:R-:W-:Y:S02]  /*16ad0*/  IMAD.MOV.U32 R17, RZ, RZ, RZ ;  /* 0x000000ffff117224 */ /* 0x000fe400078e00ff */
[----:B------:R-:W-:Y:S02]  /*16ae0*/  IMAD.U32 R16, RZ, RZ, UR6 ;  /* 0x00000006ff107e24 */ /* 0x000fe4000f8e00ff */
[----:B------:R-:W-:-:S07]  /*16af0*/  IMAD.MOV.U32 R18, RZ, RZ, RZ ;  /* 0x000000ffff127224 */ /* 0x000fce00078e00ff */
.L_x_7003:
        /* <DEDUP_REMOVED lines=15> */
[----:B------:R-:W-:Y:S01]  /*16bf0*/  STL [R1+0x28], RZ ;  /* 0x000028ff01007387 */ /* 0x000fe20000100800 */
[----:B------:R-:W-:Y:S01]  /*16c00*/  ULDC UR4, c[0x0][0xc] ;  /* 0x0000030000047ab9 */ /* 0x000fe20000000800 */
[----:B------:R-:W-:Y:S02]  /*16c10*/  IMAD.MOV.U32 R2, RZ, RZ, 0x1 ;  /* 0x00000001ff027424 */ /* 0x000fe400078e00ff */
[----:B------:R1:W-:Y:S04]  /*16c20*/  STL [R1+0xc], R0 ;  /* 0x00000c0001007387 */ /* 0x0003e80000100800 */
[----:B------:R2:W-:Y:S04]  /*16c30*/  STL [R1+0x4], RZ ;  /* 0x000004ff01007387 */ /* 0x0005e80000100800 */
[----:B------:R2:W-:Y:S01]  /*16c40*/  STL [R1], RZ ;  /* 0x000000ff01007387 */ /* 0x0005e20000100800 */
[----:B-1----:R-:W-:-:S03]  /*16c50*/  IMAD.U32 R0, RZ, RZ, UR4 ;  /* 0x00000004ff007e24 */ /* 0x002fc6000f8e00ff */
[----:B------:R2:W-:Y:S04]  /*16c60*/  STL [R1+0x8], R2 ;  /* 0x0000080201007387 */ /* 0x0005e80000100800 */
[----:B------:R2:W-:Y:S02]  /*16c70*/  STL [R1+0x30], R0 ;  /* 0x0000300001007387 */ /* 0x0005e40000100800 */
.L_x_7088:
[----:B--23--:R-:W1:Y:S02]  /*16c80*/  LDC.64 R2, c[0x0][0xd60] ;  /* 0x00035800ff027b82 */ /* 0x00ce640000000a00 */
[----:B-1----:R-:W-:-:S05]  /*16c90*/  IMAD.WIDE R2, R19, 0x4, R2 ;  /* 0x0000000413027825 */ /* 0x002fca00078e0202 */
[----:B------:R-:W2:Y:S01]  /*16ca0*/  LDG.E R11, desc[UR54][R2.64] ;  /* 0x00000036020b7981 */ /* 0x000ea2000c1e1900 */
        /* <DEDUP_REMOVED lines=48> */
[----:B-1----:R-:W-:Y:S01]  /*16fb0*/  MOV R9, UR4 ;  /* 0x0000000400097c02 */ /* 0x002fe20008000f00 */
[----:B0-----:R-:W-:Y:S09]  /*16fc0*/  @P0 BRA `(.L_x_7005) ;  /* 0x0000000000100947 */ /* 0x001ff20003800000 */
[----:B------:R-:W-:Y:S05]  /*16fd0*/  @!P2 BRA `(.L_x_7005) ;  /* 0x00000000000ca947 */ /* 0x000fea0003800000 */
[----:B-----5:R-:W2:Y:S04]  /*16fe0*/  LDG.E R10, desc[UR54][R2.64] ;  /* 0x00000036020a7981 */ /* 0x020ea8000c1e1900 */
[----:B------:R-:W2:Y:S02]  /*16ff0*/  LDG.E R2, desc[UR54][R2.64+0x4] ;  /* 0x0000043602027981 */ /* 0x000ea4000c1e1900 */
[----:B--2---:R-:W-:-:S07]  /*17000*/  IMAD.IADD R10, R2, 0x1, -R10 ;  /* 0x00000001020a7824 */ /* 0x004fce00078e0a0a */
.L_x_7005:
        /* <DEDUP_REMOVED lines=14> */
.L_x_7006:
[----:B------:R-:W-:Y:S05]  /*170f0*/  @!P3 BRA `(.L_x_7007) ;  /* 0x00000000000cb947 */ /* 0x000fea0003800000 */
[----:B------:R-:W2:Y:S04]  /*17100*/  LDG.E R9, desc[UR54][R6.64] ;  /* 0x0000003606097981 */ /* 0x000ea8000c1e1900 */
[----:B------:R-:W2:Y:S02]  /*17110*/  LDG.E R6, desc[UR54][R6.64+0x4] ;  /* 0x0000043606067981 */ /* 0x000ea4000c1e1900 */
[----:B--2---:R-:W-:-:S07]  /*17120*/  IMAD.IADD R9, R6, 0x1, -R9 ;  /* 0x0000000106097824 */ /* 0x004fce00078e0a09 */
.L_x_7007:
        /* <DEDUP_REMOVED lines=41> */
.L_x_7155:
[----:B------:R-:W-:-:S03]  /*173c0*/  UMOV UR4, 0xffffffff ;  /* 0xffffffff00047882 */ /* 0x000fc60000000000 */
[----:B------:R-:W-:Y:S05]  /*173d0*/  BRA.DIV UR4, `(.L_x_7011) ;  /* 0x00000062046c7947 */ /* 0x000fea000b800000 */
[----:B------:R-:W-:-:S13]  /*173e0*/  ELECT P6, URZ, PT ;  /* 0x00000000003f782f */ /* 0x000fda00038c0000 */
.L_x_7158:
[----:B------:R-:W2:Y:S01]  /*173f0*/  LDL R5, [R1+0x28] ;  /* 0x0000280001057983 */ /* 0x000ea20000100800 */
        /* <DEDUP_REMOVED lines=10> */
.L_x_7159:
[----:B------:R-:W-:Y:S04]  /*174a0*/  BSSY B1, `(.L_x_7013) ;  /* 0x0000063000017945 */ /* 0x000fe80003800000 */
[----:B------:R-:W-:Y:S05]  /*174b0*/  @!P6 BRA `(.L_x_7014) ;  /* 0x000000040084e947 */ /* 0x000fea0003800000 */
[----:B------:R-:W0:Y:S04]  /*174c0*/  LDL R7, [R1+0x4] ;  /* 0x0000040001077983 */ /* 0x000e280000100800 */
[----:B------:R-:W2:Y:S01]  /*174d0*/  LDL R6, [R1+0xc] ;  /* 0x00000c0001067983 */ /* 0x000ea20000100800 */
[----:B0-----:R-:W-:Y:S02]  /*174e0*/  LEA R5, R7, R9, 0x3 ;  /* 0x0000000907057211 */ /* 0x001fe400078e18ff */
[----:B--2---:R-:W-:-:S04]  /*174f0*/  SHF.L.U32 R7, R6, 0x1f, RZ ;  /* 0x0000001f06077819 */ /* 0x004fc800000006ff */
[----:B------:R-:W0:Y:S02]  /*17500*/  SYNCS.PHASECHK.TRANS64.TRYWAIT P0, [R5+URZ+0x388a0], R7 ;  /* 0x0388a007050075a7 */ /* 0x000e24000800017f */
[----:B0-----:R-:W-:Y:S05]  /*17510*/  @!P0 BRA `(.L_x_7015) ;  /* 0x0000006000508947 */ /* 0x001fea0003800000 */
.L_x_7160:
        /* <DEDUP_REMOVED lines=11> */
.L_x_7016:
        /* <DEDUP_REMOVED lines=18> */
[----:B------:R-:W2:Y:S02]  /*176f0*/  SYNCS.PHASECHK.TRANS64.TRYWAIT P0, [R5+URZ+0x388c0], R7 ;  /* 0x0388c007050075a7 */ /* 0x000ea4000800017f */
[----:B-12---:R-:W-:Y:S05]  /*17700*/  @!P0 BRA `(.L_x_7017) ;  /* 0x0000005c00e88947 */ /* 0x006fea0003800000 */
.L_x_7161:
        /* <DEDUP_REMOVED lines=8> */
.L_x_7018:
        /* <DEDUP_REMOVED lines=52> */
.L_x_7014:
[----:B------:R-:W-:Y:S05]  /*17ad0*/  BSYNC B1 ;  /* 0x0000000000017941 */ /* 0x000fea0003800000 */
.L_x_7013:
        /* <DEDUP_REMOVED lines=12> */
[----:B0-----:R-:W-:Y:S05]  /*17ba0*/  @!P0 BRA `(.L_x_7009) ;  /* 0x0000000400cc8947 */ /* 0x001fea0003800000 */
[C---:B------:R-:W-:Y:S02]  /*17bb0*/  IMAD R5, R2.reuse, 0x40, R20 ;  /* 0x0000004002057824 */ /* 0x040fe400078e0214 */
[----:B------:R-:W-:Y:S02]  /*17bc0*/  VIADD R2, R2, 0xffffffff ;  /* 0xffffffff02027836 */ /* 0x000fe40000000000 */
[----:B------:R-:W-:-:S07]  /*17bd0*/  VIADD R5, R5, 0xffffff80 ;  /* 0xffffff8005057836 */ /* 0x000fce0000000000 */
.L_x_7025:
        /* <DEDUP_REMOVED lines=9> */
.L_x_7162:
        /* <DEDUP_REMOVED lines=11> */
.L_x_7022:
        /* <DEDUP_REMOVED lines=18> */
.L_x_7163:
        /* <DEDUP_REMOVED lines=8> */
.L_x_7024:
        /* <DEDUP_REMOVED lines=52> */
.L_x_7020:
[----:B------:R-:W-:Y:S05]  /*18200*/  BSYNC B1 ;  /* 0x0000000000017941 */ /* 0x000fea0003800000 */
.L_x_7019:
[----:B------:R-:W2:Y:S04]  /*18210*/  LDL.LU R6, [R1+0x4] ;  /* 0x0000040001067983 */ /* 0x000ea80000300800 */
[----:B------:R-:W3:Y:S01]  /*18220*/  LDL.LU R8, [R1+0xc] ;  /* 0x00000c0001087983 */ /* 0x000ee20000300800 */
[----:B------:R-:W-:Y:S02]  /*18230*/  VIADD R2, R2, 0xffffffff ;  /* 0xffffffff02027836 */ /* 0x000fe40000000000 */
[----:B------:R-:W-:Y:S01]  /*18240*/  VIADD R5, R5, 0xffffffc0 ;  /* 0xffffffc005057836 */ /* 0x000fe20000000000 */
[----:B--2---:R-:W-:-:S04]  /*18250*/  IADD3 R6, R6, 0x1, RZ ;  /* 0x0000000106067810 */ /* 0x004fc80007ffe0ff */
        /* <DEDUP_REMOVED lines=8> */
.L_x_7009:
[----:B------:R-:W-:Y:S05]  /*182e0*/  BSYNC B0 ;  /* 0x0000000000007941 */ /* 0x000fea0003800000 */
.L_x_7008:
[----:B0-----:R-:W2:Y:S01]  /*182f0*/  LDL R6, [R1+0x1c] ;  /* 0x00001c0001067983 */ /* 0x001ea20000100800 */
[----:B------:R-:W-:Y:S05]  /*18300*/  @!P2 WARPSYNC.ALL ;  /* 0x000000000000a948 */ /* 0x000fea0003800000 */
[----:B------:R-:W-:Y:S01]  /*18310*/  BSSY B6, `(.L_x_7026) ;  /* 0x000033e000067945 */ /* 0x000fe20003800000 */
[----:B------:R-:W-:Y:S01]  /*18320*/  @!P2 BAR.SYNC.DEFER_BLOCKING 0xc, 0x120 ;  /* 0x030480000000ab1d */ /* 0x000fe20000010000 */
[----:B--2---:R-:W-:-:S13]  /*18330*/  ISETP.GT.AND P0, PT, R6, RZ, PT ;  /* 0x000000ff0600720c */ /* 0x004fda0003f04270 */
[----:B------:R-:W-:Y:S05]  /*18340*/  @P0 BRA `(.L_x_7027) ;  /* 0x00000000004c0947 */ /* 0x000fea0003800000 */
[----:B------:R-:W0:Y:S02]  /*18350*/  S2R R6, SR_TID.X ;  /* 0x0000000000067919 */ /* 0x000e240000002100 */
[----:B0-----:R-:W-:-:S04]  /*18360*/  LOP3.LUT R6, R6, 0x1f, RZ, 0xc0, !PT ;  /* 0x0000001f06067812 */ /* 0x001fc800078ec0ff */
[----:B------:R-:W-:-:S13]  /*18370*/  ISETP.NE.AND P1, PT, R6, RZ, PT ;  /* 0x000000ff0600720c */ /* 0x000fda0003f25270 */
[----:B------:R-:W-:Y:S05]  /*18380*/  @P1 BRA `(.L_x_7028) ;  /* 0x0000003000d81947 */ /* 0x000fea0003800000 */
[----:B------:R-:W0:Y:S01]  /*18390*/  S2R R7, SR_LANEID ;  /* 0x0000000000077919 */ /* 0x000e220000000000 */
[----:B------:R-:W-:Y:S02]  /*183a0*/  VOTEU.ANY UR4, UPT, PT ;  /* 0x0000000000047886 */ /* 0x000fe400038e0100 */
[----:B------:R-:W0:Y:S01]  /*183b0*/  FLO.U32 R0, UR4 ;  /* 0x0000000400007d00 */ /* 0x000e2200080e0000 */
[----:B------:R-:W1:Y:S01]  /*183c0*/  LDC.64 R2, c[0x0][0xd38] ;  /* 0x00034e00ff027b82 */ /* 0x000e620000000a00 */
[----:B------:R-:W2:Y:S06]  /*183d0*/  LDL R6, [R1+0x30] ;  /* 0x0000300001067983 */ /* 0x000eac0000100800 */
[----:B------:R-:W1:Y:S01]  /*183e0*/  POPC R5, UR4 ;  /* 0x0000000400057d09 */ /* 0x000e620008000000 */
[----:B0-----:R-:W-:-:S13]  /*183f0*/  ISETP.EQ.U32.AND P0, PT, R0, R7, PT ;  /* 0x000000070000720c */ /* 0x001fda0003f02070 */
[----:B-1----:R-:W3:Y:S01]  /*18400*/  @P0 ATOMG.E.ADD.STRONG.GPU PT, R3, desc[UR54][R2.64], R5 ;  /* 0x00000005020309a8 */ /* 0x002ee200081ee1f6 */
[----:B------:R-:W0:Y:S02]  /*18410*/  S2R R4, SR_LTMASK ;  /* 0x0000000000047919 */ /* 0x000e240000003900 */
[----:B0-----:R-:W-:-:S04]  /*18420*/  LOP3.LUT R4, R4, UR4, RZ, 0xc0, !PT ;  /* 0x0000000404047c12 */ /* 0x001fc8000f8ec0ff */
[----:B------:R-:W0:Y:S01]  /*18430*/  POPC R7, R4 ;  /* 0x0000000400077309 */ /* 0x000e220000000000 */
[----:B--2---:R-:W-:Y:S01]  /*18440*/  R2UR UR5, R6 ;  /* 0x00000000060572ca */ /* 0x004fe200000e0000 */
[----:B---3--:R-:W0:-:S12]  /*18450*/  SHFL.IDX PT, R0, R3, R0, 0x1f ;  /* 0x00001f0003007589 */ /* 0x008e1800000e0000 */
[----:B0-----:R-:W-:Y:S01]  /*18460*/  IADD3 R16, R0, UR5, R7 ;  /* 0x0000000500107c10 */ /* 0x001fe2000fffe007 */
[----:B------:R-:W-:Y:S06]  /*18470*/  BRA `(.L_x_7028) ;  /* 0x00000030009c7947 */ /* 0x000fec0003800000 */
.L_x_7027:
[----:B------:R-:W0:Y:S01]  /*18480*/  S2R R0, SR_CgaCtaId ;  /* 0x0000000000007919 */ /* 0x000e220000008800 */
[----:B------:R-:W-:-:S04]  /*18490*/  MOV R2, 0x400 ;  /* 0x0000040000027802 */ /* 0x000fc80000000f00 */
[----:B0-----:R-:W-:-:S05]  /*184a0*/  LEA R3, R0, R2, 0x18 ;  /* 0x0000000200037211 */ /* 0x001fca00078ec0ff */
        /* <DEDUP_REMOVED lines=20> */
.L_x_7029:
        /* <DEDUP_REMOVED lines=20> */
.L_x_7031:
        /* <DEDUP_REMOVED lines=16> */
.L_x_7030:
        /* <DEDUP_REMOVED lines=26> */
[----:B-1----:R-:W1:Y:S01]  /*189d0*/  @P0 LDC R2, c[0x0][0x430] ;  /* 0x00010c00ff020b82 */ /* 0x002e620000000800 */
[----:B0-----:R-:W-:-:S05]  /*189e0*/  @P0 IMAD.HI.U32 R3, R18, R5, RZ ;  /* 0x0000000512030227 */ /* 0x001fca00078e00ff */
[----:B-1----:R-:W-:Y:S02]  /*189f0*/  @P0 SHF.R.U32.HI R4, RZ, R2, R3 ;  /* 0x00000002ff040219 */ /* 0x002fe40000011603 */
[----:B------:R-:W-:-:S04]  /*18a00*/  ISETP.NE.U32.AND P0, PT, RZ, UR4, PT ;  /* 0x00000004ff007c0c */ /* 0x000fc8000bf05070 */
[----:B------:R-:W-:-:S04]  /*18a10*/  ISETP.NE.AND.EX P0, PT, RZ, UR5, PT, P0 ;  /* 0x00000005ff007c0c */ /* 0x000fc8000bf05300 */
[----:B------:R-:W-:-:S09]  /*18a20*/  SEL R5, R6, RZ, !P0 ;  /* 0x000000ff06057207 */ /* 0x000fd20004000000 */
.L_x_7032:
        /* <DEDUP_REMOVED lines=19> */
.L_x_7166:
[----:B------:R-:W-:Y:S01]  /*18b60*/  UMOV UR4, 0xffffffff ;  /* 0xffffffff00047882 */ /* 0x000fe20000000000 */
[----:B------:R-:W-:Y:S02]  /*18b70*/  SHF.R.S32.HI R8, RZ, 0x1f, R0 ;  /* 0x0000001fff087819 */ /* 0x000fe40000011400 */
[----:B------:R-:W-:Y:S05]  /*18b80*/  BRA.DIV UR4, `(.L_x_7034) ;  /* 0x0000004e04387947 */ /* 0x000fea000b800000 */
[----:B------:R-:W-:-:S13]  /*18b90*/  ELECT P6, URZ, PT ;  /* 0x00000000003f782f */ /* 0x000fda00038c0000 */
.L_x_7169:
        /* <DEDUP_REMOVED lines=22> */
.L_x_7036:
        /* <DEDUP_REMOVED lines=9> */
.L_x_7170:
        /* <DEDUP_REMOVED lines=11> */
.L_x_7038:
        /* <DEDUP_REMOVED lines=23> */
.L_x_7035:
        /* <DEDUP_REMOVED lines=82> */
.L_x_7040:
[----:B------:R-:W-:Y:S05]  /*194d0*/  BSYNC B0 ;  /* 0x0000000000007941 */ /* 0x000fea0003800000 */
.L_x_7039:
        /* <DEDUP_REMOVED lines=9> */
.L_x_7171:
        /* <DEDUP_REMOVED lines=13> */
.L_x_7172:
        /* <DEDUP_REMOVED lines=11> */
.L_x_7045:
        /* <DEDUP_REMOVED lines=58> */
.L_x_7043:
[----:B------:R-:W-:Y:S05]  /*19a90*/  BSYNC B0 ;  /* 0x0000000000007941 */ /* 0x000fea0003800000 */
.L_x_7042:
        /* <DEDUP_REMOVED lines=43> */
.L_x_7052:
[----:B-1----:R-:W1:Y:S01]  /*19d50*/  S2R R3, SR_CgaCtaId ;  /* 0x0000000000037919 */ /* 0x002e620000008800 */
[----:B------:R-:W-:-:S04]  /*19d60*/  MOV R2, 0x400 ;  /* 0x0000040000027802 */ /* 0x000fc80000000f00 */
[----:B-1----:R-:W-:Y:S02]  /*19d70*/  LEA R2, R3, R2, 0x18 ;  /* 0x0000000203027211 */ /* 0x002fe400078ec0ff */
[----:B------:R-:W-:-:S03]  /*19d80*/  SHF.L.U32 R3, R12, 0x1f, RZ ;  /* 0x0000001f0c037819 */ /* 0x000fc600000006ff */
[----:B------:R-:W-:-:S04]  /*19d90*/  IMAD R2, R13, 0x8, R2 ;  /* 0x000000080d027824 */ /* 0x000fc800078e0202 */
[----:B------:R-:W1:Y:S02]  /*19da0*/  SYNCS.PHASECHK.TRANS64.TRYWAIT P0, [R2+URZ+0x38840], R3 ;  /* 0x03884003020075a7 */ /* 0x000e64000800017f */
[----:B-1----:R-:W-:Y:S05]  /*19db0*/  @!P0 BRA `(.L_x_7053) ;  /* 0x0000003c00148947 */ /* 0x002fea0003800000 */
.L_x_7173:
        /* <DEDUP_REMOVED lines=11> */
.L_x_7054:
[----:B--2---:R-:W2:Y:S01]  /*19e70*/  LDL R7, [R1] ;  /* 0x0000000001077983 */ /* 0x004ea20000100800 */
[----:B------:R-:W-:-:S03]  /*19e80*/  MOV R11, 0x400 ;  /* 0x00000400000b7802 */ /* 0x000fc60000000f00 */
[----:B------:R-:W3:Y:S01]  /*19e90*/  LDL R10, [R1+0x10] ;  /* 0x00001000010a7983 */ /* 0x000ee20000100800 */
        /* <DEDUP_REMOVED lines=20> */
.L_x_7174:
        /* <DEDUP_REMOVED lines=8> */
.L_x_7056:
[----:B01----:R-:W2:Y:S01]  /*1a060*/  LDL R3, [R1] ;  /* 0x0000000001037983 */ /* 0x003ea20000100800 */
        /* <DEDUP_REMOVED lines=54> */
.L_x_7051:
[----:B------:R-:W-:Y:S05]  /*1a3d0*/  BSYNC B2 ;  /* 0x0000000000027941 */ /* 0x000fea0003800000 */
.L_x_7050:
[----:B------:R-:W2:Y:S02]  /*1a3e0*/  LDL.LU R2, [R1+0x1c] ;  /* 0x00001c0001027983 */ /* 0x000ea40000300800 */
[----:B--2---:R-:W-:-:S07]  /*1a3f0*/  VIADD R5, R2, 0xfffffffd ;  /* 0xfffffffd02057836 */ /* 0x004fce0000000000 */
.L_x_7049:
[----:B------:R-:W-:Y:S05]  /*1a400*/  BSYNC B1 ;  /* 0x0000000000017941 */ /* 0x000fea0003800000 */
.L_x_7048:
[----:B------:R-:W-:-:S13]  /*1a410*/  ISETP.NE.AND P0, PT, R9, RZ, PT ;  /* 0x000000ff0900720c */ /* 0x000fda0003f05270 */
[----:B------:R-:W-:Y:S05]  /*1a420*/  @!P0 BRA `(.L_x_7047) ;  /* 0x0000001000388947 */ /* 0x000fea0003800000 */
.L_x_7071:
        /* <DEDUP_REMOVED lines=30> */
.L_x_7059:
[----:B------:R-:W2:Y:S01]  /*1a610*/  S2R R3, SR_CgaCtaId ;  /* 0x0000000000037919 */ /* 0x000ea20000008800 */
[----:B------:R-:W-:-:S04]  /*1a620*/  MOV R2, 0x400 ;  /* 0x0000040000027802 */ /* 0x000fc80000000f00 */
[----:B--2---:R-:W-:Y:S02]  /*1a630*/  LEA R2, R3, R2, 0x18 ;  /* 0x0000000203027211 */ /* 0x004fe400078ec0ff */
[----:B------:R-:W-:-:S03]  /*1a640*/  SHF.L.U32 R3, R9, 0x1f, RZ ;  /* 0x0000001f09037819 */ /* 0x000fc600000006ff */
[----:B------:R-:W-:-:S04]  /*1a650*/  IMAD R2, R10, 0x8, R2 ;  /* 0x000000080a027824 */ /* 0x000fc800078e0202 */
[----:B------:R-:W2:Y:S02]  /*1a660*/  SYNCS.PHASECHK.TRANS64.TRYWAIT P0, [R2+URZ+0x38840], R3 ;  /* 0x03884003020075a7 */ /* 0x000ea4000800017f */
[----:B--2---:R-:W-:Y:S05]  /*1a670*/  @!P0 BRA `(.L_x_7060) ;  /* 0x00000034000c8947 */ /* 0x004fea0003800000 */
.L_x_7175:
        /* <DEDUP_REMOVED lines=11> */
.L_x_7061:
[----:B0-----:R-:W3:Y:S01]  /*1a730*/  LDL R12, [R1+0x10] ;  /* 0x00001000010c7983 */ /* 0x001ee20000100800 */
[----:B-1----:R-:W-:Y:S01]  /*1a740*/  MOV R7, 0x400 ;  /* 0x0000040000077802 */ /* 0x002fe20000000f00 */
        /* <DEDUP_REMOVED lines=20> */
.L_x_7176:
        /* <DEDUP_REMOVED lines=8> */
.L_x_7063:
[----:B------:R-:W1:Y:S01]  /*1a910*/  S2R R11, SR_CgaCtaId ;  /* 0x00000000000b7919 */ /* 0x000e620000008800 */
[----:B0-2---:R-:W-:Y:S01]  /*1a920*/  MOV R3, 0x400 ;  /* 0x0000040000037802 */ /* 0x005fe20000000f00 */
        /* <DEDUP_REMOVED lines=52> */
.L_x_7058:
[----:B------:R-:W-:Y:S05]  /*1ac70*/  BSYNC B1 ;  /* 0x0000000000017941 */ /* 0x000fea0003800000 */
.L_x_7057:
        /* <DEDUP_REMOVED lines=13> */
[----:B------:R-:W1:Y:S02]  /*1ad50*/  LDC R6, c[0x0][0x41c] ;  /* 0x00010700ff067b82 */ /* 0x000e640000000800 */
[----:B-1----:R-:W-:-:S13]  /*1ad60*/  ISETP.NE.AND P0, PT, R6, 0x1, PT ;  /* 0x000000010600780c */ /* 0x002fda0003f05270 */
[----:B------:R-:W1:Y:S02]  /*1ad70*/  @P0 LDC.64 R2, c[0x0][0x420] ;  /* 0x00010800ff020b82 */ /* 0x000e640000000a00 */
[----:B-1----:R-:W-:-:S04]  /*1ad80*/  @P0 IMAD.HI.U32 R7, R9, R2, RZ ;  /* 0x0000000209070227 */ /* 0x002fc800078e00ff */
        /* <DEDUP_REMOVED lines=12> */
.L_x_7066:
[----:B------:R-:W2:Y:S01]  /*1ae50*/  S2R R3, SR_CgaCtaId ;  /* 0x0000000000037919 */ /* 0x000ea20000008800 */
[----:B------:R-:W-:-:S04]  /*1ae60*/  MOV R2, 0x400 ;  /* 0x0000040000027802 */ /* 0x000fc80000000f00 */
[----:B--2---:R-:W-:Y:S02]  /*1ae70*/  LEA R2, R3, R2, 0x18 ;  /* 0x0000000203027211 */ /* 0x004fe400078ec0ff */
[----:B------:R-:W-:-:S03]  /*1ae80*/  SHF.L.U32 R3, R11, 0x1f, RZ ;  /* 0x0000001f0b037819 */ /* 0x000fc600000006ff */
[----:B------:R-:W-:-:S04]  /*1ae90*/  IMAD R2, R12, 0x8, R2 ;  /* 0x000000080c027824 */ /* 0x000fc800078e0202 */
[----:B------:R-:W2:Y:S02]  /*1aea0*/  SYNCS.PHASECHK.TRANS64.TRYWAIT P0, [R2+URZ+0x38840], R3 ;  /* 0x03884003020075a7 */ /* 0x000ea4000800017f */
[----:B--2---:R-:W-:Y:S05]  /*1aeb0*/  @!P0 BRA `(.L_x_7067) ;  /* 0x0000002c00248947 */ /* 0x004fea0003800000 */
.L_x_7177:
        /* <DEDUP_REMOVED lines=11> */
.L_x_7068:
[----:B-1----:R-:W3:Y:S01]  /*1af70*/  LDL R7, [R1] ;  /* 0x0000000001077983 */ /* 0x002ee20000100800 */
        /* <DEDUP_REMOVED lines=22> */
.L_x_7178:
        /* <DEDUP_REMOVED lines=8> */
.L_x_7070:
        /* <DEDUP_REMOVED lines=55> */
.L_x_7065:
[----:B------:R-:W-:Y:S05]  /*1b4d0*/  BSYNC B1 ;  /* 0x0000000000017941 */ /* 0x000fea0003800000 */
.L_x_7064:
[C---:B------:R-:W-:Y:S01]  /*1b4e0*/  ISETP.GT.AND P0, PT, R5.reuse, 0x1, PT ;  /* 0x000000010500780c */ /* 0x040fe20003f04270 */
[----:B------:R-:W-:-:S12]  /*1b4f0*/  VIADD R5, R5, 0xfffffffe ;  /* 0xfffffffe05057836 */ /* 0x000fd80000000000 */
[----:B------:R-:W-:Y:S05]  /*1b500*/  @P0 BRA `(.L_x_7071) ;  /* 0xffffffec00c80947 */ /* 0x000fea000383ffff */
.L_x_7047:
[----:B------:R-:W-:Y:S05]  /*1b510*/  BSYNC B0 ;  /* 0x0000000000007941 */ /* 0x000fea0003800000 */
.L_x_7046:
        /* <DEDUP_REMOVED lines=12> */
[----:B------:R-:W-:Y:S02]  /*1b5e0*/  VOTEU.ANY UR4, UPT, PT ;  /* 0x0000000000047886 */ /* 0x000fe400038e0100 */
[----:B------:R-:W1:Y:S01]  /*1b5f0*/  FLO.U32 R4, UR4 ;  /* 0x0000000400047d00 */ /* 0x000e6200080e0000 */
[----:B------:R-:W1:Y:S07]  /*1b600*/  S2R R7, SR_LANEID ;  /* 0x0000000000077919 */ /* 0x000e6e0000000000 */
[----:B0-----:R-:W0:Y:S01]  /*1b610*/  POPC R5, UR4 ;  /* 0x0000000400057d09 */ /* 0x001e220008000000 */
[----:B-1----:R-:W-:-:S02]  /*1b620*/  ISETP.EQ.U32.AND P0, PT, R4, R7, PT ;  /* 0x000000070400720c */ /* 0x002fc40003f02070 */
[----:B--2---:R-:W-:Y:S02]  /*1b630*/  R2UR UR5, R2 ;  /* 0x00000000020572ca */ /* 0x004fe400000e0000 */
[----:B------:R-:W0:Y:S09]  /*1b640*/  LDC.64 R2, c[0x0][0xd38] ;  /* 0x00034e00ff027b82 */ /* 0x000e320000000a00 */
[----:B0-----:R-:W2:Y:S01]  /*1b650*/  @P0 ATOMG.E.ADD.STRONG.GPU PT, R3, desc[UR54][R2.64], R5 ;  /* 0x00000005020309a8 */ /* 0x001ea200081ee1f6 */
[----:B------:R-:W0:Y:S02]  /*1b660*/  S2R R6, SR_LTMASK ;  /* 0x0000000000067919 */ /* 0x000e240000003900 */
[----:B0-----:R-:W-:-:S04]  /*1b670*/  LOP3.LUT R6, R6, UR4, RZ, 0xc0, !PT ;  /* 0x0000000406067c12 */ /* 0x001fc8000f8ec0ff */
[----:B------:R-:W0:Y:S01]  /*1b680*/  POPC R7, R6 ;  /* 0x0000000600077309 */ /* 0x000e220000000000 */
[----:B--2---:R-:W0:Y:S02]  /*1b690*/  SHFL.IDX PT, R4, R3, R4, 0x1f ;  /* 0x00001f0403047589 */ /* 0x004e2400000e0000 */
[----:B0-----:R-:W-:-:S07]  /*1b6a0*/  IADD3 R16, R4, UR5, R7 ;  /* 0x0000000504107c10 */ /* 0x001fce000fffe007 */
.L_x_7073:
[----:B------:R-:W-:Y:S05]  /*1b6b0*/  BSYNC B0 ;  /* 0x0000000000007941 */ /* 0x000fea0003800000 */
.L_x_7072:
[----:B-1----:R-:W2:Y:S02]  /*1b6c0*/  LDL.LU R2, [R1+0x8] ;  /* 0x0000080001027983 */ /* 0x002ea40000300800 */
[----:B--2---:R-:W-:-:S05]  /*1b6d0*/  LOP3.LUT R2, R2, R0, RZ, 0x3c, !PT ;  /* 0x0000000002027212 */ /* 0x004fca00078e3cff */
[----:B------:R1:W-:Y:S02]  /*1b6e0*/  STL [R1+0x8], R2 ;  /* 0x0000080201007387 */ /* 0x0003e40000100800 */
.L_x_7028:
[----:B------:R-:W-:Y:S05]  /*1b6f0*/  BSYNC B6 ;  /* 0x0000000000067941 */ /* 0x000fea0003800000 */
.L_x_7026:
[----:B------:R-:W-:-:S03]  /*1b700*/  UMOV UR4, 0xffffffff ;  /* 0xffffffff00047882 */ /* 0x000fc60000000000 */
[----:B------:R-:W-:Y:S05]  /*1b710*/  BRA.DIV UR4, `(.L_x_7074) ;  /* 0x0000002604347947 */ /* 0x000fea000b800000 */
[----:B------:R2:W3:Y:S04]  /*1b720*/  SHFL.IDX PT, R4, R16, RZ, 0x1f ;  /* 0x00001fff10047589 */ /* 0x0004e800000e0000 */
[----:B------:R-:W4:Y:S02]  /*1b730*/  SHFL.IDX PT, R16, R16, 0x1, 0x1f ;  /* 0x00201f0010107f89 */ /* 0x000f2400000e0000 */
.L_x_7182:
[----:B------:R-:W5:Y:S01]  /*1b740*/  S2R R0, SR_TID.X ;  /* 0x0000000000007919 */ /* 0x000f620000002100 */
[----:B------:R-:W-:Y:S01]  /*1b750*/  ULDC UR4, c[0x0][0xd14] ;  /* 0x0003450000047ab9 */ /* 0x000fe20000000800 */
[----:B------:R-:W-:Y:S01]  /*1b760*/  BSSY B0, `(.L_x_7075) ;  /* 0x000000b000007945 */ /* 0x000fe20003800000 */
[----:B------:R-:W-:Y:S01]  /*1b770*/  IMAD.MOV.U32 R17, RZ, RZ, RZ ;  /* 0x000000ffff117224 */ /* 0x000fe200078e00ff */
[----:B-----5:R-:W-:Y:S01]  /*1b780*/  LOP3.LUT R7, R0, 0x1f, RZ, 0xc0, !PT ;  /* 0x0000001f00077812 */ /* 0x020fe200078ec0ff */
[----:B------:R-:W-:-:S03]  /*1b790*/  IMAD.U32 R0, RZ, RZ, UR4 ;  /* 0x00000004ff007e24 */ /* 0x000fc6000f8e00ff */
[C---:B------:R-:W-:Y:S01]  /*1b7a0*/  ISETP.NE.AND P0, PT, R7.reuse, 0x1f, PT ;  /* 0x0000001f0700780c */ /* 0x040fe20003f05270 */
[----:B0-----:R-:W-:-:S05]  /*1b7b0*/  IMAD.IADD R5, R7, 0x1, R19 ;  /* 0x0000000107057824 */ /* 0x001fca00078e0213 */
[----:B------:R-:W-:-:S13]  /*1b7c0*/  ISETP.GE.OR P0, PT, R5, R0, !P0 ;  /* 0x000000000500720c */ /* 0x000fda0004706670 */
[----:B------:R-:W-:Y:S05]  /*1b7d0*/  @P0 BRA `(.L_x_7076) ;  /* 0x00000000000c0947 */ /* 0x000fea0003800000 */
[----:B-1----:R-:W0:Y:S02]  /*1b7e0*/  LDC.64 R2, c[0x0][0xd58] ;  /* 0x00035600ff027b82 */ /* 0x002e240000000a00 */
[----:B0-----:R-:W-:-:S05]  /*1b7f0*/  IMAD.WIDE R2, R5, 0x4, R2 ;  /* 0x0000000405027825 */ /* 0x001fca00078e0202 */
[----:B------:R0:W5:Y:S02]  /*1b800*/  LDG.E R17, desc[UR54][R2.64] ;  /* 0x0000003602117981 */ /* 0x000164000c1e1900 */
.L_x_7076:
[----:B------:R-:W-:Y:S05]  /*1b810*/  BSYNC B0 ;  /* 0x0000000000007941 */ /* 0x000fea0003800000 */
.L_x_7075:
        /* <DEDUP_REMOVED lines=21> */
[----:B-1----:R-:W-:-:S05]  /*1b970*/  IMAD.IADD R2, R6, 0x1, R7 ;  /* 0x0000000106027824 */ /* 0x002fca00078e0207 */
[----:B------:R0:W1:Y:S02]  /*1b980*/  SHFL.IDX PT, R14, R2, 0x1f, 0x1f ;  /* 0x03e01f00020e7f89 */ /* 0x00006400000e0000 */
.L_x_7190:
[----:B------:R-:W-:Y:S02]  /*1b990*/  ULDC UR4, c[0x0][0xd10] ;  /* 0x0003440000047ab9 */ /* 0x000fe40000000800 */
[----:B------:R-:W-:-:S04]  /*1b9a0*/  IMAD.U32 R5, RZ, RZ, UR4 ;  /* 0x00000004ff057e24 */ /* 0x000fc8000f8e00ff */
[----:B-1----:R-:W-:-:S04]  /*1b9b0*/  IMAD R3, R14, R5, RZ ;  /* 0x000000050e037224 */ /* 0x002fc800078e02ff */
[----:B--2-4-:R-:W-:-:S05]  /*1b9c0*/  IMAD.IADD R16, R16, 0x1, R3 ;  /* 0x0000000110107824 */ /* 0x014fca00078e0203 */
[----:B---3--:R-:W-:-:S13]  /*1b9d0*/  ISETP.GT.AND P0, PT, R16, R4, PT ;  /* 0x000000041000720c */ /* 0x008fda0003f04270 */
[----:B------:R-:W-:Y:S05]  /*1b9e0*/  @P0 BRA `(.L_x_7078) ;  /* 0x0000000000b40947 */ /* 0x000fea0003800000 */
[----:B------:R-:W1:Y:S02]  /*1b9f0*/  LDC R0, c[0x0][0xd14] ;  /* 0x00034500ff007b82 */ /* 0x000e640000000800 */
.L_x_7083:
[----:B------:R-:W-:-:S05]  /*1ba00*/  VIADD R19, R19, 0x1f ;  /* 0x0000001f13137836 */ /* 0x000fca0000000000 */
[----:B-1----:R-:W-:-:S13]  /*1ba10*/  ISETP.GE.AND P0, PT, R19, R0, PT ;  /* 0x000000001300720c */ /* 0x002fda0003f06270 */
[----:B------:R-:W-:Y:S05]  /*1ba20*/  @P0 BRA `(.L_x_7079) ;  /* 0x0000000400ec0947 */ /* 0x000fea0003800000 */
[----:B0-----:R-:W0:Y:S01]  /*1ba30*/  S2R R2, SR_TID.X ;  /* 0x0000000000027919 */ /* 0x001e220000002100 */
        /* <DEDUP_REMOVED lines=10> */
.L_x_7081:
[----:B------:R-:W-:Y:S05]  /*1bae0*/  BSYNC B0 ;  /* 0x0000000000007941 */ /* 0x000fea0003800000 */
.L_x_7080:
        /* <DEDUP_REMOVED lines=23> */
.L_x_7198:
[----:B------:R-:W-:Y:S02]  /*1bc60*/  ULDC UR4, c[0x0][0xd10] ;  /* 0x0003440000047ab9 */ /* 0x000fe40000000800 */
[----:B------:R-:W-:-:S04]  /*1bc70*/  IMAD.U32 R5, RZ, RZ, UR4 ;  /* 0x00000004ff057e24 */ /* 0x000fc8000f8e00ff */
[----:B-1----:R-:W-:-:S04]  /*1bc80*/  IMAD R3, R14, R5, RZ ;  /* 0x000000050e037224 */ /* 0x002fc800078e02ff */
[----:B------:R-:W-:-:S05]  /*1bc90*/  IMAD.IADD R16, R3, 0x1, R16 ;  /* 0x0000000103107824 */ /* 0x000fca00078e0210 */
[----:B------:R-:W-:-:S13]  /*1bca0*/  ISETP.GT.AND P0, PT, R16, R4, PT ;  /* 0x000000041000720c */ /* 0x000fda0003f04270 */
[----:B------:R-:W-:Y:S05]  /*1bcb0*/  @!P0 BRA `(.L_x_7083) ;  /* 0xfffffffc00508947 */ /* 0x000fea000383ffff */
.L_x_7078:
        /* <DEDUP_REMOVED lines=8> */
.L_x_7202:
[----:B------:R-:W-:Y:S01]  /*1bd40*/  ISETP.NE.AND P0, PT, R3, RZ, PT ;  /* 0x000000ff0300720c */ /* 0x000fe20003f05270 */
[----:B------:R-:W-:-:S12]  /*1bd50*/  IMAD.MOV.U32 R7, RZ, RZ, RZ ;  /* 0x000000ffff077224 */ /* 0x000fd800078e00ff */
[----:B------:R-:W-:Y:S05]  /*1bd60*/  @!P0 BRA `(.L_x_7085) ;  /* 0x0000000000108947 */ /* 0x000fea0003800000 */
[----:B------:R-:W-:Y:S01]  /*1bd70*/  UMOV UR4, 0xffffffff ;  /* 0xffffffff00047882 */ /* 0x000fe20000000000 */
[----:B------:R-:W-:Y:S02]  /*1bd80*/  VIADD R12, R6, 0xffffffff ;  /* 0xffffffff060c7836 */ /* 0x000fe40000000000 */
[----:B------:R-:W-:Y:S05]  /*1bd90*/  BRA.DIV UR4, `(.L_x_7086) ;  /* 0x0000002604c87947 */ /* 0x000fea000b800000 */
[----:B------:R3:W4:Y:S02]  /*1bda0*/  SHFL.IDX PT, R7, R2, R12, 0x1f ;  /* 0x00001f0c02077589 */ /* 0x00072400000e0000 */
.L_x_7085:
        /* <DEDUP_REMOVED lines=67> */
.L_x_7079:
[----:B------:R-:W-:Y:S01]  /*1c1e0*/  UMOV UR4, URZ ;  /* 0x0000003f00047c82 */ /* 0x000fe20008000000 */
[----:B------:R-:W-:Y:S01]  /*1c1f0*/  UMOV UR5, URZ ;  /* 0x0000003f00057c82 */ /* 0x000fe20008000000 */
[----:B------:R-:W-:Y:S01]  /*1c200*/  ULDC UR6, c[0x0][0xd14] ;  /* 0x0003450000067ab9 */ /* 0x000fe20000000800 */
[----:B------:R-:W-:Y:S02]  /*1c210*/  IMAD.MOV.U32 R16, RZ, RZ, R4 ;  /* 0x000000ffff107224 */ /* 0x000fe400078e0004 */
[----:B------:R-:W-:Y:S02]  /*1c220*/  IMAD.U32 R17, RZ, RZ, UR4 ;  /* 0x00000004ff117e24 */ /* 0x000fe4000f8e00ff */
[----:B------:R-:W-:Y:S02]  /*1c230*/  IMAD.U32 R18, RZ, RZ, UR5 ;  /* 0x00000005ff127e24 */ /* 0x000fe4000f8e00ff */
[----:B------:R-:W-:-:S07]  /*1c240*/  IMAD.U32 R19, RZ, RZ, UR6 ;  /* 0x00000006ff137e24 */ /* 0x000fce000f8e00ff */
.L_x_7087:
        /* <DEDUP_REMOVED lines=12> */
.L_x_7004:
[----:B-1----:R-:W2:Y:S01]  /*1c310*/  LDL.LU R0, [R1+0x28] ;  /* 0x0000280001007983 */ /* 0x002ea20000300800 */
[----:B------:R-:W1:Y:S01]  /*1c320*/  S2R R5, SR_CgaCtaId ;  /* 0x0000000000057919 */ /* 0x000e620000008800 */
[----:B--2---:R-:W-:-:S05]  /*1c330*/  VIADD R0, R0, 0x1 ;  /* 0x0000000100007836 */ /* 0x004fca0000000000 */
[----:B---3--:R-:W-:-:S04]  /*1c340*/  LEA.HI R2, R0, R0, RZ, 0x1 ;  /* 0x0000000000027211 */ /* 0x008fc800078f08ff */
[----:B------:R-:W-:-:S05]  /*1c350*/  LOP3.LUT R3, R2, 0xfffffffe, RZ, 0xc0, !PT ;  /* 0xfffffffe02037812 */ /* 0x000fca00078ec0ff */
[----:B------:R-:W-:Y:S01]  /*1c360*/  IMAD.IADD R3, R0, 0x1, -R3 ;  /* 0x0000000100037824 */ /* 0x000fe200078e0a03 */
[----:B------:R-:W-:-:S04]  /*1c370*/  MOV R0, 0x400 ;  /* 0x0000040000007802 */ /* 0x000fc80000000f00 */
[----:B-1----:R-:W-:Y:S02]  /*1c380*/  LEA R0, R5, R0, 0x18 ;  /* 0x0000000005007211 */ /* 0x002fe400078ec0ff */
[----:B------:R-:W-:-:S04]  /*1c390*/  SHF.L.U32 R3, R3, 0x1f, RZ ;  /* 0x0000001f03037819 */ /* 0x000fc800000006ff */
[----:B------:R-:W1:Y:S02]  /*1c3a0*/  SYNCS.PHASECHK.TRANS64.TRYWAIT P0, [R0+URZ+0x38820], R3 ;  /* 0x03882003000075a7 */ /* 0x000e64000800017f */
[----:B-1----:R-:W-:Y:S05]  /*1c3b0*/  @!P0 BRA `(.L_x_7089) ;  /* 0x0000002000688947 */ /* 0x002fea0003800000 */
.L_x_7205:
[----:B------:R-:W-:-:S03]  /*1c3c0*/  UMOV UR4, 0xffffffff ;  /* 0xffffffff00047882 */ /* 0x000fc60000000000 */
[----:B------:R-:W-:Y:S05]  /*1c3d0*/  BRA.DIV UR4, `(.L_x_7090) ;  /* 0x0000002204747947 */ /* 0x000fea000b800000 */
[----:B------:R-:W2:Y:S02]  /*1c3e0*/  S2R R2, SR_TID.X ;  /* 0x0000000000027919 */ /* 0x000ea40000002100 */
[----:B--2---:R-:W-:-:S04]  /*1c3f0*/  SHF.R.U32.HI R2, RZ, 0x5, R2 ;  /* 0x00000005ff027819 */ /* 0x004fc80000011602 */
[----:B------:R-:W-:-:S05]  /*1c400*/  LOP3.LUT R2, R2, 0x3, RZ, 0xc0, !PT ;  /* 0x0000000302027812 */ /* 0x000fca00078ec0ff */
[----:B------:R2:W3:Y:S02]  /*1c410*/  SHFL.IDX PT, R14, R2, RZ, 0x1f ;  /* 0x00001fff020e7589 */ /* 0x0004e400000e0000 */
.L_x_7208:
[----:B---3--:R-:W-:-:S13]  /*1c420*/  ISETP.NE.AND P0, PT, R14, RZ, PT ;  /* 0x000000ff0e00720c */ /* 0x008fda0003f05270 */
[----:B------:R-:W-:Y:S05]  /*1c430*/  @P0 BRA `(.L_x_6855) ;  /* 0x0000000000940947 */ /* 0x000fea0003800000 */
[----:B------:R-:W-:-:S03]  /*1c440*/  UMOV UR4, 0xffffffff ;  /* 0xffffffff00047882 */ /* 0x000fc60000000000 */
[----:B------:R-:W-:Y:S05]  /*1c450*/  BRA.DIV UR4, `(.L_x_7091) ;  /* 0x0000002204887947 */ /* 0x000fea000b800000 */
[----:B------:R-:W-:-:S13]  /*1c460*/  ELECT P6, URZ, PT ;  /* 0x00000000003f782f */ /* 0x000fda00038c0000 */
.L_x_7211:
[----:B------:R-:W-:Y:S05]  /*1c470*/  @!P6 BRA `(.L_x_6855) ;  /* 0x000000000084e947 */ /* 0x000fea0003800000 */
[----:B--2---:R-:W2:Y:S02]  /*1c480*/  LDL.LU R2, [R1+0x34] ;  /* 0x0000340001027983 */ /* 0x004ea40000300800 */
[----:B--2---:R-:W-:-:S04]  /*1c490*/  LOP3.LUT R2, R2, 0x2, RZ, 0xfc, !PT ;  /* 0x0000000202027812 */ /* 0x004fc800078efcff */
[----:B------:R-:W-:-:S13]  /*1c4a0*/  ISETP.NE.AND P2, PT, R2, 0x3, PT ;  /* 0x000000030200780c */ /* 0x000fda0003f45270 */
[----:B------:R-:W-:Y:S05]  /*1c4b0*/  @!P2 BRA `(.L_x_7092) ;  /* 0x000000000004a947 */ /* 0x000fea0003800000 */
[----:B------:R-:W-:Y:S01]  /*1c4c0*/  BPT.TRAP 0x1 ;  /* 0x000000040000795c */ /* 0x000fe20000300000 */
.L_x_7092:
        /* <DEDUP_REMOVED lines=14> */
.L_x_7212:
[----:B------:R-:W2:Y:S02]  /*1c5b0*/  SYNCS.PHASECHK.TRANS64.TRYWAIT P0, [R7+URZ], R2 ;  /* 0x00000002070075a7 */ /* 0x000ea4000800017f */
[----:B--2---:R-:W-:Y:S05]  /*1c5c0*/  @!P0 BRA `(.L_x_7094) ;  /* 0x0000002000608947 */ /* 0x004fea0003800000 */
.L_x_7213:
[----:B------:R-:W-:Y:S05]  /*1c5d0*/  @!P2 BRA `(.L_x_7095) ;  /* 0x000000000004a947 */ /* 0x000fea0003800000 */
[----:B------:R-:W-:Y:S01]  /*1c5e0*/  BPT.TRAP 0x1 ;  /* 0x000000040000795c */ /* 0x000fe20000300000 */
.L_x_7095:
[----:B------:R-:W3:Y:S01]  /*1c5f0*/  LDL.LU R4, [R1] ;  /* 0x0000000001047983 */ /* 0x000ee20000300800 */
[----:B------:R-:W-:-:S04]  /*1c600*/  VIADD R0, R0, 0x38860 ;  /* 0x0003886000007836 */ /* 0x000fc80000000000 */
[----:B---3--:R-:W-:-:S04]  /*1c610*/  IMAD R4, R4, 0x8, R0 ;  /* 0x0000000804047824 */ /* 0x008fc800078e0200 */
[----:B------:R-:W3:Y:S02]  /*1c620*/  SYNCS.PHASECHK.TRANS64.TRYWAIT P0, [R4+URZ], R5 ;  /* 0x00000005040075a7 */ /* 0x000ee4000800017f */
[----:B---3--:R-:W-:Y:S05]  /*1c630*/  @!P0 BRA `(.L_x_7096) ;  /* 0x0000002000588947 */ /* 0x008fea0003800000 */
.L_x_7214:
[----:B------:R-:W-:-:S07]  /*1c640*/  LEA R3, R3, R0, 0x3 ;  /* 0x0000000003037211 */ /* 0x000fce00078e18ff */
.L_x_7097:
[----:B----4-:R4:W0:Y:S02]  /*1c650*/  SYNCS.PHASECHK.TRANS64.TRYWAIT P0, [R3+URZ], R2 ;  /* 0x00000002030075a7 */ /* 0x010824000800017f */
[----:B0-----:R-:W-:Y:S05]  /*1c660*/  @!P0 NANOSLEEP.SYNCS 0x989680 ;  /* 0x009896800000895d */ /* 0x001fea0003900000 */
[----:B------:R-:W0:Y:S02]  /*1c670*/  @!P0 SYNCS.PHASECHK.TRANS64 P0, [R3+URZ], R2 ;  /* 0x00000002030085a7 */ /* 0x000e24000800007f */
[----:B0-----:R-:W-:Y:S05]  /*1c680*/  @!P0 BRA `(.L_x_7097) ;  /* 0xfffffffc00f08947 */ /* 0x001fea000383ffff */
.L_x_6855:
[----:B------:R-:W-:Y:S05]  /*1c690*/  BSYNC B8 ;  /* 0x0000000000087941 */ /* 0x000fea0003800000 */
.L_x_6852:
[----:B------:R-:W-:Y:S05]  /*1c6a0*/  EXIT ;  /* 0x000000000000794d */ /* 0x000fea0003800000 */
.L_x_6871:
[----:B0-----:R0:W1:Y:S02]  /*1c6b0*/  SYNCS.PHASECHK.TRANS64.TRYWAIT P5, [R70+URZ+0x38890], R57 ;  /* 0x03889039460075a7 */ /* 0x00106400080a017f */
[----:B-1----:R-:W-:Y:S05]  /*1c6c0*/  @!P5 NANOSLEEP.SYNCS 0x989680 ;  /* 0x009896800000d95d */ /* 0x002fea0003900000 */
[----:B------:R-:W1:Y:S02]  /*1c6d0*/  @!P5 SYNCS.PHASECHK.TRANS64 P5, [R70+URZ+0x38890], R57 ;  /* 0x038890394600d5a7 */ /* 0x000e6400080a007f */
[----:B-1----:R-:W-:Y:S05]  /*1c6e0*/  @!P5 BRA `(.L_x_6871) ;  /* 0xfffffffc00f0d947 */ /* 0x002fea000383ffff */
[----:B------:R-:W-:Y:S05]  /*1c6f0*/  BRA `(.L_x_7098) ;  /* 0xfffffe5c00f87947 */ /* 0x000fea000383ffff */
.L_x_6881:
[----:B0-----:R0:W1:Y:S02]  /*1c700*/  SYNCS.PHASECHK.TRANS64.TRYWAIT P5, [R70+URZ+0x38890], R57 ;  /* 0x03889039460075a7 */ /* 0x00106400080a017f */
[----:B-1----:R-:W-:Y:S05]  /*1c710*/  @!P5 NANOSLEEP.SYNCS 0x989680 ;  /* 0x009896800000d95d */ /* 0x002fea0003900000 */
[----:B------:R-:W1:Y:S02]  /*1c720*/  @!P5 SYNCS.PHASECHK.TRANS64 P5, [R70+URZ+0x38890], R57 ;  /* 0x038890394600d5a7 */ /* 0x000e6400080a007f */
[----:B-1----:R-:W-:Y:S05]  /*1c730*/  @!P5 BRA `(.L_x_6881) ;  /* 0xfffffffc00f0d947 */ /* 0x002fea000383ffff */
[----:B------:R-:W-:Y:S05]  /*1c740*/  BRA `(.L_x_7099) ;  /* 0xfffffe6800787947 */ /* 0x000fea000383ffff */
.L_x_6886:
[----:B0-----:R0:W1:Y:S02]  /*1c750*/  SYNCS.PHASECHK.TRANS64.TRYWAIT P5, [R70+URZ+0x38890], R57 ;  /* 0x03889039460075a7 */ /* 0x00106400080a017f */
[----:B-1----:R-:W-:Y:S05]  /*1c760*/  @!P5 NANOSLEEP.SYNCS 0x989680 ;  /* 0x009896800000d95d */ /* 0x002fea0003900000 */
[----:B------:R-:W1:Y:S02]  /*1c770*/  @!P5 SYNCS.PHASECHK.TRANS64 P5, [R70+URZ+0x38890], R57 ;  /* 0x038890394600d5a7 */ /* 0x000e6400080a007f */
[----:B-1----:R-:W-:Y:S05]  /*1c780*/  @!P5 BRA `(.L_x_6886) ;  /* 0xfffffffc00f0d947 */ /* 0x002fea000383ffff */
[----:B------:R-:W-:Y:S05]  /*1c790*/  BRA `(.L_x_7100) ;  /* 0xfffffe7000ac7947 */ /* 0x000fea000383ffff */
.L_x_6890:
[----:B----4-:R4:W0:Y:S02]  /*1c7a0*/  SYNCS.PHASECHK.TRANS64.TRYWAIT P0, [R70+URZ+0x388b0], R57 ;  /* 0x0388b039460075a7 */ /* 0x010824000800017f */
[----:B0-----:R-:W-:Y:S05]  /*1c7b0*/  @!P0 NANOSLEEP.SYNCS 0x989680 ;  /* 0x009896800000895d */ /* 0x001fea0003900000 */
[----:B------:R-:W0:Y:S02]  /*1c7c0*/  @!P0 SYNCS.PHASECHK.TRANS64 P0, [R70+URZ+0x388b0], R57 ;  /* 0x0388b039460085a7 */ /* 0x000e24000800007f */
[----:B0-----:R-:W-:Y:S05]  /*1c7d0*/  @!P0 BRA `(.L_x_6890) ;  /* 0xfffffffc00f08947 */ /* 0x001fea000383ffff */
[----:B------:R-:W-:Y:S05]  /*1c7e0*/  BRA `(.L_x_7101) ;  /* 0xfffffe7400247947 */ /* 0x000fea000383ffff */
.L_x_6917:
        /* <DEDUP_REMOVED lines=8> */
.L_x_7103:
[----:B------:R-:W-:Y:S05]  /*1c870*/  BSYNC B1 ;  /* 0x0000000000017941 */ /* 0x000fea0003800000 */
.L_x_7102:
[----:B------:R-:W-:Y:S05]  /*1c880*/  BRA `(.L_x_7104) ;  /* 0xfffffea400947947 */ /* 0x000fea000383ffff */
.L_x_6918:
        /* <DEDUP_REMOVED lines=8> */
.L_x_7106:
[----:B------:R-:W-:Y:S05]  /*1c910*/  BSYNC B1 ;  /* 0x0000000000017941 */ /* 0x000fea0003800000 */
.L_x_7105:
[----:B------:R-:W-:Y:S05]  /*1c920*/  BRA `(.L_x_7107) ;  /* 0xfffffea400747947 */ /* 0x000fea000383ffff */
.L_x_6919:
        /* <DEDUP_REMOVED lines=8> */
.L_x_7109:
[----:B------:R-:W-:Y:S05]  /*1c9b0*/  BSYNC B1 ;  /* 0x0000000000017941 */ /* 0x000fea0003800000 */
.L_x_7108:
[----:B------:R-:W-:Y:S05]  /*1c9c0*/  BRA `(.L_x_7110) ;  /* 0xfffffea400547947 */ /* 0x000fea000383ffff */
.L_x_6920:
        /* <DEDUP_REMOVED lines=8> */
.L_x_7112:
[----:B------:R-:W-:Y:S05]  /*1ca50*/  BSYNC B1 ;  /* 0x0000000000017941 */ /* 0x000fea0003800000 */
.L_x_7111:
[----:B------:R-:W-:Y:S05]  /*1ca60*/  BRA `(.L_x_7113) ;  /* 0xfffffea400347947 */ /* 0x000fea000383ffff */
.L_x_6921:
        /* <DEDUP_REMOVED lines=8> */
.L_x_7115:
[----:B------:R-:W-:Y:S05]  /*1caf0*/  BSYNC B1 ;  /* 0x0000000000017941 */ /* 0x000fea0003800000 */
.L_x_7114:
[----:B------:R-:W-:Y:S05]  /*1cb00*/  BRA `(.L_x_7116) ;  /* 0xfffffea400147947 */ /* 0x000fea000383ffff */
.L_x_6922:
        /* <DEDUP_REMOVED lines=8> */
.L_x_7118:
[----:B------:R-:W-:Y:S05]  /*1cb90*/  BSYNC B1 ;  /* 0x0000000000017941 */ /* 0x000fea0003800000 */
.L_x_7117:
[----:B------:R-:W-:Y:S05]  /*1cba0*/  BRA `(.L_x_7119) ;  /* 0xfffffea000f47947 */ /* 0x000fea000383ffff */
.L_x_6923:
        /* <DEDUP_REMOVED lines=8> */
.L_x_7121:
[----:B------:R-:W-:Y:S05]  /*1cc30*/  BSYNC B1 ;  /* 0x0000000000017941 */ /* 0x000fea0003800000 */
.L_x_7120:
[----:B------:R-:W-:Y:S05]  /*1cc40*/  BRA `(.L_x_7122) ;  /* 0xfffffea000d47947 */ /* 0x000fea000383ffff */
.L_x_6924:
        /* <DEDUP_REMOVED lines=8> */
.L_x_7124:
[----:B------:R-:W-:Y:S05]  /*1ccd0*/  BSYNC B1 ;  /* 0x0000000000017941 */ /* 0x000fea0003800000 */
.L_x_7123:
[----:B------:R-:W-:Y:S05]  /*1cce0*/  BRA `(.L_x_7125) ;  /* 0xfffffea000b47947 */ /* 0x000fea000383ffff */
.L_x_6926:
[----:B0-----:R0:W1:Y:S02]  /*1ccf0*/  SYNCS.PHASECHK.TRANS64.TRYWAIT P2, [R2+URZ+0x38800], R7 ;  /* 0x03880007020075a7 */ /* 0x001064000804017f */
[----:B-1----:R-:W-:Y:S05]  /*1cd00*/  @!P2 NANOSLEEP.SYNCS 0x989680 ;  /* 0x009896800000a95d */ /* 0x002fea0003900000 */
[----:B------:R-:W1:Y:S02]  /*1cd10*/  @!P2 SYNCS.PHASECHK.TRANS64 P2, [R2+URZ+0x38800], R7 ;  /* 0x038800070200a5a7 */ /* 0x000e64000804007f */
[----:B-1----:R-:W-:Y:S05]  /*1cd20*/  @!P2 BRA `(.L_x_6926) ;  /* 0xfffffffc00f0a947 */ /* 0x002fea000383ffff */
[----:B------:R-:W-:Y:S05]  /*1cd30*/  BRA `(.L_x_7126) ;  /* 0xfffffea400247947 */ /* 0x000fea000383ffff */
.L_x_6934:
        /* <DEDUP_REMOVED lines=8> */
.L_x_7128:
[----:B------:R-:W-:Y:S05]  /*1cdc0*/  BSYNC B1 ;  /* 0x0000000000017941 */ /* 0x000fea0003800000 */
.L_x_7127:
[----:B------:R-:W-:Y:S05]  /*1cdd0*/  BRA `(.L_x_7129) ;  /* 0xfffffeb4003c7947 */ /* 0x000fea000383ffff */
.L_x_6935:
        /* <DEDUP_REMOVED lines=8> */
.L_x_7131:
[----:B------:R-:W-:Y:S05]  /*1ce60*/  BSYNC B1 ;  /* 0x0000000000017941 */ /* 0x000fea0003800000 */
.L_x_7130:
[----:B------:R-:W-:Y:S05]  /*1ce70*/  BRA `(.L_x_7132) ;  /* 0xfffffeb4001c7947 */ /* 0x000fea000383ffff */
.L_x_6936:
        /* <DEDUP_REMOVED lines=8> */
.L_x_7134:
[----:B------:R-:W-:Y:S05]  /*1cf00*/  BSYNC B1 ;  /* 0x0000000000017941 */ /* 0x000fea0003800000 */
.L_x_7133:
[----:B------:R-:W-:Y:S05]  /*1cf10*/  BRA `(.L_x_7135) ;  /* 0xfffffeb000fc7947 */ /* 0x000fea000383ffff */
.L_x_6937:
        /* <DEDUP_REMOVED lines=8> */
.L_x_7137:
[----:B------:R-:W-:Y:S05]  /*1cfa0*/  BSYNC B1 ;  /* 0x0000000000017941 */ /* 0x000fea0003800000 */
.L_x_7136:
[----:B------:R-:W-:Y:S05]  /*1cfb0*/  BRA `(.L_x_7138) ;  /* 0xfffffeb000dc7947 */ /* 0x000fea000383ffff */
.L_x_6938:
        /* <DEDUP_REMOVED lines=8> */
.L_x_7140:
[----:B------:R-:W-:Y:S05]  /*1d040*/  BSYNC B1 ;  /* 0x0000000000017941 */ /* 0x000fea0003800000 */
.L_x_7139:
[----:B------:R-:W-:Y:S05]  /*1d050*/  BRA `(.L_x_7141) ;  /* 0xfffffeb000bc7947 */ /* 0x000fea000383ffff */
.L_x_6939:
        /* <DEDUP_REMOVED lines=8> */
.L_x_7143:
[----:B------:R-:W-:Y:S05]  /*1d0e0*/  BSYNC B1 ;  /* 0x0000000000017941 */ /* 0x000fea0003800000 */
.L_x_7142:
[----:B------:R-:W-:Y:S05]  /*1d0f0*/  BRA `(.L_x_7144) ;  /* 0xfffffeb000a07947 */ /* 0x000fea000383ffff */
.L_x_6940:
        /* <DEDUP_REMOVED lines=8> */
.L_x_7146:
[----:B------:R-:W-:Y:S05]  /*1d180*/  BSYNC B1 ;  /* 0x0000000000017941 */ /* 0x000fea0003800000 */
.L_x_7145:
[----:B------:R-:W-:Y:S05]  /*1d190*/  BRA `(.L_x_7147) ;  /* 0xfffffeb000847947 */ /* 0x000fea000383ffff */
.L_x_6941:
        /* <DEDUP_REMOVED lines=8> */
.L_x_7149:
[----:B------:R-:W-:Y:S05]  /*1d220*/  BSYNC B1 ;  /* 0x0000000000017941 */ /* 0x000fea0003800000 */
.L_x_7148:
[----:B------:R-:W-:Y:S05]  /*1d230*/  BRA `(.L_x_7150) ;  /* 0xfffffeb000687947 */ /* 0x000fea000383ffff */
.L_x_6943:
[----:B0-----:R0:W1:Y:S02]  /*1d240*/  SYNCS.PHASECHK.TRANS64.TRYWAIT P1, [R2+URZ+0x38800], R3 ;  /* 0x03880003020075a7 */ /* 0x001064000802017f */
[----:B-1----:R-:W-:Y:S05]  /*1d250*/  @!P1 NANOSLEEP.SYNCS 0x989680 ;  /* 0x009896800000995d */ /* 0x002fea0003900000 */
[----:B------:R-:W1:Y:S02]  /*1d260*/  @!P1 SYNCS.PHASECHK.TRANS64 P1, [R2+URZ+0x38800], R3 ;  /* 0x03880003020095a7 */ /* 0x000e64000802007f */
[----:B-1----:R-:W-:Y:S05]  /*1d270*/  @!P1 BRA `(.L_x_6943) ;  /* 0xfffffffc00f09947 */ /* 0x002fea000383ffff */
[----:B------:R-:W-:Y:S05]  /*1d280*/  BRA `(.L_x_7151) ;  /* 0xfffffeb000e07947 */ /* 0x000fea000383ffff */
.L_x_6949:
[----:B0-----:R0:W1:Y:S02]  /*1d290*/  SYNCS.PHASECHK.TRANS64.TRYWAIT P1, [R169+URZ+0x38830], R20 ;  /* 0x03883014a90075a7 */ /* 0x001064000802017f */
[----:B-1----:R-:W-:Y:S05]  /*1d2a0*/  @!P1 NANOSLEEP.SYNCS 0x989680 ;  /* 0x009896800000995d */ /* 0x002fea0003900000 */
[----:B------:R-:W1:Y:S02]  /*1d2b0*/  @!P1 SYNCS.PHASECHK.TRANS64 P1, [R169+URZ+0x38830], R20 ;  /* 0x03883014a90095a7 */ /* 0x000e64000802007f */
[----:B-1----:R-:W-:Y:S05]  /*1d2c0*/  @!P1 BRA `(.L_x_6949) ;  /* 0xfffffffc00f09947 */ /* 0x002fea000383ffff */
[----:B------:R-:W-:Y:S05]  /*1d2d0*/  BRA `(.L_x_6948) ;  /* 0xfffffec000747947 */ /* 0x000fea000383ffff */
.L_x_6951:
[----:B-1----:R1:W2:Y:S02]  /*1d2e0*/  SYNCS.PHASECHK.TRANS64.TRYWAIT P1, [R2+URZ+0x38810], R3 ;  /* 0x03881003020075a7 */ /* 0x0022a4000802017f */
[----:B--2---:R-:W-:Y:S05]  /*1d2f0*/  @!P1 NANOSLEEP.SYNCS 0x989680 ;  /* 0x009896800000995d */ /* 0x004fea0003900000 */
[----:B------:R-:W2:Y:S02]  /*1d300*/  @!P1 SYNCS.PHASECHK.TRANS64 P1, [R2+URZ+0x38810], R3 ;  /* 0x03881003020095a7 */ /* 0x000ea4000802007f */
[----:B--2---:R-:W-:Y:S05]  /*1d310*/  @!P1 BRA `(.L_x_6951) ;  /* 0xfffffffc00f09947 */ /* 0x004fea000383ffff */
[----:B------:R-:W-:Y:S05]  /*1d320*/  BRA `(.L_x_7152) ;  /* 0xfffffec400247947 */ /* 0x000fea000383ffff */
.L_x_6956:
[----:B-1----:R1:W3:Y:S02]  /*1d330*/  SYNCS.PHASECHK.TRANS64.TRYWAIT P1, [R169+URZ+0x38850], R20 ;  /* 0x03885014a90075a7 */ /* 0x0022e4000802017f */
[----:B---3--:R-:W-:Y:S05]  /*1d340*/  @!P1 NANOSLEEP.SYNCS 0x989680 ;  /* 0x009896800000995d */ /* 0x008fea0003900000 */
[----:B------:R-:W3:Y:S02]  /*1d350*/  @!P1 SYNCS.PHASECHK.TRANS64 P1, [R169+URZ+0x38850], R20 ;  /* 0x03885014a90095a7 */ /* 0x000ee4000802007f */
[----:B---3--:R-:W-:Y:S05]  /*1d360*/  @!P1 BRA `(.L_x_6956) ;  /* 0xfffffffc00f09947 */ /* 0x008fea000383ffff */
[----:B------:R-:W-:Y:S05]  /*1d370*/  BRA `(.L_x_6955) ;  /* 0xfffffec400547947 */ /* 0x000fea000383ffff */
.L_x_6964:
[----:B--2---:R2:W3:Y:S02]  /*1d380*/  SYNCS.PHASECHK.TRANS64.TRYWAIT P2, [R186+URZ+0x38830], R3 ;  /* 0x03883003ba0075a7 */ /* 0x0044e4000804017f */
[----:B---3--:R-:W-:Y:S05]  /*1d390*/  @!P2 NANOSLEEP.SYNCS 0x989680 ;  /* 0x009896800000a95d */ /* 0x008fea0003900000 */
[----:B------:R-:W3:Y:S02]  /*1d3a0*/  @!P2 SYNCS.PHASECHK.TRANS64 P2, [R186+URZ+0x38830], R3 ;  /* 0x03883003ba00a5a7 */ /* 0x000ee4000804007f */
[----:B---3--:R-:W-:Y:S05]  /*1d3b0*/  @!P2 BRA `(.L_x_6964) ;  /* 0xfffffffc00f0a947 */ /* 0x008fea000383ffff */
[----:B------:R-:W-:Y:S05]  /*1d3c0*/  BRA `(.L_x_6963) ;  /* 0xfffffef000487947 */ /* 0x000fea000383ffff */
.L_x_6969:
[----:B---3--:R3:W4:Y:S02]  /*1d3d0*/  SYNCS.PHASECHK.TRANS64.TRYWAIT P2, [R186+URZ+0x38850], R3 ;  /* 0x03885003ba0075a7 */ /* 0x008724000804017f */
[----:B----4-:R-:W-:Y:S05]  /*1d3e0*/  @!P2 NANOSLEEP.SYNCS 0x989680 ;  /* 0x009896800000a95d */ /* 0x010fea0003900000 */
[----:B------:R-:W4:Y:S02]  /*1d3f0*/  @!P2 SYNCS.PHASECHK.TRANS64 P2, [R186+URZ+0x38850], R3 ;  /* 0x03885003ba00a5a7 */ /* 0x000f24000804007f */
[----:B----4-:R-:W-:Y:S05]  /*1d400*/  @!P2 BRA `(.L_x_6969) ;  /* 0xfffffffc00f0a947 */ /* 0x010fea000383ffff */
[----:B------:R-:W-:Y:S05]  /*1d410*/  BRA `(.L_x_6968) ;  /* 0xfffffef000e47947 */ /* 0x000fea000383ffff */
.L_x_6977:
[----:B--2---:R2:W3:Y:S02]  /*1d420*/  SYNCS.PHASECHK.TRANS64.TRYWAIT P2, [R185+URZ+0x38830], R0 ;  /* 0x03883000b90075a7 */ /* 0x0044e4000804017f */
[----:B---3--:R-:W-:Y:S05]  /*1d430*/  @!P2 NANOSLEEP.SYNCS 0x989680 ;  /* 0x009896800000a95d */ /* 0x008fea0003900000 */
[----:B------:R-:W3:Y:S02]  /*1d440*/  @!P2 SYNCS.PHASECHK.TRANS64 P2, [R185+URZ+0x38830], R0 ;  /* 0x03883000b900a5a7 */ /* 0x000ee4000804007f */
[----:B---3--:R-:W-:Y:S05]  /*1d450*/  @!P2 BRA `(.L_x_6977) ;  /* 0xfffffffc00f0a947 */ /* 0x008fea000383ffff */
[----:B------:R-:W-:Y:S05]  /*1d460*/  BRA `(.L_x_6976) ;  /* 0xffffff28000c7947 */ /* 0x000fea000383ffff */
.L_x_6982:
[----:B---3--:R3:W4:Y:S02]  /*1d470*/  SYNCS.PHASECHK.TRANS64.TRYWAIT P2, [R185+URZ+0x38850], R0 ;  /* 0x03885000b90075a7 */ /* 0x008724000804017f */
[----:B----4-:R-:W-:Y:S05]  /*1d480*/  @!P2 NANOSLEEP.SYNCS 0x989680 ;  /* 0x009896800000a95d */ /* 0x010fea0003900000 */
[----:B------:R-:W4:Y:S02]  /*1d490*/  @!P2 SYNCS.PHASECHK.TRANS64 P2, [R185+URZ+0x38850], R0 ;  /* 0x03885000b900a5a7 */ /* 0x000f24000804007f */
[----:B----4-:R-:W-:Y:S05]  /*1d4a0*/  @!P2 BRA `(.L_x_6982) ;  /* 0xfffffffc00f0a947 */ /* 0x010fea000383ffff */
[----:B------:R-:W-:Y:S05]  /*1d4b0*/  BRA `(.L_x_6981) ;  /* 0xffffff2800a87947 */ /* 0x000fea000383ffff */
.L_x_7010:
        /* <DEDUP_REMOVED lines=11> */
.L_x_7154:
[----:B------:R-:W-:Y:S05]  /*1d570*/  BSYNC B1 ;  /* 0x0000000000017941 */ /* 0x000fea0003800000 */
.L_x_7153:
[----:B------:R-:W-:Y:S05]  /*1d580*/  BRA `(.L_x_7155) ;  /* 0xffffff9c008c7947 */ /* 0x000fea000383ffff */
.L_x_7011:
[----:B------:R-:W-:Y:S01]  /*1d590*/  BSSY B1, `(.L_x_7156) ;  /* 0x0000006000017945 */ /* 0x000fe20003800000 */
[----:B------:R-:W-:-:S07]  /*1d5a0*/  IMAD.MOV.U32 R15, RZ, RZ, -0x1 ;  /* 0xffffffffff0f7424 */ /* 0x000fce00078e00ff */
[----:B------:R-:W-:Y:S05]  /*1d5b0*/  WARPSYNC.COLLECTIVE R15, `(.L_x_7157) ;  /* 0x000000000f0c7348 */ /* 0x000fea0003c00000 */
[----:B------:R-:W-:Y:S02]  /*1d5c0*/  ELECT P6, UR62, PT ;  /* 0x00000000003e782f */ /* 0x000fe400038c0000 */
[----:B------:R-:W-:Y:S01]  /*1d5d0*/  MOV R14, UR62 ;  /* 0x0000003e000e7c02 */ /* 0x000fe20008000f00 */
[----:B------:R-:W-:Y:S10]  /*1d5e0*/  ENDCOLLECTIVE ;  /* 0x000000000000791b */ /* 0x000ff40003800000 */
.L_x_7157:
[----:B------:R-:W-:Y:S05]  /*1d5f0*/  BSYNC B1 ;  /* 0x0000000000017941 */ /* 0x000fea0003800000 */
.L_x_7156:
[----:B------:R-:W-:Y:S05]  /*1d600*/  BRA `(.L_x_7158) ;  /* 0xffffff9c00787947 */ /* 0x000fea000383ffff */
.L_x_7012:
[----:B0-----:R0:W1:Y:S02]  /*1d610*/  SYNCS.PHASECHK.TRANS64.TRYWAIT P0, [R9+URZ+0x38820], R5 ;  /* 0x03882005090075a7 */ /* 0x001064000800017f */
[----:B-1----:R-:W-:Y:S05]  /*1d620*/  @!P0 NANOSLEEP.SYNCS 0x989680 ;  /* 0x009896800000895d */ /* 0x002fea0003900000 */
[----:B------:R-:W1:Y:S02]  /*1d630*/  @!P0 SYNCS.PHASECHK.TRANS64 P0, [R9+URZ+0x38820], R5 ;  /* 0x03882005090085a7 */ /* 0x000e64000800007f */
[----:B-1----:R-:W-:Y:S05]  /*1d640*/  @!P0 BRA `(.L_x_7012) ;  /* 0xfffffffc00f08947 */ /* 0x002fea000383ffff */
[----:B------:R-:W-:Y:S05]  /*1d650*/  BRA `(.L_x_7159) ;  /* 0xffffff9c00907947 */ /* 0x000fea000383ffff */
.L_x_7015:
[----:B0-----:R0:W1:Y:S02]  /*1d660*/  SYNCS.PHASECHK.TRANS64.TRYWAIT P0, [R5+URZ+0x388a0], R7 ;  /* 0x0388a007050075a7 */ /* 0x001064000800017f */
[----:B-1----:R-:W-:Y:S05]  /*1d670*/  @!P0 NANOSLEEP.SYNCS 0x989680 ;  /* 0x009896800000895d */ /* 0x002fea0003900000 */
[----:B------:R-:W1:Y:S02]  /*1d680*/  @!P0 SYNCS.PHASECHK.TRANS64 P0, [R5+URZ+0x388a0], R7 ;  /* 0x0388a007050085a7 */ /* 0x000e64000800007f */
[----:B-1----:R-:W-:Y:S05]  /*1d690*/  @!P0 BRA `(.L_x_7015) ;  /* 0xfffffffc00f08947 */ /* 0x002fea000383ffff */
[----:B------:R-:W-:Y:S05]  /*1d6a0*/  BRA `(.L_x_7160) ;  /* 0xffffff9c009c7947 */ /* 0x000fea000383ffff */
.L_x_7017:
[----:B-1----:R1:W2:Y:S02]  /*1d6b0*/  SYNCS.PHASECHK.TRANS64.TRYWAIT P0, [R5+URZ+0x388c0], R7 ;  /* 0x0388c007050075a7 */ /* 0x0022a4000800017f */
[----:B--2---:R-:W-:Y:S05]  /*1d6c0*/  @!P0 NANOSLEEP.SYNCS 0x989680 ;  /* 0x009896800000895d */ /* 0x004fea0003900000 */
[----:B------:R-:W2:Y:S02]  /*1d6d0*/  @!P0 SYNCS.PHASECHK.TRANS64 P0, [R5+URZ+0x388c0], R7 ;  /* 0x0388c007050085a7 */ /* 0x000ea4000800007f */
[----:B--2---:R-:W-:Y:S05]  /*1d6e0*/  @!P0 BRA `(.L_x_7017) ;  /* 0xfffffffc00f08947 */ /* 0x004fea000383ffff */
[----:B------:R-:W-:Y:S05]  /*1d6f0*/  BRA `(.L_x_7161) ;  /* 0xffffffa000047947 */ /* 0x000fea000383ffff */
.L_x_7021:
[----:B0-----:R0:W1:Y:S02]  /*1d700*/  SYNCS.PHASECHK.TRANS64.TRYWAIT P0, [R6+URZ+0x388a0], R7 ;  /* 0x0388a007060075a7 */ /* 0x001064000800017f */
[----:B-1----:R-:W-:Y:S05]  /*1d710*/  @!P0 NANOSLEEP.SYNCS 0x989680 ;  /* 0x009896800000895d */ /* 0x002fea0003900000 */
[----:B------:R-:W1:Y:S02]  /*1d720*/  @!P0 SYNCS.PHASECHK.TRANS64 P0, [R6+URZ+0x388a0], R7 ;  /* 0x0388a007060085a7 */ /* 0x000e64000800007f */
[----:B-1----:R-:W-:Y:S05]  /*1d730*/  @!P0 BRA `(.L_x_7021) ;  /* 0xfffffffc00f08947 */ /* 0x002fea000383ffff */
[----:B------:R-:W-:Y:S05]  /*1d740*/  BRA `(.L_x_7162) ;  /* 0xffffffa400487947 */ /* 0x000fea000383ffff */
.L_x_7023:
[----:B-1----:R1:W2:Y:S02]  /*1d750*/  SYNCS.PHASECHK.TRANS64.TRYWAIT P1, [R6+URZ+0x388c0], R7 ;  /* 0x0388c007060075a7 */ /* 0x0022a4000802017f */
[----:B--2---:R-:W-:Y:S05]  /*1d760*/  @!P1 NANOSLEEP.SYNCS 0x989680 ;  /* 0x009896800000995d */ /* 0x004fea0003900000 */
[----:B------:R-:W2:Y:S02]  /*1d770*/  @!P1 SYNCS.PHASECHK.TRANS64 P1, [R6+URZ+0x388c0], R7 ;  /* 0x0388c007060095a7 */ /* 0x000ea4000802007f */
[----:B--2---:R-:W-:Y:S05]  /*1d780*/  @!P1 BRA `(.L_x_7023) ;  /* 0xfffffffc00f09947 */ /* 0x004fea000383ffff */
[----:B------:R-:W-:Y:S05]  /*1d790*/  BRA `(.L_x_7163) ;  /* 0xffffffa400a87947 */ /* 0x000fea000383ffff */
.L_x_7033:
        /* <DEDUP_REMOVED lines=11> */
.L_x_7165:
[----:B------:R-:W-:Y:S05]  /*1d850*/  BSYNC B0 ;  /* 0x0000000000007941 */ /* 0x000fea0003800000 */
.L_x_7164:
[----:B------:R-:W-:Y:S05]  /*1d860*/  BRA `(.L_x_7166) ;  /* 0xffffffb000bc7947 */ /* 0x000fea000383ffff */
.L_x_7034:
[----:B------:R-:W-:Y:S01]  /*1d870*/  BSSY B0, `(.L_x_7167) ;  /* 0x0000006000007945 */ /* 0x000fe20003800000 */
[----:B------:R-:W-:-:S07]  /*1d880*/  IMAD.MOV.U32 R15, RZ, RZ, -0x1 ;  /* 0xffffffffff0f7424 */ /* 0x000fce00078e00ff */
[----:B------:R-:W-:Y:S05]  /*1d890*/  WARPSYNC.COLLECTIVE R15, `(.L_x_7168) ;  /* 0x000000000f0c7348 */ /* 0x000fea0003c00000 */
[----:B------:R-:W-:Y:S02]  /*1d8a0*/  ELECT P6, UR62, PT ;  /* 0x00000000003e782f */ /* 0x000fe400038c0000 */
[----:B------:R-:W-:Y:S01]  /*1d8b0*/  MOV R14, UR62 ;  /* 0x0000003e000e7c02 */ /* 0x000fe20008000f00 */
[----:B------:R-:W-:Y:S10]  /*1d8c0*/  ENDCOLLECTIVE ;  /* 0x000000000000791b */ /* 0x000ff40003800000 */
.L_x_7168:
[----:B------:R-:W-:Y:S05]  /*1d8d0*/  BSYNC B0 ;  /* 0x0000000000007941 */ /* 0x000fea0003800000 */
.L_x_7167:
[----:B------:R-:W-:Y:S05]  /*1d8e0*/  BRA `(.L_x_7169) ;  /* 0xffffffb000ac7947 */ /* 0x000fea000383ffff */
.L_x_7037:
[----:B0-----:R0:W1:Y:S02]  /*1d8f0*/  SYNCS.PHASECHK.TRANS64.TRYWAIT P0, [R9+URZ+0x38840], R10 ;  /* 0x0388400a090075a7 */ /* 0x001064000800017f */
[----:B-1----:R-:W-:Y:S05]  /*1d900*/  @!P0 NANOSLEEP.SYNCS 0x989680 ;  /* 0x009896800000895d */ /* 0x002fea0003900000 */
[----:B------:R-:W1:Y:S02]  /*1d910*/  @!P0 SYNCS.PHASECHK.TRANS64 P0, [R9+URZ+0x38840], R10 ;  /* 0x0388400a090085a7 */ /* 0x000e64000800007f */
[----:B-1----:R-:W-:Y:S05]  /*1d920*/  @!P0 BRA `(.L_x_7037) ;  /* 0xfffffffc00f08947 */ /* 0x002fea000383ffff */
[----:B------:R-:W-:Y:S05]  /*1d930*/  BRA `(.L_x_7170) ;  /* 0xffffffb400147947 */ /* 0x000fea000383ffff */
.L_x_7041:
        /* <DEDUP_REMOVED lines=8> */
.L_x_7044:
[----:B0-----:R0:W1:Y:S02]  /*1d9c0*/  SYNCS.PHASECHK.TRANS64.TRYWAIT P0, [R5+URZ+0x38860], R9 ;  /* 0x03886009050075a7 */ /* 0x001064000800017f */
[----:B-1----:R-:W-:Y:S05]  /*1d9d0*/  @!P0 NANOSLEEP.SYNCS 0x989680 ;  /* 0x009896800000895d */ /* 0x002fea0003900000 */
[----:B------:R-:W1:Y:S02]  /*1d9e0*/  @!P0 SYNCS.PHASECHK.TRANS64 P0, [R5+URZ+0x38860], R9 ;  /* 0x03886009050085a7 */ /* 0x000e64000800007f */
[----:B-1----:R-:W-:Y:S05]  /*1d9f0*/  @!P0 BRA `(.L_x_7044) ;  /* 0xfffffffc00f08947 */ /* 0x002fea000383ffff */
[----:B------:R-:W-:Y:S05]  /*1da00*/  BRA `(.L_x_7172) ;  /* 0xffffffbc000c7947 */ /* 0x000fea000383ffff */
.L_x_7053:
[----:B-1----:R1:W2:Y:S02]  /*1da10*/  SYNCS.PHASECHK.TRANS64.TRYWAIT P0, [R2+URZ+0x38840], R3 ;  /* 0x03884003020075a7 */ /* 0x0022a4000800017f */
[----:B--2---:R-:W-:Y:S05]  /*1da20*/  @!P0 NANOSLEEP.SYNCS 0x989680 ;  /* 0x009896800000895d */ /* 0x004fea0003900000 */
[----:B------:R-:W2:Y:S02]  /*1da30*/  @!P0 SYNCS.PHASECHK.TRANS64 P0, [R2+URZ+0x38840], R3 ;  /* 0x03884003020085a7 */ /* 0x000ea4000800007f */
[----:B--2---:R-:W-:Y:S05]  /*1da40*/  @!P0 BRA `(.L_x_7053) ;  /* 0xfffffffc00f08947 */ /* 0x004fea000383ffff */
[----:B------:R-:W-:Y:S05]  /*1da50*/  BRA `(.L_x_7173) ;  /* 0xffffffc000d87947 */ /* 0x000fea000383ffff */
.L_x_7055:
[----:B0-----:R0:W2:Y:S02]  /*1da60*/  SYNCS.PHASECHK.TRANS64.TRYWAIT P0, [R2+URZ+0x38860], R3 ;  /* 0x03886003020075a7 */ /* 0x0010a4000800017f */
[----:B--2---:R-:W-:Y:S05]  /*1da70*/  @!P0 NANOSLEEP.SYNCS 0x989680 ;  /* 0x009896800000895d */ /* 0x004fea0003900000 */
[----:B------:R-:W2:Y:S02]  /*1da80*/  @!P0 SYNCS.PHASECHK.TRANS64 P0, [R2+URZ+0x38860], R3 ;  /* 0x03886003020085a7 */ /* 0x000ea4000800007f */
[----:B--2---:R-:W-:Y:S05]  /*1da90*/  @!P0 BRA `(.L_x_7055) ;  /* 0xfffffffc00f08947 */ /* 0x004fea000383ffff */
[----:B------:R-:W-:Y:S05]  /*1daa0*/  BRA `(.L_x_7174) ;  /* 0xffffffc4004c7947 */ /* 0x000fea000383ffff */
.L_x_7060:
[----:B--2---:R2:W3:Y:S02]  /*1dab0*/  SYNCS.PHASECHK.TRANS64.TRYWAIT P0, [R2+URZ+0x38840], R3 ;  /* 0x03884003020075a7 */ /* 0x0044e4000800017f */
[----:B---3--:R-:W-:Y:S05]  /*1dac0*/  @!P0 NANOSLEEP.SYNCS 0x989680 ;  /* 0x009896800000895d */ /* 0x008fea0003900000 */
[----:B------:R-:W3:Y:S02]  /*1dad0*/  @!P0 SYNCS.PHASECHK.TRANS64 P0, [R2+URZ+0x38840], R3 ;  /* 0x03884003020085a7 */ /* 0x000ee4000800007f */
[----:B---3--:R-:W-:Y:S05]  /*1dae0*/  @!P0 BRA `(.L_x_7060) ;  /* 0xfffffffc00f08947 */ /* 0x008fea000383ffff */
[----:B------:R-:W-:Y:S05]  /*1daf0*/  BRA `(.L_x_7175) ;  /* 0xffffffc800e07947 */ /* 0x000fea000383ffff */
.L_x_7062:
[----:B0-----:R0:W1:Y:S02]  /*1db00*/  SYNCS.PHASECHK.TRANS64.TRYWAIT P1, [R2+URZ+0x38860], R3 ;  /* 0x03886003020075a7 */ /* 0x001064000802017f */
[----:B-1----:R-:W-:Y:S05]  /*1db10*/  @!P1 NANOSLEEP.SYNCS 0x989680 ;  /* 0x009896800000995d */ /* 0x002fea0003900000 */
[----:B------:R-:W1:Y:S02]  /*1db20*/  @!P1 SYNCS.PHASECHK.TRANS64 P1, [R2+URZ+0x38860], R3 ;  /* 0x03886003020095a7 */ /* 0x000e64000802007f */
[----:B-1----:R-:W-:Y:S05]  /*1db30*/  @!P1 BRA `(.L_x_7062) ;  /* 0xfffffffc00f09947 */ /* 0x002fea000383ffff */
[----:B------:R-:W-:Y:S05]  /*1db40*/  BRA `(.L_x_7176) ;  /* 0xffffffcc00507947 */ /* 0x000fea000383ffff */
.L_x_7067:
[----:B--2---:R2:W3:Y:S02]  /*1db50*/  SYNCS.PHASECHK.TRANS64.TRYWAIT P0, [R2+URZ+0x38840], R3 ;  /* 0x03884003020075a7 */ /* 0x0044e4000800017f */
[----:B---3--:R-:W-:Y:S05]  /*1db60*/  @!P0 NANOSLEEP.SYNCS 0x989680 ;  /* 0x009896800000895d */ /* 0x008fea0003900000 */
[----:B------:R-:W3:Y:S02]  /*1db70*/  @!P0 SYNCS.PHASECHK.TRANS64 P0, [R2+URZ+0x38840], R3 ;  /* 0x03884003020085a7 */ /* 0x000ee4000800007f */
[----:B---3--:R-:W-:Y:S05]  /*1db80*/  @!P0 BRA `(.L_x_7067) ;  /* 0xfffffffc00f08947 */ /* 0x008fea000383ffff */
[----:B------:R-:W-:Y:S05]  /*1db90*/  BRA `(.L_x_7177) ;  /* 0xffffffd000c87947 */ /* 0x000fea000383ffff */
.L_x_7069:
[----:B0-----:R0:W1:Y:S02]  /*1dba0*/  SYNCS.PHASECHK.TRANS64.TRYWAIT P1, [R2+URZ+0x38860], R3 ;  /* 0x03886003020075a7 */ /* 0x001064000802017f */
[----:B-1----:R-:W-:Y:S05]  /*1dbb0*/  @!P1 NANOSLEEP.SYNCS 0x989680 ;  /* 0x009896800000995d */ /* 0x002fea0003900000 */
[----:B------:R-:W1:Y:S02]  /*1dbc0*/  @!P1 SYNCS.PHASECHK.TRANS64 P1, [R2+URZ+0x38860], R3 ;  /* 0x03886003020095a7 */ /* 0x000e64000802007f */
[----:B-1----:R-:W-:Y:S05]  /*1dbd0*/  @!P1 BRA `(.L_x_7069) ;  /* 0xfffffffc00f09947 */ /* 0x002fea000383ffff */
[----:B------:R-:W-:Y:S05]  /*1dbe0*/  BRA `(.L_x_7178) ;  /* 0xffffffd4003c7947 */ /* 0x000fea000383ffff */
.L_x_7074:
        /* <DEDUP_REMOVED lines=8> */
.L_x_7180:
[----:B------:R-:W-:Y:S05]  /*1dc70*/  BSYNC B0 ;  /* 0x0000000000007941 */ /* 0x000fea0003800000 */
.L_x_7179:
        /* <DEDUP_REMOVED lines=8> */
.L_x_7181:
[----:B------:R-:W-:Y:S01]  /*1dd00*/  IMAD.MOV.U32 R16, RZ, RZ, R14 ;  /* 0x000000ffff107224 */ /* 0x000fe200078e000e */
[----:B------:R-:W-:Y:S06]  /*1dd10*/  BRA `(.L_x_7182) ;  /* 0xffffffd800887947 */ /* 0x000fec000383ffff */
.L_x_7077:
        /* <DEDUP_REMOVED lines=8> */
.L_x_7184:
[----:B------:R-:W-:Y:S05]  /*1dda0*/  BSYNC B0 ;  /* 0x0000000000007941 */ /* 0x000fea0003800000 */
.L_x_7183:
        /* <DEDUP_REMOVED lines=10> */
.L_x_7185:
        /* <DEDUP_REMOVED lines=8> */
.L_x_7186:
        /* <DEDUP_REMOVED lines=8> */
.L_x_7187:
        /* <DEDUP_REMOVED lines=8> */
.L_x_7188:
        /* <DEDUP_REMOVED lines=8> */
.L_x_7189:
[----:B------:R-:W-:Y:S05]  /*1e050*/  BRA `(.L_x_7190) ;  /* 0xffffffd8004c7947 */ /* 0x000fea000383ffff */
.L_x_7082:
        /* <DEDUP_REMOVED lines=8> */
.L_x_7192:
[----:B------:R-:W-:Y:S05]  /*1e0e0*/  BSYNC B0 ;  /* 0x0000000000007941 */ /* 0x000fea0003800000 */
.L_x_7191:
        /* <DEDUP_REMOVED lines=10> */
.L_x_7193:
        /* <DEDUP_REMOVED lines=8> */
.L_x_7194:
        /* <DEDUP_REMOVED lines=8> */
.L_x_7195:
        /* <DEDUP_REMOVED lines=8> */
.L_x_7196:
        /* <DEDUP_REMOVED lines=8> */
.L_x_7197:
[----:B------:R-:W-:Y:S05]  /*1e390*/  BRA `(.L_x_7198) ;  /* 0xffffffd800307947 */ /* 0x000fea000383ffff */
.L_x_7084:
[----:B------:R-:W-:Y:S01]  /*1e3a0*/  BSSY B0, `(.L_x_7199) ;  /* 0x0000006000007945 */ /* 0x000fe20003800000 */
[----:B------:R-:W-:Y:S01]  /*1e3b0*/  PLOP3.LUT P6, PT, P6, PT, PT, 0x8, 0x0 ;  /* 0x000000000000781c */ /* 0x000fe200037ce170 */
[----:B------:R-:W-:-:S12]  /*1e3c0*/  IMAD.MOV.U32 R15, RZ, RZ, -0x1 ;  /* 0xffffffffff0f7424 */ /* 0x000fd800078e00ff */
[----:B0-----:R-:W-:Y:S05]  /*1e3d0*/  WARPSYNC.COLLECTIVE R15, `(.L_x_7200) ;  /* 0x000000000f087348 */ /* 0x001fea0003c00000 */
[----:B------:R-:W-:Y:S01]  /*1e3e0*/  VOTE.ANY R14, PT, P6 ;  /* 0x00000000000e7806 */ /* 0x000fe200030e0100 */
[----:B0-----:R-:W-:Y:S06]  /*1e3f0*/  ENDCOLLECTIVE ;  /* 0x000000000000791b */ /* 0x001fec0003800000 */
.L_x_7200:
[----:B------:R-:W-:Y:S05]  /*1e400*/  BSYNC B0 ;  /* 0x0000000000007941 */ /* 0x000fea0003800000 */
.L_x_7199:
        /* <DEDUP_REMOVED lines=9> */
.L_x_7201:
[----:B------:R-:W-:Y:S01]  /*1e4a0*/  IMAD.MOV.U32 R17, RZ, RZ, R14 ;  /* 0x000000ffff117224 */ /* 0x000fe200078e000e */
[----:B------:R-:W-:Y:S06]  /*1e4b0*/  BRA `(.L_x_7202) ;  /* 0xffffffd800207947 */ /* 0x000fec000383ffff */
.L_x_7086:
[----:B------:R-:W-:Y:S01]  /*1e4c0*/  BSSY B0, `(.L_x_7203) ;  /* 0x0000007000007945 */ /* 0x000fe20003800000 */
[----:B------:R-:W-:Y:S02]  /*1e4d0*/  IMAD.MOV.U32 R13, RZ, RZ, R2 ;  /* 0x000000ffff0d7224 */ /* 0x000fe400078e0002 */
[----:B------:R-:W-:Y:S02]  /*1e4e0*/  IMAD.MOV.U32 R11, RZ, RZ, 0x1f ;  /* 0x0000001fff0b7424 */ /* 0x000fe400078e00ff */
[----:B------:R-:W-:-:S07]  /*1e4f0*/  IMAD.MOV.U32 R15, RZ, RZ, -0x1 ;  /* 0xffffffffff0f7424 */ /* 0x000fce00078e00ff */
[----:B012---:R-:W-:Y:S05]  /*1e500*/  WARPSYNC.COLLECTIVE R15, `(.L_x_7204) ;  /* 0x000000000f087348 */ /* 0x007fea0003c00000 */
[----:B------:R3:W4:Y:S02]  /*1e510*/  SHFL.IDX P6, R14, R13, R12, R11 ;  /* 0x0000000c0d0e7389 */ /* 0x00072400000c000b */
[----:B01234-:R-:W-:Y:S01]  /*1e520*/  ENDCOLLECTIVE ;  /* 0x000000000000791b */ /* 0x01ffe20003800000 */
.L_x_7204:
[----:B------:R-:W-:Y:S05]  /*1e530*/  BSYNC B0 ;  /* 0x0000000000007941 */ /* 0x000fea0003800000 */
.L_x_7203:
[----:B------:R-:W-:Y:S01]  /*1e540*/  IMAD.MOV.U32 R7, RZ, RZ, R14 ;  /* 0x000000ffff077224 */ /* 0x000fe200078e000e */
[----:B------:R-:W-:Y:S06]  /*1e550*/  BRA `(.L_x_7085) ;  /* 0xffffffd800147947 */ /* 0x000fec000383ffff */
.L_x_7089:
[----:B-1----:R1:W2:Y:S02]  /*1e560*/  SYNCS.PHASECHK.TRANS64.TRYWAIT P0, [R0+URZ+0x38820], R3 ;  /* 0x03882003000075a7 */ /* 0x0022a4000800017f */
[----:B--2---:R-:W-:Y:S05]  /*1e570*/  @!P0 NANOSLEEP.SYNCS 0x989680 ;  /* 0x009896800000895d */ /* 0x004fea0003900000 */
[----:B------:R-:W2:Y:S02]  /*1e580*/  @!P0 SYNCS.PHASECHK.TRANS64 P0, [R0+URZ+0x38820], R3 ;  /* 0x03882003000085a7 */ /* 0x000ea4000800007f */
[----:B--2---:R-:W-:Y:S05]  /*1e590*/  @!P0 BRA `(.L_x_7089) ;  /* 0xfffffffc00f08947 */ /* 0x004fea000383ffff */
[----:B------:R-:W-:Y:S05]  /*1e5a0*/  BRA `(.L_x_7205) ;  /* 0xffffffdc00847947 */ /* 0x000fea000383ffff */
.L_x_7090:
        /* <DEDUP_REMOVED lines=11> */
.L_x_7207:
[----:B------:R-:W-:Y:S05]  /*1e660*/  BSYNC B0 ;  /* 0x0000000000007941 */ /* 0x000fea0003800000 */
.L_x_7206:
[----:B------:R-:W-:Y:S05]  /*1e670*/  BRA `(.L_x_7208) ;  /* 0xffffffdc00687947 */ /* 0x000fea000383ffff */
.L_x_7091:
[----:B------:R-:W-:Y:S01]  /*1e680*/  BSSY B0, `(.L_x_7209) ;  /* 0x0000006000007945 */ /* 0x000fe20003800000 */
[----:B------:R-:W-:-:S07]  /*1e690*/  IMAD.MOV.U32 R15, RZ, RZ, -0x1 ;  /* 0xffffffffff0f7424 */ /* 0x000fce00078e00ff */
[----:B012---:R-:W-:Y:S05]  /*1e6a0*/  WARPSYNC.COLLECTIVE R15, `(.L_x_7210) ;  /* 0x000000000f0c7348 */ /* 0x007fea0003c00000 */
[----:B------:R-:W-:Y:S02]  /*1e6b0*/  ELECT P6, UR62, PT ;  /* 0x00000000003e782f */ /* 0x000fe400038c0000 */
[----:B------:R-:W-:Y:S01]  /*1e6c0*/  MOV R14, UR62 ;  /* 0x0000003e000e7c02 */ /* 0x000fe20008000f00 */
[----:B012---:R-:W-:Y:S10]  /*1e6d0*/  ENDCOLLECTIVE ;  /* 0x000000000000791b */ /* 0x007ff40003800000 */
.L_x_7210:
[----:B------:R-:W-:Y:S05]  /*1e6e0*/  BSYNC B0 ;  /* 0x0000000000007941 */ /* 0x000fea0003800000 */
.L_x_7209:
[----:B------:R-:W-:Y:S05]  /*1e6f0*/  BRA `(.L_x_7211) ;  /* 0xffffffdc005c7947 */ /* 0x000fea000383ffff */
.L_x_7093:
[----:B-1----:R1:W2:Y:S02]  /*1e700*/  SYNCS.PHASECHK.TRANS64.TRYWAIT P0, [R6+URZ], R5 ;  /* 0x00000005060075a7 */ /* 0x0022a4000800017f */
[----:B--2---:R-:W-:Y:S05]  /*1e710*/  @!P0 NANOSLEEP.SYNCS 0x989680 ;  /* 0x009896800000895d */ /* 0x004fea0003900000 */
[----:B------:R-:W2:Y:S02]  /*1e720*/  @!P0 SYNCS.PHASECHK.TRANS64 P0, [R6+URZ], R5 ;  /* 0x00000005060085a7 */ /* 0x000ea4000800007f */
[----:B--2---:R-:W-:Y:S05]  /*1e730*/  @!P0 BRA `(.L_x_7093) ;  /* 0xfffffffc00f08947 */ /* 0x004fea000383ffff */
[----:B------:R-:W-:Y:S05]  /*1e740*/  BRA `(.L_x_7212) ;  /* 0xffffffdc00987947 */ /* 0x000fea000383ffff */
.L_x_7094:
[----:B--2---:R2:W3:Y:S02]  /*1e750*/  SYNCS.PHASECHK.TRANS64.TRYWAIT P0, [R7+URZ], R2 ;  /* 0x00000002070075a7 */ /* 0x0044e4000800017f */
[----:B---3--:R-:W-:Y:S05]  /*1e760*/  @!P0 NANOSLEEP.SYNCS 0x989680 ;  /* 0x009896800000895d */ /* 0x008fea0003900000 */
[----:B------:R-:W3:Y:S02]  /*1e770*/  @!P0 SYNCS.PHASECHK.TRANS64 P0, [R7+URZ], R2 ;  /* 0x00000002070085a7 */ /* 0x000ee4000800007f */
[----:B---3--:R-:W-:Y:S05]  /*1e780*/  @!P0 BRA `(.L_x_7094) ;  /* 0xfffffffc00f08947 */ /* 0x008fea000383ffff */
[----:B------:R-:W-:Y:S05]  /*1e790*/  BRA `(.L_x_7213) ;  /* 0xffffffdc008c7947 */ /* 0x000fea000383ffff */
.L_x_7096:
[----:B---3--:R3:W4:Y:S02]  /*1e7a0*/  SYNCS.PHASECHK.TRANS64.TRYWAIT P0, [R4+URZ], R5 ;  /* 0x00000005040075a7 */ /* 0x008724000800017f */
[----:B----4-:R-:W-:Y:S05]  /*1e7b0*/  @!P0 NANOSLEEP.SYNCS 0x989680 ;  /* 0x009896800000895d */ /* 0x010fea0003900000 */
[----:B------:R-:W4:Y:S02]  /*1e7c0*/  @!P0 SYNCS.PHASECHK.TRANS64 P0, [R4+URZ], R5 ;  /* 0x00000005040085a7 */ /* 0x000f24000800007f */
[----:B----4-:R-:W-:Y:S05]  /*1e7d0*/  @!P0 BRA `(.L_x_7096) ;  /* 0xfffffffc00f08947 */ /* 0x010fea000383ffff */
[----:B------:R-:W-:Y:S05]  /*1e7e0*/  BRA `(.L_x_7214) ;  /* 0xffffffdc00947947 */ /* 0x000fea000383ffff */
.L_x_7215:
        /* <DEDUP_REMOVED lines=9> */
.L_x_11957:


//--------------------- .text._ZN7cutlass13device_kernelIN5flash11enable_sm90INS1_16FlashAttnFwdSm90INS1_25CollectiveMainloopFwdSm90ILi2EN4cute5tupleIJNS5_1CILi1EEES8_S8_EEENS6_IJNS7_ILi128EEENS7_ILi96EEENS7_ILi64EEEEEELi256ENS_10bfloat16_tEfNS_4arch4Sm90ELb0ELb0ELb0ELb0ELb0ELb0ELb0ELb1ELb0ELb0ELb0ELb0EEENS1_21CollectiveEpilogueFwdINS6_IJSA_NS7_ILi256EEESB_EEES9_SE_SG_Li256ELb0ELb0ELb0ELb0EEENS1_29StaticPersistentTileSchedulerILb0EEEEEEEEEvNT_6ParamsE --------------------------
	.section	.text._ZN7cutlass13device_kernelIN5flash11enable_sm90INS1_16FlashAttnFwdSm90INS1_25CollectiveMainloopFwdSm90ILi2EN4cute5tupleIJNS5_1CILi1EEES8_S8_EEENS6_IJNS7_ILi128EEENS7_ILi96EEENS7_ILi64EEEEEELi256ENS_10bfloat16_tEfNS_4arch4Sm90ELb0ELb0ELb0ELb0ELb0ELb0ELb0ELb1ELb0ELb0ELb0ELb0EEENS1_21CollectiveEpilogueFwdINS6_IJSA_NS7_ILi256EEESB_EEES9_SE_SG_Li256ELb0ELb0ELb0ELb0EEENS1_29StaticPersistentTileSchedulerILb0EEEEEEEEEvNT_6ParamsE,"ax",@progbits
	.align	128
.text._ZN7cutlass13device_kernelIN5flash11enable_sm90INS1_16FlashAttnFwdSm90INS1_25CollectiveMainloopFwdSm90ILi2EN4cute5tupleIJNS5_1CILi1EEES8_S8_EEENS6_IJNS7_ILi128EEENS7_ILi96EEENS7_ILi64EEEEEELi256ENS_10bfloat16_tEfNS_4arch4Sm90ELb0ELb0ELb0ELb0ELb0ELb0ELb0ELb1ELb0ELb0ELb0ELb0EEENS1_21CollectiveEpilogueFwdINS6_IJSA_NS7_ILi256EEESB_EEES9_SE_SG_Li256ELb0ELb0ELb0ELb0EEENS1_29StaticPersistentTileSchedulerILb0EEEEEEEEEvNT_6ParamsE:
        .type           _ZN7cutlass13device_kernelIN5flash11enable_sm90INS1_16FlashAttnFwdSm90INS1_25CollectiveMainloopFwdSm90ILi2EN4cute5tupleIJNS5_1CILi1EEES8_S8_EEENS6_IJNS7_ILi128EEENS7_ILi96EEENS7_ILi64EEEEEELi256ENS_10bfloat16_tEfNS_4arch4Sm90ELb0ELb0ELb0ELb0ELb0ELb0ELb0ELb1ELb0ELb0ELb0ELb0EEENS1_21CollectiveEpilogueFwdINS6_IJSA_NS7_ILi256EEESB_EEES9_SE_SG_Li256ELb0ELb0ELb0ELb0EEENS1_29StaticPersistentTileSchedulerILb0EEEEEEEEEvNT_6ParamsE,@function
        .size           _ZN7cutlass13device_kernelIN5flash11enable_sm90INS1_16FlashAttnFwdSm90INS1_25CollectiveMainloopFwdSm90ILi2EN4cute5tupleIJNS5_1CILi1EEES8_S8_EEENS6_IJNS7_ILi128EEENS7_ILi96EEENS7_ILi64EEEEEELi256ENS_10bfloat16_tEfNS_4arch4Sm90ELb0ELb0ELb0ELb0ELb0ELb0ELb0ELb1ELb0ELb0ELb0ELb0EEENS1_21CollectiveEpilogueFwdINS6_IJSA_NS7_ILi256EEESB_EEES9_SE_SG_Li256ELb0ELb0ELb0ELb0EEENS1_29StaticPersistentTileSchedulerILb0EEEEEEEEEvNT_6ParamsE,(.L_x_11958 - _ZN7cutlass13device_kernelIN5flash11enable_sm90INS1_16FlashAttnFwdSm90INS1_25CollectiveMainloopFwdSm90ILi2EN4cute5tupleIJNS5_1CILi1EEES8_S8_EEENS6_IJNS7_ILi128EEENS7_ILi96EEENS7_ILi64EEEEEELi256ENS_10bfloat16_tEfNS_4arch4Sm90ELb0ELb0ELb0ELb0ELb0ELb0ELb0ELb1ELb0ELb0ELb0ELb0EEENS1_21CollectiveEpilogueFwdINS6_IJSA_NS7_ILi256EEESB_EEES9_SE_SG_Li256ELb0ELb0ELb0ELb0EEENS1_29StaticPersistentTileSchedulerILb0EEEEEEEEEvNT_6ParamsE)
        .other          _ZN7cutlass13device_kernelIN5flash11enable_sm90INS1_16FlashAttnFwdSm90INS1_25CollectiveMainloopFwdSm90ILi2EN4cute5tupleIJNS5_1CILi1EEES8_S8_EEENS6_IJNS7_ILi128EEENS7_ILi96EEENS7_ILi64EEEEEELi256ENS_10bfloat16_tEfNS_4arch4Sm90ELb0ELb0ELb0ELb0ELb0ELb0ELb0ELb1ELb0ELb0ELb0ELb0EEENS1_21CollectiveEpilogueFwdINS6_IJSA_NS7_ILi256EEESB_EEES9_SE_SG_Li256ELb0ELb0ELb0ELb0EEENS1_29StaticPersistentTileSchedulerILb0EEEEEEEEEvNT_6ParamsE,@"STO_CUDA_ENTRY STV_DEFAULT"
_ZN7cutlass13device_kernelIN5flash11enable_sm90INS1_16FlashAttnFwdSm90INS1_25CollectiveMainloopFwdSm90ILi2EN4cute5tupleIJNS5_1CILi1EEES8_S8_EEENS6_IJNS7_ILi128EEENS7_ILi96EEENS7_ILi64EEEEEELi256ENS_10bfloat16_tEfNS_4arch4Sm90ELb0ELb0ELb0ELb0ELb0ELb0ELb0ELb1ELb0ELb0ELb0ELb0EEENS1_21CollectiveEpilogueFwdINS6_IJSA_NS7_ILi256EEESB_EEES9_SE_SG_Li256ELb0ELb0ELb0ELb0EEENS1_29StaticPersistentTileSchedulerILb0EEEEEEEEEvNT_6ParamsE:
        /* <DEDUP_REMOVED lines=24> */
.L_x_7217:
[----:B------:R-:W-:Y:S05]  /*0180*/  BSYNC B0 ;  /* 0x0000000000007941 */ /* 0x000fea0003800000 */
.L_x_7216:
        /* <DEDUP_REMOVED lines=37> */
.L_x_7218:
        /* <DEDUP_REMOVED lines=22> */
.L_x_7219:
        /* <DEDUP_REMOVED lines=18> */
.L_x_7220:
        /* <DEDUP_REMOVED lines=22> */
.L_x_7221:
        /* <DEDUP_REMOVED lines=22> */
.L_x_7222:
[----:B------:R-:W-:Y:S01]  /*0920*/  PLOP3.LUT P0, PT, PT, PT, UP0, 0x80, 0x0 ;  /* 0x000000000000781c */ /* 0x000fe20003f0f008 */
[----:B------:R-:W-:Y:S01]  /*0930*/  UMOV UR38, 0x1 ;  /* 0x0000000100267882 */ /* 0x000fe20000000000 */
[----:B------:R-:W-:Y:S01]  /*0940*/  NOP ;  /* 0x0000000000007918 */ /* 0x000fe20000000000 */
[----:B------:R-:W-:Y:S01]  /*0950*/  USEL UR38, UR38, 0x2, !UP0 ;  /* 0x0000000226267887 */ /* 0x000fe2000c000000 */
[----:B------:R-:W-:Y:S01]  /*0960*/  ULDC.64 UR40, c[0x0][0x208] ;  /* 0x0000820000287ab9 */ /* 0x000fe20000000a00 */
[----:B-123--:R-:W-:Y:S08]  /*0970*/  BAR.SYNC.DEFER_BLOCKING 0x0 ;  /* 0x0000000000007b1d */ /* 0x00eff00000010000 */
[----:B------:R-:W-:Y:S05]  /*0980*/  @!P0 BRA `(.L_x_7223) ;  /* 0x0000005800348947 */ /* 0x000fea0003800000 */
.L_x_7224:
[----:B------:R-:W-:-:S08]  /*0990*/  NOP ;  /* 0x0000000000007918 */ /* 0x000fd00000000000 */
[----:B------:R-:W1:Y:S02]  /*09a0*/  USETMAXREG.TRY_ALLOC.CTAPOOL UP0, 0xf0 ;  /* 0x000000f0000079c8 */ /* 0x000e640008000600 */
[----:B-1----:R-:W-:-:S13]  /*09b0*/  PLOP3.LUT P0, PT, PT, PT, UP0, 0x80, 0x0 ;  /* 0x000000000000781c */ /* 0x002fda0003f0f008 */
[----:B------:R-:W-:Y:S05]  /*09c0*/  @!P0 BRA `(.L_x_7224) ;  /* 0xfffffffc00f08947 */ /* 0x000fea000383ffff */
[----:B------:R-:W1:Y:S08]  /*09d0*/  S2UR UR44, SR_CTAID.X ;  /* 0x00000000002c79c3 */ /* 0x000e700000002500 */
[----:B------:R-:W-:Y:S06]  /*09e0*/  BAR.ARV 0x8, 0x120 ;  /* 0x0204800000007b1d */ /* 0x000fec0000002000 */
[----:B------:R-:W-:-:S02]  /*09f0*/  ISETP.NE.AND P0, PT, R18, 0x1, PT ;  /* 0x000000011200780c */ /* 0x000fc40003f05270 */
[----:B------:R-:W1:Y:S11]  /*0a00*/  LDC R0, c[0x0][0xda4] ;  /* 0x00036900ff007b82 */ /* 0x000e760000000800 */
[----:B------:R-:W-:Y:S06]  /*0a10*/  @!P0 BAR.ARV 0x9, 0x100 ;  /* 0x0244000000008b1d */ /* 0x000fec0000002000 */
[----:B-1----:R-:W-:-:S13]  /*0a20*/  ISETP.LE.AND P0, PT, R0, UR44, PT ;  /* 0x0000002c00007c0c */ /* 0x002fda000bf03270 */
[----:B------:R-:W-:Y:S05]  /*0a30*/  @P0 EXIT ;  /* 0x000000000000094d */ /* 0x000fea0003800000 */
[----:B------:R-:W-:Y:S01]  /*0a40*/  VIADD R0, R3, 0xffffff80 ;  /* 0xffffff8003007836 */ /* 0x000fe20000000000 */
[----:B------:R-:W1:Y:S01]  /*0a50*/  S2UR UR4, SR_CgaCtaId ;  /* 0x00000000000479c3 */ /* 0x000e620000008800 */
[----:B------:R-:W-:Y:S01]  /*0a60*/  UMOV UR46, 0x400 ;  /* 0x00000400002e7882 */ /* 0x000fe20000000000 */
[----:B------:R-:W-:Y:S02]  /*0a70*/  ULOP3.LUT UR45, UR38, 0x1, URZ, 0xfc, !UPT ;  /* 0x00000001262d7892 */ /* 0x000fe4000f8efc3f */
[----:B------:R-:W-:Y:S01]  /*0a80*/  SHF.R.S32.HI R3, RZ, 0x1f, R0 ;  /* 0x0000001fff037819 */ /* 0x000fe20000011400 */
[----:B------:R-:W-:Y:S01]  /*0a90*/  ULDC.64 UR48, c[0x0][0x198] ;  /* 0x0000660000307ab9 */ /* 0x000fe20000000a00 */
[----:B------:R-:W-:Y:S01]  /*0aa0*/  UMOV UR43, URZ ;  /* 0x0000003f002b7c82 */ /* 0x000fe20008000000 */
[----:B------:R-:W-:Y:S01]  /*0ab0*/  UMOV UR42, URZ ;  /* 0x0000003f002a7c82 */ /* 0x000fe20008000000 */
[CC--:B------:R-:W-:Y:S01]  /*0ac0*/  LEA.HI R4, R3.reuse, R0.reuse, RZ, 0x7 ;  /* 0x0000000003047211 */ /* 0x0c0fe200078f38ff */
[----:B------:R-:W2:Y:S01]  /*0ad0*/  S2UR UR6, SR_SWINHI ;  /* 0x00000000000679c3 */ /* 0x000ea20000002f00 */
[----:B------:R-:W-:Y:S01]  /*0ae0*/  LEA.HI R6, R3, R0, RZ, 0x4 ;  /* 0x0000000003067211 */ /* 0x000fe200078f20ff */
[----:B------:R-:W-:Y:S01]  /*0af0*/  UMOV UR39, URZ ;  /* 0x0000003f00277c82 */ /* 0x000fe20008000000 */
[----:B------:R-:W-:-:S02]  /*0b00*/  LOP3.LUT R5, R4, 0xffffff80, RZ, 0xc0, !PT ;  /* 0xffffff8004057812 */ /* 0x000fc400078ec0ff */
[----:B------:R-:W-:Y:S02]  /*0b10*/  SHF.R.S32.HI R7, RZ, 0x4, R6 ;  /* 0x00000004ff077819 */ /* 0x000fe40000011406 */
[----:B------:R-:W-:Y:S01]  /*0b20*/  LEA.HI R22, R3, R0, RZ, 0x5 ;  /* 0x0000000003167211 */ /* 0x000fe200078f28ff */
[----:B------:R-:W-:Y:S01]  /*0b30*/  IMAD.IADD R2, R0, 0x1, -R5 ;  /* 0x0000000100027824 */ /* 0x000fe200078e0a05 */
[C---:B------:R-:W-:Y:S02]  /*0b40*/  LOP3.LUT R5, R6.reuse, 0x3fffff0, RZ, 0xc0, !PT ;  /* 0x03fffff006057812 */ /* 0x040fe400078ec0ff */
[----:B------:R-:W-:Y:S02]  /*0b50*/  LEA.HI R8, R6, R7, RZ, 0x1 ;  /* 0x0000000706087211 */ /* 0x000fe400078f08ff */
[----:B------:R-:W-:Y:S01]  /*0b60*/  SHF.R.S32.HI R9, RZ, 0x1f, R2 ;  /* 0x0000001fff097819 */ /* 0x000fe20000011402 */
[----:B------:R-:W-:Y:S01]  /*0b70*/  IMAD.IADD R5, R0, 0x1, -R5 ;  /* 0x0000000100057824 */ /* 0x000fe200078e0a05 */
[----:B------:R-:W-:Y:S01]  /*0b80*/  LOP3.LUT R8, R8, 0x1ffffffe, RZ, 0xc0, !PT ;  /* 0x1ffffffe08087812 */ /* 0x000fe200078ec0ff */
[----:B-1----:R-:W-:Y:S01]  /*0b90*/  ULEA UR46, UR4, UR46, 0x18 ;  /* 0x0000002e042e7291 */ /* 0x002fe2000f8ec03f */
[----:B------:R-:W-:-:S02]  /*0ba0*/  LEA.HI R0, R9, R2, RZ, 0x2 ;  /* 0x0000000209007211 */ /* 0x000fc400078f10ff */
[----:B------:R-:W-:Y:S01]  /*0bb0*/  SHF.R.S32.HI R22, RZ, 0x5, R22 ;  /* 0x00000005ff167819 */ /* 0x000fe20000011416 */
[----:B------:R-:W-:Y:S01]  /*0bc0*/  IMAD.IADD R8, R7, 0x1, -R8 ;  /* 0x0000000107087824 */ /* 0x000fe200078e0a08 */
[--C-:B------:R-:W-:Y:S02]  /*0bd0*/  SHF.R.S32.HI R3, RZ, 0x2, R0.reuse ;  /* 0x00000002ff037819 */ /* 0x100fe40000011400 */
[----:B------:R-:W-:Y:S01]  /*0be0*/  SHF.R.S32.HI R6, RZ, 0x1f, R0 ;  /* 0x0000001fff067819 */ /* 0x000fe20000011400 */
[----:B------:R-:W-:Y:S01]  /*0bf0*/  IMAD R5, R22, 0x10, R5 ;  /* 0x0000001016057824 */ /* 0x000fe200078e0205 */
[----:B------:R-:W-:Y:S01]  /*0c00*/  SHF.R.S32.HI R19, RZ, 0x7, R4 ;  /* 0x00000007ff137819 */ /* 0x000fe20000011404 */
[----:B------:R-:W-:Y:S01]  /*0c10*/  UMOV UR4, UR46 ;  /* 0x0000002e00047c82 */ /* 0x000fe20008000000 */
[----:B--2---:R-:W-:Y:S01]  /*0c20*/  UMOV UR5, UR6 ;  /* 0x0000000600057c82 */ /* 0x004fe20008000000 */
        /* <DEDUP_REMOVED lines=10> */
[----:B------:R-:W-:Y:S01]  /*0cd0*/  MOV R16, UR4 ;  /* 0x0000000400107c02 */ /* 0x000fe20008000f00 */
[----:B------:R-:W-:Y:S01]  /*0ce0*/  IMAD R9, R9, 0x10, R6 ;  /* 0x0000001009097824 */ /* 0x000fe200078e0206 */
[----:B------:R-:W-:Y:S01]  /*0cf0*/  LOP3.LUT R23, R0, 0x7ffffffc, RZ, 0xc0, !PT ;  /* 0x7ffffffc00177812 */ /* 0x000fe200078ec0ff */
[----:B------:R-:W-:Y:S02]  /*0d00*/  IMAD.IADD R4, R19, 0x1, -R4 ;  /* 0x0000000113047824 */ /* 0x000fe400078e0a04 */
[----:B------:R-:W-:-:S04]  /*0d10*/  IMAD.WIDE R16, R3, 0x2, R16 ;  /* 0x0000000203107825 */ /* 0x000fc800078e0210 */
[----:B------:R-:W-:Y:S02]  /*0d20*/  IMAD R200, R4, 0x40, R9 ;  /* 0x0000004004c87824 */ /* 0x000fe400078e0209 */
[----:B------:R-:W-:-:S07]  /*0d30*/  IMAD.IADD R23, R2, 0x1, -R23 ;  /* 0x0000000102177824 */ /* 0x000fce00078e0a17 */
.L_x_7247:
[----:B------:R-:W1:Y:S01]  /*0d40*/  SHFL.IDX PT, R0, R19, RZ, 0x1f ;  /* 0x00001fff13007589 */ /* 0x000e6200000e0000 */
[----:B------:R-:W-:Y:S01]  /*0d50*/  ULDC.64 UR6, c[0x0][0x3f8] ;  /* 0x0000fe0000067ab9 */ /* 0x000fe20000000a00 */
[----:B------:R-:W-:Y:S01]  /*0d60*/  ULDC UR4, c[0x0][0xda8] ;  /* 0x00036a0000047ab9 */ /* 0x000fe20000000800 */
[----:B------:R-:W-:Y:S02]  /*0d70*/  UISETP.NE.U32.AND UP0, UPT, UR6, URZ, UPT ;  /* 0x0000003f0600728c */ /* 0x000fe4000bf05070 */
[----:B------:R-:W-:Y:S02]  /*0d80*/  UISETP.NE.AND UP1, UPT, UR4, 0x1, UPT ;  /* 0x000000010400788c */ /* 0x000fe4000bf25270 */
[----:B------:R-:W-:Y:S01]  /*0d90*/  UISETP.NE.AND.EX UP0, UPT, UR7, URZ, UPT, UP0 ;  /* 0x0000003f0700728c */ /* 0x000fe2000bf05300 */
[----:B------:R-:W-:Y:S01]  /*0da0*/  ULDC UR4, c[0x0][0xdb4] ;  /* 0x00036d0000047ab9 */ /* 0x000fe20000000800 */
[----:B------:R-:W-:Y:S01]  /*0db0*/  ULDC UR50, c[0x0][0x404] ;  /* 0x0001010000327ab9 */ /* 0x000fe20000000800 */
[----:B------:R-:W-:-:S02]  /*0dc0*/  UISETP.NE.AND UP2, UPT, UR4, 0x1, UPT ;  /* 0x000000010400788c */ /* 0x000fc4000bf45270 */
[----:B------:R-:W-:Y:S02]  /*0dd0*/  UIADD3 UR11, UR46, 0x18400, URZ ;  /* 0x000184002e0b7890 */ /* 0x000fe4000fffe03f */
[----:B------:R-:W-:Y:S01]  /*0de0*/  USEL UR50, UR50, 0x1, UP0 ;  /* 0x0000000132327887 */ /* 0x000fe20008000000 */
[----:B------:R-:W-:Y:S01]  /*0df0*/  ULDC UR10, c[0x0][0x2e0] ;  /* 0x0000b800000a7ab9 */ /* 0x000fe20000000800 */
[----:B------:R-:W-:Y:S02]  /*0e00*/  ULOP3.LUT UP0, URZ, UR11, 0x1bf, URZ, 0xc0, !UPT ;  /* 0x000001bf0b3f7892 */ /* 0x000fe4000f80c03f */
[----:B------:R-:W-:Y:S01]  /*0e10*/  UIMAD UR50, UR50, UR10, URZ ;  /* 0x0000000a323272a4 */ /* 0x000fe2000f8e023f */
[----:B------:R-:W-:Y:S01]  /*0e20*/  @UP1 ULDC UR6, c[0x0][0xdac] ;  /* 0x00036b0000061ab9 */ /* 0x000fe20000000800 */
[----:B------:R-:W-:Y:S01]  /*0e30*/  @UP1 ULDC UR12, c[0x0][0xdb0] ;  /* 0x00036c00000c1ab9 */ /* 0x000fe20000000800 */
[----:B-1----:R-:W-:Y:S01]  /*0e40*/  R2UR UR8, R0 ;  /* 0x00000000000872ca */ /* 0x002fe200000e0000 */
[----:B------:R-:W-:Y:S01]  /*0e50*/  UIMAD.WIDE.U32 UR6, UR44, UR6, URZ ;  /* 0x000000062c0672a5 */ /* 0x000fe2000f8e003f */
[----:B------:R-:W-:Y:S01]  /*0e60*/  PLOP3.LUT P0, PT, PT, PT, UP0, 0x80, 0x0 ;  /* 0x000000000000781c */ /* 0x000fe20003f0f008 */
[----:B------:R-:W-:-:S02]  /*0e70*/  UMOV UR37, UR44 ;  /* 0x0000002c00257c82 */ /* 0x000fc40008000000 */
[----:B------:R-:W-:-:S07]  /*0e80*/  @UP1 USHF.R.U32.HI UR37, URZ, UR12, UR7 ;  /* 0x0000000c3f251299 */ /* 0x000fce0008011607 */
[----:B------:R-:W-:Y:S01]  /*0e90*/  UMOV UR36, UR37 ;  /* 0x0000002500247c82 */ /* 0x000fe20008000000 */
[----:B------:R-:W-:-:S04]  /*0ea0*/  ULEA.HI UR4, UR8, UR8, URZ, 0x1 ;  /* 0x0000000808047291 */ /* 0x000fc8000f8f083f */
[----:B------:R-:W-:-:S03]  /*0eb0*/  ULOP3.LUT UR9, UR4, 0x1e, URZ, 0xc0, !UPT ;  /* 0x0000001e04097892 */ /* 0x000fc6000f8ec03f */
[----:B------:R-:W-:Y:S01]  /*0ec0*/  @UP2 ULDC.64 UR4, c[0x0][0xdb8] ;  /* 0x00036e0000042ab9 */ /* 0x000fe20000000a00 */
[----:B------:R-:W-:Y:S02]  /*0ed0*/  UIADD3 UR9, UR8, -UR9, URZ ;  /* 0x8000000908097290 */ /* 0x000fe4000fffe03f */
[----:B------:R-:W-:Y:S02]  /*0ee0*/  UIADD3 UR8, UR50, 0x5f, URZ ;  /* 0x0000005f32087890 */ /* 0x000fe4000fffe03f */
[----:B------:R-:W-:Y:S02]  /*0ef0*/  ULEA UR10, UR9, UR11, 0xd ;  /* 0x0000000b090a7291 */ /* 0x000fe4000f8e683f */
[----:B------:R-:W-:Y:S02]  /*0f00*/  UIMAD.WIDE UR8, UR8, 0x2aaaaaab, URZ ;  /* 0x2aaaaaab080878a5 */ /* 0x000fe4000f8e023f */
[----:B------:R-:W-:Y:S02]  /*0f10*/  UIMAD.WIDE.U32 UR6, UR37, UR4, URZ ;  /* 0x00000004250672a5 */ /* 0x000fe4000f8e003f */
[----:B------:R-:W-:-:S02]  /*0f20*/  USHF.R.U32.HI UR10, URZ, 0x4, UR10 ;  /* 0x000000043f0a7899 */ /* 0x000fc4000801160a */
[----:B------:R-:W-:Y:S02]  /*0f30*/  USHF.R.U32.HI UR47, URZ, 0x1f, UR9 ;  /* 0x0000001f3f2f7899 */ /* 0x000fe40008011609 */
[----:B------:R-:W-:Y:S02]  /*0f40*/  ULOP3.LUT UR51, UR10, 0x3fff, URZ, 0xc0, !UPT ;  /* 0x00003fff0a337892 */ /* 0x000fe4000f8ec03f */
[----:B------:R-:W-:Y:S02]  /*0f50*/  @UP2 USHF.R.U32.HI UR36, URZ, UR5, UR7 ;  /* 0x000000053f242299 */ /* 0x000fe40008011607 */
[----:B------:R-:W-:Y:S01]  /*0f60*/  ULEA.HI.SX32 UR47, UR9, UR47, 0x1c ;  /* 0x0000002f092f7291 */ /* 0x000fe2000f8fe23f */
        /* <DEDUP_REMOVED lines=17> */
.L_x_7225:
[----:B------:R-:W-:Y:S01]  /*1080*/  ULOP3.LUT UR4, UR43, 0x1, URZ, 0xc0, !UPT ;  /* 0x000000012b047892 */ /* 0x000fe2000f8ec03f */
[----:B------:R-:W-:-:S05]  /*1090*/  VIADD R6, R18, 0x8 ;  /* 0x0000000812067836 */ /* 0x000fca0000000000 */
[----:B------:R-:W-:-:S05]  /*10a0*/  IMAD.U32 R0, RZ, RZ, UR4 ;  /* 0x00000004ff007e24 */ /* 0x000fca000f8e00ff */
[----:B------:R-:W-:-:S04]  /*10b0*/  SHF.L.U32 R0, R0, 0x1f, RZ ;  /* 0x0000001f00007819 */ /* 0x000fc800000006ff */
[----:B------:R-:W1:Y:S02]  /*10c0*/  SYNCS.PHASECHK.TRANS64.TRYWAIT P0, [UR46+0x22800], R0 ;  /* 0x02280000ff0075a7 */ /* 0x000e64000800016e */
[----:B-1----:R-:W-:Y:S05]  /*10d0*/  @!P0 BRA `(.L_x_7226) ;  /* 0x0000007c00808947 */ /* 0x002fea0003800000 */
.L_x_7303:
[----:B-1----:R-:W-:Y:S01]  /*10e0*/  MOV R0, UR45 ;  /* 0x0000002d00007c02 */ /* 0x002fe20008000f00 */
[----:B------:R-:W-:Y:S05]  /*10f0*/  WARPSYNC.ALL ;  /* 0x0000000000007948 */ /* 0x000fea0003800000 */
[----:B------:R1:W-:Y:S01]  /*1100*/  BAR.SYNC.DEFER_BLOCKING R6, 0x100 ;  /* 0x000400060000751d */ /* 0x0003e20000010000 */
[----:B------:R-:W-:-:S13]  /*1110*/  ISETP.NE.AND P0, PT, R0, 0x3, PT ;  /* 0x000000030000780c */ /* 0x000fda0003f05270 */
[----:B-1----:R-:W-:Y:S05]  /*1120*/  @!P0 BRA `(.L_x_7227) ;  /* 0x0000000000048947 */ /* 0x002fea0003800000 */
[----:B------:R-:W-:Y:S01]  /*1130*/  BPT.TRAP 0x1 ;  /* 0x000000040000795c */ /* 0x000fe20000300000 */
.L_x_7227:
[----:B------:R-:W-:Y:S01]  /*1140*/  ULEA UR21, UR39, UR46, 0x3 ;  /* 0x0000002e27157291 */ /* 0x000fe2000f8e183f */
[----:B------:R-:W-:-:S05]  /*1150*/  IMAD.U32 R7, RZ, RZ, UR42 ;  /* 0x0000002aff077e24 */ /* 0x000fca000f8e00ff */
[----:B------:R-:W-:-:S04]  /*1160*/  SHF.L.U32 R7, R7, 0x1f, RZ ;  /* 0x0000001f07077819 */ /* 0x000fc800000006ff */
[----:B------:R1:W2:Y:S01]  /*1170*/  SYNCS.PHASECHK.TRANS64.TRYWAIT P1, [UR21+0x22830], R7 ;  /* 0x02283007ff0075a7 */ /* 0x0002a20008020155 */
[----:B------:R-:W-:Y:S05]  /*1180*/  @!P0 BRA `(.L_x_7228) ;  /* 0x0000000000048947 */ /* 0x000fea0003800000 */
[----:B------:R-:W-:Y:S01]  /*1190*/  BPT.TRAP 0x1 ;  /* 0x000000040000795c */ /* 0x000fe20000300000 */
.L_x_7228:
[----:B--2---:R-:W-:Y:S05]  /*11a0*/  @P1 BRA `(.L_x_7229) ;  /* 0x0000000000081947 */ /* 0x004fea0003800000 */
[----:B------:R-:W2:Y:S02]  /*11b0*/  SYNCS.PHASECHK.TRANS64.TRYWAIT P1, [UR21+0x22830], R7 ;  /* 0x02283007ff0075a7 */ /* 0x000ea40008020155 */
[----:B--2---:R-:W-:Y:S05]  /*11c0*/  @!P1 BRA `(.L_x_7230) ;  /* 0x0000007c005c9947 */ /* 0x004fea0003800000 */
.L_x_7229:
[----:B------:R-:W-:Y:S01]  /*11d0*/  UIADD3 UR4, UR46, 0x1c400, URZ ;  /* 0x0001c4002e047890 */ /* 0x000fe2000fffe03f */
[----:B------:R-:W-:Y:S01]  /*11e0*/  WARPGROUP.ARRIVE ;  /* 0x00000000000079c5 */ /* 0x000fe20000000000 */
[----:B------:R-:W-:Y:S01]  /*11f0*/  ULOP3.LUT UR16, UR51, 0x10000, URZ, 0xfc, !UPT ;  /* 0x0001000033107892 */ /* 0x000fe2000f8efc3f */
[----:B------:R-:W-:Y:S01]  /*1200*/  P2R R10, PR, RZ, 0x1 ;  /* 0x00000001ff0a7803 */ /* 0x000fe20000000000 */
[----:B------:R-:W-:-:S03]  /*1210*/  USHF.R.U32.HI UR4, URZ, 0x4, UR4 ;  /* 0x000000043f047899 */ /* 0x000fc60008011604 */
[----:B------:R-:W3:Y:S01]  /*1220*/  S2R R12, SR_TID.X ;  /* 0x00000000000c7919 */ /* 0x000ee20000002100 */
[----:B------:R-:W-:Y:S01]  /*1230*/  UMOV UR17, 0x40000040 ;  /* 0x4000004000117882 */ /* 0x000fe20000000000 */
[----:B------:R-:W-:Y:S01]  /*1240*/  UMOV UR19, 0x40000040 ;  /* 0x4000004000137882 */ /* 0x000fe20000000000 */
[----:B------:R-:W-:Y:S01]  /*1250*/  ULOP3.LUT UR4, UR4, 0x3fff, URZ, 0xc0, !UPT ;  /* 0x00003fff04047892 */ /* 0x000fe2000f8ec03f */
[----:B------:R-:W-:Y:S01]  /*1260*/  UMOV UR5, 0x40000040 ;  /* 0x4000004000057882 */ /* 0x000fe20000000000 */
[----:B------:R-:W-:Y:S02]  /*1270*/  UMOV UR7, 0x40000040 ;  /* 0x4000004000077882 */ /* 0x000fe40000000000 */
[----:B------:R-:W-:Y:S02]  /*1280*/  ULOP3.LUT UR20, UR4, 0x10000, URZ, 0xfc, !UPT ;  /* 0x0001000004147892 */ /* 0x000fe4000f8efc3f */
[----:B------:R-:W-:Y:S02]  /*1290*/  UIADD3 UR4, UR16, 0x2, URZ ;  /* 0x0000000210047890 */ /* 0x000fe4000fffe03f */
[----:B------:R-:W-:-:S02]  /*12a0*/  UIMAD UR18, UR39, 0x300, UR20 ;  /* 0x00000300271278a4 */ /* 0x000fc4000f8e0214 */
[----:B------:R-:W-:Y:S02]  /*12b0*/  UIADD3 UR8, UR16, 0x4, URZ ;  /* 0x0000000410087890 */ /* 0x000fe4000fffe03f */
[----:B------:R-:W-:Y:S02]  /*12c0*/  UIADD3 UR6, UR18, 0x2, URZ ;  /* 0x0000000212067890 */ /* 0x000fe4000fffe03f */
[----:B------:R-:W-:Y:S01]  /*12d0*/  UIADD3 UR10, UR18, 0x4, URZ ;  /* 0x00000004120a7890 */ /* 0x000fe2000fffe03f */
[----:B------:R-:W-:Y:S02]  /*12e0*/  UMOV UR9, 0x40000040 ;  /* 0x4000004000097882 */ /* 0x000fe40000000000 */
[----:B------:R-:W-:Y:S01]  /*12f0*/  HGMMA.64x96x16.F32.BF16 R24, gdesc[UR16], RZ, !UPT, gsb0 ;  /* 0x01600000101879f0 */ /* 0x000fe2000c0018ff */
[----:B------:R-:W-:Y:S01]  /*1300*/  UMOV UR11, 0x40000040 ;  /* 0x40000040000b7882 */ /* 0x000fe20000000000 */
[----:B------:R-:W-:Y:S02]  /*1310*/  UIADD3 UR12, UR16, 0x6, URZ ;  /* 0x00000006100c7890 */ /* 0x000fe4000fffe03f */
[----:B------:R-:W-:Y:S01]  /*1320*/  UIADD3 UR14, UR18, 0x6, URZ ;  /* 0x00000006120e7890 */ /* 0x000fe2000fffe03f */
[----:B------:R-:W-:Y:S01]  /*1330*/  UMOV UR13, 0x40000040 ;  /* 0x40000040000d7882 */ /* 0x000fe20000000000 */
[----:B------:R-:W-:Y:S01]  /*1340*/  UMOV UR15, 0x40000040 ;  /* 0x40000040000f7882 */ /* 0x000fe20000000000 */
[----:B---3--:R-:W-:Y:S01]  /*1350*/  LOP3.LUT R12, R12, 0x7f, RZ, 0xc0, !PT ;  /* 0x0000007f0c0c7812 */ /* 0x008fe200078ec0ff */
[----:B------:R-:W-:-:S02]  /*1360*/  WARPGROUP.DEPBAR.LE gsb0, 0x0 ;  /* 0x00008000000079c5 */ /* 0x000fc40000010000 */
[----:B------:R-:W-:-:S06]  /*1370*/  WARPGROUP.ARRIVE ;  /* 0x00000000000079c5 */ /* 0x000fcc0000000000 */
[----:B------:R-:W-:Y:S01]  /*1380*/  HGMMA.64x96x16.F32.BF16 R24, gdesc[UR4], R24, gsb0 ;  /* 0x01600000041879f0 */ /* 0x000fe20008001818 */
[----:B------:R-:W-:-:S04]  /*1390*/  UIMAD UR6, UR47, -0x60, UR50 ;  /* 0xffffffa02f0678a4 */ /* 0x000fc8000f8e0232 */
[----:B------:R-:W-:-:S06]  /*13a0*/  UIADD3 UR6, UR6, 0x60, URZ ;  /* 0x0000006006067890 */ /* 0x000fcc000fffe03f */
[----:B--2---:R-:W-:-:S04]  /*13b0*/  IMAD.U32 R0, RZ, RZ, UR6 ;  /* 0x00000006ff007e24 */ /* 0x004fc8000f8e00ff */
[----:B------:R-:W-:-:S05]  /*13c0*/  IMAD R0, R23, -0x2, R0 ;  /* 0xfffffffe17007824 */ /* 0x000fca00078e0200 */
        /* <DEDUP_REMOVED lines=8> */
[----:B------:R-:W-:Y:S01]  /*1450*/  HGMMA.64x96x16.F32.BF16 R24, gdesc[UR8], R24, gsb0 ;  /* 0x01600000081879f0 */ /* 0x000fe20008001818 */
[----:B------:R-:W-:Y:S02]  /*1460*/  ULDC UR10, c[0x0][0x988] ;  /* 0x00026200000a7ab9 */ /* 0x000fe40000000800 */
[----:B------:R-:W-:Y:S02]  /*1470*/  WARPGROUP.DEPBAR.LE gsb0, 0x0 ;  /* 0x00008000000079c5 */ /* 0x000fe40000010000 */
[----:B------:R-:W-:-:S06]  /*1480*/  WARPGROUP.ARRIVE ;  /* 0x00000000000079c5 */ /* 0x000fcc0000000000 */
[----:B------:R-:W-:Y:S03]  /*1490*/  HGMMA.64x96x16.F32.BF16 R24, gdesc[UR12], R24, gsb0 ;  /* 0x016000000c1879f0 */ /* 0x000fe60008001818 */
        /* <DEDUP_REMOVED lines=83> */
[----:B------:R-:W-:Y:S02]  /*19d0*/  FSEL R62, R62, -INF , P6 ;  /* 0xff8000003e3e7808 */ /* 0x000fe40003000000 */
[----:B------:R-:W-:Y:S02]  /*19e0*/  FMNMX.FTZ R5, R69, R0, !PT ;  /* 0x0000000045057209 */ /* 0x000fe40007810000 */
[----:B------:R-:W-:Y:S02]  /*19f0*/  FSEL R63, R63, -INF , P5 ;  /* 0xff8000003f3f7808 */ /* 0x000fe40002800000 */
[----:B------:R-:W-:Y:S01]  /*1a00*/  FSEL R66, R66, -INF , P4 ;  /* 0xff80000042427808 */ /* 0x000fe20002000000 */
[----:B------:R-:W2:Y:S01]  /*1a10*/  SHFL.BFLY PT, R0, R5, 0x2, 0x1f ;  /* 0x0c401f0005007f89 */ /* 0x000ea200000e0000 */
[----:B------:R-:W-:Y:S02]  /*1a20*/  FSEL R67, R67, -INF , P3 ;  /* 0xff80000043437808 */ /* 0x000fe40001800000 */
[----:B------:R-:W-:-:S02]  /*1a30*/  FSEL R70, R70, -INF , P2 ;  /* 0xff80000046467808 */ /* 0x000fc40001000000 */
[----:B------:R-:W-:Y:S02]  /*1a40*/  FSEL R71, R71, -INF , P1 ;  /* 0xff80000047477808 */ /* 0x000fe40000800000 */
[----:B--2---:R-:W-:-:S05]  /*1a50*/  FMNMX.FTZ R8, R5, R0, !PT ;  /* 0x0000000005087209 */ /* 0x004fca0007810000 */
[----:B------:R-:W2:Y:S02]  /*1a60*/  SHFL.BFLY PT, R3, R8, 0x1, 0x1f ;  /* 0x0c201f0008037f89 */ /* 0x000ea400000e0000 */
[----:B--2---:R-:W-:Y:S01]  /*1a70*/  FMNMX.FTZ R0, R8, R3, !PT ;  /* 0x0000000308007209 */ /* 0x004fe20007810000 */
[----:B------:R-:W-:-:S03]  /*1a80*/  IMAD.U32 R8, RZ, RZ, UR21 ;  /* 0x00000015ff087e24 */ /* 0x000fc6000f8e00ff */
[C---:B------:R-:W-:Y:S01]  /*1a90*/  FSETP.NEU.FTZ.AND P0, PT, R0.reuse, -INF , PT ;  /* 0xff8000000000780b */ /* 0x040fe20003f1d000 */
[----:B------:R-:W-:-:S05]  /*1aa0*/  FMUL.FTZ R3, R0, UR10 ;  /* 0x0000000a00037c20 */ /* 0x000fca0008410000 */
[----:B------:R-:W-:Y:S02]  /*1ab0*/  FSEL R9, R3, RZ, P0 ;  /* 0x000000ff03097208 */ /* 0x000fe40000000000 */
[----:B------:R-:W-:Y:S02]  /*1ac0*/  FMNMX.FTZ R3, R26, R27, !PT ;  /* 0x0000001b1a037209 */ /* 0x000fe40007810000 */
[----:B------:R-:W-:Y:S01]  /*1ad0*/  ISETP.NE.AND P0, PT, R10, RZ, PT ;  /* 0x000000ff0a00720c */ /* 0x000fe20003f05270 */
        /* <DEDUP_REMOVED lines=28> */
[----:B------:R-:W-:Y:S01]  /*1ca0*/  FFMA.FTZ R60, R60, UR10, -R9 ;  /* 0x0000000a3c3c7c23 */ /* 0x000fe20008010809 */
[----:B------:R-:W-:Y:S01]  /*1cb0*/  FMNMX.FTZ R3, R43, R4, !PT ;  /* 0x000000042b037209 */ /* 0x000fe20007810000 */
[----:B------:R-:W3:Y:S01]  /*1cc0*/  MUFU.EX2 R29, R29 ;  /* 0x0000001d001d7308 */ /* 0x000ee20000000800 */
[----:B--2---:R-:W-:Y:S01]  /*1cd0*/  FADD.FTZ R11, R24, R25 ;  /* 0x00000019180b7221 */ /* 0x004fe20000010000 */
[--C-:B------:R-:W-:Y:S01]  /*1ce0*/  FFMA.FTZ R61, R61, UR10, -R9.reuse ;  /* 0x0000000a3d3d7c23 */ /* 0x100fe20008010809 */
[----:B------:R-:W-:Y:S01]  /*1cf0*/  FMNMX.FTZ R4, R46, R3, !PT ;  /* 0x000000032e047209 */ /* 0x000fe20007810000 */
[--C-:B------:R-:W-:Y:S01]  /*1d00*/  FFMA.FTZ R64, R64, UR10, -R9.reuse ;  /* 0x0000000a40407c23 */ /* 0x100fe20008010809 */
[--C-:B------:R-:W-:Y:S01]  /*1d10*/  FFMA.FTZ R65, R65, UR10, -R9.reuse ;  /* 0x0000000a41417c23 */ /* 0x100fe20008010809 */
[--C-:B------:R-:W-:Y:S01]  /*1d20*/  FFMA.FTZ R68, R68, UR10, -R9.reuse ;  /* 0x0000000a44447c23 */ /* 0x100fe20008010809 */
[----:B------:R-:W-:Y:S01]  /*1d30*/  FMNMX.FTZ R3, R47, R4, !PT ;  /* 0x000000042f037209 */ /* 0x000fe20007810000 */
[----:B------:R-:W-:Y:S01]  /*1d40*/  MUFU.EX2 R32, R32 ;  /* 0x0000002000207308 */ /* 0x000fe20000000800 */
[----:B------:R-:W-:Y:S01]  /*1d50*/  FFMA.FTZ R9, R69, UR10, -R9 ;  /* 0x0000000a45097c23 */ /* 0x000fe20008010809 */
[----:B------:R-:W-:-:S02]  /*1d60*/  F2FP.BF16.F32.PACK_AB R152, R25, R24 ;  /* 0x000000181998723e */ /* 0x000fc400000010ff */
[----:B------:R-:W-:-:S04]  /*1d70*/  FMNMX.FTZ R4, R50, R3, !PT ;  /* 0x0000000332047209 */ /* 0x000fc80007810000 */
[----:B------:R-:W-:Y:S01]  /*1d80*/  FMNMX.FTZ R3, R51, R4, !PT ;  /* 0x0000000433037209 */ /* 0x000fe20007810000 */
[----:B------:R-:W2:Y:S01]  /*1d90*/  MUFU.EX2 R33, R33 ;  /* 0x0000002100217308 */ /* 0x000ea20000000800 */
[----:B---3--:R-:W-:Y:S02]  /*1da0*/  F2FP.BF16.F32.PACK_AB R154, R29, R28 ;  /* 0x0000001c1d9a723e */ /* 0x008fe400000010ff */
[----:B------:R-:W-:-:S04]  /*1db0*/  FMNMX.FTZ R4, R54, R3, !PT ;  /* 0x0000000336047209 */ /* 0x000fc80007810000 */
[----:B------:R-:W-:Y:S01]  /*1dc0*/  FMNMX.FTZ R3, R55, R4, !PT ;  /* 0x0000000437037209 */ /* 0x000fe20007810000 */
[----:B------:R-:W-:Y:S03]  /*1dd0*/  MUFU.EX2 R36, R36 ;  /* 0x0000002400247308 */ /* 0x000fe60000000800 */
[----:B------:R-:W-:-:S04]  /*1de0*/  FMNMX.FTZ R4, R58, R3, !PT ;  /* 0x000000033a047209 */ /* 0x000fc80007810000 */
[----:B------:R-:W-:Y:S01]  /*1df0*/  FMNMX.FTZ R3, R59, R4, !PT ;  /* 0x000000043b037209 */ /* 0x000fe20007810000 */
[----:B------:R-:W3:Y:S01]  /*1e00*/  MUFU.EX2 R37, R37 ;  /* 0x0000002500257308 */ /* 0x000ee20000000800 */
[----:B--2---:R-:W-:Y:S02]  /*1e10*/  F2FP.BF16.F32.PACK_AB R156, R33, R32 ;  /* 0x00000020219c723e */ /* 0x004fe400000010ff */
[----:B------:R-:W-:-:S04]  /*1e20*/  FMNMX.FTZ R4, R62, R3, !PT ;  /* 0x000000033e047209 */ /* 0x000fc80007810000 */
[----:B------:R-:W-:Y:S01]  /*1e30*/  FMNMX.FTZ R3, R63, R4, !PT ;  /* 0x000000043f037209 */ /* 0x000fe20007810000 */
[----:B------:R-:W-:Y:S03]  /*1e40*/  MUFU.EX2 R40, R40 ;  /* 0x0000002800287308 */ /* 0x000fe60000000800 */
[----:B------:R-:W-:-:S04]  /*1e50*/  FMNMX.FTZ R4, R66, R3, !PT ;  /* 0x0000000342047209 */ /* 0x000fc80007810000 */
[----:B------:R-:W-:Y:S01]  /*1e60*/  FMNMX.FTZ R3, R67, R4, !PT ;  /* 0x0000000443037209 */ /* 0x000fe20007810000 */
[----:B------:R-:W2:Y:S01]  /*1e70*/  MUFU.EX2 R41, R41 ;  /* 0x0000002900297308 */ /* 0x000ea20000000800 */
[----:B---3--:R-:W-:Y:S02]  /*1e80*/  F2FP.BF16.F32.PACK_AB R158, R37, R36 ;  /* 0x00000024259e723e */ /* 0x008fe400000010ff */
[----:B------:R-:W-:-:S04]  /*1e90*/  FMNMX.FTZ R4, R70, R3, !PT ;  /* 0x0000000346047209 */ /* 0x000fc80007810000 */
[----:B------:R-:W-:Y:S01]  /*1ea0*/  FMNMX.FTZ R4, R71, R4, !PT ;  /* 0x0000000447047209 */ /* 0x000fe20007810000 */
[----:B------:R-:W-:Y:S04]  /*1eb0*/  MUFU.EX2 R44, R44 ;  /* 0x0000002c002c7308 */ /* 0x000fe80000000800 */
[----:B------:R-:W3:Y:S04]  /*1ec0*/  SHFL.BFLY PT, R3, R4, 0x2, 0x1f ;  /* 0x0c401f0004037f89 */ /* 0x000ee800000e0000 */
[----:B------:R-:W4:Y:S01]  /*1ed0*/  MUFU.EX2 R45, R45 ;  /* 0x0000002d002d7308 */ /* 0x000f220000000800 */
[----:B--2---:R-:W-:-:S07]  /*1ee0*/  F2FP.BF16.F32.PACK_AB R160, R41, R40 ;  /* 0x0000002829a0723e */ /* 0x004fce00000010ff */
[----:B------:R-:W-:Y:S08]  /*1ef0*/  MUFU.EX2 R48, R48 ;  /* 0x0000003000307308 */ /* 0x000ff00000000800 */
[----:B------:R-:W2:Y:S01]  /*1f00*/  MUFU.EX2 R49, R49 ;  /* 0x0000003100317308 */ /* 0x000ea20000000800 */
[----:B----4-:R-:W-:Y:S02]  /*1f10*/  F2FP.BF16.F32.PACK_AB R162, R45, R44 ;  /* 0x0000002c2da2723e */ /* 0x010fe400000010ff */
[----:B---3--:R-:W-:-:S05]  /*1f20*/  FMNMX.FTZ R5, R4, R3, !PT ;  /* 0x0000000304057209 */ /* 0x008fca0007810000 */
[----:B------:R-:W-:Y:S01]  /*1f30*/  MUFU.EX2 R52, R52 ;  /* 0x0000003400347308 */ /* 0x000fe20000000800 */
[----:B------:R-:W3:Y:S07]  /*1f40*/  SHFL.BFLY PT, R4, R5, 0x1, 0x1f ;  /* 0x0c201f0005047f89 */ /* 0x000eee00000e0000 */
[----:B------:R-:W4:Y:S01]  /*1f50*/  MUFU.EX2 R53, R53 ;  /* 0x0000003500357308 */ /* 0x000f220000000800 */
[----:B--2---:R-:W-:-:S07]  /*1f60*/  F2FP.BF16.F32.PACK_AB R164, R49, R48 ;  /* 0x0000003031a4723e */ /* 0x004fce00000010ff */
[----:B------:R-:W-:Y:S08]  /*1f70*/  MUFU.EX2 R56, R56 ;  /* 0x0000003800387308 */ /* 0x000ff00000000800 */
[----:B------:R-:W-:Y:S01]  /*1f80*/  MUFU.EX2 R57, R57 ;  /* 0x0000003900397308 */ /* 0x000fe20000000800 */
[----:B---3--:R-:W-:Y:S02]  /*1f90*/  FMNMX.FTZ R3, R5, R4, !PT ;  /* 0x0000000405037209 */ /* 0x008fe40007810000 */
[----:B----4-:R-:W-:-:S02]  /*1fa0*/  F2FP.BF16.F32.PACK_AB R166, R53, R52 ;  /* 0x0000003435a6723e */ /* 0x010fc400000010ff */
[C---:B------:R-:W-:Y:S01]  /*1fb0*/  FSETP.NEU.FTZ.AND P1, PT, R3.reuse, -INF , PT ;  /* 0xff8000000300780b */ /* 0x040fe20003f3d000 */
[----:B------:R-:W-:Y:S02]  /*1fc0*/  FMUL.FTZ R4, R3, UR10 ;  /* 0x0000000a03047c20 */ /* 0x000fe40008410000 */
[----:B------:R-:W-:Y:S03]  /*1fd0*/  MUFU.EX2 R60, R60 ;  /* 0x0000003c003c7308 */ /* 0x000fe60000000800 */
[----:B------:R-:W-:Y:S01]  /*1fe0*/  FSEL R5, R4, RZ, P1 ;  /* 0x000000ff04057208 */ /* 0x000fe20000800000 */
[----:B------:R-:W-:Y:S01]  /*1ff0*/  FADD.FTZ R4, R28, R11 ;  /* 0x0000000b1c047221 */ /* 0x000fe20000010000 */
[----:B------:R-:W-:Y:S02]  /*2000*/  ISETP.NE.AND P1, PT, R12, RZ, PT ;  /* 0x000000ff0c00720c */ /* 0x000fe40003f25270 */
[----:B------:R-:W-:Y:S01]  /*2010*/  IADD3 R12, -R18, 0xb, RZ ;  /* 0x0000000b120c7810 */ /* 0x000fe20007ffe1ff */
[--C-:B------:R-:W-:Y:S01]  /*2020*/  FFMA.FTZ R26, R26, UR10, -R5.reuse ;  /* 0x0000000a1a1a7c23 */ /* 0x100fe20008010805 */
[--C-:B------:R-:W-:Y:S01]  /*2030*/  FFMA.FTZ R27, R27, UR10, -R5.reuse ;  /* 0x0000000a1b1b7c23 */ /* 0x100fe20008010805 */
[--C-:B------:R-:W-:Y:S01]  /*2040*/  FFMA.FTZ R30, R30, UR10, -R5.reuse ;  /* 0x0000000a1e1e7c23 */ /* 0x100fe20008010805 */
[--C-:B------:R-:W-:Y:S01]  /*2050*/  FFMA.FTZ R31, R31, UR10, -R5.reuse ;  /* 0x0000000a1f1f7c23 */ /* 0x100fe20008010805 */
[--C-:B------:R-:W-:Y:S01]  /*2060*/  FFMA.FTZ R34, R34, UR10, -R5.reuse ;  /* 0x0000000a22227c23 */ /* 0x100fe20008010805 */
[--C-:B------:R-:W-:Y:S01]  /*2070*/  FFMA.FTZ R35, R35, UR10, -R5.reuse ;  /* 0x0000000a23237c23 */ /* 0x100fe20008010805 */
[----:B------:R-:W-:Y:S01]  /*2080*/  MUFU.EX2 R26, R26 ;  /* 0x0000001a001a7308 */ /* 0x000fe20000000800 */
[----:B------:R-:W-:Y:S01]  /*2090*/  FADD.FTZ R11, R29, R4 ;  /* 0x000000041d0b7221 */ /* 0x000fe20000010000 */
[--C-:B------:R-:W-:Y:S01]  /*20a0*/  FFMA.FTZ R38, R38, UR10, -R5.reuse ;  /* 0x0000000a26267c23 */ /* 0x100fe20008010805 */
[--C-:B------:R-:W-:Y:S01]  /*20b0*/  FFMA.FTZ R39, R39, UR10, -R5.reuse ;  /* 0x0000000a27277c23 */ /* 0x100fe20008010805 */
[----:B------:R-:W-:Y:S01]  /*20c0*/  FFMA.FTZ R42, R42, UR10, -R5 ;  /* 0x0000000a2a2a7c23 */ /* 0x000fe20008010805 */
[----:B------:R-:W-:Y:S01]  /*20d0*/  FADD.FTZ R4, R32, R11 ;  /* 0x0000000b20047221 */ /* 0x000fe20000010000 */
[--C-:B------:R-:W-:Y:S01]  /*20e0*/  FFMA.FTZ R43, R43, UR10, -R5.reuse ;  /* 0x0000000a2b2b7c23 */ /* 0x100fe20008010805 */
[--C-:B------:R-:W-:Y:S01]  /*20f0*/  FFMA.FTZ R46, R46, UR10, -R5.reuse ;  /* 0x0000000a2e2e7c23 */ /* 0x100fe20008010805 */
[----:B------:R-:W2:Y:S01]  /*2100*/  MUFU.EX2 R27, R27 ;  /* 0x0000001b001b7308 */ /* 0x000ea20000000800 */
[----:B------:R-:W-:Y:S01]  /*2110*/  FADD.FTZ R13, R33, R4 ;  /* 0x00000004210d7221 */ /* 0x000fe20000010000 */
[--C-:B------:R-:W-:Y:S01]  /*2120*/  FFMA.FTZ R47, R47, UR10, -R5.reuse ;  /* 0x0000000a2f2f7c23 */ /* 0x100fe20008010805 */
[--C-:B------:R-:W-:Y:S01]  /*2130*/  FFMA.FTZ R50, R50, UR10, -R5.reuse ;  /* 0x0000000a32327c23 */ /* 0x100fe20008010805 */
[----:B------:R-:W-:Y:S01]  /*2140*/  FFMA.FTZ R51, R51, UR10, -R5 ;  /* 0x0000000a33337c23 */ /* 0x000fe20008010805 */
[----:B------:R-:W-:Y:S01]  /*2150*/  FADD.FTZ R10, R36, R13 ;  /* 0x0000000d240a7221 */ /* 0x000fe20000010000 */
[--C-:B------:R-:W-:Y:S01]  /*2160*/  FFMA.FTZ R54, R54, UR10, -R5.reuse ;  /* 0x0000000a36367c23 */ /* 0x100fe20008010805 */
[--C-:B------:R-:W-:Y:S01]  /*2170*/  FFMA.FTZ R55, R55, UR10, -R5.reuse ;  /* 0x0000000a37377c23 */ /* 0x100fe20008010805 */
[----:B------:R-:W3:Y:S01]  /*2180*/  MUFU.EX2 R30, R30 ;  /* 0x0000001e001e7308 */ /* 0x000ee20000000800 */
[----:B------:R-:W-:Y:S01]  /*2190*/  FADD.FTZ R13, R37, R10 ;  /* 0x0000000a250d7221 */ /* 0x000fe20000010000 */
[--C-:B------:R-:W-:Y:S01]  /*21a0*/  FFMA.FTZ R58, R58, UR10, -R5.reuse ;  /* 0x0000000a3a3a7c23 */ /* 0x100fe20008010805 */
[--C-:B------:R-:W-:Y:S01]  /*21b0*/  FFMA.FTZ R59, R59, UR10, -R5.reuse ;  /* 0x0000000a3b3b7c23 */ /* 0x100fe20008010805 */
[----:B------:R-:W-:Y:S01]  /*21c0*/  FFMA.FTZ R62, R62, UR10, -R5 ;  /* 0x0000000a3e3e7c23 */ /* 0x000fe20008010805 */
[----:B------:R-:W-:Y:S01]  /*21d0*/  FADD.FTZ R14, R40, R13 ;  /* 0x0000000d280e7221 */ /* 0x000fe20000010000 */
[--C-:B------:R-:W-:Y:S01]  /*21e0*/  FFMA.FTZ R63, R63, UR10, -R5.reuse ;  /* 0x0000000a3f3f7c23 */ /* 0x100fe20008010805 */
[----:B------:R-:W-:Y:S01]  /*21f0*/  FFMA.FTZ R66, R66, UR10, -R5 ;  /* 0x0000000a42427c23 */ /* 0x000fe20008010805 */
[----:B------:R-:W4:Y:S01]  /*2200*/  MUFU.EX2 R31, R31 ;  /* 0x0000001f001f7308 */ /* 0x000f220000000800 */
[----:B--2---:R-:W-:Y:S01]  /*2210*/  FADD.FTZ R11, R26, R27 ;  /* 0x0000001b1a0b7221 */ /* 0x004fe20000010000 */
[----:B------:R-:W-:Y:S01]  /*2220*/  FADD.FTZ R13, R41, R14 ;  /* 0x0000000e290d7221 */ /* 0x000fe20000010000 */
[--C-:B------:R-:W-:Y:S01]  /*2230*/  FFMA.FTZ R67, R67, UR10, -R5.reuse ;  /* 0x0000000a43437c23 */ /* 0x100fe20008010805 */
[--C-:B------:R-:W-:Y:S01]  /*2240*/  FFMA.FTZ R70, R70, UR10, -R5.reuse ;  /* 0x0000000a46467c23 */ /* 0x100fe20008010805 */
[----:B------:R-:W-:Y:S01]  /*2250*/  FFMA.FTZ R71, R71, UR10, -R5 ;  /* 0x0000000a47477c23 */ /* 0x000fe20008010805 */
[----:B------:R-:W-:Y:S01]  /*2260*/  FADD.FTZ R14, R44, R13 ;  /* 0x0000000d2c0e7221 */ /* 0x000fe20000010000 */
[----:B------:R-:W-:Y:S01]  /*2270*/  F2FP.BF16.F32.PACK_AB R168, R57, R56 ;  /* 0x0000003839a8723e */ /* 0x000fe200000010ff */
[----:B------:R-:W2:Y:S01]  /*2280*/  MUFU.EX2 R34, R34 ;  /* 0x0000002200227308 */ /* 0x000ea20000000800 */
[----:B---3--:R-:W-:Y:S01]  /*2290*/  FADD.FTZ R4, R30, R11 ;  /* 0x0000000b1e047221 */ /* 0x008fe20000010000 */
[----:B------:R-:W-:Y:S01]  /*22a0*/  FADD.FTZ R13, R45, R14 ;  /* 0x0000000e2d0d7221 */ /* 0x000fe20000010000 */
[----:B------:R-:W-:-:S05]  /*22b0*/  F2FP.BF16.F32.PACK_AB R153, R27, R26 ;  /* 0x0000001a1b99723e */ /* 0x000fca00000010ff */
[----:B------:R-:W3:Y:S01]  /*22c0*/  MUFU.EX2 R35, R35 ;  /* 0x0000002300237308 */ /* 0x000ee20000000800 */
[C---:B----4-:R-:W-:Y:S01]  /*22d0*/  FADD.FTZ R11, R31.reuse, R4 ;  /* 0x000000041f0b7221 */ /* 0x050fe20000010000 */
[----:B------:R-:W-:Y:S01]  /*22e0*/  @!P1 VIADD R4, R8, 0x22840 ;  /* 0x0002284008049836 */ /* 0x000fe20000000000 */
[----:B------:R-:W-:-:S04]  /*22f0*/  F2FP.BF16.F32.PACK_AB R155, R31, R30 ;  /* 0x0000001e1f9b723e */ /* 0x000fc800000010ff */
[----:B------:R-:W-:Y:S01]  /*2300*/  @!P1 PRMT R4, RZ, 0x654, R4 ;  /* 0x00000654ff049816 */ /* 0x000fe20000000004 */
[----:B------:R-:W4:Y:S01]  /*2310*/  MUFU.EX2 R38, R38 ;  /* 0x0000002600267308 */ /* 0x000f220000000800 */
[----:B--2---:R-:W-:Y:S01]  /*2320*/  FADD.FTZ R10, R34, R11 ;  /* 0x0000000b220a7221 */ /* 0x004fe20000010000 */
[----:B------:R2:W-:Y:S06]  /*2330*/  BAR.ARV R12, 0x100 ;  /* 0x0004000c0000751d */ /* 0x0005ec0000002000 */
[----:B------:R-:W5:Y:S01]  /*2340*/  MUFU.EX2 R39, R39 ;  /* 0x0000002700277308 */ /* 0x000f620000000800 */
[C---:B---3--:R-:W-:Y:S01]  /*2350*/  FADD.FTZ R11, R35.reuse, R10 ;  /* 0x0000000a230b7221 */ /* 0x048fe20000010000 */
[----:B------:R3:W-:Y:S01]  /*2360*/  @!P1 SYNCS.ARRIVE.TRANS64.RED.A1T0 RZ, [R4+URZ], RZ ;  /* 0x000000ff04ff99a7 */ /* 0x0007e2000810043f */
[----:B------:R-:W-:-:S05]  /*2370*/  F2FP.BF16.F32.PACK_AB R157, R35, R34 ;  /* 0x00000022239d723e */ /* 0x000fca00000010ff */
[----:B------:R-:W3:Y:S01]  /*2380*/  MUFU.EX2 R42, R42 ;  /* 0x0000002a002a7308 */ /* 0x000ee20000000800 */
[----:B----4-:R-:W-:-:S07]  /*2390*/  FADD.FTZ R10, R38, R11 ;  /* 0x0000000b260a7221 */ /* 0x010fce0000010000 */
[----:B------:R-:W4:Y:S01]  /*23a0*/  MUFU.EX2 R43, R43 ;  /* 0x0000002b002b7308 */ /* 0x000f220000000800 */
[C---:B-----5:R-:W-:Y:S01]  /*23b0*/  FADD.FTZ R11, R39.reuse, R10 ;  /* 0x0000000a270b7221 */ /* 0x060fe20000010000 */
[----:B------:R-:W-:Y:S01]  /*23c0*/  FADD.FTZ R10, R48, R13 ;  /* 0x0000000d300a7221 */ /* 0x000fe20000010000 */
[----:B------:R-:W-:-:S03]  /*23d0*/  F2FP.BF16.F32.PACK_AB R159, R39, R38 ;  /* 0x00000026279f723e */ /* 0x000fc600000010ff */
[----:B------:R-:W-:Y:S02]  /*23e0*/  FADD.FTZ R13, R49, R10 ;  /* 0x0000000a310d7221 */ /* 0x000fe40000010000 */
[----:B------:R-:W5:Y:S01]  /*23f0*/  MUFU.EX2 R46, R46 ;  /* 0x0000002e002e7308 */ /* 0x000f620000000800 */
[----:B---3--:R-:W-:Y:S01]  /*2400*/  FADD.FTZ R4, R42, R11 ;  /* 0x0000000b2a047221 */ /* 0x008fe20000010000 */
[----:B------:R-:W-:-:S04]  /*2410*/  FADD.FTZ R10, R52, R13 ;  /* 0x0000000d340a7221 */ /* 0x000fc80000010000 */
[----:B------:R-:W-:Y:S02]  /*2420*/  FADD.FTZ R13, R53, R10 ;  /* 0x0000000a350d7221 */ /* 0x000fe40000010000 */
[----:B------:R-:W3:Y:S01]  /*2430*/  MUFU.EX2 R47, R47 ;  /* 0x0000002f002f7308 */ /* 0x000ee20000000800 */
[C---:B----4-:R-:W-:Y:S01]  /*2440*/  FADD.FTZ R11, R43.reuse, R4 ;  /* 0x000000042b0b7221 */ /* 0x050fe20000010000 */
[----:B------:R-:W-:Y:S01]  /*2450*/  FADD.FTZ R10, R56, R13 ;  /* 0x0000000d380a7221 */ /* 0x000fe20000010000 */
[----:B------:R-:W-:-:S05]  /*2460*/  F2FP.BF16.F32.PACK_AB R161, R43, R42 ;  /* 0x0000002a2ba1723e */ /* 0x000fca00000010ff */
[----:B------:R-:W4:Y:S01]  /*2470*/  MUFU.EX2 R50, R50 ;  /* 0x0000003200327308 */ /* 0x000f220000000800 */
[----:B-----5:R-:W-:-:S07]  /*2480*/  FADD.FTZ R4, R46, R11 ;  /* 0x0000000b2e047221 */ /* 0x020fce0000010000 */
[----:B------:R-:W5:Y:S01]  /*2490*/  MUFU.EX2 R51, R51 ;  /* 0x0000003300337308 */ /* 0x000f620000000800 */
[C---:B---3--:R-:W-:Y:S01]  /*24a0*/  FADD.FTZ R11, R47.reuse, R4 ;  /* 0x000000042f0b7221 */ /* 0x048fe20000010000 */
[----:B------:R-:W-:-:S06]  /*24b0*/  F2FP.BF16.F32.PACK_AB R163, R47, R46 ;  /* 0x0000002e2fa3723e */ /* 0x000fcc00000010ff */
[----:B------:R-:W3:Y:S01]  /*24c0*/  MUFU.EX2 R54, R54 ;  /* 0x0000003600367308 */ /* 0x000ee20000000800 */
[----:B----4-:R-:W-:Y:S01]  /*24d0*/  FADD.FTZ R4, R50, R11 ;  /* 0x0000000b32047221 */ /* 0x010fe20000010000 */
[----:B------:R-:W-:-:S04]  /*24e0*/  FADD.FTZ R11, R57, R10 ;  /* 0x0000000a390b7221 */ /* 0x000fc80000010000 */
[----:B------:R-:W-:Y:S02]  /*24f0*/  FADD.FTZ R10, R60, R11 ;  /* 0x0000000b3c0a7221 */ /* 0x000fe40000010000 */
[----:B------:R-:W4:Y:S01]  /*2500*/  MUFU.EX2 R55, R55 ;  /* 0x0000003700377308 */ /* 0x000f220000000800 */
[C---:B-----5:R-:W-:Y:S01]  /*2510*/  FADD.FTZ R5, R51.reuse, R4 ;  /* 0x0000000433057221 */ /* 0x060fe20000010000 */
[----:B------:R-:W-:-:S06]  /*2520*/  F2FP.BF16.F32.PACK_AB R165, R51, R50 ;  /* 0x0000003233a5723e */ /* 0x000fcc00000010ff */
[----:B------:R-:W5:Y:S01]  /*2530*/  MUFU.EX2 R61, R61 ;  /* 0x0000003d003d7308 */ /* 0x000f620000000800 */
[----:B---3--:R-:W-:-:S07]  /*2540*/  FADD.FTZ R4, R54, R5 ;  /* 0x0000000536047221 */ /* 0x008fce0000010000 */
[----:B------:R-:W3:Y:S01]  /*2550*/  MUFU.EX2 R58, R58 ;  /* 0x0000003a003a7308 */ /* 0x000ee20000000800 */
[C---:B----4-:R-:W-:Y:S01]  /*2560*/  FADD.FTZ R5, R55.reuse, R4 ;  /* 0x0000000437057221 */ /* 0x050fe20000010000 */
[----:B------:R-:W-:-:S06]  /*2570*/  F2FP.BF16.F32.PACK_AB R167, R55, R54 ;  /* 0x0000003637a7723e */ /* 0x000fcc00000010ff */
[----:B------:R-:W4:Y:S01]  /*2580*/  MUFU.EX2 R64, R64 ;  /* 0x0000004000407308 */ /* 0x000f220000000800 */
[C---:B-----5:R-:W-:Y:S01]  /*2590*/  FADD.FTZ R11, R61.reuse, R10 ;  /* 0x0000000a3d0b7221 */ /* 0x060fe20000010000 */
[----:B------:R-:W-:-:S06]  /*25a0*/  F2FP.BF16.F32.PACK_AB R170, R61, R60 ;  /* 0x0000003c3daa723e */ /* 0x000fcc00000010ff */
[----:B------:R-:W5:Y:S01]  /*25b0*/  MUFU.EX2 R59, R59 ;  /* 0x0000003b003b7308 */ /* 0x000f620000000800 */
[----:B---3--:R-:W-:-:S07]  /*25c0*/  FADD.FTZ R4, R58, R5 ;  /* 0x000000053a047221 */ /* 0x008fce0000010000 */
[----:B------:R-:W3:Y:S01]  /*25d0*/  MUFU.EX2 R65, R65 ;  /* 0x0000004100417308 */ /* 0x000ee20000000800 */
[----:B----4-:R-:W-:-:S07]  /*25e0*/  FADD.FTZ R10, R64, R11 ;  /* 0x0000000b400a7221 */ /* 0x010fce0000010000 */
[----:B------:R-:W4:Y:S01]  /*25f0*/  MUFU.EX2 R62, R62 ;  /* 0x0000003e003e7308 */ /* 0x000f220000000800 */
[C---:B-----5:R-:W-:Y:S01]  /*2600*/  FADD.FTZ R5, R59.reuse, R4 ;  /* 0x000000043b057221 */ /* 0x060fe20000010000 */
[----:B------:R-:W-:-:S06]  /*2610*/  F2FP.BF16.F32.PACK_AB R169, R59, R58 ;  /* 0x0000003a3ba9723e */ /* 0x000fcc00000010ff */
        /* <DEDUP_REMOVED lines=9> */
[----:B------:R-:W-:-:S06]  /*26b0*/  F2FP.BF16.F32.PACK_AB R171, R63, R62 ;  /* 0x0000003e3fab723e */ /* 0x000fcc00000010ff */
[----:B------:R-:W3:Y:S01]  /*26c0*/  MUFU.EX2 R67, R67 ;  /* 0x0000004300437308 */ /* 0x000ee20000000800 */
[----:B----4-:R-:W-:-:S07]  /*26d0*/  FADD.FTZ R4, R66, R11 ;  /* 0x0000000b42047221 */ /* 0x010fce0000010000 */
[----:B------:R-:W4:Y:S01]  /*26e0*/  MUFU.EX2 R70, R70 ;  /* 0x0000004600467308 */ /* 0x000f220000000800 */
[C---:B-----5:R-:W-:Y:S01]  /*26f0*/  FADD.FTZ R5, R9.reuse, R10 ;  /* 0x0000000a09057221 */ /* 0x060fe20000010000 */
[----:B------:R-:W-:-:S06]  /*2700*/  F2FP.BF16.F32.PACK_AB R174, R9, R68 ;  /* 0x0000004409ae723e */ /* 0x000fcc00000010ff */
[----:B------:R-:W5:Y:S01]  /*2710*/  MUFU.EX2 R71, R71 ;  /* 0x0000004700477308 */ /* 0x000f620000000800 */
[C---:B---3--:R-:W-:Y:S01]  /*2720*/  FADD.FTZ R9, R67.reuse, R4 ;  /* 0x0000000443097221 */ /* 0x048fe20000010000 */
[----:B------:R-:W-:-:S03]  /*2730*/  F2FP.BF16.F32.PACK_AB R173, R67, R66 ;  /* 0x0000004243ad723e */ /* 0x000fc600000010ff */
[----:B----4-:R-:W-:-:S04]  /*2740*/  FADD.FTZ R4, R70, R9 ;  /* 0x0000000946047221 */ /* 0x010fc80000010000 */
[C---:B-----5:R-:W-:Y:S01]  /*2750*/  FADD.FTZ R4, R71.reuse, R4 ;  /* 0x0000000447047221 */ /* 0x060fe20000010000 */
[----:B------:R-:W-:Y:S01]  /*2760*/  F2FP.BF16.F32.PACK_AB R175, R71, R70 ;  /* 0x0000004647af723e */ /* 0x000fe200000010ff */
[----:B--2---:R-:W-:Y:S06]  /*2770*/  @!P0 BRA `(.L_x_7231) ;  /* 0x0000000000048947 */ /* 0x004fec0003800000 */
[----:B------:R-:W-:Y:S01]  /*2780*/  BPT.TRAP 0x1 ;  /* 0x000000040000795c */ /* 0x000fe20000300000 */
.L_x_7231:
[----:B------:R2:W3:Y:S01]  /*2790*/  SYNCS.PHASECHK.TRANS64.TRYWAIT P2, [UR21+0x22850], R7 ;  /* 0x02285007ff0075a7 */ /* 0x0004e20008040155 */
[----:B------:R-:W-:Y:S05]  /*27a0*/  @!P0 BRA `(.L_x_7232) ;  /* 0x0000000000048947 */ /* 0x000fea0003800000 */
[----:B------:R-:W-:Y:S01]  /*27b0*/  BPT.TRAP 0x1 ;  /* 0x000000040000795c */ /* 0x000fe20000300000 */
.L_x_7232:
[----:B---3--:R-:W-:Y:S05]  /*27c0*/  @P2 BRA `(.L_x_7233) ;  /* 0x0000000000082947 */ /* 0x008fea0003800000 */
[----:B------:R-:W3:Y:S02]  /*27d0*/  SYNCS.PHASECHK.TRANS64.TRYWAIT P2, [UR21+0x22850], R7 ;  /* 0x02285007ff0075a7 */ /* 0x000ee40008040155 */
[----:B---3--:R-:W-:Y:S05]  /*27e0*/  @!P2 BRA `(.L_x_7234) ;  /* 0x0000006400eca947 */ /* 0x008fea0003800000 */
.L_x_7233:
[----:B------:R4:W-:Y:S01]  /*27f0*/  BAR.SYNC.DEFER_BLOCKING R6, 0x100 ;  /* 0x000400060000751d */ /* 0x0009e20000010000 */
[----:B------:R-:W-:Y:S01]  /*2800*/  UIADD3 UR6, UR46, 0x400, URZ ;  /* 0x000004002e067890 */ /* 0x000fe2000fffe03f */
[----:B---3--:R-:W-:Y:S01]  /*2810*/  @!P1 VIADD R8, R8, 0x22860 ;  /* 0x0002286008089836 */ /* 0x008fe20000000000 */
[----:B------:R-:W-:Y:S02]  /*2820*/  UISETP.GE.AND UP0, UPT, UR50, 0x61, UPT ;  /* 0x000000613200788c */ /* 0x000fe4000bf06270 */
[----:B------:R-:W-:Y:S01]  /*2830*/  USHF.R.U32.HI UR6, URZ, 0x4, UR6 ;  /* 0x000000043f067899 */ /* 0x000fe20008011606 */
[----:B------:R-:W-:Y:S01]  /*2840*/  UMOV UR7, 0x40000040 ;  /* 0x4000004000077882 */ /* 0x000fe20000000000 */
[----:B------:R-:W-:Y:S02]  /*2850*/  @!P1 PRMT R8, RZ, 0x654, R8 ;  /* 0x00000654ff089816 */ /* 0x000fe40000000008 */
[----:B------:R-:W-:Y:S01]  /*2860*/  ULOP3.LUT UR6, UR6, 0x3fff, URZ, 0xc0, !UPT ;  /* 0x00003fff06067892 */ /* 0x000fe2000f8ec03f */
[----:B------:R-:W-:-:S03]  /*2870*/  PLOP3.LUT P2, PT, PT, PT, UP0, 0x80, 0x0 ;  /* 0x000000000000781c */ /* 0x000fc60003f4f008 */
[----:B------:R-:W-:-:S04]  /*2880*/  ULOP3.LUT UR21, UR6, 0x3000000, URZ, 0xfc, !UPT ;  /* 0x0300000006157892 */ /* 0x000fc8000f8efc3f */
[----:B------:R-:W-:Y:S01]  /*2890*/  UIMAD UR11, UR39, 0xc00, UR21 ;  /* 0x00000c00270b78a4 */ /* 0x000fe2000f8e0215 */
[----:B------:R-:W-:-:S06]  /*28a0*/  WARPGROUP.ARRIVE ;  /* 0x00000000000079c5 */ /* 0x000fcc0000000000 */
[----:B------:R-:W-:Y:S02]  /*28b0*/  UMOV UR6, UR11 ;  /* 0x0000000b00067c82 */ /* 0x000fe40008000000 */
        /* <DEDUP_REMOVED lines=32> */
[----:B------:R4:W-:Y:S01]  /*2ac0*/  @!P1 SYNCS.ARRIVE.TRANS64.RED.A1T0 RZ, [R8+URZ], RZ ;  /* 0x000000ff08ff99a7 */ /* 0x0009e2000810043f */
[----:B------:R-:W-:Y:S05]  /*2ad0*/  @!P2 BRA `(.L_x_7235) ;  /* 0x0000001c004ca947 */ /* 0x000fea0003800000 */
[----:B------:R-:W-:Y:S01]  /*2ae0*/  IMAD.MOV.U32 R20, RZ, RZ, R3 ;  /* 0x000000ffff147224 */ /* 0x000fe200078e0003 */
[----:B------:R-:W-:Y:S01]  /*2af0*/  UIADD3 UR47, UR47, -0x2, URZ ;  /* 0xfffffffe2f2f7890 */ /* 0x000fe2000fffe03f */
[----:B-12---:R-:W-:Y:S01]  /*2b00*/  IMAD.MOV.U32 R7, RZ, RZ, R0 ;  /* 0x000000ffff077224 */ /* 0x006fe200078e0000 */
[----:B------:R-:W-:-:S10]  /*2b10*/  ULDC UR22, c[0x0][0x988] ;  /* 0x0002620000167ab9 */ /* 0x000fd40000000800 */
.L_x_7244:
[----:B------:R-:W-:Y:S01]  /*2b20*/  UIADD3 UR39, UR39, 0x1, URZ ;  /* 0x0000000127277890 */ /* 0x000fe2000fffe03f */
[----:B------:R-:W-:Y:S01]  /*2b30*/  IMAD.U32 R0, RZ, RZ, UR47 ;  /* 0x0000002fff007e24 */ /* 0x000fe2000f8e00ff */
[----:B------:R-:W-:Y:S02]  /*2b40*/  UIADD3 UR47, UR47, -0x1, URZ ;  /* 0xffffffff2f2f7890 */ /* 0x000fe4000fffe03f */
[----:B------:R-:W-:Y:S02]  /*2b50*/  UISETP.NE.AND UP0, UPT, UR39, 0x2, UPT ;  /* 0x000000022700788c */ /* 0x000fe4000bf05270 */
[----:B------:R-:W-:Y:S02]  /*2b60*/  ISETP.GT.AND P2, PT, R0, RZ, PT ;  /* 0x000000ff0000720c */ /* 0x000fe40003f44270 */
[----:B------:R-:W-:Y:S02]  /*2b70*/  USEL UR6, URZ, 0x1, UP0 ;  /* 0x000000013f067887 */ /* 0x000fe40008000000 */
[----:B------:R-:W-:-:S02]  /*2b80*/  USEL UR39, UR39, URZ, UP0 ;  /* 0x0000003f27277287 */ /* 0x000fc40008000000 */
[----:B------:R-:W-:Y:S01]  /*2b90*/  ULOP3.LUT UR42, UR42, UR6, URZ, 0x3c, !UPT ;  /* 0x000000062a2a7292 */ /* 0x000fe2000f8e3c3f */
[----:B---3--:R-:W-:Y:S11]  /*2ba0*/  @!P0 BRA `(.L_x_7236) ;  /* 0x0000000000048947 */ /* 0x008ff60003800000 */
[----:B------:R-:W-:Y:S01]  /*2bb0*/  BPT.TRAP 0x1 ;  /* 0x000000040000795c */ /* 0x000fe20000300000 */
.L_x_7236:
[----:B------:R-:W-:Y:S01]  /*2bc0*/  MOV R0, UR42 ;  /* 0x0000002a00007c02 */ /* 0x000fe20008000f00 */
[----:B------:R-:W-:-:S03]  /*2bd0*/  ULEA UR23, UR39, UR46, 0x3 ;  /* 0x0000002e27177291 */ /* 0x000fc6000f8e183f */
[----:B------:R-:W-:-:S04]  /*2be0*/  SHF.L.U32 R0, R0, 0x1f, RZ ;  /* 0x0000001f00007819 */ /* 0x000fc800000006ff */
[----:B------:R-:W-:-:S13]  /*2bf0*/  R2UR UR24, R0 ;  /* 0x00000000001872ca */ /* 0x000fda00000e0000 */
[----:B------:R-:W-:-:S04]  /*2c00*/  IMAD.U32 R0, RZ, RZ, UR24 ;  /* 0x00000018ff007e24 */ /* 0x000fc8000f8e00ff */
[----:B------:R1:W2:Y:S01]  /*2c10*/  SYNCS.PHASECHK.TRANS64.TRYWAIT P3, [UR23+0x22830], R0 ;  /* 0x02283000ff0075a7 */ /* 0x0002a20008060157 */
[----:B------:R-:W-:Y:S05]  /*2c20*/  @!P0 BRA `(.L_x_7237) ;  /* 0x0000000000048947 */ /* 0x000fea0003800000 */
[----:B------:R-:W-:Y:S01]  /*2c30*/  BPT.TRAP 0x1 ;  /* 0x000000040000795c */ /* 0x000fe20000300000 */
.L_x_7237:
[----:B--2---:R-:W-:Y:S05]  /*2c40*/  @P3 BRA `(.L_x_7238) ;  /* 0x00000000000c3947 */ /* 0x004fea0003800000 */
[----:B-1----:R-:W-:-:S04]  /*2c50*/  IMAD.U32 R0, RZ, RZ, UR24 ;  /* 0x00000018ff007e24 */ /* 0x002fc8000f8e00ff */
[----:B------:R-:W1:Y:S02]  /*2c60*/  SYNCS.PHASECHK.TRANS64.TRYWAIT P3, [UR23+0x22830], R0 ;  /* 0x02283000ff0075a7 */ /* 0x000e640008060157 */
[----:B-1----:R-:W-:Y:S05]  /*2c70*/  @!P3 BRA `(.L_x_7239) ;  /* 0x0000006000dcb947 */ /* 0x002fea0003800000 */
.L_x_7238:
[----:B------:R-:W-:Y:S01]  /*2c80*/  UIMAD UR18, UR39, 0x300, UR20 ;  /* 0x00000300271278a4 */ /* 0x000fe2000f8e0214 */
[----:B------:R-:W-:Y:S01]  /*2c90*/  WARPGROUP.ARRIVE ;  /* 0x00000000000079c5 */ /* 0x000fe20000000000 */
[----:B------:R-:W-:Y:S01]  /*2ca0*/  UMOV UR19, 0x40000040 ;  /* 0x4000004000137882 */ /* 0x000fe20000000000 */
[----:B------:R-:W-:Y:S01]  /*2cb0*/  UMOV UR7, 0x40000040 ;  /* 0x4000004000077882 */ /* 0x000fe20000000000 */
[----:B------:R-:W-:Y:S02]  /*2cc0*/  UIADD3 UR6, UR18, 0x2, URZ ;  /* 0x0000000212067890 */ /* 0x000fe4000fffe03f */
[----:B------:R-:W-:Y:S01]  /*2cd0*/  UIADD3 UR10, UR18, 0x4, URZ ;  /* 0x00000004120a7890 */ /* 0x000fe2000fffe03f */
[----:B------:R-:W-:Y:S02]  /*2ce0*/  UMOV UR11, 0x40000040 ;  /* 0x40000040000b7882 */ /* 0x000fe40000000000 */
[----:B------:R-:W-:Y:S01]  /*2cf0*/  HGMMA.64x96x16.F32.BF16 R152, gdesc[UR16], RZ, !UPT, gsb0 ;  /* 0x01600000109879f0 */ /* 0x000fe2000c0018ff */
[----:B------:R-:W-:Y:S01]  /*2d00*/  UIADD3 UR14, UR18, 0x6, URZ ;  /* 0x00000006120e7890 */ /* 0x000fe2000fffe03f */
[----:B------:R-:W-:Y:S01]  /*2d10*/  UMOV UR15, 0x40000040 ;  /* 0x40000040000f7882 */ /* 0x000fe20000000000 */
[----:B------:R-:W-:-:S02]  /*2d20*/  WARPGROUP.DEPBAR.LE gsb0, 0x0 ;  /* 0x00008000000079c5 */ /* 0x000fc40000010000 */
[----:B------:R-:W-:-:S06]  /*2d30*/  WARPGROUP.ARRIVE ;  /* 0x00000000000079c5 */ /* 0x000fcc0000000000 */
[----:B------:R-:W-:Y:S03]  /*2d40*/  HGMMA.64x96x16.F32.BF16 R152, gdesc[UR4], R152, gsb0 ;  /* 0x01600000049879f0 */ /* 0x000fe60008001898 */
[----:B------:R-:W-:Y:S02]  /*2d50*/  WARPGROUP.DEPBAR.LE gsb0, 0x0 ;  /* 0x00008000000079c5 */ /* 0x000fe40000010000 */
[----:B------:R-:W-:-:S06]  /*2d60*/  WARPGROUP.ARRIVE ;  /* 0x00000000000079c5 */ /* 0x000fcc0000000000 */
[----:B------:R-:W-:Y:S01]  /*2d70*/  HGMMA.64x96x16.F32.BF16 R152, gdesc[UR8], R152, gsb0 ;  /* 0x01600000089879f0 */ /* 0x000fe20008001898 */
[----:B------:R-:W-:Y:S02]  /*2d80*/  UMOV UR10, UR22 ;  /* 0x00000016000a7c82 */ /* 0x000fe40008000000 */
[----:B------:R-:W-:Y:S02]  /*2d90*/  WARPGROUP.DEPBAR.LE gsb0, 0x0 ;  /* 0x00008000000079c5 */ /* 0x000fe40000010000 */
[----:B------:R-:W-:-:S06]  /*2da0*/  WARPGROUP.ARRIVE ;  /* 0x00000000000079c5 */ /* 0x000fcc0000000000 */
[----:B------:R-:W-:Y:S03]  /*2db0*/  HGMMA.64x96x16.F32.BF16 R152, gdesc[UR12], R152, gsb0 ;  /* 0x016000000c9879f0 */ /* 0x000fe60008001898 */
[----:B------:R-:W-:Y:S02]  /*2dc0*/  WARPGROUP.DEPBAR.LE gsb0, 0x0 ;  /* 0x00008000000079c5 */ /* 0x000fe40000010000 */
[----:B-1----:R-:W-:Y:S02]  /*2dd0*/  FMNMX.FTZ R0, R152, R7, !PT ;  /* 0x0000000798007209 */ /* 0x002fe40007810000 */
[----:B----4-:R-:W-:Y:S02]  /*2de0*/  FMNMX.FTZ R8, R154, R20, !PT ;  /* 0x000000149a087209 */ /* 0x010fe40007810000 */
        /* <DEDUP_REMOVED lines=66> */
[----:B------:R-:W-:Y:S01]  /*3210*/  FFMA.FTZ R197, R197, UR10, -R12 ;  /* 0x0000000ac5c57c23 */ /* 0x000fe2000801080c */
[----:B------:R-:W-:Y:S01]  /*3220*/  FMNMX.FTZ R3, R187, R14, !PT ;  /* 0x0000000ebb037209 */ /* 0x000fe20007810000 */
[----:B------:R-:W-:-:S02]  /*3230*/  FMUL.FTZ R6, R6, UR10 ;  /* 0x0000000a06067c20 */ /* 0x000fc40008410000 */
[----:B------:R-:W-:Y:S01]  /*3240*/  MUFU.EX2 R7, R7 ;  /* 0x0000000700077308 */ /* 0x000fe20000000800 */
[----:B------:R-:W-:Y:S01]  /*3250*/  FMNMX.FTZ R14, R190, R3, !PT ;  /* 0x00000003be0e7209 */ /* 0x000fe20007810000 */
[----:B-1----:R-:W-:-:S03]  /*3260*/  FFMA.FTZ R161, R184, UR10, -R12 ;  /* 0x0000000ab8a17c23 */ /* 0x002fc6000801080c */
[----:B------:R-:W-:-:S03]  /*3270*/  FMNMX.FTZ R3, R191, R14, !PT ;  /* 0x0000000ebf037209 */ /* 0x000fc60007810000 */
[----:B------:R-:W1:Y:S01]  /*3280*/  MUFU.EX2 R6, R6 ;  /* 0x0000000600067308 */ /* 0x000e620000000800 */
[----:B------:R-:W-:-:S04]  /*3290*/  FMNMX.FTZ R14, R194, R3, !PT ;  /* 0x00000003c20e7209 */ /* 0x000fc80007810000 */
[----:B------:R-:W-:-:S03]  /*32a0*/  FMNMX.FTZ R3, R195, R14, !PT ;  /* 0x0000000ec3037209 */ /* 0x000fc60007810000 */
[----:B------:R-:W-:Y:S01]  /*32b0*/  MUFU.EX2 R14, R157 ;  /* 0x0000009d000e7308 */ /* 0x000fe20000000800 */
[----:B------:R-:W-:-:S04]  /*32c0*/  FMNMX.FTZ R164, R198, R3, !PT ;  /* 0x00000003c6a47209 */ /* 0x000fc80007810000 */
[----:B------:R-:W-:Y:S01]  /*32d0*/  FMNMX.FTZ R3, R199, R164, !PT ;  /* 0x000000a4c7037209 */ /* 0x000fe20007810000 */
[--C-:B------:R-:W-:Y:S01]  /*32e0*/  FFMA.FTZ R164, R176, UR10, -R12.reuse ;  /* 0x0000000ab0a47c23 */ /* 0x100fe2000801080c */
[--C-:B------:R-:W-:Y:S01]  /*32f0*/  FFMA.FTZ R176, R189, UR10, -R12.reuse ;  /* 0x0000000abdb07c23 */ /* 0x100fe2000801080c */
[----:B------:R2:W-:Y:S01]  /*3300*/  MUFU.EX2 R157, R180 ;  /* 0x000000b4009d7308 */ /* 0x0005e20000000800 */
[----:B-1----:R-:W-:Y:S01]  /*3310*/  FFMA.FTZ R5, R6, R5, R7 ;  /* 0x0000000506057223 */ /* 0x002fe20000010007 */
[----:B------:R-:W1:Y:S01]  /*3320*/  SHFL.BFLY PT, R172, R3, 0x2, 0x1f ;  /* 0x0c401f0003ac7f89 */ /* 0x000e6200000e0000 */
[-C--:B------:R-:W-:Y:S01]  /*3330*/  FMUL.FTZ R24, R24, R6.reuse ;  /* 0x0000000618187220 */ /* 0x080fe20000410000 */
[-C--:B------:R-:W-:Y:S01]  /*3340*/  FMUL.FTZ R25, R25, R6.reuse ;  /* 0x0000000619197220 */ /* 0x080fe20000410000 */
[-C--:B------:R-:W-:Y:S01]  /*3350*/  FMUL.FTZ R28, R28, R6.reuse ;  /* 0x000000061c1c7220 */ /* 0x080fe20000410000 */
[-C--:B------:R-:W-:Y:S01]  /*3360*/  FMUL.FTZ R29, R29, R6.reuse ;  /* 0x000000061d1d7220 */ /* 0x080fe20000410000 */
[-C--:B------:R-:W-:Y:S01]  /*3370*/  FMUL.FTZ R32, R32, R6.reuse ;  /* 0x0000000620207220 */ /* 0x080fe20000410000 */
[----:B------:R-:W3:Y:S01]  /*3380*/  MUFU.EX2 R152, R152 ;  /* 0x0000009800987308 */ /* 0x000ee20000000800 */
[--C-:B--2---:R-:W-:Y:S01]  /*3390*/  FFMA.FTZ R180, R193, UR10, -R12.reuse ;  /* 0x0000000ac1b47c23 */ /* 0x104fe2000801080c */
        /* <DEDUP_REMOVED lines=15> */
[C---:B---3--:R-:W-:Y:S01]  /*3490*/  FADD.FTZ R5, R152.reuse, R5 ;  /* 0x0000000598057221 */ /* 0x048fe20000010000 */
[----:B-1----:R-:W-:Y:S01]  /*34a0*/  FMNMX.FTZ R173, R3, R172, !PT ;  /* 0x000000ac03ad7209 */ /* 0x002fe20007810000 */
[----:B------:R-:W-:Y:S01]  /*34b0*/  FFMA.FTZ R172, R185, UR10, -R12 ;  /* 0x0000000ab9ac7c23 */ /* 0x000fe2000801080c */
[----:B------:R-:W-:Y:S01]  /*34c0*/  F2FP.BF16.F32.PACK_AB R152, R152, R7 ;  /* 0x000000079898723e */ /* 0x000fe200000010ff */
        /* <DEDUP_REMOVED lines=31> */
[C---:B------:R-:W-:Y:S01]  /*36c0*/  FMUL.FTZ R185, R3.reuse, UR10 ;  /* 0x0000000a03b97c20 */ /* 0x040fe20008410000 */
[----:B------:R-:W-:Y:S01]  /*36d0*/  FADD.FTZ R12, -R3, R20 ;  /* 0x00000014030c7221 */ /* 0x000fe20000010100 */
[-C--:B------:R-:W-:Y:S01]  /*36e0*/  FMUL.FTZ R109, R109, R6.reuse ;  /* 0x000000066d6d7220 */ /* 0x080fe20000410000 */
[----:B------:R-:W-:Y:S01]  /*36f0*/  FMUL.FTZ R112, R112, R6 ;  /* 0x0000000670707220 */ /* 0x000fe20000410000 */
[--C-:B------:R-:W-:Y:S01]  /*3700*/  FFMA.FTZ R184, R154, UR10, -R185.reuse ;  /* 0x0000000a9ab87c23 */ /* 0x100fe200080108b9 */
[----:B------:R-:W-:Y:S01]  /*3710*/  FMUL.FTZ R12, R12, UR10 ;  /* 0x0000000a0c0c7c20 */ /* 0x000fe20008410000 */
[--C-:B------:R-:W-:Y:S01]  /*3720*/  FFMA.FTZ R155, R155, UR10, -R185.reuse ;  /* 0x0000000a9b9b7c23 */ /* 0x100fe200080108b9 */
        /* <DEDUP_REMOVED lines=9> */
[----:B------:R-:W-:Y:S01]  /*37c0*/  IMAD.U32 R183, RZ, RZ, UR23 ;  /* 0x00000017ffb77e24 */ /* 0x000fe2000f8e00ff */
[----:B------:R-:W2:Y:S01]  /*37d0*/  MUFU.EX2 R184, R184 ;  /* 0x000000b800b87308 */ /* 0x000ea20000000800 */
[--C-:B------:R-:W-:Y:S01]  /*37e0*/  FFMA.FTZ R192, R163, UR10, -R185.reuse ;  /* 0x0000000aa3c07c23 */ /* 0x100fe200080108b9 */
[--C-:B------:R-:W-:Y:S01]  /*37f0*/  FFMA.FTZ R163, R166, UR10, -R185.reuse ;  /* 0x0000000aa6a37c23 */ /* 0x100fe200080108b9 */
[----:B------:R-:W-:Y:S01]  /*3800*/  @!P1 VIADD R154, R183, 0x22840 ;  /* 0x00022840b79a9836 */ /* 0x000fe20000000000 */
[----:B-1----:R-:W-:Y:S01]  /*3810*/  IADD3 R12, -R18, 0xb, RZ ;  /* 0x0000000b120c7810 */ /* 0x002fe20007ffe1ff */
[--C-:B------:R-:W-:Y:S01]  /*3820*/  FFMA.FTZ R202, R171, UR10, -R185.reuse ;  /* 0x0000000aabca7c23 */ /* 0x100fe200080108b9 */
[--C-:B------:R-:W-:Y:S01]  /*3830*/  FFMA.FTZ R171, R174, UR10, -R185.reuse ;  /* 0x0000000aaeab7c23 */ /* 0x100fe200080108b9 */
[--C-:B------:R-:W-:Y:S01]  /*3840*/  FFMA.FTZ R186, R186, UR10, -R185.reuse ;  /* 0x0000000ababa7c23 */ /* 0x100fe200080108b9 */
[----:B------:R-:W1:Y:S01]  /*3850*/  MUFU.EX2 R155, R155 ;  /* 0x0000009b009b7308 */ /* 0x000e620000000800 */
[----:B------:R-:W-:Y:S01]  /*3860*/  @!P1 PRMT R154, RZ, 0x654, R154 ;  /* 0x00000654ff9a9816 */ /* 0x000fe2000000009a */
[----:B------:R3:W-:Y:S06]  /*3870*/  BAR.ARV R12, 0x100 ;  /* 0x0004000c0000751d */ /* 0x0007ec0000002000 */
[----:B------:R-:W4:Y:S01]  /*3880*/  MUFU.EX2 R181, R181 ;  /* 0x000000b500b57308 */ /* 0x000f220000000800 */
[----:B--2---:R-:W-:Y:S01]  /*3890*/  FFMA.FTZ R4, R177, R4, R184 ;  /* 0x00000004b1047223 */ /* 0x004fe200000100b8 */
[----:B------:R2:W-:Y:S01]  /*38a0*/  @!P1 SYNCS.ARRIVE.TRANS64.RED.A1T0 RZ, [R154+URZ], RZ ;  /* 0x000000ff9aff99a7 */ /* 0x0005e2000810043f */
[--C-:B------:R-:W-:Y:S01]  /*38b0*/  FFMA.FTZ R187, R187, UR10, -R185.reuse ;  /* 0x0000000abbbb7c23 */ /* 0x100fe200080108b9 */
[--C-:B------:R-:W-:Y:S01]  /*38c0*/  FFMA.FTZ R189, R190, UR10, -R185.reuse ;  /* 0x0000000abebd7c23 */ /* 0x100fe200080108b9 */
[--C-:B------:R-:W-:Y:S01]  /*38d0*/  FFMA.FTZ R190, R191, UR10, -R185.reuse ;  /* 0x0000000abfbe7c23 */ /* 0x100fe200080108b9 */
[--C-:B------:R-:W-:Y:S01]  /*38e0*/  FFMA.FTZ R194, R194, UR10, -R185.reuse ;  /* 0x0000000ac2c27c23 */ /* 0x100fe200080108b9 */
[----:B------:R-:W-:Y:S01]  /*38f0*/  FFMA.FTZ R195, R195, UR10, -R185 ;  /* 0x0000000ac3c37c23 */ /* 0x000fe200080108b9 */
[----:B------:R-:W5:Y:S01]  /*3900*/  MUFU.EX2 R188, R188 ;  /* 0x000000bc00bc7308 */ /* 0x000f620000000800 */
[----:B-1----:R-:W-:Y:S01]  /*3910*/  FADD.FTZ R4, R155, R4 ;  /* 0x000000049b047221 */ /* 0x002fe20000010000 */
[----:B--2---:R-:W-:Y:S01]  /*3920*/  FADD.FTZ R154, R8, R5 ;  /* 0x00000005089a7221 */ /* 0x004fe20000010000 */
[--C-:B------:R-:W-:Y:S01]  /*3930*/  FFMA.FTZ R198, R198, UR10, -R185.reuse ;  /* 0x0000000ac6c67c23 */ /* 0x100fe200080108b9 */
[----:B------:R-:W-:Y:S01]  /*3940*/  FFMA.FTZ R199, R199, UR10, -R185 ;  /* 0x0000000ac7c77c23 */ /* 0x000fe200080108b9 */
[-C--:B------:R-:W-:Y:S01]  /*3950*/  FMUL.FTZ R113, R113, R6.reuse ;  /* 0x0000000671717220 */ /* 0x080fe20000410000 */
[----:B------:R-:W-:Y:S01]  /*3960*/  FADD.FTZ R5, R9, R154 ;  /* 0x0000009a09057221 */ /* 0x000fe20000010000 */
[-C--:B------:R-:W-:Y:S01]  /*3970*/  FMUL.FTZ R116, R116, R6.reuse ;  /* 0x0000000674747220 */ /* 0x080fe20000410000 */
[----:B------:R-:W1:Y:S01]  /*3980*/  MUFU.EX2 R159, R159 ;  /* 0x0000009f009f7308 */ /* 0x000e620000000800 */
[----:B----4-:R-:W-:Y:S01]  /*3990*/  FADD.FTZ R7, R181, R4 ;  /* 0x00000004b5077221 */ /* 0x010fe20000010000 */
[----:B------:R-:W-:Y:S01]  /*39a0*/  FADD.FTZ R154, R156, R5 ;  /* 0x000000059c9a7221 */ /* 0x000fe20000010000 */
[-C--:B------:R-:W-:Y:S01]  /*39b0*/  FMUL.FTZ R117, R117, R6.reuse ;  /* 0x0000000675757220 */ /* 0x080fe20000410000 */
[-C--:B------:R-:W-:Y:S01]  /*39c0*/  FMUL.FTZ R120, R120, R6.reuse ;  /* 0x0000000678787220 */ /* 0x080fe20000410000 */
[-C--:B------:R-:W-:Y:S01]  /*39d0*/  FMUL.FTZ R121, R121, R6.reuse ;  /* 0x0000000679797220 */ /* 0x080fe20000410000 */
[----:B------:R-:W-:Y:S01]  /*39e0*/  FADD.FTZ R5, R11, R154 ;  /* 0x0000009a0b057221 */ /* 0x000fe20000010000 */
[-C--:B------:R-:W-:Y:S01]  /*39f0*/  FMUL.FTZ R124, R124, R6.reuse ;  /* 0x000000067c7c7220 */ /* 0x080fe20000410000 */
[----:B------:R-:W2:Y:S01]  /*3a00*/  MUFU.EX2 R192, R192 ;  /* 0x000000c000c07308 */ /* 0x000ea20000000800 */
[----:B-----5:R-:W-:Y:S01]  /*3a10*/  FADD.FTZ R4, R188, R7 ;  /* 0x00000007bc047221 */ /* 0x020fe20000010000 */
[----:B------:R-:W-:Y:S01]  /*3a20*/  FADD.FTZ R154, R10, R5 ;  /* 0x000000050a9a7221 */ /* 0x000fe20000010000 */
[-C--:B------:R-:W-:Y:S01]  /*3a30*/  FMUL.FTZ R125, R125, R6.reuse ;  /* 0x000000067d7d7220 */ /* 0x080fe20000410000 */
[-C--:B------:R-:W-:Y:S01]  /*3a40*/  FMUL.FTZ R128, R128, R6.reuse ;  /* 0x0000000680807220 */ /* 0x080fe20000410000 */
[-C--:B------:R-:W-:Y:S01]  /*3a50*/  FMUL.FTZ R129, R129, R6.reuse ;  /* 0x0000000681817220 */ /* 0x080fe20000410000 */
[----:B------:R-:W-:Y:S01]  /*3a60*/  FADD.FTZ R5, R13, R154 ;  /* 0x0000009a0d057221 */ /* 0x000fe20000010000 */
[-C--:B------:R-:W-:Y:S01]  /*3a70*/  FMUL.FTZ R132, R132, R6.reuse ;  /* 0x0000000684847220 */ /* 0x080fe20000410000 */
[----:B------:R4:W-:Y:S01]  /*3a80*/  MUFU.EX2 R173, R196 ;  /* 0x000000c400ad7308 */ /* 0x0009e20000000800 */
[----:B-1----:R-:W-:Y:S01]  /*3a90*/  FADD.FTZ R7, R159, R4 ;  /* 0x000000049f077221 */ /* 0x002fe20000010000 */
[----:B------:R-:W-:Y:S01]  /*3aa0*/  FADD.FTZ R154, R160, R5 ;  /* 0x00000005a09a7221 */ /* 0x000fe20000010000 */
[-C--:B------:R-:W-:Y:S01]  /*3ab0*/  FMUL.FTZ R133, R133, R6.reuse ;  /* 0x0000000685857220 */ /* 0x080fe20000410000 */
[-C--:B------:R-:W-:Y:S01]  /*3ac0*/  FMUL.FTZ R136, R136, R6.reuse ;  /* 0x0000000688887220 */ /* 0x080fe20000410000 */
[-C--:B------:R-:W-:Y:S01]  /*3ad0*/  FMUL.FTZ R137, R137, R6.reuse ;  /* 0x0000000689897220 */ /* 0x080fe20000410000 */
[----:B------:R-:W-:Y:S01]  /*3ae0*/  FADD.FTZ R5, R15, R154 ;  /* 0x0000009a0f057221 */ /* 0x000fe20000010000 */
[-C--:B------:R-:W-:Y:S01]  /*3af0*/  FMUL.FTZ R140, R140, R6.reuse ;  /* 0x000000068c8c7220 */ /* 0x080fe20000410000 */
[----:B------:R-:W1:Y:S01]  /*3b00*/  MUFU.EX2 R163, R163 ;  /* 0x000000a300a37308 */ /* 0x000e620000000800 */
[--C-:B----4-:R-:W-:Y:S01]  /*3b10*/  FFMA.FTZ R196, R167, UR10, -R185.reuse ;  /* 0x0000000aa7c47c23 */ /* 0x110fe200080108b9 */
[----:B------:R-:W-:Y:S01]  /*3b20*/  FFMA.FTZ R167, R170, UR10, -R185 ;  /* 0x0000000aaaa77c23 */ /* 0x000fe200080108b9 */
[----:B--2---:R-:W-:Y:S01]  /*3b30*/  FADD.FTZ R4, R192, R7 ;  /* 0x00000007c0047221 */ /* 0x004fe20000010000 */
[----:B------:R-:W-:Y:S01]  /*3b40*/  FADD.FTZ R154, R14, R5 ;  /* 0x000000050e9a7221 */ /* 0x000fe20000010000 */
[-C--:B------:R-:W-:Y:S01]  /*3b50*/  FMUL.FTZ R141, R141, R6.reuse ;  /* 0x000000068d8d7220 */ /* 0x080fe20000410000 */
[-C--:B------:R-:W-:Y:S01]  /*3b60*/  FMUL.FTZ R144, R144, R6.reuse ;  /* 0x0000000690907220 */ /* 0x080fe20000410000 */
[-C--:B------:R-:W-:Y:S01]  /*3b70*/  FMUL.FTZ R145, R145, R6.reuse ;  /* 0x0000000691917220 */ /* 0x080fe20000410000 */
[----:B------:R-:W2:Y:S01]  /*3b80*/  MUFU.EX2 R196, R196 ;  /* 0x000000c400c47308 */ /* 0x000ea20000000800 */
[----:B------:R-:W-:Y:S01]  /*3b90*/  FADD.FTZ R5, R21, R154 ;  /* 0x0000009a15057221 */ /* 0x000fe20000010000 */
[-C--:B------:R-:W-:Y:S01]  /*3ba0*/  FMUL.FTZ R148, R148, R6.reuse ;  /* 0x0000000694947220 */ /* 0x080fe20000410000 */
[----:B------:R-:W-:Y:S01]  /*3bb0*/  FMUL.FTZ R149, R149, R6 ;  /* 0x0000000695957220 */ /* 0x000fe20000410000 */
[----:B------:R-:W-:Y:S01]  /*3bc0*/  F2FP.BF16.F32.PACK_AB R156, R11, R156 ;  /* 0x0000009c0b9c723e */ /* 0x000fe200000010ff */
[-C--:B------:R-:W-:Y:S01]  /*3bd0*/  FMUL.FTZ R26, R26, R177.reuse ;  /* 0x000000b11a1a7220 */ /* 0x080fe20000410000 */
[----:B------:R-:W-:Y:S01]  /*3be0*/  F2FP.BF16.F32.PACK_AB R160, R15, R160 ;  /* 0x000000a00fa0723e */ /* 0x000fe200000010ff */
[-C--:B------:R-:W-:Y:S01]  /*3bf0*/  FMUL.FTZ R27, R27, R177.reuse ;  /* 0x000000b11b1b7220 */ /* 0x080fe20000410000 */
[----:B------:R-:W4:Y:S01]  /*3c00*/  MUFU.EX2 R167, R167 ;  /* 0x000000a700a77308 */ /* 0x000f220000000800 */
[----:B-1----:R-:W-:Y:S01]  /*3c10*/  FADD.FTZ R7, R163, R4 ;  /* 0x00000004a3077221 */ /* 0x002fe20000010000 */
        /* <DEDUP_REMOVED lines=63> */
[C---:B----4-:R-:W-:Y:S01]  /*4010*/  FADD.FTZ R154, R153.reuse, R154 ;  /* 0x0000009a999a7221 */ /* 0x050fe20000010000 */
[----:B------:R-:W-:Y:S01]  /*4020*/  F2FP.BF16.F32.PACK_AB R164, R153, R164 ;  /* 0x000000a499a4723e */ /* 0x000fe200000010ff */
[-C--:B------:R-:W-:Y:S01]  /*4030*/  FMUL.FTZ R123, R123, R177.reuse ;  /* 0x000000b17b7b7220 */ /* 0x080fe20000410000 */
[----:B------:R-:W-:Y:S01]  /*4040*/  F2FP.BF16.F32.PACK_AB R153, R155, R184 ;  /* 0x000000b89b99723e */ /* 0x000fe200000010ff */
[----:B------:R-:W-:Y:S01]  /*4050*/  FADD.FTZ R5, R157, R154 ;  /* 0x0000009a9d057221 */ /* 0x000fe20000010000 */
        /* <DEDUP_REMOVED lines=20> */
[----:B------:R-:W-:-:S02]  /*41a0*/  F2FP.BF16.F32.PACK_AB R166, R168, R157 ;  /* 0x0000009da8a6723e */ /* 0x000fc400000010ff */
[----:B------:R-:W-:Y:S02]  /*41b0*/  F2FP.BF16.F32.PACK_AB R157, R192, R159 ;  /* 0x0000009fc09d723e */ /* 0x000fe400000010ff */
[----:B------:R-:W-:Y:S02]  /*41c0*/  F2FP.BF16.F32.PACK_AB R159, R196, R163 ;  /* 0x000000a3c49f723e */ /* 0x000fe400000010ff */
[----:B------:R-:W4:Y:S01]  /*41d0*/  MUFU.EX2 R186, R186 ;  /* 0x000000ba00ba7308 */ /* 0x000f220000000800 */
[----:B-1----:R-:W-:Y:S01]  /*41e0*/  FADD.FTZ R7, R182, R7 ;  /* 0x00000007b6077221 */ /* 0x002fe20000010000 */
[----:B------:R-:W-:Y:S02]  /*41f0*/  F2FP.BF16.F32.PACK_AB R163, R204, R171 ;  /* 0x000000abcca3723e */ /* 0x000fe400000010ff */
[----:B------:R-:W-:-:S04]  /*4200*/  F2FP.BF16.F32.PACK_AB R155, R188, R181 ;  /* 0x000000b5bc9b723e */ /* 0x000fc800000010ff */
[----:B------:R-:W1:Y:S01]  /*4210*/  MUFU.EX2 R172, R172 ;  /* 0x000000ac00ac7308 */ /* 0x000e620000000800 */
[----:B--2---:R-:W-:-:S07]  /*4220*/  FADD.FTZ R5, R161, R154 ;  /* 0x0000009aa1057221 */ /* 0x004fce0000010000 */
[----:B------:R-:W2:Y:S01]  /*4230*/  MUFU.EX2 R187, R187 ;  /* 0x000000bb00bb7308 */ /* 0x000ea20000000800 */
[----:B----4-:R-:W-:-:S07]  /*4240*/  FADD.FTZ R4, R186, R7 ;  /* 0x00000007ba047221 */ /* 0x010fce0000010000 */
[----:B------:R-:W4:Y:S01]  /*4250*/  MUFU.EX2 R165, R165 ;  /* 0x000000a500a57308 */ /* 0x000f220000000800 */
[C---:B-1----:R-:W-:Y:S01]  /*4260*/  FADD.FTZ R154, R172.reuse, R5 ;  /* 0x00000005ac9a7221 */ /* 0x042fe20000010000 */
[----:B------:R-:W-:Y:S02]  /*4270*/  F2FP.BF16.F32.PACK_AB R168, R172, R161 ;  /* 0x000000a1aca8723e */ /* 0x000fe400000010ff */
[----:B------:R-:W-:Y:S02]  /*4280*/  F2FP.BF16.F32.PACK_AB R161, R202, R167 ;  /* 0x000000a7caa1723e */ /* 0x000fe400000010ff */
[----:B------:R-:W-:Y:S02]  /*4290*/  F2FP.BF16.F32.PACK_AB R167, R182, R179 ;  /* 0x000000b3b6a7723e */ /* 0x000fe400000010ff */
[----:B------:R-:W1:Y:S01]  /*42a0*/  MUFU.EX2 R189, R189 ;  /* 0x000000bd00bd7308 */ /* 0x000e620000000800 */
[----:B--2---:R-:W-:-:S07]  /*42b0*/  FADD.FTZ R4, R187, R4 ;  /* 0x00000004bb047221 */ /* 0x004fce0000010000 */
[----:B------:R-:W2:Y:S01]  /*42c0*/  MUFU.EX2 R176, R176 ;  /* 0x000000b000b07308 */ /* 0x000ea20000000800 */
[----:B----4-:R-:W-:Y:S01]  /*42d0*/  FADD.FTZ R5, R165, R154 ;  /* 0x0000009aa5057221 */ /* 0x010fe20000010000 */
[----:B------:R-:W-:-:S06]  /*42e0*/  F2FP.BF16.F32.PACK_AB R154, R9, R8 ;  /* 0x00000008099a723e */ /* 0x000fcc00000010ff */
[----:B------:R-:W4:Y:S01]  /*42f0*/  MUFU.EX2 R190, R190 ;  /* 0x000000be00be7308 */ /* 0x000f220000000800 */
[----:B-1----:R-:W-:-:S07]  /*4300*/  FADD.FTZ R7, R189, R4 ;  /* 0x00000004bd077221 */ /* 0x002fce0000010000 */
[----:B------:R-:W1:Y:S01]  /*4310*/  MUFU.EX2 R169, R169 ;  /* 0x000000a900a97308 */ /* 0x000e620000000800 */
[C---:B--2---:R-:W-:Y:S01]  /*4320*/  FADD.FTZ R158, R176.reuse, R5 ;  /* 0x00000005b09e7221 */ /* 0x044fe20000010000 */
[----:B------:R-:W-:Y:S02]  /*4330*/  F2FP.BF16.F32.PACK_AB R170, R176, R165 ;  /* 0x000000a5b0aa723e */ /* 0x000fe400000010ff */
[----:B------:R-:W-:-:S04]  /*4340*/  F2FP.BF16.F32.PACK_AB R165, R178, R175 ;  /* 0x000000afb2a5723e */ /* 0x000fc800000010ff */
[----:B------:R-:W2:Y:S01]  /*4350*/  MUFU.EX2 R185, R194 ;  /* 0x000000c200b97308 */ /* 0x000ea20000000800 */
[C---:B----4-:R-:W-:Y:S01]  /*4360*/  FADD.FTZ R4, R190.reuse, R7 ;  /* 0x00000007be047221 */ /* 0x050fe20000010000 */
[----:B------:R-:W-:-:S06]  /*4370*/  F2FP.BF16.F32.PACK_AB R171, R190, R189 ;  /* 0x000000bdbeab723e */ /* 0x000fcc00000010ff */
[----:B------:R-:W4:Y:S01]  /*4380*/  MUFU.EX2 R180, R180 ;  /* 0x000000b400b47308 */ /* 0x000f220000000800 */
[----:B-1----:R-:W-:Y:S01]  /*4390*/  FADD.FTZ R5, R169, R158 ;  /* 0x0000009ea9057221 */ /* 0x002fe20000010000 */
[----:B------:R-:W-:-:S06]  /*43a0*/  F2FP.BF16.F32.PACK_AB R158, R13, R10 ;  /* 0x0000000a0d9e723e */ /* 0x000fcc00000010ff */
[----:B------:R-:W1:Y:S01]  /*43b0*/  MUFU.EX2 R6, R195 ;  /* 0x000000c300067308 */ /* 0x000e620000000800 */
[----:B--2---:R-:W-:-:S07]  /*43c0*/  FADD.FTZ R7, R185, R4 ;  /* 0x00000004b9077221 */ /* 0x004fce0000010000 */
[----:B------:R-:W2:Y:S01]  /*43d0*/  MUFU.EX2 R198, R198 ;  /* 0x000000c600c67308 */ /* 0x000ea20000000800 */
[C---:B----4-:R-:W-:Y:S01]  /*43e0*/  FADD.FTZ R8, R180.reuse, R5 ;  /* 0x00000005b4087221 */ /* 0x050fe20000010000 */
[----:B------:R-:W-:Y:S02]  /*43f0*/  F2FP.BF16.F32.PACK_AB R172, R180, R169 ;  /* 0x000000a9b4ac723e */ /* 0x000fe400000010ff */
[----:B------:R-:W-:Y:S01]  /*4400*/  F2FP.BF16.F32.PACK_AB R169, R187, R186 ;  /* 0x000000babba9723e */ /* 0x000fe200000010ff */
[----:B------:R-:W-:-:S03]  /*4410*/  FADD.FTZ R5, R173, R8 ;  /* 0x00000008ad057221 */ /* 0x000fc60000010000 */
[----:B------:R-:W4:Y:S01]  /*4420*/  MUFU.EX2 R20, R197 ;  /* 0x000000c500147308 */ /* 0x000f220000000800 */
[----:B-1----:R-:W-:-:S07]  /*4430*/  FADD.FTZ R7, R6, R7 ;  /* 0x0000000706077221 */ /* 0x002fce0000010000 */
[----:B------:R-:W1:Y:S01]  /*4440*/  MUFU.EX2 R199, R199 ;  /* 0x000000c700c77308 */ /* 0x000e620000000800 */
[----:B--2---:R-:W-:Y:S01]  /*4450*/  FADD.FTZ R4, R198, R7 ;  /* 0x00000007c6047221 */ /* 0x004fe20000010000 */
[C---:B----4-:R-:W-:Y:S01]  /*4460*/  F2FP.BF16.F32.PACK_AB R174, R20.reuse, R173 ;  /* 0x000000ad14ae723e */ /* 0x050fe200000010ff */
[----:B------:R-:W-:Y:S01]  /*4470*/  FADD.FTZ R5, R20, R5 ;  /* 0x0000000514057221 */ /* 0x000fe20000010000 */
[----:B------:R-:W-:Y:S01]  /*4480*/  F2FP.BF16.F32.PACK_AB R173, R6, R185 ;  /* 0x000000b906ad723e */ /* 0x000fe200000010ff */
[C---:B-1----:R-:W-:Y:S01]  /*4490*/  FADD.FTZ R4, R199.reuse, R4 ;  /* 0x00000004c7047221 */ /* 0x042fe20000010000 */
[----:B------:R-:W-:Y:S01]  /*44a0*/  F2FP.BF16.F32.PACK_AB R175, R199, R198 ;  /* 0x000000c6c7af723e */ /* 0x000fe200000010ff */
[----:B---3--:R-:W-:Y:S06]  /*44b0*/  @!P0 BRA `(.L_x_7240) ;  /* 0x0000000000048947 */ /* 0x008fec0003800000 */
[----:B------:R-:W-:Y:S01]  /*44c0*/  BPT.TRAP 0x1 ;  /* 0x000000040000795c */ /* 0x000fe20000300000 */
.L_x_7240:
[----:B------:R-:W-:-:S04]  /*44d0*/  IMAD.U32 R6, RZ, RZ, UR24 ;  /* 0x00000018ff067e24 */ /* 0x000fc8000f8e00ff */
[----:B------:R1:W2:Y:S01]  /*44e0*/  SYNCS.PHASECHK.TRANS64.TRYWAIT P3, [UR23+0x22850], R6 ;  /* 0x02285006ff0075a7 */ /* 0x0002a20008060157 */
[----:B------:R-:W-:Y:S05]  /*44f0*/  @!P0 BRA `(.L_x_7241) ;  /* 0x0000000000048947 */ /* 0x000fea0003800000 */
[----:B------:R-:W-:Y:S01]  /*4500*/  BPT.TRAP 0x1 ;  /* 0x000000040000795c */ /* 0x000fe20000300000 */
.L_x_7241:
[----:B--2---:R-:W-:Y:S05]  /*4510*/  @P3 BRA `(.L_x_7242) ;  /* 0x00000000000c3947 */ /* 0x004fea0003800000 */
[----:B-1----:R-:W-:-:S04]  /*4520*/  IMAD.U32 R6, RZ, RZ, UR24 ;  /* 0x00000018ff067e24 */ /* 0x002fc8000f8e00ff */
[----:B------:R-:W1:Y:S02]  /*4530*/  SYNCS.PHASECHK.TRANS64.TRYWAIT P3, [UR23+0x22850], R6 ;  /* 0x02285006ff0075a7 */ /* 0x000e640008060157 */
[----:B-1----:R-:W-:Y:S05]  /*4540*/  @!P3 BRA `(.L_x_7243) ;  /* 0x0000004800c4b947 */ /* 0x002fea0003800000 */
.L_x_7242:
[----:B-1----:R-:W-:Y:S01]  /*4550*/  VIADD R6, R18, 0x8 ;  /* 0x0000000812067836 */ /* 0x002fe20000000000 */
[----:B------:R-:W-:Y:S01]  /*4560*/  UIMAD UR11, UR39, 0xc00, UR21 ;  /* 0x00000c00270b78a4 */ /* 0x000fe2000f8e0215 */
[----:B------:R-:W-:Y:S01]  /*4570*/  @!P1 VIADD R183, R183, 0x22860 ;  /* 0x00022860b7b79836 */ /* 0x000fe20000000000 */
[----:B------:R-:W-:Y:S01]  /*4580*/  UMOV UR7, 0x40000040 ;  /* 0x4000004000077882 */ /* 0x000fe20000000000 */
[----:B------:R-:W-:Y:S01]  /*4590*/  MOV R20, R3 ;  /* 0x0000000300147202 */ /* 0x000fe20000000f00 */
[----:B------:R3:W-:Y:S01]  /*45a0*/  BAR.SYNC.DEFER_BLOCKING R6, 0x100 ;  /* 0x000400060000751d */ /* 0x0007e20000010000 */
[----:B------:R-:W-:Y:S01]  /*45b0*/  IMAD.MOV.U32 R7, RZ, RZ, R0 ;  /* 0x000000ffff077224 */ /* 0x000fe200078e0000 */
[----:B------:R-:W-:-:S04]  /*45c0*/  @!P1 PRMT R183, RZ, 0x654, R183 ;  /* 0x00000654ffb79816 */ /* 0x000fc800000000b7 */
[----:B------:R-:W-:Y:S01]  /*45d0*/  UMOV UR6, UR11 ;  /* 0x0000000b00067c82 */ /* 0x000fe20008000000 */
[----:B------:R-:W-:-:S06]  /*45e0*/  WARPGROUP.ARRIVE ;  /* 0x00000000000079c5 */ /* 0x000fcc0000000000 */
        /* <DEDUP_REMOVED lines=33> */
[----:B------:R-:W-:Y:S05]  /*4800*/  @P2 BRA `(.L_x_7244) ;  /* 0xffffffe000c42947 */ /* 0x000fea000383ffff */
.L_x_7235:
[----:B---34-:R-:W3:Y:S01]  /*4810*/  SHFL.BFLY PT, R6, R5, 0x2, 0x1f ;  /* 0x0c401f0005067f89 */ /* 0x018ee200000e0000 */
[C---:B------:R-:W-:Y:S01]  /*4820*/  IADD3 R11, P0, R16.reuse, 0x20, RZ ;  /* 0x00000020100b7810 */ /* 0x040fe20007f1e0ff */
[----:B------:R-:W-:Y:S01]  /*4830*/  UIADD3 UR34, -UR37, URZ, URZ ;  /* 0x0000003f25227290 */ /* 0x000fe2000fffe13f */
[C---:B------:R-:W-:Y:S01]  /*4840*/  IADD3 R165, P3, R16.reuse, 0x4000, RZ ;  /* 0x0000400010a57810 */ /* 0x040fe20007f7e0ff */
[----:B-12---:R-:W1:Y:S01]  /*4850*/  SHFL.BFLY PT, R7, R4, 0x2, 0x1f ;  /* 0x0c401f0004077f89 */ /* 0x006e6200000e0000 */
[----:B------:R-:W-:Y:S01]  /*4860*/  LOP3.LUT R9, R11, 0x380, RZ, 0xc0, !PT ;  /* 0x000003800b097812 */ /* 0x000fe200078ec0ff */
[----:B------:R-:W-:Y:S01]  /*4870*/  ULDC UR4, c[0x0][0xda8] ;  /* 0x00036a0000047ab9 */ /* 0x000fe20000000800 */
[----:B------:R-:W-:Y:S01]  /*4880*/  LOP3.LUT R164, R165, 0x380, RZ, 0xc0, !PT ;  /* 0x00000380a5a47812 */ /* 0x000fe200078ec0ff */
[----:B------:R-:W-:Y:S01]  /*4890*/  UIADD3 UR35, -UR36, URZ, URZ ;  /* 0x0000003f24237290 */ /* 0x000fe2000fffe13f */
[----:B------:R-:W-:Y:S01]  /*48a0*/  IADD3 R13, P4, R16, 0x60, RZ ;  /* 0x00000060100d7810 */ /* 0x000fe20007f9e0ff */
[----:B------:R-:W-:Y:S01]  /*48b0*/  UIMAD UR34, UR4, UR34, UR44 ;  /* 0x00000022042272a4 */ /* 0x000fe2000f8e022c */
[----:B------:R-:W-:Y:S01]  /*48c0*/  SHF.R.U64 R164, R164, 0x3, RZ ;  /* 0x00000003a4a47819 */ /* 0x000fe200000012ff */
[----:B------:R-:W-:Y:S01]  /*48d0*/  ULDC.64 UR8, c[0x0][0xb70] ;  /* 0x0002dc0000087ab9 */ /* 0x000fe20000000a00 */
[----:B------:R-:W-:Y:S01]  /*48e0*/  IADD3 R163, P1, R16, 0x40, RZ ;  /* 0x0000004010a37810 */ /* 0x000fe20007f3e0ff */
[----:B------:R-:W-:Y:S01]  /*48f0*/  ULDC UR4, c[0x0][0xdb4] ;  /* 0x00036d0000047ab9 */ /* 0x000fe20000000800 */
[----:B------:R-:W-:Y:S01]  /*4900*/  LOP3.LUT R164, R164, R165, RZ, 0x3c, !PT ;  /* 0x000000a5a4a47212 */ /* 0x000fe200078e3cff */
[----:B------:R-:W-:Y:S01]  /*4910*/  IMAD.X R165, RZ, RZ, R17, P3 ;  /* 0x000000ffffa57224 */ /* 0x000fe200018e0611 */
[----:B------:R-:W-:Y:S01]  /*4920*/  IADD3 R177, P3, R16, 0x8060, RZ ;  /* 0x0000806010b17810 */ /* 0x000fe20007f7e0ff */
[----:B------:R-:W-:Y:S01]  /*4930*/  UIMAD UR35, UR4, UR35, UR37 ;  /* 0x00000023042372a4 */ /* 0x000fe2000f8e0225 */
[----:B------:R-:W-:Y:S01]  /*4940*/  LOP3.LUT R162, R163, 0x380, RZ, 0xc0, !PT ;  /* 0x00000380a3a27812 */ /* 0x000fe200078ec0ff */
[----:B------:R-:W-:Y:S01]  /*4950*/  USHF.L.U32 UR34, UR34, 0x7, URZ ;  /* 0x0000000722227899 */ /* 0x000fe2000800063f */
[----:B------:R-:W-:Y:S01]  /*4960*/  LOP3.LUT R176, R177, 0x380, RZ, 0xc0, !PT ;  /* 0x00000380b1b07812 */ /* 0x000fe200078ec0ff */
[----:B------:R-:W-:Y:S01]  /*4970*/  USHF.R.S32.HI UR4, URZ, 0x1f, UR35 ;  /* 0x0000001f3f047899 */ /* 0x000fe20008011423 */
[----:B------:R-:W-:Y:S01]  /*4980*/  SHF.R.U64 R162, R162, 0x3, RZ ;  /* 0x00000003a2a27819 */ /* 0x000fe200000012ff */
[----:B---3--:R-:W-:Y:S01]  /*4990*/  FADD.FTZ R6, R6, R5 ;  /* 0x0000000506067221 */ /* 0x008fe20000010000 */
[----:B------:R-:W-:Y:S01]  /*49a0*/  LOP3.LUT R5, R13, 0x380, RZ, 0xc0, !PT ;  /* 0x000003800d057812 */ /* 0x000fe200078ec0ff */
[----:B------:R-:W-:Y:S01]  /*49b0*/  UIMAD UR6, UR4, UR8, URZ ;  /* 0x00000008040672a4 */ /* 0x000fe2000f8e023f */
[----:B------:R-:W-:Y:S01]  /*49c0*/  SHF.R.U64 R176, R176, 0x3, RZ ;  /* 0x00000003b0b07819 */ /* 0x000fe200000012ff */
[----:B-1----:R-:W-:Y:S01]  /*49d0*/  FADD.FTZ R7, R7, R4 ;  /* 0x0000000407077221 */ /* 0x002fe20000010000 */
[----:B------:R-:W1:Y:S01]  /*49e0*/  SHFL.BFLY PT, R169, R6, 0x1, 0x1f ;  /* 0x0c201f0006a97f89 */ /* 0x000e6200000e0000 */
[----:B------:R-:W-:Y:S01]  /*49f0*/  SHF.R.U64 R4, R9, 0x3, RZ ;  /* 0x0000000309047819 */ /* 0x000fe200000012ff */
[----:B------:R-:W-:Y:S01]  /*4a00*/  UIMAD.WIDE.U32 UR4, UR35, UR8, URZ ;  /* 0x00000008230472a5 */ /* 0x000fe2000f8e003f */
[----:B------:R-:W-:Y:S01]  /*4a10*/  IADD3 R9, P6, R16, 0x4020, RZ ;  /* 0x0000402010097810 */ /* 0x000fe20007fde0ff */
[----:B------:R-:W2:Y:S01]  /*4a20*/  SHFL.BFLY PT, R8, R7, 0x1, 0x1f ;  /* 0x0c201f0007087f89 */ /* 0x000ea200000e0000 */
[----:B------:R-:W-:Y:S01]  /*4a30*/  LOP3.LUT R4, R4, R11, RZ, 0x3c, !PT ;  /* 0x0000000b04047212 */ /* 0x000fe200078e3cff */
[----:B------:R-:W-:Y:S01]  /*4a40*/  ULDC UR7, c[0x0][0xa88] ;  /* 0x0002a20000077ab9 */ /* 0x000fe20000000800 */
[----:B------:R-:W-:Y:S01]  /*4a50*/  IADD3 R11, P2, R16, 0x4060, RZ ;  /* 0x00004060100b7810 */ /* 0x000fe20007f5e0ff */
[----:B------:R-:W-:Y:S01]  /*4a60*/  UIMAD UR6, UR35, UR9, UR6 ;  /* 0x00000009230672a4 */ /* 0x000fe2000f8e0206 */
[----:B------:R-:W-:Y:S01]  /*4a70*/  LOP3.LUT R176, R176, R177, RZ, 0x3c, !PT ;  /* 0x000000b1b0b07212 */ /* 0x000fe200078e3cff */
[----:B------:R-:W-:Y:S01]  /*4a80*/  IMAD.X R177, RZ, RZ, R17, P3 ;  /* 0x000000ffffb17224 */ /* 0x000fe200018e0611 */
[----:B------:R-:W-:-:S02]  /*4a90*/  LOP3.LUT R10, R11, 0x380, RZ, 0xc0, !PT ;  /* 0x000003800b0a7812 */ /* 0x000fc400078ec0ff */
[----:B------:R-:W-:Y:S01]  /*4aa0*/  LOP3.LUT R162, R162, R163, RZ, 0x3c, !PT ;  /* 0x000000a3a2a27212 */ /* 0x000fe200078e3cff */
[--C-:B------:R-:W-:Y:S01]  /*4ab0*/  IMAD.X R163, RZ, RZ, R17.reuse, P1 ;  /* 0x000000ffffa37224 */ /* 0x100fe200008e0611 */
[----:B------:R-:W-:Y:S02]  /*4ac0*/  SHF.R.U64 R10, R10, 0x3, RZ ;  /* 0x000000030a0a7819 */ /* 0x000fe400000012ff */
[----:B------:R-:W-:Y:S02]  /*4ad0*/  IADD3 R159, P5, R16, 0x4040, RZ ;  /* 0x00004040109f7810 */ /* 0x000fe40007fbe0ff */
[----:B------:R-:W-:Y:S01]  /*4ae0*/  LOP3.LUT R10, R10, R11, RZ, 0x3c, !PT ;  /* 0x0000000b0a0a7212 */ /* 0x000fe200078e3cff */
[----:B------:R-:W-:Y:S01]  /*4af0*/  IMAD.X R11, RZ, RZ, R17, P2 ;  /* 0x000000ffff0b7224 */ /* 0x000fe200010e0611 */
[----:B------:R-:W-:Y:S02]  /*4b00*/  IADD3 R173, P2, R16, 0xc040, RZ ;  /* 0x0000c04010ad7810 */ /* 0x000fe40007f5e0ff */
[----:B------:R-:W-:Y:S01]  /*4b10*/  MOV R162, R162 ;  /* 0x000000a200a27202 */ /* 0x000fe20000000f00 */
[----:B-1----:R-:W-:Y:S01]  /*4b20*/  FADD.FTZ R169, R6, R169 ;  /* 0x000000a906a97221 */ /* 0x002fe20000010000 */
[----:B------:R-:W-:Y:S01]  /*4b30*/  SHF.R.U64 R6, R5, 0x3, RZ ;  /* 0x0000000305067819 */ /* 0x000fe200000012ff */
[--C-:B------:R-:W-:Y:S01]  /*4b40*/  IMAD.X R5, RZ, RZ, R17.reuse, P0 ;  /* 0x000000ffff057224 */ /* 0x100fe200000e0611 */
[----:B------:R-:W-:Y:S01]  /*4b50*/  LOP3.LUT R172, R173, 0x380, RZ, 0xc0, !PT ;  /* 0x00000380adac7812 */ /* 0x000fe200078ec0ff */
[----:B--2---:R-:W-:Y:S01]  /*4b60*/  FADD.FTZ R167, R7, R8 ;  /* 0x0000000807a77221 */ /* 0x004fe20000010000 */
[----:B------:R-:W-:Y:S01]  /*4b70*/  LOP3.LUT R8, R9, 0x380, RZ, 0xc0, !PT ;  /* 0x0000038009087812 */ /* 0x000fe200078ec0ff */
[----:B------:R-:W-:Y:S01]  /*4b80*/  IMAD.X R7, RZ, RZ, R17, P4 ;  /* 0x000000ffff077224 */ /* 0x000fe200020e0611 */
[----:B------:R-:W-:-:S02]  /*4b90*/  LOP3.LUT R6, R6, R13, RZ, 0x3c, !PT ;  /* 0x0000000d06067212 */ /* 0x000fc400078e3cff */
[----:B------:R-:W-:Y:S02]  /*4ba0*/  SHF.R.U64 R172, R172, 0x3, RZ ;  /* 0x00000003acac7819 */ /* 0x000fe400000012ff */
[----:B------:R-:W-:Y:S01]  /*4bb0*/  IADD3 R13, P0, R16, 0x8000, RZ ;  /* 0x00008000100d7810 */ /* 0x000fe20007f1e0ff */
[----:B------:R1:W-:Y:S06]  /*4bc0*/  BAR.ARV R12, 0x100 ;  /* 0x0004000c0000751d */ /* 0x0003ec0000002000 */
[----:B------:R-:W-:Y:S02]  /*4bd0*/  SHF.R.U64 R8, R8, 0x3, RZ ;  /* 0x0000000308087819 */ /* 0x000fe400000012ff */
[----:B------:R-:W-:Y:S01]  /*4be0*/  FSETP.NE.FTZ.AND P3, PT, R169, RZ, PT ;  /* 0x000000ffa900720b */ /* 0x000fe20003f75000 */
[----:B------:R-:W-:Y:S06]  /*4bf0*/  BAR.ARV 0x8, 0x120 ;  /* 0x0204800000007b1d */ /* 0x000fec0000002000 */
[----:B------:R-:W-:Y:S01]  /*4c00*/  LOP3.LUT R172, R172, R173, RZ, 0x3c, !PT ;  /* 0x000000adacac7212 */ /* 0x000fe200078e3cff */
[--C-:B------:R-:W-:Y:S01]  /*4c10*/  IMAD.X R173, RZ, RZ, R17.reuse, P2 ;  /* 0x000000ffffad7224 */ /* 0x100fe200010e0611 */
[----:B-1----:R-:W-:Y:S01]  /*4c20*/  LOP3.LUT R12, R13, 0x380, RZ, 0xc0, !PT ;  /* 0x000003800d0c7812 */ /* 0x002fe200078ec0ff */
[----:B------:R-:W-:Y:S01]  /*4c30*/  BAR.SYNC.DEFER_BLOCKING 0x1, 0x100 ;  /* 0x0044000000007b1d */ /* 0x000fe20000010000 */
[----:B------:R-:W-:Y:S01]  /*4c40*/  LOP3.LUT R8, R8, R9, RZ, 0x3c, !PT ;  /* 0x0000000908087212 */ /* 0x000fe200078e3cff */
[----:B------:R-:W-:Y:S01]  /*4c50*/  IMAD.X R9, RZ, RZ, R17, P6 ;  /* 0x000000ffff097224 */ /* 0x000fe200030e0611 */
[----:B------:R-:W-:-:S02]  /*4c60*/  FSETP.NE.FTZ.AND P2, PT, R167, RZ, PT ;  /* 0x000000ffa700720b */ /* 0x000fc40003f55000 */
[----:B------:R-:W-:Y:S02]  /*4c70*/  IADD3 R155, P6, R16, 0xc000, RZ ;  /* 0x0000c000109b7810 */ /* 0x000fe40007fde0ff */
[----:B------:R-:W-:Y:S02]  /*4c80*/  SHF.R.U64 R12, R12, 0x3, RZ ;  /* 0x000000030c0c7819 */ /* 0x000fe400000012ff */
[----:B------:R-:W-:Y:S01]  /*4c90*/  MOV R161, R4 ;  /* 0x0000000400a17202 */ /* 0x000fe20000000f00 */
[----:B------:R-:W-:Y:S01]  /*4ca0*/  IMAD.MOV.U32 R4, RZ, RZ, RZ ;  /* 0x000000ffff047224 */ /* 0x000fe200078e00ff */
[----:B------:R-:W-:Y:S02]  /*4cb0*/  LOP3.LUT R154, R155, 0x380, RZ, 0xc0, !PT ;  /* 0x000003809b9a7812 */ /* 0x000fe400078ec0ff */
[----:B------:R-:W-:Y:S01]  /*4cc0*/  MOV R163, R6 ;  /* 0x0000000600a37202 */ /* 0x000fe20000000f00 */
[----:B------:R-:W-:Y:S01]  /*4cd0*/  IMAD.MOV.U32 R6, RZ, RZ, RZ ;  /* 0x000000ffff067224 */ /* 0x000fe200078e00ff */
[----:B------:R-:W-:Y:S01]  /*4ce0*/  IADD3 R21, P1, R16, 0x8020, RZ ;  /* 0x0000802010157810 */ /* 0x000fe20007f3e0ff */
[----:B------:R-:W1:Y:S01]  /*4cf0*/  @P3 MUFU.RCP R4, R169 ;  /* 0x000000a900043308 */ /* 0x000e620000001000 */
[----:B------:R-:W-:-:S02]  /*4d00*/  LOP3.LUT R12, R12, R13, RZ, 0x3c, !PT ;  /* 0x0000000d0c0c7212 */ /* 0x000fc400078e3cff */
[----:B------:R-:W-:Y:S02]  /*4d10*/  IADD3.X R13, RZ, R17, RZ, P0, !PT ;  /* 0x00000011ff0d7210 */ /* 0x000fe400007fe4ff */
[----:B------:R-:W-:Y:S02]  /*4d20*/  IADD3 R171, P0, R16, 0xc060, RZ ;  /* 0x0000c06010ab7810 */ /* 0x000fe40007f1e0ff */
[----:B------:R-:W-:Y:S01]  /*4d30*/  LOP3.LUT R158, R159, 0x380, RZ, 0xc0, !PT ;  /* 0x000003809f9e7812 */ /* 0x000fe200078ec0ff */
[----:B------:R-:W2:Y:S01]  /*4d40*/  @P2 MUFU.RCP R6, R167 ;  /* 0x000000a700062308 */ /* 0x000ea20000001000 */
[----:B------:R-:W-:Y:S02]  /*4d50*/  SHF.R.U64 R154, R154, 0x3, RZ ;  /* 0x000000039a9a7819 */ /* 0x000fe400000012ff */
[----:B------:R-:W-:Y:S02]  /*4d60*/  LOP3.LUT R20, R21, 0x380, RZ, 0xc0, !PT ;  /* 0x0000038015147812 */ /* 0x000fe400078ec0ff */
[----:B------:R-:W-:-:S02]  /*4d70*/  LOP3.LUT R15, R16, 0x380, RZ, 0xc0, !PT ;  /* 0x00000380100f7812 */ /* 0x000fc400078ec0ff */
[----:B------:R-:W-:Y:S01]  /*4d80*/  LOP3.LUT R170, R171, 0x380, RZ, 0xc0, !PT ;  /* 0x00000380abaa7812 */ /* 0x000fe200078ec0ff */
[----:B------:R-:W3:Y:S01]  /*4d90*/  @P3 MUFU.LG2 R169, R169 ;  /* 0x000000a900a93308 */ /* 0x000ee20000000c00 */
[----:B------:R-:W-:Y:S01]  /*4da0*/  SHF.R.U64 R158, R158, 0x3, RZ ;  /* 0x000000039e9e7819 */ /* 0x000fe200000012ff */
[-C--:B-1----:R-:W-:Y:S01]  /*4db0*/  FMUL.FTZ R168, R32, R4.reuse ;  /* 0x0000000420a87220 */ /* 0x082fe20000410000 */
[----:B------:R-:W-:Y:S01]  /*4dc0*/  LOP3.LUT R154, R154, R155, RZ, 0x3c, !PT ;  /* 0x0000009b9a9a7212 */ /* 0x000fe200078e3cff */
[--C-:B------:R-:W-:Y:S01]  /*4dd0*/  IMAD.X R155, RZ, RZ, R17.reuse, P6 ;  /* 0x000000ffff9b7224 */ /* 0x100fe200030e0611 */
[----:B------:R-:W-:Y:S01]  /*4de0*/  SHF.R.U64 R20, R20, 0x3, RZ ;  /* 0x0000000314147819 */ /* 0x000fe200000012ff */
[-C--:B------:R-:W-:Y:S01]  /*4df0*/  FMUL.FTZ R7, R37, R4.reuse ;  /* 0x0000000425077220 */ /* 0x080fe20000410000 */
[----:B------:R-:W-:Y:S01]  /*4e00*/  SHF.R.U64 R15, R15, 0x3, RZ ;  /* 0x000000030f0f7819 */ /* 0x000fe200000012ff */
[----:B------:R-:W1:Y:S01]  /*4e10*/  @P2 MUFU.LG2 R167, R167 ;  /* 0x000000a700a72308 */ /* 0x000e620000000c00 */
[----:B------:R-:W-:Y:S01]  /*4e20*/  SHF.R.U64 R170, R170, 0x3, RZ ;  /* 0x00000003aaaa7819 */ /* 0x000fe200000012ff */
[----:B------:R-:W-:Y:S01]  /*4e30*/  FMUL.FTZ R166, R36, R4 ;  /* 0x0000000424a67220 */ /* 0x000fe20000410000 */
[----:B------:R-:W-:Y:S01]  /*4e40*/  LOP3.LUT R158, R158, R159, RZ, 0x3c, !PT ;  /* 0x0000009f9e9e7212 */ /* 0x000fe200078e3cff */
[--C-:B------:R-:W-:Y:S01]  /*4e50*/  IMAD.X R159, RZ, RZ, R17.reuse, P5 ;  /* 0x000000ffff9f7224 */ /* 0x100fe200028e0611 */
[----:B------:R-:W-:Y:S01]  /*4e60*/  LOP3.LUT R20, R20, R21, RZ, 0x3c, !PT ;  /* 0x0000001514147212 */ /* 0x000fe200078e3cff */
[--C-:B------:R-:W-:Y:S01]  /*4e70*/  IMAD.X R21, RZ, RZ, R17.reuse, P1 ;  /* 0x000000ffff157224 */ /* 0x100fe200008e0611 */
[----:B------:R-:W-:Y:S01]  /*4e80*/  LOP3.LUT R14, R15, R16, RZ, 0x3c, !PT ;  /* 0x000000100f0e7212 */ /* 0x000fe200078e3cff */
[----:B------:R-:W-:Y:S01]  /*4e90*/  IMAD.MOV.U32 R15, RZ, RZ, R17 ;  /* 0x000000ffff0f7224 */ /* 0x000fe200078e0011 */
[----:B------:R-:W-:Y:S01]  /*4ea0*/  MOV R155, R154 ;  /* 0x0000009a009b7202 */ /* 0x000fe20000000f00 */
[----:B------:R-:W-:Y:S01]  /*4eb0*/  VIADD R154, R200, UR34 ;  /* 0x00000022c89a7c36 */ /* 0x000fe20008000000 */
[----:B------:R-:W-:Y:S01]  /*4ec0*/  LOP3.LUT R170, R170, R171, RZ, 0x3c, !PT ;  /* 0x000000abaaaa7212 */ /* 0x000fe200078e3cff */
[----:B------:R-:W-:Y:S01]  /*4ed0*/  FMUL.FTZ R25, R25, R4 ;  /* 0x0000000419197220 */ /* 0x000fe20000410000 */
[----:B------:R-:W-:Y:S01]  /*4ee0*/  IADD3.X R171, RZ, R17, RZ, P0, !PT ;  /* 0x00000011ffab7210 */ /* 0x000fe200007fe4ff */
[----:B------:R-:W-:Y:S01]  /*4ef0*/  VIADD R5, R154, 0x8 ;  /* 0x000000089a057836 */ /* 0x000fe20000000000 */
[----:B------:R-:W-:Y:S01]  /*4f00*/  MOV R158, R158 ;  /* 0x0000009e009e7202 */ /* 0x000fe20000000f00 */
[----:B------:R-:W-:Y:S01]  /*4f10*/  FMUL.FTZ R24, R24, R4 ;  /* 0x0000000418187220 */ /* 0x000fe20000410000 */
        /* <DEDUP_REMOVED lines=11> */
[-C--:B------:R-:W-:Y:S01]  /*4fd0*/  FMUL.FTZ R170, R28, R4.reuse ;  /* 0x000000041caa7220 */ /* 0x080fe20000410000 */
[----:B------:R-:W-:Y:S01]  /*4fe0*/  LOP3.LUT P0, RZ, R2, 0x3, RZ, 0xc0, !PT ;  /* 0x0000000302ff7812 */ /* 0x000fe2000780c0ff */
[----:B------:R-:W-:Y:S01]  /*4ff0*/  FMUL.FTZ R8, R41, R4 ;  /* 0x0000000429087220 */ /* 0x000fe20000410000 */
[----:B------:R-:W-:Y:S01]  /*5000*/  MOV R160, R12 ;  /* 0x0000000c00a07202 */ /* 0x000fe20000000f00 */
        /* <DEDUP_REMOVED lines=52> */
[----:B------:R-:W-:Y:S01]  /*5350*/  IMAD.U32 R40, RZ, RZ, UR10 ;  /* 0x0000000aff287e24 */ /* 0x000fe2000f8e00ff */
[----:B------:R-:W-:Y:S01]  /*5360*/  ISETP.GE.OR P1, PT, R5, UR7, P0 ;  /* 0x0000000705007c0c */ /* 0x000fe20008726670 */
[----:B------:R-:W-:-:S02]  /*5370*/  IMAD.U32 R4, RZ, RZ, UR4 ;  /* 0x00000004ff047e24 */ /* 0x000fc4000f8e00ff */
[-C--:B--2---:R-:W-:Y:S01]  /*5380*/  FMUL.FTZ R43, R43, R6.reuse ;  /* 0x000000062b2b7220 */ /* 0x084fe20000410000 */
[-C--:B------:R-:W-:Y:S01]  /*5390*/  FMUL.FTZ R42, R42, R6.reuse ;  /* 0x000000062a2a7220 */ /* 0x080fe20000410000 */
[----:B------:R-:W-:Y:S01]  /*53a0*/  MOV R5, UR5 ;  /* 0x0000000500057c02 */ /* 0x000fe20008000f00 */
[----:B------:R-:W-:Y:S01]  /*53b0*/  @P3 FMUL.FTZ R5, R40, 0.69314718246459960938 ;  /* 0x3f31721828053820 */ /* 0x000fe20000410000 */
[----:B------:R-:W-:Y:S02]  /*53c0*/  IMAD.MOV.U32 R40, RZ, RZ, R4 ;  /* 0x000000ffff287224 */ /* 0x000fe400078e0004 */
[-C--:B------:R-:W-:Y:S01]  /*53d0*/  FMUL.FTZ R27, R27, R6.reuse ;  /* 0x000000061b1b7220 */ /* 0x080fe20000410000 */
[----:B------:R-:W-:Y:S01]  /*53e0*/  FMUL.FTZ R64, R26, R6 ;  /* 0x000000061a407220 */ /* 0x000fe20000410000 */
[----:B------:R-:W-:Y:S01]  /*53f0*/  F2FP.BF16.F32.PACK_AB R4, R9, R168 ;  /* 0x000000a80904723e */ /* 0x000fe200000010ff */
[-C--:B------:R-:W-:Y:S01]  /*5400*/  FMUL.FTZ R31, R31, R6.reuse ;  /* 0x000000061f1f7220 */ /* 0x080fe20000410000 */
[----:B------:R-:W-:Y:S01]  /*5410*/  IADD3 R153, P4, R16, 0x8040, RZ ;  /* 0x0000804010997810 */ /* 0x000fe20007f9e0ff */
[----:B------:R-:W-:Y:S01]  /*5420*/  FMUL.FTZ R72, R30, R6 ;  /* 0x000000061e487220 */ /* 0x000fe20000410000 */
[----:B---3--:R-:W-:Y:S01]  /*5430*/  @P3 FMUL.FTZ R26, R169, 0.69314718246459960938 ;  /* 0x3f317218a91a3820 */ /* 0x008fe20000410000 */
[----:B------:R-:W-:Y:S01]  /*5440*/  F2FP.BF16.F32.PACK_AB R9, R43, R42 ;  /* 0x0000002a2b09723e */ /* 0x000fe200000010ff */
[----:B------:R-:W-:Y:S01]  /*5450*/  IMAD.MOV.U32 R48, RZ, RZ, -0x800000 ;  /* 0xff800000ff307424 */ /* 0x000fe200078e00ff */
[----:B------:R-:W2:Y:S01]  /*5460*/  LDC.64 R42, c[0x0][0xb78] ;  /* 0x0002de00ff2a7b82 */ /* 0x000ea20000000a00 */
[----:B------:R-:W-:Y:S01]  /*5470*/  IADD3 R175, P5, R16, 0xc020, RZ ;  /* 0x0000c02010af7810 */ /* 0x000fe20007fbe0ff */
[----:B------:R-:W-:Y:S01]  /*5480*/  IMAD.U32 R49, RZ, RZ, UR10 ;  /* 0x0000000aff317e24 */ /* 0x000fe2000f8e00ff */
[----:B------:R-:W-:Y:S01]  /*5490*/  F2FP.BF16.F32.PACK_AB R24, R25, R24 ;  /* 0x000000181918723e */ /* 0x000fe200000010ff */
[-C--:B------:R-:W-:Y:S01]  /*54a0*/  FMUL.FTZ R35, R35, R6.reuse ;  /* 0x0000000623237220 */ /* 0x080fe20000410000 */
[----:B------:R-:W-:Y:S01]  /*54b0*/  LOP3.LUT R152, R153, 0x380, RZ, 0xc0, !PT ;  /* 0x0000038099987812 */ /* 0x000fe200078ec0ff */
[-C--:B------:R-:W-:Y:S01]  /*54c0*/  FMUL.FTZ R34, R34, R6.reuse ;  /* 0x0000000622227220 */ /* 0x080fe20000410000 */
[-C--:B------:R-:W-:Y:S01]  /*54d0*/  FMUL.FTZ R39, R39, R6.reuse ;  /* 0x0000000627277220 */ /* 0x080fe20000410000 */
[----:B------:R-:W-:Y:S01]  /*54e0*/  FMUL.FTZ R38, R38, R6 ;  /* 0x0000000626267220 */ /* 0x000fe20000410000 */
[----:B------:R-:W-:Y:S01]  /*54f0*/  @P3 FFMA.FTZ R48, R5, R0, R26 ;  /* 0x0000000005303223 */ /* 0x000fe2000001001a */
[----:B------:R-:W-:Y:S01]  /*5500*/  F2FP.BF16.F32.PACK_AB R25, R27, R64 ;  /* 0x000000401b19723e */ /* 0x000fe200000010ff */
[-C--:B------:R-:W-:Y:S01]  /*5510*/  FMUL.FTZ R47, R47, R6.reuse ;  /* 0x000000062f2f7220 */ /* 0x080fe20000410000 */
[----:B------:R-:W-:Y:S01]  /*5520*/  FMUL.FTZ R46, R46, R6 ;  /* 0x000000062e2e7220 */ /* 0x000fe20000410000 */
[----:B------:R-:W-:Y:S01]  /*5530*/  F2FP.BF16.F32.PACK_AB R26, R29, R170 ;  /* 0x000000aa1d1a723e */ /* 0x000fe200000010ff */
[----:B------:R-:W-:Y:S01]  /*5540*/  FMUL.FTZ R51, R51, R6 ;  /* 0x0000000633337220 */ /* 0x000fe20000410000 */
[----:B------:R-:W-:Y:S01]  /*5550*/  F2FP.BF16.F32.PACK_AB R27, R31, R72 ;  /* 0x000000481f1b723e */ /* 0x000fe200000010ff */
[-C--:B------:R-:W-:Y:S01]  /*5560*/  FMUL.FTZ R50, R50, R6.reuse ;  /* 0x0000000632327220 */ /* 0x080fe20000410000 */
[-C--:B------:R-:W-:Y:S01]  /*5570*/  FMUL.FTZ R55, R55, R6.reuse ;  /* 0x0000000637377220 */ /* 0x080fe20000410000 */
        /* <DEDUP_REMOVED lines=50> */
[----:B------:R-:W-:Y:S01]  /*58a0*/  SHF.R.U64 R152, R152, 0x3, RZ ;  /* 0x0000000398987819 */ /* 0x000fe200000012ff */
[----:B------:R-:W-:Y:S01]  /*58b0*/  @P2 FMUL.FTZ R49, R49, 0.69314718246459960938 ;  /* 0x3f31721831312820 */ /* 0x000fe20000410000 */
[----:B-1----:R-:W-:Y:S01]  /*58c0*/  @P2 FMUL.FTZ R30, R167, 0.69314718246459960938 ;  /* 0x3f317218a71e2820 */ /* 0x002fe20000410000 */
[----:B------:R-:W-:Y:S01]  /*58d0*/  F2FP.BF16.F32.PACK_AB R6, R7, R166 ;  /* 0x000000a60706723e */ /* 0x000fe200000010ff */
[----:B------:R1:W-:Y:S01]  /*58e0*/  STSM.16.M88.4 [R14], R24 ;  /* 0x000000180e007844 */ /* 0x0003e20000000200 */
[----:B------:R-:W-:Y:S01]  /*58f0*/  F2FP.BF16.F32.PACK_AB R5, R35, R34 ;  /* 0x000000222305723e */ /* 0x000fe200000010ff */
[----:B------:R-:W-:Y:S01]  /*5900*/  IMAD.MOV.U32 R44, RZ, RZ, -0x800000 ;  /* 0xff800000ff2c7424 */ /* 0x000fe200078e00ff */
[----:B------:R-:W-:Y:S01]  /*5910*/  F2FP.BF16.F32.PACK_AB R7, R39, R38 ;  /* 0x000000262707723e */ /* 0x000fe200000010ff */
[----:B------:R-:W-:Y:S01]  /*5920*/  UIADD3 UR4, UR5, UR6, URZ ;  /* 0x0000000605047290 */ /* 0x000fe2000fffe03f */
[----:B------:R-:W-:Y:S01]  /*5930*/  F2FP.BF16.F32.PACK_AB R10, R10, R11 ;  /* 0x0000000b0a0a723e */ /* 0x000fe200000010ff */
[----:B------:R-:W-:Y:S01]  /*5940*/  @P2 FFMA.FTZ R44, R49, R3, R30 ;  /* 0x00000003312c2223 */ /* 0x000fe2000001001e */
[----:B------:R-:W-:Y:S01]  /*5950*/  F2FP.BF16.F32.PACK_AB R8, R8, R15 ;  /* 0x0000000f0808723e */ /* 0x000fe200000010ff */
[----:B------:R3:W-:Y:S01]  /*5960*/  STSM.16.M88.4 [R161], R4 ;  /* 0x00000004a1007844 */ /* 0x0007e20000000200 */
[----:B------:R-:W-:Y:S01]  /*5970*/  F2FP.BF16.F32.PACK_AB R11, R47, R46 ;  /* 0x0000002e2f0b723e */ /* 0x000fe200000010ff */
[----:B------:R-:W-:Y:S01]  /*5980*/  IMAD.U32 R41, RZ, RZ, UR4 ;  /* 0x00000004ff297e24 */ /* 0x000fe2000f8e00ff */
[----:B------:R-:W-:Y:S01]  /*5990*/  F2FP.BF16.F32.PACK_AB R12, R12, R13 ;  /* 0x0000000d0c0c723e */ /* 0x000fe200000010ff */
[----:B------:R-:W-:Y:S01]  /*59a0*/  USHF.R.S32.HI UR4, URZ, 0x1f, UR36 ;  /* 0x0000001f3f047899 */ /* 0x000fe20008011424 */
[----:B------:R-:W-:Y:S01]  /*59b0*/  SHF.R.U64 R174, R174, 0x3, RZ ;  /* 0x00000003aeae7819 */ /* 0x000fe200000012ff */
[----:B------:R4:W-:Y:S01]  /*59c0*/  STSM.16.M88.4 [R162], R8 ;  /* 0x00000008a2007844 */ /* 0x0009e20000000200 */
[----:B------:R-:W-:Y:S01]  /*59d0*/  F2FP.BF16.F32.PACK_AB R13, R51, R50 ;  /* 0x00000032330d723e */ /* 0x000fe200000010ff */
[----:B--2---:R-:W-:Y:S01]  /*59e0*/  IMAD.WIDE.U32 R40, R42, UR36, R40 ;  /* 0x000000242a287c25 */ /* 0x004fe2000f8e0028 */
[----:B-1----:R-:W-:-:S02]  /*59f0*/  F2FP.BF16.F32.PACK_AB R14, R53, R52 ;  /* 0x00000034350e723e */ /* 0x002fc400000010ff */
[----:B------:R-:W-:Y:S01]  /*5a00*/  F2FP.BF16.F32.PACK_AB R15, R55, R54 ;  /* 0x00000036370f723e */ /* 0x000fe200000010ff */
[----:B------:R-:W-:Y:S01]  /*5a10*/  IMAD R0, R42, UR4, RZ ;  /* 0x000000042a007c24 */ /* 0x000fe2000f8e02ff */
[----:B------:R-:W-:Y:S01]  /*5a20*/  LOP3.LUT R152, R152, R153, RZ, 0x3c, !PT ;  /* 0x0000009998987212 */ /* 0x000fe200078e3cff */
[----:B------:R-:W-:Y:S01]  /*5a30*/  IMAD.X R153, RZ, RZ, R17, P4 ;  /* 0x000000ffff997224 */ /* 0x000fe200020e0611 */
[----:B------:R-:W-:Y:S01]  /*5a40*/  F2FP.BF16.F32.PACK_AB R24, R57, R56 ;  /* 0x000000383918723e */ /* 0x000fe200000010ff */
[----:B------:R-:W-:Y:S01]  /*5a50*/  STSM.16.M88.4 [R163], R12 ;  /* 0x0000000ca3007844 */ /* 0x000fe20000000200 */
[----:B------:R-:W-:Y:S01]  /*5a60*/  F2FP.BF16.F32.PACK_AB R25, R59, R58 ;  /* 0x0000003a3b19723e */ /* 0x000fe200000010ff */
[----:B------:R-:W-:Y:S01]  /*5a70*/  IMAD R0, R43, UR36, R0 ;  /* 0x000000242b007c24 */ /* 0x000fe2000f8e0200 */
[----:B------:R-:W-:Y:S01]  /*5a80*/  F2FP.BF16.F32.PACK_AB R26, R61, R60 ;  /* 0x0000003c3d1a723e */ /* 0x000fe200000010ff */
[----:B------:R-:W-:Y:S01]  /*5a90*/  ULDC.64 UR4, c[0x0][0xb40] ;  /* 0x0002d00000047ab9 */ /* 0x000fe20000000a00 */
        /* <DEDUP_REMOVED lines=12> */
[----:B------:R-:W-:Y:S01]  /*5b60*/  LOP3.LUT R174, R174, R175, RZ, 0x3c, !PT ;  /* 0x000000afaeae7212 */ /* 0x000fe200078e3cff */
[----:B------:R-:W-:Y:S01]  /*5b70*/  IMAD.X R175, RZ, RZ, R17, P5 ;  /* 0x000000ffffaf7224 */ /* 0x000fe200028e0611 */
[----:B------:R-:W-:Y:S01]  /*5b80*/  F2FP.BF16.F32.PACK_AB R37, R83, R82 ;  /* 0x000000525325723e */ /* 0x000fe200000010ff */
[----:B------:R-:W-:Y:S01]  /*5b90*/  STSM.16.M88.4 [R158], R32 ;  /* 0x000000209e007844 */ /* 0x000fe20000000200 */
[----:B------:R-:W-:Y:S02]  /*5ba0*/  F2FP.BF16.F32.PACK_AB R38, R85, R84 ;  /* 0x000000545526723e */ /* 0x000fe400000010ff */
[----:B------:R-:W-:-:S02]  /*5bb0*/  F2FP.BF16.F32.PACK_AB R39, R87, R86 ;  /* 0x000000565727723e */ /* 0x000fc400000010ff */
[----:B---3--:R-:W-:Y:S02]  /*5bc0*/  F2FP.BF16.F32.PACK_AB R4, R89, R88 ;  /* 0x000000585904723e */ /* 0x008fe400000010ff */
[----:B------:R-:W-:Y:S01]  /*5bd0*/  F2FP.BF16.F32.PACK_AB R5, R91, R90 ;  /* 0x0000005a5b05723e */ /* 0x000fe200000010ff */
[----:B------:R-:W-:Y:S01]  /*5be0*/  STSM.16.M88.4 [R157], R36 ;  /* 0x000000249d007844 */ /* 0x000fe20000000200 */
[----:B------:R-:W-:Y:S02]  /*5bf0*/  F2FP.BF16.F32.PACK_AB R6, R93, R92 ;  /* 0x0000005c5d06723e */ /* 0x000fe400000010ff */
[----:B------:R-:W-:Y:S02]  /*5c00*/  F2FP.BF16.F32.PACK_AB R7, R95, R94 ;  /* 0x0000005e5f07723e */ /* 0x000fe400000010ff */
[----:B------:R-:W-:Y:S02]  /*5c10*/  F2FP.BF16.F32.PACK_AB R104, R105, R104 ;  /* 0x000000686968723e */ /* 0x000fe400000010ff */
[----:B----4-:R-:W-:Y:S01]  /*5c20*/  F2FP.BF16.F32.PACK_AB R8, R97, R96 ;  /* 0x000000606108723e */ /* 0x010fe200000010ff */
[----:B------:R1:W-:Y:S01]  /*5c30*/  STSM.16.M88.4 [R160], R4 ;  /* 0x00000004a0007844 */ /* 0x0003e20000000200 */
[----:B------:R-:W-:-:S02]  /*5c40*/  F2FP.BF16.F32.PACK_AB R9, R99, R98 ;  /* 0x000000626309723e */ /* 0x000fc400000010ff */
[----:B------:R-:W-:Y:S02]  /*5c50*/  F2FP.BF16.F32.PACK_AB R10, R101, R100 ;  /* 0x00000064650a723e */ /* 0x000fe400000010ff */
[----:B------:R-:W-:Y:S02]  /*5c60*/  F2FP.BF16.F32.PACK_AB R11, R103, R102 ;  /* 0x00000066670b723e */ /* 0x000fe400000010ff */
[----:B------:R-:W-:Y:S02]  /*5c70*/  F2FP.BF16.F32.PACK_AB R105, R107, R106 ;  /* 0x0000006a6b69723e */ /* 0x000fe400000010ff */
[----:B------:R-:W-:Y:S01]  /*5c80*/  F2FP.BF16.F32.PACK_AB R112, R113, R112 ;  /* 0x000000707170723e */ /* 0x000fe200000010ff */
[----:B------:R-:W-:Y:S01]  /*5c90*/  STSM.16.M88.4 [R159], R8 ;  /* 0x000000089f007844 */ /* 0x000fe20000000200 */
        /* <DEDUP_REMOVED lines=29> */
[----:B------:R-:W-:Y:S02]  /*5e70*/  F2FP.BF16.F32.PACK_AB R147, R151, R150 ;  /* 0x000000969793723e */ /* 0x000fe400000010ff */
[C---:B------:R-:W-:Y:S02]  /*5e80*/  ISETP.GE.OR P0, PT, R154.reuse, UR7, P0 ;  /* 0x000000079a007c0c */ /* 0x040fe40008706670 */
[----:B------:R-:W-:Y:S01]  /*5e90*/  SHF.R.S32.HI R3, RZ, 0x1f, R154 ;  /* 0x0000001fff037819 */ /* 0x000fe2000001149a */
[----:B------:R-:W-:Y:S01]  /*5ea0*/  STSM.16.M88.4 [R21], R144 ;  /* 0x0000009015007844 */ /* 0x000fe20000000200 */
[----:B------:R-:W-:Y:S01]  /*5eb0*/  IADD3 R154, P2, R154, R40, RZ ;  /* 0x000000289a9a7210 */ /* 0x000fe20007f5e0ff */
[----:B------:R-:W-:Y:S01]  /*5ec0*/  @!PT LDS RZ, [RZ] ;  /* 0x00000000fffff984 */ /* 0x000fe20000000800 */
[----:B------:R-:W-:Y:S01]  /*5ed0*/  @!PT LDS RZ, [RZ] ;  /* 0x00000000fffff984 */ /* 0x000fe20000000800 */
[----:B------:R-:W-:Y:S01]  /*5ee0*/  @!PT LDS RZ, [RZ] ;  /* 0x00000000fffff984 */ /* 0x000fe20000000800 */
[----:B------:R-:W-:Y:S01]  /*5ef0*/  @!PT LDS RZ, [RZ] ;  /* 0x00000000fffff984 */ /* 0x000fe20000000800 */
[----:B------:R2:W-:Y:S06]  /*5f00*/  MEMBAR.ALL.CTA ;  /* 0x0000000000007992 */ /* 0x0005ec0000008000 */
[----:B--2---:R-:W2:Y:S01]  /*5f10*/  FENCE.VIEW.ASYNC.S ;  /* 0x00000000000073c6 */ /* 0x004ea20000000000 */
[----:B------:R-:W-:Y:S01]  /*5f20*/  IADD3.X R3, R3, R41, R0, P2, !PT ;  /* 0x0000002903037210 */ /* 0x000fe200017fe400 */
[----:B--2---:R-:W-:Y:S06]  /*5f30*/  BAR.ARV 0x1, 0x120 ;  /* 0x0044800000007b1d */ /* 0x004fec0000002000 */
[C---:B-1----:R-:W-:Y:S01]  /*5f40*/  LEA R4, P2, R154.reuse, UR4, 0x2 ;  /* 0x000000049a047c11 */ /* 0x042fe2000f8410ff */
[----:B------:R-:W-:Y:S01]  /*5f50*/  ULDC UR4, c[0x0][0xc] ;  /* 0x0000030000047ab9 */ /* 0x000fe20000000800 */
[----:B------:R-:W1:Y:S01]  /*5f60*/  SHFL.IDX PT, R0, R22, RZ, 0x1f ;  /* 0x00001fff16007589 */ /* 0x000e6200000e0000 */
[----:B------:R-:W-:Y:S01]  /*5f70*/  UIADD3 UR44, UR4, UR44, URZ ;  /* 0x0000002c042c7290 */ /* 0x000fe2000fffe03f */
        /* <DEDUP_REMOVED lines=35> */
.L_x_7246:
[----:B------:R-:W-:Y:S05]  /*61b0*/  BSYNC B0 ;  /* 0x0000000000007941 */ /* 0x000fea0003800000 */
.L_x_7245:
[----:B------:R-:W1:Y:S01]  /*61c0*/  LDC R0, c[0x0][0xda4] ;  /* 0x00036900ff007b82 */ /* 0x000e620000000800 */
[----:B------:R-:W-:Y:S02]  /*61d0*/  UIADD3 UR39, UR39, 0x1, URZ ;  /* 0x0000000127277890 */ /* 0x000fe4000fffe03f */
[----:B------:R-:W-:Y:S02]  /*61e0*/  UIADD3 UR43, UR43, 0x1, URZ ;  /* 0x000000012b2b7890 */ /* 0x000fe4000fffe03f */
[----:B------:R-:W-:-:S04]  /*61f0*/  UISETP.NE.AND UP0, UPT, UR39, 0x2, UPT ;  /* 0x000000022700788c */ /* 0x000fc8000bf05270 */
[----:B------:R-:W-:Y:S02]  /*6200*/  USEL UR4, URZ, 0x1, UP0 ;  /* 0x000000013f047887 */ /* 0x000fe40008000000 */
[----:B------:R-:W-:Y:S02]  /*6210*/  USEL UR39, UR39, URZ, UP0 ;  /* 0x0000003f27277287 */ /* 0x000fe40008000000 */
[----:B------:R-:W-:Y:S01]  /*6220*/  ULOP3.LUT UR42, UR42, UR4, URZ, 0x3c, !UPT ;  /* 0x000000042a2a7292 */ /* 0x000fe2000f8e3c3f */
[----:B-1----:R-:W-:-:S13]  /*6230*/  ISETP.LE.AND P0, PT, R0, UR44, PT ;  /* 0x0000002c00007c0c */ /* 0x002fda000bf03270 */
[----:B------:R-:W-:Y:S05]  /*6240*/  @!P0 BRA `(.L_x_7247) ;  /* 0xffffffa800bc8947 */ /* 0x000fea000383ffff */
[----:B------:R-:W-:Y:S05]  /*6250*/  EXIT ;  /* 0x000000000000794d */ /* 0x000fea0003800000 */
.L_x_7223:
[----:B------:R-:W-:-:S08]  /*6260*/  NOP ;  /* 0x0000000000007918 */ /* 0x000fd00000000000 */
[----:B------:R-:W1:-:S00]  /*6270*/  USETMAXREG.DEALLOC.CTAPOOL 0x18 ;  /* 0x00000018000079c8 */ /* 0x000e4000080e0500 */
        /* <DEDUP_REMOVED lines=12> */
[----:B------:R-:W-:Y:S01]  /*6340*/  ULDC.64 UR42, c[0x0][0x198] ;  /* 0x00006600002a7ab9 */ /* 0x000fe20000000a00 */
[----:B------:R-:W-:Y:S01]  /*6350*/  IMAD.MOV.U32 R16, RZ, RZ, RZ ;  /* 0x000000ffff107224 */ /* 0x000fe200078e00ff */
[----:B------:R-:W-:Y:S01]  /*6360*/  ULDC UR36, c[0x0][0xc] ;  /* 0x0000030000247ab9 */ /* 0x000fe20000000800 */
[----:B------:R-:W-:Y:S01]  /*6370*/  IMAD.MOV.U32 R17, RZ, RZ, 0x1 ;  /* 0x00000001ff117424 */ /* 0x000fe200078e00ff */
[----:B------:R1:W-:Y:S04]  /*6380*/  STL [R1+0xc], R0 ;  /* 0x00000c0001007387 */ /* 0x0003e80000100800 */
[----:B------:R1:W-:Y:S02]  /*6390*/  STL [R1+0x18], RZ ;  /* 0x000018ff01007387 */ /* 0x0003e40000100800 */
.L_x_7290:
[----:B------:R-:W2:Y:S01]  /*63a0*/  LDL R2, [R1+0xc] ;  /* 0x00000c0001027983 */ /* 0x000ea20000100800 */
[----:B-1----:R-:W1:Y:S01]  /*63b0*/  LDC R0, c[0x0][0xda8] ;  /* 0x00036a00ff007b82 */ /* 0x002e620000000800 */
[----:B------:R-:W-:Y:S05]  /*63c0*/  YIELD ;  /* 0x0000000000007946 */ /* 0x000fea0003800000 */
[----:B------:R-:W3:Y:S01]  /*63d0*/  S2R R5, SR_CgaCtaId ;  /* 0x0000000000057919 */ /* 0x000ee20000008800 */
[----:B------:R-:W-:Y:S01]  /*63e0*/  ULDC.64 UR4, c[0x0][0x3f8] ;  /* 0x0000fe0000047ab9 */ /* 0x000fe20000000a00 */
[----:B------:R-:W4:Y:S01]  /*63f0*/  LDC R19, c[0x0][0xdb4] ;  /* 0x00036d00ff137b82 */ /* 0x000f220000000800 */
[----:B------:R-:W-:-:S03]  /*6400*/  UISETP.NE.U32.AND UP0, UPT, UR4, URZ, UPT ;  /* 0x0000003f0400728c */ /* 0x000fc6000bf05070 */
[----:B------:R-:W-:Y:S01]  /*6410*/  ULDC UR4, c[0x0][0x404] ;  /* 0x0001010000047ab9 */ /* 0x000fe20000000800 */
[----:B------:R-:W-:-:S04]  /*6420*/  UISETP.NE.AND.EX UP0, UPT, UR5, URZ, UPT, UP0 ;  /* 0x0000003f0500728c */ /* 0x000fc8000bf05300 */
[----:B------:R-:W-:Y:S01]  /*6430*/  USEL UR4, UR4, 0x1, UP0 ;  /* 0x0000000104047887 */ /* 0x000fe20008000000 */
[----:B-1----:R-:W-:Y:S02]  /*6440*/  ISETP.NE.AND P0, PT, R0, 0x1, PT ;  /* 0x000000010000780c */ /* 0x002fe40003f05270 */
[----:B----4-:R-:W-:-:S11]  /*6450*/  ISETP.NE.AND P1, PT, R19, 0x1, PT ;  /* 0x000000011300780c */ /* 0x010fd60003f25270 */
[----:B------:R-:W2:Y:S08]  /*6460*/  @P0 LDC R0, c[0x0][0xdac] ;  /* 0x00036b00ff000b82 */ /* 0x000eb00000000800 */
[----:B------:R-:W1:Y:S01]  /*6470*/  @P0 LDC R3, c[0x0][0xdb0] ;  /* 0x00036c00ff030b82 */ /* 0x000e620000000800 */
[----:B--2---:R-:W-:Y:S01]  /*6480*/  @P0 IMAD.HI.U32 R0, R2, R0, RZ ;  /* 0x0000000002000227 */ /* 0x004fe200078e00ff */
[----:B------:R-:W-:-:S04]  /*6490*/  MOV R4, R2 ;  /* 0x0000000200047202 */ /* 0x000fc80000000f00 */
[----:B-1----:R-:W-:Y:S02]  /*64a0*/  @P0 SHF.R.U32.HI R4, RZ, R3, R0 ;  /* 0x00000003ff040219 */ /* 0x002fe40000011600 */
[----:B------:R-:W1:Y:S03]  /*64b0*/  LDC R0, c[0x0][0x2e0] ;  /* 0x0000b800ff007b82 */ /* 0x000e660000000800 */
[----:B------:R-:W-:Y:S01]  /*64c0*/  IMAD.MOV.U32 R18, RZ, RZ, R4 ;  /* 0x000000ffff127224 */ /* 0x000fe200078e0004 */
[----:B------:R2:W-:Y:S04]  /*64d0*/  STL [R1+0x4], R4 ;  /* 0x0000040401007387 */ /* 0x0005e80000100800 */
[----:B------:R-:W4:Y:S01]  /*64e0*/  @P1 LDC.64 R2, c[0x0][0xdb8] ;  /* 0x00036e00ff021b82 */ /* 0x000f220000000a00 */
[----:B-1----:R-:W-:Y:S01]  /*64f0*/  IMAD R7, R0, UR4, RZ ;  /* 0x0000000400077c24 */ /* 0x002fe2000f8e02ff */
[----:B------:R-:W-:-:S04]  /*6500*/  MOV R0, 0x400 ;  /* 0x0000040000007802 */ /* 0x000fc80000000f00 */
[----:B---3--:R-:W-:Y:S01]  /*6510*/  LEA R6, R5, R0, 0x18 ;  /* 0x0000000005067211 */ /* 0x008fe200078ec0ff */
[----:B------:R-:W-:Y:S01]  /*6520*/  VIADD R0, R7, 0x5f ;  /* 0x0000005f07007836 */ /* 0x000fe20000000000 */
[----:B------:R2:W-:Y:S01]  /*6530*/  STL [R1+0x14], R7 ;  /* 0x0000140701007387 */ /* 0x0005e20000100800 */
[----:B----4-:R-:W-:-:S03]  /*6540*/  @P1 IMAD.HI.U32 R2, R4, R2, RZ ;  /* 0x0000000204021227 */ /* 0x010fc600078e00ff */
[----:B------:R2:W-:Y:S02]  /*6550*/  STL [R1], R6 ;  /* 0x0000000601007387 */ /* 0x0005e40000100800 */
[----:B------:R-:W-:Y:S01]  /*6560*/  @P1 SHF.R.U32.HI R18, RZ, R3, R2 ;  /* 0x00000003ff121219 */ /* 0x000fe20000011602 */
[----:B------:R-:W-:Y:S02]  /*6570*/  VIADD R3, R6, 0x1c400 ;  /* 0x0001c40006037836 */ /* 0x000fe40000000000 */
[----:B------:R-:W-:-:S03]  /*6580*/  IMAD.HI R2, R0, 0x2aaaaaab, RZ ;  /* 0x2aaaaaab00027827 */ /* 0x000fc600078e02ff */
[----:B------:R-:W-:Y:S01]  /*6590*/  LOP3.LUT P0, RZ, R3, 0x3ff, RZ, 0xc0, !PT ;  /* 0x000003ff03ff7812 */ /* 0x000fe2000780c0ff */
[----:B------:R-:W-:Y:S01]  /*65a0*/  IMAD.MOV R0, RZ, RZ, -R18 ;  /* 0x000000ffff007224 */ /* 0x000fe200078e0a12 */
[----:B------:R-:W-:-:S03]  /*65b0*/  SHF.R.U32.HI R3, RZ, 0x1f, R2 ;  /* 0x0000001fff037819 */ /* 0x000fc60000011602 */
[----:B------:R-:W-:Y:S01]  /*65c0*/  IMAD R19, R19, R0, R4 ;  /* 0x0000000013137224 */ /* 0x000fe200078e0204 */
[----:B------:R-:W-:-:S05]  /*65d0*/  LEA.HI.SX32 R0, R2, R3, 0x1c ;  /* 0x0000000302007211 */ /* 0x000fca00078fe2ff */
[----:B------:R2:W-:Y:S02]  /*65e0*/  STL [R1+0x8], R0 ;  /* 0x0000080001007387 */ /* 0x0005e40000100800 */
        /* <DEDUP_REMOVED lines=17> */
.L_x_7249:
        /* <DEDUP_REMOVED lines=20> */
.L_x_7251:
        /* <DEDUP_REMOVED lines=15> */
[----:B-1----:R-:W-:Y:S05]  /*6930*/  CALL.ABS.NOINC R2 ;  /* 0x0000000002007343 */ /* 0x002fea0003c00000 */
.L_x_7250:
[----:B------:R-:W1:Y:S01]  /*6940*/  LDC R0, c[0x0][0x428] ;  /* 0x00010a00ff007b82 */ /* 0x000e620000000800 */
[----:B------:R-:W-:Y:S01]  /*6950*/  ULDC.64 UR4, c[0x0][0x9f8] ;  /* 0x00027e0000047ab9 */ /* 0x000fe20000000a00 */
[----:B------:R-:W2:Y:S01]  /*6960*/  LDL.LU R5, [R1+0x4] ;  /* 0x0000040001057983 */ /* 0x000ea20000300800 */
[----:B-1----:R-:W-:-:S03]  /*6970*/  ISETP.NE.AND P1, PT, R0, 0x1, PT ;  /* 0x000000010000780c */ /* 0x002fc60003f25270 */
[----:B------:R-:W3:Y:S01]  /*6980*/  LDL R4, [R1+0xc] ;  /* 0x00000c0001047983 */ /* 0x000ee20000100800 */
[----:B------:R-:W-:Y:S01]  /*6990*/  ISETP.NE.U32.AND P0, PT, RZ, UR4, PT ;  /* 0x00000004ff007c0c */ /* 0x000fe2000bf05070 */
[----:B------:R-:W-:Y:S01]  /*69a0*/  IMAD.MOV.U32 R0, RZ, RZ, R19 ;  /* 0x000000ffff007224 */ /* 0x000fe200078e0013 */
[----:B------:R-:W-:Y:S01]  /*69b0*/  ULDC UR4, c[0x0][0xda8] ;  /* 0x00036a0000047ab9 */ /* 0x000fe20000000800 */
[----:B------:R-:W-:Y:S01]  /*69c0*/  IMAD.MOV.U32 R6, RZ, RZ, R18 ;  /* 0x000000ffff067224 */ /* 0x000fe200078e0012 */
[----:B------:R-:W-:Y:S01]  /*69d0*/  ISETP.NE.AND.EX P0, PT, RZ, UR5, PT, P0 ;  /* 0x00000005ff007c0c */ /* 0x000fe2000bf05300 */
[----:B------:R-:W1:Y:S04]  /*69e0*/  S2R R7, SR_TID.X ;  /* 0x0000000000077919 */ /* 0x000e680000002100 */
[----:B------:R-:W4:Y:S08]  /*69f0*/  @P1 LDC R2, c[0x0][0x42c] ;  /* 0x00010b00ff021b82 */ /* 0x000f300000000800 */
[----:B------:R-:W1:Y:S01]  /*6a00*/  @P1 LDC R3, c[0x0][0x430] ;  /* 0x00010c00ff031b82 */ /* 0x000e620000000800 */
[----:B----4-:R-:W-:Y:S01]  /*6a10*/  @P1 IMAD.HI.U32 R2, R19, R2, RZ ;  /* 0x0000000213021227 */ /* 0x010fe200078e00ff */
[----:B-1----:R-:W-:-:S04]  /*6a20*/  LOP3.LUT R7, R7, 0x1f, RZ, 0xc0, !PT ;  /* 0x0000001f07077812 */ /* 0x002fc800078ec0ff */
[----:B------:R-:W-:Y:S02]  /*6a30*/  @P1 SHF.R.U32.HI R0, RZ, R3, R2 ;  /* 0x00000003ff001219 */ /* 0x000fe40000011602 */
[----:B------:R-:W1:Y:S02]  /*6a40*/  @P0 LDC.64 R2, c[0x0][0x9f8] ;  /* 0x00027e00ff020b82 */ /* 0x000e640000000a00 */
[----:B-1----:R-:W-:-:S05]  /*6a50*/  @P0 IMAD.WIDE R2, R18, 0x4, R2 ;  /* 0x0000000412020825 */ /* 0x002fca00078e0202 */
[----:B------:R1:W5:Y:S01]  /*6a60*/  @P0 LDG.E R6, desc[UR40][R2.64] ;  /* 0x0000002802060981 */ /* 0x000362000c1e1900 */
[----:B------:R-:W-:-:S04]  /*6a70*/  ISETP.NE.AND P1, PT, R7, RZ, PT ;  /* 0x000000ff0700720c */ /* 0x000fc80003f25270 */
[----:B------:R-:W-:-:S09]  /*6a80*/  PLOP3.LUT P2, PT, P1, PT, PT, 0x8, 0x0 ;  /* 0x000000000000781c */ /* 0x000fd20000f4e170 */
[----:B------:R-:W-:-:S05]  /*6a90*/  VOTEU.ALL UP1, P1 ;  /* 0x00000000003f7886 */ /* 0x000fca0000820000 */
[----:B------:R-:W-:-:S04]  /*6aa0*/  @!UP1 UIADD3 UR8, UP0, UR42, 0x270, URZ ;  /* 0x000002702a089890 */ /* 0x000fc8000ff1e03f */
[----:B------:R-:W-:-:S03]  /*6ab0*/  @!UP1 UIADD3.X UR9, URZ, UR43, URZ, UP0, !UPT ;  /* 0x0000002b3f099290 */ /* 0x000fc600087fe43f */
[----:B------:R-:W-:Y:S01]  /*6ac0*/  VOTEU.ALL UP0, P1 ;  /* 0x00000000003f7886 */ /* 0x000fe20000800000 */
[----:B--2---:R-:W-:-:S04]  /*6ad0*/  IMAD.MOV R8, RZ, RZ, -R5 ;  /* 0x000000ffff087224 */ /* 0x004fc800078e0a05 */
[----:B---3--:R-:W-:-:S04]  /*6ae0*/  IMAD R8, R8, UR4, R4 ;  /* 0x0000000408087c24 */ /* 0x008fc8000f8e0204 */
[----:B-1----:R-:W-:-:S07]  /*6af0*/  IMAD.SHL.U32 R8, R8, 0x80, RZ ;  /* 0x0000008008087824 */ /* 0x002fce00078e00ff */
.L_x_7252:
        /* <DEDUP_REMOVED lines=16> */
.L_x_7306:
[----:B------:R-:W2:Y:S01]  /*6c00*/  LDL R5, [R1+0x8] ;  /* 0x0000080001057983 */ /* 0x000ea20000100800 */
[----:B------:R-:W-:Y:S01]  /*6c10*/  UMOV UR4, 0xffffffff ;  /* 0xffffffff00047882 */ /* 0x000fe20000000000 */
[----:B------:R-:W-:Y:S01]  /*6c20*/  SHF.R.S32.HI R7, RZ, 0x1f, R6 ;  /* 0x0000001fff077819 */ /* 0x000fe20000011406 */
[----:B--2---:R-:W-:Y:S01]  /*6c30*/  VIADD R9, R5, 0xffffffff ;  /* 0xffffffff05097836 */ /* 0x004fe20000000000 */
[----:B------:R-:W-:Y:S06]  /*6c40*/  BRA.DIV UR4, `(.L_x_7254) ;  /* 0x0000002604507947 */ /* 0x000fec000b800000 */
[----:B------:R-:W-:-:S13]  /*6c50*/  ELECT P6, URZ, PT ;  /* 0x00000000003f782f */ /* 0x000fda00038c0000 */
.L_x_7309:
        /* <DEDUP_REMOVED lines=22> */
.L_x_7256:
[----:B--2---:R-:W2:Y:S01]  /*6dc0*/  S2R R10, SR_CgaCtaId ;  /* 0x00000000000a7919 */ /* 0x004ea20000008800 */
[----:B------:R-:W-:-:S04]  /*6dd0*/  MOV R5, 0x400 ;  /* 0x0000040000057802 */ /* 0x000fc80000000f00 */
[----:B--2---:R-:W-:Y:S02]  /*6de0*/  LEA R5, R10, R5, 0x18 ;  /* 0x000000050a057211 */ /* 0x004fe400078ec0ff */
[----:B------:R-:W-:-:S03]  /*6df0*/  SHF.L.U32 R10, R17, 0x1f, RZ ;  /* 0x0000001f110a7819 */ /* 0x000fc600000006ff */
[----:B------:R-:W-:-:S04]  /*6e00*/  IMAD R5, R16, 0x8, R5 ;  /* 0x0000000810057824 */ /* 0x000fc800078e0205 */
[----:B------:R-:W2:Y:S02]  /*6e10*/  SYNCS.PHASECHK.TRANS64.TRYWAIT P1, [R5+URZ+0x22840], R10 ;  /* 0x0228400a050075a7 */ /* 0x000ea4000802017f */
[----:B--2---:R-:W-:Y:S05]  /*6e20*/  @!P1 BRA `(.L_x_7257) ;  /* 0x0000002000f89947 */ /* 0x004fea0003800000 */
.L_x_7310:
        /* <DEDUP_REMOVED lines=11> */
.L_x_7258:
        /* <DEDUP_REMOVED lines=17> */
[----:B------:R-:W-:-:S09]  /*6ff0*/  UIMAD UR11, UR11, 0x60, URZ ;  /* 0x000000600b0b78a4 */ /* 0x000fd2000f8e023f */
[----:B------:R2:W-:Y:S02]  /*7000*/  UTMALDG.4D [UR8], [UR4], desc[UR6] ;  /* 0x00000608040075b4 */ /* 0x0005e40008019000 */
[----:B--2---:R-:W-:Y:S01]  /*7010*/  NOP ;  /* 0x0000000000007918 */ /* 0x004fe20000000000 */
.L_x_7255:
        /* <DEDUP_REMOVED lines=15> */
[----:B------:R-:W-:Y:S01]  /*7110*/  @P1 IMAD.MOV.U32 R5, RZ, RZ, 0x4000 ;  /* 0x00004000ff051424 */ /* 0x000fe200078e00ff */
        /* <DEDUP_REMOVED lines=10> */
.L_x_7311:
[----:B------:R-:W-:Y:S05]  /*71c0*/  BSYNC B0 ;  /* 0x0000000000007941 */ /* 0x000fea0003800000 */
.L_x_7259:
[----:B------:R-:W-:Y:S04]  /*71d0*/  BSSY B0, `(.L_x_7261) ;  /* 0x0000037000007945 */ /* 0x000fe80003800000 */
[----:B------:R-:W-:Y:S05]  /*71e0*/  @!P6 BRA `(.L_x_7262) ;  /* 0x0000000000d4e947 */ /* 0x000fea0003800000 */
[----:B------:R-:W3:Y:S01]  /*71f0*/  S2R R11, SR_CgaCtaId ;  /* 0x00000000000b7919 */ /* 0x000ee20000008800 */
[----:B--2---:R-:W-:Y:S02]  /*7200*/  MOV R8, 0x400 ;  /* 0x0000040000087802 */ /* 0x004fe40000000f00 */
[----:B------:R-:W-:Y:S01]  /*7210*/  SHF.L.U32 R5, R17, 0x1f, RZ ;  /* 0x0000001f11057819 */ /* 0x000fe200000006ff */
[----:B------:R-:W2:Y:S01]  /*7220*/  S2R R10, SR_TID.X ;  /* 0x00000000000a7919 */ /* 0x000ea20000002100 */
[----:B---3--:R-:W-:Y:S02]  /*7230*/  LEA R8, R11, R8, 0x18 ;  /* 0x000000080b087211 */ /* 0x008fe400078ec0ff */
[----:B--2---:R-:W-:-:S03]  /*7240*/  LOP3.LUT R10, R10, 0x7f, RZ, 0xc0, !PT ;  /* 0x0000007f0a0a7812 */ /* 0x004fc600078ec0ff */
[----:B------:R-:W-:Y:S01]  /*7250*/  IMAD R8, R16, 0x8, R8 ;  /* 0x0000000810087824 */ /* 0x000fe200078e0208 */
[----:B------:R-:W-:-:S03]  /*7260*/  ISETP.NE.AND P2, PT, R10, RZ, PT ;  /* 0x000000ff0a00720c */ /* 0x000fc60003f45270 */
[----:B------:R-:W2:Y:S02]  /*7270*/  SYNCS.PHASECHK.TRANS64.TRYWAIT P1, [R8+URZ+0x22860], R5 ;  /* 0x02286005080075a7 */ /* 0x000ea4000802017f */
[----:B--2---:R-:W-:Y:S08]  /*7280*/  @!P1 BRA `(.L_x_7263) ;  /* 0x0000002000149947 */ /* 0x004ff00003800000 */
.L_x_7312:
        /* <DEDUP_REMOVED lines=8> */
.L_x_7264:
        /* <DEDUP_REMOVED lines=8> */
[----:B--2---:R-:W-:-:S05]  /*7390*/  LEA R5, R11, R5, 0x18 ;  /* 0x000000050b057211 */ /* 0x004fca00078ec0ff */
        /* <DEDUP_REMOVED lines=10> */
[----:B------:R-:W-:-:S03]  /*7440*/  UIADD3 UR18, UR14, 0x9400, URZ ;  /* 0x000094000e127890 */ /* 0x000fc6000fffe03f */
[----:B------:R-:W-:Y:S01]  /*7450*/  UMOV UR14, 0x80 ;  /* 0x00000080000e7882 */ /* 0x000fe20000000000 */
[----:B---3--:R-:W-:-:S13]  /*7460*/  R2UR UR11, R10 ;  /* 0x000000000a0b72ca */ /* 0x008fda00000e0000 */
[----:B------:R-:W-:-:S09]  /*7470*/  UIMAD UR11, UR11, 0x60, URZ ;  /* 0x000000600b0b78a4 */ /* 0x000fd2000f8e023f */
[----:B------:R2:W-:Y:S02]  /*7480*/  UTMALDG.4D [UR8], [UR4], desc[UR6] ;  /* 0x00000608040075b4 */ /* 0x0005e40008019000 */
        /* <DEDUP_REMOVED lines=11> */
.L_x_7262:
[----:B------:R-:W-:Y:S05]  /*7540*/  BSYNC B0 ;  /* 0x0000000000007941 */ /* 0x000fea0003800000 */
.L_x_7261:
        /* <DEDUP_REMOVED lines=9> */
[----:B------:R-:W-:Y:S01]  /*75e0*/  IMAD.MOV.U32 R5, RZ, RZ, 0x1 ;  /* 0x00000001ff057424 */ /* 0x000fe200078e00ff */
[C---:B--2---:R-:W-:Y:S01]  /*75f0*/  IADD3 R10, -R11.reuse, RZ, RZ ;  /* 0x000000ff0b0a7210 */ /* 0x044fe20007ffe1ff */
        /* <DEDUP_REMOVED lines=26> */
.L_x_7269:
[----:B--2---:R-:W2:Y:S01]  /*77a0*/  S2R R3, SR_CgaCtaId ;  /* 0x0000000000037919 */ /* 0x004ea20000008800 */
[----:B------:R-:W-:Y:S01]  /*77b0*/  MOV R2, 0x400 ;  /* 0x0000040000027802 */ /* 0x000fe20000000f00 */
[----:B------:R-:W3:Y:S03]  /*77c0*/  S2R R5, SR_TID.X ;  /* 0x0000000000057919 */ /* 0x000ee60000002100 */
[----:B--2---:R-:W-:Y:S02]  /*77d0*/  LEA R2, R3, R2, 0x18 ;  /* 0x0000000203027211 */ /* 0x004fe400078ec0ff */
[----:B------:R-:W-:Y:S02]  /*77e0*/  SHF.L.U32 R3, R17, 0x1f, RZ ;  /* 0x0000001f11037819 */ /* 0x000fe400000006ff */
[----:B---3--:R-:W-:Y:S01]  /*77f0*/  LOP3.LUT R5, R5, 0x7f, RZ, 0xc0, !PT ;  /* 0x0000007f05057812 */ /* 0x008fe200078ec0ff */
[----:B------:R-:W-:-:S03]  /*7800*/  IMAD R2, R16, 0x8, R2 ;  /* 0x0000000810027824 */ /* 0x000fc600078e0202 */
[----:B------:R-:W-:Y:S01]  /*7810*/  ISETP.NE.AND P1, PT, R5, RZ, PT ;  /* 0x000000ff0500720c */ /* 0x000fe20003f25270 */
[----:B------:R-:W2:Y:S02]  /*7820*/  SYNCS.PHASECHK.TRANS64.TRYWAIT P2, [R2+URZ+0x22840], R3 ;  /* 0x02284003020075a7 */ /* 0x000ea4000804017f */
[----:B--2---:R-:W-:Y:S10]  /*7830*/  @!P2 BRA `(.L_x_7270) ;  /* 0x0000001800bca947 */ /* 0x004ff40003800000 */
.L_x_7313:
        /* <DEDUP_REMOVED lines=8> */
.L_x_7271:
[----:B------:R-:W3:Y:S01]  /*78c0*/  S2R R11, SR_CgaCtaId ;  /* 0x00000000000b7919 */ /* 0x000ee20000008800 */
[----:B------:R-:W-:Y:S01]  /*78d0*/  MOV R5, 0x400 ;  /* 0x0000040000057802 */ /* 0x000fe20000000f00 */
[----:B------:R-:W-:Y:S01]  /*78e0*/  IMAD R8, R8, 0x60, RZ ;  /* 0x0000006008087824 */ /* 0x000fe200078e02ff */
        /* <DEDUP_REMOVED lines=8> */
[----:B------:R-:W-:-:S05]  /*7970*/  UMOV UR10, URZ ;  /* 0x0000003f000a7c82 */ /* 0x000fca0008000000 */
        /* <DEDUP_REMOVED lines=8> */
.L_x_7314:
        /* <DEDUP_REMOVED lines=8> */
.L_x_7273:
        /* <DEDUP_REMOVED lines=11> */
[----:B------:R-:W-:-:S05]  /*7b30*/  UMOV UR17, 0x40 ;  /* 0x0000004000117882 */ /* 0x000fca0000000000 */
        /* <DEDUP_REMOVED lines=11> */
[----:B------:R-:W-:Y:S01]  /*7bf0*/  UMOV UR15, 0x80 ;  /* 0x00000080000f7882 */ /* 0x000fe20000000000 */
        /* <DEDUP_REMOVED lines=8> */
[----:B--2---:R-:W-:Y:S01]  /*7c80*/  NOP ;  /* 0x0000000000007918 */ /* 0x004fe20000000000 */
.L_x_7268:
[----:B------:R-:W-:Y:S05]  /*7c90*/  BSYNC B0 ;  /* 0x0000000000007941 */ /* 0x000fea0003800000 */
.L_x_7267:
[----:B------:R-:W2:Y:S01]  /*7ca0*/  LDL.LU R3, [R1+0x8] ;  /* 0x0000080001037983 */ /* 0x000ea20000300800 */
[----:B------:R-:W-:-:S05]  /*7cb0*/  VIADD R16, R16, 0x1 ;  /* 0x0000000110107836 */ /* 0x000fca0000000000 */
[----:B------:R-:W-:-:S04]  /*7cc0*/  ISETP.NE.AND P1, PT, R16, 0x2, PT ;  /* 0x000000021000780c */ /* 0x000fc80003f25270 */
[----:B------:R-:W-:Y:S02]  /*7cd0*/  SEL R2, RZ, 0x1, P1 ;  /* 0x00000001ff027807 */ /* 0x000fe40000800000 */
[----:B------:R-:W-:Y:S02]  /*7ce0*/  SEL R16, R16, RZ, P1 ;  /* 0x000000ff10107207 */ /* 0x000fe40000800000 */
[----:B------:R-:W-:Y:S01]  /*7cf0*/  LOP3.LUT R17, R17, R2, RZ, 0x3c, !PT ;  /* 0x0000000211117212 */ /* 0x000fe200078e3cff */
[----:B--2---:R-:W-:-:S07]  /*7d00*/  VIADD R8, R3, 0xfffffffd ;  /* 0xfffffffd03087836 */ /* 0x004fce0000000000 */
.L_x_7266:
[----:B------:R-:W-:Y:S01]  /*7d10*/  IMAD.MOV R10, RZ, RZ, -R10 ;  /* 0x000000ffff0a7224 */ /* 0x000fe200078e0a0a */
[----:B------:R-:W-:Y:S04]  /*7d20*/  BSSY B0, `(.L_x_7265) ;  /* 0x00000dc000007945 */ /* 0x000fe80003800000 */
[----:B------:R-:W-:-:S13]  /*7d30*/  ISETP.NE.AND P1, PT, R9, R10, PT ;  /* 0x0000000a0900720c */ /* 0x000fda0003f25270 */
[----:B------:R-:W-:Y:S05]  /*7d40*/  @!P1 BRA `(.L_x_7274) ;  /* 0x0000000c00649947 */ /* 0x000fea0003800000 */
.L_x_7289:
[----:B------:R-:W-:Y:S04]  /*7d50*/  BSSY B1, `(.L_x_7275) ;  /* 0x0000065000017945 */ /* 0x000fe80003800000 */
[----:B------:R-:W-:Y:S05]  /*7d60*/  @!P6 BRA `(.L_x_7276) ;  /* 0x00000004008ce947 */ /* 0x000fea0003800000 */
[----:B-1----:R-:W-:Y:S01]  /*7d70*/  IMAD.MOV.U32 R9, RZ, RZ, R8 ;  /* 0x000000ffff097224 */ /* 0x002fe200078e0008 */
[----:B------:R-:W-:Y:S06]  /*7d80*/  @!P0 BRA `(.L_x_7277) ;  /* 0x0000000000488947 */ /* 0x000fec0003800000 */
[----:B------:R-:W1:Y:S01]  /*7d90*/  LDC R10, c[0x0][0x41c] ;  /* 0x00010700ff0a7b82 */ /* 0x000e620000000800 */
[----:B------:R-:W-:Y:S02]  /*7da0*/  ULDC.64 UR4, c[0x0][0x408] ;  /* 0x0001020000047ab9 */ /* 0x000fe40000000a00 */
[----:B------:R-:W-:-:S04]  /*7db0*/  IMAD R11, R7, UR4, RZ ;  /* 0x00000004070b7c24 */ /* 0x000fc8000f8e02ff */
[----:B------:R-:W-:Y:S01]  /*7dc0*/  IMAD R11, R6, UR5, R11 ;  /* 0x00000005060b7c24 */ /* 0x000fe2000f8e020b */
[----:B-1----:R-:W-:-:S13]  /*7dd0*/  ISETP.NE.AND P1, PT, R10, 0x1, PT ;  /* 0x000000010a00780c */ /* 0x002fda0003f25270 */
[----:B------:R-:W1:Y:S02]  /*7de0*/  @P1 LDC.64 R2, c[0x0][0x420] ;  /* 0x00010800ff021b82 */ /* 0x000e640000000a00 */
[----:B-1----:R-:W-:-:S04]  /*7df0*/  @P1 IMAD.HI.U32 R4, R8, R2, RZ ;  /* 0x0000000208041227 */ /* 0x002fc800078e00ff */
[----:B------:R-:W-:Y:S01]  /*7e00*/  IMAD.MOV.U32 R2, RZ, RZ, R8 ;  /* 0x000000ffff027224 */ /* 0x000fe200078e0008 */
        /* <DEDUP_REMOVED lines=10> */
.L_x_7277:
[----:B------:R-:W2:Y:S01]  /*7eb0*/  S2R R3, SR_CgaCtaId ;  /* 0x0000000000037919 */ /* 0x000ea20000008800 */
[----:B------:R-:W-:Y:S01]  /*7ec0*/  MOV R2, 0x400 ;  /* 0x0000040000027802 */ /* 0x000fe20000000f00 */
[----:B-1----:R-:W1:Y:S03]  /*7ed0*/  S2R R5, SR_TID.X ;  /* 0x0000000000057919 */ /* 0x002e660000002100 */
[----:B--2---:R-:W-:Y:S02]  /*7ee0*/  LEA R2, R3, R2, 0x18 ;  /* 0x0000000203027211 */ /* 0x004fe400078ec0ff */
[----:B-1----:R-:W-:-:S03]  /*7ef0*/  LOP3.LUT R5, R5, 0x7f, RZ, 0xc0, !PT ;  /* 0x0000007f05057812 */ /* 0x002fc600078ec0ff */
[----:B------:R-:W-:Y:S01]  /*7f00*/  IMAD R3, R16, 0x8, R2 ;  /* 0x0000000810037824 */ /* 0x000fe200078e0202 */
[----:B------:R-:W-:Y:S02]  /*7f10*/  SHF.L.U32 R2, R17, 0x1f, RZ ;  /* 0x0000001f11027819 */ /* 0x000fe400000006ff */
[----:B------:R-:W-:Y:S02]  /*7f20*/  ISETP.NE.AND P1, PT, R5, RZ, PT ;  /* 0x000000ff0500720c */ /* 0x000fe40003f25270 */
[----:B------:R-:W1:Y:S02]  /*7f30*/  SYNCS.PHASECHK.TRANS64.TRYWAIT P2, [R3+URZ+0x22840], R2 ;  /* 0x02284002030075a7 */ /* 0x000e64000804017f */
[----:B-1----:R-:W-:Y:S09]  /*7f40*/  @!P2 BRA `(.L_x_7278) ;  /* 0x000000140020a947 */ /* 0x002ff20003800000 */
.L_x_7315:
        /* <DEDUP_REMOVED lines=8> */
.L_x_7279:
        /* <DEDUP_REMOVED lines=11> */
[----:B--2---:R-:W-:-:S05]  /*8080*/  LEA R5, R10, R5, 0x18 ;  /* 0x000000050a057211 */ /* 0x004fca00078ec0ff */
[----:B------:R-:W-:-:S05]  /*8090*/  IMAD R5, R16, 0x3000, R5 ;  /* 0x0000300010057824 */ /* 0x000fca00078e0205 */
[----:B------:R-:W-:Y:S01]  /*80a0*/  R2UR UR8, R5 ;  /* 0x00000000050872ca */ /* 0x000fe200000e0000 */
[----:B------:R-:W-:-:S05]  /*80b0*/  IMAD R5, R9, 0x60, RZ ;  /* 0x0000006009057824 */ /* 0x000fca00078e02ff */
[----:B------:R-:W-:-:S07]  /*80c0*/  R2UR UR11, R5 ;  /* 0x00000000050b72ca */ /* 0x000fce00000e0000 */
[----:B------:R-:W-:-:S09]  /*80d0*/  UIADD3 UR8, UR8, 0x1c400, URZ ;  /* 0x0001c40008087890 */ /* 0x000fd2000fffe03f */
[----:B------:R2:W-:Y:S01]  /*80e0*/  UTMALDG.4D [UR8], [UR4], desc[UR6] ;  /* 0x00000608040075b4 */ /* 0x0005e20008019000 */
[----:B------:R-:W3:Y:S02]  /*80f0*/  SYNCS.PHASECHK.TRANS64.TRYWAIT P2, [R3+URZ+0x22860], R2 ;  /* 0x02286002030075a7 */ /* 0x000ee4000804017f */
[----:B--23--:R-:W-:Y:S05]  /*8100*/  @!P2 BRA `(.L_x_7280) ;  /* 0x0000001000c4a947 */ /* 0x00cfea0003800000 */
.L_x_7316:
        /* <DEDUP_REMOVED lines=8> */
.L_x_7281:
        /* <DEDUP_REMOVED lines=23> */
[----:B------:R-:W-:Y:S01]  /*8300*/  UMOV UR15, 0x80 ;  /* 0x00000080000f7882 */ /* 0x000fe20000000000 */
        /* <DEDUP_REMOVED lines=9> */
.L_x_7276:
[----:B------:R-:W-:Y:S05]  /*83a0*/  BSYNC B1 ;  /* 0x0000000000017941 */ /* 0x000fea0003800000 */
.L_x_7275:
        /* <DEDUP_REMOVED lines=22> */
[----:B------:R-:W-:-:S05]  /*8510*/  IMAD.WIDE.U32 R2, R6, UR4, R2 ;  /* 0x0000000406027c25 */ /* 0x000fca000f8e0002 */
[----:B------:R-:W-:Y:S02]  /*8520*/  IADD3 R11, R11, R3, RZ ;  /* 0x000000030b0b7210 */ /* 0x000fe40007ffe0ff */
[----:B-1----:R-:W-:-:S04]  /*8530*/  LEA R4, P1, R2, R4, 0x2 ;  /* 0x0000000402047211 */ /* 0x002fc800078210ff */
[----:B------:R-:W-:-:S05]  /*8540*/  LEA.HI.X R5, R2, R5, R11, 0x2, P1 ;  /* 0x0000000502057211 */ /* 0x000fca00008f140b */
[----:B------:R1:W5:Y:S04]  /*8550*/  LDG.E R4, desc[UR40][R4.64] ;  /* 0x0000002804047981 */ /* 0x000368000c1e1900 */
.L_x_7284:
        /* <DEDUP_REMOVED lines=10> */
.L_x_7317:
        /* <DEDUP_REMOVED lines=8> */
.L_x_7286:
[----:B------:R-:W2:Y:S01]  /*8680*/  S2R R11, SR_CgaCtaId ;  /* 0x00000000000b7919 */ /* 0x000ea20000008800 */
        /* <DEDUP_REMOVED lines=19> */
.L_x_7318:
        /* <DEDUP_REMOVED lines=8> */
.L_x_7288:
        /* <DEDUP_REMOVED lines=33> */
.L_x_7283:
[----:B------:R-:W-:Y:S05]  /*8a50*/  BSYNC B1 ;  /* 0x0000000000017941 */ /* 0x000fea0003800000 */
.L_x_7282:
[C---:B------:R-:W-:Y:S01]  /*8a60*/  ISETP.GT.AND P2, PT, R8.reuse, 0x1, PT ;  /* 0x000000010800780c */ /* 0x040fe20003f44270 */
[----:B------:R-:W-:Y:S02]  /*8a70*/  VIADD R9, R9, 0x1 ;  /* 0x0000000109097836 */ /* 0x000fe40000000000 */
[----:B------:R-:W-:-:S03]  /*8a80*/  VIADD R8, R8, 0xfffffffe ;  /* 0xfffffffe08087836 */ /* 0x000fc60000000000 */
[----:B------:R-:W-:-:S04]  /*8a90*/  ISETP.NE.AND P1, PT, R9, 0x2, PT ;  /* 0x000000020900780c */ /* 0x000fc80003f25270 */
[----:B------:R-:W-:Y:S02]  /*8aa0*/  SEL R2, RZ, 0x1, P1 ;  /* 0x00000001ff027807 */ /* 0x000fe40000800000 */
[----:B------:R-:W-:Y:S02]  /*8ab0*/  SEL R16, R9, RZ, P1 ;  /* 0x000000ff09107207 */ /* 0x000fe40000800000 */
[----:B------:R-:W-:Y:S01]  /*8ac0*/  LOP3.LUT R17, R17, R2, RZ, 0x3c, !PT ;  /* 0x0000000211117212 */ /* 0x000fe200078e3cff */
[----:B------:R-:W-:Y:S06]  /*8ad0*/  @P2 BRA `(.L_x_7289) ;  /* 0xfffffff0009c2947 */ /* 0x000fec000383ffff */
.L_x_7274:
[----:B------:R-:W-:Y:S05]  /*8ae0*/  BSYNC B0 ;  /* 0x0000000000007941 */ /* 0x000fea0003800000 */
.L_x_7265:
[----:B------:R-:W2:Y:S01]  /*8af0*/  LDL.LU R2, [R1+0xc] ;  /* 0x00000c0001027983 */ /* 0x000ea20000300800 */
[----:B------:R-:W-:-:S03]  /*8b00*/  ULDC UR4, c[0x0][0xda4] ;  /* 0x0003690000047ab9 */ /* 0x000fc60000000800 */
[----:B------:R-:W3:Y:S01]  /*8b10*/  LDL.LU R0, [R1+0x18] ;  /* 0x0000180001007983 */ /* 0x000ee20000300800 */
[----:B--2---:R-:W-:Y:S02]  /*8b20*/  VIADD R2, R2, UR36 ;  /* 0x0000002402027c36 */ /* 0x004fe40008000000 */
[----:B---3--:R-:W-:-:S03]  /*8b30*/  VIADD R0, R0, 0x1 ;  /* 0x0000000100007836 */ /* 0x008fc60000000000 */
[----:B------:R2:W-:Y:S01]  /*8b40*/  STL [R1+0xc], R2 ;  /* 0x00000c0201007387 */ /* 0x0005e20000100800 */
[----:B------:R-:W-:-:S03]  /*8b50*/  ISETP.GE.AND P0, PT, R2, UR4, PT ;  /* 0x0000000402007c0c */ /* 0x000fc6000bf06270 */
[----:B------:R2:W-:Y:S10]  /*8b60*/  STL [R1+0x18], R0 ;  /* 0x0000180001007387 */ /* 0x0005f40000100800 */
[----:B--2---:R-:W-:Y:S05]  /*8b70*/  @!P0 BRA `(.L_x_7290) ;  /* 0xffffffd800088947 */ /* 0x004fea000383ffff */
[----:B------:R-:W-:-:S07]  /*8b80*/  LOP3.LUT R2, R0, 0x1, RZ, 0xc, !PT ;  /* 0x0000000100027812 */ /* 0x000fce00078e0cff */
.L_x_7248:
[----:B------:R-:W2:Y:S01]  /*8b90*/  S2R R3, SR_CgaCtaId ;  /* 0x0000000000037919 */ /* 0x000ea20000008800 */
[----:B------:R-:W-:Y:S01]  /*8ba0*/  MOV R0, 0x400 ;  /* 0x0000040000007802 */ /* 0x000fe20000000f00 */
[----:B------:R-:W-:Y:S03]  /*8bb0*/  BSSY B0, `(.L_x_7291) ;  /* 0x0000005000007945 */ /* 0x000fe60003800000 */
[----:B--2---:R-:W-:Y:S02]  /*8bc0*/  LEA R0, R3, R0, 0x18 ;  /* 0x0000000003007211 */ /* 0x004fe400078ec0ff */
[----:B------:R-:W-:-:S04]  /*8bd0*/  SHF.L.U32 R3, R2, 0x1f, RZ ;  /* 0x0000001f02037819 */ /* 0x000fc800000006ff */
[----:B------:R-:W2:Y:S02]  /*8be0*/  SYNCS.PHASECHK.TRANS64.TRYWAIT P0, [R0+URZ+0x22820], R3 ;  /* 0x02282003000075a7 */ /* 0x000ea4000800017f */
[----:B--2---:R-:W-:Y:S05]  /*8bf0*/  @!P0 BRA `(.L_x_7292) ;  /* 0x0000000800448947 */ /* 0x004fea0003800000 */
.L_x_7319:
[----:B------:R-:W-:Y:S05]  /*8c00*/  BSYNC B0 ;  /* 0x0000000000007941 */ /* 0x000fea0003800000 */
.L_x_7291:
[----:B------:R-:W-:-:S03]  /*8c10*/  UMOV UR4, 0xffffffff ;  /* 0xffffffff00047882 */ /* 0x000fc60000000000 */
[----:B------:R-:W-:Y:S05]  /*8c20*/  BRA.DIV UR4, `(.L_x_7293) ;  /* 0x0000000a044c7947 */ /* 0x000fea000b800000 */
[----:B------:R-:W3:Y:S02]  /*8c30*/  S2R R2, SR_TID.X ;  /* 0x0000000000027919 */ /* 0x000ee40000002100 */
[----:B---3--:R-:W-:-:S04]  /*8c40*/  SHF.R.U32.HI R2, RZ, 0x5, R2 ;  /* 0x00000005ff027819 */ /* 0x008fc80000011602 */
[----:B------:R-:W-:-:S05]  /*8c50*/  LOP3.LUT R2, R2, 0x3, RZ, 0xc0, !PT ;  /* 0x0000000302027812 */ /* 0x000fca00078ec0ff */
[----:B------:R3:W4:Y:S02]  /*8c60*/  SHFL.IDX PT, R14, R2, RZ, 0x1f ;  /* 0x00001fff020e7589 */ /* 0x00072400000e0000 */
.L_x_7322:
[----:B----4-:R-:W-:Y:S01]  /*8c70*/  ISETP.NE.AND P0, PT, R14, RZ, PT ;  /* 0x000000ff0e00720c */ /* 0x010fe20003f05270 */
[----:B------:R-:W-:-:S12]  /*8c80*/  BSSY B0, `(.L_x_7294) ;  /* 0x0000024000007945 */ /* 0x000fd80003800000 */
[----:B------:R-:W-:Y:S05]  /*8c90*/  @P0 BRA `(.L_x_7295) ;  /* 0x0000000000880947 */ /* 0x000fea0003800000 */
[----:B------:R-:W-:-:S03]  /*8ca0*/  UMOV UR4, 0xffffffff ;  /* 0xffffffff00047882 */ /* 0x000fc60000000000 */
[----:B------:R-:W-:Y:S05]  /*8cb0*/  BRA.DIV UR4, `(.L_x_7296) ;  /* 0x0000000a045c7947 */ /* 0x000fea000b800000 */
[----:B------:R-:W-:-:S13]  /*8cc0*/  ELECT P6, URZ, PT ;  /* 0x00000000003f782f */ /* 0x000fda00038c0000 */
.L_x_7325:
[----:B------:R-:W-:Y:S05]  /*8cd0*/  @!P6 BRA `(.L_x_7295) ;  /* 0x000000000078e947 */ /* 0x000fea0003800000 */
[----:B------:R-:W-:-:S06]  /*8ce0*/  ULOP3.LUT UR4, UR38, 0x2, URZ, 0xfc, !UPT ;  /* 0x0000000226047892 */ /* 0x000fcc000f8efc3f */
[----:B---3--:R-:W-:-:S04]  /*8cf0*/  MOV R2, UR4 ;  /* 0x0000000400027c02 */ /* 0x008fc80008000f00 */
[----:B------:R-:W-:-:S13]  /*8d00*/  ISETP.NE.AND P2, PT, R2, 0x3, PT ;  /* 0x000000030200780c */ /* 0x000fda0003f45270 */
[----:B------:R-:W-:Y:S05]  /*8d10*/  @!P2 BRA `(.L_x_7297) ;  /* 0x000000000004a947 */ /* 0x000fea0003800000 */
[----:B------:R-:W-:Y:S01]  /*8d20*/  BPT.TRAP 0x1 ;  /* 0x000000040000795c */ /* 0x000fe20000300000 */
.L_x_7297:
[----:B--2---:R-:W-:Y:S01]  /*8d30*/  VIADD R3, R0, 0x22840 ;  /* 0x0002284000037836 */ /* 0x004fe20000000000 */
        /* <DEDUP_REMOVED lines=11> */
.L_x_7326:
[----:B------:R-:W3:Y:S02]  /*8df0*/  SYNCS.PHASECHK.TRANS64.TRYWAIT P0, [R3+URZ], R2 ;  /* 0x00000002030075a7 */ /* 0x000ee4000800017f */
[----:B---3--:R-:W-:Y:S05]  /*8e00*/  @!P0 BRA `(.L_x_7299) ;  /* 0x00000008003c8947 */ /* 0x008fea0003800000 */
.L_x_7327:
[----:B------:R-:W-:Y:S05]  /*8e10*/  @!P2 BRA `(.L_x_7300) ;  /* 0x000000000004a947 */ /* 0x000fea0003800000 */
[----:B------:R-:W-:Y:S01]  /*8e20*/  BPT.TRAP 0x1 ;  /* 0x000000040000795c */ /* 0x000fe20000300000 */
.L_x_7300:
[----:B---3--:R-:W-:-:S04]  /*8e30*/  VIADD R3, R0, 0x22860 ;  /* 0x0002286000037836 */ /* 0x008fc80000000000 */
[----:B------:R-:W-:-:S04]  /*8e40*/  IMAD R16, R16, 0x8, R3 ;  /* 0x0000000810107824 */ /* 0x000fc800078e0203 */
[----:B------:R-:W3:Y:S02]  /*8e50*/  SYNCS.PHASECHK.TRANS64.TRYWAIT P0, [R16+URZ], R5 ;  /* 0x00000005100075a7 */ /* 0x000ee4000800017f */
[----:B---3--:R-:W-:Y:S05]  /*8e60*/  @!P0 BRA `(.L_x_7301) ;  /* 0x0000000800388947 */ /* 0x008fea0003800000 */
.L_x_7328:
[----:B------:R-:W-:-:S07]  /*8e70*/  IMAD R3, R4, 0x8, R3 ;  /* 0x0000000804037824 */ /* 0x000fce00078e0203 */
.L_x_7302:
[----:B----4-:R4:W1:Y:S02]  /*8e80*/  SYNCS.PHASECHK.TRANS64.TRYWAIT P0, [R3+URZ], R2 ;  /* 0x00000002030075a7 */ /* 0x010864000800017f */
[----:B-1----:R-:W-:Y:S05]  /*8e90*/  @!P0 NANOSLEEP.SYNCS 0x989680 ;  /* 0x009896800000895d */ /* 0x002fea0003900000 */
[----:B------:R-:W1:Y:S02]  /*8ea0*/  @!P0 SYNCS.PHASECHK.TRANS64 P0, [R3+URZ], R2 ;  /* 0x00000002030085a7 */ /* 0x000e64000800007f */
[----:B-1----:R-:W-:Y:S05]  /*8eb0*/  @!P0 BRA `(.L_x_7302) ;  /* 0xfffffffc00f08947 */ /* 0x002fea000383ffff */
.L_x_7295:
[----:B------:R-:W-:Y:S05]  /*8ec0*/  BSYNC B0 ;  /* 0x0000000000007941 */ /* 0x000fea0003800000 */
.L_x_7294:
[----:B------:R-:W-:Y:S05]  /*8ed0*/  EXIT ;  /* 0x000000000000794d */ /* 0x000fea0003800000 */
.L_x_7226:
[----:B-1----:R-:W-:-:S04]  /*8ee0*/  MOV R3, UR46 ;  /* 0x0000002e00037c02 */ /* 0x002fc80008000f00 */
[----:B------:R1:W2:Y:S03]  /*8ef0*/  SYNCS.PHASECHK.TRANS64.TRYWAIT P0, [R3+URZ+0x22800], R0 ;  /* 0x02280000030075a7 */ /* 0x0002a6000800017f */
[----:B--2---:R-:W-:Y:S05]  /*8f00*/  @!P0 NANOSLEEP.SYNCS 0x989680 ;  /* 0x009896800000895d */ /* 0x004fea0003900000 */
[----:B------:R-:W2:Y:S02]  /*8f10*/  @!P0 SYNCS.PHASECHK.TRANS64 P0, [R3+URZ+0x22800], R0 ;  /* 0x02280000030085a7 */ /* 0x000ea4000800007f */
[----:B--2---:R-:W-:Y:S05]  /*8f20*/  @!P0 BRA `(.L_x_7226) ;  /* 0xfffffffc00ec8947 */ /* 0x004fea000383ffff */
[----:B------:R-:W-:Y:S05]  /*8f30*/  BRA `(.L_x_7303) ;  /* 0xffffff8000687947 */ /* 0x000fea000383ffff */
.L_x_7230:
[----:B--2---:R-:W-:-:S04]  /*8f40*/  IMAD.U32 R0, RZ, RZ, UR21 ;  /* 0x00000015ff007e24 */ /* 0x004fc8000f8e00ff */
[----:B------:R2:W3:Y:S03]  /*8f50*/  SYNCS.PHASECHK.TRANS64.TRYWAIT P1, [R0+URZ+0x22830], R7 ;  /* 0x02283007000075a7 */ /* 0x0004e6000802017f */
[----:B---3--:R-:W-:Y:S05]  /*8f60*/  @!P1 NANOSLEEP.SYNCS 0x989680 ;  /* 0x009896800000995d */ /* 0x008fea0003900000 */
[----:B------:R-:W3:Y:S02]  /*8f70*/  @!P1 SYNCS.PHASECHK.TRANS64 P1, [R0+URZ+0x22830], R7 ;  /* 0x02283007000095a7 */ /* 0x000ee4000802007f */
[----:B---3--:R-:W-:Y:S05]  /*8f80*/  @!P1 BRA `(.L_x_7230) ;  /* 0xfffffffc00ec9947 */ /* 0x008fea000383ffff */
[----:B------:R-:W-:Y:S05]  /*8f90*/  BRA `(.L_x_7229) ;  /* 0xffffff80008c7947 */ /* 0x000fea000383ffff */
.L_x_7234:
[----:B---3--:R3:W4:Y:S02]  /*8fa0*/  SYNCS.PHASECHK.TRANS64.TRYWAIT P2, [R8+URZ+0x22850], R7 ;  /* 0x02285007080075a7 */ /* 0x008724000804017f */
[----:B----4-:R-:W-:Y:S05]  /*8fb0*/  @!P2 NANOSLEEP.SYNCS 0x989680 ;  /* 0x009896800000a95d */ /* 0x010fea0003900000 */
[----:B------:R-:W4:Y:S02]  /*8fc0*/  @!P2 SYNCS.PHASECHK.TRANS64 P2, [R8+URZ+0x22850], R7 ;  /* 0x022850070800a5a7 */ /* 0x000f24000804007f */
[----:B----4-:R-:W-:Y:S05]  /*8fd0*/  @!P2 BRA `(.L_x_7234) ;  /* 0xfffffffc00f0a947 */ /* 0x010fea000383ffff */
[----:B------:R-:W-:Y:S05]  /*8fe0*/  BRA `(.L_x_7233) ;  /* 0xffffff9800007947 */ /* 0x000fea000383ffff */
.L_x_7239:
[----:B-1----:R-:W-:Y:S02]  /*8ff0*/  IMAD.U32 R0, RZ, RZ, UR23 ;  /* 0x00000017ff007e24 */ /* 0x002fe4000f8e00ff */
[----:B------:R-:W-:-:S04]  /*9000*/  IMAD.U32 R3, RZ, RZ, UR24 ;  /* 0x00000018ff037e24 */ /* 0x000fc8000f8e00ff */
[----:B------:R1:W2:Y:S03]  /*9010*/  SYNCS.PHASECHK.TRANS64.TRYWAIT P3, [R0+URZ+0x22830], R3 ;  /* 0x02283003000075a7 */ /* 0x0002a6000806017f */
[----:B--2---:R-:W-:Y:S05]  /*9020*/  @!P3 NANOSLEEP.SYNCS 0x989680 ;  /* 0x009896800000b95d */ /* 0x004fea0003900000 */
[----:B------:R-:W2:Y:S02]  /*9030*/  @!P3 SYNCS.PHASECHK.TRANS64 P3, [R0+URZ+0x22830], R3 ;  /* 0x022830030000b5a7 */ /* 0x000ea4000806007f */
[----:B--2---:R-:W-:Y:S05]  /*9040*/  @!P3 BRA `(.L_x_7239) ;  /* 0xfffffffc00e8b947 */ /* 0x004fea000383ffff */
[----:B------:R-:W-:Y:S05]  /*9050*/  BRA `(.L_x_7238) ;  /* 0xffffff9c00087947 */ /* 0x000fea000383ffff */
.L_x_7243:
[----:B-1----:R-:W-:-:S04]  /*9060*/  IMAD.U32 R6, RZ, RZ, UR24 ;  /* 0x00000018ff067e24 */ /* 0x002fc8000f8e00ff */
[----:B------:R1:W2:Y:S03]  /*9070*/  SYNCS.PHASECHK.TRANS64.TRYWAIT P3, [R183+URZ+0x22850], R6 ;  /* 0x02285006b70075a7 */ /* 0x0002a6000806017f */
[----:B--2---:R-:W-:Y:S05]  /*9080*/  @!P3 NANOSLEEP.SYNCS 0x989680 ;  /* 0x009896800000b95d */ /* 0x004fea0003900000 */
[----:B------:R-:W2:Y:S02]  /*9090*/  @!P3 SYNCS.PHASECHK.TRANS64 P3, [R183+URZ+0x22850], R6 ;  /* 0x02285006b700b5a7 */ /* 0x000ea4000806007f */
[----:B--2---:R-:W-:Y:S05]  /*90a0*/  @!P3 BRA `(.L_x_7243) ;  /* 0xfffffffc00ecb947 */ /* 0x004fea000383ffff */
[----:B------:R-:W-:Y:S05]  /*90b0*/  BRA `(.L_x_7242) ;  /* 0xffffffb400247947 */ /* 0x000fea000383ffff */
.L_x_7253:
[----:B------:R-:W1:Y:S01]  /*90c0*/  S2R R5, SR_TID.X ;  /* 0x0000000000057919 */ /* 0x000e620000002100 */
[----:B------:R-:W-:Y:S01]  /*90d0*/  BSSY B0, `(.L_x_7304) ;  /* 0x000000a000007945 */ /* 0x000fe20003800000 */
[----:B------:R-:W-:Y:S01]  /*90e0*/  IMAD.MOV.U32 R12, RZ, RZ, RZ ;  /* 0x000000ffff0c7224 */ /* 0x000fe200078e00ff */
[----:B------:R-:W-:Y:S01]  /*90f0*/  MOV R15, 0xffffffff ;  /* 0xffffffff000f7802 */ /* 0x000fe20000000f00 */
[----:B------:R-:W-:Y:S01]  /*9100*/  IMAD.MOV.U32 R11, RZ, RZ, 0x1f ;  /* 0x0000001fff0b7424 */ /* 0x000fe200078e00ff */
[----:B-1----:R-:W-:-:S04]  /*9110*/  SHF.R.U32.HI R5, RZ, 0x5, R5 ;  /* 0x00000005ff057819 */ /* 0x002fc80000011605 */
[----:B------:R-:W-:-:S05]  /*9120*/  LOP3.LUT R5, R5, 0x3, RZ, 0xc0, !PT ;  /* 0x0000000305057812 */ /* 0x000fca00078ec0ff */
[----:B------:R-:W-:-:S07]  /*9130*/  IMAD.MOV.U32 R13, RZ, RZ, R5 ;  /* 0x000000ffff0d7224 */ /* 0x000fce00078e0005 */
[----:B------:R-:W-:Y:S05]  /*9140*/  WARPSYNC.COLLECTIVE R15, `(.L_x_7305) ;  /* 0x000000000f087348 */ /* 0x000fea0003c00000 */
[----:B------:R1:W2:Y:S02]  /*9150*/  SHFL.IDX P6, R14, R13, R12, R11 ;  /* 0x0000000c0d0e7389 */ /* 0x0002a400000c000b */
[----:B-12---:R-:W-:Y:S01]  /*9160*/  ENDCOLLECTIVE ;  /* 0x000000000000791b */ /* 0x006fe20003800000 */
.L_x_7305:
[----:B------:R-:W-:Y:S05]  /*9170*/  BSYNC B0 ;  /* 0x0000000000007941 */ /* 0x000fea0003800000 */
.L_x_7304:
[----:B------:R-:W-:Y:S05]  /*9180*/  BRA `(.L_x_7306) ;  /* 0xffffffd8009c7947 */ /* 0x000fea000383ffff */
.L_x_7254:
[----:B------:R-:W-:Y:S01]  /*9190*/  BSSY B0, `(.L_x_7307) ;  /* 0x0000006000007945 */ /* 0x000fe20003800000 */
[----:B------:R-:W-:-:S07]  /*91a0*/  IMAD.MOV.U32 R15, RZ, RZ, -0x1 ;  /* 0xffffffffff0f7424 */ /* 0x000fce00078e00ff */
[----:B------:R-:W-:Y:S05]  /*91b0*/  WARPSYNC.COLLECTIVE R15, `(.L_x_7308) ;  /* 0x000000000f0c7348 */ /* 0x000fea0003c00000 */
[----:B------:R-:W-:Y:S02]  /*91c0*/  ELECT P6, UR62, PT ;  /* 0x00000000003e782f */ /* 0x000fe400038c0000 */
[----:B------:R-:W-:Y:S01]  /*91d0*/  MOV R14, UR62 ;  /* 0x0000003e000e7c02 */ /* 0x000fe20008000f00 */
[----:B------:R-:W-:Y:S10]  /*91e0*/  ENDCOLLECTIVE ;  /* 0x000000000000791b */ /* 0x000ff40003800000 */
.L_x_7308:
[----:B------:R-:W-:Y:S05]  /*91f0*/  BSYNC B0 ;  /* 0x0000000000007941 */ /* 0x000fea0003800000 */
.L_x_7307:
[----:B------:R-:W-:Y:S05]  /*9200*/  BRA `(.L_x_7309) ;  /* 0xffffffd800947947 */ /* 0x000fea000383ffff */
.L_x_7257:
[----:B--2---:R2:W3:Y:S02]  /*9210*/  SYNCS.PHASECHK.TRANS64.TRYWAIT P1, [R5+URZ+0x22840], R10 ;  /* 0x0228400a050075a7 */ /* 0x0044e4000802017f */
[----:B---3--:R-:W-:Y:S05]  /*9220*/  @!P1 NANOSLEEP.SYNCS 0x989680 ;  /* 0x009896800000995d */ /* 0x008fea0003900000 */
[----:B------:R-:W3:Y:S02]  /*9230*/  @!P1 SYNCS.PHASECHK.TRANS64 P1, [R5+URZ+0x22840], R10 ;  /* 0x0228400a050095a7 */ /* 0x000ee4000802007f */
[----:B---3--:R-:W-:Y:S05]  /*9240*/  @!P1 BRA `(.L_x_7257) ;  /* 0xfffffffc00f09947 */ /* 0x008fea000383ffff */
[----:B------:R-:W-:Y:S05]  /*9250*/  BRA `(.L_x_7310) ;  /* 0xffffffd800f47947 */ /* 0x000fea000383ffff */
.L_x_7260:
        /* <DEDUP_REMOVED lines=8> */
.L_x_7263:
[----:B--2---:R2:W3:Y:S02]  /*92e0*/  SYNCS.PHASECHK.TRANS64.TRYWAIT P1, [R8+URZ+0x22860], R5 ;  /* 0x02286005080075a7 */ /* 0x0044e4000802017f */
[----:B---3--:R-:W-:Y:S05]  /*92f0*/  @!P1 NANOSLEEP.SYNCS 0x989680 ;  /* 0x009896800000995d */ /* 0x008fea0003900000 */
[----:B------:R-:W3:Y:S02]  /*9300*/  @!P1 SYNCS.PHASECHK.TRANS64 P1, [R8+URZ+0x22860], R5 ;  /* 0x02286005080095a7 */ /* 0x000ee4000802007f */
[----:B---3--:R-:W-:Y:S05]  /*9310*/  @!P1 BRA `(.L_x_7263) ;  /* 0xfffffffc00f09947 */ /* 0x008fea000383ffff */
[----:B------:R-:W-:Y:S05]  /*9320*/  BRA `(.L_x_7312) ;  /* 0xffffffdc00d87947 */ /* 0x000fea000383ffff */
.L_x_7270:
[----:B--2---:R2:W3:Y:S02]  /*9330*/  SYNCS.PHASECHK.TRANS64.TRYWAIT P2, [R2+URZ+0x22840], R3 ;  /* 0x02284003020075a7 */ /* 0x0044e4000804017f */
[----:B---3--:R-:W-:Y:S05]  /*9340*/  @!P2 NANOSLEEP.SYNCS 0x989680 ;  /* 0x009896800000a95d */ /* 0x008fea0003900000 */
[----:B------:R-:W3:Y:S02]  /*9350*/  @!P2 SYNCS.PHASECHK.TRANS64 P2, [R2+URZ+0x22840], R3 ;  /* 0x022840030200a5a7 */ /* 0x000ee4000804007f */
[----:B---3--:R-:W-:Y:S05]  /*9360*/  @!P2 BRA `(.L_x_7270) ;  /* 0xfffffffc00f0a947 */ /* 0x008fea000383ffff */
[----:B------:R-:W-:Y:S05]  /*9370*/  BRA `(.L_x_7313) ;  /* 0xffffffe400307947 */ /* 0x000fea000383ffff */
.L_x_7272:
[----:B---3--:R3:W4:Y:S02]  /*9380*/  SYNCS.PHASECHK.TRANS64.TRYWAIT P2, [R2+URZ+0x22860], R3 ;  /* 0x02286003020075a7 */ /* 0x008724000804017f */
[----:B----4-:R-:W-:Y:S05]  /*9390*/  @!P2 NANOSLEEP.SYNCS 0x989680 ;  /* 0x009896800000a95d */ /* 0x010fea0003900000 */
[----:B------:R-:W4:Y:S02]  /*93a0*/  @!P2 SYNCS.PHASECHK.TRANS64 P2, [R2+URZ+0x22860], R3 ;  /* 0x022860030200a5a7 */ /* 0x000f24000804007f */
[----:B----4-:R-:W-:Y:S05]  /*93b0*/  @!P2 BRA `(.L_x_7272) ;  /* 0xfffffffc00f0a947 */ /* 0x010fea000383ffff */
[----:B------:R-:W-:Y:S05]  /*93c0*/  BRA `(.L_x_7314) ;  /* 0xffffffe4008c7947 */ /* 0x000fea000383ffff */
.L_x_7278:
[----:B-1----:R1:W2:Y:S02]  /*93d0*/  SYNCS.PHASECHK.TRANS64.TRYWAIT P2, [R3+URZ+0x22840], R2 ;  /* 0x02284002030075a7 */ /* 0x0022a4000804017f */
[----:B--2---:R-:W-:Y:S05]  /*93e0*/  @!P2 NANOSLEEP.SYNCS 0x989680 ;  /* 0x009896800000a95d */ /* 0x004fea0003900000 */
[----:B------:R-:W2:Y:S02]  /*93f0*/  @!P2 SYNCS.PHASECHK.TRANS64 P2, [R3+URZ+0x22840], R2 ;  /* 0x022840020300a5a7 */ /* 0x000ea4000804007f */
[----:B--2---:R-:W-:Y:S05]  /*9400*/  @!P2 BRA `(.L_x_7278) ;  /* 0xfffffffc00f0a947 */ /* 0x004fea000383ffff */
[----:B------:R-:W-:Y:S05]  /*9410*/  BRA `(.L_x_7315) ;  /* 0xffffffe800cc7947 */ /* 0x000fea000383ffff */
.L_x_7280:
[----:B--2---:R2:W3:Y:S02]  /*9420*/  SYNCS.PHASECHK.TRANS64.TRYWAIT P2, [R3+URZ+0x22860], R2 ;  /* 0x02286002030075a7 */ /* 0x0044e4000804017f */
[----:B---3--:R-:W-:Y:S05]  /*9430*/  @!P2 NANOSLEEP.SYNCS 0x989680 ;  /* 0x009896800000a95d */ /* 0x008fea0003900000 */
[----:B------:R-:W3:Y:S02]  /*9440*/  @!P2 SYNCS.PHASECHK.TRANS64 P2, [R3+URZ+0x22860], R2 ;  /* 0x022860020300a5a7 */ /* 0x000ee4000804007f */
[----:B---3--:R-:W-:Y:S05]  /*9450*/  @!P2 BRA `(.L_x_7280) ;  /* 0xfffffffc00f0a947 */ /* 0x008fea000383ffff */
[----:B------:R-:W-:Y:S05]  /*9460*/  BRA `(.L_x_7316) ;  /* 0xffffffec00287947 */ /* 0x000fea000383ffff */
.L_x_7285:
[----:B-1----:R1:W2:Y:S02]  /*9470*/  SYNCS.PHASECHK.TRANS64.TRYWAIT P2, [R3+URZ+0x22840], R2 ;  /* 0x02284002030075a7 */ /* 0x0022a4000804017f */
[----:B--2---:R-:W-:Y:S05]  /*9480*/  @!P2 NANOSLEEP.SYNCS 0x989680 ;  /* 0x009896800000a95d */ /* 0x004fea0003900000 */
[----:B------:R-:W2:Y:S02]  /*9490*/  @!P2 SYNCS.PHASECHK.TRANS64 P2, [R3+URZ+0x22840], R2 ;  /* 0x022840020300a5a7 */ /* 0x000ea4000804007f */
[----:B--2---:R-:W-:Y:S05]  /*94a0*/  @!P2 BRA `(.L_x_7285) ;  /* 0xfffffffc00f0a947 */ /* 0x004fea000383ffff */
[----:B------:R-:W-:Y:S05]  /*94b0*/  BRA `(.L_x_7317) ;  /* 0xfffffff000507947 */ /* 0x000fea000383ffff */
.L_x_7287:
[----:B--2---:R2:W3:Y:S02]  /*94c0*/  SYNCS.PHASECHK.TRANS64.TRYWAIT P2, [R3+URZ+0x22860], R2 ;  /* 0x02286002030075a7 */ /* 0x0044e4000804017f */
[----:B---3--:R-:W-:Y:S05]  /*94d0*/  @!P2 NANOSLEEP.SYNCS 0x989680 ;  /* 0x009896800000a95d */ /* 0x008fea0003900000 */
[----:B------:R-:W3:Y:S02]  /*94e0*/  @!P2 SYNCS.PHASECHK.TRANS64 P2, [R3+URZ+0x22860], R2 ;  /* 0x022860020300a5a7 */ /* 0x000ee4000804007f */
[----:B---3--:R-:W-:Y:S05]  /*94f0*/  @!P2 BRA `(.L_x_7287) ;  /* 0xfffffffc00f0a947 */ /* 0x008fea000383ffff */
[----:B------:R-:W-:Y:S05]  /*9500*/  BRA `(.L_x_7318) ;  /* 0xfffffff000ac7947 */ /* 0x000fea000383ffff */
.L_x_7292:
[----:B--2---:R2:W3:Y:S02]  /*9510*/  SYNCS.PHASECHK.TRANS64.TRYWAIT P0, [R0+URZ+0x22820], R3 ;  /* 0x02282003000075a7 */ /* 0x0044e4000800017f */
[----:B---3--:R-:W-:Y:S05]  /*9520*/  @!P0 NANOSLEEP.SYNCS 0x989680 ;  /* 0x009896800000895d */ /* 0x008fea0003900000 */
[----:B------:R-:W3:Y:S02]  /*9530*/  @!P0 SYNCS.PHASECHK.TRANS64 P0, [R0+URZ+0x22820], R3 ;  /* 0x02282003000085a7 */ /* 0x000ee4000800007f */
[----:B---3--:R-:W-:Y:S05]  /*9540*/  @!P0 BRA `(.L_x_7292) ;  /* 0xfffffffc00f08947 */ /* 0x008fea000383ffff */
[----:B------:R-:W-:Y:S05]  /*9550*/  BRA `(.L_x_7319) ;  /* 0xfffffff400a87947 */ /* 0x000fea000383ffff */
.L_x_7293:
        /* <DEDUP_REMOVED lines=11> */
.L_x_7321:
[----:B------:R-:W-:Y:S05]  /*9610*/  BSYNC B0 ;  /* 0x0000000000007941 */ /* 0x000fea0003800000 */
.L_x_7320:
[----:B------:R-:W-:Y:S05]  /*9620*/  BRA `(.L_x_7322) ;  /* 0xfffffff400907947 */ /* 0x000fea000383ffff */
.L_x_7296:
[----:B------:R-:W-:Y:S01]  /*9630*/  BSSY B1, `(.L_x_7323) ;  /* 0x0000006000017945 */ /* 0x000fe20003800000 */
[----:B------:R-:W-:-:S07]  /*9640*/  IMAD.MOV.U32 R15, RZ, RZ, -0x1 ;  /* 0xffffffffff0f7424 */ /* 0x000fce00078e00ff */
[----:B-123--:R-:W-:Y:S05]  /*9650*/  WARPSYNC.COLLECTIVE R15, `(.L_x_7324) ;  /* 0x000000000f0c7348 */ /* 0x00efea0003c00000 */
[----:B------:R-:W-:Y:S02]  /*9660*/  ELECT P6, UR62, PT ;  /* 0x00000000003e782f */ /* 0x000fe400038c0000 */
[----:B------:R-:W-:Y:S01]  /*9670*/  MOV R14, UR62 ;  /* 0x0000003e000e7c02 */ /* 0x000fe20008000f00 */
[----:B-123--:R-:W-:Y:S10]  /*9680*/  ENDCOLLECTIVE ;  /* 0x000000000000791b */ /* 0x00eff40003800000 */
.L_x_7324:
[----:B------:R-:W-:Y:S05]  /*9690*/  BSYNC B1 ;  /* 0x0000000000017941 */ /* 0x000fea0003800000 */
.L_x_7323:
[----:B------:R-:W-:Y:S05]  /*96a0*/  BRA `(.L_x_7325) ;  /* 0xfffffff400887947 */ /* 0x000fea000383ffff */
.L_x_7298:
[----:B--2---:R2:W3:Y:S02]  /*96b0*/  SYNCS.PHASECHK.TRANS64.TRYWAIT P0, [R6+URZ], R5 ;  /* 0x00000005060075a7 */ /* 0x0044e4000800017f */
[----:B---3--:R-:W-:Y:S05]  /*96c0*/  @!P0 NANOSLEEP.SYNCS 0x989680 ;  /* 0x009896800000895d */ /* 0x008fea0003900000 */
[----:B------:R-:W3:Y:S02]  /*96d0*/  @!P0 SYNCS.PHASECHK.TRANS64 P0, [R6+URZ], R5 ;  /* 0x00000005060085a7 */ /* 0x000ee4000800007f */
[----:B---3--:R-:W-:Y:S05]  /*96e0*/  @!P0 BRA `(.L_x_7298) ;  /* 0xfffffffc00f08947 */ /* 0x008fea000383ffff */
[----:B------:R-:W-:Y:S05]  /*96f0*/  BRA `(.L_x_7326) ;  /* 0xfffffff400bc7947 */ /* 0x000fea000383ffff */
.L_x_7299:
[----:B---3--:R3:W4:Y:S02]  /*9700*/  SYNCS.PHASECHK.TRANS64.TRYWAIT P0, [R3+URZ], R2 ;  /* 0x00000002030075a7 */ /* 0x008724000800017f */
[----:B----4-:R-:W-:Y:S05]  /*9710*/  @!P0 NANOSLEEP.SYNCS 0x989680 ;  /* 0x009896800000895d */ /* 0x010fea0003900000 */
[----:B------:R-:W4:Y:S02]  /*9720*/  @!P0 SYNCS.PHASECHK.TRANS64 P0, [R3+URZ], R2 ;  /* 0x00000002030085a7 */ /* 0x000f24000800007f */
[----:B----4-:R-:W-:Y:S05]  /*9730*/  @!P0 BRA `(.L_x_7299) ;  /* 0xfffffffc00f08947 */ /* 0x010fea000383ffff */
[----:B------:R-:W-:Y:S05]  /*9740*/  BRA `(.L_x_7327) ;  /* 0xfffffff400b07947 */ /* 0x000fea000383ffff */
.L_x_7301:
[----:B---3--:R3:W4:Y:S02]  /*9750*/  SYNCS.PHASECHK.TRANS64.TRYWAIT P0, [R16+URZ], R5 ;  /* 0x00000005100075a7 */ /* 0x008724000800017f */
[----:B----4-:R-:W-:Y:S05]  /*9760*/  @!P0 NANOSLEEP.SYNCS 0x989680 ;  /* 0x009896800000895d */ /* 0x010fea0003900000 */
[----:B------:R-:W4:Y:S02]  /*9770*/  @!P0 SYNCS.PHASECHK.TRANS64 P0, [R16+URZ], R5 ;  /* 0x00000005100085a7 */ /* 0x000f24000800007f */
[----:B----4-:R-:W-:Y:S05]  /*9780*/  @!P0 BRA `(.L_x_7301) ;  /* 0xfffffffc00f08947 */ /* 0x010fea000383ffff */
[----:B------:R-:W-:Y:S05]  /*9790*/  BRA `(.L_x_7328) ;  /* 0xfffffff400b47947 */ /* 0x000fea000383ffff */
.L_x_7329:
        /* <DEDUP_REMOVED lines=14> */
.L_x_11958:


//--------------------- .text._ZN7cutlass13device_kernelIN5flash11enable_sm90INS1_16FlashAttnFwdSm90INS1_25CollectiveMainloopFwdSm90ILi2EN4cute5tupleIJNS5_1CILi1EEES8_S8_EEENS6_IJNS7_ILi128EEENS7_ILi96EEENS7_ILi64EEEEEELi256ENS_10bfloat16_tEfNS_4arch4Sm90ELb0ELb0ELb0ELb0ELb0ELb0ELb1ELb1ELb0ELb0ELb0ELb0EEENS1_21CollectiveEpilogueFwdINS6_IJSA_NS7_ILi256EEESB_EEES9_SE_SG_Li256ELb0ELb0ELb0ELb0EEENS1_29StaticPersistentTileSchedulerILb0EEEEEEEEEvNT_6ParamsE --------------------------
	.section	.text._ZN7cutlass13device_kernelIN5flash11enable_sm90INS1_16FlashAttnFwdSm90INS1_25CollectiveMainloopFwdSm90ILi2EN4cute5tupleIJNS5_1CILi1EEES8_S8_EEENS6_IJNS7_ILi128EEENS7_ILi96EEENS7_ILi64EEEEEELi256ENS_10bfloat16_tEfNS_4arch4Sm90ELb0ELb0ELb0ELb0ELb0ELb0ELb1ELb1ELb0ELb0ELb0ELb0EEENS1_21CollectiveEpilogueFwdINS6_IJSA_NS7_ILi256EEESB_EEES9_SE_SG_Li256ELb0ELb0ELb0ELb0EEENS1_29StaticPersistentTileSchedulerILb0EEEEEEEEEvNT_6ParamsE,"ax",@progbits
	.align	128
.text._ZN7cutlass13device_kernelIN5flash11enable_sm90INS1_16FlashAttnFwdSm90INS1_25CollectiveMainloopFwdSm90ILi2EN4cute5tupleIJNS5_1CILi1EEES8_S8_EEENS6_IJNS7_ILi128EEENS7_ILi96EEENS7_ILi64EEEEEELi256ENS_10bfloat16_tEfNS_4arch4Sm90ELb0ELb0ELb0ELb0ELb0ELb0ELb1ELb1ELb0ELb0ELb0ELb0EEENS1_21CollectiveEpilogueFwdINS6_IJSA_NS7_ILi256EEESB_EEES9_SE_SG_Li256ELb0ELb0ELb0ELb0EEENS1_29StaticPersistentTileSchedulerILb0EEEEEEEEEvNT_6ParamsE:
        .type           _ZN7cutlass13device_kernelIN5flash11enable_sm90INS1_16FlashAttnFwdSm90INS1_25CollectiveMainloopFwdSm90ILi2EN4cute5tupleIJNS5_1CILi1EEES8_S8_EEENS6_IJNS7_ILi128EEENS7_ILi96EEENS7_ILi64EEEEEELi256ENS_10bfloat16_tEfNS_4arch4Sm90ELb0ELb0ELb0ELb0ELb0ELb0ELb1ELb1ELb0ELb0ELb0ELb0EEENS1_21CollectiveEpilogueFwdINS6_IJSA_NS7_ILi256EEESB_EEES9_SE_SG_Li256ELb0ELb0ELb0ELb0EEENS1_29StaticPersistentTileSchedulerILb0EEEEEEEEEvNT_6ParamsE,@function
        .size           _ZN7cutlass13device_kernelIN5flash11enable_sm90INS1_16FlashAttnFwdSm90INS1_25CollectiveMainloopFwdSm90ILi2EN4cute5tupleIJNS5_1CILi1EEES8_S8_EEENS6_IJNS7_ILi128EEENS7_ILi96EEENS7_ILi64EEEEEELi256ENS_10bfloat16_tEfNS_4arch4Sm90ELb0ELb0ELb0ELb0ELb0ELb0ELb1ELb1ELb0ELb0ELb0ELb0EEENS1_21CollectiveEpilogueFwdINS6_IJSA_NS7_ILi256EEESB_EEES9_SE_SG_Li256ELb0ELb0ELb0ELb0EEENS1_29StaticPersistentTileSchedulerILb0EEEEEEEEEvNT_6ParamsE,(.L_x_11959 - _ZN7cutlass13device_kernelIN5flash11enable_sm90INS1_16FlashAttnFwdSm90INS1_25CollectiveMainloopFwdSm90ILi2EN4cute5tupleIJNS5_1CILi1EEES8_S8_EEENS6_IJNS7_ILi128EEENS7_ILi96EEENS7_ILi64EEEEEELi256ENS_10bfloat16_tEfNS_4arch4Sm90ELb0ELb0ELb0ELb0ELb0ELb0ELb1ELb1ELb0ELb0ELb0ELb0EEENS1_21CollectiveEpilogueFwdINS6_IJSA_NS7_ILi256EEESB_EEES9_SE_SG_Li256ELb0ELb0ELb0ELb0EEENS1_29StaticPersistentTileSchedulerILb0EEEEEEEEEvNT_6ParamsE)
        .other          _ZN7cutlass13device_kernelIN5flash11enable_sm90INS1_16FlashAttnFwdSm90INS1_25CollectiveMainloopFwdSm90ILi2EN4cute5tupleIJNS5_1CILi1EEES8_S8_EEENS6_IJNS7_ILi128EEENS7_ILi96EEENS7_ILi64EEEEEELi256ENS_10bfloat16_tEfNS_4arch4Sm90ELb0ELb0ELb0ELb0ELb0ELb0ELb1ELb1ELb0ELb0ELb0ELb0EEENS1_21CollectiveEpilogueFwdINS6_IJSA_NS7_ILi256EEESB_EEES9_SE_SG_Li256ELb0ELb0ELb0ELb0EEENS1_29StaticPersistentTileSchedulerILb0EEEEEEEEEvNT_6ParamsE,@"STO_CUDA_ENTRY STV_DEFAULT"
_ZN7cutlass13device_kernelIN5flash11enable_sm90INS1_16FlashAttnFwdSm90INS1_25CollectiveMainloopFwdSm90ILi2EN4cute5tupleIJNS5_1CILi1EEES8_S8_EEENS6_IJNS7_ILi128EEENS7_ILi96EEENS7_ILi64EEEEEELi256ENS_10bfloat16_tEfNS_4arch4Sm90ELb0ELb0ELb0ELb0ELb0ELb0ELb1ELb1ELb0ELb0ELb0ELb0EEENS1_21CollectiveEpilogueFwdINS6_IJSA_NS7_ILi256EEESB_EEES9_SE_SG_Li256ELb0ELb0ELb0ELb0EEENS1_29StaticPersistentTileSchedulerILb0EEEEEEEEEvNT_6ParamsE:
        /* <DEDUP_REMOVED lines=27> */
.L_x_7331:
[----:B------:R-:W-:Y:S05]  /*01b0*/  BSYNC B0 ;  /* 0x0000000000007941 */ /* 0x000fea0003800000 */
.L_x_7330:
        /* <DEDUP_REMOVED lines=39> */
.L_x_7332:
        /* <DEDUP_REMOVED lines=22> */
.L_x_7333:
        /* <DEDUP_REMOVED lines=18> */
.L_x_7334:
        /* <DEDUP_REMOVED lines=22> */
.L_x_7335:
        /* <DEDUP_REMOVED lines=22> */
.L_x_7336:
[----:B------:R-:W-:Y:S01]  /*0970*/  PLOP3.LUT P0, PT, PT, PT, UP0, 0x80, 0x0 ;  /* 0x000000000000781c */ /* 0x000fe20003f0f008 */
[----:B------:R-:W-:Y:S01]  /*0980*/  UMOV UR46, 0x1 ;  /* 0x00000001002e7882 */ /* 0x000fe20000000000 */
[----:B------:R-:W-:Y:S01]  /*0990*/  NOP ;  /* 0x0000000000007918 */ /* 0x000fe20000000000 */
[----:B------:R-:W-:Y:S01]  /*09a0*/  USEL UR46, UR46, 0x2, !UP0 ;  /* 0x000000022e2e7887 */ /* 0x000fe2000c000000 */
[----:B------:R-:W-:Y:S01]  /*09b0*/  ULDC.64 UR48, c[0x0][0x208] ;  /* 0x0000820000307ab9 */ /* 0x000fe20000000a00 */
[----:B-1234-:R-:W-:Y:S08]  /*09c0*/  BAR.SYNC.DEFER_BLOCKING 0x0 ;  /* 0x0000000000007b1d */ /* 0x01eff00000010000 */
[----:B------:R-:W-:Y:S05]  /*09d0*/  @!P0 BRA `(.L_x_7337) ;  /* 0x0000006400ac8947 */ /* 0x000fea0003800000 */
.L_x_7338:
        /* <DEDUP_REMOVED lines=59> */
.L_x_7362:
[----:B------:R-:W1:Y:S01]  /*0d90*/  SHFL.IDX PT, R0, R19, RZ, 0x1f ;  /* 0x00001fff13007589 */ /* 0x000e6200000e0000 */
[----:B------:R-:W-:Y:S01]  /*0da0*/  ULDC UR4, c[0x0][0xea8] ;  /* 0x0003aa0000047ab9 */ /* 0x000fe20000000800 */
[----:B------:R-:W-:Y:S01]  /*0db0*/  ULDC.64 UR6, c[0x0][0x3f8] ;  /* 0x0000fe0000067ab9 */ /* 0x000fe20000000a00 */
[----:B------:R-:W-:Y:S02]  /*0dc0*/  UISETP.NE.AND UP1, UPT, UR4, 0x1, UPT ;  /* 0x000000010400788c */ /* 0x000fe4000bf25270 */
[----:B------:R-:W-:Y:S01]  /*0dd0*/  UISETP.NE.U32.AND UP0, UPT, UR6, URZ, UPT ;  /* 0x0000003f0600728c */ /* 0x000fe2000bf05070 */
[----:B------:R-:W-:Y:S01]  /*0de0*/  ULDC UR4, c[0x0][0xeb4] ;  /* 0x0003ad0000047ab9 */ /* 0x000fe20000000800 */
[----:B------:R-:W-:Y:S02]  /*0df0*/  ULDC UR47, c[0x0][0x404] ;  /* 0x00010100002f7ab9 */ /* 0x000fe40000000800 */
[----:B------:R-:W-:Y:S02]  /*0e00*/  UISETP.NE.AND.EX UP0, UPT, UR7, URZ, UPT, UP0 ;  /* 0x0000003f0700728c */ /* 0x000fe4000bf05300 */
[----:B------:R-:W-:-:S02]  /*0e10*/  UIADD3 UR9, UR41, 0x18400, URZ ;  /* 0x0001840029097890 */ /* 0x000fc4000fffe03f */
[----:B------:R-:W-:Y:S02]  /*0e20*/  UISETP.NE.AND UP2, UPT, UR4, 0x1, UPT ;  /* 0x000000010400788c */ /* 0x000fe4000bf45270 */
[----:B------:R-:W-:Y:S01]  /*0e30*/  USEL UR47, UR47, 0x1, UP0 ;  /* 0x000000012f2f7887 */ /* 0x000fe20008000000 */
[----:B------:R-:W-:Y:S01]  /*0e40*/  @UP1 ULDC UR4, c[0x0][0xeac] ;  /* 0x0003ab0000041ab9 */ /* 0x000fe20000000800 */
[----:B------:R-:W-:Y:S01]  /*0e50*/  ULDC UR7, c[0x0][0x2e0] ;  /* 0x0000b80000077ab9 */ /* 0x000fe20000000800 */
[----:B------:R-:W-:Y:S02]  /*0e60*/  ULOP3.LUT UP0, URZ, UR9, 0x1bf, URZ, 0xc0, !UPT ;  /* 0x000001bf093f7892 */ /* 0x000fe4000f80c03f */
[----:B------:R-:W-:Y:S02]  /*0e70*/  UIMAD.WIDE.U32 UR4, UR43, UR4, URZ ;  /* 0x000000042b0472a5 */ /* 0x000fe4000f8e003f */
[----:B------:R-:W-:Y:S01]  /*0e80*/  UIMAD UR47, UR47, UR7, URZ ;  /* 0x000000072f2f72a4 */ /* 0x000fe2000f8e023f */
[----:B-1----:R-:W-:Y:S01]  /*0e90*/  R2UR UR44, R0 ;  /* 0x00000000002c72ca */ /* 0x002fe200000e0000 */
[----:B------:R-:W-:Y:S01]  /*0ea0*/  @UP1 ULDC UR8, c[0x0][0xeb0] ;  /* 0x0003ac0000081ab9 */ /* 0x000fe20000000800 */
[----:B------:R-:W-:Y:S01]  /*0eb0*/  UMOV UR37, UR43 ;  /* 0x0000002b00257c82 */ /* 0x000fe20008000000 */
[----:B------:R-:W-:Y:S01]  /*0ec0*/  @UP1 USHF.R.U32.HI UR37, URZ, UR8, UR5 ;  /* 0x000000083f251299 */ /* 0x000fe20008011605 */
[----:B------:R-:W-:Y:S01]  /*0ed0*/  PLOP3.LUT P0, PT, PT, PT, UP0, 0x80, 0x0 ;  /* 0x000000000000781c */ /* 0x000fe20003f0f008 */
[----:B------:R-:W-:-:S02]  /*0ee0*/  @UP2 ULDC.64 UR10, c[0x0][0xeb8] ;  /* 0x0003ae00000a2ab9 */ /* 0x000fc40000000a00 */
[----:B------:R-:W-:-:S03]  /*0ef0*/  UIMAD.WIDE.U32 UR4, UR37, UR10, URZ ;  /* 0x0000000a250472a5 */ /* 0x000fc6000f8e003f */
[----:B------:R-:W-:Y:S01]  /*0f00*/  UMOV UR36, UR37 ;  /* 0x0000002500247c82 */ /* 0x000fe20008000000 */
[----:B------:R-:W-:Y:S02]  /*0f10*/  @UP2 USHF.R.U32.HI UR36, URZ, UR11, UR5 ;  /* 0x0000000b3f242299 */ /* 0x000fe40008011605 */
[----:B------:R-:W-:-:S04]  /*0f20*/  ULEA.HI UR6, UR44, UR44, URZ, 0x1 ;  /* 0x0000002c2c067291 */ /* 0x000fc8000f8f083f */
[----:B------:R-:W-:-:S04]  /*0f30*/  ULOP3.LUT UR6, UR6, 0xfffffffe, URZ, 0xc0, !UPT ;  /* 0xfffffffe06067892 */ /* 0x000fc8000f8ec03f */
[----:B------:R-:W-:Y:S02]  /*0f40*/  UIADD3 UR44, UR44, -UR6, URZ ;  /* 0x800000062c2c7290 */ /* 0x000fe4000fffe03f */
[----:B------:R-:W-:Y:S02]  /*0f50*/  UIADD3 UR6, UR47, 0x5f, URZ ;  /* 0x0000005f2f067890 */ /* 0x000fe4000fffe03f */
[----:B------:R-:W-:Y:S02]  /*0f60*/  ULEA UR8, UR44, UR41, 0xd ;  /* 0x000000292c087291 */ /* 0x000fe4000f8e683f */
[----:B------:R-:W-:Y:S02]  /*0f70*/  UIMAD.WIDE UR6, UR6, 0x2aaaaaab, URZ ;  /* 0x2aaaaaab060678a5 */ /* 0x000fe4000f8e023f */
[----:B------:R-:W-:Y:S02]  /*0f80*/  UIADD3 UR8, UR8, 0x22400, URZ ;  /* 0x0002240008087890 */ /* 0x000fe4000fffe03f */
[----:B------:R-:W-:-:S02]  /*0f90*/  USHF.R.U32.HI UR45, URZ, 0x1f, UR7 ;  /* 0x0000001f3f2d7899 */ /* 0x000fc40008011607 */
[----:B------:R-:W-:Y:S02]  /*0fa0*/  USHF.R.U32.HI UR8, URZ, 0x4, UR8 ;  /* 0x000000043f087899 */ /* 0x000fe40008011608 */
[----:B------:R-:W-:Y:S02]  /*0fb0*/  ULEA.HI.SX32 UR45, UR7, UR45, 0x1c ;  /* 0x0000002d072d7291 */ /* 0x000fe4000f8fe23f */
        /* <DEDUP_REMOVED lines=18> */
.L_x_7339:
[----:B------:R-:W-:Y:S01]  /*10e0*/  ULOP3.LUT UR4, UR40, 0x1, URZ, 0xc0, !UPT ;  /* 0x0000000128047892 */ /* 0x000fe2000f8ec03f */
[----:B------:R-:W-:-:S05]  /*10f0*/  VIADD R187, R18, 0x8 ;  /* 0x0000000812bb7836 */ /* 0x000fca0000000000 */
[----:B------:R-:W-:-:S05]  /*1100*/  IMAD.U32 R0, RZ, RZ, UR4 ;  /* 0x00000004ff007e24 */ /* 0x000fca000f8e00ff */
[----:B------:R-:W-:-:S04]  /*1110*/  SHF.L.U32 R0, R0, 0x1f, RZ ;  /* 0x0000001f00007819 */ /* 0x000fc800000006ff */
[----:B------:R-:W1:Y:S02]  /*1120*/  SYNCS.PHASECHK.TRANS64.TRYWAIT P0, [UR41+0x32400], R0 ;  /* 0x03240000ff0075a7 */ /* 0x000e640008000169 */
[----:B-1----:R-:W-:Y:S05]  /*1130*/  @!P0 BRA `(.L_x_7340) ;  /* 0x0000008c00888947 */ /* 0x002fea0003800000 */
.L_x_7420:
[----:B-1----:R-:W-:Y:S01]  /*1140*/  MOV R3, UR42 ;  /* 0x0000002a00037c02 */ /* 0x002fe20008000f00 */
[----:B------:R-:W-:Y:S05]  /*1150*/  WARPSYNC.ALL ;  /* 0x0000000000007948 */ /* 0x000fea0003800000 */
[----:B------:R1:W-:Y:S01]  /*1160*/  BAR.SYNC.DEFER_BLOCKING R187, 0x100 ;  /* 0x000400bb0000751d */ /* 0x0003e20000010000 */
[----:B------:R-:W-:-:S13]  /*1170*/  ISETP.NE.AND P0, PT, R3, 0x3, PT ;  /* 0x000000030300780c */ /* 0x000fda0003f05270 */
[----:B-1----:R-:W-:Y:S05]  /*1180*/  @!P0 BRA `(.L_x_7341) ;  /* 0x0000000000048947 */ /* 0x002fea0003800000 */
[----:B------:R-:W-:Y:S01]  /*1190*/  BPT.TRAP 0x1 ;  /* 0x000000040000795c */ /* 0x000fe20000300000 */
.L_x_7341:
[----:B------:R-:W-:Y:S01]  /*11a0*/  ULEA UR26, UR39, UR41, 0x3 ;  /* 0x00000029271a7291 */ /* 0x000fe2000f8e183f */
[----:B------:R-:W-:-:S05]  /*11b0*/  IMAD.U32 R3, RZ, RZ, UR38 ;  /* 0x00000026ff037e24 */ /* 0x000fca000f8e00ff */
[----:B------:R-:W-:-:S04]  /*11c0*/  SHF.L.U32 R3, R3, 0x1f, RZ ;  /* 0x0000001f03037819 */ /* 0x000fc800000006ff */
[----:B------:R1:W2:Y:S01]  /*11d0*/  SYNCS.PHASECHK.TRANS64.TRYWAIT P1, [UR26+0x32430], R3 ;  /* 0x03243003ff0075a7 */ /* 0x0002a2000802015a */
[----:B------:R-:W-:Y:S05]  /*11e0*/  @!P0 BRA `(.L_x_7342) ;  /* 0x0000000000048947 */ /* 0x000fea0003800000 */
[----:B------:R-:W-:Y:S01]  /*11f0*/  BPT.TRAP 0x1 ;  /* 0x000000040000795c */ /* 0x000fe20000300000 */
.L_x_7342:
[----:B--2---:R-:W-:Y:S05]  /*1200*/  @P1 BRA `(.L_x_7343) ;  /* 0x0000000000081947 */ /* 0x004fea0003800000 */
[----:B------:R-:W2:Y:S02]  /*1210*/  SYNCS.PHASECHK.TRANS64.TRYWAIT P1, [UR26+0x32430], R3 ;  /* 0x03243003ff0075a7 */ /* 0x000ea4000802015a */
[----:B--2---:R-:W-:Y:S05]  /*1220*/  @!P1 BRA `(.L_x_7344) ;  /* 0x0000008c00649947 */ /* 0x004fea0003800000 */
.L_x_7343:
[----:B------:R-:W-:Y:S01]  /*1230*/  ULEA UR4, UR44, UR41, 0xd ;  /* 0x000000292c047291 */ /* 0x000fe2000f8e683f */
[----:B------:R-:W-:Y:S01]  /*1240*/  WARPGROUP.ARRIVE ;  /* 0x00000000000079c5 */ /* 0x000fe20000000000 */
[----:B------:R-:W-:Y:S02]  /*1250*/  UIADD3 UR5, UR41, 0x1c400, URZ ;  /* 0x0001c40029057890 */ /* 0x000fe4000fffe03f */
[----:B------:R-:W-:Y:S02]  /*1260*/  UIADD3 UR4, UR4, 0x18400, URZ ;  /* 0x0001840004047890 */ /* 0x000fe4000fffe03f */
[----:B------:R-:W-:Y:S02]  /*1270*/  USHF.R.U32.HI UR5, URZ, 0x4, UR5 ;  /* 0x000000043f057899 */ /* 0x000fe40008011605 */
[----:B------:R-:W-:Y:S02]  /*1280*/  USHF.R.U32.HI UR4, URZ, 0x4, UR4 ;  /* 0x000000043f047899 */ /* 0x000fe40008011604 */
[----:B------:R-:W-:-:S02]  /*1290*/  ULOP3.LUT UR5, UR5, 0x3fff, URZ, 0xc0, !UPT ;  /* 0x00003fff05057892 */ /* 0x000fc4000f8ec03f */
[----:B------:R-:W-:Y:S02]  /*12a0*/  ULOP3.LUT UR4, UR4, 0x3fff, URZ, 0xc0, !UPT ;  /* 0x00003fff04047892 */ /* 0x000fe4000f8ec03f */
[----:B------:R-:W-:Y:S02]  /*12b0*/  ULOP3.LUT UR24, UR5, 0x10000, URZ, 0xfc, !UPT ;  /* 0x0001000005187892 */ /* 0x000fe4000f8efc3f */
[----:B------:R-:W-:Y:S02]  /*12c0*/  ULOP3.LUT UR4, UR4, 0x10000, URZ, 0xfc, !UPT ;  /* 0x0001000004047892 */ /* 0x000fe4000f8efc3f */
[----:B------:R-:W-:Y:S01]  /*12d0*/  UIMAD UR6, UR39, 0x300, UR24 ;  /* 0x00000300270678a4 */ /* 0x000fe2000f8e0218 */
[----:B------:R-:W-:Y:S01]  /*12e0*/  UMOV UR5, 0x40000040 ;  /* 0x4000004000057882 */ /* 0x000fe20000000000 */
[----:B------:R-:W-:Y:S01]  /*12f0*/  UMOV UR7, 0x40000040 ;  /* 0x4000004000077882 */ /* 0x000fe20000000000 */
[----:B------:R-:W-:Y:S02]  /*1300*/  UIADD3 UR8, UR4, 0x2, URZ ;  /* 0x0000000204087890 */ /* 0x000fe4000fffe03f */
[----:B------:R-:W-:Y:S01]  /*1310*/  UIADD3 UR10, UR6, 0x2, URZ ;  /* 0x00000002060a7890 */ /* 0x000fe2000fffe03f */
[----:B------:R-:W-:-:S03]  /*1320*/  UMOV UR9, 0x40000040 ;  /* 0x4000004000097882 */ /* 0x000fc60000000000 */
[----:B------:R-:W-:Y:S01]  /*1330*/  HGMMA.64x96x16.F32.BF16 R24, gdesc[UR4], RZ, !UPT, gsb0 ;  /* 0x01600000041879f0 */ /* 0x000fe2000c0018ff */
        /* <DEDUP_REMOVED lines=19> */
[----:B------:R-:W3:Y:S02]  /*1470*/  SYNCS.PHASECHK.TRANS64.TRYWAIT P1, [UR41+0x32410], R0 ;  /* 0x03241000ff0075a7 */ /* 0x000ee40008020169 */
[----:B---3--:R-:W-:Y:S05]  /*1480*/  @!P1 BRA `(.L_x_7345) ;  /* 0x0000008800e49947 */ /* 0x008fea0003800000 */
.L_x_7421:
[----:B------:R-:W-:Y:S05]  /*1490*/  @!P0 BRA `(.L_x_7346) ;  /* 0x0000000000048947 */ /* 0x000fea0003800000 */
[----:B------:R-:W-:Y:S01]  /*14a0*/  BPT.TRAP 0x1 ;  /* 0x000000040000795c */ /* 0x000fe20000300000 */
.L_x_7346:
[----:B------:R4:W1:Y:S01]  /*14b0*/  SYNCS.PHASECHK.TRANS64.TRYWAIT P1, [UR26+0x32450], R3 ;  /* 0x03245003ff0075a7 */ /* 0x000862000802015a */
[----:B------:R-:W-:Y:S05]  /*14c0*/  @!P0 BRA `(.L_x_7347) ;  /* 0x0000000000048947 */ /* 0x000fea0003800000 */
[----:B------:R-:W-:Y:S01]  /*14d0*/  BPT.TRAP 0x1 ;  /* 0x000000040000795c */ /* 0x000fe20000300000 */
.L_x_7347:
[----:B-1----:R-:W-:Y:S05]  /*14e0*/  @P1 BRA `(.L_x_7348) ;  /* 0x0000000000081947 */ /* 0x002fea0003800000 */
[----:B------:R-:W1:Y:S02]  /*14f0*/  SYNCS.PHASECHK.TRANS64.TRYWAIT P1, [UR26+0x32450], R3 ;  /* 0x03245003ff0075a7 */ /* 0x000e64000802015a */
[----:B-1----:R-:W-:Y:S05]  /*1500*/  @!P1 BRA `(.L_x_7349) ;  /* 0x0000008800dc9947 */ /* 0x002fea0003800000 */
.L_x_7348:
[----:B------:R-:W-:Y:S01]  /*1510*/  UIADD3 UR6, UR41, 0x400, URZ ;  /* 0x0000040029067890 */ /* 0x000fe2000fffe03f */
[----:B------:R-:W-:Y:S01]  /*1520*/  WARPGROUP.ARRIVE ;  /* 0x00000000000079c5 */ /* 0x000fe20000000000 */
[----:B------:R-:W-:-:S05]  /*1530*/  ULOP3.LUT UR7, UR52, 0x10000, URZ, 0xfc, !UPT ;  /* 0x0001000034077892 */ /* 0x000fca000f8efc3f */
[----:B------:R-:W5:Y:S01]  /*1540*/  S2R R72, SR_TID.X ;  /* 0x0000000000487919 */ /* 0x000f620000002100 */
[----:B------:R-:W-:Y:S01]  /*1550*/  USHF.R.U32.HI UR6, URZ, 0x4, UR6 ;  /* 0x000000043f067899 */ /* 0x000fe20008011606 */
[----:B------:R-:W-:Y:S01]  /*1560*/  IMAD.U32 R174, RZ, RZ, UR26 ;  /* 0x0000001affae7e24 */ /* 0x000fe2000f8e00ff */
[----:B------:R-:W-:Y:S01]  /*1570*/  UMOV UR21, 0x40000040 ;  /* 0x4000004000157882 */ /* 0x000fe20000000000 */
[----:B------:R-:W-:Y:S01]  /*1580*/  UMOV UR23, 0x40000040 ;  /* 0x4000004000177882 */ /* 0x000fe20000000000 */
[----:B------:R-:W-:Y:S01]  /*1590*/  ULOP3.LUT UR6, UR6, 0x3fff, URZ, 0xc0, !UPT ;  /* 0x00003fff06067892 */ /* 0x000fe2000f8ec03f */
[----:B------:R-:W-:Y:S01]  /*15a0*/  UMOV UR20, UR7 ;  /* 0x0000000700147c82 */ /* 0x000fe20008000000 */
[----:B------:R-:W-:Y:S02]  /*15b0*/  ULDC UR27, c[0x0][0xa80] ;  /* 0x0002a000001b7ab9 */ /* 0x000fe40000000800 */
[----:B------:R-:W-:Y:S02]  /*15c0*/  ULOP3.LUT UR25, UR6, 0x10000, URZ, 0xfc, !UPT ;  /* 0x0001000006197892 */ /* 0x000fe4000f8efc3f */
[----:B------:R-:W-:-:S02]  /*15d0*/  ULOP3.LUT UR26, UR6, 0x3000000, URZ, 0xfc, !UPT ;  /* 0x03000000061a7892 */ /* 0x000fc4000f8efc3f */
[----:B------:R-:W-:Y:S02]  /*15e0*/  UIMAD UR10, UR39, 0xc00, UR25 ;  /* 0x00000c00270a78a4 */ /* 0x000fe4000f8e0219 */
[----:B------:R-:W-:-:S05]  /*15f0*/  UISETP.GE.AND UP0, UPT, UR47, 0x61, UPT ;  /* 0x000000612f00788c */ /* 0x000fca000bf06270 */
[----:B------:R-:W-:Y:S02]  /*1600*/  UMOV UR22, UR10 ;  /* 0x0000000a00167c82 */ /* 0x000fe40008000000 */
[----:B------:R-:W-:Y:S01]  /*1610*/  HGMMA.64x96x16.F32.BF16 R24, gdesc[UR20], R24, gsb0 ;  /* 0x01600000141879f0 */ /* 0x000fe20008001818 */
[----:B------:R-:W-:Y:S02]  /*1620*/  UIADD3 UR20, UR7, 0x2, URZ ;  /* 0x0000000207147890 */ /* 0x000fe4000fffe03f */
[----:B------:R-:W-:Y:S01]  /*1630*/  UIADD3 UR22, UR10, 0x2, URZ ;  /* 0x000000020a167890 */ /* 0x000fe2000fffe03f */
[----:B------:R-:W-:Y:S01]  /*1640*/  UMOV UR21, 0x40000040 ;  /* 0x4000004000157882 */ /* 0x000fe20000000000 */
[----:B------:R-:W-:Y:S01]  /*1650*/  UMOV UR23, 0x40000040 ;  /* 0x4000004000177882 */ /* 0x000fe20000000000 */
[----:B-----5:R-:W-:Y:S01]  /*1660*/  LOP3.LUT R72, R72, 0x7f, RZ, 0xc0, !PT ;  /* 0x0000007f48487812 */ /* 0x020fe200078ec0ff */
[----:B------:R-:W-:Y:S02]  /*1670*/  WARPGROUP.DEPBAR.LE gsb0, 0x0 ;  /* 0x00008000000079c5 */ /* 0x000fe40000010000 */
[----:B------:R-:W-:-:S06]  /*1680*/  WARPGROUP.ARRIVE ;  /* 0x00000000000079c5 */ /* 0x000fcc0000000000 */
[----:B------:R-:W-:Y:S01]  /*1690*/  HGMMA.64x96x16.F32.BF16 R24, gdesc[UR20], R24, gsb0 ;  /* 0x01600000141879f0 */ /* 0x000fe20008001818 */
[----:B------:R-:W-:Y:S02]  /*16a0*/  UIADD3 UR20, UR7, 0x4, URZ ;  /* 0x0000000407147890 */ /* 0x000fe4000fffe03f */
[----:B------:R-:W-:Y:S01]  /*16b0*/  UIADD3 UR22, UR10, 0x4, URZ ;  /* 0x000000040a167890 */ /* 0x000fe2000fffe03f */
[----:B------:R-:W-:Y:S01]  /*16c0*/  UMOV UR21, 0x40000040 ;  /* 0x4000004000157882 */ /* 0x000fe20000000000 */
[----:B------:R-:W-:Y:S01]  /*16d0*/  UMOV UR23, 0x40000040 ;  /* 0x4000004000177882 */ /* 0x000fe20000000000 */
        /* <DEDUP_REMOVED lines=91> */
[----:B------:R-:W-:Y:S02]  /*1c90*/  UIMAD UR7, UR45, -0x60, UR47 ;  /* 0xffffffa02d0778a4 */ /* 0x000fe4000f8e022f */
[----:B------:R-:W-:Y:S02]  /*1ca0*/  UIMAD UR10, UR39, 0xc00, UR26 ;  /* 0x00000c00270a78a4 */ /* 0x000fe4000f8e021a */
[----:B------:R-:W-:-:S05]  /*1cb0*/  UIADD3 UR7, UR7, 0x60, URZ ;  /* 0x0000006007077890 */ /* 0x000fca000fffe03f */
[----:B------:R-:W-:Y:S01]  /*1cc0*/  UMOV UR6, UR10 ;  /* 0x0000000a00067c82 */ /* 0x000fe20008000000 */
[----:B-1-3--:R-:W-:Y:S01]  /*1cd0*/  IMAD.U32 R0, RZ, RZ, UR7 ;  /* 0x00000007ff007e24 */ /* 0x00afe2000f8e00ff */
[----:B------:R-:W-:-:S03]  /*1ce0*/  UMOV UR7, 0x40000040 ;  /* 0x4000004000077882 */ /* 0x000fc60000000000 */
        /* <DEDUP_REMOVED lines=9> */
[----:B------:R-:W-:Y:S03]  /*1d80*/  HGMMA.64x96x16.F32.BF16 R24, gdesc[UR20], R24, gsb0 ;  /* 0x01600000141879f0 */ /* 0x000fe60008001818 */
[----:B------:R-:W-:Y:S02]  /*1d90*/  WARPGROUP.DEPBAR.LE gsb0, 0x0 ;  /* 0x00008000000079c5 */ /* 0x000fe40000010000 */
[----:B------:R-:W-:Y:S02]  /*1da0*/  FSEL R24, R24, -INF , P2 ;  /* 0xff80000018187808 */ /* 0x000fe40001000000 */
[----:B--2---:R-:W-:Y:S02]  /*1db0*/  FSEL R4, R25, -INF , P1 ;  /* 0xff80000019047808 */ /* 0x004fe40000800000 */
[----:B------:R-:W-:Y:S02]  /*1dc0*/  FSEL R28, R28, -INF , P6 ;  /* 0xff8000001c1c7808 */ /* 0x000fe40003000000 */
[----:B----4-:R-:W-:-:S02]  /*1dd0*/  FMNMX.FTZ R3, R24, R4, !PT ;  /* 0x0000000418037209 */ /* 0x010fc40007810000 */
[----:B------:R-:W-:Y:S02]  /*1de0*/  FSEL R73, R26, -INF , P2 ;  /* 0xff8000001a497808 */ /* 0x000fe40001000000 */
[----:B------:R-:W-:Y:S02]  /*1df0*/  FSEL R26, R29, -INF , P5 ;  /* 0xff8000001d1a7808 */ /* 0x000fe40002800000 */
[----:B------:R-:W-:Y:S02]  /*1e00*/  FMNMX.FTZ R3, R28, R3, !PT ;  /* 0x000000031c037209 */ /* 0x000fe40007810000 */
        /* <DEDUP_REMOVED lines=11> */
[----:B------:R-:W-:Y:S02]  /*1ec0*/  ISETP.GT.AND P6, PT, R0, 0x20, PT ;  /* 0x000000200000780c */ /* 0x000fe40003fc4270 */
[----:B------:R-:W-:Y:S02]  /*1ed0*/  FSEL R196, R37, -INF , P1 ;  /* 0xff80000025c47808 */ /* 0x000fe40000800000 */
[----:B------:R-:W-:Y:S02]  /*1ee0*/  FMNMX.FTZ R3, R186, R3, !PT ;  /* 0x00000003ba037209 */ /* 0x000fe40007810000 */
[----:B------:R-:W-:-:S02]  /*1ef0*/  FSEL R31, R31, -INF , P5 ;  /* 0xff8000001f1f7808 */ /* 0x000fc40002800000 */
[----:B------:R-:W-:Y:S02]  /*1f00*/  FMNMX.FTZ R10, R25, R10, !PT ;  /* 0x0000000a190a7209 */ /* 0x000fe40007810000 */
[----:B------:R-:W-:Y:S02]  /*1f10*/  ISETP.GT.AND P5, PT, R0, 0x21, PT ;  /* 0x000000210000780c */ /* 0x000fe40003fa4270 */
[----:B------:R-:W-:Y:S02]  /*1f20*/  FSEL R188, R40, -INF , P6 ;  /* 0xff80000028bc7808 */ /* 0x000fe40003000000 */
[----:B------:R-:W-:Y:S02]  /*1f30*/  FMNMX.FTZ R9, R196, R3, !PT ;  /* 0x00000003c4097209 */ /* 0x000fe40007810000 */
[----:B------:R-:W-:Y:S02]  /*1f40*/  FSEL R6, R34, -INF , P4 ;  /* 0xff80000022067808 */ /* 0x000fe40002000000 */
[----:B------:R-:W-:-:S02]  /*1f50*/  FMNMX.FTZ R3, R31, R10, !PT ;  /* 0x0000000a1f037209 */ /* 0x000fc40007810000 */
[----:B------:R-:W-:Y:S02]  /*1f60*/  ISETP.GT.AND P4, PT, R0, 0x28, PT ;  /* 0x000000280000780c */ /* 0x000fe40003f84270 */
        /* <DEDUP_REMOVED lines=8> */
[----:B------:R-:W-:Y:S02]  /*1ff0*/  FMNMX.FTZ R12, R189, R10, !PT ;  /* 0x0000000abd0c7209 */ /* 0x000fe40007810000 */
[----:B------:R-:W-:Y:S02]  /*2000*/  ISETP.GT.AND P2, PT, R0, 0x30, PT ;  /* 0x000000300000780c */ /* 0x000fe40003f44270 */
[----:B------:R-:W-:-:S02]  /*2010*/  FSEL R194, R45, -INF , P3 ;  /* 0xff8000002dc27808 */ /* 0x000fc40001800000 */
[----:B------:R-:W-:Y:S02]  /*2020*/  FMNMX.FTZ R3, R192, R3, !PT ;  /* 0x00000003c0037209 */ /* 0x000fe40007810000 */
[----:B------:R-:W-:Y:S02]  /*2030*/  FSEL R193, R39, -INF , P1 ;  /* 0xff80000027c17808 */ /* 0x000fe40000800000 */
[----:B------:R-:W-:Y:S02]  /*2040*/  FMNMX.FTZ R14, R191, R12, !PT ;  /* 0x0000000cbf0e7209 */ /* 0x000fe40007810000 */
        /* <DEDUP_REMOVED lines=30> */
[----:B------:R-:W-:Y:S02]  /*2230*/  FSEL R15, R54, -INF , P6 ;  /* 0xff800000360f7808 */ /* 0x000fe40003000000 */
[----:B------:R-:W-:Y:S02]  /*2240*/  ISETP.GT.AND P6, PT, R0, 0x49, PT ;  /* 0x000000490000780c */ /* 0x000fe40003fc4270 */
[----:B------:R-:W-:-:S02]  /*2250*/  FSEL R158, R60, -INF , P2 ;  /* 0xff8000003c9e7808 */ /* 0x000fc40001000000 */
[----:B------:R-:W-:Y:S02]  /*2260*/  FMNMX.FTZ R29, R21, R32, !PT ;  /* 0x00000020151d7209 */ /* 0x000fe40007810000 */
        /* <DEDUP_REMOVED lines=21> */
[----:B------:R-:W-:Y:S02]  /*23c0*/  FMNMX.FTZ R30, R163, R0, !PT ;  /* 0x00000000a31e7209 */ /* 0x000fe40007810000 */
[----:B------:R-:W-:-:S02]  /*23d0*/  FSEL R179, R63, -INF , P6 ;  /* 0xff8000003fb37808 */ /* 0x000fc40003000000 */
[----:B------:R-:W-:Y:S02]  /*23e0*/  FMNMX.FTZ R0, R176, R3, !PT ;  /* 0x00000003b0007209 */ /* 0x000fe40007810000 */
[----:B------:R-:W-:Y:S02]  /*23f0*/  FSEL R175, R66, -INF , P1 ;  /* 0xff80000042af7808 */ /* 0x000fe40000800000 */
[----:B------:R-:W-:Y:S02]  /*2400*/  FMNMX.FTZ R0, R179, R0, !PT ;  /* 0x00000000b3007209 */ /* 0x000fe40007810000 */
[----:B------:R-:W-:Y:S02]  /*2410*/  FSEL R177, R67, -INF , P5 ;  /* 0xff80000043b17808 */ /* 0x000fe40002800000 */
[----:B------:R-:W-:Y:S02]  /*2420*/  FMNMX.FTZ R0, R175, R0, !PT ;  /* 0x00000000af007209 */ /* 0x000fe40007810000 */
[----:B------:R-:W-:-:S02]  /*2430*/  FSEL R165, R69, -INF , P3 ;  /* 0xff80000045a57808 */ /* 0x000fc40001800000 */
[----:B------:R-:W-:Y:S02]  /*2440*/  FSEL R178, R70, -INF , P4 ;  /* 0xff80000046b27808 */ /* 0x000fe40002000000 */
[----:B------:R-:W-:Y:S02]  /*2450*/  FMNMX.FTZ R3, R177, R0, !PT ;  /* 0x00000000b1037209 */ /* 0x000fe40007810000 */
[----:B------:R-:W-:Y:S02]  /*2460*/  FMNMX.FTZ R30, R165, R30, !PT ;  /* 0x0000001ea51e7209 */ /* 0x000fe40007810000 */
[----:B------:R-:W-:Y:S02]  /*2470*/  FSEL R183, R71, -INF , P3 ;  /* 0xff80000047b77808 */ /* 0x000fe40001800000 */
[----:B------:R-:W-:Y:S01]  /*2480*/  FMNMX.FTZ R0, R178, R3, !PT ;  /* 0x00000003b2007209 */ /* 0x000fe20007810000 */
[----:B------:R-:W1:Y:S01]  /*2490*/  SHFL.BFLY PT, R29, R30, 0x2, 0x1f ;  /* 0x0c401f001e1d7f89 */ /* 0x000e6200000e0000 */
[----:B------:R-:W-:-:S02]  /*24a0*/  PLOP3.LUT P2, PT, PT, PT, UP0, 0x80, 0x0 ;  /* 0x000000000000781c */ /* 0x000fc40003f4f008 */
[----:B------:R-:W-:-:S05]  /*24b0*/  FMNMX.FTZ R3, R183, R0, !PT ;  /* 0x00000000b7037209 */ /* 0x000fca0007810000 */
[----:B------:R-:W2:Y:S01]  /*24c0*/  SHFL.BFLY PT, R32, R3, 0x2, 0x1f ;  /* 0x0c401f0003207f89 */ /* 0x000ea200000e0000 */
[----:B-1----:R-:W-:-:S05]  /*24d0*/  FMNMX.FTZ R29, R30, R29, !PT ;  /* 0x0000001d1e1d7209 */ /* 0x002fca0007810000 */
[----:B------:R-:W1:Y:S01]  /*24e0*/  SHFL.BFLY PT, R0, R29, 0x1, 0x1f ;  /* 0x0c201f001d007f89 */ /* 0x000e6200000e0000 */
[----:B--2---:R-:W-:-:S05]  /*24f0*/  FMNMX.FTZ R32, R3, R32, !PT ;  /* 0x0000002003207209 */ /* 0x004fca0007810000 */
[----:B------:R-:W2:Y:S01]  /*2500*/  SHFL.BFLY PT, R33, R32, 0x1, 0x1f ;  /* 0x0c201f0020217f89 */ /* 0x000ea200000e0000 */
[----:B-1----:R-:W-:-:S04]  /*2510*/  FMNMX.FTZ R0, R29, R0, !PT ;  /* 0x000000001d007209 */ /* 0x002fc80007810000 */
[C---:B------:R-:W-:Y:S01]  /*2520*/  FSETP.NEU.FTZ.AND P1, PT, R0.reuse, -INF , PT ;  /* 0xff8000000000780b */ /* 0x040fe20003f3d000 */
[----:B------:R-:W-:Y:S01]  /*2530*/  FMUL.FTZ R181, R0, UR27 ;  /* 0x0000001b00b57c20 */ /* 0x000fe20008410000 */
[----:B--2---:R-:W-:-:S04]  /*2540*/  FMNMX.FTZ R3, R32, R33, !PT ;  /* 0x0000002120037209 */ /* 0x004fc80007810000 */
[----:B------:R-:W-:Y:S02]  /*2550*/  FSEL R181, R181, RZ, P1 ;  /* 0x000000ffb5b57208 */ /* 0x000fe40000800000 */
[C---:B------:R-:W-:Y:S01]  /*2560*/  FSETP.NEU.FTZ.AND P1, PT, R3.reuse, -INF , PT ;  /* 0xff8000000300780b */ /* 0x040fe20003f3d000 */
[----:B------:R-:W-:Y:S02]  /*2570*/  FMUL.FTZ R180, R3, UR27 ;  /* 0x0000001b03b47c20 */ /* 0x000fe40008410000 */
[--C-:B------:R-:W-:Y:S01]  /*2580*/  FFMA.FTZ R167, R24, UR27, -R181.reuse ;  /* 0x0000001b18a77c23 */ /* 0x100fe200080108b5 */
[--C-:B------:R-:W-:Y:S01]  /*2590*/  FFMA.FTZ R166, R4, UR27, -R181.reuse ;  /* 0x0000001b04a67c23 */ /* 0x100fe200080108b5 */
[----:B------:R-:W-:Y:S01]  /*25a0*/  IADD3 R4, -R18, 0xb, RZ ;  /* 0x0000000b12047810 */ /* 0x000fe20007ffe1ff */
[--C-:B------:R-:W-:Y:S01]  /*25b0*/  FFMA.FTZ R169, R28, UR27, -R181.reuse ;  /* 0x0000001b1ca97c23 */ /* 0x100fe200080108b5 */
[----:B------:R-:W-:Y:S01]  /*25c0*/  FSEL R180, R180, RZ, P1 ;  /* 0x000000ffb4b47208 */ /* 0x000fe20000800000 */
[--C-:B------:R-:W-:Y:S01]  /*25d0*/  FFMA.FTZ R172, R26, UR27, -R181.reuse ;  /* 0x0000001b1aac7c23 */ /* 0x100fe200080108b5 */
[----:B------:R-:W-:Y:S01]  /*25e0*/  ISETP.NE.AND P1, PT, R72, RZ, PT ;  /* 0x000000ff4800720c */ /* 0x000fe20003f25270 */
        /* <DEDUP_REMOVED lines=8> */
[----:B------:R-:W1:Y:S01]  /*2670*/  MUFU.EX2 R166, R166 ;  /* 0x000000a600a67308 */ /* 0x000e620000000800 */
[----:B------:R-:W-:Y:S01]  /*2680*/  FFMA.FTZ R182, R182, UR27, -R181 ;  /* 0x0000001bb6b67c23 */ /* 0x000fe200080108b5 */
[--C-:B------:R-:W-:Y:S01]  /*2690*/  FFMA.FTZ R6, R6, UR27, -R180.reuse ;  /* 0x0000001b06067c23 */ /* 0x100fe200080108b4 */
[----:B------:R-:W-:Y:S01]  /*26a0*/  FFMA.FTZ R189, R189, UR27, -R180 ;  /* 0x0000001bbdbd7c23 */ /* 0x000fe200080108b4 */
[----:B------:R-:W-:-:S02]  /*26b0*/  @!P1 VIADD R24, R174, 0x32440 ;  /* 0x00032440ae189836 */ /* 0x000fc40000000000 */
[----:B------:R-:W-:Y:S01]  /*26c0*/  FFMA.FTZ R191, R193, UR27, -R180 ;  /* 0x0000001bc1bf7c23 */ /* 0x000fe200080108b4 */
[--C-:B------:R-:W-:Y:S01]  /*26d0*/  FFMA.FTZ R193, R190, UR27, -R181.reuse ;  /* 0x0000001bbec17c23 */ /* 0x100fe200080108b5 */
[--C-:B------:R-:W-:Y:S01]  /*26e0*/  FFMA.FTZ R190, R192, UR27, -R181.reuse ;  /* 0x0000001bc0be7c23 */ /* 0x100fe200080108b5 */
[----:B------:R-:W-:Y:S01]  /*26f0*/  MUFU.EX2 R169, R169 ;  /* 0x000000a900a97308 */ /* 0x000fe20000000800 */
[----:B------:R-:W-:Y:S01]  /*2700*/  @!P1 PRMT R24, RZ, 0x654, R24 ;  /* 0x00000654ff189816 */ /* 0x000fe20000000018 */
[----:B------:R2:W-:Y:S06]  /*2710*/  BAR.ARV R4, 0x100 ;  /* 0x000400040000751d */ /* 0x0005ec0000002000 */
[----:B------:R3:W-:Y:S01]  /*2720*/  @!P1 SYNCS.ARRIVE.TRANS64.RED.A1T0 RZ, [R24+URZ], RZ ;  /* 0x000000ff18ff99a7 */ /* 0x0007e2000810043f */
[----:B------:R-:W4:Y:S01]  /*2730*/  MUFU.EX2 R172, R172 ;  /* 0x000000ac00ac7308 */ /* 0x000f220000000800 */
[----:B------:R5:W-:Y:S01]  /*2740*/  BAR.SYNC.DEFER_BLOCKING R187, 0x100 ;  /* 0x000400bb0000751d */ /* 0x000be20000010000 */
[----:B-1----:R-:W-:Y:S01]  /*2750*/  F2FP.BF16.F32.PACK_AB R152, R166, R167 ;  /* 0x000000a7a698723e */ /* 0x002fe200000010ff */
[--C-:B------:R-:W-:Y:S01]  /*2760*/  FFMA.FTZ R192, R7, UR27, -R180.reuse ;  /* 0x0000001b07c07c23 */ /* 0x100fe200080108b4 */
[--C-:B------:R-:W-:Y:S01]  /*2770*/  FFMA.FTZ R7, R8, UR27, -R180.reuse ;  /* 0x0000001b08077c23 */ /* 0x100fe200080108b4 */
[--C-:B------:R-:W-:Y:S01]  /*2780*/  FFMA.FTZ R188, R188, UR27, -R181.reuse ;  /* 0x0000001bbcbc7c23 */ /* 0x100fe200080108b5 */
[--C-:B------:R-:W-:Y:S01]  /*2790*/  FFMA.FTZ R195, R194, UR27, -R181.reuse ;  /* 0x0000001bc2c37c23 */ /* 0x100fe200080108b5 */
[--C-:B------:R-:W-:Y:S01]  /*27a0*/  FFMA.FTZ R5, R5, UR27, -R180.reuse ;  /* 0x0000001b05057c23 */ /* 0x100fe200080108b4 */
[----:B------:R-:W-:Y:S01]  /*27b0*/  MUFU.EX2 R168, R168 ;  /* 0x000000a800a87308 */ /* 0x000fe20000000800 */
[--C-:B-----5:R-:W-:Y:S01]  /*27c0*/  FFMA.FTZ R187, R196, UR27, -R181.reuse ;  /* 0x0000001bc4bb7c23 */ /* 0x120fe200080108b5 */
[--C-:B------:R-:W-:Y:S01]  /*27d0*/  FFMA.FTZ R8, R11, UR27, -R180.reuse ;  /* 0x0000001b0b087c23 */ /* 0x100fe200080108b4 */
[--C-:B------:R-:W-:Y:S01]  /*27e0*/  FFMA.FTZ R11, R13, UR27, -R181.reuse ;  /* 0x0000001b0d0b7c23 */ /* 0x100fe200080108b5 */
[--C-:B------:R-:W-:Y:S01]  /*27f0*/  FFMA.FTZ R13, R20, UR27, -R181.reuse ;  /* 0x0000001b140d7c23 */ /* 0x100fe200080108b5 */
[--C-:B------:R-:W-:Y:S01]  /*2800*/  FFMA.FTZ R10, R10, UR27, -R181.reuse ;  /* 0x0000001b0a0a7c23 */ /* 0x100fe200080108b5 */
[--C-:B------:R-:W-:Y:S01]  /*2810*/  FFMA.FTZ R20, R157, UR27, -R181.reuse ;  /* 0x0000001b9d147c23 */ /* 0x100fe200080108b5 */
[--C-:B------:R-:W-:Y:S01]  /*2820*/  FFMA.FTZ R9, R9, UR27, -R180.reuse ;  /* 0x0000001b09097c23 */ /* 0x100fe200080108b4 */
[----:B------:R-:W1:Y:S01]  /*2830*/  MUFU.EX2 R173, R173 ;  /* 0x000000ad00ad7308 */ /* 0x000e620000000800 */
[----:B----4-:R-:W-:Y:S01]  /*2840*/  F2FP.BF16.F32.PACK_AB R154, R172, R169 ;  /* 0x000000a9ac9a723e */ /* 0x010fe200000010ff */
        /* <DEDUP_REMOVED lines=15> */
[----:B-1----:R-:W-:Y:S01]  /*2940*/  F2FP.BF16.F32.PACK_AB R153, R173, R168 ;  /* 0x000000a8ad99723e */ /* 0x002fe200000010ff */
[--C-:B------:R-:W-:Y:S01]  /*2950*/  FFMA.FTZ R163, R165, UR27, -R181.reuse ;  /* 0x0000001ba5a37c23 */ /* 0x100fe200080108b5 */
[--C-:B------:R-:W-:Y:S01]  /*2960*/  FFMA.FTZ R165, R175, UR27, -R180.reuse ;  /* 0x0000001bafa57c23 */ /* 0x100fe200080108b4 */
[--C-:B------:R-:W-:Y:S01]  /*2970*/  FFMA.FTZ R175, R178, UR27, -R180.reuse ;  /* 0x0000001bb2af7c23 */ /* 0x100fe200080108b4 */
[----:B------:R-:W-:Y:S01]  /*2980*/  FFMA.FTZ R156, R156, UR27, -R181 ;  /* 0x0000001b9c9c7c23 */ /* 0x000fe200080108b5 */
[--C-:B------:R-:W-:Y:S01]  /*2990*/  FFMA.FTZ R176, R177, UR27, -R180.reuse ;  /* 0x0000001bb1b07c23 */ /* 0x100fe200080108b4 */
[----:B------:R-:W-:Y:S01]  /*29a0*/  FFMA.FTZ R178, R183, UR27, -R180 ;  /* 0x0000001bb7b27c23 */ /* 0x000fe200080108b4 */
[----:B------:R-:W-:Y:S01]  /*29b0*/  MUFU.EX2 R182, R182 ;  /* 0x000000b600b67308 */ /* 0x000fe20000000800 */
[----:B------:R-:W-:Y:S01]  /*29c0*/  FADD.FTZ R166, R167, R166 ;  /* 0x000000a6a7a67221 */ /* 0x000fe20000010000 */
[----:B------:R-:W-:Y:S01]  /*29d0*/  FADD.FTZ R173, R168, R173 ;  /* 0x000000ada8ad7221 */ /* 0x000fe20000010000 */
[----:B------:R-:W-:-:S02]  /*29e0*/  @!P1 VIADD R174, R174, 0x32460 ;  /* 0x00032460aeae9836 */ /* 0x000fc40000000000 */
[----:B------:R-:W-:-:S03]  /*29f0*/  FADD.FTZ R169, R169, R166 ;  /* 0x000000a6a9a97221 */ /* 0x000fc60000010000 */
[----:B------:R-:W1:Y:S01]  /*2a00*/  MUFU.EX2 R185, R185 ;  /* 0x000000b900b97308 */ /* 0x000e620000000800 */
[C---:B----4-:R-:W-:Y:S01]  /*2a10*/  F2FP.BF16.F32.PACK_AB R155, R171.reuse, R170 ;  /* 0x000000aaab9b723e */ /* 0x050fe200000010ff */
[----:B------:R-:W-:Y:S01]  /*2a20*/  FADD.FTZ R170, R170, R173 ;  /* 0x000000adaaaa7221 */ /* 0x000fe20000010000 */
[----:B------:R-:W-:Y:S01]  /*2a30*/  FADD.FTZ R169, R172, R169 ;  /* 0x000000a9aca97221 */ /* 0x000fe20000010000 */
[----:B------:R-:W-:Y:S01]  /*2a40*/  @!P1 PRMT R174, RZ, 0x654, R174 ;  /* 0x00000654ffae9816 */ /* 0x000fe200000000ae */
[----:B---3--:R-:W-:Y:S01]  /*2a50*/  WARPGROUP.ARRIVE ;  /* 0x00000000000079c5 */ /* 0x008fe20000000000 */
[----:B------:R-:W-:Y:S02]  /*2a60*/  FADD.FTZ R171, R171, R170 ;  /* 0x000000aaabab7221 */ /* 0x000fe40000010000 */
[----:B------:R-:W-:Y:S03]  /*2a70*/  MUFU.EX2 R184, R184 ;  /* 0x000000b800b87308 */ /* 0x000fe60000000800 */
[----:B------:R-:W-:Y:S01]  /*2a80*/  HGMMA.64x256x16.F32.BF16 R24, R152, gdesc[UR4].tnspB, RZ, !UPT, gsb0 ;  /* 0x43e0000498187df0 */ /* 0x000fe2000c0018ff */
[----:B------:R-:W-:Y:S01]  /*2a90*/  UIADD3 UR6, UR10, 0x80, URZ ;  /* 0x000000800a067890 */ /* 0x000fe2000fffe03f */
[----:B------:R-:W-:-:S03]  /*2aa0*/  UMOV UR7, 0x40000040 ;  /* 0x4000004000077882 */ /* 0x000fc60000000000 */
[----:B------:R-:W-:Y:S08]  /*2ab0*/  MUFU.EX2 R187, R187 ;  /* 0x000000bb00bb7308 */ /* 0x000ff00000000800 */
[----:B------:R-:W-:Y:S08]  /*2ac0*/  MUFU.EX2 R6, R6 ;  /* 0x0000000600067308 */ /* 0x000ff00000000800 */
[----:B------:R-:W3:Y:S08]  /*2ad0*/  MUFU.EX2 R189, R189 ;  /* 0x000000bd00bd7308 */ /* 0x000ef00000000800 */
[----:B------:R-:W-:Y:S08]  /*2ae0*/  MUFU.EX2 R186, R186 ;  /* 0x000000ba00ba7308 */ /* 0x000ff00000000800 */
[----:B------:R-:W4:Y:S08]  /*2af0*/  MUFU.EX2 R191, R191 ;  /* 0x000000bf00bf7308 */ /* 0x000f300000000800 */
[----:B------:R-:W-:Y:S08]  /*2b00*/  MUFU.EX2 R188, R188 ;  /* 0x000000bc00bc7308 */ /* 0x000ff00000000800 */
[----:B------:R-:W5:Y:S08]  /*2b10*/  MUFU.EX2 R193, R193 ;  /* 0x000000c100c17308 */ /* 0x000f700000000800 */
[----:B------:R-:W-:Y:S08]  /*2b20*/  MUFU.EX2 R190, R190 ;  /* 0x000000be00be7308 */ /* 0x000ff00000000800 */
[----:B------:R-:W-:Y:S08]  /*2b30*/  MUFU.EX2 R195, R195 ;  /* 0x000000c300c37308 */ /* 0x000ff00000000800 */
[----:B------:R-:W-:Y:S08]  /*2b40*/  MUFU.EX2 R5, R5 ;  /* 0x0000000500057308 */ /* 0x000ff00000000800 */
[----:B------:R-:W2:Y:S08]  /*2b50*/  MUFU.EX2 R192, R192 ;  /* 0x000000c000c07308 */ /* 0x000eb00000000800 */
[----:B------:R-:W-:Y:S08]  /*2b60*/  MUFU.EX2 R7, R7 ;  /* 0x0000000700077308 */ /* 0x000ff00000000800 */
[----:B------:R-:W2:Y:S08]  /*2b70*/  MUFU.EX2 R8, R8 ;  /* 0x0000000800087308 */ /* 0x000eb00000000800 */
[----:B------:R-:W-:Y:S08]  /*2b80*/  MUFU.EX2 R10, R10 ;  /* 0x0000000a000a7308 */ /* 0x000ff00000000800 */
[----:B------:R-:W2:Y:S08]  /*2b90*/  MUFU.EX2 R11, R11 ;  /* 0x0000000b000b7308 */ /* 0x000eb00000000800 */
        /* <DEDUP_REMOVED lines=18> */
[----:B------:R-:W-:Y:S01]  /*2cc0*/  MUFU.EX2 R165, R165 ;  /* 0x000000a500a57308 */ /* 0x000fe20000000800 */
[----:B------:R-:W-:-:S02]  /*2cd0*/  WARPGROUP.DEPBAR.LE gsb0, 0x0 ;  /* 0x00008000000079c5 */ /* 0x000fc40000010000 */
[----:B-1----:R-:W-:Y:S01]  /*2ce0*/  F2FP.BF16.F32.PACK_AB R152, R185, R182 ;  /* 0x000000b6b998723e */ /* 0x002fe200000010ff */
[----:B------:R-:W-:Y:S01]  /*2cf0*/  FADD.FTZ R182, R182, R169 ;  /* 0x000000a9b6b67221 */ /* 0x000fe20000010000 */
[----:B---3--:R-:W-:Y:S01]  /*2d00*/  F2FP.BF16.F32.PACK_AB R153, R189, R6 ;  /* 0x00000006bd99723e */ /* 0x008fe200000010ff */
[----:B------:R-:W-:Y:S01]  /*2d10*/  FADD.FTZ R6, R6, R171 ;  /* 0x000000ab06067221 */ /* 0x000fe20000010000 */
[----:B------:R-:W-:Y:S01]  /*2d20*/  F2FP.BF16.F32.PACK_AB R154, R187, R184 ;  /* 0x000000b8bb9a723e */ /* 0x000fe200000010ff */
[----:B------:R-:W1:Y:S01]  /*2d30*/  MUFU.EX2 R176, R176 ;  /* 0x000000b000b07308 */ /* 0x000e620000000800 */
[----:B----4-:R-:W-:Y:S01]  /*2d40*/  F2FP.BF16.F32.PACK_AB R155, R191, R186 ;  /* 0x000000babf9b723e */ /* 0x010fe200000010ff */
[----:B------:R-:W-:Y:S01]  /*2d50*/  FADD.FTZ R185, R185, R182 ;  /* 0x000000b6b9b97221 */ /* 0x000fe20000010000 */
[----:B------:R-:W-:Y:S02]  /*2d60*/  FADD.FTZ R189, R189, R6 ;  /* 0x00000006bdbd7221 */ /* 0x000fe40000010000 */
[----:B------:R-:W-:Y:S01]  /*2d70*/  WARPGROUP.ARRIVE ;  /* 0x00000000000079c5 */ /* 0x000fe20000000000 */
[----:B------:R-:W-:Y:S01]  /*2d80*/  FADD.FTZ R184, R184, R185 ;  /* 0x000000b9b8b87221 */ /* 0x000fe20000010000 */
[----:B------:R-:W-:Y:S01]  /*2d90*/  FADD.FTZ R186, R186, R189 ;  /* 0x000000bdbaba7221 */ /* 0x000fe20000010000 */
[----:B------:R-:W-:Y:S02]  /*2da0*/  MUFU.EX2 R175, R175 ;  /* 0x000000af00af7308 */ /* 0x000fe40000000800 */
[----:B------:R-:W-:Y:S01]  /*2db0*/  FADD.FTZ R187, R187, R184 ;  /* 0x000000b8bbbb7221 */ /* 0x000fe20000010000 */
[----:B------:R-:W-:Y:S01]  /*2dc0*/  HGMMA.64x256x16.F32.BF16 R24, R152, gdesc[UR4].tnspB, R24, gsb0 ;  /* 0x43e0000498187df0 */ /* 0x000fe20008001818 */
[----:B------:R-:W-:Y:S01]  /*2dd0*/  UIADD3 UR6, UR10, 0x100, URZ ;  /* 0x000001000a067890 */ /* 0x000fe2000fffe03f */
[----:B------:R-:W-:Y:S01]  /*2de0*/  FADD.FTZ R186, R191, R186 ;  /* 0x000000babfba7221 */ /* 0x000fe20000010000 */
[----:B------:R-:W-:-:S02]  /*2df0*/  UMOV UR7, 0x40000040 ;  /* 0x4000004000077882 */ /* 0x000fc40000000000 */
[----:B------:R-:W3:Y:S01]  /*2e00*/  MUFU.EX2 R178, R178 ;  /* 0x000000b200b27308 */ /* 0x000ee20000000800 */
[----:B------:R-:W-:Y:S02]  /*2e10*/  WARPGROUP.DEPBAR.LE gsb0, 0x0 ;  /* 0x00008000000079c5 */ /* 0x000fe40000010000 */
[----:B-----5:R-:W-:Y:S01]  /*2e20*/  F2FP.BF16.F32.PACK_AB R152, R193, R188 ;  /* 0x000000bcc198723e */ /* 0x020fe200000010ff */
[----:B------:R-:W-:Y:S01]  /*2e30*/  FADD.FTZ R188, R188, R187 ;  /* 0x000000bbbcbc7221 */ /* 0x000fe20000010000 */
[----:B--2---:R-:W-:Y:S01]  /*2e40*/  F2FP.BF16.F32.PACK_AB R153, R192, R5 ;  /* 0x00000005c099723e */ /* 0x004fe200000010ff */
[----:B------:R-:W-:Y:S01]  /*2e50*/  FADD.FTZ R5, R5, R186 ;  /* 0x000000ba05057221 */ /* 0x000fe20000010000 */
[----:B------:R-:W-:Y:S01]  /*2e60*/  F2FP.BF16.F32.PACK_AB R154, R195, R190 ;  /* 0x000000bec39a723e */ /* 0x000fe200000010ff */
[----:B------:R-:W-:Y:S01]  /*2e70*/  FADD.FTZ R193, R193, R188 ;  /* 0x000000bcc1c17221 */ /* 0x000fe20000010000 */
[----:B------:R-:W-:Y:S01]  /*2e80*/  F2FP.BF16.F32.PACK_AB R155, R8, R7 ;  /* 0x00000007089b723e */ /* 0x000fe200000010ff */
[----:B------:R-:W-:-:S02]  /*2e90*/  FADD.FTZ R192, R192, R5 ;  /* 0x00000005c0c07221 */ /* 0x000fc40000010000 */
[----:B------:R-:W-:Y:S01]  /*2ea0*/  FADD.FTZ R190, R190, R193 ;  /* 0x000000c1bebe7221 */ /* 0x000fe20000010000 */
[----:B------:R-:W-:Y:S01]  /*2eb0*/  WARPGROUP.ARRIVE ;  /* 0x00000000000079c5 */ /* 0x000fe20000000000 */
[----:B------:R-:W-:Y:S02]  /*2ec0*/  FADD.FTZ R7, R7, R192 ;  /* 0x000000c007077221 */ /* 0x000fe40000010000 */
[----:B------:R-:W-:Y:S02]  /*2ed0*/  FADD.FTZ R195, R195, R190 ;  /* 0x000000bec3c37221 */ /* 0x000fe40000010000 */
[----:B------:R-:W-:-:S05]  /*2ee0*/  FADD.FTZ R8, R8, R7 ;  /* 0x0000000708087221 */ /* 0x000fca0000010000 */
[----:B------:R-:W-:Y:S01]  /*2ef0*/  HGMMA.64x256x16.F32.BF16 R24, R152, gdesc[UR4].tnspB, R24, gsb0 ;  /* 0x43e0000498187df0 */ /* 0x000fe20008001818 */
[----:B------:R-:W-:Y:S01]  /*2f00*/  UIADD3 UR6, UR10, 0x180, URZ ;  /* 0x000001800a067890 */ /* 0x000fe2000fffe03f */
[----:B------:R-:W-:Y:S01]  /*2f10*/  UMOV UR7, 0x40000040 ;  /* 0x4000004000077882 */ /* 0x000fe20000000000 */
[----:B------:R-:W-:Y:S02]  /*2f20*/  WARPGROUP.DEPBAR.LE gsb0, 0x0 ;  /* 0x00008000000079c5 */ /* 0x000fe40000010000 */
[----:B------:R-:W-:Y:S01]  /*2f30*/  F2FP.BF16.F32.PACK_AB R152, R11, R10 ;  /* 0x0000000a0b98723e */ /* 0x000fe200000010ff */
[----:B------:R-:W-:Y:S01]  /*2f40*/  FADD.FTZ R10, R10, R195 ;  /* 0x000000c30a0a7221 */ /* 0x000fe20000010000 */
[----:B------:R-:W-:Y:S01]  /*2f50*/  F2FP.BF16.F32.PACK_AB R153, R12, R9 ;  /* 0x000000090c99723e */ /* 0x000fe200000010ff */
        /* <DEDUP_REMOVED lines=9> */
[----:B------:R-:W-:-:S08]  /*2ff0*/  FADD.FTZ R194, R194, R15 ;  /* 0x0000000fc2c27221 */ /* 0x000fd00000010000 */
        /* <DEDUP_REMOVED lines=23> */
[----:B-1----:R-:W-:Y:S01]  /*3170*/  F2FP.BF16.F32.PACK_AB R153, R176, R165 ;  /* 0x000000a5b099723e */ /* 0x002fe200000010ff */
[----:B------:R-:W-:Y:S01]  /*3180*/  FADD.FTZ R165, R165, R164 ;  /* 0x000000a4a5a57221 */ /* 0x000fe20000010000 */
[----:B------:R-:W-:Y:S01]  /*3190*/  F2FP.BF16.F32.PACK_AB R154, R163, R160 ;  /* 0x000000a0a39a723e */ /* 0x000fe200000010ff */
[----:B------:R-:W-:Y:S01]  /*31a0*/  FADD.FTZ R179, R179, R156 ;  /* 0x0000009cb3b37221 */ /* 0x000fe20000010000 */
[----:B---3--:R-:W-:Y:S01]  /*31b0*/  F2FP.BF16.F32.PACK_AB R155, R178, R175 ;  /* 0x000000afb29b723e */ /* 0x008fe200000010ff */
[----:B------:R-:W-:-:S02]  /*31c0*/  FADD.FTZ R176, R176, R165 ;  /* 0x000000a5b0b07221 */ /* 0x000fc40000010000 */
[----:B------:R-:W-:Y:S01]  /*31d0*/  FADD.FTZ R160, R160, R179 ;  /* 0x000000b3a0a07221 */ /* 0x000fe20000010000 */
[----:B------:R-:W-:Y:S01]  /*31e0*/  WARPGROUP.ARRIVE ;  /* 0x00000000000079c5 */ /* 0x000fe20000000000 */
[----:B------:R-:W-:Y:S02]  /*31f0*/  FADD.FTZ R7, R175, R176 ;  /* 0x000000b0af077221 */ /* 0x000fe40000010000 */
[----:B------:R-:W-:Y:S02]  /*3200*/  FADD.FTZ R5, R163, R160 ;  /* 0x000000a0a3057221 */ /* 0x000fe40000010000 */
[----:B------:R-:W-:-:S08]  /*3210*/  FADD.FTZ R7, R178, R7 ;  /* 0x00000007b2077221 */ /* 0x000fd00000010000 */
[----:B------:R-:W-:Y:S03]  /*3220*/  HGMMA.64x256x16.F32.BF16 R24, R152, gdesc[UR4].tnspB, R24, gsb0 ;  /* 0x43e0000498187df0 */ /* 0x000fe60008001818 */
[----:B------:R-:W-:Y:S02]  /*3230*/  WARPGROUP.DEPBAR.LE gsb0, 0x0 ;  /* 0x00008000000079c5 */ /* 0x000fe40000010000 */
[----:B------:R1:W-:Y:S01]  /*3240*/  @!P1 SYNCS.ARRIVE.TRANS64.RED.A1T0 RZ, [R174+URZ], RZ ;  /* 0x000000ffaeff99a7 */ /* 0x0003e2000810043f */
[----:B------:R-:W-:Y:S05]  /*3250*/  @!P2 BRA `(.L_x_7350) ;  /* 0x0000002000f8a947 */ /* 0x000fea0003800000 */
[----:B------:R-:W-:Y:S01]  /*3260*/  IMAD.MOV.U32 R12, RZ, RZ, R3 ;  /* 0x000000ffff0c7224 */ /* 0x000fe200078e0003 */
[----:B------:R-:W-:Y:S01]  /*3270*/  UIADD3 UR45, UR45, -0x2, URZ ;  /* 0xfffffffe2d2d7890 */ /* 0x000fe2000fffe03f */
[----:B------:R-:W-:Y:S01]  /*3280*/  IMAD.MOV.U32 R9, RZ, RZ, R0 ;  /* 0x000000ffff097224 */ /* 0x000fe200078e0000 */
[----:B------:R-:W-:-:S10]  /*3290*/  ULDC UR27, c[0x0][0xa80] ;  /* 0x0002a000001b7ab9 */ /* 0x000fd40000000800 */
.L_x_7359:
        /* <DEDUP_REMOVED lines=8> */
[----:B--2---:R-:W-:Y:S11]  /*3320*/  @!P0 BRA `(.L_x_7351) ;  /* 0x0000000000048947 */ /* 0x004ff60003800000 */
[----:B------:R-:W-:Y:S01]  /*3330*/  BPT.TRAP 0x1 ;  /* 0x000000040000795c */ /* 0x000fe20000300000 */
.L_x_7351:
[----:B------:R-:W-:Y:S01]  /*3340*/  ULEA UR28, UR39, UR41, 0x3 ;  /* 0x00000029271c7291 */ /* 0x000fe2000f8e183f */
[----:B------:R-:W-:-:S04]  /*3350*/  MOV R0, UR38 ;  /* 0x0000002600007c02 */ /* 0x000fc80008000f00 */
[----:B------:R-:W-:-:S04]  /*3360*/  SHF.L.U32 R0, R0, 0x1f, RZ ;  /* 0x0000001f00007819 */ /* 0x000fc800000006ff */
[----:B------:R2:W3:Y:S01]  /*3370*/  SYNCS.PHASECHK.TRANS64.TRYWAIT P3, [UR28+0x32430], R0 ;  /* 0x03243000ff0075a7 */ /* 0x0004e2000806015c */
[----:B------:R-:W-:Y:S05]  /*3380*/  @!P0 BRA `(.L_x_7352) ;  /* 0x0000000000048947 */ /* 0x000fea0003800000 */
[----:B------:R-:W-:Y:S01]  /*3390*/  BPT.TRAP 0x1 ;  /* 0x000000040000795c */ /* 0x000fe20000300000 */
.L_x_7352:
[----:B---3--:R-:W-:Y:S05]  /*33a0*/  @P3 BRA `(.L_x_7353) ;  /* 0x0000000000083947 */ /* 0x008fea0003800000 */
[----:B------:R-:W3:Y:S02]  /*33b0*/  SYNCS.PHASECHK.TRANS64.TRYWAIT P3, [UR28+0x32430], R0 ;  /* 0x03243000ff0075a7 */ /* 0x000ee4000806015c */
[----:B---3--:R-:W-:Y:S05]  /*33c0*/  @!P3 BRA `(.L_x_7354) ;  /* 0x0000006c0044b947 */ /* 0x008fea0003800000 */
.L_x_7353:
[----:B------:R-:W-:Y:S01]  /*33d0*/  UIMAD UR6, UR39, 0x300, UR24 ;  /* 0x00000300270678a4 */ /* 0x000fe2000f8e0218 */
[----:B-1----:R-:W-:Y:S01]  /*33e0*/  WARPGROUP.ARRIVE ;  /* 0x00000000000079c5 */ /* 0x002fe20000000000 */
        /* <DEDUP_REMOVED lines=20> */
.L_x_7355:
[----:B------:R1:W4:Y:S01]  /*3530*/  SYNCS.PHASECHK.TRANS64.TRYWAIT P3, [UR28+0x32450], R0 ;  /* 0x03245000ff0075a7 */ /* 0x000322000806015c */
[----:B------:R-:W-:Y:S05]  /*3540*/  @!P0 BRA `(.L_x_7356) ;  /* 0x0000000000048947 */ /* 0x000fea0003800000 */
[----:B------:R-:W-:Y:S01]  /*3550*/  BPT.TRAP 0x1 ;  /* 0x000000040000795c */ /* 0x000fe20000300000 */
.L_x_7356:
[----:B----4-:R-:W-:Y:S05]  /*3560*/  @P3 BRA `(.L_x_7357) ;  /* 0x0000000000083947 */ /* 0x010fea0003800000 */
[----:B------:R-:W4:Y:S02]  /*3570*/  SYNCS.PHASECHK.TRANS64.TRYWAIT P3, [UR28+0x32450], R0 ;  /* 0x03245000ff0075a7 */ /* 0x000f24000806015c */
[----:B----4-:R-:W-:Y:S05]  /*3580*/  @!P3 BRA `(.L_x_7358) ;  /* 0x0000006800ecb947 */ /* 0x010fea0003800000 */
.L_x_7357:
[----:B------:R-:W-:Y:S01]  /*3590*/  ULEA UR6, UR44, UR41, 0xd ;  /* 0x000000292c067291 */ /* 0x000fe2000f8e683f */
[----:B------:R-:W-:Y:S01]  /*35a0*/  WARPGROUP.ARRIVE ;  /* 0x00000000000079c5 */ /* 0x000fe20000000000 */
[----:B------:R-:W-:Y:S01]  /*35b0*/  UIMAD UR7, UR39, 0xc00, UR25 ;  /* 0x00000c00270778a4 */ /* 0x000fe2000f8e0219 */
[----:B------:R-:W-:Y:S01]  /*35c0*/  IMAD.U32 R20, RZ, RZ, UR28 ;  /* 0x0000001cff147e24 */ /* 0x000fe2000f8e00ff */
[----:B------:R-:W-:Y:S01]  /*35d0*/  UIADD3 UR6, UR6, 0x22400, URZ ;  /* 0x0002240006067890 */ /* 0x000fe2000fffe03f */
[----:B------:R-:W-:Y:S01]  /*35e0*/  UMOV UR23, 0x40000040 ;  /* 0x4000004000177882 */ /* 0x000fe20000000000 */
[----:B------:R-:W-:Y:S02]  /*35f0*/  UMOV UR21, 0x40000040 ;  /* 0x4000004000157882 */ /* 0x000fe40000000000 */
[----:B------:R-:W-:Y:S01]  /*3600*/  USHF.R.U32.HI UR6, URZ, 0x4, UR6 ;  /* 0x000000043f067899 */ /* 0x000fe20008011606 */
[C---:B------:R-:W-:Y:S01]  /*3610*/  @!P1 VIADD R21, R20.reuse, 0x32440 ;  /* 0x0003244014159836 */ /* 0x040fe20000000000 */
[----:B------:R-:W-:Y:S01]  /*3620*/  UMOV UR22, UR7 ;  /* 0x0000000700167c82 */ /* 0x000fe20008000000 */
[----:B------:R-:W-:Y:S01]  /*3630*/  UIMAD UR10, UR39, 0xc00, UR26 ;  /* 0x00000c00270a78a4 */ /* 0x000fe2000f8e021a */
[----:B------:R-:W-:Y:S01]  /*3640*/  @!P1 VIADD R20, R20, 0x32460 ;  /* 0x0003246014149836 */ /* 0x000fe20000000000 */
[----:B------:R-:W-:-:S04]  /*3650*/  ULOP3.LUT UR6, UR6, 0x3fff, URZ, 0xc0, !UPT ;  /* 0x00003fff06067892 */ /* 0x000fc8000f8ec03f */
[----:B------:R-:W-:Y:S01]  /*3660*/  ULOP3.LUT UR6, UR6, 0x10000, URZ, 0xfc, !UPT ;  /* 0x0001000006067892 */ /* 0x000fe2000f8efc3f */
[----:B------:R-:W-:-:S06]  /*3670*/  @!P1 PRMT R20, RZ, 0x654, R20 ;  /* 0x00000654ff149816 */ /* 0x000fcc0000000014 */
[----:B------:R-:W-:Y:S02]  /*3680*/  UMOV UR20, UR6 ;  /* 0x0000000600147c82 */ /* 0x000fe40008000000 */
        /* <DEDUP_REMOVED lines=103> */
[----:B------:R-:W-:Y:S01]  /*3d00*/  UMOV UR6, UR10 ;  /* 0x0000000a00067c82 */ /* 0x000fe20008000000 */
[----:B------:R-:W-:Y:S01]  /*3d10*/  UMOV UR7, 0x40000040 ;  /* 0x4000004000077882 */ /* 0x000fe20000000000 */
[----:B------:R-:W-:Y:S02]  /*3d20*/  WARPGROUP.DEPBAR.LE gsb0, 0x0 ;  /* 0x00008000000079c5 */ /* 0x000fe40000010000 */
[----:B------:R-:W-:-:S06]  /*3d30*/  WARPGROUP.ARRIVE ;  /* 0x00000000000079c5 */ /* 0x000fcc0000000000 */
[----:B------:R-:W-:Y:S03]  /*3d40*/  HGMMA.64x96x16.F32.BF16 R152, gdesc[UR20], R152, gsb0 ;  /* 0x01600000149879f0 */ /* 0x000fe60008001898 */
[----:B------:R-:W-:Y:S02]  /*3d50*/  WARPGROUP.DEPBAR.LE gsb0, 0x0 ;  /* 0x00008000000079c5 */ /* 0x000fe40000010000 */
[----:B-123--:R-:W-:-:S04]  /*3d60*/  FMNMX.FTZ R0, R152, R9, !PT ;  /* 0x0000000998007209 */ /* 0x00efc80007810000 */
[----:B------:R-:W-:-:S04]  /*3d70*/  FMNMX.FTZ R3, R153, R0, !PT ;  /* 0x0000000099037209 */ /* 0x000fc80007810000 */
[----:B------:R-:W-:-:S04]  /*3d80*/  FMNMX.FTZ R0, R156, R3, !PT ;  /* 0x000000039c007209 */ /* 0x000fc80007810000 */
[----:B------:R-:W-:-:S04]  /*3d90*/  FMNMX.FTZ R3, R157, R0, !PT ;  /* 0x000000009d037209 */ /* 0x000fc80007810000 */
[----:B------:R-:W-:-:S04]  /*3da0*/  FMNMX.FTZ R0, R160, R3, !PT ;  /* 0x00000003a0007209 */ /* 0x000fc80007810000 */
        /* <DEDUP_REMOVED lines=37> */
[----:B------:R-:W-:-:S03]  /*4000*/  FMNMX.FTZ R0, R190, R3, !PT ;  /* 0x00000003be007209 */ /* 0x000fc60007810000 */
[----:B------:R-:W1:Y:S01]  /*4010*/  SHFL.BFLY PT, R11, R4, 0x2, 0x1f ;  /* 0x0c401f00040b7f89 */ /* 0x000e6200000e0000 */
[----:B------:R-:W-:-:S04]  /*4020*/  FMNMX.FTZ R3, R191, R0, !PT ;  /* 0x00000000bf037209 */ /* 0x000fc80007810000 */
[----:B------:R-:W-:-:S04]  /*4030*/  FMNMX.FTZ R0, R194, R3, !PT ;  /* 0x00000003c2007209 */ /* 0x000fc80007810000 */
[----:B------:R-:W-:-:S04]  /*4040*/  FMNMX.FTZ R3, R195, R0, !PT ;  /* 0x00000000c3037209 */ /* 0x000fc80007810000 */
[----:B------:R-:W-:-:S04]  /*4050*/  FMNMX.FTZ R0, R198, R3, !PT ;  /* 0x00000003c6007209 */ /* 0x000fc80007810000 */
[----:B------:R-:W-:-:S05]  /*4060*/  FMNMX.FTZ R3, R199, R0, !PT ;  /* 0x00000000c7037209 */ /* 0x000fca0007810000 */
[----:B------:R-:W2:Y:S01]  /*4070*/  SHFL.BFLY PT, R0, R3, 0x2, 0x1f ;  /* 0x0c401f0003007f89 */ /* 0x000ea200000e0000 */
[----:B-1----:R-:W-:-:S05]  /*4080*/  FMNMX.FTZ R8, R4, R11, !PT ;  /* 0x0000000b04087209 */ /* 0x002fca0007810000 */
[----:B------:R-:W1:Y:S01]  /*4090*/  SHFL.BFLY PT, R11, R8, 0x1, 0x1f ;  /* 0x0c201f00080b7f89 */ /* 0x000e6200000e0000 */
[----:B--2---:R-:W-:-:S05]  /*40a0*/  FMNMX.FTZ R10, R3, R0, !PT ;  /* 0x00000000030a7209 */ /* 0x004fca0007810000 */
[----:B------:R-:W2:Y:S01]  /*40b0*/  SHFL.BFLY PT, R13, R10, 0x1, 0x1f ;  /* 0x0c201f000a0d7f89 */ /* 0x000ea200000e0000 */
[----:B-1----:R-:W-:-:S05]  /*40c0*/  FMNMX.FTZ R0, R8, R11, !PT ;  /* 0x0000000b08007209 */ /* 0x002fca0007810000 */
[C---:B------:R-:W-:Y:S01]  /*40d0*/  FADD.FTZ R4, -R0.reuse, R9 ;  /* 0x0000000900047221 */ /* 0x040fe20000010100 */
[----:B------:R-:W-:-:S03]  /*40e0*/  FMUL.FTZ R11, R0, UR27 ;  /* 0x0000001b000b7c20 */ /* 0x000fc60008410000 */
[----:B------:R-:W-:Y:S01]  /*40f0*/  FMUL.FTZ R4, R4, UR27 ;  /* 0x0000001b04047c20 */ /* 0x000fe20008410000 */
[--C-:B------:R-:W-:Y:S01]  /*4100*/  FFMA.FTZ R156, R156, UR27, -R11.reuse ;  /* 0x0000001b9c9c7c23 */ /* 0x100fe2000801080b */
[--C-:B------:R-:W-:Y:S01]  /*4110*/  FFMA.FTZ R9, R152, UR27, -R11.reuse ;  /* 0x0000001b98097c23 */ /* 0x100fe2000801080b */
[----:B------:R-:W-:Y:S01]  /*4120*/  FFMA.FTZ R8, R153, UR27, -R11 ;  /* 0x0000001b99087c23 */ /* 0x000fe2000801080b */
[----:B------:R1:W3:Y:S01]  /*4130*/  MUFU.EX2 R6, R4 ;  /* 0x0000000400067308 */ /* 0x0002e20000000800 */
[----:B------:R-:W-:Y:S01]  /*4140*/  VIADD R153, R18, 0x8 ;  /* 0x0000000812997836 */ /* 0x000fe20000000000 */
[----:B------:R-:W-:-:S06]  /*4150*/  @!P1 PRMT R152, RZ, 0x654, R21 ;  /* 0x00000654ff989816 */ /* 0x000fcc0000000015 */
[----:B------:R-:W-:Y:S01]  /*4160*/  MUFU.EX2 R9, R9 ;  /* 0x0000000900097308 */ /* 0x000fe20000000800 */
[----:B--2---:R-:W-:Y:S01]  /*4170*/  FMNMX.FTZ R3, R10, R13, !PT ;  /* 0x0000000d0a037209 */ /* 0x004fe20007810000 */
[----:B------:R-:W-:Y:S01]  /*4180*/  FFMA.FTZ R13, R157, UR27, -R11 ;  /* 0x0000001b9d0d7c23 */ /* 0x000fe2000801080b */
[----:B-1----:R-:W-:-:S03]  /*4190*/  IADD3 R4, -R18, 0xb, RZ ;  /* 0x0000000b12047810 */ /* 0x002fc60007ffe1ff */
[C---:B------:R-:W-:Y:S01]  /*41a0*/  FADD.FTZ R12, -R3.reuse, R12 ;  /* 0x0000000c030c7221 */ /* 0x040fe20000010100 */
[----:B------:R-:W-:Y:S01]  /*41b0*/  FMUL.FTZ R157, R3, UR27 ;  /* 0x0000001b039d7c20 */ /* 0x000fe20008410000 */
[----:B------:R1:W-:Y:S01]  /*41c0*/  MUFU.EX2 R10, R156 ;  /* 0x0000009c000a7308 */ /* 0x0003e20000000800 */
[----:B------:R2:W-:Y:S06]  /*41d0*/  BAR.ARV R4, 0x100 ;  /* 0x000400040000751d */ /* 0x0005ec0000002000 */
[----:B------:R-:W-:Y:S01]  /*41e0*/  FMUL.FTZ R12, R12, UR27 ;  /* 0x0000001b0c0c7c20 */ /* 0x000fe20008410000 */
[--C-:B------:R-:W-:Y:S01]  /*41f0*/  FFMA.FTZ R15, R154, UR27, -R157.reuse ;  /* 0x0000001b9a0f7c23 */ /* 0x100fe2000801089d */
[--C-:B------:R-:W-:Y:S01]  /*4200*/  FFMA.FTZ R14, R155, UR27, -R157.reuse ;  /* 0x0000001b9b0e7c23 */ /* 0x100fe2000801089d */
[--C-:B-1----:R-:W-:Y:S01]  /*4210*/  FFMA.FTZ R156, R159, UR27, -R157.reuse ;  /* 0x0000001b9f9c7c23 */ /* 0x102fe2000801089d */
[----:B------:R-:W-:Y:S01]  /*4220*/  FFMA.FTZ R158, R158, UR27, -R157 ;  /* 0x0000001b9e9e7c23 */ /* 0x000fe2000801089d */
[----:B------:R1:W-:Y:S01]  /*4230*/  @!P1 SYNCS.ARRIVE.TRANS64.RED.A1T0 RZ, [R152+URZ], RZ ;  /* 0x000000ff98ff99a7 */ /* 0x0003e2000810043f */
[----:B------:R-:W4:Y:S01]  /*4240*/  MUFU.EX2 R12, R12 ;  /* 0x0000000c000c7308 */ /* 0x000f220000000800 */
[-C--:B---3--:R-:W-:Y:S01]  /*4250*/  FMUL.FTZ R24, R24, R6.reuse ;  /* 0x0000000618187220 */ /* 0x088fe20000410000 */
        /* <DEDUP_REMOVED lines=31> */
[----:B------:R5:W-:Y:S01]  /*4450*/  BAR.SYNC.DEFER_BLOCKING R153, 0x100 ;  /* 0x000400990000751d */ /* 0x000be20000010000 */
        /* <DEDUP_REMOVED lines=103> */
[--C-:B--2---:R-:W-:Y:S01]  /*4ad0*/  FFMA.FTZ R158, R160, UR27, -R11.reuse ;  /* 0x0000001ba09e7c23 */ /* 0x104fe2000801080b */
[----:B---3--:R-:W-:Y:S01]  /*4ae0*/  F2FP.BF16.F32.PACK_AB R154, R13, R10 ;  /* 0x0000000a0d9a723e */ /* 0x008fe200000010ff */
[--C-:B------:R-:W-:Y:S01]  /*4af0*/  FFMA.FTZ R159, R161, UR27, -R11.reuse ;  /* 0x0000001ba19f7c23 */ /* 0x100fe2000801080b */
[----:B-----5:R-:W-:Y:S01]  /*4b00*/  F2FP.BF16.F32.PACK_AB R153, R14, R15 ;  /* 0x0000000f0e99723e */ /* 0x020fe200000010ff */
[--C-:B------:R-:W-:Y:S01]  /*4b10*/  FFMA.FTZ R160, R164, UR27, -R11.reuse ;  /* 0x0000001ba4a07c23 */ /* 0x100fe2000801080b */
[----:B------:R-:W-:Y:S01]  /*4b20*/  F2FP.BF16.F32.PACK_AB R155, R156, R21 ;  /* 0x000000159c9b723e */ /* 0x000fe200000010ff */
[----:B------:R-:W-:Y:S01]  /*4b30*/  FFMA.FTZ R161, R165, UR27, -R11 ;  /* 0x0000001ba5a17c23 */ /* 0x000fe2000801080b */
[--C-:B------:R-:W-:Y:S01]  /*4b40*/  FFMA.FTZ R162, R162, UR27, -R157.reuse ;  /* 0x0000001ba2a27c23 */ /* 0x100fe2000801089d */
[--C-:B------:R-:W-:Y:S01]  /*4b50*/  FFMA.FTZ R163, R163, UR27, -R157.reuse ;  /* 0x0000001ba3a37c23 */ /* 0x100fe2000801089d */
[----:B------:R-:W-:Y:S01]  /*4b60*/  WARPGROUP.ARRIVE ;  /* 0x00000000000079c5 */ /* 0x000fe20000000000 */
[--C-:B------:R-:W-:Y:S01]  /*4b70*/  FFMA.FTZ R164, R166, UR27, -R157.reuse ;  /* 0x0000001ba6a47c23 */ /* 0x100fe2000801089d */
[----:B------:R-:W-:Y:S01]  /*4b80*/  FFMA.FTZ R165, R167, UR27, -R157 ;  /* 0x0000001ba7a57c23 */ /* 0x000fe2000801089d */
[----:B------:R-:W-:Y:S01]  /*4b90*/  MUFU.EX2 R158, R158 ;  /* 0x0000009e009e7308 */ /* 0x000fe20000000800 */
[--C-:B------:R-:W-:Y:S01]  /*4ba0*/  FFMA.FTZ R166, R168, UR27, -R11.reuse ;  /* 0x0000001ba8a67c23 */ /* 0x100fe2000801080b */
[--C-:B------:R-:W-:Y:S01]  /*4bb0*/  FFMA.FTZ R167, R169, UR27, -R11.reuse ;  /* 0x0000001ba9a77c23 */ /* 0x100fe2000801080b */
[----:B------:R-:W-:Y:S01]  /*4bc0*/  HGMMA.64x256x16.F32.BF16 R24, R152, gdesc[UR4].tnspB, R24, gsb0 ;  /* 0x43e0000498187df0 */ /* 0x000fe20008001818 */
[----:B------:R-:W-:Y:S01]  /*4bd0*/  UIADD3 UR6, UR10, 0x80, URZ ;  /* 0x000000800a067890 */ /* 0x000fe2000fffe03f */
[--C-:B------:R-:W-:Y:S01]  /*4be0*/  FFMA.FTZ R168, R172, UR27, -R11.reuse ;  /* 0x0000001baca87c23 */ /* 0x100fe2000801080b */
[----:B------:R-:W-:Y:S01]  /*4bf0*/  UMOV UR7, 0x40000040 ;  /* 0x4000004000077882 */ /* 0x000fe20000000000 */
[----:B------:R-:W-:Y:S01]  /*4c00*/  FFMA.FTZ R169, R173, UR27, -R11 ;  /* 0x0000001bada97c23 */ /* 0x000fe2000801080b */
[----:B------:R-:W1:Y:S01]  /*4c10*/  MUFU.EX2 R159, R159 ;  /* 0x0000009f009f7308 */ /* 0x000e620000000800 */
[--C-:B------:R-:W-:Y:S01]  /*4c20*/  FFMA.FTZ R170, R170, UR27, -R157.reuse ;  /* 0x0000001baaaa7c23 */ /* 0x100fe2000801089d */
[--C-:B------:R-:W-:Y:S01]  /*4c30*/  FFMA.FTZ R171, R171, UR27, -R157.reuse ;  /* 0x0000001babab7c23 */ /* 0x100fe2000801089d */
[--C-:B------:R-:W-:Y:S01]  /*4c40*/  FFMA.FTZ R172, R174, UR27, -R157.reuse ;  /* 0x0000001baeac7c23 */ /* 0x100fe2000801089d */
[----:B------:R-:W-:Y:S01]  /*4c50*/  FFMA.FTZ R173, R175, UR27, -R157 ;  /* 0x0000001bafad7c23 */ /* 0x000fe2000801089d */
[--C-:B------:R-:W-:Y:S01]  /*4c60*/  FFMA.FTZ R174, R176, UR27, -R11.reuse ;  /* 0x0000001bb0ae7c23 */ /* 0x100fe2000801080b */
[--C-:B------:R-:W-:Y:S01]  /*4c70*/  FFMA.FTZ R175, R177, UR27, -R11.reuse ;  /* 0x0000001bb1af7c23 */ /* 0x100fe2000801080b */
[--C-:B------:R-:W-:Y:S01]  /*4c80*/  FFMA.FTZ R176, R180, UR27, -R11.reuse ;  /* 0x0000001bb4b07c23 */ /* 0x100fe2000801080b */
[----:B------:R-:W-:Y:S01]  /*4c90*/  MUFU.EX2 R160, R160 ;  /* 0x000000a000a07308 */ /* 0x000fe20000000800 */
[----:B------:R-:W-:Y:S01]  /*4ca0*/  FFMA.FTZ R177, R181, UR27, -R11 ;  /* 0x0000001bb5b17c23 */ /* 0x000fe2000801080b */
[--C-:B------:R-:W-:Y:S01]  /*4cb0*/  FFMA.FTZ R178, R178, UR27, -R157.reuse ;  /* 0x0000001bb2b27c23 */ /* 0x100fe2000801089d */
[--C-:B------:R-:W-:Y:S01]  /*4cc0*/  FFMA.FTZ R179, R179, UR27, -R157.reuse ;  /* 0x0000001bb3b37c23 */ /* 0x100fe2000801089d */
[--C-:B------:R-:W-:Y:S01]  /*4cd0*/  FFMA.FTZ R180, R182, UR27, -R157.reuse ;  /* 0x0000001bb6b47c23 */ /* 0x100fe2000801089d */
[----:B------:R-:W-:Y:S01]  /*4ce0*/  FFMA.FTZ R181, R183, UR27, -R157 ;  /* 0x0000001bb7b57c23 */ /* 0x000fe2000801089d */
[--C-:B------:R-:W-:Y:S01]  /*4cf0*/  FFMA.FTZ R182, R184, UR27, -R11.reuse ;  /* 0x0000001bb8b67c23 */ /* 0x100fe2000801080b */
[--C-:B------:R-:W-:Y:S01]  /*4d00*/  FFMA.FTZ R183, R185, UR27, -R11.reuse ;  /* 0x0000001bb9b77c23 */ /* 0x100fe2000801080b */
[----:B------:R-:W-:Y:S01]  /*4d10*/  MUFU.EX2 R161, R161 ;  /* 0x000000a100a17308 */ /* 0x000fe20000000800 */
[--C-:B------:R-:W-:Y:S01]  /*4d20*/  FFMA.FTZ R184, R188, UR27, -R11.reuse ;  /* 0x0000001bbcb87c23 */ /* 0x100fe2000801080b */
[----:B------:R-:W-:Y:S01]  /*4d30*/  FFMA.FTZ R185, R189, UR27, -R11 ;  /* 0x0000001bbdb97c23 */ /* 0x000fe2000801080b */
[--C-:B------:R-:W-:Y:S01]  /*4d40*/  FFMA.FTZ R186, R186, UR27, -R157.reuse ;  /* 0x0000001bbaba7c23 */ /* 0x100fe2000801089d */
[--C-:B------:R-:W-:Y:S01]  /*4d50*/  FFMA.FTZ R187, R187, UR27, -R157.reuse ;  /* 0x0000001bbbbb7c23 */ /* 0x100fe2000801089d */
[--C-:B------:R-:W-:Y:S01]  /*4d60*/  FFMA.FTZ R188, R190, UR27, -R157.reuse ;  /* 0x0000001bbebc7c23 */ /* 0x100fe2000801089d */
[----:B------:R-:W-:Y:S01]  /*4d70*/  FFMA.FTZ R189, R191, UR27, -R157 ;  /* 0x0000001bbfbd7c23 */ /* 0x000fe2000801089d */
[--C-:B------:R-:W-:Y:S01]  /*4d80*/  FFMA.FTZ R191, R193, UR27, -R11.reuse ;  /* 0x0000001bc1bf7c23 */ /* 0x100fe2000801080b */
[----:B------:R-:W-:Y:S01]  /*4d90*/  MUFU.EX2 R162, R162 ;  /* 0x000000a200a27308 */ /* 0x000fe20000000800 */
[----:B------:R-:W-:Y:S01]  /*4da0*/  FFMA.FTZ R190, R192, UR27, -R11 ;  /* 0x0000001bc0be7c23 */ /* 0x000fe2000801080b */
[----:B------:R-:W-:Y:S01]  /*4db0*/  FFMA.FTZ R193, R194, UR27, -R157 ;  /* 0x0000001bc2c17c23 */ /* 0x000fe2000801089d */
[----:B------:R-:W-:Y:S01]  /*4dc0*/  FFMA.FTZ R192, R196, UR27, -R11 ;  /* 0x0000001bc4c07c23 */ /* 0x000fe2000801080b */
[----:B------:R-:W-:Y:S01]  /*4dd0*/  FFMA.FTZ R194, R195, UR27, -R157 ;  /* 0x0000001bc3c27c23 */ /* 0x000fe2000801089d */
[----:B------:R-:W-:Y:S01]  /*4de0*/  FFMA.FTZ R11, R197, UR27, -R11 ;  /* 0x0000001bc50b7c23 */ /* 0x000fe2000801080b */
[--C-:B------:R-:W-:Y:S01]  /*4df0*/  FFMA.FTZ R195, R198, UR27, -R157.reuse ;  /* 0x0000001bc6c37c23 */ /* 0x100fe2000801089d */
[----:B------:R-:W-:Y:S01]  /*4e00*/  FFMA.FTZ R196, R199, UR27, -R157 ;  /* 0x0000001bc7c47c23 */ /* 0x000fe2000801089d */
[----:B------:R-:W2:Y:S01]  /*4e10*/  MUFU.EX2 R163, R163 ;  /* 0x000000a300a37308 */ /* 0x000ea20000000800 */
[----:B------:R-:W-:Y:S01]  /*4e20*/  FFMA.FTZ R5, R6, R5, R9 ;  /* 0x0000000506057223 */ /* 0x000fe20000010009 */
[----:B------:R-:W-:Y:S01]  /*4e30*/  FFMA.FTZ R7, R12, R7, R15 ;  /* 0x000000070c077223 */ /* 0x000fe2000001000f */
[----:B------:R-:W-:-:S02]  /*4e40*/  IMAD.MOV.U32 R12, RZ, RZ, R3 ;  /* 0x000000ffff0c7224 */ /* 0x000fc400078e0003 */
[----:B------:R-:W-:Y:S01]  /*4e50*/  FADD.FTZ R5, R8, R5 ;  /* 0x0000000508057221 */ /* 0x000fe20000010000 */
[----:B------:R-:W-:Y:S01]  /*4e60*/  FADD.FTZ R14, R14, R7 ;  /* 0x000000070e0e7221 */ /* 0x000fe20000010000 */
[----:B------:R-:W-:Y:S01]  /*4e70*/  IMAD.MOV.U32 R9, RZ, RZ, R0 ;  /* 0x000000ffff097224 */ /* 0x000fe200078e0000 */
[----:B------:R-:W-:Y:S01]  /*4e80*/  MUFU.EX2 R164, R164 ;  /* 0x000000a400a47308 */ /* 0x000fe20000000800 */
[----:B------:R-:W-:Y:S01]  /*4e90*/  FADD.FTZ R10, R10, R5 ;  /* 0x000000050a0a7221 */ /* 0x000fe20000010000 */
[----:B------:R-:W-:-:S03]  /*4ea0*/  FADD.FTZ R21, R21, R14 ;  /* 0x0000000e15157221 */ /* 0x000fc60000010000 */
[----:B------:R-:W-:Y:S01]  /*4eb0*/  FADD.FTZ R13, R13, R10 ;  /* 0x0000000a0d0d7221 */ /* 0x000fe20000010000 */
[----:B------:R-:W-:Y:S02]  /*4ec0*/  FADD.FTZ R21, R156, R21 ;  /* 0x000000159c157221 */ /* 0x000fe40000010000 */
[----:B------:R-:W3:Y:S08]  /*4ed0*/  MUFU.EX2 R165, R165 ;  /* 0x000000a500a57308 */ /* 0x000ef00000000800 */
[----:B------:R-:W-:Y:S08]  /*4ee0*/  MUFU.EX2 R166, R166 ;  /* 0x000000a600a67308 */ /* 0x000ff00000000800 */
[----:B------:R-:W4:Y:S08]  /*4ef0*/  MUFU.EX2 R167, R167 ;  /* 0x000000a700a77308 */ /* 0x000f300000000800 */
[----:B------:R-:W-:Y:S08]  /*4f00*/  MUFU.EX2 R168, R168 ;  /* 0x000000a800a87308 */ /* 0x000ff00000000800 */
[----:B------:R-:W-:Y:S08]  /*4f10*/  MUFU.EX2 R169, R169 ;  /* 0x000000a900a97308 */ /* 0x000ff00000000800 */
[----:B------:R-:W-:Y:S08]  /*4f20*/  MUFU.EX2 R170, R170 ;  /* 0x000000aa00aa7308 */ /* 0x000ff00000000800 */
[----:B------:R-:W5:Y:S08]  /*4f30*/  MUFU.EX2 R171, R171 ;  /* 0x000000ab00ab7308 */ /* 0x000f700000000800 */
[----:B------:R-:W-:Y:S08]  /*4f40*/  MUFU.EX2 R172, R172 ;  /* 0x000000ac00ac7308 */ /* 0x000ff00000000800 */
[----:B------:R-:W5:Y:S08]  /*4f50*/  MUFU.EX2 R173, R173 ;  /* 0x000000ad00ad7308 */ /* 0x000f700000000800 */
[----:B------:R-:W-:Y:S08]  /*4f60*/  MUFU.EX2 R174, R174 ;  /* 0x000000ae00ae7308 */ /* 0x000ff00000000800 */
[----:B------:R-:W5:Y:S08]  /*4f70*/  MUFU.EX2 R175, R175 ;  /* 0x000000af00af7308 */ /* 0x000f700000000800 */
        /* <DEDUP_REMOVED lines=16> */
[----:B------:R-:W-:Y:S01]  /*5080*/  MUFU.EX2 R192, R192 ;  /* 0x000000c000c07308 */ /* 0x000fe20000000800 */
[----:B------:R-:W-:-:S02]  /*5090*/  WARPGROUP.DEPBAR.LE gsb0, 0x0 ;  /* 0x00008000000079c5 */ /* 0x000fc40000010000 */
[----:B-1----:R-:W-:Y:S01]  /*50a0*/  F2FP.BF16.F32.PACK_AB R152, R159, R158 ;  /* 0x0000009e9f98723e */ /* 0x002fe200000010ff */
[----:B------:R-:W-:Y:S01]  /*50b0*/  FADD.FTZ R158, R158, R13 ;  /* 0x0000000d9e9e7221 */ /* 0x000fe20000010000 */
[----:B--2---:R-:W-:Y:S01]  /*50c0*/  F2FP.BF16.F32.PACK_AB R153, R163, R162 ;  /* 0x000000a2a399723e */ /* 0x004fe200000010ff */
[----:B------:R-:W-:Y:S01]  /*50d0*/  FADD.FTZ R162, R162, R21 ;  /* 0x00000015a2a27221 */ /* 0x000fe20000010000 */
[----:B------:R-:W-:Y:S01]  /*50e0*/  F2FP.BF16.F32.PACK_AB R154, R161, R160 ;  /* 0x000000a0a19a723e */ /* 0x000fe200000010ff */
[----:B------:R-:W-:Y:S01]  /*50f0*/  MUFU.EX2 R11, R11 ;  /* 0x0000000b000b7308 */ /* 0x000fe20000000800 */
[----:B---3--:R-:W-:Y:S01]  /*5100*/  F2FP.BF16.F32.PACK_AB R155, R165, R164 ;  /* 0x000000a4a59b723e */ /* 0x008fe200000010ff */
        /* <DEDUP_REMOVED lines=11> */
[----:B------:R-:W1:Y:S08]  /*51c0*/  MUFU.EX2 R194, R194 ;  /* 0x000000c200c27308 */ /* 0x000e700000000800 */
[----:B------:R-:W-:Y:S08]  /*51d0*/  MUFU.EX2 R195, R195 ;  /* 0x000000c300c37308 */ /* 0x000ff00000000800 */
[----:B------:R-:W2:Y:S01]  /*51e0*/  MUFU.EX2 R196, R196 ;  /* 0x000000c400c47308 */ /* 0x000ea20000000800 */
[----:B------:R-:W-:-:S02]  /*51f0*/  WARPGROUP.DEPBAR.LE gsb0, 0x0 ;  /* 0x00008000000079c5 */ /* 0x000fc40000010000 */
[----:B----4-:R-:W-:Y:S01]  /*5200*/  F2FP.BF16.F32.PACK_AB R152, R167, R166 ;  /* 0x000000a6a798723e */ /* 0x010fe200000010ff */
[----:B------:R-:W-:Y:S01]  /*5210*/  FADD.FTZ R166, R166, R161 ;  /* 0x000000a1a6a67221 */ /* 0x000fe20000010000 */
[----:B-----5:R-:W-:Y:S01]  /*5220*/  F2FP.BF16.F32.PACK_AB R153, R171, R170 ;  /* 0x000000aaab99723e */ /* 0x020fe200000010ff */
[----:B------:R-:W-:Y:S01]  /*5230*/  FADD.FTZ R170, R170, R165 ;  /* 0x000000a5aaaa7221 */ /* 0x000fe20000010000 */
[----:B------:R-:W-:Y:S01]  /*5240*/  F2FP.BF16.F32.PACK_AB R154, R169, R168 ;  /* 0x000000a8a99a723e */ /* 0x000fe200000010ff */
[----:B------:R-:W-:Y:S01]  /*5250*/  FADD.FTZ R167, R167, R166 ;  /* 0x000000a6a7a77221 */ /* 0x000fe20000010000 */
[----:B------:R-:W-:Y:S01]  /*5260*/  F2FP.BF16.F32.PACK_AB R155, R173, R172 ;  /* 0x000000acad9b723e */ /* 0x000fe200000010ff */
[----:B------:R-:W-:Y:S02]  /*5270*/  FADD.FTZ R171, R171, R170 ;  /* 0x000000aaabab7221 */ /* 0x000fe40000010000 */
[----:B------:R-:W-:Y:S01]  /*5280*/  FADD.FTZ R168, R168, R167 ;  /* 0x000000a7a8a87221 */ /* 0x000fe20000010000 */
[----:B------:R-:W-:Y:S01]  /*5290*/  WARPGROUP.ARRIVE ;  /* 0x00000000000079c5 */ /* 0x000fe20000000000 */
[----:B------:R-:W-:-:S02]  /*52a0*/  FADD.FTZ R172, R172, R171 ;  /* 0x000000abacac7221 */ /* 0x000fc40000010000 */
[----:B------:R-:W-:Y:S02]  /*52b0*/  FADD.FTZ R169, R169, R168 ;  /* 0x000000a8a9a97221 */ /* 0x000fe40000010000 */
[----:B------:R-:W-:Y:S01]  /*52c0*/  FADD.FTZ R173, R173, R172 ;  /* 0x000000acadad7221 */ /* 0x000fe20000010000 */
        /* <DEDUP_REMOVED lines=44> */
[----:B--2---:R-:W-:Y:S01]  /*5590*/  F2FP.BF16.F32.PACK_AB R155, R196, R195 ;  /* 0x000000c3c49b723e */ /* 0x004fe200000010ff */
        /* <DEDUP_REMOVED lines=9> */
[----:B------:R-:W-:Y:S05]  /*5630*/  @P2 BRA `(.L_x_7359) ;  /* 0xffffffdc00182947 */ /* 0x000fea000383ffff */
.L_x_7350:
[----:B------:R-:W3:Y:S01]  /*5640*/  SHFL.BFLY PT, R6, R5, 0x2, 0x1f ;  /* 0x0c401f0005067f89 */ /* 0x000ee200000e0000 */
[C---:B------:R-:W-:Y:S01]  /*5650*/  IADD3 R10, P0, R16.reuse, 0x20, RZ ;  /* 0x00000020100a7810 */ /* 0x040fe20007f1e0ff */
[----:B------:R-:W-:Y:S01]  /*5660*/  UIADD3 UR34, -UR37, URZ, URZ ;  /* 0x0000003f25227290 */ /* 0x000fe2000fffe13f */
[----:B------:R-:W-:Y:S01]  /*5670*/  IADD3 R165, P3, R16, 0x4000, RZ ;  /* 0x0000400010a57810 */ /* 0x000fe20007f7e0ff */
[----:B------:R-:W4:Y:S01]  /*5680*/  SHFL.BFLY PT, R8, R7, 0x2, 0x1f ;  /* 0x0c401f0007087f89 */ /* 0x000f2200000e0000 */
[----:B------:R-:W-:Y:S01]  /*5690*/  LOP3.LUT R9, R10, 0x380, RZ, 0xc0, !PT ;  /* 0x000003800a097812 */ /* 0x000fe200078ec0ff */
[----:B------:R-:W-:Y:S01]  /*56a0*/  ULDC UR4, c[0x0][0xea8] ;  /* 0x0003aa0000047ab9 */ /* 0x000fe20000000800 */
[C---:B------:R-:W-:Y:S01]  /*56b0*/  IADD3 R11, P2, R16.reuse, 0x4060, RZ ;  /* 0x00004060100b7810 */ /* 0x040fe20007f5e0ff */
[----:B------:R-:W-:Y:S01]  /*56c0*/  UIADD3 UR35, -UR36, URZ, URZ ;  /* 0x0000003f24237290 */ /* 0x000fe2000fffe13f */
[----:B------:R-:W-:Y:S01]  /*56d0*/  LOP3.LUT R164, R165, 0x380, RZ, 0xc0, !PT ;  /* 0x00000380a5a47812 */ /* 0x000fe200078ec0ff */
[----:B------:R-:W-:Y:S01]  /*56e0*/  UIMAD UR34, UR4, UR34, UR43 ;  /* 0x00000022042272a4 */ /* 0x000fe2000f8e022b */
[----:B------:R-:W-:Y:S01]  /*56f0*/  IADD3 R163, P1, R16, 0x40, RZ ;  /* 0x0000004010a37810 */ /* 0x000fe20007f3e0ff */
[----:B------:R-:W-:Y:S01]  /*5700*/  ULDC.64 UR8, c[0x0][0xc70] ;  /* 0x00031c0000087ab9 */ /* 0x000fe20000000a00 */
[----:B------:R-:W-:Y:S01]  /*5710*/  SHF.R.U64 R164, R164, 0x3, RZ ;  /* 0x00000003a4a47819 */ /* 0x000fe200000012ff */
[----:B------:R-:W-:Y:S01]  /*5720*/  ULDC UR4, c[0x0][0xeb4] ;  /* 0x0003ad0000047ab9 */ /* 0x000fe20000000800 */
[----:B------:R-:W-:Y:S01]  /*5730*/  IADD3 R12, P4, R16, 0x60, RZ ;  /* 0x00000060100c7810 */ /* 0x000fe20007f9e0ff */
[----:B------:R-:W-:Y:S01]  /*5740*/  UIMAD UR35, UR4, UR35, UR37 ;  /* 0x00000023042372a4 */ /* 0x000fe2000f8e0225 */
[----:B------:R-:W-:Y:S01]  /*5750*/  LOP3.LUT R164, R164, R165, RZ, 0x3c, !PT ;  /* 0x000000a5a4a47212 */ /* 0x000fe200078e3cff */
[----:B------:R-:W-:Y:S01]  /*5760*/  IMAD.X R165, RZ, RZ, R17, P3 ;  /* 0x000000ffffa57224 */ /* 0x000fe200018e0611 */
[----:B------:R-:W-:Y:S01]  /*5770*/  IADD3 R177, P3, R16, 0x8060, RZ ;  /* 0x0000806010b17810 */ /* 0x000fe20007f7e0ff */
[----:B------:R-:W-:Y:S01]  /*5780*/  USHF.L.U32 UR34, UR34, 0x7, URZ ;  /* 0x0000000722227899 */ /* 0x000fe2000800063f */
[----:B------:R-:W-:Y:S01]  /*5790*/  LOP3.LUT R162, R163, 0x380, RZ, 0xc0, !PT ;  /* 0x00000380a3a27812 */ /* 0x000fe200078ec0ff */
[----:B------:R-:W-:Y:S01]  /*57a0*/  USHF.R.S32.HI UR4, URZ, 0x1f, UR35 ;  /* 0x0000001f3f047899 */ /* 0x000fe20008011423 */
[----:B------:R-:W-:Y:S01]  /*57b0*/  LOP3.LUT R176, R177, 0x380, RZ, 0xc0, !PT ;  /* 0x00000380b1b07812 */ /* 0x000fe200078ec0ff */
[----:B---3--:R-:W-:Y:S01]  /*57c0*/  FADD.FTZ R6, R6, R5 ;  /* 0x0000000506067221 */ /* 0x008fe20000010000 */
[----:B------:R-:W-:Y:S01]  /*57d0*/  LOP3.LUT R5, R12, 0x380, RZ, 0xc0, !PT ;  /* 0x000003800c057812 */ /* 0x000fe200078ec0ff */
[----:B------:R-:W-:Y:S01]  /*57e0*/  UIMAD UR6, UR4, UR8, URZ ;  /* 0x00000008040672a4 */ /* 0x000fe2000f8e023f */
[----:B------:R-:W-:Y:S01]  /*57f0*/  SHF.R.U64 R176, R176, 0x3, RZ ;  /* 0x00000003b0b07819 */ /* 0x000fe200000012ff */
[----:B----4-:R-:W-:Y:S01]  /*5800*/  FADD.FTZ R8, R8, R7 ;  /* 0x0000000708087221 */ /* 0x010fe20000010000 */
[----:B------:R-:W3:Y:S01]  /*5810*/  SHFL.BFLY PT, R169, R6, 0x1, 0x1f ;  /* 0x0c201f0006a97f89 */ /* 0x000ee200000e0000 */
[----:B------:R-:W-:Y:S01]  /*5820*/  SHF.R.U64 R7, R9, 0x3, RZ ;  /* 0x0000000309077819 */ /* 0x000fe200000012ff */
[----:B------:R-:W-:Y:S01]  /*5830*/  UIMAD.WIDE.U32 UR4, UR35, UR8, URZ ;  /* 0x00000008230472a5 */ /* 0x000fe2000f8e003f */
[----:B------:R-:W-:Y:S01]  /*5840*/  IADD3 R9, P6, R16, 0x4020, RZ ;  /* 0x0000402010097810 */ /* 0x000fe20007fde0ff */
[----:B------:R-:W4:Y:S01]  /*5850*/  SHFL.BFLY PT, R167, R8, 0x1, 0x1f ;  /* 0x0c201f0008a77f89 */ /* 0x000f2200000e0000 */
[----:B------:R-:W-:Y:S01]  /*5860*/  SHF.R.U64 R162, R162, 0x3, RZ ;  /* 0x00000003a2a27819 */ /* 0x000fe200000012ff */
[----:B------:R-:W-:Y:S01]  /*5870*/  ULDC UR7, c[0x0][0xb88] ;  /* 0x0002e20000077ab9 */ /* 0x000fe20000000800 */
[----:B------:R-:W-:Y:S01]  /*5880*/  SHF.R.U64 R5, R5, 0x3, RZ ;  /* 0x0000000305057819 */ /* 0x000fe200000012ff */
[----:B------:R5:W-:Y:S06]  /*5890*/  BAR.ARV R4, 0x100 ;  /* 0x000400040000751d */ /* 0x000bec0000002000 */
[----:B------:R-:W-:Y:S01]  /*58a0*/  LOP3.LUT R176, R176, R177, RZ, 0x3c, !PT ;  /* 0x000000b1b0b07212 */ /* 0x000fe200078e3cff */
[----:B------:R-:W-:Y:S01]  /*58b0*/  UIMAD UR6, UR35, UR9, UR6 ;  /* 0x00000009230672a4 */ /* 0x000fe2000f8e0206 */
[----:B------:R-:W-:Y:S01]  /*58c0*/  LOP3.LUT R162, R162, R163, RZ, 0x3c, !PT ;  /* 0x000000a3a2a27212 */ /* 0x000fe200078e3cff */
[----:B------:R-:W-:Y:S01]  /*58d0*/  IMAD.X R163, RZ, RZ, R17, P1 ;  /* 0x000000ffffa37224 */ /* 0x000fe200008e0611 */
[----:B------:R-:W-:Y:S01]  /*58e0*/  IADD3.X R177, RZ, R17, RZ, P3, !PT ;  /* 0x00000011ffb17210 */ /* 0x000fe20001ffe4ff */
[----:B------:R-:W-:Y:S06]  /*58f0*/  BAR.ARV 0x8, 0x120 ;  /* 0x0204800000007b1d */ /* 0x000fec0000002000 */
[----:B---3--:R-:W-:Y:S01]  /*5900*/  FADD.FTZ R169, R6, R169 ;  /* 0x000000a906a97221 */ /* 0x008fe20000010000 */
[----:B------:R-:W-:Y:S01]  /*5910*/  LOP3.LUT R6, R7, R10, RZ, 0x3c, !PT ;  /* 0x0000000a07067212 */ /* 0x000fe200078e3cff */
[----:B------:R-:W-:Y:S01]  /*5920*/  IMAD.X R7, RZ, RZ, R17, P0 ;  /* 0x000000ffff077224 */ /* 0x000fe200000e0611 */
[----:B------:R-:W-:Y:S01]  /*5930*/  LOP3.LUT R10, R11, 0x380, RZ, 0xc0, !PT ;  /* 0x000003800b0a7812 */ /* 0x000fe200078ec0ff */
[----:B----4-:R-:W-:Y:S01]  /*5940*/  FADD.FTZ R167, R8, R167 ;  /* 0x000000a708a77221 */ /* 0x010fe20000010000 */
[----:B------:R-:W-:Y:S01]  /*5950*/  LOP3.LUT R8, R9, 0x380, RZ, 0xc0, !PT ;  /* 0x0000038009087812 */ /* 0x000fe200078ec0ff */
[----:B------:R-:W-:Y:S01]  /*5960*/  BAR.SYNC.DEFER_BLOCKING 0x1, 0x100 ;  /* 0x0044000000007b1d */ /* 0x000fe20000010000 */
[----:B------:R-:W-:-:S02]  /*5970*/  SHF.R.U64 R10, R10, 0x3, RZ ;  /* 0x000000030a0a7819 */ /* 0x000fc400000012ff */
[----:B------:R-:W-:Y:S02]  /*5980*/  IADD3 R13, P0, R16, 0x8000, RZ ;  /* 0x00008000100d7810 */ /* 0x000fe40007f1e0ff */
[----:B------:R-:W-:Y:S01]  /*5990*/  LOP3.LUT R10, R10, R11, RZ, 0x3c, !PT ;  /* 0x0000000b0a0a7212 */ /* 0x000fe200078e3cff */
[----:B------:R-:W-:Y:S01]  /*59a0*/  IMAD.X R11, RZ, RZ, R17, P2 ;  /* 0x000000ffff0b7224 */ /* 0x000fe200010e0611 */
[----:B------:R-:W-:Y:S02]  /*59b0*/  IADD3 R173, P2, R16, 0xc040, RZ ;  /* 0x0000c04010ad7810 */ /* 0x000fe40007f5e0ff */
[----:B------:R-:W-:Y:S02]  /*59c0*/  SHF.R.U64 R8, R8, 0x3, RZ ;  /* 0x0000000308087819 */ /* 0x000fe400000012ff */
[----:B------:R-:W-:Y:S02]  /*59d0*/  LOP3.LUT R172, R173, 0x380, RZ, 0xc0, !PT ;  /* 0x00000380adac7812 */ /* 0x000fe400078ec0ff */
[----:B------:R-:W-:-:S02]  /*59e0*/  FSETP.NE.FTZ.AND P3, PT, R169, RZ, PT ;  /* 0x000000ffa900720b */ /* 0x000fc40003f75000 */
[----:B------:R-:W-:Y:S02]  /*59f0*/  SHF.R.U64 R172, R172, 0x3, RZ ;  /* 0x00000003acac7819 */ /* 0x000fe400000012ff */
[----:B-----5:R-:W-:Y:S02]  /*5a00*/  LOP3.LUT R4, R5, R12, RZ, 0x3c, !PT ;  /* 0x0000000c05047212 */ /* 0x020fe400078e3cff */
[----:B------:R-:W-:Y:S02]  /*5a10*/  IADD3.X R5, RZ, R17, RZ, P4, !PT ;  /* 0x00000011ff057210 */ /* 0x000fe400027fe4ff */
[----:B------:R-:W-:Y:S02]  /*5a20*/  LOP3.LUT R12, R13, 0x380, RZ, 0xc0, !PT ;  /* 0x000003800d0c7812 */ /* 0x000fe400078ec0ff */
[----:B------:R-:W-:Y:S01]  /*5a30*/  LOP3.LUT R172, R172, R173, RZ, 0x3c, !PT ;  /* 0x000000adacac7212 */ /* 0x000fe200078e3cff */
[--C-:B------:R-:W-:Y:S01]  /*5a40*/  IMAD.X R173, RZ, RZ, R17.reuse, P2 ;  /* 0x000000ffffad7224 */ /* 0x100fe200010e0611 */
[----:B------:R-:W-:Y:S01]  /*5a50*/  LOP3.LUT R8, R8, R9, RZ, 0x3c, !PT ;  /* 0x0000000908087212 */ /* 0x000fe200078e3cff */
[----:B------:R-:W-:Y:S01]  /*5a60*/  IMAD.X R9, RZ, RZ, R17, P6 ;  /* 0x000000ffff097224 */ /* 0x000fe200030e0611 */
[----:B------:R-:W-:-:S02]  /*5a70*/  FSETP.NE.FTZ.AND P2, PT, R167, RZ, PT ;  /* 0x000000ffa700720b */ /* 0x000fc40003f55000 */
[----:B------:R-:W-:Y:S02]  /*5a80*/  MOV R162, R162 ;  /* 0x000000a200a27202 */ /* 0x000fe40000000f00 */
[----:B------:R-:W-:Y:S02]  /*5a90*/  SHF.R.U64 R12, R12, 0x3, RZ ;  /* 0x000000030c0c7819 */ /* 0x000fe400000012ff */
[C---:B------:R-:W-:Y:S02]  /*5aa0*/  IADD3 R155, P6, R16.reuse, 0xc000, RZ ;  /* 0x0000c000109b7810 */ /* 0x040fe40007fde0ff */
[----:B------:R-:W-:Y:S01]  /*5ab0*/  MOV R163, R4 ;  /* 0x0000000400a37202 */ /* 0x000fe20000000f00 */
[----:B------:R-:W-:Y:S01]  /*5ac0*/  IMAD.MOV.U32 R4, RZ, RZ, RZ ;  /* 0x000000ffff047224 */ /* 0x000fe200078e00ff */
[----:B------:R-:W-:Y:S02]  /*5ad0*/  IADD3 R159, P5, R16, 0x4040, RZ ;  /* 0x00004040109f7810 */ /* 0x000fe40007fbe0ff */
[----:B------:R-:W-:Y:S01]  /*5ae0*/  LOP3.LUT R12, R12, R13, RZ, 0x3c, !PT ;  /* 0x0000000d0c0c7212 */ /* 0x000fe200078e3cff */
[----:B------:R-:W-:Y:S01]  /*5af0*/  IMAD.X R13, RZ, RZ, R17, P0 ;  /* 0x000000ffff0d7224 */ /* 0x000fe200000e0611 */
[----:B------:R-:W-:Y:S01]  /*5b00*/  LOP3.LUT R154, R155, 0x380, RZ, 0xc0, !PT ;  /* 0x000003809b9a7812 */ /* 0x000fe200078ec0ff */
[----:B------:R-:W3:Y:S01]  /*5b10*/  @P3 MUFU.RCP R4, R169 ;  /* 0x000000a900043308 */ /* 0x000ee20000001000 */
[----:B------:R-:W-:Y:S01]  /*5b20*/  MOV R161, R6 ;  /* 0x0000000600a17202 */ /* 0x000fe20000000f00 */
[----:B------:R-:W-:Y:S01]  /*5b30*/  IMAD.MOV.U32 R6, RZ, RZ, RZ ;  /* 0x000000ffff067224 */ /* 0x000fe200078e00ff */
[----:B------:R-:W-:-:S02]  /*5b40*/  IADD3 R21, P1, R16, 0x8020, RZ ;  /* 0x0000802010157810 */ /* 0x000fc40007f3e0ff */
[----:B------:R-:W-:Y:S02]  /*5b50*/  IADD3 R171, P0, R16, 0xc060, RZ ;  /* 0x0000c06010ab7810 */ /* 0x000fe40007f1e0ff */
[----:B------:R-:W-:Y:S01]  /*5b60*/  LOP3.LUT R158, R159, 0x380, RZ, 0xc0, !PT ;  /* 0x000003809f9e7812 */ /* 0x000fe200078ec0ff */
[----:B------:R-:W4:Y:S01]  /*5b70*/  @P2 MUFU.RCP R6, R167 ;  /* 0x000000a700062308 */ /* 0x000f220000001000 */
[----:B------:R-:W-:Y:S02]  /*5b80*/  SHF.R.U64 R154, R154, 0x3, RZ ;  /* 0x000000039a9a7819 */ /* 0x000fe400000012ff */
[----:B--2---:R-:W-:Y:S02]  /*5b90*/  LOP3.LUT R20, R21, 0x380, RZ, 0xc0, !PT ;  /* 0x0000038015147812 */ /* 0x004fe400078ec0ff */
[----:B------:R-:W-:Y:S02]  /*5ba0*/  LOP3.LUT R15, R16, 0x380, RZ, 0xc0, !PT ;  /* 0x00000380100f7812 */ /* 0x000fe400078ec0ff */
[----:B------:R-:W-:Y:S01]  /*5bb0*/  LOP3.LUT R170, R171, 0x380, RZ, 0xc0, !PT ;  /* 0x00000380abaa7812 */ /* 0x000fe200078ec0ff */
[----:B------:R-:W2:Y:S01]  /*5bc0*/  @P3 MUFU.LG2 R169, R169 ;  /* 0x000000a900a93308 */ /* 0x000ea20000000c00 */
[----:B------:R-:W-:Y:S01]  /*5bd0*/  SHF.R.U64 R158, R158, 0x3, RZ ;  /* 0x000000039e9e7819 */ /* 0x000fe200000012ff */
[-C--:B---3--:R-:W-:Y:S01]  /*5be0*/  FMUL.FTZ R168, R32, R4.reuse ;  /* 0x0000000420a87220 */ /* 0x088fe20000410000 */
[----:B------:R-:W-:Y:S01]  /*5bf0*/  LOP3.LUT R154, R154, R155, RZ, 0x3c, !PT ;  /* 0x0000009b9a9a7212 */ /* 0x000fe200078e3cff */
[--C-:B------:R-:W-:Y:S01]  /*5c00*/  IMAD.X R155, RZ, RZ, R17.reuse, P6 ;  /* 0x000000ffff9b7224 */ /* 0x100fe200030e0611 */
[----:B------:R-:W-:Y:S01]  /*5c10*/  SHF.R.U64 R20, R20, 0x3, RZ ;  /* 0x0000000314147819 */ /* 0x000fe200000012ff */
[-C--:B------:R-:W-:Y:S01]  /*5c20*/  FMUL.FTZ R7, R37, R4.reuse ;  /* 0x0000000425077220 */ /* 0x080fe20000410000 */
[----:B------:R-:W-:Y:S01]  /*5c30*/  SHF.R.U64 R15, R15, 0x3, RZ ;  /* 0x000000030f0f7819 */ /* 0x000fe200000012ff */
[----:B------:R-:W3:Y:S01]  /*5c40*/  @P2 MUFU.LG2 R167, R167 ;  /* 0x000000a700a72308 */ /* 0x000ee20000000c00 */
[----:B------:R-:W-:Y:S01]  /*5c50*/  SHF.R.U64 R170, R170, 0x3, RZ ;  /* 0x00000003aaaa7819 */ /* 0x000fe200000012ff */
[----:B------:R-:W-:Y:S01]  /*5c60*/  FMUL.FTZ R166, R36, R4 ;  /* 0x0000000424a67220 */ /* 0x000fe20000410000 */
[----:B------:R-:W-:Y:S01]  /*5c70*/  LOP3.LUT R158, R158, R159, RZ, 0x3c, !PT ;  /* 0x0000009f9e9e7212 */ /* 0x000fe200078e3cff */
[--C-:B------:R-:W-:Y:S01]  /*5c80*/  IMAD.X R159, RZ, RZ, R17.reuse, P5 ;  /* 0x000000ffff9f7224 */ /* 0x100fe200028e0611 */
[----:B------:R-:W-:Y:S01]  /*5c90*/  LOP3.LUT R20, R20, R21, RZ, 0x3c, !PT ;  /* 0x0000001514147212 */ /* 0x000fe200078e3cff */
[--C-:B------:R-:W-:Y:S01]  /*5ca0*/  IMAD.X R21, RZ, RZ, R17.reuse, P1 ;  /* 0x000000ffff157224 */ /* 0x100fe200008e0611 */
[----:B------:R-:W-:Y:S01]  /*5cb0*/  LOP3.LUT R14, R15, R16, RZ, 0x3c, !PT ;  /* 0x000000100f0e7212 */ /* 0x000fe200078e3cff */
[--C-:B------:R-:W-:Y:S01]  /*5cc0*/  IMAD.MOV.U32 R15, RZ, RZ, R17.reuse ;  /* 0x000000ffff0f7224 */ /* 0x100fe200078e0011 */
[----:B------:R-:W-:Y:S01]  /*5cd0*/  LOP3.LUT R170, R170, R171, RZ, 0x3c, !PT ;  /* 0x000000abaaaa7212 */ /* 0x000fe200078e3cff */
[----:B------:R-:W-:Y:S01]  /*5ce0*/  IMAD.X R171, RZ, RZ, R17, P0 ;  /* 0x000000ffffab7224 */ /* 0x000fe200000e0611 */
[----:B------:R-:W-:Y:S01]  /*5cf0*/  MOV R155, R154 ;  /* 0x0000009a009b7202 */ /* 0x000fe20000000f00 */
[----:B------:R-:W-:Y:S01]  /*5d00*/  VIADD R154, R200, UR34 ;  /* 0x00000022c89a7c36 */ /* 0x000fe20008000000 */
[----:B------:R-:W-:Y:S01]  /*5d10*/  MOV R158, R158 ;  /* 0x0000009e009e7202 */ /* 0x000fe20000000f00 */
[----:B------:R-:W-:Y:S01]  /*5d20*/  FMUL.FTZ R25, R25, R4 ;  /* 0x0000000419197220 */ /* 0x000fe20000410000 */
[----:B------:R-:W-:Y:S01]  /*5d30*/  MOV R14, R14 ;  /* 0x0000000e000e7202 */ /* 0x000fe20000000f00 */
        /* <DEDUP_REMOVED lines=15> */
[----:B------:R-:W-:Y:S01]  /*5e30*/  MOV R40, UR27 ;  /* 0x0000001b00287c02 */ /* 0x000fe20008000f00 */
        /* <DEDUP_REMOVED lines=55> */
[-C--:B----4-:R-:W-:Y:S01]  /*61b0*/  FMUL.FTZ R43, R43, R6.reuse ;  /* 0x000000062b2b7220 */ /* 0x090fe20000410000 */
[----:B------:R-:W-:Y:S01]  /*61c0*/  FMUL.FTZ R42, R42, R6 ;  /* 0x000000062a2a7220 */ /* 0x000fe20000410000 */
[----:B------:R-:W-:-:S02]  /*61d0*/  IMAD.U32 R5, RZ, RZ, UR5 ;  /* 0x00000005ff057e24 */ /* 0x000fc4000f8e00ff */
        /* <DEDUP_REMOVED lines=8> */
[----:B--2---:R-:W-:Y:S01]  /*6260*/  @P3 FMUL.FTZ R26, R169, 0.69314718246459960938 ;  /* 0x3f317218a91a3820 */ /* 0x004fe20000410000 */
        /* <DEDUP_REMOVED lines=21> */
[----:B-1----:R-:W-:Y:S01]  /*63c0*/  LOP3.LUT R174, R175, 0x380, RZ, 0xc0, !PT ;  /* 0x00000380afae7812 */ /* 0x002fe200078ec0ff */
        /* <DEDUP_REMOVED lines=50> */
[----:B---3--:R-:W-:Y:S01]  /*66f0*/  @P2 FMUL.FTZ R30, R167, 0.69314718246459960938 ;  /* 0x3f317218a71e2820 */ /* 0x008fe20000410000 */
        /* <DEDUP_REMOVED lines=142> */
.L_x_7361:
[----:B------:R-:W-:Y:S05]  /*6fe0*/  BSYNC B0 ;  /* 0x0000000000007941 */ /* 0x000fea0003800000 */
.L_x_7360:
        /* <DEDUP_REMOVED lines=10> */
.L_x_7337:
        /* <DEDUP_REMOVED lines=8> */
[----:B------:R-:W-:Y:S02]  /*7110*/  IMAD.MOV.U32 R2, RZ, RZ, 0x1 ;  /* 0x00000001ff027424 */ /* 0x000fe400078e00ff */
[----:B------:R-:W-:-:S04]  /*7120*/  IMAD.MOV.U32 R17, RZ, RZ, 0x1 ;  /* 0x00000001ff117424 */ /* 0x000fc800078e00ff */
        /* <DEDUP_REMOVED lines=10> */
.L_x_7407:
        /* <DEDUP_REMOVED lines=14> */
[----:B--2---:R-:W-:-:S04]  /*72b0*/  @P0 IMAD.HI.U32 R0, R2, R0, RZ ;  /* 0x0000000002000227 */ /* 0x004fc800078e00ff */
[----:B------:R-:W-:Y:S01]  /*72c0*/  IMAD.MOV.U32 R4, RZ, RZ, R2 ;  /* 0x000000ffff047224 */ /* 0x000fe200078e0002 */
        /* <DEDUP_REMOVED lines=8> */
[----:B------:R2:W-:Y:S01]  /*7350*/  STL [R1+0x14], R7 ;  /* 0x0000140701007387 */ /* 0x0005e20000100800 */
[----:B------:R-:W-:Y:S01]  /*7360*/  IADD3 R0, R7, 0x5f, RZ ;  /* 0x0000005f07007810 */ /* 0x000fe20007ffe0ff */
[----:B----4-:R-:W-:Y:S02]  /*7370*/  @P1 IMAD.HI.U32 R2, R4, R2, RZ ;  /* 0x0000000204021227 */ /* 0x010fe400078e00ff */
[----:B------:R2:W-:Y:S03]  /*7380*/  STL [R1], R6 ;  /* 0x0000000601007387 */ /* 0x0005e60000100800 */
        /* <DEDUP_REMOVED lines=26> */
.L_x_7364:
        /* <DEDUP_REMOVED lines=20> */
.L_x_7366:
        /* <DEDUP_REMOVED lines=16> */
.L_x_7365:
        /* <DEDUP_REMOVED lines=29> */
.L_x_7367:
        /* <DEDUP_REMOVED lines=17> */
.L_x_7424:
[----:B------:R-:W2:Y:S01]  /*7a50*/  LDL R5, [R1+0x8] ;  /* 0x0000080001057983 */ /* 0x000ea20000100800 */
[----:B------:R-:W-:Y:S01]  /*7a60*/  UMOV UR4, 0xffffffff ;  /* 0xffffffff00047882 */ /* 0x000fe20000000000 */
[----:B------:R-:W-:Y:S01]  /*7a70*/  SHF.R.S32.HI R7, RZ, 0x1f, R6 ;  /* 0x0000001fff077819 */ /* 0x000fe20000011406 */
[----:B--2---:R-:W-:Y:S01]  /*7a80*/  VIADD R9, R5, 0xffffffff ;  /* 0xffffffff05097836 */ /* 0x004fe20000000000 */
[----:B------:R-:W-:Y:S06]  /*7a90*/  BRA.DIV UR4, `(.L_x_7369) ;  /* 0x0000002604f47947 */ /* 0x000fec000b800000 */
[----:B------:R-:W-:-:S13]  /*7aa0*/  ELECT P6, URZ, PT ;  /* 0x00000000003f782f */ /* 0x000fda00038c0000 */
.L_x_7427:
        /* <DEDUP_REMOVED lines=22> */
.L_x_7371:
[----:B--2---:R-:W2:Y:S01]  /*7c10*/  S2R R10, SR_CgaCtaId ;  /* 0x00000000000a7919 */ /* 0x004ea20000008800 */
[----:B------:R-:W-:-:S04]  /*7c20*/  MOV R5, 0x400 ;  /* 0x0000040000057802 */ /* 0x000fc80000000f00 */
[----:B--2---:R-:W-:Y:S02]  /*7c30*/  LEA R5, R10, R5, 0x18 ;  /* 0x000000050a057211 */ /* 0x004fe400078ec0ff */
[----:B------:R-:W-:Y:S02]  /*7c40*/  SHF.L.U32 R10, R17, 0x1f, RZ ;  /* 0x0000001f110a7819 */ /* 0x000fe400000006ff */
[----:B------:R-:W-:-:S04]  /*7c50*/  LEA R5, R16, R5, 0x3 ;  /* 0x0000000510057211 */ /* 0x000fc800078e18ff */
[----:B------:R-:W2:Y:S02]  /*7c60*/  SYNCS.PHASECHK.TRANS64.TRYWAIT P1, [R5+URZ+0x32440], R10 ;  /* 0x0324400a050075a7 */ /* 0x000ea4000802017f */
[----:B--2---:R-:W-:Y:S05]  /*7c70*/  @!P1 BRA `(.L_x_7372) ;  /* 0x00000024009c9947 */ /* 0x004fea0003800000 */
.L_x_7428:
        /* <DEDUP_REMOVED lines=11> */
.L_x_7373:
        /* <DEDUP_REMOVED lines=20> */
.L_x_7370:
        /* <DEDUP_REMOVED lines=19> */
[----:B------:R-:W-:-:S02]  /*7fa0*/  UIADD3.X UR7, URZ, UR51, URZ, UP0, !UPT ;  /* 0x000000333f077290 */ /* 0x000fc400087fe43f */
[----:B------:R-:W-:Y:S02]  /*7fb0*/  UIADD3 UR8, UR16, 0x18400, URZ ;  /* 0x0001840010087890 */ /* 0x000fe4000fffe03f */
[----:B------:R-:W-:Y:S02]  /*7fc0*/  UIADD3 UR9, UR16, 0x32400, URZ ;  /* 0x0003240010097890 */ /* 0x000fe4000fffe03f */
[----:B------:R-:W-:Y:S01]  /*7fd0*/  UIADD3 UR40, UR16, 0x22400, URZ ;  /* 0x0002240010287890 */ /* 0x000fe2000fffe03f */
[----:B--2---:R-:W-:Y:S01]  /*7fe0*/  IMAD.MOV.U32 R5, RZ, RZ, 0x10000 ;  /* 0x00010000ff057424 */ /* 0x004fe200078e00ff */
[----:B------:R-:W-:Y:S02]  /*7ff0*/  UIADD3 UR41, UR16, 0x32410, URZ ;  /* 0x0003241010297890 */ /* 0x000fe4000fffe03f */
[----:B------:R-:W-:Y:S02]  /*8000*/  UIADD3 UR32, UR16, 0x26400, URZ ;  /* 0x0002640010207890 */ /* 0x000fe4000fffe03f */
[----:B------:R-:W-:-:S02]  /*8010*/  UIADD3 UR24, UR16, 0x2a400, URZ ;  /* 0x0002a40010187890 */ /* 0x000fc4000fffe03f */
[----:B------:R-:W-:Y:S01]  /*8020*/  UIADD3 UR16, UR16, 0x2e400, URZ ;  /* 0x0002e40010107890 */ /* 0x000fe2000fffe03f */
[----:B------:R-:W-:Y:S01]  /*8030*/  UMOV UR10, URZ ;  /* 0x0000003f000a7c82 */ /* 0x000fe20008000000 */
[----:B------:R-:W-:Y:S01]  /*8040*/  UMOV UR43, UR11 ;  /* 0x0000000b002b7c82 */ /* 0x000fe20008000000 */
[----:B------:R2:W-:Y:S01]  /*8050*/  UTMALDG.4D [UR8], [UR4], desc[UR14] ;  /* 0x00000e08040075b4 */ /* 0x0005e20008019000 */
[----:B------:R-:W-:Y:S01]  /*8060*/  UMOV UR44, UR12 ;  /* 0x0000000c002c7c82 */ /* 0x000fe20008000000 */
[----:B------:R-:W-:Y:S01]  /*8070*/  UMOV UR45, UR13 ;  /* 0x0000000d002d7c82 */ /* 0x000fe20008000000 */
[----:B------:R-:W-:Y:S01]  /*8080*/  UMOV UR42, UR10 ;  /* 0x0000000a002a7c82 */ /* 0x000fe20008000000 */
[----:B------:R2:W-:Y:S01]  /*8090*/  SYNCS.ARRIVE.TRANS64 RZ, [R10+URZ+0x32410], R5 ;  /* 0x032410050aff79a7 */ /* 0x0005e2000800003f */
[----:B------:R-:W-:Y:S01]  /*80a0*/  UMOV UR34, 0x40 ;  /* 0x0000004000227882 */ /* 0x000fe20000000000 */
[----:B------:R-:W-:Y:S01]  /*80b0*/  UMOV UR35, UR11 ;  /* 0x0000000b00237c82 */ /* 0x000fe20008000000 */
[----:B------:R-:W-:Y:S01]  /*80c0*/  UMOV UR36, UR12 ;  /* 0x0000000c00247c82 */ /* 0x000fe20008000000 */
[----:B------:R-:W-:Y:S01]  /*80d0*/  UMOV UR37, UR13 ;  /* 0x0000000d00257c82 */ /* 0x000fe20008000000 */
[----:B------:R-:W-:Y:S01]  /*80e0*/  UMOV UR33, UR41 ;  /* 0x0000002900217c82 */ /* 0x000fe20008000000 */
        /* <DEDUP_REMOVED lines=10> */
[----:B------:R2:W-:Y:S01]  /*8190*/  UTMALDG.4D [UR32], [UR6], desc[UR14] ;  /* 0x00000e20060075b4 */ /* 0x0005e20008019000 */
[----:B------:R-:W-:Y:S01]  /*81a0*/  UMOV UR17, UR41 ;  /* 0x0000002900117c82 */ /* 0x000fe20008000000 */
[----:B------:R2:W-:Y:S01]  /*81b0*/  UTMALDG.4D [UR24], [UR6], desc[UR14] ;  /* 0x00000e18060075b4 */ /* 0x0005e20008019000 */
[----:B------:R2:W-:Y:S02]  /*81c0*/  UTMALDG.4D [UR16], [UR6], desc[UR14] ;  /* 0x00000e10060075b4 */ /* 0x0005e40008019000 */
[----:B--2---:R-:W-:Y:S01]  /*81d0*/  NOP ;  /* 0x0000000000007918 */ /* 0x004fe20000000000 */
.L_x_7375:
[----:B------:R-:W-:Y:S05]  /*81e0*/  BSYNC B0 ;  /* 0x0000000000007941 */ /* 0x000fea0003800000 */
.L_x_7374:
[----:B------:R-:W2:Y:S01]  /*81f0*/  LDL R5, [R1+0x18] ;  /* 0x0000180001057983 */ /* 0x000ea20000100800 */
[----:B------:R-:W-:Y:S01]  /*8200*/  ULDC.64 UR38, c[0x0][0x408] ;  /* 0x0001020000267ab9 */ /* 0x000fe20000000a00 */
[----:B------:R-:W-:Y:S01]  /*8210*/  BSSY B0, `(.L_x_7376) ;  /* 0x0000005000007945 */ /* 0x000fe20003800000 */
[----:B--2---:R-:W-:-:S04]  /*8220*/  LOP3.LUT R5, R5, 0x1, RZ, 0xc, !PT ;  /* 0x0000000105057812 */ /* 0x004fc800078e0cff */
[----:B------:R-:W-:-:S04]  /*8230*/  SHF.L.U32 R5, R5, 0x1f, RZ ;  /* 0x0000001f05057819 */ /* 0x000fc800000006ff */
[----:B------:R-:W2:Y:S02]  /*8240*/  SYNCS.PHASECHK.TRANS64.TRYWAIT P1, [R10+URZ+0x32420], R5 ;  /* 0x032420050a0075a7 */ /* 0x000ea4000802017f */
[----:B--2---:R-:W-:Y:S05]  /*8250*/  @!P1 BRA `(.L_x_7377) ;  /* 0x0000002000389947 */ /* 0x004fea0003800000 */
.L_x_7429:
[----:B------:R-:W-:Y:S05]  /*8260*/  BSYNC B0 ;  /* 0x0000000000007941 */ /* 0x000fea0003800000 */
.L_x_7376:
        /* <DEDUP_REMOVED lines=12> */
.L_x_7430:
        /* <DEDUP_REMOVED lines=8> */
.L_x_7381:
        /* <DEDUP_REMOVED lines=20> */
[----:B---3--:R-:W-:-:S13]  /*84f0*/  R2UR UR11, R10 ;  /* 0x000000000a0b72ca */ /* 0x008fda00000e0000 */
[----:B------:R-:W-:-:S09]  /*8500*/  UIMAD UR11, UR11, 0x60, URZ ;  /* 0x000000600b0b78a4 */ /* 0x000fd2000f8e023f */
        /* <DEDUP_REMOVED lines=13> */
.L_x_7379:
[----:B------:R-:W-:Y:S05]  /*85e0*/  BSYNC B0 ;  /* 0x0000000000007941 */ /* 0x000fea0003800000 */
.L_x_7378:
        /* <DEDUP_REMOVED lines=37> */
.L_x_7386:
        /* <DEDUP_REMOVED lines=10> */
.L_x_7431:
        /* <DEDUP_REMOVED lines=8> */
.L_x_7388:
        /* <DEDUP_REMOVED lines=20> */
.L_x_7432:
        /* <DEDUP_REMOVED lines=8> */
.L_x_7390:
        /* <DEDUP_REMOVED lines=33> */
.L_x_7385:
[----:B------:R-:W-:Y:S05]  /*8d30*/  BSYNC B0 ;  /* 0x0000000000007941 */ /* 0x000fea0003800000 */
.L_x_7384:
[----:B------:R-:W2:Y:S01]  /*8d40*/  LDL.LU R3, [R1+0x8] ;  /* 0x0000080001037983 */ /* 0x000ea20000300800 */
[----:B------:R-:W-:-:S05]  /*8d50*/  VIADD R16, R16, 0x1 ;  /* 0x0000000110107836 */ /* 0x000fca0000000000 */
[----:B------:R-:W-:-:S04]  /*8d60*/  ISETP.NE.AND P1, PT, R16, 0x2, PT ;  /* 0x000000021000780c */ /* 0x000fc80003f25270 */
[----:B------:R-:W-:Y:S02]  /*8d70*/  SEL R2, RZ, 0x1, P1 ;  /* 0x00000001ff027807 */ /* 0x000fe40000800000 */
[----:B------:R-:W-:Y:S02]  /*8d80*/  SEL R16, R16, RZ, P1 ;  /* 0x000000ff10107207 */ /* 0x000fe40000800000 */
[----:B------:R-:W-:Y:S01]  /*8d90*/  LOP3.LUT R17, R17, R2, RZ, 0x3c, !PT ;  /* 0x0000000211117212 */ /* 0x000fe200078e3cff */
[----:B--2---:R-:W-:-:S07]  /*8da0*/  VIADD R8, R3, 0xfffffffd ;  /* 0xfffffffd03087836 */ /* 0x004fce0000000000 */
.L_x_7383:
[----:B------:R-:W-:Y:S01]  /*8db0*/  IMAD.MOV R10, RZ, RZ, -R10 ;  /* 0x000000ffff0a7224 */ /* 0x000fe200078e0a0a */
[----:B------:R-:W-:Y:S04]  /*8dc0*/  BSSY B0, `(.L_x_7382) ;  /* 0x00000da000007945 */ /* 0x000fe80003800000 */
[----:B------:R-:W-:-:S13]  /*8dd0*/  ISETP.NE.AND P1, PT, R9, R10, PT ;  /* 0x0000000a0900720c */ /* 0x000fda0003f25270 */
[----:B------:R-:W-:Y:S05]  /*8de0*/  @!P1 BRA `(.L_x_7391) ;  /* 0x0000000c005c9947 */ /* 0x000fea0003800000 */
.L_x_7406:
[----:B------:R-:W-:Y:S04]  /*8df0*/  BSSY B1, `(.L_x_7392) ;  /* 0x0000064000017945 */ /* 0x000fe80003800000 */
[----:B------:R-:W-:Y:S05]  /*8e00*/  @!P6 BRA `(.L_x_7393) ;  /* 0x000000040088e947 */ /* 0x000fea0003800000 */
[----:B-1----:R-:W-:Y:S01]  /*8e10*/  IMAD.MOV.U32 R9, RZ, RZ, R8 ;  /* 0x000000ffff097224 */ /* 0x002fe200078e0008 */
        /* <DEDUP_REMOVED lines=13> */
[----:B------:R-:W-:Y:S02]  /*8ef0*/  IMAD.IADD R11, R11, 0x1, R3 ;  /* 0x000000010b0b7824 */ /* 0x000fe400078e0203 */
[----:B------:R-:W-:Y:S01]  /*8f00*/  IMAD R9, R10, R9, R8 ;  /* 0x000000090a097224 */ /* 0x000fe200078e0208 */
[----:B-1----:R-:W-:-:S04]  /*8f10*/  LEA R4, P1, R2, R4, 0x2 ;  /* 0x0000000402047211 */ /* 0x002fc800078210ff */
[----:B------:R-:W-:-:S05]  /*8f20*/  LEA.HI.X R5, R2, R5, R11, 0x2, P1 ;  /* 0x0000000502057211 */ /* 0x000fca00008f140b */
[----:B------:R1:W5:Y:S04]  /*8f30*/  LDG.E R4, desc[UR48][R4.64] ;  /* 0x0000003004047981 */ /* 0x000368000c1e1900 */
.L_x_7394:
        /* <DEDUP_REMOVED lines=10> */
.L_x_7433:
        /* <DEDUP_REMOVED lines=8> */
.L_x_7396:
        /* <DEDUP_REMOVED lines=20> */
.L_x_7434:
        /* <DEDUP_REMOVED lines=8> */
.L_x_7398:
        /* <DEDUP_REMOVED lines=33> */
.L_x_7393:
[----:B------:R-:W-:Y:S05]  /*9430*/  BSYNC B1 ;  /* 0x0000000000017941 */ /* 0x000fea0003800000 */
.L_x_7392:
        /* <DEDUP_REMOVED lines=26> */
.L_x_7401:
        /* <DEDUP_REMOVED lines=10> */
.L_x_7435:
        /* <DEDUP_REMOVED lines=8> */
.L_x_7403:
        /* <DEDUP_REMOVED lines=20> */
.L_x_7436:
        /* <DEDUP_REMOVED lines=8> */
.L_x_7405:
        /* <DEDUP_REMOVED lines=33> */
.L_x_7400:
[----:B------:R-:W-:Y:S05]  /*9ad0*/  BSYNC B1 ;  /* 0x0000000000017941 */ /* 0x000fea0003800000 */
.L_x_7399:
        /* <DEDUP_REMOVED lines=8> */
.L_x_7391:
[----:B------:R-:W-:Y:S05]  /*9b60*/  BSYNC B0 ;  /* 0x0000000000007941 */ /* 0x000fea0003800000 */
.L_x_7382:
        /* <DEDUP_REMOVED lines=10> */
.L_x_7363:
[----:B------:R-:W2:Y:S01]  /*9c10*/  S2R R3, SR_CgaCtaId ;  /* 0x0000000000037919 */ /* 0x000ea20000008800 */
[----:B------:R-:W-:Y:S01]  /*9c20*/  MOV R0, 0x400 ;  /* 0x0000040000007802 */ /* 0x000fe20000000f00 */
[----:B------:R-:W-:Y:S03]  /*9c30*/  BSSY B0, `(.L_x_7408) ;  /* 0x0000005000007945 */ /* 0x000fe60003800000 */
[----:B--2---:R-:W-:Y:S02]  /*9c40*/  LEA R0, R3, R0, 0x18 ;  /* 0x0000000003007211 */ /* 0x004fe400078ec0ff */
[----:B------:R-:W-:-:S04]  /*9c50*/  SHF.L.U32 R3, R2, 0x1f, RZ ;  /* 0x0000001f02037819 */ /* 0x000fc800000006ff */
[----:B------:R-:W2:Y:S02]  /*9c60*/  SYNCS.PHASECHK.TRANS64.TRYWAIT P0, [R0+URZ+0x32420], R3 ;  /* 0x03242003000075a7 */ /* 0x000ea4000800017f */
[----:B--2---:R-:W-:Y:S05]  /*9c70*/  @!P0 BRA `(.L_x_7409) ;  /* 0x00000008005c8947 */ /* 0x004fea0003800000 */
.L_x_7437:
[----:B------:R-:W-:Y:S05]  /*9c80*/  BSYNC B0 ;  /* 0x0000000000007941 */ /* 0x000fea0003800000 */
.L_x_7408:
[----:B------:R-:W-:-:S03]  /*9c90*/  UMOV UR4, 0xffffffff ;  /* 0xffffffff00047882 */ /* 0x000fc60000000000 */
[----:B------:R-:W-:Y:S05]  /*9ca0*/  BRA.DIV UR4, `(.L_x_7410) ;  /* 0x0000000a04647947 */ /* 0x000fea000b800000 */
[----:B------:R-:W3:Y:S02]  /*9cb0*/  S2R R2, SR_TID.X ;  /* 0x0000000000027919 */ /* 0x000ee40000002100 */
[----:B---3--:R-:W-:-:S04]  /*9cc0*/  SHF.R.U32.HI R2, RZ, 0x5, R2 ;  /* 0x00000005ff027819 */ /* 0x008fc80000011602 */
[----:B------:R-:W-:-:S05]  /*9cd0*/  LOP3.LUT R2, R2, 0x3, RZ, 0xc0, !PT ;  /* 0x0000000302027812 */ /* 0x000fca00078ec0ff */
[----:B------:R3:W4:Y:S02]  /*9ce0*/  SHFL.IDX PT, R14, R2, RZ, 0x1f ;  /* 0x00001fff020e7589 */ /* 0x00072400000e0000 */
.L_x_7440:
[----:B----4-:R-:W-:Y:S01]  /*9cf0*/  ISETP.NE.AND P0, PT, R14, RZ, PT ;  /* 0x000000ff0e00720c */ /* 0x010fe20003f05270 */
[----:B------:R-:W-:-:S12]  /*9d00*/  BSSY B0, `(.L_x_7411) ;  /* 0x0000024000007945 */ /* 0x000fd80003800000 */
[----:B------:R-:W-:Y:S05]  /*9d10*/  @P0 BRA `(.L_x_7412) ;  /* 0x0000000000880947 */ /* 0x000fea0003800000 */
[----:B------:R-:W-:-:S03]  /*9d20*/  UMOV UR4, 0xffffffff ;  /* 0xffffffff00047882 */ /* 0x000fc60000000000 */
[----:B------:R-:W-:Y:S05]  /*9d30*/  BRA.DIV UR4, `(.L_x_7413) ;  /* 0x0000000a04747947 */ /* 0x000fea000b800000 */
[----:B------:R-:W-:-:S13]  /*9d40*/  ELECT P6, URZ, PT ;  /* 0x00000000003f782f */ /* 0x000fda00038c0000 */
.L_x_7443:
[----:B------:R-:W-:Y:S05]  /*9d50*/  @!P6 BRA `(.L_x_7412) ;  /* 0x000000000078e947 */ /* 0x000fea0003800000 */
[----:B------:R-:W-:-:S06]  /*9d60*/  ULOP3.LUT UR4, UR46, 0x2, URZ, 0xfc, !UPT ;  /* 0x000000022e047892 */ /* 0x000fcc000f8efc3f */
[----:B---3--:R-:W-:-:S05]  /*9d70*/  IMAD.U32 R2, RZ, RZ, UR4 ;  /* 0x00000004ff027e24 */ /* 0x008fca000f8e00ff */
[----:B------:R-:W-:-:S13]  /*9d80*/  ISETP.NE.AND P2, PT, R2, 0x3, PT ;  /* 0x000000030200780c */ /* 0x000fda0003f45270 */
[----:B------:R-:W-:Y:S05]  /*9d90*/  @!P2 BRA `(.L_x_7414) ;  /* 0x000000000004a947 */ /* 0x000fea0003800000 */
[----:B------:R-:W-:Y:S01]  /*9da0*/  BPT.TRAP 0x1 ;  /* 0x000000040000795c */ /* 0x000fe20000300000 */
.L_x_7414:
[----:B--2---:R-:W-:Y:S01]  /*9db0*/  IADD3 R3, R0, 0x32440, RZ ;  /* 0x0003244000037810 */ /* 0x004fe20007ffe0ff */
[----:B------:R-:W-:Y:S01]  /*9dc0*/  VIADD R2, R16, 0x1 ;  /* 0x0000000110027836 */ /* 0x000fe20000000000 */
[----:B------:R-:W-:-:S03]  /*9dd0*/  SHF.L.U32 R5, R17, 0x1f, RZ ;  /* 0x0000001f11057819 */ /* 0x000fc600000006ff */
[----:B------:R-:W-:Y:S01]  /*9de0*/  IMAD R6, R16, 0x8, R3 ;  /* 0x0000000810067824 */ /* 0x000fe200078e0203 */
[----:B------:R-:W-:-:S03]  /*9df0*/  ISETP.NE.AND P1, PT, R2, 0x2, PT ;  /* 0x000000020200780c */ /* 0x000fc60003f25270 */
[----:B------:R-:W2:Y:S01]  /*9e00*/  SYNCS.PHASECHK.TRANS64.TRYWAIT P0, [R6+URZ], R5 ;  /* 0x00000005060075a7 */ /* 0x000ea2000800017f */
[----:B------:R-:W-:-:S04]  /*9e10*/  SEL R4, RZ, 0x1, P1 ;  /* 0x00000001ff047807 */ /* 0x000fc80000800000 */
[----:B------:R-:W-:Y:S02]  /*9e20*/  LOP3.LUT R17, R17, R4, RZ, 0x3c, !PT ;  /* 0x0000000411117212 */ /* 0x000fe400078e3cff */
[----:B------:R-:W-:Y:S02]  /*9e30*/  SEL R4, R2, RZ, P1 ;  /* 0x000000ff02047207 */ /* 0x000fe40000800000 */
[----:B------:R-:W-:-:S03]  /*9e40*/  SHF.L.U32 R2, R17, 0x1f, RZ ;  /* 0x0000001f11027819 */ /* 0x000fc600000006ff */
[----:B------:R-:W-:Y:S01]  /*9e50*/  IMAD R3, R4, 0x8, R3 ;  /* 0x0000000804037824 */ /* 0x000fe200078e0203 */
[----:B--2---:R-:W-:Y:S06]  /*9e60*/  @!P0 BRA `(.L_x_7415) ;  /* 0x0000000800488947 */ /* 0x004fec0003800000 */
.L_x_7444:
[----:B------:R-:W3:Y:S02]  /*9e70*/  SYNCS.PHASECHK.TRANS64.TRYWAIT P0, [R3+URZ], R2 ;  /* 0x00000002030075a7 */ /* 0x000ee4000800017f */
[----:B---3--:R-:W-:Y:S05]  /*9e80*/  @!P0 BRA `(.L_x_7416) ;  /* 0x0000000800548947 */ /* 0x008fea0003800000 */
.L_x_7445:
[----:B------:R-:W-:Y:S05]  /*9e90*/  @!P2 BRA `(.L_x_7417) ;  /* 0x000000000004a947 */ /* 0x000fea0003800000 */
[----:B------:R-:W-:Y:S01]  /*9ea0*/  BPT.TRAP 0x1 ;  /* 0x000000040000795c */ /* 0x000fe20000300000 */
.L_x_7417:
[----:B---3--:R-:W-:-:S04]  /*9eb0*/  VIADD R3, R0, 0x32460 ;  /* 0x0003246000037836 */ /* 0x008fc80000000000 */
[----:B------:R-:W-:-:S04]  /*9ec0*/  IMAD R16, R16, 0x8, R3 ;  /* 0x0000000810107824 */ /* 0x000fc800078e0203 */
[----:B------:R-:W3:Y:S02]  /*9ed0*/  SYNCS.PHASECHK.TRANS64.TRYWAIT P0, [R16+URZ], R5 ;  /* 0x00000005100075a7 */ /* 0x000ee4000800017f */
[----:B---3--:R-:W-:Y:S05]  /*9ee0*/  @!P0 BRA `(.L_x_7418) ;  /* 0x0000000800508947 */ /* 0x008fea0003800000 */
.L_x_7446:
[----:B------:R-:W-:-:S07]  /*9ef0*/  IMAD R3, R4, 0x8, R3 ;  /* 0x0000000804037824 */ /* 0x000fce00078e0203 */
.L_x_7419:
[----:B----4-:R4:W1:Y:S02]  /*9f00*/  SYNCS.PHASECHK.TRANS64.TRYWAIT P0, [R3+URZ], R2 ;  /* 0x00000002030075a7 */ /* 0x010864000800017f */
[----:B-1----:R-:W-:Y:S05]  /*9f10*/  @!P0 NANOSLEEP.SYNCS 0x989680 ;  /* 0x009896800000895d */ /* 0x002fea0003900000 */
[----:B------:R-:W1:Y:S02]  /*9f20*/  @!P0 SYNCS.PHASECHK.TRANS64 P0, [R3+URZ], R2 ;  /* 0x00000002030085a7 */ /* 0x000e64000800007f */
[----:B-1----:R-:W-:Y:S05]  /*9f30*/  @!P0 BRA `(.L_x_7419) ;  /* 0xfffffffc00f08947 */ /* 0x002fea000383ffff */
.L_x_7412:
[----:B------:R-:W-:Y:S05]  /*9f40*/  BSYNC B0 ;  /* 0x0000000000007941 */ /* 0x000fea0003800000 */
.L_x_7411:
[----:B------:R-:W-:Y:S05]  /*9f50*/  EXIT ;  /* 0x000000000000794d */ /* 0x000fea0003800000 */
.L_x_7340:
[----:B-1----:R-:W-:-:S04]  /*9f60*/  IMAD.U32 R3, RZ, RZ, UR41 ;  /* 0x00000029ff037e24 */ /* 0x002fc8000f8e00ff */
[----:B------:R1:W2:Y:S03]  /*9f70*/  SYNCS.PHASECHK.TRANS64.TRYWAIT P0, [R3+URZ+0x32400], R0 ;  /* 0x03240000030075a7 */ /* 0x0002a6000800017f */
[----:B--2---:R-:W-:Y:S05]  /*9f80*/  @!P0 NANOSLEEP.SYNCS 0x989680 ;  /* 0x009896800000895d */ /* 0x004fea0003900000 */
[----:B------:R-:W2:Y:S02]  /*9f90*/  @!P0 SYNCS.PHASECHK.TRANS64 P0, [R3+URZ+0x32400], R0 ;  /* 0x03240000030085a7 */ /* 0x000ea4000800007f */
[----:B--2---:R-:W-:Y:S05]  /*9fa0*/  @!P0 BRA `(.L_x_7340) ;  /* 0xfffffffc00ec8947 */ /* 0x004fea000383ffff */
[----:B------:R-:W-:Y:S05]  /*9fb0*/  BRA `(.L_x_7420) ;  /* 0xffffff7000607947 */ /* 0x000fea000383ffff */
.L_x_7344:
[----:B--2---:R-:W-:-:S04]  /*9fc0*/  MOV R4, UR26 ;  /* 0x0000001a00047c02 */ /* 0x004fc80008000f00 */
[----:B------:R2:W3:Y:S03]  /*9fd0*/  SYNCS.PHASECHK.TRANS64.TRYWAIT P1, [R4+URZ+0x32430], R3 ;  /* 0x03243003040075a7 */ /* 0x0004e6000802017f */
[----:B---3--:R-:W-:Y:S05]  /*9fe0*/  @!P1 NANOSLEEP.SYNCS 0x989680 ;  /* 0x009896800000995d */ /* 0x008fea0003900000 */
[----:B------:R-:W3:Y:S02]  /*9ff0*/  @!P1 SYNCS.PHASECHK.TRANS64 P1, [R4+URZ+0x32430], R3 ;  /* 0x03243003040095a7 */ /* 0x000ee4000802007f */
[----:B---3--:R-:W-:Y:S05]  /*a000*/  @!P1 BRA `(.L_x_7344) ;  /* 0xfffffffc00ec9947 */ /* 0x008fea000383ffff */
[----:B------:R-:W-:Y:S05]  /*a010*/  BRA `(.L_x_7343) ;  /* 0xffffff7000847947 */ /* 0x000fea000383ffff */
.L_x_7345:
[----:B---3--:R-:W-:-:S04]  /*a020*/  IMAD.U32 R5, RZ, RZ, UR41 ;  /* 0x00000029ff057e24 */ /* 0x008fc8000f8e00ff */
[----:B------:R3:W4:Y:S03]  /*a030*/  SYNCS.PHASECHK.TRANS64.TRYWAIT P1, [R5+URZ+0x32410], R0 ;  /* 0x03241000050075a7 */ /* 0x000726000802017f */
[----:B----4-:R-:W-:Y:S05]  /*a040*/  @!P1 NANOSLEEP.SYNCS 0x989680 ;  /* 0x009896800000995d */ /* 0x010fea0003900000 */
[----:B------:R-:W4:Y:S02]  /*a050*/  @!P1 SYNCS.PHASECHK.TRANS64 P1, [R5+URZ+0x32410], R0 ;  /* 0x03241000050095a7 */ /* 0x000f24000802007f */
[----:B----4-:R-:W-:Y:S05]  /*a060*/  @!P1 BRA `(.L_x_7345) ;  /* 0xfffffffc00ec9947 */ /* 0x010fea000383ffff */
[----:B------:R-:W-:Y:S05]  /*a070*/  BRA `(.L_x_7421) ;  /* 0xffffff7400047947 */ /* 0x000fea000383ffff */
.L_x_7349:
[----:B-1-3--:R-:W-:-:S04]  /*a080*/  IMAD.U32 R0, RZ, RZ, UR26 ;  /* 0x0000001aff007e24 */ /* 0x00afc8000f8e00ff */
[----:B------:R1:W3:Y:S03]  /*a090*/  SYNCS.PHASECHK.TRANS64.TRYWAIT P1, [R0+URZ+0x32450], R3 ;  /* 0x03245003000075a7 */ /* 0x0002e6000802017f */
[----:B---3--:R-:W-:Y:S05]  /*a0a0*/  @!P1 NANOSLEEP.SYNCS 0x989680 ;  /* 0x009896800000995d */ /* 0x008fea0003900000 */
[----:B------:R-:W3:Y:S02]  /*a0b0*/  @!P1 SYNCS.PHASECHK.TRANS64 P1, [R0+URZ+0x32450], R3 ;  /* 0x03245003000095a7 */ /* 0x000ee4000802007f */
[----:B---3--:R-:W-:Y:S05]  /*a0c0*/  @!P1 BRA `(.L_x_7349) ;  /* 0xfffffffc00ec9947 */ /* 0x008fea000383ffff */
[----:B------:R-:W-:Y:S05]  /*a0d0*/  BRA `(.L_x_7348) ;  /* 0xffffff74000c7947 */ /* 0x000fea000383ffff */
.L_x_7354:
[----:B---3--:R-:W-:-:S04]  /*a0e0*/  IMAD.U32 R3, RZ, RZ, UR28 ;  /* 0x0000001cff037e24 */ /* 0x008fc8000f8e00ff */
[----:B------:R3:W4:Y:S03]  /*a0f0*/  SYNCS.PHASECHK.TRANS64.TRYWAIT P3, [R3+URZ+0x32430], R0 ;  /* 0x03243000030075a7 */ /* 0x000726000806017f */
[----:B----4-:R-:W-:Y:S05]  /*a100*/  @!P3 NANOSLEEP.SYNCS 0x989680 ;  /* 0x009896800000b95d */ /* 0x010fea0003900000 */
[----:B------:R-:W4:Y:S02]  /*a110*/  @!P3 SYNCS.PHASECHK.TRANS64 P3, [R3+URZ+0x32430], R0 ;  /* 0x032430000300b5a7 */ /* 0x000f24000806007f */
[----:B----4-:R-:W-:Y:S05]  /*a120*/  @!P3 BRA `(.L_x_7354) ;  /* 0xfffffffc00ecb947 */ /* 0x010fea000383ffff */
[----:B------:R-:W-:Y:S05]  /*a130*/  BRA `(.L_x_7353) ;  /* 0xffffff9000a47947 */ /* 0x000fea000383ffff */
.L_x_7358:
[----:B---3--:R-:W-:-:S04]  /*a140*/  IMAD.U32 R3, RZ, RZ, UR28 ;  /* 0x0000001cff037e24 */ /* 0x008fc8000f8e00ff */
[----:B------:R3:W4:Y:S03]  /*a150*/  SYNCS.PHASECHK.TRANS64.TRYWAIT P3, [R3+URZ+0x32450], R0 ;  /* 0x03245000030075a7 */ /* 0x000726000806017f */
[----:B----4-:R-:W-:Y:S05]  /*a160*/  @!P3 NANOSLEEP.SYNCS 0x989680 ;  /* 0x009896800000b95d */ /* 0x010fea0003900000 */
[----:B------:R-:W4:Y:S02]  /*a170*/  @!P3 SYNCS.PHASECHK.TRANS64 P3, [R3+URZ+0x32450], R0 ;  /* 0x032450000300b5a7 */ /* 0x000f24000806007f */
[----:B----4-:R-:W-:Y:S05]  /*a180*/  @!P3 BRA `(.L_x_7358) ;  /* 0xfffffffc00ecb947 */ /* 0x010fea000383ffff */
[----:B------:R-:W-:Y:S05]  /*a190*/  BRA `(.L_x_7357) ;  /* 0xffffff9000fc7947 */ /* 0x000fea000383ffff */
.L_x_7368:
        /* <DEDUP_REMOVED lines=11> */
.L_x_7423:
[----:B------:R-:W-:Y:S05]  /*a250*/  BSYNC B0 ;  /* 0x0000000000007941 */ /* 0x000fea0003800000 */
.L_x_7422:
[----:B------:R-:W-:Y:S05]  /*a260*/  BRA `(.L_x_7424) ;  /* 0xffffffd400f87947 */ /* 0x000fea000383ffff */
.L_x_7369:
[----:B------:R-:W-:Y:S01]  /*a270*/  BSSY B0, `(.L_x_7425) ;  /* 0x0000006000007945 */ /* 0x000fe20003800000 */
[----:B------:R-:W-:-:S07]  /*a280*/  IMAD.MOV.U32 R15, RZ, RZ, -0x1 ;  /* 0xffffffffff0f7424 */ /* 0x000fce00078e00ff */
[----:B------:R-:W-:Y:S05]  /*a290*/  WARPSYNC.COLLECTIVE R15, `(.L_x_7426) ;  /* 0x000000000f0c7348 */ /* 0x000fea0003c00000 */
[----:B------:R-:W-:Y:S02]  /*a2a0*/  ELECT P6, UR62, PT ;  /* 0x00000000003e782f */ /* 0x000fe400038c0000 */
[----:B------:R-:W-:Y:S01]  /*a2b0*/  MOV R14, UR62 ;  /* 0x0000003e000e7c02 */ /* 0x000fe20008000f00 */
[----:B------:R-:W-:Y:S10]  /*a2c0*/  ENDCOLLECTIVE ;  /* 0x000000000000791b */ /* 0x000ff40003800000 */
.L_x_7426:
[----:B------:R-:W-:Y:S05]  /*a2d0*/  BSYNC B0 ;  /* 0x0000000000007941 */ /* 0x000fea0003800000 */
.L_x_7425:
[----:B------:R-:W-:Y:S05]  /*a2e0*/  BRA `(.L_x_7427) ;  /* 0xffffffd400f07947 */ /* 0x000fea000383ffff */
.L_x_7372:
[----:B--2---:R2:W3:Y:S02]  /*a2f0*/  SYNCS.PHASECHK.TRANS64.TRYWAIT P1, [R5+URZ+0x32440], R10 ;  /* 0x0324400a050075a7 */ /* 0x0044e4000802017f */
[----:B---3--:R-:W-:Y:S05]  /*a300*/  @!P1 NANOSLEEP.SYNCS 0x989680 ;  /* 0x009896800000995d */ /* 0x008fea0003900000 */
[----:B------:R-:W3:Y:S02]  /*a310*/  @!P1 SYNCS.PHASECHK.TRANS64 P1, [R5+URZ+0x32440], R10 ;  /* 0x0324400a050095a7 */ /* 0x000ee4000802007f */
[----:B---3--:R-:W-:Y:S05]  /*a320*/  @!P1 BRA `(.L_x_7372) ;  /* 0xfffffffc00f09947 */ /* 0x008fea000383ffff */
[----:B------:R-:W-:Y:S05]  /*a330*/  BRA `(.L_x_7428) ;  /* 0xffffffd800507947 */ /* 0x000fea000383ffff */
.L_x_7377:
        /* <DEDUP_REMOVED lines=8> */
.L_x_7380:
[----:B--2---:R2:W3:Y:S02]  /*a3c0*/  SYNCS.PHASECHK.TRANS64.TRYWAIT P1, [R8+URZ+0x32460], R5 ;  /* 0x03246005080075a7 */ /* 0x0044e4000802017f */
[----:B---3--:R-:W-:Y:S05]  /*a3d0*/  @!P1 NANOSLEEP.SYNCS 0x989680 ;  /* 0x009896800000995d */ /* 0x008fea0003900000 */
[----:B------:R-:W3:Y:S02]  /*a3e0*/  @!P1 SYNCS.PHASECHK.TRANS64 P1, [R8+URZ+0x32460], R5 ;  /* 0x03246005080095a7 */ /* 0x000ee4000802007f */
[----:B---3--:R-:W-:Y:S05]  /*a3f0*/  @!P1 BRA `(.L_x_7380) ;  /* 0xfffffffc00f09947 */ /* 0x008fea000383ffff */
[----:B------:R-:W-:Y:S05]  /*a400*/  BRA `(.L_x_7430) ;  /* 0xffffffdc00c87947 */ /* 0x000fea000383ffff */
.L_x_7387:
[----:B--2---:R2:W3:Y:S02]  /*a410*/  SYNCS.PHASECHK.TRANS64.TRYWAIT P2, [R2+URZ+0x32440], R3 ;  /* 0x03244003020075a7 */ /* 0x0044e4000804017f */
[----:B---3--:R-:W-:Y:S05]  /*a420*/  @!P2 NANOSLEEP.SYNCS 0x989680 ;  /* 0x009896800000a95d */ /* 0x008fea0003900000 */
[----:B------:R-:W3:Y:S02]  /*a430*/  @!P2 SYNCS.PHASECHK.TRANS64 P2, [R2+URZ+0x32440], R3 ;  /* 0x032440030200a5a7 */ /* 0x000ee4000804007f */
[----:B---3--:R-:W-:Y:S05]  /*a440*/  @!P2 BRA `(.L_x_7387) ;  /* 0xfffffffc00f0a947 */ /* 0x008fea000383ffff */
[----:B------:R-:W-:Y:S05]  /*a450*/  BRA `(.L_x_7431) ;  /* 0xffffffe400207947 */ /* 0x000fea000383ffff */
.L_x_7389:
[----:B---3--:R3:W4:Y:S02]  /*a460*/  SYNCS.PHASECHK.TRANS64.TRYWAIT P2, [R2+URZ+0x32460], R3 ;  /* 0x03246003020075a7 */ /* 0x008724000804017f */
[----:B----4-:R-:W-:Y:S05]  /*a470*/  @!P2 NANOSLEEP.SYNCS 0x989680 ;  /* 0x009896800000a95d */ /* 0x010fea0003900000 */
[----:B------:R-:W4:Y:S02]  /*a480*/  @!P2 SYNCS.PHASECHK.TRANS64 P2, [R2+URZ+0x32460], R3 ;  /* 0x032460030200a5a7 */ /* 0x000f24000804007f */
[----:B----4-:R-:W-:Y:S05]  /*a490*/  @!P2 BRA `(.L_x_7389) ;  /* 0xfffffffc00f0a947 */ /* 0x010fea000383ffff */
[----:B------:R-:W-:Y:S05]  /*a4a0*/  BRA `(.L_x_7432) ;  /* 0xffffffe4007c7947 */ /* 0x000fea000383ffff */
.L_x_7395:
[----:B-1----:R1:W2:Y:S02]  /*a4b0*/  SYNCS.PHASECHK.TRANS64.TRYWAIT P2, [R3+URZ+0x32440], R2 ;  /* 0x03244002030075a7 */ /* 0x0022a4000804017f */
[----:B--2---:R-:W-:Y:S05]  /*a4c0*/  @!P2 NANOSLEEP.SYNCS 0x989680 ;  /* 0x009896800000a95d */ /* 0x004fea0003900000 */
[----:B------:R-:W2:Y:S02]  /*a4d0*/  @!P2 SYNCS.PHASECHK.TRANS64 P2, [R3+URZ+0x32440], R2 ;  /* 0x032440020300a5a7 */ /* 0x000ea4000804007f */
[----:B--2---:R-:W-:Y:S05]  /*a4e0*/  @!P2 BRA `(.L_x_7395) ;  /* 0xfffffffc00f0a947 */ /* 0x004fea000383ffff */
[----:B------:R-:W-:Y:S05]  /*a4f0*/  BRA `(.L_x_7433) ;  /* 0xffffffe800b87947 */ /* 0x000fea000383ffff */
.L_x_7397:
[----:B--2---:R2:W3:Y:S02]  /*a500*/  SYNCS.PHASECHK.TRANS64.TRYWAIT P2, [R3+URZ+0x32460], R2 ;  /* 0x03246002030075a7 */ /* 0x0044e4000804017f */
[----:B---3--:R-:W-:Y:S05]  /*a510*/  @!P2 NANOSLEEP.SYNCS 0x989680 ;  /* 0x009896800000a95d */ /* 0x008fea0003900000 */
[----:B------:R-:W3:Y:S02]  /*a520*/  @!P2 SYNCS.PHASECHK.TRANS64 P2, [R3+URZ+0x32460], R2 ;  /* 0x032460020300a5a7 */ /* 0x000ee4000804007f */
[----:B---3--:R-:W-:Y:S05]  /*a530*/  @!P2 BRA `(.L_x_7397) ;  /* 0xfffffffc00f0a947 */ /* 0x008fea000383ffff */
[----:B------:R-:W-:Y:S05]  /*a540*/  BRA `(.L_x_7434) ;  /* 0xffffffec00147947 */ /* 0x000fea000383ffff */
.L_x_7402:
[----:B-1----:R1:W2:Y:S02]  /*a550*/  SYNCS.PHASECHK.TRANS64.TRYWAIT P2, [R3+URZ+0x32440], R2 ;  /* 0x03244002030075a7 */ /* 0x0022a4000804017f */
[----:B--2---:R-:W-:Y:S05]  /*a560*/  @!P2 NANOSLEEP.SYNCS 0x989680 ;  /* 0x009896800000a95d */ /* 0x004fea0003900000 */
[----:B------:R-:W2:Y:S02]  /*a570*/  @!P2 SYNCS.PHASECHK.TRANS64 P2, [R3+URZ+0x32440], R2 ;  /* 0x032440020300a5a7 */ /* 0x000ea4000804007f */
[----:B--2---:R-:W-:Y:S05]  /*a580*/  @!P2 BRA `(.L_x_7402) ;  /* 0xfffffffc00f0a947 */ /* 0x004fea000383ffff */
[----:B------:R-:W-:Y:S05]  /*a590*/  BRA `(.L_x_7435) ;  /* 0xfffffff000387947 */ /* 0x000fea000383ffff */
.L_x_7404:
[----:B--2---:R2:W3:Y:S02]  /*a5a0*/  SYNCS.PHASECHK.TRANS64.TRYWAIT P2, [R3+URZ+0x32460], R2 ;  /* 0x03246002030075a7 */ /* 0x0044e4000804017f */
[----:B---3--:R-:W-:Y:S05]  /*a5b0*/  @!P2 NANOSLEEP.SYNCS 0x989680 ;  /* 0x009896800000a95d */ /* 0x008fea0003900000 */
[----:B------:R-:W3:Y:S02]  /*a5c0*/  @!P2 SYNCS.PHASECHK.TRANS64 P2, [R3+URZ+0x32460], R2 ;  /* 0x032460020300a5a7 */ /* 0x000ee4000804007f */
[----:B---3--:R-:W-:Y:S05]  /*a5d0*/  @!P2 BRA `(.L_x_7404) ;  /* 0xfffffffc00f0a947 */ /* 0x008fea000383ffff */
[----:B------:R-:W-:Y:S05]  /*a5e0*/  BRA `(.L_x_7436) ;  /* 0xfffffff000947947 */ /* 0x000fea000383ffff */
.L_x_7409:
[----:B--2---:R2:W3:Y:S02]  /*a5f0*/  SYNCS.PHASECHK.TRANS64.TRYWAIT P0, [R0+URZ+0x32420], R3 ;  /* 0x03242003000075a7 */ /* 0x0044e4000800017f */
[----:B---3--:R-:W-:Y:S05]  /*a600*/  @!P0 NANOSLEEP.SYNCS 0x989680 ;  /* 0x009896800000895d */ /* 0x008fea0003900000 */
[----:B------:R-:W3:Y:S02]  /*a610*/  @!P0 SYNCS.PHASECHK.TRANS64 P0, [R0+URZ+0x32420], R3 ;  /* 0x03242003000085a7 */ /* 0x000ee4000800007f */
[----:B---3--:R-:W-:Y:S05]  /*a620*/  @!P0 BRA `(.L_x_7409) ;  /* 0xfffffffc00f08947 */ /* 0x008fea000383ffff */
[----:B------:R-:W-:Y:S05]  /*a630*/  BRA `(.L_x_7437) ;  /* 0xfffffff400907947 */ /* 0x000fea000383ffff */
.L_x_7410:
        /* <DEDUP_REMOVED lines=11> */
.L_x_7439:
[----:B------:R-:W-:Y:S05]  /*a6f0*/  BSYNC B0 ;  /* 0x0000000000007941 */ /* 0x000fea0003800000 */
.L_x_7438:
[----:B------:R-:W-:Y:S05]  /*a700*/  BRA `(.L_x_7440) ;  /* 0xfffffff400787947 */ /* 0x000fea000383ffff */
.L_x_7413:
[----:B------:R-:W-:Y:S01]  /*a710*/  BSSY B1, `(.L_x_7441) ;  /* 0x0000006000017945 */ /* 0x000fe20003800000 */
[----:B------:R-:W-:-:S07]  /*a720*/  IMAD.MOV.U32 R15, RZ, RZ, -0x1 ;  /* 0xffffffffff0f7424 */ /* 0x000fce00078e00ff */
[----:B-123--:R-:W-:Y:S05]  /*a730*/  WARPSYNC.COLLECTIVE R15, `(.L_x_7442) ;  /* 0x000000000f0c7348 */ /* 0x00efea0003c00000 */
[----:B------:R-:W-:Y:S02]  /*a740*/  ELECT P6, UR62, PT ;  /* 0x00000000003e782f */ /* 0x000fe400038c0000 */
[----:B------:R-:W-:Y:S01]  /*a750*/  MOV R14, UR62 ;  /* 0x0000003e000e7c02 */ /* 0x000fe20008000f00 */
[----:B-123--:R-:W-:Y:S10]  /*a760*/  ENDCOLLECTIVE ;  /* 0x000000000000791b */ /* 0x00eff40003800000 */
.L_x_7442:
[----:B------:R-:W-:Y:S05]  /*a770*/  BSYNC B1 ;  /* 0x0000000000017941 */ /* 0x000fea0003800000 */
.L_x_7441:
[----:B------:R-:W-:Y:S05]  /*a780*/  BRA `(.L_x_7443) ;  /* 0xfffffff400707947 */ /* 0x000fea000383ffff */
.L_x_7415:
[----:B--2---:R2:W3:Y:S02]  /*a790*/  SYNCS.PHASECHK.TRANS64.TRYWAIT P0, [R6+URZ], R5 ;  /* 0x00000005060075a7 */ /* 0x0044e4000800017f */
[----:B---3--:R-:W-:Y:S05]  /*a7a0*/  @!P0 NANOSLEEP.SYNCS 0x989680 ;  /* 0x009896800000895d */ /* 0x008fea0003900000 */
[----:B------:R-:W3:Y:S02]  /*a7b0*/  @!P0 SYNCS.PHASECHK.TRANS64 P0, [R6+URZ], R5 ;  /* 0x00000005060085a7 */ /* 0x000ee4000800007f */
[----:B---3--:R-:W-:Y:S05]  /*a7c0*/  @!P0 BRA `(.L_x_7415) ;  /* 0xfffffffc00f08947 */ /* 0x008fea000383ffff */
[----:B------:R-:W-:Y:S05]  /*a7d0*/  BRA `(.L_x_7444) ;  /* 0xfffffff400a47947 */ /* 0x000fea000383ffff */
.L_x_7416:
[----:B---3--:R3:W4:Y:S02]  /*a7e0*/  SYNCS.PHASECHK.TRANS64.TRYWAIT P0, [R3+URZ], R2 ;  /* 0x00000002030075a7 */ /* 0x008724000800017f */
[----:B----4-:R-:W-:Y:S05]  /*a7f0*/  @!P0 NANOSLEEP.SYNCS 0x989680 ;  /* 0x009896800000895d */ /* 0x010fea0003900000 */
[----:B------:R-:W4:Y:S02]  /*a800*/  @!P0 SYNCS.PHASECHK.TRANS64 P0, [R3+URZ], R2 ;  /* 0x00000002030085a7 */ /* 0x000f24000800007f */
[----:B----4-:R-:W-:Y:S05]  /*a810*/  @!P0 BRA `(.L_x_7416) ;  /* 0xfffffffc00f08947 */ /* 0x010fea000383ffff */
[----:B------:R-:W-:Y:S05]  /*a820*/  BRA `(.L_x_7445) ;  /* 0xfffffff400987947 */ /* 0x000fea000383ffff */
.L_x_7418:
[----:B---3--:R3:W4:Y:S02]  /*a830*/  SYNCS.PHASECHK.TRANS64.TRYWAIT P0, [R16+URZ], R5 ;  /* 0x00000005100075a7 */ /* 0x008724000800017f */
[----:B----4-:R-:W-:Y:S05]  /*a840*/  @!P0 NANOSLEEP.SYNCS 0x989680 ;  /* 0x009896800000895d */ /* 0x010fea0003900000 */
[----:B------:R-:W4:Y:S02]  /*a850*/  @!P0 SYNCS.PHASECHK.TRANS64 P0, [R16+URZ], R5 ;  /* 0x00000005100085a7 */ /* 0x000f24000800007f */
[----:B----4-:R-:W-:Y:S05]  /*a860*/  @!P0 BRA `(.L_x_7418) ;  /* 0xfffffffc00f08947 */ /* 0x010fea000383ffff */
[----:B------:R-:W-:Y:S05]  /*a870*/  BRA `(.L_x_7446) ;  /* 0xfffffff4009c7947 */ /* 0x000fea000383ffff */
.L_x_7447:
        /* <DEDUP_REMOVED lines=16> */
.L_x_11959:


//--------------------- .text._ZN7cutlass13device_kernelIN5flash11enable_sm90INS1_16FlashAttnFwdSm90INS1_25CollectiveMainloopFwdSm90ILi2EN4cute5tupleIJNS5_1CILi1EEES8_S8_EEENS6_IJNS7_ILi128EEENS7_ILi96EEENS7_ILi64EEEEEELi256ENS_10bfloat16_tEfNS_4arch4Sm90ELb0ELb0ELb0ELb1ELb0ELb0ELb0ELb1ELb0ELb0ELb0ELb0EEENS1_21CollectiveEpilogueFwdINS6_IJSA_NS7_ILi256EEESB_EEES9_SE_SG_Li256ELb1ELb0ELb0ELb0EEENS1_36VarlenDynamicPersistentTileSchedulerILi128ELi96ELi256ELi32ELb0ELb0ELb1ELb0ELb1ELb1EEEEEEEEEvNT_6ParamsE --------------------------
	.section	.text._ZN7cutlass13device_kernelIN5flash11enable_sm90INS1_16FlashAttnFwdSm90INS1_25CollectiveMainloopFwdSm90ILi2EN4cute5tupleIJNS5_1CILi1EEES8_S8_EEENS6_IJNS7_ILi128EEENS7_ILi96EEENS7_ILi64EEEEEELi256ENS_10bfloat16_tEfNS_4arch4Sm90ELb0ELb0ELb0ELb1ELb0ELb0ELb0ELb1ELb0ELb0ELb0ELb0EEENS1_21CollectiveEpilogueFwdINS6_IJSA_NS7_ILi256EEESB_EEES9_SE_SG_Li256ELb1ELb0ELb0ELb0EEENS1_36VarlenDynamicPersistentTileSchedulerILi128ELi96ELi256ELi32ELb0ELb0ELb1ELb0ELb1ELb1EEEEEEEEEvNT_6ParamsE,"ax",@progbits
	.align	128
.text._ZN7cutlass13device_kernelIN5flash11enable_sm90INS1_16FlashAttnFwdSm90INS1_25CollectiveMainloopFwdSm90ILi2EN4cute5tupleIJNS5_1CILi1EEES8_S8_EEENS6_IJNS7_ILi128EEENS7_ILi96EEENS7_ILi64EEEEEELi256ENS_10bfloat16_tEfNS_4arch4Sm90ELb0ELb0ELb0ELb1ELb0ELb0ELb0ELb1ELb0ELb0ELb0ELb0EEENS1_21CollectiveEpilogueFwdINS6_IJSA_NS7_ILi256EEESB_EEES9_SE_SG_Li256ELb1ELb0ELb0ELb0EEENS1_36VarlenDynamicPersistentTileSchedulerILi128ELi96ELi256ELi32ELb0ELb0ELb1ELb0ELb1ELb1EEEEEEEEEvNT_6ParamsE:
        .type           _ZN7cutlass13device_kernelIN5flash11enable_sm90INS1_16FlashAttnFwdSm90INS1_25CollectiveMainloopFwdSm90ILi2EN4cute5tupleIJNS5_1CILi1EEES8_S8_EEENS6_IJNS7_ILi128EEENS7_ILi96EEENS7_ILi64EEEEEELi256ENS_10bfloat16_tEfNS_4arch4Sm90ELb0ELb0ELb0ELb1ELb0ELb0ELb0ELb1ELb0ELb0ELb0ELb0EEENS1_21CollectiveEpilogueFwdINS6_IJSA_NS7_ILi256EEESB_EEES9_SE_SG_Li256ELb1ELb0ELb0ELb0EEENS1_36VarlenDynamicPersistentTileSchedulerILi128ELi96ELi256ELi32ELb0ELb0ELb1ELb0ELb1ELb1EEEEEEEEEvNT_6ParamsE,@function
        .size           _ZN7cutlass13device_kernelIN5flash11enable_sm90INS1_16FlashAttnFwdSm90INS1_25CollectiveMainloopFwdSm90ILi2EN4cute5tupleIJNS5_1CILi1EEES8_S8_EEENS6_IJNS7_ILi128EEENS7_ILi96EEENS7_ILi64EEEEEELi256ENS_10bfloat16_tEfNS_4arch4Sm90ELb0ELb0ELb0ELb1ELb0ELb0ELb0ELb1ELb0ELb0ELb0ELb0EEENS1_21CollectiveEpilogueFwdINS6_IJSA_NS7_ILi256EEESB_EEES9_SE_SG_Li256ELb1ELb0ELb0ELb0EEENS1_36VarlenDynamicPersistentTileSchedulerILi128ELi96ELi256ELi32ELb0ELb0ELb1ELb0ELb1ELb1EEEEEEEEEvNT_6ParamsE,(.L_x_11960 - _ZN7cutlass13device_kernelIN5flash11enable_sm90INS1_16FlashAttnFwdSm90INS1_25CollectiveMainloopFwdSm90ILi2EN4cute5tupleIJNS5_1CILi1EEES8_S8_EEENS6_IJNS7_ILi128EEENS7_ILi96EEENS7_ILi64EEEEEELi256ENS_10bfloat16_tEfNS_4arch4Sm90ELb0ELb0ELb0ELb1ELb0ELb0ELb0ELb1ELb0ELb0ELb0ELb0EEENS1_21CollectiveEpilogueFwdINS6_IJSA_NS7_ILi256EEESB_EEES9_SE_SG_Li256ELb1ELb0ELb0ELb0EEENS1_36VarlenDynamicPersistentTileSchedulerILi128ELi96ELi256ELi32ELb0ELb0ELb1ELb0ELb1ELb1EEEEEEEEEvNT_6ParamsE)
        .other          _ZN7cutlass13device_kernelIN5flash11enable_sm90INS1_16FlashAttnFwdSm90INS1_25CollectiveMainloopFwdSm90ILi2EN4cute5tupleIJNS5_1CILi1EEES8_S8_EEENS6_IJNS7_ILi128EEENS7_ILi96EEENS7_ILi64EEEEEELi256ENS_10bfloat16_tEfNS_4arch4Sm90ELb0ELb0ELb0ELb1ELb0ELb0ELb0ELb1ELb0ELb0ELb0ELb0EEENS1_21CollectiveEpilogueFwdINS6_IJSA_NS7_ILi256EEESB_EEES9_SE_SG_Li256ELb1ELb0ELb0ELb0EEENS1_36VarlenDynamicPersistentTileSchedulerILi128ELi96ELi256ELi32ELb0ELb0ELb1ELb0ELb1ELb1EEEEEEEEEvNT_6ParamsE,@"STO_CUDA_ENTRY STV_DEFAULT"
_ZN7cutlass13device_kernelIN5flash11enable_sm90INS1_16FlashAttnFwdSm90INS1_25CollectiveMainloopFwdSm90ILi2EN4cute5tupleIJNS5_1CILi1EEES8_S8_EEENS6_IJNS7_ILi128EEENS7_ILi96EEENS7_ILi64EEEEEELi256ENS_10bfloat16_tEfNS_4arch4Sm90ELb0ELb0ELb0ELb1ELb0ELb0ELb0ELb1ELb0ELb0ELb0ELb0EEENS1_21CollectiveEpilogueFwdINS6_IJSA_NS7_ILi256EEESB_EEES9_SE_SG_Li256ELb1ELb0ELb0ELb0EEENS1_36VarlenDynamicPersistentTileSchedulerILi128ELi96ELi256ELi32ELb0ELb0ELb1ELb0ELb1ELb1EEEEEEEEEvNT_6ParamsE:
        /* <DEDUP_REMOVED lines=21> */
.L_x_7449:
[----:B------:R-:W-:Y:S05]  /*0150*/  BSYNC B0 ;  /* 0x0000000000007941 */ /* 0x000fea0003800000 */
.L_x_7448:
        /* <DEDUP_REMOVED lines=41> */
.L_x_7450:
        /* <DEDUP_REMOVED lines=22> */
.L_x_7451:
        /* <DEDUP_REMOVED lines=18> */
.L_x_7452:
        /* <DEDUP_REMOVED lines=22> */
.L_x_7453:
        /* <DEDUP_REMOVED lines=22> */
.L_x_7454:
[----:B------:R-:W-:Y:S01]  /*0930*/  PLOP3.LUT P0, PT, PT, PT, UP0, 0x80, 0x0 ;  /* 0x000000000000781c */ /* 0x000fe20003f0f008 */
[----:B------:R-:W-:Y:S01]  /*0940*/  UMOV UR36, 0x1 ;  /* 0x0000000100247882 */ /* 0x000fe20000000000 */
[----:B------:R-:W-:Y:S01]  /*0950*/  NOP ;  /* 0x0000000000007918 */ /* 0x000fe20000000000 */
[----:B------:R-:W-:Y:S01]  /*0960*/  USEL UR36, UR36, 0x2, !UP0 ;  /* 0x0000000224247887 */ /* 0x000fe2000c000000 */
[----:B------:R-:W-:Y:S01]  /*0970*/  ULDC.64 UR40, c[0x0][0x208] ;  /* 0x0000820000287ab9 */ /* 0x000fe20000000a00 */
[----:B012-4-:R-:W-:Y:S08]  /*0980*/  BAR.SYNC.DEFER_BLOCKING 0x0 ;  /* 0x0000000000007b1d */ /* 0x017ff00000010000 */
[----:B------:R-:W-:Y:S05]  /*0990*/  @!P0 BRA `(.L_x_7455) ;  /* 0x0000007800948947 */ /* 0x000fea0003800000 */
.L_x_7456:
[----:B------:R-:W-:-:S08]  /*09a0*/  NOP ;  /* 0x0000000000007918 */ /* 0x000fd00000000000 */
[----:B------:R-:W0:Y:S02]  /*09b0*/  USETMAXREG.TRY_ALLOC.CTAPOOL UP0, 0xf0 ;  /* 0x000000f0000079c8 */ /* 0x000e240008000600 */
[----:B0-----:R-:W-:-:S13]  /*09c0*/  PLOP3.LUT P0, PT, PT, PT, UP0, 0x80, 0x0 ;  /* 0x000000000000781c */ /* 0x001fda0003f0f008 */
[----:B------:R-:W-:Y:S05]  /*09d0*/  @!P0 BRA `(.L_x_7456) ;  /* 0xfffffffc00f08947 */ /* 0x000fea000383ffff */
[----:B------:R-:W-:Y:S06]  /*09e0*/  BAR.ARV 0x8, 0x120 ;  /* 0x0204800000007b1d */ /* 0x000fec0000002000 */
[----:B------:R-:W-:Y:S02]  /*09f0*/  ISETP.NE.AND P0, PT, R22, 0x1, PT ;  /* 0x000000011600780c */ /* 0x000fe40003f05270 */
[----:B------:R-:W0:Y:S01]  /*0a00*/  S2UR UR5, SR_CgaCtaId ;  /* 0x00000000000579c3 */ /* 0x000e220000008800 */
[----:B------:R-:W-:-:S10]  /*0a10*/  UMOV UR4, 0x400 ;  /* 0x0000040000047882 */ /* 0x000fd40000000000 */
[----:B------:R-:W-:Y:S08]  /*0a20*/  @!P0 BAR.ARV 0x9, 0x100 ;  /* 0x0244000000008b1d */ /* 0x000ff00000002000 */
[----:B------:R-:W-:Y:S01]  /*0a30*/  BAR.SYNC.DEFER_BLOCKING 0x5, 0x120 ;  /* 0x0144800000007b1d */ /* 0x000fe20000010000 */
[----:B0-----:R-:W-:-:S09]  /*0a40*/  ULEA UR4, UR5, UR4, 0x18 ;  /* 0x0000000405047291 */ /* 0x001fd2000f8ec03f */
[----:B------:R-:W0:Y:S01]  /*0a50*/  LDS.128 R40, [UR4+0x228d0] ;  /* 0x0228d004ff287984 */ /* 0x000e220008000c00 */
[----:B------:R-:W-:Y:S01]  /*0a60*/  ULDC UR4, c[0x0][0xc14] ;  /* 0x0003050000047ab9 */ /* 0x000fe20000000800 */
[----:B------:R-:W-:Y:S06]  /*0a70*/  BAR.ARV 0x4, 0x120 ;  /* 0x0104800000007b1d */ /* 0x000fec0000002000 */
[----:B0-----:R-:W-:-:S13]  /*0a80*/  ISETP.GE.AND P0, PT, R43, UR4, PT ;  /* 0x000000042b007c0c */ /* 0x001fda000bf06270 */
[----:B------:R-:W-:Y:S05]  /*0a90*/  @P0 EXIT ;  /* 0x000000000000094d */ /* 0x000fea0003800000 */
[----:B------:R-:W0:Y:S01]  /*0aa0*/  S2R R0, SR_TID.X ;  /* 0x0000000000007919 */ /* 0x000e220000002100 */
[----:B------:R-:W-:Y:S01]  /*0ab0*/  R2UR UR5, R42 ;  /* 0x000000002a0572ca */ /* 0x000fe200000e0000 */
[----:B------:R-:W-:Y:S01]  /*0ac0*/  ULOP3.LUT UR47, UR36, 0x1, URZ, 0xfc, !UPT ;  /* 0x00000001242f7892 */ /* 0x000fe2000f8efc3f */
[----:B------:R-:W-:Y:S01]  /*0ad0*/  UMOV UR39, URZ ;  /* 0x0000003f00277c82 */ /* 0x000fe20008000000 */
[----:B------:R-:W-:Y:S01]  /*0ae0*/  UMOV UR38, URZ ;  /* 0x0000003f00267c82 */ /* 0x000fe20008000000 */
[----:B------:R-:W-:Y:S01]  /*0af0*/  UMOV UR37, URZ ;  /* 0x0000003f00257c82 */ /* 0x000fe20008000000 */
[----:B0-----:R-:W-:-:S05]  /*0b00*/  VIADD R203, R0, 0xffffff80 ;  /* 0xffffff8000cb7836 */ /* 0x001fca0000000000 */
[----:B------:R-:W-:-:S04]  /*0b10*/  SHF.R.S32.HI R0, RZ, 0x1f, R203 ;  /* 0x0000001fff007819 */ /* 0x000fc800000114cb */
[CC--:B------:R-:W-:Y:S02]  /*0b20*/  LEA.HI R2, R0.reuse, R203.reuse, RZ, 0x7 ;  /* 0x000000cb00027211 */ /* 0x0c0fe400078f38ff */
[----:B------:R-:W-:Y:S02]  /*0b30*/  LEA.HI R3, R0, R203, RZ, 0x4 ;  /* 0x000000cb00037211 */ /* 0x000fe400078f20ff */
[C---:B------:R-:W-:Y:S02]  /*0b40*/  LOP3.LUT R4, R2.reuse, 0xffffff80, RZ, 0xc0, !PT ;  /* 0xffffff8002047812 */ /* 0x040fe400078ec0ff */
[----:B------:R-:W-:Y:S02]  /*0b50*/  SHF.R.S32.HI R23, RZ, 0x7, R2 ;  /* 0x00000007ff177819 */ /* 0x000fe40000011402 */
[----:B------:R-:W-:Y:S01]  /*0b60*/  SHF.R.S32.HI R6, RZ, 0x4, R3 ;  /* 0x00000004ff067819 */ /* 0x000fe20000011403 */
[----:B------:R-:W-:Y:S01]  /*0b70*/  IMAD.IADD R19, R203, 0x1, -R4 ;  /* 0x00000001cb137824 */ /* 0x000fe200078e0a04 */
[----:B------:R-:W-:-:S04]  /*0b80*/  LEA.HI R2, R2, R23, RZ, 0x1 ;  /* 0x0000001702027211 */ /* 0x000fc800078f08ff */
[----:B------:R-:W-:Y:S02]  /*0b90*/  SHF.R.S32.HI R8, RZ, 0x1f, R19 ;  /* 0x0000001fff087819 */ /* 0x000fe40000011413 */
[----:B------:R-:W-:Y:S02]  /*0ba0*/  LOP3.LUT R2, R2, 0x3fffffe, RZ, 0xc0, !PT ;  /* 0x03fffffe02027812 */ /* 0x000fe400078ec0ff */
[CC--:B------:R-:W-:Y:S02]  /*0bb0*/  LEA.HI R7, R8.reuse, R19.reuse, RZ, 0x2 ;  /* 0x0000001308077211 */ /* 0x0c0fe400078f10ff */
[----:B------:R-:W-:Y:S01]  /*0bc0*/  LEA.HI R8, R8, R19, RZ, 0x5 ;  /* 0x0000001308087211 */ /* 0x000fe200078f28ff */
[----:B------:R-:W-:Y:S01]  /*0bd0*/  IMAD.IADD R2, R23, 0x1, -R2 ;  /* 0x0000000117027824 */ /* 0x000fe200078e0a02 */
[--C-:B------:R-:W-:Y:S02]  /*0be0*/  SHF.R.S32.HI R9, RZ, 0x2, R7.reuse ;  /* 0x00000002ff097819 */ /* 0x100fe40000011407 */
[----:B------:R-:W-:-:S02]  /*0bf0*/  SHF.R.S32.HI R4, RZ, 0x1f, R7 ;  /* 0x0000001fff047819 */ /* 0x000fc40000011407 */
[----:B------:R-:W-:Y:S02]  /*0c00*/  SHF.R.S32.HI R8, RZ, 0x5, R8 ;  /* 0x00000005ff087819 */ /* 0x000fe40000011408 */
[----:B------:R-:W-:Y:S02]  /*0c10*/  LEA.HI R5, R4, R9, RZ, 0x3 ;  /* 0x0000000904057211 */ /* 0x000fe400078f18ff */
[CC--:B------:R-:W-:Y:S02]  /*0c20*/  LEA.HI R4, R0.reuse, R203.reuse, RZ, 0x5 ;  /* 0x000000cb00047211 */ /* 0x0c0fe400078f28ff */
[----:B------:R-:W-:Y:S02]  /*0c30*/  LOP3.LUT R10, R5, 0xfffffff8, RZ, 0xc0, !PT ;  /* 0xfffffff8050a7812 */ /* 0x000fe400078ec0ff */
[----:B------:R-:W-:Y:S01]  /*0c40*/  LEA.HI R0, R0, R203, RZ, 0x3 ;  /* 0x000000cb00007211 */ /* 0x000fe200078f18ff */
[----:B------:R-:W-:Y:S01]  /*0c50*/  IMAD.SHL.U32 R5, R4, 0x20, RZ ;  /* 0x0000002004057824 */ /* 0x000fe200078e00ff */
[----:B------:R-:W-:Y:S01]  /*0c60*/  LOP3.LUT R4, R3, 0x3fffff0, RZ, 0xc0, !PT ;  /* 0x03fffff003047812 */ /* 0x000fe200078ec0ff */
[----:B------:R-:W-:Y:S01]  /*0c70*/  IMAD.IADD R9, R9, 0x1, -R10 ;  /* 0x0000000109097824 */ /* 0x000fe200078e0a0a */
[----:B------:R-:W-:-:S02]  /*0c80*/  LEA.HI R3, R3, R6, RZ, 0x1 ;  /* 0x0000000603037211 */ /* 0x000fc400078f08ff */
[----:B------:R-:W-:Y:S01]  /*0c90*/  LOP3.LUT R5, R5, 0xfffffc00, RZ, 0xc0, !PT ;  /* 0xfffffc0005057812 */ /* 0x000fe200078ec0ff */
[----:B------:R-:W-:Y:S01]  /*0ca0*/  IMAD R9, R8, 0x10, R9 ;  /* 0x0000001008097824 */ /* 0x000fe200078e0209 */
[----:B------:R-:W-:Y:S01]  /*0cb0*/  LOP3.LUT R3, R3, 0x1ffffffe, RZ, 0xc0, !PT ;  /* 0x1ffffffe03037812 */ /* 0x000fe200078ec0ff */
[----:B------:R-:W-:Y:S01]  /*0cc0*/  IMAD.IADD R4, R203, 0x1, -R4 ;  /* 0x00000001cb047824 */ /* 0x000fe200078e0a04 */
[----:B------:R-:W-:Y:S01]  /*0cd0*/  LOP3.LUT R200, R7, 0x7ffffffc, RZ, 0xc0, !PT ;  /* 0x7ffffffc07c87812 */ /* 0x000fe200078ec0ff */
[----:B------:R-:W-:Y:S01]  /*0ce0*/  IMAD R201, R2, 0x40, R9 ;  /* 0x0000004002c97824 */ /* 0x000fe200078e0209 */
[----:B------:R-:W-:Y:S01]  /*0cf0*/  LOP3.LUT R2, R0, 0x1ffffff8, RZ, 0xc0, !PT ;  /* 0x1ffffff800027812 */ /* 0x000fe200078ec0ff */
[----:B------:R-:W-:Y:S01]  /*0d00*/  IMAD R4, R4, 0x40, R5 ;  /* 0x0000004004047824 */ /* 0x000fe200078e0205 */
[----:B------:R-:W-:Y:S01]  /*0d10*/  SHF.R.S32.HI R16, RZ, 0x3, R0 ;  /* 0x00000003ff107819 */ /* 0x000fe20000011400 */
[----:B------:R-:W-:Y:S02]  /*0d20*/  IMAD.IADD R3, R6, 0x1, -R3 ;  /* 0x0000000106037824 */ /* 0x000fe400078e0a03 */
[----:B------:R-:W-:-:S02]  /*0d30*/  IMAD.IADD R2, R203, 0x1, -R2 ;  /* 0x00000001cb027824 */ /* 0x000fc400078e0a02 */
[----:B------:R-:W-:Y:S02]  /*0d40*/  IMAD R202, R3, 0x8, R4 ;  /* 0x0000000803ca7824 */ /* 0x000fe400078e0204 */
[----:B------:R-:W-:Y:S02]  /*0d50*/  IMAD.SHL.U32 R2, R2, 0x8, RZ ;  /* 0x0000000802027824 */ /* 0x000fe400078e00ff */
[----:B------:R-:W-:-:S07]  /*0d60*/  IMAD.IADD R200, R19, 0x1, -R200 ;  /* 0x0000000113c87824 */ /* 0x000fce00078e0ac8 */
.L_x_7498:
[----:B0---45:R-:W0:Y:S01]  /*0d70*/  LDC.64 R4, c[0x0][0xc60] ;  /* 0x00031800ff047b82 */ /* 0x031e220000000a00 */
        /* <DEDUP_REMOVED lines=16> */
[----:B------:R-:W-:Y:S01]  /*0e80*/  @UP1 ULEA.HI.X UR9, UR46, UR9, UR45, 0x2, UP3 ;  /* 0x000000092e091291 */ /* 0x000fe200098f142d */
[----:B------:R-:W-:Y:S02]  /*0e90*/  IMAD.U32 R4, RZ, RZ, UR6 ;  /* 0x00000006ff047e24 */ /* 0x000fe4000f8e00ff */
[----:B---3--:R-:W-:-:S02]  /*0ea0*/  IMAD.U32 R6, RZ, RZ, UR8 ;  /* 0x00000008ff067e24 */ /* 0x008fc4000f8e00ff */
        /* <DEDUP_REMOVED lines=10> */
[----:B------:R-:W-:Y:S01]  /*0f50*/  CS2R R44, SRZ ;  /* 0x00000000002c7805 */ /* 0x000fe2000001ff00 */
[----:B------:R-:W-:Y:S01]  /*0f60*/  UMOV UR44, UR5 ;  /* 0x00000005002c7c82 */ /* 0x000fe20008000000 */
[----:B------:R-:W-:Y:S01]  /*0f70*/  CS2R R150, SRZ ;  /* 0x0000000000967805 */ /* 0x000fe2000001ff00 */
[----:B------:R-:W-:Y:S01]  /*0f80*/  USEL UR4, UR4, 0x1, UP0 ;  /* 0x0000000104047887 */ /* 0x000fe20008000000 */
[----:B------:R-:W-:-:S02]  /*0f90*/  CS2R R148, SRZ ;  /* 0x0000000000947805 */ /* 0x000fc4000001ff00 */
[----:B------:R-:W-:Y:S02]  /*0fa0*/  CS2R R146, SRZ ;  /* 0x0000000000927805 */ /* 0x000fe4000001ff00 */
[----:B------:R-:W-:Y:S01]  /*0fb0*/  CS2R R144, SRZ ;  /* 0x0000000000907805 */ /* 0x000fe2000001ff00 */
[----:B------:R-:W-:Y:S01]  /*0fc0*/  UIMAD UR4, UR4, UR6, URZ ;  /* 0x00000006040472a4 */ /* 0x000fe2000f8e023f */
        /* <DEDUP_REMOVED lines=38> */
[----:B-1----:R-:W-:Y:S02]  /*1230*/  CS2R R68, SRZ ;  /* 0x0000000000447805 */ /* 0x002fe4000001ff00 */
[----:B------:R-:W-:-:S02]  /*1240*/  CS2R R166, SRZ ;  /* 0x0000000000a67805 */ /* 0x000fc4000001ff00 */
[----:B------:R-:W-:Y:S01]  /*1250*/  CS2R R154, SRZ ;  /* 0x00000000009a7805 */ /* 0x000fe2000001ff00 */
[----:B------:R-:W-:Y:S01]  /*1260*/  IMAD.MOV.U32 R28, RZ, RZ, RZ ;  /* 0x000000ffff1c7224 */ /* 0x000fe200078e00ff */
        /* <DEDUP_REMOVED lines=11> */
[----:B--2---:R-:W-:Y:S02]  /*1320*/  @P0 R2UR UR43, R4 ;  /* 0x00000000042b02ca */ /* 0x004fe400000e0000 */
[----:B------:R-:W-:-:S02]  /*1330*/  PLOP3.LUT P0, PT, PT, PT, PT, 0x80, 0x0 ;  /* 0x000000000000781c */ /* 0x000fc40003f0f070 */
[----:B---3--:R-:W-:Y:S01]  /*1340*/  @P1 R2UR UR4, R6 ;  /* 0x00000000060412ca */ /* 0x008fe200000e0000 */
[----:B------:R-:W-:-:S14]  /*1350*/  @P1 BRA `(.L_x_7457) ;  /* 0x0000000000341947 */ /* 0x000fdc0003800000 */
        /* <DEDUP_REMOVED lines=13> */
.L_x_7457:
[----:B------:R-:W-:Y:S01]  /*1430*/  UIADD3 UR43, -UR43, UR4, URZ ;  /* 0x000000042b2b7290 */ /* 0x000fe2000fffe13f */
[----:B------:R-:W-:Y:S01]  /*1440*/  IMAD.MOV.U32 R9, RZ, RZ, RZ ;  /* 0x000000ffff097224 */ /* 0x000fe200078e00ff */
[----:B------:R-:W-:Y:S02]  /*1450*/  CS2R R174, SRZ ;  /* 0x0000000000ae7805 */ /* 0x000fe4000001ff00 */
[----:B------:R-:W-:Y:S01]  /*1460*/  CS2R R172, SRZ ;  /* 0x0000000000ac7805 */ /* 0x000fe2000001ff00 */
[----:B------:R-:W-:Y:S01]  /*1470*/  UISETP.GE.AND UP0, UPT, UR43, 0x1, UPT ;  /* 0x000000012b00788c */ /* 0x000fe2000bf06270 */
[----:B------:R-:W-:Y:S01]  /*1480*/  CS2R R36, SRZ ;  /* 0x0000000000247805 */ /* 0x000fe2000001ff00 */
[----:B------:R-:W-:Y:S01]  /*1490*/  UIADD3 UR4, UR43, 0x5f, URZ ;  /* 0x0000005f2b047890 */ /* 0x000fe2000fffe03f */
[----:B------:R-:W-:Y:S02]  /*14a0*/  CS2R R176, SRZ ;  /* 0x0000000000b07805 */ /* 0x000fe4000001ff00 */
[----:B------:R-:W-:Y:S01]  /*14b0*/  CS2R R32, SRZ ;  /* 0x0000000000207805 */ /* 0x000fe2000001ff00 */
[----:B------:R-:W-:Y:S01]  /*14c0*/  IMAD.MOV.U32 R26, RZ, RZ, RZ ;  /* 0x000000ffff1a7224 */ /* 0x000fe200078e00ff */
[----:B------:R-:W-:Y:S01]  /*14d0*/  PLOP3.LUT P1, PT, PT, PT, UP0, 0x80, 0x0 ;  /* 0x000000000000781c */ /* 0x000fe20003f2f008 */
[----:B------:R-:W-:Y:S01]  /*14e0*/  UIMAD.WIDE UR4, UR4, 0x2aaaaaab, URZ ;  /* 0x2aaaaaab040478a5 */ /* 0x000fe2000f8e023f */
[----:B------:R-:W-:Y:S01]  /*14f0*/  IMAD.MOV.U32 R29, RZ, RZ, RZ ;  /* 0x000000ffff1d7224 */ /* 0x000fe200078e00ff */
[----:B------:R-:W-:Y:S01]  /*1500*/  CS2R R4, SRZ ;  /* 0x0000000000047805 */ /* 0x000fe2000001ff00 */
[----:B------:R-:W-:Y:S01]  /*1510*/  IMAD.MOV.U32 R6, RZ, RZ, RZ ;  /* 0x000000ffff067224 */ /* 0x000fe200078e00ff */
[----:B------:R-:W-:Y:S01]  /*1520*/  USHF.R.U32.HI UR42, URZ, 0x1f, UR5 ;  /* 0x0000001f3f2a7899 */ /* 0x000fe20008011605 */
[----:B------:R-:W-:-:S03]  /*1530*/  IMAD.MOV.U32 R179, RZ, RZ, RZ ;  /* 0x000000ffffb37224 */ /* 0x000fc600078e00ff */
[----:B------:R-:W-:-:S04]  /*1540*/  ULEA.HI.SX32 UR42, UR5, UR42, 0x1c ;  /* 0x0000002a052a7291 */ /* 0x000fc8000f8fe23f */
[----:B------:R-:W-:Y:S08]  /*1550*/  @!P1 BRA `(.L_x_7458) ;  /* 0x0000004000f89947 */ /* 0x000ff00003800000 */
        /* <DEDUP_REMOVED lines=31> */
.L_x_7459:
[----:B------:R-:W0:Y:S01]  /*1750*/  S2R R3, SR_CgaCtaId ;  /* 0x0000000000037919 */ /* 0x000e220000008800 */
[----:B------:R-:W-:Y:S01]  /*1760*/  ULEA.HI UR4, UR39, UR39, URZ, 0x1 ;  /* 0x0000002727047291 */ /* 0x000fe2000f8f083f */
[----:B------:R-:W-:Y:S01]  /*1770*/  MOV R6, 0x400 ;  /* 0x0000040000067802 */ /* 0x000fe20000000f00 */
[----:B------:R-:W-:Y:S02]  /*1780*/  VIADD R8, R22, 0x8 ;  /* 0x0000000816087836 */ /* 0x000fe40000000000 */
[----:B------:R-:W-:-:S04]  /*1790*/  ULOP3.LUT UR4, UR4, 0xfffffffe, URZ, 0xc0, !UPT ;  /* 0xfffffffe04047892 */ /* 0x000fc8000f8ec03f */
[----:B------:R-:W-:-:S06]  /*17a0*/  UIADD3 UR4, UR39, -UR4, URZ ;  /* 0x8000000427047290 */ /* 0x000fcc000fffe03f */
[----:B------:R-:W-:Y:S01]  /*17b0*/  IMAD.U32 R0, RZ, RZ, UR4 ;  /* 0x00000004ff007e24 */ /* 0x000fe2000f8e00ff */
[----:B0-----:R-:W-:-:S04]  /*17c0*/  LEA R6, R3, R6, 0x18 ;  /* 0x0000000603067211 */ /* 0x001fc800078ec0ff */
[----:B------:R-:W-:-:S04]  /*17d0*/  SHF.L.U32 R3, R0, 0x1f, RZ ;  /* 0x0000001f00037819 */ /* 0x000fc800000006ff */
[----:B------:R-:W0:Y:S02]  /*17e0*/  SYNCS.PHASECHK.TRANS64.TRYWAIT P0, [R6+URZ+0x22800], R3 ;  /* 0x02280003060075a7 */ /* 0x000e24000800017f */
[----:B0-----:R-:W-:Y:S05]  /*17f0*/  @!P0 BRA `(.L_x_7460) ;  /* 0x000000b000b08947 */ /* 0x001fea0003800000 */
.L_x_7582:
[----:B------:R-:W-:Y:S01]  /*1800*/  IMAD.U32 R0, RZ, RZ, UR47 ;  /* 0x0000002fff007e24 */ /* 0x000fe2000f8e00ff */
[----:B------:R-:W-:Y:S05]  /*1810*/  WARPSYNC.ALL ;  /* 0x0000000000007948 */ /* 0x000fea0003800000 */
[----:B------:R1:W-:Y:S01]  /*1820*/  BAR.SYNC.DEFER_BLOCKING R8, 0x100 ;  /* 0x000400080000751d */ /* 0x0003e20000010000 */
[----:B------:R-:W-:-:S13]  /*1830*/  ISETP.NE.AND P0, PT, R0, 0x3, PT ;  /* 0x000000030000780c */ /* 0x000fda0003f05270 */
[----:B-1----:R-:W-:Y:S05]  /*1840*/  @!P0 BRA `(.L_x_7461) ;  /* 0x0000000000048947 */ /* 0x002fea0003800000 */
[----:B------:R-:W-:Y:S01]  /*1850*/  BPT.TRAP 0x1 ;  /* 0x000000040000795c */ /* 0x000fe20000300000 */
.L_x_7461:
[----:B------:R-:W-:Y:S02]  /*1860*/  IMAD.U32 R10, RZ, RZ, UR38 ;  /* 0x00000026ff0a7e24 */ /* 0x000fe4000f8e00ff */
[----:B------:R-:W-:-:S03]  /*1870*/  IMAD.U32 R5, RZ, RZ, UR37 ;  /* 0x00000025ff057e24 */ /* 0x000fc6000f8e00ff */
[----:B------:R-:W-:Y:S01]  /*1880*/  SHF.L.U32 R10, R10, 0x1f, RZ ;  /* 0x0000001f0a0a7819 */ /* 0x000fe200000006ff */
[----:B------:R-:W-:-:S04]  /*1890*/  IMAD R5, R5, 0x8, R6 ;  /* 0x0000000805057824 */ /* 0x000fc800078e0206 */
[----:B------:R1:W2:Y:S01]  /*18a0*/  SYNCS.PHASECHK.TRANS64.TRYWAIT P1, [R5+URZ+0x22830], R10 ;  /* 0x0228300a050075a7 */ /* 0x0002a2000802017f */
[----:B------:R-:W-:Y:S05]  /*18b0*/  @!P0 BRA `(.L_x_7462) ;  /* 0x0000000000048947 */ /* 0x000fea0003800000 */
[----:B------:R-:W-:Y:S01]  /*18c0*/  BPT.TRAP 0x1 ;  /* 0x000000040000795c */ /* 0x000fe20000300000 */
.L_x_7462:
[----:B--2---:R-:W-:Y:S05]  /*18d0*/  @P1 BRA `(.L_x_7463) ;  /* 0x0000000000081947 */ /* 0x004fea0003800000 */
[----:B------:R-:W2:Y:S02]  /*18e0*/  SYNCS.PHASECHK.TRANS64.TRYWAIT P1, [R5+URZ+0x22830], R10 ;  /* 0x0228300a050075a7 */ /* 0x000ea4000802017f */
[----:B--2---:R-:W-:Y:S05]  /*18f0*/  @!P1 BRA `(.L_x_7464) ;  /* 0x000000b000849947 */ /* 0x004fea0003800000 */
.L_x_7463:
[----:B------:R-:W-:Y:S01]  /*1900*/  R2UR UR4, R6 ;  /* 0x00000000060472ca */ /* 0x000fe200000e0000 */
[----:B------:R-:W-:Y:S01]  /*1910*/  WARPGROUP.ARRIVE ;  /* 0x00000000000079c5 */ /* 0x000fe20000000000 */
        /* <DEDUP_REMOVED lines=8> */
[----:B------:R-:W-:Y:S01]  /*19a0*/  P2R R12, PR, RZ, 0x1 ;  /* 0x00000001ff0c7803 */ /* 0x000fe20000000000 */
[----:B------:R-:W3:Y:S01]  /*19b0*/  S2R R13, SR_TID.X ;  /* 0x00000000000d7919 */ /* 0x000ee20000002100 */
[----:B------:R-:W-:Y:S01]  /*19c0*/  IADD3 R176, -R22, 0xb, RZ ;  /* 0x0000000b16b07810 */ /* 0x000fe20007ffe1ff */
[----:B------:R-:W-:-:S04]  /*19d0*/  UIADD3 UR4, UR4, 0x1c400, URZ ;  /* 0x0001c40004047890 */ /* 0x000fc8000fffe03f */
[----:B------:R-:W-:-:S04]  /*19e0*/  USHF.R.U32.HI UR4, URZ, 0x4, UR4 ;  /* 0x000000043f047899 */ /* 0x000fc80008011604 */
[----:B------:R-:W-:-:S04]  /*19f0*/  ULOP3.LUT UR4, UR4, 0x3fff, URZ, 0xc0, !UPT ;  /* 0x00003fff04047892 */ /* 0x000fc8000f8ec03f */
[----:B------:R-:W-:Y:S02]  /*1a00*/  ULOP3.LUT UR20, UR4, 0x10000, URZ, 0xfc, !UPT ;  /* 0x0001000004147892 */ /* 0x000fe4000f8efc3f */
[----:B------:R-:W-:Y:S02]  /*1a10*/  ULOP3.LUT UR4, UR48, 0x10000, URZ, 0xfc, !UPT ;  /* 0x0001000030047892 */ /* 0x000fe4000f8efc3f */
[----:B------:R-:W-:Y:S02]  /*1a20*/  UIMAD UR6, UR37, 0x300, UR20 ;  /* 0x00000300250678a4 */ /* 0x000fe4000f8e0214 */
[----:B------:R-:W-:Y:S02]  /*1a30*/  UIADD3 UR8, UR4, 0x2, URZ ;  /* 0x0000000204087890 */ /* 0x000fe4000fffe03f */
[----:B------:R-:W-:Y:S02]  /*1a40*/  UIADD3 UR10, UR6, 0x2, URZ ;  /* 0x00000002060a7890 */ /* 0x000fe4000fffe03f */
[----:B------:R-:W-:-:S02]  /*1a50*/  UIADD3 UR12, UR4, 0x4, URZ ;  /* 0x00000004040c7890 */ /* 0x000fc4000fffe03f */
[----:B------:R-:W-:Y:S02]  /*1a60*/  UIADD3 UR14, UR6, 0x4, URZ ;  /* 0x00000004060e7890 */ /* 0x000fe4000fffe03f */
[----:B------:R-:W-:Y:S01]  /*1a70*/  HGMMA.64x96x16.F32.BF16 R24, gdesc[UR4], RZ, !UPT, gsb0 ;  /* 0x01600000041879f0 */ /* 0x000fe2000c0018ff */
[----:B------:R-:W-:Y:S02]  /*1a80*/  UIADD3 UR16, UR4, 0x6, URZ ;  /* 0x0000000604107890 */ /* 0x000fe4000fffe03f */
[----:B------:R-:W-:Y:S02]  /*1a90*/  UIADD3 UR18, UR6, 0x6, URZ ;  /* 0x0000000606127890 */ /* 0x000fe4000fffe03f */
[----:B------:R-:W-:-:S04]  /*1aa0*/  UIMAD UR6, UR42, -0x60, UR43 ;  /* 0xffffffa02a0678a4 */ /* 0x000fc8000f8e022b */
[----:B------:R-:W-:-:S06]  /*1ab0*/  UIADD3 UR6, UR6, 0x60, URZ ;  /* 0x0000006006067890 */ /* 0x000fcc000fffe03f */
[----:B0-----:R-:W-:-:S04]  /*1ac0*/  IMAD.U32 R3, RZ, RZ, UR6 ;  /* 0x00000006ff037e24 */ /* 0x001fc8000f8e00ff */
        /* <DEDUP_REMOVED lines=104> */
[----:B------:R-:W0:Y:S01]  /*2150*/  SHFL.BFLY PT, R0, R7, 0x2, 0x1f ;  /* 0x0c401f0007007f89 */ /* 0x000e2200000e0000 */
[----:B------:R-:W-:Y:S02]  /*2160*/  FSEL R67, R67, -INF , P3 ;  /* 0xff80000043437808 */ /* 0x000fe40001800000 */
[----:B------:R-:W-:-:S02]  /*2170*/  FSEL R70, R70, -INF , P2 ;  /* 0xff80000046467808 */ /* 0x000fc40001000000 */
[----:B------:R-:W-:Y:S02]  /*2180*/  FSEL R71, R71, -INF , P1 ;  /* 0xff80000047477808 */ /* 0x000fe40000800000 */
[----:B0-----:R-:W-:-:S05]  /*2190*/  FMNMX.FTZ R9, R7, R0, !PT ;  /* 0x0000000007097209 */ /* 0x001fca0007810000 */
[----:B------:R-:W0:Y:S02]  /*21a0*/  SHFL.BFLY PT, R0, R9, 0x1, 0x1f ;  /* 0x0c201f0009007f89 */ /* 0x000e2400000e0000 */
[----:B0-----:R-:W-:Y:S01]  /*21b0*/  FMNMX.FTZ R0, R9, R0, !PT ;  /* 0x0000000009007209 */ /* 0x001fe20007810000 */
[----:B------:R0:W-:Y:S06]  /*21c0*/  BAR.ARV R176, 0x100 ;  /* 0x000400b00000751d */ /* 0x0001ec0000002000 */
[C---:B------:R-:W-:Y:S01]  /*21d0*/  FMUL.FTZ R3, R0.reuse, UR10 ;  /* 0x0000000a00037c20 */ /* 0x040fe20008410000 */
[----:B------:R-:W-:-:S04]  /*21e0*/  FSETP.NEU.FTZ.AND P0, PT, R0, -INF , PT ;  /* 0xff8000000000780b */ /* 0x000fc80003f1d000 */
        /* <DEDUP_REMOVED lines=17> */
[----:B------:R-:W4:Y:S01]  /*2300*/  MUFU.EX2 R25, R25 ;  /* 0x0000001900197308 */ /* 0x000f220000000800 */
        /* <DEDUP_REMOVED lines=15> */
[----:B------:R-:W5:Y:S01]  /*2400*/  MUFU.EX2 R29, R29 ;  /* 0x0000001d001d7308 */ /* 0x000f620000000800 */
[--C-:B------:R-:W-:Y:S01]  /*2410*/  FFMA.FTZ R61, R61, UR10, -R11.reuse ;  /* 0x0000000a3d3d7c23 */ /* 0x100fe2000801080b */
[--C-:B------:R-:W-:Y:S01]  /*2420*/  FFMA.FTZ R64, R64, UR10, -R11.reuse ;  /* 0x0000000a40407c23 */ /* 0x100fe2000801080b */
[----:B------:R-:W-:Y:S01]  /*2430*/  FMNMX.FTZ R4, R46, R3, !PT ;  /* 0x000000032e047209 */ /* 0x000fe20007810000 */
[--C-:B------:R-:W-:Y:S01]  /*2440*/  FFMA.FTZ R65, R65, UR10, -R11.reuse ;  /* 0x0000000a41417c23 */ /* 0x100fe2000801080b */
[--C-:B------:R-:W-:Y:S01]  /*2450*/  FFMA.FTZ R68, R68, UR10, -R11.reuse ;  /* 0x0000000a44447c23 */ /* 0x100fe2000801080b */
[----:B------:R-:W-:Y:S01]  /*2460*/  FFMA.FTZ R11, R69, UR10, -R11 ;  /* 0x0000000a450b7c23 */ /* 0x000fe2000801080b */
[----:B------:R-:W-:Y:S01]  /*2470*/  FMNMX.FTZ R3, R47, R4, !PT ;  /* 0x000000042f037209 */ /* 0x000fe20007810000 */
[----:B------:R-:W-:Y:S01]  /*2480*/  MUFU.EX2 R32, R32 ;  /* 0x0000002000207308 */ /* 0x000fe20000000800 */
[----:B----4-:R-:W-:-:S02]  /*2490*/  F2FP.BF16.F32.PACK_AB R168, R25, R24 ;  /* 0x0000001819a8723e */ /* 0x010fc400000010ff */
[----:B------:R-:W-:-:S04]  /*24a0*/  FMNMX.FTZ R4, R50, R3, !PT ;  /* 0x0000000332047209 */ /* 0x000fc80007810000 */
[----:B------:R-:W-:Y:S01]  /*24b0*/  FMNMX.FTZ R3, R51, R4, !PT ;  /* 0x0000000433037209 */ /* 0x000fe20007810000 */
[----:B------:R-:W4:Y:S01]  /*24c0*/  MUFU.EX2 R33, R33 ;  /* 0x0000002100217308 */ /* 0x000f220000000800 */
[----:B-----5:R-:W-:Y:S02]  /*24d0*/  F2FP.BF16.F32.PACK_AB R170, R29, R28 ;  /* 0x0000001c1daa723e */ /* 0x020fe400000010ff */
[----:B------:R-:W-:-:S04]  /*24e0*/  FMNMX.FTZ R4, R54, R3, !PT ;  /* 0x0000000336047209 */ /* 0x000fc80007810000 */
[----:B------:R-:W-:Y:S01]  /*24f0*/  FMNMX.FTZ R3, R55, R4, !PT ;  /* 0x0000000437037209 */ /* 0x000fe20007810000 */
[----:B------:R-:W-:Y:S03]  /*2500*/  MUFU.EX2 R36, R36 ;  /* 0x0000002400247308 */ /* 0x000fe60000000800 */
[----:B------:R-:W-:-:S04]  /*2510*/  FMNMX.FTZ R4, R58, R3, !PT ;  /* 0x000000033a047209 */ /* 0x000fc80007810000 */
[----:B------:R-:W-:Y:S01]  /*2520*/  FMNMX.FTZ R3, R59, R4, !PT ;  /* 0x000000043b037209 */ /* 0x000fe20007810000 */
[----:B------:R-:W5:Y:S01]  /*2530*/  MUFU.EX2 R37, R37 ;  /* 0x0000002500257308 */ /* 0x000f620000000800 */
[----:B----4-:R-:W-:Y:S02]  /*2540*/  F2FP.BF16.F32.PACK_AB R164, R33, R32 ;  /* 0x0000002021a4723e */ /* 0x010fe400000010ff */
[----:B------:R-:W-:-:S04]  /*2550*/  FMNMX.FTZ R4, R62, R3, !PT ;  /* 0x000000033e047209 */ /* 0x000fc80007810000 */
[----:B------:R-:W-:Y:S01]  /*2560*/  FMNMX.FTZ R3, R63, R4, !PT ;  /* 0x000000043f037209 */ /* 0x000fe20007810000 */
[----:B------:R-:W-:Y:S03]  /*2570*/  MUFU.EX2 R40, R40 ;  /* 0x0000002800287308 */ /* 0x000fe60000000800 */
[----:B------:R-:W-:-:S04]  /*2580*/  FMNMX.FTZ R4, R66, R3, !PT ;  /* 0x0000000342047209 */ /* 0x000fc80007810000 */
[----:B------:R-:W-:Y:S01]  /*2590*/  FMNMX.FTZ R3, R67, R4, !PT ;  /* 0x0000000443037209 */ /* 0x000fe20007810000 */
[----:B------:R-:W4:Y:S01]  /*25a0*/  MUFU.EX2 R41, R41 ;  /* 0x0000002900297308 */ /* 0x000f220000000800 */
[----:B-----5:R-:W-:Y:S02]  /*25b0*/  F2FP.BF16.F32.PACK_AB R166, R37, R36 ;  /* 0x0000002425a6723e */ /* 0x020fe400000010ff */
[----:B------:R-:W-:-:S04]  /*25c0*/  FMNMX.FTZ R4, R70, R3, !PT ;  /* 0x0000000346047209 */ /* 0x000fc80007810000 */
[----:B------:R-:W-:Y:S01]  /*25d0*/  FMNMX.FTZ R4, R71, R4, !PT ;  /* 0x0000000447047209 */ /* 0x000fe20007810000 */
[----:B------:R-:W-:Y:S04]  /*25e0*/  MUFU.EX2 R44, R44 ;  /* 0x0000002c002c7308 */ /* 0x000fe80000000800 */
[----:B------:R-:W5:Y:S04]  /*25f0*/  SHFL.BFLY PT, R3, R4, 0x2, 0x1f ;  /* 0x0c401f0004037f89 */ /* 0x000f6800000e0000 */
[----:B------:R-:W1:Y:S01]  /*2600*/  MUFU.EX2 R45, R45 ;  /* 0x0000002d002d7308 */ /* 0x000e620000000800 */
[----:B----4-:R-:W-:-:S07]  /*2610*/  F2FP.BF16.F32.PACK_AB R160, R41, R40 ;  /* 0x0000002829a0723e */ /* 0x010fce00000010ff */
[----:B------:R-:W-:Y:S08]  /*2620*/  MUFU.EX2 R48, R48 ;  /* 0x0000003000307308 */ /* 0x000ff00000000800 */
[----:B------:R-:W4:Y:S01]  /*2630*/  MUFU.EX2 R49, R49 ;  /* 0x0000003100317308 */ /* 0x000f220000000800 */
[----:B-1----:R-:W-:Y:S02]  /*2640*/  F2FP.BF16.F32.PACK_AB R162, R45, R44 ;  /* 0x0000002c2da2723e */ /* 0x002fe400000010ff */
[----:B-----5:R-:W-:-:S05]  /*2650*/  FMNMX.FTZ R3, R4, R3, !PT ;  /* 0x0000000304037209 */ /* 0x020fca0007810000 */
[----:B------:R-:W-:Y:S01]  /*2660*/  MUFU.EX2 R52, R52 ;  /* 0x0000003400347308 */ /* 0x000fe20000000800 */
[----:B------:R-:W1:Y:S07]  /*2670*/  SHFL.BFLY PT, R4, R3, 0x1, 0x1f ;  /* 0x0c201f0003047f89 */ /* 0x000e6e00000e0000 */
[----:B------:R-:W5:Y:S01]  /*2680*/  MUFU.EX2 R53, R53 ;  /* 0x0000003500357308 */ /* 0x000f620000000800 */
[----:B----4-:R-:W-:-:S07]  /*2690*/  F2FP.BF16.F32.PACK_AB R156, R49, R48 ;  /* 0x00000030319c723e */ /* 0x010fce00000010ff */
[----:B------:R-:W-:Y:S08]  /*26a0*/  MUFU.EX2 R56, R56 ;  /* 0x0000003800387308 */ /* 0x000ff00000000800 */
[----:B------:R-:W-:Y:S01]  /*26b0*/  MUFU.EX2 R57, R57 ;  /* 0x0000003900397308 */ /* 0x000fe20000000800 */
[----:B-1----:R-:W-:Y:S02]  /*26c0*/  FMNMX.FTZ R7, R3, R4, !PT ;  /* 0x0000000403077209 */ /* 0x002fe40007810000 */
[----:B-----5:R-:W-:-:S02]  /*26d0*/  F2FP.BF16.F32.PACK_AB R158, R53, R52 ;  /* 0x00000034359e723e */ /* 0x020fc400000010ff */
[C---:B------:R-:W-:Y:S01]  /*26e0*/  FSETP.NEU.FTZ.AND P1, PT, R7.reuse, -INF , PT ;  /* 0xff8000000700780b */ /* 0x040fe20003f3d000 */
[----:B------:R-:W-:Y:S02]  /*26f0*/  FMUL.FTZ R3, R7, UR10 ;  /* 0x0000000a07037c20 */ /* 0x000fe40008410000 */
[----:B------:R-:W-:Y:S03]  /*2700*/  MUFU.EX2 R60, R60 ;  /* 0x0000003c003c7308 */ /* 0x000fe60000000800 */
[----:B------:R-:W-:Y:S01]  /*2710*/  FSEL R4, R3, RZ, P1 ;  /* 0x000000ff03047208 */ /* 0x000fe20000800000 */
[----:B------:R-:W-:Y:S01]  /*2720*/  FADD.FTZ R3, R24, R25 ;  /* 0x0000001918037221 */ /* 0x000fe20000010000 */
[----:B---3--:R-:W-:-:S03]  /*2730*/  LOP3.LUT P1, RZ, R13, 0x7f, RZ, 0xc0, !PT ;  /* 0x0000007f0dff7812 */ /* 0x008fc6000782c0ff */
[--C-:B------:R-:W-:Y:S01]  /*2740*/  FFMA.FTZ R26, R26, UR10, -R4.reuse ;  /* 0x0000000a1a1a7c23 */ /* 0x100fe20008010804 */
[--C-:B------:R-:W-:Y:S01]  /*2750*/  FFMA.FTZ R27, R27, UR10, -R4.reuse ;  /* 0x0000000a1b1b7c23 */ /* 0x100fe20008010804 */
[--C-:B------:R-:W-:Y:S01]  /*2760*/  FFMA.FTZ R30, R30, UR10, -R4.reuse ;  /* 0x0000000a1e1e7c23 */ /* 0x100fe20008010804 */
[--C-:B------:R-:W-:Y:S01]  /*2770*/  FFMA.FTZ R31, R31, UR10, -R4.reuse ;  /* 0x0000000a1f1f7c23 */ /* 0x100fe20008010804 */
[--C-:B------:R-:W-:Y:S01]  /*2780*/  FFMA.FTZ R34, R34, UR10, -R4.reuse ;  /* 0x0000000a22227c23 */ /* 0x100fe20008010804 */
[----:B------:R-:W-:Y:S01]  /*2790*/  FADD.FTZ R12, R28, R3 ;  /* 0x000000031c0c7221 */ /* 0x000fe20000010000 */
[----:B------:R-:W-:Y:S01]  /*27a0*/  MUFU.EX2 R26, R26 ;  /* 0x0000001a001a7308 */ /* 0x000fe20000000800 */
[--C-:B------:R-:W-:Y:S01]  /*27b0*/  FFMA.FTZ R35, R35, UR10, -R4.reuse ;  /* 0x0000000a23237c23 */ /* 0x100fe20008010804 */
[----:B------:R-:W-:Y:S01]  /*27c0*/  FFMA.FTZ R38, R38, UR10, -R4 ;  /* 0x0000000a26267c23 */ /* 0x000fe20008010804 */
[----:B------:R-:W-:Y:S01]  /*27d0*/  FADD.FTZ R3, R29, R12 ;  /* 0x0000000c1d037221 */ /* 0x000fe20000010000 */
[--C-:B------:R-:W-:Y:S01]  /*27e0*/  FFMA.FTZ R39, R39, UR10, -R4.reuse ;  /* 0x0000000a27277c23 */ /* 0x100fe20008010804 */
[--C-:B------:R-:W-:Y:S01]  /*27f0*/  FFMA.FTZ R42, R42, UR10, -R4.reuse ;  /* 0x0000000a2a2a7c23 */ /* 0x100fe20008010804 */
[--C-:B------:R-:W-:Y:S01]  /*2800*/  FFMA.FTZ R43, R43, UR10, -R4.reuse ;  /* 0x0000000a2b2b7c23 */ /* 0x100fe20008010804 */
[----:B------:R-:W-:Y:S01]  /*2810*/  FADD.FTZ R12, R32, R3 ;  /* 0x00000003200c7221 */ /* 0x000fe20000010000 */
[----:B------:R-:W1:Y:S01]  /*2820*/  MUFU.EX2 R27, R27 ;  /* 0x0000001b001b7308 */ /* 0x000e620000000800 */
[--C-:B------:R-:W-:Y:S01]  /*2830*/  FFMA.FTZ R46, R46, UR10, -R4.reuse ;  /* 0x0000000a2e2e7c23 */ /* 0x100fe20008010804 */
[----:B------:R-:W-:Y:S01]  /*2840*/  FFMA.FTZ R47, R47, UR10, -R4 ;  /* 0x0000000a2f2f7c23 */ /* 0x000fe20008010804 */
[----:B------:R-:W-:Y:S01]  /*2850*/  FADD.FTZ R9, R33, R12 ;  /* 0x0000000c21097221 */ /* 0x000fe20000010000 */
[--C-:B------:R-:W-:Y:S01]  /*2860*/  FFMA.FTZ R50, R50, UR10, -R4.reuse ;  /* 0x0000000a32327c23 */ /* 0x100fe20008010804 */
[--C-:B------:R-:W-:Y:S01]  /*2870*/  FFMA.FTZ R51, R51, UR10, -R4.reuse ;  /* 0x0000000a33337c23 */ /* 0x100fe20008010804 */
[--C-:B------:R-:W-:Y:S01]  /*2880*/  FFMA.FTZ R54, R54, UR10, -R4.reuse ;  /* 0x0000000a36367c23 */ /* 0x100fe20008010804 */
[----:B------:R-:W-:Y:S01]  /*2890*/  FADD.FTZ R14, R36, R9 ;  /* 0x00000009240e7221 */ /* 0x000fe20000010000 */
[----:B------:R-:W3:Y:S01]  /*28a0*/  MUFU.EX2 R30, R30 ;  /* 0x0000001e001e7308 */ /* 0x000ee20000000800 */
[--C-:B------:R-:W-:Y:S01]  /*28b0*/  FFMA.FTZ R55, R55, UR10, -R4.reuse ;  /* 0x0000000a37377c23 */ /* 0x100fe20008010804 */
[----:B------:R-:W-:Y:S01]  /*28c0*/  FFMA.FTZ R58, R58, UR10, -R4 ;  /* 0x0000000a3a3a7c23 */ /* 0x000fe20008010804 */
[----:B------:R-:W-:Y:S01]  /*28d0*/  FADD.FTZ R13, R37, R14 ;  /* 0x0000000e250d7221 */ /* 0x000fe20000010000 */
[--C-:B------:R-:W-:Y:S01]  /*28e0*/  FFMA.FTZ R59, R59, UR10, -R4.reuse ;  /* 0x0000000a3b3b7c23 */ /* 0x100fe20008010804 */
[--C-:B------:R-:W-:Y:S01]  /*28f0*/  FFMA.FTZ R62, R62, UR10, -R4.reuse ;  /* 0x0000000a3e3e7c23 */ /* 0x100fe20008010804 */
[--C-:B------:R-:W-:Y:S01]  /*2900*/  FFMA.FTZ R63, R63, UR10, -R4.reuse ;  /* 0x0000000a3f3f7c23 */ /* 0x100fe20008010804 */
[----:B------:R-:W-:Y:S01]  /*2910*/  FADD.FTZ R14, R40, R13 ;  /* 0x0000000d280e7221 */ /* 0x000fe20000010000 */
[----:B------:R-:W4:Y:S01]  /*2920*/  MUFU.EX2 R31, R31 ;  /* 0x0000001f001f7308 */ /* 0x000f220000000800 */
[----:B-1----:R-:W-:Y:S01]  /*2930*/  FADD.FTZ R3, R26, R27 ;  /* 0x0000001b1a037221 */ /* 0x002fe20000010000 */
[----:B------:R-:W-:Y:S01]  /*2940*/  FFMA.FTZ R66, R66, UR10, -R4 ;  /* 0x0000000a42427c23 */ /* 0x000fe20008010804 */
[----:B------:R-:W-:Y:S01]  /*2950*/  FADD.FTZ R13, R41, R14 ;  /* 0x0000000e290d7221 */ /* 0x000fe20000010000 */
[--C-:B------:R-:W-:Y:S01]  /*2960*/  FFMA.FTZ R67, R67, UR10, -R4.reuse ;  /* 0x0000000a43437c23 */ /* 0x100fe20008010804 */
[--C-:B------:R-:W-:Y:S01]  /*2970*/  FFMA.FTZ R70, R70, UR10, -R4.reuse ;  /* 0x0000000a46467c23 */ /* 0x100fe20008010804 */
[----:B------:R-:W-:Y:S01]  /*2980*/  FFMA.FTZ R4, R71, UR10, -R4 ;  /* 0x0000000a47047c23 */ /* 0x000fe20008010804 */
[----:B------:R-:W-:Y:S01]  /*2990*/  FADD.FTZ R14, R44, R13 ;  /* 0x0000000d2c0e7221 */ /* 0x000fe20000010000 */
[----:B------:R-:W1:Y:S01]  /*29a0*/  MUFU.EX2 R34, R34 ;  /* 0x0000002200227308 */ /* 0x000e620000000800 */
[----:B---3--:R-:W-:Y:S01]  /*29b0*/  FADD.FTZ R12, R30, R3 ;  /* 0x000000031e0c7221 */ /* 0x008fe20000010000 */
[----:B------:R-:W-:-:S02]  /*29c0*/  @!P1 VIADD R3, R5, 0x22840 ;  /* 0x0002284005039836 */ /* 0x000fc40000000000 */
[----:B------:R-:W-:Y:S01]  /*29d0*/  FADD.FTZ R13, R45, R14 ;  /* 0x0000000e2d0d7221 */ /* 0x000fe20000010000 */
[----:B------:R-:W-:Y:S02]  /*29e0*/  F2FP.BF16.F32.PACK_AB R152, R57, R56 ;  /* 0x000000383998723e */ /* 0x000fe400000010ff */
[----:B------:R-:W-:Y:S01]  /*29f0*/  F2FP.BF16.F32.PACK_AB R169, R27, R26 ;  /* 0x0000001a1ba9723e */ /* 0x000fe200000010ff */
[----:B------:R-:W-:Y:S01]  /*2a00*/  FADD.FTZ R14, R48, R13 ;  /* 0x0000000d300e7221 */ /* 0x000fe20000010000 */
[----:B------:R-:W3:Y:S01]  /*2a10*/  MUFU.EX2 R35, R35 ;  /* 0x0000002300237308 */ /* 0x000ee20000000800 */
[C---:B----4-:R-:W-:Y:S01]  /*2a20*/  FADD.FTZ R9, R31.reuse, R12 ;  /* 0x0000000c1f097221 */ /* 0x050fe20000010000 */
[----:B------:R-:W-:Y:S02]  /*2a30*/  @!P1 PRMT R3, RZ, 0x654, R3 ;  /* 0x00000654ff039816 */ /* 0x000fe40000000003 */
[----:B------:R-:W-:Y:S02]  /*2a40*/  F2FP.BF16.F32.PACK_AB R171, R31, R30 ;  /* 0x0000001e1fab723e */ /* 0x000fe400000010ff */
[----:B------:R4:W-:Y:S02]  /*2a50*/  @!P1 SYNCS.ARRIVE.TRANS64.RED.A1T0 RZ, [R3+URZ], RZ ;  /* 0x000000ff03ff99a7 */ /* 0x0009e4000810043f */
[----:B------:R-:W5:Y:S01]  /*2a60*/  MUFU.EX2 R38, R38 ;  /* 0x0000002600267308 */ /* 0x000f620000000800 */
[----:B-1----:R-:W-:-:S07]  /*2a70*/  FADD.FTZ R12, R34, R9 ;  /* 0x00000009220c7221 */ /* 0x002fce0000010000 */
[----:B------:R-:W1:Y:S01]  /*2a80*/  MUFU.EX2 R39, R39 ;  /* 0x0000002700277308 */ /* 0x000e620000000800 */
[C---:B---3--:R-:W-:Y:S01]  /*2a90*/  FADD.FTZ R9, R35.reuse, R12 ;  /* 0x0000000c23097221 */ /* 0x048fe20000010000 */
[----:B------:R-:W-:-:S06]  /*2aa0*/  F2FP.BF16.F32.PACK_AB R165, R35, R34 ;  /* 0x0000002223a5723e */ /* 0x000fcc00000010ff */
[----:B------:R-:W3:Y:S01]  /*2ab0*/  MUFU.EX2 R42, R42 ;  /* 0x0000002a002a7308 */ /* 0x000ee20000000800 */
[----:B-----5:R-:W-:-:S07]  /*2ac0*/  FADD.FTZ R12, R38, R9 ;  /* 0x00000009260c7221 */ /* 0x020fce0000010000 */
[----:B------:R-:W4:Y:S01]  /*2ad0*/  MUFU.EX2 R43, R43 ;  /* 0x0000002b002b7308 */ /* 0x000f220000000800 */
[C---:B-1----:R-:W-:Y:S01]  /*2ae0*/  FADD.FTZ R9, R39.reuse, R12 ;  /* 0x0000000c27097221 */ /* 0x042fe20000010000 */
[----:B------:R-:W-:-:S06]  /*2af0*/  F2FP.BF16.F32.PACK_AB R167, R39, R38 ;  /* 0x0000002627a7723e */ /* 0x000fcc00000010ff */
[----:B------:R-:W1:Y:S01]  /*2b00*/  MUFU.EX2 R46, R46 ;  /* 0x0000002e002e7308 */ /* 0x000e620000000800 */
[----:B---3--:R-:W-:Y:S01]  /*2b10*/  FADD.FTZ R12, R42, R9 ;  /* 0x000000092a0c7221 */ /* 0x008fe20000010000 */
[----:B------:R-:W-:-:S04]  /*2b20*/  FADD.FTZ R9, R49, R14 ;  /* 0x0000000e31097221 */ /* 0x000fc80000010000 */
[----:B------:R-:W-:Y:S02]  /*2b30*/  FADD.FTZ R14, R52, R9 ;  /* 0x00000009340e7221 */ /* 0x000fe40000010000 */
[----:B------:R-:W3:Y:S01]  /*2b40*/  MUFU.EX2 R47, R47 ;  /* 0x0000002f002f7308 */ /* 0x000ee20000000800 */
[----:B----4-:R-:W-:Y:S01]  /*2b50*/  FADD.FTZ R3, R43, R12 ;  /* 0x0000000c2b037221 */ /* 0x010fe20000010000 */
[----:B------:R-:W-:Y:S01]  /*2b60*/  FADD.FTZ R9, R53, R14 ;  /* 0x0000000e35097221 */ /* 0x000fe20000010000 */
[----:B------:R-:W-:-:S03]  /*2b70*/  F2FP.BF16.F32.PACK_AB R161, R43, R42 ;  /* 0x0000002a2ba1723e */ /* 0x000fc600000010ff */
[----:B------:R-:W-:Y:S02]  /*2b80*/  FADD.FTZ R14, R56, R9 ;  /* 0x00000009380e7221 */ /* 0x000fe40000010000 */
[----:B------:R-:W4:Y:S01]  /*2b90*/  MUFU.EX2 R50, R50 ;  /* 0x0000003200327308 */ /* 0x000f220000000800 */
[----:B-1----:R-:W-:Y:S01]  /*2ba0*/  FADD.FTZ R12, R46, R3 ;  /* 0x000000032e0c7221 */ /* 0x002fe20000010000 */
[----:B------:R-:W-:-:S04]  /*2bb0*/  FADD.FTZ R9, R57, R14 ;  /* 0x0000000e39097221 */ /* 0x000fc80000010000 */
[----:B------:R-:W-:Y:S02]  /*2bc0*/  FADD.FTZ R14, R60, R9 ;  /* 0x000000093c0e7221 */ /* 0x000fe40000010000 */
[----:B------:R-:W1:Y:S01]  /*2bd0*/  MUFU.EX2 R51, R51 ;  /* 0x0000003300337308 */ /* 0x000e620000000800 */
[C---:B---3--:R-:W-:Y:S01]  /*2be0*/  FADD.FTZ R3, R47.reuse, R12 ;  /* 0x0000000c2f037221 */ /* 0x048fe20000010000 */
[----:B------:R-:W-:-:S06]  /*2bf0*/  F2FP.BF16.F32.PACK_AB R163, R47, R46 ;  /* 0x0000002e2fa3723e */ /* 0x000fcc00000010ff */
[----:B------:R-:W3:Y:S01]  /*2c00*/  MUFU.EX2 R54, R54 ;  /* 0x0000003600367308 */ /* 0x000ee20000000800 */
[----:B----4-:R-:W-:-:S07]  /*2c10*/  FADD.FTZ R12, R50, R3 ;  /* 0x00000003320c7221 */ /* 0x010fce0000010000 */
[----:B------:R-:W4:Y:S01]  /*2c20*/  MUFU.EX2 R55, R55 ;  /* 0x0000003700377308 */ /* 0x000f220000000800 */
[C---:B-1----:R-:W-:Y:S01]  /*2c30*/  FADD.FTZ R3, R51.reuse, R12 ;  /* 0x0000000c33037221 */ /* 0x042fe20000010000 */
[----:B------:R-:W-:-:S06]  /*2c40*/  F2FP.BF16.F32.PACK_AB R157, R51, R50 ;  /* 0x00000032339d723e */ /* 0x000fcc00000010ff */
[----:B------:R-:W1:Y:S01]  /*2c50*/  MUFU.EX2 R61, R61 ;  /* 0x0000003d003d7308 */ /* 0x000e620000000800 */
[----:B---3--:R-:W-:-:S07]  /*2c60*/  FADD.FTZ R12, R54, R3 ;  /* 0x00000003360c7221 */ /* 0x008fce0000010000 */
[----:B------:R-:W3:Y:S01]  /*2c70*/  MUFU.EX2 R58, R58 ;  /* 0x0000003a003a7308 */ /* 0x000ee20000000800 */
[C---:B----4-:R-:W-:Y:S01]  /*2c80*/  FADD.FTZ R3, R55.reuse, R12 ;  /* 0x0000000c37037221 */ /* 0x050fe20000010000 */
[----:B------:R-:W-:-:S06]  /*2c90*/  F2FP.BF16.F32.PACK_AB R159, R55, R54 ;  /* 0x00000036379f723e */ /* 0x000fcc00000010ff */
[----:B------:R-:W4:Y:S01]  /*2ca0*/  MUFU.EX2 R64, R64 ;  /* 0x0000004000407308 */ /* 0x000f220000000800 */
[C---:B-1----:R-:W-:Y:S01]  /*2cb0*/  FADD.FTZ R9, R61.reuse, R14 ;  /* 0x0000000e3d097221 */ /* 0x042fe20000010000 */
[----:B------:R-:W-:-:S06]  /*2cc0*/  F2FP.BF16.F32.PACK_AB R154, R61, R60 ;  /* 0x0000003c3d9a723e */ /* 0x000fcc00000010ff */
        /* <DEDUP_REMOVED lines=14> */
[----:B------:R-:W1:Y:S01]  /*2db0*/  MUFU.EX2 R67, R67 ;  /* 0x0000004300437308 */ /* 0x000e620000000800 */
[C---:B---3--:R-:W-:Y:S01]  /*2dc0*/  FADD.FTZ R9, R63.reuse, R12 ;  /* 0x0000000c3f097221 */ /* 0x048fe20000010000 */
[----:B------:R-:W-:-:S06]  /*2dd0*/  F2FP.BF16.F32.PACK_AB R155, R63, R62 ;  /* 0x0000003e3f9b723e */ /* 0x000fcc00000010ff */
[----:B------:R-:W3:Y:S01]  /*2de0*/  MUFU.EX2 R70, R70 ;  /* 0x0000004600467308 */ /* 0x000ee20000000800 */
[----:B----4-:R-:W-:-:S07]  /*2df0*/  FADD.FTZ R12, R66, R9 ;  /* 0x00000009420c7221 */ /* 0x010fce0000010000 */
[----:B------:R3:W4:Y:S01]  /*2e00*/  MUFU.EX2 R175, R4 ;  /* 0x0000000400af7308 */ /* 0x0007220000000800 */
[C---:B-1----:R-:W-:Y:S01]  /*2e10*/  FADD.FTZ R9, R67.reuse, R12 ;  /* 0x0000000c43097221 */ /* 0x042fe20000010000 */
[----:B------:R-:W-:-:S06]  /*2e20*/  F2FP.BF16.F32.PACK_AB R173, R67, R66 ;  /* 0x0000004243ad723e */ /* 0x000fcc00000010ff */
[----:B------:R-:W1:Y:S01]  /*2e30*/  MUFU.EX2 R11, R11 ;  /* 0x0000000b000b7308 */ /* 0x000e620000000800 */
[----:B---3--:R-:W-:-:S04]  /*2e40*/  FADD.FTZ R4, R70, R9 ;  /* 0x0000000946047221 */ /* 0x008fc80000010000 */
[C---:B----4-:R-:W-:Y:S01]  /*2e50*/  FADD.FTZ R4, R175.reuse, R4 ;  /* 0x00000004af047221 */ /* 0x050fe20000010000 */
[----:B------:R-:W-:Y:S01]  /*2e60*/  F2FP.BF16.F32.PACK_AB R175, R175, R70 ;  /* 0x00000046afaf723e */ /* 0x000fe200000010ff */
[C---:B-1----:R-:W-:Y:S01]  /*2e70*/  FADD.FTZ R3, R11.reuse, R14 ;  /* 0x0000000e0b037221 */ /* 0x042fe20000010000 */
[----:B------:R-:W-:Y:S01]  /*2e80*/  F2FP.BF16.F32.PACK_AB R174, R11, R68 ;  /* 0x000000440bae723e */ /* 0x000fe200000010ff */
[----:B0-----:R-:W-:Y:S06]  /*2e90*/  @!P0 BRA `(.L_x_7465) ;  /* 0x0000000000048947 */ /* 0x001fec0003800000 */
[----:B------:R-:W-:Y:S01]  /*2ea0*/  BPT.TRAP 0x1 ;  /* 0x000000040000795c */ /* 0x000fe20000300000 */
.L_x_7465:
[----:B------:R0:W1:Y:S01]  /*2eb0*/  SYNCS.PHASECHK.TRANS64.TRYWAIT P2, [R5+URZ+0x22850], R10 ;  /* 0x0228500a050075a7 */ /* 0x000062000804017f */
[----:B------:R-:W-:Y:S05]  /*2ec0*/  @!P0 BRA `(.L_x_7466) ;  /* 0x0000000000048947 */ /* 0x000fea0003800000 */
[----:B------:R-:W-:Y:S01]  /*2ed0*/  BPT.TRAP 0x1 ;  /* 0x000000040000795c */ /* 0x000fe20000300000 */
.L_x_7466:
[----:B-1----:R-:W-:Y:S05]  /*2ee0*/  @P2 BRA `(.L_x_7467) ;  /* 0x0000000000082947 */ /* 0x002fea0003800000 */
[----:B------:R-:W1:Y:S02]  /*2ef0*/  SYNCS.PHASECHK.TRANS64.TRYWAIT P2, [R5+URZ+0x22850], R10 ;  /* 0x0228500a050075a7 */ /* 0x000e64000804017f */
[----:B-1----:R-:W-:Y:S05]  /*2f00*/  @!P2 BRA `(.L_x_7468) ;  /* 0x0000009c0014a947 */ /* 0x002fea0003800000 */
.L_x_7467:
[----:B------:R-:W-:Y:S01]  /*2f10*/  R2UR UR6, R6 ;  /* 0x00000000060672ca */ /* 0x000fe200000e0000 */
[----:B------:R3:W-:Y:S01]  /*2f20*/  BAR.SYNC.DEFER_BLOCKING R8, 0x100 ;  /* 0x000400080000751d */ /* 0x0007e20000010000 */
[----:B------:R-:W-:Y:S01]  /*2f30*/  UISETP.GE.AND UP0, UPT, UR43, 0x61, UPT ;  /* 0x000000612b00788c */ /* 0x000fe2000bf06270 */
[----:B012---:R-:W-:-:S04]  /*2f40*/  @!P1 VIADD R5, R5, 0x22860 ;  /* 0x0002286005059836 */ /* 0x007fc80000000000 */
[----:B------:R-:W-:Y:S01]  /*2f50*/  UMOV UR7, 0x40000040 ;  /* 0x4000004000077882 */ /* 0x000fe20000000000 */
[----:B------:R-:W-:Y:S02]  /*2f60*/  PLOP3.LUT P2, PT, PT, PT, UP0, 0x80, 0x0 ;  /* 0x000000000000781c */ /* 0x000fe40003f4f008 */
[----:B------:R-:W-:-:S03]  /*2f70*/  @!P1 PRMT R5, RZ, 0x654, R5 ;  /* 0x00000654ff059816 */ /* 0x000fc60000000005 */
[----:B------:R-:W-:-:S04]  /*2f80*/  UIADD3 UR6, UR6, 0x400, URZ ;  /* 0x0000040006067890 */ /* 0x000fc8000fffe03f */
[----:B------:R-:W-:-:S04]  /*2f90*/  USHF.R.U32.HI UR6, URZ, 0x4, UR6 ;  /* 0x000000043f067899 */ /* 0x000fc80008011606 */
[----:B------:R-:W-:-:S04]  /*2fa0*/  ULOP3.LUT UR6, UR6, 0x3fff, URZ, 0xc0, !UPT ;  /* 0x00003fff06067892 */ /* 0x000fc8000f8ec03f */
[----:B------:R-:W-:Y:S01]  /*2fb0*/  ULOP3.LUT UR21, UR6, 0x3000000, URZ, 0xfc, !UPT ;  /* 0x0300000006157892 */ /* 0x000fe2000f8efc3f */
[----:B------:R-:W-:-:S03]  /*2fc0*/  WARPGROUP.ARRIVE ;  /* 0x00000000000079c5 */ /* 0x000fc60000000000 */
[----:B------:R-:W-:-:S07]  /*2fd0*/  UIMAD UR11, UR37, 0xc00, UR21 ;  /* 0x00000c00250b78a4 */ /* 0x000fce000f8e0215 */
        /* <DEDUP_REMOVED lines=39> */
.L_x_7478:
        /* <DEDUP_REMOVED lines=8> */
[----:B0-----:R-:W-:Y:S11]  /*32d0*/  @!P0 BRA `(.L_x_7470) ;  /* 0x0000000000048947 */ /* 0x001ff60003800000 */
[----:B------:R-:W-:Y:S01]  /*32e0*/  BPT.TRAP 0x1 ;  /* 0x000000040000795c */ /* 0x000fe20000300000 */
.L_x_7470:
[----:B------:R-:W0:Y:S01]  /*32f0*/  S2UR UR7, SR_CgaCtaId ;  /* 0x00000000000779c3 */ /* 0x000e220000008800 */
[----:B------:R-:W-:Y:S01]  /*3300*/  UMOV UR6, 0x400 ;  /* 0x0000040000067882 */ /* 0x000fe20000000000 */
[----:B---3--:R-:W-:-:S05]  /*3310*/  IMAD.U32 R5, RZ, RZ, UR38 ;  /* 0x00000026ff057e24 */ /* 0x008fca000f8e00ff */
[----:B------:R-:W-:Y:S01]  /*3320*/  SHF.L.U32 R5, R5, 0x1f, RZ ;  /* 0x0000001f05057819 */ /* 0x000fe200000006ff */
[----:B0-----:R-:W-:-:S04]  /*3330*/  ULEA UR6, UR7, UR6, 0x18 ;  /* 0x0000000607067291 */ /* 0x001fc8000f8ec03f */
[----:B------:R-:W-:-:S09]  /*3340*/  ULEA UR23, UR37, UR6, 0x3 ;  /* 0x0000000625177291 */ /* 0x000fd2000f8e183f */
[----:B------:R0:W1:Y:S01]  /*3350*/  SYNCS.PHASECHK.TRANS64.TRYWAIT P3, [UR23+0x22830], R5 ;  /* 0x02283005ff0075a7 */ /* 0x0000620008060157 */
[----:B------:R-:W-:Y:S05]  /*3360*/  @!P0 BRA `(.L_x_7471) ;  /* 0x0000000000048947 */ /* 0x000fea0003800000 */
[----:B------:R-:W-:Y:S01]  /*3370*/  BPT.TRAP 0x1 ;  /* 0x000000040000795c */ /* 0x000fe20000300000 */
.L_x_7471:
[----:B-1----:R-:W-:Y:S05]  /*3380*/  @P3 BRA `(.L_x_7472) ;  /* 0x0000000000083947 */ /* 0x002fea0003800000 */
[----:B------:R-:W1:Y:S02]  /*3390*/  SYNCS.PHASECHK.TRANS64.TRYWAIT P3, [UR23+0x22830], R5 ;  /* 0x02283005ff0075a7 */ /* 0x000e640008060157 */
[----:B-1----:R-:W-:Y:S05]  /*33a0*/  @!P3 BRA `(.L_x_7473) ;  /* 0x000000980000b947 */ /* 0x002fea0003800000 */
.L_x_7472:
        /* <DEDUP_REMOVED lines=12> */
[----:B------:R-:W-:Y:S01]  /*3470*/  HGMMA.64x96x16.F32.BF16 R152, gdesc[UR8], R152, gsb0 ;  /* 0x01600000089879f0 */ /* 0x000fe20008001898 */
[----:B------:R-:W-:Y:S02]  /*3480*/  UMOV UR10, UR22 ;  /* 0x00000016000a7c82 */ /* 0x000fe40008000000 */
[----:B------:R-:W-:Y:S02]  /*3490*/  WARPGROUP.DEPBAR.LE gsb0, 0x0 ;  /* 0x00008000000079c5 */ /* 0x000fe40000010000 */
[----:B------:R-:W-:-:S06]  /*34a0*/  WARPGROUP.ARRIVE ;  /* 0x00000000000079c5 */ /* 0x000fcc0000000000 */
[----:B------:R-:W-:Y:S03]  /*34b0*/  HGMMA.64x96x16.F32.BF16 R152, gdesc[UR12], R152, gsb0 ;  /* 0x016000000c9879f0 */ /* 0x000fe60008001898 */
[----:B------:R-:W-:Y:S02]  /*34c0*/  WARPGROUP.DEPBAR.LE gsb0, 0x0 ;  /* 0x00008000000079c5 */ /* 0x000fe40000010000 */
[----:B------:R-:W-:-:S06]  /*34d0*/  WARPGROUP.ARRIVE ;  /* 0x00000000000079c5 */ /* 0x000fcc0000000000 */
[----:B------:R-:W-:Y:S03]  /*34e0*/  HGMMA.64x96x16.F32.BF16 R152, gdesc[UR16], R152, gsb0 ;  /* 0x01600000109879f0 */ /* 0x000fe60008001898 */
[----:B------:R-:W-:Y:S02]  /*34f0*/  WARPGROUP.DEPBAR.LE gsb0, 0x0 ;  /* 0x00008000000079c5 */ /* 0x000fe40000010000 */
[----:B-1----:R-:W-:Y:S02]  /*3500*/  FMNMX.FTZ R0, R152, R9, !PT ;  /* 0x0000000998007209 */ /* 0x002fe40007810000 */
[----:B------:R-:W-:Y:S02]  /*3510*/  FMNMX.FTZ R8, R154, R204, !PT ;  /* 0x000000cc9a087209 */ /* 0x000fe40007810000 */
        /* <DEDUP_REMOVED lines=42> */
[----:B------:R-:W-:Y:S01]  /*37c0*/  FMUL.FTZ R6, R6, UR10 ;  /* 0x0000000a06067c20 */ /* 0x000fe20008410000 */
[----:B------:R-:W-:Y:S01]  /*37d0*/  FMNMX.FTZ R12, R170, R7, !PT ;  /* 0x00000007aa0c7209 */ /* 0x000fe20007810000 */
[--C-:B------:R-:W-:Y:S01]  /*37e0*/  FFMA.FTZ R172, R172, UR10, -R205.reuse ;  /* 0x0000000aacac7c23 */ /* 0x100fe200080108cd */
[--C-:B------:R-:W-:Y:S01]  /*37f0*/  FFMA.FTZ R11, R157, UR10, -R205.reuse ;  /* 0x0000000a9d0b7c23 */ /* 0x100fe200080108cd */
[--C-:B------:R-:W-:Y:S01]  /*3800*/  FFMA.FTZ R156, R156, UR10, -R205.reuse ;  /* 0x0000000a9c9c7c23 */ /* 0x100fe200080108cd */
[----:B------:R-:W-:Y:S01]  /*3810*/  FMNMX.FTZ R7, R171, R12, !PT ;  /* 0x0000000cab077209 */ /* 0x000fe20007810000 */
[--C-:B------:R-:W-:Y:S01]  /*3820*/  FFMA.FTZ R157, R177, UR10, -R205.reuse ;  /* 0x0000000ab19d7c23 */ /* 0x100fe200080108cd */
[----:B------:R-:W2:Y:S01]  /*3830*/  MUFU.EX2 R6, R6 ;  /* 0x0000000600067308 */ /* 0x000ea20000000800 */
[--C-:B-1----:R-:W-:Y:S01]  /*3840*/  FFMA.FTZ R153, R173, UR10, -R205.reuse ;  /* 0x0000000aad997c23 */ /* 0x102fe200080108cd */
[----:B------:R-:W-:Y:S01]  /*3850*/  FMNMX.FTZ R14, R174, R7, !PT ;  /* 0x00000007ae0e7209 */ /* 0x000fe20007810000 */
[--C-:B------:R-:W-:Y:S01]  /*3860*/  FFMA.FTZ R173, R192, UR10, -R205.reuse ;  /* 0x0000000ac0ad7c23 */ /* 0x100fe200080108cd */
[--C-:B------:R-:W-:Y:S01]  /*3870*/  FFMA.FTZ R177, R196, UR10, -R205.reuse ;  /* 0x0000000ac4b17c23 */ /* 0x100fe200080108cd */
[--C-:B------:R-:W-:Y:S01]  /*3880*/  FFMA.FTZ R160, R160, UR10, -R205.reuse ;  /* 0x0000000aa0a07c23 */ /* 0x100fe200080108cd */
[----:B------:R-:W-:Y:S01]  /*3890*/  FMNMX.FTZ R7, R175, R14, !PT ;  /* 0x0000000eaf077209 */ /* 0x000fe20007810000 */
[--C-:B------:R-:W-:Y:S01]  /*38a0*/  FFMA.FTZ R15, R165, UR10, -R205.reuse ;  /* 0x0000000aa50f7c23 */ /* 0x100fe200080108cd */
[----:B------:R-:W1:Y:S01]  /*38b0*/  MUFU.EX2 R9, R9 ;  /* 0x0000000900097308 */ /* 0x000e620000000800 */
[--C-:B------:R-:W-:Y:S01]  /*38c0*/  FFMA.FTZ R21, R169, UR10, -R205.reuse ;  /* 0x0000000aa9157c23 */ /* 0x100fe200080108cd */
[----:B------:R-:W-:Y:S01]  /*38d0*/  FMNMX.FTZ R14, R178, R7, !PT ;  /* 0x00000007b20e7209 */ /* 0x000fe20007810000 */
[--C-:B------:R-:W-:Y:S01]  /*38e0*/  FFMA.FTZ R165, R184, UR10, -R205.reuse ;  /* 0x0000000ab8a57c23 */ /* 0x100fe200080108cd */
[--C-:B------:R-:W-:Y:S01]  /*38f0*/  FFMA.FTZ R184, R193, UR10, -R205.reuse ;  /* 0x0000000ac1b87c23 */ /* 0x100fe200080108cd */
[--C-:B------:R-:W-:Y:S01]  /*3900*/  FFMA.FTZ R169, R188, UR10, -R205.reuse ;  /* 0x0000000abca97c23 */ /* 0x100fe200080108cd */
[----:B------:R-:W-:Y:S01]  /*3910*/  FMNMX.FTZ R7, R179, R14, !PT ;  /* 0x0000000eb3077209 */ /* 0x000fe20007810000 */
[----:B------:R-:W-:Y:S01]  /*3920*/  FFMA.FTZ R188, R197, UR10, -R205 ;  /* 0x0000000ac5bc7c23 */ /* 0x000fe200080108cd */
[----:B------:R-:W-:Y:S01]  /*3930*/  MUFU.EX2 R14, R164 ;  /* 0x000000a4000e7308 */ /* 0x000fe20000000800 */
[-C--:B--2---:R-:W-:Y:S01]  /*3940*/  FMUL.FTZ R24, R24, R6.reuse ;  /* 0x0000000618187220 */ /* 0x084fe20000410000 */
[----:B------:R-:W-:Y:S01]  /*3950*/  FMNMX.FTZ R20, R182, R7, !PT ;  /* 0x00000007b6147209 */ /* 0x000fe20007810000 */
[-C--:B------:R-:W-:Y:S01]  /*3960*/  FMUL.FTZ R25, R25, R6.reuse ;  /* 0x0000000619197220 */ /* 0x080fe20000410000 */
[-C--:B------:R-:W-:Y:S01]  /*3970*/  FMUL.FTZ R28, R28, R6.reuse ;  /* 0x000000061c1c7220 */ /* 0x080fe20000410000 */
[----:B------:R-:W-:Y:S01]  /*3980*/  FMUL.FTZ R29, R29, R6 ;  /* 0x000000061d1d7220 */ /* 0x000fe20000410000 */
[----:B------:R-:W-:Y:S01]  /*3990*/  FMNMX.FTZ R7, R183, R20, !PT ;  /* 0x00000014b7077209 */ /* 0x000fe20007810000 */
[-C--:B------:R-:W-:Y:S01]  /*39a0*/  FMUL.FTZ R32, R32, R6.reuse ;  /* 0x0000000620207220 */ /* 0x080fe20000410000 */
[----:B------:R2:W-:Y:S01]  /*39b0*/  MUFU.EX2 R10, R156 ;  /* 0x0000009c000a7308 */ /* 0x0005e20000000800 */
[----:B-1----:R-:W-:Y:S01]  /*39c0*/  FFMA.FTZ R3, R6, R3, R9 ;  /* 0x0000000306037223 */ /* 0x002fe20000010009 */
[----:B------:R-:W-:Y:S01]  /*39d0*/  FMNMX.FTZ R20, R186, R7, !PT ;  /* 0x00000007ba147209 */ /* 0x000fe20007810000 */
[-C--:B------:R-:W-:Y:S01]  /*39e0*/  FMUL.FTZ R33, R33, R6.reuse ;  /* 0x0000000621217220 */ /* 0x080fe20000410000 */
[----:B------:R-:W-:Y:S01]  /*39f0*/  FMUL.FTZ R36, R36, R6 ;  /* 0x0000000624247220 */ /* 0x000fe20000410000 */
[----:B------:R-:W-:Y:S01]  /*3a00*/  FADD.FTZ R3, R8, R3 ;  /* 0x0000000308037221 */ /* 0x000fe20000010000 */
[----:B------:R-:W-:Y:S01]  /*3a10*/  FMNMX.FTZ R7, R187, R20, !PT ;  /* 0x00000014bb077209 */ /* 0x000fe20007810000 */
[-C--:B------:R-:W-:Y:S01]  /*3a20*/  FMUL.FTZ R37, R37, R6.reuse ;  /* 0x0000000625257220 */ /* 0x080fe20000410000 */
[----:B------:R-:W-:Y:S01]  /*3a30*/  MUFU.EX2 R11, R11 ;  /* 0x0000000b000b7308 */ /* 0x000fe20000000800 */
[--C-:B--2---:R-:W-:Y:S01]  /*3a40*/  FFMA.FTZ R156, R176, UR10, -R205.reuse ;  /* 0x0000000ab09c7c23 */ /* 0x104fe200080108cd */
[----:B------:R-:W-:Y:S01]  /*3a50*/  FMNMX.FTZ R20, R190, R7, !PT ;  /* 0x00000007be147209 */ /* 0x000fe20007810000 */
[-C--:B------:R-:W-:Y:S01]  /*3a60*/  FMUL.FTZ R40, R40, R6.reuse ;  /* 0x0000000628287220 */ /* 0x080fe20000410000 */
[----:B------:R-:W-:Y:S01]  /*3a70*/  IADD3 R176, -R22, 0xb, RZ ;  /* 0x0000000b16b07810 */ /* 0x000fe20007ffe1ff */
[----:B------:R-:W-:Y:S01]  /*3a80*/  FMUL.FTZ R41, R41, R6 ;  /* 0x0000000629297220 */ /* 0x000fe20000410000 */
[----:B------:R-:W-:Y:S01]  /*3a90*/  FMNMX.FTZ R7, R191, R20, !PT ;  /* 0x00000014bf077209 */ /* 0x000fe20007810000 */
[-C--:B------:R-:W-:Y:S01]  /*3aa0*/  FMUL.FTZ R44, R44, R6.reuse ;  /* 0x000000062c2c7220 */ /* 0x080fe20000410000 */
[----:B------:R1:W-:Y:S01]  /*3ab0*/  MUFU.EX2 R12, R160 ;  /* 0x000000a0000c7308 */ /* 0x0003e20000000800 */
[-C--:B------:R-:W-:Y:S01]  /*3ac0*/  FMUL.FTZ R45, R45, R6.reuse ;  /* 0x000000062d2d7220 */ /* 0x080fe20000410000 */
[----:B------:R-:W-:Y:S01]  /*3ad0*/  FMNMX.FTZ R20, R194, R7, !PT ;  /* 0x00000007c2147209 */ /* 0x000fe20007810000 */
[-C--:B------:R-:W-:Y:S01]  /*3ae0*/  FMUL.FTZ R48, R48, R6.reuse ;  /* 0x0000000630307220 */ /* 0x080fe20000410000 */
[-C--:B------:R-:W-:Y:S01]  /*3af0*/  FMUL.FTZ R49, R49, R6.reuse ;  /* 0x0000000631317220 */ /* 0x080fe20000410000 */
[----:B------:R-:W-:Y:S01]  /*3b00*/  FMUL.FTZ R52, R52, R6 ;  /* 0x0000000634347220 */ /* 0x000fe20000410000 */
[----:B------:R-:W-:Y:S01]  /*3b10*/  FMNMX.FTZ R7, R195, R20, !PT ;  /* 0x00000014c3077209 */ /* 0x000fe20007810000 */
[-C--:B------:R-:W-:Y:S01]  /*3b20*/  FMUL.FTZ R53, R53, R6.reuse ;  /* 0x0000000635357220 */ /* 0x080fe20000410000 */
[----:B------:R2:W-:Y:S01]  /*3b30*/  MUFU.EX2 R20, R172 ;  /* 0x000000ac00147308 */ /* 0x0005e20000000800 */
[--C-:B-1----:R-:W-:Y:S01]  /*3b40*/  FFMA.FTZ R160, R168, UR10, -R205.reuse ;  /* 0x0000000aa8a07c23 */ /* 0x102fe200080108cd */
[----:B------:R-:W-:Y:S01]  /*3b50*/  FMNMX.FTZ R152, R198, R7, !PT ;  /* 0x00000007c6987209 */ /* 0x000fe20007810000 */
[-C--:B------:R-:W-:Y:S01]  /*3b60*/  FMUL.FTZ R56, R56, R6.reuse ;  /* 0x0000000638387220 */ /* 0x080fe20000410000 */
[----:B------:R-:W-:Y:S01]  /*3b70*/  F2FP.BF16.F32.PACK_AB R168, R8, R9 ;  /* 0x0000000908a8723e */ /* 0x000fe200000010ff */
[----:B------:R-:W-:Y:S01]  /*3b80*/  FMUL.FTZ R57, R57, R6 ;  /* 0x0000000639397220 */ /* 0x000fe20000410000 */
[----:B------:R-:W-:Y:S01]  /*3b90*/  FMNMX.FTZ R7, R199, R152, !PT ;  /* 0x00000098c7077209 */ /* 0x000fe20007810000 */
[--C-:B------:R-:W-:Y:S01]  /*3ba0*/  FFMA.FTZ R152, R180, UR10, -R205.reuse ;  /* 0x0000000ab4987c23 */ /* 0x100fe200080108cd */
[----:B------:R-:W-:Y:S01]  /*3bb0*/  MUFU.EX2 R13, R13 ;  /* 0x0000000d000d7308 */ /* 0x000fe20000000800 */
[--C-:B--2---:R-:W-:Y:S01]  /*3bc0*/  FFMA.FTZ R172, R185, UR10, -R205.reuse ;  /* 0x0000000ab9ac7c23 */ /* 0x104fe200080108cd */
[----:B------:R-:W-:Y:S01]  /*3bd0*/  FFMA.FTZ R180, R189, UR10, -R205 ;  /* 0x0000000abdb47c23 */ /* 0x000fe200080108cd */
[----:B------:R-:W1:Y:S01]  /*3be0*/  SHFL.BFLY PT, R164, R7, 0x2, 0x1f ;  /* 0x0c401f0007a47f89 */ /* 0x000e6200000e0000 */
        /* <DEDUP_REMOVED lines=55> */
[----:B------:R-:W-:-:S02]  /*3f60*/  FMUL.FTZ R149, R149, R6 ;  /* 0x0000000695957220 */ /* 0x000fc40000410000 */
[----:B------:R-:W-:-:S04]  /*3f70*/  FADD.FTZ R164, -R7, R204 ;  /* 0x000000cc07a47221 */ /* 0x000fc80000010100 */
[----:B------:R-:W-:Y:S01]  /*3f80*/  FMUL.FTZ R181, R164, UR10 ;  /* 0x0000000aa4b57c20 */ /* 0x000fe20008410000 */
[----:B------:R-:W-:Y:S01]  /*3f90*/  FMUL.FTZ R164, R7, UR10 ;  /* 0x0000000a07a47c20 */ /* 0x000fe20008410000 */
[----:B------:R-:W-:Y:S03]  /*3fa0*/  MUFU.EX2 R161, R161 ;  /* 0x000000a100a17308 */ /* 0x000fe60000000800 */
        /* <DEDUP_REMOVED lines=12> */
[----:B------:R-:W-:Y:S01]  /*4070*/  IMAD.U32 R186, RZ, RZ, UR23 ;  /* 0x00000017ffba7e24 */ /* 0x000fe2000f8e00ff */
[----:B------:R-:W1:Y:S01]  /*4080*/  MUFU.EX2 R192, R192 ;  /* 0x000000c000c07308 */ /* 0x000e620000000800 */
[--C-:B------:R-:W-:Y:S01]  /*4090*/  FFMA.FTZ R204, R163, UR10, -R164.reuse ;  /* 0x0000000aa3cc7c23 */ /* 0x100fe200080108a4 */
[----:B------:R-:W-:Y:S01]  /*40a0*/  FFMA.FTZ R163, R166, UR10, -R164 ;  /* 0x0000000aa6a37c23 */ /* 0x000fe200080108a4 */
[----:B------:R-:W-:-:S02]  /*40b0*/  @!P1 VIADD R154, R186, 0x22840 ;  /* 0x00022840ba9a9836 */ /* 0x000fc40000000000 */
[--C-:B------:R-:W-:Y:S01]  /*40c0*/  FFMA.FTZ R206, R167, UR10, -R164.reuse ;  /* 0x0000000aa7ce7c23 */ /* 0x100fe200080108a4 */
[--C-:B------:R-:W-:Y:S01]  /*40d0*/  FFMA.FTZ R189, R170, UR10, -R164.reuse ;  /* 0x0000000aaabd7c23 */ /* 0x100fe200080108a4 */
[--C-:B------:R-:W-:Y:S01]  /*40e0*/  FFMA.FTZ R208, R171, UR10, -R164.reuse ;  /* 0x0000000aabd07c23 */ /* 0x100fe200080108a4 */
[----:B------:R-:W-:Y:S01]  /*40f0*/  FFMA.FTZ R193, R174, UR10, -R164 ;  /* 0x0000000aaec17c23 */ /* 0x000fe200080108a4 */
[----:B------:R-:W2:Y:S01]  /*4100*/  MUFU.EX2 R155, R155 ;  /* 0x0000009b009b7308 */ /* 0x000ea20000000800 */
[----:B------:R-:W-:Y:S01]  /*4110*/  @!P1 PRMT R154, RZ, 0x654, R154 ;  /* 0x00000654ff9a9816 */ /* 0x000fe2000000009a */
[----:B------:R3:W-:Y:S06]  /*4120*/  BAR.ARV R176, 0x100 ;  /* 0x000400b00000751d */ /* 0x0007ec0000002000 */
[----:B------:R-:W4:Y:S01]  /*4130*/  MUFU.EX2 R185, R185 ;  /* 0x000000b900b97308 */ /* 0x000f220000000800 */
[----:B-1----:R-:W-:Y:S01]  /*4140*/  FFMA.FTZ R4, R181, R4, R192 ;  /* 0x00000004b5047223 */ /* 0x002fe200000100c0 */
[----:B------:R1:W-:Y:S01]  /*4150*/  @!P1 SYNCS.ARRIVE.TRANS64.RED.A1T0 RZ, [R154+URZ], RZ ;  /* 0x000000ff9aff99a7 */ /* 0x0003e2000810043f */
[--C-:B------:R-:W-:Y:S01]  /*4160*/  FFMA.FTZ R212, R187, UR10, -R164.reuse ;  /* 0x0000000abbd47c23 */ /* 0x100fe200080108a4 */
[--C-:B------:R-:W-:Y:S01]  /*4170*/  FFMA.FTZ R187, R190, UR10, -R164.reuse ;  /* 0x0000000abebb7c23 */ /* 0x100fe200080108a4 */
[--C-:B------:R-:W-:Y:S01]  /*4180*/  FFMA.FTZ R190, R191, UR10, -R164.reuse ;  /* 0x0000000abfbe7c23 */ /* 0x100fe200080108a4 */
[--C-:B------:R-:W-:Y:S01]  /*4190*/  FFMA.FTZ R191, R194, UR10, -R164.reuse ;  /* 0x0000000ac2bf7c23 */ /* 0x100fe200080108a4 */
[----:B------:R-:W-:Y:S01]  /*41a0*/  FFMA.FTZ R195, R195, UR10, -R164 ;  /* 0x0000000ac3c37c23 */ /* 0x000fe200080108a4 */
[----:B------:R-:W5:Y:S01]  /*41b0*/  MUFU.EX2 R196, R196 ;  /* 0x000000c400c47308 */ /* 0x000f620000000800 */
[----:B--2---:R-:W-:Y:S01]  /*41c0*/  FADD.FTZ R4, R155, R4 ;  /* 0x000000049b047221 */ /* 0x004fe20000010000 */
[----:B-1----:R-:W-:Y:S01]  /*41d0*/  FADD.FTZ R154, R10, R3 ;  /* 0x000000030a9a7221 */ /* 0x002fe20000010000 */
[--C-:B------:R-:W-:Y:S01]  /*41e0*/  FFMA.FTZ R198, R198, UR10, -R164.reuse ;  /* 0x0000000ac6c67c23 */ /* 0x100fe200080108a4 */
[----:B------:R-:W-:Y:S01]  /*41f0*/  FFMA.FTZ R199, R199, UR10, -R164 ;  /* 0x0000000ac7c77c23 */ /* 0x000fe200080108a4 */
[----:B------:R-:W-:Y:S01]  /*4200*/  F2FP.BF16.F32.PACK_AB R158, R161, R152 ;  /* 0x00000098a19e723e */ /* 0x000fe200000010ff */
[----:B------:R-:W-:Y:S01]  /*4210*/  FADD.FTZ R3, R11, R154 ;  /* 0x0000009a0b037221 */ /* 0x000fe20000010000 */
[----:B------:R-:W-:Y:S01]  /*4220*/  F2FP.BF16.F32.PACK_AB R162, R153, R20 ;  /* 0x0000001499a2723e */ /* 0x000fe200000010ff */
[----:B------:R-:W1:Y:S01]  /*4230*/  MUFU.EX2 R159, R159 ;  /* 0x0000009f009f7308 */ /* 0x000e620000000800 */
[----:B----4-:R-:W-:Y:S01]  /*4240*/  FADD.FTZ R9, R185, R4 ;  /* 0x00000004b9097221 */ /* 0x010fe20000010000 */
[----:B------:R-:W-:Y:S01]  /*4250*/  FADD.FTZ R154, R12, R3 ;  /* 0x000000030c9a7221 */ /* 0x000fe20000010000 */
[----:B------:R-:W-:Y:S01]  /*4260*/  F2FP.BF16.F32.PACK_AB R170, R11, R10 ;  /* 0x0000000a0baa723e */ /* 0x000fe200000010ff */
[-C--:B------:R-:W-:Y:S01]  /*4270*/  FMUL.FTZ R26, R26, R181.reuse ;  /* 0x000000b51a1a7220 */ /* 0x080fe20000410000 */
[C---:B------:R-:W-:Y:S01]  /*4280*/  F2FP.BF16.F32.PACK_AB R164, R13.reuse, R12 ;  /* 0x0000000c0da4723e */ /* 0x040fe200000010ff */
[----:B------:R-:W-:Y:S01]  /*4290*/  FADD.FTZ R3, R13, R154 ;  /* 0x0000009a0d037221 */ /* 0x000fe20000010000 */
[----:B------:R-:W-:Y:S01]  /*42a0*/  F2FP.BF16.F32.PACK_AB R166, R15, R14 ;  /* 0x0000000e0fa6723e */ /* 0x000fe200000010ff */
        /* <DEDUP_REMOVED lines=8> */
[----:B------:R-:W4:Y:S01]  /*4330*/  MUFU.EX2 R163, R163 ;  /* 0x000000a300a37308 */ /* 0x000f220000000800 */
[----:B-1----:R-:W-:Y:S01]  /*4340*/  FADD.FTZ R9, R159, R4 ;  /* 0x000000049f097221 */ /* 0x002fe20000010000 */
        /* <DEDUP_REMOVED lines=17> */
[----:B------:R-:W-:Y:S01]  /*4460*/  F2FP.BF16.F32.PACK_AB R156, R157, R156 ;  /* 0x0000009c9d9c723e */ /* 0x000fe200000010ff */
[-C--:B------:R-:W-:Y:S01]  /*4470*/  FMUL.FTZ R50, R50, R181.reuse ;  /* 0x000000b532327220 */ /* 0x080fe20000410000 */
[-C--:B------:R-:W-:Y:S01]  /*4480*/  FMUL.FTZ R51, R51, R181.reuse ;  /* 0x000000b533337220 */ /* 0x080fe20000410000 */
[----:B------:R-:W-:Y:S01]  /*4490*/  FADD.FTZ R3, R157, R154 ;  /* 0x0000009a9d037221 */ /* 0x000fe20000010000 */
[----:B------:R-:W-:Y:S01]  /*44a0*/  FMUL.FTZ R54, R54, R181 ;  /* 0x000000b536367220 */ /* 0x000fe20000410000 */
        /* <DEDUP_REMOVED lines=71> */
[----:B------:R-:W-:Y:S01]  /*4920*/  F2FP.BF16.F32.PACK_AB R171, R196, R185 ;  /* 0x000000b9c4ab723e */ /* 0x000fe200000010ff */
[----:B------:R-:W4:Y:S01]  /*4930*/  MUFU.EX2 R172, R172 ;  /* 0x000000ac00ac7308 */ /* 0x000f220000000800 */
[----:B-1----:R-:W-:Y:S01]  /*4940*/  FADD.FTZ R3, R165, R154 ;  /* 0x0000009aa5037221 */ /* 0x002fe20000010000 */
[----:B------:R-:W-:-:S02]  /*4950*/  F2FP.BF16.F32.PACK_AB R161, R208, R189 ;  /* 0x000000bdd0a1723e */ /* 0x000fc400000010ff */
[----:B------:R-:W-:-:S04]  /*4960*/  F2FP.BF16.F32.PACK_AB R163, R210, R193 ;  /* 0x000000c1d2a3723e */ /* 0x000fc800000010ff */
[----:B------:R-:W1:Y:S01]  /*4970*/  MUFU.EX2 R212, R212 ;  /* 0x000000d400d47308 */ /* 0x000e620000000800 */
[----:B--2---:R-:W-:-:S07]  /*4980*/  FADD.FTZ R9, R183, R4 ;  /* 0x00000004b7097221 */ /* 0x004fce0000010000 */
[----:B------:R-:W2:Y:S01]  /*4990*/  MUFU.EX2 R169, R169 ;  /* 0x000000a900a97308 */ /* 0x000ea20000000800 */
[C---:B----4-:R-:W-:Y:S01]  /*49a0*/  FADD.FTZ R154, R172.reuse, R3 ;  /* 0x00000003ac9a7221 */ /* 0x050fe20000010000 */
[----:B------:R-:W-:Y:S02]  /*49b0*/  F2FP.BF16.F32.PACK_AB R152, R172, R165 ;  /* 0x000000a5ac98723e */ /* 0x000fe400000010ff */
[----:B------:R-:W-:Y:S02]  /*49c0*/  F2FP.BF16.F32.PACK_AB R165, R204, R159 ;  /* 0x0000009fcca5723e */ /* 0x000fe400000010ff */
[----:B------:R-:W-:Y:S02]  /*49d0*/  F2FP.BF16.F32.PACK_AB R159, R182, R179 ;  /* 0x000000b3b69f723e */ /* 0x000fe400000010ff */
[----:B------:R-:W4:Y:S01]  /*49e0*/  MUFU.EX2 R187, R187 ;  /* 0x000000bb00bb7308 */ /* 0x000f220000000800 */
[C---:B-1----:R-:W-:Y:S01]  /*49f0*/  FADD.FTZ R4, R212.reuse, R9 ;  /* 0x00000009d4047221 */ /* 0x042fe20000010000 */
[----:B------:R-:W-:-:S06]  /*4a00*/  F2FP.BF16.F32.PACK_AB R153, R212, R183 ;  /* 0x000000b7d499723e */ /* 0x000fcc00000010ff */
[----:B------:R-:W1:Y:S01]  /*4a10*/  MUFU.EX2 R180, R180 ;  /* 0x000000b400b47308 */ /* 0x000e620000000800 */
[----:B--2---:R-:W-:-:S07]  /*4a20*/  FADD.FTZ R3, R169, R154 ;  /* 0x0000009aa9037221 */ /* 0x004fce0000010000 */
[----:B------:R-:W2:Y:S01]  /*4a30*/  MUFU.EX2 R190, R190 ;  /* 0x000000be00be7308 */ /* 0x000ea20000000800 */
[----:B----4-:R-:W-:-:S07]  /*4a40*/  FADD.FTZ R9, R187, R4 ;  /* 0x00000004bb097221 */ /* 0x010fce0000010000 */
[----:B------:R-:W4:Y:S01]  /*4a50*/  MUFU.EX2 R173, R173 ;  /* 0x000000ad00ad7308 */ /* 0x000f220000000800 */
[C---:B-1----:R-:W-:Y:S01]  /*4a60*/  FADD.FTZ R8, R180.reuse, R3 ;  /* 0x00000003b4087221 */ /* 0x042fe20000010000 */
[----:B------:R-:W-:Y:S02]  /*4a70*/  F2FP.BF16.F32.PACK_AB R154, R180, R169 ;  /* 0x000000a9b49a723e */ /* 0x000fe400000010ff */
[----:B------:R-:W-:-:S04]  /*4a80*/  F2FP.BF16.F32.PACK_AB R169, R155, R192 ;  /* 0x000000c09ba9723e */ /* 0x000fc800000010ff */
[----:B------:R-:W1:Y:S01]  /*4a90*/  MUFU.EX2 R191, R191 ;  /* 0x000000bf00bf7308 */ /* 0x000e620000000800 */
[C---:B--2---:R-:W-:Y:S01]  /*4aa0*/  FADD.FTZ R4, R190.reuse, R9 ;  /* 0x00000009be047221 */ /* 0x044fe20000010000 */
[----:B------:R-:W-:-:S06]  /*4ab0*/  F2FP.BF16.F32.PACK_AB R155, R190, R187 ;  /* 0x000000bbbe9b723e */ /* 0x000fcc00000010ff */
[----:B------:R-:W2:Y:S01]  /*4ac0*/  MUFU.EX2 R184, R184 ;  /* 0x000000b800b87308 */ /* 0x000ea20000000800 */
[----:B----4-:R-:W-:-:S07]  /*4ad0*/  FADD.FTZ R3, R173, R8 ;  /* 0x00000008ad037221 */ /* 0x010fce0000010000 */
[----:B------:R-:W4:Y:S01]  /*4ae0*/  MUFU.EX2 R6, R195 ;  /* 0x000000c300067308 */ /* 0x000f220000000800 */
[----:B-1----:R-:W-:-:S07]  /*4af0*/  FADD.FTZ R9, R191, R4 ;  /* 0x00000004bf097221 */ /* 0x002fce0000010000 */
[----:B------:R-:W1:Y:S01]  /*4b00*/  MUFU.EX2 R177, R177 ;  /* 0x000000b100b17308 */ /* 0x000e620000000800 */
[C---:B--2---:R-:W-:Y:S01]  /*4b10*/  FADD.FTZ R8, R184.reuse, R3 ;  /* 0x00000003b8087221 */ /* 0x044fe20000010000 */
[----:B------:R-:W-:-:S06]  /*4b20*/  F2FP.BF16.F32.PACK_AB R172, R184, R173 ;  /* 0x000000adb8ac723e */ /* 0x000fcc00000010ff */
[----:B------:R-:W2:Y:S01]  /*4b30*/  MUFU.EX2 R198, R198 ;  /* 0x000000c600c67308 */ /* 0x000ea20000000800 */
[C---:B----4-:R-:W-:Y:S01]  /*4b40*/  FADD.FTZ R9, R6.reuse, R9 ;  /* 0x0000000906097221 */ /* 0x050fe20000010000 */
[----:B------:R-:W-:-:S06]  /*4b50*/  F2FP.BF16.F32.PACK_AB R173, R6, R191 ;  /* 0x000000bf06ad723e */ /* 0x000fcc00000010ff */
[----:B------:R-:W4:Y:S01]  /*4b60*/  MUFU.EX2 R188, R188 ;  /* 0x000000bc00bc7308 */ /* 0x000f220000000800 */
[----:B-1----:R-:W-:-:S07]  /*4b70*/  FADD.FTZ R3, R177, R8 ;  /* 0x00000008b1037221 */ /* 0x002fce0000010000 */
[----:B------:R-:W1:Y:S01]  /*4b80*/  MUFU.EX2 R199, R199 ;  /* 0x000000c700c77308 */ /* 0x000e620000000800 */
[----:B--2---:R-:W-:Y:S01]  /*4b90*/  FADD.FTZ R4, R198, R9 ;  /* 0x00000009c6047221 */ /* 0x004fe20000010000 */
[C---:B----4-:R-:W-:Y:S01]  /*4ba0*/  FADD.FTZ R3, R188.reuse, R3 ;  /* 0x00000003bc037221 */ /* 0x050fe20000010000 */
[----:B------:R-:W-:Y:S02]  /*4bb0*/  F2FP.BF16.F32.PACK_AB R174, R188, R177 ;  /* 0x000000b1bcae723e */ /* 0x000fe400000010ff */
[C---:B-1----:R-:W-:Y:S01]  /*4bc0*/  FADD.FTZ R4, R199.reuse, R4 ;  /* 0x00000004c7047221 */ /* 0x042fe20000010000 */
[----:B------:R-:W-:Y:S01]  /*4bd0*/  F2FP.BF16.F32.PACK_AB R175, R199, R198 ;  /* 0x000000c6c7af723e */ /* 0x000fe200000010ff */
[----:B---3--:R-:W-:Y:S06]  /*4be0*/  @!P0 BRA `(.L_x_7474) ;  /* 0x0000000000048947 */ /* 0x008fec0003800000 */
[----:B------:R-:W-:Y:S01]  /*4bf0*/  BPT.TRAP 0x1 ;  /* 0x000000040000795c */ /* 0x000fe20000300000 */
.L_x_7474:
[----:B------:R1:W2:Y:S01]  /*4c00*/  SYNCS.PHASECHK.TRANS64.TRYWAIT P3, [UR23+0x22850], R5 ;  /* 0x02285005ff0075a7 */ /* 0x0002a20008060157 */
[----:B------:R-:W-:Y:S05]  /*4c10*/  @!P0 BRA `(.L_x_7475) ;  /* 0x0000000000048947 */ /* 0x000fea0003800000 */
[----:B------:R-:W-:Y:S01]  /*4c20*/  BPT.TRAP 0x1 ;  /* 0x000000040000795c */ /* 0x000fe20000300000 */
.L_x_7475:
[----:B--2---:R-:W-:Y:S05]  /*4c30*/  @P3 BRA `(.L_x_7476) ;  /* 0x0000000000083947 */ /* 0x004fea0003800000 */
[----:B------:R-:W2:Y:S02]  /*4c40*/  SYNCS.PHASECHK.TRANS64.TRYWAIT P3, [UR23+0x22850], R5 ;  /* 0x02285005ff0075a7 */ /* 0x000ea40008060157 */
[----:B--2---:R-:W-:Y:S05]  /*4c50*/  @!P3 BRA `(.L_x_7477) ;  /* 0x0000007c00ecb947 */ /* 0x004fea0003800000 */
.L_x_7476:
[----:B012---:R-:W-:Y:S01]  /*4c60*/  VIADD R5, R22, 0x8 ;  /* 0x0000000816057836 */ /* 0x007fe20000000000 */
[----:B------:R-:W-:Y:S01]  /*4c70*/  UIMAD UR11, UR37, 0xc00, UR21 ;  /* 0x00000c00250b78a4 */ /* 0x000fe2000f8e0215 */
[----:B------:R-:W-:Y:S01]  /*4c80*/  @!P1 VIADD R186, R186, 0x22860 ;  /* 0x00022860baba9836 */ /* 0x000fe20000000000 */
[----:B------:R-:W-:Y:S01]  /*4c90*/  UMOV UR7, 0x40000040 ;  /* 0x4000004000077882 */ /* 0x000fe20000000000 */
[----:B------:R-:W-:Y:S01]  /*4ca0*/  IMAD.MOV.U32 R204, RZ, RZ, R7 ;  /* 0x000000ffffcc7224 */ /* 0x000fe200078e0007 */
        /* <DEDUP_REMOVED lines=39> */
.L_x_7469:
[----:B------:R-:W1:Y:S01]  /*4f20*/  SHFL.BFLY PT, R6, R3, 0x2, 0x1f ;  /* 0x0c401f0003067f89 */ /* 0x000e6200000e0000 */
[----:B------:R-:W-:Y:S01]  /*4f30*/  CS2R R20, SRZ ;  /* 0x0000000000147805 */ /* 0x000fe2000001ff00 */
[----:B------:R-:W-:Y:S01]  /*4f40*/  UIADD3 UR37, UR37, 0x1, URZ ;  /* 0x0000000125257890 */ /* 0x000fe2000fffe03f */
[----:B------:R2:W-:Y:S06]  /*4f50*/  BAR.ARV R176, 0x100 ;  /* 0x000400b00000751d */ /* 0x0005ec0000002000 */
[----:B------:R-:W-:Y:S02]  /*4f60*/  UISETP.NE.AND UP0, UPT, UR37, 0x2, UPT ;  /* 0x000000022500788c */ /* 0x000fe4000bf05270 */
[----:B------:R-:W-:Y:S06]  /*4f70*/  BAR.ARV 0x8, 0x120 ;  /* 0x0204800000007b1d */ /* 0x000fec0000002000 */
[----:B------:R-:W-:Y:S01]  /*4f80*/  USEL UR4, URZ, 0x1, UP0 ;  /* 0x000000013f047887 */ /* 0x000fe20008000000 */
[----:B------:R-:W-:Y:S01]  /*4f90*/  PLOP3.LUT P0, PT, PT, PT, PT, 0x8, 0x0 ;  /* 0x000000000000781c */ /* 0x000fe20003f0e170 */
[----:B------:R-:W4:Y:S01]  /*4fa0*/  SHFL.BFLY PT, R9, R4, 0x2, 0x1f ;  /* 0x0c401f0004097f89 */ /* 0x000f2200000e0000 */
[----:B------:R-:W-:-:S02]  /*4fb0*/  UIADD3 UR39, UR39, 0x1, URZ ;  /* 0x0000000127277890 */ /* 0x000fc4000fffe03f */
[----:B------:R-:W-:Y:S01]  /*4fc0*/  USEL UR37, UR37, URZ, UP0 ;  /* 0x0000003f25257287 */ /* 0x000fe20008000000 */
[----:B-1----:R-:W-:Y:S01]  /*4fd0*/  FADD.FTZ R6, R6, R3 ;  /* 0x0000000306067221 */ /* 0x002fe20000010000 */
[----:B------:R-:W-:-:S04]  /*4fe0*/  ULOP3.LUT UR38, UR38, UR4, URZ, 0x3c, !UPT ;  /* 0x0000000426267292 */ /* 0x000fc8000f8e3c3f */
[----:B0--3--:R-:W0:Y:S01]  /*4ff0*/  SHFL.BFLY PT, R5, R6, 0x1, 0x1f ;  /* 0x0c201f0006057f89 */ /* 0x009e2200000e0000 */
[----:B----4-:R-:W-:-:S05]  /*5000*/  FADD.FTZ R9, R9, R4 ;  /* 0x0000000409097221 */ /* 0x010fca0000010000 */
[----:B------:R-:W1:Y:S01]  /*5010*/  SHFL.BFLY PT, R8, R9, 0x1, 0x1f ;  /* 0x0c201f0009087f89 */ /* 0x000e6200000e0000 */
[----:B0-----:R-:W-:-:S05]  /*5020*/  FADD.FTZ R152, R6, R5 ;  /* 0x0000000506987221 */ /* 0x001fca0000010000 */
[----:B------:R-:W-:-:S13]  /*5030*/  FSETP.NE.FTZ.AND P1, PT, R152, RZ, PT ;  /* 0x000000ff9800720b */ /* 0x000fda0003f35000 */
[----:B------:R-:W0:Y:S01]  /*5040*/  @P1 MUFU.RCP R21, R152 ;  /* 0x0000009800151308 */ /* 0x000e220000001000 */
[----:B-1----:R-:W-:-:S05]  /*5050*/  FADD.FTZ R153, R9, R8 ;  /* 0x0000000809997221 */ /* 0x002fca0000010000 */
[----:B------:R-:W-:Y:S01]  /*5060*/  FSETP.NE.FTZ.AND P2, PT, R153, RZ, PT ;  /* 0x000000ff9900720b */ /* 0x000fe20003f55000 */
[-C--:B0-----:R-:W-:Y:S01]  /*5070*/  FMUL.FTZ R9, R40, R21.reuse ;  /* 0x0000001528097220 */ /* 0x081fe20000410000 */
[-C--:B------:R-:W-:Y:S01]  /*5080*/  FMUL.FTZ R8, R41, R21.reuse ;  /* 0x0000001529087220 */ /* 0x080fe20000410000 */
[----:B------:R-:W-:Y:S01]  /*5090*/  @P1 MUFU.LG2 R40, R152 ;  /* 0x0000009800281308 */ /* 0x000fe20000000c00 */
[-C--:B------:R-:W-:Y:S01]  /*50a0*/  FMUL.FTZ R5, R24, R21.reuse ;  /* 0x0000001518057220 */ /* 0x080fe20000410000 */
[-C--:B------:R-:W-:Y:S01]  /*50b0*/  FMUL.FTZ R6, R28, R21.reuse ;  /* 0x000000151c067220 */ /* 0x080fe20000410000 */
[-C--:B------:R-:W-:Y:S01]  /*50c0*/  FMUL.FTZ R4, R25, R21.reuse ;  /* 0x0000001519047220 */ /* 0x080fe20000410000 */
[-C--:B------:R-:W-:Y:S01]  /*50d0*/  FMUL.FTZ R29, R29, R21.reuse ;  /* 0x000000151d1d7220 */ /* 0x080fe20000410000 */
[-C--:B------:R-:W-:Y:S01]  /*50e0*/  FMUL.FTZ R32, R32, R21.reuse ;  /* 0x0000001520207220 */ /* 0x080fe20000410000 */
[-C--:B------:R-:W-:Y:S01]  /*50f0*/  FMUL.FTZ R33, R33, R21.reuse ;  /* 0x0000001521217220 */ /* 0x080fe20000410000 */
[----:B------:R-:W-:-:S03]  /*5100*/  FMUL.FTZ R36, R36, R21 ;  /* 0x0000001524247220 */ /* 0x000fc60000410000 */
[----:B------:R-:W0:Y:S01]  /*5110*/  @P2 MUFU.RCP R20, R153 ;  /* 0x0000009900142308 */ /* 0x000e220000001000 */
[-C--:B------:R-:W-:Y:S01]  /*5120*/  FMUL.FTZ R37, R37, R21.reuse ;  /* 0x0000001525257220 */ /* 0x080fe20000410000 */
[-C--:B------:R-:W-:Y:S01]  /*5130*/  FMUL.FTZ R11, R44, R21.reuse ;  /* 0x000000152c0b7220 */ /* 0x080fe20000410000 */
[-C--:B------:R-:W-:Y:S01]  /*5140*/  FMUL.FTZ R10, R45, R21.reuse ;  /* 0x000000152d0a7220 */ /* 0x080fe20000410000 */
[-C--:B------:R-:W-:Y:S01]  /*5150*/  FMUL.FTZ R13, R48, R21.reuse ;  /* 0x00000015300d7220 */ /* 0x080fe20000410000 */
[-C--:B------:R-:W-:Y:S01]  /*5160*/  FMUL.FTZ R12, R49, R21.reuse ;  /* 0x00000015310c7220 */ /* 0x080fe20000410000 */
[-C--:B------:R-:W-:Y:S01]  /*5170*/  FMUL.FTZ R15, R52, R21.reuse ;  /* 0x00000015340f7220 */ /* 0x080fe20000410000 */
[-C--:B------:R-:W-:Y:S01]  /*5180*/  FMUL.FTZ R14, R53, R21.reuse ;  /* 0x00000015350e7220 */ /* 0x080fe20000410000 */
[----:B------:R-:W1:Y:S01]  /*5190*/  @P2 MUFU.LG2 R41, R153 ;  /* 0x0000009900292308 */ /* 0x000e620000000c00 */
        /* <DEDUP_REMOVED lines=48> */
[----:B------:R-:W-:-:S02]  /*54a0*/  IMAD.U32 R21, RZ, RZ, UR10 ;  /* 0x0000000aff157e24 */ /* 0x000fc4000f8e00ff */
[-C--:B0-----:R-:W-:Y:S01]  /*54b0*/  FMUL.FTZ R174, R26, R20.reuse ;  /* 0x000000141aae7220 */ /* 0x081fe20000410000 */
[----:B------:R-:W-:Y:S02]  /*54c0*/  IMAD.U32 R49, RZ, RZ, UR10 ;  /* 0x0000000aff317e24 */ /* 0x000fe4000f8e00ff */
[-C--:B------:R-:W-:Y:S01]  /*54d0*/  FMUL.FTZ R26, R30, R20.reuse ;  /* 0x000000141e1a7220 */ /* 0x080fe20000410000 */
[----:B------:R-:W-:Y:S01]  /*54e0*/  @P1 FMUL.FTZ R21, R21, 0.69314718246459960938 ;  /* 0x3f31721815151820 */ /* 0x000fe20000410000 */
[----:B------:R-:W-:Y:S01]  /*54f0*/  @P1 FMUL.FTZ R40, R40, 0.69314718246459960938 ;  /* 0x3f31721828281820 */ /* 0x000fe20000410000 */
[----:B------:R-:W-:Y:S01]  /*5500*/  @P2 FMUL.FTZ R49, R49, 0.69314718246459960938 ;  /* 0x3f31721831312820 */ /* 0x000fe20000410000 */
[----:B-1----:R-:W-:Y:S01]  /*5510*/  @P2 FMUL.FTZ R30, R41, 0.69314718246459960938 ;  /* 0x3f317218291e2820 */ /* 0x002fe20000410000 */
[-C--:B------:R-:W-:Y:S01]  /*5520*/  FMUL.FTZ R161, R83, R20.reuse ;  /* 0x0000001453a17220 */ /* 0x080fe20000410000 */
[----:B------:R-:W-:Y:S01]  /*5530*/  FMUL.FTZ R160, R87, R20 ;  /* 0x0000001457a07220 */ /* 0x000fe20000410000 */
[----:B------:R-:W-:-:S02]  /*5540*/  IMAD.MOV.U32 R44, RZ, RZ, -0x800000 ;  /* 0xff800000ff2c7424 */ /* 0x000fc400078e00ff */
[-C--:B------:R-:W-:Y:S01]  /*5550*/  FMUL.FTZ R83, R86, R20.reuse ;  /* 0x0000001456537220 */ /* 0x080fe20000410000 */
[----:B------:R-:W-:Y:S02]  /*5560*/  IMAD.MOV.U32 R45, RZ, RZ, -0x800000 ;  /* 0xff800000ff2d7424 */ /* 0x000fe400078e00ff */
[-C--:B------:R-:W-:Y:S01]  /*5570*/  FMUL.FTZ R87, R91, R20.reuse ;  /* 0x000000145b577220 */ /* 0x080fe20000410000 */
[-C--:B------:R-:W-:Y:S01]  /*5580*/  FMUL.FTZ R179, R27, R20.reuse ;  /* 0x000000141bb37220 */ /* 0x080fe20000410000 */
[-C--:B------:R-:W-:Y:S01]  /*5590*/  FMUL.FTZ R177, R31, R20.reuse ;  /* 0x000000141fb17220 */ /* 0x080fe20000410000 */
[-C--:B------:R-:W-:Y:S01]  /*55a0*/  FMUL.FTZ R173, R34, R20.reuse ;  /* 0x0000001422ad7220 */ /* 0x080fe20000410000 */
        /* <DEDUP_REMOVED lines=56> */
[----:B------:R-:W-:-:S07]  /*5930*/  @P2 FFMA.FTZ R45, R49, R7, R30 ;  /* 0x00000007312d2223 */ /* 0x000fce000001001e */
.L_x_7458:
        /* <DEDUP_REMOVED lines=11> */
[----:B------:R-:W-:Y:S01]  /*59f0*/  USHF.L.U32 UR8, UR46, 0x2, URZ ;  /* 0x000000022e087899 */ /* 0x000fe2000800063f */
[----:B------:R-:W-:Y:S01]  /*5a00*/  F2FP.BF16.F32.PACK_AB R4, R4, R5 ;  /* 0x000000050404723e */ /* 0x000fe200000010ff */
[----:B------:R-:W-:Y:S01]  /*5a10*/  BAR.SYNC.DEFER_BLOCKING 0x1, 0x100 ;  /* 0x0044000000007b1d */ /* 0x000fe20000010000 */
[----:B------:R-:W-:Y:S01]  /*5a20*/  F2FP.BF16.F32.PACK_AB R5, R179, R174 ;  /* 0x000000aeb305723e */ /* 0x000fe200000010ff */
[----:B------:R-:W-:Y:S01]  /*5a30*/  USHF.L.U64.HI UR9, UR46, 0x2, UR45 ;  /* 0x000000022e097899 */ /* 0x000fe2000801022d */
[----:B------:R-:W-:Y:S02]  /*5a40*/  F2FP.BF16.F32.PACK_AB R8, R8, R9 ;  /* 0x000000090808723e */ /* 0x000fe400000010ff */
[----:B------:R-:W-:Y:S01]  /*5a50*/  F2FP.BF16.F32.PACK_AB R10, R10, R11 ;  /* 0x0000000b0a0a723e */ /* 0x000fe200000010ff */
[----:B------:R-:W-:Y:S01]  /*5a60*/  ULDC.64 UR6, c[0x0][0xbd8] ;  /* 0x0002f60000067ab9 */ /* 0x000fe20000000a00 */
[----:B------:R-:W-:Y:S01]  /*5a70*/  F2FP.BF16.F32.PACK_AB R9, R170, R159 ;  /* 0x0000009faa09723e */ /* 0x000fe200000010ff */
[----:B------:R-:W-:Y:S01]  /*5a80*/  UIADD3 UR4, UP1, UR8, UR6, URZ ;  /* 0x0000000608047290 */ /* 0x000fe2000ff3e03f */
[----:B------:R-:W-:Y:S01]  /*5a90*/  F2FP.BF16.F32.PACK_AB R11, R171, R158 ;  /* 0x0000009eab0b723e */ /* 0x000fe200000010ff */
[----:B------:R-:W-:Y:S01]  /*5aa0*/  UISETP.NE.U32.AND UP0, UPT, UR6, URZ, UPT ;  /* 0x0000003f0600728c */ /* 0x000fe2000bf05070 */
[----:B------:R-:W-:Y:S01]  /*5ab0*/  F2FP.BF16.F32.PACK_AB R12, R12, R13 ;  /* 0x0000000d0c0c723e */ /* 0x000fe200000010ff */
[----:B------:R-:W-:Y:S01]  /*5ac0*/  UIADD3.X UR6, UR9, UR7, URZ, UP1, !UPT ;  /* 0x0000000709067290 */ /* 0x000fe20008ffe43f */
[----:B------:R-:W-:Y:S01]  /*5ad0*/  F2FP.BF16.F32.PACK_AB R14, R14, R15 ;  /* 0x0000000f0e0e723e */ /* 0x000fe200000010ff */
[----:B------:R-:W-:Y:S01]  /*5ae0*/  UISETP.NE.AND.EX UP0, UPT, UR7, URZ, UPT, UP0 ;  /* 0x0000003f0700728c */ /* 0x000fe2000bf05300 */
        /* <DEDUP_REMOVED lines=8> */
[----:B0-----:R-:W-:Y:S02]  /*5b70*/  MOV R21, R7 ;  /* 0x0000000700157202 */ /* 0x001fe40000000f00 */
[----:B------:R-:W-:Y:S02]  /*5b80*/  F2FP.BF16.F32.PACK_AB R73, R165, R152 ;  /* 0x00000098a549723e */ /* 0x000fe400000010ff */
[----:B------:R-:W-:Y:S01]  /*5b90*/  F2FP.BF16.F32.PACK_AB R81, R161, R82 ;  /* 0x00000052a151723e */ /* 0x000fe200000010ff */
[----:B------:R-:W-:Y:S01]  /*5ba0*/  IMAD.WIDE R78, R202, 0x2, R20 ;  /* 0x00000002ca4e7825 */ /* 0x000fe200078e0214 */
[----:B------:R-:W-:Y:S02]  /*5bb0*/  F2FP.BF16.F32.PACK_AB R88, R89, R88 ;  /* 0x000000585958723e */ /* 0x000fe400000010ff */
[----:B------:R-:W-:-:S02]  /*5bc0*/  F2FP.BF16.F32.PACK_AB R82, R85, R84 ;  /* 0x000000545552723e */ /* 0x000fc400000010ff */
[C---:B------:R-:W-:Y:S02]  /*5bd0*/  IADD3 R30, P1, R78.reuse, 0x20, RZ ;  /* 0x000000204e1e7810 */ /* 0x040fe40007f3e0ff */
[C---:B------:R-:W-:Y:S02]  /*5be0*/  LOP3.LUT R7, R78.reuse, 0x380, RZ, 0xc0, !PT ;  /* 0x000003804e077812 */ /* 0x040fe400078ec0ff */
        /* <DEDUP_REMOVED lines=45> */
[----:B------:R-:W-:Y:S02]  /*5ec0*/  LOP3.LUT R40, R191, 0x380, RZ, 0xc0, !PT ;  /* 0x00000380bf287812 */ /* 0x000fe400078ec0ff */
[----:B------:R-:W-:Y:S02]  /*5ed0*/  SHF.R.U64 R7, R7, 0x3, RZ ;  /* 0x0000000307077819 */ /* 0x000fe400000012ff */
[----:B------:R-:W-:Y:S02]  /*5ee0*/  SHF.R.U64 R42, R42, 0x3, RZ ;  /* 0x000000032a2a7819 */ /* 0x000fe400000012ff */
[----:B------:R-:W-:Y:S02]  /*5ef0*/  SHF.R.U64 R40, R40, 0x3, RZ ;  /* 0x0000000328287819 */ /* 0x000fe400000012ff */
[----:B------:R-:W-:Y:S02]  /*5f00*/  LOP3.LUT R58, R7, R58, RZ, 0x3c, !PT ;  /* 0x0000003a073a7212 */ /* 0x000fe400078e3cff */
[----:B------:R-:W-:-:S02]  /*5f10*/  LOP3.LUT R34, R95, 0x380, RZ, 0xc0, !PT ;  /* 0x000003805f227812 */ /* 0x000fc400078ec0ff */
[----:B------:R-:W-:Y:S02]  /*5f20*/  LOP3.LUT R64, R42, R193, RZ, 0x3c, !PT ;  /* 0x000000c12a407212 */ /* 0x000fe400078e3cff */
[----:B------:R-:W-:Y:S02]  /*5f30*/  LOP3.LUT R7, R70, 0x380, RZ, 0xc0, !PT ;  /* 0x0000038046077812 */ /* 0x000fe400078ec0ff */
[----:B------:R-:W-:Y:S02]  /*5f40*/  LOP3.LUT R38, R181, 0x380, RZ, 0xc0, !PT ;  /* 0x00000380b5267812 */ /* 0x000fe400078ec0ff */
[----:B------:R-:W-:Y:S02]  /*5f50*/  LOP3.LUT R62, R40, R191, RZ, 0x3c, !PT ;  /* 0x000000bf283e7212 */ /* 0x000fe400078e3cff */
[----:B------:R-:W-:Y:S02]  /*5f60*/  LOP3.LUT R42, R199, 0x380, RZ, 0xc0, !PT ;  /* 0x00000380c72a7812 */ /* 0x000fe400078ec0ff */
[----:B------:R-:W-:-:S02]  /*5f70*/  LOP3.LUT R40, R197, 0x380, RZ, 0xc0, !PT ;  /* 0x00000380c5287812 */ /* 0x000fc400078ec0ff */
[----:B------:R-:W-:Y:S02]  /*5f80*/  SHF.R.U64 R34, R34, 0x3, RZ ;  /* 0x0000000322227819 */ /* 0x000fe400000012ff */
[----:B------:R-:W-:Y:S02]  /*5f90*/  SHF.R.U64 R29, R7, 0x3, RZ ;  /* 0x00000003071d7819 */ /* 0x000fe400000012ff */
[----:B------:R-:W-:Y:S02]  /*5fa0*/  SHF.R.U64 R38, R38, 0x3, RZ ;  /* 0x0000000326267819 */ /* 0x000fe400000012ff */
[----:B------:R-:W-:Y:S02]  /*5fb0*/  LOP3.LUT R52, R187, 0x380, RZ, 0xc0, !PT ;  /* 0x00000380bb347812 */ /* 0x000fe400078ec0ff */
[----:B------:R-:W-:Y:S02]  /*5fc0*/  MOV R78, R78 ;  /* 0x0000004e004e7202 */ /* 0x000fe40000000f00 */
[----:B------:R-:W-:-:S02]  /*5fd0*/  SHF.R.U64 R42, R42, 0x3, RZ ;  /* 0x000000032a2a7819 */ /* 0x000fc400000012ff */
[----:B------:R-:W-:Y:S02]  /*5fe0*/  F2FP.BF16.F32.PACK_AB R7, R177, R26 ;  /* 0x0000001ab107723e */ /* 0x000fe400000010ff */
[----:B------:R-:W-:Y:S02]  /*5ff0*/  LOP3.LUT R54, R189, 0x380, RZ, 0xc0, !PT ;  /* 0x00000380bd367812 */ /* 0x000fe400078ec0ff */
[----:B------:R-:W-:Y:S01]  /*6000*/  SHF.R.U64 R40, R40, 0x3, RZ ;  /* 0x0000000328287819 */ /* 0x000fe200000012ff */
[----:B------:R0:W-:Y:S01]  /*6010*/  STSM.16.M88.4 [R78], R4 ;  /* 0x000000044e007844 */ /* 0x0001e20000000200 */
[----:B------:R-:W-:Y:S02]  /*6020*/  LOP3.LUT R34, R34, R95, RZ, 0x3c, !PT ;  /* 0x0000005f22227212 */ /* 0x000fe400078e3cff */
[----:B------:R-:W-:Y:S02]  /*6030*/  LOP3.LUT R38, R38, R181, RZ, 0x3c, !PT ;  /* 0x000000b526267212 */ /* 0x000fe400078e3cff */
[----:B------:R-:W-:-:S02]  /*6040*/  SHF.R.U64 R52, R52, 0x3, RZ ;  /* 0x0000000334347819 */ /* 0x000fc400000012ff */
[----:B------:R-:W-:Y:S02]  /*6050*/  LOP3.LUT R26, R42, R199, RZ, 0x3c, !PT ;  /* 0x000000c72a1a7212 */ /* 0x000fe400078e3cff */
[----:B------:R-:W-:Y:S02]  /*6060*/  SHF.R.U64 R54, R54, 0x3, RZ ;  /* 0x0000000336367819 */ /* 0x000fe400000012ff */
[----:B------:R-:W-:Y:S02]  /*6070*/  LOP3.LUT R66, R195, 0x380, RZ, 0xc0, !PT ;  /* 0x00000380c3427812 */ /* 0x000fe400078ec0ff */
[----:B------:R-:W-:Y:S02]  /*6080*/  LOP3.LUT R74, R40, R197, RZ, 0x3c, !PT ;  /* 0x000000c5284a7212 */ /* 0x000fe400078e3cff */
[----:B------:R-:W-:Y:S02]  /*6090*/  MOV R40, R30 ;  /* 0x0000001e00287202 */ /* 0x000fe40000000f00 */
[----:B0-----:R-:W-:-:S02]  /*60a0*/  F2FP.BF16.F32.PACK_AB R4, R33, R32 ;  /* 0x000000202104723e */ /* 0x001fc400000010ff */
[----:B------:R-:W-:Y:S02]  /*60b0*/  F2FP.BF16.F32.PACK_AB R5, R176, R173 ;  /* 0x000000adb005723e */ /* 0x000fe400000010ff */
[----:B------:R-:W-:Y:S02]  /*60c0*/  F2FP.BF16.F32.PACK_AB R6, R37, R36 ;  /* 0x000000242506723e */ /* 0x000fe400000010ff */
[----:B------:R-:W-:Y:S02]  /*60d0*/  F2FP.BF16.F32.PACK_AB R7, R175, R172 ;  /* 0x000000acaf07723e */ /* 0x000fe400000010ff */
[----:B------:R-:W-:Y:S02]  /*60e0*/  MOV R35, R34 ;  /* 0x0000002200237202 */ /* 0x000fe40000000f00 */
[----:B------:R-:W-:Y:S01]  /*60f0*/  LOP3.LUT R52, R52, R187, RZ, 0x3c, !PT ;  /* 0x000000bb34347212 */ /* 0x000fe200078e3cff */
[----:B------:R0:W-:Y:S01]  /*6100*/  STSM.16.M88.4 [R40], R4 ;  /* 0x0000000428007844 */ /* 0x0001e20000000200 */
[----:B------:R-:W-:-:S02]  /*6110*/  MOV R38, R38 ;  /* 0x0000002600267202 */ /* 0x000fc40000000f00 */
[----:B------:R-:W-:Y:S01]  /*6120*/  MOV R32, R26 ;  /* 0x0000001a00207202 */ /* 0x000fe20000000f00 */
[----:B------:R-:W-:Y:S01]  /*6130*/  STSM.16.M88.4 [R35], R8 ;  /* 0x0000000823007844 */ /* 0x000fe20000000200 */
[----:B------:R-:W-:Y:S02]  /*6140*/  LOP3.LUT R54, R54, R189, RZ, 0x3c, !PT ;  /* 0x000000bd36367212 */ /* 0x000fe400078e3cff */
[----:B------:R-:W-:Y:S01]  /*6150*/  SHF.R.U64 R66, R66, 0x3, RZ ;  /* 0x0000000342427819 */ /* 0x000fe200000012ff */
[----:B------:R-:W-:Y:S01]  /*6160*/  STSM.16.M88.4 [R38], R12 ;  /* 0x0000000c26007844 */ /* 0x000fe20000000200 */
[----:B------:R-:W-:Y:S02]  /*6170*/  LOP3.LUT R70, R29, R70, RZ, 0x3c, !PT ;  /* 0x000000461d467212 */ /* 0x000fe400078e3cff */
[----:B------:R-:W-:Y:S02]  /*6180*/  MOV R46, R46 ;  /* 0x0000002e002e7202 */ /* 0x000fe40000000f00 */
[----:B------:R-:W-:-:S02]  /*6190*/  F2FP.BF16.F32.PACK_AB R26, R61, R60 ;  /* 0x0000003c3d1a723e */ /* 0x000fc400000010ff */
[----:B------:R-:W-:Y:S01]  /*61a0*/  F2FP.BF16.F32.PACK_AB R27, R164, R155 ;  /* 0x0000009ba41b723e */ /* 0x000fe200000010ff */
[----:B0-----:R-:W-:Y:S01]  /*61b0*/  IMAD.U32 R5, RZ, RZ, UR6 ;  /* 0x00000006ff057e24 */ /* 0x001fe2000f8e00ff */
[----:B------:R-:W-:Y:S01]  /*61c0*/  MOV R48, R48 ;  /* 0x0000003000307202 */ /* 0x000fe20000000f00 */
[----:B------:R-:W-:Y:S01]  /*61d0*/  ULDC.64 UR6, c[0x0][0xbe0] ;  /* 0x0002f80000067ab9 */ /* 0x000fe20000000a00 */
[----:B------:R-:W-:Y:S01]  /*61e0*/  MOV R34, R74 ;  /* 0x0000004a00227202 */ /* 0x000fe20000000f00 */
[----:B------:R-:W-:Y:S01]  /*61f0*/  STSM.16.M88.4 [R46], R24 ;  /* 0x000000182e007844 */ /* 0x000fe20000000200 */
[----:B------:R-:W-:Y:S01]  /*6200*/  F2FP.BF16.F32.PACK_AB R29, R167, R154 ;  /* 0x0000009aa71d723e */ /* 0x000fe200000010ff */
[----:B------:R-:W-:Y:S01]  /*6210*/  IMAD.U32 R4, RZ, RZ, UR4 ;  /* 0x00000004ff047e24 */ /* 0x000fe2000f8e00ff */
[----:B------:R-:W-:Y:S02]  /*6220*/  F2FP.BF16.F32.PACK_AB R30, R69, R68 ;  /* 0x00000044451e723e */ /* 0x000fe400000010ff */
[----:B------:R-:W-:-:S02]  /*6230*/  F2FP.BF16.F32.PACK_AB R31, R162, R153 ;  /* 0x00000099a21f723e */ /* 0x000fc400000010ff */
[----:B------:R-:W-:Y:S02]  /*6240*/  MOV R50, R50 ;  /* 0x0000003200327202 */ /* 0x000fe40000000f00 */
[----:B------:R-:W-:Y:S01]  /*6250*/  F2FP.BF16.F32.PACK_AB R74, R77, R76 ;  /* 0x0000004c4d4a723e */ /* 0x000fe200000010ff */
[----:B------:R-:W-:Y:S01]  /*6260*/  STSM.16.M88.4 [R48], R28 ;  /* 0x0000001c30007844 */ /* 0x000fe20000000200 */
[----:B------:R-:W-:Y:S02]  /*6270*/  F2FP.BF16.F32.PACK_AB R75, R163, R56 ;  /* 0x00000038a34b723e */ /* 0x000fe400000010ff */
[----:B------:R-:W-:Y:S02]  /*6280*/  MOV R52, R52 ;  /* 0x0000003400347202 */ /* 0x000fe40000000f00 */
[----:B------:R-:W-:Y:S01]  /*6290*/  F2FP.BF16.F32.PACK_AB R83, R160, R83 ;  /* 0x00000053a053723e */ /* 0x000fe200000010ff */
[----:B------:R-:W-:Y:S01]  /*62a0*/  STSM.16.M88.4 [R50], R72 ;  /* 0x0000004832007844 */ /* 0x000fe20000000200 */
[----:B------:R-:W-:-:S02]  /*62b0*/  F2FP.BF16.F32.PACK_AB R89, R87, R90 ;  /* 0x0000005a5759723e */ /* 0x000fc400000010ff */
[----:B------:R-:W-:Y:S01]  /*62c0*/  F2FP.BF16.F32.PACK_AB R96, R97, R96 ;  /* 0x000000606160723e */ /* 0x000fe200000010ff */
[----:B------:R0:W-:Y:S01]  /*62d0*/  STSM.16.M88.4 [R52], R80 ;  /* 0x0000005034007844 */ /* 0x0001e20000000200 */
[----:B------:R-:W-:Y:S02]  /*62e0*/  LOP3.LUT R66, R66, R195, RZ, 0x3c, !PT ;  /* 0x000000c342427212 */ /* 0x000fe400078e3cff */
        /* <DEDUP_REMOVED lines=49> */
[----:B------:R-:W-:Y:S01]  /*6600*/  @UP1 UIADD3 UR6, UP2, UR8, UR6, URZ ;  /* 0x0000000608061290 */ /* 0x000fe2000ff5e03f */
[----:B------:R-:W-:-:S03]  /*6610*/  IMAD R7, R16, 0x40, R2 ;  /* 0x0000004010077824 */ /* 0x000fc600078e0202 */
[----:B------:R-:W-:Y:S01]  /*6620*/  @UP1 UIADD3.X UR7, UR9, UR7, URZ, UP2, !UPT ;  /* 0x0000000709071290 */ /* 0x000fe200097fe43f */
[----:B------:R-:W-:-:S04]  /*6630*/  IMAD.WIDE R20, R7, 0x2, R20 ;  /* 0x0000000207147825 */ /* 0x000fc800078e0214 */
[----:B------:R-:W-:Y:S01]  /*6640*/  IMAD.U32 R6, RZ, RZ, UR6 ;  /* 0x00000006ff067e24 */ /* 0x000fe2000f8e00ff */
[----:B------:R-:W2:Y:S01]  /*6650*/  @P1 LDG.E R3, desc[UR40][R4.64] ;  /* 0x0000002804031981 */ /* 0x000ea2000c1e1900 */
[----:B------:R-:W-:Y:S01]  /*6660*/  IMAD.U32 R7, RZ, RZ, UR7 ;  /* 0x00000007ff077e24 */ /* 0x000fe2000f8e00ff */
[----:B------:R-:W-:Y:S01]  /*6670*/  UMOV UR4, URZ ;  /* 0x0000003f00047c82 */ /* 0x000fe20008000000 */
[----:B------:R-:W-:-:S03]  /*6680*/  IADD3 R13, P0, R20, 0x1000, RZ ;  /* 0x00001000140d7810 */ /* 0x000fc60007f1e0ff */
[----:B0-----:R1:W5:Y:S01]  /*6690*/  @P2 LDG.E R81, desc[UR40][R6.64] ;  /* 0x0000002806512981 */ /* 0x001362000c1e1900 */
[----:B--2---:R-:W-:Y:S01]  /*66a0*/  @P1 R2UR UR4, R3 ;  /* 0x00000000030412ca */ /* 0x004fe200000e0000 */
[----:B-1----:R-:W-:-:S14]  /*66b0*/  @P2 BRA `(.L_x_7481) ;  /* 0x0000000000102947 */ /* 0x002fdc0003800000 */
[----:B------:R-:W-:Y:S05]  /*66c0*/  @!P1 BRA `(.L_x_7481) ;  /* 0x00000000000c9947 */ /* 0x000fea0003800000 */
[----:B------:R-:W2:Y:S04]  /*66d0*/  LDG.E R6, desc[UR40][R4.64] ;  /* 0x0000002804067981 */ /* 0x000ea8000c1e1900 */
[----:B-----5:R-:W2:Y:S02]  /*66e0*/  LDG.E R81, desc[UR40][R4.64+0x4] ;  /* 0x0000042804517981 */ /* 0x020ea4000c1e1900 */
[----:B--2---:R-:W-:-:S07]  /*66f0*/  IMAD.IADD R81, R81, 0x1, -R6 ;  /* 0x0000000151517824 */ /* 0x004fce00078e0a06 */
.L_x_7481:
[----:B------:R-:W-:Y:S01]  /*6700*/  USHF.R.S32.HI UR11, URZ, 0x1f, UR44 ;  /* 0x0000001f3f0b7899 */ /* 0x000fe2000801142c */
[----:B------:R-:W-:Y:S01]  /*6710*/  IADD3 R5, P2, R20, 0x3000, RZ ;  /* 0x0000300014057810 */ /* 0x000fe20007f5e0ff */
[----:B------:R-:W-:Y:S01]  /*6720*/  ULDC.64 UR12, c[0x0][0xb70] ;  /* 0x0002dc00000c7ab9 */ /* 0x000fe20000000a00 */
[----:B------:R-:W-:Y:S01]  /*6730*/  USHF.R.S32.HI UR9, URZ, 0x1f, UR4 ;  /* 0x0000001f3f097899 */ /* 0x000fe20008011404 */
[----:B------:R-:W-:Y:S01]  /*6740*/  IMAD R10, R18, 0x80, R201 ;  /* 0x00000080120a7824 */ /* 0x000fe200078e02c9 */
[----:B------:R-:W-:Y:S01]  /*6750*/  UIMAD UR10, UR11, UR12, URZ ;  /* 0x0000000c0b0a72a4 */ /* 0x000fe2000f8e023f */
[----:B------:R-:W-:Y:S01]  /*6760*/  LOP3.LUT R4, R5, 0x380, RZ, 0xc0, !PT ;  /* 0x0000038005047812 */ /* 0x000fe200078ec0ff */
[----:B------:R-:W-:Y:S01]  /*6770*/  UMOV UR8, UR4 ;  /* 0x0000000400087c82 */ /* 0x000fe20008000000 */
[----:B------:R-:W-:Y:S01]  /*6780*/  USEL UR45, UR45, URZ, !UP0 ;  /* 0x0000003f2d2d7287 */ /* 0x000fe2000c000000 */
[----:B------:R-:W-:Y:S01]  /*6790*/  LOP3.LUT R12, R13, 0x380, RZ, 0xc0, !PT ;  /* 0x000003800d0c7812 */ /* 0x000fe200078ec0ff */
[----:B------:R-:W-:Y:S01]  /*67a0*/  UIMAD.WIDE.U32 UR6, UR44, UR12, UR8 ;  /* 0x0000000c2c0672a5 */ /* 0x000fe2000f8e0008 */
[----:B------:R-:W-:Y:S01]  /*67b0*/  SHF.R.U64 R4, R4, 0x3, RZ ;  /* 0x0000000304047819 */ /* 0x000fe200000012ff */
[----:B------:R-:W-:Y:S01]  /*67c0*/  UIMAD UR10, UR44, UR13, UR10 ;  /* 0x0000000d2c0a72a4 */ /* 0x000fe2000f8e020a */
[----:B------:R-:W-:Y:S01]  /*67d0*/  IADD3 R9, P1, R20, 0x2000, RZ ;  /* 0x0000200014097810 */ /* 0x000fe20007f3e0ff */
[----:B------:R-:W-:Y:S01]  /*67e0*/  USEL UR46, UR46, URZ, !UP0 ;  /* 0x0000003f2e2e7287 */ /* 0x000fe2000c000000 */
[----:B------:R-:W-:Y:S01]  /*67f0*/  LOP3.LUT R4, R4, R5, RZ, 0x3c, !PT ;  /* 0x0000000504047212 */ /* 0x000fe200078e3cff */
[----:B------:R-:W-:Y:S01]  /*6800*/  ULDC.64 UR12, c[0x0][0xb78] ;  /* 0x0002de00000c7ab9 */ /* 0x000fe20000000a00 */
[----:B------:R-:W-:Y:S01]  /*6810*/  UIADD3 UR7, UR7, UR10, URZ ;  /* 0x0000000a07077290 */ /* 0x000fe2000fffe03f */
[----:B------:R-:W-:Y:S01]  /*6820*/  SHF.R.S32.HI R3, RZ, 0x1f, R10 ;  /* 0x0000001fff037819 */ /* 0x000fe2000001140a */
[----:B------:R-:W-:Y:S01]  /*6830*/  UIMAD UR8, UR45, UR12, URZ ;  /* 0x0000000c2d0872a4 */ /* 0x000fe2000f8e023f */
[----:B------:R-:W-:Y:S01]  /*6840*/  SHF.R.U64 R12, R12, 0x3, RZ ;  /* 0x000000030c0c7819 */ /* 0x000fe200000012ff */
[----:B------:R-:W-:Y:S01]  /*6850*/  UIMAD.WIDE.U32 UR6, UR46, UR12, UR6 ;  /* 0x0000000c2e0672a5 */ /* 0x000fe2000f8e0006 */
[----:B------:R-:W-:Y:S01]  /*6860*/  LOP3.LUT R8, R9, 0x380, RZ, 0xc0, !PT ;  /* 0x0000038009087812 */ /* 0x000fe200078ec0ff */
[----:B------:R-:W-:Y:S01]  /*6870*/  UIMAD UR8, UR46, UR13, UR8 ;  /* 0x0000000d2e0872a4 */ /* 0x000fe2000f8e0208 */
[----:B------:R-:W-:Y:S01]  /*6880*/  LOP3.LUT R12, R12, R13, RZ, 0x3c, !PT ;  /* 0x0000000d0c0c7212 */ /* 0x000fe200078e3cff */
[----:B------:R-:W-:Y:S01]  /*6890*/  IMAD.X R13, RZ, RZ, R21, P0 ;  /* 0x000000ffff0d7224 */ /* 0x000fe200000e0615 */
[----:B------:R-:W-:Y:S01]  /*68a0*/  SHF.R.U64 R8, R8, 0x3, RZ ;  /* 0x0000000308087819 */ /* 0x000fe200000012ff */
[----:B------:R-:W-:Y:S01]  /*68b0*/  ULDC.64 UR12, c[0x0][0xaa0] ;  /* 0x0002a800000c7ab9 */ /* 0x000fe20000000a00 */
[----:B------:R-:W-:Y:S01]  /*68c0*/  IADD3 R5, P3, R10, UR6, RZ ;  /* 0x000000060a057c10 */ /* 0x000fe2000ff7e0ff */
[----:B------:R-:W-:Y:S01]  /*68d0*/  IMAD.U32 R6, RZ, RZ, UR8 ;  /* 0x00000008ff067e24 */ /* 0x000fe2000f8e00ff */
[----:B------:R-:W-:-:S02]  /*68e0*/  IADD3 R73, P0, R20, 0x8000, RZ ;  /* 0x0000800014497810 */ /* 0x000fc40007f1e0ff */
[----:B------:R-:W-:Y:S01]  /*68f0*/  LOP3.LUT R8, R8, R9, RZ, 0x3c, !PT ;  /* 0x0000000908087212 */ /* 0x000fe200078e3cff */
[--C-:B------:R-:W-:Y:S01]  /*6900*/  IMAD.X R9, RZ, RZ, R21.reuse, P1 ;  /* 0x000000ffff097224 */ /* 0x100fe200008e0615 */
[----:B------:R-:W-:Y:S01]  /*6910*/  IADD3.X R6, R3, UR7, R6, P3, !PT ;  /* 0x0000000703067c10 */ /* 0x000fe20009ffe406 */
[----:B------:R-:W-:Y:S01]  /*6920*/  ULDC.64 UR6, c[0x0][0xb40] ;  /* 0x0002d00000067ab9 */ /* 0x000fe20000000a00 */
[C---:B------:R-:W-:Y:S02]  /*6930*/  IADD3 R61, P1, R20.reuse, 0x9000, RZ ;  /* 0x00009000143d7810 */ /* 0x040fe40007f3e0ff */
[----:B------:R-:W-:Y:S02]  /*6940*/  LEA R38, P3, R5, UR6, 0x2 ;  /* 0x0000000605267c11 */ /* 0x000fe4000f8610ff */
[----:B------:R-:W-:Y:S02]  /*6950*/  LOP3.LUT R72, R73, 0x380, RZ, 0xc0, !PT ;  /* 0x0000038049487812 */ /* 0x000fe400078ec0ff */
[----:B------:R-:W-:Y:S01]  /*6960*/  LEA.HI.X R39, R5, UR7, R6, 0x2, P3 ;  /* 0x0000000705277c11 */ /* 0x000fe200098f1406 */
[----:B------:R-:W-:Y:S01]  /*6970*/  IMAD.X R5, RZ, RZ, R21, P2 ;  /* 0x000000ffff057224 */ /* 0x000fe200010e0615 */
[----:B------:R-:W-:Y:S01]  /*6980*/  IADD3 R65, P6, R20, 0x4000, RZ ;  /* 0x0000400014417810 */ /* 0x000fe20007fde0ff */
[----:B------:R-:W-:Y:S01]  /*6990*/  VIADD R6, R10, 0x8 ;  /* 0x000000080a067836 */ /* 0x000fe20000000000 */
[----:B------:R-:W-:-:S02]  /*69a0*/  IADD3 R53, P5, R20, 0x5000, RZ ;  /* 0x0000500014357810 */ /* 0x000fc40007fbe0ff */
[C---:B------:R-:W-:Y:S02]  /*69b0*/  IADD3 R33, P4, R20.reuse, 0x6000, RZ ;  /* 0x0000600014217810 */ /* 0x040fe40007f9e0ff */
[C---:B------:R-:W-:Y:S02]  /*69c0*/  IADD3 R25, P3, R20.reuse, 0x7000, RZ ;  /* 0x0000700014197810 */ /* 0x040fe40007f7e0ff */
[----:B------:R-:W-:Y:S02]  /*69d0*/  IADD3 R49, P2, R20, 0xa000, RZ ;  /* 0x0000a00014317810 */ /* 0x000fe40007f5e0ff */
[----:B------:R-:W-:Y:S02]  /*69e0*/  LOP3.LUT R60, R61, 0x380, RZ, 0xc0, !PT ;  /* 0x000003803d3c7812 */ /* 0x000fe400078ec0ff */
[----:B------:R-:W-:Y:S02]  /*69f0*/  SHF.R.U64 R72, R72, 0x3, RZ ;  /* 0x0000000348487819 */ /* 0x000fe400000012ff */
[----:B------:R-:W-:-:S02]  /*6a00*/  LOP3.LUT R64, R65, 0x380, RZ, 0xc0, !PT ;  /* 0x0000038041407812 */ /* 0x000fc400078ec0ff */
[----:B------:R-:W-:Y:S02]  /*6a10*/  LOP3.LUT R52, R53, 0x380, RZ, 0xc0, !PT ;  /* 0x0000038035347812 */ /* 0x000fe400078ec0ff */
[----:B------:R-:W-:Y:S02]  /*6a20*/  LOP3.LUT R32, R33, 0x380, RZ, 0xc0, !PT ;  /* 0x0000038021207812 */ /* 0x000fe400078ec0ff */
[----:B------:R-:W-:Y:S02]  /*6a30*/  LOP3.LUT R24, R25, 0x380, RZ, 0xc0, !PT ;  /* 0x0000038019187812 */ /* 0x000fe400078ec0ff */
[----:B------:R-:W-:Y:S02]  /*6a40*/  LOP3.LUT R48, R49, 0x380, RZ, 0xc0, !PT ;  /* 0x0000038031307812 */ /* 0x000fe400078ec0ff */
[----:B------:R-:W-:Y:S02]  /*6a50*/  SHF.R.U64 R60, R60, 0x3, RZ ;  /* 0x000000033c3c7819 */ /* 0x000fe400000012ff */
[----:B------:R-:W-:Y:S01]  /*6a60*/  LOP3.LUT R72, R72, R73, RZ, 0x3c, !PT ;  /* 0x0000004948487212 */ /* 0x000fe200078e3cff */
[----:B------:R-:W-:Y:S01]  /*6a70*/  IMAD.X R73, RZ, RZ, R21, P0 ;  /* 0x000000ffff497224 */ /* 0x000fe200000e0615 */
[----:B------:R-:W-:-:S02]  /*6a80*/  SHF.R.U64 R64, R64, 0x3, RZ ;  /* 0x0000000340407819 */ /* 0x000fc400000012ff */
[----:B------:R-:W-:Y:S02]  /*6a90*/  SHF.R.U64 R52, R52, 0x3, RZ ;  /* 0x0000000334347819 */ /* 0x000fe400000012ff */
[----:B------:R-:W-:Y:S02]  /*6aa0*/  SHF.R.U64 R32, R32, 0x3, RZ ;  /* 0x0000000320207819 */ /* 0x000fe400000012ff */
[----:B------:R-:W-:Y:S02]  /*6ab0*/  SHF.R.U64 R24, R24, 0x3, RZ ;  /* 0x0000000318187819 */ /* 0x000fe400000012ff */
[----:B------:R-:W-:Y:S02]  /*6ac0*/  SHF.R.U64 R48, R48, 0x3, RZ ;  /* 0x0000000330307819 */ /* 0x000fe400000012ff */
[----:B------:R-:W-:Y:S02]  /*6ad0*/  LOP3.LUT P0, RZ, R19, 0x3, RZ, 0xc0, !PT ;  /* 0x0000000313ff7812 */ /* 0x000fe4000780c0ff */
        /* <DEDUP_REMOVED lines=12> */
[----:B-----5:R-:W-:-:S02]  /*6ba0*/  ISETP.GE.OR P1, PT, R10, R81, P0 ;  /* 0x000000510a00720c */ /* 0x020fc40000726670 */
[----:B------:R-:W-:Y:S02]  /*6bb0*/  ISETP.GE.OR P0, PT, R6, R81, P0 ;  /* 0x000000510600720c */ /* 0x000fe40000706670 */
[C---:B------:R-:W-:Y:S02]  /*6bc0*/  IADD3 R37, P6, R20.reuse, 0xb000, RZ ;  /* 0x0000b00014257810 */ /* 0x040fe40007fde0ff */
[C---:B------:R-:W-:Y:S02]  /*6bd0*/  IADD3 R77, P5, R20.reuse, 0xc000, RZ ;  /* 0x0000c000144d7810 */ /* 0x040fe40007fbe0ff */
[C---:B------:R-:W-:Y:S02]  /*6be0*/  IADD3 R69, P4, R20.reuse, 0xd000, RZ ;  /* 0x0000d00014457810 */ /* 0x040fe40007f9e0ff */
[C---:B------:R-:W-:Y:S02]  /*6bf0*/  IADD3 R57, P3, R20.reuse, 0xe000, RZ ;  /* 0x0000e00014397810 */ /* 0x040fe40007f7e0ff */
[C---:B------:R-:W-:Y:S01]  /*6c00*/  LOP3.LUT R7, R20.reuse, 0x380, RZ, 0xc0, !PT ;  /* 0x0000038014077812 */ /* 0x040fe200078ec0ff */
[----:B------:R-:W-:Y:S01]  /*6c10*/  @!P1 STG.E desc[UR40][R38.64], R44 ;  /* 0x0000002c26009986 */ /* 0x000fe2000c101928 */
[----:B------:R-:W-:-:S02]  /*6c20*/  IADD3 R10, P2, R20, 0xf000, RZ ;  /* 0x0000f000140a7810 */ /* 0x000fc40007f5e0ff */
[----:B------:R-:W-:Y:S01]  /*6c30*/  LOP3.LUT R36, R37, 0x380, RZ, 0xc0, !PT ;  /* 0x0000038025247812 */ /* 0x000fe200078ec0ff */
[----:B------:R0:W-:Y:S01]  /*6c40*/  @!P0 STG.E desc[UR40][R38.64+0x20], R45 ;  /* 0x0000202d26008986 */ /* 0x0001e2000c101928 */
[----:B------:R-:W-:Y:S01]  /*6c50*/  LOP3.LUT R76, R77, 0x380, RZ, 0xc0, !PT ;  /* 0x000003804d4c7812 */ /* 0x000fe200078ec0ff */
[----:B------:R-:W-:Y:S01]  /*6c60*/  UIMAD UR6, UR9, UR12, URZ ;  /* 0x0000000c090672a4 */ /* 0x000fe2000f8e023f */
[----:B------:R-:W-:Y:S01]  /*6c70*/  LOP3.LUT R68, R69, 0x380, RZ, 0xc0, !PT ;  /* 0x0000038045447812 */ /* 0x000fe200078ec0ff */
[----:B------:R-:W-:Y:S01]  /*6c80*/  IMAD.X R47, RZ, RZ, R21, P2 ;  /* 0x000000ffff2f7224 */ /* 0x000fe200010e0615 */
[----:B------:R-:W-:Y:S01]  /*6c90*/  LOP3.LUT R56, R57, 0x380, RZ, 0xc0, !PT ;  /* 0x0000038039387812 */ /* 0x000fe200078ec0ff */
[----:B------:R-:W5:Y:S01]  /*6ca0*/  LD.E.128 R12, desc[UR40][R12.64] ;  /* 0x000000280c0c7980 */ /* 0x000f62000c101d00 */
[----:B------:R-:W-:Y:S02]  /*6cb0*/  SHF.R.U64 R7, R7, 0x3, RZ ;  /* 0x0000000307077819 */ /* 0x000fe400000012ff */
[----:B------:R-:W-:Y:S01]  /*6cc0*/  LOP3.LUT R3, R10, 0x380, RZ, 0xc0, !PT ;  /* 0x000003800a037812 */ /* 0x000fe200078ec0ff */
[----:B------:R-:W5:Y:S01]  /*6cd0*/  LD.E.128 R64, desc[UR40][R64.64] ;  /* 0x0000002840407980 */ /* 0x000f62000c101d00 */
[----:B------:R-:W-:-:S02]  /*6ce0*/  SHF.R.U64 R36, R36, 0x3, RZ ;  /* 0x0000000324247819 */ /* 0x000fc400000012ff */
[----:B------:R-:W-:Y:S01]  /*6cf0*/  SHF.R.U64 R76, R76, 0x3, RZ ;  /* 0x000000034c4c7819 */ /* 0x000fe200000012ff */
[----:B------:R-:W5:Y:S01]  /*6d00*/  LD.E.128 R52, desc[UR40][R52.64] ;  /* 0x0000002834347980 */ /* 0x000f62000c101d00 */
[----:B------:R-:W-:Y:S02]  /*6d10*/  SHF.R.U64 R68, R68, 0x3, RZ ;  /* 0x0000000344447819 */ /* 0x000fe400000012ff */
[----:B------:R-:W-:Y:S01]  /*6d20*/  SHF.R.U64 R56, R56, 0x3, RZ ;  /* 0x0000000338387819 */ /* 0x000fe200000012ff */
[----:B------:R-:W5:Y:S01]  /*6d30*/  LD.E.128 R32, desc[UR40][R32.64] ;  /* 0x0000002820207980 */ /* 0x000f62000c101d00 */
[----:B------:R-:W-:Y:S02]  /*6d40*/  LOP3.LUT R20, R7, R20, RZ, 0x3c, !PT ;  /* 0x0000001407147212 */ /* 0x000fe400078e3cff */
[----:B------:R-:W-:Y:S01]  /*6d50*/  SHF.R.U64 R3, R3, 0x3, RZ ;  /* 0x0000000303037819 */ /* 0x000fe200000012ff */
[----:B------:R-:W-:Y:S01]  /*6d60*/  UIMAD UR6, UR4, UR13, UR6 ;  /* 0x0000000d040672a4 */ /* 0x000fe2000f8e0206 */
        /* <DEDUP_REMOVED lines=9> */
[----:B------:R1:W5:Y:S01]  /*6e00*/  LD.E.128 R28, desc[UR40][R20.64] ;  /* 0x00000028141c7980 */ /* 0x000362000c101d00 */
[----:B------:R-:W-:-:S03]  /*6e10*/  SHF.R.S32.HI R3, RZ, 0x1f, R2 ;  /* 0x0000001fff037819 */ /* 0x000fc60000011402 */
[----:B------:R-:W5:Y:S04]  /*6e20*/  LD.E.128 R8, desc[UR40][R8.64] ;  /* 0x0000002808087980 */ /* 0x000f68000c101d00 */
[----:B------:R-:W5:Y:S01]  /*6e30*/  LD.E.128 R4, desc[UR40][R4.64] ;  /* 0x0000002804047980 */ /* 0x000f62000c101d00 */
[----:B-1----:R-:W-:-:S03]  /*6e40*/  IMAD.U32 R21, RZ, RZ, UR12 ;  /* 0x0000000cff157e24 */ /* 0x002fc6000f8e00ff */
[----:B------:R-:W5:Y:S01]  /*6e50*/  LD.E.128 R24, desc[UR40][R24.64] ;  /* 0x0000002818187980 */ /* 0x000f62000c101d00 */
[----:B------:R-:W-:-:S03]  /*6e60*/  IMAD.WIDE.U32 R20, R21, UR4, R2 ;  /* 0x0000000415147c25 */ /* 0x000fc6000f8e0002 */
[----:B------:R-:W5:Y:S01]  /*6e70*/  LD.E.128 R72, desc[UR40][R72.64] ;  /* 0x0000002848487980 */ /* 0x000f62000c101d00 */
[----:B------:R-:W-:Y:S01]  /*6e80*/  VIADD R21, R21, UR6 ;  /* 0x0000000615157c36 */ /* 0x000fe20008000000 */
[----:B------:R-:W-:Y:S02]  /*6e90*/  ULDC.64 UR6, c[0x0][0xae0] ;  /* 0x0002b80000067ab9 */ /* 0x000fe40000000a00 */
[----:B------:R-:W5:Y:S04]  /*6ea0*/  LD.E.128 R60, desc[UR40][R60.64] ;  /* 0x000000283c3c7980 */ /* 0x000f68000c101d00 */
[----:B------:R-:W5:Y:S04]  /*6eb0*/  LD.E.128 R48, desc[UR40][R48.64] ;  /* 0x0000002830307980 */ /* 0x000f68000c101d00 */
[----:B0-----:R-:W5:Y:S04]  /*6ec0*/  LD.E.128 R36, desc[UR40][R36.64] ;  /* 0x0000002824247980 */ /* 0x001f68000c101d00 */
        /* <DEDUP_REMOVED lines=10> */
[----:B0-----:R-:W0:Y:S01]  /*6f70*/  FENCE.VIEW.ASYNC.S ;  /* 0x00000000000073c6 */ /* 0x001e220000000000 */
[----:B------:R-:W-:-:S02]  /*6f80*/  IMAD R40, R18, -0x80, R81 ;  /* 0xffffff8012287824 */ /* 0x000fc400078e0251 */
[----:B------:R-:W-:Y:S01]  /*6f90*/  IMAD.U32 R81, RZ, RZ, UR6 ;  /* 0x00000006ff517e24 */ /* 0x000fe2000f8e00ff */
[----:B------:R-:W-:-:S03]  /*6fa0*/  UIMAD UR4, UR44, UR7, UR4 ;  /* 0x000000072c0472a4 */ /* 0x000fc6000f8e0204 */
[----:B------:R-:W-:Y:S01]  /*6fb0*/  IMAD.WIDE.U32 R20, R81, UR44, R20 ;  /* 0x0000002c51147c25 */ /* 0x000fe2000f8e0014 */
[----:B------:R-:W-:Y:S01]  /*6fc0*/  ISETP.GE.AND P3, PT, R16, R40, PT ;  /* 0x000000281000720c */ /* 0x000fe20003f66270 */
[----:B------:R-:W-:Y:S02]  /*6fd0*/  ULDC.64 UR6, c[0x0][0xae8] ;  /* 0x0002ba0000067ab9 */ /* 0x000fe40000000a00 */
[----:B------:R-:W-:Y:S01]  /*6fe0*/  VIADD R21, R21, UR4 ;  /* 0x0000000415157c36 */ /* 0x000fe20008000000 */
[----:B------:R-:W-:Y:S01]  /*6ff0*/  UIMAD UR4, UR45, UR6, URZ ;  /* 0x000000062d0472a4 */ /* 0x000fe2000f8e023f */
[----:B------:R-:W-:Y:S02]  /*7000*/  VIADD R0, R0, 0x22820 ;  /* 0x0002282000007836 */ /* 0x000fe40000000000 */
[C---:B------:R-:W-:Y:S02]  /*7010*/  VIADD R3, R16.reuse, 0x20 ;  /* 0x0000002010037836 */ /* 0x040fe40000000000 */
[----:B------:R-:W-:-:S02]  /*7020*/  VIADD R17, R16, 0x60 ;  /* 0x0000006010117836 */ /* 0x000fc40000000000 */
[----:B------:R-:W-:Y:S01]  /*7030*/  IMAD.U32 R83, RZ, RZ, UR6 ;  /* 0x00000006ff537e24 */ /* 0x000fe2000f8e00ff */
[----:B------:R-:W-:Y:S01]  /*7040*/  UIMAD UR4, UR46, UR7, UR4 ;  /* 0x000000072e0472a4 */ /* 0x000fe2000f8e0204 */
[----:B------:R-:W-:Y:S02]  /*7050*/  PRMT R0, RZ, 0x654, R0 ;  /* 0x00000654ff007816 */ /* 0x000fe40000000000 */
[----:B------:R-:W-:Y:S01]  /*7060*/  IMAD.WIDE.U32 R82, R83, UR46, R20 ;  /* 0x0000002e53527c25 */ /* 0x000fe2000f8e0014 */
[-C--:B------:R-:W-:Y:S01]  /*7070*/  ISETP.GE.AND P0, PT, R3, R40.reuse, PT ;  /* 0x000000280300720c */ /* 0x080fe20003f06270 */
[----:B0-----:R0:W-:Y:S01]  /*7080*/  SYNCS.ARRIVE.TRANS64.RED.A1T0 RZ, [R0+URZ], RZ ;  /* 0x000000ff00ff79a7 */ /* 0x0011e2000810043f */
[-C--:B------:R-:W-:Y:S01]  /*7090*/  ISETP.GE.AND P2, PT, R17, R40.reuse, PT ;  /* 0x000000281100720c */ /* 0x080fe20003f46270 */
[----:B------:R-:W-:Y:S01]  /*70a0*/  VIADD R3, R16, 0x40 ;  /* 0x0000004010037836 */ /* 0x000fe20000000000 */
[--C-:B------:R-:W-:Y:S01]  /*70b0*/  SHF.R.S32.HI R17, RZ, 0x1f, R16.reuse ;  /* 0x0000001fff117819 */ /* 0x100fe20000011410 */
[----:B------:R-:W-:Y:S01]  /*70c0*/  VIADD R87, R83, UR4 ;  /* 0x0000000453577c36 */ /* 0x000fe20008000000 */
[----:B------:R-:W-:Y:S02]  /*70d0*/  BSSY B1, `(.L_x_7482) ;  /* 0x000001a000017945 */ /* 0x000fe40003800000 */
[----:B------:R-:W-:Y:S01]  /*70e0*/  ISETP.GE.AND P1, PT, R3, R40, PT ;  /* 0x000000280300720c */ /* 0x000fe20003f26270 */
[----:B------:R-:W-:Y:S01]  /*70f0*/  IMAD.WIDE R80, R18, 0x80, R16 ;  /* 0x0000008012507825 */ /* 0x000fe200078e0210 */
[----:B0-----:R-:W-:Y:S11]  /*7100*/  @P3 BRA `(.L_x_7483) ;  /* 0x0000000000583947 */ /* 0x001ff60003800000 */
[----:B------:R-:W-:Y:S01]  /*7110*/  ULDC.64 UR6, c[0x0][0xad8] ;  /* 0x0002b60000067ab9 */ /* 0x000fe20000000a00 */
[----:B------:R-:W-:Y:S01]  /*7120*/  IMAD.MOV.U32 R20, RZ, RZ, R82 ;  /* 0x000000ffff147224 */ /* 0x000fe200078e0052 */
[----:B------:R-:W-:Y:S01]  /*7130*/  ULDC UR4, c[0x0][0xa8c] ;  /* 0x0002a30000047ab9 */ /* 0x000fe20000000800 */
[----:B------:R-:W-:Y:S01]  /*7140*/  IMAD R3, R81, UR6, RZ ;  /* 0x0000000651037c24 */ /* 0x000fe2000f8e02ff */
[C---:B------:R-:W-:Y:S01]  /*7150*/  ISETP.GE.AND P4, PT, R2.reuse, UR4, PT ;  /* 0x0000000402007c0c */ /* 0x040fe2000bf86270 */
[----:B------:R-:W-:Y:S02]  /*7160*/  IMAD.MOV.U32 R21, RZ, RZ, R87 ;  /* 0x000000ffff157224 */ /* 0x000fe400078e0057 */
[----:B------:R-:W-:Y:S02]  /*7170*/  VIADD R0, R2, 0x40 ;  /* 0x0000004002007836 */ /* 0x000fe40000000000 */
[----:B------:R-:W-:-:S03]  /*7180*/  IMAD.WIDE.U32 R20, R80, UR6, R20 ;  /* 0x0000000650147c25 */ /* 0x000fc6000f8e0014 */
[----:B------:R-:W-:Y:S01]  /*7190*/  ISETP.GE.AND P3, PT, R0, UR4, PT ;  /* 0x0000000400007c0c */ /* 0x000fe2000bf66270 */
[----:B------:R-:W-:Y:S01]  /*71a0*/  IMAD R3, R80, UR7, R3 ;  /* 0x0000000750037c24 */ /* 0x000fe2000f8e0203 */
[----:B------:R-:W-:Y:S01]  /*71b0*/  ULDC.64 UR6, c[0x0][0xa80] ;  /* 0x0002a00000067ab9 */ /* 0x000fe20000000a00 */
[----:B------:R-:W-:Y:S01]  /*71c0*/  VIADD R0, R2, 0x80 ;  /* 0x0000008002007836 */ /* 0x000fe20000000000 */
[----:B------:R-:W-:Y:S01]  /*71d0*/  LEA R84, P6, R20, UR6, 0x1 ;  /* 0x0000000614547c11 */ /* 0x000fe2000f8c08ff */
[----:B------:R-:W-:Y:S02]  /*71e0*/  IMAD.IADD R3, R21, 0x1, R3 ;  /* 0x0000000115037824 */ /* 0x000fe400078e0203 */
[----:B------:R-:W-:Y:S01]  /*71f0*/  VIADD R18, R2, 0xc0 ;  /* 0x000000c002127836 */ /* 0x000fe20000000000 */
[----:B------:R-:W-:Y:S02]  /*7200*/  ISETP.GE.AND P5, PT, R0, UR4, PT ;  /* 0x0000000400007c0c */ /* 0x000fe4000bfa6270 */
[----:B------:R-:W-:-:S02]  /*7210*/  LEA.HI.X R85, R20, UR7, R3, 0x1, P6 ;  /* 0x0000000714557c11 */ /* 0x000fc4000b0f0c03 */
[----:B------:R-:W-:-:S03]  /*7220*/  ISETP.GE.AND P6, PT, R18, UR4, PT ;  /* 0x0000000412007c0c */ /* 0x000fc6000bfc6270 */
[----:B-----5:R0:W-:Y:S04]  /*7230*/  @!P4 STG.E.128 desc[UR40][R84.64], R28 ;  /* 0x0000001c5400c986 */ /* 0x0201e8000c101d28 */
[----:B------:R0:W-:Y:S04]  /*7240*/  @!P3 STG.E.128 desc[UR40][R84.64+0x80], R64 ;  /* 0x000080405400b986 */ /* 0x0001e8000c101d28 */
[----:B------:R0:W-:Y:S04]  /*7250*/  @!P5 STG.E.128 desc[UR40][R84.64+0x100], R72 ;  /* 0x000100485400d986 */ /* 0x0001e8000c101d28 */
[----:B------:R0:W-:Y:S02]  /*7260*/  @!P6 STG.E.128 desc[UR40][R84.64+0x180], R76 ;  /* 0x0001804c5400e986 */ /* 0x0001e4000c101d28 */
.L_x_7483:
[----:B------:R-:W-:Y:S05]  /*7270*/  BSYNC B1 ;  /* 0x0000000000017941 */ /* 0x000fea0003800000 */
.L_x_7482:
[----:B------:R-:W-:Y:S04]  /*7280*/  BSSY B1, `(.L_x_7484) ;  /* 0x000001a000017945 */ /* 0x000fe80003800000 */
[----:B------:R-:W-:Y:S05]  /*7290*/  @P0 BRA `(.L_x_7485) ;  /* 0x0000000000600947 */ /* 0x000fea0003800000 */
[----:B------:R-:W-:Y:S01]  /*72a0*/  IADD3 R3, P0, R80, 0x20, RZ ;  /* 0x0000002050037810 */ /* 0x000fe20007f1e0ff */
[C---:B------:R-:W-:Y:S01]  /*72b0*/  VIADD R20, R2.reuse, 0x80 ;  /* 0x0000008002147836 */ /* 0x040fe20000000000 */
[----:B------:R-:W-:Y:S01]  /*72c0*/  ULDC UR4, c[0x0][0xa8c] ;  /* 0x0002a30000047ab9 */ /* 0x000fe20000000800 */
[----:B------:R-:W-:Y:S01]  /*72d0*/  VIADD R18, R2, 0x40 ;  /* 0x0000004002127836 */ /* 0x000fe20000000000 */
[----:B------:R-:W-:Y:S01]  /*72e0*/  ULDC.64 UR6, c[0x0][0xad8] ;  /* 0x0002b60000067ab9 */ /* 0x000fe20000000a00 */
[----:B------:R-:W-:Y:S01]  /*72f0*/  IMAD.X R0, RZ, RZ, R81, P0 ;  /* 0x000000ffff007224 */ /* 0x000fe200000e0651 */
[----:B------:R-:W-:Y:S01]  /*7300*/  ISETP.GE.AND P5, PT, R20, UR4, PT ;  /* 0x0000000414007c0c */ /* 0x000fe2000bfa6270 */
[----:B------:R-:W-:Y:S01]  /*7310*/  IMAD.MOV.U32 R20, RZ, RZ, R82 ;  /* 0x000000ffff147224 */ /* 0x000fe200078e0052 */
[----:B------:R-:W-:Y:S01]  /*7320*/  ISETP.GE.AND P4, PT, R18, UR4, PT ;  /* 0x0000000412007c0c */ /* 0x000fe2000bf86270 */
[----:B------:R-:W-:Y:S01]  /*7330*/  IMAD.MOV.U32 R21, RZ, RZ, R87 ;  /* 0x000000ffff157224 */ /* 0x000fe200078e0057 */
[----:B------:R-:W-:Y:S01]  /*7340*/  ISETP.GE.AND P3, PT, R2, UR4, PT ;  /* 0x0000000402007c0c */ /* 0x000fe2000bf66270 */
[----:B------:R-:W-:-:S02]  /*7350*/  IMAD R0, R0, UR6, RZ ;  /* 0x0000000600007c24 */ /* 0x000fc4000f8e02ff */
[----:B------:R-:W-:Y:S02]  /*7360*/  VIADD R18, R2, 0xc0 ;  /* 0x000000c002127836 */ /* 0x000fe40000000000 */
[----:B------:R-:W-:-:S03]  /*7370*/  IMAD.WIDE.U32 R20, R3, UR6, R20 ;  /* 0x0000000603147c25 */ /* 0x000fc6000f8e0014 */
[----:B------:R-:W-:Y:S01]  /*7380*/  ISETP.GE.AND P6, PT, R18, UR4, PT ;  /* 0x0000000412007c0c */ /* 0x000fe2000bfc6270 */
[----:B------:R-:W-:Y:S01]  /*7390*/  IMAD R3, R3, UR7, R0 ;  /* 0x0000000703037c24 */ /* 0x000fe2000f8e0200 */
[----:B------:R-:W-:Y:S02]  /*73a0*/  ULDC.64 UR6, c[0x0][0xa80] ;  /* 0x0002a00000067ab9 */ /* 0x000fe40000000a00 */
[----:B0----5:R-:W-:Y:S01]  /*73b0*/  LEA R28, P0, R20, UR6, 0x1 ;  /* 0x00000006141c7c11 */ /* 0x021fe2000f8008ff */
[----:B------:R-:W-:-:S05]  /*73c0*/  IMAD.IADD R3, R21, 0x1, R3 ;  /* 0x0000000115037824 */ /* 0x000fca00078e0203 */
[----:B------:R-:W-:-:S05]  /*73d0*/  LEA.HI.X R29, R20, UR7, R3, 0x1, P0 ;  /* 0x00000007141d7c11 */ /* 0x000fca00080f0c03 */
[----:B------:R1:W-:Y:S04]  /*73e0*/  @!P3 STG.E.128 desc[UR40][R28.64], R12 ;  /* 0x0000000c1c00b986 */ /* 0x0003e8000c101d28 */
[----:B------:R1:W-:Y:S04]  /*73f0*/  @!P4 STG.E.128 desc[UR40][R28.64+0x80], R52 ;  /* 0x000080341c00c986 */ /* 0x0003e8000c101d28 */
[----:B------:R1:W-:Y:S04]  /*7400*/  @!P5 STG.E.128 desc[UR40][R28.64+0x100], R60 ;  /* 0x0001003c1c00d986 */ /* 0x0003e8000c101d28 */
[----:B------:R1:W-:Y:S02]  /*7410*/  @!P6 STG.E.128 desc[UR40][R28.64+0x180], R68 ;  /* 0x000180441c00e986 */ /* 0x0003e4000c101d28 */
.L_x_7485:
[----:B------:R-:W-:Y:S05]  /*7420*/  BSYNC B1 ;  /* 0x0000000000017941 */ /* 0x000fea0003800000 */
.L_x_7484:
[----:B------:R-:W-:Y:S04]  /*7430*/  BSSY B1, `(.L_x_7486) ;  /* 0x000001a000017945 */ /* 0x000fe80003800000 */
[----:B------:R-:W-:Y:S05]  /*7440*/  @P1 BRA `(.L_x_7487) ;  /* 0x0000000000601947 */ /* 0x000fea0003800000 */
[----:B------:R-:W-:Y:S01]  /*7450*/  IADD3 R3, P0, R80, 0x40, RZ ;  /* 0x0000004050037810 */ /* 0x000fe20007f1e0ff */
[C---:B-1---5:R-:W-:Y:S01]  /*7460*/  VIADD R12, R2.reuse, 0x40 ;  /* 0x00000040020c7836 */ /* 0x062fe20000000000 */
        /* <DEDUP_REMOVED lines=15> */
[----:B------:R-:W-:Y:S01]  /*7560*/  LEA R14, P0, R12, UR6, 0x1 ;  /* 0x000000060c0e7c11 */ /* 0x000fe2000f8008ff */
[----:B------:R-:W-:-:S05]  /*7570*/  IMAD.IADD R3, R13, 0x1, R3 ;  /* 0x000000010d037824 */ /* 0x000fca00078e0203 */
[----:B------:R-:W-:-:S05]  /*7580*/  LEA.HI.X R15, R12, UR7, R3, 0x1, P0 ;  /* 0x000000070c0f7c11 */ /* 0x000fca00080f0c03 */
[----:B------:R2:W-:Y:S04]  /*7590*/  @!P1 STG.E.128 desc[UR40][R14.64], R8 ;  /* 0x000000080e009986 */ /* 0x0005e8000c101d28 */
[----:B------:R2:W-:Y:S04]  /*75a0*/  @!P3 STG.E.128 desc[UR40][R14.64+0x80], R32 ;  /* 0x000080200e00b986 */ /* 0x0005e8000c101d28 */
[----:B------:R2:W-:Y:S04]  /*75b0*/  @!P4 STG.E.128 desc[UR40][R14.64+0x100], R48 ;  /* 0x000100300e00c986 */ /* 0x0005e8000c101d28 */
[----:B------:R2:W-:Y:S02]  /*75c0*/  @!P5 STG.E.128 desc[UR40][R14.64+0x180], R56 ;  /* 0x000180380e00d986 */ /* 0x0005e4000c101d28 */
.L_x_7487:
[----:B------:R-:W-:Y:S05]  /*75d0*/  BSYNC B1 ;  /* 0x0000000000017941 */ /* 0x000fea0003800000 */
.L_x_7486:
[----:B------:R-:W-:Y:S05]  /*75e0*/  @P2 BRA `(.L_x_7488) ;  /* 0x0000000c006c2947 */ /* 0x000fea0003800000 */
[----:B------:R-:W-:Y:S01]  /*75f0*/  IADD3 R3, P0, R80, 0x60, RZ ;  /* 0x0000006050037810 */ /* 0x000fe20007f1e0ff */
[C---:B------:R-:W-:Y:S01]  /*7600*/  VIADD R0, R2.reuse, 0x40 ;  /* 0x0000004002007836 */ /* 0x040fe20000000000 */
[----:B------:R-:W-:Y:S01]  /*7610*/  ULDC UR4, c[0x0][0xa8c] ;  /* 0x0002a30000047ab9 */ /* 0x000fe20000000800 */
[----:B------:R-:W-:Y:S01]  /*7620*/  ULDC.64 UR6, c[0x0][0xad8] ;  /* 0x0002b60000067ab9 */ /* 0x000fe20000000a00 */
[----:B--2--5:R-:W-:Y:S01]  /*7630*/  IMAD.MOV.U32 R8, RZ, RZ, R82 ;  /* 0x000000ffff087224 */ /* 0x024fe200078e0052 */
[----:B------:R-:W-:Y:S01]  /*7640*/  ISETP.GE.AND P1, PT, R2, UR4, PT ;  /* 0x0000000402007c0c */ /* 0x000fe2000bf26270 */
[----:B------:R-:W-:Y:S01]  /*7650*/  IMAD.X R80, RZ, RZ, R81, P0 ;  /* 0x000000ffff507224 */ /* 0x000fe200000e0651 */
[----:B------:R-:W-:Y:S01]  /*7660*/  ISETP.GE.AND P2, PT, R0, UR4, PT ;  /* 0x0000000400007c0c */ /* 0x000fe2000bf46270 */
[----:B------:R-:W-:Y:S02]  /*7670*/  IMAD.MOV.U32 R9, RZ, RZ, R87 ;  /* 0x000000ffff097224 */ /* 0x000fe400078e0057 */
[----:B------:R-:W-:-:S02]  /*7680*/  IMAD R80, R80, UR6, RZ ;  /* 0x0000000650507c24 */ /* 0x000fc4000f8e02ff */
[----:B------:R-:W-:Y:S02]  /*7690*/  VIADD R0, R2, 0x80 ;  /* 0x0000008002007836 */ /* 0x000fe40000000000 */
[----:B------:R-:W-:-:S03]  /*76a0*/  IMAD.WIDE.U32 R8, R3, UR6, R8 ;  /* 0x0000000603087c25 */ /* 0x000fc6000f8e0008 */
[----:B------:R-:W-:Y:S01]  /*76b0*/  ISETP.GE.AND P3, PT, R0, UR4, PT ;  /* 0x0000000400007c0c */ /* 0x000fe2000bf66270 */
[----:B------:R-:W-:Y:S01]  /*76c0*/  IMAD R3, R3, UR7, R80 ;  /* 0x0000000703037c24 */ /* 0x000fe2000f8e0250 */
[----:B------:R-:W-:Y:S01]  /*76d0*/  ULDC.64 UR6, c[0x0][0xa80] ;  /* 0x0002a00000067ab9 */ /* 0x000fe20000000a00 */
[----:B------:R-:W-:Y:S01]  /*76e0*/  VIADD R0, R2, 0xc0 ;  /* 0x000000c002007836 */ /* 0x000fe20000000000 */
[----:B------:R-:W-:Y:S01]  /*76f0*/  LEA R10, P0, R8, UR6, 0x1 ;  /* 0x00000006080a7c11 */ /* 0x000fe2000f8008ff */
[----:B------:R-:W-:-:S05]  /*7700*/  IMAD.IADD R3, R9, 0x1, R3 ;  /* 0x0000000109037824 */ /* 0x000fca00078e0203 */
[----:B------:R-:W-:Y:S02]  /*7710*/  LEA.HI.X R11, R8, UR7, R3, 0x1, P0 ;  /* 0x00000007080b7c11 */ /* 0x000fe400080f0c03 */
[----:B------:R-:W-:-:S03]  /*7720*/  ISETP.GE.AND P0, PT, R0, UR4, PT ;  /* 0x0000000400007c0c */ /* 0x000fc6000bf06270 */
[----:B------:R4:W-:Y:S04]  /*7730*/  @!P1 STG.E.128 desc[UR40][R10.64], R4 ;  /* 0x000000040a009986 */ /* 0x0009e8000c101d28 */
[----:B------:R4:W-:Y:S04]  /*7740*/  @!P2 STG.E.128 desc[UR40][R10.64+0x80], R24 ;  /* 0x000080180a00a986 */ /* 0x0009e8000c101d28 */
[----:B------:R4:W-:Y:S02]  /*7750*/  @!P3 STG.E.128 desc[UR40][R10.64+0x100], R36 ;  /* 0x000100240a00b986 */ /* 0x0009e4000c101d28 */
[----:B------:R-:W-:Y:S05]  /*7760*/  @P0 BRA `(.L_x_7488) ;  /* 0x0000000c000c0947 */ /* 0x000fea0003800000 */
[----:B------:R2:W-:Y:S01]  /*7770*/  STG.E.128 desc[UR40][R10.64+0x180], R44 ;  /* 0x0001802c0a007986 */ /* 0x0005e2000c101d28 */
[----:B------:R-:W-:Y:S05]  /*7780*/  BRA `(.L_x_7488) ;  /* 0x0000000c00047947 */ /* 0x000fea0003800000 */
.L_x_7480:
        /* <DEDUP_REMOVED lines=9> */
[----:B------:R-:W-:-:S02]  /*7820*/  IMAD.U32 R4, RZ, RZ, UR4 ;  /* 0x00000004ff047e24 */ /* 0x000fc4000f8e00ff */
[----:B------:R-:W-:Y:S01]  /*7830*/  IMAD.U32 R5, RZ, RZ, UR6 ;  /* 0x00000006ff057e24 */ /* 0x000fe2000f8e00ff */
[----:B------:R-:W-:Y:S01]  /*7840*/  ULDC.64 UR6, c[0x0][0xbe0] ;  /* 0x0002f80000067ab9 */ /* 0x000fe20000000a00 */
[----:B------:R-:W-:Y:S01]  /*7850*/  PLOP3.LUT P1, PT, PT, PT, UP0, 0x80, 0x0 ;  /* 0x000000000000781c */ /* 0x000fe20003f2f008 */
[----:B------:R-:W-:-:S04]  /*7860*/  UISETP.NE.U32.AND UP1, UPT, UR6, URZ, UPT ;  /* 0x0000003f0600728c */ /* 0x000fc8000bf25070 */
[----:B------:R-:W-:-:S06]  /*7870*/  UISETP.NE.AND.EX UP1, UPT, UR7, URZ, UPT, UP1 ;  /* 0x0000003f0700728c */ /* 0x000fcc000bf25310 */
[----:B------:R-:W-:Y:S02]  /*7880*/  PLOP3.LUT P2, PT, PT, PT, UP1, 0x80, 0x0 ;  /* 0x000000000000781c */ /* 0x000fe40003f4f018 */
[----:B------:R1:W5:Y:S03]  /*7890*/  @P1 LDG.E R11, desc[UR40][R4.64] ;  /* 0x00000028040b1981 */ /* 0x000366000c1e1900 */
[----:B------:R-:W-:-:S04]  /*78a0*/  @UP1 UIADD3 UR6, UP2, UR8, UR6, URZ ;  /* 0x0000000608061290 */ /* 0x000fc8000ff5e03f */
[----:B------:R-:W-:Y:S02]  /*78b0*/  @UP1 UIADD3.X UR7, UR9, UR7, URZ, UP2, !UPT ;  /* 0x0000000709071290 */ /* 0x000fe400097fe43f */
[----:B------:R-:W-:-:S04]  /*78c0*/  IMAD.U32 R6, RZ, RZ, UR6 ;  /* 0x00000006ff067e24 */ /* 0x000fc8000f8e00ff */
[----:B------:R-:W-:-:S05]  /*78d0*/  IMAD.U32 R7, RZ, RZ, UR7 ;  /* 0x00000007ff077e24 */ /* 0x000fca000f8e00ff */
[----:B0-----:R1:W5:Y:S01]  /*78e0*/  @P2 LDG.E R9, desc[UR40][R6.64] ;  /* 0x0000002806092981 */ /* 0x001362000c1e1900 */
[----:B------:R-:W-:Y:S01]  /*78f0*/  ISETP.GE.AND P0, PT, R203, 0x80, PT ;  /* 0x00000080cb00780c */ /* 0x000fe20003f06270 */
[----:B------:R-:W-:-:S12]  /*7900*/  @P2 BRA `(.L_x_7489) ;  /* 0x0000000000102947 */ /* 0x000fd80003800000 */
[----:B------:R-:W-:Y:S05]  /*7910*/  @!P1 BRA `(.L_x_7489) ;  /* 0x00000000000c9947 */ /* 0x000fea0003800000 */
[----:B------:R-:W2:Y:S04]  /*7920*/  LDG.E R0, desc[UR40][R4.64] ;  /* 0x0000002804007981 */ /* 0x000ea8000c1e1900 */
[----:B-----5:R-:W2:Y:S02]  /*7930*/  LDG.E R9, desc[UR40][R4.64+0x4] ;  /* 0x0000042804097981 */ /* 0x020ea4000c1e1900 */
[----:B--2---:R-:W-:-:S07]  /*7940*/  IMAD.IADD R9, R9, 0x1, -R0 ;  /* 0x0000000109097824 */ /* 0x004fce00078e0a00 */
.L_x_7489:
[----:B------:R-:W-:Y:S01]  /*7950*/  USHF.R.S32.HI UR7, URZ, 0x1f, UR44 ;  /* 0x0000001f3f077899 */ /* 0x000fe2000801142c */
[----:B------:R-:W-:Y:S01]  /*7960*/  BSSY B1, `(.L_x_7490) ;  /* 0x000001e000017945 */ /* 0x000fe20003800000 */
[----:B------:R-:W-:Y:S01]  /*7970*/  USEL UR46, UR46, URZ, !UP0 ;  /* 0x0000003f2e2e7287 */ /* 0x000fe2000c000000 */
[----:B------:R-:W-:Y:S01]  /*7980*/  SHF.R.S32.HI R13, RZ, 0x1f, R2 ;  /* 0x0000001fff0d7819 */ /* 0x000fe20000011402 */
[----:B------:R-:W-:Y:S01]  /*7990*/  USEL UR45, UR45, URZ, !UP0 ;  /* 0x0000003f2d2d7287 */ /* 0x000fe2000c000000 */
[----:B-----5:R-:W-:Y:S01]  /*79a0*/  SHF.R.S32.HI R8, RZ, 0x1f, R11 ;  /* 0x0000001fff087819 */ /* 0x020fe2000001140b */
[----:B------:R-:W-:Y:S10]  /*79b0*/  @P0 BRA `(.L_x_7491) ;  /* 0x0000000000600947 */ /* 0x000ff40003800000 */
[----:B------:R-:W0:Y:S02]  /*79c0*/  S2R R0, SR_TID.X ;  /* 0x0000000000007919 */ /* 0x000e240000002100 */
[----:B0-----:R-:W-:-:S04]  /*79d0*/  IMAD R0, R18, 0x80, R0 ;  /* 0x0000008012007824 */ /* 0x001fc800078e0200 */
[----:B------:R-:W-:-:S05]  /*79e0*/  VIADD R0, R0, 0xffffff80 ;  /* 0xffffff8000007836 */ /* 0x000fca0000000000 */
[----:B------:R-:W-:-:S13]  /*79f0*/  ISETP.GE.AND P0, PT, R0, R9, PT ;  /* 0x000000090000720c */ /* 0x000fda0003f06270 */
[----:B------:R-:W-:Y:S05]  /*7a00*/  @P0 BRA `(.L_x_7491) ;  /* 0x00000000004c0947 */ /* 0x000fea0003800000 */
[C---:B-1----:R-:W-:Y:S01]  /*7a10*/  IADD3 R4, P0, R0.reuse, R11, RZ ;  /* 0x0000000b00047210 */ /* 0x042fe20007f1e0ff */
        /* <DEDUP_REMOVED lines=18> */
.L_x_7491:
[----:B------:R-:W-:Y:S05]  /*7b40*/  BSYNC B1 ;  /* 0x0000000000017941 */ /* 0x000fea0003800000 */
.L_x_7490:
[----:B------:R-:W-:Y:S01]  /*7b50*/  ULDC.64 UR8, c[0x0][0xaa0] ;  /* 0x0002a80000087ab9 */ /* 0x000fe20000000a00 */
[----:B0-----:R-:W-:Y:S01]  /*7b60*/  IMAD.MOV.U32 R3, RZ, RZ, R13 ;  /* 0x000000ffff037224 */ /* 0x001fe200078e000d */
[----:B------:R-:W-:Y:S01]  /*7b70*/  BSSY B1, `(.L_x_7492) ;  /* 0x0000032000017945 */ /* 0x000fe20003800000 */
[----:B------:R-:W-:Y:S02]  /*7b80*/  IMAD R0, R8, UR8, RZ ;  /* 0x0000000808007c24 */ /* 0x000fe4000f8e02ff */
[----:B-1----:R-:W-:-:S04]  /*7b90*/  IMAD.WIDE.U32 R4, R11, UR8, R2 ;  /* 0x000000080b047c25 */ /* 0x002fc8000f8e0002 */
[----:B------:R-:W-:Y:S01]  /*7ba0*/  IMAD R11, R11, UR9, R0 ;  /* 0x000000090b0b7c24 */ /* 0x000fe2000f8e0200 */
[----:B------:R-:W-:Y:S01]  /*7bb0*/  ULDC.64 UR8, c[0x0][0xae0] ;  /* 0x0002b80000087ab9 */ /* 0x000fe20000000a00 */
[----:B------:R-:W-:Y:S01]  /*7bc0*/  VIADD R6, R16, 0x40 ;  /* 0x0000004010067836 */ /* 0x000fe20000000000 */
[----:B------:R-:W-:Y:S01]  /*7bd0*/  UIMAD UR4, UR7, UR8, URZ ;  /* 0x00000008070472a4 */ /* 0x000fe2000f8e023f */
[----:B------:R-:W-:Y:S02]  /*7be0*/  IMAD.IADD R5, R5, 0x1, R11 ;  /* 0x0000000105057824 */ /* 0x000fe400078e020b */
[----:B------:R-:W-:Y:S01]  /*7bf0*/  IMAD.U32 R3, RZ, RZ, UR8 ;  /* 0x00000008ff037e24 */ /* 0x000fe2000f8e00ff */
[----:B------:R-:W-:Y:S01]  /*7c00*/  UIMAD UR4, UR44, UR9, UR4 ;  /* 0x000000092c0472a4 */ /* 0x000fe2000f8e0204 */
[----:B------:R-:W-:Y:S01]  /*7c10*/  IMAD R11, R18, -0x80, R9 ;  /* 0xffffff80120b7824 */ /* 0x000fe200078e0209 */
[----:B------:R-:W-:Y:S01]  /*7c20*/  ULDC.64 UR6, c[0x0][0xae8] ;  /* 0x0002ba0000067ab9 */ /* 0x000fe20000000a00 */
[----:B------:R-:W-:Y:S01]  /*7c30*/  IMAD.WIDE.U32 R4, R3, UR44, R4 ;  /* 0x0000002c03047c25 */ /* 0x000fe2000f8e0004 */
[----:B------:R-:W-:-:S02]  /*7c40*/  SHF.R.S32.HI R9, RZ, 0x1f, R16 ;  /* 0x0000001fff097819 */ /* 0x000fc40000011410 */
[-C--:B------:R-:W-:Y:S01]  /*7c50*/  ISETP.GE.AND P2, PT, R16, R11.reuse, PT ;  /* 0x0000000b1000720c */ /* 0x080fe20003f46270 */
[----:B------:R-:W-:Y:S01]  /*7c60*/  VIADD R5, R5, UR4 ;  /* 0x0000000405057c36 */ /* 0x000fe20008000000 */
[----:B------:R-:W-:Y:S02]  /*7c70*/  UIMAD UR4, UR45, UR6, URZ ;  /* 0x000000062d0472a4 */ /* 0x000fe4000f8e023f */
[----:B------:R-:W-:Y:S01]  /*7c80*/  IMAD.U32 R7, RZ, RZ, UR6 ;  /* 0x00000006ff077e24 */ /* 0x000fe2000f8e00ff */
[-C--:B------:R-:W-:Y:S01]  /*7c90*/  ISETP.GE.AND P0, PT, R6, R11.reuse, PT ;  /* 0x0000000b0600720c */ /* 0x080fe20003f06270 */
[----:B------:R-:W-:Y:S01]  /*7ca0*/  VIADD R0, R16, 0x20 ;  /* 0x0000002010007836 */ /* 0x000fe20000000000 */
[----:B------:R-:W-:Y:S02]  /*7cb0*/  UIMAD UR4, UR46, UR7, UR4 ;  /* 0x000000072e0472a4 */ /* 0x000fe4000f8e0204 */
[----:B------:R-:W-:Y:S02]  /*7cc0*/  IMAD.WIDE.U32 R6, R7, UR46, R4 ;  /* 0x0000002e07067c25 */ /* 0x000fe4000f8e0004 */
[----:B------:R-:W-:-:S02]  /*7cd0*/  ISETP.GE.AND P1, PT, R0, R11, PT ;  /* 0x0000000b0000720c */ /* 0x000fc40003f26270 */
[----:B------:R-:W-:Y:S02]  /*7ce0*/  IMAD.MOV.U32 R8, RZ, RZ, R16 ;  /* 0x000000ffff087224 */ /* 0x000fe400078e0010 */
[----:B------:R-:W-:Y:S02]  /*7cf0*/  VIADD R13, R7, UR4 ;  /* 0x00000004070d7c36 */ /* 0x000fe40008000000 */
[----:B------:R-:W-:-:S04]  /*7d00*/  IMAD.WIDE R8, R18, 0x80, R8 ;  /* 0x0000008012087825 */ /* 0x000fc800078e0208 */
[----:B------:R-:W-:Y:S01]  /*7d10*/  VIADD R0, R16, 0x60 ;  /* 0x0000006010007836 */ /* 0x000fe20000000000 */
[----:B------:R-:W-:Y:S06]  /*7d20*/  @P2 BRA `(.L_x_7493) ;  /* 0x0000000000582947 */ /* 0x000fec0003800000 */
[C---:B------:R-:W-:Y:S01]  /*7d30*/  VIADD R3, R2.reuse, 0x40 ;  /* 0x0000004002037836 */ /* 0x040fe20000000000 */
[----:B------:R-:W-:Y:S01]  /*7d40*/  ULDC UR4, c[0x0][0xa8c] ;  /* 0x0002a30000047ab9 */ /* 0x000fe20000000800 */
[C---:B------:R-:W-:Y:S01]  /*7d50*/  VIADD R4, R2.reuse, 0x80 ;  /* 0x0000008002047836 */ /* 0x040fe20000000000 */
[----:B------:R-:W-:Y:S01]  /*7d60*/  ULDC.64 UR6, c[0x0][0xad8] ;  /* 0x0002b60000067ab9 */ /* 0x000fe20000000a00 */
[----:B------:R-:W-:Y:S01]  /*7d70*/  VIADD R10, R2, 0xc0 ;  /* 0x000000c0020a7836 */ /* 0x000fe20000000000 */
[----:B------:R-:W-:Y:S01]  /*7d80*/  ISETP.GE.AND P4, PT, R3, UR4, PT ;  /* 0x0000000403007c0c */ /* 0x000fe2000bf86270 */
[----:B------:R-:W-:Y:S01]  /*7d90*/  IMAD R3, R9, UR6, RZ ;  /* 0x0000000609037c24 */ /* 0x000fe2000f8e02ff */
[----:B------:R-:W-:Y:S01]  /*7da0*/  ISETP.GE.AND P5, PT, R4, UR4, PT ;  /* 0x0000000404007c0c */ /* 0x000fe2000bfa6270 */
[----:B------:R-:W-:Y:S01]  /*7db0*/  IMAD.MOV.U32 R4, RZ, RZ, R6 ;  /* 0x000000ffff047224 */ /* 0x000fe200078e0006 */
[----:B------:R-:W-:Y:S01]  /*7dc0*/  ISETP.GE.AND P3, PT, R2, UR4, PT ;  /* 0x0000000402007c0c */ /* 0x000fe2000bf66270 */
[----:B------:R-:W-:Y:S01]  /*7dd0*/  IMAD.MOV.U32 R5, RZ, RZ, R13 ;  /* 0x000000ffff057224 */ /* 0x000fe200078e000d */
[----:B------:R-:W-:Y:S01]  /*7de0*/  ISETP.GE.AND P6, PT, R10, UR4, PT ;  /* 0x000000040a007c0c */ /* 0x000fe2000bfc6270 */
[----:B------:R-:W-:-:S02]  /*7df0*/  IMAD R3, R8, UR7, R3 ;  /* 0x0000000708037c24 */ /* 0x000fc4000f8e0203 */
[----:B------:R-:W-:Y:S01]  /*7e00*/  IMAD.WIDE.U32 R4, R8, UR6, R4 ;  /* 0x0000000608047c25 */ /* 0x000fe2000f8e0004 */
[----:B------:R-:W-:-:S03]  /*7e10*/  ULDC.64 UR6, c[0x0][0xa80] ;  /* 0x0002a00000067ab9 */ /* 0x000fc60000000a00 */
[----:B------:R-:W-:Y:S01]  /*7e20*/  IMAD.IADD R3, R5, 0x1, R3 ;  /* 0x0000000105037824 */ /* 0x000fe200078e0203 */
[----:B------:R-:W-:-:S04]  /*7e30*/  LEA R14, P2, R4, UR6, 0x1 ;  /* 0x00000006040e7c11 */ /* 0x000fc8000f8408ff */
[----:B------:R-:W-:-:S05]  /*7e40*/  LEA.HI.X R15, R4, UR7, R3, 0x1, P2 ;  /* 0x00000007040f7c11 */ /* 0x000fca00090f0c03 */
[----:B------:R0:W-:Y:S04]  /*7e50*/  @!P3 STG.E.128 desc[UR40][R14.64], RZ ;  /* 0x000000ff0e00b986 */ /* 0x0001e8000c101d28 */
[----:B------:R0:W-:Y:S04]  /*7e60*/  @!P4 STG.E.128 desc[UR40][R14.64+0x80], RZ ;  /* 0x000080ff0e00c986 */ /* 0x0001e8000c101d28 */
[----:B------:R0:W-:Y:S04]  /*7e70*/  @!P5 STG.E.128 desc[UR40][R14.64+0x100], RZ ;  /* 0x000100ff0e00d986 */ /* 0x0001e8000c101d28 */
[----:B------:R0:W-:Y:S02]  /*7e80*/  @!P6 STG.E.128 desc[UR40][R14.64+0x180], RZ ;  /* 0x000180ff0e00e986 */ /* 0x0001e4000c101d28 */
.L_x_7493:
[----:B------:R-:W-:Y:S05]  /*7e90*/  BSYNC B1 ;  /* 0x0000000000017941 */ /* 0x000fea0003800000 */
.L_x_7492:
[----:B------:R-:W-:Y:S01]  /*7ea0*/  BSSY B1, `(.L_x_7494) ;  /* 0x000001b000017945 */ /* 0x000fe20003800000 */
[----:B------:R-:W-:-:S03]  /*7eb0*/  ISETP.GE.AND P2, PT, R0, R11, PT ;  /* 0x0000000b0000720c */ /* 0x000fc60003f46270 */
[----:B------:R-:W-:Y:S10]  /*7ec0*/  @P1 BRA `(.L_x_7495) ;  /* 0x0000000000601947 */ /* 0x000ff40003800000 */
        /* <DEDUP_REMOVED lines=20> */
[----:B------:R1:W-:Y:S04]  /*8010*/  @!P3 STG.E.128 desc[UR40][R10.64], RZ ;  /* 0x000000ff0a00b986 */ /* 0x0003e8000c101d28 */
[----:B------:R1:W-:Y:S04]  /*8020*/  @!P4 STG.E.128 desc[UR40][R10.64+0x80], RZ ;  /* 0x000080ff0a00c986 */ /* 0x0003e8000c101d28 */
[----:B------:R1:W-:Y:S04]  /*8030*/  @!P5 STG.E.128 desc[UR40][R10.64+0x100], RZ ;  /* 0x000100ff0a00d986 */ /* 0x0003e8000c101d28 */
[----:B------:R1:W-:Y:S02]  /*8040*/  @!P6 STG.E.128 desc[UR40][R10.64+0x180], RZ ;  /* 0x000180ff0a00e986 */ /* 0x0003e4000c101d28 */
.L_x_7495:
[----:B------:R-:W-:Y:S05]  /*8050*/  BSYNC B1 ;  /* 0x0000000000017941 */ /* 0x000fea0003800000 */
.L_x_7494:
        /* <DEDUP_REMOVED lines=14> */
[----:B-1----:R-:W-:Y:S02]  /*8140*/  VIADD R10, R2, 0xc0 ;  /* 0x000000c0020a7836 */ /* 0x002fe40000000000 */
        /* <DEDUP_REMOVED lines=11> */
.L_x_7497:
[----:B------:R-:W-:Y:S05]  /*8200*/  BSYNC B1 ;  /* 0x0000000000017941 */ /* 0x000fea0003800000 */
.L_x_7496:
[----:B------:R-:W-:Y:S05]  /*8210*/  @P2 BRA `(.L_x_7488) ;  /* 0x0000000000602947 */ /* 0x000fea0003800000 */
[----:B------:R-:W-:Y:S01]  /*8220*/  IADD3 R3, P0, R8, 0x60, RZ ;  /* 0x0000006008037810 */ /* 0x000fe20007f1e0ff */
[C---:B------:R-:W-:Y:S01]  /*8230*/  VIADD R0, R2.reuse, 0x40 ;  /* 0x0000004002007836 */ /* 0x040fe20000000000 */
[----:B------:R-:W-:Y:S01]  /*8240*/  ULDC UR4, c[0x0][0xa8c] ;  /* 0x0002a30000047ab9 */ /* 0x000fe20000000800 */
[----:B------:R-:W-:Y:S01]  /*8250*/  ULDC.64 UR6, c[0x0][0xad8] ;  /* 0x0002b60000067ab9 */ /* 0x000fe20000000a00 */
[----:B------:R-:W-:Y:S01]  /*8260*/  IMAD.MOV.U32 R4, RZ, RZ, R6 ;  /* 0x000000ffff047224 */ /* 0x000fe200078e0006 */
[----:B------:R-:W-:Y:S01]  /*8270*/  ISETP.GE.AND P1, PT, R2, UR4, PT ;  /* 0x0000000402007c0c */ /* 0x000fe2000bf26270 */
[----:B------:R-:W-:Y:S01]  /*8280*/  IMAD.X R8, RZ, RZ, R9, P0 ;  /* 0x000000ffff087224 */ /* 0x000fe200000e0609 */
[----:B------:R-:W-:Y:S01]  /*8290*/  ISETP.GE.AND P2, PT, R0, UR4, PT ;  /* 0x0000000400007c0c */ /* 0x000fe2000bf46270 */
[----:B------:R-:W-:Y:S02]  /*82a0*/  IMAD.MOV.U32 R5, RZ, RZ, R13 ;  /* 0x000000ffff057224 */ /* 0x000fe400078e000d */
[----:B------:R-:W-:-:S02]  /*82b0*/  VIADD R6, R2, 0x80 ;  /* 0x0000008002067836 */ /* 0x000fc40000000000 */
[----:B------:R-:W-:Y:S02]  /*82c0*/  IMAD R8, R8, UR6, RZ ;  /* 0x0000000608087c24 */ /* 0x000fe4000f8e02ff */
[----:B------:R-:W-:Y:S01]  /*82d0*/  VIADD R0, R2, 0xc0 ;  /* 0x000000c002007836 */ /* 0x000fe20000000000 */
[----:B------:R-:W-:Y:S01]  /*82e0*/  ISETP.GE.AND P3, PT, R6, UR4, PT ;  /* 0x0000000406007c0c */ /* 0x000fe2000bf66270 */
        /* <DEDUP_REMOVED lines=11> */
.L_x_7488:
[----:B------:R-:W-:Y:S05]  /*83a0*/  BSYNC B0 ;  /* 0x0000000000007941 */ /* 0x000fea0003800000 */
.L_x_7479:
[----:B------:R-:W-:Y:S02]  /*83b0*/  ULDC UR4, c[0x0][0xc14] ;  /* 0x0003050000047ab9 */ /* 0x000fe40000000800 */
[----:B------:R-:W-:-:S13]  /*83c0*/  ISETP.GE.AND P0, PT, R43, UR4, PT ;  /* 0x000000042b007c0c */ /* 0x000fda000bf06270 */
[----:B------:R-:W-:Y:S05]  /*83d0*/  @!P0 BRA `(.L_x_7498) ;  /* 0xffffff8800648947 */ /* 0x000fea000383ffff */
[----:B------:R-:W-:Y:S05]  /*83e0*/  EXIT ;  /* 0x000000000000794d */ /* 0x000fea0003800000 */
.L_x_7455:
        /* <DEDUP_REMOVED lines=61> */
.L_x_7503:
        /* <DEDUP_REMOVED lines=16> */
.L_x_7502:
[----:B------:R-:W-:Y:S05]  /*88c0*/  BSYNC B0 ;  /* 0x0000000000007941 */ /* 0x000fea0003800000 */
.L_x_7501:
        /* <DEDUP_REMOVED lines=26> */
.L_x_7499:
        /* <DEDUP_REMOVED lines=16> */
.L_x_7504:
        /* <DEDUP_REMOVED lines=25> */
.L_x_7500:
[----:B------:R-:W-:Y:S02]  /*8d00*/  IMAD.MOV.U32 R17, RZ, RZ, RZ ;  /* 0x000000ffff117224 */ /* 0x000fe400078e00ff */
[----:B------:R-:W-:Y:S02]  /*8d10*/  IMAD.U32 R16, RZ, RZ, UR6 ;  /* 0x00000006ff107e24 */ /* 0x000fe4000f8e00ff */
[----:B------:R-:W-:-:S07]  /*8d20*/  IMAD.MOV.U32 R18, RZ, RZ, RZ ;  /* 0x000000ffff127224 */ /* 0x000fce00078e00ff */
.L_x_7505:
        /* <DEDUP_REMOVED lines=20> */
.L_x_7569:
        /* <DEDUP_REMOVED lines=50> */
[----:B--2---:R-:W-:-:S07]  /*9190*/  IMAD.IADD R6, R6, 0x1, -R5 ;  /* 0x0000000106067824 */ /* 0x004fce00078e0a05 */
.L_x_7507:
[--C-:B-1---5:R-:W-:Y:S01]  /*91a0*/  IMAD.IADD R2, R6, 0x1, -R0.reuse ;  /* 0x0000000106027824 */ /* 0x122fe200078e0a00 */
[----:B------:R-:W-:Y:S01]  /*91b0*/  BSSY B6, `(.L_x_7508) ;  /* 0x00002b6000067945 */ /* 0x000fe20003800000 */
[----:B------:R-:W-:Y:S02]  /*91c0*/  IMAD.IADD R3, R7, 0x1, R0 ;  /* 0x0000000107037824 */ /* 0x000fe400078e0200 */
[C---:B------:R-:W-:Y:S01]  /*91d0*/  VIADD R0, R2.reuse, 0x5f ;  /* 0x0000005f02007836 */ /* 0x040fe20000000000 */
[----:B------:R-:W-:Y:S01]  /*91e0*/  STL [R1+0x20], R2 ;  /* 0x0000200201007387 */ /* 0x000fe20000100800 */
[----:B------:R-:W-:Y:S02]  /*91f0*/  ISETP.GT.AND P0, PT, R2, RZ, PT ;  /* 0x000000ff0200720c */ /* 0x000fe40003f04270 */
[----:B------:R-:W-:Y:S01]  /*9200*/  IMAD.HI R0, R0, 0x2aaaaaab, RZ ;  /* 0x2aaaaaab00007827 */ /* 0x000fe200078e02ff */
[----:B------:R0:W-:Y:S04]  /*9210*/  STL [R1+0x8], R3 ;  /* 0x0000080301007387 */ /* 0x0001e80000100800 */
[----:B0-----:R-:W-:-:S04]  /*9220*/  SHF.R.U32.HI R3, RZ, 0x1f, R0 ;  /* 0x0000001fff037819 */ /* 0x001fc80000011600 */
[----:B------:R-:W-:-:S05]  /*9230*/  LEA.HI.SX32 R0, R0, R3, 0x1c ;  /* 0x0000000300007211 */ /* 0x000fca00078fe2ff */
        /* <DEDUP_REMOVED lines=19> */
.L_x_7509:
        /* <DEDUP_REMOVED lines=23> */
.L_x_7511:
        /* <DEDUP_REMOVED lines=20> */
.L_x_7513:
        /* <DEDUP_REMOVED lines=16> */
.L_x_7512:
        /* <DEDUP_REMOVED lines=31> */
.L_x_7514:
        /* <DEDUP_REMOVED lines=17> */
.L_x_7585:
[----:B------:R-:W2:Y:S01]  /*9a20*/  LDL R8, [R1+0x14] ;  /* 0x0000140001087983 */ /* 0x000ea20000100800 */
[----:B------:R-:W-:Y:S01]  /*9a30*/  UMOV UR4, 0xffffffff ;  /* 0xffffffff00047882 */ /* 0x000fe20000000000 */
[----:B------:R-:W-:Y:S01]  /*9a40*/  SHF.R.S32.HI R5, RZ, 0x1f, R0 ;  /* 0x0000001fff057819 */ /* 0x000fe20000011400 */
[----:B--2---:R-:W-:Y:S01]  /*9a50*/  VIADD R9, R8, 0xffffffff ;  /* 0xffffffff08097836 */ /* 0x004fe20000000000 */
[----:B------:R-:W-:Y:S06]  /*9a60*/  BRA.DIV UR4, `(.L_x_7516) ;  /* 0x0000003204b07947 */ /* 0x000fec000b800000 */
[----:B------:R-:W-:-:S13]  /*9a70*/  ELECT P6, URZ, PT ;  /* 0x00000000003f782f */ /* 0x000fda00038c0000 */
.L_x_7588:
        /* <DEDUP_REMOVED lines=24> */
.L_x_7518:
        /* <DEDUP_REMOVED lines=9> */
.L_x_7589:
        /* <DEDUP_REMOVED lines=11> */
.L_x_7520:
        /* <DEDUP_REMOVED lines=19> */
[----:B------:R-:W-:-:S03]  /*9e70*/  UIMAD UR11, UR11, 0x60, UR4 ;  /* 0x000000600b0b78a4 */ /* 0x000fc6000f8e0204 */
[----:B------:R-:W-:-:S06]  /*9e80*/  UMOV UR4, 0x0 ;  /* 0x0000000000047882 */ /* 0x000fcc0000000000 */
[----:B------:R0:W-:Y:S02]  /*9e90*/  UTMALDG.4D [UR8], [UR6], desc[UR4] ;  /* 0x00000408060075b4 */ /* 0x0001e40008019000 */
[----:B0-----:R-:W-:Y:S01]  /*9ea0*/  NOP ;  /* 0x0000000000007918 */ /* 0x001fe20000000000 */
.L_x_7517:
        /* <DEDUP_REMOVED lines=30> */
.L_x_7590:
[----:B------:R-:W-:Y:S05]  /*a090*/  BSYNC B0 ;  /* 0x0000000000007941 */ /* 0x000fea0003800000 */
.L_x_7521:
        /* <DEDUP_REMOVED lines=11> */
.L_x_7591:
        /* <DEDUP_REMOVED lines=11> */
.L_x_7526:
[----:B0-----:R-:W2:Y:S01]  /*a200*/  LDL R6, [R1] ;  /* 0x0000000001067983 */ /* 0x001ea20000100800 */
[----:B------:R-:W-:-:S03]  /*a210*/  MOV R12, 0x400 ;  /* 0x00000400000c7802 */ /* 0x000fc60000000f00 */
[----:B------:R-:W3:Y:S04]  /*a220*/  LDL R11, [R1+0x28] ;  /* 0x00002800010b7983 */ /* 0x000ee80000100800 */
        /* <DEDUP_REMOVED lines=17> */
[----:B------:R-:W-:Y:S02]  /*a340*/  UIMAD UR11, UR11, 0x60, UR5 ;  /* 0x000000600b0b78a4 */ /* 0x000fe4000f8e0205 */
[----:B------:R-:W-:Y:S02]  /*a350*/  UIADD3.X UR5, URZ, UR39, URZ, UP0, !UPT ;  /* 0x000000273f057290 */ /* 0x000fe400087fe43f */
[----:B------:R-:W-:Y:S02]  /*a360*/  UIADD3 UR15, UR14, 0x3400, URZ ;  /* 0x000034000e0f7890 */ /* 0x000fe4000fffe03f */
[----:B------:R-:W-:Y:S02]  /*a370*/  UIADD3 UR17, UR14, 0x6400, URZ ;  /* 0x000064000e117890 */ /* 0x000fe4000fffe03f */
[----:B------:R-:W-:-:S03]  /*a380*/  UIADD3 UR18, UR14, 0x9400, URZ ;  /* 0x000094000e127890 */ /* 0x000fc6000fffe03f */
        /* <DEDUP_REMOVED lines=13> */
.L_x_7524:
[----:B------:R-:W-:Y:S05]  /*a460*/  BSYNC B0 ;  /* 0x0000000000007941 */ /* 0x000fea0003800000 */
.L_x_7523:
        /* <DEDUP_REMOVED lines=46> */
.L_x_7533:
[----:B-1----:R-:W1:Y:S01]  /*a750*/  S2R R3, SR_CgaCtaId ;  /* 0x0000000000037919 */ /* 0x002e620000008800 */
[----:B------:R-:W-:Y:S02]  /*a760*/  MOV R2, 0x400 ;  /* 0x0000040000027802 */ /* 0x000fe40000000f00 */
[----:B------:R-:W-:Y:S02]  /*a770*/  SHF.L.U32 R6, R14, 0x1f, RZ ;  /* 0x0000001f0e067819 */ /* 0x000fe400000006ff */
[----:B-1----:R-:W-:-:S05]  /*a780*/  LEA R2, R3, R2, 0x18 ;  /* 0x0000000203027211 */ /* 0x002fca00078ec0ff */
[----:B------:R-:W-:-:S04]  /*a790*/  IMAD R3, R15, 0x8, R2 ;  /* 0x000000080f037824 */ /* 0x000fc800078e0202 */
[----:B------:R-:W1:Y:S02]  /*a7a0*/  SYNCS.PHASECHK.TRANS64.TRYWAIT P0, [R3+URZ+0x22840], R6 ;  /* 0x02284006030075a7 */ /* 0x000e64000800017f */
[----:B-1----:R-:W-:Y:S05]  /*a7b0*/  @!P0 BRA `(.L_x_7534) ;  /* 0x0000002400c48947 */ /* 0x002fea0003800000 */
.L_x_7592:
        /* <DEDUP_REMOVED lines=11> */
.L_x_7535:
        /* <DEDUP_REMOVED lines=22> */
.L_x_7593:
        /* <DEDUP_REMOVED lines=8> */
.L_x_7537:
        /* <DEDUP_REMOVED lines=34> */
.L_x_7532:
[----:B------:R-:W-:Y:S05]  /*ac70*/  BSYNC B2 ;  /* 0x0000000000027941 */ /* 0x000fea0003800000 */
.L_x_7531:
[----:B------:R-:W2:Y:S02]  /*ac80*/  LDL.LU R2, [R1+0x14] ;  /* 0x0000140001027983 */ /* 0x000ea40000300800 */
[----:B--2---:R-:W-:-:S07]  /*ac90*/  VIADD R8, R2, 0xfffffffd ;  /* 0xfffffffd02087836 */ /* 0x004fce0000000000 */
.L_x_7530:
[----:B------:R-:W-:Y:S05]  /*aca0*/  BSYNC B1 ;  /* 0x0000000000017941 */ /* 0x000fea0003800000 */
.L_x_7529:
[----:B------:R-:W-:-:S05]  /*acb0*/  IMAD.MOV R2, RZ, RZ, -R11 ;  /* 0x000000ffff027224 */ /* 0x000fca00078e0a0b */
[----:B------:R-:W-:-:S13]  /*acc0*/  ISETP.NE.AND P0, PT, R9, R2, PT ;  /* 0x000000020900720c */ /* 0x000fda0003f05270 */
[----:B------:R-:W-:Y:S05]  /*acd0*/  @!P0 BRA `(.L_x_7528) ;  /* 0x0000000c009c8947 */ /* 0x000fea0003800000 */
.L_x_7552:
        /* <DEDUP_REMOVED lines=32> */
.L_x_7540:
[----:B------:R-:W2:Y:S01]  /*aee0*/  S2R R3, SR_CgaCtaId ;  /* 0x0000000000037919 */ /* 0x000ea20000008800 */
[----:B------:R-:W-:-:S04]  /*aef0*/  MOV R2, 0x400 ;  /* 0x0000040000027802 */ /* 0x000fc80000000f00 */
[----:B--2---:R-:W-:Y:S02]  /*af00*/  LEA R2, R3, R2, 0x18 ;  /* 0x0000000203027211 */ /* 0x004fe400078ec0ff */
[----:B------:R-:W-:-:S03]  /*af10*/  SHF.L.U32 R3, R10, 0x1f, RZ ;  /* 0x0000001f0a037819 */ /* 0x000fc600000006ff */
[----:B------:R-:W-:-:S04]  /*af20*/  IMAD R2, R9, 0x8, R2 ;  /* 0x0000000809027824 */ /* 0x000fc800078e0202 */
[----:B------:R-:W2:Y:S02]  /*af30*/  SYNCS.PHASECHK.TRANS64.TRYWAIT P0, [R2+URZ+0x22840], R3 ;  /* 0x02284003020075a7 */ /* 0x000ea4000800017f */
[----:B--2---:R-:W-:Y:S05]  /*af40*/  @!P0 BRA `(.L_x_7541) ;  /* 0x0000002000088947 */ /* 0x004fea0003800000 */
.L_x_7594:
        /* <DEDUP_REMOVED lines=11> */
.L_x_7542:
        /* <DEDUP_REMOVED lines=21> */
.L_x_7595:
        /* <DEDUP_REMOVED lines=8> */
.L_x_7544:
        /* <DEDUP_REMOVED lines=33> */
.L_x_7539:
[----:B------:R-:W-:Y:S05]  /*b3e0*/  BSYNC B1 ;  /* 0x0000000000017941 */ /* 0x000fea0003800000 */
.L_x_7538:
        /* <DEDUP_REMOVED lines=31> */
.L_x_7547:
[----:B------:R-:W3:Y:S01]  /*b5e0*/  S2R R3, SR_CgaCtaId ;  /* 0x0000000000037919 */ /* 0x000ee20000008800 */
[----:B------:R-:W-:-:S04]  /*b5f0*/  MOV R2, 0x400 ;  /* 0x0000040000027802 */ /* 0x000fc80000000f00 */
[----:B---3--:R-:W-:Y:S02]  /*b600*/  LEA R2, R3, R2, 0x18 ;  /* 0x0000000203027211 */ /* 0x008fe400078ec0ff */
[----:B------:R-:W-:-:S03]  /*b610*/  SHF.L.U32 R3, R11, 0x1f, RZ ;  /* 0x0000001f0b037819 */ /* 0x000fc600000006ff */
[----:B------:R-:W-:-:S04]  /*b620*/  IMAD R2, R12, 0x8, R2 ;  /* 0x000000080c027824 */ /* 0x000fc800078e0202 */
[----:B------:R-:W3:Y:S02]  /*b630*/  SYNCS.PHASECHK.TRANS64.TRYWAIT P0, [R2+URZ+0x22840], R3 ;  /* 0x02284003020075a7 */ /* 0x000ee4000800017f */
[----:B---3--:R-:W-:Y:S05]  /*b640*/  @!P0 BRA `(.L_x_7548) ;  /* 0x0000001800708947 */ /* 0x008fea0003800000 */
.L_x_7596:
        /* <DEDUP_REMOVED lines=11> */
.L_x_7549:
        /* <DEDUP_REMOVED lines=22> */
.L_x_7597:
        /* <DEDUP_REMOVED lines=8> */
.L_x_7551:
        /* <DEDUP_REMOVED lines=34> */
.L_x_7546:
[----:B------:R-:W-:Y:S05]  /*bb00*/  BSYNC B1 ;  /* 0x0000000000017941 */ /* 0x000fea0003800000 */
.L_x_7545:
[C---:B------:R-:W-:Y:S01]  /*bb10*/  ISETP.GT.AND P0, PT, R8.reuse, 0x1, PT ;  /* 0x000000010800780c */ /* 0x040fe20003f04270 */
[----:B------:R-:W-:-:S04]  /*bb20*/  VIADD R2, R8, 0xfffffffe ;  /* 0xfffffffe08027836 */ /* 0x000fc80000000000 */
[----:B------:R-:W-:-:S08]  /*bb30*/  IMAD.MOV.U32 R8, RZ, RZ, R2 ;  /* 0x000000ffff087224 */ /* 0x000fd000078e0002 */
[----:B------:R-:W-:Y:S05]  /*bb40*/  @P0 BRA `(.L_x_7552) ;  /* 0xfffffff000640947 */ /* 0x000fea000383ffff */
.L_x_7528:
[----:B------:R-:W-:Y:S05]  /*bb50*/  BSYNC B0 ;  /* 0x0000000000007941 */ /* 0x000fea0003800000 */
.L_x_7527:
        /* <DEDUP_REMOVED lines=23> */
.L_x_7554:
[----:B------:R-:W-:Y:S05]  /*bcd0*/  BSYNC B0 ;  /* 0x0000000000007941 */ /* 0x000fea0003800000 */
.L_x_7553:
[----:B--2---:R-:W2:Y:S02]  /*bce0*/  LDL.LU R2, [R1+0x4] ;  /* 0x0000040001027983 */ /* 0x004ea40000300800 */
[----:B--2---:R-:W-:-:S05]  /*bcf0*/  LOP3.LUT R2, R2, R0, RZ, 0x3c, !PT ;  /* 0x0000000002027212 */ /* 0x004fca00078e3cff */
[----:B------:R2:W-:Y:S02]  /*bd00*/  STL [R1+0x4], R2 ;  /* 0x0000040201007387 */ /* 0x0005e40000100800 */
.L_x_7510:
[----:B------:R-:W-:Y:S05]  /*bd10*/  BSYNC B6 ;  /* 0x0000000000067941 */ /* 0x000fea0003800000 */
.L_x_7508:
[----:B------:R-:W-:-:S03]  /*bd20*/  UMOV UR4, 0xffffffff ;  /* 0xffffffff00047882 */ /* 0x000fc60000000000 */
[----:B------:R-:W-:Y:S05]  /*bd30*/  BRA.DIV UR4, `(.L_x_7555) ;  /* 0x0000001204dc7947 */ /* 0x000fea000b800000 */
[----:B------:R3:W4:Y:S04]  /*bd40*/  SHFL.IDX PT, R4, R16, RZ, 0x1f ;  /* 0x00001fff10047589 */ /* 0x00072800000e0000 */
[----:B------:R3:W0:Y:S02]  /*bd50*/  SHFL.IDX PT, R5, R16, 0x1, 0x1f ;  /* 0x00201f0010057f89 */ /* 0x00062400000e0000 */
.L_x_7601:
        /* <DEDUP_REMOVED lines=13> */
.L_x_7557:
[----:B------:R-:W-:Y:S05]  /*be30*/  BSYNC B0 ;  /* 0x0000000000007941 */ /* 0x000fea0003800000 */
.L_x_7556:
        /* <DEDUP_REMOVED lines=23> */
.L_x_7609:
[----:B------:R-:W-:Y:S02]  /*bfb0*/  ULDC UR4, c[0x0][0xc10] ;  /* 0x0003040000047ab9 */ /* 0x000fe40000000800 */
[----:B---3--:R-:W-:-:S04]  /*bfc0*/  IMAD.U32 R16, RZ, RZ, UR4 ;  /* 0x00000004ff107e24 */ /* 0x008fc8000f8e00ff */
[----:B--2---:R-:W-:-:S04]  /*bfd0*/  IMAD R6, R14, R16, RZ ;  /* 0x000000100e067224 */ /* 0x004fc800078e02ff */
[----:B------:R-:W-:-:S05]  /*bfe0*/  IMAD.IADD R5, R5, 0x1, R6 ;  /* 0x0000000105057824 */ /* 0x000fca00078e0206 */
[----:B----4-:R-:W-:-:S13]  /*bff0*/  ISETP.GT.AND P0, PT, R5, R4, PT ;  /* 0x000000040500720c */ /* 0x010fda0003f04270 */
[----:B------:R-:W-:Y:S05]  /*c000*/  @P0 BRA `(.L_x_7559) ;  /* 0x0000000000b40947 */ /* 0x000fea0003800000 */
[----:B------:R-:W2:Y:S02]  /*c010*/  LDC R0, c[0x0][0xc14] ;  /* 0x00030500ff007b82 */ /* 0x000ea40000000800 */
.L_x_7564:
        /* <DEDUP_REMOVED lines=14> */
.L_x_7562:
[----:B------:R-:W-:Y:S05]  /*c100*/  BSYNC B0 ;  /* 0x0000000000007941 */ /* 0x000fea0003800000 */
.L_x_7561:
        /* <DEDUP_REMOVED lines=23> */
.L_x_7617:
[----:B------:R-:W-:Y:S02]  /*c280*/  ULDC UR4, c[0x0][0xc10] ;  /* 0x0003040000047ab9 */ /* 0x000fe40000000800 */
[----:B------:R-:W-:-:S04]  /*c290*/  IMAD.U32 R16, RZ, RZ, UR4 ;  /* 0x00000004ff107e24 */ /* 0x000fc8000f8e00ff */
[----:B--2---:R-:W-:-:S04]  /*c2a0*/  IMAD R6, R14, R16, RZ ;  /* 0x000000100e067224 */ /* 0x004fc800078e02ff */
[----:B------:R-:W-:-:S05]  /*c2b0*/  IMAD.IADD R5, R6, 0x1, R5 ;  /* 0x0000000106057824 */ /* 0x000fca00078e0205 */
[----:B------:R-:W-:-:S13]  /*c2c0*/  ISETP.GT.AND P0, PT, R5, R4, PT ;  /* 0x000000040500720c */ /* 0x000fda0003f04270 */
[----:B------:R-:W-:Y:S05]  /*c2d0*/  @!P0 BRA `(.L_x_7564) ;  /* 0xfffffffc00508947 */ /* 0x000fea000383ffff */
.L_x_7559:
        /* <DEDUP_REMOVED lines=8> */
.L_x_7621:
[----:B------:R-:W-:Y:S01]  /*c360*/  ISETP.NE.AND P0, PT, R7, RZ, PT ;  /* 0x000000ff0700720c */ /* 0x000fe20003f05270 */
[----:B------:R-:W-:-:S12]  /*c370*/  IMAD.MOV.U32 R14, RZ, RZ, RZ ;  /* 0x000000ffff0e7224 */ /* 0x000fd800078e00ff */
[----:B------:R-:W-:Y:S05]  /*c380*/  @!P0 BRA `(.L_x_7566) ;  /* 0x0000000000108947 */ /* 0x000fea0003800000 */
[----:B------:R-:W-:Y:S01]  /*c390*/  UMOV UR4, 0xffffffff ;  /* 0xffffffff00047882 */ /* 0x000fe20000000000 */
[----:B-1----:R-:W-:Y:S02]  /*c3a0*/  VIADD R12, R5, 0xffffffff ;  /* 0xffffffff050c7836 */ /* 0x002fe40000000000 */
[----:B------:R-:W-:Y:S05]  /*c3b0*/  BRA.DIV UR4, `(.L_x_7567) ;  /* 0x0000001604707947 */ /* 0x000fea000b800000 */
[----:B------:R4:W1:Y:S02]  /*c3c0*/  SHFL.IDX PT, R14, R2, R12, 0x1f ;  /* 0x00001f0c020e7589 */ /* 0x00086400000e0000 */
.L_x_7566:
        /* <DEDUP_REMOVED lines=31> */
.L_x_7560:
[----:B------:R-:W-:Y:S01]  /*c5c0*/  UMOV UR4, URZ ;  /* 0x0000003f00047c82 */ /* 0x000fe20008000000 */
[----:B------:R-:W-:Y:S01]  /*c5d0*/  UMOV UR5, URZ ;  /* 0x0000003f00057c82 */ /* 0x000fe20008000000 */
[----:B------:R-:W-:Y:S01]  /*c5e0*/  ULDC UR6, c[0x0][0xc14] ;  /* 0x0003050000067ab9 */ /* 0x000fe20000000800 */
[----:B------:R-:W-:Y:S02]  /*c5f0*/  IMAD.MOV.U32 R16, RZ, RZ, R4 ;  /* 0x000000ffff107224 */ /* 0x000fe400078e0004 */
[----:B------:R-:W-:Y:S02]  /*c600*/  IMAD.U32 R17, RZ, RZ, UR4 ;  /* 0x00000004ff117e24 */ /* 0x000fe4000f8e00ff */
[----:B------:R-:W-:Y:S02]  /*c610*/  IMAD.U32 R18, RZ, RZ, UR5 ;  /* 0x00000005ff127e24 */ /* 0x000fe4000f8e00ff */
[----:B------:R-:W-:-:S07]  /*c620*/  IMAD.U32 R19, RZ, RZ, UR6 ;  /* 0x00000006ff137e24 */ /* 0x000fce000f8e00ff */
.L_x_7568:
        /* <DEDUP_REMOVED lines=12> */
.L_x_7506:
        /* <DEDUP_REMOVED lines=12> */
.L_x_7624:
[----:B------:R-:W-:Y:S05]  /*c7b0*/  BSYNC B0 ;  /* 0x0000000000007941 */ /* 0x000fea0003800000 */
.L_x_7570:
[----:B------:R-:W-:-:S03]  /*c7c0*/  UMOV UR4, 0xffffffff ;  /* 0xffffffff00047882 */ /* 0x000fc60000000000 */
[----:B------:R-:W-:Y:S05]  /*c7d0*/  BRA.DIV UR4, `(.L_x_7572) ;  /* 0x0000001204a07947 */ /* 0x000fea000b800000 */
[----:B------:R-:W2:Y:S02]  /*c7e0*/  S2R R2, SR_TID.X ;  /* 0x0000000000027919 */ /* 0x000ea40000002100 */
[----:B--2---:R-:W-:-:S04]  /*c7f0*/  SHF.R.U32.HI R2, RZ, 0x5, R2 ;  /* 0x00000005ff027819 */ /* 0x004fc80000011602 */
[----:B------:R-:W-:-:S05]  /*c800*/  LOP3.LUT R2, R2, 0x3, RZ, 0xc0, !PT ;  /* 0x0000000302027812 */ /* 0x000fca00078ec0ff */
[----:B------:R2:W3:Y:S02]  /*c810*/  SHFL.IDX PT, R14, R2, RZ, 0x1f ;  /* 0x00001fff020e7589 */ /* 0x0004e400000e0000 */
.L_x_7627:
[----:B---3--:R-:W-:Y:S01]  /*c820*/  ISETP.NE.AND P0, PT, R14, RZ, PT ;  /* 0x000000ff0e00720c */ /* 0x008fe20003f05270 */
[----:B------:R-:W-:-:S12]  /*c830*/  BSSY B0, `(.L_x_7573) ;  /* 0x0000027000007945 */ /* 0x000fd80003800000 */
[----:B------:R-:W-:Y:S05]  /*c840*/  @P0 BRA `(.L_x_7574) ;  /* 0x0000000000940947 */ /* 0x000fea0003800000 */
[----:B------:R-:W-:-:S03]  /*c850*/  UMOV UR4, 0xffffffff ;  /* 0xffffffff00047882 */ /* 0x000fc60000000000 */
[----:B------:R-:W-:Y:S05]  /*c860*/  BRA.DIV UR4, `(.L_x_7575) ;  /* 0x0000001204b07947 */ /* 0x000fea000b800000 */
[----:B------:R-:W-:-:S13]  /*c870*/  ELECT P6, URZ, PT ;  /* 0x00000000003f782f */ /* 0x000fda00038c0000 */
.L_x_7630:
[----:B------:R-:W-:Y:S05]  /*c880*/  @!P6 BRA `(.L_x_7574) ;  /* 0x000000000084e947 */ /* 0x000fea0003800000 */
[----:B------:R-:W-:-:S06]  /*c890*/  ULOP3.LUT UR4, UR36, 0x2, URZ, 0xfc, !UPT ;  /* 0x0000000224047892 */ /* 0x000fcc000f8efc3f */
[----:B--2---:R-:W-:-:S05]  /*c8a0*/  IMAD.U32 R2, RZ, RZ, UR4 ;  /* 0x00000004ff027e24 */ /* 0x004fca000f8e00ff */
[----:B------:R-:W-:-:S13]  /*c8b0*/  ISETP.NE.AND P2, PT, R2, 0x3, PT ;  /* 0x000000030200780c */ /* 0x000fda0003f45270 */
[----:B------:R-:W-:Y:S05]  /*c8c0*/  @!P2 BRA `(.L_x_7576) ;  /* 0x000000000004a947 */ /* 0x000fea0003800000 */
[----:B------:R-:W-:Y:S01]  /*c8d0*/  BPT.TRAP 0x1 ;  /* 0x000000040000795c */ /* 0x000fe20000300000 */
.L_x_7576:
        /* <DEDUP_REMOVED lines=14> */
.L_x_7631:
[----:B------:R-:W2:Y:S02]  /*c9c0*/  SYNCS.PHASECHK.TRANS64.TRYWAIT P0, [R7+URZ], R2 ;  /* 0x00000002070075a7 */ /* 0x000ea4000800017f */
[----:B--2---:R-:W-:Y:S05]  /*c9d0*/  @!P0 BRA `(.L_x_7578) ;  /* 0x0000001000888947 */ /* 0x004fea0003800000 */
.L_x_7632:
[----:B------:R-:W-:Y:S05]  /*c9e0*/  @!P2 BRA `(.L_x_7579) ;  /* 0x000000000004a947 */ /* 0x000fea0003800000 */
[----:B------:R-:W-:Y:S01]  /*c9f0*/  BPT.TRAP 0x1 ;  /* 0x000000040000795c */ /* 0x000fe20000300000 */
.L_x_7579:
[----:B------:R-:W3:Y:S01]  /*ca00*/  LDL.LU R4, [R1] ;  /* 0x0000000001047983 */ /* 0x000ee20000300800 */
[----:B------:R-:W-:-:S04]  /*ca10*/  VIADD R0, R0, 0x22860 ;  /* 0x0002286000007836 */ /* 0x000fc80000000000 */
[----:B---3--:R-:W-:-:S04]  /*ca20*/  IMAD R4, R4, 0x8, R0 ;  /* 0x0000000804047824 */ /* 0x008fc800078e0200 */
[----:B------:R-:W3:Y:S02]  /*ca30*/  SYNCS.PHASECHK.TRANS64.TRYWAIT P0, [R4+URZ], R5 ;  /* 0x00000005040075a7 */ /* 0x000ee4000800017f */
[----:B---3--:R-:W-:Y:S05]  /*ca40*/  @!P0 BRA `(.L_x_7580) ;  /* 0x0000001000808947 */ /* 0x008fea0003800000 */
.L_x_7633:
[----:B------:R-:W-:-:S07]  /*ca50*/  IMAD R3, R3, 0x8, R0 ;  /* 0x0000000803037824 */ /* 0x000fce00078e0200 */
.L_x_7581:
[----:B----4-:R4:W0:Y:S02]  /*ca60*/  SYNCS.PHASECHK.TRANS64.TRYWAIT P0, [R3+URZ], R2 ;  /* 0x00000002030075a7 */ /* 0x010824000800017f */
[----:B0-----:R-:W-:Y:S05]  /*ca70*/  @!P0 NANOSLEEP.SYNCS 0x989680 ;  /* 0x009896800000895d */ /* 0x001fea0003900000 */
[----:B------:R-:W0:Y:S02]  /*ca80*/  @!P0 SYNCS.PHASECHK.TRANS64 P0, [R3+URZ], R2 ;  /* 0x00000002030085a7 */ /* 0x000e24000800007f */
[----:B0-----:R-:W-:Y:S05]  /*ca90*/  @!P0 BRA `(.L_x_7581) ;  /* 0xfffffffc00f08947 */ /* 0x001fea000383ffff */
.L_x_7574:
[----:B------:R-:W-:Y:S05]  /*caa0*/  BSYNC B0 ;  /* 0x0000000000007941 */ /* 0x000fea0003800000 */
.L_x_7573:
[----:B------:R-:W-:Y:S05]  /*cab0*/  EXIT ;  /* 0x000000000000794d */ /* 0x000fea0003800000 */
.L_x_7460:
[----:B0-----:R0:W1:Y:S02]  /*cac0*/  SYNCS.PHASECHK.TRANS64.TRYWAIT P0, [R6+URZ+0x22800], R3 ;  /* 0x02280003060075a7 */ /* 0x001064000800017f */
[----:B-1----:R-:W-:Y:S05]  /*cad0*/  @!P0 NANOSLEEP.SYNCS 0x989680 ;  /* 0x009896800000895d */ /* 0x002fea0003900000 */
[----:B------:R-:W1:Y:S02]  /*cae0*/  @!P0 SYNCS.PHASECHK.TRANS64 P0, [R6+URZ+0x22800], R3 ;  /* 0x02280003060085a7 */ /* 0x000e64000800007f */
[----:B-1----:R-:W-:Y:S05]  /*caf0*/  @!P0 BRA `(.L_x_7460) ;  /* 0xfffffffc00f08947 */ /* 0x002fea000383ffff */
[----:B------:R-:W-:Y:S05]  /*cb00*/  BRA `(.L_x_7582) ;  /* 0xffffff4c003c7947 */ /* 0x000fea000383ffff */
.L_x_7464:
[----:B--2---:R2:W3:Y:S02]  /*cb10*/  SYNCS.PHASECHK.TRANS64.TRYWAIT P1, [R5+URZ+0x22830], R10 ;  /* 0x0228300a050075a7 */ /* 0x0044e4000802017f */
[----:B---3--:R-:W-:Y:S05]  /*cb20*/  @!P1 NANOSLEEP.SYNCS 0x989680 ;  /* 0x009896800000995d */ /* 0x008fea0003900000 */
[----:B------:R-:W3:Y:S02]  /*cb30*/  @!P1 SYNCS.PHASECHK.TRANS64 P1, [R5+URZ+0x22830], R10 ;  /* 0x0228300a050095a7 */ /* 0x000ee4000802007f */
[----:B---3--:R-:W-:Y:S05]  /*cb40*/  @!P1 BRA `(.L_x_7464) ;  /* 0xfffffffc00f09947 */ /* 0x008fea000383ffff */
[----:B------:R-:W-:Y:S05]  /*cb50*/  BRA `(.L_x_7463) ;  /* 0xffffff4c00687947 */ /* 0x000fea000383ffff */
.L_x_7468:
[----:B-1----:R1:W3:Y:S02]  /*cb60*/  SYNCS.PHASECHK.TRANS64.TRYWAIT P2, [R5+URZ+0x22850], R10 ;  /* 0x0228500a050075a7 */ /* 0x0022e4000804017f */
[----:B---3--:R-:W-:Y:S05]  /*cb70*/  @!P2 NANOSLEEP.SYNCS 0x989680 ;  /* 0x009896800000a95d */ /* 0x008fea0003900000 */
[----:B------:R-:W3:Y:S02]  /*cb80*/  @!P2 SYNCS.PHASECHK.TRANS64 P2, [R5+URZ+0x22850], R10 ;  /* 0x0228500a0500a5a7 */ /* 0x000ee4000804007f */
[----:B---3--:R-:W-:Y:S05]  /*cb90*/  @!P2 BRA `(.L_x_7468) ;  /* 0xfffffffc00f0a947 */ /* 0x008fea000383ffff */
[----:B------:R-:W-:Y:S05]  /*cba0*/  BRA `(.L_x_7467) ;  /* 0xffffff6000d87947 */ /* 0x000fea000383ffff */
.L_x_7473:
[----:B-1----:R-:W-:-:S04]  /*cbb0*/  IMAD.U32 R0, RZ, RZ, UR23 ;  /* 0x00000017ff007e24 */ /* 0x002fc8000f8e00ff */
[----:B------:R1:W2:Y:S03]  /*cbc0*/  SYNCS.PHASECHK.TRANS64.TRYWAIT P3, [R0+URZ+0x22830], R5 ;  /* 0x02283005000075a7 */ /* 0x0002a6000806017f */
[----:B--2---:R-:W-:Y:S05]  /*cbd0*/  @!P3 NANOSLEEP.SYNCS 0x989680 ;  /* 0x009896800000b95d */ /* 0x004fea0003900000 */
[----:B------:R-:W2:Y:S02]  /*cbe0*/  @!P3 SYNCS.PHASECHK.TRANS64 P3, [R0+URZ+0x22830], R5 ;  /* 0x022830050000b5a7 */ /* 0x000ea4000806007f */
[----:B--2---:R-:W-:Y:S05]  /*cbf0*/  @!P3 BRA `(.L_x_7473) ;  /* 0xfffffffc00ecb947 */ /* 0x004fea000383ffff */
[----:B------:R-:W-:Y:S05]  /*cc00*/  BRA `(.L_x_7472) ;  /* 0xffffff6400e87947 */ /* 0x000fea000383ffff */
.L_x_7477:
[----:B--2---:R2:W3:Y:S02]  /*cc10*/  SYNCS.PHASECHK.TRANS64.TRYWAIT P3, [R186+URZ+0x22850], R5 ;  /* 0x02285005ba0075a7 */ /* 0x0044e4000806017f */
[----:B---3--:R-:W-:Y:S05]  /*cc20*/  @!P3 NANOSLEEP.SYNCS 0x989680 ;  /* 0x009896800000b95d */ /* 0x008fea0003900000 */
[----:B------:R-:W3:Y:S02]  /*cc30*/  @!P3 SYNCS.PHASECHK.TRANS64 P3, [R186+URZ+0x22850], R5 ;  /* 0x02285005ba00b5a7 */ /* 0x000ee4000806007f */
[----:B---3--:R-:W-:Y:S05]  /*cc40*/  @!P3 BRA `(.L_x_7477) ;  /* 0xfffffffc00f0b947 */ /* 0x008fea000383ffff */
[----:B------:R-:W-:Y:S05]  /*cc50*/  BRA `(.L_x_7476) ;  /* 0xffffff8000007947 */ /* 0x000fea000383ffff */
.L_x_7515:
        /* <DEDUP_REMOVED lines=11> */
.L_x_7584:
[----:B------:R-:W-:Y:S05]  /*cd10*/  BSYNC B0 ;  /* 0x0000000000007941 */ /* 0x000fea0003800000 */
.L_x_7583:
[----:B------:R-:W-:Y:S05]  /*cd20*/  BRA `(.L_x_7585) ;  /* 0xffffffcc003c7947 */ /* 0x000fea000383ffff */
.L_x_7516:
[----:B------:R-:W-:Y:S01]  /*cd30*/  BSSY B0, `(.L_x_7586) ;  /* 0x0000006000007945 */ /* 0x000fe20003800000 */
[----:B------:R-:W-:-:S07]  /*cd40*/  IMAD.MOV.U32 R15, RZ, RZ, -0x1 ;  /* 0xffffffffff0f7424 */ /* 0x000fce00078e00ff */
[----:B------:R-:W-:Y:S05]  /*cd50*/  WARPSYNC.COLLECTIVE R15, `(.L_x_7587) ;  /* 0x000000000f0c7348 */ /* 0x000fea0003c00000 */
[----:B------:R-:W-:Y:S02]  /*cd60*/  ELECT P6, UR62, PT ;  /* 0x00000000003e782f */ /* 0x000fe400038c0000 */
[----:B------:R-:W-:Y:S01]  /*cd70*/  MOV R14, UR62 ;  /* 0x0000003e000e7c02 */ /* 0x000fe20008000f00 */
[----:B------:R-:W-:Y:S10]  /*cd80*/  ENDCOLLECTIVE ;  /* 0x000000000000791b */ /* 0x000ff40003800000 */
.L_x_7587:
[----:B------:R-:W-:Y:S05]  /*cd90*/  BSYNC B0 ;  /* 0x0000000000007941 */ /* 0x000fea0003800000 */
.L_x_7586:
[----:B------:R-:W-:Y:S05]  /*cda0*/  BRA `(.L_x_7588) ;  /* 0xffffffcc00347947 */ /* 0x000fea000383ffff */
.L_x_7519:
[----:B0-----:R0:W1:Y:S02]  /*cdb0*/  SYNCS.PHASECHK.TRANS64.TRYWAIT P0, [R8+URZ+0x22840], R10 ;  /* 0x0228400a080075a7 */ /* 0x001064000800017f */
[----:B-1----:R-:W-:Y:S05]  /*cdc0*/  @!P0 NANOSLEEP.SYNCS 0x989680 ;  /* 0x009896800000895d */ /* 0x002fea0003900000 */
[----:B------:R-:W1:Y:S02]  /*cdd0*/  @!P0 SYNCS.PHASECHK.TRANS64 P0, [R8+URZ+0x22840], R10 ;  /* 0x0228400a080085a7 */ /* 0x000e64000800007f */
[----:B-1----:R-:W-:Y:S05]  /*cde0*/  @!P0 BRA `(.L_x_7519) ;  /* 0xfffffffc00f08947 */ /* 0x002fea000383ffff */
[----:B------:R-:W-:Y:S05]  /*cdf0*/  BRA `(.L_x_7589) ;  /* 0xffffffcc00a47947 */ /* 0x000fea000383ffff */
.L_x_7522:
        /* <DEDUP_REMOVED lines=8> */
.L_x_7525:
[----:B0-----:R0:W1:Y:S02]  /*ce80*/  SYNCS.PHASECHK.TRANS64.TRYWAIT P0, [R8+URZ+0x22860], R6 ;  /* 0x02286006080075a7 */ /* 0x001064000800017f */
[----:B-1----:R-:W-:Y:S05]  /*ce90*/  @!P0 NANOSLEEP.SYNCS 0x989680 ;  /* 0x009896800000895d */ /* 0x002fea0003900000 */
[----:B------:R-:W1:Y:S02]  /*cea0*/  @!P0 SYNCS.PHASECHK.TRANS64 P0, [R8+URZ+0x22860], R6 ;  /* 0x02286006080085a7 */ /* 0x000e64000800007f */
[----:B-1----:R-:W-:Y:S05]  /*ceb0*/  @!P0 BRA `(.L_x_7525) ;  /* 0xfffffffc00f08947 */ /* 0x002fea000383ffff */
[----:B------:R-:W-:Y:S05]  /*cec0*/  BRA `(.L_x_7591) ;  /* 0xffffffd000a07947 */ /* 0x000fea000383ffff */
.L_x_7534:
[----:B-1----:R1:W2:Y:S02]  /*ced0*/  SYNCS.PHASECHK.TRANS64.TRYWAIT P0, [R3+URZ+0x22840], R6 ;  /* 0x02284006030075a7 */ /* 0x0022a4000800017f */
[----:B--2---:R-:W-:Y:S05]  /*cee0*/  @!P0 NANOSLEEP.SYNCS 0x989680 ;  /* 0x009896800000895d */ /* 0x004fea0003900000 */
[----:B------:R-:W2:Y:S02]  /*cef0*/  @!P0 SYNCS.PHASECHK.TRANS64 P0, [R3+URZ+0x22840], R6 ;  /* 0x02284006030085a7 */ /* 0x000ea4000800007f */
[----:B--2---:R-:W-:Y:S05]  /*cf00*/  @!P0 BRA `(.L_x_7534) ;  /* 0xfffffffc00f08947 */ /* 0x004fea000383ffff */
[----:B------:R-:W-:Y:S05]  /*cf10*/  BRA `(.L_x_7592) ;  /* 0xffffffd800287947 */ /* 0x000fea000383ffff */
.L_x_7536:
[----:B--2---:R2:W3:Y:S02]  /*cf20*/  SYNCS.PHASECHK.TRANS64.TRYWAIT P0, [R3+URZ+0x22860], R6 ;  /* 0x02286006030075a7 */ /* 0x0044e4000800017f */
[----:B---3--:R-:W-:Y:S05]  /*cf30*/  @!P0 NANOSLEEP.SYNCS 0x989680 ;  /* 0x009896800000895d */ /* 0x008fea0003900000 */
[----:B------:R-:W3:Y:S02]  /*cf40*/  @!P0 SYNCS.PHASECHK.TRANS64 P0, [R3+URZ+0x22860], R6 ;  /* 0x02286006030085a7 */ /* 0x000ee4000800007f */
[----:B---3--:R-:W-:Y:S05]  /*cf50*/  @!P0 BRA `(.L_x_7536) ;  /* 0xfffffffc00f08947 */ /* 0x008fea000383ffff */
[----:B------:R-:W-:Y:S05]  /*cf60*/  BRA `(.L_x_7593) ;  /* 0xffffffd800987947 */ /* 0x000fea000383ffff */
.L_x_7541:
[----:B--2---:R2:W3:Y:S02]  /*cf70*/  SYNCS.PHASECHK.TRANS64.TRYWAIT P0, [R2+URZ+0x22840], R3 ;  /* 0x02284003020075a7 */ /* 0x0044e4000800017f */
[----:B---3--:R-:W-:Y:S05]  /*cf80*/  @!P0 NANOSLEEP.SYNCS 0x989680 ;  /* 0x009896800000895d */ /* 0x008fea0003900000 */
[----:B------:R-:W3:Y:S02]  /*cf90*/  @!P0 SYNCS.PHASECHK.TRANS64 P0, [R2+URZ+0x22840], R3 ;  /* 0x02284003020085a7 */ /* 0x000ee4000800007f */
[----:B---3--:R-:W-:Y:S05]  /*cfa0*/  @!P0 BRA `(.L_x_7541) ;  /* 0xfffffffc00f08947 */ /* 0x008fea000383ffff */
[----:B------:R-:W-:Y:S05]  /*cfb0*/  BRA `(.L_x_7594) ;  /* 0xffffffdc00e47947 */ /* 0x000fea000383ffff */
.L_x_7543:
[----:B-1----:R1:W3:Y:S02]  /*cfc0*/  SYNCS.PHASECHK.TRANS64.TRYWAIT P1, [R2+URZ+0x22860], R3 ;  /* 0x02286003020075a7 */ /* 0x0022e4000802017f */
[----:B---3--:R-:W-:Y:S05]  /*cfd0*/  @!P1 NANOSLEEP.SYNCS 0x989680 ;  /* 0x009896800000995d */ /* 0x008fea0003900000 */
[----:B------:R-:W3:Y:S02]  /*cfe0*/  @!P1 SYNCS.PHASECHK.TRANS64 P1, [R2+URZ+0x22860], R3 ;  /* 0x02286003020095a7 */ /* 0x000ee4000802007f */
[----:B---3--:R-:W-:Y:S05]  /*cff0*/  @!P1 BRA `(.L_x_7543) ;  /* 0xfffffffc00f09947 */ /* 0x008fea000383ffff */
[----:B------:R-:W-:Y:S05]  /*d000*/  BRA `(.L_x_7595) ;  /* 0xffffffe000507947 */ /* 0x000fea000383ffff */
.L_x_7548:
[----:B---3--:R3:W4:Y:S02]  /*d010*/  SYNCS.PHASECHK.TRANS64.TRYWAIT P0, [R2+URZ+0x22840], R3 ;  /* 0x02284003020075a7 */ /* 0x008724000800017f */
[----:B----4-:R-:W-:Y:S05]  /*d020*/  @!P0 NANOSLEEP.SYNCS 0x989680 ;  /* 0x009896800000895d */ /* 0x010fea0003900000 */
[----:B------:R-:W4:Y:S02]  /*d030*/  @!P0 SYNCS.PHASECHK.TRANS64 P0, [R2+URZ+0x22840], R3 ;  /* 0x02284003020085a7 */ /* 0x000f24000800007f */
[----:B----4-:R-:W-:Y:S05]  /*d040*/  @!P0 BRA `(.L_x_7548) ;  /* 0xfffffffc00f08947 */ /* 0x010fea000383ffff */
[----:B------:R-:W-:Y:S05]  /*d050*/  BRA `(.L_x_7596) ;  /* 0xffffffe4007c7947 */ /* 0x000fea000383ffff */
.L_x_7550:
[----:B-1----:R1:W2:Y:S02]  /*d060*/  SYNCS.PHASECHK.TRANS64.TRYWAIT P1, [R2+URZ+0x22860], R3 ;  /* 0x02286003020075a7 */ /* 0x0022a4000802017f */
[----:B--2---:R-:W-:Y:S05]  /*d070*/  @!P1 NANOSLEEP.SYNCS 0x989680 ;  /* 0x009896800000995d */ /* 0x004fea0003900000 */
[----:B------:R-:W2:Y:S02]  /*d080*/  @!P1 SYNCS.PHASECHK.TRANS64 P1, [R2+URZ+0x22860], R3 ;  /* 0x02286003020095a7 */ /* 0x000ea4000802007f */
[----:B--2---:R-:W-:Y:S05]  /*d090*/  @!P1 BRA `(.L_x_7550) ;  /* 0xfffffffc00f09947 */ /* 0x004fea000383ffff */
[----:B------:R-:W-:Y:S05]  /*d0a0*/  BRA `(.L_x_7597) ;  /* 0xffffffe400ec7947 */ /* 0x000fea000383ffff */
.L_x_7555:
        /* <DEDUP_REMOVED lines=8> */
.L_x_7599:
[----:B------:R-:W-:Y:S05]  /*d130*/  BSYNC B0 ;  /* 0x0000000000007941 */ /* 0x000fea0003800000 */
.L_x_7598:
        /* <DEDUP_REMOVED lines=8> */
.L_x_7600:
[----:B------:R-:W-:Y:S01]  /*d1c0*/  IMAD.MOV.U32 R5, RZ, RZ, R14 ;  /* 0x000000ffff057224 */ /* 0x000fe200078e000e */
[----:B------:R-:W-:Y:S06]  /*d1d0*/  BRA `(.L_x_7601) ;  /* 0xffffffe800e07947 */ /* 0x000fec000383ffff */
.L_x_7558:
        /* <DEDUP_REMOVED lines=8> */
.L_x_7603:
[----:B------:R-:W-:Y:S05]  /*d260*/  BSYNC B0 ;  /* 0x0000000000007941 */ /* 0x000fea0003800000 */
.L_x_7602:
        /* <DEDUP_REMOVED lines=10> */
.L_x_7604:
        /* <DEDUP_REMOVED lines=8> */
.L_x_7605:
        /* <DEDUP_REMOVED lines=8> */
.L_x_7606:
        /* <DEDUP_REMOVED lines=8> */
.L_x_7607:
        /* <DEDUP_REMOVED lines=8> */
.L_x_7608:
[----:B------:R-:W-:Y:S05]  /*d510*/  BRA `(.L_x_7609) ;  /* 0xffffffe800a47947 */ /* 0x000fea000383ffff */
.L_x_7563:
        /* <DEDUP_REMOVED lines=8> */
.L_x_7611:
[----:B------:R-:W-:Y:S05]  /*d5a0*/  BSYNC B0 ;  /* 0x0000000000007941 */ /* 0x000fea0003800000 */
.L_x_7610:
        /* <DEDUP_REMOVED lines=10> */
.L_x_7612:
        /* <DEDUP_REMOVED lines=8> */
.L_x_7613:
        /* <DEDUP_REMOVED lines=8> */
.L_x_7614:
        /* <DEDUP_REMOVED lines=8> */
.L_x_7615:
        /* <DEDUP_REMOVED lines=8> */
.L_x_7616:
[----:B------:R-:W-:Y:S05]  /*d850*/  BRA `(.L_x_7617) ;  /* 0xffffffe800887947 */ /* 0x000fea000383ffff */
.L_x_7565:
[----:B------:R-:W-:Y:S01]  /*d860*/  BSSY B0, `(.L_x_7618) ;  /* 0x0000006000007945 */ /* 0x000fe20003800000 */
[----:B------:R-:W-:Y:S01]  /*d870*/  PLOP3.LUT P6, PT, P6, PT, PT, 0x8, 0x0 ;  /* 0x000000000000781c */ /* 0x000fe200037ce170 */
[----:B------:R-:W-:-:S12]  /*d880*/  IMAD.MOV.U32 R15, RZ, RZ, -0x1 ;  /* 0xffffffffff0f7424 */ /* 0x000fd800078e00ff */
[----:B01----:R-:W-:Y:S05]  /*d890*/  WARPSYNC.COLLECTIVE R15, `(.L_x_7619) ;  /* 0x000000000f087348 */ /* 0x003fea0003c00000 */
[----:B------:R-:W-:Y:S01]  /*d8a0*/  VOTE.ANY R14, PT, P6 ;  /* 0x00000000000e7806 */ /* 0x000fe200030e0100 */
[----:B01----:R-:W-:Y:S06]  /*d8b0*/  ENDCOLLECTIVE ;  /* 0x000000000000791b */ /* 0x003fec0003800000 */
.L_x_7619:
[----:B------:R-:W-:Y:S05]  /*d8c0*/  BSYNC B0 ;  /* 0x0000000000007941 */ /* 0x000fea0003800000 */
.L_x_7618:
        /* <DEDUP_REMOVED lines=9> */
.L_x_7620:
[----:B------:R-:W-:Y:S01]  /*d960*/  IMAD.MOV.U32 R17, RZ, RZ, R14 ;  /* 0x000000ffff117224 */ /* 0x000fe200078e000e */
[----:B------:R-:W-:Y:S06]  /*d970*/  BRA `(.L_x_7621) ;  /* 0xffffffe800787947 */ /* 0x000fec000383ffff */
.L_x_7567:
[----:B------:R-:W-:Y:S01]  /*d980*/  BSSY B0, `(.L_x_7622) ;  /* 0x0000007000007945 */ /* 0x000fe20003800000 */
[----:B------:R-:W-:Y:S02]  /*d990*/  IMAD.MOV.U32 R13, RZ, RZ, R2 ;  /* 0x000000ffff0d7224 */ /* 0x000fe400078e0002 */
[----:B------:R-:W-:Y:S02]  /*d9a0*/  IMAD.MOV.U32 R11, RZ, RZ, 0x1f ;  /* 0x0000001fff0b7424 */ /* 0x000fe400078e00ff */
[----:B------:R-:W-:-:S07]  /*d9b0*/  IMAD.MOV.U32 R15, RZ, RZ, -0x1 ;  /* 0xffffffffff0f7424 */ /* 0x000fce00078e00ff */
[----:B0-23--:R-:W-:Y:S05]  /*d9c0*/  WARPSYNC.COLLECTIVE R15, `(.L_x_7623) ;  /* 0x000000000f087348 */ /* 0x00dfea0003c00000 */
[----:B------:R1:W4:Y:S02]  /*d9d0*/  SHFL.IDX P6, R14, R13, R12, R11 ;  /* 0x0000000c0d0e7389 */ /* 0x00032400000c000b */
[----:B01234-:R-:W-:Y:S01]  /*d9e0*/  ENDCOLLECTIVE ;  /* 0x000000000000791b */ /* 0x01ffe20003800000 */
.L_x_7623:
[----:B------:R-:W-:Y:S05]  /*d9f0*/  BSYNC B0 ;  /* 0x0000000000007941 */ /* 0x000fea0003800000 */
.L_x_7622:
[----:B------:R-:W-:Y:S05]  /*da00*/  BRA `(.L_x_7566) ;  /* 0xffffffe800707947 */ /* 0x000fea000383ffff */
.L_x_7571:
[----:B0-----:R0:W2:Y:S02]  /*da10*/  SYNCS.PHASECHK.TRANS64.TRYWAIT P0, [R0+URZ+0x22820], R3 ;  /* 0x02282003000075a7 */ /* 0x0010a4000800017f */
[----:B--2---:R-:W-:Y:S05]  /*da20*/  @!P0 NANOSLEEP.SYNCS 0x989680 ;  /* 0x009896800000895d */ /* 0x004fea0003900000 */
[----:B------:R-:W2:Y:S02]  /*da30*/  @!P0 SYNCS.PHASECHK.TRANS64 P0, [R0+URZ+0x22820], R3 ;  /* 0x02282003000085a7 */ /* 0x000ea4000800007f */
[----:B--2---:R-:W-:Y:S05]  /*da40*/  @!P0 BRA `(.L_x_7571) ;  /* 0xfffffffc00f08947 */ /* 0x004fea000383ffff */
[----:B------:R-:W-:Y:S05]  /*da50*/  BRA `(.L_x_7624) ;  /* 0xffffffec00547947 */ /* 0x000fea000383ffff */
.L_x_7572:
        /* <DEDUP_REMOVED lines=11> */
.L_x_7626:
[----:B------:R-:W-:Y:S05]  /*db10*/  BSYNC B0 ;  /* 0x0000000000007941 */ /* 0x000fea0003800000 */
.L_x_7625:
[----:B------:R-:W-:Y:S05]  /*db20*/  BRA `(.L_x_7627) ;  /* 0xffffffec003c7947 */ /* 0x000fea000383ffff */
.L_x_7575:
[----:B------:R-:W-:Y:S01]  /*db30*/  BSSY B1, `(.L_x_7628) ;  /* 0x0000006000017945 */ /* 0x000fe20003800000 */
[----:B------:R-:W-:-:S07]  /*db40*/  IMAD.MOV.U32 R15, RZ, RZ, -0x1 ;  /* 0xffffffffff0f7424 */ /* 0x000fce00078e00ff */
[----:B012---:R-:W-:Y:S05]  /*db50*/  WARPSYNC.COLLECTIVE R15, `(.L_x_7629) ;  /* 0x000000000f0c7348 */ /* 0x007fea0003c00000 */
[----:B------:R-:W-:Y:S02]  /*db60*/  ELECT P6, UR62, PT ;  /* 0x00000000003e782f */ /* 0x000fe400038c0000 */
[----:B------:R-:W-:Y:S01]  /*db70*/  MOV R14, UR62 ;  /* 0x0000003e000e7c02 */ /* 0x000fe20008000f00 */
[----:B012---:R-:W-:Y:S10]  /*db80*/  ENDCOLLECTIVE ;  /* 0x000000000000791b */ /* 0x007ff40003800000 */
.L_x_7629:
[----:B------:R-:W-:Y:S05]  /*db90*/  BSYNC B1 ;  /* 0x0000000000017941 */ /* 0x000fea0003800000 */
.L_x_7628:
[----:B------:R-:W-:Y:S05]  /*dba0*/  BRA `(.L_x_7630) ;  /* 0xffffffec00347947 */ /* 0x000fea000383ffff */
.L_x_7577:
[----:B0-----:R0:W2:Y:S02]  /*dbb0*/  SYNCS.PHASECHK.TRANS64.TRYWAIT P0, [R6+URZ], R5 ;  /* 0x00000005060075a7 */ /* 0x0010a4000800017f */
[----:B--2---:R-:W-:Y:S05]  /*dbc0*/  @!P0 NANOSLEEP.SYNCS 0x989680 ;  /* 0x009896800000895d */ /* 0x004fea0003900000 */
[----:B------:R-:W2:Y:S02]  /*dbd0*/  @!P0 SYNCS.PHASECHK.TRANS64 P0, [R6+URZ], R5 ;  /* 0x00000005060085a7 */ /* 0x000ea4000800007f */
[----:B--2---:R-:W-:Y:S05]  /*dbe0*/  @!P0 BRA `(.L_x_7577) ;  /* 0xfffffffc00f08947 */ /* 0x004fea000383ffff */
[----:B------:R-:W-:Y:S05]  /*dbf0*/  BRA `(.L_x_7631) ;  /* 0xffffffec00707947 */ /* 0x000fea000383ffff */
.L_x_7578:
[----:B--2---:R2:W3:Y:S02]  /*dc00*/  SYNCS.PHASECHK.TRANS64.TRYWAIT P0, [R7+URZ], R2 ;  /* 0x00000002070075a7 */ /* 0x0044e4000800017f */
[----:B---3--:R-:W-:Y:S05]  /*dc10*/  @!P0 NANOSLEEP.SYNCS 0x989680 ;  /* 0x009896800000895d */ /* 0x008fea0003900000 */
[----:B------:R-:W3:Y:S02]  /*dc20*/  @!P0 SYNCS.PHASECHK.TRANS64 P0, [R7+URZ], R2 ;  /* 0x00000002070085a7 */ /* 0x000ee4000800007f */
[----:B---3--:R-:W-:Y:S05]  /*dc30*/  @!P0 BRA `(.L_x_7578) ;  /* 0xfffffffc00f08947 */ /* 0x008fea000383ffff */
[----:B------:R-:W-:Y:S05]  /*dc40*/  BRA `(.L_x_7632) ;  /* 0xffffffec00647947 */ /* 0x000fea000383ffff */
.L_x_7580:
[----:B---3--:R3:W4:Y:S02]  /*dc50*/  SYNCS.PHASECHK.TRANS64.TRYWAIT P0, [R4+URZ], R5 ;  /* 0x00000005040075a7 */ /* 0x008724000800017f */
[----:B----4-:R-:W-:Y:S05]  /*dc60*/  @!P0 NANOSLEEP.SYNCS 0x989680 ;  /* 0x009896800000895d */ /* 0x010fea0003900000 */
[----:B------:R-:W4:Y:S02]  /*dc70*/  @!P0 SYNCS.PHASECHK.TRANS64 P0, [R4+URZ], R5 ;  /* 0x00000005040085a7 */ /* 0x000f24000800007f */
[----:B----4-:R-:W-:Y:S05]  /*dc80*/  @!P0 BRA `(.L_x_7580) ;  /* 0xfffffffc00f08947 */ /* 0x010fea000383ffff */
[----:B------:R-:W-:Y:S05]  /*dc90*/  BRA `(.L_x_7633) ;  /* 0xffffffec006c7947 */ /* 0x000fea000383ffff */
.L_x_7634:
        /* <DEDUP_REMOVED lines=14> */
.L_x_11960:


//--------------------- .text._ZN7cutlass13device_kernelIN5flash11enable_sm90INS1_16FlashAttnFwdSm90INS1_25CollectiveMainloopFwdSm90ILi2EN4cute5tupleIJNS5_1CILi1EEES8_S8_EEENS6_IJNS7_ILi128EEENS7_ILi96EEENS7_ILi64EEEEEELi256ENS_10bfloat16_tEfNS_4arch4Sm90ELb0ELb0ELb0ELb1ELb0ELb1ELb0ELb1ELb0ELb0ELb0ELb0EEENS1_21CollectiveEpilogueFwdINS6_IJSA_NS7_ILi256EEESB_EEES9_SE_SG_Li256ELb1ELb0ELb0ELb0EEENS1_36VarlenDynamicPersistentTileSchedulerILi128ELi96ELi256ELi32ELb0ELb0ELb1ELb0ELb1ELb1EEEEEEEEEvNT_6ParamsE --------------------------
	.section	.text._ZN7cutlass13device_kernelIN5flash11enable_sm90INS1_16FlashAttnFwdSm90INS1_25CollectiveMainloopFwdSm90ILi2EN4cute5tupleIJNS5_1CILi1EEES8_S8_EEENS6_IJNS7_ILi128EEENS7_ILi96EEENS7_ILi64EEEEEELi256ENS_10bfloat16_tEfNS_4arch4Sm90ELb0ELb0ELb0ELb1ELb0ELb1ELb0ELb1ELb0ELb0ELb0ELb0EEENS1_21CollectiveEpilogueFwdINS6_IJSA_NS7_ILi256EEESB_EEES9_SE_SG_Li256ELb1ELb0ELb0ELb0EEENS1_36VarlenDynamicPersistentTileSchedulerILi128ELi96ELi256ELi32ELb0ELb0ELb1ELb0ELb1ELb1EEEEEEEEEvNT_6ParamsE,"ax",@progbits
	.align	128
.text._ZN7cutlass13device_kernelIN5flash11enable_sm90INS1_16FlashAttnFwdSm90INS1_25CollectiveMainloopFwdSm90ILi2EN4cute5tupleIJNS5_1CILi1EEES8_S8_EEENS6_IJNS7_ILi128EEENS7_ILi96EEENS7_ILi64EEEEEELi256ENS_10bfloat16_tEfNS_4arch4Sm90ELb0ELb0ELb0ELb1ELb0ELb1ELb0ELb1ELb0ELb0ELb0ELb0EEENS1_21CollectiveEpilogueFwdINS6_IJSA_NS7_ILi256EEESB_EEES9_SE_SG_Li256ELb1ELb0ELb0ELb0EEENS1_36VarlenDynamicPersistentTileSchedulerILi128ELi96ELi256ELi32ELb0ELb0ELb1ELb0ELb1ELb1EEEEEEEEEvNT_6ParamsE:
        .type           _ZN7cutlass13device_kernelIN5flash11enable_sm90INS1_16FlashAttnFwdSm90INS1_25CollectiveMainloopFwdSm90ILi2EN4cute5tupleIJNS5_1CILi1EEES8_S8_EEENS6_IJNS7_ILi128EEENS7_ILi96EEENS7_ILi64EEEEEELi256ENS_10bfloat16_tEfNS_4arch4Sm90ELb0ELb0ELb0ELb1ELb0ELb1ELb0ELb1ELb0ELb0ELb0ELb0EEENS1_21CollectiveEpilogueFwdINS6_IJSA_NS7_ILi256EEESB_EEES9_SE_SG_Li256ELb1ELb0ELb0ELb0EEENS1_36VarlenDynamicPersistentTileSchedulerILi128ELi96ELi256ELi32ELb0ELb0ELb1ELb0ELb1ELb1EEEEEEEEEvNT_6ParamsE,@function
        .size           _ZN7cutlass13device_kernelIN5flash11enable_sm90INS1_16FlashAttnFwdSm90INS1_25CollectiveMainloopFwdSm90ILi2EN4cute5tupleIJNS5_1CILi1EEES8_S8_EEENS6_IJNS7_ILi128EEENS7_ILi96EEENS7_ILi64EEEEEELi256ENS_10bfloat16_tEfNS_4arch4Sm90ELb0ELb0ELb0ELb1ELb0ELb1ELb0ELb1ELb0ELb0ELb0ELb0EEENS1_21CollectiveEpilogueFwdINS6_IJSA_NS7_ILi256EEESB_EEES9_SE_SG_Li256ELb1ELb0ELb0ELb0EEENS1_36VarlenDynamicPersistentTileSchedulerILi128ELi96ELi256ELi32ELb0ELb0ELb1ELb0ELb1ELb1EEEEEEEEEvNT_6ParamsE,(.L_x_11961 - _ZN7cutlass13device_kernelIN5flash11enable_sm90INS1_16FlashAttnFwdSm90INS1_25CollectiveMainloopFwdSm90ILi2EN4cute5tupleIJNS5_1CILi1EEES8_S8_EEENS6_IJNS7_ILi128EEENS7_ILi96EEENS7_ILi64EEEEEELi256ENS_10bfloat16_tEfNS_4arch4Sm90ELb0ELb0ELb0ELb1ELb0ELb1ELb0ELb1ELb0ELb0ELb0ELb0EEENS1_21CollectiveEpilogueFwdINS6_IJSA_NS7_ILi256EEESB_EEES9_SE_SG_Li256ELb1ELb0ELb0ELb0EEENS1_36VarlenDynamicPersistentTileSchedulerILi128ELi96ELi256ELi32ELb0ELb0ELb1ELb0ELb1ELb1EEEEEEEEEvNT_6ParamsE)
        .other          _ZN7cutlass13device_kernelIN5flash11enable_sm90INS1_16FlashAttnFwdSm90INS1_25CollectiveMainloopFwdSm90ILi2EN4cute5tupleIJNS5_1CILi1EEES8_S8_EEENS6_IJNS7_ILi128EEENS7_ILi96EEENS7_ILi64EEEEEELi256ENS_10bfloat16_tEfNS_4arch4Sm90ELb0ELb0ELb0ELb1ELb0ELb1ELb0ELb1ELb0ELb0ELb0ELb0EEENS1_21CollectiveEpilogueFwdINS6_IJSA_NS7_ILi256EEESB_EEES9_SE_SG_Li256ELb1ELb0ELb0ELb0EEENS1_36VarlenDynamicPersistentTileSchedulerILi128ELi96ELi256ELi32ELb0ELb0ELb1ELb0ELb1ELb1EEEEEEEEEvNT_6ParamsE,@"STO_CUDA_ENTRY STV_DEFAULT"
_ZN7cutlass13device_kernelIN5flash11enable_sm90INS1_16FlashAttnFwdSm90INS1_25CollectiveMainloopFwdSm90ILi2EN4cute5tupleIJNS5_1CILi1EEES8_S8_EEENS6_IJNS7_ILi128EEENS7_ILi96EEENS7_ILi64EEEEEELi256ENS_10bfloat16_tEfNS_4arch4Sm90ELb0ELb0ELb0ELb1ELb0ELb1ELb0ELb1ELb0ELb0ELb0ELb0EEENS1_21CollectiveEpilogueFwdINS6_IJSA_NS7_ILi256EEESB_EEES9_SE_SG_Li256ELb1ELb0ELb0ELb0EEENS1_36VarlenDynamicPersistentTileSchedulerILi128ELi96ELi256ELi32ELb0ELb0ELb1ELb0ELb1ELb1EEEEEEEEEvNT_6ParamsE:
        /* <DEDUP_REMOVED lines=27> */
.L_x_7636:
[----:B------:R-:W-:Y:S05]  /*01b0*/  BSYNC B0 ;  /* 0x0000000000007941 */ /* 0x000fea0003800000 */
.L_x_7635:
        /* <DEDUP_REMOVED lines=41> */
.L_x_7637:
        /* <DEDUP_REMOVED lines=22> */
.L_x_7638:
        /* <DEDUP_REMOVED lines=18> */
.L_x_7639:
        /* <DEDUP_REMOVED lines=22> */
.L_x_7640:
        /* <DEDUP_REMOVED lines=22> */
.L_x_7641:
        /* <DEDUP_REMOVED lines=8> */
.L_x_7644:
[----:B------:R-:W-:-:S08]  /*0a10*/  NOP ;  /* 0x0000000000007918 */ /* 0x000fd00000000000 */
[----:B------:R-:W0:Y:S02]  /*0a20*/  USETMAXREG.TRY_ALLOC.CTAPOOL UP0, 0xf0 ;  /* 0x000000f0000079c8 */ /* 0x000e240008000600 */
[----:B0-----:R-:W-:-:S13]  /*0a30*/  PLOP3.LUT P0, PT, PT, PT, UP0, 0x80, 0x0 ;  /* 0x000000000000781c */ /* 0x001fda0003f0f008 */
[----:B------:R-:W-:Y:S05]  /*0a40*/  @!P0 BRA `(.L_x_7644) ;  /* 0xfffffffc00f08947 */ /* 0x000fea000383ffff */
[----:B------:R-:W0:Y:S01]  /*0a50*/  S2R R0, SR_TID.X ;  /* 0x0000000000007919 */ /* 0x000e220000002100 */
[----:B------:R-:W1:Y:S01]  /*0a60*/  S2UR UR5, SR_CgaCtaId ;  /* 0x00000000000579c3 */ /* 0x000e620000008800 */
[----:B------:R-:W-:-:S07]  /*0a70*/  UMOV UR4, 0x400 ;  /* 0x0000040000047882 */ /* 0x000fce0000000000 */
[----:B------:R-:W-:Y:S06]  /*0a80*/  BAR.ARV 0x8, 0x120 ;  /* 0x0204800000007b1d */ /* 0x000fec0000002000 */
[----:B-1----:R-:W-:-:S06]  /*0a90*/  ULEA UR4, UR5, UR4, 0x18 ;  /* 0x0000000405047291 */ /* 0x002fcc000f8ec03f */
[----:B------:R-:W-:Y:S01]  /*0aa0*/  IMAD.U32 R18, RZ, RZ, UR4 ;  /* 0x00000004ff127e24 */ /* 0x000fe2000f8e00ff */
[----:B0-----:R-:W-:Y:S01]  /*0ab0*/  SHF.R.U32.HI R0, RZ, 0x7, R0 ;  /* 0x00000007ff007819 */ /* 0x001fe20000011600 */
[----:B------:R-:W-:-:S03]  /*0ac0*/  ULDC UR4, c[0x0][0xc14] ;  /* 0x0003050000047ab9 */ /* 0x000fc60000000800 */
[----:B------:R-:W-:-:S13]  /*0ad0*/  ISETP.NE.AND P0, PT, R0, 0x1, PT ;  /* 0x000000010000780c */ /* 0x000fda0003f05270 */
[----:B------:R-:W-:Y:S08]  /*0ae0*/  @!P0 BAR.ARV 0x9, 0x100 ;  /* 0x0244000000008b1d */ /* 0x000ff00000002000 */
[----:B------:R-:W-:Y:S06]  /*0af0*/  BAR.SYNC.DEFER_BLOCKING 0x5, 0x120 ;  /* 0x0144800000007b1d */ /* 0x000fec0000010000 */
[----:B------:R-:W0:Y:S02]  /*0b00*/  LDS.128 R84, [R18+0x228d0] ;  /* 0x0228d00012547984 */ /* 0x000e240000000c00 */
[----:B------:R-:W-:Y:S06]  /*0b10*/  BAR.ARV 0x4, 0x120 ;  /* 0x0104800000007b1d */ /* 0x000fec0000002000 */
[----:B0-----:R-:W-:-:S13]  /*0b20*/  ISETP.GE.AND P0, PT, R87, UR4, PT ;  /* 0x0000000457007c0c */ /* 0x001fda000bf06270 */
[----:B------:R-:W-:Y:S05]  /*0b30*/  @P0 BRA `(.L_x_7645) ;  /* 0x0000013800a40947 */ /* 0x000fea0003800000 */
[----:B------:R-:W0:Y:S01]  /*0b40*/  S2R R2, SR_TID.X ;  /* 0x0000000000027919 */ /* 0x000e220000002100 */
[----:B------:R-:W-:Y:S01]  /*0b50*/  IMAD.MOV.U32 R212, RZ, RZ, RZ ;  /* 0x000000ffffd47224 */ /* 0x000fe200078e00ff */
[----:B------:R-:W-:Y:S01]  /*0b60*/  CS2R R22, SRZ ;  /* 0x0000000000167805 */ /* 0x000fe2000001ff00 */
[----:B------:R-:W-:Y:S01]  /*0b70*/  IMAD.MOV.U32 R200, RZ, RZ, RZ ;  /* 0x000000ffffc87224 */ /* 0x000fe200078e00ff */
[----:B------:R-:W-:Y:S01]  /*0b80*/  ULOP3.LUT UR44, UR36, 0x1, URZ, 0xfc, !UPT ;  /* 0x00000001242c7892 */ /* 0x000fe2000f8efc3f */
[----:B0-----:R-:W-:-:S05]  /*0b90*/  VIADD R235, R2, 0xffffff80 ;  /* 0xffffff8002eb7836 */ /* 0x001fca0000000000 */
[----:B------:R-:W-:-:S04]  /*0ba0*/  SHF.R.S32.HI R0, RZ, 0x1f, R235 ;  /* 0x0000001fff007819 */ /* 0x000fc800000114eb */
[CC--:B------:R-:W-:Y:S02]  /*0bb0*/  LEA.HI R3, R0.reuse, R235.reuse, RZ, 0x7 ;  /* 0x000000eb00037211 */ /* 0x0c0fe400078f38ff */
[----:B------:R-:W-:Y:S02]  /*0bc0*/  LEA.HI R205, R0, R235, RZ, 0x5 ;  /* 0x000000eb00cd7211 */ /* 0x000fe400078f28ff */
[----:B------:R-:W-:Y:S02]  /*0bd0*/  LOP3.LUT R2, R3, 0xffffff80, RZ, 0xc0, !PT ;  /* 0xffffff8003027812 */ /* 0x000fe400078ec0ff */
[----:B------:R-:W-:Y:S02]  /*0be0*/  SHF.R.S32.HI R230, RZ, 0x7, R3 ;  /* 0x00000007ffe67819 */ /* 0x000fe40000011403 */
[----:B------:R-:W-:Y:S01]  /*0bf0*/  SHF.R.S32.HI R205, RZ, 0x5, R205 ;  /* 0x00000005ffcd7819 */ /* 0x000fe200000114cd */
[----:B------:R-:W-:Y:S01]  /*0c00*/  IMAD.IADD R227, R235, 0x1, -R2 ;  /* 0x00000001ebe37824 */ /* 0x000fe200078e0a02 */
[----:B------:R-:W-:-:S02]  /*0c10*/  LEA.HI R3, R3, R230, RZ, 0x1 ;  /* 0x000000e603037211 */ /* 0x000fc400078f08ff */
[----:B------:R-:W-:Y:S02]  /*0c20*/  LEA.HI R2, R0, R235, RZ, 0x4 ;  /* 0x000000eb00027211 */ /* 0x000fe400078f20ff */
        /* <DEDUP_REMOVED lines=9> */
[----:B------:R-:W-:Y:S02]  /*0cc0*/  LOP3.LUT R9, R5, 0xfffffff8, RZ, 0xc0, !PT ;  /* 0xfffffff805097812 */ /* 0x000fe400078ec0ff */
[----:B------:R-:W-:-:S03]  /*0cd0*/  SHF.R.S32.HI R5, RZ, 0x4, R2 ;  /* 0x00000004ff057819 */ /* 0x000fc60000011402 */
[----:B------:R-:W-:Y:S01]  /*0ce0*/  IMAD.IADD R9, R4, 0x1, -R9 ;  /* 0x0000000104097824 */ /* 0x000fe200078e0a09 */
[C---:B------:R-:W-:Y:S02]  /*0cf0*/  LOP3.LUT R4, R2.reuse, 0x3fffff0, RZ, 0xc0, !PT ;  /* 0x03fffff002047812 */ /* 0x040fe400078ec0ff */
[----:B------:R-:W-:Y:S01]  /*0d00*/  LEA.HI R2, R2, R5, RZ, 0x1 ;  /* 0x0000000502027211 */ /* 0x000fe200078f08ff */
[----:B------:R-:W-:Y:S02]  /*0d10*/  IMAD R6, R6, 0x10, R9 ;  /* 0x0000001006067824 */ /* 0x000fe400078e0209 */
[----:B------:R-:W-:Y:S01]  /*0d20*/  IMAD.IADD R4, R235, 0x1, -R4 ;  /* 0x00000001eb047824 */ /* 0x000fe200078e0a04 */
[----:B------:R-:W-:Y:S01]  /*0d30*/  LOP3.LUT R2, R2, 0x1ffffffe, RZ, 0xc0, !PT ;  /* 0x1ffffffe02027812 */ /* 0x000fe200078ec0ff */
[----:B------:R-:W-:Y:S01]  /*0d40*/  IMAD R232, R3, 0x40, R6 ;  /* 0x0000004003e87824 */ /* 0x000fe200078e0206 */
[CC--:B------:R-:W-:Y:S02]  /*0d50*/  LEA.HI R3, R0.reuse, R235.reuse, RZ, 0x2 ;  /* 0x000000eb00037211 */ /* 0x0c0fe400078f10ff */
[----:B------:R-:W-:Y:S01]  /*0d60*/  LEA.HI R0, R0, R235, RZ, 0x3 ;  /* 0x000000eb00007211 */ /* 0x000fe200078f18ff */
[----:B------:R-:W-:Y:S01]  /*0d70*/  IMAD.IADD R2, R5, 0x1, -R2 ;  /* 0x0000000105027824 */ /* 0x000fe200078e0a02 */
[----:B------:R-:W-:Y:S01]  /*0d80*/  SHF.R.S32.HI R19, RZ, 0x2, R3 ;  /* 0x00000002ff137819 */ /* 0x000fe20000011403 */
[----:B------:R-:W-:Y:S01]  /*0d90*/  IMAD R5, R205, 0x10, R4 ;  /* 0x00000010cd057824 */ /* 0x000fe200078e0204 */
[----:B------:R-:W-:-:S02]  /*0da0*/  LOP3.LUT R4, R3, 0xfffffffc, RZ, 0xc0, !PT ;  /* 0xfffffffc03047812 */ /* 0x000fc400078ec0ff */
[----:B------:R-:W-:Y:S01]  /*0db0*/  SHF.R.S32.HI R202, RZ, 0x3, R0 ;  /* 0x00000003ffca7819 */ /* 0x000fe20000011400 */
[----:B------:R-:W-:Y:S01]  /*0dc0*/  VIADD R211, R19, 0x40 ;  /* 0x0000004013d37836 */ /* 0x000fe20000000000 */
[----:B------:R-:W-:Y:S01]  /*0dd0*/  LOP3.LUT R0, R0, 0x1ffffff8, RZ, 0xc0, !PT ;  /* 0x1ffffff800007812 */ /* 0x000fe200078ec0ff */
[----:B------:R-:W-:Y:S01]  /*0de0*/  IMAD.IADD R219, R235, 0x1, -R4 ;  /* 0x00000001ebdb7824 */ /* 0x000fe200078e0a04 */
[----:B------:R-:W-:Y:S01]  /*0df0*/  SHF.R.S32.HI R6, RZ, 0x1f, R3 ;  /* 0x0000001fff067819 */ /* 0x000fe20000011403 */
[----:B------:R-:W-:Y:S01]  /*0e00*/  IMAD.SHL.U32 R204, R211, 0x40, RZ ;  /* 0x00000040d3cc7824 */ /* 0x000fe200078e00ff */
[----:B------:R-:W-:Y:S01]  /*0e10*/  SHF.R.S32.HI R8, RZ, 0x1f, R211 ;  /* 0x0000001fff087819 */ /* 0x000fe200000114d3 */
[----:B------:R-:W-:Y:S01]  /*0e20*/  IMAD.SHL.U32 R16, R219, 0x8, RZ ;  /* 0x00000008db107824 */ /* 0x000fe200078e00ff */
[----:B------:R-:W-:Y:S01]  /*0e30*/  LEA.HI R6, R6, R19, RZ, 0x3 ;  /* 0x0000001306067211 */ /* 0x000fe200078f18ff */
[----:B------:R-:W-:Y:S01]  /*0e40*/  IMAD.IADD R0, R235, 0x1, -R0 ;  /* 0x00000001eb007824 */ /* 0x000fe200078e0a00 */
[----:B------:R-:W-:Y:S01]  /*0e50*/  LEA.HI R8, R8, R211, RZ, 0x3 ;  /* 0x000000d308087211 */ /* 0x000fe200078f18ff */
[----:B------:R-:W-:Y:S01]  /*0e60*/  IMAD R5, R5, 0x8, R2 ;  /* 0x0000000805057824 */ /* 0x000fe200078e0202 */
[----:B------:R-:W-:Y:S01]  /*0e70*/  LOP3.LUT R204, R204, 0x1c0, RZ, 0xc0, !PT ;  /* 0x000001c0cccc7812 */ /* 0x000fe200078ec0ff */
[----:B------:R-:W-:Y:S01]  /*0e80*/  IMAD.SHL.U32 R201, R0, 0x8, RZ ;  /* 0x0000000800c97824 */ /* 0x000fe200078e00ff */
[----:B------:R-:W-:Y:S01]  /*0e90*/  LOP3.LUT R6, R6, 0xfffffff8, RZ, 0xc0, !PT ;  /* 0xfffffff806067812 */ /* 0x000fe200078ec0ff */
[----:B------:R-:W-:Y:S01]  /*0ea0*/  IMAD.SHL.U32 R8, R8, 0x40, RZ ;  /* 0x0000004008087824 */ /* 0x000fe200078e00ff */
[----:B------:R-:W-:Y:S01]  /*0eb0*/  SHF.R.U32.HI R234, RZ, 0x3, R204 ;  /* 0x00000003ffea7819 */ /* 0x000fe200000116cc */
[----:B------:R-:W-:Y:S01]  /*0ec0*/  IMAD.MOV.U32 R2, RZ, RZ, RZ ;  /* 0x000000ffff027224 */ /* 0x000fe200078e00ff */
[----:B------:R-:W-:Y:S01]  /*0ed0*/  LOP3.LUT R3, R204, 0x38, R16, 0xf8, !PT ;  /* 0x00000038cc037812 */ /* 0x000fe200078ef810 */
[----:B------:R-:W-:Y:S01]  /*0ee0*/  IMAD.IADD R220, R19, 0x1, -R6 ;  /* 0x0000000113dc7824 */ /* 0x000fe200078e0a06 */
[----:B------:R-:W-:Y:S01]  /*0ef0*/  LOP3.LUT R206, R8, 0xfffffe00, RZ, 0xc0, !PT ;  /* 0xfffffe0008ce7812 */ /* 0x000fe200078ec0ff */
[----:B------:R-:W-:Y:S01]  /*0f00*/  IMAD.SHL.U32 R233, R5, 0x8, RZ ;  /* 0x0000000805e97824 */ /* 0x000fe200078e00ff */
[----:B------:R-:W-:-:S02]  /*0f10*/  LOP3.LUT R0, R7, 0x7ffffffc, RZ, 0xc0, !PT ;  /* 0x7ffffffc07007812 */ /* 0x000fc400078ec0ff */
[----:B------:R-:W-:Y:S02]  /*0f20*/  LOP3.LUT R3, R206, R3, R234, 0xf6, !PT ;  /* 0x00000003ce037212 */ /* 0x000fe400078ef6ea */
[----:B------:R-:W-:Y:S01]  /*0f30*/  SHF.R.S32.HI R218, RZ, 0x1f, R19 ;  /* 0x0000001fffda7819 */ /* 0x000fe20000011413 */
[----:B------:R-:W-:Y:S01]  /*0f40*/  IMAD.IADD R231, R227, 0x1, -R0 ;  /* 0x00000001e3e77824 */ /* 0x000fe200078e0a00 */
[----:B------:R-:W-:Y:S01]  /*0f50*/  SHF.R.S32.HI R17, RZ, 0x1f, R16 ;  /* 0x0000001fff117819 */ /* 0x000fe20000011410 */
[----:B------:R-:W-:-:S07]  /*0f60*/  IMAD R229, R3, 0x2, R18 ;  /* 0x0000000203e57824 */ /* 0x000fce00078e0212 */
.L_x_7778:
[----:B0--3-5:R-:W0:Y:S02]  /*0f70*/  LDC.64 R4, c[0x0][0xc60] ;  /* 0x00031800ff047b82 */ /* 0x029e240000000a00 */
[----:B0-----:R-:W-:-:S05]  /*0f80*/  IMAD.WIDE R4, R87, 0x4, R4 ;  /* 0x0000000457047825 */ /* 0x001fca00078e0204 */
[----:B--2---:R-:W2:Y:S01]  /*0f90*/  LDG.E R210, desc[UR40][R4.64] ;  /* 0x0000002804d27981 */ /* 0x004ea2000c1e1900 */
[----:B------:R-:W-:Y:S05]  /*0fa0*/  YIELD ;  /* 0x0000000000007946 */ /* 0x000fea0003800000 */
[----:B------:R-:W-:Y:S01]  /*0fb0*/  ULDC.64 UR4, c[0x0][0xa28] ;  /* 0x00028a0000047ab9 */ /* 0x000fe20000000a00 */
[----:B------:R-:W-:Y:S01]  /*0fc0*/  ULDC.64 UR8, c[0x0][0xa18] ;  /* 0x0002860000087ab9 */ /* 0x000fe20000000a00 */
[----:B------:R-:W-:Y:S01]  /*0fd0*/  ISETP.NE.U32.AND P1, PT, RZ, UR4, PT ;  /* 0x00000004ff007c0c */ /* 0x000fe2000bf25070 */
[----:B------:R-:W-:Y:S01]  /*0fe0*/  ULDC.64 UR6, c[0x0][0xa08] ;  /* 0x0002820000067ab9 */ /* 0x000fe20000000a00 */
[----:B------:R-:W-:Y:S01]  /*0ff0*/  IMAD.MOV.U32 R3, RZ, RZ, RZ ;  /* 0x000000ffff037224 */ /* 0x000fe200078e00ff */
[----:B------:R-:W-:Y:S01]  /*1000*/  ISETP.NE.U32.AND P0, PT, RZ, UR6, PT ;  /* 0x00000006ff007c0c */ /* 0x000fe2000bf05070 */
[----:B------:R-:W-:Y:S01]  /*1010*/  IMAD.MOV.U32 R27, RZ, RZ, RZ ;  /* 0x000000ffff1b7224 */ /* 0x000fe200078e00ff */
[----:B------:R-:W-:-:S02]  /*1020*/  ISETP.NE.AND.EX P1, PT, RZ, UR5, PT, P1 ;  /* 0x00000005ff007c0c */ /* 0x000fc4000bf25310 */
[----:B------:R-:W-:Y:S02]  /*1030*/  ISETP.NE.AND.EX P0, PT, RZ, UR7, PT, P0 ;  /* 0x00000007ff007c0c */ /* 0x000fe4000bf05300 */
[----:B--2---:R-:W-:Y:S01]  /*1040*/  SHF.R.S32.HI R221, RZ, 0x1f, R210 ;  /* 0x0000001fffdd7819 */ /* 0x004fe200000114d2 */
[----:B------:R-:W-:-:S08]  /*1050*/  IMAD.SHL.U32 R208, R210, 0x4, RZ ;  /* 0x00000004d2d07824 */ /* 0x000fd000078e00ff */
[C---:B----4-:R-:W-:Y:S02]  /*1060*/  @P1 LEA R6, P2, R210.reuse, UR4, 0x2 ;  /* 0x00000004d2061c11 */ /* 0x050fe4000f8410ff */
[C-C-:B------:R-:W-:Y:S02]  /*1070*/  SHF.L.U64.HI R209, R210.reuse, 0x2, R221.reuse ;  /* 0x00000002d2d17819 */ /* 0x140fe400000102dd */
[----:B------:R-:W-:Y:S02]  /*1080*/  @P1 LEA.HI.X R7, R210, UR5, R221, 0x2, P2 ;  /* 0x00000005d2071c11 */ /* 0x000fe400090f14dd */
[----:B------:R-:W-:Y:S01]  /*1090*/  ISETP.NE.U32.AND P2, PT, RZ, UR8, PT ;  /* 0x00000008ff007c0c */ /* 0x000fe2000bf45070 */
[----:B------:R-:W-:Y:S01]  /*10a0*/  ULDC UR4, c[0x0][0x288] ;  /* 0x0000a20000047ab9 */ /* 0x000fe20000000800 */
[----:B------:R-:W-:Y:S01]  /*10b0*/  IADD3 R8, P3, R208, UR6, RZ ;  /* 0x00000006d0087c10 */ /* 0x000fe2000ff7e0ff */
[----:B------:R0:W5:Y:S01]  /*10c0*/  @P1 LDG.E R3, desc[UR40][R6.64] ;  /* 0x0000002806031981 */ /* 0x000162000c1e1900 */
[----:B------:R-:W-:Y:S01]  /*10d0*/  ISETP.NE.AND.EX P2, PT, RZ, UR9, PT, P2 ;  /* 0x00000009ff007c0c */ /* 0x000fe2000bf45320 */
[----:B------:R-:W-:Y:S01]  /*10e0*/  IMAD.U32 R30, RZ, RZ, UR4 ;  /* 0x00000004ff1e7e24 */ /* 0x000fe2000f8e00ff */
[----:B------:R-:W-:Y:S01]  /*10f0*/  IADD3.X R9, R209, UR7, RZ, P3, !PT ;  /* 0x00000007d1097c10 */ /* 0x000fe20009ffe4ff */
[----:B------:R-:W-:-:S04]  /*1100*/  ULDC.64 UR4, c[0x0][0x3f8] ;  /* 0x0000fe0000047ab9 */ /* 0x000fc80000000a00 */
[----:B------:R0:W5:Y:S06]  /*1110*/  @P0 LDG.E R27, desc[UR40][R8.64] ;  /* 0x00000028081b0981 */ /* 0x00016c000c1e1900 */
[----:B------:R-:W-:-:S04]  /*1120*/  @P2 IADD3 R4, P1, R208, UR8, RZ ;  /* 0x00000008d0042c10 */ /* 0x000fc8000ff3e0ff */
[----:B------:R-:W-:-:S05]  /*1130*/  @P2 IADD3.X R5, R209, UR9, RZ, P1, !PT ;  /* 0x00000009d1052c10 */ /* 0x000fca0008ffe4ff */
[----:B------:R0:W5:Y:S01]  /*1140*/  @P2 LDG.E R30, desc[UR40][R4.64] ;  /* 0x00000028041e2981 */ /* 0x000162000c1e1900 */
[----:B------:R-:W-:-:S03]  /*1150*/  UISETP.NE.U32.AND UP0, UPT, UR4, URZ, UPT ;  /* 0x0000003f0400728c */ /* 0x000fc6000bf05070 */
[----:B------:R-:W-:Y:S01]  /*1160*/  ULDC UR4, c[0x0][0x404] ;  /* 0x0001010000047ab9 */ /* 0x000fe20000000800 */
[----:B------:R-:W-:-:S03]  /*1170*/  UISETP.NE.AND.EX UP0, UPT, UR5, URZ, UPT, UP0 ;  /* 0x0000003f0500728c */ /* 0x000fc6000bf05300 */
[----:B------:R-:W-:Y:S01]  /*1180*/  ULDC UR5, c[0x0][0x2e0] ;  /* 0x0000b80000057ab9 */ /* 0x000fe20000000800 */
[----:B------:R-:W-:-:S04]  /*1190*/  USEL UR4, UR4, 0x1, UP0 ;  /* 0x0000000104047887 */ /* 0x000fc80008000000 */
[----:B------:R-:W-:-:S03]  /*11a0*/  UIMAD UR4, UR4, UR5, URZ ;  /* 0x00000005040472a4 */ /* 0x000fc6000f8e023f */
[----:B------:R-:W-:Y:S02]  /*11b0*/  ULDC UR5, c[0x0][0x338] ;  /* 0x0000ce0000057ab9 */ /* 0x000fe40000000800 */
[----:B------:R-:W-:Y:S02]  /*11c0*/  IMAD.U32 R62, RZ, RZ, UR5 ;  /* 0x00000005ff3e7e24 */ /* 0x000fe4000f8e00ff */
[----:B------:R-:W-:Y:S02]  /*11d0*/  IMAD.U32 R24, RZ, RZ, UR4 ;  /* 0x00000004ff187e24 */ /* 0x000fe4000f8e00ff */
        /* <DEDUP_REMOVED lines=11> */
.L_x_7646:
[----:B------:R-:W-:Y:S01]  /*1290*/  ULDC.64 UR4, c[0x0][0xa20] ;  /* 0x0002880000047ab9 */ /* 0x000fe20000000a00 */
[----:B------:R-:W-:Y:S01]  /*12a0*/  IMAD.MOV.U32 R213, RZ, RZ, R85 ;  /* 0x000000ffffd57224 */ /* 0x000fe200078e0055 */
[----:B------:R-:W-:Y:S01]  /*12b0*/  ISETP.NE.U32.AND P1, PT, RZ, UR4, PT ;  /* 0x00000004ff007c0c */ /* 0x000fe2000bf25070 */
[----:B------:R-:W-:-:S03]  /*12c0*/  IMAD.MOV.U32 R207, RZ, RZ, R86 ;  /* 0x000000ffffcf7224 */ /* 0x000fc600078e0056 */
[----:B------:R-:W-:-:S13]  /*12d0*/  ISETP.NE.AND.EX P1, PT, RZ, UR5, PT, P1 ;  /* 0x00000005ff007c0c */ /* 0x000fda000bf25310 */
[----:B------:R-:W-:Y:S05]  /*12e0*/  @!P1 BRA `(.L_x_7647) ;  /* 0x0000000000109947 */ /* 0x000fea0003800000 */
[----:B------:R-:W-:-:S04]  /*12f0*/  IADD3 R4, P0, R208, UR4, RZ ;  /* 0x00000004d0047c10 */ /* 0x000fc8000ff1e0ff */
[----:B------:R-:W-:-:S05]  /*1300*/  IADD3.X R5, R209, UR5, RZ, P0, !PT ;  /* 0x00000005d1057c10 */ /* 0x000fca00087fe4ff */
[----:B------:R0:W5:Y:S01]  /*1310*/  LDG.E R24, desc[UR40][R4.64] ;  /* 0x0000002804187981 */ /* 0x000162000c1e1900 */
[----:B------:R-:W-:Y:S05]  /*1320*/  BRA `(.L_x_7648) ;  /* 0x0000000000107947 */ /* 0x000fea0003800000 */
.L_x_7647:
[----:B------:R-:W-:Y:S05]  /*1330*/  @!P0 BRA `(.L_x_7648) ;  /* 0x00000000000c8947 */ /* 0x000fea0003800000 */
[----:B------:R-:W2:Y:S04]  /*1340*/  LDG.E R5, desc[UR40][R8.64] ;  /* 0x0000002808057981 */ /* 0x000ea8000c1e1900 */
[----:B------:R-:W2:Y:S02]  /*1350*/  LDG.E R24, desc[UR40][R8.64+0x4] ;  /* 0x0000042808187981 */ /* 0x000ea4000c1e1900 */
[----:B--2---:R-:W-:-:S07]  /*1360*/  IMAD.IADD R24, R24, 0x1, -R5 ;  /* 0x0000000118187824 */ /* 0x004fce00078e0a05 */
.L_x_7648:
        /* <DEDUP_REMOVED lines=19> */
[----:B------:R-:W-:-:S04]  /*14a0*/  VIADD R0, R176, 0x5f ;  /* 0x0000005fb0007836 */ /* 0x000fc80000000000 */
[----:B------:R-:W-:-:S05]  /*14b0*/  IMAD.HI R0, R0, 0x2aaaaaab, RZ ;  /* 0x2aaaaaab00007827 */ /* 0x000fca00078e02ff */
[----:B------:R-:W-:-:S04]  /*14c0*/  SHF.R.U32.HI R177, RZ, 0x1f, R0 ;  /* 0x0000001fffb17819 */ /* 0x000fc80000011600 */
[----:B------:R-:W-:-:S05]  /*14d0*/  LEA.HI.SX32 R177, R0, R177, 0x1c ;  /* 0x000000b100b17211 */ /* 0x000fca00078fe2ff */
[----:B------:R-:W-:-:S05]  /*14e0*/  IMAD R3, R177, 0x60, -R3 ;  /* 0x00000060b1037824 */ /* 0x000fca00078e0a03 */
[----:B------:R-:W-:-:S04]  /*14f0*/  VIMNMX R3, R3, R62, PT ;  /* 0x0000003e03037248 */ /* 0x000fc80003fe0100 */
[----:B------:R-:W-:Y:S01]  /*1500*/  ISETP.GT.AND P0, PT, R3, R60, PT ;  /* 0x0000003c0300720c */ /* 0x000fe20003f04270 */
[----:B------:R-:W-:-:S05]  /*1510*/  IMAD.WIDE.U32 R60, R60, -0x55555555, RZ ;  /* 0xaaaaaaab3c3c7825 */ /* 0x000fca00078e00ff */
[----:B------:R-:W-:-:S05]  /*1520*/  SHF.R.U32.HI R60, RZ, 0x6, R61 ;  /* 0x00000006ff3c7819 */ /* 0x000fca000001163d */
[----:B------:R-:W-:Y:S02]  /*1530*/  IMAD.MOV.U32 R59, RZ, RZ, R60 ;  /* 0x000000ffff3b7224 */ /* 0x000fe400078e003c */
[----:B------:R-:W-:-:S04]  /*1540*/  @P0 VIADD R0, R3, 0x5f ;  /* 0x0000005f03000836 */ /* 0x000fc80000000000 */
[----:B------:R-:W-:-:S05]  /*1550*/  @P0 IMAD.HI R0, R0, 0x2aaaaaab, RZ ;  /* 0x2aaaaaab00000827 */ /* 0x000fca00078e02ff */
[----:B------:R-:W-:-:S04]  /*1560*/  @P0 SHF.R.U32.HI R3, RZ, 0x1f, R0 ;  /* 0x0000001fff030819 */ /* 0x000fc80000011600 */
[----:B------:R-:W-:Y:S02]  /*1570*/  @P0 LEA.HI.SX32 R59, R0, R3, 0x1c ;  /* 0x00000003003b0211 */ /* 0x000fe400078fe2ff */
        /* <DEDUP_REMOVED lines=23> */
.L_x_7651:
[----:B------:R-:W-:Y:S05]  /*16f0*/  BSYNC B6 ;  /* 0x0000000000067941 */ /* 0x000fea0003800000 */
.L_x_7650:
        /* <DEDUP_REMOVED lines=20> */
.L_x_7653:
[----:B------:R-:W-:Y:S05]  /*1840*/  BSYNC B6 ;  /* 0x0000000000067941 */ /* 0x000fea0003800000 */
.L_x_7652:
[----:B------:R-:W-:Y:S01]  /*1850*/  ULDC.64 UR4, c[0x0][0x9f8] ;  /* 0x00027e0000047ab9 */ /* 0x000fe20000000a00 */
[----:B------:R-:W0:Y:S01]  /*1860*/  LDC R0, c[0x0][0x428] ;  /* 0x00010a00ff007b82 */ /* 0x000e220000000800 */
[----:B------:R-:W-:-:S07]  /*1870*/  ISETP.NE.U32.AND P0, PT, RZ, UR4, PT ;  /* 0x00000004ff007c0c */ /* 0x000fce000bf05070 */
[----:B------:R-:W1:Y:S01]  /*1880*/  LDC.64 R42, c[0x0][0x2f0] ;  /* 0x0000bc00ff2a7b82 */ /* 0x000e620000000a00 */
[----:B------:R-:W-:Y:S01]  /*1890*/  ISETP.NE.AND.EX P0, PT, RZ, UR5, PT, P0 ;  /* 0x00000005ff007c0c */ /* 0x000fe2000bf05300 */
[----:B------:R-:W2:Y:S01]  /*18a0*/  S2R R20, SR_TID.X ;  /* 0x0000000000147919 */ /* 0x000ea20000002100 */
[----:B------:R-:W-:Y:S01]  /*18b0*/  IMAD.IADD R56, R27, 0x1, R24 ;  /* 0x000000011b387824 */ /* 0x000fe200078e0218 */
[----:B------:R-:W-:Y:S01]  /*18c0*/  ULDC.64 UR6, c[0x0][0xa08] ;  /* 0x0002820000067ab9 */ /* 0x000fe20000000a00 */
[C---:B------:R-:W-:Y:S02]  /*18d0*/  VIADD R99, R16.reuse, 0x20 ;  /* 0x0000002010637836 */ /* 0x040fe40000000000 */
[----:B------:R-:W-:Y:S01]  /*18e0*/  VIADD R98, R16, 0x40 ;  /* 0x0000004010627836 */ /* 0x000fe20000000000 */
[----:B------:R-:W3:Y:S06]  /*18f0*/  LDC.64 R54, c[0x0][0x3d8] ;  /* 0x0000f600ff367b82 */ /* 0x000eec0000000a00 */
[----:B------:R-:W-:-:S02]  /*1900*/  @P0 IADD3 R4, P1, R208, UR4, RZ ;  /* 0x00000004d0040c10 */ /* 0x000fc4000ff3e0ff */
[----:B------:R-:W4:Y:S02]  /*1910*/  LDC R27, c[0x0][0x3d4] ;  /* 0x0000f500ff1b7b82 */ /* 0x000f240000000800 */
[----:B------:R-:W-:Y:S01]  /*1920*/  @P0 IADD3.X R5, R209, UR5, RZ, P1, !PT ;  /* 0x00000005d1050c10 */ /* 0x000fe20008ffe4ff */
[----:B------:R-:W-:-:S04]  /*1930*/  ULDC.64 UR4, c[0x0][0x2f8] ;  /* 0x0000be0000047ab9 */ /* 0x000fc80000000a00 */
[----:B------:R2:W4:Y:S01]  /*1940*/  @P0 LDG.E R25, desc[UR40][R4.64] ;  /* 0x0000002804190981 */ /* 0x000522000c1e1900 */
[----:B0-----:R-:W-:Y:S01]  /*1950*/  ISETP.NE.AND P0, PT, R0, 0x1, PT ;  /* 0x000000010000780c */ /* 0x001fe20003f05270 */
[C---:B------:R-:W-:Y:S01]  /*1960*/  VIADD R96, R16.reuse, 0x60 ;  /* 0x0000006010607836 */ /* 0x040fe20000000000 */
[----:B------:R-:W-:Y:S01]  /*1970*/  SHF.R.S32.HI R33, RZ, 0x1f, R56 ;  /* 0x0000001fff217819 */ /* 0x000fe20000011438 */
[C---:B------:R-:W-:Y:S01]  /*1980*/  VIADD R94, R16.reuse, 0x80 ;  /* 0x00000080105e7836 */ /* 0x040fe20000000000 */
[----:B------:R-:W0:Y:S01]  /*1990*/  LDC.64 R48, c[0x0][0x3e8] ;  /* 0x0000fa00ff307b82 */ /* 0x000e220000000a00 */
[----:B------:R-:W-:Y:S01]  /*19a0*/  VIADD R92, R16, 0xa0 ;  /* 0x000000a0105c7836 */ /* 0x000fe20000000000 */
[----:B-1----:R-:W-:Y:S01]  /*19b0*/  SHF.L.U64.HI R88, R42, 0x6, R43 ;  /* 0x000000062a587819 */ /* 0x002fe2000001022b */
[-C--:B------:R-:W-:Y:S01]  /*19c0*/  IMAD R6, R33, R42.reuse, RZ ;  /* 0x0000002a21067224 */ /* 0x080fe200078e02ff */
[----:B---3--:R-:W-:Y:S01]  /*19d0*/  SHF.L.U64.HI R84, R54, 0x6, R55 ;  /* 0x0000000636547819 */ /* 0x008fe20000010237 */
[----:B--2---:R-:W-:Y:S01]  /*19e0*/  IMAD.WIDE.U32 R4, R56, R42, RZ ;  /* 0x0000002a38047225 */ /* 0x004fe200078e00ff */
[----:B------:R-:W-:-:S02]  /*19f0*/  SHF.R.U32.HI R26, RZ, 0x7, R20 ;  /* 0x00000007ff1a7819 */ /* 0x000fc40000011614 */
[----:B------:R-:W-:Y:S01]  /*1a00*/  SHF.R.S32.HI R81, RZ, 0x1f, R211 ;  /* 0x0000001fff517819 */ /* 0x000fe200000114d3 */
[----:B------:R-:W1:Y:S01]  /*1a10*/  @P0 LDC R3, c[0x0][0x42c] ;  /* 0x00010b00ff030b82 */ /* 0x000e620000000800 */
[----:B------:R-:W-:Y:S01]  /*1a20*/  ISETP.NE.AND P6, PT, R26, 0x1, PT ;  /* 0x000000011a00780c */ /* 0x000fe20003fc5270 */
[----:B------:R-:W-:Y:S02]  /*1a30*/  IMAD.SHL.U32 R28, R219, 0x4, RZ ;  /* 0x00000004db1c7824 */ /* 0x000fe400078e00ff */
[----:B------:R-:W-:Y:S02]  /*1a40*/  IMAD.SHL.U32 R87, R220, 0x40, RZ ;  /* 0x00000040dc577824 */ /* 0x000fe400078e00ff */
[----:B------:R-:W-:Y:S01]  /*1a50*/  IMAD.MOV.U32 R80, RZ, RZ, 0x20 ;  /* 0x00000020ff507424 */ /* 0x000fe200078e00ff */
[----:B------:R-:W-:Y:S01]  /*1a60*/  SHF.R.S32.HI R29, RZ, 0x1f, R28 ;  /* 0x0000001fff1d7819 */ /* 0x000fe2000001141c */
[----:B------:R-:W2:Y:S01]  /*1a70*/  @P0 LDC R7, c[0x0][0x430] ;  /* 0x00010c00ff070b82 */ /* 0x000ea20000000800 */
[----:B------:R-:W-:Y:S01]  /*1a80*/  LOP3.LUT R87, R87, 0x1c0, RZ, 0xc0, !PT ;  /* 0x000001c057577812 */ /* 0x000fe200078ec0ff */
[----:B------:R-:W-:-:S02]  /*1a90*/  IMAD.SHL.U32 R83, R54, 0x40, RZ ;  /* 0x0000004036537824 */ /* 0x000fc400078e00ff */
[----:B------:R-:W-:Y:S01]  /*1aa0*/  VIADD R79, R26, 0x8 ;  /* 0x000000081a4f7836 */ /* 0x000fe20000000000 */
[----:B------:R-:W-:Y:S01]  /*1ab0*/  SHF.R.U32.HI R82, RZ, 0x3, R87 ;  /* 0x00000003ff527819 */ /* 0x000fe20000011657 */
[----:B----4-:R-:W-:Y:S01]  /*1ac0*/  IMAD.SHL.U32 R78, R27, 0x2, RZ ;  /* 0x000000021b4e7824 */ /* 0x010fe200078e00ff */
[----:B0-----:R-:W-:Y:S01]  /*1ad0*/  SHF.L.U64.HI R91, R48, 0x6, R49 ;  /* 0x00000006305b7819 */ /* 0x001fe20000010231 */
[----:B------:R-:W-:-:S04]  /*1ae0*/  IMAD.WIDE.U32 R10, R19, R48, R16 ;  /* 0x00000030130a7225 */ /* 0x000fc800078e0010 */
[----:B------:R-:W-:Y:S02]  /*1af0*/  IMAD R75, R49, 0x60, RZ ;  /* 0x00000060314b7824 */ /* 0x000fe400078e02ff */
[----:B------:R-:W-:Y:S02]  /*1b00*/  IMAD.SHL.U32 R89, R48, 0x40, RZ ;  /* 0x0000004030597824 */ /* 0x000fe400078e00ff */
[----:B-1----:R-:W-:-:S04]  /*1b10*/  @P0 IMAD.HI.U32 R0, R86, R3, RZ ;  /* 0x0000000356000227 */ /* 0x002fc800078e00ff */
[----:B------:R-:W-:Y:S02]  /*1b20*/  IMAD R3, R56, R43, R6 ;  /* 0x0000002b38037224 */ /* 0x000fe400078e0206 */
[----:B------:R-:W-:Y:S01]  /*1b30*/  IMAD R6, R218, R42, RZ ;  /* 0x0000002ada067224 */ /* 0x000fe200078e02ff */
[----:B--2---:R-:W-:Y:S01]  /*1b40*/  @P0 SHF.R.U32.HI R86, RZ, R7, R0 ;  /* 0x00000007ff560219 */ /* 0x004fe20000011600 */
[----:B------:R-:W-:Y:S01]  /*1b50*/  IMAD.IADD R5, R5, 0x1, R3 ;  /* 0x0000000105057824 */ /* 0x000fe200078e0203 */
[----:B------:R-:W-:Y:S01]  /*1b60*/  ISETP.NE.U32.AND P0, PT, RZ, UR6, PT ;  /* 0x00000006ff007c0c */ /* 0x000fe2000bf05070 */
[----:B------:R-:W-:Y:S01]  /*1b70*/  IMAD R6, R19, R43, R6 ;  /* 0x0000002b13067224 */ /* 0x000fe200078e0206 */
[----:B------:R-:W-:Y:S01]  /*1b80*/  SHF.R.S32.HI R7, RZ, 0x1f, R86 ;  /* 0x0000001fff077819 */ /* 0x000fe20000011456 */
[----:B------:R-:W-:Y:S01]  /*1b90*/  IMAD.WIDE.U32 R4, R86, UR4, R4 ;  /* 0x0000000456047c25 */ /* 0x000fe2000f8e0004 */
[----:B------:R-:W-:-:S03]  /*1ba0*/  ISETP.NE.AND.EX P0, PT, RZ, UR7, PT, P0 ;  /* 0x00000007ff007c0c */ /* 0x000fc6000bf05300 */
[----:B------:R-:W-:-:S04]  /*1bb0*/  IMAD R3, R7, UR4, RZ ;  /* 0x0000000407037c24 */ /* 0x000fc8000f8e02ff */
[----:B------:R-:W-:Y:S01]  /*1bc0*/  IMAD R3, R86, UR5, R3 ;  /* 0x0000000556037c24 */ /* 0x000fe2000f8e0203 */
[----:B------:R-:W-:-:S03]  /*1bd0*/  ULDC.64 UR4, c[0x0][0x300] ;  /* 0x0000c00000047ab9 */ /* 0x000fc60000000a00 */
[----:B------:R-:W-:Y:S01]  /*1be0*/  IMAD.IADD R5, R5, 0x1, R3 ;  /* 0x0000000105057824 */ /* 0x000fe200078e0203 */
[----:B------:R-:W-:Y:S02]  /*1bf0*/  SHF.R.S32.HI R0, RZ, 0x1f, R25 ;  /* 0x0000001fff007819 */ /* 0x000fe40000011419 */
[----:B------:R-:W-:Y:S02]  /*1c00*/  SEL R41, R25, RZ, !P0 ;  /* 0x000000ff19297207 */ /* 0x000fe40004000000 */
[----:B------:R-:W-:-:S03]  /*1c10*/  SEL R8, R0, RZ, !P0 ;  /* 0x000000ff00087207 */ /* 0x000fc60004000000 */
[----:B------:R-:W-:-:S04]  /*1c20*/  IMAD.WIDE.U32 R20, R41, UR4, R4 ;  /* 0x0000000429147c25 */ /* 0x000fc8000f8e0004 */
[----:B------:R-:W-:Y:S02]  /*1c30*/  IMAD R0, R8, UR4, RZ ;  /* 0x0000000408007c24 */ /* 0x000fe4000f8e02ff */
[----:B------:R-:W-:-:S04]  /*1c40*/  IMAD.WIDE.U32 R4, R19, R42, R16 ;  /* 0x0000002a13047225 */ /* 0x000fc800078e0010 */
[----:B------:R-:W-:Y:S01]  /*1c50*/  IMAD R97, R41, UR5, R0 ;  /* 0x0000000529617c24 */ /* 0x000fe2000f8e0200 */
[----:B------:R-:W-:Y:S05]  /*1c60*/  @!P6 WARPSYNC.ALL ;  /* 0x000000000000e948 */ /* 0x000fea0003800000 */
[----:B------:R-:W-:Y:S01]  /*1c70*/  ULDC UR4, c[0x0][0x310] ;  /* 0x0000c40000047ab9 */ /* 0x000fe20000000800 */
[----:B------:R-:W-:Y:S01]  /*1c80*/  IMAD.IADD R97, R21, 0x1, R97 ;  /* 0x0000000115617824 */ /* 0x000fe200078e0261 */
[----:B------:R-:W-:Y:S01]  /*1c90*/  @!P6 BAR.SYNC.DEFER_BLOCKING 0x9, 0x100 ;  /* 0x024400000000eb1d */ /* 0x000fe20000010000 */
[----:B------:R-:W-:Y:S02]  /*1ca0*/  ISETP.GE.AND P1, PT, R99, UR4, PT ;  /* 0x0000000463007c0c */ /* 0x000fe4000bf26270 */
[----:B------:R-:W-:Y:S01]  /*1cb0*/  IADD3 R95, P0, R20, R4, RZ ;  /* 0x00000004145f7210 */ /* 0x000fe20007f1e0ff */
[C---:B------:R-:W-:Y:S01]  /*1cc0*/  VIADD R4, R16.reuse, 0xc0 ;  /* 0x000000c010047836 */ /* 0x040fe20000000000 */
[----:B------:R-:W-:Y:S01]  /*1cd0*/  SEL R3, RZ, 0xffffffff, P1 ;  /* 0xffffffffff037807 */ /* 0x000fe20000800000 */
[----:B------:R-:W-:Y:S01]  /*1ce0*/  ULDC.64 UR6, c[0x0][0x320] ;  /* 0x0000c80000067ab9 */ /* 0x000fe20000000a00 */
[----:B------:R-:W-:Y:S01]  /*1cf0*/  IADD3.X R93, R97, R5, R6, P0, !PT ;  /* 0x00000005615d7210 */ /* 0x000fe200007fe406 */
[C---:B------:R-:W-:Y:S01]  /*1d00*/  VIADD R6, R16.reuse, 0xe0 ;  /* 0x000000e010067836 */ /* 0x040fe20000000000 */
[----:B------:R-:W-:Y:S01]  /*1d10*/  ISETP.GE.AND P0, PT, R16, UR4, PT ;  /* 0x0000000410007c0c */ /* 0x000fe2000bf06270 */
[----:B------:R-:W-:Y:S01]  /*1d20*/  IMAD.SHL.U32 R5, R3, 0x2, RZ ;  /* 0x0000000203057824 */ /* 0x000fe200078e00ff */
[----:B------:R-:W-:Y:S01]  /*1d30*/  ISETP.GE.AND P1, PT, R96, UR4, PT ;  /* 0x0000000460007c0c */ /* 0x000fe2000bf26270 */
[----:B------:R-:W-:Y:S01]  /*1d40*/  IMAD R3, R7, UR6, RZ ;  /* 0x0000000607037c24 */ /* 0x000fe2000f8e02ff */
[----:B------:R-:W-:-:S02]  /*1d50*/  SEL R0, RZ, 0x1, P0 ;  /* 0x00000001ff007807 */ /* 0x000fc40000000000 */
[----:B------:R-:W-:Y:S01]  /*1d60*/  ISETP.GE.AND P0, PT, R98, UR4, PT ;  /* 0x0000000462007c0c */ /* 0x000fe2000bf06270 */
[----:B------:R-:W-:Y:S01]  /*1d70*/  IMAD R7, R86, UR7, R3 ;  /* 0x0000000756077c24 */ /* 0x000fe2000f8e0203 */
[----:B------:R-:W-:Y:S02]  /*1d80*/  ISETP.GE.AND P3, PT, R6, UR4, PT ;  /* 0x0000000406007c0c */ /* 0x000fe4000bf66270 */
[----:B------:R-:W-:Y:S02]  /*1d90*/  LOP3.LUT R0, R5, 0x2, R0, 0xe2, !PT ;  /* 0x0000000205007812 */ /* 0x000fe400078ee200 */
[----:B------:R-:W-:Y:S02]  /*1da0*/  SEL R3, RZ, 0x4, P0 ;  /* 0x00000004ff037807 */ /* 0x000fe40000000000 */
[----:B------:R-:W-:Y:S02]  /*1db0*/  SEL R6, RZ, 0x8, P1 ;  /* 0x00000008ff067807 */ /* 0x000fe40000800000 */
[----:B------:R-:W-:-:S02]  /*1dc0*/  ISETP.GE.AND P0, PT, R94, UR4, PT ;  /* 0x000000045e007c0c */ /* 0x000fc4000bf06270 */
[----:B------:R-:W-:Y:S02]  /*1dd0*/  ISETP.GE.AND P1, PT, R92, UR4, PT ;  /* 0x000000045c007c0c */ /* 0x000fe4000bf26270 */
[----:B------:R-:W-:Y:S02]  /*1de0*/  LOP3.LUT R0, R6, R0, R3, 0xfe, !PT ;  /* 0x0000000006007212 */ /* 0x000fe400078efe03 */
[----:B------:R-:W-:Y:S01]  /*1df0*/  ISETP.GE.AND P2, PT, R4, UR4, PT ;  /* 0x0000000404007c0c */ /* 0x000fe2000bf46270 */
[----:B------:R-:W-:Y:S01]  /*1e00*/  IMAD.WIDE.U32 R4, R86, UR6, R16 ;  /* 0x0000000656047c25 */ /* 0x000fe2000f8e0010 */
[----:B------:R-:W-:Y:S01]  /*1e10*/  SEL R3, RZ, 0x10, P0 ;  /* 0x00000010ff037807 */ /* 0x000fe20000000000 */
[----:B------:R-:W-:Y:S01]  /*1e20*/  ULDC.64 UR4, c[0x0][0x328] ;  /* 0x0000ca0000047ab9 */ /* 0x000fe20000000a00 */
[----:B------:R-:W-:Y:S01]  /*1e30*/  SEL R6, RZ, 0x20, P1 ;  /* 0x00000020ff067807 */ /* 0x000fe20000800000 */
[----:B------:R-:W-:Y:S01]  /*1e40*/  IMAD.IADD R5, R5, 0x1, R7 ;  /* 0x0000000105057824 */ /* 0x000fe200078e0207 */
[----:B------:R-:W-:Y:S01]  /*1e50*/  ISETP.GE.AND P0, PT, R16, R27, PT ;  /* 0x0000001b1000720c */ /* 0x000fe20003f06270 */
[----:B------:R-:W-:Y:S01]  /*1e60*/  IMAD R7, R8, UR4, RZ ;  /* 0x0000000408077c24 */ /* 0x000fe2000f8e02ff */
[----:B------:R-:W-:Y:S01]  /*1e70*/  LOP3.LUT R3, R6, R0, R3, 0xfe, !PT ;  /* 0x0000000006037212 */ /* 0x000fe200078efe03 */
[----:B------:R-:W-:Y:S01]  /*1e80*/  IMAD.WIDE.U32 R8, R19, R54, R16 ;  /* 0x0000003613087225 */ /* 0x000fe200078e0010 */
[----:B------:R-:W-:-:S02]  /*1e90*/  SEL R0, RZ, 0x40, P2 ;  /* 0x00000040ff007807 */ /* 0x000fc40001000000 */
[----:B------:R-:W-:Y:S01]  /*1ea0*/  LOP3.LUT P1, RZ, R220, 0x4, RZ, 0xc0, !PT ;  /* 0x00000004dcff7812 */ /* 0x000fe2000782c0ff */
[----:B------:R-:W-:Y:S01]  /*1eb0*/  IMAD R63, R41, UR5, R7 ;  /* 0x00000005293f7c24 */ /* 0x000fe2000f8e0207 */
[----:B------:R-:W-:Y:S01]  /*1ec0*/  LOP3.LUT R0, R3, R0, RZ, 0xfc, !PT ;  /* 0x0000000003007212 */ /* 0x000fe200078efcff */
[----:B------:R-:W-:Y:S01]  /*1ed0*/  IMAD.WIDE.U32 R40, R41, UR4, R4 ;  /* 0x0000000429287c25 */ /* 0x000fe2000f8e0004 */
[----:B------:R-:W-:Y:S01]  /*1ee0*/  SEL R3, R27, RZ, P0 ;  /* 0x000000ff1b037207 */ /* 0x000fe20000000000 */
[----:B------:R-:W-:Y:S01]  /*1ef0*/  ULDC UR4, c[0x0][0x2e4] ;  /* 0x0000b90000047ab9 */ /* 0x000fe20000000800 */
[C---:B------:R-:W-:Y:S01]  /*1f00*/  IADD3 R56, P2, R19.reuse, R56, RZ ;  /* 0x0000003813387210 */ /* 0x040fe20007f5e0ff */
[----:B------:R-:W-:Y:S01]  /*1f10*/  IMAD R4, R218, R54, RZ ;  /* 0x00000036da047224 */ /* 0x000fe200078e02ff */
[----:B------:R-:W-:Y:S01]  /*1f20*/  SEL R80, R80, 0xffffffe0, !P1 ;  /* 0xffffffe050507807 */ /* 0x000fe20004800000 */
[C---:B------:R-:W-:Y:S01]  /*1f30*/  IMAD.IADD R3, R16.reuse, 0x1, R3 ;  /* 0x0000000110037824 */ /* 0x040fe200078e0203 */
[----:B------:R-:W-:Y:S01]  /*1f40*/  ISETP.GE.AND P1, PT, R16, UR4, PT ;  /* 0x0000000410007c0c */ /* 0x000fe2000bf26270 */
[----:B------:R-:W-:-:S02]  /*1f50*/  IMAD R13, R19, R55, R4 ;  /* 0x00000037130d7224 */ /* 0x000fc400078e0204 */
[----:B------:R-:W-:Y:S01]  /*1f60*/  IMAD.WIDE.U32 R4, R19, R54, R28 ;  /* 0x0000003613047225 */ /* 0x000fe200078e001c */
[----:B------:R-:W-:-:S03]  /*1f70*/  SHF.R.S32.HI R12, RZ, 0x1f, R3 ;  /* 0x0000001fff0c7819 */ /* 0x000fc60000011403 */
[----:B------:R-:W-:Y:S01]  /*1f80*/  IMAD.IADD R9, R13, 0x1, R9 ;  /* 0x000000010d097824 */ /* 0x000fe200078e0209 */
[----:B------:R-:W-:Y:S01]  /*1f90*/  LEA.HI R12, R12, R3, RZ, 0x3 ;  /* 0x000000030c0c7211 */ /* 0x000fe200078f18ff */
[----:B------:R-:W-:Y:S01]  /*1fa0*/  IMAD.IADD R5, R5, 0x1, R13 ;  /* 0x0000000105057824 */ /* 0x000fe200078e020d */
[----:B-----5:R-:W-:Y:S01]  /*1fb0*/  SHF.R.S32.HI R13, RZ, 0x1f, R31 ;  /* 0x0000001fff0d7819 */ /* 0x020fe2000001141f */
[----:B------:R-:W-:Y:S01]  /*1fc0*/  IMAD R6, R218, R48, RZ ;  /* 0x00000030da067224 */ /* 0x000fe200078e02ff */
[----:B------:R-:W-:Y:S01]  /*1fd0*/  LOP3.LUT R3, R87, 0x18, R16, 0xf8, !PT ;  /* 0x0000001857037812 */ /* 0x000fe200078ef810 */
[----:B------:R-:W-:Y:S01]  /*1fe0*/  IMAD.WIDE.U32 R52, R31, R54, R4 ;  /* 0x000000361f347225 */ /* 0x000fe200078e0004 */
[----:B------:R-:W-:Y:S02]  /*1ff0*/  LOP3.LUT R5, R204, 0x38, R12, 0xf8, !PT ;  /* 0x00000038cc057812 */ /* 0x000fe400078ef80c */
[----:B------:R-:W-:Y:S01]  /*2000*/  LOP3.LUT R4, R3, R82, RZ, 0x3c, !PT ;  /* 0x0000005203047212 */ /* 0x000fe200078e3cff */
[----:B------:R-:W-:Y:S01]  /*2010*/  IMAD R15, R19, R49, R6 ;  /* 0x00000031130f7224 */ /* 0x000fe200078e0206 */
[----:B------:R-:W-:Y:S01]  /*2020*/  LOP3.LUT R3, R87, 0x38, R12, 0xf8, !PT ;  /* 0x0000003857037812 */ /* 0x000fe200078ef80c */
[----:B------:R-:W-:Y:S01]  /*2030*/  IMAD.WIDE.U32 R6, R19, R48, R28 ;  /* 0x0000003013067225 */ /* 0x000fe200078e001c */
[----:B------:R-:W-:-:S02]  /*2040*/  LOP3.LUT R5, R5, R234, RZ, 0x3c, !PT ;  /* 0x000000ea05057212 */ /* 0x000fc400078e3cff */
[----:B------:R-:W-:Y:S01]  /*2050*/  LOP3.LUT R69, R12, 0xfffffff8, RZ, 0xc0, !PT ;  /* 0xfffffff80c457812 */ /* 0x000fe200078ec0ff */
[----:B------:R-:W-:Y:S01]  /*2060*/  IMAD R14, R13, R48, RZ ;  /* 0x000000300d0e7224 */ /* 0x000fe200078e02ff */
[----:B------:R-:W-:Y:S01]  /*2070*/  SHF.R.S32.HI R70, RZ, 0x3, R12 ;  /* 0x00000003ff467819 */ /* 0x000fe2000001140c */
[----:B------:R-:W-:Y:S01]  /*2080*/  IMAD.IADD R11, R15, 0x1, R11 ;  /* 0x000000010f0b7824 */ /* 0x000fe200078e020b */
[----:B------:R-:W-:Y:S01]  /*2090*/  SHF.R.S32.HI R64, RZ, 0x1f, R69 ;  /* 0x0000001fff407819 */ /* 0x000fe20000011445 */
[----:B------:R-:W-:Y:S02]  /*20a0*/  IMAD.IADD R7, R7, 0x1, R15 ;  /* 0x0000000107077824 */ /* 0x000fe400078e020f */
[----:B------:R-:W-:Y:S02]  /*20b0*/  IMAD R25, R31, R49, R14 ;  /* 0x000000311f197224 */ /* 0x000fe400078e020e */
[----:B------:R-:W-:Y:S02]  /*20c0*/  IMAD R14, R13, R54, RZ ;  /* 0x000000360d0e7224 */ /* 0x000fe400078e02ff */
[----:B------:R-:W-:Y:S01]  /*20d0*/  IMAD R77, R205, 0x200, R4 ;  /* 0x00000200cd4d7824 */ /* 0x000fe200078e0204 */
[----:B------:R-:W-:Y:S01]  /*20e0*/  LOP3.LUT R4, R3, R82, RZ, 0x3c, !PT ;  /* 0x0000005203047212 */ /* 0x000fe200078e3cff */
[----:B------:R-:W-:Y:S01]  /*20f0*/  IMAD.WIDE.U32 R44, R31, R48, R10 ;  /* 0x000000301f2c7225 */ /* 0x000fe200078e000a */
[----:B------:R-:W-:-:S03]  /*2100*/  SEL R3, RZ, 0xffffff80, P3 ;  /* 0xffffff80ff037807 */ /* 0x000fc60001800000 */
[----:B------:R-:W-:Y:S01]  /*2110*/  IMAD.WIDE.U32 R46, R31, R48, R6 ;  /* 0x000000301f2e7225 */ /* 0x000fe200078e0006 */
[C---:B------:R-:W-:Y:S02]  /*2120*/  LOP3.LUT R3, R0.reuse, 0x80, R3, 0xc8, !PT ;  /* 0x0000008000037812 */ /* 0x040fe400078ec803 */
[----:B------:R-:W-:Y:S01]  /*2130*/  LOP3.LUT R0, R0, 0x40, RZ, 0xc0, !PT ;  /* 0x0000004000007812 */ /* 0x000fe200078ec0ff */
[----:B------:R-:W-:Y:S02]  /*2140*/  IMAD R15, R43, 0x60, RZ ;  /* 0x000000602b0f7824 */ /* 0x000fe400078e02ff */
[----:B------:R-:W-:Y:S02]  /*2150*/  IMAD.SHL.U32 R86, R42, 0x40, RZ ;  /* 0x000000402a567824 */ /* 0x000fe400078e00ff */
[----:B------:R-:W-:Y:S02]  /*2160*/  IMAD R7, R31, R55, R14 ;  /* 0x000000371f077224 */ /* 0x000fe400078e020e */
[----:B------:R-:W-:-:S02]  /*2170*/  IMAD R11, R55, 0x60, RZ ;  /* 0x00000060370b7824 */ /* 0x000fc400078e02ff */
[----:B------:R-:W-:-:S04]  /*2180*/  IMAD.WIDE.U32 R50, R31, R54, R8 ;  /* 0x000000361f327225 */ /* 0x000fc800078e0008 */
[----:B------:R-:W-:-:S04]  /*2190*/  IMAD.WIDE.U32 R42, R42, 0x60, RZ ;  /* 0x000000602a2a7825 */ /* 0x000fc800078e00ff */
[----:B------:R-:W-:-:S04]  /*21a0*/  IMAD.WIDE.U32 R48, R48, 0x60, RZ ;  /* 0x0000006030307825 */ /* 0x000fc800078e00ff */
[----:B------:R-:W-:-:S04]  /*21b0*/  IMAD.WIDE.U32 R54, R54, 0x60, RZ ;  /* 0x0000006036367825 */ /* 0x000fc800078e00ff */
[----:B------:R-:W-:Y:S01]  /*21c0*/  IMAD.X R57, R218, 0x1, R33, P2 ;  /* 0x00000001da397824 */ /* 0x000fe200010e0621 */
[----:B------:R-:W-:Y:S01]  /*21d0*/  ISETP.GE.AND P2, PT, R99, UR4, PT ;  /* 0x0000000463007c0c */ /* 0x000fe2000bf46270 */
[----:B------:R-:W-:Y:S02]  /*21e0*/  IMAD.IADD R76, R43, 0x1, R15 ;  /* 0x000000012b4c7824 */ /* 0x000fe400078e020f */
[----:B------:R-:W-:Y:S02]  /*21f0*/  IMAD.IADD R75, R49, 0x1, R75 ;  /* 0x00000001314b7824 */ /* 0x000fe400078e024b */
[----:B------:R-:W-:Y:S02]  /*2200*/  IMAD.IADD R74, R55, 0x1, R11 ;  /* 0x00000001374a7824 */ /* 0x000fe400078e020b */
[----:B------:R-:W-:Y:S02]  /*2210*/  IMAD.IADD R73, R80, 0x1, R77 ;  /* 0x0000000150497824 */ /* 0x000fe400078e024d */
[----:B------:R-:W-:-:S02]  /*2220*/  IMAD.IADD R72, R25, 0x1, R45 ;  /* 0x0000000119487824 */ /* 0x000fc400078e022d */
[----:B------:R-:W-:Y:S02]  /*2230*/  IMAD.IADD R71, R7, 0x1, R51 ;  /* 0x0000000107477824 */ /* 0x000fe400078e0233 */
[----:B------:R-:W-:Y:S02]  /*2240*/  IMAD.IADD R68, R47, 0x1, R25 ;  /* 0x000000012f447824 */ /* 0x000fe400078e0219 */
[----:B------:R-:W-:Y:S02]  /*2250*/  IMAD.IADD R66, R53, 0x1, R7 ;  /* 0x0000000135427824 */ /* 0x000fe400078e0207 */
[----:B------:R-:W-:Y:S02]  /*2260*/  IMAD R67, R205, 0x200, R4 ;  /* 0x00000200cd437824 */ /* 0x000fe400078e0204 */
[----:B------:R-:W-:Y:S02]  /*2270*/  IMAD.IADD R65, R206, 0x1, R5 ;  /* 0x00000001ce417824 */ /* 0x000fe400078e0205 */
[----:B------:R-:W-:-:S07]  /*2280*/  IMAD.IADD R63, R41, 0x1, R63 ;  /* 0x00000001293f7824 */ /* 0x000fce00078e023f */
.L_x_7701:
[----:B------:R-:W0:Y:S01]  /*2290*/  LDC.64 R102, c[0x0][0x2d8] ;  /* 0x0000b600ff667b82 */ /* 0x000e220000000a00 */
[----:B------:R-:W-:Y:S01]  /*22a0*/  VIADD R59, R59, 0xffffffff ;  /* 0xffffffff3b3b7836 */ /* 0x000fe20000000000 */
[----:B------:R-:W-:Y:S05]  /*22b0*/  YIELD ;  /* 0x0000000000007946 */ /* 0x000fea0003800000 */
[----:B------:R-:W-:Y:S01]  /*22c0*/  SHF.R.S32.HI R11, RZ, 0x1f, R59 ;  /* 0x0000001fff0b7819 */ /* 0x000fe2000001143b */
[----:B------:R-:W1:Y:S01]  /*22d0*/  LDC R105, c[0x0][0x3d4] ;  /* 0x0000f500ff697b82 */ /* 0x000e620000000800 */
[-C--:B------:R-:W-:Y:S01]  /*22e0*/  IMAD R5, R76, R59.reuse, RZ ;  /* 0x0000003b4c057224 */ /* 0x080fe200078e02ff */
[----:B------:R-:W-:Y:S01]  /*22f0*/  BSSY B0, `(.L_x_7654) ;  /* 0x00002d3000007945 */ /* 0x000fe20003800000 */
[----:B------:R-:W-:-:S04]  /*2300*/  IMAD.WIDE.U32 R108, R42, R59, RZ ;  /* 0x0000003b2a6c7225 */ /* 0x000fc800078e00ff */
[----:B------:R-:W-:Y:S01]  /*2310*/  IMAD R5, R11, R42, R5 ;  /* 0x0000002a0b057224 */ /* 0x000fe200078e0205 */
[CC--:B------:R-:W-:Y:S01]  /*2320*/  IADD3 R4, P3, P4, R95.reuse, R108.reuse, R86 ;  /* 0x0000006c5f047210 */ /* 0x0c0fe20007c7e056 */
[----:B------:R-:W-:Y:S01]  /*2330*/  IMAD R107, R2, 0x1800, R77 ;  /* 0x00001800026b7824 */ /* 0x000fe200078e024d */
[----:B------:R-:W-:Y:S01]  /*2340*/  IADD3 R6, P5, R95, R108, RZ ;  /* 0x0000006c5f067210 */ /* 0x000fe20007fbe0ff */
[----:B------:R-:W-:Y:S02]  /*2350*/  IMAD.IADD R38, R109, 0x1, R5 ;  /* 0x000000016d267824 */ /* 0x000fe400078e0205 */
[----:B------:R-:W-:Y:S02]  /*2360*/  IMAD R107, R107, 0x2, R58 ;  /* 0x000000026b6b7824 */ /* 0x000fe400078e023a */
[----:B------:R-:W-:Y:S01]  /*2370*/  IMAD.X R7, R38, 0x1, R93, P5 ;  /* 0x0000000126077824 */ /* 0x000fe200028e065d */
[----:B------:R-:W-:Y:S02]  /*2380*/  IADD3.X R5, R93, R38, R88, P3, P4 ;  /* 0x000000265d057210 */ /* 0x000fe40001fe8458 */
[----:B0-----:R-:W-:-:S02]  /*2390*/  LEA R12, P3, R4, R102, 0x1 ;  /* 0x00000066040c7211 */ /* 0x001fc400078608ff */
[----:B------:R-:W-:Y:S02]  /*23a0*/  LEA R14, P5, R6, R102, 0x1 ;  /* 0x00000066060e7211 */ /* 0x000fe400078a08ff */
[-C--:B------:R-:W-:Y:S01]  /*23b0*/  LEA.HI.X R13, R4, R103.reuse, R5, 0x1, P3 ;  /* 0x00000067040d7211 */ /* 0x080fe200018f0c05 */
[----:B------:R-:W-:Y:S01]  /*23c0*/  IMAD R5, R2, 0x1800, R73 ;  /* 0x0000180002057824 */ /* 0x000fe200078e0249 */
[----:B-1----:R-:W-:Y:S02]  /*23d0*/  ISETP.GE.AND P3, PT, R105, 0x1, PT ;  /* 0x000000016900780c */ /* 0x002fe40003f66270 */
[----:B------:R-:W-:Y:S01]  /*23e0*/  ISETP.GT.AND P4, PT, R59, R60, PT ;  /* 0x0000003c3b00720c */ /* 0x000fe20003f84270 */
[----:B------:R-:W-:Y:S01]  /*23f0*/  IMAD R106, R5, 0x2, R58 ;  /* 0x00000002056a7824 */ /* 0x000fe200078e023a */
[----:B------:R-:W-:Y:S02]  /*2400*/  LEA.HI.X R15, R6, R103, R7, 0x1, P5 ;  /* 0x00000067060f7211 */ /* 0x000fe400028f0c07 */
[----:B------:R-:W-:-:S07]  /*2410*/  P2R R100, PR, RZ, 0x10 ;  /* 0x00000010ff647803 */ /* 0x000fce0000000000 */
[----:B--234-:R-:W-:Y:S05]  /*2420*/  @!P3 BRA `(.L_x_7655) ;  /* 0x000000280094b947 */ /* 0x01cfea0003800000 */
        /* <DEDUP_REMOVED lines=19> */
[----:B------:R-:W-:-:S03]  /*2560*/  CS2R R36, SRZ ;  /* 0x0000000000247805 */ /* 0x000fc6000001ff00 */
[----:B------:R-:W-:Y:S05]  /*2570*/  @P4 BRA `(.L_x_7658) ;  /* 0x0000000000544947 */ /* 0x000fea0003800000 */
[----:B------:R-:W-:Y:S01]  /*2580*/  IADD3 R9, P3, R52, R6, RZ ;  /* 0x0000000634097210 */ /* 0x000fe20007f7e0ff */
[----:B------:R-:W-:Y:S01]  /*2590*/  ULDC.64 UR4, c[0x0][0x3c8] ;  /* 0x0000f20000047ab9 */ /* 0x000fe20000000a00 */
[----:B------:R-:W-:Y:S02]  /*25a0*/  CS2R R38, SRZ ;  /* 0x0000000000267805 */ /* 0x000fe4000001ff00 */
[----:B------:R-:W-:Y:S01]  /*25b0*/  CS2R R36, SRZ ;  /* 0x0000000000247805 */ /* 0x000fe2000001ff00 */
[----:B------:R-:W-:Y:S01]  /*25c0*/  IMAD.X R24, R101, 0x1, R66, P3 ;  /* 0x0000000165187824 */ /* 0x000fe200018e0642 */
[----:B------:R-:W-:-:S04]  /*25d0*/  LEA R8, P3, R9, UR4, 0x1 ;  /* 0x0000000409087c11 */ /* 0x000fc8000f8608ff */
[----:B------:R-:W-:Y:S01]  /*25e0*/  LEA.HI.X R9, R9, UR5, R24, 0x1, P3 ;  /* 0x0000000509097c11 */ /* 0x000fe200098f0c18 */
[----:B------:R-:W-:Y:S01]  /*25f0*/  ULDC.64 UR4, c[0x0][0x3e0] ;  /* 0x0000f80000047ab9 */ /* 0x000fe20000000a00 */
[----:B------:R-:W-:-:S05]  /*2600*/  IADD3 R25, P3, R46, R4, RZ ;  /* 0x000000042e197210 */ /* 0x000fca0007f7e0ff */
[----:B------:R-:W-:Y:S01]  /*2610*/  IMAD.X R26, R111, 0x1, R68, P3 ;  /* 0x000000016f1a7824 */ /* 0x000fe200018e0644 */
        /* <DEDUP_REMOVED lines=8> */
[----:B------:R-:W-:-:S13]  /*26a0*/  ISETP.GE.AND P3, PT, R26, R105, PT ;  /* 0x000000691a00720c */ /* 0x000fda0003f66270 */
[----:B------:R0:W5:Y:S04]  /*26b0*/  @!P3 LDG.E.64 R32, desc[UR40][R8.64+0x20] ;  /* 0x000020280820b981 */ /* 0x000168000c1e1b00 */
[----:B------:R0:W5:Y:S02]  /*26c0*/  @!P3 LDG.E.64 R34, desc[UR40][R24.64+0x20] ;  /* 0x000020281822b981 */ /* 0x000164000c1e1b00 */
.L_x_7658:
[----:B------:R-:W-:Y:S05]  /*26d0*/  BSYNC B1 ;  /* 0x0000000000017941 */ /* 0x000fea0003800000 */
.L_x_7657:
[----:B------:R-:W-:Y:S01]  /*26e0*/  ISETP.GE.AND P5, PT, R211, R104, PT ;  /* 0x00000068d300720c */ /* 0x000fe20003fa6270 */
[----:B------:R-:W-:Y:S01]  /*26f0*/  BSSY B1, `(.L_x_7659) ;  /* 0x000001c000017945 */ /* 0x000fe20003800000 */
[----:B------:R-:W-:Y:S02]  /*2700*/  CS2R R26, SRZ ;  /* 0x00000000001a7805 */ /* 0x000fe4000001ff00 */
[----:B0-----:R-:W-:Y:S01]  /*2710*/  CS2R R8, SRZ ;  /* 0x0000000000087805 */ /* 0x001fe2000001ff00 */
[----:B-----5:R-:W-:Y:S01]  /*2720*/  IMAD.MOV.U32 R102, RZ, RZ, R32 ;  /* 0x000000ffff667224 */ /* 0x020fe200078e0020 */
[----:B------:R-:W-:Y:S01]  /*2730*/  CS2R R24, SRZ ;  /* 0x0000000000187805 */ /* 0x000fe2000001ff00 */
[----:B------:R-:W-:-:S06]  /*2740*/  IMAD.MOV.U32 R103, RZ, RZ, R33 ;  /* 0x000000ffff677224 */ /* 0x000fcc00078e0021 */
[----:B------:R-:W-:Y:S05]  /*2750*/  @P5 BRA `(.L_x_7660) ;  /* 0x0000000000545947 */ /* 0x000fea0003800000 */
[----:B------:R-:W-:Y:S01]  /*2760*/  IADD3 R6, P3, P6, R52, R6, R83 ;  /* 0x0000000634067210 */ /* 0x000fe20007e7e053 */
[----:B------:R-:W-:Y:S01]  /*2770*/  ULDC.64 UR4, c[0x0][0x3c8] ;  /* 0x0000f20000047ab9 */ /* 0x000fe20000000a00 */
[----:B------:R-:W-:Y:S02]  /*2780*/  CS2R R26, SRZ ;  /* 0x00000000001a7805 */ /* 0x000fe4000001ff00 */
[----:B------:R-:W-:Y:S02]  /*2790*/  CS2R R24, SRZ ;  /* 0x0000000000187805 */ /* 0x000fe4000001ff00 */
[----:B------:R-:W-:Y:S02]  /*27a0*/  IADD3.X R5, R66, R101, R84, P3, P6 ;  /* 0x0000006542057210 */ /* 0x000fe40001fec454 */
[----:B------:R-:W-:-:S04]  /*27b0*/  IADD3 R7, P3, P6, R46, R4, R89 ;  /* 0x000000042e077210 */ /* 0x000fc80007e7e059 */
[----:B------:R-:W-:Y:S02]  /*27c0*/  IADD3.X R8, R68, R111, R91, P3, P6 ;  /* 0x0000006f44087210 */ /* 0x000fe40001fec45b */
[----:B------:R-:W-:-:S04]  /*27d0*/  LEA R4, P3, R6, UR4, 0x1 ;  /* 0x0000000406047c11 */ /* 0x000fc8000f8608ff */
[----:B------:R-:W-:Y:S01]  /*27e0*/  LEA.HI.X R5, R6, UR5, R5, 0x1, P3 ;  /* 0x0000000506057c11 */ /* 0x000fe200098f0c05 */
[----:B------:R-:W-:Y:S02]  /*27f0*/  ULDC.64 UR4, c[0x0][0x3e0] ;  /* 0x0000f80000047ab9 */ /* 0x000fe40000000a00 */
[----:B------:R-:W-:-:S04]  /*2800*/  LEA R6, P3, R7, UR4, 0x1 ;  /* 0x0000000407067c11 */ /* 0x000fc8000f8608ff */
[----:B------:R-:W-:Y:S02]  /*2810*/  LEA.HI.X R7, R7, UR5, R8, 0x1, P3 ;  /* 0x0000000507077c11 */ /* 0x000fe400098f0c08 */
[C---:B------:R-:W-:Y:S01]  /*2820*/  ISETP.GE.AND P3, PT, R28.reuse, R105, PT ;  /* 0x000000691c00720c */ /* 0x040fe20003f66270 */
        /* <DEDUP_REMOVED lines=8> */
.L_x_7660:
[----:B------:R-:W-:Y:S05]  /*28b0*/  BSYNC B1 ;  /* 0x0000000000017941 */ /* 0x000fea0003800000 */
.L_x_7659:
[----:B0-----:R-:W-:Y:S01]  /*28c0*/  IMAD.MOV.U32 R4, RZ, RZ, R38 ;  /* 0x000000ffff047224 */ /* 0x001fe200078e0026 */
        /* <DEDUP_REMOVED lines=8> */
[----:B------:R-:W-:Y:S01]  /*2950*/  PLOP3.LUT P3, PT, PT, PT, UP0, 0x80, 0x0 ;  /* 0x000000000000781c */ /* 0x000fe20003f6f008 */
        /* <DEDUP_REMOVED lines=18> */
[----:B------:R-:W-:Y:S02]  /*2a80*/  PRMT R108, R4, 0x7610, R108 ;  /* 0x00007610046c7816 */ /* 0x000fe4000000006c */
[----:B------:R-:W-:-:S02]  /*2a90*/  PRMT R109, R5, 0x7610, R109 ;  /* 0x00007610056d7816 */ /* 0x000fc4000000006d */
[----:B------:R-:W-:Y:S02]  /*2aa0*/  PRMT R111, R6, 0x7610, R111 ;  /* 0x00007610066f7816 */ /* 0x000fe4000000006f */
[----:B------:R-:W-:Y:S01]  /*2ab0*/  PRMT R110, R7, 0x7610, R110 ;  /* 0x00007610076e7816 */ /* 0x000fe2000000006e */
[----:B------:R-:W-:Y:S06]  /*2ac0*/  @!P3 BRA `(.L_x_7661) ;  /* 0x000000000004b947 */ /* 0x000fec0003800000 */
[----:B------:R-:W-:Y:S01]  /*2ad0*/  BPT.TRAP 0x1 ;  /* 0x000000040000795c */ /* 0x000fe20000300000 */
.L_x_7661:
[----:B------:R-:W-:Y:S01]  /*2ae0*/  IMAD R90, R2, 0x8, R18 ;  /* 0x00000008025a7824 */ /* 0x000fe200078e0212 */
[----:B------:R-:W-:Y:S01]  /*2af0*/  SHF.L.U32 R101, R23, 0x1f, RZ ;  /* 0x0000001f17657819 */ /* 0x000fe200000006ff */
[----:B------:R-:W-:Y:S03]  /*2b00*/  BSSY B1, `(.L_x_7662) ;  /* 0x0000003000017945 */ /* 0x000fe60003800000 */
[----:B------:R-:W0:Y:S02]  /*2b10*/  SYNCS.PHASECHK.TRANS64.TRYWAIT P6, [R90+URZ+0x22890], R101 ;  /* 0x022890655a0075a7 */ /* 0x000e2400080c017f */
[----:B0-----:R-:W-:Y:S05]  /*2b20*/  @!P6 BRA `(.L_x_7663) ;  /* 0x0000011800b0e947 */ /* 0x001fea0003800000 */
.L_x_7879:
[----:B------:R-:W-:Y:S05]  /*2b30*/  BSYNC B1 ;  /* 0x0000000000017941 */ /* 0x000fea0003800000 */
.L_x_7662:
[----:B------:R-:W-:Y:S04]  /*2b40*/  BSSY B1, `(.L_x_7664) ;  /* 0x000006f000017945 */ /* 0x000fe80003800000 */
[----:B------:R-:W-:Y:S05]  /*2b50*/  @P4 BRA `(.L_x_7665) ;  /* 0x0000000400b44947 */ /* 0x000fea0003800000 */
[----:B------:R-:W-:Y:S04]  /*2b60*/  BSSY B2, `(.L_x_7666) ;  /* 0x0000036000027945 */ /* 0x000fe80003800000 */
[----:B------:R-:W-:Y:S05]  /*2b70*/  @P1 BRA `(.L_x_7667) ;  /* 0x0000000000d01947 */ /* 0x000fea0003800000 */
[----:B------:R1:W2:Y:S01]  /*2b80*/  LDS.128 R4, [R107] ;  /* 0x000000006b047984 */ /* 0x0002a20000000c00 */
        /* <DEDUP_REMOVED lines=49> */
.L_x_7669:
[----:B------:R-:W-:Y:S05]  /*2ea0*/  BSYNC B3 ;  /* 0x0000000000037941 */ /* 0x000fea0003800000 */
.L_x_7668:
[----:B--2---:R1:W-:Y:S02]  /*2eb0*/  STG.E.128 desc[UR40][R14.64], R4 ;  /* 0x000000040e007986 */ /* 0x0043e4000c101d28 */
.L_x_7667:
[----:B------:R-:W-:Y:S05]  /*2ec0*/  BSYNC B2 ;  /* 0x0000000000027941 */ /* 0x000fea0003800000 */
.L_x_7666:
[----:B------:R-:W-:Y:S05]  /*2ed0*/  @P2 BRA `(.L_x_7665) ;  /* 0x0000000000d42947 */ /* 0x000fea0003800000 */
[----:B-1----:R1:W2:Y:S01]  /*2ee0*/  LDS.128 R4, [R106] ;  /* 0x000000006a047984 */ /* 0x0022a20000000c00 */
[----:B------:R-:W-:Y:S01]  /*2ef0*/  VIADD R36, R28, 0x10 ;  /* 0x000000101c247836 */ /* 0x000fe20000000000 */
[----:B------:R-:W-:Y:S04]  /*2f00*/  BSSY B2, `(.L_x_7670) ;  /* 0x0000031000027945 */ /* 0x000fe80003800000 */
[----:B------:R-:W-:-:S13]  /*2f10*/  ISETP.GE.AND P4, PT, R36, R105, PT ;  /* 0x000000692400720c */ /* 0x000fda0003f86270 */
        /* <DEDUP_REMOVED lines=47> */
.L_x_7671:
[----:B------:R-:W-:Y:S05]  /*3210*/  BSYNC B2 ;  /* 0x0000000000027941 */ /* 0x000fea0003800000 */
.L_x_7670:
[----:B--2---:R2:W-:Y:S02]  /*3220*/  STG.E.128 desc[UR40][R14.64+0x40], R4 ;  /* 0x000040040e007986 */ /* 0x0045e4000c101d28 */
.L_x_7665:
[----:B------:R-:W-:Y:S05]  /*3230*/  BSYNC B1 ;  /* 0x0000000000017941 */ /* 0x000fea0003800000 */
.L_x_7664:
[----:B------:R-:W-:Y:S05]  /*3240*/  @P5 BRA `(.L_x_7672) ;  /* 0x0000001c00745947 */ /* 0x000fea0003800000 */
[----:B------:R-:W-:Y:S04]  /*3250*/  BSSY B1, `(.L_x_7673) ;  /* 0x0000036000017945 */ /* 0x000fe80003800000 */
[----:B------:R-:W-:Y:S05]  /*3260*/  @P1 BRA `(.L_x_7674) ;  /* 0x0000000000d01947 */ /* 0x000fea0003800000 */
[----:B-12---:R1:W2:Y:S01]  /*3270*/  LDS.128 R4, [R107+0x2000] ;  /* 0x002000006b047984 */ /* 0x0062a20000000c00 */
        /* <DEDUP_REMOVED lines=49> */
.L_x_7676:
[----:B------:R-:W-:Y:S05]  /*3590*/  BSYNC B2 ;  /* 0x0000000000027941 */ /* 0x000fea0003800000 */
.L_x_7675:
[----:B--2---:R3:W-:Y:S02]  /*35a0*/  STG.E.128 desc[UR40][R12.64], R4 ;  /* 0x000000040c007986 */ /* 0x0047e4000c101d28 */
.L_x_7674:
[----:B------:R-:W-:Y:S05]  /*35b0*/  BSYNC B1 ;  /* 0x0000000000017941 */ /* 0x000fea0003800000 */
.L_x_7673:
[----:B------:R-:W-:Y:S05]  /*35c0*/  @P2 BRA `(.L_x_7672) ;  /* 0x0000001800942947 */ /* 0x000fea0003800000 */
[----:B-123--:R1:W2:Y:S01]  /*35d0*/  LDS.128 R4, [R106+0x2000] ;  /* 0x002000006a047984 */ /* 0x00e2a20000000c00 */
        /* <DEDUP_REMOVED lines=50> */
.L_x_7678:
[----:B------:R-:W-:Y:S05]  /*3900*/  BSYNC B1 ;  /* 0x0000000000017941 */ /* 0x000fea0003800000 */
.L_x_7677:
[----:B--2---:R1:W-:Y:S01]  /*3910*/  STG.E.128 desc[UR40][R12.64+0x40], R4 ;  /* 0x000040040c007986 */ /* 0x0043e2000c101d28 */
[----:B------:R-:W-:Y:S05]  /*3920*/  BRA `(.L_x_7672) ;  /* 0x0000001400bc7947 */ /* 0x000fea0003800000 */
.L_x_7656:
[----:B------:R-:W-:Y:S02]  /*3930*/  ISETP.GE.AND P3, PT, R211, R104, PT ;  /* 0x00000068d300720c */ /* 0x000fe40003f66270 */
[----:B------:R-:W-:Y:S02]  /*3940*/  CS2R R14, SRZ ;  /* 0x00000000000e7805 */ /* 0x000fe4000001ff00 */
[----:B------:R-:W-:Y:S02]  /*3950*/  CS2R R12, SRZ ;  /* 0x00000000000c7805 */ /* 0x000fe4000001ff00 */
[----:B------:R-:W-:-:S13]  /*3960*/  ISETP.GE.OR P3, PT, R16, R105, P3 ;  /* 0x000000691000720c */ /* 0x000fda0001f66670 */
[----:B------:R-:W-:Y:S01]  /*3970*/  @!P3 IADD3 R5, P4, P5, R50, R6, R83 ;  /* 0x000000063205b210 */ /* 0x000fe20007d9e053 */
[----:B------:R-:W0:Y:S03]  /*3980*/  @!P3 LDC.64 R34, c[0x0][0x3c8] ;  /* 0x0000f200ff22bb82 */ /* 0x000e260000000a00 */
[----:B------:R-:W-:Y:S02]  /*3990*/  @!P3 IADD3.X R36, R71, R101, R84, P4, P5 ;  /* 0x000000654724b210 */ /* 0x000fe400027ea454 */
[----:B------:R-:W-:-:S03]  /*39a0*/  @!P3 IADD3 R10, P4, P5, R44, R4, R89 ;  /* 0x000000042c0ab210 */ /* 0x000fc60007d9e059 */
[----:B------:R-:W1:Y:S01]  /*39b0*/  @!P3 LDC.64 R106, c[0x0][0x3e0] ;  /* 0x0000f800ff6abb82 */ /* 0x000e620000000a00 */
[----:B------:R-:W-:Y:S02]  /*39c0*/  @!P3 IADD3.X R11, R72, R111, R91, P4, P5 ;  /* 0x0000006f480bb210 */ /* 0x000fe400027ea45b */
[----:B------:R-:W-:-:S04]  /*39d0*/  ISETP.GE.AND P4, PT, R19, R104, PT ;  /* 0x000000681300720c */ /* 0x000fc80003f86270 */
[----:B------:R-:W-:-:S13]  /*39e0*/  ISETP.GE.OR P4, PT, R16, R105, P4 ;  /* 0x000000691000720c */ /* 0x000fda0002786670 */
[----:B------:R-:W2:Y:S01]  /*39f0*/  @!P4 LDC.64 R8, c[0x0][0x3c8] ;  /* 0x0000f200ff08cb82 */ /* 0x000ea20000000a00 */
[----:B------:R-:W-:-:S05]  /*3a00*/  @!P4 IADD3 R6, P5, R50, R6, RZ ;  /* 0x000000063206c210 */ /* 0x000fca0007fbe0ff */
[----:B------:R-:W-:Y:S02]  /*3a10*/  @!P4 IMAD.X R7, R101, 0x1, R71, P5 ;  /* 0x000000016507c824 */ /* 0x000fe400028e0647 */
[----:B------:R-:W3:Y:S01]  /*3a20*/  @!P4 LDC.64 R32, c[0x0][0x3e0] ;  /* 0x0000f800ff20cb82 */ /* 0x000ee20000000a00 */
[----:B------:R-:W-:Y:S02]  /*3a30*/  CS2R R26, SRZ ;  /* 0x00000000001a7805 */ /* 0x000fe4000001ff00 */
[----:B------:R-:W-:Y:S02]  /*3a40*/  CS2R R24, SRZ ;  /* 0x0000000000187805 */ /* 0x000fe4000001ff00 */
[----:B--2---:R-:W-:-:S04]  /*3a50*/  @!P4 LEA R8, P5, R6, R8, 0x1 ;  /* 0x000000080608c211 */ /* 0x004fc800078a08ff */
[----:B------:R-:W-:Y:S02]  /*3a60*/  @!P4 LEA.HI.X R9, R6, R9, R7, 0x1, P5 ;  /* 0x000000090609c211 */ /* 0x000fe400028f0c07 */
[----:B------:R-:W-:-:S03]  /*3a70*/  @!P4 IADD3 R4, P5, R44, R4, RZ ;  /* 0x000000042c04c210 */ /* 0x000fc60007fbe0ff */
[----:B------:R2:W4:Y:S02]  /*3a80*/  @!P4 LDG.E.128 R12, desc[UR40][R8.64] ;  /* 0x00000028080cc981 */ /* 0x000524000c1e1d00 */
[----:B------:R-:W-:Y:S01]  /*3a90*/  @!P4 IMAD.X R6, R111, 0x1, R72, P5 ;  /* 0x000000016f06c824 */ /* 0x000fe200028e0648 */
[----:B---3--:R-:W-:-:S04]  /*3aa0*/  @!P4 LEA R32, P5, R4, R32, 0x1 ;  /* 0x000000200420c211 */ /* 0x008fc800078a08ff */
[----:B------:R-:W-:-:S05]  /*3ab0*/  @!P4 LEA.HI.X R33, R4, R33, R6, 0x1, P5 ;  /* 0x000000210421c211 */ /* 0x000fca00028f0c06 */
[----:B------:R4:W3:Y:S01]  /*3ac0*/  @!P4 LDG.E.128 R24, desc[UR40][R32.64] ;  /* 0x000000282018c981 */ /* 0x0008e2000c1e1d00 */
[C---:B0-----:R-:W-:Y:S02]  /*3ad0*/  @!P3 LEA R34, P4, R5.reuse, R34, 0x1 ;  /* 0x000000220522b211 */ /* 0x041fe400078808ff */
[----:B------:R-:W-:Y:S02]  /*3ae0*/  CS2R R6, SRZ ;  /* 0x0000000000067805 */ /* 0x000fe4000001ff00 */
[----:B------:R-:W-:Y:S02]  /*3af0*/  @!P3 LEA.HI.X R35, R5, R35, R36, 0x1, P4 ;  /* 0x000000230523b211 */ /* 0x000fe400020f0c24 */
[----:B------:R-:W-:Y:S02]  /*3b00*/  CS2R R4, SRZ ;  /* 0x0000000000047805 */ /* 0x000fe4000001ff00 */
[----:B-1----:R-:W-:Y:S02]  /*3b10*/  @!P3 LEA R36, P4, R10, R106, 0x1 ;  /* 0x0000006a0a24b211 */ /* 0x002fe400078808ff */
[----:B--2---:R-:W-:-:S02]  /*3b20*/  CS2R R8, SRZ ;  /* 0x0000000000087805 */ /* 0x004fc4000001ff00 */
[----:B------:R-:W-:Y:S01]  /*3b30*/  @!P3 LEA.HI.X R37, R10, R107, R11, 0x1, P4 ;  /* 0x0000006b0a25b211 */ /* 0x000fe200020f0c0b */
[----:B------:R0:W2:Y:S01]  /*3b40*/  @!P3 LDG.E.128 R4, desc[UR40][R34.64] ;  /* 0x000000282204b981 */ /* 0x0000a2000c1e1d00 */
[----:B------:R-:W-:-:S06]  /*3b50*/  CS2R R10, SRZ ;  /* 0x00000000000a7805 */ /* 0x000fcc000001ff00 */
[----:B------:R-:W5:Y:S01]  /*3b60*/  @!P3 LDG.E.128 R8, desc[UR40][R36.64] ;  /* 0x000000282408b981 */ /* 0x000f62000c1e1d00 */
[----:B------:R-:W-:-:S06]  /*3b70*/  UISETP.NE.AND UP0, UPT, UR44, 0x3, UPT ;  /* 0x000000032c00788c */ /* 0x000fcc000bf05270 */
[----:B------:R-:W-:Y:S02]  /*3b80*/  PLOP3.LUT P3, PT, PT, PT, UP0, 0x80, 0x0 ;  /* 0x000000000000781c */ /* 0x000fe40003f6f008 */
[----:B------:R-:W-:Y:S01]  /*3b90*/  ISETP.GE.AND P4, PT, R16, R105, PT ;  /* 0x000000691000720c */ /* 0x000fe20003f86270 */
[----:B----4-:R-:W-:Y:S02]  /*3ba0*/  IMAD.MOV.U32 R32, RZ, RZ, R14 ;  /* 0x000000ffff207224 */ /* 0x010fe400078e000e */
[----:B------:R-:W-:-:S03]  /*3bb0*/  IMAD.MOV.U32 R33, RZ, RZ, R15 ;  /* 0x000000ffff217224 */ /* 0x000fc600078e000f */
[----:B------:R-:W-:Y:S02]  /*3bc0*/  PRMT R128, R32, 0x7610, R128 ;  /* 0x0000761020807816 */ /* 0x000fe40000000080 */
[----:B------:R-:W-:Y:S01]  /*3bd0*/  PRMT R135, R33, 0x7610, R135 ;  /* 0x0000761021877816 */ /* 0x000fe20000000087 */
[----:B------:R-:W-:Y:S02]  /*3be0*/  IMAD.MOV.U32 R90, RZ, RZ, R13 ;  /* 0x000000ffff5a7224 */ /* 0x000fe400078e000d */
[----:B---3--:R-:W-:Y:S02]  /*3bf0*/  IMAD.MOV.U32 R32, RZ, RZ, R26 ;  /* 0x000000ffff207224 */ /* 0x008fe400078e001a */
[----:B------:R-:W-:Y:S02]  /*3c00*/  IMAD.MOV.U32 R33, RZ, RZ, R27 ;  /* 0x000000ffff217224 */ /* 0x000fe400078e001b */
[----:B0-----:R-:W-:Y:S02]  /*3c10*/  IMAD.MOV.U32 R34, RZ, RZ, R24 ;  /* 0x000000ffff227224 */ /* 0x001fe400078e0018 */
[----:B------:R-:W-:Y:S01]  /*3c20*/  IMAD.MOV.U32 R35, RZ, RZ, R25 ;  /* 0x000000ffff237224 */ /* 0x000fe200078e0019 */
[----:B------:R-:W-:-:S02]  /*3c30*/  PRMT R136, R32, 0x7610, R136 ;  /* 0x0000761020887816 */ /* 0x000fc40000000088 */
[----:B------:R-:W-:Y:S02]  /*3c40*/  PRMT R114, R114, 0x5410, R33 ;  /* 0x0000541072727816 */ /* 0x000fe40000000021 */
[----:B------:R-:W-:Y:S01]  /*3c50*/  PRMT R115, R115, 0x5410, R34 ;  /* 0x0000541073737816 */ /* 0x000fe20000000022 */
[----:B--2---:R-:W-:Y:S01]  /*3c60*/  IMAD.MOV.U32 R32, RZ, RZ, R6 ;  /* 0x000000ffff207224 */ /* 0x004fe200078e0006 */
        /* <DEDUP_REMOVED lines=12> */
[----:B------:R-:W-:-:S02]  /*3d30*/  IMAD.MOV.U32 R34, RZ, RZ, R8 ;  /* 0x000000ffff227224 */ /* 0x000fc400078e0008 */
[----:B------:R-:W-:Y:S01]  /*3d40*/  IMAD.MOV.U32 R35, RZ, RZ, R9 ;  /* 0x000000ffff237224 */ /* 0x000fe200078e0009 */
[----:B------:R-:W-:Y:S02]  /*3d50*/  PRMT R132, R39, 0x7610, R132 ;  /* 0x0000761027847816 */ /* 0x000fe40000000084 */
[----:B------:R-:W-:Y:S02]  /*3d60*/  PRMT R117, R32, 0x7610, R117 ;  /* 0x0000761020757816 */ /* 0x000fe40000000075 */
[----:B------:R-:W-:Y:S02]  /*3d70*/  PRMT R118, R33, 0x7610, R118 ;  /* 0x0000761021767816 */ /* 0x000fe40000000076 */
[----:B------:R-:W-:Y:S02]  /*3d80*/  PRMT R119, R34, 0x7610, R119 ;  /* 0x0000761022777816 */ /* 0x000fe40000000077 */
[----:B------:R-:W-:Y:S01]  /*3d90*/  PRMT R120, R35, 0x7610, R120 ;  /* 0x0000761023787816 */ /* 0x000fe20000000078 */
[----:B------:R-:W-:Y:S06]  /*3da0*/  @!P3 BRA `(.L_x_7679) ;  /* 0x000000000004b947 */ /* 0x000fec0003800000 */
[----:B------:R-:W-:Y:S01]  /*3db0*/  BPT.TRAP 0x1 ;  /* 0x000000040000795c */ /* 0x000fe20000300000 */
.L_x_7679:
[----:B------:R-:W-:Y:S01]  /*3dc0*/  IMAD R90, R2, 0x8, R18 ;  /* 0x00000008025a7824 */ /* 0x000fe200078e0212 */
[----:B------:R-:W-:Y:S01]  /*3dd0*/  SHF.L.U32 R101, R23, 0x1f, RZ ;  /* 0x0000001f17657819 */ /* 0x000fe200000006ff */
[----:B------:R-:W0:Y:S01]  /*3de0*/  LDC R105, c[0x0][0x2e4] ;  /* 0x0000b900ff697b82 */ /* 0x000e220000000800 */
[----:B------:R-:W-:Y:S01]  /*3df0*/  BSSY B1, `(.L_x_7680) ;  /* 0x0000006000017945 */ /* 0x000fe20003800000 */
[----:B------:R-:W-:Y:S01]  /*3e00*/  IMAD.MOV.U32 R109, RZ, RZ, R38 ;  /* 0x000000ffff6d7224 */ /* 0x000fe200078e0026 */
[----:B------:R-:W1:Y:S05]  /*3e10*/  SYNCS.PHASECHK.TRANS64.TRYWAIT P5, [R90+URZ+0x22890], R101 ;  /* 0x022890655a0075a7 */ /* 0x000e6a00080a017f */
[----:B------:R-:W2:Y:S01]  /*3e20*/  LDC.64 R106, c[0x0][0x2f0] ;  /* 0x0000bc00ff6a7b82 */ /* 0x000ea20000000a00 */
[----:B0-----:R-:W-:Y:S01]  /*3e30*/  IMAD.IADD R113, R105, 0x1, -R78 ;  /* 0x0000000169717824 */ /* 0x001fe200078e0a4e */
[----:B-1----:R-:W-:Y:S06]  /*3e40*/  @!P5 BRA `(.L_x_7681) ;  /* 0x0000010400fcd947 */ /* 0x002fec0003800000 */
.L_x_7880:
[----:B------:R-:W-:Y:S05]  /*3e50*/  BSYNC B1 ;  /* 0x0000000000017941 */ /* 0x000fea0003800000 */
.L_x_7680:
[----:B------:R-:W-:Y:S01]  /*3e60*/  ISETP.GE.OR P5, PT, R19, R104, P1 ;  /* 0x000000681300720c */ /* 0x000fe20000fa6670 */
[----:B------:R-:W-:-:S12]  /*3e70*/  BSSY B1, `(.L_x_7682) ;  /* 0x0000080000017945 */ /* 0x000fd80003800000 */
[----:B------:R-:W-:Y:S05]  /*3e80*/  @P5 BRA `(.L_x_7683) ;  /* 0x0000000400f85947 */ /* 0x000fea0003800000 */
[-C--:B--2---:R-:W-:Y:S01]  /*3e90*/  IMAD R32, R218, R106.reuse, RZ ;  /* 0x0000006ada207224 */ /* 0x084fe200078e02ff */
[----:B------:R-:W-:Y:S01]  /*3ea0*/  BSSY B2, `(.L_x_7684) ;  /* 0x0000070000027945 */ /* 0x000fe20003800000 */
[----:B------:R-:W-:-:S04]  /*3eb0*/  IMAD.WIDE.U32 R110, R19, R106, R108 ;  /* 0x0000006a136e7225 */ /* 0x000fc800078e006c */
[----:B------:R-:W-:Y:S01]  /*3ec0*/  IMAD R33, R19, R107, R32 ;  /* 0x0000006b13217224 */ /* 0x000fe200078e0220 */
[----:B------:R-:W-:Y:S02]  /*3ed0*/  SEL R32, R78, R113, !P0 ;  /* 0x000000714e207207 */ /* 0x000fe40004000000 */
[----:B------:R-:W-:Y:S01]  /*3ee0*/  IADD3 R121, P5, P6, R20, R110, R69 ;  /* 0x0000006e14797210 */ /* 0x000fe20007ebe045 */
[----:B------:R-:W-:Y:S01]  /*3ef0*/  IMAD.IADD R124, R33, 0x1, R111 ;  /* 0x00000001217c7824 */ /* 0x000fe200078e026f */
[----:B------:R-:W-:-:S04]  /*3f00*/  SHF.R.S32.HI R33, RZ, 0x1f, R32 ;  /* 0x0000001fff217819 */ /* 0x000fc80000011420 */
[----:B------:R-:W-:Y:S02]  /*3f10*/  LEA.HI R33, R33, R32, RZ, 0x4 ;  /* 0x0000002021217211 */ /* 0x000fe400078f20ff */
[----:B------:R-:W-:Y:S02]  /*3f20*/  IADD3.X R122, R97, R124, R64, P5, P6 ;  /* 0x0000007c617a7210 */ /* 0x000fe40002fec440 */
[----:B------:R-:W-:-:S05]  /*3f30*/  LEA.HI.SX32 R33, R33, R70, 0x1c ;  /* 0x0000004621217211 */ /* 0x000fca00078fe2ff */
[----:B------:R-:W-:-:S05]  /*3f40*/  IMAD.SHL.U32 R123, R33, 0x8, RZ ;  /* 0x00000008217b7824 */ /* 0x000fca00078e00ff */
[----:B------:R-:W-:-:S04]  /*3f50*/  LOP3.LUT R33, R87, 0x38, R123, 0xf8, !PT ;  /* 0x0000003857217812 */ /* 0x000fc800078ef87b */
[----:B------:R-:W-:Y:S01]  /*3f60*/  LOP3.LUT R32, R33, R82, RZ, 0x3c, !PT ;  /* 0x0000005221207212 */ /* 0x000fe200078e3cff */
[----:B------:R-:W-:-:S04]  /*3f70*/  IMAD R33, R2, 0x1800, R67 ;  /* 0x0000180002217824 */ /* 0x000fc800078e0243 */
[----:B------:R-:W-:Y:S02]  /*3f80*/  IMAD R35, R205, 0x200, R32 ;  /* 0x00000200cd237824 */ /* 0x000fe400078e0220 */
[----:B------:R-:W-:Y:S02]  /*3f90*/  IMAD R33, R33, 0x2, R18 ;  /* 0x0000000221217824 */ /* 0x000fe400078e0212 */
        /* <DEDUP_REMOVED lines=11> */
[----:B------:R-:W-:Y:S02]  /*4050*/  PRMT R126, R112, 0x5432, R126 ;  /* 0x00005432707e7816 */ /* 0x000fe4000000007e */
[----:B------:R-:W-:-:S02]  /*4060*/  PRMT R131, R137, 0x5410, R131 ;  /* 0x0000541089837816 */ /* 0x000fc40000000083 */
        /* <DEDUP_REMOVED lines=20> */
[----:B------:R-:W-:Y:S01]  /*41b0*/  PRMT R134, R114, 0x5432, R134 ;  /* 0x0000543272867816 */ /* 0x000fe20000000086 */
[----:B------:R-:W-:Y:S01]  /*41c0*/  FMUL.FTZ R135, R33, R131 ;  /* 0x0000008321877220 */ /* 0x000fe20000410000 */
[----:B------:R-:W-:Y:S01]  /*41d0*/  LOP3.LUT R126, R126, 0xffff0000, RZ, 0xc0, !PT ;  /* 0xffff00007e7e7812 */ /* 0x000fe200078ec0ff */
[----:B------:R-:W-:Y:S01]  /*41e0*/  IMAD.U32 R13, R129, 0x10000, RZ ;  /* 0x00010000810d7824 */ /* 0x000fe200078e00ff */
[----:B------:R-:W-:Y:S01]  /*41f0*/  SHF.R.U64 R130, R24, 0x10, R25 ;  /* 0x0000001018827819 */ /* 0x000fe20000001219 */
[----:B------:R-:W-:Y:S01]  /*4200*/  IMAD.U32 R27, R134, 0x10000, RZ ;  /* 0x00010000861b7824 */ /* 0x000fe200078e00ff */
[----:B------:R-:W-:Y:S01]  /*4210*/  LOP3.LUT R39, R39, 0xffff0000, RZ, 0xc0, !PT ;  /* 0xffff000027277812 */ /* 0x000fe200078ec0ff */
[-C--:B------:R-:W-:Y:S01]  /*4220*/  FMUL.FTZ R33, R33, R126.reuse ;  /* 0x0000007e21217220 */ /* 0x080fe20000410000 */
[----:B------:R-:W-:Y:S01]  /*4230*/  FFMA.FTZ R135, R14, R126, -R135 ;  /* 0x0000007e0e877223 */ /* 0x000fe20000010887 */
[----:B------:R-:W-:Y:S01]  /*4240*/  IMAD.U32 R24, R35, 0x10000, RZ ;  /* 0x0001000023187824 */ /* 0x000fe200078e00ff */
[----:B------:R-:W-:Y:S01]  /*4250*/  PRMT R130, R115, 0x5432, R130 ;  /* 0x0000543273827816 */ /* 0x000fe20000000082 */
        /* <DEDUP_REMOVED lines=52> */
.L_x_7685:
[----:B------:R-:W-:Y:S05]  /*45a0*/  BSYNC B2 ;  /* 0x0000000000027941 */ /* 0x000fea0003800000 */
.L_x_7684:
[----:B------:R-:W-:Y:S02]  /*45b0*/  ISETP.GE.AND P5, PT, R123, R105, PT ;  /* 0x000000697b00720c */ /* 0x000fe40003fa6270 */
[----:B------:R-:W-:-:S11]  /*45c0*/  P2R R13, PR, RZ, 0x1 ;  /* 0x00000001ff0d7803 */ /* 0x000fd60000000000 */
[--C-:B------:R-:W-:Y:S02]  /*45d0*/  @!P5 SHF.R.S32.HI R12, RZ, 0x1f, R123.reuse ;  /* 0x0000001fff0cd819 */ /* 0x100fe4000001147b */
[----:B------:R-:W-:-:S04]  /*45e0*/  @!P5 IADD3 R110, P0, P6, R20, R110, R123 ;  /* 0x0000006e146ed210 */ /* 0x000fc80007e1e07b */
[----:B------:R-:W-:Y:S02]  /*45f0*/  @!P5 IADD3.X R124, R97, R124, R12, P0, P6 ;  /* 0x0000007c617cd210 */ /* 0x000fe400007ec40c */
[-C--:B------:R-:W-:Y:S02]  /*4600*/  LEA R12, P6, R121, R102.reuse, 0x1 ;  /* 0x00000066790c7211 */ /* 0x080fe400078c08ff */
[----:B------:R-:W-:Y:S02]  /*4610*/  ISETP.NE.AND P0, PT, R13, RZ, PT ;  /* 0x000000ff0d00720c */ /* 0x000fe40003f05270 */
[----:B------:R-:W-:Y:S02]  /*4620*/  LEA.HI.X R13, R121, R103, R122, 0x1, P6 ;  /* 0x00000067790d7211 */ /* 0x000fe400030f0c7a */
[----:B------:R-:W-:-:S03]  /*4630*/  @!P5 LEA R14, P6, R110, R102, 0x1 ;  /* 0x000000666e0ed211 */ /* 0x000fc600078c08ff */
[----:B-1----:R1:W-:Y:S01]  /*4640*/  STG.E.128 desc[UR40][R12.64], R32 ;  /* 0x000000200c007986 */ /* 0x0023e2000c101d28 */
[----:B------:R-:W-:-:S05]  /*4650*/  @!P5 LEA.HI.X R15, R110, R103, R124, 0x1, P6 ;  /* 0x000000676e0fd211 */ /* 0x000fca00030f0c7c */
[----:B--2---:R1:W-:Y:S04]  /*4660*/  @!P5 STG.E.128 desc[UR40][R14.64], R36 ;  /* 0x000000240e00d986 */ /* 0x0043e8000c101d28 */
.L_x_7683:
[----:B------:R-:W-:Y:S05]  /*4670*/  BSYNC B1 ;  /* 0x0000000000017941 */ /* 0x000fea0003800000 */
.L_x_7682:
[----:B------:R-:W-:Y:S01]  /*4680*/  ISETP.GE.OR P5, PT, R211, R104, P1 ;  /* 0x00000068d300720c */ /* 0x000fe20000fa6670 */
[-C--:B-12---:R-:W-:Y:S02]  /*4690*/  IMAD R12, R81, R106.reuse, RZ ;  /* 0x0000006a510c7224 */ /* 0x086fe400078e02ff */
[----:B------:R-:W-:-:S04]  /*46a0*/  IMAD.WIDE.U32 R108, R211, R106, R108 ;  /* 0x0000006ad36c7225 */ /* 0x000fc800078e006c */
[----:B------:R-:W-:-:S06]  /*46b0*/  IMAD R107, R211, R107, R12 ;  /* 0x0000006bd36b7224 */ /* 0x000fcc00078e020c */
[----:B------:R-:W-:Y:S05]  /*46c0*/  @P5 BRA `(.L_x_7672) ;  /* 0x0000000800545947 */ /* 0x000fea0003800000 */
[----:B------:R-:W-:Y:S01]  /*46d0*/  IMAD.IADD R34, R109, 0x1, R107 ;  /* 0x000000016d227824 */ /* 0x000fe200078e026b */
[----:B------:R-:W-:Y:S01]  /*46e0*/  IADD3 R12, P5, P6, R20, R108, R69 ;  /* 0x0000006c140c7210 */ /* 0x000fe20007ebe045 */
[----:B------:R-:W-:Y:S01]  /*46f0*/  BSSY B1, `(.L_x_7686) ;  /* 0x000006e000017945 */ /* 0x000fe20003800000 */
[----:B------:R-:W-:Y:S02]  /*4700*/  SEL R113, R78, R113, !P0 ;  /* 0x000000714e717207 */ /* 0x000fe40004000000 */
[----:B------:R-:W-:Y:S02]  /*4710*/  IADD3.X R13, R97, R34, R64, P5, P6 ;  /* 0x00000022610d7210 */ /* 0x000fe40002fec440 */
[----:B------:R-:W-:-:S04]  /*4720*/  LEA R32, P5, R12, R102, 0x1 ;  /* 0x000000660c207211 */ /* 0x000fc800078a08ff */
[----:B------:R-:W-:Y:S02]  /*4730*/  LEA.HI.X R33, R12, R103, R13, 0x1, P5 ;  /* 0x000000670c217211 */ /* 0x000fe400028f0c0d */
[----:B------:R-:W-:-:S04]  /*4740*/  SHF.R.S32.HI R12, RZ, 0x1f, R113 ;  /* 0x0000001fff0c7819 */ /* 0x000fc80000011471 */
[----:B------:R-:W-:-:S04]  /*4750*/  LEA.HI R113, R12, R113, RZ, 0x4 ;  /* 0x000000710c717211 */ /* 0x000fc800078f20ff */
[----:B------:R-:W-:-:S05]  /*4760*/  LEA.HI.SX32 R35, R113, R70, 0x1c ;  /* 0x0000004671237211 */ /* 0x000fca00078fe2ff */
[----:B------:R-:W-:-:S05]  /*4770*/  IMAD.SHL.U32 R35, R35, 0x8, RZ ;  /* 0x0000000823237824 */ /* 0x000fca00078e00ff */
[----:B------:R-:W-:-:S04]  /*4780*/  LOP3.LUT R13, R204, 0x38, R35, 0xf8, !PT ;  /* 0x00000038cc0d7812 */ /* 0x000fc800078ef823 */
[----:B------:R-:W-:-:S05]  /*4790*/  LOP3.LUT R13, R13, R234, RZ, 0x3c, !PT ;  /* 0x000000ea0d0d7212 */ /* 0x000fca00078e3cff */
[----:B------:R-:W-:Y:S02]  /*47a0*/  IMAD.IADD R15, R206, 0x1, R13 ;  /* 0x00000001ce0f7824 */ /* 0x000fe400078e020d */
[C---:B------:R-:W-:Y:S02]  /*47b0*/  IMAD R13, R2.reuse, 0x1800, R65 ;  /* 0x00001800020d7824 */ /* 0x040fe400078e0241 */
[----:B------:R-:W-:Y:S02]  /*47c0*/  IMAD R15, R2, 0x1800, R15 ;  /* 0x00001800020f7824 */ /* 0x000fe400078e020f */
        /* <DEDUP_REMOVED lines=22> */
[----:B------:R-:W-:Y:S02]  /*4930*/  SHF.R.U32.HI R107, RZ, 0x10, R7 ;  /* 0x00000010ff6b7819 */ /* 0x000fe40000011607 */
[----:B------:R-:W-:Y:S01]  /*4940*/  PRMT R117, R117, 0x5410, R106 ;  /* 0x0000541075757816 */ /* 0x000fe2000000006a */
[C---:B------:R-:W-:Y:S01]  /*4950*/  FMUL.FTZ R106, R11.reuse, R38 ;  /* 0x000000260b6a7220 */ /* 0x040fe20000410000 */
[----:B------:R-:W-:Y:S01]  /*4960*/  PRMT R114, R114, 0x5410, R107 ;  /* 0x0000541072727816 */ /* 0x000fe2000000006b */
[-C--:B------:R-:W-:Y:S01]  /*4970*/  FMUL.FTZ R110, R11, R36.reuse ;  /* 0x000000240b6e7220 */ /* 0x080fe20000410000 */
[----:B------:R-:W-:Y:S01]  /*4980*/  PRMT R118, R118, 0x5410, R37 ;  /* 0x0000541076767816 */ /* 0x000fe20000000025 */
[C---:B------:R-:W-:Y:S01]  /*4990*/  FFMA.FTZ R106, R5.reuse, R36, -R106 ;  /* 0x00000024056a7223 */ /* 0x040fe2000001086a */
[----:B------:R-:W-:Y:S01]  /*49a0*/  SHF.R.U64 R111, R6, 0x10, R7 ;  /* 0x00000010066f7819 */ /* 0x000fe20000001207 */
[----:B------:R-:W-:Y:S01]  /*49b0*/  FFMA.FTZ R110, R5, R38, R110 ;  /* 0x00000026056e7223 */ /* 0x000fe2000001006e */
[----:B------:R-:W-:Y:S01]  /*49c0*/  LOP3.LUT R6, R13, 0xffff0000, RZ, 0xc0, !PT ;  /* 0xffff00000d067812 */ /* 0x000fe200078ec0ff */
[----:B------:R-:W-:Y:S01]  /*49d0*/  IMAD.U32 R5, R114, 0x10000, RZ ;  /* 0x0001000072057824 */ /* 0x000fe200078e00ff */
[----:B------:R-:W-:Y:S01]  /*49e0*/  LOP3.LUT R13, R25, 0xffff0000, RZ, 0xc0, !PT ;  /* 0xffff0000190d7812 */ /* 0x000fe200078ec0ff */
[----:B------:R-:W-:Y:S01]  /*49f0*/  IMAD.U32 R25, R27, 0x10000, RZ ;  /* 0x000100001b197824 */ /* 0x000fe200078e00ff */
[----:B------:R-:W-:Y:S01]  /*4a00*/  LOP3.LUT R120, R120, 0xffff0000, RZ, 0xc0, !PT ;  /* 0xffff000078787812 */ /* 0x000fe200078ec0ff */
[----:B------:R-:W-:Y:S01]  /*4a10*/  IMAD.U32 R11, R118, 0x10000, RZ ;  /* 0x00010000760b7824 */ /* 0x000fe200078e00ff */
[----:B------:R-:W-:Y:S01]  /*4a20*/  LOP3.LUT R116, R116, 0xffff0000, RZ, 0xc0, !PT ;  /* 0xffff000074747812 */ /* 0x000fe200078ec0ff */
[----:B------:R-:W-:Y:S01]  /*4a30*/  FMUL.FTZ R36, R25, R5 ;  /* 0x0000000519247220 */ /* 0x000fe20000410000 */
[----:B------:R-:W-:Y:S01]  /*4a40*/  LOP3.LUT R27, R27, 0xffff0000, RZ, 0xc0, !PT ;  /* 0xffff00001b1b7812 */ /* 0x000fe200078ec0ff */
[-C--:B------:R-:W-:Y:S01]  /*4a50*/  FMUL.FTZ R39, R25, R11.reuse ;  /* 0x0000000b19277220 */ /* 0x080fe20000410000 */
[C---:B------:R-:W-:Y:S01]  /*4a60*/  FMUL.FTZ R37, R13.reuse, R120 ;  /* 0x000000780d257220 */ /* 0x040fe20000410000 */
[----:B------:R-:W-:Y:S01]  /*4a70*/  FMUL.FTZ R13, R13, R116 ;  /* 0x000000740d0d7220 */ /* 0x000fe20000410000 */
[----:B------:R-:W-:Y:S01]  /*4a80*/  LOP3.LUT R118, R118, 0xffff0000, RZ, 0xc0, !PT ;  /* 0xffff000076767812 */ /* 0x000fe200078ec0ff */
[C---:B------:R-:W-:Y:S01]  /*4a90*/  FFMA.FTZ R36, R8.reuse, R11, R36 ;  /* 0x0000000b08247223 */ /* 0x040fe20000010024 */
[----:B------:R-:W-:Y:S01]  /*4aa0*/  FFMA.FTZ R39, R8, R5, -R39 ;  /* 0x0000000508277223 */ /* 0x000fe20000010827 */
[----:B------:R-:W-:Y:S01]  /*4ab0*/  LOP3.LUT R114, R114, 0xffff0000, RZ, 0xc0, !PT ;  /* 0xffff000072727812 */ /* 0x000fe200078ec0ff */
[----:B------:R-:W-:Y:S01]  /*4ac0*/  IMAD.U32 R11, R119, 0x10000, RZ ;  /* 0x00010000770b7824 */ /* 0x000fe200078e00ff */
[----:B------:R-:W-:Y:S01]  /*4ad0*/  LOP3.LUT R9, R15, 0xffff0000, RZ, 0xc0, !PT ;  /* 0xffff00000f097812 */ /* 0x000fe200078ec0ff */
[----:B------:R-:W-:-:S02]  /*4ae0*/  IMAD.U32 R5, R115, 0x10000, RZ ;  /* 0x0001000073057824 */ /* 0x000fc400078e00ff */
[C---:B------:R-:W-:Y:S01]  /*4af0*/  FFMA.FTZ R37, R6.reuse, R116, -R37 ;  /* 0x0000007406257223 */ /* 0x040fe20000010825 */
        /* <DEDUP_REMOVED lines=8> */
[C---:B------:R-:W-:Y:S01]  /*4b80*/  FFMA.FTZ R114, R9.reuse, R114, -R6 ;  /* 0x0000007209727223 */ /* 0x040fe20000010806 */
[----:B------:R-:W-:Y:S01]  /*4b90*/  PRMT R112, R112, 0x5410, R111 ;  /* 0x0000541070707816 */ /* 0x000fe2000000006f */
[----:B------:R-:W-:Y:S01]  /*4ba0*/  IMAD.U32 R15, R26, 0x10000, RZ ;  /* 0x000100001a0f7824 */ /* 0x000fe200078e00ff */
[----:B------:R-:W-:Y:S01]  /*4bb0*/  LOP3.LUT R12, R12, 0xffff0000, RZ, 0xc0, !PT ;  /* 0xffff00000c0c7812 */ /* 0x000fe200078ec0ff */
[----:B------:R-:W-:Y:S01]  /*4bc0*/  FFMA.FTZ R27, R9, R118, R8 ;  /* 0x00000076091b7223 */ /* 0x000fe20000010008 */
[----:B------:R-:W-:Y:S01]  /*4bd0*/  FFMA.FTZ R10, R4, R11, R10 ;  /* 0x0000000b040a7223 */ /* 0x000fe2000001000a */
[C---:B------:R-:W-:Y:S01]  /*4be0*/  IMAD.U32 R6, R117.reuse, 0x10000, RZ ;  /* 0x0001000075067824 */ /* 0x040fe200078e00ff */
[----:B------:R-:W-:Y:S01]  /*4bf0*/  LOP3.LUT R26, R26, 0xffff0000, RZ, 0xc0, !PT ;  /* 0xffff00001a1a7812 */ /* 0x000fe200078ec0ff */
[----:B------:R-:W-:Y:S01]  /*4c00*/  FMUL.FTZ R9, R24, R119 ;  /* 0x0000007718097220 */ /* 0x000fe20000410000 */
[----:B------:R-:W-:Y:S01]  /*4c10*/  FFMA.FTZ R13, R4, R5, -R13 ;  /* 0x00000005040d7223 */ /* 0x000fe2000001080d */
[----:B------:R-:W-:Y:S01]  /*4c20*/  FMUL.FTZ R11, R24, R115 ;  /* 0x00000073180b7220 */ /* 0x000fe20000410000 */
[----:B------:R-:W-:Y:S01]  /*4c30*/  LOP3.LUT R117, R117, 0xffff0000, RZ, 0xc0, !PT ;  /* 0xffff000075757812 */ /* 0x000fe200078ec0ff */
[C---:B------:R-:W-:Y:S01]  /*4c40*/  IMAD.U32 R4, R112.reuse, 0x10000, RZ ;  /* 0x0001000070047824 */ /* 0x040fe200078e00ff */
[----:B------:R-:W-:Y:S01]  /*4c50*/  LOP3.LUT R5, R112, 0xffff0000, RZ, 0xc0, !PT ;  /* 0xffff000070057812 */ /* 0x000fe200078ec0ff */
[----:B------:R-:W-:-:S02]  /*4c60*/  IMAD.U32 R7, R14, 0x10000, RZ ;  /* 0x000100000e077824 */ /* 0x000fc400078e00ff */
[C---:B------:R-:W-:Y:S01]  /*4c70*/  FFMA.FTZ R8, R12.reuse, R115, -R9 ;  /* 0x000000730c087223 */ /* 0x040fe20000010809 */
        /* <DEDUP_REMOVED lines=20> */
[----:B------:R-:W-:-:S07]  /*4dc0*/  F2FP.BF16.F32.PACK_AB R24, R11, R10 ;  /* 0x0000000a0b18723e */ /* 0x000fce00000010ff */
.L_x_7687:
[----:B------:R-:W-:Y:S05]  /*4dd0*/  BSYNC B1 ;  /* 0x0000000000017941 */ /* 0x000fea0003800000 */
.L_x_7686:
        /* <DEDUP_REMOVED lines=10> */
.L_x_7655:
[----:B------:R-:W-:-:S06]  /*4e80*/  UISETP.NE.AND UP0, UPT, UR44, 0x3, UPT ;  /* 0x000000032c00788c */ /* 0x000fcc000bf05270 */
[----:B------:R-:W-:-:S13]  /*4e90*/  PLOP3.LUT P3, PT, PT, PT, UP0, 0x80, 0x0 ;  /* 0x000000000000781c */ /* 0x000fda0003f6f008 */
[----:B------:R-:W-:Y:S05]  /*4ea0*/  @!P3 BRA `(.L_x_7688) ;  /* 0x000000000004b947 */ /* 0x000fea0003800000 */
[----:B------:R-:W-:Y:S01]  /*4eb0*/  BPT.TRAP 0x1 ;  /* 0x000000040000795c */ /* 0x000fe20000300000 */
.L_x_7688:
[----:B------:R-:W-:Y:S01]  /*4ec0*/  IMAD R90, R2, 0x8, R18 ;  /* 0x00000008025a7824 */ /* 0x000fe200078e0212 */
[----:B------:R-:W-:Y:S01]  /*4ed0*/  SHF.L.U32 R101, R23, 0x1f, RZ ;  /* 0x0000001f17657819 */ /* 0x000fe200000006ff */
[----:B------:R-:W-:Y:S01]  /*4ee0*/  IMAD R104, R59, -0x60, R62 ;  /* 0xffffffa03b687824 */ /* 0x000fe200078e023e */
[----:B------:R-:W-:Y:S02]  /*4ef0*/  BSSY B1, `(.L_x_7689) ;  /* 0x0000004000017945 */ /* 0x000fe40003800000 */
[----:B------:R-:W0:Y:S02]  /*4f00*/  SYNCS.PHASECHK.TRANS64.TRYWAIT P4, [R90+URZ+0x22890], R101 ;  /* 0x022890655a0075a7 */ /* 0x000e24000808017f */
[----:B------:R-:W-:Y:S01]  /*4f10*/  VIMNMX R104, R104, 0x60, PT ;  /* 0x0000006068687848 */ /* 0x000fe20003fe0100 */
[----:B0-----:R-:W-:Y:S06]  /*4f20*/  @!P4 BRA `(.L_x_7690) ;  /* 0x000000f400d8c947 */ /* 0x001fec0003800000 */
.L_x_7881:
[----:B------:R-:W-:Y:S05]  /*4f30*/  BSYNC B1 ;  /* 0x0000000000017941 */ /* 0x000fea0003800000 */
.L_x_7689:
[-C--:B------:R-:W-:Y:S01]  /*4f40*/  ISETP.GE.AND P5, PT, R19, R104.reuse, PT ;  /* 0x000000681300720c */ /* 0x080fe20003fa6270 */
[----:B------:R-:W-:Y:S01]  /*4f50*/  BSSY B1, `(.L_x_7691) ;  /* 0x0000007000017945 */ /* 0x000fe20003800000 */
[----:B------:R-:W-:-:S11]  /*4f60*/  ISETP.GE.AND P4, PT, R211, R104, PT ;  /* 0x00000068d300720c */ /* 0x000fd60003f86270 */
[----:B------:R-:W-:Y:S05]  /*4f70*/  @P5 BRA `(.L_x_7692) ;  /* 0x0000000000105947 */ /* 0x000fea0003800000 */
[----:B------:R-:W1:Y:S04]  /*4f80*/  @!P1 LDS.128 R4, [R107] ;  /* 0x000000006b049984 */ /* 0x000e680000000c00 */
[----:B------:R-:W2:Y:S04]  /*4f90*/  @!P2 LDS.128 R8, [R106] ;  /* 0x000000006a08a984 */ /* 0x000ea80000000c00 */
[----:B-1----:R1:W-:Y:S04]  /*4fa0*/  @!P1 STG.E.128 desc[UR40][R14.64], R4 ;  /* 0x000000040e009986 */ /* 0x0023e8000c101d28 */
[----:B--2---:R1:W-:Y:S02]  /*4fb0*/  @!P2 STG.E.128 desc[UR40][R14.64+0x40], R8 ;  /* 0x000040080e00a986 */ /* 0x0043e4000c101d28 */
.L_x_7692:
[----:B------:R-:W-:Y:S05]  /*4fc0*/  BSYNC B1 ;  /* 0x0000000000017941 */ /* 0x000fea0003800000 */
.L_x_7691:
[----:B------:R-:W-:Y:S05]  /*4fd0*/  @P4 BRA `(.L_x_7672) ;  /* 0x0000000000104947 */ /* 0x000fea0003800000 */
[----:B-1----:R-:W1:Y:S04]  /*4fe0*/  @!P1 LDS.128 R4, [R107+0x2000] ;  /* 0x002000006b049984 */ /* 0x002e680000000c00 */
[----:B------:R-:W2:Y:S04]  /*4ff0*/  @!P2 LDS.128 R8, [R106+0x2000] ;  /* 0x002000006a08a984 */ /* 0x000ea80000000c00 */
[----:B-1----:R3:W-:Y:S04]  /*5000*/  @!P1 STG.E.128 desc[UR40][R12.64], R4 ;  /* 0x000000040c009986 */ /* 0x0027e8000c101d28 */
[----:B--2---:R3:W-:Y:S02]  /*5010*/  @!P2 STG.E.128 desc[UR40][R12.64+0x40], R8 ;  /* 0x000040080c00a986 */ /* 0x0047e4000c101d28 */
.L_x_7672:
[----:B------:R-:W-:Y:S05]  /*5020*/  BSYNC B0 ;  /* 0x0000000000007941 */ /* 0x000fea0003800000 */
.L_x_7654:
[----:B-123--:R-:W1:Y:S01]  /*5030*/  S2R R4, SR_TID.X ;  /* 0x0000000000047919 */ /* 0x00ee620000002100 */
        /* <DEDUP_REMOVED lines=16> */
.L_x_7694:
[----:B------:R-:W-:Y:S05]  /*5140*/  BSYNC B0 ;  /* 0x0000000000007941 */ /* 0x000fea0003800000 */
.L_x_7693:
[----:B------:R-:W2:Y:S01]  /*5150*/  SYNCS.PHASECHK.TRANS64.TRYWAIT P3, [R90+URZ+0x228b0], R101 ;  /* 0x0228b0655a0075a7 */ /* 0x000ea2000806017f */
[----:B------:R-:W-:Y:S01]  /*5160*/  ULDC UR45, c[0x0][0x310] ;  /* 0x0000c400002d7ab9 */ /* 0x000fe20000000800 */
[----:B------:R-:W-:Y:S01]  /*5170*/  ULDC.64 UR42, c[0x0][0x318] ;  /* 0x0000c600002a7ab9 */ /* 0x000fe20000000a00 */
[----:B------:R-:W-:Y:S01]  /*5180*/  ULDC.64 UR38, c[0x0][0x308] ;  /* 0x0000c20000267ab9 */ /* 0x000fe20000000a00 */
[----:B------:R-:W-:Y:S01]  /*5190*/  BSSY B0, `(.L_x_7695) ;  /* 0x0000003000007945 */ /* 0x000fe20003800000 */
[----:B-1----:R-:W-:-:S03]  /*51a0*/  IMAD R4, R2, 0x6000, R77 ;  /* 0x0000600002047824 */ /* 0x002fc600078e024d */
[----:B--2---:R-:W-:Y:S05]  /*51b0*/  @!P3 BRA `(.L_x_7696) ;  /* 0x000000f40048b947 */ /* 0x004fea0003800000 */
.L_x_7882:
[----:B------:R-:W-:Y:S05]  /*51c0*/  BSYNC B0 ;  /* 0x0000000000007941 */ /* 0x000fea0003800000 */
.L_x_7695:
[----:B------:R-:W-:Y:S01]  /*51d0*/  ISETP.GE.AND P3, PT, R19, R104, PT ;  /* 0x000000681300720c */ /* 0x000fe20003f66270 */
[----:B------:R-:W-:Y:S01]  /*51e0*/  IMAD.IADD R6, R80, 0x1, R4 ;  /* 0x0000000150067824 */ /* 0x000fe200078e0204 */
[----:B------:R-:W-:Y:S01]  /*51f0*/  BSSY B0, `(.L_x_7697) ;  /* 0x0000025000007945 */ /* 0x000fe20003800000 */
[----:B------:R-:W-:Y:S02]  /*5200*/  IMAD R36, R4, 0x2, R61 ;  /* 0x0000000204247824 */ /* 0x000fe400078e023d */
[----:B----4-:R-:W-:-:S04]  /*5210*/  IMAD.WIDE R32, R59, 0x60, R56 ;  /* 0x000000603b207825 */ /* 0x010fc800078e0238 */
[----:B------:R-:W-:-:S04]  /*5220*/  IMAD R37, R6, 0x2, R61 ;  /* 0x0000000206257824 */ /* 0x000fc800078e023d */
[----:B------:R-:W-:Y:S05]  /*5230*/  @P3 BRA `(.L_x_7698) ;  /* 0x0000000000803947 */ /* 0x000fea0003800000 */
[----:B------:R-:W-:Y:S02]  /*5240*/  IMAD R7, R33, UR42, RZ ;  /* 0x0000002a21077c24 */ /* 0x000fe4000f8e02ff */
[----:B------:R-:W-:Y:S02]  /*5250*/  IMAD.MOV.U32 R4, RZ, RZ, R40 ;  /* 0x000000ffff047224 */ /* 0x000fe400078e0028 */
[----:B------:R-:W-:Y:S02]  /*5260*/  IMAD.MOV.U32 R5, RZ, RZ, R63 ;  /* 0x000000ffff057224 */ /* 0x000fe400078e003f */
[C---:B------:R-:W-:Y:S02]  /*5270*/  IMAD R7, R32.reuse, UR43, R7 ;  /* 0x0000002b20077c24 */ /* 0x040fe4000f8e0207 */
[----:B------:R-:W-:-:S04]  /*5280*/  IMAD.WIDE.U32 R4, R32, UR42, R4 ;  /* 0x0000002a20047c25 */ /* 0x000fc8000f8e0004 */
[----:B------:R-:W-:Y:S01]  /*5290*/  IMAD.IADD R5, R5, 0x1, R7 ;  /* 0x0000000105057824 */ /* 0x000fe200078e0207 */
[----:B------:R-:W-:-:S04]  /*52a0*/  LEA R34, P3, R4, UR38, 0x1 ;  /* 0x0000002604227c11 */ /* 0x000fc8000f8608ff */
[----:B------:R-:W-:Y:S02]  /*52b0*/  LEA.HI.X R35, R4, UR39, R5, 0x1, P3 ;  /* 0x0000002704237c11 */ /* 0x000fe400098f0c05 */
[----:B------:R-:W-:-:S13]  /*52c0*/  ISETP.GE.AND P3, PT, R16, UR45, PT ;  /* 0x0000002d10007c0c */ /* 0x000fda000bf66270 */
[----:B------:R-:W2:Y:S04]  /*52d0*/  @!P3 LDS.128 R4, [R36] ;  /* 0x000000002404b984 */ /* 0x000ea80000000c00 */
[----:B--2---:R-:W-:Y:S01]  /*52e0*/  @!P3 STG.E.128 desc[UR40][R34.64], R4 ;  /* 0x000000042200b986 */ /* 0x004fe2000c101d28 */
[----:B------:R-:W-:-:S13]  /*52f0*/  ISETP.GE.AND P3, PT, R99, UR45, PT ;  /* 0x0000002d63007c0c */ /* 0x000fda000bf66270 */
[----:B------:R-:W2:Y:S04]  /*5300*/  @!P3 LDS.128 R8, [R37] ;  /* 0x000000002508b984 */ /* 0x000ea80000000c00 */
[----:B--2---:R-:W-:Y:S01]  /*5310*/  @!P3 STG.E.128 desc[UR40][R34.64+0x40], R8 ;  /* 0x000040082200b986 */ /* 0x004fe2000c101d28 */
[----:B------:R-:W-:-:S13]  /*5320*/  ISETP.GE.AND P3, PT, R98, UR45, PT ;  /* 0x0000002d62007c0c */ /* 0x000fda000bf66270 */
[----:B------:R-:W2:Y:S04]  /*5330*/  @!P3 LDS.128 R12, [R36+0x3000] ;  /* 0x00300000240cb984 */ /* 0x000ea80000000c00 */
        /* <DEDUP_REMOVED lines=10> */
[----:B------:R-:W-:-:S13]  /*53e0*/  ISETP.NE.AND P3, PT, R0, RZ, PT ;  /* 0x000000ff0000720c */ /* 0x000fda0003f65270 */
[----:B------:R-:W2:Y:S04]  /*53f0*/  @P3 LDS.128 R12, [R36+0x9000] ;  /* 0x00900000240c3984 */ /* 0x000ea80000000c00 */
[----:B--2---:R-:W-:Y:S01]  /*5400*/  @P3 STG.E.128 desc[UR40][R34.64+0x180], R12 ;  /* 0x0001800c22003986 */ /* 0x004fe2000c101d28 */
[----:B------:R-:W-:-:S13]  /*5410*/  ISETP.NE.AND P3, PT, R3, RZ, PT ;  /* 0x000000ff0300720c */ /* 0x000fda0003f65270 */
[----:B------:R-:W2:Y:S04]  /*5420*/  @P3 LDS.128 R24, [R37+0x9000] ;  /* 0x0090000025183984 */ /* 0x000ea80000000c00 */
[----:B--2---:R2:W-:Y:S02]  /*5430*/  @P3 STG.E.128 desc[UR40][R34.64+0x1c0], R24 ;  /* 0x0001c01822003986 */ /* 0x0045e4000c101d28 */
.L_x_7698:
[----:B------:R-:W-:Y:S05]  /*5440*/  BSYNC B0 ;  /* 0x0000000000007941 */ /* 0x000fea0003800000 */
.L_x_7697:
[----:B------:R-:W-:Y:S01]  /*5450*/  ISETP.GE.AND P3, PT, R211, R104, PT ;  /* 0x00000068d300720c */ /* 0x000fe20003f66270 */
[----:B------:R-:W-:-:S12]  /*5460*/  BSSY B0, `(.L_x_7699) ;  /* 0x0000024000007945 */ /* 0x000fd80003800000 */
[----:B------:R-:W-:Y:S05]  /*5470*/  @P3 BRA `(.L_x_7700) ;  /* 0x0000000000883947 */ /* 0x000fea0003800000 */
[----:B------:R-:W-:Y:S01]  /*5480*/  IADD3 R7, P3, R32, 0x40, RZ ;  /* 0x0000004020077810 */ /* 0x000fe20007f7e0ff */
[----:B------:R-:W-:Y:S02]  /*5490*/  IMAD.MOV.U32 R4, RZ, RZ, R40 ;  /* 0x000000ffff047224 */ /* 0x000fe400078e0028 */
[----:B------:R-:W-:Y:S02]  /*54a0*/  IMAD.MOV.U32 R5, RZ, RZ, R63 ;  /* 0x000000ffff057224 */ /* 0x000fe400078e003f */
[----:B------:R-:W-:Y:S02]  /*54b0*/  IMAD.X R32, RZ, RZ, R33, P3 ;  /* 0x000000ffff207224 */ /* 0x000fe400018e0621 */
[----:B------:R-:W-:-:S04]  /*54c0*/  IMAD.WIDE.U32 R4, R7, UR42, R4 ;  /* 0x0000002a07047c25 */ /* 0x000fc8000f8e0004 */
[----:B------:R-:W-:-:S04]  /*54d0*/  IMAD R32, R32, UR42, RZ ;  /* 0x0000002a20207c24 */ /* 0x000fc8000f8e02ff */
[----:B------:R-:W-:Y:S01]  /*54e0*/  IMAD R7, R7, UR43, R32 ;  /* 0x0000002b07077c24 */ /* 0x000fe2000f8e0220 */
[----:B------:R-:W-:-:S03]  /*54f0*/  LEA R32, P3, R4, UR38, 0x1 ;  /* 0x0000002604207c11 */ /* 0x000fc6000f8608ff */
[----:B------:R-:W-:-:S05]  /*5500*/  IMAD.IADD R5, R5, 0x1, R7 ;  /* 0x0000000105057824 */ /* 0x000fca00078e0207 */
[----:B------:R-:W-:Y:S02]  /*5510*/  LEA.HI.X R33, R4, UR39, R5, 0x1, P3 ;  /* 0x0000002704217c11 */ /* 0x000fe400098f0c05 */
[----:B------:R-:W-:-:S13]  /*5520*/  ISETP.GE.AND P3, PT, R16, UR45, PT ;  /* 0x0000002d10007c0c */ /* 0x000fda000bf66270 */
[----:B------:R-:W3:Y:S04]  /*5530*/  @!P3 LDS.128 R4, [R36+0x2000] ;  /* 0x002000002404b984 */ /* 0x000ee80000000c00 */
[----:B---3--:R-:W-:Y:S01]  /*5540*/  @!P3 STG.E.128 desc[UR40][R32.64], R4 ;  /* 0x000000042000b986 */ /* 0x008fe2000c101d28 */
[----:B------:R-:W-:-:S13]  /*5550*/  ISETP.GE.AND P3, PT, R98, UR45, PT ;  /* 0x0000002d62007c0c */ /* 0x000fda000bf66270 */
[----:B------:R-:W3:Y:S04]  /*5560*/  @!P3 LDS.128 R8, [R36+0x5000] ;  /* 0x005000002408b984 */ /* 0x000ee80000000c00 */
[----:B---3--:R-:W-:Y:S01]  /*5570*/  @!P3 STG.E.128 desc[UR40][R32.64+0x80], R8 ;  /* 0x000080082000b986 */ /* 0x008fe2000c101d28 */
[----:B------:R-:W-:-:S13]  /*5580*/  ISETP.GE.AND P3, PT, R94, UR45, PT ;  /* 0x0000002d5e007c0c */ /* 0x000fda000bf66270 */
[----:B------:R-:W3:Y:S04]  /*5590*/  @!P3 LDS.128 R12, [R36+0x8000] ;  /* 0x00800000240cb984 */ /* 0x000ee80000000c00 */
[----:B---3--:R-:W-:Y:S01]  /*55a0*/  @!P3 STG.E.128 desc[UR40][R32.64+0x100], R12 ;  /* 0x0001000c2000b986 */ /* 0x008fe2000c101d28 */
[----:B------:R-:W-:-:S13]  /*55b0*/  ISETP.NE.AND P3, PT, R0, RZ, PT ;  /* 0x000000ff0000720c */ /* 0x000fda0003f65270 */
[----:B--2---:R-:W2:Y:S04]  /*55c0*/  @P3 LDS.128 R24, [R36+0xb000] ;  /* 0x00b0000024183984 */ /* 0x004ea80000000c00 */
[----:B--2---:R-:W-:Y:S01]  /*55d0*/  @P3 STG.E.128 desc[UR40][R32.64+0x180], R24 ;  /* 0x0001801820003986 */ /* 0x004fe2000c101d28 */
        /* <DEDUP_REMOVED lines=11> */
[----:B--2---:R3:W-:Y:S02]  /*5690*/  @P3 STG.E.128 desc[UR40][R32.64+0x1c0], R24 ;  /* 0x0001c01820003986 */ /* 0x0047e4000c101d28 */
.L_x_7700:
[----:B------:R-:W-:Y:S05]  /*56a0*/  BSYNC B0 ;  /* 0x0000000000007941 */ /* 0x000fea0003800000 */
.L_x_7699:
[----:B------:R-:W-:Y:S01]  /*56b0*/  @!PT LDS RZ, [RZ] ;  /* 0x00000000fffff984 */ /* 0x000fe20000000800 */
[----:B------:R-:W-:Y:S01]  /*56c0*/  @!PT LDS RZ, [RZ] ;  /* 0x00000000fffff984 */ /* 0x000fe20000000800 */
[----:B------:R-:W-:Y:S01]  /*56d0*/  @!PT LDS RZ, [RZ] ;  /* 0x00000000fffff984 */ /* 0x000fe20000000800 */
[----:B------:R-:W-:Y:S01]  /*56e0*/  @!PT LDS RZ, [RZ] ;  /* 0x00000000fffff984 */ /* 0x000fe20000000800 */
[----:B------:R4:W-:Y:S06]  /*56f0*/  MEMBAR.ALL.CTA ;  /* 0x0000000000007992 */ /* 0x0009ec0000008000 */
[----:B----4-:R-:W4:Y:S02]  /*5700*/  FENCE.VIEW.ASYNC.S ;  /* 0x00000000000073c6 */ /* 0x010f240000000000 */
[----:B----4-:R4:W-:Y:S01]  /*5710*/  BAR.SYNC.DEFER_BLOCKING R79, 0x80 ;  /* 0x0002004f0000751d */ /* 0x0109e20000010000 */
[----:B------:R-:W-:Y:S01]  /*5720*/  ISETP.NE.AND P5, PT, R100, RZ, PT ;  /* 0x000000ff6400720c */ /* 0x000fe20003fa5270 */
[----:B------:R-:W-:-:S02]  /*5730*/  VIADD R2, R2, 0x1 ;  /* 0x0000000102027836 */ /* 0x000fc40000000000 */
[----:B01----:R-:W-:-:S03]  /*5740*/  @!P4 VIADD R90, R90, 0x228c0 ;  /* 0x000228c05a5ac836 */ /* 0x003fc60000000000 */
[C---:B------:R-:W-:Y:S02]  /*5750*/  ISETP.NE.AND P3, PT, R2.reuse, 0x2, PT ;  /* 0x000000020200780c */ /* 0x040fe40003f65270 */
[----:B------:R-:W-:Y:S02]  /*5760*/  @!P4 PRMT R90, RZ, 0x654, R90 ;  /* 0x00000654ff5ac816 */ /* 0x000fe4000000005a */
[----:B------:R-:W-:Y:S02]  /*5770*/  SEL R4, RZ, 0x1, P3 ;  /* 0x00000001ff047807 */ /* 0x000fe40001800000 */
[----:B------:R-:W-:Y:S02]  /*5780*/  SEL R2, R2, RZ, P3 ;  /* 0x000000ff02027207 */ /* 0x000fe40001800000 */
[----:B------:R-:W-:Y:S01]  /*5790*/  LOP3.LUT R23, R23, R4, RZ, 0x3c, !PT ;  /* 0x0000000417177212 */ /* 0x000fe200078e3cff */
[----:B------:R4:W-:Y:S01]  /*57a0*/  @!P4 SYNCS.ARRIVE.TRANS64.RED.A1T0 RZ, [R90+URZ], RZ ;  /* 0x000000ff5affc9a7 */ /* 0x0009e2000810043f */
[----:B------:R-:W-:Y:S05]  /*57b0*/  @P5 BRA `(.L_x_7701) ;  /* 0xffffffc800b45947 */ /* 0x000fea000383ffff */
[----:B------:R-:W0:Y:S01]  /*57c0*/  S2R R5, SR_TID.X ;  /* 0x0000000000057919 */ /* 0x000e220000002100 */
[----:B------:R-:W-:Y:S02]  /*57d0*/  PLOP3.LUT P0, PT, PT, PT, PT, 0x8, 0x0 ;  /* 0x000000000000781c */ /* 0x000fe40003f0e170 */
[----:B0-----:R-:W-:-:S04]  /*57e0*/  SHF.R.U32.HI R5, RZ, 0x7, R5 ;  /* 0x00000007ff057819 */ /* 0x001fc80000011605 */
[----:B------:R-:W-:-:S13]  /*57f0*/  ISETP.NE.AND P5, PT, R5, 0x1, PT ;  /* 0x000000010500780c */ /* 0x000fda0003fa5270 */
[----:B------:R-:W-:Y:S06]  /*5800*/  @!P5 BAR.ARV 0x9, 0x100 ;  /* 0x024400000000db1d */ /* 0x000fec0000002000 */
.L_x_7649:
[----:B------:R-:W-:Y:S02]  /*5810*/  ISETP.GE.AND P2, PT, R176, 0x1, PT ;  /* 0x00000001b000780c */ /* 0x000fe40003f46270 */
[----:B------:R-:W-:Y:S02]  /*5820*/  CS2R R4, SRZ ;  /* 0x0000000000047805 */ /* 0x000fe4000001ff00 */
[----:B------:R-:W-:Y:S02]  /*5830*/  PLOP3.LUT P1, PT, PT, PT, PT, 0x80, 0x0 ;  /* 0x000000000000781c */ /* 0x000fe40003f2f070 */
        /* <DEDUP_REMOVED lines=42> */
[----:B----4-:R-:W-:Y:S02]  /*5ae0*/  CS2R R78, SRZ ;  /* 0x00000000004e7805 */ /* 0x010fe4000001ff00 */
        /* <DEDUP_REMOVED lines=17> */
[----:B--2---:R-:W-:Y:S02]  /*5c00*/  CS2R R34, SRZ ;  /* 0x0000000000227805 */ /* 0x004fe4000001ff00 */
[----:B------:R-:W-:-:S02]  /*5c10*/  CS2R R36, SRZ ;  /* 0x0000000000247805 */ /* 0x000fc4000001ff00 */
[----:B---3--:R-:W-:Y:S02]  /*5c20*/  CS2R R32, SRZ ;  /* 0x0000000000207805 */ /* 0x008fe4000001ff00 */
[----:B------:R-:W-:Y:S02]  /*5c30*/  CS2R R26, SRZ ;  /* 0x00000000001a7805 */ /* 0x000fe4000001ff00 */
[----:B------:R-:W-:Y:S01]  /*5c40*/  CS2R R28, SRZ ;  /* 0x00000000001c7805 */ /* 0x000fe2000001ff00 */
[----:B------:R-:W-:Y:S06]  /*5c50*/  @P0 BRA `(.L_x_7702) ;  /* 0x00000000000c0947 */ /* 0x000fec0003800000 */
[----:B------:R-:W0:Y:S01]  /*5c60*/  FENCE.VIEW.ASYNC.G ;  /* 0x00000000000073c6 */ /* 0x000e220000000100 */
[----:B------:R-:W-:Y:S05]  /*5c70*/  WARPSYNC.ALL ;  /* 0x0000000000007948 */ /* 0x000fea0003800000 */
[----:B0-----:R-:W-:Y:S06]  /*5c80*/  BAR.ARV 0xc, 0x120 ;  /* 0x0304800000007b1d */ /* 0x001fec0000002000 */
.L_x_7702:
[----:B------:R-:W-:Y:S01]  /*5c90*/  CS2R R24, SRZ ;  /* 0x0000000000187805 */ /* 0x000fe2000001ff00 */
[----:B------:R-:W-:Y:S06]  /*5ca0*/  @!P2 BRA `(.L_x_7703) ;  /* 0x000000680070a947 */ /* 0x000fec0003800000 */
[----:B------:R-:W-:-:S03]  /*5cb0*/  UMOV UR4, 0xffffffff ;  /* 0xffffffff00047882 */ /* 0x000fc60000000000 */
[----:B------:R-:W-:Y:S05]  /*5cc0*/  BRA.DIV UR4, `(.L_x_7704) ;  /* 0x000000ea04987947 */ /* 0x000fea000b800000 */
[----:B------:R0:W1:Y:S02]  /*5cd0*/  SHFL.IDX PT, R14, R230, RZ, 0x1f ;  /* 0x00001fffe60e7589 */ /* 0x00006400000e0000 */
.L_x_7885:
[----:B-1----:R-:W-:Y:S01]  /*5ce0*/  LEA.HI R0, R14, R14, RZ, 0x1 ;  /* 0x0000000e0e007211 */ /* 0x002fe200078f08ff */
[----:B------:R-:W-:Y:S01]  /*5cf0*/  VIADD R24, R18, 0x18400 ;  /* 0x0001840012187836 */ /* 0x000fe20000000000 */
[----:B------:R-:W-:Y:S02]  /*5d00*/  BSSY B6, `(.L_x_7705) ;  /* 0x0000018000067945 */ /* 0x000fe40003800000 */
[----:B------:R-:W-:Y:S02]  /*5d10*/  LOP3.LUT R3, R0, 0x1e, RZ, 0xc0, !PT ;  /* 0x0000001e00037812 */ /* 0x000fe400078ec0ff */
[----:B------:R-:W-:-:S03]  /*5d20*/  LOP3.LUT P0, RZ, R24, 0x1bf, RZ, 0xc0, !PT ;  /* 0x000001bf18ff7812 */ /* 0x000fc6000780c0ff */
        /* <DEDUP_REMOVED lines=20> */
[----:B0-2--5:R-:W-:Y:S05]  /*5e70*/  CALL.ABS.NOINC R14 ;  /* 0x000000000e007343 */ /* 0x025fea0003c00000 */
.L_x_7706:
[----:B------:R-:W-:Y:S05]  /*5e80*/  BSYNC B6 ;  /* 0x0000000000067941 */ /* 0x000fea0003800000 */
.L_x_7705:
[----:B------:R-:W-:Y:S02]  /*5e90*/  ULDC UR4, c[0x0][0x3d4] ;  /* 0x0000f50000047ab9 */ /* 0x000fe40000000800 */
[----:B------:R-:W-:-:S13]  /*5ea0*/  ISETP.LT.AND P0, PT, RZ, UR4, PT ;  /* 0x00000004ff007c0c */ /* 0x000fda000bf01270 */
[----:B------:R-:W-:Y:S05]  /*5eb0*/  @P0 BRA `(.L_x_7707) ;  /* 0x00000000003c0947 */ /* 0x000fea0003800000 */
[----:B------:R-:W-:-:S04]  /*5ec0*/  LEA.HI R0, R212, R212, RZ, 0x1 ;  /* 0x000000d4d4007211 */ /* 0x000fc800078f08ff */
[----:B------:R-:W-:-:S05]  /*5ed0*/  LOP3.LUT R3, R0, 0xfffffffe, RZ, 0xc0, !PT ;  /* 0xfffffffe00037812 */ /* 0x000fca00078ec0ff */
[----:B------:R-:W-:-:S05]  /*5ee0*/  IMAD.IADD R3, R212, 0x1, -R3 ;  /* 0x00000001d4037824 */ /* 0x000fca00078e0a03 */
[----:B------:R-:W-:-:S04]  /*5ef0*/  SHF.L.U32 R3, R3, 0x1f, RZ ;  /* 0x0000001f03037819 */ /* 0x000fc800000006ff */
[----:B------:R1:W2:Y:S03]  /*5f00*/  SYNCS.PHASECHK.TRANS64.TRYWAIT P0, [R18+URZ+0x22800], R3 ;  /* 0x02280003120075a7 */ /* 0x0002a6000800017f */
[----:B--2---:R-:W-:Y:S05]  /*5f10*/  @!P0 NANOSLEEP.SYNCS 0x989680 ;  /* 0x009896800000895d */ /* 0x004fea0003900000 */
[----:B------:R-:W2:Y:S01]  /*5f20*/  @!P0 SYNCS.PHASECHK.TRANS64 P0, [R18+URZ+0x22800], R3 ;  /* 0x02280003120085a7 */ /* 0x000ea2000800007f */
[----:B------:R-:W-:Y:S04]  /*5f30*/  BSSY B0, `(.L_x_7708) ;  /* 0x0000006000007945 */ /* 0x000fe80003800000 */
[----:B--2---:R-:W-:Y:S05]  /*5f40*/  @P0 BRA `(.L_x_7709) ;  /* 0x0000000000100947 */ /* 0x004fea0003800000 */
.L_x_7710:
[----:B--2---:R2:W3:Y:S02]  /*5f50*/  SYNCS.PHASECHK.TRANS64.TRYWAIT P0, [R18+URZ+0x22800], R3 ;  /* 0x02280003120075a7 */ /* 0x0044e4000800017f */
[----:B---3--:R-:W-:Y:S05]  /*5f60*/  @!P0 NANOSLEEP.SYNCS 0x989680 ;  /* 0x009896800000895d */ /* 0x008fea0003900000 */
[----:B------:R-:W3:Y:S02]  /*5f70*/  @!P0 SYNCS.PHASECHK.TRANS64 P0, [R18+URZ+0x22800], R3 ;  /* 0x02280003120085a7 */ /* 0x000ee4000800007f */
[----:B---3--:R-:W-:Y:S05]  /*5f80*/  @!P0 BRA `(.L_x_7710) ;  /* 0xfffffffc00f08947 */ /* 0x008fea000383ffff */
.L_x_7709:
[----:B------:R-:W-:Y:S05]  /*5f90*/  BSYNC B0 ;  /* 0x0000000000007941 */ /* 0x000fea0003800000 */
.L_x_7708:
[----:B------:R-:W-:Y:S05]  /*5fa0*/  BRA `(.L_x_7711) ;  /* 0x00000020006c7947 */ /* 0x000fea0003800000 */
.L_x_7707:
[----:B-----5:R-:W-:Y:S01]  /*5fb0*/  SHF.R.S32.HI R0, RZ, 0x1f, R31 ;  /* 0x0000001fff007819 */ /* 0x020fe2000001141f */
[----:B------:R-:W-:Y:S01]  /*5fc0*/  ULDC.64 UR4, c[0x0][0x3d8] ;  /* 0x0000f60000047ab9 */ /* 0x000fe20000000a00 */
[----:B------:R-:W-:Y:S01]  /*5fd0*/  ULDC.64 UR6, c[0x0][0x3e8] ;  /* 0x0000fa0000067ab9 */ /* 0x000fe20000000a00 */
[----:B------:R-:W-:Y:S01]  /*5fe0*/  IMAD.WIDE.U32 R4, R31, UR4, RZ ;  /* 0x000000041f047c25 */ /* 0x000fe2000f8e00ff */
[----:B------:R-:W-:Y:S01]  /*5ff0*/  LOP3.LUT P0, RZ, R24, 0x3ff, RZ, 0xc0, !PT ;  /* 0x000003ff18ff7812 */ /* 0x000fe2000780c0ff */
[----:B------:R-:W-:Y:S02]  /*6000*/  BSSY B6, `(.L_x_7712) ;  /* 0x0000031000067945 */ /* 0x000fe40003800000 */
[C---:B------:R-:W-:Y:S02]  /*6010*/  IMAD R6, R0.reuse, UR4, RZ ;  /* 0x0000000400067c24 */ /* 0x040fe4000f8e02ff */
[----:B------:R-:W-:Y:S02]  /*6020*/  IMAD R0, R0, UR6, RZ ;  /* 0x0000000600007c24 */ /* 0x000fe4000f8e02ff */
[----:B------:R-:W-:-:S02]  /*6030*/  IMAD.SHL.U32 R29, R219, 0x4, RZ ;  /* 0x00000004db1d7824 */ /* 0x000fc400078e00ff */
[C---:B------:R-:W-:Y:S01]  /*6040*/  IMAD R9, R31.reuse, UR5, R6 ;  /* 0x000000051f097c24 */ /* 0x040fe2000f8e0206 */
[----:B------:R-:W-:Y:S01]  /*6050*/  ULDC.64 UR4, c[0x0][0x3c8] ;  /* 0x0000f20000047ab9 */ /* 0x000fe20000000a00 */
[----:B------:R-:W-:Y:S01]  /*6060*/  IMAD R27, R31, UR7, R0 ;  /* 0x000000071f1b7c24 */ /* 0x000fe2000f8e0200 */
[-C--:B------:R-:W-:Y:S01]  /*6070*/  IADD3 R0, P3, R29, R4.reuse, RZ ;  /* 0x000000041d007210 */ /* 0x080fe20007f7e0ff */
[----:B------:R-:W-:Y:S01]  /*6080*/  IMAD.IADD R9, R9, 0x1, R5 ;  /* 0x0000000109097824 */ /* 0x000fe200078e0205 */
[----:B------:R-:W-:Y:S01]  /*6090*/  SHF.R.S32.HI R10, RZ, 0x1f, R29 ;  /* 0x0000001fff0a7819 */ /* 0x000fe2000001141d */
[----:B------:R-:W-:Y:S01]  /*60a0*/  IMAD.WIDE.U32 R6, R31, UR6, RZ ;  /* 0x000000061f067c25 */ /* 0x000fe2000f8e00ff */
[----:B------:R-:W-:Y:S01]  /*60b0*/  LEA R24, P2, R4, UR4, 0x1 ;  /* 0x0000000404187c11 */ /* 0x000fe2000f8408ff */
[----:B------:R-:W-:Y:S01]  /*60c0*/  ULDC.64 UR6, c[0x0][0x3e0] ;  /* 0x0000f80000067ab9 */ /* 0x000fe20000000a00 */
[----:B------:R-:W-:Y:S01]  /*60d0*/  IADD3 R5, P1, R16, R4, RZ ;  /* 0x0000000410057210 */ /* 0x000fe20007f3e0ff */
[--C-:B------:R-:W-:Y:S01]  /*60e0*/  IMAD.X R3, R10, 0x1, R9.reuse, P3 ;  /* 0x000000010a037824 */ /* 0x100fe200018e0609 */
[----:B------:R-:W-:Y:S01]  /*60f0*/  LEA.HI.X R25, R4, UR5, R9, 0x1, P2 ;  /* 0x0000000504197c11 */ /* 0x000fe200090f0c09 */
[----:B------:R-:W-:Y:S01]  /*6100*/  IMAD.IADD R27, R27, 0x1, R7 ;  /* 0x000000011b1b7824 */ /* 0x000fe200078e0207 */
[----:B------:R-:W-:Y:S01]  /*6110*/  LEA R32, P2, R0, UR4, 0x1 ;  /* 0x0000000400207c11 */ /* 0x000fe2000f8408ff */
[----:B------:R-:W-:Y:S01]  /*6120*/  IMAD.X R4, R17, 0x1, R9, P1 ;  /* 0x0000000111047824 */ /* 0x000fe200008e0609 */
[----:B------:R-:W-:-:S02]  /*6130*/  IADD3 R8, P4, R29, R6, RZ ;  /* 0x000000061d087210 */ /* 0x000fc40007f9e0ff */
[----:B------:R-:W-:Y:S02]  /*6140*/  LEA.HI.X R33, R0, UR5, R3, 0x1, P2 ;  /* 0x0000000500217c11 */ /* 0x000fe400090f0c03 */
[----:B------:R-:W-:Y:S01]  /*6150*/  IADD3 R0, P3, R16, R6, RZ ;  /* 0x0000000610007210 */ /* 0x000fe20007f7e0ff */
[--C-:B------:R-:W-:Y:S01]  /*6160*/  IMAD.X R7, R10, 0x1, R27.reuse, P4 ;  /* 0x000000010a077824 */ /* 0x100fe200020e061b */
[----:B------:R-:W-:Y:S02]  /*6170*/  LEA R26, P2, R6, UR6, 0x1 ;  /* 0x00000006061a7c11 */ /* 0x000fe4000f8408ff */
[----:B------:R-:W-:Y:S01]  /*6180*/  LEA R34, P5, R8, UR6, 0x1 ;  /* 0x0000000608227c11 */ /* 0x000fe2000f8a08ff */
[----:B------:R-:W-:Y:S01]  /*6190*/  IMAD.X R3, R17, 0x1, R27, P3 ;  /* 0x0000000111037824 */ /* 0x000fe200018e061b */
[----:B------:R-:W-:Y:S02]  /*61a0*/  LEA R36, P4, R5, UR4, 0x1 ;  /* 0x0000000405247c11 */ /* 0x000fe4000f8808ff */
[----:B------:R-:W-:-:S02]  /*61b0*/  LEA R38, P1, R0, UR6, 0x1 ;  /* 0x0000000600267c11 */ /* 0x000fc4000f8208ff */
        /* <DEDUP_REMOVED lines=20> */
[----:B0-2---:R-:W-:Y:S05]  /*6300*/  CALL.ABS.NOINC R14 ;  /* 0x000000000e007343 */ /* 0x005fea0003c00000 */
.L_x_7713:
[----:B------:R-:W-:Y:S05]  /*6310*/  BSYNC B6 ;  /* 0x0000000000067941 */ /* 0x000fea0003800000 */
.L_x_7712:
        /* <DEDUP_REMOVED lines=28> */
.L_x_7717:
[----:B------:R-:W-:Y:S05]  /*64e0*/  BSYNC B1 ;  /* 0x0000000000017941 */ /* 0x000fea0003800000 */
.L_x_7716:
[----:B------:R-:W-:Y:S01]  /*64f0*/  UMOV UR4, 0xffffffff ;  /* 0xffffffff00047882 */ /* 0x000fe20000000000 */
[----:B-1---5:R-:W-:Y:S01]  /*6500*/  IMAD.MOV.U32 R33, RZ, RZ, R6 ;  /* 0x000000ffff217224 */ /* 0x022fe200078e0006 */
[--C-:B------:R-:W-:Y:S01]  /*6510*/  SHF.R.U64 R37, R6, 0x10, R7.reuse ;  /* 0x0000001006257819 */ /* 0x100fe20000001207 */
[--C-:B------:R-:W-:Y:S01]  /*6520*/  IMAD.MOV.U32 R34, RZ, RZ, R7.reuse ;  /* 0x000000ffff227224 */ /* 0x100fe200078e0007 */
[----:B------:R-:W-:Y:S02]  /*6530*/  SHF.R.U32.HI R38, RZ, 0x10, R7 ;  /* 0x00000010ff267819 */ /* 0x000fe40000011607 */
[----:B------:R-:W-:Y:S01]  /*6540*/  LEA.HI R0, R212, R212, RZ, 0x1 ;  /* 0x000000d4d4007211 */ /* 0x000fe200078f08ff */
[----:B------:R-:W-:Y:S06]  /*6550*/  BRA.DIV UR4, `(.L_x_7718) ;  /* 0x000000e2049c7947 */ /* 0x000fec000b800000 */
.L_x_7888:
[----:B------:R-:W-:Y:S01]  /*6560*/  UMOV UR4, 0xffffffff ;  /* 0xffffffff00047882 */ /* 0x000fe20000000000 */
[----:B------:R-:W-:Y:S02]  /*6570*/  LOP3.LUT R3, R0, 0xfffffffe, RZ, 0xc0, !PT ;  /* 0xfffffffe00037812 */ /* 0x000fe400078ec0ff */
[----:B------:R-:W-:Y:S05]  /*6580*/  BRA.DIV UR4, `(.L_x_7719) ;  /* 0x000000e204b87947 */ /* 0x000fea000b800000 */
.L_x_7891:
[----:B------:R-:W-:Y:S01]  /*6590*/  UMOV UR4, 0xffffffff ;  /* 0xffffffff00047882 */ /* 0x000fe20000000000 */
[----:B------:R-:W-:Y:S02]  /*65a0*/  IMAD.IADD R3, R212, 0x1, -R3 ;  /* 0x00000001d4037824 */ /* 0x000fe400078e0a03 */
[----:B------:R-:W-:Y:S05]  /*65b0*/  BRA.DIV UR4, `(.L_x_7720) ;  /* 0x000000e204d47947 */ /* 0x000fea000b800000 */
.L_x_7894:
[----:B------:R-:W-:Y:S01]  /*65c0*/  UMOV UR4, 0xffffffff ;  /* 0xffffffff00047882 */ /* 0x000fe20000000000 */
[----:B------:R-:W-:Y:S02]  /*65d0*/  SHF.L.U32 R7, R3, 0x1f, RZ ;  /* 0x0000001f03077819 */ /* 0x000fe400000006ff */
[----:B------:R-:W-:Y:S05]  /*65e0*/  BRA.DIV UR4, `(.L_x_7721) ;  /* 0x000000e204f07947 */ /* 0x000fea000b800000 */
.L_x_7897:
[----:B------:R-:W1:Y:S01]  /*65f0*/  SYNCS.PHASECHK.TRANS64.TRYWAIT P1, [R18+URZ+0x22800], R7 ;  /* 0x02280007120075a7 */ /* 0x000e62000802017f */
[----:B------:R-:W-:Y:S01]  /*6600*/  LOP3.LUT P2, RZ, R220, 0x4, RZ, 0xc0, !PT ;  /* 0x00000004dcff7812 */ /* 0x000fe2000784c0ff */
[----:B------:R-:W-:Y:S01]  /*6610*/  IMAD R3, R205, 0x200, R10 ;  /* 0x00000200cd037824 */ /* 0x000fe200078e020a */
[--C-:B------:R-:W-:Y:S01]  /*6620*/  SHF.R.U64 R10, R4, 0x10, R5.reuse ;  /* 0x00000010040a7819 */ /* 0x100fe20000001205 */
[--C-:B------:R-:W-:Y:S01]  /*6630*/  IMAD.MOV.U32 R32, RZ, RZ, R5.reuse ;  /* 0x000000ffff207224 */ /* 0x100fe200078e0005 */
[----:B------:R-:W-:Y:S01]  /*6640*/  SHF.R.U32.HI R11, RZ, 0x10, R5 ;  /* 0x00000010ff0b7819 */ /* 0x000fe20000011605 */
[----:B------:R-:W-:Y:S01]  /*6650*/  IMAD R3, R3, 0x2, R18 ;  /* 0x0000000203037824 */ /* 0x000fe200078e0212 */
[----:B------:R-:W-:Y:S01]  /*6660*/  SHF.R.U64 R12, R20, 0x10, R21 ;  /* 0x00000010140c7819 */ /* 0x000fe20000001215 */
[----:B------:R-:W-:Y:S01]  /*6670*/  IMAD.MOV.U32 R35, RZ, RZ, R8 ;  /* 0x000000ffff237224 */ /* 0x000fe200078e0008 */
[----:B------:R-:W-:Y:S01]  /*6680*/  SHF.R.U64 R8, R8, 0x10, R9 ;  /* 0x0000001008087819 */ /* 0x000fe20000001209 */
[----:B------:R-:W-:Y:S01]  /*6690*/  IMAD.MOV.U32 R31, RZ, RZ, R4 ;  /* 0x000000ffff1f7224 */ /* 0x000fe200078e0004 */
[--C-:B------:R-:W-:Y:S01]  /*66a0*/  SHF.R.U32.HI R13, RZ, 0x10, R21.reuse ;  /* 0x00000010ff0d7819 */ /* 0x100fe20000011615 */
[----:B------:R-:W-:Y:S01]  /*66b0*/  IMAD.MOV.U32 R5, RZ, RZ, R20 ;  /* 0x000000ffff057224 */ /* 0x000fe200078e0014 */
[----:B------:R-:W-:Y:S01]  /*66c0*/  BSSY B1, `(.L_x_7722) ;  /* 0x0000010000017945 */ /* 0x000fe20003800000 */
[----:B------:R-:W-:Y:S01]  /*66d0*/  IMAD.MOV.U32 R6, RZ, RZ, R21 ;  /* 0x000000ffff067224 */ /* 0x000fe200078e0015 */
[----:B------:R-:W-:Y:S01]  /*66e0*/  PRMT R25, R33, 0x5410, R37 ;  /* 0x0000541021197816 */ /* 0x000fe20000000025 */
[--C-:B------:R-:W-:Y:S01]  /*66f0*/  IMAD.MOV.U32 R36, RZ, RZ, R9.reuse ;  /* 0x000000ffff247224 */ /* 0x100fe200078e0009 */
[----:B------:R-:W-:Y:S01]  /*6700*/  SHF.R.U32.HI R9, RZ, 0x10, R9 ;  /* 0x00000010ff097819 */ /* 0x000fe20000011609 */
[C---:B------:R-:W-:Y:S01]  /*6710*/  VIADD R4, R3.reuse, 0x18400 ;  /* 0x0001840003047836 */ /* 0x040fe20000000000 */
[----:B------:R-:W-:Y:S01]  /*6720*/  PRMT R27, R34, 0x5410, R38 ;  /* 0x00005410221b7816 */ /* 0x000fe20000000026 */
[----:B------:R-:W-:Y:S01]  /*6730*/  VIADD R0, R3, 0x18440 ;  /* 0x0001844003007836 */ /* 0x000fe20000000000 */
[----:B------:R-:W-:Y:S01]  /*6740*/  PRMT R31, R31, 0x5410, R10 ;  /* 0x000054101f1f7816 */ /* 0x000fe2000000000a */
[----:B------:R-:W-:Y:S01]  /*6750*/  @P2 VIADD R0, R4, 0xffffffc0 ;  /* 0xffffffc004002836 */ /* 0x000fe20000000000 */
[----:B------:R-:W-:-:S02]  /*6760*/  PRMT R32, R32, 0x5410, R11 ;  /* 0x0000541020207816 */ /* 0x000fc4000000000b */
[----:B------:R-:W-:Y:S02]  /*6770*/  PRMT R33, R5, 0x5410, R12 ;  /* 0x0000541005217816 */ /* 0x000fe4000000000c */
[----:B------:R-:W-:Y:S02]  /*6780*/  PRMT R34, R6, 0x5410, R13 ;  /* 0x0000541006227816 */ /* 0x000fe4000000000d */
[----:B------:R-:W-:Y:S02]  /*6790*/  PRMT R35, R35, 0x5410, R8 ;  /* 0x0000541023237816 */ /* 0x000fe40000000008 */
[----:B------:R-:W-:Y:S01]  /*67a0*/  PRMT R36, R36, 0x5410, R9 ;  /* 0x0000541024247816 */ /* 0x000fe20000000009 */
[----:B-1----:R-:W-:Y:S06]  /*67b0*/  @!P1 BRA `(.L_x_7723) ;  /* 0x000000e000a49947 */ /* 0x002fec0003800000 */
.L_x_7898:
[----:B------:R-:W-:Y:S05]  /*67c0*/  BSYNC B1 ;  /* 0x0000000000017941 */ /* 0x000fea0003800000 */
.L_x_7722:
[----:B------:R-:W-:Y:S04]  /*67d0*/  BSSY B1, `(.L_x_7724) ;  /* 0x0000056000017945 */ /* 0x000fe80003800000 */
[----:B------:R-:W-:Y:S05]  /*67e0*/  @P0 BRA `(.L_x_7725) ;  /* 0x0000000400500947 */ /* 0x000fea0003800000 */
[----:B------:R-:W2:Y:S01]  /*67f0*/  LDC R4, c[0x0][0x3d4] ;  /* 0x0000f500ff047b82 */ /* 0x000ea20000000800 */
[C---:B------:R-:W-:Y:S01]  /*6800*/  VIADD R5, R29.reuse, 0x10 ;  /* 0x000000101d057836 */ /* 0x040fe20000000000 */
[----:B------:R-:W-:Y:S01]  /*6810*/  BSSY B2, `(.L_x_7726) ;  /* 0x000002a000027945 */ /* 0x000fe20003800000 */
[----:B--2---:R-:W-:-:S03]  /*6820*/  ISETP.GE.AND P0, PT, R29, R4, PT ;  /* 0x000000041d00720c */ /* 0x004fc60003f06270 */
[----:B------:R-:W-:-:S10]  /*6830*/  ISETP.GE.AND P1, PT, R5, R4, PT ;  /* 0x000000040500720c */ /* 0x000fd40003f26270 */
[----:B------:R-:W-:Y:S05]  /*6840*/  @P0 BRA `(.L_x_7727) ;  /* 0x0000000000980947 */ /* 0x000fea0003800000 */
[----:B-1----:R-:W1:Y:S01]  /*6850*/  LDS.128 R4, [R3+0x18400] ;  /* 0x0184000003047984 */ /* 0x002e620000000c00 */
        /* <DEDUP_REMOVED lines=10> */
[C---:B------:R-:W-:Y:S01]  /*6900*/  FMUL.FTZ R21, R4.reuse, R15 ;  /* 0x0000000f04157220 */ /* 0x040fe20000410000 */
[-C--:B------:R-:W-:Y:S01]  /*6910*/  FMUL.FTZ R4, R4, R13.reuse ;  /* 0x0000000d04047220 */ /* 0x080fe20000410000 */
[C---:B------:R-:W-:Y:S01]  /*6920*/  IMAD.U32 R11, R7.reuse, 0x10000, RZ ;  /* 0x00010000070b7824 */ /* 0x040fe200078e00ff */
[----:B------:R-:W-:Y:S01]  /*6930*/  LOP3.LUT R7, R7, 0xffff0000, RZ, 0xc0, !PT ;  /* 0xffff000007077812 */ /* 0x000fe200078ec0ff */
[C---:B------:R-:W-:Y:S01]  /*6940*/  FFMA.FTZ R21, R8.reuse, R13, -R21 ;  /* 0x0000000d08157223 */ /* 0x040fe20000010815 */
[----:B------:R-:W-:Y:S01]  /*6950*/  FFMA.FTZ R20, R8, R15, R4 ;  /* 0x0000000f08147223 */ /* 0x000fe20000010004 */
[C---:B------:R-:W-:Y:S01]  /*6960*/  FMUL.FTZ R24, R5.reuse, R14 ;  /* 0x0000000e05187220 */ /* 0x040fe20000410000 */
[C---:B------:R-:W-:Y:S01]  /*6970*/  LOP3.LUT R8, R34.reuse, 0xffff0000, RZ, 0xc0, !PT ;  /* 0xffff000022087812 */ /* 0x040fe200078ec0ff */
[----:B------:R-:W-:Y:S01]  /*6980*/  FMUL.FTZ R26, R5, R12 ;  /* 0x0000000c051a7220 */ /* 0x000fe20000410000 */
[----:B------:R-:W-:Y:S01]  /*6990*/  IMAD.U32 R13, R34, 0x10000, RZ ;  /* 0x00010000220d7824 */ /* 0x000fe200078e00ff */
[C---:B------:R-:W-:Y:S01]  /*69a0*/  LOP3.LUT R4, R27.reuse, 0xffff0000, RZ, 0xc0, !PT ;  /* 0xffff00001b047812 */ /* 0x040fe200078ec0ff */
[----:B------:R-:W-:-:S02]  /*69b0*/  IMAD.U32 R5, R27, 0x10000, RZ ;  /* 0x000100001b057824 */ /* 0x000fc400078e00ff */
[----:B------:R-:W-:Y:S01]  /*69c0*/  FFMA.FTZ R24, R9, R12, -R24 ;  /* 0x0000000c09187223 */ /* 0x000fe20000010818 */
[C---:B------:R-:W-:Y:S01]  /*69d0*/  FMUL.FTZ R15, R6.reuse, R13 ;  /* 0x0000000d060f7220 */ /* 0x040fe20000410000 */
[C---:B------:R-:W-:Y:S01]  /*69e0*/  FMUL.FTZ R12, R7.reuse, R8 ;  /* 0x00000008070c7220 */ /* 0x040fe20000410000 */
[-C--:B------:R-:W-:Y:S01]  /*69f0*/  FMUL.FTZ R6, R6, R5.reuse ;  /* 0x0000000506067220 */ /* 0x080fe20000410000 */
[----:B------:R-:W-:Y:S01]  /*6a00*/  FMUL.FTZ R7, R7, R4 ;  /* 0x0000000407077220 */ /* 0x000fe20000410000 */
        /* <DEDUP_REMOVED lines=10> */
.L_x_7727:
[----:B------:R-:W-:Y:S05]  /*6ab0*/  BSYNC B2 ;  /* 0x0000000000027941 */ /* 0x000fea0003800000 */
.L_x_7726:
[----:B------:R-:W-:Y:S05]  /*6ac0*/  @P1 BRA `(.L_x_7725) ;  /* 0x0000000000981947 */ /* 0x000fea0003800000 */
[----:B-12---:R-:W1:Y:S01]  /*6ad0*/  LDS.128 R4, [R0] ;  /* 0x0000000000047984 */ /* 0x006e620000000c00 */
        /* <DEDUP_REMOVED lines=37> */
.L_x_7725:
[----:B------:R-:W-:Y:S05]  /*6d30*/  BSYNC B1 ;  /* 0x0000000000017941 */ /* 0x000fea0003800000 */
.L_x_7724:
[----:B------:R-:W-:-:S13]  /*6d40*/  ISETP.GE.AND P0, PT, R211, R30, PT ;  /* 0x0000001ed300720c */ /* 0x000fda0003f06270 */
[----:B------:R-:W-:Y:S05]  /*6d50*/  @P0 BRA `(.L_x_7728) ;  /* 0x0000001000dc0947 */ /* 0x000fea0003800000 */
[----:B--23--:R-:W2:Y:S01]  /*6d60*/  LDC R4, c[0x0][0x3d4] ;  /* 0x0000f500ff047b82 */ /* 0x00cea20000000800 */
        /* <DEDUP_REMOVED lines=43> */
.L_x_7730:
[----:B------:R-:W-:Y:S05]  /*7020*/  BSYNC B1 ;  /* 0x0000000000017941 */ /* 0x000fea0003800000 */
.L_x_7729:
[----:B------:R-:W-:Y:S05]  /*7030*/  @P1 BRA `(.L_x_7728) ;  /* 0x0000001000241947 */ /* 0x000fea0003800000 */
[----:B-1----:R-:W2:Y:S01]  /*7040*/  LDS.128 R4, [R0+0x2000] ;  /* 0x0020000000047984 */ /* 0x002ea20000000c00 */
[C---:B------:R-:W-:Y:S01]  /*7050*/  IMAD.U32 R15, R35.reuse, 0x10000, RZ ;  /* 0x00010000230f7824 */ /* 0x040fe200078e00ff */
[----:B------:R-:W-:Y:S01]  /*7060*/  LOP3.LUT R20, R35, 0xffff0000, RZ, 0xc0, !PT ;  /* 0xffff000023147812 */ /* 0x000fe200078ec0ff */
[C---:B------:R-:W-:Y:S01]  /*7070*/  IMAD.U32 R13, R31.reuse, 0x10000, RZ ;  /* 0x000100001f0d7824 */ /* 0x040fe200078e00ff */
[----:B------:R-:W-:Y:S01]  /*7080*/  LOP3.LUT R14, R31, 0xffff0000, RZ, 0xc0, !PT ;  /* 0xffff00001f0e7812 */ /* 0x000fe200078ec0ff */
[C---:B--2---:R-:W-:Y:S01]  /*7090*/  IMAD.U32 R3, R4.reuse, 0x10000, RZ ;  /* 0x0001000004037824 */ /* 0x044fe200078e00ff */
        /* <DEDUP_REMOVED lines=33> */
.L_x_7715:
[----:B------:R-:W1:Y:S01]  /*72b0*/  LDC R45, c[0x0][0x3d4] ;  /* 0x0000f500ff2d7b82 */ /* 0x000e620000000800 */
[----:B------:R-:W-:Y:S01]  /*72c0*/  IMAD R30, R85, -0x80, R30 ;  /* 0xffffff80551e7824 */ /* 0x000fe200078e021e */
[----:B------:R-:W-:Y:S02]  /*72d0*/  CS2R R32, SRZ ;  /* 0x0000000000207805 */ /* 0x000fe4000001ff00 */
[----:B------:R-:W-:Y:S02]  /*72e0*/  CS2R R34, SRZ ;  /* 0x0000000000227805 */ /* 0x000fe4000001ff00 */
[----:B------:R-:W-:Y:S02]  /*72f0*/  CS2R R4, SRZ ;  /* 0x0000000000047805 */ /* 0x000fe4000001ff00 */
[----:B------:R-:W-:Y:S02]  /*7300*/  CS2R R6, SRZ ;  /* 0x0000000000067805 */ /* 0x000fe4000001ff00 */
[----:B------:R-:W-:-:S02]  /*7310*/  VIMNMX R30, R30, 0x80, PT ;  /* 0x000000801e1e7848 */ /* 0x000fc40003fe0100 */
[----:B-1----:R-:W-:-:S04]  /*7320*/  ISETP.GE.AND P0, PT, R16, R45, PT ;  /* 0x0000002d1000720c */ /* 0x002fc80003f06270 */
[----:B------:R-:W-:-:S13]  /*7330*/  ISETP.GE.OR P1, PT, R19, R30, P0 ;  /* 0x0000001e1300720c */ /* 0x000fda0000726670 */
[----:B------:R1:W5:Y:S04]  /*7340*/  @!P1 LDG.E.128 R32, desc[UR40][R36.64] ;  /* 0x0000002824209981 */ /* 0x000368000c1e1d00 */
[----:B------:R1:W5:Y:S01]  /*7350*/  @!P1 LDG.E.128 R4, desc[UR40][R38.64] ;  /* 0x0000002826049981 */ /* 0x000362000c1e1d00 */
[----:B------:R-:W-:Y:S01]  /*7360*/  UMOV UR4, 0xffffffff ;  /* 0xffffffff00047882 */ /* 0x000fe20000000000 */
[----:B------:R-:W-:Y:S02]  /*7370*/  LEA.HI R0, R212, R212, RZ, 0x1 ;  /* 0x000000d4d4007211 */ /* 0x000fe400078f08ff */
[----:B------:R-:W-:Y:S05]  /*7380*/  BRA.DIV UR4, `(.L_x_7731) ;  /* 0x000000d604c47947 */ /* 0x000fea000b800000 */
.L_x_7901:
[----:B------:R-:W-:Y:S01]  /*7390*/  UMOV UR4, 0xffffffff ;  /* 0xffffffff00047882 */ /* 0x000fe20000000000 */
[----:B------:R-:W-:Y:S02]  /*73a0*/  LOP3.LUT R3, R0, 0xfffffffe, RZ, 0xc0, !PT ;  /* 0xfffffffe00037812 */ /* 0x000fe400078ec0ff */
[----:B------:R-:W-:Y:S05]  /*73b0*/  BRA.DIV UR4, `(.L_x_7732) ;  /* 0x000000d604e07947 */ /* 0x000fea000b800000 */
.L_x_7904:
[----:B------:R-:W-:Y:S01]  /*73c0*/  UMOV UR4, 0xffffffff ;  /* 0xffffffff00047882 */ /* 0x000fe20000000000 */
[----:B------:R-:W-:Y:S02]  /*73d0*/  IMAD.IADD R3, R212, 0x1, -R3 ;  /* 0x00000001d4037824 */ /* 0x000fe400078e0a03 */
[----:B------:R-:W-:Y:S05]  /*73e0*/  BRA.DIV UR4, `(.L_x_7733) ;  /* 0x000000d604fc7947 */ /* 0x000fea000b800000 */
.L_x_7907:
[----:B------:R-:W-:Y:S01]  /*73f0*/  UMOV UR4, 0xffffffff ;  /* 0xffffffff00047882 */ /* 0x000fe20000000000 */
[----:B------:R-:W-:Y:S02]  /*7400*/  SHF.L.U32 R3, R3, 0x1f, RZ ;  /* 0x0000001f03037819 */ /* 0x000fe400000006ff */
[----:B------:R-:W-:Y:S05]  /*7410*/  BRA.DIV UR4, `(.L_x_7734) ;  /* 0x000000da04187947 */ /* 0x000fea000b800000 */
.L_x_7910:
[----:B------:R-:W2:Y:S01]  /*7420*/  SYNCS.PHASECHK.TRANS64.TRYWAIT P1, [R18+URZ+0x22800], R3 ;  /* 0x02280003120075a7 */ /* 0x000ea2000802017f */
[----:B-1---5:R-:W-:Y:S01]  /*7430*/  IMAD.MOV.U32 R37, RZ, RZ, R32 ;  /* 0x000000ffff257224 */ /* 0x022fe200078e0020 */
        /* <DEDUP_REMOVED lines=26> */
[----:B--2---:R-:W-:Y:S06]  /*75e0*/  @!P1 BRA `(.L_x_7736) ;  /* 0x000000d400cc9947 */ /* 0x004fec0003800000 */
.L_x_7911:
[----:B------:R-:W-:Y:S05]  /*75f0*/  BSYNC B1 ;  /* 0x0000000000017941 */ /* 0x000fea0003800000 */
.L_x_7735:
[----:B------:R-:W-:Y:S04]  /*7600*/  BSSY B1, `(.L_x_7737) ;  /* 0x000005a000017945 */ /* 0x000fe80003800000 */
[----:B------:R-:W-:Y:S05]  /*7610*/  @P2 BRA `(.L_x_7738) ;  /* 0x0000000400602947 */ /* 0x000fea0003800000 */
[----:B------:R-:W-:Y:S01]  /*7620*/  IMAD.SHL.U32 R0, R220, 0x40, RZ ;  /* 0x00000040dc007824 */ /* 0x000fe200078e00ff */
[C---:B------:R-:W-:Y:S01]  /*7630*/  LOP3.LUT R24, R41.reuse, 0xffff0000, RZ, 0xc0, !PT ;  /* 0xffff000029187812 */ /* 0x040fe200078ec0ff */
[----:B-1----:R-:W-:Y:S02]  /*7640*/  IMAD.IADD R3, R16, 0x1, R45 ;  /* 0x0000000110037824 */ /* 0x002fe400078e022d */
        /* <DEDUP_REMOVED lines=11> */
[----:B------:R-:W1:Y:S01]  /*7700*/  LDS.128 R8, [R34+0x18400] ;  /* 0x0184000022087984 */ /* 0x000e620000000c00 */
[----:B------:R-:W-:-:S05]  /*7710*/  IMAD R36, R3, 0x2, R18 ;  /* 0x0000000203247824 */ /* 0x000fca00078e0212 */
[----:B------:R-:W2:Y:S01]  /*7720*/  LDS.128 R4, [R36+0x18400] ;  /* 0x0184000024047984 */ /* 0x000ea20000000c00 */
[C---:B-1----:R-:W-:Y:S01]  /*7730*/  IMAD.U32 R0, R8.reuse, 0x10000, RZ ;  /* 0x0001000008007824 */ /* 0x042fe200078e00ff */
[----:B------:R-:W-:Y:S01]  /*7740*/  LOP3.LUT R3, R8, 0xffff0000, RZ, 0xc0, !PT ;  /* 0xffff000008037812 */ /* 0x000fe200078ec0ff */
        /* <DEDUP_REMOVED lines=17> */
[C---:B------:R-:W-:Y:S01]  /*7860*/  FMUL.FTZ R35, R20.reuse, R29 ;  /* 0x0000001d14237220 */ /* 0x040fe20000410000 */
[----:B------:R-:W-:Y:S01]  /*7870*/  LOP3.LUT R27, R43, 0xffff0000, RZ, 0xc0, !PT ;  /* 0xffff00002b1b7812 */ /* 0x000fe200078ec0ff */
[-C--:B------:R-:W-:Y:S01]  /*7880*/  FMUL.FTZ R20, R20, R25.reuse ;  /* 0x0000001914147220 */ /* 0x080fe20000410000 */
[C---:B------:R-:W-:Y:S01]  /*7890*/  FFMA.FTZ R33, R3.reuse, R14, -R30 ;  /* 0x0000000e03217223 */ /* 0x040fe2000001081e */
[----:B------:R-:W-:Y:S01]  /*78a0*/  FFMA.FTZ R24, R3, R24, R4 ;  /* 0x0000001803187223 */ /* 0x000fe20000010004 */
[C---:B------:R-:W-:Y:S01]  /*78b0*/  FFMA.FTZ R35, R12.reuse, R25, -R35 ;  /* 0x000000190c237223 */ /* 0x040fe20000010823 */
[----:B------:R-:W-:Y:S01]  /*78c0*/  LOP3.LUT R3, R39, 0xffff0000, RZ, 0xc0, !PT ;  /* 0xffff000027037812 */ /* 0x000fe200078ec0ff */
[----:B------:R-:W-:Y:S01]  /*78d0*/  FFMA.FTZ R20, R12, R29, R20 ;  /* 0x0000001d0c147223 */ /* 0x000fe20000010014 */
[----:B------:R-:W-:Y:S01]  /*78e0*/  FMUL.FTZ R25, R6, R27 ;  /* 0x0000001b06197220 */ /* 0x000fe20000410000 */
[C---:B------:R-:W-:Y:S01]  /*78f0*/  IMAD.U32 R15, R5.reuse, 0x10000, RZ ;  /* 0x00010000050f7824 */ /* 0x040fe200078e00ff */
[----:B------:R-:W-:Y:S01]  /*7900*/  LOP3.LUT R5, R5, 0xffff0000, RZ, 0xc0, !PT ;  /* 0xffff000005057812 */ /* 0x000fe200078ec0ff */
[----:B------:R-:W-:-:S02]  /*7910*/  IMAD.U32 R12, R42, 0x10000, RZ ;  /* 0x000100002a0c7824 */ /* 0x000fc400078e00ff */
[-C--:B------:R-:W-:Y:S01]  /*7920*/  FMUL.FTZ R29, R6, R3.reuse ;  /* 0x00000003061d7220 */ /* 0x080fe20000410000 */
[----:B------:R-:W-:Y:S02]  /*7930*/  IMAD.U32 R21, R7, 0x10000, RZ ;  /* 0x0001000007157824 */ /* 0x000fe400078e00ff */
[----:B------:R-:W-:Y:S01]  /*7940*/  FFMA.FTZ R30, R10, R3, -R25 ;  /* 0x000000030a1e7223 */ /* 0x000fe20000010819 */
[----:B------:R-:W-:Y:S02]  /*7950*/  IMAD.U32 R0, R38, 0x10000, RZ ;  /* 0x0001000026007824 */ /* 0x000fe400078e00ff */
[----:B------:R-:W-:Y:S01]  /*7960*/  FMUL.FTZ R3, R15, R12 ;  /* 0x0000000c0f037220 */ /* 0x000fe20000410000 */
[----:B------:R-:W-:Y:S02]  /*7970*/  IMAD.U32 R14, R44, 0x10000, RZ ;  /* 0x000100002c0e7824 */ /* 0x000fe400078e00ff */
[----:B------:R-:W-:Y:S01]  /*7980*/  FFMA.FTZ R29, R10, R27, R29 ;  /* 0x0000001b0a1d7223 */ /* 0x000fe2000001001d */
[----:B------:R-:W-:-:S02]  /*7990*/  IMAD.U32 R4, R40, 0x10000, RZ ;  /* 0x0001000028047824 */ /* 0x000fc400078e00ff */
[----:B------:R-:W-:Y:S01]  /*79a0*/  FMUL.FTZ R15, R15, R0 ;  /* 0x000000000f0f7220 */ /* 0x000fe20000410000 */
[----:B------:R-:W-:Y:S02]  /*79b0*/  IMAD.U32 R13, R11, 0x10000, RZ ;  /* 0x000100000b0d7824 */ /* 0x000fe400078e00ff */
[C---:B------:R-:W-:Y:S01]  /*79c0*/  FMUL.FTZ R6, R21.reuse, R14 ;  /* 0x0000000e15067220 */ /* 0x040fe20000410000 */
        /* <DEDUP_REMOVED lines=15> */
[----:B------:R-:W-:Y:S01]  /*7ac0*/  FMUL.FTZ R7, R7, R4 ;  /* 0x0000000407077220 */ /* 0x000fe20000410000 */
[----:B------:R-:W-:Y:S01]  /*7ad0*/  F2FP.BF16.F32.PACK_AB R10, R29, R20 ;  /* 0x000000141d0a723e */ /* 0x000fe200000010ff */
        /* <DEDUP_REMOVED lines=12> */
.L_x_7738:
[----:B------:R-:W-:Y:S05]  /*7ba0*/  BSYNC B1 ;  /* 0x0000000000017941 */ /* 0x000fea0003800000 */
.L_x_7737:
[----:B------:R-:W-:Y:S05]  /*7bb0*/  @P0 BRA `(.L_x_7728) ;  /* 0x0000000400440947 */ /* 0x000fea0003800000 */
[----:B-1----:R-:W-:Y:S01]  /*7bc0*/  IMAD.IADD R3, R16, 0x1, R45 ;  /* 0x0000000110037824 */ /* 0x002fe200078e022d */
[----:B--2---:R-:W1:Y:S01]  /*7bd0*/  LDS.128 R8, [R229+0x18400] ;  /* 0x01840000e5087984 */ /* 0x004e620000000c00 */
[C---:B------:R-:W-:Y:S01]  /*7be0*/  IMAD.U32 R30, R41.reuse, 0x10000, RZ ;  /* 0x00010000291e7824 */ /* 0x040fe200078e00ff */
[----:B------:R-:W-:Y:S01]  /*7bf0*/  LOP3.LUT R32, R41, 0xffff0000, RZ, 0xc0, !PT ;  /* 0xffff000029207812 */ /* 0x000fe200078ec0ff */
[----:B------:R-:W-:Y:S01]  /*7c00*/  IMAD.U32 R26, R37, 0x10000, RZ ;  /* 0x00010000251a7824 */ /* 0x000fe200078e00ff */
[----:B------:R-:W-:Y:S01]  /*7c10*/  LOP3.LUT R3, R204, 0x38, R3, 0xf8, !PT ;  /* 0x00000038cc037812 */ /* 0x000fe200078ef803 */
[----:B------:R-:W-:Y:S01]  /*7c20*/  IMAD.U32 R34, R42, 0x10000, RZ ;  /* 0x000100002a227824 */ /* 0x000fe200078e00ff */
[----:B------:R-:W-:Y:S01]  /*7c30*/  LOP3.LUT R41, R44, 0xffff0000, RZ, 0xc0, !PT ;  /* 0xffff00002c297812 */ /* 0x000fe200078ec0ff */
[----:B------:R-:W-:Y:S01]  /*7c40*/  IMAD.U32 R33, R43, 0x10000, RZ ;  /* 0x000100002b217824 */ /* 0x000fe200078e00ff */
[----:B------:R-:W-:Y:S02]  /*7c50*/  LOP3.LUT R3, R3, R234, RZ, 0x3c, !PT ;  /* 0x000000ea03037212 */ /* 0x000fe400078e3cff */
[----:B------:R-:W-:-:S03]  /*7c60*/  LOP3.LUT R35, R38, 0xffff0000, RZ, 0xc0, !PT ;  /* 0xffff000026237812 */ /* 0x000fc600078ec0ff */
[----:B------:R-:W-:-:S04]  /*7c70*/  IMAD.IADD R3, R206, 0x1, R3 ;  /* 0x00000001ce037824 */ /* 0x000fc800078e0203 */
        /* <DEDUP_REMOVED lines=19> */
[----:B------:R-:W-:Y:S01]  /*7db0*/  LOP3.LUT R26, R37, 0xffff0000, RZ, 0xc0, !PT ;  /* 0xffff0000251a7812 */ /* 0x000fe200078ec0ff */
[----:B------:R-:W-:Y:S01]  /*7dc0*/  FFMA.FTZ R15, R30, R0, R15 ;  /* 0x000000001e0f7223 */ /* 0x000fe2000001000f */
[----:B------:R-:W-:Y:S01]  /*7dd0*/  IMAD.U32 R30, R38, 0x10000, RZ ;  /* 0x00010000261e7824 */ /* 0x000fe200078e00ff */
[----:B------:R-:W-:Y:S01]  /*7de0*/  LOP3.LUT R6, R6, 0xffff0000, RZ, 0xc0, !PT ;  /* 0xffff000006067812 */ /* 0x000fe200078ec0ff */
[----:B------:R-:W-:Y:S02]  /*7df0*/  IMAD.U32 R24, R7, 0x10000, RZ ;  /* 0x0001000007187824 */ /* 0x000fe400078e00ff */
[C---:B------:R-:W-:Y:S01]  /*7e00*/  FMUL.FTZ R29, R26.reuse, R4 ;  /* 0x000000041a1d7220 */ /* 0x040fe20000410000 */
[----:B------:R-:W-:Y:S01]  /*7e10*/  FFMA.FTZ R0, R26, R8, -R27 ;  /* 0x000000081a007223 */ /* 0x000fe2000001081b */
[-C--:B------:R-:W-:Y:S01]  /*7e20*/  FMUL.FTZ R27, R34, R20.reuse ;  /* 0x00000014221b7220 */ /* 0x080fe20000410000 */
[----:B------:R-:W-:Y:S01]  /*7e30*/  FMUL.FTZ R31, R30, R20 ;  /* 0x000000141e1f7220 */ /* 0x000fe20000410000 */
[----:B------:R-:W-:Y:S01]  /*7e40*/  FFMA.FTZ R8, R32, R8, R29 ;  /* 0x0000000820087223 */ /* 0x000fe2000001001d */
[----:B------:R-:W-:-:S02]  /*7e50*/  IMAD.U32 R29, R39, 0x10000, RZ ;  /* 0x00010000271d7824 */ /* 0x000fc400078e00ff */
[-C--:B------:R-:W-:Y:S01]  /*7e60*/  FMUL.FTZ R4, R33, R21.reuse ;  /* 0x0000001521047220 */ /* 0x080fe20000410000 */
[-C--:B------:R-:W-:Y:S01]  /*7e70*/  FFMA.FTZ R27, R30, R12.reuse, -R27 ;  /* 0x0000000c1e1b7223 */ /* 0x080fe2000001081b */
[----:B------:R-:W-:Y:S01]  /*7e80*/  FFMA.FTZ R31, R34, R12, R31 ;  /* 0x0000000c221f7223 */ /* 0x000fe2000001001f */
[----:B------:R-:W-:Y:S01]  /*7e90*/  FMUL.FTZ R20, R29, R21 ;  /* 0x000000151d147220 */ /* 0x000fe20000410000 */
[----:B------:R-:W-:Y:S01]  /*7ea0*/  LOP3.LUT R26, R39, 0xffff0000, RZ, 0xc0, !PT ;  /* 0xffff0000271a7812 */ /* 0x000fe200078ec0ff */
[----:B------:R-:W-:Y:S01]  /*7eb0*/  IMAD.U32 R32, R44, 0x10000, RZ ;  /* 0x000100002c207824 */ /* 0x000fe200078e00ff */
[----:B------:R-:W-:Y:S01]  /*7ec0*/  LOP3.LUT R30, R43, 0xffff0000, RZ, 0xc0, !PT ;  /* 0xffff00002b1e7812 */ /* 0x000fe200078ec0ff */
[-C--:B------:R-:W-:Y:S01]  /*7ed0*/  FFMA.FTZ R12, R29, R13.reuse, -R4 ;  /* 0x0000000d1d0c7223 */ /* 0x080fe20000010804 */
[----:B------:R-:W-:Y:S02]  /*7ee0*/  IMAD.U32 R4, R40, 0x10000, RZ ;  /* 0x0001000028047824 */ /* 0x000fe400078e00ff */
[----:B------:R-:W-:Y:S01]  /*7ef0*/  FFMA.FTZ R20, R33, R13, R20 ;  /* 0x0000000d21147223 */ /* 0x000fe20000010014 */
[----:B------:R-:W-:Y:S01]  /*7f00*/  FMUL.FTZ R13, R32, R24 ;  /* 0x00000018200d7220 */ /* 0x000fe20000410000 */
[----:B------:R-:W-:Y:S01]  /*7f10*/  LOP3.LUT R39, R42, 0xffff0000, RZ, 0xc0, !PT ;  /* 0xffff00002a277812 */ /* 0x000fe200078ec0ff */
[-C--:B------:R-:W-:Y:S01]  /*7f20*/  FMUL.FTZ R21, R30, R6.reuse ;  /* 0x000000061e157220 */ /* 0x080fe20000410000 */
[----:B------:R-:W-:Y:S01]  /*7f30*/  LOP3.LUT R7, R7, 0xffff0000, RZ, 0xc0, !PT ;  /* 0xffff000007077812 */ /* 0x000fe200078ec0ff */
[----:B------:R-:W-:Y:S01]  /*7f40*/  FMUL.FTZ R29, R26, R6 ;  /* 0x000000061a1d7220 */ /* 0x000fe20000410000 */
[----:B------:R-:W-:Y:S01]  /*7f50*/  FMUL.FTZ R33, R4, R24 ;  /* 0x0000001804217220 */ /* 0x000fe20000410000 */
[----:B------:R-:W-:Y:S01]  /*7f60*/  LOP3.LUT R37, R40, 0xffff0000, RZ, 0xc0, !PT ;  /* 0xffff000028257812 */ /* 0x000fe200078ec0ff */
[----:B------:R-:W-:Y:S01]  /*7f70*/  FFMA.FTZ R13, R4, R14, -R13 ;  /* 0x0000000e040d7223 */ /* 0x000fe2000001080d */
[-C--:B------:R-:W-:Y:S01]  /*7f80*/  FFMA.FTZ R21, R26, R10.reuse, -R21 ;  /* 0x0000000a1a157223 */ /* 0x080fe20000010815 */
[----:B------:R-:W-:Y:S01]  /*7f90*/  FFMA.FTZ R29, R30, R10, R29 ;  /* 0x0000000a1e1d7223 */ /* 0x000fe2000001001d */
        /* <DEDUP_REMOVED lines=19> */
.L_x_7728:
[----:B------:R-:W-:Y:S05]  /*80d0*/  BSYNC B0 ;  /* 0x0000000000007941 */ /* 0x000fea0003800000 */
.L_x_7714:
        /* <DEDUP_REMOVED lines=8> */
.L_x_7711:
[----:B---34-:R-:W3:Y:S01]  /*8160*/  S2R R0, SR_TID.X ;  /* 0x0000000000007919 */ /* 0x018ee20000002100 */
[----:B------:R-:W-:Y:S05]  /*8170*/  WARPSYNC.ALL ;  /* 0x0000000000007948 */ /* 0x000fea0003800000 */
[----:B---3--:R-:W-:-:S05]  /*8180*/  SHF.R.U32.HI R0, RZ, 0x7, R0 ;  /* 0x00000007ff007819 */ /* 0x008fca0000011600 */
[----:B------:R-:W-:Y:S02]  /*8190*/  VIADD R178, R0, 0x8 ;  /* 0x0000000800b27836 */ /* 0x000fe40000000000 */
[----:B------:R-:W-:-:S03]  /*81a0*/  IMAD.U32 R0, RZ, RZ, UR44 ;  /* 0x0000002cff007e24 */ /* 0x000fc6000f8e00ff */
[----:B------:R3:W-:Y:S02]  /*81b0*/  BAR.SYNC.DEFER_BLOCKING R178, 0x100 ;  /* 0x000400b20000751d */ /* 0x0007e40000010000 */
[----:B------:R-:W-:-:S13]  /*81c0*/  ISETP.NE.AND P0, PT, R0, 0x3, PT ;  /* 0x000000030000780c */ /* 0x000fda0003f05270 */
[----:B---3--:R-:W-:Y:S05]  /*81d0*/  @!P0 BRA `(.L_x_7739) ;  /* 0x0000000000048947 */ /* 0x008fea0003800000 */
[----:B------:R-:W-:Y:S01]  /*81e0*/  BPT.TRAP 0x1 ;  /* 0x000000040000795c */ /* 0x000fe20000300000 */
.L_x_7739:
[----:B------:R-:W-:Y:S01]  /*81f0*/  IMAD R13, R22, 0x8, R18 ;  /* 0x00000008160d7824 */ /* 0x000fe200078e0212 */
[----:B------:R-:W-:-:S04]  /*8200*/  SHF.L.U32 R14, R200, 0x1f, RZ ;  /* 0x0000001fc80e7819 */ /* 0x000fc800000006ff */
[----:B------:R3:W4:Y:S01]  /*8210*/  SYNCS.PHASECHK.TRANS64.TRYWAIT P1, [R13+URZ+0x22830], R14 ;  /* 0x0228300e0d0075a7 */ /* 0x000722000802017f */
[----:B------:R-:W-:Y:S05]  /*8220*/  @!P0 BRA `(.L_x_7740) ;  /* 0x0000000000048947 */ /* 0x000fea0003800000 */
[----:B------:R-:W-:Y:S01]  /*8230*/  BPT.TRAP 0x1 ;  /* 0x000000040000795c */ /* 0x000fe20000300000 */
.L_x_7740:
[----:B------:R-:W-:Y:S01]  /*8240*/  VIADD R0, R18, 0x1c400 ;  /* 0x0001c40012007836 */ /* 0x000fe20000000000 */
[----:B--2---:R-:W-:Y:S01]  /*8250*/  LOP3.LUT R4, R28, 0x10000, RZ, 0xfc, !PT ;  /* 0x000100001c047812 */ /* 0x004fe200078efcff */
[----:B------:R-:W-:-:S03]  /*8260*/  IMAD.MOV.U32 R5, RZ, RZ, 0x40000040 ;  /* 0x40000040ff057424 */ /* 0x000fc600078e00ff */
[----:B------:R-:W-:-:S04]  /*8270*/  SHF.R.U32.HI R0, RZ, 0x4, R0 ;  /* 0x00000004ff007819 */ /* 0x000fc80000011600 */
[----:B------:R-:W-:-:S04]  /*8280*/  LOP3.LUT R0, R0, 0x3fff, RZ, 0xc0, !PT ;  /* 0x00003fff00007812 */ /* 0x000fc800078ec0ff */
[----:B------:R-:W-:Y:S01]  /*8290*/  LOP3.LUT R0, R0, 0x10000, RZ, 0xfc, !PT ;  /* 0x0001000000007812 */ /* 0x000fe200078efcff */
[----:B----4-:R-:W-:Y:S06]  /*82a0*/  @P1 BRA `(.L_x_7741) ;  /* 0x0000000000081947 */ /* 0x010fec0003800000 */
[----:B------:R-:W2:Y:S02]  /*82b0*/  SYNCS.PHASECHK.TRANS64.TRYWAIT P1, [R13+URZ+0x22830], R14 ;  /* 0x0228300e0d0075a7 */ /* 0x000ea4000802017f */
[----:B--2---:R-:W-:Y:S05]  /*82c0*/  @!P1 BRA `(.L_x_7742) ;  /* 0x000000c800a89947 */ /* 0x004fea0003800000 */
.L_x_7741:
[----:B------:R-:W-:Y:S01]  /*82d0*/  IMAD R20, R22, 0x300, R0 ;  /* 0x0000030016147824 */ /* 0x000fe200078e0200 */
[----:B------:R-:W-:Y:S05]  /*82e0*/  WARPSYNC.ALL ;  /* 0x0000000000007948 */ /* 0x000fea0003800000 */
[----:B------:R-:W-:Y:S01]  /*82f0*/  IMAD.MOV.U32 R21, RZ, RZ, 0x40000040 ;  /* 0x40000040ff157424 */ /* 0x000fe200078e00ff */
[C---:B------:R-:W-:Y:S01]  /*8300*/  R2UR UR4, R4.reuse ;  /* 0x00000000040472ca */ /* 0x040fe200000e0000 */
[----:B-1---5:R-:W-:Y:S01]  /*8310*/  WARPGROUP.ARRIVE ;  /* 0x00000000000079c5 */ /* 0x022fe20000000000 */
[----:B------:R-:W-:Y:S01]  /*8320*/  R2UR UR5, R5 ;  /* 0x00000000050572ca */ /* 0x000fe200000e0000 */
[----:B------:R-:W-:Y:S01]  /*8330*/  VIADD R10, R4, 0x2 ;  /* 0x00000002040a7836 */ /* 0x000fe20000000000 */
[C---:B------:R-:W-:Y:S01]  /*8340*/  R2UR UR6, R20.reuse ;  /* 0x00000000140672ca */ /* 0x040fe200000e0000 */
[----:B------:R-:W-:Y:S01]  /*8350*/  VIADD R6, R20, 0x2 ;  /* 0x0000000214067836 */ /* 0x000fe20000000000 */
[----:B------:R-:W-:Y:S01]  /*8360*/  R2UR UR7, R21 ;  /* 0x00000000150772ca */ /* 0x000fe200000e0000 */
[----:B------:R-:W-:Y:S01]  /*8370*/  IMAD.MOV.U32 R11, RZ, RZ, 0x40000040 ;  /* 0x40000040ff0b7424 */ /* 0x000fe200078e00ff */
[----:B------:R-:W1:Y:S01]  /*8380*/  S2R R73, SR_TID.X ;  /* 0x0000000000497919 */ /* 0x000e620000002100 */
[----:B------:R-:W-:-:S02]  /*8390*/  IMAD.MOV.U32 R7, RZ, RZ, 0x40000040 ;  /* 0x40000040ff077424 */ /* 0x000fc400078e00ff */
[----:B------:R-:W-:Y:S02]  /*83a0*/  VIADD R8, R4, 0x4 ;  /* 0x0000000404087836 */ /* 0x000fe40000000000 */
[----:B------:R-:W-:Y:S02]  /*83b0*/  IMAD.MOV.U32 R9, RZ, RZ, 0x40000040 ;  /* 0x40000040ff097424 */ /* 0x000fe400078e00ff */
[----:B------:R-:W-:Y:S02]  /*83c0*/  IMAD.MOV.U32 R21, RZ, RZ, 0x40000040 ;  /* 0x40000040ff157424 */ /* 0x000fe400078e00ff */
[----:B------:R-:W-:Y:S02]  /*83d0*/  IMAD R3, R177, -0x60, R176 ;  /* 0xffffffa0b1037824 */ /* 0x000fe400078e02b0 */
[----:B------:R-:W-:Y:S01]  /*83e0*/  HGMMA.64x96x16.F32.BF16 R24, gdesc[UR4], RZ, !UPT, gsb0 ;  /* 0x01600000041879f0 */ /* 0x000fe2000c0018ff */
[----:B------:R-:W-:Y:S01]  /*83f0*/  R2UR UR4, R10 ;  /* 0x000000000a0472ca */ /* 0x000fe200000e0000 */
[----:B------:R-:W-:Y:S01]  /*8400*/  VIADD R12, R3, 0x60 ;  /* 0x00000060030c7836 */ /* 0x000fe20000000000 */
[----:B------:R-:W-:-:S02]  /*8410*/  R2UR UR5, R11 ;  /* 0x000000000b0572ca */ /* 0x000fc400000e0000 */
[----:B------:R-:W-:Y:S01]  /*8420*/  R2UR UR6, R6 ;  /* 0x00000000060672ca */ /* 0x000fe200000e0000 */
[C---:B------:R-:W-:Y:S01]  /*8430*/  VIADD R6, R20.reuse, 0x4 ;  /* 0x0000000414067836 */ /* 0x040fe20000000000 */
[----:B------:R-:W-:Y:S01]  /*8440*/  R2UR UR7, R7 ;  /* 0x00000000070772ca */ /* 0x000fe200000e0000 */
[----:B------:R-:W-:Y:S02]  /*8450*/  IMAD.MOV.U32 R7, RZ, RZ, 0x40000040 ;  /* 0x40000040ff077424 */ /* 0x000fe400078e00ff */
[----:B------:R-:W-:Y:S02]  /*8460*/  VIADD R20, R20, 0x6 ;  /* 0x0000000614147836 */ /* 0x000fe40000000000 */
[----:B------:R-:W-:-:S05]  /*8470*/  IMAD R12, R231, -0x2, R12 ;  /* 0xfffffffee70c7824 */ /* 0x000fca00078e020c */
[C---:B------:R-:W-:Y:S02]  /*8480*/  ISETP.GT.AND P2, PT, R12.reuse, RZ, PT ;  /* 0x000000ff0c00720c */ /* 0x040fe40003f44270 */
[C---:B------:R-:W-:Y:S02]  /*8490*/  ISETP.GT.AND P3, PT, R12.reuse, 0x1, PT ;  /* 0x000000010c00780c */ /* 0x040fe40003f64270 */
[C---:B------:R-:W-:Y:S02]  /*84a0*/  ISETP.GT.AND P4, PT, R12.reuse, 0x8, PT ;  /* 0x000000080c00780c */ /* 0x040fe40003f84270 */
[C---:B------:R-:W-:Y:S02]  /*84b0*/  ISETP.GT.AND P5, PT, R12.reuse, 0x9, PT ;  /* 0x000000090c00780c */ /* 0x040fe40003fa4270 */
[----:B------:R-:W-:Y:S02]  /*84c0*/  ISETP.GT.AND P1, PT, R12, 0x10, PT ;  /* 0x000000100c00780c */ /* 0x000fe40003f24270 */
[----:B-1----:R-:W-:Y:S01]  /*84d0*/  LOP3.LUT R73, R73, 0x7f, RZ, 0xc0, !PT ;  /* 0x0000007f49497812 */ /* 0x002fe200078ec0ff */
[----:B------:R-:W-:-:S02]  /*84e0*/  WARPGROUP.DEPBAR.LE gsb0, 0x0 ;  /* 0x00008000000079c5 */ /* 0x000fc40000010000 */
[----:B------:R-:W-:-:S06]  /*84f0*/  WARPGROUP.ARRIVE ;  /* 0x00000000000079c5 */ /* 0x000fcc0000000000 */
[----:B------:R-:W-:Y:S01]  /*8500*/  HGMMA.64x96x16.F32.BF16 R24, gdesc[UR4], R24, gsb0 ;  /* 0x01600000041879f0 */ /* 0x000fe20008001818 */
        /* <DEDUP_REMOVED lines=8> */
[----:B------:R-:W-:Y:S01]  /*8590*/  HGMMA.64x96x16.F32.BF16 R24, gdesc[UR4], R24, gsb0 ;  /* 0x01600000041879f0 */ /* 0x000fe20008001818 */
[----:B------:R-:W-:Y:S02]  /*85a0*/  R2UR UR4, R6 ;  /* 0x00000000060472ca */ /* 0x000fe400000e0000 */
[----:B------:R-:W-:Y:S02]  /*85b0*/  R2UR UR5, R7 ;  /* 0x00000000070572ca */ /* 0x000fe400000e0000 */
[----:B------:R-:W-:Y:S02]  /*85c0*/  R2UR UR6, R20 ;  /* 0x00000000140672ca */ /* 0x000fe400000e0000 */
[----:B------:R-:W-:Y:S01]  /*85d0*/  R2UR UR7, R21 ;  /* 0x00000000150772ca */ /* 0x000fe200000e0000 */
[----:B------:R-:W-:Y:S02]  /*85e0*/  WARPGROUP.DEPBAR.LE gsb0, 0x0 ;  /* 0x00008000000079c5 */ /* 0x000fe40000010000 */
[----:B------:R-:W-:-:S10]  /*85f0*/  WARPGROUP.ARRIVE ;  /* 0x00000000000079c5 */ /* 0x000fd40000000000 */
[----:B------:R-:W-:Y:S01]  /*8600*/  HGMMA.64x96x16.F32.BF16 R24, gdesc[UR4], R24, gsb0 ;  /* 0x01600000041879f0 */ /* 0x000fe20008001818 */
        /* <DEDUP_REMOVED lines=86> */
[----:B------:R-:W-:Y:S02]  /*8b70*/  FSEL R64, R63, -INF , P1 ;  /* 0xff8000003f407808 */ /* 0x000fe40000800000 */
[----:B------:R-:W-:Y:S01]  /*8b80*/  FMNMX.FTZ R21, R110, R3, !PT ;  /* 0x000000036e157209 */ /* 0x000fe20007810000 */
[----:B------:R-:W-:Y:S01]  /*8b90*/  IMAD.U32 R3, RZ, RZ, UR4 ;  /* 0x00000004ff037e24 */ /* 0x000fe2000f8e00ff */
[----:B------:R-:W-:Y:S02]  /*8ba0*/  FSEL R66, R66, -INF , P2 ;  /* 0xff80000042427808 */ /* 0x000fe40001000000 */
[----:B------:R-:W-:Y:S01]  /*8bb0*/  FSEL R68, R67, -INF , P3 ;  /* 0xff80000043447808 */ /* 0x000fe20001800000 */
[----:B------:R-:W1:Y:S01]  /*8bc0*/  SHFL.BFLY PT, R12, R21, 0x2, 0x1f ;  /* 0x0c401f00150c7f89 */ /* 0x000e6200000e0000 */
[----:B------:R-:W-:-:S02]  /*8bd0*/  FSEL R70, R70, -INF , P4 ;  /* 0xff80000046467808 */ /* 0x000fc40002000000 */
[----:B-1----:R-:W-:-:S05]  /*8be0*/  FMNMX.FTZ R29, R21, R12, !PT ;  /* 0x0000000c151d7209 */ /* 0x002fca0007810000 */
[----:B------:R-:W1:Y:S02]  /*8bf0*/  SHFL.BFLY PT, R12, R29, 0x1, 0x1f ;  /* 0x0c201f001d0c7f89 */ /* 0x000e6400000e0000 */
[----:B-1----:R-:W-:-:S04]  /*8c00*/  FMNMX.FTZ R12, R29, R12, !PT ;  /* 0x0000000c1d0c7209 */ /* 0x002fc80007810000 */
[C---:B------:R-:W-:Y:S01]  /*8c10*/  FSETP.NEU.FTZ.AND P6, PT, R12.reuse, -INF , PT ;  /* 0xff8000000c00780b */ /* 0x040fe20003fdd000 */
[----:B------:R-:W-:-:S05]  /*8c20*/  FMUL.FTZ R15, R12, R3 ;  /* 0x000000030c0f7220 */ /* 0x000fca0000410000 */
[----:B------:R-:W-:Y:S02]  /*8c30*/  FSEL R31, R15, RZ, P6 ;  /* 0x000000ff0f1f7208 */ /* 0x000fe40003000000 */
[----:B------:R-:W-:-:S03]  /*8c40*/  FMNMX.FTZ R15, R26, R27, !PT ;  /* 0x0000001b1a0f7209 */ /* 0x000fc60007810000 */
[--C-:B------:R-:W-:Y:S01]  /*8c50*/  FFMA.FTZ R29, R25, R3, -R31.reuse ;  /* 0x00000003191d7223 */ /* 0x100fe2000001081f */
        /* <DEDUP_REMOVED lines=32> */
[----:B------:R-:W-:Y:S01]  /*8e60*/  FMNMX.FTZ R25, R46, R25, !PT ;  /* 0x000000192e197209 */ /* 0x000fe20007810000 */
[----:B-1----:R-:W-:Y:S01]  /*8e70*/  FADD.FTZ R49, R152, R15 ;  /* 0x0000000f98317221 */ /* 0x002fe20000010000 */
[----:B------:R-:W-:Y:S01]  /*8e80*/  F2FP.BF16.F32.PACK_AB R152, R15, R152 ;  /* 0x000000980f98723e */ /* 0x000fe200000010ff */
[--C-:B------:R-:W-:Y:S01]  /*8e90*/  FFMA.FTZ R104, R104, R3, -R31.reuse ;  /* 0x0000000368687223 */ /* 0x100fe2000001081f */
[----:B------:R-:W-:Y:S01]  /*8ea0*/  FMNMX.FTZ R25, R48, R25, !PT ;  /* 0x0000001930197209 */ /* 0x000fe20007810000 */
[-CC-:B------:R-:W-:Y:S01]  /*8eb0*/  FFMA.FTZ R106, R106, R3.reuse, -R31.reuse ;  /* 0x000000036a6a7223 */ /* 0x180fe2000001081f */
[--C-:B------:R-:W-:Y:S01]  /*8ec0*/  FFMA.FTZ R108, R108, R3, -R31.reuse ;  /* 0x000000036c6c7223 */ /* 0x100fe2000001081f */
[----:B------:R-:W-:Y:S01]  /*8ed0*/  MUFU.EX2 R156, R156 ;  /* 0x0000009c009c7308 */ /* 0x000fe20000000800 */
[----:B------:R-:W-:Y:S01]  /*8ee0*/  FMNMX.FTZ R25, R50, R25, !PT ;  /* 0x0000001932197209 */ /* 0x000fe20007810000 */
[----:B------:R-:W-:-:S03]  /*8ef0*/  FFMA.FTZ R31, R110, R3, -R31 ;  /* 0x000000036e1f7223 */ /* 0x000fc6000001081f */
[----:B------:R-:W-:-:S03]  /*8f00*/  FMNMX.FTZ R29, R52, R25, !PT ;  /* 0x00000019341d7209 */ /* 0x000fc60007810000 */
[----:B------:R-:W-:Y:S01]  /*8f10*/  MUFU.EX2 R25, R80 ;  /* 0x0000005000197308 */ /* 0x000fe20000000800 */
[----:B------:R-:W-:-:S04]  /*8f20*/  FMNMX.FTZ R29, R54, R29, !PT ;  /* 0x0000001d361d7209 */ /* 0x000fc80007810000 */
[----:B------:R-:W-:-:S03]  /*8f30*/  FMNMX.FTZ R29, R36, R29, !PT ;  /* 0x0000001d241d7209 */ /* 0x000fc60007810000 */
[----:B------:R-:W-:Y:S01]  /*8f40*/  MUFU.EX2 R82, R82 ;  /* 0x0000005200527308 */ /* 0x000fe20000000800 */
[----:B------:R-:W-:-:S04]  /*8f50*/  FMNMX.FTZ R29, R58, R29, !PT ;  /* 0x0000001d3a1d7209 */ /* 0x000fc80007810000 */
[----:B------:R-:W-:-:S03]  /*8f60*/  FMNMX.FTZ R29, R40, R29, !PT ;  /* 0x0000001d281d7209 */ /* 0x000fc60007810000 */
[----:B------:R-:W1:Y:S01]  /*8f70*/  MUFU.EX2 R33, R84 ;  /* 0x0000005400217308 */ /* 0x000e620000000800 */
[----:B------:R-:W-:-:S04]  /*8f80*/  FMNMX.FTZ R29, R62, R29, !PT ;  /* 0x0000001d3e1d7209 */ /* 0x000fc80007810000 */
[----:B------:R-:W-:-:S03]  /*8f90*/  FMNMX.FTZ R29, R64, R29, !PT ;  /* 0x0000001d401d7209 */ /* 0x000fc60007810000 */
[----:B------:R-:W-:Y:S01]  /*8fa0*/  MUFU.EX2 R86, R86 ;  /* 0x0000005600567308 */ /* 0x000fe20000000800 */
[----:B------:R-:W-:-:S04]  /*8fb0*/  FMNMX.FTZ R29, R66, R29, !PT ;  /* 0x0000001d421d7209 */ /* 0x000fc80007810000 */
[----:B------:R-:W-:-:S03]  /*8fc0*/  FMNMX.FTZ R29, R68, R29, !PT ;  /* 0x0000001d441d7209 */ /* 0x000fc60007810000 */
[----:B------:R-:W4:Y:S01]  /*8fd0*/  MUFU.EX2 R35, R88 ;  /* 0x0000005800237308 */ /* 0x000f220000000800 */
[----:B------:R-:W-:Y:S02]  /*8fe0*/  FMNMX.FTZ R29, R70, R29, !PT ;  /* 0x0000001d461d7209 */ /* 0x000fe40007810000 */
[----:B-1----:R-:W-:Y:S02]  /*8ff0*/  F2FP.BF16.F32.PACK_AB R158, R33, R82 ;  /* 0x00000052219e723e */ /* 0x002fe400000010ff */
[----:B------:R-:W-:-:S03]  /*9000*/  FMNMX.FTZ R29, R72, R29, !PT ;  /* 0x0000001d481d7209 */ /* 0x000fc60007810000 */
[----:B------:R-:W-:Y:S02]  /*9010*/  MUFU.EX2 R37, R37 ;  /* 0x0000002500257308 */ /* 0x000fe40000000800 */
[----:B------:R-:W1:Y:S06]  /*9020*/  SHFL.BFLY PT, R44, R29, 0x2, 0x1f ;  /* 0x0c401f001d2c7f89 */ /* 0x000e6c00000e0000 */
[----:B------:R-:W0:Y:S01]  /*9030*/  MUFU.EX2 R90, R90 ;  /* 0x0000005a005a7308 */ /* 0x000e220000000800 */
[----:B----4-:R-:W-:-:S07]  /*9040*/  F2FP.BF16.F32.PACK_AB R160, R35, R86 ;  /* 0x0000005623a0723e */ /* 0x010fce00000010ff */
[----:B------:R-:W-:Y:S08]  /*9050*/  MUFU.EX2 R92, R92 ;  /* 0x0000005c005c7308 */ /* 0x000ff00000000800 */
[----:B------:R-:W4:Y:S01]  /*9060*/  MUFU.EX2 R39, R94 ;  /* 0x0000005e00277308 */ /* 0x000f220000000800 */
[----:B0-----:R-:W-:Y:S02]  /*9070*/  F2FP.BF16.F32.PACK_AB R162, R90, R37 ;  /* 0x000000255aa2723e */ /* 0x001fe400000010ff */
[----:B-1----:R-:W-:-:S05]  /*9080*/  FMNMX.FTZ R44, R29, R44, !PT ;  /* 0x0000002c1d2c7209 */ /* 0x002fca0007810000 */
[----:B------:R-:W0:Y:S01]  /*9090*/  SHFL.BFLY PT, R29, R44, 0x1, 0x1f ;  /* 0x0c201f002c1d7f89 */ /* 0x000e2200000e0000 */
[----:B------:R-:W-:Y:S08]  /*90a0*/  MUFU.EX2 R96, R96 ;  /* 0x0000006000607308 */ /* 0x000ff00000000800 */
[----:B------:R-:W1:Y:S01]  /*90b0*/  MUFU.EX2 R41, R98 ;  /* 0x0000006200297308 */ /* 0x000e620000000800 */
[----:B----4-:R-:W-:-:S07]  /*90c0*/  F2FP.BF16.F32.PACK_AB R164, R39, R92 ;  /* 0x0000005c27a4723e */ /* 0x010fce00000010ff */
[----:B------:R-:W-:Y:S01]  /*90d0*/  MUFU.EX2 R56, R56 ;  /* 0x0000003800387308 */ /* 0x000fe20000000800 */
[----:B0-----:R-:W-:-:S07]  /*90e0*/  FMNMX.FTZ R180, R44, R29, !PT ;  /* 0x0000001d2cb47209 */ /* 0x001fce0007810000 */
[----:B------:R-:W0:Y:S01]  /*90f0*/  MUFU.EX2 R43, R100 ;  /* 0x00000064002b7308 */ /* 0x000e220000000800 */
[----:B-1----:R-:W-:Y:S02]  /*9100*/  F2FP.BF16.F32.PACK_AB R166, R41, R96 ;  /* 0x0000006029a6723e */ /* 0x002fe400000010ff */
[C---:B------:R-:W-:Y:S01]  /*9110*/  FSETP.NEU.FTZ.AND P1, PT, R180.reuse, -INF , PT ;  /* 0xff800000b400780b */ /* 0x040fe20003f3d000 */
[----:B------:R-:W-:-:S04]  /*9120*/  FMUL.FTZ R44, R180, R3 ;  /* 0x00000003b42c7220 */ /* 0x000fc80000410000 */
[----:B------:R-:W-:Y:S01]  /*9130*/  MUFU.EX2 R60, R60 ;  /* 0x0000003c003c7308 */ /* 0x000fe20000000800 */
[----:B------:R-:W-:Y:S02]  /*9140*/  FSEL R47, R44, RZ, P1 ;  /* 0x000000ff2c2f7208 */ /* 0x000fe40000800000 */
[----:B------:R-:W-:Y:S02]  /*9150*/  ISETP.NE.AND P1, PT, R73, RZ, PT ;  /* 0x000000ff4900720c */ /* 0x000fe40003f25270 */
[----:B------:R-:W1:Y:S01]  /*9160*/  S2R R73, SR_TID.X ;  /* 0x0000000000497919 */ /* 0x000e620000002100 */
        /* <DEDUP_REMOVED lines=26> */
[----:B------:R-:W-:Y:S01]  /*9310*/  FFMA.FTZ R47, R72, R3, -R47 ;  /* 0x00000003482f7223 */ /* 0x000fe2000001082f */
[----:B0-----:R-:W-:-:S03]  /*9320*/  F2FP.BF16.F32.PACK_AB R168, R43, R56 ;  /* 0x000000382ba8723e */ /* 0x001fc600000010ff */
[----:B------:R0:W3:Y:S01]  /*9330*/  MUFU.EX2 R155, R20 ;  /* 0x00000014009b7308 */ /* 0x0000e20000000800 */
[----:B-1----:R-:W-:Y:S02]  /*9340*/  SHF.R.U32.HI R73, RZ, 0x7, R73 ;  /* 0x00000007ff497819 */ /* 0x002fe40000011649 */
[----:B----4-:R-:W-:Y:S02]  /*9350*/  F2FP.BF16.F32.PACK_AB R153, R27, R26 ;  /* 0x0000001a1b99723e */ /* 0x010fe400000010ff */
[----:B------:R-:W-:-:S03]  /*9360*/  IADD3 R181, -R73, 0xb, RZ ;  /* 0x0000000b49b57810 */ /* 0x000fc60007ffe1ff */
[----:B------:R-:W1:Y:S01]  /*9370*/  MUFU.EX2 R34, R34 ;  /* 0x0000002200227308 */ /* 0x000e620000000800 */
[----:B0-----:R-:W-:Y:S01]  /*9380*/  FADD.FTZ R20, R154, R49 ;  /* 0x000000319a147221 */ /* 0x001fe20000010000 */
[----:B------:R-:W-:-:S03]  /*9390*/  F2FP.BF16.F32.PACK_AB R154, R21, R154 ;  /* 0x0000009a159a723e */ /* 0x000fc600000010ff */
[----:B------:R-:W-:-:S03]  /*93a0*/  FADD.FTZ R49, R21, R20 ;  /* 0x0000001415317221 */ /* 0x000fc60000010000 */
[----:B------:R0:W4:Y:S01]  /*93b0*/  MUFU.EX2 R157, R24 ;  /* 0x00000018009d7308 */ /* 0x0001220000000800 */
[----:B------:R-:W-:Y:S01]  /*93c0*/  FADD.FTZ R20, R156, R49 ;  /* 0x000000319c147221 */ /* 0x000fe20000010000 */
[----:B------:R-:W-:Y:S01]  /*93d0*/  FADD.FTZ R49, R26, R27 ;  /* 0x0000001b1a317221 */ /* 0x000fe20000010000 */
[C---:B------:R-:W-:Y:S02]  /*93e0*/  F2FP.BF16.F32.PACK_AB R156, R25.reuse, R156 ;  /* 0x0000009c199c723e */ /* 0x040fe400000010ff */
[----:B------:R-:W-:Y:S01]  /*93f0*/  FADD.FTZ R51, R25, R20 ;  /* 0x0000001419337221 */ /* 0x000fe20000010000 */
[----:B--2---:R-:W-:Y:S02]  /*9400*/  FADD.FTZ R20, R30, R49 ;  /* 0x000000311e147221 */ /* 0x004fe40000010000 */
[----:B------:R-:W2:Y:S01]  /*9410*/  MUFU.EX2 R38, R38 ;  /* 0x0000002600267308 */ /* 0x000ea20000000800 */
[----:B0-----:R-:W-:Y:S01]  /*9420*/  FADD.FTZ R24, R82, R51 ;  /* 0x0000003352187221 */ /* 0x001fe20000010000 */
[----:B---3--:R-:W-:Y:S01]  /*9430*/  FADD.FTZ R49, R155, R20 ;  /* 0x000000149b317221 */ /* 0x008fe20000010000 */
[----:B------:R-:W-:Y:S01]  /*9440*/  @!P1 VIADD R20, R13, 0x22840 ;  /* 0x000228400d149836 */ /* 0x000fe20000000000 */
[----:B------:R-:W-:Y:S01]  /*9450*/  F2FP.BF16.F32.PACK_AB R155, R155, R30 ;  /* 0x0000001e9b9b723e */ /* 0x000fe200000010ff */
[----:B------:R-:W-:Y:S01]  /*9460*/  FADD.FTZ R51, R33, R24 ;  /* 0x0000001821337221 */ /* 0x000fe20000010000 */
[----:B-1----:R-:W-:-:S02]  /*9470*/  FADD.FTZ R24, R34, R49 ;  /* 0x0000003122187221 */ /* 0x002fc40000010000 */
[----:B------:R0:W1:Y:S01]  /*9480*/  MUFU.EX2 R159, R28 ;  /* 0x0000001c009f7308 */ /* 0x0000620000000800 */
[----:B------:R-:W-:Y:S01]  /*9490*/  @!P1 PRMT R20, RZ, 0x654, R20 ;  /* 0x00000654ff149816 */ /* 0x000fe20000000014 */
[C---:B----4-:R-:W-:Y:S01]  /*94a0*/  FADD.FTZ R49, R157.reuse, R24 ;  /* 0x000000189d317221 */ /* 0x050fe20000010000 */
[----:B------:R3:W-:Y:S06]  /*94b0*/  BAR.ARV R181, 0x100 ;  /* 0x000400b50000751d */ /* 0x0007ec0000002000 */
[----:B------:R-:W4:Y:S01]  /*94c0*/  MUFU.EX2 R42, R42 ;  /* 0x0000002a002a7308 */ /* 0x000f220000000800 */
[----:B--2---:R-:W-:Y:S01]  /*94d0*/  FADD.FTZ R24, R38, R49 ;  /* 0x0000003126187221 */ /* 0x004fe20000010000 */
[----:B------:R4:W-:Y:S01]  /*94e0*/  @!P1 SYNCS.ARRIVE.TRANS64.RED.A1T0 RZ, [R20+URZ], RZ ;  /* 0x000000ff14ff99a7 */ /* 0x0009e2000810043f */
[----:B0-----:R-:W-:Y:S01]  /*94f0*/  FADD.FTZ R28, R86, R51 ;  /* 0x00000033561c7221 */ /* 0x001fe20000010000 */
[----:B------:R-:W-:-:S03]  /*9500*/  F2FP.BF16.F32.PACK_AB R157, R157, R34 ;  /* 0x000000229d9d723e */ /* 0x000fc600000010ff */
[----:B------:R-:W-:Y:S01]  /*9510*/  FADD.FTZ R28, R35, R28 ;  /* 0x0000001c231c7221 */ /* 0x000fe20000010000 */
[----:B------:R-:W0:Y:S01]  /*9520*/  MUFU.EX2 R161, R32 ;  /* 0x0000002000a17308 */ /* 0x000e220000000800 */
[C---:B-1----:R-:W-:Y:S01]  /*9530*/  FADD.FTZ R49, R159.reuse, R24 ;  /* 0x000000189f317221 */ /* 0x042fe20000010000 */
[----:B------:R-:W-:Y:S01]  /*9540*/  F2FP.BF16.F32.PACK_AB R159, R159, R38 ;  /* 0x000000269f9f723e */ /* 0x000fe200000010ff */
[----:B------:R-:W-:-:S04]  /*9550*/  FADD.FTZ R51, R37, R28 ;  /* 0x0000001c25337221 */ /* 0x000fc80000010000 */
[----:B------:R-:W-:Y:S01]  /*9560*/  FADD.FTZ R51, R90, R51 ;  /* 0x000000335a337221 */ /* 0x000fe20000010000 */
[----:B------:R-:W1:Y:S01]  /*9570*/  MUFU.EX2 R46, R46 ;  /* 0x0000002e002e7308 */ /* 0x000e620000000800 */
[----:B----4-:R-:W-:Y:S02]  /*9580*/  FADD.FTZ R20, R42, R49 ;  /* 0x000000312a147221 */ /* 0x010fe40000010000 */
[----:B------:R-:W-:-:S04]  /*9590*/  FADD.FTZ R24, R92, R51 ;  /* 0x000000335c187221 */ /* 0x000fc80000010000 */
[----:B------:R-:W-:Y:S01]  /*95a0*/  FADD.FTZ R51, R39, R24 ;  /* 0x0000001827337221 */ /* 0x000fe20000010000 */
[----:B------:R-:W2:Y:S01]  /*95b0*/  MUFU.EX2 R163, R48 ;  /* 0x0000003000a37308 */ /* 0x000ea20000000800 */
[C---:B0-----:R-:W-:Y:S01]  /*95c0*/  FADD.FTZ R49, R161.reuse, R20 ;  /* 0x00000014a1317221 */ /* 0x041fe20000010000 */
[----:B------:R-:W-:Y:S01]  /*95d0*/  F2FP.BF16.F32.PACK_AB R161, R161, R42 ;  /* 0x0000002aa1a1723e */ /* 0x000fe200000010ff */
[----:B------:R-:W-:-:S04]  /*95e0*/  FADD.FTZ R24, R96, R51 ;  /* 0x0000003360187221 */ /* 0x000fc80000010000 */
[----:B------:R-:W-:Y:S01]  /*95f0*/  FADD.FTZ R51, R41, R24 ;  /* 0x0000001829337221 */ /* 0x000fe20000010000 */
[----:B------:R-:W0:Y:S01]  /*9600*/  MUFU.EX2 R50, R50 ;  /* 0x0000003200327308 */ /* 0x000e220000000800 */
[----:B-1----:R-:W-:Y:S02]  /*9610*/  FADD.FTZ R20, R46, R49 ;  /* 0x000000312e147221 */ /* 0x002fe40000010000 */
[----:B------:R-:W-:-:S04]  /*9620*/  FADD.FTZ R24, R56, R51 ;  /* 0x0000003338187221 */ /* 0x000fc80000010000 */
[----:B------:R-:W-:Y:S01]  /*9630*/  FADD.FTZ R21, R43, R24 ;  /* 0x000000182b157221 */ /* 0x000fe20000010000 */
[----:B------:R-:W1:Y:S01]  /*9640*/  MUFU.EX2 R165, R52 ;  /* 0x0000003400a57308 */ /* 0x000e620000000800 */
[C---:B--2---:R-:W-:Y:S01]  /*9650*/  FADD.FTZ R49, R163.reuse, R20 ;  /* 0x00000014a3317221 */ /* 0x044fe20000010000 */
[----:B------:R-:W-:Y:S01]  /*9660*/  F2FP.BF16.F32.PACK_AB R163, R163, R46 ;  /* 0x0000002ea3a3723e */ /* 0x000fe200000010ff */
[----:B------:R-:W-:-:S05]  /*9670*/  FADD.FTZ R24, R60, R21 ;  /* 0x000000153c187221 */ /* 0x000fca0000010000 */
        /* <DEDUP_REMOVED lines=38> */
[----:B------:R-:W-:Y:S02]  /*98e0*/  F2FP.BF16.F32.PACK_AB R174, R31, R108 ;  /* 0x0000006c1fae723e */ /* 0x000fe400000010ff */
[C---:B-1----:R-:W-:Y:S01]  /*98f0*/  FADD.FTZ R20, R47.reuse, R20 ;  /* 0x000000142f147221 */ /* 0x042fe20000010000 */
[----:B------:R-:W-:Y:S01]  /*9900*/  F2FP.BF16.F32.PACK_AB R175, R47, R70 ;  /* 0x000000462faf723e */ /* 0x000fe200000010ff */
[----:B---3--:R-:W-:Y:S06]  /*9910*/  @!P0 BRA `(.L_x_7743) ;  /* 0x0000000000048947 */ /* 0x008fec0003800000 */
[----:B------:R-:W-:Y:S01]  /*9920*/  BPT.TRAP 0x1 ;  /* 0x000000040000795c */ /* 0x000fe20000300000 */
.L_x_7743:
[----:B------:R0:W1:Y:S01]  /*9930*/  SYNCS.PHASECHK.TRANS64.TRYWAIT P2, [R13+URZ+0x22850], R14 ;  /* 0x0228500e0d0075a7 */ /* 0x000062000804017f */
[----:B------:R-:W-:Y:S05]  /*9940*/  @!P0 BRA `(.L_x_7744) ;  /* 0x0000000000048947 */ /* 0x000fea0003800000 */
[----:B------:R-:W-:Y:S01]  /*9950*/  BPT.TRAP 0x1 ;  /* 0x000000040000795c */ /* 0x000fe20000300000 */
.L_x_7744:
[----:B------:R-:W-:Y:S04]  /*9960*/  BSSY B0, `(.L_x_7745) ;  /* 0x0000004000007945 */ /* 0x000fe80003800000 */
[----:B-1----:R-:W-:Y:S05]  /*9970*/  @P2 BRA `(.L_x_7746) ;  /* 0x0000000000082947 */ /* 0x002fea0003800000 */
[----:B------:R-:W1:Y:S02]  /*9980*/  SYNCS.PHASECHK.TRANS64.TRYWAIT P2, [R13+URZ+0x22850], R14 ;  /* 0x0228500e0d0075a7 */ /* 0x000e64000804017f */
[----:B-1----:R-:W-:Y:S05]  /*9990*/  @!P2 BRA `(.L_x_7747) ;  /* 0x000000b40008a947 */ /* 0x002fea0003800000 */
.L_x_7746:
[----:B------:R-:W-:Y:S05]  /*99a0*/  BSYNC B0 ;  /* 0x0000000000007941 */ /* 0x000fea0003800000 */
.L_x_7745:
[----:B------:R-:W-:Y:S05]  /*99b0*/  WARPSYNC.ALL ;  /* 0x0000000000007948 */ /* 0x000fea0003800000 */
[----:B------:R-:W-:Y:S01]  /*99c0*/  R2UR UR4, R18 ;  /* 0x00000000120472ca */ /* 0x000fe200000e0000 */
[----:B------:R2:W-:Y:S01]  /*99d0*/  BAR.SYNC.DEFER_BLOCKING R178, 0x100 ;  /* 0x000400b20000751d */ /* 0x0005e20000010000 */
[----:B------:R-:W-:Y:S01]  /*99e0*/  IMAD.MOV.U32 R15, RZ, RZ, 0xc00 ;  /* 0x00000c00ff0f7424 */ /* 0x000fe200078e00ff */
[----:B------:R-:W-:Y:S01]  /*99f0*/  ISETP.GE.AND P2, PT, R176, 0x61, PT ;  /* 0x00000061b000780c */ /* 0x000fe20003f46270 */
[----:B01----:R-:W-:-:S03]  /*9a00*/  @!P1 VIADD R13, R13, 0x22860 ;  /* 0x000228600d0d9836 */ /* 0x003fc60000000000 */
[----:B------:R-:W-:Y:S02]  /*9a10*/  ULDC UR46, c[0x0][0x988] ;  /* 0x00026200002e7ab9 */ /* 0x000fe40000000800 */
[----:B------:R-:W-:-:S04]  /*9a20*/  @!P1 PRMT R13, RZ, 0x654, R13 ;  /* 0x00000654ff0d9816 */ /* 0x000fc8000000000d */
[----:B------:R-:W-:-:S04]  /*9a30*/  UIADD3 UR4, UR4, 0x400, URZ ;  /* 0x0000040004047890 */ /* 0x000fc8000fffe03f */
[----:B------:R-:W-:-:S04]  /*9a40*/  USHF.R.U32.HI UR4, URZ, 0x4, UR4 ;  /* 0x000000043f047899 */ /* 0x000fc80008011604 */
[----:B------:R-:W-:-:S04]  /*9a50*/  ULOP3.LUT UR4, UR4, 0x3fff, URZ, 0xc0, !UPT ;  /* 0x00003fff04047892 */ /* 0x000fc8000f8ec03f */
[----:B------:R-:W-:Y:S01]  /*9a60*/  ULOP3.LUT UR37, UR4, 0x3000000, URZ, 0xfc, !UPT ;  /* 0x0300000004257892 */ /* 0x000fe2000f8efc3f */
[----:B------:R-:W-:-:S05]  /*9a70*/  WARPGROUP.ARRIVE ;  /* 0x00000000000079c5 */ /* 0x000fca0000000000 */
[----:B------:R-:W-:Y:S02]  /*9a80*/  IMAD R14, R22, R15, UR37 ;  /* 0x00000025160e7e24 */ /* 0x000fe4000f8e020f */
[----:B------:R-:W-:-:S03]  /*9a90*/  IMAD.MOV.U32 R15, RZ, RZ, 0x40000040 ;  /* 0x40000040ff0f7424 */ /* 0x000fc600078e00ff */
[----:B------:R-:W-:Y:S02]  /*9aa0*/  R2UR UR6, R14 ;  /* 0x000000000e0672ca */ /* 0x000fe400000e0000 */
[----:B------:R-:W-:Y:S01]  /*9ab0*/  R2UR UR7, R15 ;  /* 0x000000000f0772ca */ /* 0x000fe200000e0000 */
[----:B------:R-:W-:-:S12]  /*9ac0*/  IMAD.MOV.U32 R15, RZ, RZ, 0x40000040 ;  /* 0x40000040ff0f7424 */ /* 0x000fd800078e00ff */
[----:B------:R-:W-:Y:S03]  /*9ad0*/  HGMMA.64x256x16.F32.BF16 R24, R152, gdesc[UR4].tnspB, RZ, !UPT, gsb0 ;  /* 0x43e0000498187df0 */ /* 0x000fe6000c0018ff */
[----:B------:R-:W-:Y:S02]  /*9ae0*/  WARPGROUP.DEPBAR.LE gsb0, 0x0 ;  /* 0x00008000000079c5 */ /* 0x000fe40000010000 */
[----:B------:R-:W-:Y:S01]  /*9af0*/  VIADD R152, R14, 0x80 ;  /* 0x000000800e987836 */ /* 0x000fe20000000000 */
        /* <DEDUP_REMOVED lines=16> */
[C---:B------:R-:W-:Y:S01]  /*9c00*/  VIADD R152, R14.reuse, 0x200 ;  /* 0x000002000e987836 */ /* 0x040fe20000000000 */
[----:B------:R-:W-:Y:S01]  /*9c10*/  R2UR UR7, R153 ;  /* 0x00000000990772ca */ /* 0x000fe200000e0000 */
[----:B------:R-:W-:Y:S02]  /*9c20*/  IMAD.MOV.U32 R153, RZ, RZ, 0x40000040 ;  /* 0x40000040ff997424 */ /* 0x000fe400078e00ff */
[----:B------:R-:W-:Y:S01]  /*9c30*/  VIADD R14, R14, 0x280 ;  /* 0x000002800e0e7836 */ /* 0x000fe20000000000 */
[----:B------:R-:W-:Y:S02]  /*9c40*/  WARPGROUP.DEPBAR.LE gsb0, 0x0 ;  /* 0x00008000000079c5 */ /* 0x000fe40000010000 */
[----:B------:R-:W-:-:S15]  /*9c50*/  WARPGROUP.ARRIVE ;  /* 0x00000000000079c5 */ /* 0x000fde0000000000 */
[----:B------:R-:W-:-:S04]  /*9c60*/  NOP ;  /* 0x0000000000007918 */ /* 0x000fc80000000000 */
        /* <DEDUP_REMOVED lines=14> */
[----:B------:R2:W-:Y:S01]  /*9d50*/  @!P1 SYNCS.ARRIVE.TRANS64.RED.A1T0 RZ, [R13+URZ], RZ ;  /* 0x000000ff0dff99a7 */ /* 0x0005e2000810043f */
[----:B------:R-:W-:Y:S05]  /*9d60*/  @!P2 BRA `(.L_x_7748) ;  /* 0x0000001c00b8a947 */ /* 0x000fea0003800000 */
[----:B------:R-:W-:Y:S02]  /*9d70*/  VIADD R15, R177, 0xfffffffe ;  /* 0xfffffffeb10f7836 */ /* 0x000fe40000000000 */
[----:B------:R-:W-:Y:S02]  /*9d80*/  IMAD.MOV.U32 R222, RZ, RZ, R180 ;  /* 0x000000ffffde7224 */ /* 0x000fe400078e00b4 */
[----:B------:R-:W-:-:S07]  /*9d90*/  IMAD.MOV.U32 R223, RZ, RZ, R12 ;  /* 0x000000ffffdf7224 */ /* 0x000fce00078e000c */
.L_x_7758:
[----:B------:R-:W-:Y:S01]  /*9da0*/  VIADD R22, R22, 0x1 ;  /* 0x0000000116167836 */ /* 0x000fe20000000000 */
[----:B------:R-:W-:Y:S05]  /*9db0*/  YIELD ;  /* 0x0000000000007946 */ /* 0x000fea0003800000 */
[----:B------:R-:W-:Y:S02]  /*9dc0*/  ISETP.NE.AND P3, PT, R22, 0x2, PT ;  /* 0x000000021600780c */ /* 0x000fe40003f65270 */
[C---:B------:R-:W-:Y:S01]  /*9dd0*/  ISETP.GT.AND P2, PT, R15.reuse, RZ, PT ;  /* 0x000000ff0f00720c */ /* 0x040fe20003f44270 */
[----:B------:R-:W-:Y:S01]  /*9de0*/  VIADD R15, R15, 0xffffffff ;  /* 0xffffffff0f0f7836 */ /* 0x000fe20000000000 */
[----:B------:R-:W-:-:S02]  /*9df0*/  SEL R3, RZ, 0x1, P3 ;  /* 0x00000001ff037807 */ /* 0x000fc40001800000 */
[----:B------:R-:W-:Y:S02]  /*9e00*/  SEL R22, R22, RZ, P3 ;  /* 0x000000ff16167207 */ /* 0x000fe40001800000 */
[----:B------:R-:W-:Y:S01]  /*9e10*/  LOP3.LUT R200, R200, R3, RZ, 0x3c, !PT ;  /* 0x00000003c8c87212 */ /* 0x000fe200078e3cff */
[----:B0-----:R-:W-:Y:S06]  /*9e20*/  @!P0 BRA `(.L_x_7749) ;  /* 0x0000000000048947 */ /* 0x001fec0003800000 */
[----:B------:R-:W-:Y:S01]  /*9e30*/  BPT.TRAP 0x1 ;  /* 0x000000040000795c */ /* 0x000fe20000300000 */
.L_x_7749:
[----:B------:R-:W-:Y:S01]  /*9e40*/  IMAD R14, R22, 0x8, R18 ;  /* 0x00000008160e7824 */ /* 0x000fe200078e0212 */
[----:B--2---:R-:W-:-:S04]  /*9e50*/  SHF.L.U32 R13, R200, 0x1f, RZ ;  /* 0x0000001fc80d7819 */ /* 0x004fc800000006ff */
[----:B------:R0:W1:Y:S01]  /*9e60*/  SYNCS.PHASECHK.TRANS64.TRYWAIT P3, [R14+URZ+0x22830], R13 ;  /* 0x0228300d0e0075a7 */ /* 0x000062000806017f */
[----:B------:R-:W-:Y:S05]  /*9e70*/  @!P0 BRA `(.L_x_7750) ;  /* 0x0000000000048947 */ /* 0x000fea0003800000 */
[----:B------:R-:W-:Y:S01]  /*9e80*/  BPT.TRAP 0x1 ;  /* 0x000000040000795c */ /* 0x000fe20000300000 */
.L_x_7750:
[----:B------:R-:W-:Y:S02]  /*9e90*/  IMAD R214, R22, 0x300, R0 ;  /* 0x0000030016d67824 */ /* 0x000fe400078e0200 */
[----:B------:R-:W-:Y:S01]  /*9ea0*/  IMAD.MOV.U32 R215, RZ, RZ, 0x40000040 ;  /* 0x40000040ffd77424 */ /* 0x000fe200078e00ff */
[----:B-1----:R-:W-:Y:S06]  /*9eb0*/  @P3 BRA `(.L_x_7751) ;  /* 0x0000000000083947 */ /* 0x002fec0003800000 */
[----:B------:R-:W1:Y:S02]  /*9ec0*/  SYNCS.PHASECHK.TRANS64.TRYWAIT P3, [R14+URZ+0x22830], R13 ;  /* 0x0228300d0e0075a7 */ /* 0x000e64000806017f */
[----:B-1----:R-:W-:Y:S05]  /*9ed0*/  @!P3 BRA `(.L_x_7752) ;  /* 0x000000ac00ccb947 */ /* 0x002fea0003800000 */
.L_x_7751:
[----:B------:R-:W-:Y:S05]  /*9ee0*/  WARPSYNC.ALL ;  /* 0x0000000000007948 */ /* 0x000fea0003800000 */
        /* <DEDUP_REMOVED lines=8> */
[----:B------:R-:W2:Y:S11]  /*9f70*/  S2R R226, SR_TID.X ;  /* 0x0000000000e27919 */ /* 0x000eb60000002100 */
[----:B------:R-:W-:Y:S01]  /*9f80*/  HGMMA.64x96x16.F32.BF16 R152, gdesc[UR4], RZ, !UPT, gsb0 ;  /* 0x01600000049879f0 */ /* 0x000fe2000c0018ff */
[----:B------:R-:W-:Y:S01]  /*9f90*/  R2UR UR6, R216 ;  /* 0x00000000d80672ca */ /* 0x000fe200000e0000 */
[----:B------:R-:W-:Y:S01]  /*9fa0*/  VIADD R216, R214, 0x4 ;  /* 0x00000004d6d87836 */ /* 0x000fe20000000000 */
[----:B------:R-:W-:Y:S01]  /*9fb0*/  R2UR UR7, R217 ;  /* 0x00000000d90772ca */ /* 0x000fe200000e0000 */
[----:B------:R-:W-:Y:S01]  /*9fc0*/  IMAD.MOV.U32 R217, RZ, RZ, 0x40000040 ;  /* 0x40000040ffd97424 */ /* 0x000fe200078e00ff */
[----:B------:R-:W-:Y:S01]  /*9fd0*/  R2UR UR4, R10 ;  /* 0x000000000a0472ca */ /* 0x000fe200000e0000 */
[----:B------:R-:W-:Y:S01]  /*9fe0*/  VIADD R214, R214, 0x6 ;  /* 0x00000006d6d67836 */ /* 0x000fe20000000000 */
[----:B------:R-:W-:Y:S01]  /*9ff0*/  R2UR UR5, R11 ;  /* 0x000000000b0572ca */ /* 0x000fe200000e0000 */
[----:B------:R-:W-:-:S02]  /*a000*/  WARPGROUP.DEPBAR.LE gsb0, 0x0 ;  /* 0x00008000000079c5 */ /* 0x000fc40000010000 */
[----:B------:R-:W-:-:S10]  /*a010*/  WARPGROUP.ARRIVE ;  /* 0x00000000000079c5 */ /* 0x000fd40000000000 */
        /* <DEDUP_REMOVED lines=14> */
[----:B------:R-:W-:Y:S03]  /*a100*/  HGMMA.64x96x16.F32.BF16 R152, gdesc[UR4], R152, gsb0 ;  /* 0x01600000049879f0 */ /* 0x000fe60008001898 */
[----:B------:R-:W-:Y:S02]  /*a110*/  WARPGROUP.DEPBAR.LE gsb0, 0x0 ;  /* 0x00008000000079c5 */ /* 0x000fe40000010000 */
[----:B------:R-:W-:Y:S02]  /*a120*/  FMNMX.FTZ R12, R152, R223, !PT ;  /* 0x000000df980c7209 */ /* 0x000fe40007810000 */
        /* <DEDUP_REMOVED lines=23> */
[----:B------:R-:W-:-:S03]  /*a2a0*/  IMAD.U32 R3, RZ, RZ, UR46 ;  /* 0x0000002eff037e24 */ /* 0x000fc6000f8e00ff */
[----:B------:R-:W-:-:S05]  /*a2b0*/  FMNMX.FTZ R215, R197, R12, !PT ;  /* 0x0000000cc5d77209 */ /* 0x000fca0007810000 */
[----:B------:R-:W3:Y:S02]  /*a2c0*/  SHFL.BFLY PT, R12, R215, 0x2, 0x1f ;  /* 0x0c401f00d70c7f89 */ /* 0x000ee400000e0000 */
[----:B---3--:R-:W-:Y:S02]  /*a2d0*/  FMNMX.FTZ R217, R215, R12, !PT ;  /* 0x0000000cd7d97209 */ /* 0x008fe40007810000 */
[----:B------:R-:W-:-:S03]  /*a2e0*/  FMNMX.FTZ R215, R155, R224, !PT ;  /* 0x000000e09bd77209 */ /* 0x000fc60007810000 */
[----:B------:R-:W3:Y:S01]  /*a2f0*/  SHFL.BFLY PT, R12, R217, 0x1, 0x1f ;  /* 0x0c201f00d90c7f89 */ /* 0x000ee200000e0000 */
[----:B------:R-:W-:-:S04]  /*a300*/  FMNMX.FTZ R224, R158, R215, !PT ;  /* 0x000000d79ee07209 */ /* 0x000fc80007810000 */
[----:B------:R-:W-:-:S04]  /*a310*/  FMNMX.FTZ R215, R159, R224, !PT ;  /* 0x000000e09fd77209 */ /* 0x000fc80007810000 */
[----:B------:R-:W-:-:S04]  /*a320*/  FMNMX.FTZ R224, R162, R215, !PT ;  /* 0x000000d7a2e07209 */ /* 0x000fc80007810000 */
[----:B------:R-:W-:-:S04]  /*a330*/  FMNMX.FTZ R215, R163, R224, !PT ;  /* 0x000000e0a3d77209 */ /* 0x000fc80007810000 */
[----:B------:R-:W-:-:S04]  /*a340*/  FMNMX.FTZ R224, R166, R215, !PT ;  /* 0x000000d7a6e07209 */ /* 0x000fc80007810000 */
[----:B------:R-:W-:Y:S02]  /*a350*/  FMNMX.FTZ R215, R167, R224, !PT ;  /* 0x000000e0a7d77209 */ /* 0x000fe40007810000 */
[----:B---3--:R-:W-:Y:S02]  /*a360*/  FMNMX.FTZ R12, R217, R12, !PT ;  /* 0x0000000cd90c7209 */ /* 0x008fe40007810000 */
[----:B------:R-:W-:-:S03]  /*a370*/  FMNMX.FTZ R224, R170, R215, !PT ;  /* 0x000000d7aae07209 */ /* 0x000fc60007810000 */
[C---:B------:R-:W-:Y:S01]  /*a380*/  FADD.FTZ R214, -R12.reuse, R223 ;  /* 0x000000df0cd67221 */ /* 0x040fe20000010100 */
[----:B------:R-:W-:Y:S01]  /*a390*/  FMNMX.FTZ R215, R171, R224, !PT ;  /* 0x000000e0abd77209 */ /* 0x000fe20007810000 */
[-C--:B------:R-:W-:Y:S02]  /*a3a0*/  FMUL.FTZ R216, R12, R3.reuse ;  /* 0x000000030cd87220 */ /* 0x080fe40000410000 */
[----:B------:R-:W-:Y:S01]  /*a3b0*/  FMUL.FTZ R214, R214, R3 ;  /* 0x00000003d6d67220 */ /* 0x000fe20000410000 */
        /* <DEDUP_REMOVED lines=29> */
[----:B------:R-:W-:Y:S01]  /*a590*/  FFMA.FTZ R196, R196, R3, -R216 ;  /* 0x00000003c4c47223 */ /* 0x000fe200000108d8 */
[----:B------:R-:W3:Y:S02]  /*a5a0*/  MUFU.EX2 R214, R214 ;  /* 0x000000d600d67308 */ /* 0x000ee40000000800 */
[----:B------:R-:W-:-:S04]  /*a5b0*/  FMNMX.FTZ R224, R190, R215, !PT ;  /* 0x000000d7bee07209 */ /* 0x000fc80007810000 */
[----:B------:R-:W-:Y:S02]  /*a5c0*/  FMNMX.FTZ R215, R191, R224, !PT ;  /* 0x000000e0bfd77209 */ /* 0x000fe40007810000 */
[----:B------:R-:W4:Y:S02]  /*a5d0*/  MUFU.EX2 R152, R152 ;  /* 0x0000009800987308 */ /* 0x000f240000000800 */
[----:B------:R-:W-:-:S04]  /*a5e0*/  FMNMX.FTZ R224, R194, R215, !PT ;  /* 0x000000d7c2e07209 */ /* 0x000fc80007810000 */
[----:B------:R-:W-:Y:S02]  /*a5f0*/  FMNMX.FTZ R215, R195, R224, !PT ;  /* 0x000000e0c3d77209 */ /* 0x000fe40007810000 */
[----:B------:R-:W5:Y:S01]  /*a600*/  MUFU.EX2 R153, R153 ;  /* 0x0000009900997308 */ /* 0x000f620000000800 */
[-C--:B---3--:R-:W-:Y:S01]  /*a610*/  FMUL.FTZ R24, R24, R214.reuse ;  /* 0x000000d618187220 */ /* 0x088fe20000410000 */
[----:B------:R-:W-:Y:S01]  /*a620*/  FMNMX.FTZ R224, R198, R215, !PT ;  /* 0x000000d7c6e07209 */ /* 0x000fe20007810000 */
[-CC-:B------:R-:W-:Y:S01]  /*a630*/  FFMA.FTZ R215, R180, R3.reuse, -R216.reuse ;  /* 0x00000003b4d77223 */ /* 0x180fe200000108d8 */
[-C--:B------:R-:W-:Y:S01]  /*a640*/  FFMA.FTZ R216, R197, R3.reuse, -R216 ;  /* 0x00000003c5d87223 */ /* 0x080fe200000108d8 */
[----:B------:R-:W-:Y:S01]  /*a650*/  FMUL.FTZ R25, R25, R214 ;  /* 0x000000d619197220 */ /* 0x000fe20000410000 */
[----:B------:R-:W-:Y:S01]  /*a660*/  FMNMX.FTZ R223, R199, R224, !PT ;  /* 0x000000e0c7df7209 */ /* 0x000fe20007810000 */
[-C--:B------:R-:W-:Y:S01]  /*a670*/  FMUL.FTZ R28, R28, R214.reuse ;  /* 0x000000d61c1c7220 */ /* 0x080fe20000410000 */
        /* <DEDUP_REMOVED lines=27> */
[----:B---3--:R-:W-:Y:S01]  /*a830*/  FMNMX.FTZ R181, R223, R224, !PT ;  /* 0x000000e0dfb57209 */ /* 0x008fe20007810000 */
[-C--:B------:R-:W-:Y:S01]  /*a840*/  FMUL.FTZ R73, R73, R214.reuse ;  /* 0x000000d649497220 */ /* 0x080fe20000410000 */
[-C--:B------:R-:W-:Y:S01]  /*a850*/  FMUL.FTZ R76, R76, R214.reuse ;  /* 0x000000d64c4c7220 */ /* 0x080fe20000410000 */
[-C--:B------:R-:W-:Y:S01]  /*a860*/  FMUL.FTZ R77, R77, R214.reuse ;  /* 0x000000d64d4d7220 */ /* 0x080fe20000410000 */
[-C--:B------:R-:W-:Y:S01]  /*a870*/  FMUL.FTZ R80, R80, R214.reuse ;  /* 0x000000d650507220 */ /* 0x080fe20000410000 */
[----:B------:R-:W3:Y:S01]  /*a880*/  SHFL.BFLY PT, R180, R181, 0x1, 0x1f ;  /* 0x0c201f00b5b47f89 */ /* 0x000ee200000e0000 */
        /* <DEDUP_REMOVED lines=25> */
[----:B--2---:R-:W-:Y:S01]  /*aa20*/  SHF.R.U32.HI R181, RZ, 0x7, R226 ;  /* 0x00000007ffb57819 */ /* 0x004fe200000116e2 */
[-C--:B------:R-:W-:Y:S01]  /*aa30*/  FMUL.FTZ R121, R121, R214.reuse ;  /* 0x000000d679797220 */ /* 0x080fe20000410000 */
[-C--:B------:R-:W-:Y:S01]  /*aa40*/  FMUL.FTZ R124, R124, R214.reuse ;  /* 0x000000d67c7c7220 */ /* 0x080fe20000410000 */
[C---:B------:R-:W-:Y:S01]  /*aa50*/  FADD.FTZ R222, -R180.reuse, R222 ;  /* 0x000000deb4de7221 */ /* 0x040fe20000010100 */
[-C--:B------:R-:W-:Y:S01]  /*aa60*/  FMUL.FTZ R228, R180, R3.reuse ;  /* 0x00000003b4e47220 */ /* 0x080fe20000410000 */
[----:B------:R-:W-:Y:S01]  /*aa70*/  IADD3 R181, -R181, 0xb, RZ ;  /* 0x0000000bb5b57810 */ /* 0x000fe20007ffe1ff */
        /* <DEDUP_REMOVED lines=8> */
[-CC-:B------:R-:W-:Y:S01]  /*ab00*/  FFMA.FTZ R163, R163, R3.reuse, -R228.reuse ;  /* 0x00000003a3a37223 */ /* 0x180fe200000108e4 */
[----:B------:R-:W-:Y:S01]  /*ab10*/  FFMA.FTZ R162, R182, R3, -R228 ;  /* 0x00000003b6a27223 */ /* 0x000fe200000108e4 */
[----:B----4-:R-:W-:Y:S01]  /*ab20*/  FFMA.FTZ R182, R214, R21, R152 ;  /* 0x00000015d6b67223 */ /* 0x010fe20000010098 */
[-CC-:B------:R-:W-:Y:S01]  /*ab30*/  FFMA.FTZ R225, R166, R3.reuse, -R228.reuse ;  /* 0x00000003a6e17223 */ /* 0x180fe200000108e4 */
[-CC-:B------:R-:W-:Y:S01]  /*ab40*/  FFMA.FTZ R166, R175, R3.reuse, -R228.reuse ;  /* 0x00000003afa67223 */ /* 0x180fe200000108e4 */
[-C--:B------:R-:W-:Y:S01]  /*ab50*/  FFMA.FTZ R167, R167, R3.reuse, -R228 ;  /* 0x00000003a7a77223 */ /* 0x080fe200000108e4 */
[C---:B-----5:R-:W-:Y:S01]  /*ab60*/  FADD.FTZ R21, R153.reuse, R182 ;  /* 0x000000b699157221 */ /* 0x060fe20000010000 */
[----:B------:R-:W2:Y:S01]  /*ab70*/  MUFU.EX2 R222, R222 ;  /* 0x000000de00de7308 */ /* 0x000ea20000000800 */
[-CC-:B------:R-:W-:Y:S01]  /*ab80*/  FFMA.FTZ R236, R170, R3.reuse, -R228.reuse ;  /* 0x00000003aaec7223 */ /* 0x180fe200000108e4 */
[-CC-:B------:R-:W-:Y:S01]  /*ab90*/  FFMA.FTZ R170, R178, R3.reuse, -R228.reuse ;  /* 0x00000003b2aa7223 */ /* 0x180fe200000108e4 */
[----:B------:R-:W-:Y:S01]  /*aba0*/  F2FP.BF16.F32.PACK_AB R152, R153, R152 ;  /* 0x000000989998723e */ /* 0x000fe200000010ff */
[----:B------:R-:W-:Y:S01]  /*abb0*/  FFMA.FTZ R226, R171, R3, -R228 ;  /* 0x00000003abe27223 */ /* 0x000fe200000108e4 */
[----:B------:R-:W-:-:S02]  /*abc0*/  @!P1 VIADD R154, R14, 0x22840 ;  /* 0x000228400e9a9836 */ /* 0x000fc40000000000 */
[-CC-:B------:R-:W-:Y:S01]  /*abd0*/  FFMA.FTZ R174, R174, R3.reuse, -R228.reuse ;  /* 0x00000003aeae7223 */ /* 0x180fe200000108e4 */
[-C--:B------:R-:W-:Y:S01]  /*abe0*/  FFMA.FTZ R158, R183, R3.reuse, -R228 ;  /* 0x00000003b79e7223 */ /* 0x080fe200000108e4 */
[----:B------:R-:W3:Y:S01]  /*abf0*/  MUFU.EX2 R155, R155 ;  /* 0x0000009b009b7308 */ /* 0x000ee20000000800 */
[----:B------:R-:W-:Y:S01]  /*ac00*/  FMUL.FTZ R128, R128, R214 ;  /* 0x000000d680807220 */ /* 0x000fe20000410000 */
[----:B------:R-:W-:Y:S01]  /*ac10*/  @!P1 PRMT R154, RZ, 0x654, R154 ;  /* 0x00000654ff9a9816 */ /* 0x000fe2000000009a */
[----:B------:R4:W-:Y:S06]  /*ac20*/  BAR.ARV R181, 0x100 ;  /* 0x000400b50000751d */ /* 0x0009ec0000002000 */
[----:B------:R-:W5:Y:S01]  /*ac30*/  MUFU.EX2 R223, R223 ;  /* 0x000000df00df7308 */ /* 0x000f620000000800 */
[----:B--2---:R-:W-:Y:S01]  /*ac40*/  FFMA.FTZ R20, R197, R20, R222 ;  /* 0x00000014c5147223 */ /* 0x004fe200000100de */
[----:B------:R2:W-:Y:S01]  /*ac50*/  @!P1 SYNCS.ARRIVE.TRANS64.RED.A1T0 RZ, [R154+URZ], RZ ;  /* 0x000000ff9aff99a7 */ /* 0x0005e2000810043f */
[-C--:B------:R-:W-:Y:S01]  /*ac60*/  FMUL.FTZ R129, R129, R214.reuse ;  /* 0x000000d681817220 */ /* 0x080fe20000410000 */
[-C--:B------:R-:W-:Y:S01]  /*ac70*/  FMUL.FTZ R132, R132, R214.reuse ;  /* 0x000000d684847220 */ /* 0x080fe20000410000 */
[-C--:B------:R-:W-:Y:S01]  /*ac80*/  FMUL.FTZ R133, R133, R214.reuse ;  /* 0x000000d685857220 */ /* 0x080fe20000410000 */
[-C--:B------:R-:W-:Y:S01]  /*ac90*/  FMUL.FTZ R136, R136, R214.reuse ;  /* 0x000000d688887220 */ /* 0x080fe20000410000 */
[-C--:B------:R-:W-:Y:S01]  /*aca0*/  FMUL.FTZ R137, R137, R214.reuse ;  /* 0x000000d689897220 */ /* 0x080fe20000410000 */
[----:B------:R-:W0:Y:S01]  /*acb0*/  MUFU.EX2 R159, R159 ;  /* 0x0000009f009f7308 */ /* 0x000e220000000800 */
[----:B---3--:R-:W-:Y:S01]  /*acc0*/  FADD.FTZ R20, R155, R20 ;  /* 0x000000149b147221 */ /* 0x008fe20000010000 */
[-C--:B--2---:R-:W-:Y:S01]  /*acd0*/  FFMA.FTZ R154, R179, R3.reuse, -R228 ;  /* 0x00000003b39a7223 */ /* 0x084fe200000108e4 */
[-C--:B------:R-:W-:Y:S01]  /*ace0*/  FMUL.FTZ R140, R140, R214.reuse ;  /* 0x000000d68c8c7220 */ /* 0x080fe20000410000 */
[-C--:B------:R-:W-:Y:S01]  /*acf0*/  FMUL.FTZ R141, R141, R214.reuse ;  /* 0x000000d68d8d7220 */ /* 0x080fe20000410000 */
[-C--:B------:R-:W-:Y:S01]  /*ad00*/  FMUL.FTZ R144, R144, R214.reuse ;  /* 0x000000d690907220 */ /* 0x080fe20000410000 */
[-C--:B------:R-:W-:Y:S01]  /*ad10*/  FMUL.FTZ R145, R145, R214.reuse ;  /* 0x000000d691917220 */ /* 0x080fe20000410000 */
[-C--:B------:R-:W-:Y:S01]  /*ad20*/  FMUL.FTZ R148, R148, R214.reuse ;  /* 0x000000d694947220 */ /* 0x080fe20000410000 */
[----:B------:R-:W2:Y:S01]  /*ad30*/  MUFU.EX2 R224, R224 ;  /* 0x000000e000e07308 */ /* 0x000ea20000000800 */
[----:B-----5:R-:W-:Y:S01]  /*ad40*/  FADD.FTZ R20, R223, R20 ;  /* 0x00000014df147221 */ /* 0x020fe20000010000 */
[----:B------:R-:W-:Y:S01]  /*ad50*/  FMUL.FTZ R149, R149, R214 ;  /* 0x000000d695957220 */ /* 0x000fe20000410000 */
[-CC-:B------:R-:W-:Y:S01]  /*ad60*/  FFMA.FTZ R186, R186, R3.reuse, -R228.reuse ;  /* 0x00000003baba7223 */ /* 0x180fe200000108e4 */
[-CC-:B------:R-:W-:Y:S01]  /*ad70*/  FFMA.FTZ R187, R187, R3.reuse, -R228.reuse ;  /* 0x00000003bbbb7223 */ /* 0x180fe200000108e4 */
[-CC-:B------:R-:W-:Y:S01]  /*ad80*/  FFMA.FTZ R190, R190, R3.reuse, -R228.reuse ;  /* 0x00000003bebe7223 */ /* 0x180fe200000108e4 */
[-CC-:B------:R-:W-:Y:S01]  /*ad90*/  FFMA.FTZ R191, R191, R3.reuse, -R228.reuse ;  /* 0x00000003bfbf7223 */ /* 0x180fe200000108e4 */
[-C--:B------:R-:W-:Y:S01]  /*ada0*/  FFMA.FTZ R194, R194, R3.reuse, -R228 ;  /* 0x00000003c2c27223 */ /* 0x080fe200000108e4 */
[----:B------:R-:W3:Y:S01]  /*adb0*/  MUFU.EX2 R163, R163 ;  /* 0x000000a300a37308 */ /* 0x000ee20000000800 */
[----:B0-----:R-:W-:Y:S01]  /*adc0*/  FADD.FTZ R153, R159, R20 ;  /* 0x000000149f997221 */ /* 0x001fe20000010000 */
[-CC-:B------:R-:W-:Y:S01]  /*add0*/  FFMA.FTZ R195, R195, R3.reuse, -R228.reuse ;  /* 0x00000003c3c37223 */ /* 0x180fe200000108e4 */
[-CC-:B------:R-:W-:Y:S01]  /*ade0*/  FFMA.FTZ R198, R198, R3.reuse, -R228.reuse ;  /* 0x00000003c6c67223 */ /* 0x180fe200000108e4 */
[----:B------:R-:W-:Y:S01]  /*adf0*/  FFMA.FTZ R199, R199, R3, -R228 ;  /* 0x00000003c7c77223 */ /* 0x000fe200000108e4 */
        /* <DEDUP_REMOVED lines=21> */
[----:B0-----:R-:W-:Y:S01]  /*af50*/  FADD.FTZ R20, R225, R20 ;  /* 0x00000014e1147221 */ /* 0x001fe20000010000 */
[-C--:B------:R-:W-:Y:S01]  /*af60*/  FMUL.FTZ R55, R55, R197.reuse ;  /* 0x000000c537377220 */ /* 0x080fe20000410000 */
[-C--:B------:R-:W-:Y:S01]  /*af70*/  FMUL.FTZ R58, R58, R197.reuse ;  /* 0x000000c53a3a7220 */ /* 0x080fe20000410000 */
[----:B------:R-:W-:Y:S01]  /*af80*/  FADD.FTZ R21, R157, R166 ;  /* 0x000000a69d157221 */ /* 0x000fe20000010000 */
[-C--:B------:R-:W-:Y:S01]  /*af90*/  FMUL.FTZ R59, R59, R197.reuse ;  /* 0x000000c53b3b7220 */ /* 0x080fe20000410000 */
[-C--:B------:R-:W-:Y:S01]  /*afa0*/  FMUL.FTZ R62, R62, R197.reuse ;  /* 0x000000c53e3e7220 */ /* 0x080fe20000410000 */
[----:B------:R-:W0:Y:S01]  /*afb0*/  MUFU.EX2 R171, R236 ;  /* 0x000000ec00ab7308 */ /* 0x000e220000000800 */
[----:B------:R-:W-:Y:S01]  /*afc0*/  FADD.FTZ R166, R160, R21 ;  /* 0x00000015a0a67221 */ /* 0x000fe20000010000 */
[-C--:B------:R-:W-:Y:S01]  /*afd0*/  FMUL.FTZ R63, R63, R197.reuse ;  /* 0x000000c53f3f7220 */ /* 0x080fe20000410000 */
[-C--:B------:R-:W-:Y:S01]  /*afe0*/  FMUL.FTZ R66, R66, R197.reuse ;  /* 0x000000c542427220 */ /* 0x080fe20000410000 */
[-C--:B------:R-:W-:Y:S01]  /*aff0*/  FMUL.FTZ R67, R67, R197.reuse ;  /* 0x000000c543437220 */ /* 0x080fe20000410000 */
[----:B------:R-:W-:Y:S01]  /*b000*/  FADD.FTZ R21, R161, R166 ;  /* 0x000000a6a1157221 */ /* 0x000fe20000010000 */
[-C--:B------:R-:W-:Y:S01]  /*b010*/  FMUL.FTZ R70, R70, R197.reuse ;  /* 0x000000c546467220 */ /* 0x080fe20000410000 */
[-C--:B------:R-:W-:Y:S01]  /*b020*/  FMUL.FTZ R71, R71, R197.reuse ;  /* 0x000000c547477220 */ /* 0x080fe20000410000 */
[----:B------:R-:W2:Y:S01]  /*b030*/  MUFU.EX2 R226, R226 ;  /* 0x000000e200e27308 */ /* 0x000ea20000000800 */
[----:B------:R-:W-:Y:S01]  /*b040*/  FADD.FTZ R166, R164, R21 ;  /* 0x00000015a4a67221 */ /* 0x000fe20000010000 */
[----:B---3--:R-:W-:Y:S01]  /*b050*/  FADD.FTZ R20, R167, R20 ;  /* 0x00000014a7147221 */ /* 0x008fe20000010000 */
[-C--:B------:R-:W-:Y:S01]  /*b060*/  FMUL.FTZ R74, R74, R197.reuse ;  /* 0x000000c54a4a7220 */ /* 0x080fe20000410000 */
[-C--:B------:R-:W-:Y:S01]  /*b070*/  FMUL.FTZ R75, R75, R197.reuse ;  /* 0x000000c54b4b7220 */ /* 0x080fe20000410000 */
[----:B------:R-:W-:Y:S01]  /*b080*/  FADD.FTZ R21, R165, R166 ;  /* 0x000000a6a5157221 */ /* 0x000fe20000010000 */
        /* <DEDUP_REMOVED lines=31> */
[----:B------:R-:W-:Y:S01]  /*b280*/  FADD.FTZ R20, R178, R153 ;  /* 0x00000099b2147221 */ /* 0x000fe20000010000 */
[-C--:B------:R-:W-:Y:S01]  /*b290*/  FMUL.FTZ R126, R126, R197.reuse ;  /* 0x000000c57e7e7220 */ /* 0x080fe20000410000 */
[-C--:B------:R-:W-:Y:S01]  /*b2a0*/  FMUL.FTZ R127, R127, R197.reuse ;  /* 0x000000c57f7f7220 */ /* 0x080fe20000410000 */
[----:B------:R-:W-:Y:S01]  /*b2b0*/  MUFU.EX2 R176, R176 ;  /* 0x000000b000b07308 */ /* 0x000fe20000000800 */
[----:B--2---:R-:W-:Y:S01]  /*b2c0*/  F2FP.BF16.F32.PACK_AB R154, R157, R156 ;  /* 0x0000009c9d9a723e */ /* 0x004fe200000010ff */
[----:B------:R-:W-:Y:S01]  /*b2d0*/  FMUL.FTZ R130, R130, R197 ;  /* 0x000000c582827220 */ /* 0x000fe20000410000 */
[----:B------:R-:W-:Y:S01]  /*b2e0*/  F2FP.BF16.F32.PACK_AB R156, R161, R160 ;  /* 0x000000a0a19c723e */ /* 0x000fe200000010ff */
[----:B------:R-:W-:Y:S01]  /*b2f0*/  FADD.FTZ R160, R168, R21 ;  /* 0x00000015a8a07221 */ /* 0x000fe20000010000 */
[----:B------:R-:W-:Y:S01]  /*b300*/  F2FP.BF16.F32.PACK_AB R161, R226, R171 ;  /* 0x000000abe2a1723e */ /* 0x000fe200000010ff */
[-C--:B------:R-:W-:Y:S01]  /*b310*/  FMUL.FTZ R131, R131, R197.reuse ;  /* 0x000000c583837220 */ /* 0x080fe20000410000 */
[----:B------:R-:W-:Y:S01]  /*b320*/  F2FP.BF16.F32.PACK_AB R157, R163, R224 ;  /* 0x000000e0a39d723e */ /* 0x000fe200000010ff */
[----:B------:R-:W0:Y:S01]  /*b330*/  MUFU.EX2 R179, R170 ;  /* 0x000000aa00b37308 */ /* 0x000e220000000800 */
[C---:B------:R-:W-:Y:S01]  /*b340*/  FADD.FTZ R21, R169.reuse, R160 ;  /* 0x000000a0a9157221 */ /* 0x040fe20000010000 */
[----:B------:R-:W-:Y:S01]  /*b350*/  F2FP.BF16.F32.PACK_AB R160, R169, R168 ;  /* 0x000000a8a9a0723e */ /* 0x000fe200000010ff */
[----:B------:R-:W-:Y:S01]  /*b360*/  FMUL.FTZ R134, R134, R197 ;  /* 0x000000c586867220 */ /* 0x000fe20000410000 */
[----:B------:R-:W-:Y:S01]  /*b370*/  F2FP.BF16.F32.PACK_AB R163, R178, R175 ;  /* 0x000000afb2a3723e */ /* 0x000fe200000010ff */
        /* <DEDUP_REMOVED lines=9> */
[----:B------:R-:W-:-:S02]  /*b410*/  FMUL.FTZ R151, R151, R197 ;  /* 0x000000c597977220 */ /* 0x000fc40000410000 */
[----:B------:R3:W-:Y:S01]  /*b420*/  MUFU.EX2 R214, R158 ;  /* 0x0000009e00d67308 */ /* 0x0007e20000000800 */
[----:B0-----:R-:W-:-:S04]  /*b430*/  FADD.FTZ R153, R179, R20 ;  /* 0x00000014b3997221 */ /* 0x001fc80000010000 */
[----:B------:R-:W-:-:S03]  /*b440*/  FADD.FTZ R20, R182, R153 ;  /* 0x00000099b6147221 */ /* 0x000fc60000010000 */
[----:B------:R-:W0:Y:S01]  /*b450*/  MUFU.EX2 R215, R215 ;  /* 0x000000d700d77308 */ /* 0x000e220000000800 */
[----:B---3--:R-:W-:Y:S01]  /*b460*/  F2FP.BF16.F32.PACK_AB R158, R165, R164 ;  /* 0x000000a4a59e723e */ /* 0x008fe200000010ff */
[----:B------:R-:W-:-:S04]  /*b470*/  FADD.FTZ R164, R172, R21 ;  /* 0x00000015aca47221 */ /* 0x000fc80000010000 */
[----:B------:R-:W-:Y:S02]  /*b480*/  FADD.FTZ R21, R173, R164 ;  /* 0x000000a4ad157221 */ /* 0x000fe40000010000 */
[----:B------:R3:W5:Y:S02]  /*b490*/  MUFU.EX2 R183, R162 ;  /* 0x000000a200b77308 */ /* 0x0007640000000800 */
[----:B------:R-:W-:-:S04]  /*b4a0*/  FADD.FTZ R164, R176, R21 ;  /* 0x00000015b0a47221 */ /* 0x000fc80000010000 */
[----:B--2---:R-:W-:Y:S02]  /*b4b0*/  FADD.FTZ R164, R177, R164 ;  /* 0x000000a4b1a47221 */ /* 0x004fe40000010000 */
[----:B------:R-:W2:Y:S01]  /*b4c0*/  MUFU.EX2 R217, R217 ;  /* 0x000000d900d97308 */ /* 0x000ea20000000800 */
[----:B---3--:R-:W-:Y:S01]  /*b4d0*/  F2FP.BF16.F32.PACK_AB R162, R173, R172 ;  /* 0x000000acada2723e */ /* 0x008fe200000010ff */
[----:B0-----:R-:W-:Y:S01]  /*b4e0*/  FADD.FTZ R166, R215, R164 ;  /* 0x000000a4d7a67221 */ /* 0x001fe20000010000 */
[----:B------:R-:W-:-:S05]  /*b4f0*/  F2FP.BF16.F32.PACK_AB R164, R177, R176 ;  /* 0x000000b0b1a4723e */ /* 0x000fca00000010ff */
[----:B------:R-:W0:Y:S01]  /*b500*/  MUFU.EX2 R184, R184 ;  /* 0x000000b800b87308 */ /* 0x000e220000000800 */
[----:B-----5:R-:W-:-:S04]  /*b510*/  FADD.FTZ R153, R183, R20 ;  /* 0x00000014b7997221 */ /* 0x020fc80000010000 */
[----:B------:R-:W-:-:S03]  /*b520*/  FADD.FTZ R153, R214, R153 ;  /* 0x00000099d6997221 */ /* 0x000fc60000010000 */
[----:B------:R-:W3:Y:S01]  /*b530*/  MUFU.EX2 R186, R186 ;  /* 0x000000ba00ba7308 */ /* 0x000ee20000000800 */
[C---:B--2---:R-:W-:Y:S01]  /*b540*/  FADD.FTZ R21, R217.reuse, R166 ;  /* 0x000000a6d9157221 */ /* 0x044fe20000010000 */
[----:B------:R-:W-:-:S06]  /*b550*/  F2FP.BF16.F32.PACK_AB R166, R217, R215 ;  /* 0x000000d7d9a6723e */ /* 0x000fcc00000010ff */
[----:B------:R-:W2:Y:S01]  /*b560*/  MUFU.EX2 R185, R185 ;  /* 0x000000b900b97308 */ /* 0x000ea20000000800 */
[----:B0-----:R-:W-:-:S07]  /*b570*/  FADD.FTZ R168, R184, R21 ;  /* 0x00000015b8a87221 */ /* 0x001fce0000010000 */
[----:B------:R-:W0:Y:S01]  /*b580*/  MUFU.EX2 R169, R187 ;  /* 0x000000bb00a97308 */ /* 0x000e220000000800 */
[----:B---3--:R-:W-:-:S07]  /*b590*/  FADD.FTZ R20, R186, R153 ;  /* 0x00000099ba147221 */ /* 0x008fce0000010000 */
[----:B------:R-:W3:Y:S01]  /*b5a0*/  MUFU.EX2 R188, R188 ;  /* 0x000000bc00bc7308 */ /* 0x000ee20000000800 */
[C---:B--2---:R-:W-:Y:S01]  /*b5b0*/  FADD.FTZ R21, R185.reuse, R168 ;  /* 0x000000a8b9157221 */ /* 0x044fe20000010000 */
[----:B------:R-:W-:-:S06]  /*b5c0*/  F2FP.BF16.F32.PACK_AB R168, R185, R184 ;  /* 0x000000b8b9a8723e */ /* 0x000fcc00000010ff */
[----:B------:R-:W2:Y:S01]  /*b5d0*/  MUFU.EX2 R190, R190 ;  /* 0x000000be00be7308 */ /* 0x000ea20000000800 */
[C---:B0-----:R-:W-:Y:S01]  /*b5e0*/  FADD.FTZ R153, R169.reuse, R20 ;  /* 0x00000014a9997221 */ /* 0x041fe20000010000 */
[----:B------:R-:W-:-:S06]  /*b5f0*/  F2FP.BF16.F32.PACK_AB R169, R169, R186 ;  /* 0x000000baa9a9723e */ /* 0x000fcc00000010ff */
[----:B------:R-:W0:Y:S01]  /*b600*/  MUFU.EX2 R189, R189 ;  /* 0x000000bd00bd7308 */ /* 0x000e220000000800 */
[----:B---3--:R-:W-:-:S07]  /*b610*/  FADD.FTZ R170, R188, R21 ;  /* 0x00000015bcaa7221 */ /* 0x008fce0000010000 */
[----:B------:R-:W3:Y:S01]  /*b620*/  MUFU.EX2 R191, R191 ;  /* 0x000000bf00bf7308 */ /* 0x000ee20000000800 */
[----:B--2---:R-:W-:Y:S01]  /*b630*/  FADD.FTZ R20, R190, R153 ;  /* 0x00000099be147221 */ /* 0x004fe20000010000 */
[----:B------:R-:W-:Y:S02]  /*b640*/  F2FP.BF16.F32.PACK_AB R153, R155, R222 ;  /* 0x000000de9b99723e */ /* 0x000fe400000010ff */
[----:B------:R-:W-:Y:S02]  /*b650*/  F2FP.BF16.F32.PACK_AB R155, R159, R223 ;  /* 0x000000df9f9b723e */ /* 0x000fe400000010ff */
[----:B------:R-:W-:Y:S02]  /*b660*/  F2FP.BF16.F32.PACK_AB R159, R167, R225 ;  /* 0x000000e1a79f723e */ /* 0x000fe400000010ff */
[----:B------:R-:W2:Y:S01]  /*b670*/  MUFU.EX2 R192, R192 ;  /* 0x000000c000c07308 */ /* 0x000ea20000000800 */
[C---:B0-----:R-:W-:Y:S01]  /*b680*/  FADD.FTZ R21, R189.reuse, R170 ;  /* 0x000000aabd157221 */ /* 0x041fe20000010000 */
[----:B------:R-:W-:-:S02]  /*b690*/  F2FP.BF16.F32.PACK_AB R170, R189, R188 ;  /* 0x000000bcbdaa723e */ /* 0x000fc400000010ff */
[----:B------:R-:W-:-:S04]  /*b6a0*/  F2FP.BF16.F32.PACK_AB R167, R214, R183 ;  /* 0x000000b7d6a7723e */ /* 0x000fc800000010ff */
[----:B------:R-:W0:Y:S01]  /*b6b0*/  MUFU.EX2 R173, R194 ;  /* 0x000000c200ad7308 */ /* 0x000e220000000800 */
[----:B---3--:R-:W-:-:S07]  /*b6c0*/  FADD.FTZ R20, R191, R20 ;  /* 0x00000014bf147221 */ /* 0x008fce0000010000 */
[----:B------:R-:W3:Y:S01]  /*b6d0*/  MUFU.EX2 R193, R193 ;  /* 0x000000c100c17308 */ /* 0x000ee20000000800 */
[----:B--2---:R-:W-:-:S07]  /*b6e0*/  FADD.FTZ R172, R192, R21 ;  /* 0x00000015c0ac7221 */ /* 0x004fce0000010000 */
[----:B------:R-:W2:Y:S01]  /*b6f0*/  MUFU.EX2 R176, R195 ;  /* 0x000000c300b07308 */ /* 0x000ea20000000800 */
[----:B0-----:R-:W-:-:S07]  /*b700*/  FADD.FTZ R165, R173, R20 ;  /* 0x00000014ada57221 */ /* 0x001fce0000010000 */
[----:B------:R-:W0:Y:S01]  /*b710*/  MUFU.EX2 R196, R196 ;  /* 0x000000c400c47308 */ /* 0x000e220000000800 */
[C---:B---3--:R-:W-:Y:S01]  /*b720*/  FADD.FTZ R21, R193.reuse, R172 ;  /* 0x000000acc1157221 */ /* 0x048fe20000010000 */
[----:B------:R-:W-:-:S06]  /*b730*/  F2FP.BF16.F32.PACK_AB R172, R193, R192 ;  /* 0x000000c0c1ac723e */ /* 0x000fcc00000010ff */
[----:B------:R-:W3:Y:S01]  /*b740*/  MUFU.EX2 R198, R198 ;  /* 0x000000c600c67308 */ /* 0x000ee20000000800 */
[----:B--2---:R-:W-:Y:S01]  /*b750*/  FADD.FTZ R171, R176, R165 ;  /* 0x000000a5b0ab7221 */ /* 0x004fe20000010000 */
[----:B------:R-:W-:Y:S02]  /*b760*/  F2FP.BF16.F32.PACK_AB R165, R182, R179 ;  /* 0x000000b3b6a5723e */ /* 0x000fe400000010ff */
[----:B------:R-:W-:-:S04]  /*b770*/  F2FP.BF16.F32.PACK_AB R173, R176, R173 ;  /* 0x000000adb0ad723e */ /* 0x000fc800000010ff */
[----:B------:R-:W2:Y:S01]  /*b780*/  MUFU.EX2 R216, R216 ;  /* 0x000000d800d87308 */ /* 0x000ea20000000800 */
[----:B0-----:R-:W-:-:S07]  /*b790*/  FADD.FTZ R21, R196, R21 ;  /* 0x00000015c4157221 */ /* 0x001fce0000010000 */
[----:B------:R-:W0:Y:S01]  /*b7a0*/  MUFU.EX2 R199, R199 ;  /* 0x000000c700c77308 */ /* 0x000e220000000800 */
[----:B---3--:R-:W-:Y:S01]  /*b7b0*/  FADD.FTZ R20, R198, R171 ;  /* 0x000000abc6147221 */ /* 0x008fe20000010000 */
[----:B------:R-:W-:Y:S01]  /*b7c0*/  F2FP.BF16.F32.PACK_AB R171, R191, R190 ;  /* 0x000000bebfab723e */ /* 0x000fe200000010ff */
[C---:B--2---:R-:W-:Y:S01]  /*b7d0*/  FADD.FTZ R21, R216.reuse, R21 ;  /* 0x00000015d8157221 */ /* 0x044fe20000010000 */
[----:B------:R-:W-:Y:S01]  /*b7e0*/  F2FP.BF16.F32.PACK_AB R174, R216, R196 ;  /* 0x000000c4d8ae723e */ /* 0x000fe200000010ff */
[C---:B0-----:R-:W-:Y:S01]  /*b7f0*/  FADD.FTZ R20, R199.reuse, R20 ;  /* 0x00000014c7147221 */ /* 0x041fe20000010000 */
[----:B------:R-:W-:Y:S01]  /*b800*/  F2FP.BF16.F32.PACK_AB R175, R199, R198 ;  /* 0x000000c6c7af723e */ /* 0x000fe200000010ff */
[----:B----4-:R-:W-:Y:S06]  /*b810*/  @!P0 BRA `(.L_x_7753) ;  /* 0x0000000000048947 */ /* 0x010fec0003800000 */
[----:B------:R-:W-:Y:S01]  /*b820*/  BPT.TRAP 0x1 ;  /* 0x000000040000795c */ /* 0x000fe20000300000 */
.L_x_7753:
[----:B------:R0:W2:Y:S01]  /*b830*/  SYNCS.PHASECHK.TRANS64.TRYWAIT P3, [R14+URZ+0x22850], R13 ;  /* 0x0228500d0e0075a7 */ /* 0x0000a2000806017f */
[----:B------:R-:W-:Y:S05]  /*b840*/  @!P0 BRA `(.L_x_7754) ;  /* 0x0000000000048947 */ /* 0x000fea0003800000 */
[----:B------:R-:W-:Y:S01]  /*b850*/  BPT.TRAP 0x1 ;  /* 0x000000040000795c */ /* 0x000fe20000300000 */
.L_x_7754:
[----:B------:R-:W-:Y:S04]  /*b860*/  BSSY B0, `(.L_x_7755) ;  /* 0x0000004000007945 */ /* 0x000fe80003800000 */
[----:B--2---:R-:W-:Y:S05]  /*b870*/  @P3 BRA `(.L_x_7756) ;  /* 0x0000000000083947 */ /* 0x004fea0003800000 */
[----:B------:R-:W2:Y:S02]  /*b880*/  SYNCS.PHASECHK.TRANS64.TRYWAIT P3, [R14+URZ+0x22850], R13 ;  /* 0x0228500d0e0075a7 */ /* 0x000ea4000806017f */
[----:B--2---:R-:W-:Y:S05]  /*b890*/  @!P3 BRA `(.L_x_7757) ;  /* 0x000000940070b947 */ /* 0x004fea0003800000 */
.L_x_7756:
[----:B------:R-:W-:Y:S05]  /*b8a0*/  BSYNC B0 ;  /* 0x0000000000007941 */ /* 0x000fea0003800000 */
.L_x_7755:
[----:B------:R-:W3:Y:S01]  /*b8b0*/  S2R R178, SR_TID.X ;  /* 0x0000000000b27919 */ /* 0x000ee20000002100 */
[----:B------:R-:W-:Y:S05]  /*b8c0*/  WARPSYNC.ALL ;  /* 0x0000000000007948 */ /* 0x000fea0003800000 */
[----:B------:R-:W-:Y:S02]  /*b8d0*/  IMAD.MOV.U32 R177, RZ, RZ, 0xc00 ;  /* 0x00000c00ffb17424 */ /* 0x000fe400078e00ff */
[----:B012---:R-:W-:Y:S02]  /*b8e0*/  @!P1 VIADD R14, R14, 0x22860 ;  /* 0x000228600e0e9836 */ /* 0x007fe40000000000 */
[----:B------:R-:W-:-:S02]  /*b8f0*/  IMAD R176, R22, R177, UR37 ;  /* 0x0000002516b07e24 */ /* 0x000fc4000f8e02b1 */
[----:B------:R-:W-:Y:S01]  /*b900*/  IMAD.MOV.U32 R177, RZ, RZ, 0x40000040 ;  /* 0x40000040ffb17424 */ /* 0x000fe200078e00ff */
[----:B------:R-:W-:Y:S01]  /*b910*/  @!P1 PRMT R14, RZ, 0x654, R14 ;  /* 0x00000654ff0e9816 */ /* 0x000fe2000000000e */
[----:B------:R-:W-:Y:S01]  /*b920*/  IMAD.MOV.U32 R222, RZ, RZ, R180 ;  /* 0x000000ffffde7224 */ /* 0x000fe200078e00b4 */
[----:B------:R-:W-:Y:S01]  /*b930*/  R2UR UR6, R176 ;  /* 0x00000000b00672ca */ /* 0x000fe200000e0000 */
[----:B------:R-:W-:Y:S01]  /*b940*/  IMAD.MOV.U32 R223, RZ, RZ, R12 ;  /* 0x000000ffffdf7224 */ /* 0x000fe200078e000c */
[----:B------:R-:W-:Y:S01]  /*b950*/  R2UR UR7, R177 ;  /* 0x00000000b10772ca */ /* 0x000fe200000e0000 */
[----:B------:R-:W-:Y:S01]  /*b960*/  IMAD.MOV.U32 R177, RZ, RZ, 0x40000040 ;  /* 0x40000040ffb17424 */ /* 0x000fe200078e00ff */
[----:B---3--:R-:W-:-:S05]  /*b970*/  SHF.R.U32.HI R178, RZ, 0x7, R178 ;  /* 0x00000007ffb27819 */ /* 0x008fca00000116b2 */
[----:B------:R-:W-:-:S05]  /*b980*/  VIADD R13, R178, 0x8 ;  /* 0x00000008b20d7836 */ /* 0x000fca0000000000 */
[----:B------:R0:W-:Y:S06]  /*b990*/  BAR.SYNC.DEFER_BLOCKING R13, 0x100 ;  /* 0x0004000d0000751d */ /* 0x0001ec0000010000 */
[----:B------:R-:W-:-:S06]  /*b9a0*/  WARPGROUP.ARRIVE ;  /* 0x00000000000079c5 */ /* 0x000fcc0000000000 */
[----:B------:R-:W-:Y:S03]  /*b9b0*/  HGMMA.64x256x16.F32.BF16 R24, R152, gdesc[UR4].tnspB, R24, gsb0 ;  /* 0x43e0000498187df0 */ /* 0x000fe60008001818 */
        /* <DEDUP_REMOVED lines=40> */
[----:B------:R-:W-:Y:S05]  /*bc40*/  @P2 BRA `(.L_x_7758) ;  /* 0xffffffe000542947 */ /* 0x000fea000383ffff */
.L_x_7748:
[----:B------:R-:W-:Y:S05]  /*bc50*/  WARPSYNC.ALL ;  /* 0x0000000000007948 */ /* 0x000fea0003800000 */
[----:B------:R-:W1:Y:S01]  /*bc60*/  SHFL.BFLY PT, R0, R21, 0x2, 0x1f ;  /* 0x0c401f0015007f89 */ /* 0x000e6200000e0000 */
[----:B------:R-:W-:Y:S01]  /*bc70*/  VIADD R22, R22, 0x1 ;  /* 0x0000000116167836 */ /* 0x000fe20000000000 */
[----:B------:R3:W-:Y:S08]  /*bc80*/  BAR.ARV R181, 0x100 ;  /* 0x000400b50000751d */ /* 0x0007f00000002000 */
[----:B------:R-:W-:Y:S06]  /*bc90*/  BAR.ARV 0x8, 0x120 ;  /* 0x0204800000007b1d */ /* 0x000fec0000002000 */
[----:B------:R-:W-:Y:S01]  /*bca0*/  ISETP.NE.AND P0, PT, R22, 0x2, PT ;  /* 0x000000021600780c */ /* 0x000fe20003f05270 */
[----:B------:R-:W-:Y:S01]  /*bcb0*/  IMAD.MOV.U32 R6, RZ, RZ, -0x800000 ;  /* 0xff800000ff067424 */ /* 0x000fe200078e00ff */
[----:B------:R-:W4:Y:S01]  /*bcc0*/  SHFL.BFLY PT, R7, R20, 0x2, 0x1f ;  /* 0x0c401f0014077f89 */ /* 0x000f2200000e0000 */
[----:B------:R-:W-:Y:S01]  /*bcd0*/  PLOP3.LUT P1, PT, PT, PT, PT, 0x8, 0x0 ;  /* 0x000000000000781c */ /* 0x000fe20003f2e170 */
[----:B------:R-:W-:Y:S01]  /*bce0*/  VIADD R212, R212, 0x1 ;  /* 0x00000001d4d47836 */ /* 0x000fe20000000000 */
[----:B------:R-:W-:Y:S01]  /*bcf0*/  SEL R9, RZ, 0x1, P0 ;  /* 0x00000001ff097807 */ /* 0x000fe20000000000 */
[----:B-1----:R-:W-:Y:S01]  /*bd00*/  FADD.FTZ R0, R0, R21 ;  /* 0x0000001500007221 */ /* 0x002fe20000010000 */
[----:B------:R-:W-:-:S02]  /*bd10*/  SEL R22, R22, RZ, P0 ;  /* 0x000000ff16167207 */ /* 0x000fc40000000000 */
[----:B------:R-:W-:Y:S02]  /*bd20*/  LOP3.LUT R200, R200, R9, RZ, 0x3c, !PT ;  /* 0x00000009c8c87212 */ /* 0x000fe400078e3cff */
[----:B------:R-:W1:Y:S01]  /*bd30*/  SHFL.BFLY PT, R5, R0, 0x1, 0x1f ;  /* 0x0c201f0000057f89 */ /* 0x000e6200000e0000 */
[----:B----4-:R-:W-:-:S05]  /*bd40*/  FADD.FTZ R4, R7, R20 ;  /* 0x0000001407047221 */ /* 0x010fca0000010000 */
[----:B------:R-:W4:Y:S01]  /*bd50*/  SHFL.BFLY PT, R7, R4, 0x1, 0x1f ;  /* 0x0c201f0004077f89 */ /* 0x000f2200000e0000 */
[----:B-1----:R-:W-:Y:S01]  /*bd60*/  FADD.FTZ R8, R0, R5 ;  /* 0x0000000500087221 */ /* 0x002fe20000010000 */
[----:B------:R-:W-:Y:S02]  /*bd70*/  IMAD.MOV.U32 R5, RZ, RZ, RZ ;  /* 0x000000ffff057224 */ /* 0x000fe400078e00ff */
[----:B------:R-:W-:Y:S02]  /*bd80*/  IMAD.MOV.U32 R0, RZ, RZ, RZ ;  /* 0x000000ffff007224 */ /* 0x000fe400078e00ff */
[----:B------:R-:W-:-:S13]  /*bd90*/  FSETP.NE.FTZ.AND P2, PT, R8, RZ, PT ;  /* 0x000000ff0800720b */ /* 0x000fda0003f55000 */
[----:B------:R-:W1:Y:S01]  /*bda0*/  @P2 MUFU.LG2 R10, R8 ;  /* 0x00000008000a2308 */ /* 0x000e620000000c00 */
[----:B------:R-:W-:Y:S01]  /*bdb0*/  @P2 FMUL.FTZ R11, R3, 0.69314718246459960938 ;  /* 0x3f317218030b2820 */ /* 0x000fe20000410000 */
[----:B----4-:R-:W-:-:S05]  /*bdc0*/  FADD.FTZ R7, R4, R7 ;  /* 0x0000000704077221 */ /* 0x010fca0000010000 */
[----:B------:R-:W-:Y:S01]  /*bdd0*/  FSETP.NE.FTZ.AND P3, PT, R7, RZ, PT ;  /* 0x000000ff0700720b */ /* 0x000fe20003f75000 */
[----:B------:R-:W4:Y:S01]  /*bde0*/  @P2 MUFU.RCP R5, R8 ;  /* 0x0000000800052308 */ /* 0x000f220000001000 */
[----:B-1----:R-:W-:-:S11]  /*bdf0*/  @P2 FMUL.FTZ R10, R10, 0.69314718246459960938 ;  /* 0x3f3172180a0a2820 */ /* 0x002fd60000410000 */
[----:B0-----:R-:W0:Y:S01]  /*be00*/  @P3 MUFU.LG2 R14, R7 ;  /* 0x00000007000e3308 */ /* 0x001e220000000c00 */
[----:B--2---:R-:W-:Y:S01]  /*be10*/  @P3 FMUL.FTZ R13, R3, 0.69314718246459960938 ;  /* 0x3f317218030d3820 */ /* 0x004fe20000410000 */
[----:B------:R-:W-:Y:S01]  /*be20*/  @P2 FFMA.FTZ R6, R11, R12, R10 ;  /* 0x0000000c0b062223 */ /* 0x000fe2000001000a */
[-C--:B----4-:R-:W-:Y:S01]  /*be30*/  FMUL.FTZ R164, R80, R5.reuse ;  /* 0x0000000550a47220 */ /* 0x090fe20000410000 */
[-C--:B------:R-:W-:Y:S01]  /*be40*/  FMUL.FTZ R167, R92, R5.reuse ;  /* 0x000000055ca77220 */ /* 0x080fe20000410000 */
[----:B------:R-:W-:-:S03]  /*be50*/  FMUL.FTZ R24, R24, R5 ;  /* 0x0000000518187220 */ /* 0x000fc60000410000 */
[----:B------:R-:W1:Y:S01]  /*be60*/  @P3 MUFU.RCP R0, R7 ;  /* 0x0000000700003308 */ /* 0x000e620000001000 */
        /* <DEDUP_REMOVED lines=127> */
[----:B---3--:R-:W-:-:S07]  /*c660*/  @P3 FFMA.FTZ R5, R13, R180, R14 ;  /* 0x000000b40d053223 */ /* 0x008fce000001000e */
.L_x_7703:
[----:B------:R-:W-:Y:S05]  /*c670*/  WARPSYNC.ALL ;  /* 0x0000000000007948 */ /* 0x000fea0003800000 */
        /* <DEDUP_REMOVED lines=10> */
[----:B------:R-:W-:Y:S05]  /*c720*/  WARPSYNC.ALL ;  /* 0x0000000000007948 */ /* 0x000fea0003800000 */
[----:B------:R-:W-:Y:S01]  /*c730*/  BAR.SYNC.DEFER_BLOCKING 0x1, 0x100 ;  /* 0x0044000000007b1d */ /* 0x000fe20000010000 */
[----:B------:R-:W-:Y:S02]  /*c740*/  F2FP.BF16.F32.PACK_AB R24, R25, R24 ;  /* 0x000000181918723e */ /* 0x000fe400000010ff */
[----:B------:R-:W-:Y:S02]  /*c750*/  F2FP.BF16.F32.PACK_AB R25, R92, R26 ;  /* 0x0000001a5c19723e */ /* 0x000fe400000010ff */
        /* <DEDUP_REMOVED lines=12> */
[----:B------:R-:W-:Y:S02]  /*c820*/  MOV R10, R18 ;  /* 0x00000012000a7202 */ /* 0x000fe40000000f00 */
[----:B--2---:R-:W-:Y:S02]  /*c830*/  MOV R11, R13 ;  /* 0x0000000d000b7202 */ /* 0x004fe40000000f00 */
        /* <DEDUP_REMOVED lines=9> */
[----:B------:R-:W-:Y:S01]  /*c8d0*/  IADD3 R183, P4, R130, 0x4000, RZ ;  /* 0x0000400082b77810 */ /* 0x000fe20007f9e0ff */
[--C-:B------:R-:W-:Y:S01]  /*c8e0*/  IMAD.X R39, RZ, RZ, R131.reuse, P3 ;  /* 0x000000ffff277224 */ /* 0x100fe200018e0683 */
[----:B------:R-:W-:Y:S01]  /*c8f0*/  LOP3.LUT R20, R177, 0x380, RZ, 0xc0, !PT ;  /* 0x00000380b1147812 */ /* 0x000fe200078ec0ff */
[--C-:B-----5:R-:W-:Y:S01]  /*c900*/  IMAD.X R31, RZ, RZ, R131.reuse, P2 ;  /* 0x000000ffff1f7224 */ /* 0x120fe200010e0683 */
[----:B------:R-:W-:Y:S01]  /*c910*/  LOP3.LUT R38, R181, 0x380, RZ, 0xc0, !PT ;  /* 0x00000380b5267812 */ /* 0x000fe200078ec0ff */
[----:B------:R-:W-:Y:S01]  /*c920*/  IMAD.X R91, RZ, RZ, R131, P4 ;  /* 0x000000ffff5b7224 */ /* 0x000fe200020e0683 */
[----:B------:R-:W-:-:S02]  /*c930*/  SHF.R.U64 R20, R20, 0x3, RZ ;  /* 0x0000000314147819 */ /* 0x000fc400000012ff */
[----:B------:R-:W-:Y:S02]  /*c940*/  IADD3 R106, P2, R130, 0x8000, RZ ;  /* 0x00008000826a7810 */ /* 0x000fe40007f5e0ff */
[----:B------:R-:W-:Y:S02]  /*c950*/  SHF.R.U64 R38, R38, 0x3, RZ ;  /* 0x0000000326267819 */ /* 0x000fe400000012ff */
[C---:B------:R-:W-:Y:S01]  /*c960*/  IADD3 R114, P4, R130.reuse, 0x8040, RZ ;  /* 0x0000804082727810 */ /* 0x040fe20007f9e0ff */
[--C-:B------:R-:W-:Y:S01]  /*c970*/  IMAD.X R107, RZ, RZ, R131.reuse, P2 ;  /* 0x000000ffff6b7224 */ /* 0x100fe200010e0683 */
[----:B------:R-:W-:Y:S02]  /*c980*/  IADD3 R187, P0, R130, 0x4040, RZ ;  /* 0x0000404082bb7810 */ /* 0x000fe40007f1e0ff */
[----:B------:R-:W-:Y:S01]  /*c990*/  LOP3.LUT R20, R20, R177, RZ, 0x3c, !PT ;  /* 0x000000b114147212 */ /* 0x000fe200078e3cff */
[--C-:B------:R-:W-:Y:S01]  /*c9a0*/  IMAD.X R115, RZ, RZ, R131.reuse, P4 ;  /* 0x000000ffff737224 */ /* 0x100fe200020e0683 */
[----:B------:R-:W-:Y:S01]  /*c9b0*/  IADD3 R110, P3, R130, 0x8020, RZ ;  /* 0x00008020826e7810 */ /* 0x000fe20007f7e0ff */
[----:B------:R-:W-:Y:S01]  /*c9c0*/  IMAD.X R99, RZ, RZ, R131, P0 ;  /* 0x000000ffff637224 */ /* 0x000fe200000e0683 */
[----:B------:R-:W-:-:S02]  /*c9d0*/  LOP3.LUT R38, R38, R181, RZ, 0x3c, !PT ;  /* 0x000000b526267212 */ /* 0x000fc400078e3cff */
[----:B------:R-:W-:Y:S01]  /*c9e0*/  LOP3.LUT R177, R106, 0x380, RZ, 0xc0, !PT ;  /* 0x000003806ab17812 */ /* 0x000fe200078ec0ff */
[----:B------:R-:W-:Y:S01]  /*c9f0*/  IMAD.X R111, RZ, RZ, R131, P3 ;  /* 0x000000ffff6f7224 */ /* 0x000fe200018e0683 */
[----:B------:R-:W-:Y:S02]  /*ca00*/  LOP3.LUT R181, R114, 0x380, RZ, 0xc0, !PT ;  /* 0x0000038072b57812 */ /* 0x000fe400078ec0ff */
[----:B------:R-:W-:Y:S02]  /*ca10*/  LOP3.LUT R30, R179, 0x380, RZ, 0xc0, !PT ;  /* 0x00000380b31e7812 */ /* 0x000fe400078ec0ff */
[C---:B------:R-:W-:Y:S02]  /*ca20*/  LOP3.LUT R15, R130.reuse, 0x380, RZ, 0xc0, !PT ;  /* 0x00000380820f7812 */ /* 0x040fe400078ec0ff */
[----:B------:R-:W-:Y:S02]  /*ca30*/  SHF.R.U64 R177, R177, 0x3, RZ ;  /* 0x00000003b1b17819 */ /* 0x000fe400000012ff */
[----:B------:R-:W-:-:S02]  /*ca40*/  IADD3 R185, P5, R130, 0x4020, RZ ;  /* 0x0000402082b97810 */ /* 0x000fc40007fbe0ff */
[C---:B------:R-:W-:Y:S02]  /*ca50*/  IADD3 R189, P1, R130.reuse, 0x4060, RZ ;  /* 0x0000406082bd7810 */ /* 0x040fe40007f3e0ff */
[C---:B------:R-:W-:Y:S01]  /*ca60*/  IADD3 R12, P0, R130.reuse, 0xc000, RZ ;  /* 0x0000c000820c7810 */ /* 0x040fe20007f1e0ff */
[--C-:B------:R-:W-:Y:S01]  /*ca70*/  IMAD.X R95, RZ, RZ, R131.reuse, P5 ;  /* 0x000000ffff5f7224 */ /* 0x100fe200028e0683 */
[----:B------:R-:W-:Y:S01]  /*ca80*/  SHF.R.U64 R181, R181, 0x3, RZ ;  /* 0x00000003b5b57819 */ /* 0x000fe200000012ff */
[--C-:B------:R-:W-:Y:S01]  /*ca90*/  IMAD.X R103, RZ, RZ, R131.reuse, P1 ;  /* 0x000000ffff677224 */ /* 0x100fe200008e0683 */
[C---:B------:R-:W-:Y:S01]  /*caa0*/  IADD3 R151, P2, R130.reuse, 0xc040, RZ ;  /* 0x0000c04082977810 */ /* 0x040fe20007f5e0ff */
[--C-:B------:R-:W-:Y:S01]  /*cab0*/  IMAD.X R123, RZ, RZ, R131.reuse, P0 ;  /* 0x000000ffff7b7224 */ /* 0x100fe200000e0683 */
[----:B------:R-:W-:Y:S02]  /*cac0*/  IADD3 R14, P3, R130, 0xc060, RZ ;  /* 0x0000c060820e7810 */ /* 0x000fe40007f7e0ff */
[----:B------:R-:W-:Y:S01]  /*cad0*/  SHF.R.U64 R30, R30, 0x3, RZ ;  /* 0x000000031e1e7819 */ /* 0x000fe200000012ff */
[----:B------:R-:W-:Y:S01]  /*cae0*/  IMAD.X R13, RZ, RZ, R131, P2 ;  /* 0x000000ffff0d7224 */ /* 0x000fe200010e0683 */
[----:B------:R-:W-:-:S02]  /*caf0*/  SHF.R.U64 R15, R15, 0x3, RZ ;  /* 0x000000030f0f7819 */ /* 0x000fc400000012ff */
[----:B------:R-:W-:Y:S02]  /*cb00*/  LOP3.LUT R90, R183, 0x380, RZ, 0xc0, !PT ;  /* 0x00000380b75a7812 */ /* 0x000fe400078ec0ff */
[----:B------:R-:W-:Y:S02]  /*cb10*/  LOP3.LUT R106, R177, R106, RZ, 0x3c, !PT ;  /* 0x0000006ab16a7212 */ /* 0x000fe400078e3cff */
[----:B------:R-:W-:Y:S02]  /*cb20*/  LOP3.LUT R94, R185, 0x380, RZ, 0xc0, !PT ;  /* 0x00000380b95e7812 */ /* 0x000fe400078ec0ff */
[----:B------:R-:W-:Y:S02]  /*cb30*/  LOP3.LUT R114, R181, R114, RZ, 0x3c, !PT ;  /* 0x00000072b5727212 */ /* 0x000fe400078e3cff */
[----:B------:R-:W-:Y:S02]  /*cb40*/  LOP3.LUT R177, R12, 0x380, RZ, 0xc0, !PT ;  /* 0x000003800cb17812 */ /* 0x000fe400078ec0ff */
[----:B------:R-:W-:-:S02]  /*cb50*/  LOP3.LUT R30, R30, R179, RZ, 0x3c, !PT ;  /* 0x000000b31e1e7212 */ /* 0x000fc400078e3cff */
[----:B------:R-:W-:Y:S02]  /*cb60*/  LOP3.LUT R98, R187, 0x380, RZ, 0xc0, !PT ;  /* 0x00000380bb627812 */ /* 0x000fe400078ec0ff */
[----:B------:R-:W-:Y:S02]  /*cb70*/  LOP3.LUT R176, R151, 0x380, RZ, 0xc0, !PT ;  /* 0x0000038097b07812 */ /* 0x000fe400078ec0ff */
[----:B------:R-:W-:Y:S02]  /*cb80*/  LOP3.LUT R181, R14, 0x380, RZ, 0xc0, !PT ;  /* 0x000003800eb57812 */ /* 0x000fe400078ec0ff */
[C---:B------:R-:W-:Y:S02]  /*cb90*/  IADD3 R118, P5, R130.reuse, 0x8060, RZ ;  /* 0x0000806082767810 */ /* 0x040fe40007fbe0ff */
[----:B-1----:R-:W-:Y:S02]  /*cba0*/  IADD3 R84, P1, R130, 0xc020, RZ ;  /* 0x0000c02082547810 */ /* 0x002fe40007f3e0ff */
[----:B------:R-:W-:Y:S01]  /*cbb0*/  LOP3.LUT R102, R189, 0x380, RZ, 0xc0, !PT ;  /* 0x00000380bd667812 */ /* 0x000fe200078ec0ff */
[--C-:B------:R-:W-:Y:S01]  /*cbc0*/  IMAD.X R119, RZ, RZ, R131.reuse, P5 ;  /* 0x000000ffff777224 */ /* 0x100fe200028e0683 */
[----:B------:R-:W-:Y:S01]  /*cbd0*/  LOP3.LUT R179, R110, 0x380, RZ, 0xc0, !PT ;  /* 0x000003806eb37812 */ /* 0x000fe200078ec0ff */
[--C-:B------:R-:W-:Y:S01]  /*cbe0*/  IMAD.X R127, RZ, RZ, R131.reuse, P1 ;  /* 0x000000ffff7f7224 */ /* 0x100fe200008e0683 */
[----:B------:R-:W-:Y:S01]  /*cbf0*/  LOP3.LUT R130, R15, R130, RZ, 0x3c, !PT ;  /* 0x000000820f827212 */ /* 0x000fe200078e3cff */
[----:B------:R-:W-:Y:S01]  /*cc00*/  IMAD.X R15, RZ, RZ, R131, P3 ;  /* 0x000000ffff0f7224 */ /* 0x000fe200018e0683 */
[----:B------:R-:W-:-:S02]  /*cc10*/  SHF.R.U64 R90, R90, 0x3, RZ ;  /* 0x000000035a5a7819 */ /* 0x000fc400000012ff */
        /* <DEDUP_REMOVED lines=8> */
[----:B------:R-:W-:Y:S02]  /*cca0*/  MOV R130, R130 ;  /* 0x0000008200827202 */ /* 0x000fe40000000f00 */
[----:B------:R-:W-:Y:S02]  /*ccb0*/  LOP3.LUT R94, R94, R185, RZ, 0x3c, !PT ;  /* 0x000000b95e5e7212 */ /* 0x000fe400078e3cff */
[----:B------:R-:W-:Y:S01]  /*ccc0*/  LOP3.LUT R122, R177, R12, RZ, 0x3c, !PT ;  /* 0x0000000cb17a7212 */ /* 0x000fe200078e3cff */
[----:B------:R1:W-:Y:S01]  /*ccd0*/  STSM.16.M88.4 [R130], R24 ;  /* 0x0000001882007844 */ /* 0x0003e20000000200 */
[----:B------:R-:W-:-:S02]  /*cce0*/  MOV R28, R20 ;  /* 0x00000014001c7202 */ /* 0x000fc40000000f00 */
[----:B------:R-:W-:Y:S02]  /*ccf0*/  LOP3.LUT R98, R98, R187, RZ, 0x3c, !PT ;  /* 0x000000bb62627212 */ /* 0x000fe400078e3cff */
[----:B------:R-:W-:Y:S01]  /*cd00*/  LOP3.LUT R183, R118, 0x380, RZ, 0xc0, !PT ;  /* 0x0000038076b77812 */ /* 0x000fe200078ec0ff */
[----:B------:R2:W-:Y:S01]  /*cd10*/  STSM.16.M88.4 [R28], R32 ;  /* 0x000000201c007844 */ /* 0x0005e20000000200 */
[----:B------:R-:W-:Y:S02]  /*cd20*/  LOP3.LUT R12, R176, R151, RZ, 0x3c, !PT ;  /* 0x00000097b00c7212 */ /* 0x000fe400078e3cff */
[----:B------:R-:W-:Y:S02]  /*cd30*/  LOP3.LUT R14, R181, R14, RZ, 0x3c, !PT ;  /* 0x0000000eb50e7212 */ /* 0x000fe400078e3cff */
[----:B------:R-:W-:Y:S02]  /*cd40*/  MOV R30, R30 ;  /* 0x0000001e001e7202 */ /* 0x000fe40000000f00 */
[----:B------:R-:W-:-:S02]  /*cd50*/  LOP3.LUT R102, R102, R189, RZ, 0x3c, !PT ;  /* 0x000000bd66667212 */ /* 0x000fc400078e3cff */
[----:B------:R-:W-:Y:S01]  /*cd60*/  LOP3.LUT R110, R179, R110, RZ, 0x3c, !PT ;  /* 0x0000006eb36e7212 */ /* 0x000fe200078e3cff */
[----:B------:R3:W-:Y:S01]  /*cd70*/  STSM.16.M88.4 [R30], R40 ;  /* 0x000000281e007844 */ /* 0x0007e20000000200 */
[----:B------:R-:W-:Y:S02]  /*cd80*/  MOV R38, R38 ;  /* 0x0000002600267202 */ /* 0x000fe40000000f00 */
[----:B------:R-:W-:Y:S02]  /*cd90*/  F2FP.BF16.F32.PACK_AB R57, R7, R58 ;  /* 0x0000003a0739723e */ /* 0x000fe400000010ff */
[----:B------:R-:W-:Y:S01]  /*cda0*/  F2FP.BF16.F32.PACK_AB R64, R65, R64 ;  /* 0x000000404140723e */ /* 0x000fe200000010ff */
[----:B------:R-:W-:Y:S01]  /*cdb0*/  STSM.16.M88.4 [R38], R48 ;  /* 0x0000003026007844 */ /* 0x000fe20000000200 */
[----:B------:R-:W-:Y:S02]  /*cdc0*/  LOP3.LUT R179, R84, 0x380, RZ, 0xc0, !PT ;  /* 0x0000038054b37812 */ /* 0x000fe400078ec0ff */
[----:B------:R-:W-:-:S02]  /*cdd0*/  MOV R90, R90 ;  /* 0x0000005a005a7202 */ /* 0x000fc40000000f00 */
[----:B------:R-:W-:Y:S02]  /*cde0*/  F2FP.BF16.F32.PACK_AB R58, R61, R60 ;  /* 0x0000003c3d3a723e */ /* 0x000fe400000010ff */
[----:B------:R-:W-:Y:S02]  /*cdf0*/  F2FP.BF16.F32.PACK_AB R59, R63, R59 ;  /* 0x0000003b3f3b723e */ /* 0x000fe400000010ff */
[----:B------:R-:W-:Y:S01]  /*ce00*/  F2FP.BF16.F32.PACK_AB R65, R3, R66 ;  /* 0x000000420341723e */ /* 0x000fe200000010ff */
[----:B------:R-:W-:Y:S01]  /*ce10*/  IMAD.MOV.U32 R3, RZ, RZ, RZ ;  /* 0x000000ffff037224 */ /* 0x000fe200078e00ff */
[----:B------:R-:W-:Y:S01]  /*ce20*/  F2FP.BF16.F32.PACK_AB R72, R73, R72 ;  /* 0x000000484948723e */ /* 0x000fe200000010ff */
[----:B------:R-:W-:Y:S01]  /*ce30*/  STSM.16.M88.4 [R90], R56 ;  /* 0x000000385a007844 */ /* 0x000fe20000000200 */
[----:B------:R-:W-:Y:S02]  /*ce40*/  MOV R94, R94 ;  /* 0x0000005e005e7202 */ /* 0x000fe40000000f00 */
[----:B------:R-:W-:-:S02]  /*ce50*/  F2FP.BF16.F32.PACK_AB R66, R69, R68 ;  /* 0x000000444542723e */ /* 0x000fc400000010ff */
[----:B------:R-:W-:Y:S02]  /*ce60*/  F2FP.BF16.F32.PACK_AB R67, R67, R70 ;  /* 0x000000464343723e */ /* 0x000fe400000010ff */
[----:B------:R-:W-:Y:S02]  /*ce70*/  F2FP.BF16.F32.PACK_AB R73, R75, R74 ;  /* 0x0000004a4b49723e */ /* 0x000fe400000010ff */
[----:B------:R-:W-:Y:S01]  /*ce80*/  SHF.R.U64 R183, R183, 0x3, RZ ;  /* 0x00000003b7b77819 */ /* 0x000fe200000012ff */
[----:B------:R-:W-:Y:S01]  /*ce90*/  STSM.16.M88.4 [R94], R64 ;  /* 0x000000405e007844 */ /* 0x000fe20000000200 */
[----:B------:R-:W-:Y:S02]  /*cea0*/  MOV R98, R98 ;  /* 0x0000006200627202 */ /* 0x000fe40000000f00 */
[----:B------:R-:W-:Y:S02]  /*ceb0*/  MOV R21, R12 ;  /* 0x0000000c00157202 */ /* 0x000fe40000000f00 */
[----:B------:R-:W-:-:S02]  /*cec0*/  MOV R20, R14 ;  /* 0x0000000e00147202 */ /* 0x000fc40000000f00 */
[----:B------:R-:W-:Y:S02]  /*ced0*/  F2FP.BF16.F32.PACK_AB R74, R77, R163 ;  /* 0x000000a34d4a723e */ /* 0x000fe400000010ff */
[----:B------:R-:W-:Y:S02]  /*cee0*/  F2FP.BF16.F32.PACK_AB R75, R79, R78 ;  /* 0x0000004e4f4b723e */ /* 0x000fe400000010ff */
[----:B------:R-:W-:Y:S02]  /*cef0*/  MOV R102, R102 ;  /* 0x0000006600667202 */ /* 0x000fe40000000f00 */
[----:B------:R-:W-:Y:S01]  /*cf00*/  F2FP.BF16.F32.PACK_AB R12, R81, R164 ;  /* 0x000000a4510c723e */ /* 0x000fe200000010ff */
[----:B------:R-:W-:Y:S01]  /*cf10*/  STSM.16.M88.4 [R98], R72 ;  /* 0x0000004862007844 */ /* 0x000fe20000000200 */
[----:B------:R-:W-:Y:S02]  /*cf20*/  F2FP.BF16.F32.PACK_AB R13, R83, R82 ;  /* 0x00000052530d723e */ /* 0x000fe400000010ff */
[----:B------:R-:W-:-:S02]  /*cf30*/  F2FP.BF16.F32.PACK_AB R14, R4, R165 ;  /* 0x000000a5040e723e */ /* 0x000fc400000010ff */
[----:B------:R-:W-:Y:S02]  /*cf40*/  F2FP.BF16.F32.PACK_AB R15, R54, R46 ;  /* 0x0000002e360f723e */ /* 0x000fe400000010ff */
[----:B------:R-:W-:Y:S02]  /*cf50*/  SHF.R.U64 R179, R179, 0x3, RZ ;  /* 0x00000003b3b37819 */ /* 0x000fe400000012ff */
[----:B------:R-:W-:Y:S01]  /*cf60*/  LOP3.LUT R118, R183, R118, RZ, 0x3c, !PT ;  /* 0x00000076b7767212 */ /* 0x000fe200078e3cff */
[----:B------:R4:W-:Y:S01]  /*cf70*/  STSM.16.M88.4 [R102], R12 ;  /* 0x0000000c66007844 */ /* 0x0009e20000000200 */
[----:B------:R-:W-:Y:S02]  /*cf80*/  MOV R106, R106 ;  /* 0x0000006a006a7202 */ /* 0x000fe40000000f00 */
[----:B-1----:R-:W-:Y:S02]  /*cf90*/  F2FP.BF16.F32.PACK_AB R24, R89, R166 ;  /* 0x000000a65918723e */ /* 0x002fe400000010ff */
[----:B------:R-:W-:-:S02]  /*cfa0*/  F2FP.BF16.F32.PACK_AB R25, R71, R62 ;  /* 0x0000003e4719723e */ /* 0x000fc400000010ff */
[----:B------:R-:W-:Y:S02]  /*cfb0*/  F2FP.BF16.F32.PACK_AB R26, R93, R167 ;  /* 0x000000a75d1a723e */ /* 0x000fe400000010ff */
[----:B------:R-:W-:Y:S02]  /*cfc0*/  F2FP.BF16.F32.PACK_AB R27, R100, R96 ;  /* 0x00000060641b723e */ /* 0x000fe400000010ff */
[----:B------:R-:W-:Y:S02]  /*cfd0*/  LOP3.LUT R126, R179, R84, RZ, 0x3c, !PT ;  /* 0x00000054b37e7212 */ /* 0x000fe400078e3cff */
[----:B------:R-:W-:Y:S01]  /*cfe0*/  MOV R110, R110 ;  /* 0x0000006e006e7202 */ /* 0x000fe20000000f00 */
[----:B------:R-:W-:Y:S01]  /*cff0*/  STSM.16.M88.4 [R106], R24 ;  /* 0x000000186a007844 */ /* 0x000fe20000000200 */
[----:B--2---:R-:W-:Y:S02]  /*d000*/  F2FP.BF16.F32.PACK_AB R28, R97, R168 ;  /* 0x000000a8611c723e */ /* 0x004fe400000010ff */
[----:B------:R-:W-:-:S02]  /*d010*/  F2FP.BF16.F32.PACK_AB R29, R108, R104 ;  /* 0x000000686c1d723e */ /* 0x000fc400000010ff */
[----:B---3--:R-:W-:Y:S02]  /*d020*/  F2FP.BF16.F32.PACK_AB R30, R101, R169 ;  /* 0x000000a9651e723e */ /* 0x008fe400000010ff */
[----:B------:R-:W-:Y:S02]  /*d030*/  F2FP.BF16.F32.PACK_AB R31, R116, R112 ;  /* 0x00000070741f723e */ /* 0x000fe400000010ff */
[----:B------:R-:W-:Y:S02]  /*d040*/  MOV R114, R114 ;  /* 0x0000007200727202 */ /* 0x000fe40000000f00 */
[----:B----4-:R-:W-:Y:S01]  /*d050*/  F2FP.BF16.F32.PACK_AB R12, R105, R170 ;  /* 0x000000aa690c723e */ /* 0x010fe200000010ff */
[----:B------:R-:W-:Y:S01]  /*d060*/  STSM.16.M88.4 [R110], R28 ;  /* 0x0000001c6e007844 */ /* 0x000fe20000000200 */
[----:B------:R-:W-:Y:S02]  /*d070*/  F2FP.BF16.F32.PACK_AB R13, R124, R120 ;  /* 0x000000787c0d723e */ /* 0x000fe400000010ff */
[----:B------:R-:W-:-:S02]  /*d080*/  F2FP.BF16.F32.PACK_AB R14, R109, R171 ;  /* 0x000000ab6d0e723e */ /* 0x000fc400000010ff */
[----:B------:R-:W-:Y:S02]  /*d090*/  F2FP.BF16.F32.PACK_AB R15, R152, R128 ;  /* 0x00000080980f723e */ /* 0x000fe400000010ff */
[----:B------:R-:W-:Y:S02]  /*d0a0*/  F2FP.BF16.F32.PACK_AB R153, R154, R153 ;  /* 0x000000999a99723e */ /* 0x000fe400000010ff */
[----:B------:R-:W-:Y:S01]  /*d0b0*/  MOV R118, R118 ;  /* 0x0000007600767202 */ /* 0x000fe20000000f00 */
[----:B------:R1:W-:Y:S01]  /*d0c0*/  STSM.16.M88.4 [R114], R12 ;  /* 0x0000000c72007844 */ /* 0x0003e20000000200 */
        /* <DEDUP_REMOVED lines=12> */
[----:B------:R-:W-:Y:S02]  /*d190*/  ISETP.NE.U32.AND P0, PT, RZ, UR4, PT ;  /* 0x00000004ff007c0c */ /* 0x000fe4000bf05070 */
[----:B------:R-:W-:Y:S02]  /*d1a0*/  IADD3 R8, P1, R208, UR4, RZ ;  /* 0x00000004d0087c10 */ /* 0x000fe4000ff3e0ff */
        /* <DEDUP_REMOVED lines=25> */
[----:B------:R-:W-:-:S03]  /*d340*/  IMAD R7, R202, 0x40, R201 ;  /* 0x00000040ca077824 */ /* 0x000fc600078e02c9 */
[----:B------:R2:W5:Y:S01]  /*d350*/  @P1 LDG.E R0, desc[UR40][R208.64] ;  /* 0x00000028d0001981 */ /* 0x000562000c1e1900 */
[----:B------:R-:W-:-:S03]  /*d360*/  IMAD.WIDE R10, R7, 0x2, R10 ;  /* 0x00000002070a7825 */ /* 0x000fc600078e020a */
[----:B-1----:R-:W-:Y:S01]  /*d370*/  IADD3 R13, P4, R10, 0x1000, RZ ;  /* 0x000010000a0d7810 */ /* 0x002fe20007f9e0ff */
[----:B------:R-:W-:-:S12]  /*d380*/  @P1 BRA `(.L_x_7761) ;  /* 0x0000000000101947 */ /* 0x000fd80003800000 */
[----:B------:R-:W-:Y:S05]  /*d390*/  @!P0 BRA `(.L_x_7761) ;  /* 0x00000000000c8947 */ /* 0x000fea0003800000 */
[----:B------:R-:W3:Y:S04]  /*d3a0*/  LDG.E R7, desc[UR40][R8.64] ;  /* 0x0000002808077981 */ /* 0x000ee8000c1e1900 */
[----:B-----5:R-:W3:Y:S02]  /*d3b0*/  LDG.E R0, desc[UR40][R8.64+0x4] ;  /* 0x0000042808007981 */ /* 0x020ee4000c1e1900 */
[----:B---3--:R-:W-:-:S07]  /*d3c0*/  IMAD.IADD R0, R0, 0x1, -R7 ;  /* 0x0000000100007824 */ /* 0x008fce00078e0a07 */
.L_x_7761:
[----:B------:R-:W-:Y:S01]  /*d3d0*/  SHF.R.S32.HI R81, RZ, 0x1f, R207 ;  /* 0x0000001fff517819 */ /* 0x000fe200000114cf */
[----:B------:R-:W-:Y:S01]  /*d3e0*/  ULDC.64 UR4, c[0x0][0xb70] ;  /* 0x0002dc0000047ab9 */ /* 0x000fe20000000a00 */
[--C-:B--2--5:R-:W-:Y:S01]  /*d3f0*/  SHF.R.S32.HI R21, RZ, 0x1f, R3.reuse ;  /* 0x0000001fff157819 */ /* 0x124fe20000011403 */
[----:B------:R-:W-:Y:S01]  /*d400*/  IMAD.MOV.U32 R20, RZ, RZ, R3 ;  /* 0x000000ffff147224 */ /* 0x000fe200078e0003 */
[----:B------:R-:W-:Y:S01]  /*d410*/  LOP3.LUT R12, R13, 0x380, RZ, 0xc0, !PT ;  /* 0x000003800d0c7812 */ /* 0x000fe200078ec0ff */
[----:B------:R-:W-:Y:S01]  /*d420*/  IMAD R4, R81, UR4, RZ ;  /* 0x0000000451047c24 */ /* 0x000fe2000f8e02ff */
[----:B------:R-:W-:Y:S01]  /*d430*/  SEL R221, R221, RZ, !P0 ;  /* 0x000000ffdddd7207 */ /* 0x000fe20004000000 */
[C---:B------:R-:W-:Y:S01]  /*d440*/  IMAD.WIDE.U32 R8, R207.reuse, UR4, R20 ;  /* 0x00000004cf087c25 */ /* 0x040fe2000f8e0014 */
[----:B------:R-:W-:Y:S02]  /*d450*/  SEL R83, R210, RZ, !P0 ;  /* 0x000000ffd2537207 */ /* 0x000fe40004000000 */
[----:B------:R-:W-:Y:S01]  /*d460*/  SHF.R.U64 R12, R12, 0x3, RZ ;  /* 0x000000030c0c7819 */ /* 0x000fe200000012ff */
[----:B------:R-:W-:Y:S01]  /*d470*/  IMAD R7, R207, UR5, R4 ;  /* 0x00000005cf077c24 */ /* 0x000fe2000f8e0204 */
[----:B------:R-:W-:Y:S01]  /*d480*/  ULDC.64 UR4, c[0x0][0xb78] ;  /* 0x0002de0000047ab9 */ /* 0x000fe20000000a00 */
[C---:B------:R-:W-:Y:S01]  /*d490*/  IADD3 R29, P0, R10.reuse, 0x3000, RZ ;  /* 0x000030000a1d7810 */ /* 0x040fe20007f1e0ff */
[----:B------:R-:W-:Y:S01]  /*d4a0*/  IMAD R4, R221, UR4, RZ ;  /* 0x00000004dd047c24 */ /* 0x000fe2000f8e02ff */
[C---:B------:R-:W-:Y:S01]  /*d4b0*/  IADD3 R25, P5, R10.reuse, 0x2000, RZ ;  /* 0x000020000a197810 */ /* 0x040fe20007fbe0ff */
[----:B------:R-:W-:Y:S01]  /*d4c0*/  IMAD.IADD R9, R9, 0x1, R7 ;  /* 0x0000000109097824 */ /* 0x000fe200078e0207 */
[----:B------:R-:W-:Y:S01]  /*d4d0*/  IADD3 R37, P2, R10, 0x5000, RZ ;  /* 0x000050000a257810 */ /* 0x000fe20007f5e0ff */
[----:B------:R-:W-:Y:S01]  /*d4e0*/  IMAD R15, R213, 0x80, R232 ;  /* 0x00000080d50f7824 */ /* 0x000fe200078e02e8 */
[----:B------:R-:W-:Y:S01]  /*d4f0*/  LOP3.LUT R12, R12, R13, RZ, 0x3c, !PT ;  /* 0x0000000d0c0c7212 */ /* 0x000fe200078e3cff */
[----:B------:R-:W-:Y:S01]  /*d500*/  IMAD.WIDE.U32 R8, R83, UR4, R8 ;  /* 0x0000000453087c25 */ /* 0x000fe2000f8e0008 */
[----:B------:R-:W-:-:S02]  /*d510*/  IADD3 R33, P1, R10, 0x4000, RZ ;  /* 0x000040000a217810 */ /* 0x000fc40007f3e0ff */
[----:B------:R-:W-:Y:S01]  /*d520*/  LOP3.LUT R28, R29, 0x380, RZ, 0xc0, !PT ;  /* 0x000003801d1c7812 */ /* 0x000fe200078ec0ff */
[----:B------:R-:W-:Y:S01]  /*d530*/  IMAD R13, R83, UR5, R4 ;  /* 0x00000005530d7c24 */ /* 0x000fe2000f8e0204 */
[----:B------:R-:W-:Y:S01]  /*d540*/  LOP3.LUT R24, R25, 0x380, RZ, 0xc0, !PT ;  /* 0x0000038019187812 */ /* 0x000fe200078ec0ff */
[----:B------:R-:W-:Y:S01]  /*d550*/  ULDC.64 UR4, c[0x0][0xb40] ;  /* 0x0002d00000047ab9 */ /* 0x000fe20000000a00 */
[----:B------:R-:W-:Y:S02]  /*d560*/  SHF.R.S32.HI R7, RZ, 0x1f, R15 ;  /* 0x0000001fff077819 */ /* 0x000fe4000001140f */
[----:B------:R-:W-:Y:S02]  /*d570*/  IADD3 R4, P3, R15, R8, RZ ;  /* 0x000000080f047210 */ /* 0x000fe40007f7e0ff */
[----:B------:R-:W-:Y:S02]  /*d580*/  LOP3.LUT R36, R37, 0x380, RZ, 0xc0, !PT ;  /* 0x0000038025247812 */ /* 0x000fe400078ec0ff */
[----:B------:R-:W-:-:S02]  /*d590*/  LOP3.LUT R32, R33, 0x380, RZ, 0xc0, !PT ;  /* 0x0000038021207812 */ /* 0x000fc400078ec0ff */
[----:B------:R-:W-:Y:S02]  /*d5a0*/  SHF.R.U64 R28, R28, 0x3, RZ ;  /* 0x000000031c1c7819 */ /* 0x000fe400000012ff */
[----:B------:R-:W-:Y:S02]  /*d5b0*/  SHF.R.U64 R24, R24, 0x3, RZ ;  /* 0x0000000318187819 */ /* 0x000fe400000012ff */
[----:B------:R-:W-:Y:S01]  /*d5c0*/  IADD3.X R7, R7, R9, R13, P3, !PT ;  /* 0x0000000907077210 */ /* 0x000fe20001ffe40d */
[----:B------:R-:W-:Y:S01]  /*d5d0*/  IMAD.X R13, RZ, RZ, R11, P4 ;  /* 0x000000ffff0d7224 */ /* 0x000fe200020e060b */
[----:B------:R-:W-:Y:S02]  /*d5e0*/  SHF.R.U64 R36, R36, 0x3, RZ ;  /* 0x0000000324247819 */ /* 0x000fe400000012ff */
[----:B------:R-:W-:Y:S02]  /*d5f0*/  LEA R58, P3, R4, UR4, 0x2 ;  /* 0x00000004043a7c11 */ /* 0x000fe4000f8610ff */
[----:B------:R-:W-:-:S02]  /*d600*/  SHF.R.U64 R32, R32, 0x3, RZ ;  /* 0x0000000320207819 */ /* 0x000fc400000012ff */
[----:B------:R-:W-:Y:S01]  /*d610*/  LOP3.LUT R28, R28, R29, RZ, 0x3c, !PT ;  /* 0x0000001d1c1c7212 */ /* 0x000fe200078e3cff */
[--C-:B------:R-:W-:Y:S01]  /*d620*/  IMAD.X R29, RZ, RZ, R11.reuse, P0 ;  /* 0x000000ffff1d7224 */ /* 0x100fe200000e060b */
[----:B------:R-:W-:Y:S01]  /*d630*/  LOP3.LUT R24, R24, R25, RZ, 0x3c, !PT ;  /* 0x0000001918187212 */ /* 0x000fe200078e3cff */
[--C-:B------:R-:W-:Y:S01]  /*d640*/  IMAD.X R25, RZ, RZ, R11.reuse, P5 ;  /* 0x000000ffff197224 */ /* 0x100fe200028e060b */
[----:B------:R-:W-:Y:S02]  /*d650*/  IADD3 R53, P0, R10, 0x9000, RZ ;  /* 0x000090000a357810 */ /* 0x000fe40007f1e0ff */
[----:B------:R-:W-:Y:S01]  /*d660*/  LOP3.LUT R36, R36, R37, RZ, 0x3c, !PT ;  /* 0x0000002524247212 */ /* 0x000fe200078e3cff */
[----:B------:R-:W-:Y:S01]  /*d670*/  IMAD.X R37, RZ, RZ, R11, P2 ;  /* 0x000000ffff257224 */ /* 0x000fe200010e060b */
[----:B------:R-:W-:Y:S01]  /*d680*/  LEA.HI.X R59, R4, UR5, R7, 0x2, P3 ;  /* 0x00000005043b7c11 */ /* 0x000fe200098f1407 */
[----:B------:R-:W-:Y:S01]  /*d690*/  VIADD R7, R15, 0x8 ;  /* 0x000000080f077836 */ /* 0x000fe20000000000 */
[----:B------:R-:W-:Y:S01]  /*d6a0*/  LOP3.LUT R32, R32, R33, RZ, 0x3c, !PT ;  /* 0x0000002120207212 */ /* 0x000fe200078e3cff */
[----:B------:R-:W-:Y:S01]  /*d6b0*/  IMAD.X R33, RZ, RZ, R11, P1 ;  /* 0x000000ffff217224 */ /* 0x000fe200008e060b */
[C---:B------:R-:W-:Y:S01]  /*d6c0*/  IADD3 R41, P3, R10.reuse, 0x6000, RZ ;  /* 0x000060000a297810 */ /* 0x040fe20007f7e0ff */
[----:B------:R-:W-:Y:S01]  /*d6d0*/  ULDC.64 UR4, c[0x0][0xaa0] ;  /* 0x0002a80000047ab9 */ /* 0x000fe20000000a00 */
[----:B------:R-:W-:-:S02]  /*d6e0*/  IADD3 R45, P4, R10, 0x7000, RZ ;  /* 0x000070000a2d7810 */ /* 0x000fc40007f9e0ff */
[C---:B------:R-:W-:Y:S02]  /*d6f0*/  IADD3 R49, P5, R10.reuse, 0x8000, RZ ;  /* 0x000080000a317810 */ /* 0x040fe40007fbe0ff */
[C---:B------:R-:W-:Y:S02]  /*d700*/  IADD3 R57, P2, R10.reuse, 0xb000, RZ ;  /* 0x0000b0000a397810 */ /* 0x040fe40007f5e0ff */
[----:B------:R-:W-:Y:S02]  /*d710*/  LOP3.LUT R52, R53, 0x380, RZ, 0xc0, !PT ;  /* 0x0000038035347812 */ /* 0x000fe400078ec0ff */
[----:B------:R-:W-:Y:S02]  /*d720*/  IADD3 R77, P1, R10, 0xa000, RZ ;  /* 0x0000a0000a4d7810 */ /* 0x000fe40007f3e0ff */
[----:B------:R-:W-:Y:S02]  /*d730*/  LOP3.LUT R40, R41, 0x380, RZ, 0xc0, !PT ;  /* 0x0000038029287812 */ /* 0x000fe400078ec0ff */
[----:B------:R-:W-:-:S02]  /*d740*/  LOP3.LUT R44, R45, 0x380, RZ, 0xc0, !PT ;  /* 0x000003802d2c7812 */ /* 0x000fc400078ec0ff */
[----:B------:R-:W-:Y:S02]  /*d750*/  LOP3.LUT R48, R49, 0x380, RZ, 0xc0, !PT ;  /* 0x0000038031307812 */ /* 0x000fe400078ec0ff */
[----:B------:R-:W-:Y:S02]  /*d760*/  LOP3.LUT R56, R57, 0x380, RZ, 0xc0, !PT ;  /* 0x0000038039387812 */ /* 0x000fe400078ec0ff */
[----:B------:R-:W-:Y:S02]  /*d770*/  SHF.R.U64 R52, R52, 0x3, RZ ;  /* 0x0000000334347819 */ /* 0x000fe400000012ff */
[----:B------:R-:W-:Y:S02]  /*d780*/  LOP3.LUT R76, R77, 0x380, RZ, 0xc0, !PT ;  /* 0x000003804d4c7812 */ /* 0x000fe400078ec0ff */
[----:B------:R-:W-:Y:S02]  /*d790*/  SHF.R.U64 R40, R40, 0x3, RZ ;  /* 0x0000000328287819 */ /* 0x000fe400000012ff */
[----:B------:R-:W-:-:S02]  /*d7a0*/  SHF.R.U64 R44, R44, 0x3, RZ ;  /* 0x000000032c2c7819 */ /* 0x000fc400000012ff */
[----:B------:R-:W-:Y:S02]  /*d7b0*/  SHF.R.U64 R48, R48, 0x3, RZ ;  /* 0x0000000330307819 */ /* 0x000fe400000012ff */
[----:B------:R-:W-:Y:S02]  /*d7c0*/  SHF.R.U64 R56, R56, 0x3, RZ ;  /* 0x0000000338387819 */ /* 0x000fe400000012ff */
[----:B------:R-:W-:Y:S01]  /*d7d0*/  LOP3.LUT R52, R52, R53, RZ, 0x3c, !PT ;  /* 0x0000003534347212 */ /* 0x000fe200078e3cff */
[--C-:B------:R-:W-:Y:S01]  /*d7e0*/  IMAD.X R53, RZ, RZ, R11.reuse, P0 ;  /* 0x000000ffff357224 */ /* 0x100fe200000e060b */
[----:B------:R-:W-:Y:S02]  /*d7f0*/  SHF.R.U64 R76, R76, 0x3, RZ ;  /* 0x000000034c4c7819 */ /* 0x000fe400000012ff */
[----:B------:R-:W-:Y:S01]  /*d800*/  LOP3.LUT R40, R40, R41, RZ, 0x3c, !PT ;  /* 0x0000002928287212 */ /* 0x000fe200078e3cff */
[--C-:B------:R-:W-:Y:S01]  /*d810*/  IMAD.X R41, RZ, RZ, R11.reuse, P3 ;  /* 0x000000ffff297224 */ /* 0x100fe200018e060b */
[----:B------:R-:W-:Y:S01]  /*d820*/  LOP3.LUT R44, R44, R45, RZ, 0x3c, !PT ;  /* 0x0000002d2c2c7212 */ /* 0x000fe200078e3cff */
[--C-:B------:R-:W-:Y:S01]  /*d830*/  IMAD.X R45, RZ, RZ, R11.reuse, P4 ;  /* 0x000000ffff2d7224 */ /* 0x100fe200020e060b */
[----:B------:R-:W-:Y:S01]  /*d840*/  LOP3.LUT R48, R48, R49, RZ, 0x3c, !PT ;  /* 0x0000003130307212 */ /* 0x000fe200078e3cff */
[----:B------:R-:W-:Y:S01]  /*d850*/  IMAD.X R49, RZ, RZ, R11, P5 ;  /* 0x000000ffff317224 */ /* 0x000fe200028e060b */
[----:B------:R-:W-:-:S02]  /*d860*/  LOP3.LUT P0, RZ, R227, 0x3, RZ, 0xc0, !PT ;  /* 0x00000003e3ff7812 */ /* 0x000fc4000780c0ff */
[----:B------:R-:W-:Y:S01]  /*d870*/  LOP3.LUT R56, R56, R57, RZ, 0x3c, !PT ;  /* 0x0000003938387212 */ /* 0x000fe200078e3cff */
[--C-:B------:R-:W-:Y:S01]  /*d880*/  IMAD.X R57, RZ, RZ, R11.reuse, P2 ;  /* 0x000000ffff397224 */ /* 0x100fe200010e060b */
[C---:B------:R-:W-:Y:S02]  /*d890*/  IADD3 R73, P3, R10.reuse, 0xc000, RZ ;  /* 0x0000c0000a497810 */ /* 0x040fe40007f7e0ff */
[----:B------:R-:W-:Y:S02]  /*d8a0*/  IADD3 R69, P4, R10, 0xd000, RZ ;  /* 0x0000d0000a457810 */ /* 0x000fe40007f9e0ff */
[----:B------:R-:W-:Y:S01]  /*d8b0*/  LOP3.LUT R76, R76, R77, RZ, 0x3c, !PT ;  /* 0x0000004d4c4c7212 */ /* 0x000fe200078e3cff */
[----:B------:R-:W-:Y:S01]  /*d8c0*/  IMAD.X R77, RZ, RZ, R11, P1 ;  /* 0x000000ffff4d7224 */ /* 0x000fe200008e060b */
[C---:B------:R-:W-:Y:S02]  /*d8d0*/  IADD3 R65, P5, R10.reuse, 0xe000, RZ ;  /* 0x0000e0000a417810 */ /* 0x040fe40007fbe0ff */
[----:B------:R-:W-:-:S02]  /*d8e0*/  LOP3.LUT R4, R10, 0x380, RZ, 0xc0, !PT ;  /* 0x000003800a047812 */ /* 0x000fc400078ec0ff */
[----:B------:R-:W-:Y:S02]  /*d8f0*/  IADD3 R9, P2, R10, 0xf000, RZ ;  /* 0x0000f0000a097810 */ /* 0x000fe40007f5e0ff */
[-C--:B------:R-:W-:Y:S02]  /*d900*/  ISETP.GE.OR P1, PT, R15, R0.reuse, P0 ;  /* 0x000000000f00720c */ /* 0x080fe40000726670 */
[----:B------:R-:W-:Y:S01]  /*d910*/  ISETP.GE.OR P0, PT, R7, R0, P0 ;  /* 0x000000000700720c */ /* 0x000fe20000706670 */
[----:B------:R-:W-:Y:S01]  /*d920*/  IMAD.X R61, RZ, RZ, R11, P2 ;  /* 0x000000ffff3d7224 */ /* 0x000fe200010e060b */
[----:B------:R-:W-:Y:S02]  /*d930*/  LOP3.LUT R72, R73, 0x380, RZ, 0xc0, !PT ;  /* 0x0000038049487812 */ /* 0x000fe400078ec0ff */
[----:B------:R-:W-:Y:S02]  /*d940*/  LOP3.LUT R68, R69, 0x380, RZ, 0xc0, !PT ;  /* 0x0000038045447812 */ /* 0x000fe400078ec0ff */
[----:B------:R-:W-:-:S02]  /*d950*/  LOP3.LUT R64, R65, 0x380, RZ, 0xc0, !PT ;  /* 0x0000038041407812 */ /* 0x000fc400078ec0ff */
[----:B------:R-:W-:Y:S02]  /*d960*/  SHF.R.U64 R7, R4, 0x3, RZ ;  /* 0x0000000304077819 */ /* 0x000fe400000012ff */
[----:B------:R-:W-:Y:S01]  /*d970*/  LOP3.LUT R4, R9, 0x380, RZ, 0xc0, !PT ;  /* 0x0000038009047812 */ /* 0x000fe200078ec0ff */
[----:B------:R-:W-:Y:S01]  /*d980*/  @!P1 STG.E desc[UR40][R58.64], R6 ;  /* 0x000000063a009986 */ /* 0x000fe2000c101928 */
[----:B------:R-:W-:Y:S02]  /*d990*/  SHF.R.U64 R72, R72, 0x3, RZ ;  /* 0x0000000348487819 */ /* 0x000fe400000012ff */
[----:B------:R-:W-:Y:S01]  /*d9a0*/  SHF.R.U64 R68, R68, 0x3, RZ ;  /* 0x0000000344447819 */ /* 0x000fe200000012ff */
[----:B------:R1:W-:Y:S01]  /*d9b0*/  @!P0 STG.E desc[UR40][R58.64+0x20], R5 ;  /* 0x000020053a008986 */ /* 0x0003e2000c101928 */
[----:B------:R-:W-:Y:S02]  /*d9c0*/  SHF.R.U64 R64, R64, 0x3, RZ ;  /* 0x0000000340407819 */ /* 0x000fe400000012ff */
[----:B------:R-:W-:Y:S01]  /*d9d0*/  SHF.R.U64 R4, R4, 0x3, RZ ;  /* 0x0000000304047819 */ /* 0x000fe200000012ff */
[----:B------:R-:W5:Y:S01]  /*d9e0*/  LD.E.128 R12, desc[UR40][R12.64] ;  /* 0x000000280c0c7980 */ /* 0x000f62000c101d00 */
        /* <DEDUP_REMOVED lines=19> */
[----:B-1----:R1:W5:Y:S04]  /*db20*/  LD.E.128 R4, desc[UR40][R76.64] ;  /* 0x000000284c047980 */ /* 0x002368000c101d00 */
[----:B------:R-:W5:Y:S04]  /*db30*/  LD.E.128 R56, desc[UR40][R56.64] ;  /* 0x0000002838387980 */ /* 0x000f68000c101d00 */
        /* <DEDUP_REMOVED lines=21> */
[C---:B-1----:R-:W-:Y:S02]  /*dc90*/  IMAD R77, R207.reuse, UR5, R78 ;  /* 0x00000005cf4d7c24 */ /* 0x042fe4000f8e024e */
        /* <DEDUP_REMOVED lines=16> */
[----:B-1----:R-:W-:Y:S06]  /*dda0*/  @P3 BRA `(.L_x_7763) ;  /* 0x0000000000583947 */ /* 0x002fec0003800000 */
[----:B------:R-:W-:Y:S01]  /*ddb0*/  ULDC.64 UR4, c[0x0][0xad8] ;  /* 0x0002b60000047ab9 */ /* 0x000fe20000000a00 */
[----:B------:R-:W-:Y:S01]  /*ddc0*/  IMAD.MOV.U32 R20, RZ, RZ, R78 ;  /* 0x000000ffff147224 */ /* 0x000fe200078e004e */
[----:B------:R-:W-:Y:S01]  /*ddd0*/  ULDC.64 UR6, c[0x0][0xa80] ;  /* 0x0002a00000067ab9 */ /* 0x000fe20000000a00 */
[----:B------:R-:W-:Y:S02]  /*dde0*/  IMAD.MOV.U32 R21, RZ, RZ, R83 ;  /* 0x000000ffff157224 */ /* 0x000fe400078e0053 */
[----:B------:R-:W-:Y:S02]  /*ddf0*/  IMAD R3, R77, UR4, RZ ;  /* 0x000000044d037c24 */ /* 0x000fe4000f8e02ff */
[C---:B------:R-:W-:Y:S01]  /*de00*/  IMAD.WIDE.U32 R20, R76.reuse, UR4, R20 ;  /* 0x000000044c147c25 */ /* 0x040fe2000f8e0014 */
[----:B------:R-:W-:Y:S02]  /*de10*/  ULDC UR4, c[0x0][0xa8c] ;  /* 0x0002a30000047ab9 */ /* 0x000fe40000000800 */
[C---:B------:R-:W-:Y:S01]  /*de20*/  ISETP.GE.AND P5, PT, R201.reuse, UR4, PT ;  /* 0x00000004c9007c0c */ /* 0x040fe2000bfa6270 */
[----:B------:R-:W-:Y:S01]  /*de30*/  IMAD R3, R76, UR5, R3 ;  /* 0x000000054c037c24 */ /* 0x000fe2000f8e0203 */
[----:B------:R-:W-:Y:S01]  /*de40*/  LEA R80, P3, R20, UR6, 0x1 ;  /* 0x0000000614507c11 */ /* 0x000fe2000f8608ff */
[----:B------:R-:W-:-:S02]  /*de50*/  VIADD R0, R201, 0x40 ;  /* 0x00000040c9007836 */ /* 0x000fc40000000000 */
[----:B------:R-:W-:-:S03]  /*de60*/  IMAD.IADD R3, R21, 0x1, R3 ;  /* 0x0000000115037824 */ /* 0x000fc600078e0203 */
[----:B------:R-:W-:Y:S01]  /*de70*/  ISETP.GE.AND P4, PT, R0, UR4, PT ;  /* 0x0000000400007c0c */ /* 0x000fe2000bf86270 */
[C---:B------:R-:W-:Y:S01]  /*de80*/  VIADD R0, R201.reuse, 0xc0 ;  /* 0x000000c0c9007836 */ /* 0x040fe20000000000 */
[----:B------:R-:W-:Y:S01]  /*de90*/  LEA.HI.X R81, R20, UR7, R3, 0x1, P3 ;  /* 0x0000000714517c11 */ /* 0x000fe200098f0c03 */
[----:B------:R-:W-:-:S04]  /*dea0*/  VIADD R3, R201, 0x80 ;  /* 0x00000080c9037836 */ /* 0x000fc80000000000 */
[----:B-----5:R1:W-:Y:S01]  /*deb0*/  @!P5 STG.E.128 desc[UR40][R80.64], R8 ;  /* 0x000000085000d986 */ /* 0x0203e2000c101d28 */
[----:B------:R-:W-:Y:S02]  /*dec0*/  ISETP.GE.AND P3, PT, R3, UR4, PT ;  /* 0x0000000403007c0c */ /* 0x000fe4000bf66270 */
[----:B------:R-:W-:-:S03]  /*ded0*/  ISETP.GE.AND P5, PT, R0, UR4, PT ;  /* 0x0000000400007c0c */ /* 0x000fc6000bfa6270 */
[----:B------:R1:W-:Y:S08]  /*dee0*/  @!P4 STG.E.128 desc[UR40][R80.64+0x80], R32 ;  /* 0x000080205000c986 */ /* 0x0003f0000c101d28 */
[----:B------:R1:W-:Y:S04]  /*def0*/  @!P3 STG.E.128 desc[UR40][R80.64+0x100], R48 ;  /* 0x000100305000b986 */ /* 0x0003e8000c101d28 */
[----:B------:R1:W-:Y:S02]  /*df00*/  @!P5 STG.E.128 desc[UR40][R80.64+0x180], R72 ;  /* 0x000180485000d986 */ /* 0x0003e4000c101d28 */
.L_x_7763:
[----:B------:R-:W-:Y:S05]  /*df10*/  BSYNC B1 ;  /* 0x0000000000017941 */ /* 0x000fea0003800000 */
.L_x_7762:
[----:B------:R-:W-:Y:S04]  /*df20*/  BSSY B1, `(.L_x_7764) ;  /* 0x000001a000017945 */ /* 0x000fe80003800000 */
[----:B------:R-:W-:Y:S05]  /*df30*/  @P2 BRA `(.L_x_7765) ;  /* 0x0000000000602947 */ /* 0x000fea0003800000 */
[----:B------:R-:W-:Y:S01]  /*df40*/  IADD3 R3, P2, R76, 0x20, RZ ;  /* 0x000000204c037810 */ /* 0x000fe20007f5e0ff */
[----:B------:R-:W-:Y:S01]  /*df50*/  ULDC.64 UR6, c[0x0][0xad8] ;  /* 0x0002b60000067ab9 */ /* 0x000fe20000000a00 */
[----:B-1---5:R-:W-:Y:S01]  /*df60*/  IMAD.MOV.U32 R8, RZ, RZ, R78 ;  /* 0x000000ffff087224 */ /* 0x022fe200078e004e */
        /* <DEDUP_REMOVED lines=9> */
[----:B------:R-:W-:Y:S01]  /*e000*/  ULDC.64 UR6, c[0x0][0xa80] ;  /* 0x0002a00000067ab9 */ /* 0x000fe20000000a00 */
[----:B------:R-:W-:Y:S01]  /*e010*/  VIADD R0, R201, 0x80 ;  /* 0x00000080c9007836 */ /* 0x000fe20000000000 */
[----:B------:R-:W-:Y:S01]  /*e020*/  LEA R10, P5, R8, UR6, 0x1 ;  /* 0x00000006080a7c11 */ /* 0x000fe2000f8a08ff */
[----:B------:R-:W-:Y:S02]  /*e030*/  IMAD.IADD R3, R9, 0x1, R3 ;  /* 0x0000000109037824 */ /* 0x000fe400078e0203 */
[----:B------:R-:W-:Y:S01]  /*e040*/  VIADD R9, R201, 0xc0 ;  /* 0x000000c0c9097836 */ /* 0x000fe20000000000 */
[----:B------:R-:W-:Y:S02]  /*e050*/  ISETP.GE.AND P2, PT, R0, UR4, PT ;  /* 0x0000000400007c0c */ /* 0x000fe4000bf46270 */
[----:B------:R-:W-:Y:S02]  /*e060*/  LEA.HI.X R11, R8, UR7, R3, 0x1, P5 ;  /* 0x00000007080b7c11 */ /* 0x000fe4000a8f0c03 */
[----:B------:R-:W-:-:S03]  /*e070*/  ISETP.GE.AND P5, PT, R9, UR4, PT ;  /* 0x0000000409007c0c */ /* 0x000fc6000bfa6270 */
[----:B------:R2:W-:Y:S04]  /*e080*/  @!P4 STG.E.128 desc[UR40][R10.64], R12 ;  /* 0x0000000c0a00c986 */ /* 0x0005e8000c101d28 */
[----:B------:R2:W-:Y:S04]  /*e090*/  @!P3 STG.E.128 desc[UR40][R10.64+0x80], R36 ;  /* 0x000080240a00b986 */ /* 0x0005e8000c101d28 */
[----:B------:R2:W-:Y:S04]  /*e0a0*/  @!P2 STG.E.128 desc[UR40][R10.64+0x100], R52 ;  /* 0x000100340a00a986 */ /* 0x0005e8000c101d28 */
[----:B------:R2:W-:Y:S02]  /*e0b0*/  @!P5 STG.E.128 desc[UR40][R10.64+0x180], R68 ;  /* 0x000180440a00d986 */ /* 0x0005e4000c101d28 */
.L_x_7765:
[----:B------:R-:W-:Y:S05]  /*e0c0*/  BSYNC B1 ;  /* 0x0000000000017941 */ /* 0x000fea0003800000 */
.L_x_7764:
        /* <DEDUP_REMOVED lines=14> */
[----:B--2---:R-:W-:Y:S02]  /*e1b0*/  VIADD R10, R201, 0xc0 ;  /* 0x000000c0c90a7836 */ /* 0x004fe40000000000 */
        /* <DEDUP_REMOVED lines=11> */
.L_x_7767:
[----:B------:R-:W-:Y:S05]  /*e270*/  BSYNC B1 ;  /* 0x0000000000017941 */ /* 0x000fea0003800000 */
.L_x_7766:
[----:B------:R-:W-:Y:S05]  /*e280*/  @P1 BRA `(.L_x_7768) ;  /* 0x0000000c00441947 */ /* 0x000fea0003800000 */
[----:B------:R-:W-:Y:S01]  /*e290*/  IADD3 R3, P0, R76, 0x60, RZ ;  /* 0x000000604c037810 */ /* 0x000fe20007f1e0ff */
[C---:B------:R-:W-:Y:S01]  /*e2a0*/  VIADD R0, R201.reuse, 0x40 ;  /* 0x00000040c9007836 */ /* 0x040fe20000000000 */
[----:B------:R-:W-:Y:S01]  /*e2b0*/  ULDC UR4, c[0x0][0xa8c] ;  /* 0x0002a30000047ab9 */ /* 0x000fe20000000800 */
[----:B------:R-:W-:Y:S01]  /*e2c0*/  ULDC.64 UR6, c[0x0][0xad8] ;  /* 0x0002b60000067ab9 */ /* 0x000fe20000000a00 */
[----:B---3-5:R-:W-:Y:S01]  /*e2d0*/  IMAD.MOV.U32 R4, RZ, RZ, R78 ;  /* 0x000000ffff047224 */ /* 0x028fe200078e004e */
        /* <DEDUP_REMOVED lines=21> */
.L_x_7760:
        /* <DEDUP_REMOVED lines=21> */
.L_x_7769:
        /* <DEDUP_REMOVED lines=29> */
.L_x_7771:
[----:B------:R-:W-:Y:S05]  /*e750*/  BSYNC B1 ;  /* 0x0000000000017941 */ /* 0x000fea0003800000 */
.L_x_7770:
        /* <DEDUP_REMOVED lines=8> */
[----:B------:R-:W-:Y:S02]  /*e7e0*/  IMAD R11, R213, -0x80, R0 ;  /* 0xffffff80d50b7824 */ /* 0x000fe400078e0200 */
[----:B------:R-:W-:Y:S01]  /*e7f0*/  IMAD R6, R9, UR4, RZ ;  /* 0x0000000409067c24 */ /* 0x000fe2000f8e02ff */
[----:B------:R-:W-:Y:S01]  /*e800*/  SHF.R.S32.HI R9, RZ, 0x1f, R202 ;  /* 0x0000001fff097819 */ /* 0x000fe200000114ca */
[----:B------:R-:W-:Y:S01]  /*e810*/  IMAD.IADD R5, R5, 0x1, R3 ;  /* 0x0000000105057824 */ /* 0x000fe200078e0203 */
[C---:B------:R-:W-:Y:S01]  /*e820*/  ISETP.GE.AND P1, PT, R202.reuse, R11, PT ;  /* 0x0000000bca00720c */ /* 0x040fe20003f26270 */
[----:B------:R-:W-:Y:S02]  /*e830*/  VIADD R0, R202, 0x20 ;  /* 0x00000020ca007836 */ /* 0x000fe40000000000 */
[----:B------:R-:W-:-:S02]  /*e840*/  IMAD R3, R207, UR5, R6 ;  /* 0x00000005cf037c24 */ /* 0x000fc4000f8e0206 */
[----:B------:R-:W-:Y:S01]  /*e850*/  IMAD.WIDE.U32 R4, R207, UR4, R4 ;  /* 0x00000004cf047c25 */ /* 0x000fe2000f8e0004 */
[----:B------:R-:W-:Y:S01]  /*e860*/  ULDC.64 UR4, c[0x0][0xae8] ;  /* 0x0002ba0000047ab9 */ /* 0x000fe20000000a00 */
[----:B------:R-:W-:Y:S02]  /*e870*/  ISETP.GE.AND P0, PT, R0, R11, PT ;  /* 0x0000000b0000720c */ /* 0x000fe40003f06270 */
[----:B------:R-:W-:Y:S02]  /*e880*/  IMAD.IADD R5, R5, 0x1, R3 ;  /* 0x0000000105057824 */ /* 0x000fe400078e0203 */
[----:B------:R-:W-:Y:S02]  /*e890*/  IMAD R0, R221, UR4, RZ ;  /* 0x00000004dd007c24 */ /* 0x000fe4000f8e02ff */
[----:B------:R-:W-:-:S04]  /*e8a0*/  IMAD.WIDE.U32 R6, R13, UR4, R4 ;  /* 0x000000040d067c25 */ /* 0x000fc8000f8e0004 */
[----:B------:R-:W-:Y:S02]  /*e8b0*/  IMAD R3, R13, UR5, R0 ;  /* 0x000000050d037c24 */ /* 0x000fe4000f8e0200 */
[----:B------:R-:W-:Y:S02]  /*e8c0*/  IMAD.MOV.U32 R8, RZ, RZ, R202 ;  /* 0x000000ffff087224 */ /* 0x000fe400078e00ca */
[----:B------:R-:W-:Y:S02]  /*e8d0*/  VIADD R0, R202, 0x40 ;  /* 0x00000040ca007836 */ /* 0x000fe40000000000 */
[----:B------:R-:W-:-:S04]  /*e8e0*/  IMAD.WIDE R8, R213, 0x80, R8 ;  /* 0x00000080d5087825 */ /* 0x000fc800078e0208 */
[----:B------:R-:W-:Y:S01]  /*e8f0*/  IMAD.IADD R13, R7, 0x1, R3 ;  /* 0x00000001070d7824 */ /* 0x000fe200078e0203 */
        /* <DEDUP_REMOVED lines=23> */
.L_x_7773:
[----:B------:R-:W-:Y:S05]  /*ea70*/  BSYNC B1 ;  /* 0x0000000000017941 */ /* 0x000fea0003800000 */
.L_x_7772:
[----:B------:R-:W-:Y:S01]  /*ea80*/  BSSY B1, `(.L_x_7774) ;  /* 0x000001c000017945 */ /* 0x000fe20003800000 */
[----:B------:R-:W-:Y:S01]  /*ea90*/  ISETP.GE.AND P1, PT, R0, R11, PT ;  /* 0x0000000b0000720c */ /* 0x000fe20003f26270 */
[----:B------:R-:W-:Y:S02]  /*eaa0*/  VIADD R10, R202, 0x60 ;  /* 0x00000060ca0a7836 */ /* 0x000fe40000000000 */
        /* <DEDUP_REMOVED lines=18> */
[----:B--2---:R-:W-:Y:S01]  /*ebd0*/  LEA R14, P0, R4, UR6, 0x1 ;  /* 0x00000006040e7c11 */ /* 0x004fe2000f8008ff */
[----:B------:R-:W-:-:S05]  /*ebe0*/  IMAD.IADD R3, R5, 0x1, R3 ;  /* 0x0000000105037824 */ /* 0x000fca00078e0203 */
[----:B------:R-:W-:-:S05]  /*ebf0*/  LEA.HI.X R15, R4, UR7, R3, 0x1, P0 ;  /* 0x00000007040f7c11 */ /* 0x000fca00080f0c03 */
[----:B------:R3:W-:Y:S04]  /*ec00*/  @!P2 STG.E.128 desc[UR40][R14.64], RZ ;  /* 0x000000ff0e00a986 */ /* 0x0007e8000c101d28 */
[----:B------:R3:W-:Y:S04]  /*ec10*/  @!P3 STG.E.128 desc[UR40][R14.64+0x80], RZ ;  /* 0x000080ff0e00b986 */ /* 0x0007e8000c101d28 */
[----:B------:R3:W-:Y:S04]  /*ec20*/  @!P4 STG.E.128 desc[UR40][R14.64+0x100], RZ ;  /* 0x000100ff0e00c986 */ /* 0x0007e8000c101d28 */
[----:B------:R3:W-:Y:S02]  /*ec30*/  @!P5 STG.E.128 desc[UR40][R14.64+0x180], RZ ;  /* 0x000180ff0e00d986 */ /* 0x0007e4000c101d28 */
.L_x_7775:
[----:B------:R-:W-:Y:S05]  /*ec40*/  BSYNC B1 ;  /* 0x0000000000017941 */ /* 0x000fea0003800000 */
.L_x_7774:
        /* <DEDUP_REMOVED lines=27> */
.L_x_7777:
[----:B------:R-:W-:Y:S05]  /*ee00*/  BSYNC B1 ;  /* 0x0000000000017941 */ /* 0x000fea0003800000 */
.L_x_7776:
[----:B------:R-:W-:Y:S05]  /*ee10*/  @P0 BRA `(.L_x_7768) ;  /* 0x0000000000600947 */ /* 0x000fea0003800000 */
[----:B------:R-:W-:Y:S01]  /*ee20*/  IADD3 R3, P0, R8, 0x60, RZ ;  /* 0x0000006008037810 */ /* 0x000fe20007f1e0ff */
[C---:B------:R-:W-:Y:S01]  /*ee30*/  VIADD R0, R201.reuse, 0x40 ;  /* 0x00000040c9007836 */ /* 0x040fe20000000000 */
[----:B------:R-:W-:Y:S01]  /*ee40*/  ULDC UR4, c[0x0][0xa8c] ;  /* 0x0002a30000047ab9 */ /* 0x000fe20000000800 */
[----:B------:R-:W-:Y:S01]  /*ee50*/  ULDC.64 UR6, c[0x0][0xad8] ;  /* 0x0002b60000067ab9 */ /* 0x000fe20000000a00 */
[----:B------:R-:W-:Y:S01]  /*ee60*/  IMAD.MOV.U32 R4, RZ, RZ, R6 ;  /* 0x000000ffff047224 */ /* 0x000fe200078e0006 */
[C---:B------:R-:W-:Y:S01]  /*ee70*/  ISETP.GE.AND P1, PT, R201.reuse, UR4, PT ;  /* 0x00000004c9007c0c */ /* 0x040fe2000bf26270 */
        /* <DEDUP_REMOVED lines=18> */
.L_x_7768:
[----:B------:R-:W-:Y:S05]  /*efa0*/  BSYNC B0 ;  /* 0x0000000000007941 */ /* 0x000fea0003800000 */
.L_x_7759:
[----:B------:R-:W-:Y:S02]  /*efb0*/  ULDC UR4, c[0x0][0xc14] ;  /* 0x0003050000047ab9 */ /* 0x000fe40000000800 */
[----:B-1----:R-:W-:-:S13]  /*efc0*/  ISETP.GE.AND P0, PT, R87, UR4, PT ;  /* 0x0000000457007c0c */ /* 0x002fda000bf06270 */
[----:B------:R-:W-:Y:S05]  /*efd0*/  @!P0 BRA `(.L_x_7778) ;  /* 0xffffff1c00e48947 */ /* 0x000fea000383ffff */
[----:B------:R-:W-:Y:S05]  /*efe0*/  BRA `(.L_x_7645) ;  /* 0x0000005400787947 */ /* 0x000fea0003800000 */
.L_x_7643:
        /* <DEDUP_REMOVED lines=61> */
.L_x_7783:
        /* <DEDUP_REMOVED lines=16> */
.L_x_7782:
[----:B------:R-:W-:Y:S05]  /*f4c0*/  BSYNC B0 ;  /* 0x0000000000007941 */ /* 0x000fea0003800000 */
.L_x_7781:
        /* <DEDUP_REMOVED lines=26> */
.L_x_7779:
        /* <DEDUP_REMOVED lines=16> */
.L_x_7784:
        /* <DEDUP_REMOVED lines=25> */
.L_x_7780:
[----:B------:R-:W-:Y:S02]  /*f900*/  IMAD.MOV.U32 R17, RZ, RZ, RZ ;  /* 0x000000ffff117224 */ /* 0x000fe400078e00ff */
[----:B------:R-:W-:Y:S02]  /*f910*/  IMAD.U32 R16, RZ, RZ, UR6 ;  /* 0x00000006ff107e24 */ /* 0x000fe4000f8e00ff */
[----:B------:R-:W-:-:S07]  /*f920*/  IMAD.MOV.U32 R18, RZ, RZ, RZ ;  /* 0x000000ffff127224 */ /* 0x000fce00078e00ff */
.L_x_7785:
        /* <DEDUP_REMOVED lines=22> */
.L_x_7868:
        /* <DEDUP_REMOVED lines=29> */
[----:B------:R0:W-:Y:S03]  /*fc60*/  STL [R1+0x20], R4 ;  /* 0x0000200401007387 */ /* 0x0001e60000100800 */
        /* <DEDUP_REMOVED lines=8> */
[----:B0-----:R-:W-:Y:S01]  /*fcf0*/  IADD3 R4, P0, R4, UR6, RZ ;  /* 0x0000000604047c10 */ /* 0x001fe2000ff1e0ff */
        /* <DEDUP_REMOVED lines=8> */
[----:B------:R-:W-:-:S06]  /*fd80*/  IMAD.U32 R7, RZ, RZ, UR4 ;  /* 0x00000004ff077e24 */ /* 0x000fcc000f8e00ff */
[----:B------:R0:W5:Y:S01]  /*fd90*/  @P1 LDG.E R7, desc[UR40][R8.64] ;  /* 0x0000002808071981 */ /* 0x000162000c1e1900 */
[----:B------:R-:W-:Y:S01]  /*fda0*/  ISETP.NE.U32.AND P0, PT, RZ, UR6, PT ;  /* 0x00000006ff007c0c */ /* 0x000fe2000bf05070 */
[----:B------:R-:W-:Y:S02]  /*fdb0*/  ULDC UR4, c[0x0][0x338] ;  /* 0x0000ce0000047ab9 */ /* 0x000fe40000000800 */
[----:B-1----:R-:W-:Y:S01]  /*fdc0*/  IMAD.U32 R0, RZ, RZ, UR4 ;  /* 0x00000004ff007e24 */ /* 0x002fe2000f8e00ff */
[----:B------:R-:W-:Y:S01]  /*fdd0*/  ISETP.NE.AND.EX P0, PT, RZ, UR7, PT, P0 ;  /* 0x00000007ff007c0c */ /* 0x000fe2000bf05300 */
[----:B------:R-:W-:-:S12]  /*fde0*/  @P1 BRA `(.L_x_7787) ;  /* 0x0000000000101947 */ /* 0x000fd80003800000 */
[----:B------:R-:W-:Y:S05]  /*fdf0*/  @!P2 BRA `(.L_x_7787) ;  /* 0x00000000000ca947 */ /* 0x000fea0003800000 */
[----:B-----5:R-:W2:Y:S04]  /*fe00*/  LDG.E R7, desc[UR40][R2.64] ;  /* 0x0000002802077981 */ /* 0x020ea8000c1e1900 */
[----:B0-----:R-:W2:Y:S02]  /*fe10*/  LDG.E R2, desc[UR40][R2.64+0x4] ;  /* 0x0000042802027981 */ /* 0x001ea4000c1e1900 */
[----:B--2---:R-:W-:-:S07]  /*fe20*/  IMAD.IADD R7, R2, 0x1, -R7 ;  /* 0x0000000102077824 */ /* 0x004fce00078e0a07 */
.L_x_7787:
[----:B0-----:R-:W2:Y:S04]  /*fe30*/  @P0 LDG.E R2, desc[UR40][R4.64] ;  /* 0x0000002804020981 */ /* 0x001ea8000c1e1900 */
[----:B------:R-:W2:Y:S01]  /*fe40*/  @P0 LDG.E R3, desc[UR40][R4.64+0x4] ;  /* 0x0000042804030981 */ /* 0x000ea2000c1e1900 */
[----:B-----5:R-:W-:Y:S02]  /*fe50*/  IMAD.IADD R7, R7, 0x1, -R6 ;  /* 0x0000000107077824 */ /* 0x020fe400078e0a06 */
[----:B--2---:R-:W-:-:S04]  /*fe60*/  @P0 IMAD.IADD R0, R3, 0x1, -R2 ;  /* 0x0000000103000824 */ /* 0x004fc800078e0a02 */
[----:B------:R-:W-:-:S04]  /*fe70*/  IMAD.IADD R8, R7, 0x1, R0 ;  /* 0x0000000107087824 */ /* 0x000fc800078e0200 */
[----:B------:R-:W-:Y:S01]  /*fe80*/  VIADD R2, R8, 0x5f ;  /* 0x0000005f08027836 */ /* 0x000fe20000000000 */
[----:B------:R0:W-:Y:S03]  /*fe90*/  STL [R1+0x2c], R8 ;  /* 0x00002c0801007387 */ /* 0x0001e60000100800 */
[----:B------:R-:W-:-:S05]  /*fea0*/  IMAD.HI R2, R2, 0x2aaaaaab, RZ ;  /* 0x2aaaaaab02027827 */ /* 0x000fca00078e02ff */
[----:B------:R-:W-:-:S04]  /*feb0*/  SHF.R.U32.HI R3, RZ, 0x1f, R2 ;  /* 0x0000001fff037819 */ /* 0x000fc80000011602 */
[----:B0-----:R-:W-:-:S05]  /*fec0*/  LEA.HI.SX32 R8, R2, R3, 0x1c ;  /* 0x0000000302087211 */ /* 0x001fca00078fe2ff */
[--C-:B------:R-:W-:Y:S01]  /*fed0*/  IMAD R2, R8, 0x60, -R7.reuse ;  /* 0x0000006008027824 */ /* 0x100fe200078e0a07 */
[----:B------:R0:W-:Y:S01]  /*fee0*/  STL [R1+0x1c], R8 ;  /* 0x00001c0801007387 */ /* 0x0001e20000100800 */
[----:B------:R-:W-:-:S03]  /*fef0*/  IMAD.MOV R7, RZ, RZ, -R7 ;  /* 0x000000ffff077224 */ /* 0x000fc600078e0a07 */
[----:B------:R-:W-:Y:S02]  /*ff00*/  VIMNMX R0, R2, R0, PT ;  /* 0x0000000002007248 */ /* 0x000fe40003fe0100 */
[----:B------:R-:W-:-:S04]  /*ff10*/  VIMNMX R2, RZ, R7, !PT ;  /* 0x00000007ff027248 */ /* 0x000fc80007fe0100 */
[----:B------:R-:W-:Y:S01]  /*ff20*/  ISETP.GT.AND P1, PT, R0, R2, PT ;  /* 0x000000020000720c */ /* 0x000fe20003f24270 */
[----:B0-----:R-:W-:-:S05]  /*ff30*/  IMAD.WIDE.U32 R8, R2, -0x55555555, RZ ;  /* 0xaaaaaaab02087825 */ /* 0x001fca00078e00ff */
[----:B------:R-:W-:-:S07]  /*ff40*/  SHF.R.U32.HI R2, RZ, 0x6, R9 ;  /* 0x00000006ff027819 */ /* 0x000fce0000011609 */
[----:B------:R-:W-:Y:S02]  /*ff50*/  @P1 VIADD R3, R0, 0x5f ;  /* 0x0000005f00031836 */ /* 0x000fe40000000000 */
[----:B------:R-:W-:Y:S02]  /*ff60*/  IMAD.MOV.U32 R0, RZ, RZ, R2 ;  /* 0x000000ffff007224 */ /* 0x000fe400078e0002 */
[----:B------:R-:W-:-:S05]  /*ff70*/  @P1 IMAD.HI R3, R3, 0x2aaaaaab, RZ ;  /* 0x2aaaaaab03031827 */ /* 0x000fca00078e02ff */
[----:B------:R-:W-:-:S04]  /*ff80*/  @P1 SHF.R.U32.HI R7, RZ, 0x1f, R3 ;  /* 0x0000001fff071819 */ /* 0x000fc80000011603 */
[----:B------:R-:W-:Y:S01]  /*ff90*/  @P1 LEA.HI.SX32 R0, R3, R7, 0x1c ;  /* 0x0000000703001211 */ /* 0x000fe200078fe2ff */
[----:B------:R-:W-:-:S06]  /*ffa0*/  IMAD.MOV.U32 R7, RZ, RZ, RZ ;  /* 0x000000ffff077224 */ /* 0x000fcc00078e00ff */
[----:B------:R0:W5:Y:S01]  /*ffb0*/  @P0 LDG.E R7, desc[UR40][R4.64] ;  /* 0x0000002804070981 */ /* 0x000162000c1e1900 */
[----:B------:R-:W-:Y:S01]  /*ffc0*/  IMAD.IADD R3, R10, 0x1, R6 ;  /* 0x000000010a037824 */ /* 0x000fe200078e0206 */
[----:B------:R-:W-:Y:S01]  /*ffd0*/  ISETP.GT.AND P1, PT, R0, R2, PT ;  /* 0x000000020000720c */ /* 0x000fe20003f24270 */
[----:B------:R-:W-:Y:S01]  /*ffe0*/  BSSY B0, `(.L_x_7788) ;  /* 0x00000d6000007945 */ /* 0x000fe20003800000 */
[----:B------:R-:W-:Y:S02]  /*fff0*/  PLOP3.LUT P2, PT, PT, PT, PT, 0x80, 0x0 ;  /* 0x000000000000781c */ /* 0x000fe40003f4f070 */
[----:B------:R0:W-:Y:S09]  /*10000*/  STL [R1+0x10], R3 ;  /* 0x0000100301007387 */ /* 0x0001f20000100800 */
        /* <DEDUP_REMOVED lines=11> */
.L_x_7914:
[----:B------:R-:W-:-:S03]  /*100c0*/  UMOV UR4, 0xffffffff ;  /* 0xffffffff00047882 */ /* 0x000fc60000000000 */
[----:B------:R-:W-:Y:S05]  /*100d0*/  BRA.DIV UR4, `(.L_x_7791) ;  /* 0x0000004e04a87947 */ /* 0x000fea000b800000 */
[----:B------:R-:W-:-:S13]  /*100e0*/  ELECT P6, URZ, PT ;  /* 0x00000000003f782f */ /* 0x000fda00038c0000 */
.L_x_7917:
        /* <DEDUP_REMOVED lines=12> */
.L_x_7918:
[----:B------:R-:W-:Y:S05]  /*101b0*/  BSYNC B1 ;  /* 0x0000000000017941 */ /* 0x000fea0003800000 */
.L_x_7792:
        /* <DEDUP_REMOVED lines=8> */
.L_x_7919:
        /* <DEDUP_REMOVED lines=11> */
.L_x_7797:
        /* <DEDUP_REMOVED lines=19> */
.L_x_7920:
        /* <DEDUP_REMOVED lines=8> */
.L_x_7799:
        /* <DEDUP_REMOVED lines=31> */
.L_x_7795:
[----:B------:R-:W-:Y:S05]  /*10690*/  BSYNC B1 ;  /* 0x0000000000017941 */ /* 0x000fea0003800000 */
.L_x_7794:
        /* <DEDUP_REMOVED lines=16> */
.L_x_7806:
        /* <DEDUP_REMOVED lines=9> */
.L_x_7921:
        /* <DEDUP_REMOVED lines=11> */
.L_x_7803:
        /* <DEDUP_REMOVED lines=17> */
.L_x_7922:
        /* <DEDUP_REMOVED lines=8> */
.L_x_7805:
        /* <DEDUP_REMOVED lines=21> */
[----:B------:R-:W-:Y:S01]  /*10bc0*/  UMOV UR15, 0x80 ;  /* 0x00000080000f7882 */ /* 0x000fe20000000000 */
        /* <DEDUP_REMOVED lines=8> */
[----:B0-----:R-:W-:Y:S01]  /*10c50*/  NOP ;  /* 0x0000000000007918 */ /* 0x001fe20000000000 */
.L_x_7801:
[----:B------:R-:W-:Y:S05]  /*10c60*/  BSYNC B1 ;  /* 0x0000000000017941 */ /* 0x000fea0003800000 */
.L_x_7800:
        /* <DEDUP_REMOVED lines=13> */
.L_x_7789:
[----:B------:R-:W-:Y:S05]  /*10d40*/  BSYNC B0 ;  /* 0x0000000000007941 */ /* 0x000fea0003800000 */
.L_x_7788:
        /* <DEDUP_REMOVED lines=23> */
.L_x_7808:
        /* <DEDUP_REMOVED lines=18> */
[----:B-1----:R-:W-:Y:S02]  /*10fe0*/  IMAD.MOV.U32 R8, RZ, RZ, 0x70 ;  /* 0x00000070ff087424 */ /* 0x002fe400078e00ff */
[----:B------:R-:W-:Y:S02]  /*10ff0*/  IMAD.MOV.U32 R12, RZ, RZ, 0x1 ;  /* 0x00000001ff0c7424 */ /* 0x000fe400078e00ff */
[----:B------:R-:W-:-:S07]  /*11000*/  IMAD.MOV.U32 R13, RZ, RZ, RZ ;  /* 0x000000ffff0d7224 */ /* 0x000fce00078e00ff */
[----:B------:R-:W-:-:S07]  /*11010*/  LEPC R20, `(.L_x_7810) ;  /* 0x000000001014794e */ /* 0x000fce0000000000 */
[----:B0-----:R-:W-:Y:S05]  /*11020*/  CALL.ABS.NOINC R2 ;  /* 0x0000000002007343 */ /* 0x001fea0003c00000 */
.L_x_7810:
        /* <DEDUP_REMOVED lines=20> */
.L_x_7812:
        /* <DEDUP_REMOVED lines=16> */
.L_x_7811:
        /* <DEDUP_REMOVED lines=25> */
[----:B--2---:R-:W2:Y:S01]  /*11400*/  @P0 LDC R2, c[0x0][0x430] ;  /* 0x00010c00ff020b82 */ /* 0x004ea20000000800 */
[----:B0-----:R-:W-:-:S05]  /*11410*/  @P0 IMAD.HI.U32 R3, R18, R5, RZ ;  /* 0x0000000512030227 */ /* 0x001fca00078e00ff */
[----:B--2---:R-:W-:Y:S02]  /*11420*/  @P0 SHF.R.U32.HI R4, RZ, R2, R3 ;  /* 0x00000002ff040219 */ /* 0x004fe40000011603 */
[----:B------:R-:W-:-:S04]  /*11430*/  ISETP.NE.U32.AND P0, PT, RZ, UR4, PT ;  /* 0x00000004ff007c0c */ /* 0x000fc8000bf05070 */
[----:B------:R-:W-:-:S04]  /*11440*/  ISETP.NE.AND.EX P0, PT, RZ, UR5, PT, P0 ;  /* 0x00000005ff007c0c */ /* 0x000fc8000bf05300 */
[----:B------:R-:W-:-:S09]  /*11450*/  SEL R2, R6, RZ, !P0 ;  /* 0x000000ff06027207 */ /* 0x000fd20004000000 */
.L_x_7813:
        /* <DEDUP_REMOVED lines=17> */
.L_x_7925:
[----:B------:R-:W2:Y:S01]  /*11570*/  LDL R3, [R1+0x1c] ;  /* 0x00001c0001037983 */ /* 0x000ea20000100800 */
[----:B------:R-:W-:Y:S01]  /*11580*/  UMOV UR4, 0xffffffff ;  /* 0xffffffff00047882 */ /* 0x000fe20000000000 */
[----:B-1----:R-:W-:Y:S01]  /*11590*/  SHF.R.S32.HI R8, RZ, 0x1f, R0 ;  /* 0x0000001fff087819 */ /* 0x002fe20000011400 */
[----:B--2---:R-:W-:Y:S01]  /*115a0*/  VIADD R3, R3, 0xffffffff ;  /* 0xffffffff03037836 */ /* 0x004fe20000000000 */
[----:B------:R-:W-:Y:S06]  /*115b0*/  BRA.DIV UR4, `(.L_x_7815) ;  /* 0x0000003e04287947 */ /* 0x000fec000b800000 */
[----:B------:R-:W-:-:S13]  /*115c0*/  ELECT P6, URZ, PT ;  /* 0x00000000003f782f */ /* 0x000fda00038c0000 */
.L_x_7928:
        /* <DEDUP_REMOVED lines=24> */
.L_x_7817:
        /* <DEDUP_REMOVED lines=9> */
.L_x_7929:
        /* <DEDUP_REMOVED lines=11> */
.L_x_7819:
        /* <DEDUP_REMOVED lines=23> */
.L_x_7816:
        /* <DEDUP_REMOVED lines=30> */
.L_x_7930:
[----:B------:R-:W-:Y:S05]  /*11be0*/  BSYNC B0 ;  /* 0x0000000000007941 */ /* 0x000fea0003800000 */
.L_x_7820:
        /* <DEDUP_REMOVED lines=11> */
.L_x_7931:
        /* <DEDUP_REMOVED lines=11> */
.L_x_7825:
        /* <DEDUP_REMOVED lines=38> */
.L_x_7823:
[----:B------:R-:W-:Y:S05]  /*11fb0*/  BSYNC B0 ;  /* 0x0000000000007941 */ /* 0x000fea0003800000 */
.L_x_7822:
        /* <DEDUP_REMOVED lines=46> */
.L_x_7832:
[----:B------:R-:W2:Y:S01]  /*122a0*/  S2R R7, SR_CgaCtaId ;  /* 0x0000000000077919 */ /* 0x000ea20000008800 */
[----:B------:R-:W-:-:S04]  /*122b0*/  MOV R2, 0x400 ;  /* 0x0000040000027802 */ /* 0x000fc80000000f00 */
[----:B--2---:R-:W-:Y:S02]  /*122c0*/  LEA R2, R7, R2, 0x18 ;  /* 0x0000000207027211 */ /* 0x004fe400078ec0ff */
[----:B------:R-:W-:-:S03]  /*122d0*/  SHF.L.U32 R7, R12, 0x1f, RZ ;  /* 0x0000001f0c077819 */ /* 0x000fc600000006ff */
[----:B------:R-:W-:-:S04]  /*122e0*/  IMAD R2, R13, 0x8, R2 ;  /* 0x000000080d027824 */ /* 0x000fc800078e0202 */
[----:B------:R-:W2:Y:S02]  /*122f0*/  SYNCS.PHASECHK.TRANS64.TRYWAIT P0, [R2+URZ+0x22840], R7 ;  /* 0x02284007020075a7 */ /* 0x000ea4000800017f */
[----:B--2---:R-:W-:Y:S05]  /*12300*/  @!P0 BRA `(.L_x_7833) ;  /* 0x00000030003c8947 */ /* 0x004fea0003800000 */
.L_x_7932:
        /* <DEDUP_REMOVED lines=11> */
.L_x_7834:
        /* <DEDUP_REMOVED lines=22> */
.L_x_7933:
        /* <DEDUP_REMOVED lines=8> */
.L_x_7836:
        /* <DEDUP_REMOVED lines=34> */
.L_x_7831:
[----:B------:R-:W-:Y:S05]  /*127c0*/  BSYNC B2 ;  /* 0x0000000000027941 */ /* 0x000fea0003800000 */
.L_x_7830:
[----:B------:R-:W2:Y:S02]  /*127d0*/  LDL.LU R2, [R1+0x1c] ;  /* 0x00001c0001027983 */ /* 0x000ea40000300800 */
[----:B--2---:R-:W-:-:S07]  /*127e0*/  VIADD R5, R2, 0xfffffffd ;  /* 0xfffffffd02057836 */ /* 0x004fce0000000000 */
.L_x_7829:
[----:B------:R-:W-:Y:S05]  /*127f0*/  BSYNC B1 ;  /* 0x0000000000017941 */ /* 0x000fea0003800000 */
.L_x_7828:
[----:B------:R-:W-:-:S05]  /*12800*/  IMAD.MOV R2, RZ, RZ, -R9 ;  /* 0x000000ffff027224 */ /* 0x000fca00078e0a09 */
[----:B------:R-:W-:-:S13]  /*12810*/  ISETP.NE.AND P0, PT, R3, R2, PT ;  /* 0x000000020300720c */ /* 0x000fda0003f05270 */
[----:B------:R-:W-:Y:S05]  /*12820*/  @!P0 BRA `(.L_x_7827) ;  /* 0x0000000c00988947 */ /* 0x000fea0003800000 */
.L_x_7851:
        /* <DEDUP_REMOVED lines=32> */
.L_x_7839:
[----:B------:R-:W3:Y:S01]  /*12a30*/  S2R R3, SR_CgaCtaId ;  /* 0x0000000000037919 */ /* 0x000ee20000008800 */
[----:B------:R-:W-:Y:S02]  /*12a40*/  MOV R2, 0x400 ;  /* 0x0000040000027802 */ /* 0x000fe40000000f00 */
[----:B--2---:R-:W-:Y:S02]  /*12a50*/  SHF.L.U32 R7, R10, 0x1f, RZ ;  /* 0x0000001f0a077819 */ /* 0x004fe400000006ff */
[----:B---3--:R-:W-:-:S05]  /*12a60*/  LEA R2, R3, R2, 0x18 ;  /* 0x0000000203027211 */ /* 0x008fca00078ec0ff */
[----:B------:R-:W-:-:S04]  /*12a70*/  IMAD R3, R9, 0x8, R2 ;  /* 0x0000000809037824 */ /* 0x000fc800078e0202 */
[----:B------:R-:W2:Y:S02]  /*12a80*/  SYNCS.PHASECHK.TRANS64.TRYWAIT P0, [R3+URZ+0x22840], R7 ;  /* 0x02284007030075a7 */ /* 0x000ea4000800017f */
[----:B--2---:R-:W-:Y:S05]  /*12a90*/  @!P0 BRA `(.L_x_7840) ;  /* 0x0000002800808947 */ /* 0x004fea0003800000 */
.L_x_7934:
        /* <DEDUP_REMOVED lines=11> */
.L_x_7841:
[----:B0-----:R-:W4:Y:S01]  /*12b50*/  LDL R12, [R1+0x10] ;  /* 0x00001000010c7983 */ /* 0x001f220000100800 */
[----:B---3--:R-:W-:Y:S01]  /*12b60*/  MOV R2, 0x400 ;  /* 0x0000040000027802 */ /* 0x008fe20000000f00 */
        /* <DEDUP_REMOVED lines=17> */
[----:B------:R-:W3:Y:S02]  /*12c80*/  SYNCS.PHASECHK.TRANS64.TRYWAIT P1, [R3+URZ+0x22860], R7 ;  /* 0x02286007030075a7 */ /* 0x000ee4000802017f */
[----:B0--3--:R-:W-:Y:S05]  /*12c90*/  @!P1 BRA `(.L_x_7842) ;  /* 0x0000002800149947 */ /* 0x009fea0003800000 */
.L_x_7935:
        /* <DEDUP_REMOVED lines=8> */
.L_x_7843:
        /* <DEDUP_REMOVED lines=11> */
[----:B------:R-:W-:-:S07]  /*12dd0*/  UMOV UR17, 0x40 ;  /* 0x0000004000117882 */ /* 0x000fce0000000000 */
        /* <DEDUP_REMOVED lines=21> */
.L_x_7838:
[----:B------:R-:W-:Y:S05]  /*12f30*/  BSYNC B1 ;  /* 0x0000000000017941 */ /* 0x000fea0003800000 */
.L_x_7837:
        /* <DEDUP_REMOVED lines=31> */
.L_x_7846:
[----:B------:R-:W4:Y:S01]  /*13130*/  S2R R3, SR_CgaCtaId ;  /* 0x0000000000037919 */ /* 0x000f220000008800 */
[----:B------:R-:W-:Y:S02]  /*13140*/  MOV R2, 0x400 ;  /* 0x0000040000027802 */ /* 0x000fe40000000f00 */
[----:B---3--:R-:W-:Y:S02]  /*13150*/  SHF.L.U32 R7, R10, 0x1f, RZ ;  /* 0x0000001f0a077819 */ /* 0x008fe400000006ff */
[----:B----4-:R-:W-:-:S05]  /*13160*/  LEA R2, R3, R2, 0x18 ;  /* 0x0000000203027211 */ /* 0x010fca00078ec0ff */
[----:B------:R-:W-:-:S04]  /*13170*/  IMAD R3, R11, 0x8, R2 ;  /* 0x000000080b037824 */ /* 0x000fc800078e0202 */
[----:B------:R-:W3:Y:S02]  /*13180*/  SYNCS.PHASECHK.TRANS64.TRYWAIT P0, [R3+URZ+0x22840], R7 ;  /* 0x02284007030075a7 */ /* 0x000ee4000800017f */
[----:B---3--:R-:W-:Y:S05]  /*13190*/  @!P0 BRA `(.L_x_7847) ;  /* 0x0000002000e88947 */ /* 0x008fea0003800000 */
.L_x_7936:
[----:B------:R-:W4:Y:S02]  /*131a0*/  S2R R2, SR_TID.X ;  /* 0x0000000000027919 */ /* 0x000f240000002100 */
[----:B----4-:R-:W-:-:S04]  /*131b0*/  LOP3.LUT R2, R2, 0x7f, RZ, 0xc0, !PT ;  /* 0x0000007f02027812 */ /* 0x010fc800078ec0ff */
[----:B------:R-:W-:-:S13]  /*131c0*/  ISETP.NE.AND P0, PT, R2, RZ, PT ;  /* 0x000000ff0200720c */ /* 0x000fda0003f05270 */
[----:B------:R-:W-:Y:S05]  /*131d0*/  @P0 BRA `(.L_x_7848) ;  /* 0x00000000001c0947 */ /* 0x000fea0003800000 */
[----:B------:R-:W4:Y:S02]  /*131e0*/  S2R R2, SR_TID.X ;  /* 0x0000000000027919 */ /* 0x000f240000002100 */
[----:B----4-:R-:W-:-:S04]  /*131f0*/  LOP3.LUT R2, R2, 0x1f, RZ, 0xc0, !PT ;  /* 0x0000001f02027812 */ /* 0x010fc800078ec0ff */
[----:B------:R-:W-:Y:S01]  /*13200*/  ISETP.NE.AND P1, PT, R2, RZ, PT ;  /* 0x000000ff0200720c */ /* 0x000fe20003f25270 */
[----:B------:R-:W-:-:S04]  /*13210*/  IMAD.MOV.U32 R2, RZ, RZ, 0x3000 ;  /* 0x00003000ff027424 */ /* 0x000fc800078e00ff */
[----:B------:R4:W-:Y:S08]  /*13220*/  SYNCS.ARRIVE.TRANS64 RZ, [R3+URZ+0x22830], R2 ;  /* 0x0228300203ff79a7 */ /* 0x0009f0000800003f */
[----:B------:R-:W-:Y:S05]  /*13230*/  @!P1 BRA `(.L_x_7848) ;  /* 0x0000000000049947 */ /* 0x000fea0003800000 */
[----:B------:R-:W-:Y:S01]  /*13240*/  BPT.TRAP 0x1 ;  /* 0x000000040000795c */ /* 0x000fe20000300000 */
.L_x_7848:
[----:B----4-:R-:W4:Y:S01]  /*13250*/  LDL R2, [R1] ;  /* 0x0000000001027983 */ /* 0x010f220000100800 */
        /* <DEDUP_REMOVED lines=13> */
[----:B----4-:R-:W-:-:S05]  /*13330*/  IMAD R2, R2, 0x3000, R11 ;  /* 0x0000300002027824 */ /* 0x010fca00078e020b */
[----:B------:R-:W-:Y:S01]  /*13340*/  R2UR UR8, R2 ;  /* 0x00000000020872ca */ /* 0x000fe200000e0000 */
[----:B--2---:R-:W-:-:S05]  /*13350*/  IMAD R9, R9, 0x60, R10 ;  /* 0x0000006009097824 */ /* 0x004fca00078e020a */
[----:B------:R-:W-:-:S07]  /*13360*/  R2UR UR11, R9 ;  /* 0x00000000090b72ca */ /* 0x000fce00000e0000 */
[----:B------:R-:W-:-:S09]  /*13370*/  UIADD3 UR8, UR8, 0x1c400, URZ ;  /* 0x0001c40008087890 */ /* 0x000fd2000fffe03f */
[----:B------:R0:W-:Y:S01]  /*13380*/  UTMALDG.4D [UR8], [UR4], desc[UR6] ;  /* 0x00000608040075b4 */ /* 0x0001e20008019000 */
[----:B------:R-:W2:Y:S02]  /*13390*/  SYNCS.PHASECHK.TRANS64.TRYWAIT P1, [R3+URZ+0x22860], R7 ;  /* 0x02286007030075a7 */ /* 0x000ea4000802017f */
[----:B0-2---:R-:W-:Y:S05]  /*133a0*/  @!P1 BRA `(.L_x_7849) ;  /* 0x0000002000789947 */ /* 0x005fea0003800000 */
.L_x_7937:
        /* <DEDUP_REMOVED lines=8> */
.L_x_7850:
[----:B--2---:R-:W2:Y:S01]  /*13430*/  LDL R2, [R1] ;  /* 0x0000000001027983 */ /* 0x004ea20000100800 */
[----:B0--3--:R-:W-:Y:S01]  /*13440*/  MOV R7, 0x400 ;  /* 0x0000040000077802 */ /* 0x009fe20000000f00 */
        /* <DEDUP_REMOVED lines=32> */
.L_x_7845:
[----:B------:R-:W-:Y:S05]  /*13650*/  BSYNC B1 ;  /* 0x0000000000017941 */ /* 0x000fea0003800000 */
.L_x_7844:
[C---:B------:R-:W-:Y:S01]  /*13660*/  ISETP.GT.AND P0, PT, R5.reuse, 0x1, PT ;  /* 0x000000010500780c */ /* 0x040fe20003f04270 */
[----:B------:R-:W-:-:S12]  /*13670*/  VIADD R5, R5, 0xfffffffe ;  /* 0xfffffffe05057836 */ /* 0x000fd80000000000 */
[----:B------:R-:W-:Y:S05]  /*13680*/  @P0 BRA `(.L_x_7851) ;  /* 0xfffffff000680947 */ /* 0x000fea000383ffff */
.L_x_7827:
[----:B------:R-:W-:Y:S05]  /*13690*/  BSYNC B0 ;  /* 0x0000000000007941 */ /* 0x000fea0003800000 */
.L_x_7826:
        /* <DEDUP_REMOVED lines=23> */
.L_x_7853:
[----:B------:R-:W-:Y:S05]  /*13810*/  BSYNC B0 ;  /* 0x0000000000007941 */ /* 0x000fea0003800000 */
.L_x_7852:
[----:B---3--:R-:W3:Y:S02]  /*13820*/  LDL.LU R2, [R1+0x8] ;  /* 0x0000080001027983 */ /* 0x008ee40000300800 */
[----:B---3--:R-:W-:-:S05]  /*13830*/  LOP3.LUT R2, R2, R0, RZ, 0x3c, !PT ;  /* 0x0000000002027212 */ /* 0x008fca00078e3cff */
[----:B------:R3:W-:Y:S02]  /*13840*/  STL [R1+0x8], R2 ;  /* 0x0000080201007387 */ /* 0x0007e40000100800 */
.L_x_7809:
[----:B------:R-:W-:Y:S05]  /*13850*/  BSYNC B6 ;  /* 0x0000000000067941 */ /* 0x000fea0003800000 */
.L_x_7807:
[----:B------:R-:W-:-:S03]  /*13860*/  UMOV UR4, 0xffffffff ;  /* 0xffffffff00047882 */ /* 0x000fc60000000000 */
[----:B------:R-:W-:Y:S05]  /*13870*/  BRA.DIV UR4, `(.L_x_7854) ;  /* 0x0000001e04587947 */ /* 0x000fea000b800000 */
[----:B0-----:R0:W4:Y:S04]  /*13880*/  SHFL.IDX PT, R4, R16, RZ, 0x1f ;  /* 0x00001fff10047589 */ /* 0x00112800000e0000 */
[----:B------:R0:W0:Y:S02]  /*13890*/  SHFL.IDX PT, R6, R16, 0x1, 0x1f ;  /* 0x00201f0010067f89 */ /* 0x00002400000e0000 */
.L_x_7941:
        /* <DEDUP_REMOVED lines=10> */
[----:B---3--:R-:W1:Y:S02]  /*13940*/  LDC.64 R2, c[0x0][0xc58] ;  /* 0x00031600ff027b82 */ /* 0x008e640000000a00 */
[----:B-1----:R-:W-:-:S05]  /*13950*/  IMAD.WIDE R2, R5, 0x4, R2 ;  /* 0x0000000405027825 */ /* 0x002fca00078e0202 */
[----:B------:R1:W5:Y:S02]  /*13960*/  LDG.E R17, desc[UR40][R2.64] ;  /* 0x0000002802117981 */ /* 0x000364000c1e1900 */
.L_x_7856:
[----:B------:R-:W-:Y:S05]  /*13970*/  BSYNC B0 ;  /* 0x0000000000007941 */ /* 0x000fea0003800000 */
.L_x_7855:
        /* <DEDUP_REMOVED lines=19> */
[----:B------:R-:W3:Y:S02]  /*13ab0*/  SHFL.UP PT, R14, R7, 0x10, RZ ;  /* 0x06000000070e7989 */ /* 0x000ee400000e00ff */
[----:B---3--:R-:W-:-:S05]  /*13ac0*/  SEL R2, R14, RZ, P0 ;  /* 0x000000ff0e027207 */ /* 0x008fca0000000000 */
[----:B------:R-:W-:-:S05]  /*13ad0*/  IMAD.IADD R2, R7, 0x1, R2 ;  /* 0x0000000107027824 */ /* 0x000fca00078e0202 */
[----:B------:R0:W1:Y:S02]  /*13ae0*/  SHFL.IDX PT, R14, R2, 0x1f, 0x1f ;  /* 0x03e01f00020e7f89 */ /* 0x00006400000e0000 */
.L_x_7949:
[----:B------:R-:W-:Y:S02]  /*13af0*/  ULDC UR4, c[0x0][0xc10] ;  /* 0x0003040000047ab9 */ /* 0x000fe40000000800 */
[----:B------:R-:W-:-:S04]  /*13b00*/  IMAD.U32 R16, RZ, RZ, UR4 ;  /* 0x00000004ff107e24 */ /* 0x000fc8000f8e00ff */
[----:B-1----:R-:W-:-:S04]  /*13b10*/  IMAD R3, R14, R16, RZ ;  /* 0x000000100e037224 */ /* 0x002fc800078e02ff */
[----:B------:R-:W-:-:S05]  /*13b20*/  IMAD.IADD R6, R6, 0x1, R3 ;  /* 0x0000000106067824 */ /* 0x000fca00078e0203 */
[----:B----4-:R-:W-:-:S13]  /*13b30*/  ISETP.GT.AND P0, PT, R6, R4, PT ;  /* 0x000000040600720c */ /* 0x010fda0003f04270 */
[----:B------:R-:W-:Y:S05]  /*13b40*/  @P0 BRA `(.L_x_7858) ;  /* 0x0000000000b40947 */ /* 0x000fea0003800000 */
[----:B------:R-:W1:Y:S02]  /*13b50*/  LDC R0, c[0x0][0xc14] ;  /* 0x00030500ff007b82 */ /* 0x000e640000000800 */
.L_x_7863:
        /* <DEDUP_REMOVED lines=14> */
.L_x_7861:
[----:B------:R-:W-:Y:S05]  /*13c40*/  BSYNC B0 ;  /* 0x0000000000007941 */ /* 0x000fea0003800000 */
.L_x_7860:
        /* <DEDUP_REMOVED lines=23> */
.L_x_7957:
[----:B------:R-:W-:Y:S02]  /*13dc0*/  ULDC UR4, c[0x0][0xc10] ;  /* 0x0003040000047ab9 */ /* 0x000fe40000000800 */
[----:B------:R-:W-:-:S04]  /*13dd0*/  IMAD.U32 R16, RZ, RZ, UR4 ;  /* 0x00000004ff107e24 */ /* 0x000fc8000f8e00ff */
[----:B-1----:R-:W-:-:S04]  /*13de0*/  IMAD R3, R14, R16, RZ ;  /* 0x000000100e037224 */ /* 0x002fc800078e02ff */
[----:B------:R-:W-:-:S05]  /*13df0*/  IMAD.IADD R6, R3, 0x1, R6 ;  /* 0x0000000103067824 */ /* 0x000fca00078e0206 */
[----:B------:R-:W-:-:S13]  /*13e00*/  ISETP.GT.AND P0, PT, R6, R4, PT ;  /* 0x000000040600720c */ /* 0x000fda0003f04270 */
[----:B------:R-:W-:Y:S05]  /*13e10*/  @!P0 BRA `(.L_x_7863) ;  /* 0xfffffffc00508947 */ /* 0x000fea000383ffff */
.L_x_7858:
        /* <DEDUP_REMOVED lines=8> */
.L_x_7961:
[----:B------:R-:W-:Y:S01]  /*13ea0*/  ISETP.NE.AND P0, PT, R3, RZ, PT ;  /* 0x000000ff0300720c */ /* 0x000fe20003f05270 */
[----:B------:R-:W-:-:S12]  /*13eb0*/  IMAD.MOV.U32 R14, RZ, RZ, RZ ;  /* 0x000000ffff0e7224 */ /* 0x000fd800078e00ff */
[----:B------:R-:W-:Y:S05]  /*13ec0*/  @!P0 BRA `(.L_x_7865) ;  /* 0x0000000000108947 */ /* 0x000fea0003800000 */
[----:B------:R-:W-:Y:S01]  /*13ed0*/  UMOV UR4, 0xffffffff ;  /* 0xffffffff00047882 */ /* 0x000fe20000000000 */
[----:B------:R-:W-:Y:S02]  /*13ee0*/  VIADD R12, R5, 0xffffffff ;  /* 0xffffffff050c7836 */ /* 0x000fe40000000000 */
[----:B------:R-:W-:Y:S05]  /*13ef0*/  BRA.DIV UR4, `(.L_x_7866) ;  /* 0x0000001e04ec7947 */ /* 0x000fea000b800000 */
[----:B------:R4:W0:Y:S02]  /*13f00*/  SHFL.IDX PT, R14, R2, R12, 0x1f ;  /* 0x00001f0c020e7589 */ /* 0x00082400000e0000 */
.L_x_7865:
[----:B0-----:R-:W-:Y:S01]  /*13f10*/  IMAD R16, R14, R16, R6 ;  /* 0x000000100e107224 */ /* 0x001fe200078e0206 */
[----:B---3--:R-:W-:Y:S01]  /*13f20*/  IABS R6, R17 ;  /* 0x0000001100067213 */ /* 0x008fe20000000000 */
[----:B----4-:R-:W-:Y:S02]  /*13f30*/  IMAD.MOV.U32 R2, RZ, RZ, RZ ;  /* 0x000000ffff027224 */ /* 0x010fe400078e00ff */
[----:B------:R-:W-:Y:S01]  /*13f40*/  IMAD.IADD R19, R5, 0x1, R19 ;  /* 0x0000000105137824 */ /* 0x000fe200078e0213 */
[----:B------:R-:W0:Y:S08]  /*13f50*/  I2F.RP R7, R6 ;  /* 0x0000000600077306 */ /* 0x000e300000209400 */
[----:B0-----:R-:W0:Y:S02]  /*13f60*/  MUFU.RCP R7, R7 ;  /* 0x0000000700077308 */ /* 0x001e240000001000 */
[----:B0-----:R-:W-:-:S06]  /*13f70*/  VIADD R8, R7, 0xffffffe ;  /* 0x0ffffffe07087836 */ /* 0x001fcc0000000000 */
        /* <DEDUP_REMOVED lines=24> */
.L_x_7859:
[----:B------:R-:W-:Y:S01]  /*14100*/  UMOV UR4, URZ ;  /* 0x0000003f00047c82 */ /* 0x000fe20008000000 */
[----:B------:R-:W-:Y:S01]  /*14110*/  UMOV UR5, URZ ;  /* 0x0000003f00057c82 */ /* 0x000fe20008000000 */
[----:B------:R-:W-:Y:S01]  /*14120*/  ULDC UR6, c[0x0][0xc14] ;  /* 0x0003050000067ab9 */ /* 0x000fe20000000800 */
[----:B------:R-:W-:Y:S02]  /*14130*/  IMAD.MOV.U32 R16, RZ, RZ, R4 ;  /* 0x000000ffff107224 */ /* 0x000fe400078e0004 */
[----:B------:R-:W-:Y:S02]  /*14140*/  IMAD.U32 R17, RZ, RZ, UR4 ;  /* 0x00000004ff117e24 */ /* 0x000fe4000f8e00ff */
[----:B------:R-:W-:Y:S02]  /*14150*/  IMAD.U32 R18, RZ, RZ, UR5 ;  /* 0x00000005ff127e24 */ /* 0x000fe4000f8e00ff */
[----:B------:R-:W-:-:S07]  /*14160*/  IMAD.U32 R19, RZ, RZ, UR6 ;  /* 0x00000006ff137e24 */ /* 0x000fce000f8e00ff */
.L_x_7867:
        /* <DEDUP_REMOVED lines=12> */
.L_x_7786:
        /* <DEDUP_REMOVED lines=12> */
.L_x_7964:
[----:B------:R-:W-:Y:S05]  /*142f0*/  BSYNC B0 ;  /* 0x0000000000007941 */ /* 0x000fea0003800000 */
.L_x_7869:
[----:B------:R-:W-:-:S03]  /*14300*/  UMOV UR4, 0xffffffff ;  /* 0xffffffff00047882 */ /* 0x000fc60000000000 */
[----:B------:R-:W-:Y:S05]  /*14310*/  BRA.DIV UR4, `(.L_x_7871) ;  /* 0x0000001e041c7947 */ /* 0x000fea000b800000 */
[----:B------:R-:W1:Y:S02]  /*14320*/  S2R R2, SR_TID.X ;  /* 0x0000000000027919 */ /* 0x000e640000002100 */
[----:B-1----:R-:W-:-:S04]  /*14330*/  SHF.R.U32.HI R2, RZ, 0x5, R2 ;  /* 0x00000005ff027819 */ /* 0x002fc80000011602 */
[----:B------:R-:W-:-:S05]  /*14340*/  LOP3.LUT R2, R2, 0x3, RZ, 0xc0, !PT ;  /* 0x0000000302027812 */ /* 0x000fca00078ec0ff */
[----:B------:R1:W3:Y:S02]  /*14350*/  SHFL.IDX PT, R14, R2, RZ, 0x1f ;  /* 0x00001fff020e7589 */ /* 0x0002e400000e0000 */
.L_x_7967:
[----:B---3--:R-:W-:-:S13]  /*14360*/  ISETP.NE.AND P0, PT, R14, RZ, PT ;  /* 0x000000ff0e00720c */ /* 0x008fda0003f05270 */
[----:B------:R-:W-:Y:S05]  /*14370*/  @P0 BRA `(.L_x_7645) ;  /* 0x0000000000940947 */ /* 0x000fea0003800000 */
[----:B------:R-:W-:-:S03]  /*14380*/  UMOV UR4, 0xffffffff ;  /* 0xffffffff00047882 */ /* 0x000fc60000000000 */
[----:B------:R-:W-:Y:S05]  /*14390*/  BRA.DIV UR4, `(.L_x_7872) ;  /* 0x0000001e04307947 */ /* 0x000fea000b800000 */
[----:B------:R-:W-:-:S13]  /*143a0*/  ELECT P6, URZ, PT ;  /* 0x00000000003f782f */ /* 0x000fda00038c0000 */
.L_x_7970:
[----:B------:R-:W-:Y:S05]  /*143b0*/  @!P6 BRA `(.L_x_7645) ;  /* 0x000000000084e947 */ /* 0x000fea0003800000 */
[----:B------:R-:W-:-:S06]  /*143c0*/  ULOP3.LUT UR4, UR36, 0x2, URZ, 0xfc, !UPT ;  /* 0x0000000224047892 */ /* 0x000fcc000f8efc3f */
[----:B-1----:R-:W-:-:S05]  /*143d0*/  IMAD.U32 R2, RZ, RZ, UR4 ;  /* 0x00000004ff027e24 */ /* 0x002fca000f8e00ff */
[----:B------:R-:W-:-:S13]  /*143e0*/  ISETP.NE.AND P2, PT, R2, 0x3, PT ;  /* 0x000000030200780c */ /* 0x000fda0003f45270 */
[----:B------:R-:W-:Y:S05]  /*143f0*/  @!P2 BRA `(.L_x_7873) ;  /* 0x000000000004a947 */ /* 0x000fea0003800000 */
[----:B------:R-:W-:Y:S01]  /*14400*/  BPT.TRAP 0x1 ;  /* 0x000000040000795c */ /* 0x000fe20000300000 */
.L_x_7873:
[----:B0-----:R-:W3:Y:S04]  /*14410*/  LDL R3, [R1] ;  /* 0x0000000001037983 */ /* 0x001ee80000100800 */
[----:B------:R-:W4:Y:S01]  /*14420*/  LDL.LU R7, [R1+0x8] ;  /* 0x0000080001077983 */ /* 0x000f220000300800 */
[----:B------:R-:W-:-:S04]  /*14430*/  VIADD R2, R0, 0x22840 ;  /* 0x0002284000027836 */ /* 0x000fc80000000000 */
        /* <DEDUP_REMOVED lines=11> */
.L_x_7971:
[----:B------:R-:W1:Y:S02]  /*144f0*/  SYNCS.PHASECHK.TRANS64.TRYWAIT P0, [R7+URZ], R2 ;  /* 0x00000002070075a7 */ /* 0x000e64000800017f */
[----:B-1----:R-:W-:Y:S05]  /*14500*/  @!P0 BRA `(.L_x_7875) ;  /* 0x0000001c00088947 */ /* 0x002fea0003800000 */
.L_x_7972:
[----:B------:R-:W-:Y:S05]  /*14510*/  @!P2 BRA `(.L_x_7876) ;  /* 0x000000000004a947 */ /* 0x000fea0003800000 */
[----:B------:R-:W-:Y:S01]  /*14520*/  BPT.TRAP 0x1 ;  /* 0x000000040000795c */ /* 0x000fe20000300000 */
.L_x_7876:
[----:B------:R-:W3:Y:S01]  /*14530*/  LDL.LU R4, [R1] ;  /* 0x0000000001047983 */ /* 0x000ee20000300800 */
[----:B------:R-:W-:-:S04]  /*14540*/  VIADD R0, R0, 0x22860 ;  /* 0x0002286000007836 */ /* 0x000fc80000000000 */
[----:B---3--:R-:W-:-:S04]  /*14550*/  IMAD R4, R4, 0x8, R0 ;  /* 0x0000000804047824 */ /* 0x008fc800078e0200 */
[----:B------:R-:W3:Y:S02]  /*14560*/  SYNCS.PHASECHK.TRANS64.TRYWAIT P0, [R4+URZ], R5 ;  /* 0x00000005040075a7 */ /* 0x000ee4000800017f */
[----:B---3--:R-:W-:Y:S05]  /*14570*/  @!P0 BRA `(.L_x_7877) ;  /* 0x0000001c00008947 */ /* 0x008fea0003800000 */
.L_x_7973:
[----:B------:R-:W-:-:S07]  /*14580*/  IMAD R3, R3, 0x8, R0 ;  /* 0x0000000803037824 */ /* 0x000fce00078e0200 */
.L_x_7878:
[----:B----4-:R4:W0:Y:S02]  /*14590*/  SYNCS.PHASECHK.TRANS64.TRYWAIT P0, [R3+URZ], R2 ;  /* 0x00000002030075a7 */ /* 0x010824000800017f */
[----:B0-----:R-:W-:Y:S05]  /*145a0*/  @!P0 NANOSLEEP.SYNCS 0x989680 ;  /* 0x009896800000895d */ /* 0x001fea0003900000 */
[----:B------:R-:W0:Y:S02]  /*145b0*/  @!P0 SYNCS.PHASECHK.TRANS64 P0, [R3+URZ], R2 ;  /* 0x00000002030085a7 */ /* 0x000e24000800007f */
[----:B0-----:R-:W-:Y:S05]  /*145c0*/  @!P0 BRA `(.L_x_7878) ;  /* 0xfffffffc00f08947 */ /* 0x001fea000383ffff */
.L_x_7645:
[----:B------:R-:W-:Y:S05]  /*145d0*/  BSYNC B7 ;  /* 0x0000000000077941 */ /* 0x000fea0003800000 */
.L_x_7642:
[----:B------:R-:W-:Y:S05]  /*145e0*/  EXIT ;  /* 0x000000000000794d */ /* 0x000fea0003800000 */
.L_x_7663:
[----:B0-----:R0:W1:Y:S02]  /*145f0*/  SYNCS.PHASECHK.TRANS64.TRYWAIT P6, [R90+URZ+0x22890], R101 ;  /* 0x022890655a0075a7 */ /* 0x00106400080c017f */
[----:B-1----:R-:W-:Y:S05]  /*14600*/  @!P6 NANOSLEEP.SYNCS 0x989680 ;  /* 0x009896800000e95d */ /* 0x002fea0003900000 */
[----:B------:R-:W1:Y:S02]  /*14610*/  @!P6 SYNCS.PHASECHK.TRANS64 P6, [R90+URZ+0x22890], R101 ;  /* 0x022890655a00e5a7 */ /* 0x000e6400080c007f */
[----:B-1----:R-:W-:Y:S05]  /*14620*/  @!P6 BRA `(.L_x_7663) ;  /* 0xfffffffc00f0e947 */ /* 0x002fea000383ffff */
[----:B------:R-:W-:Y:S05]  /*14630*/  BRA `(.L_x_7879) ;  /* 0xfffffee4003c7947 */ /* 0x000fea000383ffff */
.L_x_7681:
[----:B0-----:R0:W1:Y:S02]  /*14640*/  SYNCS.PHASECHK.TRANS64.TRYWAIT P5, [R90+URZ+0x22890], R101 ;  /* 0x022890655a0075a7 */ /* 0x00106400080a017f */
[----:B-1----:R-:W-:Y:S05]  /*14650*/  @!P5 NANOSLEEP.SYNCS 0x989680 ;  /* 0x009896800000d95d */ /* 0x002fea0003900000 */
[----:B------:R-:W1:Y:S02]  /*14660*/  @!P5 SYNCS.PHASECHK.TRANS64 P5, [R90+URZ+0x22890], R101 ;  /* 0x022890655a00d5a7 */ /* 0x000e6400080a007f */
[----:B-1----:R-:W-:Y:S05]  /*14670*/  @!P5 BRA `(.L_x_7681) ;  /* 0xfffffffc00f0d947 */ /* 0x002fea000383ffff */
[----:B------:R-:W-:Y:S05]  /*14680*/  BRA `(.L_x_7880) ;  /* 0xfffffef400f07947 */ /* 0x000fea000383ffff */
.L_x_7690:
[----:B0-----:R0:W1:Y:S02]  /*14690*/  SYNCS.PHASECHK.TRANS64.TRYWAIT P4, [R90+URZ+0x22890], R101 ;  /* 0x022890655a0075a7 */ /* 0x001064000808017f */
[----:B-1----:R-:W-:Y:S05]  /*146a0*/  @!P4 NANOSLEEP.SYNCS 0x989680 ;  /* 0x009896800000c95d */ /* 0x002fea0003900000 */
[----:B------:R-:W1:Y:S02]  /*146b0*/  @!P4 SYNCS.PHASECHK.TRANS64 P4, [R90+URZ+0x22890], R101 ;  /* 0x022890655a00c5a7 */ /* 0x000e64000808007f */
[----:B-1----:R-:W-:Y:S05]  /*146c0*/  @!P4 BRA `(.L_x_7690) ;  /* 0xfffffffc00f0c947 */ /* 0x002fea000383ffff */
[----:B------:R-:W-:Y:S05]  /*146d0*/  BRA `(.L_x_7881) ;  /* 0xffffff0800147947 */ /* 0x000fea000383ffff */
.L_x_7696:
[----:B-1----:R1:W2:Y:S02]  /*146e0*/  SYNCS.PHASECHK.TRANS64.TRYWAIT P3, [R90+URZ+0x228b0], R101 ;  /* 0x0228b0655a0075a7 */ /* 0x0022a4000806017f */
[----:B--2---:R-:W-:Y:S05]  /*146f0*/  @!P3 NANOSLEEP.SYNCS 0x989680 ;  /* 0x009896800000b95d */ /* 0x004fea0003900000 */
[----:B------:R-:W2:Y:S02]  /*14700*/  @!P3 SYNCS.PHASECHK.TRANS64 P3, [R90+URZ+0x228b0], R101 ;  /* 0x0228b0655a00b5a7 */ /* 0x000ea4000806007f */
[----:B--2---:R-:W-:Y:S05]  /*14710*/  @!P3 BRA `(.L_x_7696) ;  /* 0xfffffffc00f0b947 */ /* 0x004fea000383ffff */
[----:B------:R-:W-:Y:S05]  /*14720*/  BRA `(.L_x_7882) ;  /* 0xffffff0800a47947 */ /* 0x000fea000383ffff */
.L_x_7704:
        /* <DEDUP_REMOVED lines=8> */
.L_x_7884:
[----:B------:R-:W-:Y:S05]  /*147b0*/  BSYNC B0 ;  /* 0x0000000000007941 */ /* 0x000fea0003800000 */
.L_x_7883:
[----:B------:R-:W-:Y:S05]  /*147c0*/  BRA `(.L_x_7885) ;  /* 0xffffff1400447947 */ /* 0x000fea000383ffff */
.L_x_7718:
        /* <DEDUP_REMOVED lines=8> */
.L_x_7887:
[----:B------:R-:W-:Y:S05]  /*14850*/  BSYNC B1 ;  /* 0x0000000000017941 */ /* 0x000fea0003800000 */
.L_x_7886:
[----:B------:R-:W-:Y:S05]  /*14860*/  BRA `(.L_x_7888) ;  /* 0xffffff1c003c7947 */ /* 0x000fea000383ffff */
.L_x_7719:
        /* <DEDUP_REMOVED lines=8> */
.L_x_7890:
[----:B------:R-:W-:Y:S05]  /*148f0*/  BSYNC B1 ;  /* 0x0000000000017941 */ /* 0x000fea0003800000 */
.L_x_7889:
[----:B------:R-:W-:Y:S05]  /*14900*/  BRA `(.L_x_7891) ;  /* 0xffffff1c00207947 */ /* 0x000fea000383ffff */
.L_x_7720:
        /* <DEDUP_REMOVED lines=8> */
.L_x_7893:
[----:B------:R-:W-:Y:S05]  /*14990*/  BSYNC B1 ;  /* 0x0000000000017941 */ /* 0x000fea0003800000 */
.L_x_7892:
[----:B------:R-:W-:Y:S05]  /*149a0*/  BRA `(.L_x_7894) ;  /* 0xffffff1c00047947 */ /* 0x000fea000383ffff */
.L_x_7721:
        /* <DEDUP_REMOVED lines=8> */
.L_x_7896:
[----:B------:R-:W-:Y:S05]  /*14a30*/  BSYNC B1 ;  /* 0x0000000000017941 */ /* 0x000fea0003800000 */
.L_x_7895:
[----:B------:R-:W-:Y:S05]  /*14a40*/  BRA `(.L_x_7897) ;  /* 0xffffff1800e87947 */ /* 0x000fea000383ffff */
.L_x_7723:
[----:B-1----:R1:W2:Y:S02]  /*14a50*/  SYNCS.PHASECHK.TRANS64.TRYWAIT P1, [R18+URZ+0x22800], R7 ;  /* 0x02280007120075a7 */ /* 0x0022a4000802017f */
[----:B--2---:R-:W-:Y:S05]  /*14a60*/  @!P1 NANOSLEEP.SYNCS 0x989680 ;  /* 0x009896800000995d */ /* 0x004fea0003900000 */
[----:B------:R-:W2:Y:S02]  /*14a70*/  @!P1 SYNCS.PHASECHK.TRANS64 P1, [R18+URZ+0x22800], R7 ;  /* 0x02280007120095a7 */ /* 0x000ea4000802007f */
[----:B--2---:R-:W-:Y:S05]  /*14a80*/  @!P1 BRA `(.L_x_7723) ;  /* 0xfffffffc00f09947 */ /* 0x004fea000383ffff */
[----:B------:R-:W-:Y:S05]  /*14a90*/  BRA `(.L_x_7898) ;  /* 0xffffff1c00487947 */ /* 0x000fea000383ffff */
.L_x_7731:
[----:B------:R-:W-:Y:S01]  /*14aa0*/  BSSY B1, `(.L_x_7899) ;  /* 0x0000008000017945 */ /* 0x000fe20003800000 */
[----:B------:R-:W-:Y:S02]  /*14ab0*/  IMAD.MOV.U32 R13, RZ, RZ, R25 ;  /* 0x000000ffff0d7224 */ /* 0x000fe400078e0019 */
[----:B------:R-:W-:Y:S02]  /*14ac0*/  IMAD.MOV.U32 R12, RZ, RZ, RZ ;  /* 0x000000ffff0c7224 */ /* 0x000fe400078e00ff */
[----:B------:R-:W-:Y:S02]  /*14ad0*/  IMAD.MOV.U32 R11, RZ, RZ, 0x1c1f ;  /* 0x00001c1fff0b7424 */ /* 0x000fe400078e00ff */
[----:B------:R-:W-:-:S07]  /*14ae0*/  IMAD.MOV.U32 R15, RZ, RZ, -0x1 ;  /* 0xffffffffff0f7424 */ /* 0x000fce00078e00ff */
[----:B01---5:R-:W-:Y:S05]  /*14af0*/  WARPSYNC.COLLECTIVE R15, `(.L_x_7900) ;  /* 0x000000000f087348 */ /* 0x023fea0003c00000 */
[----:B------:R2:W3:Y:S02]  /*14b00*/  SHFL.IDX P6, R14, R13, R12, R11 ;  /* 0x0000000c0d0e7389 */ /* 0x0004e400000c000b */
[----:B0123-5:R-:W-:Y:S01]  /*14b10*/  ENDCOLLECTIVE ;  /* 0x000000000000791b */ /* 0x02ffe20003800000 */
.L_x_7900:
[----:B------:R-:W-:Y:S05]  /*14b20*/  BSYNC B1 ;  /* 0x0000000000017941 */ /* 0x000fea0003800000 */
.L_x_7899:
[----:B------:R-:W-:Y:S05]  /*14b30*/  BRA `(.L_x_7901) ;  /* 0xffffff2800147947 */ /* 0x000fea000383ffff */
.L_x_7732:
        /* <DEDUP_REMOVED lines=8> */
.L_x_7903:
[----:B------:R-:W-:Y:S05]  /*14bc0*/  BSYNC B1 ;  /* 0x0000000000017941 */ /* 0x000fea0003800000 */
.L_x_7902:
[----:B------:R-:W-:Y:S05]  /*14bd0*/  BRA `(.L_x_7904) ;  /* 0xffffff2400f87947 */ /* 0x000fea000383ffff */
.L_x_7733:
        /* <DEDUP_REMOVED lines=8> */
.L_x_7906:
[----:B------:R-:W-:Y:S05]  /*14c60*/  BSYNC B1 ;  /* 0x0000000000017941 */ /* 0x000fea0003800000 */
.L_x_7905:
[----:B------:R-:W-:Y:S05]  /*14c70*/  BRA `(.L_x_7907) ;  /* 0xffffff2400dc7947 */ /* 0x000fea000383ffff */
.L_x_7734:
        /* <DEDUP_REMOVED lines=8> */
.L_x_7909:
[----:B------:R-:W-:Y:S05]  /*14d00*/  BSYNC B1 ;  /* 0x0000000000017941 */ /* 0x000fea0003800000 */
.L_x_7908:
[----:B------:R-:W-:Y:S05]  /*14d10*/  BRA `(.L_x_7910) ;  /* 0xffffff2400c07947 */ /* 0x000fea000383ffff */
.L_x_7736:
[----:B-1----:R1:W2:Y:S02]  /*14d20*/  SYNCS.PHASECHK.TRANS64.TRYWAIT P1, [R18+URZ+0x22800], R3 ;  /* 0x02280003120075a7 */ /* 0x0022a4000802017f */
[----:B--2---:R-:W-:Y:S05]  /*14d30*/  @!P1 NANOSLEEP.SYNCS 0x989680 ;  /* 0x009896800000995d */ /* 0x004fea0003900000 */
[----:B------:R-:W2:Y:S02]  /*14d40*/  @!P1 SYNCS.PHASECHK.TRANS64 P1, [R18+URZ+0x22800], R3 ;  /* 0x02280003120095a7 */ /* 0x000ea4000802007f */
[----:B--2---:R-:W-:Y:S05]  /*14d50*/  @!P1 BRA `(.L_x_7736) ;  /* 0xfffffffc00f09947 */ /* 0x004fea000383ffff */
[----:B------:R-:W-:Y:S05]  /*14d60*/  BRA `(.L_x_7911) ;  /* 0xffffff2800207947 */ /* 0x000fea000383ffff */
.L_x_7742:
[----:B--2---:R2:W4:Y:S02]  /*14d70*/  SYNCS.PHASECHK.TRANS64.TRYWAIT P1, [R13+URZ+0x22830], R14 ;  /* 0x0228300e0d0075a7 */ /* 0x004524000802017f */
[----:B----4-:R-:W-:Y:S05]  /*14d80*/  @!P1 NANOSLEEP.SYNCS 0x989680 ;  /* 0x009896800000995d */ /* 0x010fea0003900000 */
[----:B------:R-:W4:Y:S02]  /*14d90*/  @!P1 SYNCS.PHASECHK.TRANS64 P1, [R13+URZ+0x22830], R14 ;  /* 0x0228300e0d0095a7 */ /* 0x000f24000802007f */
[----:B----4-:R-:W-:Y:S05]  /*14da0*/  @!P1 BRA `(.L_x_7742) ;  /* 0xfffffffc00f09947 */ /* 0x010fea000383ffff */
[----:B------:R-:W-:Y:S05]  /*14db0*/  BRA `(.L_x_7741) ;  /* 0xffffff3400447947 */ /* 0x000fea000383ffff */
.L_x_7747:
[----:B-1----:R1:W2:Y:S02]  /*14dc0*/  SYNCS.PHASECHK.TRANS64.TRYWAIT P2, [R13+URZ+0x22850], R14 ;  /* 0x0228500e0d0075a7 */ /* 0x0022a4000804017f */
[----:B--2---:R-:W-:Y:S05]  /*14dd0*/  @!P2 NANOSLEEP.SYNCS 0x989680 ;  /* 0x009896800000a95d */ /* 0x004fea0003900000 */
[----:B------:R-:W2:Y:S02]  /*14de0*/  @!P2 SYNCS.PHASECHK.TRANS64 P2, [R13+URZ+0x22850], R14 ;  /* 0x0228500e0d00a5a7 */ /* 0x000ea4000804007f */
[----:B--2---:R-:W-:Y:S05]  /*14df0*/  @!P2 BRA `(.L_x_7747) ;  /* 0xfffffffc00f0a947 */ /* 0x004fea000383ffff */
[----:B------:R-:W-:Y:S05]  /*14e00*/  BRA `(.L_x_7746) ;  /* 0xffffff4800e47947 */ /* 0x000fea000383ffff */
.L_x_7752:
[----:B-1----:R1:W2:Y:S02]  /*14e10*/  SYNCS.PHASECHK.TRANS64.TRYWAIT P3, [R14+URZ+0x22830], R13 ;  /* 0x0228300d0e0075a7 */ /* 0x0022a4000806017f */
[----:B--2---:R-:W-:Y:S05]  /*14e20*/  @!P3 NANOSLEEP.SYNCS 0x989680 ;  /* 0x009896800000b95d */ /* 0x004fea0003900000 */
[----:B------:R-:W2:Y:S02]  /*14e30*/  @!P3 SYNCS.PHASECHK.TRANS64 P3, [R14+URZ+0x22830], R13 ;  /* 0x0228300d0e00b5a7 */ /* 0x000ea4000806007f */
[----:B--2---:R-:W-:Y:S05]  /*14e40*/  @!P3 BRA `(.L_x_7752) ;  /* 0xfffffffc00f0b947 */ /* 0x004fea000383ffff */
[----:B------:R-:W-:Y:S05]  /*14e50*/  BRA `(.L_x_7751) ;  /* 0xffffff5000207947 */ /* 0x000fea000383ffff */
.L_x_7757:
[----:B--2---:R2:W3:Y:S02]  /*14e60*/  SYNCS.PHASECHK.TRANS64.TRYWAIT P3, [R14+URZ+0x22850], R13 ;  /* 0x0228500d0e0075a7 */ /* 0x0044e4000806017f */
[----:B---3--:R-:W-:Y:S05]  /*14e70*/  @!P3 NANOSLEEP.SYNCS 0x989680 ;  /* 0x009896800000b95d */ /* 0x008fea0003900000 */
[----:B------:R-:W3:Y:S02]  /*14e80*/  @!P3 SYNCS.PHASECHK.TRANS64 P3, [R14+URZ+0x22850], R13 ;  /* 0x0228500d0e00b5a7 */ /* 0x000ee4000806007f */
[----:B---3--:R-:W-:Y:S05]  /*14e90*/  @!P3 BRA `(.L_x_7757) ;  /* 0xfffffffc00f0b947 */ /* 0x008fea000383ffff */
[----:B------:R-:W-:Y:S05]  /*14ea0*/  BRA `(.L_x_7756) ;  /* 0xffffff68007c7947 */ /* 0x000fea000383ffff */
.L_x_7790:
[----:B------:R-:W0:Y:S01]  /*14eb0*/  S2R R11, SR_TID.X ;  /* 0x00000000000b7919 */ /* 0x000e220000002100 */
[----:B------:R-:W-:Y:S01]  /*14ec0*/  BSSY B1, `(.L_x_7912) ;  /* 0x000000a000017945 */ /* 0x000fe20003800000 */
[----:B------:R-:W-:Y:S02]  /*14ed0*/  IMAD.MOV.U32 R12, RZ, RZ, RZ ;  /* 0x000000ffff0c7224 */ /* 0x000fe400078e00ff */
[----:B------:R-:W-:Y:S01]  /*14ee0*/  IMAD.MOV.U32 R15, RZ, RZ, -0x1 ;  /* 0xffffffffff0f7424 */ /* 0x000fe200078e00ff */
[----:B0-----:R-:W-:-:S04]  /*14ef0*/  SHF.R.U32.HI R11, RZ, 0x5, R11 ;  /* 0x00000005ff0b7819 */ /* 0x001fc8000001160b */
[----:B------:R-:W-:-:S05]  /*14f00*/  LOP3.LUT R11, R11, 0x3, RZ, 0xc0, !PT ;  /* 0x000000030b0b7812 */ /* 0x000fca00078ec0ff */
[----:B------:R-:W-:Y:S02]  /*14f10*/  IMAD.MOV.U32 R13, RZ, RZ, R11 ;  /* 0x000000ffff0d7224 */ /* 0x000fe400078e000b */
[----:B------:R-:W-:-:S07]  /*14f20*/  IMAD.MOV.U32 R11, RZ, RZ, 0x1f ;  /* 0x0000001fff0b7424 */ /* 0x000fce00078e00ff */
[----:B-----5:R-:W-:Y:S05]  /*14f30*/  WARPSYNC.COLLECTIVE R15, `(.L_x_7913) ;  /* 0x000000000f087348 */ /* 0x020fea0003c00000 */
[----:B------:R0:W1:Y:S02]  /*14f40*/  SHFL.IDX P6, R14, R13, R12, R11 ;  /* 0x0000000c0d0e7389 */ /* 0x00006400000c000b */
[----:B01---5:R-:W-:Y:S01]  /*14f50*/  ENDCOLLECTIVE ;  /* 0x000000000000791b */ /* 0x023fe20003800000 */
.L_x_7913:
[----:B------:R-:W-:Y:S05]  /*14f60*/  BSYNC B1 ;  /* 0x0000000000017941 */ /* 0x000fea0003800000 */
.L_x_7912:
[----:B------:R-:W-:Y:S05]  /*14f70*/  BRA `(.L_x_7914) ;  /* 0xffffffb000507947 */ /* 0x000fea000383ffff */
.L_x_7791:
[----:B------:R-:W-:Y:S01]  /*14f80*/  BSSY B1, `(.L_x_7915) ;  /* 0x0000006000017945 */ /* 0x000fe20003800000 */
[----:B------:R-:W-:-:S07]  /*14f90*/  IMAD.MOV.U32 R15, RZ, RZ, -0x1 ;  /* 0xffffffffff0f7424 */ /* 0x000fce00078e00ff */
[----:B-----5:R-:W-:Y:S05]  /*14fa0*/  WARPSYNC.COLLECTIVE R15, `(.L_x_7916) ;  /* 0x000000000f0c7348 */ /* 0x020fea0003c00000 */
[----:B------:R-:W-:Y:S02]  /*14fb0*/  ELECT P6, UR62, PT ;  /* 0x00000000003e782f */ /* 0x000fe400038c0000 */
[----:B------:R-:W-:Y:S01]  /*14fc0*/  MOV R14, UR62 ;  /* 0x0000003e000e7c02 */ /* 0x000fe20008000f00 */
[----:B-----5:R-:W-:Y:S10]  /*14fd0*/  ENDCOLLECTIVE ;  /* 0x000000000000791b */ /* 0x020ff40003800000 */
.L_x_7916:
[----:B------:R-:W-:Y:S05]  /*14fe0*/  BSYNC B1 ;  /* 0x0000000000017941 */ /* 0x000fea0003800000 */
.L_x_7915:
[----:B------:R-:W-:Y:S05]  /*14ff0*/  BRA `(.L_x_7917) ;  /* 0xffffffb0003c7947 */ /* 0x000fea000383ffff */
.L_x_7793:
[----:B0-----:R0:W1:Y:S02]  /*15000*/  SYNCS.PHASECHK.TRANS64.TRYWAIT P0, [R5+URZ+0x22820], R6 ;  /* 0x02282006050075a7 */ /* 0x001064000800017f */
[----:B-1----:R-:W-:Y:S05]  /*15010*/  @!P0 NANOSLEEP.SYNCS 0x989680 ;  /* 0x009896800000895d */ /* 0x002fea0003900000 */
[----:B------:R-:W1:Y:S02]  /*15020*/  @!P0 SYNCS.PHASECHK.TRANS64 P0, [R5+URZ+0x22820], R6 ;  /* 0x02282006050085a7 */ /* 0x000e64000800007f */
[----:B-1----:R-:W-:Y:S05]  /*15030*/  @!P0 BRA `(.L_x_7793) ;  /* 0xfffffffc00f08947 */ /* 0x002fea000383ffff */
[----:B------:R-:W-:Y:S05]  /*15040*/  BRA `(.L_x_7918) ;  /* 0xffffffb000587947 */ /* 0x000fea000383ffff */
.L_x_7796:
[----:B0-----:R0:W1:Y:S02]  /*15050*/  SYNCS.PHASECHK.TRANS64.TRYWAIT P0, [R6+URZ+0x228a0], R9 ;  /* 0x0228a009060075a7 */ /* 0x001064000800017f */
[----:B-1----:R-:W-:Y:S05]  /*15060*/  @!P0 NANOSLEEP.SYNCS 0x989680 ;  /* 0x009896800000895d */ /* 0x002fea0003900000 */
[----:B------:R-:W1:Y:S02]  /*15070*/  @!P0 SYNCS.PHASECHK.TRANS64 P0, [R6+URZ+0x228a0], R9 ;  /* 0x0228a009060085a7 */ /* 0x000e64000800007f */
[----:B-1----:R-:W-:Y:S05]  /*15080*/  @!P0 BRA `(.L_x_7796) ;  /* 0xfffffffc00f08947 */ /* 0x002fea000383ffff */
[----:B------:R-:W-:Y:S05]  /*15090*/  BRA `(.L_x_7919) ;  /* 0xffffffb000687947 */ /* 0x000fea000383ffff */
.L_x_7798:
[----:B-1----:R1:W2:Y:S02]  /*150a0*/  SYNCS.PHASECHK.TRANS64.TRYWAIT P0, [R6+URZ+0x228c0], R9 ;  /* 0x0228c009060075a7 */ /* 0x0022a4000800017f */
[----:B--2---:R-:W-:Y:S05]  /*150b0*/  @!P0 NANOSLEEP.SYNCS 0x989680 ;  /* 0x009896800000895d */ /* 0x004fea0003900000 */
[----:B------:R-:W2:Y:S02]  /*150c0*/  @!P0 SYNCS.PHASECHK.TRANS64 P0, [R6+URZ+0x228c0], R9 ;  /* 0x0228c009060085a7 */ /* 0x000ea4000800007f */
[----:B--2---:R-:W-:Y:S05]  /*150d0*/  @!P0 BRA `(.L_x_7798) ;  /* 0xfffffffc00f08947 */ /* 0x004fea000383ffff */
[----:B------:R-:W-:Y:S05]  /*150e0*/  BRA `(.L_x_7920) ;  /* 0xffffffb000cc7947 */ /* 0x000fea000383ffff */
.L_x_7802:
[----:B0-----:R0:W1:Y:S02]  /*150f0*/  SYNCS.PHASECHK.TRANS64.TRYWAIT P0, [R7+URZ+0x228a0], R8 ;  /* 0x0228a008070075a7 */ /* 0x001064000800017f */
[----:B-1----:R-:W-:Y:S05]  /*15100*/  @!P0 NANOSLEEP.SYNCS 0x989680 ;  /* 0x009896800000895d */ /* 0x002fea0003900000 */
[----:B------:R-:W1:Y:S02]  /*15110*/  @!P0 SYNCS.PHASECHK.TRANS64 P0, [R7+URZ+0x228a0], R8 ;  /* 0x0228a008070085a7 */ /* 0x000e64000800007f */
[----:B-1----:R-:W-:Y:S05]  /*15120*/  @!P0 BRA `(.L_x_7802) ;  /* 0xfffffffc00f08947 */ /* 0x002fea000383ffff */
[----:B------:R-:W-:Y:S05]  /*15130*/  BRA `(.L_x_7921) ;  /* 0xffffffb400bc7947 */ /* 0x000fea000383ffff */
.L_x_7804:
[----:B-1----:R1:W2:Y:S02]  /*15140*/  SYNCS.PHASECHK.TRANS64.TRYWAIT P1, [R7+URZ+0x228c0], R8 ;  /* 0x0228c008070075a7 */ /* 0x0022a4000802017f */
[----:B--2---:R-:W-:Y:S05]  /*15150*/  @!P1 NANOSLEEP.SYNCS 0x989680 ;  /* 0x009896800000995d */ /* 0x004fea0003900000 */
[----:B------:R-:W2:Y:S02]  /*15160*/  @!P1 SYNCS.PHASECHK.TRANS64 P1, [R7+URZ+0x228c0], R8 ;  /* 0x0228c008070095a7 */ /* 0x000ea4000802007f */
[----:B--2---:R-:W-:Y:S05]  /*15170*/  @!P1 BRA `(.L_x_7804) ;  /* 0xfffffffc00f09947 */ /* 0x004fea000383ffff */
[----:B------:R-:W-:Y:S05]  /*15180*/  BRA `(.L_x_7922) ;  /* 0xffffffb800187947 */ /* 0x000fea000383ffff */
.L_x_7814:
        /* <DEDUP_REMOVED lines=11> */
.L_x_7924:
[----:B------:R-:W-:Y:S05]  /*15240*/  BSYNC B0 ;  /* 0x0000000000007941 */ /* 0x000fea0003800000 */
.L_x_7923:
[----:B------:R-:W-:Y:S05]  /*15250*/  BRA `(.L_x_7925) ;  /* 0xffffffc000c47947 */ /* 0x000fea000383ffff */
.L_x_7815:
[----:B------:R-:W-:Y:S01]  /*15260*/  BSSY B0, `(.L_x_7926) ;  /* 0x0000006000007945 */ /* 0x000fe20003800000 */
[----:B------:R-:W-:-:S07]  /*15270*/  IMAD.MOV.U32 R15, RZ, RZ, -0x1 ;  /* 0xffffffffff0f7424 */ /* 0x000fce00078e00ff */
[----:B------:R-:W-:Y:S05]  /*15280*/  WARPSYNC.COLLECTIVE R15, `(.L_x_7927) ;  /* 0x000000000f0c7348 */ /* 0x000fea0003c00000 */
[----:B------:R-:W-:Y:S02]  /*15290*/  ELECT P6, UR62, PT ;  /* 0x00000000003e782f */ /* 0x000fe400038c0000 */
[----:B------:R-:W-:Y:S01]  /*152a0*/  MOV R14, UR62 ;  /* 0x0000003e000e7c02 */ /* 0x000fe20008000f00 */
[----:B------:R-:W-:Y:S10]  /*152b0*/  ENDCOLLECTIVE ;  /* 0x000000000000791b */ /* 0x000ff40003800000 */
.L_x_7927:
[----:B------:R-:W-:Y:S05]  /*152c0*/  BSYNC B0 ;  /* 0x0000000000007941 */ /* 0x000fea0003800000 */
.L_x_7926:
[----:B------:R-:W-:Y:S05]  /*152d0*/  BRA `(.L_x_7928) ;  /* 0xffffffc000bc7947 */ /* 0x000fea000383ffff */
.L_x_7818:
[----:B0-----:R0:W1:Y:S02]  /*152e0*/  SYNCS.PHASECHK.TRANS64.TRYWAIT P0, [R5+URZ+0x22840], R7 ;  /* 0x02284007050075a7 */ /* 0x001064000800017f */
[----:B-1----:R-:W-:Y:S05]  /*152f0*/  @!P0 NANOSLEEP.SYNCS 0x989680 ;  /* 0x009896800000895d */ /* 0x002fea0003900000 */
[----:B------:R-:W1:Y:S02]  /*15300*/  @!P0 SYNCS.PHASECHK.TRANS64 P0, [R5+URZ+0x22840], R7 ;  /* 0x02284007050085a7 */ /* 0x000e64000800007f */
[----:B-1----:R-:W-:Y:S05]  /*15310*/  @!P0 BRA `(.L_x_7818) ;  /* 0xfffffffc00f08947 */ /* 0x002fea000383ffff */
[----:B------:R-:W-:Y:S05]  /*15320*/  BRA `(.L_x_7929) ;  /* 0xffffffc4002c7947 */ /* 0x000fea000383ffff */
.L_x_7821:
        /* <DEDUP_REMOVED lines=8> */
.L_x_7824:
[----:B0-----:R0:W1:Y:S02]  /*153b0*/  SYNCS.PHASECHK.TRANS64.TRYWAIT P0, [R2+URZ+0x22860], R5 ;  /* 0x02286005020075a7 */ /* 0x001064000800017f */
[----:B-1----:R-:W-:Y:S05]  /*153c0*/  @!P0 NANOSLEEP.SYNCS 0x989680 ;  /* 0x009896800000895d */ /* 0x002fea0003900000 */
[----:B------:R-:W1:Y:S02]  /*153d0*/  @!P0 SYNCS.PHASECHK.TRANS64 P0, [R2+URZ+0x22860], R5 ;  /* 0x02286005020085a7 */ /* 0x000e64000800007f */
[----:B-1----:R-:W-:Y:S05]  /*153e0*/  @!P0 BRA `(.L_x_7824) ;  /* 0xfffffffc00f08947 */ /* 0x002fea000383ffff */
[----:B------:R-:W-:Y:S05]  /*153f0*/  BRA `(.L_x_7931) ;  /* 0xffffffc800287947 */ /* 0x000fea000383ffff */
.L_x_7833:
[----:B--2---:R2:W3:Y:S02]  /*15400*/  SYNCS.PHASECHK.TRANS64.TRYWAIT P0, [R2+URZ+0x22840], R7 ;  /* 0x02284007020075a7 */ /* 0x0044e4000800017f */
[----:B---3--:R-:W-:Y:S05]  /*15410*/  @!P0 NANOSLEEP.SYNCS 0x989680 ;  /* 0x009896800000895d */ /* 0x008fea0003900000 */
[----:B------:R-:W3:Y:S02]  /*15420*/  @!P0 SYNCS.PHASECHK.TRANS64 P0, [R2+URZ+0x22840], R7 ;  /* 0x02284007020085a7 */ /* 0x000ee4000800007f */
[----:B---3--:R-:W-:Y:S05]  /*15430*/  @!P0 BRA `(.L_x_7833) ;  /* 0xfffffffc00f08947 */ /* 0x008fea000383ffff */
[----:B------:R-:W-:Y:S05]  /*15440*/  BRA `(.L_x_7932) ;  /* 0xffffffcc00b07947 */ /* 0x000fea000383ffff */
.L_x_7835:
[----:B0-----:R0:W3:Y:S02]  /*15450*/  SYNCS.PHASECHK.TRANS64.TRYWAIT P0, [R2+URZ+0x22860], R7 ;  /* 0x02286007020075a7 */ /* 0x0010e4000800017f */
[----:B---3--:R-:W-:Y:S05]  /*15460*/  @!P0 NANOSLEEP.SYNCS 0x989680 ;  /* 0x009896800000895d */ /* 0x008fea0003900000 */
[----:B------:R-:W3:Y:S02]  /*15470*/  @!P0 SYNCS.PHASECHK.TRANS64 P0, [R2+URZ+0x22860], R7 ;  /* 0x02286007020085a7 */ /* 0x000ee4000800007f */
[----:B---3--:R-:W-:Y:S05]  /*15480*/  @!P0 BRA `(.L_x_7835) ;  /* 0xfffffffc00f08947 */ /* 0x008fea000383ffff */
[----:B------:R-:W-:Y:S05]  /*15490*/  BRA `(.L_x_7933) ;  /* 0xffffffd000207947 */ /* 0x000fea000383ffff */
.L_x_7840:
[----:B--2---:R2:W3:Y:S02]  /*154a0*/  SYNCS.PHASECHK.TRANS64.TRYWAIT P0, [R3+URZ+0x22840], R7 ;  /* 0x02284007030075a7 */ /* 0x0044e4000800017f */
[----:B---3--:R-:W-:Y:S05]  /*154b0*/  @!P0 NANOSLEEP.SYNCS 0x989680 ;  /* 0x009896800000895d */ /* 0x008fea0003900000 */
[----:B------:R-:W3:Y:S02]  /*154c0*/  @!P0 SYNCS.PHASECHK.TRANS64 P0, [R3+URZ+0x22840], R7 ;  /* 0x02284007030085a7 */ /* 0x000ee4000800007f */
[----:B---3--:R-:W-:Y:S05]  /*154d0*/  @!P0 BRA `(.L_x_7840) ;  /* 0xfffffffc00f08947 */ /* 0x008fea000383ffff */
[----:B------:R-:W-:Y:S05]  /*154e0*/  BRA `(.L_x_7934) ;  /* 0xffffffd4006c7947 */ /* 0x000fea000383ffff */
.L_x_7842:
[----:B0-----:R0:W3:Y:S02]  /*154f0*/  SYNCS.PHASECHK.TRANS64.TRYWAIT P1, [R3+URZ+0x22860], R7 ;  /* 0x02286007030075a7 */ /* 0x0010e4000802017f */
[----:B---3--:R-:W-:Y:S05]  /*15500*/  @!P1 NANOSLEEP.SYNCS 0x989680 ;  /* 0x009896800000995d */ /* 0x008fea0003900000 */
[----:B------:R-:W3:Y:S02]  /*15510*/  @!P1 SYNCS.PHASECHK.TRANS64 P1, [R3+URZ+0x22860], R7 ;  /* 0x02286007030095a7 */ /* 0x000ee4000802007f */
[----:B---3--:R-:W-:Y:S05]  /*15520*/  @!P1 BRA `(.L_x_7842) ;  /* 0xfffffffc00f09947 */ /* 0x008fea000383ffff */
[----:B------:R-:W-:Y:S05]  /*15530*/  BRA `(.L_x_7935) ;  /* 0xffffffd400d87947 */ /* 0x000fea000383ffff */
.L_x_7847:
[----:B---3--:R3:W4:Y:S02]  /*15540*/  SYNCS.PHASECHK.TRANS64.TRYWAIT P0, [R3+URZ+0x22840], R7 ;  /* 0x02284007030075a7 */ /* 0x008724000800017f */
[----:B----4-:R-:W-:Y:S05]  /*15550*/  @!P0 NANOSLEEP.SYNCS 0x989680 ;  /* 0x009896800000895d */ /* 0x010fea0003900000 */
[----:B------:R-:W4:Y:S02]  /*15560*/  @!P0 SYNCS.PHASECHK.TRANS64 P0, [R3+URZ+0x22840], R7 ;  /* 0x02284007030085a7 */ /* 0x000f24000800007f */
[----:B----4-:R-:W-:Y:S05]  /*15570*/  @!P0 BRA `(.L_x_7847) ;  /* 0xfffffffc00f08947 */ /* 0x010fea000383ffff */
[----:B------:R-:W-:Y:S05]  /*15580*/  BRA `(.L_x_7936) ;  /* 0xffffffdc00047947 */ /* 0x000fea000383ffff */
.L_x_7849:
[----:B0-----:R0:W2:Y:S02]  /*15590*/  SYNCS.PHASECHK.TRANS64.TRYWAIT P1, [R3+URZ+0x22860], R7 ;  /* 0x02286007030075a7 */ /* 0x0010a4000802017f */
[----:B--2---:R-:W-:Y:S05]  /*155a0*/  @!P1 NANOSLEEP.SYNCS 0x989680 ;  /* 0x009896800000995d */ /* 0x004fea0003900000 */
[----:B------:R-:W2:Y:S02]  /*155b0*/  @!P1 SYNCS.PHASECHK.TRANS64 P1, [R3+URZ+0x22860], R7 ;  /* 0x02286007030095a7 */ /* 0x000ea4000802007f */
[----:B--2---:R-:W-:Y:S05]  /*155c0*/  @!P1 BRA `(.L_x_7849) ;  /* 0xfffffffc00f09947 */ /* 0x004fea000383ffff */
[----:B------:R-:W-:Y:S05]  /*155d0*/  BRA `(.L_x_7937) ;  /* 0xffffffdc00747947 */ /* 0x000fea000383ffff */
.L_x_7854:
        /* <DEDUP_REMOVED lines=8> */
.L_x_7939:
[----:B------:R-:W-:Y:S05]  /*15660*/  BSYNC B0 ;  /* 0x0000000000007941 */ /* 0x000fea0003800000 */
.L_x_7938:
        /* <DEDUP_REMOVED lines=8> */
.L_x_7940:
[----:B------:R-:W-:Y:S01]  /*156f0*/  IMAD.MOV.U32 R6, RZ, RZ, R14 ;  /* 0x000000ffff067224 */ /* 0x000fe200078e000e */
[----:B------:R-:W-:Y:S06]  /*15700*/  BRA `(.L_x_7941) ;  /* 0xffffffe000647947 */ /* 0x000fec000383ffff */
.L_x_7857:
[----:B------:R-:W-:Y:S01]  /*15710*/  BSSY B0, `(.L_x_7942) ;  /* 0x0000008000007945 */ /* 0x000fe20003800000 */
[----:B-----5:R-:W-:Y:S02]  /*15720*/  IMAD.MOV.U32 R13, RZ, RZ, R17 ;  /* 0x000000ffff0d7224 */ /* 0x020fe400078e0011 */
[----:B------:R-:W-:Y:S02]  /*15730*/  IMAD.MOV.U32 R12, RZ, RZ, 0x1 ;  /* 0x00000001ff0c7424 */ /* 0x000fe400078e00ff */
[----:B--2---:R-:W-:Y:S02]  /*15740*/  IMAD.MOV.U32 R11, RZ, RZ, RZ ;  /* 0x000000ffff0b7224 */ /* 0x004fe400078e00ff */
[----:B------:R-:W-:-:S07]  /*15750*/  IMAD.MOV.U32 R15, RZ, RZ, -0x1 ;  /* 0xffffffffff0f7424 */ /* 0x000fce00078e00ff */
[----:B01-34-:R-:W-:Y:S05]  /*15760*/  WARPSYNC.COLLECTIVE R15, `(.L_x_7943) ;  /* 0x000000000f087348 */ /* 0x01bfea0003c00000 */
[----:B------:R2:W0:Y:S02]  /*15770*/  SHFL.UP P6, R14, R13, R12, R11 ;  /* 0x0400000c0d0e7389 */ /* 0x00042400000c000b */
[----:B01234-:R-:W-:Y:S01]  /*15780*/  ENDCOLLECTIVE ;  /* 0x000000000000791b */ /* 0x01ffe20003800000 */
.L_x_7943:
[----:B------:R-:W-:Y:S05]  /*15790*/  BSYNC B0 ;  /* 0x0000000000007941 */ /* 0x000fea0003800000 */
.L_x_7942:
        /* <DEDUP_REMOVED lines=10> */
.L_x_7944:
        /* <DEDUP_REMOVED lines=8> */
.L_x_7945:
        /* <DEDUP_REMOVED lines=8> */
.L_x_7946:
        /* <DEDUP_REMOVED lines=8> */
.L_x_7947:
        /* <DEDUP_REMOVED lines=8> */
.L_x_7948:
[----:B------:R-:W-:Y:S05]  /*15a40*/  BRA `(.L_x_7949) ;  /* 0xffffffe000287947 */ /* 0x000fea000383ffff */
.L_x_7862:
[----:B------:R-:W-:Y:S01]  /*15a50*/  BSSY B0, `(.L_x_7950) ;  /* 0x0000008000007945 */ /* 0x000fe20003800000 */
[----:B-----5:R-:W-:Y:S02]  /*15a60*/  IMAD.MOV.U32 R13, RZ, RZ, R17 ;  /* 0x000000ffff0d7224 */ /* 0x020fe400078e0011 */
[----:B------:R-:W-:Y:S02]  /*15a70*/  IMAD.MOV.U32 R12, RZ, RZ, 0x1 ;  /* 0x00000001ff0c7424 */ /* 0x000fe400078e00ff */
[----:B--2---:R-:W-:Y:S02]  /*15a80*/  IMAD.MOV.U32 R11, RZ, RZ, RZ ;  /* 0x000000ffff0b7224 */ /* 0x004fe400078e00ff */
[----:B------:R-:W-:-:S07]  /*15a90*/  IMAD.MOV.U32 R15, RZ, RZ, -0x1 ;  /* 0xffffffffff0f7424 */ /* 0x000fce00078e00ff */
[----:B0-----:R-:W-:Y:S05]  /*15aa0*/  WARPSYNC.COLLECTIVE R15, `(.L_x_7951) ;  /* 0x000000000f087348 */ /* 0x001fea0003c00000 */
[----:B------:R1:W2:Y:S02]  /*15ab0*/  SHFL.UP P6, R14, R13, R12, R11 ;  /* 0x0400000c0d0e7389 */ /* 0x0002a400000c000b */
[----:B012---:R-:W-:Y:S01]  /*15ac0*/  ENDCOLLECTIVE ;  /* 0x000000000000791b */ /* 0x007fe20003800000 */
.L_x_7951:
[----:B------:R-:W-:Y:S05]  /*15ad0*/  BSYNC B0 ;  /* 0x0000000000007941 */ /* 0x000fea0003800000 */
.L_x_7950:
        /* <DEDUP_REMOVED lines=10> */
.L_x_7952:
        /* <DEDUP_REMOVED lines=8> */
.L_x_7953:
        /* <DEDUP_REMOVED lines=8> */
.L_x_7954:
        /* <DEDUP_REMOVED lines=8> */
.L_x_7955:
        /* <DEDUP_REMOVED lines=8> */
.L_x_7956:
[----:B------:R-:W-:Y:S05]  /*15d80*/  BRA `(.L_x_7957) ;  /* 0xffffffe0000c7947 */ /* 0x000fea000383ffff */
.L_x_7864:
[----:B------:R-:W-:Y:S01]  /*15d90*/  BSSY B0, `(.L_x_7958) ;  /* 0x0000006000007945 */ /* 0x000fe20003800000 */
[----:B------:R-:W-:Y:S01]  /*15da0*/  PLOP3.LUT P6, PT, P6, PT, PT, 0x8, 0x0 ;  /* 0x000000000000781c */ /* 0x000fe200037ce170 */
[----:B------:R-:W-:-:S12]  /*15db0*/  IMAD.MOV.U32 R15, RZ, RZ, -0x1 ;  /* 0xffffffffff0f7424 */ /* 0x000fd800078e00ff */
[----:B0-2---:R-:W-:Y:S05]  /*15dc0*/  WARPSYNC.COLLECTIVE R15, `(.L_x_7959) ;  /* 0x000000000f087348 */ /* 0x005fea0003c00000 */
[----:B------:R-:W-:Y:S01]  /*15dd0*/  VOTE.ANY R14, PT, P6 ;  /* 0x00000000000e7806 */ /* 0x000fe200030e0100 */
[----:B0-2---:R-:W-:Y:S06]  /*15de0*/  ENDCOLLECTIVE ;  /* 0x000000000000791b */ /* 0x005fec0003800000 */
.L_x_7959:
[----:B------:R-:W-:Y:S05]  /*15df0*/  BSYNC B0 ;  /* 0x0000000000007941 */ /* 0x000fea0003800000 */
.L_x_7958:
        /* <DEDUP_REMOVED lines=9> */
.L_x_7960:
[----:B------:R-:W-:Y:S01]  /*15e90*/  IMAD.MOV.U32 R17, RZ, RZ, R14 ;  /* 0x000000ffff117224 */ /* 0x000fe200078e000e */
[----:B------:R-:W-:Y:S06]  /*15ea0*/  BRA `(.L_x_7961) ;  /* 0xffffffdc00fc7947 */ /* 0x000fec000383ffff */
.L_x_7866:
[----:B------:R-:W-:Y:S01]  /*15eb0*/  BSSY B0, `(.L_x_7962) ;  /* 0x0000007000007945 */ /* 0x000fe20003800000 */
[----:B------:R-:W-:Y:S02]  /*15ec0*/  IMAD.MOV.U32 R13, RZ, RZ, R2 ;  /* 0x000000ffff0d7224 */ /* 0x000fe400078e0002 */
[----:B--2---:R-:W-:Y:S02]  /*15ed0*/  IMAD.MOV.U32 R11, RZ, RZ, 0x1f ;  /* 0x0000001fff0b7424 */ /* 0x004fe400078e00ff */
[----:B------:R-:W-:-:S07]  /*15ee0*/  IMAD.MOV.U32 R15, RZ, RZ, -0x1 ;  /* 0xffffffffff0f7424 */ /* 0x000fce00078e00ff */
[----:B01-3--:R-:W-:Y:S05]  /*15ef0*/  WARPSYNC.COLLECTIVE R15, `(.L_x_7963) ;  /* 0x000000000f087348 */ /* 0x00bfea0003c00000 */
[----:B------:R2:W4:Y:S02]  /*15f00*/  SHFL.IDX P6, R14, R13, R12, R11 ;  /* 0x0000000c0d0e7389 */ /* 0x00052400000c000b */
[----:B01234-:R-:W-:Y:S01]  /*15f10*/  ENDCOLLECTIVE ;  /* 0x000000000000791b */ /* 0x01ffe20003800000 */
.L_x_7963:
[----:B------:R-:W-:Y:S05]  /*15f20*/  BSYNC B0 ;  /* 0x0000000000007941 */ /* 0x000fea0003800000 */
.L_x_7962:
[----:B------:R-:W-:Y:S05]  /*15f30*/  BRA `(.L_x_7865) ;  /* 0xffffffdc00f47947 */ /* 0x000fea000383ffff */
.L_x_7870:
[----:B0-----:R0:W1:Y:S02]  /*15f40*/  SYNCS.PHASECHK.TRANS64.TRYWAIT P0, [R0+URZ+0x22820], R3 ;  /* 0x02282003000075a7 */ /* 0x001064000800017f */
[----:B-1----:R-:W-:Y:S05]  /*15f50*/  @!P0 NANOSLEEP.SYNCS 0x989680 ;  /* 0x009896800000895d */ /* 0x002fea0003900000 */
[----:B------:R-:W1:Y:S02]  /*15f60*/  @!P0 SYNCS.PHASECHK.TRANS64 P0, [R0+URZ+0x22820], R3 ;  /* 0x02282003000085a7 */ /* 0x000e64000800007f */
[----:B-1----:R-:W-:Y:S05]  /*15f70*/  @!P0 BRA `(.L_x_7870) ;  /* 0xfffffffc00f08947 */ /* 0x002fea000383ffff */
[----:B------:R-:W-:Y:S05]  /*15f80*/  BRA `(.L_x_7964) ;  /* 0xffffffe000d87947 */ /* 0x000fea000383ffff */
.L_x_7871:
        /* <DEDUP_REMOVED lines=11> */
.L_x_7966:
[----:B------:R-:W-:Y:S05]  /*16040*/  BSYNC B0 ;  /* 0x0000000000007941 */ /* 0x000fea0003800000 */
.L_x_7965:
[----:B------:R-:W-:Y:S05]  /*16050*/  BRA `(.L_x_7967) ;  /* 0xffffffe000c07947 */ /* 0x000fea000383ffff */
.L_x_7872:
[----:B------:R-:W-:Y:S01]  /*16060*/  BSSY B0, `(.L_x_7968) ;  /* 0x0000006000007945 */ /* 0x000fe20003800000 */
[----:B------:R-:W-:-:S07]  /*16070*/  IMAD.MOV.U32 R15, RZ, RZ, -0x1 ;  /* 0xffffffffff0f7424 */ /* 0x000fce00078e00ff */
[----:B012---:R-:W-:Y:S05]  /*16080*/  WARPSYNC.COLLECTIVE R15, `(.L_x_7969) ;  /* 0x000000000f0c7348 */ /* 0x007fea0003c00000 */
[----:B------:R-:W-:Y:S02]  /*16090*/  ELECT P6, UR62, PT ;  /* 0x00000000003e782f */ /* 0x000fe400038c0000 */
[----:B------:R-:W-:Y:S01]  /*160a0*/  MOV R14, UR62 ;  /* 0x0000003e000e7c02 */ /* 0x000fe20008000f00 */
[----:B012---:R-:W-:Y:S10]  /*160b0*/  ENDCOLLECTIVE ;  /* 0x000000000000791b */ /* 0x007ff40003800000 */
.L_x_7969:
[----:B------:R-:W-:Y:S05]  /*160c0*/  BSYNC B0 ;  /* 0x0000000000007941 */ /* 0x000fea0003800000 */
.L_x_7968:
[----:B------:R-:W-:Y:S05]  /*160d0*/  BRA `(.L_x_7970) ;  /* 0xffffffe000b47947 */ /* 0x000fea000383ffff */
.L_x_7874:
[----:B0-----:R0:W1:Y:S02]  /*160e0*/  SYNCS.PHASECHK.TRANS64.TRYWAIT P0, [R6+URZ], R5 ;  /* 0x00000005060075a7 */ /* 0x001064000800017f */
[----:B-1----:R-:W-:Y:S05]  /*160f0*/  @!P0 NANOSLEEP.SYNCS 0x989680 ;  /* 0x009896800000895d */ /* 0x002fea0003900000 */
[----:B------:R-:W1:Y:S02]  /*16100*/  @!P0 SYNCS.PHASECHK.TRANS64 P0, [R6+URZ], R5 ;  /* 0x00000005060085a7 */ /* 0x000e64000800007f */
[----:B-1----:R-:W-:Y:S05]  /*16110*/  @!P0 BRA `(.L_x_7874) ;  /* 0xfffffffc00f08947 */ /* 0x002fea000383ffff */
[----:B------:R-:W-:Y:S05]  /*16120*/  BRA `(.L_x_7971) ;  /* 0xffffffe000f07947 */ /* 0x000fea000383ffff */
.L_x_7875:
[----:B-1----:R1:W3:Y:S02]  /*16130*/  SYNCS.PHASECHK.TRANS64.TRYWAIT P0, [R7+URZ], R2 ;  /* 0x00000002070075a7 */ /* 0x0022e4000800017f */
[----:B---3--:R-:W-:Y:S05]  /*16140*/  @!P0 NANOSLEEP.SYNCS 0x989680 ;  /* 0x009896800000895d */ /* 0x008fea0003900000 */
[----:B------:R-:W3:Y:S02]  /*16150*/  @!P0 SYNCS.PHASECHK.TRANS64 P0, [R7+URZ], R2 ;  /* 0x00000002070085a7 */ /* 0x000ee4000800007f */
[----:B---3--:R-:W-:Y:S05]  /*16160*/  @!P0 BRA `(.L_x_7875) ;  /* 0xfffffffc00f08947 */ /* 0x008fea000383ffff */
[----:B------:R-:W-:Y:S05]  /*16170*/  BRA `(.L_x_7972) ;  /* 0xffffffe000e47947 */ /* 0x000fea000383ffff */
.L_x_7877:
[----:B---3--:R3:W4:Y:S02]  /*16180*/  SYNCS.PHASECHK.TRANS64.TRYWAIT P0, [R4+URZ], R5 ;  /* 0x00000005040075a7 */ /* 0x008724000800017f */
[----:B----4-:R-:W-:Y:S05]  /*16190*/  @!P0 NANOSLEEP.SYNCS 0x989680 ;  /* 0x009896800000895d */ /* 0x010fea0003900000 */
[----:B------:R-:W4:Y:S02]  /*161a0*/  @!P0 SYNCS.PHASECHK.TRANS64 P0, [R4+URZ], R5 ;  /* 0x00000005040085a7 */ /* 0x000f24000800007f */
[----:B----4-:R-:W-:Y:S05]  /*161b0*/  @!P0 BRA `(.L_x_7877) ;  /* 0xfffffffc00f08947 */ /* 0x010fea000383ffff */
[----:B------:R-:W-:Y:S05]  /*161c0*/  BRA `(.L_x_7973) ;  /* 0xffffffe000ec7947 */ /* 0x000fea000383ffff */
.L_x_7974:
        /* <DEDUP_REMOVED lines=11> */
.L_x_11961:


//--------------------- .text._ZN7cutlass13device_kernelIN5flash11enable_sm90INS1_16FlashAttnFwdSm90INS1_25CollectiveMainloopFwdSm90ILi2EN4cute5tupleIJNS5_1CILi1EEES8_S8_EEENS6_IJNS7_ILi128EEENS7_ILi96EEENS7_ILi64EEEEEELi256ENS_10bfloat16_tEfNS_4arch4Sm90ELb0ELb0ELb0ELb1ELb0ELb0ELb1ELb1ELb0ELb0ELb0ELb0EEENS1_21CollectiveEpilogueFwdINS6_IJSA_NS7_ILi256EEESB_EEES9_SE_SG_Li256ELb1ELb0ELb0ELb0EEENS1_36VarlenDynamicPersistentTileSchedulerILi128ELi96ELi256ELi32ELb0ELb0ELb1ELb0ELb1ELb1EEEEEEEEEvNT_6ParamsE --------------------------
	.section	.text._ZN7cutlass13device_kernelIN5flash11enable_sm90INS1_16FlashAttnFwdSm90INS1_25CollectiveMainloopFwdSm90ILi2EN4cute5tupleIJNS5_1CILi1EEES8_S8_EEENS6_IJNS7_ILi128EEENS7_ILi96EEENS7_ILi64EEEEEELi256ENS_10bfloat16_tEfNS_4arch4Sm90ELb0ELb0ELb0ELb1ELb0ELb0ELb1ELb1ELb0ELb0ELb0ELb0EEENS1_21CollectiveEpilogueFwdINS6_IJSA_NS7_ILi256EEESB_EEES9_SE_SG_Li256ELb1ELb0ELb0ELb0EEENS1_36VarlenDynamicPersistentTileSchedulerILi128ELi96ELi256ELi32ELb0ELb0ELb1ELb0ELb1ELb1EEEEEEEEEvNT_6ParamsE,"ax",@progbits
	.align	128
.text._ZN7cutlass13device_kernelIN5flash11enable_sm90INS1_16FlashAttnFwdSm90INS1_25CollectiveMainloopFwdSm90ILi2EN4cute5tupleIJNS5_1CILi1EEES8_S8_EEENS6_IJNS7_ILi128EEENS7_ILi96EEENS7_ILi64EEEEEELi256ENS_10bfloat16_tEfNS_4arch4Sm90ELb0ELb0ELb0ELb1ELb0ELb0ELb1ELb1ELb0ELb0ELb0ELb0EEENS1_21CollectiveEpilogueFwdINS6_IJSA_NS7_ILi256EEESB_EEES9_SE_SG_Li256ELb1ELb0ELb0ELb0EEENS1_36VarlenDynamicPersistentTileSchedulerILi128ELi96ELi256ELi32ELb0ELb0ELb1ELb0ELb1ELb1EEEEEEEEEvNT_6ParamsE:
        .type           _ZN7cutlass13device_kernelIN5flash11enable_sm90INS1_16FlashAttnFwdSm90INS1_25CollectiveMainloopFwdSm90ILi2EN4cute5tupleIJNS5_1CILi1EEES8_S8_EEENS6_IJNS7_ILi128EEENS7_ILi96EEENS7_ILi64EEEEEELi256ENS_10bfloat16_tEfNS_4arch4Sm90ELb0ELb0ELb0ELb1ELb0ELb0ELb1ELb1ELb0ELb0ELb0ELb0EEENS1_21CollectiveEpilogueFwdINS6_IJSA_NS7_ILi256EEESB_EEES9_SE_SG_Li256ELb1ELb0ELb0ELb0EEENS1_36VarlenDynamicPersistentTileSchedulerILi128ELi96ELi256ELi32ELb0ELb0ELb1ELb0ELb1ELb1EEEEEEEEEvNT_6ParamsE,@function
        .size           _ZN7cutlass13device_kernelIN5flash11enable_sm90INS1_16FlashAttnFwdSm90INS1_25CollectiveMainloopFwdSm90ILi2EN4cute5tupleIJNS5_1CILi1EEES8_S8_EEENS6_IJNS7_ILi128EEENS7_ILi96EEENS7_ILi64EEEEEELi256ENS_10bfloat16_tEfNS_4arch4Sm90ELb0ELb0ELb0ELb1ELb0ELb0ELb1ELb1ELb0ELb0ELb0ELb0EEENS1_21CollectiveEpilogueFwdINS6_IJSA_NS7_ILi256EEESB_EEES9_SE_SG_Li256ELb1ELb0ELb0ELb0EEENS1_36VarlenDynamicPersistentTileSchedulerILi128ELi96ELi256ELi32ELb0ELb0ELb1ELb0ELb1ELb1EEEEEEEEEvNT_6ParamsE,(.L_x_11962 - _ZN7cutlass13device_kernelIN5flash11enable_sm90INS1_16FlashAttnFwdSm90INS1_25CollectiveMainloopFwdSm90ILi2EN4cute5tupleIJNS5_1CILi1EEES8_S8_EEENS6_IJNS7_ILi128EEENS7_ILi96EEENS7_ILi64EEEEEELi256ENS_10bfloat16_tEfNS_4arch4Sm90ELb0ELb0ELb0ELb1ELb0ELb0ELb1ELb1ELb0ELb0ELb0ELb0EEENS1_21CollectiveEpilogueFwdINS6_IJSA_NS7_ILi256EEESB_EEES9_SE_SG_Li256ELb1ELb0ELb0ELb0EEENS1_36VarlenDynamicPersistentTileSchedulerILi128ELi96ELi256ELi32ELb0ELb0ELb1ELb0ELb1ELb1EEEEEEEEEvNT_6ParamsE)
        .other          _ZN7cutlass13device_kernelIN5flash11enable_sm90INS1_16FlashAttnFwdSm90INS1_25CollectiveMainloopFwdSm90ILi2EN4cute5tupleIJNS5_1CILi1EEES8_S8_EEENS6_IJNS7_ILi128EEENS7_ILi96EEENS7_ILi64EEEEEELi256ENS_10bfloat16_tEfNS_4arch4Sm90ELb0ELb0ELb0ELb1ELb0ELb0ELb1ELb1ELb0ELb0ELb0ELb0EEENS1_21CollectiveEpilogueFwdINS6_IJSA_NS7_ILi256EEESB_EEES9_SE_SG_Li256ELb1ELb0ELb0ELb0EEENS1_36VarlenDynamicPersistentTileSchedulerILi128ELi96ELi256ELi32ELb0ELb0ELb1ELb0ELb1ELb1EEEEEEEEEvNT_6ParamsE,@"STO_CUDA_ENTRY STV_DEFAULT"
_ZN7cutlass13device_kernelIN5flash11enable_sm90INS1_16FlashAttnFwdSm90INS1_25CollectiveMainloopFwdSm90ILi2EN4cute5tupleIJNS5_1CILi1EEES8_S8_EEENS6_IJNS7_ILi128EEENS7_ILi96EEENS7_ILi64EEEEEELi256ENS_10bfloat16_tEfNS_4arch4Sm90ELb0ELb0ELb0ELb1ELb0ELb0ELb1ELb1ELb0ELb0ELb0ELb0EEENS1_21CollectiveEpilogueFwdINS6_IJSA_NS7_ILi256EEESB_EEES9_SE_SG_Li256ELb1ELb0ELb0ELb0EEENS1_36VarlenDynamicPersistentTileSchedulerILi128ELi96ELi256ELi32ELb0ELb0ELb1ELb0ELb1ELb1EEEEEEEEEvNT_6ParamsE:
        /* <DEDUP_REMOVED lines=24> */
.L_x_7976:
[----:B------:R-:W-:Y:S05]  /*0180*/  BSYNC B0 ;  /* 0x0000000000007941 */ /* 0x000fea0003800000 */
.L_x_7975:
        /* <DEDUP_REMOVED lines=43> */
.L_x_7977:
        /* <DEDUP_REMOVED lines=22> */
.L_x_7978:
        /* <DEDUP_REMOVED lines=18> */
.L_x_7979:
        /* <DEDUP_REMOVED lines=22> */
.L_x_7980:
        /* <DEDUP_REMOVED lines=22> */
.L_x_7981:
[----:B0-----:R-:W-:Y:S01]  /*0980*/  UMOV UR4, 0x1 ;  /* 0x0000000100047882 */ /* 0x001fe20000000000 */
[----:B------:R-:W-:Y:S01]  /*0990*/  PLOP3.LUT P0, PT, PT, PT, UP0, 0x80, 0x0 ;  /* 0x000000000000781c */ /* 0x000fe20003f0f008 */
[----:B------:R-:W-:Y:S01]  /*09a0*/  USEL UR4, UR4, 0x2, !UP0 ;  /* 0x0000000204047887 */ /* 0x000fe2000c000000 */
[----:B------:R-:W-:Y:S01]  /*09b0*/  NOP ;  /* 0x0000000000007918 */ /* 0x000fe20000000000 */
[----:B------:R-:W-:-:S04]  /*09c0*/  ULDC.64 UR60, c[0x0][0x208] ;  /* 0x00008200003c7ab9 */ /* 0x000fc80000000a00 */
[----:B------:R-:W-:-:S05]  /*09d0*/  IMAD.U32 R2, RZ, RZ, UR4 ;  /* 0x00000004ff027e24 */ /* 0x000fca000f8e00ff */
[----:B------:R0:W-:Y:S01]  /*09e0*/  STL [R1+0x2c], R2 ;  /* 0x00002c0201007387 */ /* 0x0001e20000100800 */
[----:B-123--:R-:W-:Y:S06]  /*09f0*/  BAR.SYNC.DEFER_BLOCKING 0x0 ;  /* 0x0000000000007b1d */ /* 0x00efec0000010000 */
[----:B------:R-:W-:Y:S05]  /*0a00*/  @!P0 BRA `(.L_x_7982) ;  /* 0x0000008800e48947 */ /* 0x000fea0003800000 */
.L_x_7983:
[----:B------:R-:W-:-:S08]  /*0a10*/  NOP ;  /* 0x0000000000007918 */ /* 0x000fd00000000000 */
[----:B------:R-:W1:Y:S02]  /*0a20*/  USETMAXREG.TRY_ALLOC.CTAPOOL UP0, 0xf0 ;  /* 0x000000f0000079c8 */ /* 0x000e640008000600 */
[----:B-1----:R-:W-:-:S13]  /*0a30*/  PLOP3.LUT P0, PT, PT, PT, UP0, 0x80, 0x0 ;  /* 0x000000000000781c */ /* 0x002fda0003f0f008 */
[----:B------:R-:W-:Y:S05]  /*0a40*/  @!P0 BRA `(.L_x_7983) ;  /* 0xfffffffc00f08947 */ /* 0x000fea000383ffff */
[----:B------:R-:W1:Y:S01]  /*0a50*/  S2R R0, SR_TID.X ;  /* 0x0000000000007919 */ /* 0x000e620000002100 */
[----:B------:R-:W2:Y:S01]  /*0a60*/  S2UR UR5, SR_CgaCtaId ;  /* 0x00000000000579c3 */ /* 0x000ea20000008800 */
[----:B------:R-:W-:-:S07]  /*0a70*/  UMOV UR4, 0x400 ;  /* 0x0000040000047882 */ /* 0x000fce0000000000 */
[----:B------:R-:W-:Y:S06]  /*0a80*/  BAR.ARV 0x8, 0x120 ;  /* 0x0204800000007b1d */ /* 0x000fec0000002000 */
[----:B--2---:R-:W-:Y:S01]  /*0a90*/  ULEA UR4, UR5, UR4, 0x18 ;  /* 0x0000000405047291 */ /* 0x004fe2000f8ec03f */
[----:B-1----:R-:W-:-:S04]  /*0aa0*/  SHF.R.U32.HI R0, RZ, 0x7, R0 ;  /* 0x00000007ff007819 */ /* 0x002fc80000011600 */
[----:B------:R-:W-:-:S13]  /*0ab0*/  ISETP.NE.AND P0, PT, R0, 0x1, PT ;  /* 0x000000010000780c */ /* 0x000fda0003f05270 */
[----:B------:R-:W-:Y:S08]  /*0ac0*/  @!P0 BAR.ARV 0x9, 0x100 ;  /* 0x0244000000008b1d */ /* 0x000ff00000002000 */
[----:B------:R-:W-:Y:S06]  /*0ad0*/  BAR.SYNC.DEFER_BLOCKING 0x5, 0x120 ;  /* 0x0144800000007b1d */ /* 0x000fec0000010000 */
        /* <DEDUP_REMOVED lines=9> */
[----:B------:R-:W0:Y:S02]  /*0b70*/  S2R R0, SR_TID.X ;  /* 0x0000000000007919 */ /* 0x000e240000002100 */
[----:B0-----:R-:W-:-:S05]  /*0b80*/  VIADD R223, R0, 0xffffff80 ;  /* 0xffffff8000df7836 */ /* 0x001fca0000000000 */
[----:B------:R-:W-:-:S04]  /*0b90*/  SHF.R.S32.HI R0, RZ, 0x1f, R223 ;  /* 0x0000001fff007819 */ /* 0x000fc800000114df */
[CC--:B------:R-:W-:Y:S02]  /*0ba0*/  LEA.HI R3, R0.reuse, R223.reuse, RZ, 0x7 ;  /* 0x000000df00037211 */ /* 0x0c0fe400078f38ff */
[----:B------:R-:W-:Y:S02]  /*0bb0*/  LEA.HI R4, R0, R223, RZ, 0x5 ;  /* 0x000000df00047211 */ /* 0x000fe400078f28ff */
[----:B------:R-:W-:-:S03]  /*0bc0*/  SHF.R.S32.HI R218, RZ, 0x7, R3 ;  /* 0x00000007ffda7819 */ /* 0x000fc60000011403 */
[----:B------:R-:W-:Y:S01]  /*0bd0*/  IMAD.SHL.U32 R6, R4, 0x20, RZ ;  /* 0x0000002004067824 */ /* 0x000fe200078e00ff */
        /* <DEDUP_REMOVED lines=17> */
[----:B------:R-:W-:Y:S02]  /*0cf0*/  LEA.HI R2, R0, R223, RZ, 0x4 ;  /* 0x000000df00027211 */ /* 0x000fe400078f20ff */
[----:B------:R-:W-:Y:S02]  /*0d00*/  LOP3.LUT R10, R5, 0xfffffff8, RZ, 0xc0, !PT ;  /* 0xfffffff8050a7812 */ /* 0x000fe400078ec0ff */
[----:B------:R-:W-:Y:S02]  /*0d10*/  SHF.R.S32.HI R5, RZ, 0x4, R2 ;  /* 0x00000004ff057819 */ /* 0x000fe40000011402 */
[C---:B------:R-:W-:Y:S01]  /*0d20*/  LOP3.LUT R4, R2.reuse, 0x3fffff0, RZ, 0xc0, !PT ;  /* 0x03fffff002047812 */ /* 0x040fe200078ec0ff */
[----:B------:R-:W-:Y:S01]  /*0d30*/  IMAD.IADD R11, R7, 0x1, -R10 ;  /* 0x00000001070b7824 */ /* 0x000fe200078e0a0a */
[----:B------:R-:W-:-:S02]  /*0d40*/  LEA.HI R2, R2, R5, RZ, 0x1 ;  /* 0x0000000502027211 */ /* 0x000fc400078f08ff */
[----:B------:R-:W-:Y:S01]  /*0d50*/  LOP3.LUT R7, R6, 0xfffffc00, RZ, 0xc0, !PT ;  /* 0xfffffc0006077812 */ /* 0x000fe200078ec0ff */
[----:B------:R-:W-:Y:S01]  /*0d60*/  IMAD.IADD R4, R223, 0x1, -R4 ;  /* 0x00000001df047824 */ /* 0x000fe200078e0a04 */
[----:B------:R-:W-:Y:S01]  /*0d70*/  LOP3.LUT R2, R2, 0x1ffffffe, RZ, 0xc0, !PT ;  /* 0x1ffffffe02027812 */ /* 0x000fe200078ec0ff */
[----:B------:R-:W-:Y:S01]  /*0d80*/  IMAD R8, R8, 0x10, R11 ;  /* 0x0000001008087824 */ /* 0x000fe200078e020b */
[----:B------:R-:W-:Y:S01]  /*0d90*/  LEA.HI R0, R0, R223, RZ, 0x3 ;  /* 0x000000df00007211 */ /* 0x000fe200078f18ff */
[----:B------:R-:W-:Y:S01]  /*0da0*/  IMAD R7, R4, 0x40, R7 ;  /* 0x0000004004077824 */ /* 0x000fe200078e0207 */
[----:B------:R-:W-:Y:S01]  /*0db0*/  LOP3.LUT R4, R9, 0x7ffffffc, RZ, 0xc0, !PT ;  /* 0x7ffffffc09047812 */ /* 0x000fe200078ec0ff */
[----:B------:R-:W-:Y:S01]  /*0dc0*/  IMAD.IADD R2, R5, 0x1, -R2 ;  /* 0x0000000105027824 */ /* 0x000fe200078e0a02 */
[----:B------:R-:W-:Y:S01]  /*0dd0*/  SHF.R.S32.HI R22, RZ, 0x3, R0 ;  /* 0x00000003ff167819 */ /* 0x000fe20000011400 */
[----:B------:R-:W-:Y:S02]  /*0de0*/  IMAD R220, R3, 0x40, R8 ;  /* 0x0000004003dc7824 */ /* 0x000fe400078e0208 */
[----:B------:R-:W-:Y:S01]  /*0df0*/  IMAD R221, R2, 0x8, R7 ;  /* 0x0000000802dd7824 */ /* 0x000fe200078e0207 */
[----:B------:R-:W-:Y:S01]  /*0e00*/  LOP3.LUT R2, R0, 0x1ffffff8, RZ, 0xc0, !PT ;  /* 0x1ffffff800027812 */ /* 0x000fe200078ec0ff */
[----:B------:R-:W-:-:S02]  /*0e10*/  IMAD.MOV.U32 R5, RZ, RZ, R13 ;  /* 0x000000ffff057224 */ /* 0x000fc400078e000d */
[----:B------:R-:W-:Y:S02]  /*0e20*/  IMAD.MOV.U32 R7, RZ, RZ, R15 ;  /* 0x000000ffff077224 */ /* 0x000fe400078e000f */
[----:B------:R-:W-:Y:S02]  /*0e30*/  IMAD.IADD R2, R223, 0x1, -R2 ;  /* 0x00000001df027824 */ /* 0x000fe400078e0a02 */
[----:B------:R-:W-:Y:S02]  /*0e40*/  IMAD.IADD R219, R205, 0x1, -R4 ;  /* 0x00000001cddb7824 */ /* 0x000fe400078e0a04 */
[----:B------:R-:W-:-:S07]  /*0e50*/  IMAD.SHL.U32 R2, R2, 0x8, RZ ;  /* 0x0000000802027824 */ /* 0x000fce00078e00ff */
.L_x_8026:
[----:B01---5:R-:W0:Y:S01]  /*0e60*/  LDC.64 R8, c[0x0][0xd60] ;  /* 0x00035800ff087b82 */ /* 0x023e220000000a00 */
        /* <DEDUP_REMOVED lines=13> */
[----:B------:R-:W-:Y:S02]  /*0f40*/  @UP0 ULEA UR6, UP2, UR4, UR6, 0x2 ;  /* 0x0000000604060291 */ /* 0x000fe4000f84103f */
[----:B------:R-:W-:Y:S02]  /*0f50*/  @UP1 ULEA UR8, UP3, UR4, UR8, 0x2 ;  /* 0x0000000804081291 */ /* 0x000fe4000f86103f */
[----:B------:R-:W-:Y:S02]  /*0f60*/  @UP0 ULEA.HI.X UR7, UR4, UR7, UR10, 0x2, UP2 ;  /* 0x0000000704070291 */ /* 0x000fe400090f140a */
[----:B------:R-:W-:Y:S01]  /*0f70*/  IMAD.U32 R203, RZ, RZ, UR10 ;  /* 0x0000000affcb7e24 */ /* 0x000fe2000f8e00ff */
[----:B------:R-:W-:Y:S01]  /*0f80*/  @UP1 ULEA.HI.X UR9, UR4, UR9, UR10, 0x2, UP3 ;  /* 0x0000000904091291 */ /* 0x000fe200098f140a */
[----:B------:R-:W-:-:S02]  /*0f90*/  IMAD.U32 R6, RZ, RZ, UR6 ;  /* 0x00000006ff067e24 */ /* 0x000fc4000f8e00ff */
[----:B------:R-:W-:Y:S01]  /*0fa0*/  IMAD.U32 R8, RZ, RZ, UR8 ;  /* 0x00000008ff087e24 */ /* 0x000fe2000f8e00ff */
[----:B------:R-:W-:Y:S01]  /*0fb0*/  ULDC UR4, c[0x0][0x404] ;  /* 0x0001010000047ab9 */ /* 0x000fe20000000800 */
[----:B------:R-:W-:Y:S01]  /*0fc0*/  IMAD.U32 R7, RZ, RZ, UR7 ;  /* 0x00000007ff077e24 */ /* 0x000fe2000f8e00ff */
[----:B------:R-:W-:Y:S01]  /*0fd0*/  ULDC.64 UR6, c[0x0][0x3f8] ;  /* 0x0000fe0000067ab9 */ /* 0x000fe20000000a00 */
[----:B------:R-:W-:-:S03]  /*0fe0*/  IMAD.U32 R9, RZ, RZ, UR9 ;  /* 0x00000009ff097e24 */ /* 0x000fc6000f8e00ff */
[----:B------:R-:W2:Y:S04]  /*0ff0*/  @P0 LDG.E R6, desc[UR60][R6.64] ;  /* 0x0000003c06060981 */ /* 0x000ea8000c1e1900 */
[----:B---3--:R-:W3:Y:S01]  /*1000*/  @P1 LDG.E R8, desc[UR60][R8.64] ;  /* 0x0000003c08081981 */ /* 0x008ee2000c1e1900 */
[----:B------:R-:W-:Y:S01]  /*1010*/  UISETP.NE.U32.AND UP0, UPT, UR6, URZ, UPT ;  /* 0x0000003f0600728c */ /* 0x000fe2000bf05070 */
[----:B------:R-:W-:Y:S01]  /*1020*/  IMAD.MOV.U32 R200, RZ, RZ, R5 ;  /* 0x000000ffffc87224 */ /* 0x000fe200078e0005 */
[----:B------:R-:W-:Y:S01]  /*1030*/  UMOV UR52, URZ ;  /* 0x0000003f00347c82 */ /* 0x000fe20008000000 */
[----:B------:R-:W-:Y:S01]  /*1040*/  ULDC UR6, c[0x0][0x2e0] ;  /* 0x0000b80000067ab9 */ /* 0x000fe20000000800 */
[----:B------:R-:W-:Y:S01]  /*1050*/  UISETP.NE.AND.EX UP0, UPT, UR7, URZ, UPT, UP0 ;  /* 0x0000003f0700728c */ /* 0x000fe2000bf05300 */
[----:B------:R-:W-:Y:S01]  /*1060*/  IMAD.MOV.U32 R3, RZ, RZ, RZ ;  /* 0x000000ffff037224 */ /* 0x000fe200078e00ff */
[----:B------:R-:W-:Y:S01]  /*1070*/  CS2R R148, SRZ ;  /* 0x0000000000947805 */ /* 0x000fe2000001ff00 */
[----:B------:R-:W-:Y:S01]  /*1080*/  IMAD.MOV.U32 R150, RZ, RZ, RZ ;  /* 0x000000ffff967224 */ /* 0x000fe200078e00ff */
        /* <DEDUP_REMOVED lines=28> */
[----:B------:R-:W-:Y:S01]  /*1250*/  IMAD.MOV.U32 R167, RZ, RZ, RZ ;  /* 0x000000ffffa77224 */ /* 0x000fe200078e00ff */
        /* <DEDUP_REMOVED lines=17> */
[----:B----4-:R-:W-:-:S02]  /*1370*/  CS2R R58, SRZ ;  /* 0x00000000003a7805 */ /* 0x010fc4000001ff00 */
        /* <DEDUP_REMOVED lines=9> */
[----:B------:R-:W-:Y:S02]  /*1410*/  IMAD.MOV.U32 R41, RZ, RZ, RZ ;  /* 0x000000ffff297224 */ /* 0x000fe400078e00ff */
[----:B------:R-:W-:Y:S01]  /*1420*/  IMAD.U32 R201, RZ, RZ, UR5 ;  /* 0x00000005ffc97e24 */ /* 0x000fe2000f8e00ff */
[----:B--2---:R-:W-:Y:S02]  /*1430*/  @P0 R2UR UR52, R6 ;  /* 0x00000000063402ca */ /* 0x004fe400000e0000 */
[----:B------:R-:W-:-:S02]  /*1440*/  PLOP3.LUT P0, PT, PT, PT, PT, 0x80, 0x0 ;  /* 0x000000000000781c */ /* 0x000fc40003f0f070 */
[----:B---3--:R-:W-:Y:S02]  /*1450*/  @P1 R2UR UR4, R8 ;  /* 0x00000000080412ca */ /* 0x008fe400000e0000 */
[----:B------:R-:W-:Y:S01]  /*1460*/  CS2R R8, SRZ ;  /* 0x0000000000087805 */ /* 0x000fe2000001ff00 */
[----:B------:R-:W-:-:S12]  /*1470*/  @P1 BRA `(.L_x_7984) ;  /* 0x0000000000381947 */ /* 0x000fd80003800000 */
[----:B------:R-:W-:Y:S02]  /*1480*/  ULDC.64 UR6, c[0x0][0xb00] ;  /* 0x0002c00000067ab9 */ /* 0x000fe40000000a00 */
[----:B------:R-:W-:-:S04]  /*1490*/  ISETP.NE.U32.AND P1, PT, RZ, UR6, PT ;  /* 0x00000006ff007c0c */ /* 0x000fc8000bf25070 */
[----:B------:R-:W-:-:S13]  /*14a0*/  ISETP.NE.AND.EX P1, PT, RZ, UR7, PT, P1 ;  /* 0x00000007ff007c0c */ /* 0x000fda000bf25310 */
[----:B------:R-:W-:Y:S05]  /*14b0*/  @!P1 BRA `(.L_x_7984) ;  /* 0x0000000000289947 */ /* 0x000fea0003800000 */
[----:B------:R-:W-:Y:S01]  /*14c0*/  R2UR UR6, R202 ;  /* 0x00000000ca0672ca */ /* 0x000fe200000e0000 */
[----:B------:R-:W-:-:S12]  /*14d0*/  ULDC.64 UR4, c[0x0][0xb00] ;  /* 0x0002c00000047ab9 */ /* 0x000fd80000000a00 */
        /* <DEDUP_REMOVED lines=8> */
.L_x_7984:
[----:B------:R-:W-:Y:S01]  /*1560*/  UIADD3 UR52, -UR52, UR4, URZ ;  /* 0x0000000434347290 */ /* 0x000fe2000fffe13f */
[----:B------:R-:W-:Y:S01]  /*1570*/  IMAD.MOV.U32 R40, RZ, RZ, RZ ;  /* 0x000000ffff287224 */ /* 0x000fe200078e00ff */
[----:B------:R-:W-:Y:S02]  /*1580*/  CS2R R164, SRZ ;  /* 0x0000000000a47805 */ /* 0x000fe4000001ff00 */
[----:B------:R-:W-:Y:S01]  /*1590*/  CS2R R34, SRZ ;  /* 0x0000000000227805 */ /* 0x000fe2000001ff00 */
[----:B------:R-:W-:Y:S01]  /*15a0*/  UISETP.GE.AND UP0, UPT, UR52, 0x1, UPT ;  /* 0x000000013400788c */ /* 0x000fe2000bf06270 */
[----:B------:R-:W-:Y:S01]  /*15b0*/  CS2R R36, SRZ ;  /* 0x0000000000247805 */ /* 0x000fe2000001ff00 */
[----:B------:R-:W-:Y:S01]  /*15c0*/  UIADD3 UR4, UR52, 0x5f, URZ ;  /* 0x0000005f34047890 */ /* 0x000fe2000fffe03f */
[----:B------:R-:W-:Y:S01]  /*15d0*/  CS2R R32, SRZ ;  /* 0x0000000000207805 */ /* 0x000fe2000001ff00 */
[----:B------:R-:W-:Y:S01]  /*15e0*/  IMAD.MOV.U32 R12, RZ, RZ, RZ ;  /* 0x000000ffff0c7224 */ /* 0x000fe200078e00ff */
[----:B------:R-:W-:-:S02]  /*15f0*/  CS2R R26, SRZ ;  /* 0x00000000001a7805 */ /* 0x000fc4000001ff00 */
[----:B------:R-:W-:Y:S01]  /*1600*/  PLOP3.LUT P1, PT, PT, PT, UP0, 0x80, 0x0 ;  /* 0x000000000000781c */ /* 0x000fe20003f2f008 */
[----:B------:R-:W-:Y:S01]  /*1610*/  UIMAD.WIDE UR4, UR4, 0x2aaaaaab, URZ ;  /* 0x2aaaaaab040478a5 */ /* 0x000fe2000f8e023f */
[----:B------:R-:W-:Y:S01]  /*1620*/  CS2R R28, SRZ ;  /* 0x00000000001c7805 */ /* 0x000fe2000001ff00 */
[----:B------:R-:W-:Y:S01]  /*1630*/  IMAD.MOV.U32 R166, RZ, RZ, RZ ;  /* 0x000000ffffa67224 */ /* 0x000fe200078e00ff */
[----:B------:R-:W-:Y:S01]  /*1640*/  CS2R R24, SRZ ;  /* 0x0000000000187805 */ /* 0x000fe2000001ff00 */
[----:B------:R-:W-:-:S04]  /*1650*/  USHF.R.U32.HI UR53, URZ, 0x1f, UR5 ;  /* 0x0000001f3f357899 */ /* 0x000fc80008011605 */
[----:B------:R-:W-:-:S04]  /*1660*/  ULEA.HI.SX32 UR53, UR5, UR53, 0x1c ;  /* 0x0000003505357291 */ /* 0x000fc8000f8fe23f */
[----:B------:R-:W-:Y:S08]  /*1670*/  @!P1 BRA `(.L_x_7985) ;  /* 0x0000005000ec9947 */ /* 0x000ff00003800000 */
[----:B------:R-:W0:Y:S01]  /*1680*/  S2R R4, SR_CgaCtaId ;  /* 0x0000000000047919 */ /* 0x000e220000008800 */
[----:B------:R-:W-:Y:S01]  /*1690*/  MOV R3, 0x400 ;  /* 0x0000040000037802 */ /* 0x000fe20000000f00 */
[----:B------:R-:W1:Y:S03]  /*16a0*/  SHFL.IDX PT, R0, R218, RZ, 0x1f ;  /* 0x00001fffda007589 */ /* 0x000e6600000e0000 */
[----:B0-----:R-:W-:Y:S02]  /*16b0*/  LEA R4, R4, R3, 0x18 ;  /* 0x0000000304047211 */ /* 0x001fe400078ec0ff */
[----:B-1----:R-:W-:-:S03]  /*16c0*/  LEA.HI R3, R0, R0, RZ, 0x1 ;  /* 0x0000000000037211 */ /* 0x002fc600078f08ff */
[----:B------:R-:W-:Y:S01]  /*16d0*/  VIADD R4, R4, 0x18400 ;  /* 0x0001840004047836 */ /* 0x000fe20000000000 */
[----:B------:R-:W-:-:S04]  /*16e0*/  LOP3.LUT R3, R3, 0xffffe, RZ, 0xc0, !PT ;  /* 0x000ffffe03037812 */ /* 0x000fc800078ec0ff */
[----:B------:R-:W-:Y:S01]  /*16f0*/  LOP3.LUT P0, RZ, R4, 0x1bf, RZ, 0xc0, !PT ;  /* 0x000001bf04ff7812 */ /* 0x000fe2000780c0ff */
[----:B------:R-:W-:-:S12]  /*1700*/  IMAD.IADD R16, R0, 0x1, -R3 ;  /* 0x0000000100107824 */ /* 0x000fd800078e0a03 */
        /* <DEDUP_REMOVED lines=17> */
.L_x_7986:
[----:B------:R-:W0:Y:S01]  /*1820*/  S2R R3, SR_CgaCtaId ;  /* 0x0000000000037919 */ /* 0x000e220000008800 */
[----:B------:R-:W-:Y:S02]  /*1830*/  R2UR UR5, R204 ;  /* 0x00000000cc0572ca */ /* 0x000fe400000e0000 */
[----:B------:R-:W-:Y:S01]  /*1840*/  MOV R0, 0x400 ;  /* 0x0000040000007802 */ /* 0x000fe20000000f00 */
[----:B------:R-:W1:Y:S10]  /*1850*/  S2R R17, SR_TID.X ;  /* 0x0000000000117919 */ /* 0x000e740000002100 */
[----:B------:R-:W-:-:S04]  /*1860*/  ULEA.HI UR4, UR5, UR5, URZ, 0x1 ;  /* 0x0000000505047291 */ /* 0x000fc8000f8f083f */
[----:B------:R-:W-:-:S04]  /*1870*/  ULOP3.LUT UR4, UR4, 0xfffffffe, URZ, 0xc0, !UPT ;  /* 0xfffffffe04047892 */ /* 0x000fc8000f8ec03f */
[----:B------:R-:W-:-:S06]  /*1880*/  UIADD3 UR4, UR5, -UR4, URZ ;  /* 0x8000000405047290 */ /* 0x000fcc000fffe03f */
[----:B------:R-:W-:Y:S01]  /*1890*/  IMAD.U32 R4, RZ, RZ, UR4 ;  /* 0x00000004ff047e24 */ /* 0x000fe2000f8e00ff */
[----:B0-----:R-:W-:-:S04]  /*18a0*/  LEA R5, R3, R0, 0x18 ;  /* 0x0000000003057211 */ /* 0x001fc800078ec0ff */
[----:B------:R-:W-:Y:S02]  /*18b0*/  SHF.L.U32 R0, R4, 0x1f, RZ ;  /* 0x0000001f04007819 */ /* 0x000fe400000006ff */
[----:B-1----:R-:W-:Y:S02]  /*18c0*/  SHF.R.U32.HI R17, RZ, 0x7, R17 ;  /* 0x00000007ff117819 */ /* 0x002fe40000011611 */
[----:B------:R-:W0:Y:S03]  /*18d0*/  SYNCS.PHASECHK.TRANS64.TRYWAIT P0, [R5+URZ+0x32400], R0 ;  /* 0x03240000050075a7 */ /* 0x000e26000800017f */
[----:B------:R-:W-:Y:S01]  /*18e0*/  VIADD R214, R17, 0x8 ;  /* 0x0000000811d67836 */ /* 0x000fe20000000000 */
[----:B0-----:R-:W-:Y:S06]  /*18f0*/  @!P0 BRA `(.L_x_7987) ;  /* 0x000000c4005c8947 */ /* 0x001fec0003800000 */
.L_x_8110:
[----:B------:R-:W-:Y:S05]  /*1900*/  WARPSYNC.ALL ;  /* 0x0000000000007948 */ /* 0x000fea0003800000 */
[----:B------:R-:W-:Y:S01]  /*1910*/  R2UR UR4, R222 ;  /* 0x00000000de0472ca */ /* 0x000fe200000e0000 */
[----:B------:R1:W-:-:S12]  /*1920*/  BAR.SYNC.DEFER_BLOCKING R214, 0x100 ;  /* 0x000400d60000751d */ /* 0x0003d80000010000 */
[----:B------:R-:W-:-:S05]  /*1930*/  IMAD.U32 R3, RZ, RZ, UR4 ;  /* 0x00000004ff037e24 */ /* 0x000fca000f8e00ff */
[----:B------:R-:W-:-:S13]  /*1940*/  ISETP.NE.AND P0, PT, R3, 0x3, PT ;  /* 0x000000030300780c */ /* 0x000fda0003f05270 */
[----:B-1----:R-:W-:Y:S05]  /*1950*/  @!P0 BRA `(.L_x_7988) ;  /* 0x0000000000048947 */ /* 0x002fea0003800000 */
[----:B------:R-:W-:Y:S01]  /*1960*/  BPT.TRAP 0x1 ;  /* 0x000000040000795c */ /* 0x000fe20000300000 */
.L_x_7988:
[----:B------:R-:W-:Y:S02]  /*1970*/  IMAD.U32 R4, RZ, RZ, UR36 ;  /* 0x00000024ff047e24 */ /* 0x000fe4000f8e00ff */
[----:B------:R-:W-:Y:S02]  /*1980*/  IMAD.U32 R6, RZ, RZ, UR37 ;  /* 0x00000025ff067e24 */ /* 0x000fe4000f8e00ff */
[----:B------:R-:W-:-:S03]  /*1990*/  IMAD R3, R4, 0x8, R5 ;  /* 0x0000000804037824 */ /* 0x000fc600078e0205 */
[----:B------:R-:W-:-:S04]  /*19a0*/  SHF.L.U32 R4, R6, 0x1f, RZ ;  /* 0x0000001f06047819 */ /* 0x000fc800000006ff */
[----:B------:R1:W2:Y:S01]  /*19b0*/  SYNCS.PHASECHK.TRANS64.TRYWAIT P1, [R3+URZ+0x32430], R4 ;  /* 0x03243004030075a7 */ /* 0x0002a2000802017f */
[----:B------:R-:W-:Y:S05]  /*19c0*/  @!P0 BRA `(.L_x_7989) ;  /* 0x0000000000048947 */ /* 0x000fea0003800000 */
[----:B------:R-:W-:Y:S01]  /*19d0*/  BPT.TRAP 0x1 ;  /* 0x000000040000795c */ /* 0x000fe20000300000 */
.L_x_7989:
[----:B------:R-:W-:Y:S01]  /*19e0*/  IMAD R16, R16, 0x2000, R5 ;  /* 0x0000200010107824 */ /* 0x000fe200078e0205 */
[----:B--2---:R-:W-:Y:S06]  /*19f0*/  @P1 BRA `(.L_x_7990) ;  /* 0x0000000000081947 */ /* 0x004fec0003800000 */
[----:B------:R-:W2:Y:S02]  /*1a00*/  SYNCS.PHASECHK.TRANS64.TRYWAIT P1, [R3+URZ+0x32430], R4 ;  /* 0x03243004030075a7 */ /* 0x000ea4000802017f */
[----:B--2---:R-:W-:Y:S05]  /*1a10*/  @!P1 BRA `(.L_x_7991) ;  /* 0x000000c400289947 */ /* 0x004fea0003800000 */
.L_x_7990:
[----:B------:R-:W-:Y:S01]  /*1a20*/  R2UR UR4, R5 ;  /* 0x00000000050472ca */ /* 0x000fe200000e0000 */
[----:B------:R-:W-:Y:S01]  /*1a30*/  WARPGROUP.ARRIVE ;  /* 0x00000000000079c5 */ /* 0x000fe20000000000 */
[----:B------:R-:W-:Y:S01]  /*1a40*/  R2UR UR5, R16 ;  /* 0x00000000100572ca */ /* 0x000fe200000e0000 */
[----:B------:R-:W-:Y:S01]  /*1a50*/  UMOV UR13, 0x40000040 ;  /* 0x40000040000d7882 */ /* 0x000fe20000000000 */
[----:B------:R-:W-:Y:S01]  /*1a60*/  UMOV UR15, 0x40000040 ;  /* 0x40000040000f7882 */ /* 0x000fe20000000000 */
[----:B------:R-:W-:-:S08]  /*1a70*/  IMAD.U32 R21, RZ, RZ, UR13 ;  /* 0x0000000dff157e24 */ /* 0x000fd0000f8e00ff */
[----:B------:R-:W-:Y:S02]  /*1a80*/  UIADD3 UR4, UR4, 0x1c400, URZ ;  /* 0x0001c40004047890 */ /* 0x000fe4000fffe03f */
[----:B------:R-:W-:Y:S02]  /*1a90*/  UIADD3 UR6, UR5, 0x18400, URZ ;  /* 0x0001840005067890 */ /* 0x000fe4000fffe03f */
[----:B------:R-:W-:Y:S02]  /*1aa0*/  USHF.R.U32.HI UR4, URZ, 0x4, UR4 ;  /* 0x000000043f047899 */ /* 0x000fe40008011604 */
[----:B------:R-:W-:Y:S02]  /*1ab0*/  USHF.R.U32.HI UR6, URZ, 0x4, UR6 ;  /* 0x000000043f067899 */ /* 0x000fe40008011606 */
[----:B------:R-:W-:Y:S02]  /*1ac0*/  ULOP3.LUT UR4, UR4, 0x3fff, URZ, 0xc0, !UPT ;  /* 0x00003fff04047892 */ /* 0x000fe4000f8ec03f */
[----:B------:R-:W-:-:S02]  /*1ad0*/  ULOP3.LUT UR6, UR6, 0x3fff, URZ, 0xc0, !UPT ;  /* 0x00003fff06067892 */ /* 0x000fc4000f8ec03f */
[----:B------:R-:W-:Y:S02]  /*1ae0*/  ULOP3.LUT UR39, UR4, 0x10000, URZ, 0xfc, !UPT ;  /* 0x0001000004277892 */ /* 0x000fe4000f8efc3f */
[----:B------:R-:W-:Y:S02]  /*1af0*/  ULOP3.LUT UR8, UR6, 0x10000, URZ, 0xfc, !UPT ;  /* 0x0001000006087892 */ /* 0x000fe4000f8efc3f */
[----:B------:R-:W-:Y:S02]  /*1b00*/  UIMAD UR4, UR36, 0x300, UR39 ;  /* 0x00000300240478a4 */ /* 0x000fe4000f8e0227 */
[----:B------:R-:W-:Y:S02]  /*1b10*/  UIADD3 UR6, UR8, 0x2, URZ ;  /* 0x0000000208067890 */ /* 0x000fe4000fffe03f */
[----:B------:R-:W-:Y:S01]  /*1b20*/  UIADD3 UR7, UR4, 0x2, URZ ;  /* 0x0000000204077890 */ /* 0x000fe2000fffe03f */
[----:B------:R-:W-:Y:S02]  /*1b30*/  UMOV UR12, UR8 ;  /* 0x00000008000c7c82 */ /* 0x000fe40008000000 */
[----:B------:R-:W-:Y:S01]  /*1b40*/  UMOV UR14, UR4 ;  /* 0x00000004000e7c82 */ /* 0x000fe20008000000 */
[----:B------:R-:W-:Y:S01]  /*1b50*/  IMAD.U32 R20, RZ, RZ, UR12 ;  /* 0x0000000cff147e24 */ /* 0x000fe2000f8e00ff */
[----:B------:R-:W-:Y:S01]  /*1b60*/  HGMMA.64x96x16.F32.BF16 R24, gdesc[UR12], RZ, !UPT, gsb0 ;  /* 0x016000000c1879f0 */ /* 0x000fe2000c0018ff */
[----:B------:R-:W-:Y:S01]  /*1b70*/  UMOV UR12, UR6 ;  /* 0x00000006000c7c82 */ /* 0x000fe20008000000 */
[----:B------:R-:W-:Y:S01]  /*1b80*/  UMOV UR13, 0x40000040 ;  /* 0x40000040000d7882 */ /* 0x000fe20000000000 */
[----:B------:R-:W-:Y:S01]  /*1b90*/  UMOV UR14, UR7 ;  /* 0x00000007000e7c82 */ /* 0x000fe20008000000 */
[----:B------:R-:W-:Y:S01]  /*1ba0*/  UMOV UR15, 0x40000040 ;  /* 0x40000040000f7882 */ /* 0x000fe20000000000 */
[----:B------:R-:W-:Y:S01]  /*1bb0*/  UIADD3 UR6, UR8, 0x4, URZ ;  /* 0x0000000408067890 */ /* 0x000fe2000fffe03f */
[----:B------:R-:W-:Y:S01]  /*1bc0*/  IMAD.U32 R18, RZ, RZ, UR12 ;  /* 0x0000000cff127e24 */ /* 0x000fe2000f8e00ff */
[----:B------:R-:W-:Y:S01]  /*1bd0*/  UIADD3 UR7, UR4, 0x4, URZ ;  /* 0x0000000404077890 */ /* 0x000fe2000fffe03f */
[----:B------:R-:W-:Y:S01]  /*1be0*/  IMAD.U32 R19, RZ, RZ, UR13 ;  /* 0x0000000dff137e24 */ /* 0x000fe2000f8e00ff */
[----:B------:R-:W-:Y:S01]  /*1bf0*/  UIADD3 UR4, UR4, 0x6, URZ ;  /* 0x0000000604047890 */ /* 0x000fe2000fffe03f */
[----:B------:R-:W-:-:S02]  /*1c00*/  WARPGROUP.DEPBAR.LE gsb0, 0x0 ;  /* 0x00008000000079c5 */ /* 0x000fc40000010000 */
[----:B------:R-:W-:-:S06]  /*1c10*/  WARPGROUP.ARRIVE ;  /* 0x00000000000079c5 */ /* 0x000fcc0000000000 */
[----:B------:R-:W-:Y:S01]  /*1c20*/  HGMMA.64x96x16.F32.BF16 R24, gdesc[UR12], R24, gsb0 ;  /* 0x016000000c1879f0 */ /* 0x000fe20008001818 */
[----:B------:R-:W-:Y:S01]  /*1c30*/  UMOV UR12, UR6 ;  /* 0x00000006000c7c82 */ /* 0x000fe20008000000 */
[----:B------:R-:W-:Y:S01]  /*1c40*/  UMOV UR13, 0x40000040 ;  /* 0x40000040000d7882 */ /* 0x000fe20000000000 */
[----:B------:R-:W-:Y:S01]  /*1c50*/  UMOV UR14, UR7 ;  /* 0x00000007000e7c82 */ /* 0x000fe20008000000 */
[----:B------:R-:W-:Y:S01]  /*1c60*/  UMOV UR15, 0x40000040 ;  /* 0x40000040000f7882 */ /* 0x000fe20000000000 */
[----:B------:R-:W-:Y:S01]  /*1c70*/  UIADD3 UR6, UR8, 0x6, URZ ;  /* 0x0000000608067890 */ /* 0x000fe2000fffe03f */
[----:B------:R-:W-:Y:S02]  /*1c80*/  IMAD.U32 R16, RZ, RZ, UR12 ;  /* 0x0000000cff107e24 */ /* 0x000fe4000f8e00ff */
[----:B------:R-:W-:Y:S01]  /*1c90*/  IMAD.U32 R17, RZ, RZ, UR13 ;  /* 0x0000000dff117e24 */ /* 0x000fe2000f8e00ff */
[----:B------:R-:W-:Y:S02]  /*1ca0*/  WARPGROUP.DEPBAR.LE gsb0, 0x0 ;  /* 0x00008000000079c5 */ /* 0x000fe40000010000 */
[----:B------:R-:W-:-:S06]  /*1cb0*/  WARPGROUP.ARRIVE ;  /* 0x00000000000079c5 */ /* 0x000fcc0000000000 */
[----:B------:R-:W-:Y:S01]  /*1cc0*/  HGMMA.64x96x16.F32.BF16 R24, gdesc[UR12], R24, gsb0 ;  /* 0x016000000c1879f0 */ /* 0x000fe20008001818 */
[----:B------:R-:W-:Y:S01]  /*1cd0*/  UMOV UR12, UR6 ;  /* 0x00000006000c7c82 */ /* 0x000fe20008000000 */
[----:B------:R-:W-:Y:S01]  /*1ce0*/  UMOV UR13, 0x40000040 ;  /* 0x40000040000d7882 */ /* 0x000fe20000000000 */
[----:B------:R-:W-:Y:S01]  /*1cf0*/  UMOV UR14, UR4 ;  /* 0x00000004000e7c82 */ /* 0x000fe20008000000 */
[----:B------:R-:W-:Y:S01]  /*1d00*/  UMOV UR15, 0x40000040 ;  /* 0x40000040000f7882 */ /* 0x000fe20000000000 */
[----:B------:R-:W-:Y:S02]  /*1d10*/  IMAD.U32 R14, RZ, RZ, UR12 ;  /* 0x0000000cff0e7e24 */ /* 0x000fe4000f8e00ff */
[----:B------:R-:W-:Y:S01]  /*1d20*/  IMAD.U32 R15, RZ, RZ, UR13 ;  /* 0x0000000dff0f7e24 */ /* 0x000fe2000f8e00ff */
[----:B------:R-:W-:Y:S02]  /*1d30*/  WARPGROUP.DEPBAR.LE gsb0, 0x0 ;  /* 0x00008000000079c5 */ /* 0x000fe40000010000 */
[----:B------:R-:W-:-:S06]  /*1d40*/  WARPGROUP.ARRIVE ;  /* 0x00000000000079c5 */ /* 0x000fcc0000000000 */
[----:B------:R-:W-:Y:S03]  /*1d50*/  HGMMA.64x96x16.F32.BF16 R24, gdesc[UR12], R24, gsb0 ;  /* 0x016000000c1879f0 */ /* 0x000fe60008001818 */
[----:B------:R-:W-:Y:S02]  /*1d60*/  WARPGROUP.DEPBAR.LE gsb0, 0x0 ;  /* 0x00008000000079c5 */ /* 0x000fe40000010000 */
[----:B------:R-:W3:Y:S02]  /*1d70*/  SYNCS.PHASECHK.TRANS64.TRYWAIT P1, [R5+URZ+0x32410], R0 ;  /* 0x03241000050075a7 */ /* 0x000ee4000802017f */
[----:B---3--:R-:W-:Y:S05]  /*1d80*/  @!P1 BRA `(.L_x_7992) ;  /* 0x000000c000609947 */ /* 0x008fea0003800000 */
.L_x_8111:
[----:B------:R-:W-:Y:S05]  /*1d90*/  @!P0 BRA `(.L_x_7993) ;  /* 0x0000000000048947 */ /* 0x000fea0003800000 */
[----:B------:R-:W-:Y:S01]  /*1da0*/  BPT.TRAP 0x1 ;  /* 0x000000040000795c */ /* 0x000fe20000300000 */
.L_x_7993:
[----:B------:R4:W0:Y:S01]  /*1db0*/  SYNCS.PHASECHK.TRANS64.TRYWAIT P1, [R3+URZ+0x32450], R4 ;  /* 0x03245004030075a7 */ /* 0x000822000802017f */
[----:B------:R-:W-:Y:S05]  /*1dc0*/  @!P0 BRA `(.L_x_7994) ;  /* 0x0000000000048947 */ /* 0x000fea0003800000 */
[----:B------:R-:W-:Y:S01]  /*1dd0*/  BPT.TRAP 0x1 ;  /* 0x000000040000795c */ /* 0x000fe20000300000 */
.L_x_7994:
[----:B0-----:R-:W-:Y:S05]  /*1de0*/  @P1 BRA `(.L_x_7995) ;  /* 0x0000000000081947 */ /* 0x001fea0003800000 */
[----:B------:R-:W0:Y:S02]  /*1df0*/  SYNCS.PHASECHK.TRANS64.TRYWAIT P1, [R3+URZ+0x32450], R4 ;  /* 0x03245004030075a7 */ /* 0x000e24000802017f */
[----:B0-----:R-:W-:Y:S05]  /*1e00*/  @!P1 BRA `(.L_x_7996) ;  /* 0x000000c000549947 */ /* 0x001fea0003800000 */
.L_x_7995:
[----:B------:R-:W-:Y:S01]  /*1e10*/  R2UR UR4, R5 ;  /* 0x00000000050472ca */ /* 0x000fe200000e0000 */
[----:B------:R-:W-:Y:S01]  /*1e20*/  UIADD3 UR5, UR5, 0x22400, URZ ;  /* 0x0002240005057890 */ /* 0x000fe2000fffe03f */
[----:B------:R-:W-:Y:S01]  /*1e30*/  WARPGROUP.ARRIVE ;  /* 0x00000000000079c5 */ /* 0x000fe20000000000 */
[----:B------:R-:W-:Y:S01]  /*1e40*/  UMOV UR9, 0x40000040 ;  /* 0x4000004000097882 */ /* 0x000fe20000000000 */
[----:B------:R-:W-:Y:S01]  /*1e50*/  UMOV UR11, 0x40000040 ;  /* 0x40000040000b7882 */ /* 0x000fe20000000000 */
[----:B------:R-:W-:Y:S01]  /*1e60*/  USHF.R.U32.HI UR5, URZ, 0x4, UR5 ;  /* 0x000000043f057899 */ /* 0x000fe20008011605 */
[----:B---3--:R-:W-:Y:S01]  /*1e70*/  IMAD.U32 R5, RZ, RZ, UR9 ;  /* 0x00000009ff057e24 */ /* 0x008fe2000f8e00ff */
[----:B------:R-:W-:Y:S01]  /*1e80*/  UMOV UR13, 0x40000040 ;  /* 0x40000040000d7882 */ /* 0x000fe20000000000 */
[----:B------:R-:W-:Y:S01]  /*1e90*/  UMOV UR15, 0x40000040 ;  /* 0x40000040000f7882 */ /* 0x000fe20000000000 */
[----:B------:R-:W-:Y:S01]  /*1ea0*/  IMAD.U32 R7, RZ, RZ, UR13 ;  /* 0x0000000dff077e24 */ /* 0x000fe2000f8e00ff */
[----:B------:R-:W-:Y:S01]  /*1eb0*/  UMOV UR17, 0x40000040 ;  /* 0x4000004000117882 */ /* 0x000fe20000000000 */
[----:B------:R-:W-:Y:S01]  /*1ec0*/  UMOV UR19, 0x40000040 ;  /* 0x4000004000137882 */ /* 0x000fe20000000000 */
[----:B------:R-:W-:Y:S01]  /*1ed0*/  UMOV UR21, 0x40000040 ;  /* 0x4000004000157882 */ /* 0x000fe20000000000 */
[----:B------:R-:W-:Y:S01]  /*1ee0*/  UIADD3 UR4, UR4, 0x400, URZ ;  /* 0x0000040004047890 */ /* 0x000fe2000fffe03f */
[----:B------:R-:W0:Y:S01]  /*1ef0*/  S2R R72, SR_TID.X ;  /* 0x0000000000487919 */ /* 0x000e220000002100 */
[----:B------:R-:W-:Y:S01]  /*1f00*/  UMOV UR23, 0x40000040 ;  /* 0x4000004000177882 */ /* 0x000fe20000000000 */
[----:B------:R-:W-:Y:S01]  /*1f10*/  UMOV UR25, 0x40000040 ;  /* 0x4000004000197882 */ /* 0x000fe20000000000 */
[----:B------:R-:W-:Y:S01]  /*1f20*/  USHF.R.U32.HI UR4, URZ, 0x4, UR4 ;  /* 0x000000043f047899 */ /* 0x000fe20008011604 */
[----:B------:R-:W-:Y:S01]  /*1f30*/  UMOV UR27, 0x40000040 ;  /* 0x40000040001b7882 */ /* 0x000fe20000000000 */
[----:B------:R-:W-:-:S02]  /*1f40*/  UMOV UR29, 0x40000040 ;  /* 0x40000040001d7882 */ /* 0x000fc40000000000 */
[----:B------:R-:W-:Y:S02]  /*1f50*/  ULOP3.LUT UR7, UR4, 0x3fff, URZ, 0xc0, !UPT ;  /* 0x00003fff04077892 */ /* 0x000fe4000f8ec03f */
[----:B------:R-:W-:Y:S02]  /*1f60*/  ULOP3.LUT UR4, UR5, 0x3fff, URZ, 0xc0, !UPT ;  /* 0x00003fff05047892 */ /* 0x000fe4000f8ec03f */
[----:B------:R-:W-:Y:S02]  /*1f70*/  ULOP3.LUT UR38, UR7, 0x10000, URZ, 0xfc, !UPT ;  /* 0x0001000007267892 */ /* 0x000fe4000f8efc3f */
[----:B------:R-:W-:Y:S02]  /*1f80*/  ULOP3.LUT UR4, UR4, 0x10000, URZ, 0xfc, !UPT ;  /* 0x0001000004047892 */ /* 0x000fe4000f8efc3f */
[----:B------:R-:W-:Y:S02]  /*1f90*/  UIMAD UR5, UR36, 0xc00, UR38 ;  /* 0x00000c00240578a4 */ /* 0x000fe4000f8e0226 */
[----:B------:R-:W-:-:S02]  /*1fa0*/  UIADD3 UR6, UR4, 0x2, URZ ;  /* 0x0000000204067890 */ /* 0x000fc4000fffe03f */
[----:B------:R-:W-:Y:S02]  /*1fb0*/  UIADD3 UR16, UR4, 0x406, URZ ;  /* 0x0000040604107890 */ /* 0x000fe4000fffe03f */
[----:B------:R-:W-:Y:S01]  /*1fc0*/  UMOV UR8, UR4 ;  /* 0x0000000400087c82 */ /* 0x000fe20008000000 */
[----:B------:R-:W-:Y:S01]  /*1fd0*/  UMOV UR10, UR5 ;  /* 0x00000005000a7c82 */ /* 0x000fe20008000000 */
[----:B-12-4-:R-:W-:Y:S01]  /*1fe0*/  IMAD.U32 R4, RZ, RZ, UR8 ;  /* 0x00000008ff047e24 */ /* 0x016fe2000f8e00ff */
[----:B------:R-:W-:Y:S01]  /*1ff0*/  HGMMA.64x96x16.F32.BF16 R24, gdesc[UR8], R24, gsb0 ;  /* 0x01600000081879f0 */ /* 0x000fe20008001818 */
[----:B------:R-:W-:Y:S01]  /*2000*/  UIADD3 UR8, UR5, 0x2, URZ ;  /* 0x0000000205087890 */ /* 0x000fe2000fffe03f */
[----:B------:R-:W-:Y:S01]  /*2010*/  UMOV UR12, UR6 ;  /* 0x00000006000c7c82 */ /* 0x000fe20008000000 */
[----:B------:R-:W-:Y:S01]  /*2020*/  UIADD3 UR6, UR4, 0x4, URZ ;  /* 0x0000000404067890 */ /* 0x000fe2000fffe03f */
[----:B------:R-:W-:Y:S01]  /*2030*/  IMAD.U32 R6, RZ, RZ, UR12 ;  /* 0x0000000cff067e24 */ /* 0x000fe2000f8e00ff */
[----:B------:R-:W-:-:S03]  /*2040*/  UIADD3 UR10, UR5, 0x302, URZ ;  /* 0x00000302050a7890 */ /* 0x000fc6000fffe03f */
[----:B------:R-:W-:Y:S01]  /*2050*/  UMOV UR14, UR8 ;  /* 0x00000008000e7c82 */ /* 0x000fe20008000000 */
[----:B------:R-:W-:Y:S01]  /*2060*/  UIADD3 UR8, UR5, 0x4, URZ ;  /* 0x0000000405087890 */ /* 0x000fe2000fffe03f */
[----:B------:R-:W-:Y:S01]  /*2070*/  UMOV UR9, 0x40000040 ;  /* 0x4000004000097882 */ /* 0x000fe20000000000 */
[----:B------:R-:W-:Y:S01]  /*2080*/  UMOV UR11, 0x40000040 ;  /* 0x40000040000b7882 */ /* 0x000fe20000000000 */
[----:B------:R-:W-:Y:S02]  /*2090*/  UIADD3 UR18, UR5, 0x306, URZ ;  /* 0x0000030605127890 */ /* 0x000fe4000fffe03f */
[----:B------:R-:W-:Y:S02]  /*20a0*/  UIADD3 UR20, UR4, 0x800, URZ ;  /* 0x0000080004147890 */ /* 0x000fe4000fffe03f */
[----:B------:R-:W-:Y:S02]  /*20b0*/  UIADD3 UR22, UR5, 0x600, URZ ;  /* 0x0000060005167890 */ /* 0x000fe4000fffe03f */
[----:B------:R-:W-:-:S02]  /*20c0*/  UIADD3 UR24, UR4, 0x802, URZ ;  /* 0x0000080204187890 */ /* 0x000fc4000fffe03f */
[----:B------:R-:W-:Y:S02]  /*20d0*/  UIADD3 UR26, UR5, 0x602, URZ ;  /* 0x00000602051a7890 */ /* 0x000fe4000fffe03f */
[----:B------:R-:W-:Y:S02]  /*20e0*/  UIADD3 UR28, UR4, 0x804, URZ ;  /* 0x00000804041c7890 */ /* 0x000fe4000fffe03f */
[----:B------:R-:W-:Y:S01]  /*20f0*/  UIADD3 UR30, UR5, 0x604, URZ ;  /* 0x00000604051e7890 */ /* 0x000fe2000fffe03f */
        /* <DEDUP_REMOVED lines=21> */
[----:B------:R-:W-:Y:S02]  /*2250*/  ULOP3.LUT UR7, UR7, 0x3000000, URZ, 0xfc, !UPT ;  /* 0x0300000007077892 */ /* 0x000fe4000f8efc3f */
[----:B------:R-:W-:Y:S01]  /*2260*/  UISETP.GE.AND UP0, UPT, UR52, 0x61, UPT ;  /* 0x000000613400788c */ /* 0x000fe2000bf06270 */
[----:B------:R-:W-:Y:S02]  /*2270*/  WARPGROUP.DEPBAR.LE gsb0, 0x0 ;  /* 0x00008000000079c5 */ /* 0x000fe40000010000 */
[----:B------:R-:W-:-:S06]  /*2280*/  WARPGROUP.ARRIVE ;  /* 0x00000000000079c5 */ /* 0x000fcc0000000000 */
[----:B------:R-:W-:Y:S01]  /*2290*/  HGMMA.64x96x16.F32.BF16 R24, gdesc[UR12], R24, gsb0 ;  /* 0x016000000c1879f0 */ /* 0x000fe20008001818 */
        /* <DEDUP_REMOVED lines=28> */
[----:B------:R-:W-:Y:S01]  /*2460*/  ULDC UR6, c[0x0][0xa80] ;  /* 0x0002a00000067ab9 */ /* 0x000fe20000000800 */
[----:B------:R-:W-:Y:S01]  /*2470*/  IMAD.U32 R13, RZ, RZ, UR13 ;  /* 0x0000000dff0d7e24 */ /* 0x000fe2000f8e00ff */
[----:B------:R-:W-:Y:S02]  /*2480*/  WARPGROUP.DEPBAR.LE gsb0, 0x0 ;  /* 0x00008000000079c5 */ /* 0x000fe40000010000 */
[----:B------:R-:W-:-:S06]  /*2490*/  WARPGROUP.ARRIVE ;  /* 0x00000000000079c5 */ /* 0x000fcc0000000000 */
[----:B------:R-:W-:Y:S01]  /*24a0*/  HGMMA.64x96x16.F32.BF16 R24, gdesc[UR12], R24, gsb0 ;  /* 0x016000000c1879f0 */ /* 0x000fe20008001818 */
[----:B------:R-:W-:Y:S02]  /*24b0*/  UIADD3 UR12, UR4, 0x404, URZ ;  /* 0x00000404040c7890 */ /* 0x000fe4000fffe03f */
[----:B------:R-:W-:Y:S01]  /*24c0*/  UIADD3 UR14, UR5, 0x304, URZ ;  /* 0x00000304050e7890 */ /* 0x000fe2000fffe03f */
[----:B------:R-:W-:Y:S01]  /*24d0*/  UMOV UR13, 0x40000040 ;  /* 0x40000040000d7882 */ /* 0x000fe20000000000 */
[----:B------:R-:W-:Y:S01]  /*24e0*/  UMOV UR15, 0x40000040 ;  /* 0x40000040000f7882 */ /* 0x000fe20000000000 */
[----:B------:R-:W-:-:S04]  /*24f0*/  UIMAD UR4, UR53, -0x60, UR52 ;  /* 0xffffffa0350478a4 */ /* 0x000fc8000f8e0234 */
[----:B------:R-:W-:-:S06]  /*2500*/  UIADD3 UR4, UR4, 0x60, URZ ;  /* 0x0000006004047890 */ /* 0x000fcc000fffe03f */
[----:B------:R-:W-:Y:S01]  /*2510*/  IMAD.U32 R0, RZ, RZ, UR4 ;  /* 0x00000004ff007e24 */ /* 0x000fe2000f8e00ff */
[----:B------:R-:W-:-:S03]  /*2520*/  UIMAD UR4, UR36, 0xc00, UR7 ;  /* 0x00000c00240478a4 */ /* 0x000fc6000f8e0207 */
        /* <DEDUP_REMOVED lines=10> */
[----:B------:R-:W-:Y:S01]  /*25d0*/  UMOV UR10, UR4 ;  /* 0x00000004000a7c82 */ /* 0x000fe20008000000 */
        /* <DEDUP_REMOVED lines=35> */
[----:B------:R-:W-:-:S02]  /*2810*/  FSEL R25, R30, -INF , P6 ;  /* 0xff8000001e197808 */ /* 0x000fc40003000000 */
[----:B------:R-:W-:Y:S02]  /*2820*/  FSEL R30, R29, -INF , P5 ;  /* 0xff8000001d1e7808 */ /* 0x000fe40002800000 */
[----:B------:R-:W-:Y:S02]  /*2830*/  FSEL R28, R28, -INF , P6 ;  /* 0xff8000001c1c7808 */ /* 0x000fe40003000000 */
[----:B------:R-:W-:Y:S02]  /*2840*/  FMNMX.FTZ R29, R24, R26, !PT ;  /* 0x0000001a181d7209 */ /* 0x000fe40007810000 */
[----:B------:R-:W-:Y:S02]  /*2850*/  FSEL R159, R32, -INF , P4 ;  /* 0xff800000209f7808 */ /* 0x000fe40002000000 */
[----:B------:R-:W-:Y:S02]  /*2860*/  FMNMX.FTZ R29, R28, R29, !PT ;  /* 0x0000001d1c1d7209 */ /* 0x000fe40007810000 */
[----:B------:R-:W-:-:S02]  /*2870*/  FSEL R161, R33, -INF , P3 ;  /* 0xff80000021a17808 */ /* 0x000fc40001800000 */
[----:B------:R-:W-:Y:S02]  /*2880*/  FMNMX.FTZ R32, R30, R29, !PT ;  /* 0x0000001d1e207209 */ /* 0x000fe40007810000 */
[----:B------:R-:W-:Y:S02]  /*2890*/  FSEL R27, R27, -INF , P1 ;  /* 0xff8000001b1b7808 */ /* 0x000fe40000800000 */
[----:B------:R-:W-:Y:S02]  /*28a0*/  FMNMX.FTZ R32, R159, R32, !PT ;  /* 0x000000209f207209 */ /* 0x000fe40007810000 */
[----:B------:R-:W-:Y:S02]  /*28b0*/  ISETP.GT.AND P2, PT, R0, 0x18, PT ;  /* 0x000000180000780c */ /* 0x000fe40003f44270 */
[----:B------:R-:W-:Y:S02]  /*28c0*/  FMNMX.FTZ R29, R161, R32, !PT ;  /* 0x00000020a11d7209 */ /* 0x000fe40007810000 */
[----:B------:R-:W-:-:S02]  /*28d0*/  FMNMX.FTZ R32, R73, R27, !PT ;  /* 0x0000001b49207209 */ /* 0x000fc40007810000 */
[----:B------:R-:W-:Y:S02]  /*28e0*/  ISETP.GT.AND P1, PT, R0, 0x19, PT ;  /* 0x000000190000780c */ /* 0x000fe40003f24270 */
[----:B------:R-:W-:Y:S02]  /*28f0*/  FSEL R164, R36, -INF , P2 ;  /* 0xff80000024a47808 */ /* 0x000fe40001000000 */
[----:B------:R-:W-:Y:S02]  /*2900*/  FSEL R31, R31, -INF , P5 ;  /* 0xff8000001f1f7808 */ /* 0x000fe40002800000 */
[----:B------:R-:W-:Y:S02]  /*2910*/  FMNMX.FTZ R32, R25, R32, !PT ;  /* 0x0000002019207209 */ /* 0x000fe40007810000 */
[----:B------:R-:W-:Y:S02]  /*2920*/  FSEL R168, R37, -INF , P1 ;  /* 0xff80000025a87808 */ /* 0x000fe40000800000 */
[----:B------:R-:W-:-:S02]  /*2930*/  FMNMX.FTZ R29, R164, R29, !PT ;  /* 0x0000001da41d7209 */ /* 0x000fc40007810000 */
[----:B------:R-:W-:Y:S02]  /*2940*/  FSEL R157, R34, -INF , P4 ;  /* 0xff800000229d7808 */ /* 0x000fe40002000000 */
[----:B------:R-:W-:Y:S02]  /*2950*/  FMNMX.FTZ R32, R31, R32, !PT ;  /* 0x000000201f207209 */ /* 0x000fe40007810000 */
        /* <DEDUP_REMOVED lines=104> */
[--C-:B------:R-:W-:Y:S01]  /*2fe0*/  FFMA.FTZ R194, R28, UR6, -R211.reuse ;  /* 0x000000061cc27c23 */ /* 0x100fe200080108d3 */
[----:B------:R-:W-:Y:S01]  /*2ff0*/  FSEL R212, R212, RZ, P1 ;  /* 0x000000ffd4d47208 */ /* 0x000fe20000800000 */
[--C-:B------:R-:W-:Y:S01]  /*3000*/  FFMA.FTZ R195, R30, UR6, -R211.reuse ;  /* 0x000000061ec37c23 */ /* 0x100fe200080108d3 */
[----:B0-----:R-:W-:Y:S01]  /*3010*/  LOP3.LUT P1, RZ, R72, 0x7f, RZ, 0xc0, !PT ;  /* 0x0000007f48ff7812 */ /* 0x001fe2000782c0ff */
[----:B------:R-:W-:Y:S01]  /*3020*/  MUFU.EX2 R192, R192 ;  /* 0x000000c000c07308 */ /* 0x000fe20000000800 */
[----:B------:R-:W-:Y:S01]  /*3030*/  SHF.R.U32.HI R72, RZ, 0x7, R72 ;  /* 0x00000007ff487819 */ /* 0x000fe20000011648 */
[--C-:B------:R-:W-:Y:S01]  /*3040*/  FFMA.FTZ R196, R73, UR6, -R212.reuse ;  /* 0x0000000649c47c23 */ /* 0x100fe200080108d4 */
[--C-:B------:R-:W-:Y:S01]  /*3050*/  FFMA.FTZ R197, R27, UR6, -R212.reuse ;  /* 0x000000061bc57c23 */ /* 0x100fe200080108d4 */
[--C-:B------:R-:W-:Y:S01]  /*3060*/  FFMA.FTZ R198, R25, UR6, -R212.reuse ;  /* 0x0000000619c67c23 */ /* 0x100fe200080108d4 */
[----:B------:R-:W-:Y:S01]  /*3070*/  IADD3 R158, -R72, 0xb, RZ ;  /* 0x0000000b489e7810 */ /* 0x000fe20007ffe1ff */
[----:B------:R-:W-:Y:S01]  /*3080*/  FFMA.FTZ R199, R31, UR6, -R212 ;  /* 0x000000061fc77c23 */ /* 0x000fe200080108d4 */
[--C-:B------:R-:W-:Y:S01]  /*3090*/  FFMA.FTZ R159, R159, UR6, -R211.reuse ;  /* 0x000000069f9f7c23 */ /* 0x100fe200080108d3 */
[----:B------:R-:W0:Y:S01]  /*30a0*/  MUFU.EX2 R193, R193 ;  /* 0x000000c100c17308 */ /* 0x000e220000000800 */
[--C-:B------:R-:W-:Y:S01]  /*30b0*/  FFMA.FTZ R161, R161, UR6, -R211.reuse ;  /* 0x00000006a1a17c23 */ /* 0x100fe200080108d3 */
[--C-:B------:R-:W-:Y:S01]  /*30c0*/  FFMA.FTZ R164, R164, UR6, -R211.reuse ;  /* 0x00000006a4a47c23 */ /* 0x100fe200080108d3 */
[----:B------:R-:W-:Y:S01]  /*30d0*/  FFMA.FTZ R168, R168, UR6, -R211 ;  /* 0x00000006a8a87c23 */ /* 0x000fe200080108d3 */
[----:B------:R-:W-:-:S02]  /*30e0*/  @!P1 VIADD R24, R3, 0x32440 ;  /* 0x0003244003189836 */ /* 0x000fc40000000000 */
[--C-:B------:R-:W-:Y:S01]  /*30f0*/  FFMA.FTZ R157, R157, UR6, -R212.reuse ;  /* 0x000000069d9d7c23 */ /* 0x100fe200080108d4 */
[--C-:B------:R-:W-:Y:S01]  /*3100*/  FFMA.FTZ R160, R160, UR6, -R212.reuse ;  /* 0x00000006a0a07c23 */ /* 0x100fe200080108d4 */
[----:B------:R-:W-:Y:S01]  /*3110*/  FFMA.FTZ R162, R162, UR6, -R212 ;  /* 0x00000006a2a27c23 */ /* 0x000fe200080108d4 */
[----:B------:R-:W-:Y:S01]  /*3120*/  MUFU.EX2 R194, R194 ;  /* 0x000000c200c27308 */ /* 0x000fe20000000800 */
[----:B------:R-:W-:Y:S01]  /*3130*/  @!P1 PRMT R24, RZ, 0x654, R24 ;  /* 0x00000654ff189816 */ /* 0x000fe20000000018 */
[----:B------:R1:W-:Y:S06]  /*3140*/  BAR.ARV R158, 0x100 ;  /* 0x0004009e0000751d */ /* 0x0003ec0000002000 */
[----:B------:R2:W-:Y:S01]  /*3150*/  @!P1 SYNCS.ARRIVE.TRANS64.RED.A1T0 RZ, [R24+URZ], RZ ;  /* 0x000000ff18ff99a7 */ /* 0x0005e2000810043f */
[----:B------:R-:W3:Y:S01]  /*3160*/  MUFU.EX2 R195, R195 ;  /* 0x000000c300c37308 */ /* 0x000ee20000000800 */
[----:B------:R4:W-:Y:S01]  /*3170*/  BAR.SYNC.DEFER_BLOCKING R214, 0x100 ;  /* 0x000400d60000751d */ /* 0x0009e20000010000 */
[----:B0-----:R-:W-:Y:S01]  /*3180*/  F2FP.BF16.F32.PACK_AB R152, R193, R192 ;  /* 0x000000c0c198723e */ /* 0x001fe200000010ff */
[--C-:B------:R-:W-:Y:S01]  /*3190*/  FFMA.FTZ R166, R166, UR6, -R212.reuse ;  /* 0x00000006a6a67c23 */ /* 0x100fe200080108d4 */
[--C-:B------:R-:W-:Y:S01]  /*31a0*/  FFMA.FTZ R165, R165, UR6, -R211.reuse ;  /* 0x00000006a5a57c23 */ /* 0x100fe200080108d3 */
[--C-:B------:R-:W-:Y:S01]  /*31b0*/  FFMA.FTZ R163, R163, UR6, -R212.reuse ;  /* 0x00000006a3a37c23 */ /* 0x100fe200080108d4 */
[--C-:B------:R-:W-:Y:S01]  /*31c0*/  FFMA.FTZ R224, R175, UR6, -R212.reuse ;  /* 0x00000006afe07c23 */ /* 0x100fe200080108d4 */
[--C-:B------:R-:W-:Y:S01]  /*31d0*/  FFMA.FTZ R173, R173, UR6, -R211.reuse ;  /* 0x00000006adad7c23 */ /* 0x100fe200080108d3 */
[----:B------:R-:W-:Y:S01]  /*31e0*/  MUFU.EX2 R196, R196 ;  /* 0x000000c400c47308 */ /* 0x000fe20000000800 */
[--C-:B----4-:R-:W-:Y:S01]  /*31f0*/  FFMA.FTZ R214, R169, UR6, -R211.reuse ;  /* 0x00000006a9d67c23 */ /* 0x110fe200080108d3 */
[--C-:B------:R-:W-:Y:S01]  /*3200*/  FFMA.FTZ R169, R172, UR6, -R211.reuse ;  /* 0x00000006aca97c23 */ /* 0x100fe200080108d3 */
[--C-:B------:R-:W-:Y:S01]  /*3210*/  FFMA.FTZ R172, R176, UR6, -R211.reuse ;  /* 0x00000006b0ac7c23 */ /* 0x100fe200080108d3 */
[--C-:B------:R-:W-:Y:S01]  /*3220*/  FFMA.FTZ R176, R167, UR6, -R212.reuse ;  /* 0x00000006a7b07c23 */ /* 0x100fe200080108d4 */
[--C-:B------:R-:W-:Y:S01]  /*3230*/  FFMA.FTZ R167, R170, UR6, -R212.reuse ;  /* 0x00000006aaa77c23 */ /* 0x100fe200080108d4 */
[--C-:B------:R-:W-:Y:S01]  /*3240*/  FFMA.FTZ R170, R174, UR6, -R212.reuse ;  /* 0x00000006aeaa7c23 */ /* 0x100fe200080108d4 */
[--C-:B------:R-:W-:Y:S01]  /*3250*/  FFMA.FTZ R174, R177, UR6, -R211.reuse ;  /* 0x00000006b1ae7c23 */ /* 0x100fe200080108d3 */
[----:B------:R-:W0:Y:S01]  /*3260*/  MUFU.EX2 R197, R197 ;  /* 0x000000c500c57308 */ /* 0x000e220000000800 */
[----:B---3--:R-:W-:Y:S01]  /*3270*/  F2FP.BF16.F32.PACK_AB R154, R195, R194 ;  /* 0x000000c2c39a723e */ /* 0x008fe200000010ff */
        /* <DEDUP_REMOVED lines=14> */
[----:B------:R-:W3:Y:S01]  /*3360*/  MUFU.EX2 R199, R199 ;  /* 0x000000c700c77308 */ /* 0x000ee20000000800 */
[----:B0-----:R-:W-:Y:S01]  /*3370*/  F2FP.BF16.F32.PACK_AB R153, R197, R196 ;  /* 0x000000c4c599723e */ /* 0x001fe200000010ff */
[--C-:B------:R-:W-:Y:S01]  /*3380*/  FFMA.FTZ R187, R186, UR6, -R211.reuse ;  /* 0x00000006babb7c23 */ /* 0x100fe200080108d3 */
[--C-:B------:R-:W-:Y:S01]  /*3390*/  FFMA.FTZ R186, R189, UR6, -R211.reuse ;  /* 0x00000006bdba7c23 */ /* 0x100fe200080108d3 */
[--C-:B------:R-:W-:Y:S01]  /*33a0*/  FFMA.FTZ R189, R190, UR6, -R211.reuse ;  /* 0x00000006bebd7c23 */ /* 0x100fe200080108d3 */
[--C-:B------:R-:W-:Y:S01]  /*33b0*/  FFMA.FTZ R190, R206, UR6, -R212.reuse ;  /* 0x00000006cebe7c23 */ /* 0x100fe200080108d4 */
[----:B------:R-:W-:Y:S01]  /*33c0*/  FFMA.FTZ R180, R180, UR6, -R211 ;  /* 0x00000006b4b47c23 */ /* 0x000fe200080108d3 */
[--C-:B------:R-:W-:Y:S01]  /*33d0*/  FFMA.FTZ R191, R208, UR6, -R212.reuse ;  /* 0x00000006d0bf7c23 */ /* 0x100fe200080108d4 */
[----:B------:R-:W0:Y:S01]  /*33e0*/  MUFU.EX2 R159, R159 ;  /* 0x0000009f009f7308 */ /* 0x000e220000000800 */
[--C-:B------:R-:W-:Y:S01]  /*33f0*/  FFMA.FTZ R206, R209, UR6, -R212.reuse ;  /* 0x00000006d1ce7c23 */ /* 0x100fe200080108d4 */
[----:B------:R-:W-:Y:S01]  /*3400*/  FFMA.FTZ R207, R213, UR6, -R212 ;  /* 0x00000006d5cf7c23 */ /* 0x000fe200080108d4 */
[----:B------:R-:W-:Y:S01]  /*3410*/  FADD.FTZ R193, R192, R193 ;  /* 0x000000c1c0c17221 */ /* 0x000fe20000010000 */
[----:B------:R-:W-:Y:S01]  /*3420*/  FADD.FTZ R197, R196, R197 ;  /* 0x000000c5c4c57221 */ /* 0x000fe20000010000 */
[----:B------:R-:W-:-:S02]  /*3430*/  @!P1 VIADD R3, R3, 0x32460 ;  /* 0x0003246003039836 */ /* 0x000fc40000000000 */
[----:B------:R-:W-:Y:S01]  /*3440*/  FADD.FTZ R194, R194, R193 ;  /* 0x000000c1c2c27221 */ /* 0x000fe20000010000 */
[----:B------:R-:W4:Y:S01]  /*3450*/  MUFU.EX2 R161, R161 ;  /* 0x000000a100a17308 */ /* 0x000f220000000800 */
[----:B---3--:R-:W-:Y:S01]  /*3460*/  F2FP.BF16.F32.PACK_AB R155, R199, R198 ;  /* 0x000000c6c79b723e */ /* 0x008fe200000010ff */
[----:B------:R-:W-:Y:S01]  /*3470*/  FADD.FTZ R198, R198, R197 ;  /* 0x000000c5c6c67221 */ /* 0x000fe20000010000 */
[----:B------:R-:W-:Y:S01]  /*3480*/  FADD.FTZ R194, R195, R194 ;  /* 0x000000c2c3c27221 */ /* 0x000fe20000010000 */
[----:B------:R-:W-:Y:S01]  /*3490*/  @!P1 PRMT R3, RZ, 0x654, R3 ;  /* 0x00000654ff039816 */ /* 0x000fe20000000003 */
[----:B--2---:R-:W-:Y:S01]  /*34a0*/  WARPGROUP.ARRIVE ;  /* 0x00000000000079c5 */ /* 0x004fe20000000000 */
[----:B------:R-:W-:Y:S02]  /*34b0*/  FADD.FTZ R198, R199, R198 ;  /* 0x000000c6c7c67221 */ /* 0x000fe40000010000 */
[----:B------:R-:W-:Y:S01]  /*34c0*/  MUFU.EX2 R164, R164 ;  /* 0x000000a400a47308 */ /* 0x000fe20000000800 */
[----:B0-----:R-:W-:-:S02]  /*34d0*/  FADD.FTZ R194, R159, R194 ;  /* 0x000000c29fc27221 */ /* 0x001fc40000010000 */
[----:B------:R-:W-:Y:S01]  /*34e0*/  HGMMA.64x256x16.F32.BF16 R24, R152, gdesc[UR8].tnspB, RZ, !UPT, gsb0 ;  /* 0x43e0000898187df0 */ /* 0x000fe2000c0018ff */
[----:B------:R-:W-:Y:S01]  /*34f0*/  UIADD3 UR10, UR4, 0x80, URZ ;  /* 0x00000080040a7890 */ /* 0x000fe2000fffe03f */
[----:B------:R-:W-:-:S03]  /*3500*/  UMOV UR11, 0x40000040 ;  /* 0x40000040000b7882 */ /* 0x000fc60000000000 */
[----:B------:R-:W-:Y:S08]  /*3510*/  MUFU.EX2 R168, R168 ;  /* 0x000000a800a87308 */ /* 0x000ff00000000800 */
[----:B------:R-:W-:Y:S08]  /*3520*/  MUFU.EX2 R157, R157 ;  /* 0x0000009d009d7308 */ /* 0x000ff00000000800 */
[----:B------:R-:W0:Y:S08]  /*3530*/  MUFU.EX2 R160, R160 ;  /* 0x000000a000a07308 */ /* 0x000e300000000800 */
[----:B------:R-:W-:Y:S08]  /*3540*/  MUFU.EX2 R162, R162 ;  /* 0x000000a200a27308 */ /* 0x000ff00000000800 */
[----:B------:R-:W2:Y:S08]  /*3550*/  MUFU.EX2 R166, R166 ;  /* 0x000000a600a67308 */ /* 0x000eb00000000800 */
[----:B------:R-:W-:Y:S08]  /*3560*/  MUFU.EX2 R165, R165 ;  /* 0x000000a500a57308 */ /* 0x000ff00000000800 */
[----:B------:R-:W3:Y:S08]  /*3570*/  MUFU.EX2 R214, R214 ;  /* 0x000000d600d67308 */ /* 0x000ef00000000800 */
[----:B------:R-:W-:Y:S08]  /*3580*/  MUFU.EX2 R169, R169 ;  /* 0x000000a900a97308 */ /* 0x000ff00000000800 */
[----:B------:R-:W-:Y:S08]  /*3590*/  MUFU.EX2 R172, R172 ;  /* 0x000000ac00ac7308 */ /* 0x000ff00000000800 */
[----:B------:R-:W-:Y:S08]  /*35a0*/  MUFU.EX2 R163, R163 ;  /* 0x000000a300a37308 */ /* 0x000ff00000000800 */
[----:B------:R-:W5:Y:S08]  /*35b0*/  MUFU.EX2 R176, R176 ;  /* 0x000000b000b07308 */ /* 0x000f700000000800 */
[----:B------:R-:W-:Y:S08]  /*35c0*/  MUFU.EX2 R167, R167 ;  /* 0x000000a700a77308 */ /* 0x000ff00000000800 */
[----:B------:R-:W1:Y:S08]  /*35d0*/  MUFU.EX2 R170, R170 ;  /* 0x000000aa00aa7308 */ /* 0x000e700000000800 */
[----:B------:R-:W-:Y:S08]  /*35e0*/  MUFU.EX2 R173, R173 ;  /* 0x000000ad00ad7308 */ /* 0x000ff00000000800 */
[----:B------:R-:W1:Y:S08]  /*35f0*/  MUFU.EX2 R174, R174 ;  /* 0x000000ae00ae7308 */ /* 0x000e700000000800 */
[----:B------:R-:W-:Y:S08]  /*3600*/  MUFU.EX2 R177, R177 ;  /* 0x000000b100b17308 */ /* 0x000ff00000000800 */
[----:B------:R-:W-:Y:S08]  /*3610*/  MUFU.EX2 R216, R216 ;  /* 0x000000d800d87308 */ /* 0x000ff00000000800 */
[----:B------:R-:W-:Y:S08]  /*3620*/  MUFU.EX2 R171, R171 ;  /* 0x000000ab00ab7308 */ /* 0x000ff00000000800 */
[----:B------:R-:W1:Y:S08]  /*3630*/  MUFU.EX2 R224, R224 ;  /* 0x000000e000e07308 */ /* 0x000e700000000800 */
        /* <DEDUP_REMOVED lines=14> */
[----:B------:R-:W-:Y:S01]  /*3720*/  MUFU.EX2 R190, R190 ;  /* 0x000000be00be7308 */ /* 0x000fe20000000800 */
[----:B------:R-:W-:-:S02]  /*3730*/  WARPGROUP.DEPBAR.LE gsb0, 0x0 ;  /* 0x00008000000079c5 */ /* 0x000fc40000010000 */
[C---:B----4-:R-:W-:Y:S01]  /*3740*/  F2FP.BF16.F32.PACK_AB R152, R161.reuse, R159 ;  /* 0x0000009fa198723e */ /* 0x050fe200000010ff */
[----:B------:R-:W-:Y:S01]  /*3750*/  FADD.FTZ R161, R161, R194 ;  /* 0x000000c2a1a17221 */ /* 0x000fe20000010000 */
[----:B0-----:R-:W-:Y:S01]  /*3760*/  F2FP.BF16.F32.PACK_AB R153, R160, R157 ;  /* 0x0000009da099723e */ /* 0x001fe200000010ff */
[----:B------:R-:W-:Y:S01]  /*3770*/  FADD.FTZ R157, R157, R198 ;  /* 0x000000c69d9d7221 */ /* 0x000fe20000010000 */
[----:B------:R-:W-:Y:S01]  /*3780*/  F2FP.BF16.F32.PACK_AB R154, R168, R164 ;  /* 0x000000a4a89a723e */ /* 0x000fe200000010ff */
[----:B------:R-:W0:Y:S01]  /*3790*/  MUFU.EX2 R191, R191 ;  /* 0x000000bf00bf7308 */ /* 0x000e220000000800 */
[----:B--2---:R-:W-:Y:S01]  /*37a0*/  F2FP.BF16.F32.PACK_AB R155, R166, R162 ;  /* 0x000000a2a69b723e */ /* 0x004fe200000010ff */
        /* <DEDUP_REMOVED lines=9> */
[----:B------:R-:W-:-:S03]  /*3840*/  UMOV UR11, 0x40000040 ;  /* 0x40000040000b7882 */ /* 0x000fc60000000000 */
[----:B------:R-:W2:Y:S01]  /*3850*/  MUFU.EX2 R207, R207 ;  /* 0x000000cf00cf7308 */ /* 0x000ea20000000800 */
[----:B------:R-:W-:Y:S02]  /*3860*/  WARPGROUP.DEPBAR.LE gsb0, 0x0 ;  /* 0x00008000000079c5 */ /* 0x000fe40000010000 */
[----:B---3--:R-:W-:Y:S01]  /*3870*/  F2FP.BF16.F32.PACK_AB R152, R214, R165 ;  /* 0x000000a5d698723e */ /* 0x008fe200000010ff */
[----:B------:R-:W-:Y:S01]  /*3880*/  FADD.FTZ R165, R165, R168 ;  /* 0x000000a8a5a57221 */ /* 0x000fe20000010000 */
[----:B-----5:R-:W-:Y:S01]  /*3890*/  F2FP.BF16.F32.PACK_AB R153, R176, R163 ;  /* 0x000000a3b099723e */ /* 0x020fe200000010ff */
[----:B------:R-:W-:Y:S01]  /*38a0*/  FADD.FTZ R163, R163, R166 ;  /* 0x000000a6a3a37221 */ /* 0x000fe20000010000 */
[----:B------:R-:W-:Y:S01]  /*38b0*/  F2FP.BF16.F32.PACK_AB R154, R172, R169 ;  /* 0x000000a9ac9a723e */ /* 0x000fe200000010ff */
[----:B------:R-:W-:Y:S01]  /*38c0*/  FADD.FTZ R214, R214, R165 ;  /* 0x000000a5d6d67221 */ /* 0x000fe20000010000 */
[----:B-1----:R-:W-:Y:S01]  /*38d0*/  F2FP.BF16.F32.PACK_AB R155, R170, R167 ;  /* 0x000000a7aa9b723e */ /* 0x002fe200000010ff */
        /* <DEDUP_REMOVED lines=46> */
[----:B0-----:R-:W-:Y:S01]  /*3bc0*/  F2FP.BF16.F32.PACK_AB R153, R191, R190 ;  /* 0x000000bebf99723e */ /* 0x001fe200000010ff */
[----:B------:R-:W-:Y:S01]  /*3bd0*/  FADD.FTZ R190, R190, R185 ;  /* 0x000000b9bebe7221 */ /* 0x000fe20000010000 */
[----:B------:R-:W-:Y:S01]  /*3be0*/  F2FP.BF16.F32.PACK_AB R154, R189, R186 ;  /* 0x000000babd9a723e */ /* 0x000fe200000010ff */
[----:B------:R-:W-:Y:S01]  /*3bf0*/  FADD.FTZ R187, R187, R180 ;  /* 0x000000b4bbbb7221 */ /* 0x000fe20000010000 */
[----:B--2---:R-:W-:Y:S01]  /*3c00*/  F2FP.BF16.F32.PACK_AB R155, R207, R206 ;  /* 0x000000cecf9b723e */ /* 0x004fe200000010ff */
[----:B------:R-:W-:-:S02]  /*3c10*/  FADD.FTZ R191, R191, R190 ;  /* 0x000000bebfbf7221 */ /* 0x000fc40000010000 */
[----:B------:R-:W-:Y:S01]  /*3c20*/  FADD.FTZ R186, R186, R187 ;  /* 0x000000bbbaba7221 */ /* 0x000fe20000010000 */
[----:B------:R-:W-:Y:S01]  /*3c30*/  WARPGROUP.ARRIVE ;  /* 0x00000000000079c5 */ /* 0x000fe20000000000 */
[----:B------:R-:W-:-:S04]  /*3c40*/  FADD.FTZ R206, R206, R191 ;  /* 0x000000bfcece7221 */ /* 0x000fc80000010000 */
[----:B------:R-:W-:-:S08]  /*3c50*/  FADD.FTZ R207, R207, R206 ;  /* 0x000000cecfcf7221 */ /* 0x000fd00000010000 */
[----:B------:R-:W-:Y:S03]  /*3c60*/  HGMMA.64x256x16.F32.BF16 R24, R152, gdesc[UR8].tnspB, R24, gsb0 ;  /* 0x43e0000898187df0 */ /* 0x000fe60008001818 */
[----:B------:R-:W-:Y:S02]  /*3c70*/  WARPGROUP.DEPBAR.LE gsb0, 0x0 ;  /* 0x00008000000079c5 */ /* 0x000fe40000010000 */
[----:B------:R0:W-:Y:S02]  /*3c80*/  @!P1 SYNCS.ARRIVE.TRANS64.RED.A1T0 RZ, [R3+URZ], RZ ;  /* 0x000000ff03ff99a7 */ /* 0x0001e4000810043f */
[----:B0-----:R-:W-:Y:S01]  /*3c90*/  FADD.FTZ R3, R189, R186 ;  /* 0x000000babd037221 */ /* 0x001fe20000010000 */
[----:B------:R-:W-:Y:S06]  /*3ca0*/  @!P2 BRA `(.L_x_7997) ;  /* 0x0000002000cca947 */ /* 0x000fec0003800000 */
[----:B------:R-:W-:Y:S01]  /*3cb0*/  IMAD.MOV.U32 R213, RZ, RZ, R156 ;  /* 0x000000ffffd57224 */ /* 0x000fe200078e009c */
[----:B------:R-:W-:Y:S01]  /*3cc0*/  UIADD3 UR4, UR53, -0x2, URZ ;  /* 0xfffffffe35047890 */ /* 0x000fe2000fffe03f */
[----:B------:R-:W-:-:S11]  /*3cd0*/  IMAD.MOV.U32 R209, RZ, RZ, R0 ;  /* 0x000000ffffd17224 */ /* 0x000fd600078e0000 */
.L_x_8006:
        /* <DEDUP_REMOVED lines=10> */
.L_x_7998:
[----:B------:R-:W0:Y:S01]  /*3d80*/  S2UR UR6, SR_CgaCtaId ;  /* 0x00000000000679c3 */ /* 0x000e220000008800 */
[----:B------:R-:W-:Y:S01]  /*3d90*/  UMOV UR5, 0x400 ;  /* 0x0000040000057882 */ /* 0x000fe20000000000 */
[----:B------:R-:W-:-:S05]  /*3da0*/  IMAD.U32 R0, RZ, RZ, UR37 ;  /* 0x00000025ff007e24 */ /* 0x000fca000f8e00ff */
[----:B------:R-:W-:Y:S01]  /*3db0*/  SHF.L.U32 R0, R0, 0x1f, RZ ;  /* 0x0000001f00007819 */ /* 0x000fe200000006ff */
[----:B0-----:R-:W-:-:S04]  /*3dc0*/  ULEA UR5, UR6, UR5, 0x18 ;  /* 0x0000000506057291 */ /* 0x001fc8000f8ec03f */
[----:B------:R-:W-:-:S09]  /*3dd0*/  ULEA UR5, UR36, UR5, 0x3 ;  /* 0x0000000524057291 */ /* 0x000fd2000f8e183f */
[----:B------:R0:W1:Y:S01]  /*3de0*/  SYNCS.PHASECHK.TRANS64.TRYWAIT P3, [UR5+0x32430], R0 ;  /* 0x03243000ff0075a7 */ /* 0x0000620008060145 */
[----:B------:R-:W-:Y:S05]  /*3df0*/  @!P0 BRA `(.L_x_7999) ;  /* 0x0000000000048947 */ /* 0x000fea0003800000 */
[----:B------:R-:W-:Y:S01]  /*3e00*/  BPT.TRAP 0x1 ;  /* 0x000000040000795c */ /* 0x000fe20000300000 */
.L_x_7999:
[----:B-1----:R-:W-:Y:S05]  /*3e10*/  @P3 BRA `(.L_x_8000) ;  /* 0x0000000000083947 */ /* 0x002fea0003800000 */
[----:B------:R-:W1:Y:S02]  /*3e20*/  SYNCS.PHASECHK.TRANS64.TRYWAIT P3, [UR5+0x32430], R0 ;  /* 0x03243000ff0075a7 */ /* 0x000e640008060145 */
[----:B-1----:R-:W-:Y:S05]  /*3e30*/  @!P3 BRA `(.L_x_8001) ;  /* 0x000000a0005cb947 */ /* 0x002fea0003800000 */
.L_x_8000:
[----:B------:R-:W-:Y:S01]  /*3e40*/  R2UR UR52, R20 ;  /* 0x00000000143472ca */ /* 0x000fe200000e0000 */
[----:B------:R-:W-:Y:S01]  /*3e50*/  UIMAD UR6, UR36, 0x300, UR39 ;  /* 0x00000300240678a4 */ /* 0x000fe2000f8e0227 */
[----:B------:R-:W-:Y:S01]  /*3e60*/  R2UR UR53, R21 ;  /* 0x00000000153572ca */ /* 0x000fe200000e0000 */
[----:B-1----:R-:W-:Y:S01]  /*3e70*/  WARPGROUP.ARRIVE ;  /* 0x00000000000079c5 */ /* 0x002fe20000000000 */
[----:B------:R-:W-:-:S04]  /*3e80*/  UMOV UR55, 0x40000040 ;  /* 0x4000004000377882 */ /* 0x000fc80000000000 */
[----:B------:R-:W-:-:S07]  /*3e90*/  UMOV UR54, UR6 ;  /* 0x0000000600367c82 */ /* 0x000fce0008000000 */
[----:B------:R-:W-:Y:S01]  /*3ea0*/  HGMMA.64x96x16.F32.BF16 R152, gdesc[UR52], RZ, !UPT, gsb0 ;  /* 0x01600000349879f0 */ /* 0x000fe2000c0018ff */
[----:B------:R-:W-:Y:S01]  /*3eb0*/  R2UR UR52, R18 ;  /* 0x00000000123472ca */ /* 0x000fe200000e0000 */
[----:B------:R-:W-:Y:S01]  /*3ec0*/  UIADD3 UR54, UR6, 0x2, URZ ;  /* 0x0000000206367890 */ /* 0x000fe2000fffe03f */
[----:B------:R-:W-:Y:S01]  /*3ed0*/  R2UR UR53, R19 ;  /* 0x00000000133572ca */ /* 0x000fe200000e0000 */
[----:B------:R-:W-:Y:S01]  /*3ee0*/  UMOV UR55, 0x40000040 ;  /* 0x4000004000377882 */ /* 0x000fe20000000000 */
[----:B------:R-:W-:Y:S02]  /*3ef0*/  WARPGROUP.DEPBAR.LE gsb0, 0x0 ;  /* 0x00008000000079c5 */ /* 0x000fe40000010000 */
[----:B------:R-:W-:-:S09]  /*3f00*/  WARPGROUP.ARRIVE ;  /* 0x00000000000079c5 */ /* 0x000fd20000000000 */
[----:B------:R-:W-:Y:S01]  /*3f10*/  HGMMA.64x96x16.F32.BF16 R152, gdesc[UR52], R152, gsb0 ;  /* 0x01600000349879f0 */ /* 0x000fe20008001898 */
        /* <DEDUP_REMOVED lines=13> */
[----:B------:R-:W-:Y:S03]  /*3ff0*/  HGMMA.64x96x16.F32.BF16 R152, gdesc[UR52], R152, gsb0 ;  /* 0x01600000349879f0 */ /* 0x000fe60008001898 */
[----:B------:R-:W-:Y:S02]  /*4000*/  WARPGROUP.DEPBAR.LE gsb0, 0x0 ;  /* 0x00008000000079c5 */ /* 0x000fe40000010000 */
[----:B------:R-:W-:Y:S05]  /*4010*/  @!P0 BRA `(.L_x_8002) ;  /* 0x0000000000048947 */ /* 0x000fea0003800000 */
[----:B------:R-:W-:Y:S01]  /*4020*/  BPT.TRAP 0x1 ;  /* 0x000000040000795c */ /* 0x000fe20000300000 */
.L_x_8002:
[----:B------:R1:W2:Y:S01]  /*4030*/  SYNCS.PHASECHK.TRANS64.TRYWAIT P3, [UR5+0x32450], R0 ;  /* 0x03245000ff0075a7 */ /* 0x0002a20008060145 */
[----:B------:R-:W-:Y:S05]  /*4040*/  @!P0 BRA `(.L_x_8003) ;  /* 0x0000000000048947 */ /* 0x000fea0003800000 */
[----:B------:R-:W-:Y:S01]  /*4050*/  BPT.TRAP 0x1 ;  /* 0x000000040000795c */ /* 0x000fe20000300000 */
.L_x_8003:
[----:B--2---:R-:W-:Y:S05]  /*4060*/  @P3 BRA `(.L_x_8004) ;  /* 0x0000000000083947 */ /* 0x004fea0003800000 */
[----:B------:R-:W2:Y:S02]  /*4070*/  SYNCS.PHASECHK.TRANS64.TRYWAIT P3, [UR5+0x32450], R0 ;  /* 0x03245000ff0075a7 */ /* 0x000ea40008060145 */
[----:B--2---:R-:W-:Y:S05]  /*4080*/  @!P3 BRA `(.L_x_8005) ;  /* 0x0000009c00e0b947 */ /* 0x004fea0003800000 */
.L_x_8004:
[----:B------:R-:W-:Y:S01]  /*4090*/  R2UR UR52, R4 ;  /* 0x00000000043472ca */ /* 0x000fe200000e0000 */
[----:B------:R-:W-:Y:S01]  /*40a0*/  UIMAD UR6, UR36, 0xc00, UR38 ;  /* 0x00000c00240678a4 */ /* 0x000fe2000f8e0226 */
[----:B------:R-:W-:Y:S01]  /*40b0*/  R2UR UR53, R5 ;  /* 0x00000000053572ca */ /* 0x000fe200000e0000 */
[----:B------:R-:W-:Y:S01]  /*40c0*/  WARPGROUP.ARRIVE ;  /* 0x00000000000079c5 */ /* 0x000fe20000000000 */
[----:B------:R-:W-:Y:S01]  /*40d0*/  UMOV UR55, 0x40000040 ;  /* 0x4000004000377882 */ /* 0x000fe20000000000 */
[----:B------:R-:W-:-:S04]  /*40e0*/  UIADD3 UR10, UR6, 0x302, URZ ;  /* 0x00000302060a7890 */ /* 0x000fc8000fffe03f */
[----:B------:R-:W3:Y:S01]  /*40f0*/  S2R R216, SR_TID.X ;  /* 0x0000000000d87919 */ /* 0x000ee20000002100 */
[----:B------:R-:W-:Y:S01]  /*4100*/  UMOV UR11, 0x40000040 ;  /* 0x40000040000b7882 */ /* 0x000fe20000000000 */
[----:B------:R-:W-:Y:S01]  /*4110*/  UMOV UR54, UR6 ;  /* 0x0000000600367c82 */ /* 0x000fe20008000000 */
[----:B------:R-:W-:Y:S01]  /*4120*/  UIADD3 UR14, UR6, 0x304, URZ ;  /* 0x00000304060e7890 */ /* 0x000fe2000fffe03f */
[----:B------:R-:W-:Y:S01]  /*4130*/  UMOV UR15, 0x40000040 ;  /* 0x40000040000f7882 */ /* 0x000fe20000000000 */
[----:B------:R-:W-:Y:S01]  /*4140*/  UIADD3 UR18, UR6, 0x306, URZ ;  /* 0x0000030606127890 */ /* 0x000fe2000fffe03f */
[----:B------:R-:W-:Y:S01]  /*4150*/  UMOV UR19, 0x40000040 ;  /* 0x4000004000137882 */ /* 0x000fe20000000000 */
[----:B------:R-:W-:Y:S01]  /*4160*/  HGMMA.64x96x16.F32.BF16 R152, gdesc[UR52], R152, gsb0 ;  /* 0x01600000349879f0 */ /* 0x000fe20008001898 */
[----:B------:R-:W-:Y:S01]  /*4170*/  R2UR UR52, R6 ;  /* 0x00000000063472ca */ /* 0x000fe200000e0000 */
[----:B------:R-:W-:Y:S01]  /*4180*/  UIADD3 UR54, UR6, 0x2, URZ ;  /* 0x0000000206367890 */ /* 0x000fe2000fffe03f */
[----:B------:R-:W-:Y:S01]  /*4190*/  R2UR UR53, R7 ;  /* 0x00000000073572ca */ /* 0x000fe200000e0000 */
[----:B------:R-:W-:Y:S01]  /*41a0*/  UMOV UR55, 0x40000040 ;  /* 0x4000004000377882 */ /* 0x000fe20000000000 */
[----:B------:R-:W-:Y:S01]  /*41b0*/  UIADD3 UR22, UR6, 0x600, URZ ;  /* 0x0000060006167890 */ /* 0x000fe2000fffe03f */
        /* <DEDUP_REMOVED lines=12> */
[----:B---3--:R-:W-:Y:S01]  /*4280*/  SHF.R.U32.HI R224, RZ, 0x7, R216 ;  /* 0x00000007ffe07819 */ /* 0x008fe200000116d8 */
[----:B------:R-:W-:Y:S01]  /*4290*/  UMOV UR51, 0x40000040 ;  /* 0x4000004000337882 */ /* 0x000fe20000000000 */
        /* <DEDUP_REMOVED lines=24> */
[----:B------:R-:W-:Y:S01]  /*4420*/  UIADD3 UR54, UR6, 0x906, URZ ;  /* 0x0000090606367890 */ /* 0x000fe2000fffe03f */
[----:B------:R-:W-:Y:S01]  /*4430*/  UMOV UR52, UR56 ;  /* 0x0000003800347c82 */ /* 0x000fe20008000000 */
[----:B------:R-:W-:Y:S01]  /*4440*/  UMOV UR53, UR57 ;  /* 0x0000003900357c82 */ /* 0x000fe20008000000 */
[----:B------:R-:W-:Y:S01]  /*4450*/  UMOV UR55, 0x40000040 ;  /* 0x4000004000377882 */ /* 0x000fe20000000000 */
[----:B------:R-:W-:Y:S01]  /*4460*/  ULDC UR6, c[0x0][0xa80] ;  /* 0x0002a00000067ab9 */ /* 0x000fe20000000800 */
[----:B------:R-:W-:Y:S02]  /*4470*/  WARPGROUP.DEPBAR.LE gsb0, 0x0 ;  /* 0x00008000000079c5 */ /* 0x000fe40000010000 */
[----:B------:R-:W-:-:S06]  /*4480*/  WARPGROUP.ARRIVE ;  /* 0x00000000000079c5 */ /* 0x000fcc0000000000 */
[----:B------:R-:W-:Y:S01]  /*4490*/  HGMMA.64x96x16.F32.BF16 R152, gdesc[UR8], R152, gsb0 ;  /* 0x01600000089879f0 */ /* 0x000fe20008001898 */
[----:B------:R-:W-:Y:S02]  /*44a0*/  UMOV UR11, 0x40000040 ;  /* 0x40000040000b7882 */ /* 0x000fe40000000000 */
        /* <DEDUP_REMOVED lines=31> */
[----:B012---:R-:W-:-:S04]  /*46a0*/  FMNMX.FTZ R0, R152, R209, !PT ;  /* 0x000000d198007209 */ /* 0x007fc80007810000 */
        /* <DEDUP_REMOVED lines=42> */
[----:B------:R-:W0:Y:S01]  /*4950*/  SHFL.BFLY PT, R215, R206, 0x2, 0x1f ;  /* 0x0c401f00ced77f89 */ /* 0x000e2200000e0000 */
[----:B------:R-:W-:-:S04]  /*4960*/  FMNMX.FTZ R211, R191, R0, !PT ;  /* 0x00000000bfd37209 */ /* 0x000fc80007810000 */
[----:B------:R-:W-:-:S04]  /*4970*/  FMNMX.FTZ R0, R194, R211, !PT ;  /* 0x000000d3c2007209 */ /* 0x000fc80007810000 */
[----:B------:R-:W-:-:S04]  /*4980*/  FMNMX.FTZ R211, R195, R0, !PT ;  /* 0x00000000c3d37209 */ /* 0x000fc80007810000 */
[----:B------:R-:W-:-:S04]  /*4990*/  FMNMX.FTZ R0, R198, R211, !PT ;  /* 0x000000d3c6007209 */ /* 0x000fc80007810000 */
[----:B------:R-:W-:-:S05]  /*49a0*/  FMNMX.FTZ R208, R199, R0, !PT ;  /* 0x00000000c7d07209 */ /* 0x000fca0007810000 */
[----:B------:R-:W1:Y:S01]  /*49b0*/  SHFL.BFLY PT, R211, R208, 0x2, 0x1f ;  /* 0x0c401f00d0d37f89 */ /* 0x000e6200000e0000 */
[----:B0-----:R-:W-:-:S05]  /*49c0*/  FMNMX.FTZ R215, R206, R215, !PT ;  /* 0x000000d7ced77209 */ /* 0x001fca0007810000 */
[----:B------:R-:W0:Y:S01]  /*49d0*/  SHFL.BFLY PT, R0, R215, 0x1, 0x1f ;  /* 0x0c201f00d7007f89 */ /* 0x000e2200000e0000 */
[----:B-1----:R-:W-:-:S05]  /*49e0*/  FMNMX.FTZ R210, R208, R211, !PT ;  /* 0x000000d3d0d27209 */ /* 0x002fca0007810000 */
[----:B------:R-:W1:Y:S01]  /*49f0*/  SHFL.BFLY PT, R217, R210, 0x1, 0x1f ;  /* 0x0c201f00d2d97f89 */ /* 0x000e6200000e0000 */
[----:B0-----:R-:W-:-:S05]  /*4a00*/  FMNMX.FTZ R0, R215, R0, !PT ;  /* 0x00000000d7007209 */ /* 0x001fca0007810000 */
[C---:B------:R-:W-:Y:S01]  /*4a10*/  FMUL.FTZ R211, R0.reuse, UR6 ;  /* 0x0000000600d37c20 */ /* 0x040fe20008410000 */
[----:B------:R-:W-:-:S03]  /*4a20*/  FADD.FTZ R206, -R0, R209 ;  /* 0x000000d100ce7221 */ /* 0x000fc60000010100 */
[--C-:B------:R-:W-:Y:S01]  /*4a30*/  FFMA.FTZ R209, R153, UR6, -R211.reuse ;  /* 0x0000000699d17c23 */ /* 0x100fe200080108d3 */
[--C-:B------:R-:W-:Y:S01]  /*4a40*/  FFMA.FTZ R153, R156, UR6, -R211.reuse ;  /* 0x000000069c997c23 */ /* 0x100fe200080108d3 */
[--C-:B------:R-:W-:Y:S01]  /*4a50*/  FFMA.FTZ R214, R152, UR6, -R211.reuse ;  /* 0x0000000698d67c23 */ /* 0x100fe200080108d3 */
        /* <DEDUP_REMOVED lines=10> */
[----:B-1----:R-:W-:Y:S01]  /*4b00*/  FMNMX.FTZ R156, R210, R217, !PT ;  /* 0x000000d9d29c7209 */ /* 0x002fe20007810000 */
[----:B------:R-:W1:Y:S01]  /*4b10*/  MUFU.EX2 R206, R206 ;  /* 0x000000ce00ce7308 */ /* 0x000e620000000800 */
[----:B0-----:R-:W-:Y:S01]  /*4b20*/  IMAD.U32 R214, RZ, RZ, UR5 ;  /* 0x00000005ffd67e24 */ /* 0x001fe2000f8e00ff */
[----:B------:R-:W-:Y:S01]  /*4b30*/  UIMAD UR5, UR36, 0xc00, UR7 ;  /* 0x00000c00240578a4 */ /* 0x000fe2000f8e0207 */
[----:B------:R-:W-:Y:S01]  /*4b40*/  FFMA.FTZ R173, R173, UR6, -R211 ;  /* 0x00000006adad7c23 */ /* 0x000fe200080108d3 */
[C---:B------:R-:W-:Y:S01]  /*4b50*/  FADD.FTZ R152, -R156.reuse, R213 ;  /* 0x000000d59c987221 */ /* 0x040fe20000010100 */
[----:B------:R-:W-:Y:S01]  /*4b60*/  FMUL.FTZ R217, R156, UR6 ;  /* 0x000000069cd97c20 */ /* 0x000fe20008410000 */
[--C-:B------:R-:W-:Y:S01]  /*4b70*/  FFMA.FTZ R176, R176, UR6, -R211.reuse ;  /* 0x00000006b0b07c23 */ /* 0x100fe200080108d3 */
[----:B------:R-:W-:Y:S01]  /*4b80*/  FFMA.FTZ R177, R177, UR6, -R211 ;  /* 0x00000006b1b17c23 */ /* 0x000fe200080108d3 */
[----:B------:R-:W-:Y:S01]  /*4b90*/  FMUL.FTZ R212, R152, UR6 ;  /* 0x0000000698d47c20 */ /* 0x000fe20008410000 */
[----:B------:R-:W-:-:S02]  /*4ba0*/  @!P1 VIADD R152, R214, 0x32440 ;  /* 0x00032440d6989836 */ /* 0x000fc40000000000 */
[--C-:B------:R-:W-:Y:S01]  /*4bb0*/  FFMA.FTZ R216, R158, UR6, -R217.reuse ;  /* 0x000000069ed87c23 */ /* 0x100fe200080108d9 */
[----:B------:R-:W-:Y:S01]  /*4bc0*/  IADD3 R158, -R224, 0xb, RZ ;  /* 0x0000000be09e7810 */ /* 0x000fe20007ffe1ff */
[----:B------:R0:W-:Y:S01]  /*4bd0*/  MUFU.EX2 R210, R153 ;  /* 0x0000009900d27308 */ /* 0x0001e20000000800 */
[--C-:B------:R-:W-:Y:S01]  /*4be0*/  FFMA.FTZ R213, R154, UR6, -R217.reuse ;  /* 0x000000069ad57c23 */ /* 0x100fe200080108d9 */
[----:B------:R-:W-:Y:S01]  /*4bf0*/  @!P1 PRMT R152, RZ, 0x654, R152 ;  /* 0x00000654ff989816 */ /* 0x000fe20000000098 */
[--C-:B------:R-:W-:Y:S01]  /*4c00*/  FFMA.FTZ R215, R155, UR6, -R217.reuse ;  /* 0x000000069bd77c23 */ /* 0x100fe200080108d9 */
[--C-:B------:R-:W-:Y:S01]  /*4c10*/  FFMA.FTZ R159, R159, UR6, -R217.reuse ;  /* 0x000000069f9f7c23 */ /* 0x100fe200080108d9 */
[----:B------:R2:W-:Y:S06]  /*4c20*/  BAR.ARV R158, 0x100 ;  /* 0x0004009e0000751d */ /* 0x0005ec0000002000 */
[----:B0-----:R-:W-:Y:S01]  /*4c30*/  VIADD R153, R224, 0x8 ;  /* 0x00000008e0997836 */ /* 0x001fe20000000000 */
[----:B------:R0:W-:Y:S01]  /*4c40*/  @!P1 SYNCS.ARRIVE.TRANS64.RED.A1T0 RZ, [R152+URZ], RZ ;  /* 0x000000ff98ff99a7 */ /* 0x0001e2000810043f */
[----:B------:R-:W3:Y:S01]  /*4c50*/  MUFU.EX2 R212, R212 ;  /* 0x000000d400d47308 */ /* 0x000ee20000000800 */
[-C--:B-1----:R-:W-:Y:S01]  /*4c60*/  FMUL.FTZ R24, R24, R206.reuse ;  /* 0x000000ce18187220 */ /* 0x082fe20000410000 */
        /* <DEDUP_REMOVED lines=31> */
[----:B------:R4:W-:Y:S01]  /*4e60*/  BAR.SYNC.DEFER_BLOCKING R153, 0x100 ;  /* 0x000400990000751d */ /* 0x0009e20000010000 */
        /* <DEDUP_REMOVED lines=102> */
[----:B0-----:R-:W-:Y:S01]  /*54d0*/  F2FP.BF16.F32.PACK_AB R152, R209, R208 ;  /* 0x000000d0d198723e */ /* 0x001fe200000010ff */
[----:B------:R-:W-:Y:S01]  /*54e0*/  UMOV UR10, UR5 ;  /* 0x00000005000a7c82 */ /* 0x000fe20008000000 */
[----:B-1----:R-:W-:Y:S01]  /*54f0*/  F2FP.BF16.F32.PACK_AB R154, R157, R210 ;  /* 0x000000d29d9a723e */ /* 0x002fe200000010ff */
[--C-:B------:R-:W-:Y:S01]  /*5500*/  FFMA.FTZ R162, R162, UR6, -R217.reuse ;  /* 0x00000006a2a27c23 */ /* 0x100fe200080108d9 */
[----:B----4-:R-:W-:Y:S01]  /*5510*/  F2FP.BF16.F32.PACK_AB R153, R215, R213 ;  /* 0x000000d5d799723e */ /* 0x010fe200000010ff */
[--C-:B------:R-:W-:Y:S01]  /*5520*/  FFMA.FTZ R163, R163, UR6, -R217.reuse ;  /* 0x00000006a3a37c23 */ /* 0x100fe200080108d9 */
[----:B-----5:R-:W-:Y:S01]  /*5530*/  F2FP.BF16.F32.PACK_AB R155, R159, R216 ;  /* 0x000000d89f9b723e */ /* 0x020fe200000010ff */
[--C-:B------:R-:W-:Y:S01]  /*5540*/  FFMA.FTZ R166, R166, UR6, -R217.reuse ;  /* 0x00000006a6a67c23 */ /* 0x100fe200080108d9 */
[--C-:B------:R-:W-:Y:S01]  /*5550*/  FFMA.FTZ R167, R167, UR6, -R217.reuse ;  /* 0x00000006a7a77c23 */ /* 0x100fe200080108d9 */
[----:B------:R-:W-:Y:S01]  /*5560*/  MUFU.EX2 R160, R160 ;  /* 0x000000a000a07308 */ /* 0x000fe20000000800 */
[----:B------:R-:W-:Y:S01]  /*5570*/  WARPGROUP.ARRIVE ;  /* 0x00000000000079c5 */ /* 0x000fe20000000000 */
[--C-:B------:R-:W-:Y:S01]  /*5580*/  FFMA.FTZ R170, R170, UR6, -R217.reuse ;  /* 0x00000006aaaa7c23 */ /* 0x100fe200080108d9 */
[--C-:B------:R-:W-:Y:S01]  /*5590*/  FFMA.FTZ R171, R171, UR6, -R217.reuse ;  /* 0x00000006abab7c23 */ /* 0x100fe200080108d9 */
[--C-:B------:R-:W-:Y:S01]  /*55a0*/  FFMA.FTZ R174, R174, UR6, -R217.reuse ;  /* 0x00000006aeae7c23 */ /* 0x100fe200080108d9 */
[----:B------:R-:W-:Y:S01]  /*55b0*/  FFMA.FTZ R175, R175, UR6, -R217 ;  /* 0x00000006afaf7c23 */ /* 0x000fe200080108d9 */
[--C-:B------:R-:W-:Y:S01]  /*55c0*/  FFMA.FTZ R180, R180, UR6, -R211.reuse ;  /* 0x00000006b4b47c23 */ /* 0x100fe200080108d3 */
[----:B------:R-:W-:Y:S01]  /*55d0*/  HGMMA.64x256x16.F32.BF16 R24, R152, gdesc[UR8].tnspB, R24, gsb0 ;  /* 0x43e0000898187df0 */ /* 0x000fe20008001818 */
[----:B------:R-:W0:Y:S01]  /*55e0*/  MUFU.EX2 R161, R161 ;  /* 0x000000a100a17308 */ /* 0x000e220000000800 */
[----:B------:R-:W-:Y:S01]  /*55f0*/  UIADD3 UR10, UR5, 0x80, URZ ;  /* 0x00000080050a7890 */ /* 0x000fe2000fffe03f */
[----:B------:R-:W-:Y:S01]  /*5600*/  FFMA.FTZ R181, R181, UR6, -R211 ;  /* 0x00000006b5b57c23 */ /* 0x000fe200080108d3 */
[----:B------:R-:W-:Y:S01]  /*5610*/  UMOV UR11, 0x40000040 ;  /* 0x40000040000b7882 */ /* 0x000fe20000000000 */
[--C-:B------:R-:W-:Y:S01]  /*5620*/  FFMA.FTZ R178, R178, UR6, -R217.reuse ;  /* 0x00000006b2b27c23 */ /* 0x100fe200080108d9 */
[--C-:B------:R-:W-:Y:S01]  /*5630*/  FFMA.FTZ R179, R179, UR6, -R217.reuse ;  /* 0x00000006b3b37c23 */ /* 0x100fe200080108d9 */
[--C-:B------:R-:W-:Y:S01]  /*5640*/  FFMA.FTZ R182, R182, UR6, -R217.reuse ;  /* 0x00000006b6b67c23 */ /* 0x100fe200080108d9 */
[----:B------:R-:W-:Y:S01]  /*5650*/  FFMA.FTZ R183, R183, UR6, -R217 ;  /* 0x00000006b7b77c23 */ /* 0x000fe200080108d9 */
[----:B------:R-:W-:Y:S01]  /*5660*/  MUFU.EX2 R164, R164 ;  /* 0x000000a400a47308 */ /* 0x000fe20000000800 */
[--C-:B------:R-:W-:Y:S01]  /*5670*/  FFMA.FTZ R184, R184, UR6, -R211.reuse ;  /* 0x00000006b8b87c23 */ /* 0x100fe200080108d3 */
[--C-:B------:R-:W-:Y:S01]  /*5680*/  FFMA.FTZ R185, R185, UR6, -R211.reuse ;  /* 0x00000006b9b97c23 */ /* 0x100fe200080108d3 */
[--C-:B------:R-:W-:Y:S01]  /*5690*/  FFMA.FTZ R188, R188, UR6, -R211.reuse ;  /* 0x00000006bcbc7c23 */ /* 0x100fe200080108d3 */
[----:B------:R-:W-:Y:S01]  /*56a0*/  FFMA.FTZ R189, R189, UR6, -R211 ;  /* 0x00000006bdbd7c23 */ /* 0x000fe200080108d3 */
[--C-:B------:R-:W-:Y:S01]  /*56b0*/  FFMA.FTZ R186, R186, UR6, -R217.reuse ;  /* 0x00000006baba7c23 */ /* 0x100fe200080108d9 */
[--C-:B------:R-:W-:Y:S01]  /*56c0*/  FFMA.FTZ R187, R187, UR6, -R217.reuse ;  /* 0x00000006bbbb7c23 */ /* 0x100fe200080108d9 */
[--C-:B------:R-:W-:Y:S01]  /*56d0*/  FFMA.FTZ R190, R190, UR6, -R217.reuse ;  /* 0x00000006bebe7c23 */ /* 0x100fe200080108d9 */
[----:B------:R-:W1:Y:S01]  /*56e0*/  MUFU.EX2 R165, R165 ;  /* 0x000000a500a57308 */ /* 0x000e620000000800 */
        /* <DEDUP_REMOVED lines=10> */
[----:B------:R-:W-:Y:S01]  /*5790*/  FFMA.FTZ R206, R206, R3, R208 ;  /* 0x00000003cece7223 */ /* 0x000fe200000100d0 */
[----:B------:R-:W-:Y:S01]  /*57a0*/  FFMA.FTZ R212, R212, R207, R213 ;  /* 0x000000cfd4d47223 */ /* 0x000fe200000100d5 */
[----:B------:R-:W-:-:S02]  /*57b0*/  @!P1 VIADD R214, R214, 0x32460 ;  /* 0x00032460d6d69836 */ /* 0x000fc40000000000 */
[----:B------:R-:W-:Y:S01]  /*57c0*/  FADD.FTZ R209, R209, R206 ;  /* 0x000000ced1d17221 */ /* 0x000fe20000010000 */
[----:B------:R-:W3:Y:S01]  /*57d0*/  MUFU.EX2 R163, R163 ;  /* 0x000000a300a37308 */ /* 0x000ee20000000800 */
[----:B------:R-:W-:Y:S01]  /*57e0*/  FADD.FTZ R215, R215, R212 ;  /* 0x000000d4d7d77221 */ /* 0x000fe20000010000 */
[----:B------:R-:W-:Y:S01]  /*57f0*/  @!P1 PRMT R214, RZ, 0x654, R214 ;  /* 0x00000654ffd69816 */ /* 0x000fe200000000d6 */
[----:B------:R-:W-:Y:S01]  /*5800*/  FADD.FTZ R210, R210, R209 ;  /* 0x000000d1d2d27221 */ /* 0x000fe20000010000 */
[----:B------:R-:W-:Y:S02]  /*5810*/  IMAD.MOV.U32 R213, RZ, RZ, R156 ;  /* 0x000000ffffd57224 */ /* 0x000fe400078e009c */
[----:B------:R-:W-:Y:S01]  /*5820*/  FADD.FTZ R216, R216, R215 ;  /* 0x000000d7d8d87221 */ /* 0x000fe20000010000 */
[----:B------:R-:W-:Y:S02]  /*5830*/  IMAD.MOV.U32 R209, RZ, RZ, R0 ;  /* 0x000000ffffd17224 */ /* 0x000fe400078e0000 */
[----:B------:R-:W-:Y:S01]  /*5840*/  FADD.FTZ R157, R157, R210 ;  /* 0x000000d29d9d7221 */ /* 0x000fe20000010000 */
[----:B------:R-:W-:Y:S01]  /*5850*/  MUFU.EX2 R166, R166 ;  /* 0x000000a600a67308 */ /* 0x000fe20000000800 */
[----:B------:R-:W-:-:S07]  /*5860*/  FADD.FTZ R159, R159, R216 ;  /* 0x000000d89f9f7221 */ /* 0x000fce0000010000 */
[----:B------:R-:W4:Y:S08]  /*5870*/  MUFU.EX2 R167, R167 ;  /* 0x000000a700a77308 */ /* 0x000f300000000800 */
[----:B------:R-:W-:Y:S08]  /*5880*/  MUFU.EX2 R168, R168 ;  /* 0x000000a800a87308 */ /* 0x000ff00000000800 */
[----:B------:R-:W5:Y:S08]  /*5890*/  MUFU.EX2 R169, R169 ;  /* 0x000000a900a97308 */ /* 0x000f700000000800 */
[----:B------:R-:W-:Y:S08]  /*58a0*/  MUFU.EX2 R172, R172 ;  /* 0x000000ac00ac7308 */ /* 0x000ff00000000800 */
[----:B------:R-:W2:Y:S08]  /*58b0*/  MUFU.EX2 R173, R173 ;  /* 0x000000ad00ad7308 */ /* 0x000eb00000000800 */
        /* <DEDUP_REMOVED lines=22> */
[----:B------:R-:W-:Y:S01]  /*5a20*/  MUFU.EX2 R196, R196 ;  /* 0x000000c400c47308 */ /* 0x000fe20000000800 */
[----:B------:R-:W-:-:S02]  /*5a30*/  WARPGROUP.DEPBAR.LE gsb0, 0x0 ;  /* 0x00008000000079c5 */ /* 0x000fc40000010000 */
[----:B0-----:R-:W-:-:S05]  /*5a40*/  F2FP.BF16.F32.PACK_AB R152, R161, R160 ;  /* 0x000000a0a198723e */ /* 0x001fca00000010ff */
[----:B------:R-:W0:Y:S01]  /*5a50*/  MUFU.EX2 R197, R197 ;  /* 0x000000c500c57308 */ /* 0x000e220000000800 */
[----:B-1----:R-:W-:Y:S01]  /*5a60*/  F2FP.BF16.F32.PACK_AB R154, R165, R164 ;  /* 0x000000a4a59a723e */ /* 0x002fe200000010ff */
[----:B------:R-:W-:Y:S01]  /*5a70*/  FADD.FTZ R160, R160, R157 ;  /* 0x0000009da0a07221 */ /* 0x000fe20000010000 */
[----:B---3--:R-:W-:Y:S01]  /*5a80*/  F2FP.BF16.F32.PACK_AB R153, R163, R162 ;  /* 0x000000a2a399723e */ /* 0x008fe200000010ff */
[----:B------:R-:W-:Y:S01]  /*5a90*/  FADD.FTZ R162, R162, R159 ;  /* 0x0000009fa2a27221 */ /* 0x000fe20000010000 */
[----:B----4-:R-:W-:Y:S01]  /*5aa0*/  F2FP.BF16.F32.PACK_AB R155, R167, R166 ;  /* 0x000000a6a79b723e */ /* 0x010fe200000010ff */
[----:B------:R-:W-:Y:S02]  /*5ab0*/  FADD.FTZ R161, R161, R160 ;  /* 0x000000a0a1a17221 */ /* 0x000fe40000010000 */
[----:B------:R-:W-:Y:S01]  /*5ac0*/  MUFU.EX2 R194, R194 ;  /* 0x000000c200c27308 */ /* 0x000fe20000000800 */
[----:B------:R-:W-:Y:S01]  /*5ad0*/  WARPGROUP.ARRIVE ;  /* 0x00000000000079c5 */ /* 0x000fe20000000000 */
[----:B------:R-:W-:Y:S01]  /*5ae0*/  FADD.FTZ R163, R163, R162 ;  /* 0x000000a2a3a37221 */ /* 0x000fe20000010000 */
[----:B------:R-:W-:-:S03]  /*5af0*/  FADD.FTZ R164, R164, R161 ;  /* 0x000000a1a4a47221 */ /* 0x000fc60000010000 */
[----:B------:R-:W-:Y:S01]  /*5b00*/  FADD.FTZ R166, R166, R163 ;  /* 0x000000a3a6a67221 */ /* 0x000fe20000010000 */
[----:B------:R-:W-:Y:S01]  /*5b10*/  HGMMA.64x256x16.F32.BF16 R24, R152, gdesc[UR8].tnspB, R24, gsb0 ;  /* 0x43e0000898187df0 */ /* 0x000fe20008001818 */
[----:B------:R-:W-:Y:S01]  /*5b20*/  UIADD3 UR10, UR5, 0x100, URZ ;  /* 0x00000100050a7890 */ /* 0x000fe2000fffe03f */
[----:B------:R-:W1:Y:S01]  /*5b30*/  MUFU.EX2 R195, R195 ;  /* 0x000000c300c37308 */ /* 0x000e620000000800 */
[----:B------:R-:W-:Y:S01]  /*5b40*/  UMOV UR11, 0x40000040 ;  /* 0x40000040000b7882 */ /* 0x000fe20000000000 */
[----:B------:R-:W-:Y:S01]  /*5b50*/  FADD.FTZ R165, R165, R164 ;  /* 0x000000a4a5a57221 */ /* 0x000fe20000010000 */
[----:B------:R-:W-:-:S05]  /*5b60*/  FADD.FTZ R167, R167, R166 ;  /* 0x000000a6a7a77221 */ /* 0x000fca0000010000 */
[----:B------:R-:W-:Y:S08]  /*5b70*/  MUFU.EX2 R198, R198 ;  /* 0x000000c600c67308 */ /* 0x000ff00000000800 */
[----:B------:R-:W3:Y:S01]  /*5b80*/  MUFU.EX2 R199, R199 ;  /* 0x000000c700c77308 */ /* 0x000ee20000000800 */
[----:B------:R-:W-:Y:S02]  /*5b90*/  WARPGROUP.DEPBAR.LE gsb0, 0x0 ;  /* 0x00008000000079c5 */ /* 0x000fe40000010000 */
[----:B-----5:R-:W-:Y:S01]  /*5ba0*/  F2FP.BF16.F32.PACK_AB R152, R169, R168 ;  /* 0x000000a8a998723e */ /* 0x020fe200000010ff */
[----:B------:R-:W-:Y:S01]  /*5bb0*/  FADD.FTZ R168, R168, R165 ;  /* 0x000000a5a8a87221 */ /* 0x000fe20000010000 */
[----:B--2---:R-:W-:-:S02]  /*5bc0*/  F2FP.BF16.F32.PACK_AB R154, R173, R172 ;  /* 0x000000acad9a723e */ /* 0x004fc400000010ff */
[----:B------:R-:W-:Y:S01]  /*5bd0*/  F2FP.BF16.F32.PACK_AB R153, R171, R170 ;  /* 0x000000aaab99723e */ /* 0x000fe200000010ff */
[----:B------:R-:W-:Y:S01]  /*5be0*/  FADD.FTZ R170, R170, R167 ;  /* 0x000000a7aaaa7221 */ /* 0x000fe20000010000 */
[----:B------:R-:W-:Y:S01]  /*5bf0*/  F2FP.BF16.F32.PACK_AB R155, R175, R174 ;  /* 0x000000aeaf9b723e */ /* 0x000fe200000010ff */
[----:B------:R-:W-:Y:S02]  /*5c00*/  FADD.FTZ R169, R169, R168 ;  /* 0x000000a8a9a97221 */ /* 0x000fe40000010000 */
[----:B------:R-:W-:Y:S01]  /*5c10*/  FADD.FTZ R171, R171, R170 ;  /* 0x000000aaabab7221 */ /* 0x000fe20000010000 */
[----:B------:R-:W-:Y:S01]  /*5c20*/  WARPGROUP.ARRIVE ;  /* 0x00000000000079c5 */ /* 0x000fe20000000000 */
[----:B------:R-:W-:Y:S02]  /*5c30*/  FADD.FTZ R172, R172, R169 ;  /* 0x000000a9acac7221 */ /* 0x000fe40000010000 */
[----:B------:R-:W-:Y:S02]  /*5c40*/  FADD.FTZ R174, R174, R171 ;  /* 0x000000abaeae7221 */ /* 0x000fe40000010000 */
[----:B------:R-:W-:Y:S01]  /*5c50*/  FADD.FTZ R173, R173, R172 ;  /* 0x000000acadad7221 */ /* 0x000fe20000010000 */
[----:B------:R-:W-:Y:S01]  /*5c60*/  HGMMA.64x256x16.F32.BF16 R24, R152, gdesc[UR8].tnspB, R24, gsb0 ;  /* 0x43e0000898187df0 */ /* 0x000fe20008001818 */
[----:B------:R-:W-:Y:S01]  /*5c70*/  UIADD3 UR10, UR5, 0x180, URZ ;  /* 0x00000180050a7890 */ /* 0x000fe2000fffe03f */
[----:B------:R-:W-:Y:S01]  /*5c80*/  FADD.FTZ R175, R175, R174 ;  /* 0x000000aeafaf7221 */ /* 0x000fe20000010000 */
[----:B------:R-:W-:Y:S01]  /*5c90*/  UMOV UR11, 0x40000040 ;  /* 0x40000040000b7882 */ /* 0x000fe20000000000 */
[----:B------:R-:W-:-:S02]  /*5ca0*/  WARPGROUP.DEPBAR.LE gsb0, 0x0 ;  /* 0x00008000000079c5 */ /* 0x000fc40000010000 */
[----:B------:R-:W-:Y:S01]  /*5cb0*/  F2FP.BF16.F32.PACK_AB R152, R177, R176 ;  /* 0x000000b0b198723e */ /* 0x000fe200000010ff */
[----:B------:R-:W-:Y:S01]  /*5cc0*/  FADD.FTZ R176, R176, R173 ;  /* 0x000000adb0b07221 */ /* 0x000fe20000010000 */
[----:B------:R-:W-:Y:S02]  /*5cd0*/  F2FP.BF16.F32.PACK_AB R154, R181, R180 ;  /* 0x000000b4b59a723e */ /* 0x000fe400000010ff */
        /* <DEDUP_REMOVED lines=8> */
[----:B------:R-:W-:-:S07]  /*5d60*/  FADD.FTZ R181, R181, R180 ;  /* 0x000000b4b5b57221 */ /* 0x000fce0000010000 */
[----:B------:R-:W-:Y:S01]  /*5d70*/  HGMMA.64x256x16.F32.BF16 R24, R152, gdesc[UR8].tnspB, R24, gsb0 ;  /* 0x43e0000898187df0 */ /* 0x000fe20008001818 */
[----:B------:R-:W-:Y:S01]  /*5d80*/  UIADD3 UR10, UR5, 0x200, URZ ;  /* 0x00000200050a7890 */ /* 0x000fe2000fffe03f */
[----:B------:R-:W-:Y:S01]  /*5d90*/  FADD.FTZ R183, R183, R182 ;  /* 0x000000b6b7b77221 */ /* 0x000fe20000010000 */
[----:B------:R-:W-:Y:S01]  /*5da0*/  UMOV UR11, 0x40000040 ;  /* 0x40000040000b7882 */ /* 0x000fe20000000000 */
[----:B------:R-:W-:Y:S02]  /*5db0*/  WARPGROUP.DEPBAR.LE gsb0, 0x0 ;  /* 0x00008000000079c5 */ /* 0x000fe40000010000 */
[----:B------:R-:W-:Y:S01]  /*5dc0*/  F2FP.BF16.F32.PACK_AB R152, R185, R184 ;  /* 0x000000b8b998723e */ /* 0x000fe200000010ff */
[----:B------:R-:W-:Y:S01]  /*5dd0*/  FADD.FTZ R184, R184, R181 ;  /* 0x000000b5b8b87221 */ /* 0x000fe20000010000 */
[----:B------:R-:W-:Y:S02]  /*5de0*/  F2FP.BF16.F32.PACK_AB R154, R189, R188 ;  /* 0x000000bcbd9a723e */ /* 0x000fe400000010ff */
        /* <DEDUP_REMOVED lines=16> */
[----:B0-----:R-:W-:Y:S02]  /*5ef0*/  F2FP.BF16.F32.PACK_AB R154, R197, R196 ;  /* 0x000000c4c59a723e */ /* 0x001fe400000010ff */
[----:B-1----:R-:W-:Y:S01]  /*5f00*/  F2FP.BF16.F32.PACK_AB R153, R195, R194 ;  /* 0x000000c2c399723e */ /* 0x002fe200000010ff */
[----:B------:R-:W-:Y:S01]  /*5f10*/  FADD.FTZ R194, R194, R191 ;  /* 0x000000bfc2c27221 */ /* 0x000fe20000010000 */
[----:B---3--:R-:W-:Y:S01]  /*5f20*/  F2FP.BF16.F32.PACK_AB R155, R199, R198 ;  /* 0x000000c6c79b723e */ /* 0x008fe200000010ff */
[----:B------:R-:W-:-:S02]  /*5f30*/  FADD.FTZ R193, R193, R192 ;  /* 0x000000c0c1c17221 */ /* 0x000fc40000010000 */
[----:B------:R-:W-:Y:S01]  /*5f40*/  FADD.FTZ R195, R195, R194 ;  /* 0x000000c2c3c37221 */ /* 0x000fe20000010000 */
[----:B------:R-:W-:Y:S01]  /*5f50*/  WARPGROUP.ARRIVE ;  /* 0x00000000000079c5 */ /* 0x000fe20000000000 */
[----:B------:R-:W-:Y:S02]  /*5f60*/  FADD.FTZ R196, R196, R193 ;  /* 0x000000c1c4c47221 */ /* 0x000fe40000010000 */
[----:B------:R-:W-:Y:S02]  /*5f70*/  FADD.FTZ R198, R198, R195 ;  /* 0x000000c3c6c67221 */ /* 0x000fe40000010000 */
[----:B------:R-:W-:-:S07]  /*5f80*/  FADD.FTZ R3, R197, R196 ;  /* 0x000000c4c5037221 */ /* 0x000fce0000010000 */
[----:B------:R-:W-:Y:S01]  /*5f90*/  HGMMA.64x256x16.F32.BF16 R24, R152, gdesc[UR8].tnspB, R24, gsb0 ;  /* 0x43e0000898187df0 */ /* 0x000fe20008001818 */
[----:B------:R-:W-:Y:S02]  /*5fa0*/  FADD.FTZ R207, R199, R198 ;  /* 0x000000c6c7cf7221 */ /* 0x000fe40000010000 */
[----:B------:R-:W-:Y:S02]  /*5fb0*/  WARPGROUP.DEPBAR.LE gsb0, 0x0 ;  /* 0x00008000000079c5 */ /* 0x000fe40000010000 */
[----:B------:R0:W-:Y:S01]  /*5fc0*/  @!P1 SYNCS.ARRIVE.TRANS64.RED.A1T0 RZ, [R214+URZ], RZ ;  /* 0x000000ffd6ff99a7 */ /* 0x0001e2000810043f */
[----:B------:R-:W-:Y:S05]  /*5fd0*/  @P2 BRA `(.L_x_8006) ;  /* 0xffffffdc00402947 */ /* 0x000fea000383ffff */
.L_x_7997:
[----:B------:R-:W1:Y:S01]  /*5fe0*/  SHFL.BFLY PT, R4, R3, 0x2, 0x1f ;  /* 0x0c401f0003047f89 */ /* 0x000e6200000e0000 */
[----:B------:R-:W-:Y:S01]  /*5ff0*/  IMAD.MOV.U32 R7, RZ, RZ, RZ ;  /* 0x000000ffff077224 */ /* 0x000fe200078e00ff */
[----:B------:R-:W-:Y:S01]  /*6000*/  R2UR UR4, R204 ;  /* 0x00000000cc0472ca */ /* 0x000fe200000e0000 */
[----:B------:R-:W-:Y:S01]  /*6010*/  UIADD3 UR36, UR36, 0x1, URZ ;  /* 0x0000000124247890 */ /* 0x000fe2000fffe03f */
[----:B------:R-:W2:Y:S01]  /*6020*/  SHFL.BFLY PT, R6, R207, 0x2, 0x1f ;  /* 0x0c401f00cf067f89 */ /* 0x000ea200000e0000 */
[----:B------:R-:W-:Y:S01]  /*6030*/  IMAD.U32 R14, RZ, RZ, UR6 ;  /* 0x00000006ff0e7e24 */ /* 0x000fe2000f8e00ff */
[----:B------:R3:W-:Y:S06]  /*6040*/  BAR.ARV R158, 0x100 ;  /* 0x0004009e0000751d */ /* 0x0007ec0000002000 */
[----:B------:R-:W-:Y:S01]  /*6050*/  UISETP.NE.AND UP0, UPT, UR36, 0x2, UPT ;  /* 0x000000022400788c */ /* 0x000fe2000bf05270 */
[----:B------:R-:W-:Y:S01]  /*6060*/  IMAD.MOV.U32 R9, RZ, RZ, -0x800000 ;  /* 0xff800000ff097424 */ /* 0x000fe200078e00ff */
[----:B------:R-:W-:Y:S06]  /*6070*/  BAR.ARV 0x8, 0x120 ;  /* 0x0204800000007b1d */ /* 0x000fec0000002000 */
[----:B------:R-:W-:Y:S01]  /*6080*/  UIADD3 UR4, UR4, 0x1, URZ ;  /* 0x0000000104047890 */ /* 0x000fe2000fffe03f */
[----:B------:R-:W-:-:S02]  /*6090*/  IMAD.MOV.U32 R8, RZ, RZ, -0x800000 ;  /* 0xff800000ff087424 */ /* 0x000fc400078e00ff */
[----:B-1----:R-:W-:Y:S01]  /*60a0*/  FADD.FTZ R4, R4, R3 ;  /* 0x0000000304047221 */ /* 0x002fe20000010000 */
[----:B------:R-:W-:Y:S01]  /*60b0*/  IMAD.MOV.U32 R3, RZ, RZ, RZ ;  /* 0x000000ffff037224 */ /* 0x000fe200078e00ff */
[----:B------:R-:W-:Y:S01]  /*60c0*/  PLOP3.LUT P0, PT, PT, PT, PT, 0x8, 0x0 ;  /* 0x000000000000781c */ /* 0x000fe20003f0e170 */
[----:B------:R-:W-:Y:S01]  /*60d0*/  USEL UR36, UR36, URZ, UP0 ;  /* 0x0000003f24247287 */ /* 0x000fe20008000000 */
[----:B--2---:R-:W-:Y:S01]  /*60e0*/  FADD.FTZ R6, R6, R207 ;  /* 0x000000cf06067221 */ /* 0x004fe20000010000 */
[----:B------:R-:W1:Y:S01]  /*60f0*/  SHFL.BFLY PT, R5, R4, 0x1, 0x1f ;  /* 0x0c201f0004057f89 */ /* 0x000e6200000e0000 */
[----:B------:R-:W-:Y:S01]  /*6100*/  IMAD.U32 R204, RZ, RZ, UR4 ;  /* 0x00000004ffcc7e24 */ /* 0x000fe2000f8e00ff */
[----:B------:R-:W-:-:S04]  /*6110*/  USEL UR4, URZ, 0x1, UP0 ;  /* 0x000000013f047887 */ /* 0x000fc80008000000 */
[----:B------:R-:W-:Y:S01]  /*6120*/  ULOP3.LUT UR37, UR37, UR4, URZ, 0x3c, !UPT ;  /* 0x0000000425257292 */ /* 0x000fe2000f8e3c3f */
[----:B-1----:R-:W-:Y:S02]  /*6130*/  FADD.FTZ R10, R4, R5 ;  /* 0x00000005040a7221 */ /* 0x002fe40000010000 */
[----:B------:R-:W1:Y:S03]  /*6140*/  SHFL.BFLY PT, R5, R6, 0x1, 0x1f ;  /* 0x0c201f0006057f89 */ /* 0x000e6600000e0000 */
[----:B------:R-:W-:-:S13]  /*6150*/  FSETP.NE.FTZ.AND P1, PT, R10, RZ, PT ;  /* 0x000000ff0a00720b */ /* 0x000fda0003f35000 */
[----:B------:R-:W2:Y:S01]  /*6160*/  @P1 MUFU.RCP R7, R10 ;  /* 0x0000000a00071308 */ /* 0x000ea20000001000 */
[----:B-1----:R-:W-:-:S07]  /*6170*/  FADD.FTZ R11, R6, R5 ;  /* 0x00000005060b7221 */ /* 0x002fce0000010000 */
[----:B------:R-:W1:Y:S01]  /*6180*/  @P1 MUFU.LG2 R4, R10 ;  /* 0x0000000a00041308 */ /* 0x000e620000000c00 */
[----:B------:R-:W-:Y:S01]  /*6190*/  IMAD.U32 R5, RZ, RZ, UR6 ;  /* 0x00000006ff057e24 */ /* 0x000fe2000f8e00ff */
[----:B------:R-:W-:-:S03]  /*61a0*/  FSETP.NE.FTZ.AND P2, PT, R11, RZ, PT ;  /* 0x000000ff0b00720b */ /* 0x000fc60003f55000 */
[----:B------:R-:W-:Y:S01]  /*61b0*/  @P1 FMUL.FTZ R5, R5, 0.69314718246459960938 ;  /* 0x3f31721805051820 */ /* 0x000fe20000410000 */
        /* <DEDUP_REMOVED lines=9> */
[----:B------:R-:W2:Y:S01]  /*6250*/  @P2 MUFU.LG2 R6, R11 ;  /* 0x0000000b00062308 */ /* 0x000ea20000000c00 */
[-C--:B------:R-:W-:Y:S01]  /*6260*/  FMUL.FTZ R41, R41, R7.reuse ;  /* 0x0000000729297220 */ /* 0x080fe20000410000 */
[-C--:B------:R-:W-:Y:S01]  /*6270*/  FMUL.FTZ R44, R44, R7.reuse ;  /* 0x000000072c2c7220 */ /* 0x080fe20000410000 */
[-C--:B------:R-:W-:Y:S01]  /*6280*/  FMUL.FTZ R45, R45, R7.reuse ;  /* 0x000000072d2d7220 */ /* 0x080fe20000410000 */
[-C--:B------:R-:W-:Y:S01]  /*6290*/  FMUL.FTZ R48, R48, R7.reuse ;  /* 0x0000000730307220 */ /* 0x080fe20000410000 */
[-C--:B------:R-:W-:Y:S01]  /*62a0*/  FMUL.FTZ R49, R49, R7.reuse ;  /* 0x0000000731317220 */ /* 0x080fe20000410000 */
[-C--:B------:R-:W-:Y:S01]  /*62b0*/  FMUL.FTZ R52, R52, R7.reuse ;  /* 0x0000000734347220 */ /* 0x080fe20000410000 */
[-C--:B------:R-:W-:Y:S01]  /*62c0*/  FMUL.FTZ R53, R53, R7.reuse ;  /* 0x0000000735357220 */ /* 0x080fe20000410000 */
[----:B------:R-:W4:Y:S01]  /*62d0*/  @P2 MUFU.RCP R3, R11 ;  /* 0x0000000b00032308 */ /* 0x000f220000001000 */
        /* <DEDUP_REMOVED lines=48> */
[----:B------:R-:W-:Y:S01]  /*65e0*/  @P2 FMUL.FTZ R14, R14, 0.69314718246459960938 ;  /* 0x3f3172180e0e2820 */ /* 0x000fe20000410000 */
[----:B-1----:R-:W-:Y:S01]  /*65f0*/  @P1 FMUL.FTZ R4, R4, 0.69314718246459960938 ;  /* 0x3f31721804041820 */ /* 0x002fe20000410000 */
[----:B--2---:R-:W-:Y:S01]  /*6600*/  @P2 FMUL.FTZ R7, R6, 0.69314718246459960938 ;  /* 0x3f31721806072820 */ /* 0x004fe20000410000 */
        /* <DEDUP_REMOVED lines=66> */
.L_x_7985:
[----:B------:R-:W1:Y:S01]  /*6a30*/  S2R R5, SR_CgaCtaId ;  /* 0x0000000000057919 */ /* 0x000e620000008800 */
[----:B------:R-:W-:Y:S01]  /*6a40*/  MOV R0, 0x400 ;  /* 0x0000040000007802 */ /* 0x000fe20000000f00 */
[----:B------:R-:W-:Y:S01]  /*6a50*/  BSSY B0, `(.L_x_8007) ;  /* 0x00002b0000007945 */ /* 0x000fe20003800000 */
[----:B------:R-:W-:Y:S02]  /*6a60*/  BAR.SYNC.DEFER_BLOCKING 0x5, 0x120 ;  /* 0x0144800000007b1d */ /* 0x000fe40000010000 */
[----:B-1----:R-:W-:-:S05]  /*6a70*/  LEA R0, R5, R0, 0x18 ;  /* 0x0000000005007211 */ /* 0x002fca00078ec0ff */
[----:B------:R-:W1:Y:S02]  /*6a80*/  LDS.128 R4, [R0+0x324d0] ;  /* 0x0324d00000047984 */ /* 0x000e640000000c00 */
[----:B-1----:R-:W-:Y:S01]  /*6a90*/  R2UR UR5, R6 ;  /* 0x00000000060572ca */ /* 0x002fe200000e0000 */
[----:B------:R-:W-:Y:S06]  /*6aa0*/  BAR.ARV 0x4, 0x120 ;  /* 0x0104800000007b1d */ /* 0x000fec0000002000 */
[----:B------:R-:W-:Y:S08]  /*6ab0*/  @P0 BRA `(.L_x_8008) ;  /* 0x0000001c00840947 */ /* 0x000ff00003800000 */
[----:B------:R-:W1:Y:S01]  /*6ac0*/  S2R R13, SR_SWINHI ;  /* 0x00000000000d7919 */ /* 0x000e620000002f00 */
[----:B------:R-:W-:Y:S02]  /*6ad0*/  R2UR UR4, R202 ;  /* 0x00000000ca0472ca */ /* 0x000fe400000e0000 */
[----:B------:R-:W-:Y:S01]  /*6ae0*/  R2UR UR6, R203 ;  /* 0x00000000cb0672ca */ /* 0x000fe200000e0000 */
[----:B------:R-:W-:Y:S01]  /*6af0*/  BAR.SYNC.DEFER_BLOCKING 0x1, 0x100 ;  /* 0x0044000000007b1d */ /* 0x000fe20000010000 */
[----:B------:R-:W-:Y:S02]  /*6b00*/  F2FP.BF16.F32.PACK_AB R24, R25, R24 ;  /* 0x000000181918723e */ /* 0x000fe400000010ff */
[----:B------:R-:W-:Y:S02]  /*6b10*/  F2FP.BF16.F32.PACK_AB R25, R166, R26 ;  /* 0x0000001aa619723e */ /* 0x000fe400000010ff */
[----:B------:R-:W-:Y:S02]  /*6b20*/  F2FP.BF16.F32.PACK_AB R26, R29, R28 ;  /* 0x0000001c1d1a723e */ /* 0x000fe400000010ff */
[----:B------:R-:W-:-:S02]  /*6b30*/  F2FP.BF16.F32.PACK_AB R32, R33, R32 ;  /* 0x000000202120723e */ /* 0x000fc400000010ff */
[----:B------:R-:W-:Y:S01]  /*6b40*/  F2FP.BF16.F32.PACK_AB R27, R12, R27 ;  /* 0x0000001b0c1b723e */ /* 0x000fe200000010ff */
[----:B------:R-:W-:Y:S01]  /*6b50*/  USHF.L.U32 UR8, UR4, 0x2, URZ ;  /* 0x0000000204087899 */ /* 0x000fe2000800063f */
        /* <DEDUP_REMOVED lines=15> */
[----:B------:R-:W-:Y:S02]  /*6c50*/  MOV R10, R0 ;  /* 0x00000000000a7202 */ /* 0x000fe40000000f00 */
[----:B-1----:R-:W-:Y:S02]  /*6c60*/  MOV R11, R13 ;  /* 0x0000000d000b7202 */ /* 0x002fe40000000f00 */
[----:B------:R-:W-:Y:S02]  /*6c70*/  F2FP.BF16.F32.PACK_AB R56, R57, R56 ;  /* 0x000000383938723e */ /* 0x000fe400000010ff */
[----:B------:R-:W-:Y:S01]  /*6c80*/  F2FP.BF16.F32.PACK_AB R50, R53, R52 ;  /* 0x000000343532723e */ /* 0x000fe200000010ff */
[----:B------:R-:W-:Y:S01]  /*6c90*/  IMAD.WIDE R106, R221, 0x2, R10 ;  /* 0x00000002dd6a7825 */ /* 0x000fe200078e020a */
[----:B------:R-:W-:-:S02]  /*6ca0*/  F2FP.BF16.F32.PACK_AB R51, R160, R51 ;  /* 0x00000033a033723e */ /* 0x000fc400000010ff */
[----:B------:R-:W-:Y:S02]  /*6cb0*/  F2FP.BF16.F32.PACK_AB R57, R159, R58 ;  /* 0x0000003a9f39723e */ /* 0x000fe400000010ff */
[C---:B------:R-:W-:Y:S02]  /*6cc0*/  IADD3 R151, P1, R106.reuse, 0x20, RZ ;  /* 0x000000206a977810 */ /* 0x040fe40007f3e0ff */
[C---:B------:R-:W-:Y:S02]  /*6cd0*/  IADD3 R175, P0, R106.reuse, 0x40, RZ ;  /* 0x000000406aaf7810 */ /* 0x040fe40007f1e0ff */
[C---:B------:R-:W-:Y:S01]  /*6ce0*/  IADD3 R183, P5, R106.reuse, 0x4040, RZ ;  /* 0x000040406ab77810 */ /* 0x040fe20007fbe0ff */
[--C-:B------:R-:W-:Y:S01]  /*6cf0*/  IMAD.X R15, RZ, RZ, R107.reuse, P1 ;  /* 0x000000ffff0f7224 */ /* 0x100fe200008e066b */
[C---:B------:R-:W-:Y:S01]  /*6d00*/  IADD3 R177, P4, R106.reuse, 0x60, RZ ;  /* 0x000000606ab17810 */ /* 0x040fe20007f9e0ff */
[--C-:B------:R-:W-:Y:S01]  /*6d10*/  IMAD.X R17, RZ, RZ, R107.reuse, P0 ;  /* 0x000000ffff117224 */ /* 0x100fe200000e066b */
[C---:B------:R-:W-:Y:S01]  /*6d20*/  LOP3.LUT R13, R106.reuse, 0x380, RZ, 0xc0, !PT ;  /* 0x000003806a0d7812 */ /* 0x040fe200078ec0ff */
        /* <DEDUP_REMOVED lines=8> */
[----:B------:R-:W-:Y:S01]  /*6db0*/  LOP3.LUT R14, R151, 0x380, RZ, 0xc0, !PT ;  /* 0x00000380970e7812 */ /* 0x000fe200078ec0ff */
[--C-:B------:R-:W-:Y:S01]  /*6dc0*/  IMAD.X R47, RZ, RZ, R107.reuse, P2 ;  /* 0x000000ffff2f7224 */ /* 0x100fe200010e066b */
[----:B------:R-:W-:Y:S01]  /*6dd0*/  LOP3.LUT R16, R175, 0x380, RZ, 0xc0, !PT ;  /* 0x00000380af107812 */ /* 0x000fe200078ec0ff */
[----:B------:R-:W-:Y:S01]  /*6de0*/  IMAD.X R55, RZ, RZ, R107, P1 ;  /* 0x000000ffff377224 */ /* 0x000fe200008e066b */
[----:B------:R-:W-:Y:S02]  /*6df0*/  LOP3.LUT R18, R177, 0x380, RZ, 0xc0, !PT ;  /* 0x00000380b1127812 */ /* 0x000fe400078ec0ff */
[----:B------:R-:W-:-:S02]  /*6e00*/  IADD3 R4, P5, R106, 0xc020, RZ ;  /* 0x0000c0206a047810 */ /* 0x000fc40007fbe0ff */
[----:B------:R-:W-:Y:S02]  /*6e10*/  SHF.R.U64 R13, R13, 0x3, RZ ;  /* 0x000000030d0d7819 */ /* 0x000fe400000012ff */
[----:B------:R-:W-:Y:S01]  /*6e20*/  LOP3.LUT R20, R179, 0x380, RZ, 0xc0, !PT ;  /* 0x00000380b3147812 */ /* 0x000fe200078ec0ff */
[--C-:B------:R-:W-:Y:S01]  /*6e30*/  IMAD.X R99, RZ, RZ, R107.reuse, P5 ;  /* 0x000000ffff637224 */ /* 0x100fe200028e066b */
[----:B------:R-:W-:Y:S02]  /*6e40*/  IADD3 R189, P0, R106, 0x8020, RZ ;  /* 0x000080206abd7810 */ /* 0x000fe40007f1e0ff */
[----:B------:R-:W-:Y:S02]  /*6e50*/  SHF.R.U64 R14, R14, 0x3, RZ ;  /* 0x000000030e0e7819 */ /* 0x000fe400000012ff */
[----:B------:R-:W-:Y:S01]  /*6e60*/  LOP3.LUT R30, R181, 0x380, RZ, 0xc0, !PT ;  /* 0x00000380b51e7812 */ /* 0x000fe200078ec0ff */
[----:B------:R-:W-:Y:S01]  /*6e70*/  IMAD.X R63, RZ, RZ, R107, P0 ;  /* 0x000000ffff3f7224 */ /* 0x000fe200000e066b */
[----:B------:R-:W-:-:S02]  /*6e80*/  IADD3 R191, P4, R106, 0x8040, RZ ;  /* 0x000080406abf7810 */ /* 0x000fc40007f9e0ff */
[----:B------:R-:W-:Y:S02]  /*6e90*/  SHF.R.U64 R16, R16, 0x3, RZ ;  /* 0x0000000310107819 */ /* 0x000fe400000012ff */
[----:B------:R-:W-:Y:S01]  /*6ea0*/  LOP3.LUT R38, R183, 0x380, RZ, 0xc0, !PT ;  /* 0x00000380b7267812 */ /* 0x000fe200078ec0ff */
[--C-:B------:R-:W-:Y:S01]  /*6eb0*/  IMAD.X R71, RZ, RZ, R107.reuse, P4 ;  /* 0x000000ffff477224 */ /* 0x100fe200020e066b */
[C---:B------:R-:W-:Y:S02]  /*6ec0*/  IADD3 R193, P3, R106.reuse, 0x8060, RZ ;  /* 0x000080606ac17810 */ /* 0x040fe40007f7e0ff */
[C---:B------:R-:W-:Y:S02]  /*6ed0*/  IADD3 R195, P6, R106.reuse, 0xc000, RZ ;  /* 0x0000c0006ac37810 */ /* 0x040fe40007fde0ff */
[C---:B------:R-:W-:Y:S01]  /*6ee0*/  IADD3 R102, P2, R106.reuse, 0xc040, RZ ;  /* 0x0000c0406a667810 */ /* 0x040fe20007f5e0ff */
[--C-:B------:R-:W-:Y:S01]  /*6ef0*/  IMAD.X R79, RZ, RZ, R107.reuse, P3 ;  /* 0x000000ffff4f7224 */ /* 0x100fe200018e066b */
[----:B------:R-:W-:Y:S01]  /*6f00*/  IADD3 R6, P1, R106, 0xc060, RZ ;  /* 0x0000c0606a067810 */ /* 0x000fe20007f3e0ff */
[--C-:B------:R-:W-:Y:S01]  /*6f10*/  IMAD.X R95, RZ, RZ, R107.reuse, P6 ;  /* 0x000000ffff5f7224 */ /* 0x100fe200030e066b */
[----:B------:R-:W-:Y:S01]  /*6f20*/  SHF.R.U64 R18, R18, 0x3, RZ ;  /* 0x0000000312127819 */ /* 0x000fe200000012ff */
[----:B------:R-:W-:Y:S01]  /*6f30*/  IMAD.X R103, RZ, RZ, R107, P2 ;  /* 0x000000ffff677224 */ /* 0x000fe200010e066b */
[----:B------:R-:W-:-:S02]  /*6f40*/  LOP3.LUT R46, R185, 0x380, RZ, 0xc0, !PT ;  /* 0x00000380b92e7812 */ /* 0x000fc400078ec0ff */
[----:B------:R-:W-:Y:S01]  /*6f50*/  LOP3.LUT R106, R13, R106, RZ, 0x3c, !PT ;  /* 0x0000006a0d6a7212 */ /* 0x000fe200078e3cff */
[----:B------:R-:W-:Y:S01]  /*6f60*/  IMAD.X R13, RZ, RZ, R107, P1 ;  /* 0x000000ffff0d7224 */ /* 0x000fe200008e066b */
[----:B------:R-:W-:Y:S02]  /*6f70*/  SHF.R.U64 R20, R20, 0x3, RZ ;  /* 0x0000000314147819 */ /* 0x000fe400000012ff */
[----:B------:R-:W-:Y:S02]  /*6f80*/  LOP3.LUT R54, R187, 0x380, RZ, 0xc0, !PT ;  /* 0x00000380bb367812 */ /* 0x000fe400078ec0ff */
[----:B------:R-:W-:Y:S02]  /*6f90*/  LOP3.LUT R98, R4, 0x380, RZ, 0xc0, !PT ;  /* 0x0000038004627812 */ /* 0x000fe400078ec0ff */
[----:B------:R-:W-:Y:S02]  /*6fa0*/  LOP3.LUT R14, R14, R151, RZ, 0x3c, !PT ;  /* 0x000000970e0e7212 */ /* 0x000fe400078e3cff */
[----:B------:R-:W-:-:S02]  /*6fb0*/  SHF.R.U64 R30, R30, 0x3, RZ ;  /* 0x000000031e1e7819 */ /* 0x000fc400000012ff */
[----:B------:R-:W-:Y:S02]  /*6fc0*/  LOP3.LUT R62, R189, 0x380, RZ, 0xc0, !PT ;  /* 0x00000380bd3e7812 */ /* 0x000fe400078ec0ff */
        /* <DEDUP_REMOVED lines=9> */
[----:B------:R-:W-:Y:S02]  /*7060*/  LOP3.LUT R94, R195, 0x380, RZ, 0xc0, !PT ;  /* 0x00000380c35e7812 */ /* 0x000fe400078ec0ff */
[----:B------:R-:W-:-:S02]  /*7070*/  MOV R106, R106 ;  /* 0x0000006a006a7202 */ /* 0x000fc40000000f00 */
[----:B------:R-:W-:Y:S02]  /*7080*/  SHF.R.U64 R29, R98, 0x3, RZ ;  /* 0x00000003621d7819 */ /* 0x000fe400000012ff */
[----:B------:R-:W-:Y:S01]  /*7090*/  LOP3.LUT R30, R30, R181, RZ, 0x3c, !PT ;  /* 0x000000b51e1e7212 */ /* 0x000fe200078e3cff */
[----:B------:R1:W-:Y:S01]  /*70a0*/  STSM.16.M88.4 [R106], R24 ;  /* 0x000000186a007844 */ /* 0x0003e20000000200 */
[----:B------:R-:W-:Y:S02]  /*70b0*/  SHF.R.U64 R62, R62, 0x3, RZ ;  /* 0x000000033e3e7819 */ /* 0x000fe400000012ff */
[----:B------:R-:W-:Y:S02]  /*70c0*/  LOP3.LUT R107, R102, 0x380, RZ, 0xc0, !PT ;  /* 0x00000380666b7812 */ /* 0x000fe400078ec0ff */
[----:B------:R-:W-:Y:S02]  /*70d0*/  MOV R14, R14 ;  /* 0x0000000e000e7202 */ /* 0x000fe40000000f00 */
[----:B------:R-:W-:-:S02]  /*70e0*/  LOP3.LUT R38, R38, R183, RZ, 0x3c, !PT ;  /* 0x000000b726267212 */ /* 0x000fc400078e3cff */
[----:B------:R-:W-:Y:S01]  /*70f0*/  SHF.R.U64 R70, R70, 0x3, RZ ;  /* 0x0000000346467819 */ /* 0x000fe200000012ff */
[----:B------:R2:W-:Y:S01]  /*7100*/  STSM.16.M88.4 [R14], R32 ;  /* 0x000000200e007844 */ /* 0x0005e20000000200 */
[----:B------:R-:W-:Y:S02]  /*7110*/  MOV R16, R16 ;  /* 0x0000001000107202 */ /* 0x000fe40000000f00 */
[----:B------:R-:W-:Y:S02]  /*7120*/  LOP3.LUT R46, R46, R185, RZ, 0x3c, !PT ;  /* 0x000000b92e2e7212 */ /* 0x000fe400078e3cff */
[----:B------:R-:W-:Y:S01]  /*7130*/  SHF.R.U64 R78, R78, 0x3, RZ ;  /* 0x000000034e4e7819 */ /* 0x000fe200000012ff */
[----:B------:R3:W-:Y:S01]  /*7140*/  STSM.16.M88.4 [R16], R40 ;  /* 0x0000002810007844 */ /* 0x0007e20000000200 */
[----:B------:R-:W-:Y:S02]  /*7150*/  SHF.R.U64 R151, R151, 0x3, RZ ;  /* 0x0000000397977819 */ /* 0x000fe400000012ff */
[----:B------:R-:W-:-:S02]  /*7160*/  MOV R18, R18 ;  /* 0x0000001200127202 */ /* 0x000fc40000000f00 */
[----:B------:R-:W-:Y:S02]  /*7170*/  F2FP.BF16.F32.PACK_AB R64, R65, R64 ;  /* 0x000000404140723e */ /* 0x000fe400000010ff */
[----:B------:R-:W-:Y:S01]  /*7180*/  LOP3.LUT R54, R54, R187, RZ, 0x3c, !PT ;  /* 0x000000bb36367212 */ /* 0x000fe200078e3cff */
[----:B------:R3:W-:Y:S01]  /*7190*/  STSM.16.M88.4 [R18], R48 ;  /* 0x0000003012007844 */ /* 0x0007e20000000200 */
[----:B------:R-:W-:Y:S02]  /*71a0*/  SHF.R.U64 R94, R94, 0x3, RZ ;  /* 0x000000035e5e7819 */ /* 0x000fe400000012ff */
[----:B------:R-:W-:Y:S02]  /*71b0*/  LOP3.LUT R98, R29, R4, RZ, 0x3c, !PT ;  /* 0x000000041d627212 */ /* 0x000fe400078e3cff */
[----:B------:R-:W-:Y:S02]  /*71c0*/  MOV R20, R20 ;  /* 0x0000001400147202 */ /* 0x000fe40000000f00 */
[----:B------:R-:W-:-:S02]  /*71d0*/  F2FP.BF16.F32.PACK_AB R58, R61, R60 ;  /* 0x0000003c3d3a723e */ /* 0x000fc400000010ff */
[----:B------:R-:W-:Y:S02]  /*71e0*/  F2FP.BF16.F32.PACK_AB R59, R158, R59 ;  /* 0x0000003b9e3b723e */ /* 0x000fe400000010ff */
[----:B------:R-:W-:Y:S02]  /*71f0*/  F2FP.BF16.F32.PACK_AB R65, R157, R66 ;  /* 0x000000429d41723e */ /* 0x000fe400000010ff */
[----:B------:R-:W-:Y:S01]  /*7200*/  F2FP.BF16.F32.PACK_AB R72, R73, R72 ;  /* 0x000000484948723e */ /* 0x000fe200000010ff */
[----:B------:R3:W-:Y:S01]  /*7210*/  STSM.16.M88.4 [R20], R56 ;  /* 0x0000003814007844 */ /* 0x0007e20000000200 */
        /* <DEDUP_REMOVED lines=13> */
[----:B------:R-:W-:Y:S01]  /*72f0*/  LOP3.LUT R78, R78, R193, RZ, 0x3c, !PT ;  /* 0x000000c14e4e7212 */ /* 0x000fe200078e3cff */
[----:B------:R3:W-:Y:S01]  /*7300*/  STSM.16.M88.4 [R38], R72 ;  /* 0x0000004826007844 */ /* 0x0007e20000000200 */
[----:B------:R-:W-:Y:S02]  /*7310*/  LOP3.LUT R12, R151, R6, RZ, 0x3c, !PT ;  /* 0x00000006970c7212 */ /* 0x000fe400078e3cff */
[----:B------:R-:W-:-:S02]  /*7320*/  MOV R46, R46 ;  /* 0x0000002e002e7202 */ /* 0x000fc40000000f00 */
[----:B------:R-:W-:Y:S02]  /*7330*/  F2FP.BF16.F32.PACK_AB R82, R85, R84 ;  /* 0x000000545552723e */ /* 0x000fe400000010ff */
[----:B------:R-:W-:Y:S02]  /*7340*/  F2FP.BF16.F32.PACK_AB R83, R83, R86 ;  /* 0x000000565353723e */ /* 0x000fe400000010ff */
[----:B------:R-:W-:Y:S02]  /*7350*/  LOP3.LUT R94, R94, R195, RZ, 0x3c, !PT ;  /* 0x000000c35e5e7212 */ /* 0x000fe400078e3cff */
[----:B------:R-:W-:Y:S01]  /*7360*/  MOV R54, R54 ;  /* 0x0000003600367202 */ /* 0x000fe20000000f00 */
[----:B------:R3:W-:Y:S01]  /*7370*/  STSM.16.M88.4 [R46], R80 ;  /* 0x000000502e007844 */ /* 0x0007e20000000200 */
[----:B------:R-:W-:Y:S02]  /*7380*/  MOV R6, R98 ;  /* 0x0000006200067202 */ /* 0x000fe40000000f00 */
[----:B------:R-:W-:-:S02]  /*7390*/  F2FP.BF16.F32.PACK_AB R84, R89, R88 ;  /* 0x000000585954723e */ /* 0x000fc400000010ff */
        /* <DEDUP_REMOVED lines=15> */
[----:B-1----:R-:W-:Y:S02]  /*7490*/  F2FP.BF16.F32.PACK_AB R106, R109, R108 ;  /* 0x0000006c6d6a723e */ /* 0x002fe400000010ff */
        /* <DEDUP_REMOVED lines=25> */
[----:B------:R-:W-:Y:S01]  /*7630*/  MOV R4, R12 ;  /* 0x0000000c00047202 */ /* 0x000fe20000000f00 */
[----:B------:R-:W-:Y:S01]  /*7640*/  IMAD.U32 R13, RZ, RZ, UR6 ;  /* 0x00000006ff0d7e24 */ /* 0x000fe2000f8e00ff */
[----:B------:R-:W-:Y:S01]  /*7650*/  F2FP.BF16.F32.PACK_AB R146, R149, R148 ;  /* 0x000000949592723e */ /* 0x000fe200000010ff */
[----:B------:R3:W-:Y:S01]  /*7660*/  STSM.16.M88.4 [R102], R136 ;  /* 0x0000008866007844 */ /* 0x0007e20000000200 */
[----:B------:R-:W-:Y:S01]  /*7670*/  F2FP.BF16.F32.PACK_AB R147, R3, R150 ;  /* 0x000000960393723e */ /* 0x000fe200000010ff */
[----:B------:R-:W-:Y:S01]  /*7680*/  ULDC.64 UR6, c[0x0][0xce0] ;  /* 0x0003380000067ab9 */ /* 0x000fe20000000a00 */
[----:B------:R-:W1:Y:S01]  /*7690*/  LDC R77, c[0x0][0xb88] ;  /* 0x0002e200ff4d7b82 */ /* 0x000e620000000800 */
[----:B------:R-:W-:Y:S01]  /*76a0*/  UISETP.NE.U32.AND UP1, UPT, UR6, URZ, UPT ;  /* 0x0000003f0600728c */ /* 0x000fe2000bf25070 */
[----:B------:R-:W-:Y:S01]  /*76b0*/  PLOP3.LUT P1, PT, PT, PT, UP0, 0x80, 0x0 ;  /* 0x000000000000781c */ /* 0x000fe20003f2f008 */
[----:B------:R3:W-:Y:S01]  /*76c0*/  STSM.16.M88.4 [R4], R144 ;  /* 0x0000009004007844 */ /* 0x0007e20000000200 */
[----:B------:R-:W-:-:S04]  /*76d0*/  IMAD.U32 R12, RZ, RZ, UR4 ;  /* 0x00000004ff0c7e24 */ /* 0x000fc8000f8e00ff */
[----:B------:R-:W-:Y:S01]  /*76e0*/  BAR.SYNC.DEFER_BLOCKING 0x1, 0x100 ;  /* 0x0044000000007b1d */ /* 0x000fe20000010000 */
[----:B------:R-:W-:Y:S01]  /*76f0*/  UISETP.NE.AND.EX UP1, UPT, UR7, URZ, UPT, UP1 ;  /* 0x0000003f0700728c */ /* 0x000fe2000bf25310 */
[----:B------:R-:W-:-:S05]  /*7700*/  IMAD R15, R22, 0x40, R2 ;  /* 0x00000040160f7824 */ /* 0x000fca00078e0202 */
[----:B------:R-:W-:-:S05]  /*7710*/  PLOP3.LUT P2, PT, PT, PT, UP1, 0x80, 0x0 ;  /* 0x000000000000781c */ /* 0x000fca0003f4f018 */
[----:B------:R-:W-:-:S04]  /*7720*/  @UP1 UIADD3 UR6, UP2, UR8, UR6, URZ ;  /* 0x0000000608061290 */ /* 0x000fc8000ff5e03f */
[----:B------:R-:W-:Y:S01]  /*7730*/  @UP1 UIADD3.X UR7, UR9, UR7, URZ, UP2, !UPT ;  /* 0x0000000709071290 */ /* 0x000fe200097fe43f */
[----:B------:R-:W-:-:S04]  /*7740*/  IMAD.WIDE R10, R15, 0x2, R10 ;  /* 0x000000020f0a7825 */ /* 0x000fc800078e020a */
[----:B--2---:R-:W-:Y:S01]  /*7750*/  IMAD.U32 R14, RZ, RZ, UR6 ;  /* 0x00000006ff0e7e24 */ /* 0x004fe2000f8e00ff */
[----:B------:R-:W2:Y:S01]  /*7760*/  @P1 LDG.E R3, desc[UR60][R12.64] ;  /* 0x0000003c0c031981 */ /* 0x000ea2000c1e1900 */
[----:B------:R-:W-:Y:S01]  /*7770*/  IMAD.U32 R15, RZ, RZ, UR7 ;  /* 0x00000007ff0f7e24 */ /* 0x000fe2000f8e00ff */
[----:B------:R-:W-:Y:S01]  /*7780*/  UMOV UR4, URZ ;  /* 0x0000003f00047c82 */ /* 0x000fe20008000000 */
[----:B------:R-:W-:-:S03]  /*7790*/  IADD3 R25, P0, R10, 0x1000, RZ ;  /* 0x000010000a197810 */ /* 0x000fc60007f1e0ff */
[----:B-1----:R3:W5:Y:S01]  /*77a0*/  @P2 LDG.E R77, desc[UR60][R14.64] ;  /* 0x0000003c0e4d2981 */ /* 0x002762000c1e1900 */
[----:B--2---:R-:W-:Y:S01]  /*77b0*/  @P1 R2UR UR4, R3 ;  /* 0x00000000030412ca */ /* 0x004fe200000e0000 */
[----:B---3--:R-:W-:-:S14]  /*77c0*/  @P2 BRA `(.L_x_8009) ;  /* 0x0000000000102947 */ /* 0x008fdc0003800000 */
[----:B------:R-:W-:Y:S05]  /*77d0*/  @!P1 BRA `(.L_x_8009) ;  /* 0x00000000000c9947 */ /* 0x000fea0003800000 */
[----:B------:R-:W2:Y:S04]  /*77e0*/  LDG.E R4, desc[UR60][R12.64] ;  /* 0x0000003c0c047981 */ /* 0x000ea8000c1e1900 */
[----:B-----5:R-:W2:Y:S02]  /*77f0*/  LDG.E R77, desc[UR60][R12.64+0x4] ;  /* 0x0000043c0c4d7981 */ /* 0x020ea4000c1e1900 */
[----:B--2---:R-:W-:-:S07]  /*7800*/  IMAD.IADD R77, R77, 0x1, -R4 ;  /* 0x000000014d4d7824 */ /* 0x004fce00078e0a04 */
.L_x_8009:
[----:B------:R-:W-:Y:S01]  /*7810*/  R2UR UR16, R201 ;  /* 0x00000000c91072ca */ /* 0x000fe200000e0000 */
[----:B------:R-:W-:Y:S01]  /*7820*/  ULDC.64 UR12, c[0x0][0xc70] ;  /* 0x00031c00000c7ab9 */ /* 0x000fe20000000a00 */
[----:B------:R-:W-:Y:S01]  /*7830*/  R2UR UR15, R203 ;  /* 0x00000000cb0f72ca */ /* 0x000fe200000e0000 */
[----:B------:R-:W-:Y:S01]  /*7840*/  USHF.R.S32.HI UR9, URZ, 0x1f, UR4 ;  /* 0x0000001f3f097899 */ /* 0x000fe20008011404 */
[----:B------:R-:W-:Y:S01]  /*7850*/  R2UR UR14, R202 ;  /* 0x00000000ca0e72ca */ /* 0x000fe200000e0000 */
[----:B------:R-:W-:Y:S01]  /*7860*/  UMOV UR8, UR4 ;  /* 0x0000000400087c82 */ /* 0x000fe20008000000 */
[----:B------:R-:W-:Y:S01]  /*7870*/  LOP3.LUT R24, R25, 0x380, RZ, 0xc0, !PT ;  /* 0x0000038019187812 */ /* 0x000fe200078ec0ff */
[----:B------:R-:W-:Y:S01]  /*7880*/  IMAD R6, R200, 0x80, R220 ;  /* 0x00000080c8067824 */ /* 0x000fe200078e02dc */
[C---:B------:R-:W-:Y:S02]  /*7890*/  IADD3 R17, P1, R10.reuse, 0x2000, RZ ;  /* 0x000020000a117810 */ /* 0x040fe40007f3e0ff */
[----:B------:R-:W-:-:S02]  /*78a0*/  IADD3 R13, P2, R10, 0x3000, RZ ;  /* 0x000030000a0d7810 */ /* 0x000fc40007f5e0ff */
[----:B------:R-:W-:Y:S01]  /*78b0*/  SHF.R.U64 R24, R24, 0x3, RZ ;  /* 0x0000000318187819 */ /* 0x000fe200000012ff */
[----:B------:R-:W-:Y:S01]  /*78c0*/  USHF.R.S32.HI UR11, URZ, 0x1f, UR16 ;  /* 0x0000001f3f0b7899 */ /* 0x000fe20008011410 */
[----:B------:R-:W-:Y:S01]  /*78d0*/  LOP3.LUT R16, R17, 0x380, RZ, 0xc0, !PT ;  /* 0x0000038011107812 */ /* 0x000fe200078ec0ff */
[----:B------:R-:W-:Y:S01]  /*78e0*/  USEL UR15, UR15, URZ, !UP0 ;  /* 0x0000003f0f0f7287 */ /* 0x000fe2000c000000 */
[----:B------:R-:W-:Y:S01]  /*78f0*/  LOP3.LUT R12, R13, 0x380, RZ, 0xc0, !PT ;  /* 0x000003800d0c7812 */ /* 0x000fe200078ec0ff */
[----:B------:R-:W-:Y:S01]  /*7900*/  UIMAD UR10, UR11, UR12, URZ ;  /* 0x0000000c0b0a72a4 */ /* 0x000fe2000f8e023f */
[----:B------:R-:W-:Y:S01]  /*7910*/  SHF.R.S32.HI R3, RZ, 0x1f, R6 ;  /* 0x0000001fff037819 */ /* 0x000fe20000011406 */
[----:B------:R-:W-:Y:S01]  /*7920*/  UIMAD.WIDE.U32 UR6, UR16, UR12, UR8 ;  /* 0x0000000c100672a5 */ /* 0x000fe2000f8e0008 */
[----:B------:R-:W-:Y:S01]  /*7930*/  LOP3.LUT R24, R24, R25, RZ, 0x3c, !PT ;  /* 0x0000001918187212 */ /* 0x000fe200078e3cff */
[----:B------:R-:W-:Y:S01]  /*7940*/  UIMAD UR10, UR16, UR13, UR10 ;  /* 0x0000000d100a72a4 */ /* 0x000fe2000f8e020a */
[----:B------:R-:W-:Y:S01]  /*7950*/  SHF.R.U64 R16, R16, 0x3, RZ ;  /* 0x0000000310107819 */ /* 0x000fe200000012ff */
[----:B------:R-:W-:Y:S01]  /*7960*/  USEL UR14, UR14, URZ, !UP0 ;  /* 0x0000003f0e0e7287 */ /* 0x000fe2000c000000 */
[----:B------:R-:W-:Y:S01]  /*7970*/  SHF.R.U64 R12, R12, 0x3, RZ ;  /* 0x000000030c0c7819 */ /* 0x000fe200000012ff */
[----:B------:R-:W-:Y:S01]  /*7980*/  ULDC.64 UR12, c[0x0][0xc78] ;  /* 0x00031e00000c7ab9 */ /* 0x000fe20000000a00 */
[----:B------:R-:W-:Y:S01]  /*7990*/  UIADD3 UR7, UR7, UR10, URZ ;  /* 0x0000000a07077290 */ /* 0x000fe2000fffe03f */
[--C-:B------:R-:W-:Y:S01]  /*79a0*/  IMAD.X R25, RZ, RZ, R11.reuse, P0 ;  /* 0x000000ffff197224 */ /* 0x100fe200000e060b */
[----:B------:R-:W-:Y:S01]  /*79b0*/  UIMAD UR8, UR15, UR12, URZ ;  /* 0x0000000c0f0872a4 */ /* 0x000fe2000f8e023f */
[----:B------:R-:W-:Y:S01]  /*79c0*/  IADD3 R69, P0, R10, 0x8000, RZ ;  /* 0x000080000a457810 */ /* 0x000fe20007f1e0ff */
[----:B------:R-:W-:Y:S01]  /*79d0*/  UIMAD.WIDE.U32 UR6, UR14, UR12, UR6 ;  /* 0x0000000c0e0672a5 */ /* 0x000fe2000f8e0006 */
[----:B------:R-:W-:Y:S01]  /*79e0*/  LOP3.LUT R16, R16, R17, RZ, 0x3c, !PT ;  /* 0x0000001110107212 */ /* 0x000fe200078e3cff */
[----:B------:R-:W-:Y:S01]  /*79f0*/  UIMAD UR8, UR14, UR13, UR8 ;  /* 0x0000000d0e0872a4 */ /* 0x000fe2000f8e0208 */
[----:B------:R-:W-:Y:S01]  /*7a00*/  LOP3.LUT R12, R12, R13, RZ, 0x3c, !PT ;  /* 0x0000000d0c0c7212 */ /* 0x000fe200078e3cff */
[--C-:B------:R-:W-:Y:S01]  /*7a10*/  IMAD.X R17, RZ, RZ, R11.reuse, P1 ;  /* 0x000000ffff117224 */ /* 0x100fe200008e060b */
[----:B------:R-:W-:Y:S01]  /*7a20*/  IADD3 R45, P6, R10, 0x4000, RZ ;  /* 0x000040000a2d7810 */ /* 0x000fe20007fde0ff */
[----:B------:R-:W-:Y:S01]  /*7a30*/  IMAD.X R13, RZ, RZ, R11, P2 ;  /* 0x000000ffff0d7224 */ /* 0x000fe200010e060b */
[----:B------:R-:W-:Y:S01]  /*7a40*/  IADD3 R4, P3, R6, UR6, RZ ;  /* 0x0000000606047c10 */ /* 0x000fe2000ff7e0ff */
[----:B------:R-:W-:Y:S01]  /*7a50*/  IMAD.U32 R14, RZ, RZ, UR8 ;  /* 0x00000008ff0e7e24 */ /* 0x000fe2000f8e00ff */
[----:B------:R-:W-:Y:S01]  /*7a60*/  IADD3 R61, P1, R10, 0x9000, RZ ;  /* 0x000090000a3d7810 */ /* 0x000fe20007f3e0ff */
[----:B------:R-:W-:Y:S01]  /*7a70*/  ULDC.64 UR12, c[0x0][0xba0] ;  /* 0x0002e800000c7ab9 */ /* 0x000fe20000000a00 */
[----:B------:R-:W-:-:S02]  /*7a80*/  LOP3.LUT R68, R69, 0x380, RZ, 0xc0, !PT ;  /* 0x0000038045447812 */ /* 0x000fc400078ec0ff */
[----:B------:R-:W-:Y:S01]  /*7a90*/  IADD3.X R3, R3, UR7, R14, P3, !PT ;  /* 0x0000000703037c10 */ /* 0x000fe20009ffe40e */
[----:B------:R-:W-:Y:S01]  /*7aa0*/  ULDC.64 UR6, c[0x0][0xc40] ;  /* 0x0003100000067ab9 */ /* 0x000fe20000000a00 */
[----:B------:R-:W-:Y:S02]  /*7ab0*/  IADD3 R49, P2, R10, 0xa000, RZ ;  /* 0x0000a0000a317810 */ /* 0x000fe40007f5e0ff */
[----:B------:R-:W-:Y:S02]  /*7ac0*/  LEA R50, P3, R4, UR6, 0x2 ;  /* 0x0000000604327c11 */ /* 0x000fe4000f8610ff */
[----:B------:R-:W-:Y:S02]  /*7ad0*/  IADD3 R41, P5, R10, 0x5000, RZ ;  /* 0x000050000a297810 */ /* 0x000fe40007fbe0ff */
[----:B------:R-:W-:Y:S01]  /*7ae0*/  LEA.HI.X R51, R4, UR7, R3, 0x2, P3 ;  /* 0x0000000704337c11 */ /* 0x000fe200098f1403 */
[----:B------:R-:W-:Y:S01]  /*7af0*/  VIADD R4, R6, 0x8 ;  /* 0x0000000806047836 */ /* 0x000fe20000000000 */
[----:B------:R-:W-:-:S02]  /*7b00*/  IADD3 R37, P4, R10, 0x6000, RZ ;  /* 0x000060000a257810 */ /* 0x000fc40007f9e0ff */
[----:B------:R-:W-:Y:S02]  /*7b10*/  IADD3 R29, P3, R10, 0x7000, RZ ;  /* 0x000070000a1d7810 */ /* 0x000fe40007f7e0ff */
[----:B------:R-:W-:Y:S02]  /*7b20*/  LOP3.LUT R44, R45, 0x380, RZ, 0xc0, !PT ;  /* 0x000003802d2c7812 */ /* 0x000fe400078ec0ff */
[----:B------:R-:W-:Y:S02]  /*7b30*/  LOP3.LUT R60, R61, 0x380, RZ, 0xc0, !PT ;  /* 0x000003803d3c7812 */ /* 0x000fe400078ec0ff */
[----:B------:R-:W-:Y:S02]  /*7b40*/  SHF.R.U64 R68, R68, 0x3, RZ ;  /* 0x0000000344447819 */ /* 0x000fe400000012ff */
[----:B------:R-:W-:Y:S02]  /*7b50*/  LOP3.LUT R48, R49, 0x380, RZ, 0xc0, !PT ;  /* 0x0000038031307812 */ /* 0x000fe400078ec0ff */
[----:B------:R-:W-:-:S02]  /*7b60*/  LOP3.LUT R40, R41, 0x380, RZ, 0xc0, !PT ;  /* 0x0000038029287812 */ /* 0x000fc400078ec0ff */
[----:B------:R-:W-:Y:S02]  /*7b70*/  LOP3.LUT R36, R37, 0x380, RZ, 0xc0, !PT ;  /* 0x0000038025247812 */ /* 0x000fe400078ec0ff */
[----:B------:R-:W-:Y:S02]  /*7b80*/  LOP3.LUT R28, R29, 0x380, RZ, 0xc0, !PT ;  /* 0x000003801d1c7812 */ /* 0x000fe400078ec0ff */
[----:B------:R-:W-:Y:S02]  /*7b90*/  SHF.R.U64 R44, R44, 0x3, RZ ;  /* 0x000000032c2c7819 */ /* 0x000fe400000012ff */
[----:B------:R-:W-:Y:S02]  /*7ba0*/  SHF.R.U64 R60, R60, 0x3, RZ ;  /* 0x000000033c3c7819 */ /* 0x000fe400000012ff */
[----:B------:R-:W-:Y:S01]  /*7bb0*/  LOP3.LUT R68, R68, R69, RZ, 0x3c, !PT ;  /* 0x0000004544447212 */ /* 0x000fe200078e3cff */
[----:B------:R-:W-:Y:S01]  /*7bc0*/  IMAD.X R69, RZ, RZ, R11, P0 ;  /* 0x000000ffff457224 */ /* 0x000fe200000e060b */
[----:B------:R-:W-:-:S02]  /*7bd0*/  SHF.R.U64 R48, R48, 0x3, RZ ;  /* 0x0000000330307819 */ /* 0x000fc400000012ff */
[----:B------:R-:W-:Y:S02]  /*7be0*/  LOP3.LUT P0, RZ, R205, 0x3, RZ, 0xc0, !PT ;  /* 0x00000003cdff7812 */ /* 0x000fe4000780c0ff */
        /* <DEDUP_REMOVED lines=8> */
[----:B------:R-:W-:Y:S01]  /*7c70*/  IMAD.X R49, RZ, RZ, R11, P2 ;  /* 0x000000ffff317224 */ /* 0x000fe200010e060b */
[----:B------:R-:W-:-:S02]  /*7c80*/  IADD3 R21, P6, R10, 0xb000, RZ ;  /* 0x0000b0000a157810 */ /* 0x000fc40007fde0ff */
[----:B-----5:R-:W-:Y:S02]  /*7c90*/  ISETP.GE.OR P1, PT, R6, R77, P0 ;  /* 0x0000004d0600720c */ /* 0x020fe40000726670 */
        /* <DEDUP_REMOVED lines=9> */
[C---:B------:R-:W-:Y:S01]  /*7d30*/  LOP3.LUT R15, R10.reuse, 0x380, RZ, 0xc0, !PT ;  /* 0x000003800a0f7812 */ /* 0x040fe200078ec0ff */
[----:B------:R-:W-:Y:S01]  /*7d40*/  UIMAD UR6, UR9, UR12, URZ ;  /* 0x0000000c090672a4 */ /* 0x000fe2000f8e023f */
[----:B------:R-:W-:Y:S01]  /*7d50*/  IADD3 R57, P3, R10, 0xe000, RZ ;  /* 0x0000e0000a397810 */ /* 0x000fe20007f7e0ff */
[----:B------:R-:W-:Y:S01]  /*7d60*/  IMAD.U32 R23, RZ, RZ, UR12 ;  /* 0x0000000cff177e24 */ /* 0x000fe2000f8e00ff */
[----:B------:R-:W-:Y:S01]  /*7d70*/  ISETP.GE.OR P0, PT, R4, R77, P0 ;  /* 0x0000004d0400720c */ /* 0x000fe20000706670 */
[----:B------:R-:W-:Y:S01]  /*7d80*/  IMAD.X R53, RZ, RZ, R11, P2 ;  /* 0x000000ffff357224 */ /* 0x000fe200010e060b */
[----:B------:R-:W-:Y:S01]  /*7d90*/  LOP3.LUT R20, R21, 0x380, RZ, 0xc0, !PT ;  /* 0x0000038015147812 */ /* 0x000fe200078ec0ff */
[----:B------:R-:W-:Y:S01]  /*7da0*/  @!P1 STG.E desc[UR60][R50.64], R9 ;  /* 0x0000000932009986 */ /* 0x000fe2000c10193c */
[----:B------:R-:W-:-:S02]  /*7db0*/  LOP3.LUT R3, R6, 0x380, RZ, 0xc0, !PT ;  /* 0x0000038006037812 */ /* 0x000fc400078ec0ff */
[----:B------:R-:W-:Y:S02]  /*7dc0*/  LOP3.LUT R72, R73, 0x380, RZ, 0xc0, !PT ;  /* 0x0000038049487812 */ /* 0x000fe400078ec0ff */
[----:B------:R-:W-:Y:S02]  /*7dd0*/  LOP3.LUT R64, R65, 0x380, RZ, 0xc0, !PT ;  /* 0x0000038041407812 */ /* 0x000fe400078ec0ff */
[----:B------:R-:W-:Y:S02]  /*7de0*/  LOP3.LUT R56, R57, 0x380, RZ, 0xc0, !PT ;  /* 0x0000038039387812 */ /* 0x000fe400078ec0ff */
[----:B------:R-:W-:Y:S01]  /*7df0*/  SHF.R.U64 R20, R20, 0x3, RZ ;  /* 0x0000000314147819 */ /* 0x000fe200000012ff */
[----:B------:R1:W-:Y:S01]  /*7e00*/  @!P0 STG.E desc[UR60][R50.64+0x20], R8 ;  /* 0x0000200832008986 */ /* 0x0003e2000c10193c */
[----:B------:R-:W-:Y:S02]  /*7e10*/  SHF.R.U64 R15, R15, 0x3, RZ ;  /* 0x000000030f0f7819 */ /* 0x000fe400000012ff */
[----:B------:R-:W-:Y:S01]  /*7e20*/  SHF.R.U64 R3, R3, 0x3, RZ ;  /* 0x0000000303037819 */ /* 0x000fe200000012ff */
[----:B------:R-:W-:Y:S01]  /*7e30*/  UIMAD UR6, UR4, UR13, UR6 ;  /* 0x0000000d040672a4 */ /* 0x000fe2000f8e0206 */
[----:B------:R-:W-:Y:S01]  /*7e40*/  SHF.R.U64 R72, R72, 0x3, RZ ;  /* 0x0000000348487819 */ /* 0x000fe200000012ff */
[----:B------:R-:W5:Y:S01]  /*7e50*/  LD.E.128 R24, desc[UR60][R24.64] ;  /* 0x0000003c18187980 */ /* 0x000f62000c101d00 */
[----:B------:R-:W-:-:S02]  /*7e60*/  SHF.R.U64 R64, R64, 0x3, RZ ;  /* 0x0000000340407819 */ /* 0x000fc400000012ff */
[----:B------:R-:W-:Y:S01]  /*7e70*/  SHF.R.U64 R56, R56, 0x3, RZ ;  /* 0x0000000338387819 */ /* 0x000fe200000012ff */
[----:B------:R-:W5:Y:S01]  /*7e80*/  LD.E.128 R16, desc[UR60][R16.64] ;  /* 0x0000003c10107980 */ /* 0x000f62000c101d00 */
[----:B------:R-:W-:Y:S01]  /*7e90*/  LOP3.LUT R20, R20, R21, RZ, 0x3c, !PT ;  /* 0x0000001514147212 */ /* 0x000fe200078e3cff */
[--C-:B------:R-:W-:Y:S01]  /*7ea0*/  IMAD.X R21, RZ, RZ, R11.reuse, P6 ;  /* 0x000000ffff157224 */ /* 0x100fe200030e060b */
[----:B------:R-:W-:Y:S01]  /*7eb0*/  LOP3.LUT R10, R15, R10, RZ, 0x3c, !PT ;  /* 0x0000000a0f0a7212 */ /* 0x000fe200078e3cff */
[----:B------:R-:W5:Y:S01]  /*7ec0*/  LD.E.128 R44, desc[UR60][R44.64] ;  /* 0x0000003c2c2c7980 */ /* 0x000f62000c101d00 */
[----:B------:R-:W-:Y:S02]  /*7ed0*/  LOP3.LUT R52, R3, R6, RZ, 0x3c, !PT ;  /* 0x0000000603347212 */ /* 0x000fe400078e3cff */
[--C-:B------:R-:W-:Y:S01]  /*7ee0*/  SHF.R.S32.HI R3, RZ, 0x1f, R2.reuse ;  /* 0x0000001fff037819 */ /* 0x100fe20000011402 */
[----:B------:R-:W5:Y:S01]  /*7ef0*/  LD.E.128 R32, desc[UR60][R10.64] ;  /* 0x0000003c0a207980 */ /* 0x000f62000c101d00 */
[----:B------:R-:W-:Y:S01]  /*7f00*/  LOP3.LUT R72, R72, R73, RZ, 0x3c, !PT ;  /* 0x0000004948487212 */ /* 0x000fe200078e3cff */
[--C-:B------:R-:W-:Y:S01]  /*7f10*/  IMAD.X R73, RZ, RZ, R11.reuse, P5 ;  /* 0x000000ffff497224 */ /* 0x100fe200028e060b */
[----:B------:R-:W-:Y:S01]  /*7f20*/  LOP3.LUT R64, R64, R65, RZ, 0x3c, !PT ;  /* 0x0000004140407212 */ /* 0x000fe200078e3cff */
[--C-:B------:R-:W-:Y:S01]  /*7f30*/  IMAD.X R65, RZ, RZ, R11.reuse, P4 ;  /* 0x000000ffff417224 */ /* 0x100fe200020e060b */
[----:B------:R-:W-:Y:S01]  /*7f40*/  LOP3.LUT R56, R56, R57, RZ, 0x3c, !PT ;  /* 0x0000003938387212 */ /* 0x000fe200078e3cff */
[----:B------:R-:W-:Y:S01]  /*7f50*/  IMAD.X R57, RZ, RZ, R11, P3 ;  /* 0x000000ffff397224 */ /* 0x000fe200018e060b */
[----:B------:R-:W5:Y:S04]  /*7f60*/  LD.E.128 R12, desc[UR60][R12.64] ;  /* 0x0000003c0c0c7980 */ /* 0x000f68000c101d00 */
[----:B-1----:R1:W5:Y:S04]  /*7f70*/  LD.E.128 R8, desc[UR60][R20.64] ;  /* 0x0000003c14087980 */ /* 0x002368000c101d00 */
[----:B------:R-:W5:Y:S04]  /*7f80*/  LD.E.128 R40, desc[UR60][R40.64] ;  /* 0x0000003c28287980 */ /* 0x000f68000c101d00 */
[----:B------:R-:W5:Y:S01]  /*7f90*/  LD.E.128 R36, desc[UR60][R36.64] ;  /* 0x0000003c24247980 */ /* 0x000f62000c101d00 */
[----:B-1----:R-:W-:-:S03]  /*7fa0*/  IMAD.WIDE.U32 R20, R23, UR4, R2 ;  /* 0x0000000417147c25 */ /* 0x002fc6000f8e0002 */
        /* <DEDUP_REMOVED lines=22> */
[CC--:B------:R-:W-:Y:S01]  /*8110*/  ISETP.GE.AND P3, PT, R22.reuse, R77.reuse, PT ;  /* 0x0000004d1600720c */ /* 0x0c0fe20003f66270 */
[----:B------:R-:W-:Y:S01]  /*8120*/  VIADD R21, R21, UR4 ;  /* 0x0000000415157c36 */ /* 0x000fe20008000000 */
[----:B------:R-:W-:Y:S01]  /*8130*/  UIMAD UR4, UR15, UR6, URZ ;  /* 0x000000060f0472a4 */ /* 0x000fe2000f8e023f */
[----:B------:R-:W-:Y:S02]  /*8140*/  VIADD R3, R22, 0x20 ;  /* 0x0000002016037836 */ /* 0x000fe40000000000 */
[----:B------:R-:W-:Y:S02]  /*8150*/  VIADD R0, R0, 0x32420 ;  /* 0x0003242000007836 */ /* 0x000fe40000000000 */
[----:B------:R-:W-:Y:S01]  /*8160*/  IMAD.U32 R79, RZ, RZ, UR6 ;  /* 0x00000006ff4f7e24 */ /* 0x000fe2000f8e00ff */
[----:B------:R-:W-:Y:S01]  /*8170*/  UIMAD UR4, UR14, UR7, UR4 ;  /* 0x000000070e0472a4 */ /* 0x000fe2000f8e0204 */
[----:B------:R-:W-:Y:S01]  /*8180*/  ISETP.GE.AND P0, PT, R3, R77, PT ;  /* 0x0000004d0300720c */ /* 0x000fe20003f06270 */
[----:B------:R-:W-:Y:S01]  /*8190*/  VIADD R3, R22, 0x40 ;  /* 0x0000004016037836 */ /* 0x000fe20000000000 */
[----:B------:R-:W-:Y:S01]  /*81a0*/  PRMT R0, RZ, 0x654, R0 ;  /* 0x00000654ff007816 */ /* 0x000fe20000000000 */
[----:B------:R-:W-:Y:S01]  /*81b0*/  IMAD.WIDE.U32 R78, R79, UR14, R20 ;  /* 0x0000000e4f4e7c25 */ /* 0x000fe2000f8e0014 */
[----:B------:R-:W-:-:S03]  /*81c0*/  SHF.R.S32.HI R23, RZ, 0x1f, R22 ;  /* 0x0000001fff177819 */ /* 0x000fc60000011416 */
[----:B------:R-:W-:Y:S01]  /*81d0*/  VIADD R4, R22, 0x60 ;  /* 0x0000006016047836 */ /* 0x000fe20000000000 */
[----:B-1----:R1:W-:Y:S01]  /*81e0*/  SYNCS.ARRIVE.TRANS64.RED.A1T0 RZ, [R0+URZ], RZ ;  /* 0x000000ff00ff79a7 */ /* 0x0023e2000810043f */
[----:B------:R-:W-:Y:S01]  /*81f0*/  VIADD R83, R79, UR4 ;  /* 0x000000044f537c36 */ /* 0x000fe20008000000 */
[----:B------:R-:W-:Y:S01]  /*8200*/  BSSY B1, `(.L_x_8010) ;  /* 0x000001b000017945 */ /* 0x000fe20003800000 */
[-C--:B------:R-:W-:Y:S02]  /*8210*/  ISETP.GE.AND P1, PT, R3, R77.reuse, PT ;  /* 0x0000004d0300720c */ /* 0x080fe40003f26270 */
[----:B------:R-:W-:Y:S01]  /*8220*/  ISETP.GE.AND P2, PT, R4, R77, PT ;  /* 0x0000004d0400720c */ /* 0x000fe20003f46270 */
[----:B------:R-:W-:Y:S01]  /*8230*/  IMAD.WIDE R76, R200, 0x80, R22 ;  /* 0x00000080c84c7825 */ /* 0x000fe200078e0216 */
[----:B------:R-:W-:Y:S11]  /*8240*/  @P3 BRA `(.L_x_8011) ;  /* 0x0000000000583947 */ /* 0x000ff60003800000 */
[----:B------:R-:W-:Y:S01]  /*8250*/  ULDC.64 UR6, c[0x0][0xbd8] ;  /* 0x0002f60000067ab9 */ /* 0x000fe20000000a00 */
[----:B------:R-:W-:Y:S01]  /*8260*/  IMAD.MOV.U32 R20, RZ, RZ, R78 ;  /* 0x000000ffff147224 */ /* 0x000fe200078e004e */
[----:B------:R-:W-:Y:S01]  /*8270*/  ULDC UR4, c[0x0][0xb8c] ;  /* 0x0002e30000047ab9 */ /* 0x000fe20000000800 */
[----:B------:R-:W-:Y:S01]  /*8280*/  IMAD R3, R77, UR6, RZ ;  /* 0x000000064d037c24 */ /* 0x000fe2000f8e02ff */
[C---:B------:R-:W-:Y:S01]  /*8290*/  ISETP.GE.AND P4, PT, R2.reuse, UR4, PT ;  /* 0x0000000402007c0c */ /* 0x040fe2000bf86270 */
[----:B------:R-:W-:Y:S02]  /*82a0*/  IMAD.MOV.U32 R21, RZ, RZ, R83 ;  /* 0x000000ffff157224 */ /* 0x000fe400078e0053 */
[----:B-1----:R-:W-:Y:S02]  /*82b0*/  VIADD R0, R2, 0x40 ;  /* 0x0000004002007836 */ /* 0x002fe40000000000 */
        /* <DEDUP_REMOVED lines=15> */
.L_x_8011:
[----:B------:R-:W-:Y:S05]  /*83b0*/  BSYNC B1 ;  /* 0x0000000000017941 */ /* 0x000fea0003800000 */
.L_x_8010:
[----:B------:R-:W-:Y:S04]  /*83c0*/  BSSY B1, `(.L_x_8012) ;  /* 0x000001a000017945 */ /* 0x000fe80003800000 */
[----:B------:R-:W-:Y:S05]  /*83d0*/  @P0 BRA `(.L_x_8013) ;  /* 0x0000000000600947 */ /* 0x000fea0003800000 */
[----:B------:R-:W-:Y:S01]  /*83e0*/  IADD3 R3, P0, R76, 0x20, RZ ;  /* 0x000000204c037810 */ /* 0x000fe20007f1e0ff */
[C---:B------:R-:W-:Y:S01]  /*83f0*/  VIADD R4, R2.reuse, 0x40 ;  /* 0x0000004002047836 */ /* 0x040fe20000000000 */
[----:B------:R-:W-:Y:S01]  /*8400*/  ULDC UR4, c[0x0][0xb8c] ;  /* 0x0002e30000047ab9 */ /* 0x000fe20000000800 */
[----:B------:R-:W-:Y:S01]  /*8410*/  ULDC.64 UR6, c[0x0][0xbd8] ;  /* 0x0002f60000067ab9 */ /* 0x000fe20000000a00 */
[----:B------:R-:W-:Y:S01]  /*8420*/  IMAD.MOV.U32 R20, RZ, RZ, R78 ;  /* 0x000000ffff147224 */ /* 0x000fe200078e004e */
[----:B------:R-:W-:Y:S01]  /*8430*/  ISETP.GE.AND P3, PT, R2, UR4, PT ;  /* 0x0000000402007c0c */ /* 0x000fe2000bf66270 */
[----:B-1----:R-:W-:Y:S01]  /*8440*/  IMAD.X R0, RZ, RZ, R77, P0 ;  /* 0x000000ffff007224 */ /* 0x002fe200000e064d */
        /* <DEDUP_REMOVED lines=10> */
[----:B--2--5:R-:W-:Y:S01]  /*84f0*/  LEA R32, P0, R20, UR6, 0x1 ;  /* 0x0000000614207c11 */ /* 0x024fe2000f8008ff */
[----:B------:R-:W-:-:S05]  /*8500*/  IMAD.IADD R3, R21, 0x1, R3 ;  /* 0x0000000115037824 */ /* 0x000fca00078e0203 */
[----:B------:R-:W-:-:S05]  /*8510*/  LEA.HI.X R33, R20, UR7, R3, 0x1, P0 ;  /* 0x0000000714217c11 */ /* 0x000fca00080f0c03 */
[----:B------:R3:W-:Y:S04]  /*8520*/  @!P3 STG.E.128 desc[UR60][R32.64], R24 ;  /* 0x000000182000b986 */ /* 0x0007e8000c101d3c */
[----:B------:R3:W-:Y:S04]  /*8530*/  @!P4 STG.E.128 desc[UR60][R32.64+0x80], R40 ;  /* 0x000080282000c986 */ /* 0x0007e8000c101d3c */
[----:B------:R3:W-:Y:S04]  /*8540*/  @!P5 STG.E.128 desc[UR60][R32.64+0x100], R60 ;  /* 0x0001003c2000d986 */ /* 0x0007e8000c101d3c */
[----:B------:R3:W-:Y:S02]  /*8550*/  @!P6 STG.E.128 desc[UR60][R32.64+0x180], R64 ;  /* 0x000180402000e986 */ /* 0x0007e4000c101d3c */
.L_x_8013:
[----:B------:R-:W-:Y:S05]  /*8560*/  BSYNC B1 ;  /* 0x0000000000017941 */ /* 0x000fea0003800000 */
.L_x_8012:
        /* <DEDUP_REMOVED lines=19> */
[----:B---3-5:R-:W-:Y:S01]  /*86a0*/  LEA R24, P0, R20, UR6, 0x1 ;  /* 0x0000000614187c11 */ /* 0x028fe2000f8008ff */
[----:B------:R-:W-:-:S05]  /*86b0*/  IMAD.IADD R3, R21, 0x1, R3 ;  /* 0x0000000115037824 */ /* 0x000fca00078e0203 */
[----:B------:R-:W-:-:S05]  /*86c0*/  LEA.HI.X R25, R20, UR7, R3, 0x1, P0 ;  /* 0x0000000714197c11 */ /* 0x000fca00080f0c03 */
[----:B------:R4:W-:Y:S04]  /*86d0*/  @!P1 STG.E.128 desc[UR60][R24.64], R16 ;  /* 0x0000001018009986 */ /* 0x0009e8000c101d3c */
[----:B------:R4:W-:Y:S04]  /*86e0*/  @!P3 STG.E.128 desc[UR60][R24.64+0x80], R36 ;  /* 0x000080241800b986 */ /* 0x0009e8000c101d3c */
[----:B------:R4:W-:Y:S04]  /*86f0*/  @!P4 STG.E.128 desc[UR60][R24.64+0x100], R48 ;  /* 0x000100301800c986 */ /* 0x0009e8000c101d3c */
[----:B------:R4:W-:Y:S02]  /*8700*/  @!P5 STG.E.128 desc[UR60][R24.64+0x180], R56 ;  /* 0x000180381800d986 */ /* 0x0009e4000c101d3c */
.L_x_8015:
[----:B------:R-:W-:Y:S05]  /*8710*/  BSYNC B1 ;  /* 0x0000000000017941 */ /* 0x000fea0003800000 */
.L_x_8014:
[----:B------:R-:W-:Y:S05]  /*8720*/  @P2 BRA `(.L_x_8016) ;  /* 0x0000000c00882947 */ /* 0x000fea0003800000 */
[----:B------:R-:W-:Y:S01]  /*8730*/  IADD3 R3, P0, R76, 0x60, RZ ;  /* 0x000000604c037810 */ /* 0x000fe20007f1e0ff */
[C---:B-1----:R-:W-:Y:S01]  /*8740*/  VIADD R0, R2.reuse, 0x40 ;  /* 0x0000004002007836 */ /* 0x042fe20000000000 */
[----:B------:R-:W-:Y:S01]  /*8750*/  ULDC UR4, c[0x0][0xb8c] ;  /* 0x0002e30000047ab9 */ /* 0x000fe20000000800 */
[----:B------:R-:W-:Y:S01]  /*8760*/  ULDC.64 UR6, c[0x0][0xbd8] ;  /* 0x0002f60000067ab9 */ /* 0x000fe20000000a00 */
[----:B----45:R-:W-:Y:S01]  /*8770*/  IMAD.MOV.U32 R16, RZ, RZ, R78 ;  /* 0x000000ffff107224 */ /* 0x030fe200078e004e */
        /* <DEDUP_REMOVED lines=21> */
.L_x_8008:
[----:B------:R-:W-:Y:S01]  /*88d0*/  R2UR UR4, R202 ;  /* 0x00000000ca0472ca */ /* 0x000fe200000e0000 */
[----:B------:R-:W-:Y:S01]  /*88e0*/  ULDC.64 UR6, c[0x0][0xcd8] ;  /* 0x0003360000067ab9 */ /* 0x000fe20000000a00 */
[----:B------:R-:W-:Y:S01]  /*88f0*/  R2UR UR9, R203 ;  /* 0x00000000cb0972ca */ /* 0x000fe200000e0000 */
[----:B------:R-:W-:Y:S01]  /*8900*/  UISETP.NE.U32.AND UP0, UPT, UR6, URZ, UPT ;  /* 0x0000003f0600728c */ /* 0x000fe2000bf05070 */
[----:B------:R-:W-:-:S03]  /*8910*/  IMAD.MOV.U32 R15, RZ, RZ, RZ ;  /* 0x000000ffff0f7224 */ /* 0x000fc600078e00ff */
[----:B------:R-:W-:-:S06]  /*8920*/  UISETP.NE.AND.EX UP0, UPT, UR7, URZ, UPT, UP0 ;  /* 0x0000003f0700728c */ /* 0x000fcc000bf05300 */
[----:B------:R-:W-:Y:S01]  /*8930*/  USHF.L.U32 UR8, UR4, 0x2, URZ ;  /* 0x0000000204087899 */ /* 0x000fe2000800063f */
[----:B------:R-:W1:Y:S01]  /*8940*/  LDC R13, c[0x0][0xb88] ;  /* 0x0002e200ff0d7b82 */ /* 0x000e620000000800 */
[----:B------:R-:W-:Y:S01]  /*8950*/  USHF.L.U64.HI UR9, UR4, 0x2, UR9 ;  /* 0x0000000204097899 */ /* 0x000fe20008010209 */
[----:B------:R-:W-:Y:S01]  /*8960*/  PLOP3.LUT P1, PT, PT, PT, UP0, 0x80, 0x0 ;  /* 0x000000000000781c */ /* 0x000fe20003f2f008 */
[----:B------:R-:W-:-:S04]  /*8970*/  UIADD3 UR4, UP1, UR8, UR6, URZ ;  /* 0x0000000608047290 */ /* 0x000fc8000ff3e03f */
        /* <DEDUP_REMOVED lines=11> */
[----:B------:R-:W-:-:S05]  /*8a30*/  IMAD.U32 R11, RZ, RZ, UR7 ;  /* 0x00000007ff0b7e24 */ /* 0x000fca000f8e00ff */
[----:B-1----:R2:W5:Y:S01]  /*8a40*/  @P2 LDG.E R13, desc[UR60][R10.64] ;  /* 0x0000003c0a0d2981 */ /* 0x002562000c1e1900 */
[----:B------:R-:W-:Y:S01]  /*8a50*/  ISETP.GE.AND P0, PT, R223, 0x80, PT ;  /* 0x00000080df00780c */ /* 0x000fe20003f06270 */
[----:B------:R-:W-:-:S12]  /*8a60*/  @P2 BRA `(.L_x_8017) ;  /* 0x0000000000102947 */ /* 0x000fd80003800000 */
[----:B------:R-:W-:Y:S05]  /*8a70*/  @!P1 BRA `(.L_x_8017) ;  /* 0x00000000000c9947 */ /* 0x000fea0003800000 */
[----:B------:R-:W3:Y:S04]  /*8a80*/  LDG.E R0, desc[UR60][R8.64] ;  /* 0x0000003c08007981 */ /* 0x000ee8000c1e1900 */
[----:B-----5:R-:W3:Y:S02]  /*8a90*/  LDG.E R13, desc[UR60][R8.64+0x4] ;  /* 0x0000043c080d7981 */ /* 0x020ee4000c1e1900 */
[----:B---3--:R-:W-:-:S07]  /*8aa0*/  IMAD.IADD R13, R13, 0x1, -R0 ;  /* 0x000000010d0d7824 */ /* 0x008fce00078e0a00 */
.L_x_8017:
        /* <DEDUP_REMOVED lines=10> */
[----:B------:R-:W1:Y:S02]  /*8b50*/  S2R R0, SR_TID.X ;  /* 0x0000000000007919 */ /* 0x000e640000002100 */
[----:B-1----:R-:W-:-:S04]  /*8b60*/  IMAD R0, R200, 0x80, R0 ;  /* 0x00000080c8007824 */ /* 0x002fc800078e0200 */
[----:B------:R-:W-:-:S05]  /*8b70*/  VIADD R0, R0, 0xffffff80 ;  /* 0xffffff8000007836 */ /* 0x000fca0000000000 */
[----:B------:R-:W-:-:S13]  /*8b80*/  ISETP.GE.AND P0, PT, R0, R13, PT ;  /* 0x0000000d0000720c */ /* 0x000fda0003f06270 */
[----:B------:R-:W-:Y:S05]  /*8b90*/  @P0 BRA `(.L_x_8019) ;  /* 0x0000000000500947 */ /* 0x000fea0003800000 */
[----:B------:R-:W-:Y:S01]  /*8ba0*/  R2UR UR6, R201 ;  /* 0x00000000c90672ca */ /* 0x000fe200000e0000 */
[----:B------:R-:W-:Y:S01]  /*8bb0*/  ULDC.64 UR10, c[0x0][0xc70] ;  /* 0x00031c00000a7ab9 */ /* 0x000fe20000000a00 */
[C---:B--2---:R-:W-:Y:S01]  /*8bc0*/  IADD3 R8, P0, R0.reuse, R15, RZ ;  /* 0x0000000f00087210 */ /* 0x044fe20007f1e0ff */
[----:B------:R-:W-:Y:S02]  /*8bd0*/  UIMAD UR4, UR7, UR10, URZ ;  /* 0x0000000a070472a4 */ /* 0x000fe4000f8e023f */
[----:B------:R-:W-:Y:S01]  /*8be0*/  IMAD.U32 R3, RZ, RZ, UR10 ;  /* 0x0000000aff037e24 */ /* 0x000fe2000f8e00ff */
[----:B------:R-:W-:-:S07]  /*8bf0*/  LEA.HI.X.SX32 R9, R0, R4, 0x1, P0 ;  /* 0x0000000400097211 */ /* 0x000fce00000f0eff */
        /* <DEDUP_REMOVED lines=14> */
.L_x_8019:
[----:B------:R-:W-:Y:S05]  /*8ce0*/  BSYNC B1 ;  /* 0x0000000000017941 */ /* 0x000fea0003800000 */
.L_x_8018:
[----:B------:R-:W-:Y:S01]  /*8cf0*/  R2UR UR6, R201 ;  /* 0x00000000c90672ca */ /* 0x000fe200000e0000 */
[----:B------:R-:W-:Y:S01]  /*8d00*/  ULDC.64 UR10, c[0x0][0xba0] ;  /* 0x0002e800000a7ab9 */ /* 0x000fe20000000a00 */
[----:B-1----:R-:W-:Y:S01]  /*8d10*/  IMAD.MOV.U32 R3, RZ, RZ, R17 ;  /* 0x000000ffff037224 */ /* 0x002fe200078e0011 */
[----:B------:R-:W-:Y:S01]  /*8d20*/  BSSY B1, `(.L_x_8020) ;  /* 0x0000032000017945 */ /* 0x000fe20003800000 */
[----:B------:R-:W-:Y:S02]  /*8d30*/  IMAD R0, R4, UR10, RZ ;  /* 0x0000000a04007c24 */ /* 0x000fe4000f8e02ff */
[----:B--2---:R-:W-:-:S04]  /*8d40*/  IMAD.WIDE.U32 R8, R15, UR10, R2 ;  /* 0x0000000a0f087c25 */ /* 0x004fc8000f8e0002 */
        /* <DEDUP_REMOVED lines=8> */
[----:B------:R-:W-:Y:S01]  /*8dd0*/  SHF.R.S32.HI R13, RZ, 0x1f, R22 ;  /* 0x0000001fff0d7819 */ /* 0x000fe20000011416 */
[----:B------:R-:W-:Y:S01]  /*8de0*/  IMAD.WIDE.U32 R8, R3, UR6, R8 ;  /* 0x0000000603087c25 */ /* 0x000fe2000f8e0008 */
[----:B------:R-:W-:-:S02]  /*8df0*/  ULDC.64 UR6, c[0x0][0xbe8] ;  /* 0x0002fa0000067ab9 */ /* 0x000fc40000000a00 */
        /* <DEDUP_REMOVED lines=16> */
[----:B------:R-:W-:Y:S01]  /*8f00*/  VIADD R4, R2, 0x80 ;  /* 0x0000008002047836 */ /* 0x000fe20000000000 */
[----:B------:R-:W-:Y:S01]  /*8f10*/  ULDC.64 UR6, c[0x0][0xbd8] ;  /* 0x0002f60000067ab9 */ /* 0x000fe20000000a00 */
[----:B------:R-:W-:Y:S01]  /*8f20*/  IMAD.MOV.U32 R8, RZ, RZ, R10 ;  /* 0x000000ffff087224 */ /* 0x000fe200078e000a */
[----:B------:R-:W-:Y:S01]  /*8f30*/  ISETP.GE.AND P4, PT, R3, UR4, PT ;  /* 0x0000000403007c0c */ /* 0x000fe2000bf86270 */
[----:B------:R-:W-:Y:S01]  /*8f40*/  IMAD R3, R13, UR6, RZ ;  /* 0x000000060d037c24 */ /* 0x000fe2000f8e02ff */
[----:B------:R-:W-:Y:S01]  /*8f50*/  ISETP.GE.AND P5, PT, R4, UR4, PT ;  /* 0x0000000404007c0c */ /* 0x000fe2000bfa6270 */
[C---:B------:R-:W-:Y:S01]  /*8f60*/  VIADD R4, R2.reuse, 0xc0 ;  /* 0x000000c002047836 */ /* 0x040fe20000000000 */
[----:B------:R-:W-:Y:S01]  /*8f70*/  ISETP.GE.AND P3, PT, R2, UR4, PT ;  /* 0x0000000402007c0c */ /* 0x000fe2000bf66270 */
[----:B------:R-:W-:-:S02]  /*8f80*/  IMAD.MOV.U32 R9, RZ, RZ, R17 ;  /* 0x000000ffff097224 */ /* 0x000fc400078e0011 */
[----:B------:R-:W-:Y:S01]  /*8f90*/  IMAD R3, R12, UR7, R3 ;  /* 0x000000070c037c24 */ /* 0x000fe2000f8e0203 */
[----:B------:R-:W-:Y:S01]  /*8fa0*/  ISETP.GE.AND P6, PT, R4, UR4, PT ;  /* 0x0000000404007c0c */ /* 0x000fe2000bfc6270 */
        /* <DEDUP_REMOVED lines=9> */
.L_x_8021:
[----:B------:R-:W-:Y:S05]  /*9040*/  BSYNC B1 ;  /* 0x0000000000017941 */ /* 0x000fea0003800000 */
.L_x_8020:
[----:B------:R-:W-:Y:S01]  /*9050*/  BSSY B1, `(.L_x_8022) ;  /* 0x000001b000017945 */ /* 0x000fe20003800000 */
[----:B------:R-:W-:-:S03]  /*9060*/  ISETP.GE.AND P2, PT, R0, R15, PT ;  /* 0x0000000f0000720c */ /* 0x000fc60003f46270 */
[----:B------:R-:W-:Y:S10]  /*9070*/  @P1 BRA `(.L_x_8023) ;  /* 0x0000000000601947 */ /* 0x000ff40003800000 */
        /* <DEDUP_REMOVED lines=24> */
.L_x_8023:
[----:B------:R-:W-:Y:S05]  /*9200*/  BSYNC B1 ;  /* 0x0000000000017941 */ /* 0x000fea0003800000 */
.L_x_8022:
        /* <DEDUP_REMOVED lines=26> */
.L_x_8025:
[----:B------:R-:W-:Y:S05]  /*93b0*/  BSYNC B1 ;  /* 0x0000000000017941 */ /* 0x000fea0003800000 */
.L_x_8024:
        /* <DEDUP_REMOVED lines=25> */
.L_x_8016:
[----:B------:R-:W-:Y:S05]  /*9550*/  BSYNC B0 ;  /* 0x0000000000007941 */ /* 0x000fea0003800000 */
.L_x_8007:
[----:B------:R-:W-:Y:S02]  /*9560*/  ULDC UR4, c[0x0][0xd14] ;  /* 0x0003450000047ab9 */ /* 0x000fe40000000800 */
[----:B------:R-:W-:-:S13]  /*9570*/  ISETP.GE.AND P0, PT, R7, UR4, PT ;  /* 0x0000000407007c0c */ /* 0x000fda000bf06270 */
[----:B------:R-:W-:Y:S05]  /*9580*/  @!P0 BRA `(.L_x_8026) ;  /* 0xffffff7800348947 */ /* 0x000fea000383ffff */
[----:B------:R-:W-:Y:S05]  /*9590*/  EXIT ;  /* 0x000000000000794d */ /* 0x000fea0003800000 */
.L_x_7982:
        /* <DEDUP_REMOVED lines=61> */
.L_x_8031:
        /* <DEDUP_REMOVED lines=16> */
.L_x_8030:
[----:B------:R-:W-:Y:S05]  /*9a70*/  BSYNC B0 ;  /* 0x0000000000007941 */ /* 0x000fea0003800000 */
.L_x_8029:
        /* <DEDUP_REMOVED lines=26> */
.L_x_8027:
        /* <DEDUP_REMOVED lines=16> */
.L_x_8032:
        /* <DEDUP_REMOVED lines=25> */
.L_x_8028:
[----:B------:R-:W-:Y:S02]  /*9eb0*/  IMAD.MOV.U32 R17, RZ, RZ, RZ ;  /* 0x000000ffff117224 */ /* 0x000fe400078e00ff */
[----:B------:R-:W-:Y:S02]  /*9ec0*/  IMAD.U32 R16, RZ, RZ, UR6 ;  /* 0x00000006ff107e24 */ /* 0x000fe4000f8e00ff */
[----:B------:R-:W-:-:S07]  /*9ed0*/  IMAD.MOV.U32 R18, RZ, RZ, RZ ;  /* 0x000000ffff127224 */ /* 0x000fce00078e00ff */
.L_x_8033:
        /* <DEDUP_REMOVED lines=12> */
[----:B------:R0:W-:Y:S07]  /*9fa0*/  STL [R1+0x4], R0 ;  /* 0x0000040001007387 */ /* 0x0001ee0000100800 */
[----:B------:R-:W-:Y:S05]  /*9fb0*/  @P0 BRA `(.L_x_8034) ;  /* 0x0000003800b80947 */ /* 0x000fea0003800000 */
[----:B0-----:R-:W-:Y:S01]  /*9fc0*/  IMAD.MOV.U32 R0, RZ, RZ, 0x1 ;  /* 0x00000001ff007424 */ /* 0x001fe200078e00ff */
[----:B------:R0:W-:Y:S01]  /*9fd0*/  STL [R1], RZ ;  /* 0x000000ff01007387 */ /* 0x0001e20000100800 */
[----:B------:R-:W-:Y:S01]  /*9fe0*/  ULDC UR51, c[0x0][0xc] ;  /* 0x0000030000337ab9 */ /* 0x000fe20000000800 */
[----:B------:R-:W-:Y:S01]  /*9ff0*/  ULDC.64 UR48, c[0x0][0x198] ;  /* 0x0000660000307ab9 */ /* 0x000fe20000000a00 */
[----:B------:R-:W-:Y:S01]  /*a000*/  UMOV UR50, URZ ;  /* 0x0000003f00327c82 */ /* 0x000fe20008000000 */
[----:B------:R0:W-:Y:S04]  /*a010*/  STL [R1+0x4], R0 ;  /* 0x0000040001007387 */ /* 0x0001e80000100800 */
.L_x_8098:
        /* <DEDUP_REMOVED lines=51> */
.L_x_8035:
        /* <DEDUP_REMOVED lines=29> */
.L_x_8037:
        /* <DEDUP_REMOVED lines=23> */
.L_x_8039:
        /* <DEDUP_REMOVED lines=20> */
.L_x_8041:
        /* <DEDUP_REMOVED lines=16> */
.L_x_8040:
[----:B------:R-:W2:Y:S01]  /*a8d0*/  LDL.LU R2, [R1+0x18] ;  /* 0x0000180001027983 */ /* 0x000ea20000300800 */
[----:B------:R-:W-:Y:S01]  /*a8e0*/  ULDC.64 UR4, c[0x0][0xaf0] ;  /* 0x0002bc0000047ab9 */ /* 0x000fe20000000a00 */
[----:B------:R-:W0:Y:S02]  /*a8f0*/  LDC R4, c[0x0][0x428] ;  /* 0x00010a00ff047b82 */ /* 0x000e240000000800 */
        /* <DEDUP_REMOVED lines=22> */
[----:B------:R-:W2:Y:S01]  /*aa60*/  @P0 LDC R5, c[0x0][0x430] ;  /* 0x00010c00ff050b82 */ /* 0x000ea20000000800 */
[----:B0-----:R-:W-:-:S05]  /*aa70*/  @P0 IMAD.HI.U32 R6, R18, R7, RZ ;  /* 0x0000000712060227 */ /* 0x001fca00078e00ff */
[----:B--2---:R-:W-:Y:S02]  /*aa80*/  @P0 SHF.R.U32.HI R4, RZ, R5, R6 ;  /* 0x00000005ff040219 */ /* 0x004fe40000011606 */
[----:B------:R-:W-:-:S04]  /*aa90*/  ISETP.NE.U32.AND P0, PT, RZ, UR4, PT ;  /* 0x00000004ff007c0c */ /* 0x000fc8000bf05070 */
[----:B------:R-:W-:-:S04]  /*aaa0*/  ISETP.NE.AND.EX P0, PT, RZ, UR5, PT, P0 ;  /* 0x00000005ff007c0c */ /* 0x000fc8000bf05300 */
[----:B-1----:R-:W-:-:S09]  /*aab0*/  SEL R6, R9, RZ, !P0 ;  /* 0x000000ff09067207 */ /* 0x002fd20004000000 */
.L_x_8042:
        /* <DEDUP_REMOVED lines=17> */
.L_x_8114:
[----:B------:R-:W2:Y:S01]  /*abd0*/  LDL R8, [R1+0x14] ;  /* 0x0000140001087983 */ /* 0x000ea20000100800 */
[----:B------:R-:W-:Y:S01]  /*abe0*/  UMOV UR4, 0xffffffff ;  /* 0xffffffff00047882 */ /* 0x000fe20000000000 */
[----:B------:R-:W-:Y:S01]  /*abf0*/  SHF.R.S32.HI R5, RZ, 0x1f, R0 ;  /* 0x0000001fff057819 */ /* 0x000fe20000011400 */
[----:B--2---:R-:W-:Y:S01]  /*ac00*/  VIADD R9, R8, 0xffffffff ;  /* 0xffffffff08097836 */ /* 0x004fe20000000000 */
[----:B------:R-:W-:Y:S06]  /*ac10*/  BRA.DIV UR4, `(.L_x_8044) ;  /* 0x0000003604487947 */ /* 0x000fec000b800000 */
[----:B------:R-:W-:-:S13]  /*ac20*/  ELECT P6, URZ, PT ;  /* 0x00000000003f782f */ /* 0x000fda00038c0000 */
.L_x_8117:
        /* <DEDUP_REMOVED lines=24> */
.L_x_8046:
        /* <DEDUP_REMOVED lines=9> */
.L_x_8118:
        /* <DEDUP_REMOVED lines=11> */
.L_x_8048:
        /* <DEDUP_REMOVED lines=23> */
.L_x_8045:
        /* <DEDUP_REMOVED lines=16> */
[----:B------:R-:W-:Y:S01]  /*b160*/  IMAD.MOV.U32 R6, RZ, RZ, 0x4000 ;  /* 0x00004000ff067424 */ /* 0x000fe200078e00ff */
[----:B------:R-:W-:Y:S01]  /*b170*/  UMOV UR15, 0x12f00000 ;  /* 0x12f00000000f7882 */ /* 0x000fe20000000000 */
[----:B------:R-:W-:Y:S01]  /*b180*/  UMOV UR10, URZ ;  /* 0x0000003f000a7c82 */ /* 0x000fe20008000000 */
[----:B------:R-:W-:Y:S01]  /*b190*/  UIADD3.X UR7, URZ, UR49, URZ, UP0, !UPT ;  /* 0x000000313f077290 */ /* 0x000fe200087fe43f */
[----:B------:R0:W-:Y:S01]  /*b1a0*/  SYNCS.ARRIVE.TRANS64 RZ, [R8+URZ+0x32400], R6 ;  /* 0x0324000608ff79a7 */ /* 0x0001e2000800003f */
[----:B------:R-:W-:-:S02]  /*b1b0*/  UIADD3 UR8, UR16, 0x18400, URZ ;  /* 0x0001840010087890 */ /* 0x000fc4000fffe03f */
[----:B------:R-:W-:Y:S02]  /*b1c0*/  UIADD3 UR9, UR16, 0x32400, URZ ;  /* 0x0003240010097890 */ /* 0x000fe4000fffe03f */
[----:B------:R-:W-:Y:S02]  /*b1d0*/  UIADD3 UR40, UR16, 0x22400, URZ ;  /* 0x0002240010287890 */ /* 0x000fe4000fffe03f */
[----:B------:R-:W-:Y:S02]  /*b1e0*/  UIADD3 UR41, UR16, 0x32410, URZ ;  /* 0x0003241010297890 */ /* 0x000fe4000fffe03f */
[----:B------:R-:W-:Y:S01]  /*b1f0*/  UIADD3 UR32, UR16, 0x26400, URZ ;  /* 0x0002640010207890 */ /* 0x000fe2000fffe03f */
[----:B0-----:R-:W-:Y:S01]  /*b200*/  IMAD.MOV.U32 R6, RZ, RZ, 0x10000 ;  /* 0x00010000ff067424 */ /* 0x001fe200078e00ff */
[----:B------:R-:W-:Y:S01]  /*b210*/  UIADD3 UR24, UR16, 0x2a400, URZ ;  /* 0x0002a40010187890 */ /* 0x000fe2000fffe03f */
[----:B------:R0:W-:Y:S01]  /*b220*/  UTMALDG.4D [UR8], [UR4], desc[UR14] ;  /* 0x00000e08040075b4 */ /* 0x0001e20008019000 */
[----:B------:R-:W-:Y:S01]  /*b230*/  UIADD3 UR16, UR16, 0x2e400, URZ ;  /* 0x0002e40010107890 */ /* 0x000fe2000fffe03f */
[----:B------:R-:W-:Y:S01]  /*b240*/  UMOV UR43, UR11 ;  /* 0x0000000b002b7c82 */ /* 0x000fe20008000000 */
        /* <DEDUP_REMOVED lines=23> */
[----:B0-----:R-:W-:Y:S01]  /*b3c0*/  NOP ;  /* 0x0000000000007918 */ /* 0x001fe20000000000 */
.L_x_8050:
[----:B------:R-:W-:Y:S05]  /*b3d0*/  BSYNC B0 ;  /* 0x0000000000007941 */ /* 0x000fea0003800000 */
.L_x_8049:
        /* <DEDUP_REMOVED lines=8> */
.L_x_8119:
[----:B------:R-:W-:Y:S01]  /*b460*/  ULDC.64 UR38, c[0x0][0x3f8] ;  /* 0x0000fe0000267ab9 */ /* 0x000fe20000000a00 */
[----:B------:R-:W-:Y:S01]  /*b470*/  ULDC.64 UR46, c[0x0][0x408] ;  /* 0x00010200002e7ab9 */ /* 0x000fe20000000a00 */
        /* <DEDUP_REMOVED lines=11> */
.L_x_8120:
        /* <DEDUP_REMOVED lines=11> */
.L_x_8055:
        /* <DEDUP_REMOVED lines=38> */
.L_x_8053:
[----:B------:R-:W-:Y:S05]  /*b840*/  BSYNC B0 ;  /* 0x0000000000007941 */ /* 0x000fea0003800000 */
.L_x_8052:
        /* <DEDUP_REMOVED lines=46> */
.L_x_8062:
[----:B-1----:R-:W1:Y:S01]  /*bb30*/  S2R R3, SR_CgaCtaId ;  /* 0x0000000000037919 */ /* 0x002e620000008800 */
[----:B------:R-:W-:Y:S02]  /*bb40*/  MOV R2, 0x400 ;  /* 0x0000040000027802 */ /* 0x000fe40000000f00 */
[----:B------:R-:W-:Y:S02]  /*bb50*/  SHF.L.U32 R6, R14, 0x1f, RZ ;  /* 0x0000001f0e067819 */ /* 0x000fe400000006ff */
[----:B-1----:R-:W-:-:S05]  /*bb60*/  LEA R2, R3, R2, 0x18 ;  /* 0x0000000203027211 */ /* 0x002fca00078ec0ff */
[----:B------:R-:W-:-:S04]  /*bb70*/  IMAD R3, R15, 0x8, R2 ;  /* 0x000000080f037824 */ /* 0x000fc800078e0202 */
[----:B------:R-:W1:Y:S02]  /*bb80*/  SYNCS.PHASECHK.TRANS64.TRYWAIT P0, [R3+URZ+0x32440], R6 ;  /* 0x03244006030075a7 */ /* 0x000e64000800017f */
[----:B-1----:R-:W-:Y:S05]  /*bb90*/  @!P0 BRA `(.L_x_8063) ;  /* 0x0000002400d08947 */ /* 0x002fea0003800000 */
.L_x_8121:
        /* <DEDUP_REMOVED lines=11> */
.L_x_8064:
        /* <DEDUP_REMOVED lines=22> */
.L_x_8122:
        /* <DEDUP_REMOVED lines=8> */
.L_x_8066:
        /* <DEDUP_REMOVED lines=34> */
.L_x_8061:
[----:B------:R-:W-:Y:S05]  /*c050*/  BSYNC B2 ;  /* 0x0000000000027941 */ /* 0x000fea0003800000 */
.L_x_8060:
[----:B------:R-:W2:Y:S02]  /*c060*/  LDL.LU R2, [R1+0x14] ;  /* 0x0000140001027983 */ /* 0x000ea40000300800 */
[----:B--2---:R-:W-:-:S07]  /*c070*/  VIADD R8, R2, 0xfffffffd ;  /* 0xfffffffd02087836 */ /* 0x004fce0000000000 */
.L_x_8059:
[----:B------:R-:W-:Y:S05]  /*c080*/  BSYNC B1 ;  /* 0x0000000000017941 */ /* 0x000fea0003800000 */
.L_x_8058:
[----:B------:R-:W-:-:S05]  /*c090*/  IMAD.MOV R2, RZ, RZ, -R11 ;  /* 0x000000ffff027224 */ /* 0x000fca00078e0a0b */
[----:B------:R-:W-:-:S13]  /*c0a0*/  ISETP.NE.AND P0, PT, R9, R2, PT ;  /* 0x000000020900720c */ /* 0x000fda0003f05270 */
[----:B------:R-:W-:Y:S05]  /*c0b0*/  @!P0 BRA `(.L_x_8057) ;  /* 0x0000000c00908947 */ /* 0x000fea0003800000 */
.L_x_8081:
        /* <DEDUP_REMOVED lines=15> */
[----:B------:R-:W-:Y:S02]  /*c1b0*/  IMAD.MOV.U32 R11, RZ, RZ, R8 ;  /* 0x000000ffff0b7224 */ /* 0x000fe400078e0008 */
        /* <DEDUP_REMOVED lines=15> */
.L_x_8069:
[----:B------:R-:W2:Y:S01]  /*c2b0*/  S2R R3, SR_CgaCtaId ;  /* 0x0000000000037919 */ /* 0x000ea20000008800 */
[----:B------:R-:W-:-:S04]  /*c2c0*/  MOV R2, 0x400 ;  /* 0x0000040000027802 */ /* 0x000fc80000000f00 */
[----:B--2---:R-:W-:Y:S02]  /*c2d0*/  LEA R2, R3, R2, 0x18 ;  /* 0x0000000203027211 */ /* 0x004fe400078ec0ff */
[----:B------:R-:W-:-:S03]  /*c2e0*/  SHF.L.U32 R3, R10, 0x1f, RZ ;  /* 0x0000001f0a037819 */ /* 0x000fc600000006ff */
[----:B------:R-:W-:-:S04]  /*c2f0*/  IMAD R2, R9, 0x8, R2 ;  /* 0x0000000809027824 */ /* 0x000fc800078e0202 */
[----:B------:R-:W2:Y:S02]  /*c300*/  SYNCS.PHASECHK.TRANS64.TRYWAIT P0, [R2+URZ+0x32440], R3 ;  /* 0x03244003020075a7 */ /* 0x000ea4000800017f */
[----:B--2---:R-:W-:Y:S05]  /*c310*/  @!P0 BRA `(.L_x_8070) ;  /* 0x0000002000188947 */ /* 0x004fea0003800000 */
.L_x_8123:
        /* <DEDUP_REMOVED lines=11> */
.L_x_8071:
        /* <DEDUP_REMOVED lines=21> */
.L_x_8124:
        /* <DEDUP_REMOVED lines=8> */
.L_x_8073:
        /* <DEDUP_REMOVED lines=33> */
.L_x_8068:
[----:B------:R-:W-:Y:S05]  /*c7b0*/  BSYNC B1 ;  /* 0x0000000000017941 */ /* 0x000fea0003800000 */
.L_x_8067:
        /* <DEDUP_REMOVED lines=29> */
.L_x_8076:
[----:B------:R-:W3:Y:S01]  /*c990*/  S2R R3, SR_CgaCtaId ;  /* 0x0000000000037919 */ /* 0x000ee20000008800 */
[----:B------:R-:W-:-:S04]  /*c9a0*/  MOV R2, 0x400 ;  /* 0x0000040000027802 */ /* 0x000fc80000000f00 */
[----:B---3--:R-:W-:Y:S02]  /*c9b0*/  LEA R2, R3, R2, 0x18 ;  /* 0x0000000203027211 */ /* 0x008fe400078ec0ff */
[----:B------:R-:W-:-:S03]  /*c9c0*/  SHF.L.U32 R3, R11, 0x1f, RZ ;  /* 0x0000001f0b037819 */ /* 0x000fc600000006ff */
[----:B------:R-:W-:-:S04]  /*c9d0*/  IMAD R2, R12, 0x8, R2 ;  /* 0x000000080c027824 */ /* 0x000fc800078e0202 */
[----:B------:R-:W3:Y:S02]  /*c9e0*/  SYNCS.PHASECHK.TRANS64.TRYWAIT P0, [R2+URZ+0x32440], R3 ;  /* 0x03244003020075a7 */ /* 0x000ee4000800017f */
[----:B---3--:R-:W-:Y:S05]  /*c9f0*/  @!P0 BRA `(.L_x_8077) ;  /* 0x0000001800888947 */ /* 0x008fea0003800000 */
.L_x_8125:
        /* <DEDUP_REMOVED lines=11> */
.L_x_8078:
        /* <DEDUP_REMOVED lines=22> */
.L_x_8126:
        /* <DEDUP_REMOVED lines=8> */
.L_x_8080:
        /* <DEDUP_REMOVED lines=34> */
.L_x_8075:
[----:B------:R-:W-:Y:S05]  /*ceb0*/  BSYNC B1 ;  /* 0x0000000000017941 */ /* 0x000fea0003800000 */
.L_x_8074:
[C---:B------:R-:W-:Y:S01]  /*cec0*/  ISETP.GT.AND P0, PT, R8.reuse, 0x1, PT ;  /* 0x000000010800780c */ /* 0x040fe20003f04270 */
[----:B------:R-:W-:-:S04]  /*ced0*/  VIADD R2, R8, 0xfffffffe ;  /* 0xfffffffe08027836 */ /* 0x000fc80000000000 */
[----:B------:R-:W-:-:S08]  /*cee0*/  IMAD.MOV.U32 R8, RZ, RZ, R2 ;  /* 0x000000ffff087224 */ /* 0x000fd000078e0002 */
[----:B------:R-:W-:Y:S05]  /*cef0*/  @P0 BRA `(.L_x_8081) ;  /* 0xfffffff000700947 */ /* 0x000fea000383ffff */
.L_x_8057:
[----:B------:R-:W-:Y:S05]  /*cf00*/  BSYNC B0 ;  /* 0x0000000000007941 */ /* 0x000fea0003800000 */
.L_x_8056:
        /* <DEDUP_REMOVED lines=23> */
.L_x_8083:
[----:B------:R-:W-:Y:S05]  /*d080*/  BSYNC B0 ;  /* 0x0000000000007941 */ /* 0x000fea0003800000 */
.L_x_8082:
[----:B--2---:R-:W2:Y:S02]  /*d090*/  LDL.LU R2, [R1+0x4] ;  /* 0x0000040001027983 */ /* 0x004ea40000300800 */
[----:B--2---:R-:W-:-:S05]  /*d0a0*/  LOP3.LUT R2, R2, R0, RZ, 0x3c, !PT ;  /* 0x0000000002027212 */ /* 0x004fca00078e3cff */
[----:B------:R2:W-:Y:S02]  /*d0b0*/  STL [R1+0x4], R2 ;  /* 0x0000040201007387 */ /* 0x0005e40000100800 */
.L_x_8038:
[----:B------:R-:W-:Y:S05]  /*d0c0*/  BSYNC B6 ;  /* 0x0000000000067941 */ /* 0x000fea0003800000 */
.L_x_8036:
[----:B------:R-:W-:-:S03]  /*d0d0*/  UMOV UR4, 0xffffffff ;  /* 0xffffffff00047882 */ /* 0x000fc60000000000 */
[----:B------:R-:W-:Y:S05]  /*d0e0*/  BRA.DIV UR4, `(.L_x_8084) ;  /* 0x0000001204f47947 */ /* 0x000fea000b800000 */
[----:B------:R3:W4:Y:S04]  /*d0f0*/  SHFL.IDX PT, R4, R16, RZ, 0x1f ;  /* 0x00001fff10047589 */ /* 0x00072800000e0000 */
[----:B------:R3:W0:Y:S02]  /*d100*/  SHFL.IDX PT, R5, R16, 0x1, 0x1f ;  /* 0x00201f0010057f89 */ /* 0x00062400000e0000 */
.L_x_8130:
        /* <DEDUP_REMOVED lines=13> */
.L_x_8086:
[----:B------:R-:W-:Y:S05]  /*d1e0*/  BSYNC B0 ;  /* 0x0000000000007941 */ /* 0x000fea0003800000 */
.L_x_8085:
        /* <DEDUP_REMOVED lines=23> */
.L_x_8138:
[----:B------:R-:W-:Y:S02]  /*d360*/  ULDC UR4, c[0x0][0xd10] ;  /* 0x0003440000047ab9 */ /* 0x000fe40000000800 */
[----:B---3--:R-:W-:-:S04]  /*d370*/  IMAD.U32 R16, RZ, RZ, UR4 ;  /* 0x00000004ff107e24 */ /* 0x008fc8000f8e00ff */
[----:B--2---:R-:W-:-:S04]  /*d380*/  IMAD R6, R14, R16, RZ ;  /* 0x000000100e067224 */ /* 0x004fc800078e02ff */
[----:B------:R-:W-:-:S05]  /*d390*/  IMAD.IADD R5, R5, 0x1, R6 ;  /* 0x0000000105057824 */ /* 0x000fca00078e0206 */
[----:B----4-:R-:W-:-:S13]  /*d3a0*/  ISETP.GT.AND P0, PT, R5, R4, PT ;  /* 0x000000040500720c */ /* 0x010fda0003f04270 */
[----:B------:R-:W-:Y:S05]  /*d3b0*/  @P0 BRA `(.L_x_8088) ;  /* 0x0000000000b40947 */ /* 0x000fea0003800000 */
[----:B------:R-:W2:Y:S02]  /*d3c0*/  LDC R0, c[0x0][0xd14] ;  /* 0x00034500ff007b82 */ /* 0x000ea40000000800 */
.L_x_8093:
        /* <DEDUP_REMOVED lines=14> */
.L_x_8091:
[----:B------:R-:W-:Y:S05]  /*d4b0*/  BSYNC B0 ;  /* 0x0000000000007941 */ /* 0x000fea0003800000 */
.L_x_8090:
        /* <DEDUP_REMOVED lines=23> */
.L_x_8146:
[----:B------:R-:W-:Y:S02]  /*d630*/  ULDC UR4, c[0x0][0xd10] ;  /* 0x0003440000047ab9 */ /* 0x000fe40000000800 */
[----:B------:R-:W-:-:S04]  /*d640*/  IMAD.U32 R16, RZ, RZ, UR4 ;  /* 0x00000004ff107e24 */ /* 0x000fc8000f8e00ff */
[----:B--2---:R-:W-:-:S04]  /*d650*/  IMAD R6, R14, R16, RZ ;  /* 0x000000100e067224 */ /* 0x004fc800078e02ff */
[----:B------:R-:W-:-:S05]  /*d660*/  IMAD.IADD R5, R6, 0x1, R5 ;  /* 0x0000000106057824 */ /* 0x000fca00078e0205 */
[----:B------:R-:W-:-:S13]  /*d670*/  ISETP.GT.AND P0, PT, R5, R4, PT ;  /* 0x000000040500720c */ /* 0x000fda0003f04270 */
[----:B------:R-:W-:Y:S05]  /*d680*/  @!P0 BRA `(.L_x_8093) ;  /* 0xfffffffc00508947 */ /* 0x000fea000383ffff */
.L_x_8088:
        /* <DEDUP_REMOVED lines=8> */
.L_x_8150:
[----:B------:R-:W-:Y:S01]  /*d710*/  ISETP.NE.AND P0, PT, R7, RZ, PT ;  /* 0x000000ff0700720c */ /* 0x000fe20003f05270 */
[----:B------:R-:W-:-:S12]  /*d720*/  IMAD.MOV.U32 R14, RZ, RZ, RZ ;  /* 0x000000ffff0e7224 */ /* 0x000fd800078e00ff */
[----:B------:R-:W-:Y:S05]  /*d730*/  @!P0 BRA `(.L_x_8095) ;  /* 0x0000000000108947 */ /* 0x000fea0003800000 */
[----:B------:R-:W-:Y:S01]  /*d740*/  UMOV UR4, 0xffffffff ;  /* 0xffffffff00047882 */ /* 0x000fe20000000000 */
[----:B-1----:R-:W-:Y:S02]  /*d750*/  VIADD R12, R5, 0xffffffff ;  /* 0xffffffff050c7836 */ /* 0x002fe40000000000 */
[----:B------:R-:W-:Y:S05]  /*d760*/  BRA.DIV UR4, `(.L_x_8096) ;  /* 0x0000001604887947 */ /* 0x000fea000b800000 */
[----:B------:R4:W1:Y:S02]  /*d770*/  SHFL.IDX PT, R14, R2, R12, 0x1f ;  /* 0x00001f0c020e7589 */ /* 0x00086400000e0000 */
.L_x_8095:
        /* <DEDUP_REMOVED lines=31> */
.L_x_8089:
[----:B------:R-:W-:Y:S01]  /*d970*/  UMOV UR4, URZ ;  /* 0x0000003f00047c82 */ /* 0x000fe20008000000 */
[----:B------:R-:W-:Y:S01]  /*d980*/  UMOV UR5, URZ ;  /* 0x0000003f00057c82 */ /* 0x000fe20008000000 */
[----:B------:R-:W-:Y:S01]  /*d990*/  ULDC UR6, c[0x0][0xd14] ;  /* 0x0003450000067ab9 */ /* 0x000fe20000000800 */
[----:B------:R-:W-:Y:S02]  /*d9a0*/  IMAD.MOV.U32 R16, RZ, RZ, R4 ;  /* 0x000000ffff107224 */ /* 0x000fe400078e0004 */
[----:B------:R-:W-:Y:S02]  /*d9b0*/  IMAD.U32 R17, RZ, RZ, UR4 ;  /* 0x00000004ff117e24 */ /* 0x000fe4000f8e00ff */
[----:B------:R-:W-:Y:S02]  /*d9c0*/  IMAD.U32 R18, RZ, RZ, UR5 ;  /* 0x00000005ff127e24 */ /* 0x000fe4000f8e00ff */
[----:B------:R-:W-:-:S07]  /*d9d0*/  IMAD.U32 R19, RZ, RZ, UR6 ;  /* 0x00000006ff137e24 */ /* 0x000fce000f8e00ff */
.L_x_8097:
        /* <DEDUP_REMOVED lines=12> */
.L_x_8034:
[----:B------:R-:W3:Y:S01]  /*daa0*/  S2R R3, SR_CgaCtaId ;  /* 0x0000000000037919 */ /* 0x000ee20000008800 */
[----:B------:R-:W-:Y:S01]  /*dab0*/  UIADD3 UR4, UR50, 0x1, URZ ;  /* 0x0000000132047890 */ /* 0x000fe2000fffe03f */
[----:B0-----:R-:W-:-:S03]  /*dac0*/  MOV R0, 0x400 ;  /* 0x0000040000007802 */ /* 0x001fc60000000f00 */
[----:B------:R-:W-:-:S04]  /*dad0*/  ULEA.HI UR5, UR4, UR4, URZ, 0x1 ;  /* 0x0000000404057291 */ /* 0x000fc8000f8f083f */
[----:B------:R-:W-:-:S04]  /*dae0*/  ULOP3.LUT UR5, UR5, 0xfffffffe, URZ, 0xc0, !UPT ;  /* 0xfffffffe05057892 */ /* 0x000fc8000f8ec03f */
[----:B------:R-:W-:Y:S01]  /*daf0*/  UIADD3 UR5, UR4, -UR5, URZ ;  /* 0x8000000504057290 */ /* 0x000fe2000fffe03f */
[----:B---3--:R-:W-:-:S05]  /*db00*/  LEA R0, R3, R0, 0x18 ;  /* 0x0000000003007211 */ /* 0x008fca00078ec0ff */
[----:B------:R-:W-:-:S05]  /*db10*/  IMAD.U32 R3, RZ, RZ, UR5 ;  /* 0x00000005ff037e24 */ /* 0x000fca000f8e00ff */
[----:B------:R-:W-:-:S04]  /*db20*/  SHF.L.U32 R3, R3, 0x1f, RZ ;  /* 0x0000001f03037819 */ /* 0x000fc800000006ff */
[----:B------:R-:W0:Y:S02]  /*db30*/  SYNCS.PHASECHK.TRANS64.TRYWAIT P0, [R0+URZ+0x32420], R3 ;  /* 0x03242003000075a7 */ /* 0x000e24000800017f */
[----:B0-----:R-:W-:Y:S05]  /*db40*/  @!P0 BRA `(.L_x_8099) ;  /* 0x0000001000b48947 */ /* 0x001fea0003800000 */
.L_x_8153:
[----:B------:R-:W-:-:S03]  /*db50*/  UMOV UR4, 0xffffffff ;  /* 0xffffffff00047882 */ /* 0x000fc60000000000 */
[----:B------:R-:W-:Y:S05]  /*db60*/  BRA.DIV UR4, `(.L_x_8100) ;  /* 0x0000001204c07947 */ /* 0x000fea000b800000 */
[----:B--2---:R-:W2:Y:S02]  /*db70*/  S2R R2, SR_TID.X ;  /* 0x0000000000027919 */ /* 0x004ea40000002100 */
[----:B--2---:R-:W-:-:S04]  /*db80*/  SHF.R.U32.HI R2, RZ, 0x5, R2 ;  /* 0x00000005ff027819 */ /* 0x004fc80000011602 */
[----:B------:R-:W-:-:S05]  /*db90*/  LOP3.LUT R2, R2, 0x3, RZ, 0xc0, !PT ;  /* 0x0000000302027812 */ /* 0x000fca00078ec0ff */
[----:B------:R2:W3:Y:S02]  /*dba0*/  SHFL.IDX PT, R14, R2, RZ, 0x1f ;  /* 0x00001fff020e7589 */ /* 0x0004e400000e0000 */
.L_x_8156:
[----:B---3--:R-:W-:Y:S01]  /*dbb0*/  ISETP.NE.AND P0, PT, R14, RZ, PT ;  /* 0x000000ff0e00720c */ /* 0x008fe20003f05270 */
[----:B------:R-:W-:-:S12]  /*dbc0*/  BSSY B0, `(.L_x_8101) ;  /* 0x0000029000007945 */ /* 0x000fd80003800000 */
[----:B------:R-:W-:Y:S05]  /*dbd0*/  @P0 BRA `(.L_x_8102) ;  /* 0x00000000009c0947 */ /* 0x000fea0003800000 */
[----:B------:R-:W-:-:S03]  /*dbe0*/  UMOV UR4, 0xffffffff ;  /* 0xffffffff00047882 */ /* 0x000fc60000000000 */
[----:B------:R-:W-:Y:S05]  /*dbf0*/  BRA.DIV UR4, `(.L_x_8103) ;  /* 0x0000001204d07947 */ /* 0x000fea000b800000 */
[----:B------:R-:W-:-:S13]  /*dc00*/  ELECT P6, URZ, PT ;  /* 0x00000000003f782f */ /* 0x000fda00038c0000 */
.L_x_8159:
        /* <DEDUP_REMOVED lines=8> */
.L_x_8104:
        /* <DEDUP_REMOVED lines=14> */
.L_x_8160:
[----:B------:R-:W2:Y:S02]  /*dd70*/  SYNCS.PHASECHK.TRANS64.TRYWAIT P0, [R7+URZ], R2 ;  /* 0x00000002070075a7 */ /* 0x000ea4000800017f */
[----:B--2---:R-:W-:Y:S05]  /*dd80*/  @!P0 BRA `(.L_x_8106) ;  /* 0x0000001000a08947 */ /* 0x004fea0003800000 */
.L_x_8161:
[----:B------:R-:W-:Y:S05]  /*dd90*/  @!P2 BRA `(.L_x_8107) ;  /* 0x000000000004a947 */ /* 0x000fea0003800000 */
[----:B------:R-:W-:Y:S01]  /*dda0*/  BPT.TRAP 0x1 ;  /* 0x000000040000795c */ /* 0x000fe20000300000 */
.L_x_8107:
[----:B------:R-:W3:Y:S01]  /*ddb0*/  LDL.LU R4, [R1] ;  /* 0x0000000001047983 */ /* 0x000ee20000300800 */
[----:B------:R-:W-:-:S04]  /*ddc0*/  VIADD R0, R0, 0x32460 ;  /* 0x0003246000007836 */ /* 0x000fc80000000000 */
[----:B---3--:R-:W-:-:S04]  /*ddd0*/  IMAD R4, R4, 0x8, R0 ;  /* 0x0000000804047824 */ /* 0x008fc800078e0200 */
[----:B------:R-:W3:Y:S02]  /*dde0*/  SYNCS.PHASECHK.TRANS64.TRYWAIT P0, [R4+URZ], R5 ;  /* 0x00000005040075a7 */ /* 0x000ee4000800017f */
[----:B---3--:R-:W-:Y:S05]  /*ddf0*/  @!P0 BRA `(.L_x_8108) ;  /* 0x0000001000988947 */ /* 0x008fea0003800000 */
.L_x_8162:
[----:B------:R-:W-:-:S07]  /*de00*/  IMAD R3, R3, 0x8, R0 ;  /* 0x0000000803037824 */ /* 0x000fce00078e0200 */
.L_x_8109:
[----:B----4-:R4:W0:Y:S02]  /*de10*/  SYNCS.PHASECHK.TRANS64.TRYWAIT P0, [R3+URZ], R2 ;  /* 0x00000002030075a7 */ /* 0x010824000800017f */
[----:B0-----:R-:W-:Y:S05]  /*de20*/  @!P0 NANOSLEEP.SYNCS 0x989680 ;  /* 0x009896800000895d */ /* 0x001fea0003900000 */
[----:B------:R-:W0:Y:S02]  /*de30*/  @!P0 SYNCS.PHASECHK.TRANS64 P0, [R3+URZ], R2 ;  /* 0x00000002030085a7 */ /* 0x000e24000800007f */
[----:B0-----:R-:W-:Y:S05]  /*de40*/  @!P0 BRA `(.L_x_8109) ;  /* 0xfffffffc00f08947 */ /* 0x001fea000383ffff */
.L_x_8102:
[----:B------:R-:W-:Y:S05]  /*de50*/  BSYNC B0 ;  /* 0x0000000000007941 */ /* 0x000fea0003800000 */
.L_x_8101:
[----:B------:R-:W-:Y:S05]  /*de60*/  EXIT ;  /* 0x000000000000794d */ /* 0x000fea0003800000 */
.L_x_7987:
[----:B0-----:R0:W1:Y:S02]  /*de70*/  SYNCS.PHASECHK.TRANS64.TRYWAIT P0, [R5+URZ+0x32400], R0 ;  /* 0x03240000050075a7 */ /* 0x001064000800017f */
[----:B-1----:R-:W-:Y:S05]  /*de80*/  @!P0 NANOSLEEP.SYNCS 0x989680 ;  /* 0x009896800000895d */ /* 0x002fea0003900000 */
[----:B------:R-:W1:Y:S02]  /*de90*/  @!P0 SYNCS.PHASECHK.TRANS64 P0, [R5+URZ+0x32400], R0 ;  /* 0x03240000050085a7 */ /* 0x000e64000800007f */
[----:B-1----:R-:W-:Y:S05]  /*dea0*/  @!P0 BRA `(.L_x_7987) ;  /* 0xfffffffc00f08947 */ /* 0x002fea000383ffff */
[----:B------:R-:W-:Y:S05]  /*deb0*/  BRA `(.L_x_8110) ;  /* 0xffffff3800907947 */ /* 0x000fea000383ffff */
.L_x_7991:
[----:B--2---:R2:W3:Y:S02]  /*dec0*/  SYNCS.PHASECHK.TRANS64.TRYWAIT P1, [R3+URZ+0x32430], R4 ;  /* 0x03243004030075a7 */ /* 0x0044e4000802017f */
[----:B---3--:R-:W-:Y:S05]  /*ded0*/  @!P1 NANOSLEEP.SYNCS 0x989680 ;  /* 0x009896800000995d */ /* 0x008fea0003900000 */
[----:B------:R-:W3:Y:S02]  /*dee0*/  @!P1 SYNCS.PHASECHK.TRANS64 P1, [R3+URZ+0x32430], R4 ;  /* 0x03243004030095a7 */ /* 0x000ee4000802007f */
[----:B---3--:R-:W-:Y:S05]  /*def0*/  @!P1 BRA `(.L_x_7991) ;  /* 0xfffffffc00f09947 */ /* 0x008fea000383ffff */
[----:B------:R-:W-:Y:S05]  /*df00*/  BRA `(.L_x_7990) ;  /* 0xffffff3800c47947 */ /* 0x000fea000383ffff */
.L_x_7992:
[----:B---3--:R3:W4:Y:S02]  /*df10*/  SYNCS.PHASECHK.TRANS64.TRYWAIT P1, [R5+URZ+0x32410], R0 ;  /* 0x03241000050075a7 */ /* 0x008724000802017f */
[----:B----4-:R-:W-:Y:S05]  /*df20*/  @!P1 NANOSLEEP.SYNCS 0x989680 ;  /* 0x009896800000995d */ /* 0x010fea0003900000 */
[----:B------:R-:W4:Y:S02]  /*df30*/  @!P1 SYNCS.PHASECHK.TRANS64 P1, [R5+URZ+0x32410], R0 ;  /* 0x03241000050095a7 */ /* 0x000f24000802007f */
[----:B----4-:R-:W-:Y:S05]  /*df40*/  @!P1 BRA `(.L_x_7992) ;  /* 0xfffffffc00f09947 */ /* 0x010fea000383ffff */
[----:B------:R-:W-:Y:S05]  /*df50*/  BRA `(.L_x_8111) ;  /* 0xffffff3c008c7947 */ /* 0x000fea000383ffff */
.L_x_7996:
[----:B------:R0:W0:Y:S02]  /*df60*/  SYNCS.PHASECHK.TRANS64.TRYWAIT P1, [R3+URZ+0x32450], R4 ;  /* 0x03245004030075a7 */ /* 0x000024000802017f */
[----:B0-----:R-:W-:Y:S05]  /*df70*/  @!P1 NANOSLEEP.SYNCS 0x989680 ;  /* 0x009896800000995d */ /* 0x001fea0003900000 */
[----:B------:R-:W0:Y:S02]  /*df80*/  @!P1 SYNCS.PHASECHK.TRANS64 P1, [R3+URZ+0x32450], R4 ;  /* 0x03245004030095a7 */ /* 0x000e24000802007f */
[----:B0-----:R-:W-:Y:S05]  /*df90*/  @!P1 BRA `(.L_x_7996) ;  /* 0xfffffffc00f09947 */ /* 0x001fea000383ffff */
[----:B------:R-:W-:Y:S05]  /*dfa0*/  BRA `(.L_x_7995) ;  /* 0xffffff3c00987947 */ /* 0x000fea000383ffff */
.L_x_8001:
[----:B-1----:R-:W-:-:S04]  /*dfb0*/  IMAD.U32 R153, RZ, RZ, UR5 ;  /* 0x00000005ff997e24 */ /* 0x002fc8000f8e00ff */
[----:B------:R1:W2:Y:S03]  /*dfc0*/  SYNCS.PHASECHK.TRANS64.TRYWAIT P3, [R153+URZ+0x32430], R0 ;  /* 0x03243000990075a7 */ /* 0x0002a6000806017f */
[----:B--2---:R-:W-:Y:S05]  /*dfd0*/  @!P3 NANOSLEEP.SYNCS 0x989680 ;  /* 0x009896800000b95d */ /* 0x004fea0003900000 */
[----:B------:R-:W2:Y:S02]  /*dfe0*/  @!P3 SYNCS.PHASECHK.TRANS64 P3, [R153+URZ+0x32430], R0 ;  /* 0x032430009900b5a7 */ /* 0x000ea4000806007f */
[----:B--2---:R-:W-:Y:S05]  /*dff0*/  @!P3 BRA `(.L_x_8001) ;  /* 0xfffffffc00ecb947 */ /* 0x004fea000383ffff */
[----:B------:R-:W-:Y:S05]  /*e000*/  BRA `(.L_x_8000) ;  /* 0xffffff5c008c7947 */ /* 0x000fea000383ffff */
.L_x_8005:
[----:B--2---:R-:W-:-:S04]  /*e010*/  IMAD.U32 R211, RZ, RZ, UR5 ;  /* 0x00000005ffd37e24 */ /* 0x004fc8000f8e00ff */
[----:B------:R2:W3:Y:S03]  /*e020*/  SYNCS.PHASECHK.TRANS64.TRYWAIT P3, [R211+URZ+0x32450], R0 ;  /* 0x03245000d30075a7 */ /* 0x0004e6000806017f */
[----:B---3--:R-:W-:Y:S05]  /*e030*/  @!P3 NANOSLEEP.SYNCS 0x989680 ;  /* 0x009896800000b95d */ /* 0x008fea0003900000 */
[----:B------:R-:W3:Y:S02]  /*e040*/  @!P3 SYNCS.PHASECHK.TRANS64 P3, [R211+URZ+0x32450], R0 ;  /* 0x03245000d300b5a7 */ /* 0x000ee4000806007f */
[----:B---3--:R-:W-:Y:S05]  /*e050*/  @!P3 BRA `(.L_x_8005) ;  /* 0xfffffffc00ecb947 */ /* 0x008fea000383ffff */
[----:B------:R-:W-:Y:S05]  /*e060*/  BRA `(.L_x_8004) ;  /* 0xffffff6000087947 */ /* 0x000fea000383ffff */
.L_x_8043:
        /* <DEDUP_REMOVED lines=11> */
.L_x_8113:
[----:B------:R-:W-:Y:S05]  /*e120*/  BSYNC B0 ;  /* 0x0000000000007941 */ /* 0x000fea0003800000 */
.L_x_8112:
[----:B------:R-:W-:Y:S05]  /*e130*/  BRA `(.L_x_8114) ;  /* 0xffffffc800a47947 */ /* 0x000fea000383ffff */
.L_x_8044:
[----:B------:R-:W-:Y:S01]  /*e140*/  BSSY B0, `(.L_x_8115) ;  /* 0x0000006000007945 */ /* 0x000fe20003800000 */
[----:B------:R-:W-:-:S07]  /*e150*/  IMAD.MOV.U32 R15, RZ, RZ, -0x1 ;  /* 0xffffffffff0f7424 */ /* 0x000fce00078e00ff */
[----:B------:R-:W-:Y:S05]  /*e160*/  WARPSYNC.COLLECTIVE R15, `(.L_x_8116) ;  /* 0x000000000f0c7348 */ /* 0x000fea0003c00000 */
[----:B------:R-:W-:Y:S02]  /*e170*/  ELECT P6, UR62, PT ;  /* 0x00000000003e782f */ /* 0x000fe400038c0000 */
[----:B------:R-:W-:Y:S01]  /*e180*/  MOV R14, UR62 ;  /* 0x0000003e000e7c02 */ /* 0x000fe20008000f00 */
[----:B------:R-:W-:Y:S10]  /*e190*/  ENDCOLLECTIVE ;  /* 0x000000000000791b */ /* 0x000ff40003800000 */
.L_x_8116:
[----:B------:R-:W-:Y:S05]  /*e1a0*/  BSYNC B0 ;  /* 0x0000000000007941 */ /* 0x000fea0003800000 */
.L_x_8115:
[----:B------:R-:W-:Y:S05]  /*e1b0*/  BRA `(.L_x_8117) ;  /* 0xffffffc8009c7947 */ /* 0x000fea000383ffff */
.L_x_8047:
[----:B0-----:R0:W1:Y:S02]  /*e1c0*/  SYNCS.PHASECHK.TRANS64.TRYWAIT P0, [R8+URZ+0x32440], R10 ;  /* 0x0324400a080075a7 */ /* 0x001064000800017f */
[----:B-1----:R-:W-:Y:S05]  /*e1d0*/  @!P0 NANOSLEEP.SYNCS 0x989680 ;  /* 0x009896800000895d */ /* 0x002fea0003900000 */
[----:B------:R-:W1:Y:S02]  /*e1e0*/  @!P0 SYNCS.PHASECHK.TRANS64 P0, [R8+URZ+0x32440], R10 ;  /* 0x0324400a080085a7 */ /* 0x000e64000800007f */
[----:B-1----:R-:W-:Y:S05]  /*e1f0*/  @!P0 BRA `(.L_x_8047) ;  /* 0xfffffffc00f08947 */ /* 0x002fea000383ffff */
[----:B------:R-:W-:Y:S05]  /*e200*/  BRA `(.L_x_8118) ;  /* 0xffffffcc000c7947 */ /* 0x000fea000383ffff */
.L_x_8051:
        /* <DEDUP_REMOVED lines=8> */
.L_x_8054:
[----:B0-----:R0:W1:Y:S02]  /*e290*/  SYNCS.PHASECHK.TRANS64.TRYWAIT P0, [R8+URZ+0x32460], R6 ;  /* 0x03246006080075a7 */ /* 0x001064000800017f */
[----:B-1----:R-:W-:Y:S05]  /*e2a0*/  @!P0 NANOSLEEP.SYNCS 0x989680 ;  /* 0x009896800000895d */ /* 0x002fea0003900000 */
[----:B------:R-:W1:Y:S02]  /*e2b0*/  @!P0 SYNCS.PHASECHK.TRANS64 P0, [R8+URZ+0x32460], R6 ;  /* 0x03246006080085a7 */ /* 0x000e64000800007f */
[----:B-1----:R-:W-:Y:S05]  /*e2c0*/  @!P0 BRA `(.L_x_8054) ;  /* 0xfffffffc00f08947 */ /* 0x002fea000383ffff */
[----:B------:R-:W-:Y:S05]  /*e2d0*/  BRA `(.L_x_8120) ;  /* 0xffffffd000947947 */ /* 0x000fea000383ffff */
.L_x_8063:
[----:B-1----:R1:W2:Y:S02]  /*e2e0*/  SYNCS.PHASECHK.TRANS64.TRYWAIT P0, [R3+URZ+0x32440], R6 ;  /* 0x03244006030075a7 */ /* 0x0022a4000800017f */
[----:B--2---:R-:W-:Y:S05]  /*e2f0*/  @!P0 NANOSLEEP.SYNCS 0x989680 ;  /* 0x009896800000895d */ /* 0x004fea0003900000 */
[----:B------:R-:W2:Y:S02]  /*e300*/  @!P0 SYNCS.PHASECHK.TRANS64 P0, [R3+URZ+0x32440], R6 ;  /* 0x03244006030085a7 */ /* 0x000ea4000800007f */
[----:B--2---:R-:W-:Y:S05]  /*e310*/  @!P0 BRA `(.L_x_8063) ;  /* 0xfffffffc00f08947 */ /* 0x004fea000383ffff */
[----:B------:R-:W-:Y:S05]  /*e320*/  BRA `(.L_x_8121) ;  /* 0xffffffd8001c7947 */ /* 0x000fea000383ffff */
.L_x_8065:
[----:B--2---:R2:W3:Y:S02]  /*e330*/  SYNCS.PHASECHK.TRANS64.TRYWAIT P0, [R3+URZ+0x32460], R6 ;  /* 0x03246006030075a7 */ /* 0x0044e4000800017f */
[----:B---3--:R-:W-:Y:S05]  /*e340*/  @!P0 NANOSLEEP.SYNCS 0x989680 ;  /* 0x009896800000895d */ /* 0x008fea0003900000 */
[----:B------:R-:W3:Y:S02]  /*e350*/  @!P0 SYNCS.PHASECHK.TRANS64 P0, [R3+URZ+0x32460], R6 ;  /* 0x03246006030085a7 */ /* 0x000ee4000800007f */
[----:B---3--:R-:W-:Y:S05]  /*e360*/  @!P0 BRA `(.L_x_8065) ;  /* 0xfffffffc00f08947 */ /* 0x008fea000383ffff */
[----:B------:R-:W-:Y:S05]  /*e370*/  BRA `(.L_x_8122) ;  /* 0xffffffd8008c7947 */ /* 0x000fea000383ffff */
.L_x_8070:
[----:B--2---:R2:W3:Y:S02]  /*e380*/  SYNCS.PHASECHK.TRANS64.TRYWAIT P0, [R2+URZ+0x32440], R3 ;  /* 0x03244003020075a7 */ /* 0x0044e4000800017f */
[----:B---3--:R-:W-:Y:S05]  /*e390*/  @!P0 NANOSLEEP.SYNCS 0x989680 ;  /* 0x009896800000895d */ /* 0x008fea0003900000 */
[----:B------:R-:W3:Y:S02]  /*e3a0*/  @!P0 SYNCS.PHASECHK.TRANS64 P0, [R2+URZ+0x32440], R3 ;  /* 0x03244003020085a7 */ /* 0x000ee4000800007f */
[----:B---3--:R-:W-:Y:S05]  /*e3b0*/  @!P0 BRA `(.L_x_8070) ;  /* 0xfffffffc00f08947 */ /* 0x008fea000383ffff */
[----:B------:R-:W-:Y:S05]  /*e3c0*/  BRA `(.L_x_8123) ;  /* 0xffffffdc00d47947 */ /* 0x000fea000383ffff */
.L_x_8072:
[----:B-1----:R1:W3:Y:S02]  /*e3d0*/  SYNCS.PHASECHK.TRANS64.TRYWAIT P1, [R2+URZ+0x32460], R3 ;  /* 0x03246003020075a7 */ /* 0x0022e4000802017f */
[----:B---3--:R-:W-:Y:S05]  /*e3e0*/  @!P1 NANOSLEEP.SYNCS 0x989680 ;  /* 0x009896800000995d */ /* 0x008fea0003900000 */
[----:B------:R-:W3:Y:S02]  /*e3f0*/  @!P1 SYNCS.PHASECHK.TRANS64 P1, [R2+URZ+0x32460], R3 ;  /* 0x03246003020095a7 */ /* 0x000ee4000802007f */
[----:B---3--:R-:W-:Y:S05]  /*e400*/  @!P1 BRA `(.L_x_8072) ;  /* 0xfffffffc00f09947 */ /* 0x008fea000383ffff */
[----:B------:R-:W-:Y:S05]  /*e410*/  BRA `(.L_x_8124) ;  /* 0xffffffe000407947 */ /* 0x000fea000383ffff */
.L_x_8077:
[----:B---3--:R3:W4:Y:S02]  /*e420*/  SYNCS.PHASECHK.TRANS64.TRYWAIT P0, [R2+URZ+0x32440], R3 ;  /* 0x03244003020075a7 */ /* 0x008724000800017f */
[----:B----4-:R-:W-:Y:S05]  /*e430*/  @!P0 NANOSLEEP.SYNCS 0x989680 ;  /* 0x009896800000895d */ /* 0x010fea0003900000 */
[----:B------:R-:W4:Y:S02]  /*e440*/  @!P0 SYNCS.PHASECHK.TRANS64 P0, [R2+URZ+0x32440], R3 ;  /* 0x03244003020085a7 */ /* 0x000f24000800007f */
[----:B----4-:R-:W-:Y:S05]  /*e450*/  @!P0 BRA `(.L_x_8077) ;  /* 0xfffffffc00f08947 */ /* 0x010fea000383ffff */
[----:B------:R-:W-:Y:S05]  /*e460*/  BRA `(.L_x_8125) ;  /* 0xffffffe400647947 */ /* 0x000fea000383ffff */
.L_x_8079:
[----:B-1----:R1:W2:Y:S02]  /*e470*/  SYNCS.PHASECHK.TRANS64.TRYWAIT P1, [R2+URZ+0x32460], R3 ;  /* 0x03246003020075a7 */ /* 0x0022a4000802017f */
[----:B--2---:R-:W-:Y:S05]  /*e480*/  @!P1 NANOSLEEP.SYNCS 0x989680 ;  /* 0x009896800000995d */ /* 0x004fea0003900000 */
[----:B------:R-:W2:Y:S02]  /*e490*/  @!P1 SYNCS.PHASECHK.TRANS64 P1, [R2+URZ+0x32460], R3 ;  /* 0x03246003020095a7 */ /* 0x000ea4000802007f */
[----:B--2---:R-:W-:Y:S05]  /*e4a0*/  @!P1 BRA `(.L_x_8079) ;  /* 0xfffffffc00f09947 */ /* 0x004fea000383ffff */
[----:B------:R-:W-:Y:S05]  /*e4b0*/  BRA `(.L_x_8126) ;  /* 0xffffffe400d47947 */ /* 0x000fea000383ffff */
.L_x_8084:
        /* <DEDUP_REMOVED lines=8> */
.L_x_8128:
[----:B------:R-:W-:Y:S05]  /*e540*/  BSYNC B0 ;  /* 0x0000000000007941 */ /* 0x000fea0003800000 */
.L_x_8127:
        /* <DEDUP_REMOVED lines=8> */
.L_x_8129:
[----:B------:R-:W-:Y:S01]  /*e5d0*/  IMAD.MOV.U32 R5, RZ, RZ, R14 ;  /* 0x000000ffff057224 */ /* 0x000fe200078e000e */
[----:B------:R-:W-:Y:S06]  /*e5e0*/  BRA `(.L_x_8130) ;  /* 0xffffffe800c87947 */ /* 0x000fec000383ffff */
.L_x_8087:
        /* <DEDUP_REMOVED lines=8> */
.L_x_8132:
[----:B------:R-:W-:Y:S05]  /*e670*/  BSYNC B0 ;  /* 0x0000000000007941 */ /* 0x000fea0003800000 */
.L_x_8131:
        /* <DEDUP_REMOVED lines=10> */
.L_x_8133:
        /* <DEDUP_REMOVED lines=8> */
.L_x_8134:
        /* <DEDUP_REMOVED lines=8> */
.L_x_8135:
        /* <DEDUP_REMOVED lines=8> */
.L_x_8136:
        /* <DEDUP_REMOVED lines=8> */
.L_x_8137:
[----:B------:R-:W-:Y:S05]  /*e920*/  BRA `(.L_x_8138) ;  /* 0xffffffe8008c7947 */ /* 0x000fea000383ffff */
.L_x_8092:
        /* <DEDUP_REMOVED lines=8> */
.L_x_8140:
[----:B------:R-:W-:Y:S05]  /*e9b0*/  BSYNC B0 ;  /* 0x0000000000007941 */ /* 0x000fea0003800000 */
.L_x_8139:
        /* <DEDUP_REMOVED lines=10> */
.L_x_8141:
        /* <DEDUP_REMOVED lines=8> */
.L_x_8142:
        /* <DEDUP_REMOVED lines=8> */
.L_x_8143:
        /* <DEDUP_REMOVED lines=8> */
.L_x_8144:
        /* <DEDUP_REMOVED lines=8> */
.L_x_8145:
[----:B------:R-:W-:Y:S05]  /*ec60*/  BRA `(.L_x_8146) ;  /* 0xffffffe800707947 */ /* 0x000fea000383ffff */
.L_x_8094:
[----:B------:R-:W-:Y:S01]  /*ec70*/  BSSY B0, `(.L_x_8147) ;  /* 0x0000006000007945 */ /* 0x000fe20003800000 */
[----:B------:R-:W-:Y:S01]  /*ec80*/  PLOP3.LUT P6, PT, P6, PT, PT, 0x8, 0x0 ;  /* 0x000000000000781c */ /* 0x000fe200037ce170 */
[----:B------:R-:W-:-:S12]  /*ec90*/  IMAD.MOV.U32 R15, RZ, RZ, -0x1 ;  /* 0xffffffffff0f7424 */ /* 0x000fd800078e00ff */
[----:B01----:R-:W-:Y:S05]  /*eca0*/  WARPSYNC.COLLECTIVE R15, `(.L_x_8148) ;  /* 0x000000000f087348 */ /* 0x003fea0003c00000 */
[----:B------:R-:W-:Y:S01]  /*ecb0*/  VOTE.ANY R14, PT, P6 ;  /* 0x00000000000e7806 */ /* 0x000fe200030e0100 */
[----:B01----:R-:W-:Y:S06]  /*ecc0*/  ENDCOLLECTIVE ;  /* 0x000000000000791b */ /* 0x003fec0003800000 */
.L_x_8148:
[----:B------:R-:W-:Y:S05]  /*ecd0*/  BSYNC B0 ;  /* 0x0000000000007941 */ /* 0x000fea0003800000 */
.L_x_8147:
        /* <DEDUP_REMOVED lines=9> */
.L_x_8149:
[----:B------:R-:W-:Y:S01]  /*ed70*/  IMAD.MOV.U32 R17, RZ, RZ, R14 ;  /* 0x000000ffff117224 */ /* 0x000fe200078e000e */
[----:B------:R-:W-:Y:S06]  /*ed80*/  BRA `(.L_x_8150) ;  /* 0xffffffe800607947 */ /* 0x000fec000383ffff */
.L_x_8096:
[----:B------:R-:W-:Y:S01]  /*ed90*/  BSSY B0, `(.L_x_8151) ;  /* 0x0000007000007945 */ /* 0x000fe20003800000 */
[----:B------:R-:W-:Y:S02]  /*eda0*/  IMAD.MOV.U32 R13, RZ, RZ, R2 ;  /* 0x000000ffff0d7224 */ /* 0x000fe400078e0002 */
[----:B------:R-:W-:Y:S02]  /*edb0*/  IMAD.MOV.U32 R11, RZ, RZ, 0x1f ;  /* 0x0000001fff0b7424 */ /* 0x000fe400078e00ff */
[----:B------:R-:W-:-:S07]  /*edc0*/  IMAD.MOV.U32 R15, RZ, RZ, -0x1 ;  /* 0xffffffffff0f7424 */ /* 0x000fce00078e00ff */
[----:B0-23--:R-:W-:Y:S05]  /*edd0*/  WARPSYNC.COLLECTIVE R15, `(.L_x_8152) ;  /* 0x000000000f087348 */ /* 0x00dfea0003c00000 */
[----:B------:R1:W4:Y:S02]  /*ede0*/  SHFL.IDX P6, R14, R13, R12, R11 ;  /* 0x0000000c0d0e7389 */ /* 0x00032400000c000b */
[----:B01234-:R-:W-:Y:S01]  /*edf0*/  ENDCOLLECTIVE ;  /* 0x000000000000791b */ /* 0x01ffe20003800000 */
.L_x_8152:
[----:B------:R-:W-:Y:S05]  /*ee00*/  BSYNC B0 ;  /* 0x0000000000007941 */ /* 0x000fea0003800000 */
.L_x_8151:
[----:B------:R-:W-:Y:S05]  /*ee10*/  BRA `(.L_x_8095) ;  /* 0xffffffe800587947 */ /* 0x000fea000383ffff */
.L_x_8099:
[----:B0-----:R0:W3:Y:S02]  /*ee20*/  SYNCS.PHASECHK.TRANS64.TRYWAIT P0, [R0+URZ+0x32420], R3 ;  /* 0x03242003000075a7 */ /* 0x0010e4000800017f */
[----:B---3--:R-:W-:Y:S05]  /*ee30*/  @!P0 NANOSLEEP.SYNCS 0x989680 ;  /* 0x009896800000895d */ /* 0x008fea0003900000 */
[----:B------:R-:W3:Y:S02]  /*ee40*/  @!P0 SYNCS.PHASECHK.TRANS64 P0, [R0+URZ+0x32420], R3 ;  /* 0x03242003000085a7 */ /* 0x000ee4000800007f */
[----:B---3--:R-:W-:Y:S05]  /*ee50*/  @!P0 BRA `(.L_x_8099) ;  /* 0xfffffffc00f08947 */ /* 0x008fea000383ffff */
[----:B------:R-:W-:Y:S05]  /*ee60*/  BRA `(.L_x_8153) ;  /* 0xffffffec00387947 */ /* 0x000fea000383ffff */
.L_x_8100:
[----:B--2---:R-:W2:Y:S01]  /*ee70*/  S2R R2, SR_TID.X ;  /* 0x0000000000027919 */ /* 0x004ea20000002100 */
        /* <DEDUP_REMOVED lines=10> */
.L_x_8155:
[----:B------:R-:W-:Y:S05]  /*ef20*/  BSYNC B0 ;  /* 0x0000000000007941 */ /* 0x000fea0003800000 */
.L_x_8154:
[----:B------:R-:W-:Y:S05]  /*ef30*/  BRA `(.L_x_8156) ;  /* 0xffffffec001c7947 */ /* 0x000fea000383ffff */
.L_x_8103:
[----:B------:R-:W-:Y:S01]  /*ef40*/  BSSY B1, `(.L_x_8157) ;  /* 0x0000006000017945 */ /* 0x000fe20003800000 */
[----:B------:R-:W-:-:S07]  /*ef50*/  IMAD.MOV.U32 R15, RZ, RZ, -0x1 ;  /* 0xffffffffff0f7424 */ /* 0x000fce00078e00ff */
[----:B012---:R-:W-:Y:S05]  /*ef60*/  WARPSYNC.COLLECTIVE R15, `(.L_x_8158) ;  /* 0x000000000f0c7348 */ /* 0x007fea0003c00000 */
[----:B------:R-:W-:Y:S02]  /*ef70*/  ELECT P6, UR62, PT ;  /* 0x00000000003e782f */ /* 0x000fe400038c0000 */
[----:B------:R-:W-:Y:S01]  /*ef80*/  MOV R14, UR62 ;  /* 0x0000003e000e7c02 */ /* 0x000fe20008000f00 */
[----:B012---:R-:W-:Y:S10]  /*ef90*/  ENDCOLLECTIVE ;  /* 0x000000000000791b */ /* 0x007ff40003800000 */
.L_x_8158:
[----:B------:R-:W-:Y:S05]  /*efa0*/  BSYNC B1 ;  /* 0x0000000000017941 */ /* 0x000fea0003800000 */
.L_x_8157:
[----:B------:R-:W-:Y:S05]  /*efb0*/  BRA `(.L_x_8159) ;  /* 0xffffffec00147947 */ /* 0x000fea000383ffff */
.L_x_8105:
[----:B0-----:R0:W2:Y:S02]  /*efc0*/  SYNCS.PHASECHK.TRANS64.TRYWAIT P0, [R6+URZ], R5 ;  /* 0x00000005060075a7 */ /* 0x0010a4000800017f */
[----:B--2---:R-:W-:Y:S05]  /*efd0*/  @!P0 NANOSLEEP.SYNCS 0x989680 ;  /* 0x009896800000895d */ /* 0x004fea0003900000 */
[----:B------:R-:W2:Y:S02]  /*efe0*/  @!P0 SYNCS.PHASECHK.TRANS64 P0, [R6+URZ], R5 ;  /* 0x00000005060085a7 */ /* 0x000ea4000800007f */
[----:B--2---:R-:W-:Y:S05]  /*eff0*/  @!P0 BRA `(.L_x_8105) ;  /* 0xfffffffc00f08947 */ /* 0x004fea000383ffff */
[----:B------:R-:W-:Y:S05]  /*f000*/  BRA `(.L_x_8160) ;  /* 0xffffffec00587947 */ /* 0x000fea000383ffff */
.L_x_8106:
[----:B--2---:R2:W3:Y:S02]  /*f010*/  SYNCS.PHASECHK.TRANS64.TRYWAIT P0, [R7+URZ], R2 ;  /* 0x00000002070075a7 */ /* 0x0044e4000800017f */
[----:B---3--:R-:W-:Y:S05]  /*f020*/  @!P0 NANOSLEEP.SYNCS 0x989680 ;  /* 0x009896800000895d */ /* 0x008fea0003900000 */
[----:B------:R-:W3:Y:S02]  /*f030*/  @!P0 SYNCS.PHASECHK.TRANS64 P0, [R7+URZ], R2 ;  /* 0x00000002070085a7 */ /* 0x000ee4000800007f */
[----:B---3--:R-:W-:Y:S05]  /*f040*/  @!P0 BRA `(.L_x_8106) ;  /* 0xfffffffc00f08947 */ /* 0x008fea000383ffff */
[----:B------:R-:W-:Y:S05]  /*f050*/  BRA `(.L_x_8161) ;  /* 0xffffffec004c7947 */ /* 0x000fea000383ffff */
.L_x_8108:
[----:B---3--:R3:W4:Y:S02]  /*f060*/  SYNCS.PHASECHK.TRANS64.TRYWAIT P0, [R4+URZ], R5 ;  /* 0x00000005040075a7 */ /* 0x008724000800017f */
[----:B----4-:R-:W-:Y:S05]  /*f070*/  @!P0 NANOSLEEP.SYNCS 0x989680 ;  /* 0x009896800000895d */ /* 0x010fea0003900000 */
[----:B------:R-:W4:Y:S02]  /*f080*/  @!P0 SYNCS.PHASECHK.TRANS64 P0, [R4+URZ], R5 ;  /* 0x00000005040085a7 */ /* 0x000f24000800007f */
[----:B----4-:R-:W-:Y:S05]  /*f090*/  @!P0 BRA `(.L_x_8108) ;  /* 0xfffffffc00f08947 */ /* 0x010fea000383ffff */
[----:B------:R-:W-:Y:S05]  /*f0a0*/  BRA `(.L_x_8162) ;  /* 0xffffffec00547947 */ /* 0x000fea000383ffff */
.L_x_8163:
        /* <DEDUP_REMOVED lines=13> */
.L_x_11962:


//--------------------- .text._ZN7cutlass13device_kernelIN5flash11enable_sm90INS1_16FlashAttnFwdSm90INS1_25CollectiveMainloopFwdSm90ILi2EN4cute5tupleIJNS5_1CILi1EEES8_S8_EEENS6_IJNS7_ILi128EEENS7_ILi96EEENS7_ILi64EEEEEELi256ENS_10bfloat16_tEfNS_4arch4Sm90ELb0ELb0ELb0ELb1ELb0ELb1ELb1ELb1ELb0ELb0ELb0ELb0EEENS1_21CollectiveEpilogueFwdINS6_IJSA_NS7_ILi256EEESB_EEES9_SE_SG_Li256ELb1ELb0ELb0ELb0EEENS1_36VarlenDynamicPersistentTileSchedulerILi128ELi96ELi256ELi32ELb0ELb0ELb1ELb0ELb1ELb1EEEEEEEEEvNT_6ParamsE --------------------------
	.section	.text._ZN7cutlass13device_kernelIN5flash11enable_sm90INS1_16FlashAttnFwdSm90INS1_25CollectiveMainloopFwdSm90ILi2EN4cute5tupleIJNS5_1CILi1EEES8_S8_EEENS6_IJNS7_ILi128EEENS7_ILi96EEENS7_ILi64EEEEEELi256ENS_10bfloat16_tEfNS_4arch4Sm90ELb0ELb0ELb0ELb1ELb0ELb1ELb1ELb1ELb0ELb0ELb0ELb0EEENS1_21CollectiveEpilogueFwdINS6_IJSA_NS7_ILi256EEESB_EEES9_SE_SG_Li256ELb1ELb0ELb0ELb0EEENS1_36VarlenDynamicPersistentTileSchedulerILi128ELi96ELi256ELi32ELb0ELb0ELb1ELb0ELb1ELb1EEEEEEEEEvNT_6ParamsE,"ax",@progbits
	.align	128
.text._ZN7cutlass13device_kernelIN5flash11enable_sm90INS1_16FlashAttnFwdSm90INS1_25CollectiveMainloopFwdSm90ILi2EN4cute5tupleIJNS5_1CILi1EEES8_S8_EEENS6_IJNS7_ILi128EEENS7_ILi96EEENS7_ILi64EEEEEELi256ENS_10bfloat16_tEfNS_4arch4Sm90ELb0ELb0ELb0ELb1ELb0ELb1ELb1ELb1ELb0ELb0ELb0ELb0EEENS1_21CollectiveEpilogueFwdINS6_IJSA_NS7_ILi256EEESB_EEES9_SE_SG_Li256ELb1ELb0ELb0ELb0EEENS1_36VarlenDynamicPersistentTileSchedulerILi128ELi96ELi256ELi32ELb0ELb0ELb1ELb0ELb1ELb1EEEEEEEEEvNT_6ParamsE:
        .type           _ZN7cutlass13device_kernelIN5flash11enable_sm90INS1_16FlashAttnFwdSm90INS1_25CollectiveMainloopFwdSm90ILi2EN4cute5tupleIJNS5_1CILi1EEES8_S8_EEENS6_IJNS7_ILi128EEENS7_ILi96EEENS7_ILi64EEEEEELi256ENS_10bfloat16_tEfNS_4arch4Sm90ELb0ELb0ELb0ELb1ELb0ELb1ELb1ELb1ELb0ELb0ELb0ELb0EEENS1_21CollectiveEpilogueFwdINS6_IJSA_NS7_ILi256EEESB_EEES9_SE_SG_Li256ELb1ELb0ELb0ELb0EEENS1_36VarlenDynamicPersistentTileSchedulerILi128ELi96ELi256ELi32ELb0ELb0ELb1ELb0ELb1ELb1EEEEEEEEEvNT_6ParamsE,@function
        .size           _ZN7cutlass13device_kernelIN5flash11enable_sm90INS1_16FlashAttnFwdSm90INS1_25CollectiveMainloopFwdSm90ILi2EN4cute5tupleIJNS5_1CILi1EEES8_S8_EEENS6_IJNS7_ILi128EEENS7_ILi96EEENS7_ILi64EEEEEELi256ENS_10bfloat16_tEfNS_4arch4Sm90ELb0ELb0ELb0ELb1ELb0ELb1ELb1ELb1ELb0ELb0ELb0ELb0EEENS1_21CollectiveEpilogueFwdINS6_IJSA_NS7_ILi256EEESB_EEES9_SE_SG_Li256ELb1ELb0ELb0ELb0EEENS1_36VarlenDynamicPersistentTileSchedulerILi128ELi96ELi256ELi32ELb0ELb0ELb1ELb0ELb1ELb1EEEEEEEEEvNT_6ParamsE,(.L_x_11963 - _ZN7cutlass13device_kernelIN5flash11enable_sm90INS1_16FlashAttnFwdSm90INS1_25CollectiveMainloopFwdSm90ILi2EN4cute5tupleIJNS5_1CILi1EEES8_S8_EEENS6_IJNS7_ILi128EEENS7_ILi96EEENS7_ILi64EEEEEELi256ENS_10bfloat16_tEfNS_4arch4Sm90ELb0ELb0ELb0ELb1ELb0ELb1ELb1ELb1ELb0ELb0ELb0ELb0EEENS1_21CollectiveEpilogueFwdINS6_IJSA_NS7_ILi256EEESB_EEES9_SE_SG_Li256ELb1ELb0ELb0ELb0EEENS1_36VarlenDynamicPersistentTileSchedulerILi128ELi96ELi256ELi32ELb0ELb0ELb1ELb0ELb1ELb1EEEEEEEEEvNT_6ParamsE)
        .other          _ZN7cutlass13device_kernelIN5flash11enable_sm90INS1_16FlashAttnFwdSm90INS1_25CollectiveMainloopFwdSm90ILi2EN4cute5tupleIJNS5_1CILi1EEES8_S8_EEENS6_IJNS7_ILi128EEENS7_ILi96EEENS7_ILi64EEEEEELi256ENS_10bfloat16_tEfNS_4arch4Sm90ELb0ELb0ELb0ELb1ELb0ELb1ELb1ELb1ELb0ELb0ELb0ELb0EEENS1_21CollectiveEpilogueFwdINS6_IJSA_NS7_ILi256EEESB_EEES9_SE_SG_Li256ELb1ELb0ELb0ELb0EEENS1_36VarlenDynamicPersistentTileSchedulerILi128ELi96ELi256ELi32ELb0ELb0ELb1ELb0ELb1ELb1EEEEEEEEEvNT_6ParamsE,@"STO_CUDA_ENTRY STV_DEFAULT"
_ZN7cutlass13device_kernelIN5flash11enable_sm90INS1_16FlashAttnFwdSm90INS1_25CollectiveMainloopFwdSm90ILi2EN4cute5tupleIJNS5_1CILi1EEES8_S8_EEENS6_IJNS7_ILi128EEENS7_ILi96EEENS7_ILi64EEEEEELi256ENS_10bfloat16_tEfNS_4arch4Sm90ELb0ELb0ELb0ELb1ELb0ELb1ELb1ELb1ELb0ELb0ELb0ELb0EEENS1_21CollectiveEpilogueFwdINS6_IJSA_NS7_ILi256EEESB_EEES9_SE_SG_Li256ELb1ELb0ELb0ELb0EEENS1_36VarlenDynamicPersistentTileSchedulerILi128ELi96ELi256ELi32ELb0ELb0ELb1ELb0ELb1ELb1EEEEEEEEEvNT_6ParamsE:
        /* <DEDUP_REMOVED lines=30> */
.L_x_8165:
[----:B------:R-:W-:Y:S05]  /*01e0*/  BSYNC B0 ;  /* 0x0000000000007941 */ /* 0x000fea0003800000 */
.L_x_8164:
        /* <DEDUP_REMOVED lines=43> */
.L_x_8166:
        /* <DEDUP_REMOVED lines=22> */
.L_x_8167:
        /* <DEDUP_REMOVED lines=18> */
.L_x_8168:
        /* <DEDUP_REMOVED lines=22> */
.L_x_8169:
        /* <DEDUP_REMOVED lines=22> */
.L_x_8170:
        /* <DEDUP_REMOVED lines=10> */
.L_x_8173:
        /* <DEDUP_REMOVED lines=8> */
[----:B--2---:R-:W-:-:S06]  /*0b00*/  ULEA UR4, UR5, UR4, 0x18 ;  /* 0x0000000405047291 */ /* 0x004fcc000f8ec03f */
[----:B------:R-:W-:Y:S01]  /*0b10*/  IMAD.U32 R18, RZ, RZ, UR4 ;  /* 0x00000004ff127e24 */ /* 0x000fe2000f8e00ff */
[----:B-1----:R-:W-:Y:S01]  /*0b20*/  SHF.R.U32.HI R0, RZ, 0x7, R0 ;  /* 0x00000007ff007819 */ /* 0x002fe20000011600 */
[----:B------:R-:W-:-:S03]  /*0b30*/  ULDC UR4, c[0x0][0xd14] ;  /* 0x0003450000047ab9 */ /* 0x000fc60000000800 */
[----:B------:R-:W-:-:S13]  /*0b40*/  ISETP.NE.AND P0, PT, R0, 0x1, PT ;  /* 0x000000010000780c */ /* 0x000fda0003f05270 */
[----:B------:R-:W-:Y:S08]  /*0b50*/  @!P0 BAR.ARV 0x9, 0x100 ;  /* 0x0244000000008b1d */ /* 0x000ff00000002000 */
[----:B------:R-:W-:Y:S06]  /*0b60*/  BAR.SYNC.DEFER_BLOCKING 0x5, 0x120 ;  /* 0x0144800000007b1d */ /* 0x000fec0000010000 */
[----:B------:R-:W1:Y:S02]  /*0b70*/  LDS.128 R32, [R18+0x324d0] ;  /* 0x0324d00012207984 */ /* 0x000e640000000c00 */
[----:B------:R-:W-:Y:S06]  /*0b80*/  BAR.ARV 0x4, 0x120 ;  /* 0x0104800000007b1d */ /* 0x000fec0000002000 */
[----:B-1----:R-:W-:-:S13]  /*0b90*/  ISETP.GE.AND P0, PT, R35, UR4, PT ;  /* 0x0000000423007c0c */ /* 0x002fda000bf06270 */
[----:B------:R-:W-:Y:S05]  /*0ba0*/  @P0 BRA `(.L_x_8174) ;  /* 0x0000015400180947 */ /* 0x000fea0003800000 */
[----:B------:R-:W2:Y:S01]  /*0bb0*/  LDL R3, [R1+0x80] ;  /* 0x0000800001037983 */ /* 0x000ea20000100800 */
[----:B------:R-:W-:Y:S01]  /*0bc0*/  CS2R R22, SRZ ;  /* 0x0000000000167805 */ /* 0x000fe2000001ff00 */
[----:B------:R-:W-:Y:S01]  /*0bd0*/  IMAD.MOV.U32 R200, RZ, RZ, RZ ;  /* 0x000000ffffc87224 */ /* 0x000fe200078e00ff */
[----:B0-----:R-:W0:Y:S01]  /*0be0*/  S2R R2, SR_TID.X ;  /* 0x0000000000027919 */ /* 0x001e220000002100 */
[----:B------:R-:W-:Y:S02]  /*0bf0*/  IMAD.MOV.U32 R224, RZ, RZ, RZ ;  /* 0x000000ffffe07224 */ /* 0x000fe400078e00ff */
[----:B0-----:R-:W-:-:S05]  /*0c00*/  VIADD R237, R2, 0xffffff80 ;  /* 0xffffff8002ed7836 */ /* 0x001fca0000000000 */
[----:B------:R-:W-:-:S04]  /*0c10*/  SHF.R.S32.HI R0, RZ, 0x1f, R237 ;  /* 0x0000001fff007819 */ /* 0x000fc800000114ed */
[CC--:B------:R-:W-:Y:S02]  /*0c20*/  LEA.HI R2, R0.reuse, R237.reuse, RZ, 0x4 ;  /* 0x000000ed00027211 */ /* 0x0c0fe400078f20ff */
[----:B------:R-:W-:-:S04]  /*0c30*/  LEA.HI R217, R0, R237, RZ, 0x5 ;  /* 0x000000ed00d97211 */ /* 0x000fc800078f28ff */
[----:B------:R-:W-:Y:S02]  /*0c40*/  SHF.R.S32.HI R217, RZ, 0x5, R217 ;  /* 0x00000005ffd97819 */ /* 0x000fe400000114d9 */
[----:B--2---:R-:W-:Y:S02]  /*0c50*/  R2UR UR4, R3 ;  /* 0x00000000030472ca */ /* 0x004fe400000e0000 */
[----:B------:R-:W-:-:S04]  /*0c60*/  LEA.HI R3, R0, R237, RZ, 0x7 ;  /* 0x000000ed00037211 */ /* 0x000fc800078f38ff */
[----:B------:R-:W-:Y:S02]  /*0c70*/  LOP3.LUT R230, R3, 0xffffff80, RZ, 0xc0, !PT ;  /* 0xffffff8003e67812 */ /* 0x000fe400078ec0ff */
[----:B------:R-:W-:-:S03]  /*0c80*/  SHF.R.S32.HI R232, RZ, 0x7, R3 ;  /* 0x00000007ffe87819 */ /* 0x000fc60000011403 */
[----:B------:R-:W-:Y:S01]  /*0c90*/  IMAD.IADD R230, R237, 0x1, -R230 ;  /* 0x00000001ede67824 */ /* 0x000fe200078e0ae6 */
[----:B------:R-:W-:Y:S01]  /*0ca0*/  LEA.HI R3, R3, R232, RZ, 0x1 ;  /* 0x000000e803037211 */ /* 0x000fe200078f08ff */
[----:B------:R-:W-:-:S03]  /*0cb0*/  ULOP3.LUT UR4, UR4, 0x1, URZ, 0xfc, !UPT ;  /* 0x0000000104047892 */ /* 0x000fc6000f8efc3f */
        /* <DEDUP_REMOVED lines=9> */
[----:B------:R-:W-:Y:S02]  /*0d50*/  LOP3.LUT R233, R6, 0x7ffffffc, RZ, 0xc0, !PT ;  /* 0x7ffffffc06e97812 */ /* 0x000fe400078ec0ff */
[----:B------:R-:W-:Y:S02]  /*0d60*/  LOP3.LUT R9, R5, 0xfffffff8, RZ, 0xc0, !PT ;  /* 0xfffffff805097812 */ /* 0x000fe400078ec0ff */
[----:B------:R-:W-:Y:S01]  /*0d70*/  SHF.R.S32.HI R5, RZ, 0x4, R2 ;  /* 0x00000004ff057819 */ /* 0x000fe20000011402 */
[----:B------:R-:W-:Y:S02]  /*0d80*/  IMAD.IADD R233, R230, 0x1, -R233 ;  /* 0x00000001e6e97824 */ /* 0x000fe400078e0ae9 */
[----:B------:R-:W-:Y:S01]  /*0d90*/  IMAD.IADD R8, R4, 0x1, -R9 ;  /* 0x0000000104087824 */ /* 0x000fe200078e0a09 */
[----:B------:R-:W-:-:S02]  /*0da0*/  LOP3.LUT R4, R2, 0x3fffff0, RZ, 0xc0, !PT ;  /* 0x03fffff002047812 */ /* 0x000fc400078ec0ff */
        /* <DEDUP_REMOVED lines=8> */
[--C-:B------:R-:W-:Y:S01]  /*0e30*/  SHF.R.S32.HI R19, RZ, 0x2, R3.reuse ;  /* 0x00000002ff137819 */ /* 0x100fe20000011403 */
[----:B------:R-:W-:Y:S01]  /*0e40*/  IMAD R5, R217, 0x10, R4 ;  /* 0x00000010d9057824 */ /* 0x000fe200078e0204 */
[----:B------:R-:W-:Y:S01]  /*0e50*/  SHF.R.S32.HI R8, RZ, 0x1f, R3 ;  /* 0x0000001fff087819 */ /* 0x000fe20000011403 */
[----:B------:R-:W-:Y:S01]  /*0e60*/  IMAD.U32 R4, RZ, RZ, UR4 ;  /* 0x00000004ff047e24 */ /* 0x000fe2000f8e00ff */
[----:B------:R-:W-:Y:S01]  /*0e70*/  SHF.R.S32.HI R214, RZ, 0x3, R0 ;  /* 0x00000003ffd67819 */ /* 0x000fe20000011400 */
[----:B------:R-:W-:Y:S01]  /*0e80*/  VIADD R223, R19, 0x40 ;  /* 0x0000004013df7836 */ /* 0x000fe20000000000 */
[----:B------:R-:W-:Y:S01]  /*0e90*/  LOP3.LUT R0, R0, 0x1ffffff8, RZ, 0xc0, !PT ;  /* 0x1ffffff800007812 */ /* 0x000fe200078ec0ff */
[----:B------:R-:W-:Y:S01]  /*0ea0*/  IMAD R5, R5, 0x8, R2 ;  /* 0x0000000805057824 */ /* 0x000fe200078e0202 */
[----:B------:R0:W-:Y:S01]  /*0eb0*/  STL [R1+0x7c], R4 ;  /* 0x00007c0401007387 */ /* 0x0001e20000100800 */
[----:B------:R-:W-:Y:S01]  /*0ec0*/  IMAD.SHL.U32 R213, R223, 0x40, RZ ;  /* 0x00000040dfd57824 */ /* 0x000fe200078e00ff */
[----:B------:R-:W-:Y:S01]  /*0ed0*/  SHF.R.S32.HI R10, RZ, 0x1f, R223 ;  /* 0x0000001fff0a7819 */ /* 0x000fe200000114df */
[----:B------:R-:W-:Y:S01]  /*0ee0*/  IMAD.IADD R0, R237, 0x1, -R0 ;  /* 0x00000001ed007824 */ /* 0x000fe200078e0a00 */
[----:B------:R-:W-:Y:S01]  /*0ef0*/  LEA.HI R8, R8, R19, RZ, 0x3 ;  /* 0x0000001308087211 */ /* 0x000fe200078f18ff */
[----:B------:R-:W-:Y:S01]  /*0f00*/  IMAD.MOV.U32 R2, RZ, RZ, RZ ;  /* 0x000000ffff027224 */ /* 0x000fe200078e00ff */
[----:B------:R-:W-:Y:S01]  /*0f10*/  LEA.HI R10, R10, R223, RZ, 0x3 ;  /* 0x000000df0a0a7211 */ /* 0x000fe200078f18ff */
[----:B------:R-:W-:Y:S01]  /*0f20*/  IMAD.SHL.U32 R201, R0, 0x8, RZ ;  /* 0x0000000800c97824 */ /* 0x000fe200078e00ff */
[----:B------:R-:W-:Y:S01]  /*0f30*/  LOP3.LUT R213, R213, 0x1c0, RZ, 0xc0, !PT ;  /* 0x000001c0d5d57812 */ /* 0x000fe200078ec0ff */
[----:B------:R-:W-:Y:S01]  /*0f40*/  IMAD.SHL.U32 R235, R5, 0x8, RZ ;  /* 0x0000000805eb7824 */ /* 0x000fe200078e00ff */
[----:B0-----:R-:W-:Y:S01]  /*0f50*/  LOP3.LUT R4, R3, 0xfffffffc, RZ, 0xc0, !PT ;  /* 0xfffffffc03047812 */ /* 0x001fe200078ec0ff */
[----:B------:R-:W-:Y:S01]  /*0f60*/  IMAD.SHL.U32 R10, R10, 0x40, RZ ;  /* 0x000000400a0a7824 */ /* 0x000fe200078e00ff */
[----:B------:R-:W-:-:S02]  /*0f70*/  SHF.R.U32.HI R236, RZ, 0x3, R213 ;  /* 0x00000003ffec7819 */ /* 0x000fc400000116d5 */
[----:B------:R-:W-:Y:S01]  /*0f80*/  LOP3.LUT R8, R8, 0xfffffff8, RZ, 0xc0, !PT ;  /* 0xfffffff808087812 */ /* 0x000fe200078ec0ff */
[----:B------:R-:W-:Y:S01]  /*0f90*/  IMAD.IADD R227, R237, 0x1, -R4 ;  /* 0x00000001ede37824 */ /* 0x000fe200078e0a04 */
[----:B------:R-:W-:Y:S02]  /*0fa0*/  LOP3.LUT R218, R10, 0xfffffe00, RZ, 0xc0, !PT ;  /* 0xfffffe000ada7812 */ /* 0x000fe400078ec0ff */
[----:B------:R-:W-:Y:S01]  /*0fb0*/  SHF.R.S32.HI R226, RZ, 0x1f, R19 ;  /* 0x0000001fffe27819 */ /* 0x000fe20000011413 */
[----:B------:R-:W-:Y:S02]  /*0fc0*/  IMAD.SHL.U32 R16, R227, 0x8, RZ ;  /* 0x00000008e3107824 */ /* 0x000fe400078e00ff */
[----:B------:R-:W-:-:S03]  /*0fd0*/  IMAD.IADD R228, R19, 0x1, -R8 ;  /* 0x0000000113e47824 */ /* 0x000fc600078e0a08 */
[--C-:B------:R-:W-:Y:S02]  /*0fe0*/  LOP3.LUT R3, R213, 0x38, R16.reuse, 0xf8, !PT ;  /* 0x00000038d5037812 */ /* 0x100fe400078ef810 */
[----:B------:R-:W-:Y:S02]  /*0ff0*/  SHF.R.S32.HI R17, RZ, 0x1f, R16 ;  /* 0x0000001fff117819 */ /* 0x000fe40000011410 */
[----:B------:R-:W-:-:S05]  /*1000*/  LOP3.LUT R3, R218, R3, R236, 0xf6, !PT ;  /* 0x00000003da037212 */ /* 0x000fca00078ef6ec */
[----:B------:R-:W-:-:S07]  /*1010*/  IMAD R231, R3, 0x2, R18 ;  /* 0x0000000203e77824 */ /* 0x000fce00078e0212 */
.L_x_8309:
[----:B0----5:R-:W0:Y:S02]  /*1020*/  LDC.64 R4, c[0x0][0xd60] ;  /* 0x00035800ff047b82 */ /* 0x021e240000000a00 */
        /* <DEDUP_REMOVED lines=14> */
[C---:B---3--:R-:W-:Y:S02]  /*1110*/  @P1 LEA R6, P2, R222.reuse, UR8, 0x2 ;  /* 0x00000008de061c11 */ /* 0x048fe4000f8410ff */
[C-C-:B------:R-:W-:Y:S02]  /*1120*/  SHF.L.U64.HI R221, R222.reuse, 0x2, R229.reuse ;  /* 0x00000002dedd7819 */ /* 0x140fe400000102e5 */
[----:B------:R-:W-:Y:S02]  /*1130*/  @P1 LEA.HI.X R7, R222, UR9, R229, 0x2, P2 ;  /* 0x00000009de071c11 */ /* 0x000fe400090f14e5 */
[----:B------:R-:W-:Y:S02]  /*1140*/  ISETP.NE.U32.AND P2, PT, RZ, UR4, PT ;  /* 0x00000004ff007c0c */ /* 0x000fe4000bf45070 */
[----:B------:R-:W-:Y:S01]  /*1150*/  IADD3 R8, P3, R220, UR6, RZ ;  /* 0x00000006dc087c10 */ /* 0x000fe2000ff7e0ff */
[----:B------:R0:W5:Y:S01]  /*1160*/  @P1 LDG.E R3, desc[UR60][R6.64] ;  /* 0x0000003c06031981 */ /* 0x000162000c1e1900 */
[----:B------:R-:W-:-:S02]  /*1170*/  ISETP.NE.AND.EX P2, PT, RZ, UR5, PT, P2 ;  /* 0x00000005ff007c0c */ /* 0x000fc4000bf45320 */
[----:B------:R-:W-:-:S05]  /*1180*/  IADD3.X R9, R221, UR7, RZ, P3, !PT ;  /* 0x00000007dd097c10 */ /* 0x000fca0009ffe4ff */
[----:B------:R0:W5:Y:S06]  /*1190*/  @P0 LDG.E R35, desc[UR60][R8.64] ;  /* 0x0000003c08230981 */ /* 0x00016c000c1e1900 */
[----:B------:R-:W-:Y:S01]  /*11a0*/  @P2 IADD3 R4, P1, R220, UR4, RZ ;  /* 0x00000004dc042c10 */ /* 0x000fe2000ff3e0ff */
[----:B------:R-:W-:Y:S02]  /*11b0*/  ULDC UR4, c[0x0][0x288] ;  /* 0x0000a20000047ab9 */ /* 0x000fe40000000800 */
[----:B------:R-:W-:Y:S01]  /*11c0*/  IMAD.U32 R99, RZ, RZ, UR4 ;  /* 0x00000004ff637e24 */ /* 0x000fe2000f8e00ff */
[----:B------:R-:W-:Y:S01]  /*11d0*/  @P2 IADD3.X R5, R221, UR5, RZ, P1, !PT ;  /* 0x00000005dd052c10 */ /* 0x000fe20008ffe4ff */
[----:B------:R-:W-:-:S04]  /*11e0*/  ULDC.64 UR4, c[0x0][0x3f8] ;  /* 0x0000fe0000047ab9 */ /* 0x000fc80000000a00 */
        /* <DEDUP_REMOVED lines=11> */
[----:B0---4-:R-:W-:Y:S06]  /*12a0*/  @P2 BRA `(.L_x_8175) ;  /* 0x0000000000242947 */ /* 0x011fec0003800000 */
        /* <DEDUP_REMOVED lines=9> */
.L_x_8175:
        /* <DEDUP_REMOVED lines=10> */
.L_x_8176:
[----:B------:R-:W-:Y:S05]  /*13e0*/  @!P0 BRA `(.L_x_8177) ;  /* 0x00000000000c8947 */ /* 0x000fea0003800000 */
[----:B------:R-:W2:Y:S04]  /*13f0*/  LDG.E R5, desc[UR60][R8.64] ;  /* 0x0000003c08057981 */ /* 0x000ea8000c1e1900 */
[----:B------:R-:W2:Y:S02]  /*1400*/  LDG.E R30, desc[UR60][R8.64+0x4] ;  /* 0x0000043c081e7981 */ /* 0x000ea4000c1e1900 */
[----:B--2---:R-:W-:-:S07]  /*1410*/  IMAD.IADD R30, R30, 0x1, -R5 ;  /* 0x000000011e1e7824 */ /* 0x004fce00078e0a05 */
.L_x_8177:
        /* <DEDUP_REMOVED lines=9> */
[----:B------:R-:W-:Y:S01]  /*14b0*/  ISETP.NE.U32.AND P1, PT, RZ, UR4, PT ;  /* 0x00000004ff007c0c */ /* 0x000fe2000bf25070 */
[----:B------:R-:W-:-:S03]  /*14c0*/  IMAD.MOV.U32 R28, RZ, RZ, R30 ;  /* 0x000000ffff1c7224 */ /* 0x000fc600078e001e */
[----:B------:R-:W-:Y:S01]  /*14d0*/  ISETP.NE.AND.EX P1, PT, RZ, UR5, PT, P1 ;  /* 0x00000005ff007c0c */ /* 0x000fe2000bf25310 */
[----:B0-----:R-:W-:-:S05]  /*14e0*/  IMAD.MOV R4, RZ, RZ, -R8 ;  /* 0x000000ffff047224 */ /* 0x001fca00078e0a08 */
[----:B------:R-:W-:-:S07]  /*14f0*/  VIMNMX R4, RZ, R4, !PT ;  /* 0x00000004ff047248 */ /* 0x000fce0007fe0100 */
        /* <DEDUP_REMOVED lines=42> */
.L_x_8180:
[----:B------:R-:W-:Y:S05]  /*17a0*/  BSYNC B6 ;  /* 0x0000000000067941 */ /* 0x000fea0003800000 */
.L_x_8179:
        /* <DEDUP_REMOVED lines=20> */
.L_x_8182:
[----:B------:R-:W-:Y:S05]  /*18f0*/  BSYNC B6 ;  /* 0x0000000000067941 */ /* 0x000fea0003800000 */
.L_x_8181:
[----:B------:R-:W-:Y:S01]  /*1900*/  ULDC.64 UR4, c[0x0][0xaf0] ;  /* 0x0002bc0000047ab9 */ /* 0x000fe20000000a00 */
[----:B------:R-:W0:Y:S01]  /*1910*/  LDC R0, c[0x0][0x428] ;  /* 0x00010a00ff007b82 */ /* 0x000e220000000800 */
[----:B------:R-:W-:-:S07]  /*1920*/  ISETP.NE.U32.AND P0, PT, RZ, UR4, PT ;  /* 0x00000004ff007c0c */ /* 0x000fce000bf05070 */
[----:B------:R-:W1:Y:S01]  /*1930*/  LDC.64 R12, c[0x0][0x2f0] ;  /* 0x0000bc00ff0c7b82 */ /* 0x000e620000000a00 */
[----:B------:R-:W-:Y:S01]  /*1940*/  ISETP.NE.AND.EX P0, PT, RZ, UR5, PT, P0 ;  /* 0x00000005ff007c0c */ /* 0x000fe2000bf05300 */
[----:B------:R-:W2:Y:S01]  /*1950*/  S2R R20, SR_TID.X ;  /* 0x0000000000147919 */ /* 0x000ea20000002100 */
[----:B------:R-:W-:Y:S01]  /*1960*/  IMAD.IADD R72, R35, 0x1, R30 ;  /* 0x0000000123487824 */ /* 0x000fe200078e021e */
[----:B------:R-:W-:-:S04]  /*1970*/  ULDC.64 UR6, c[0x0][0xb00] ;  /* 0x0002c00000067ab9 */ /* 0x000fc80000000a00 */
[----:B------:R-:W3:Y:S06]  /*1980*/  LDC R97, c[0x0][0x3d4] ;  /* 0x0000f500ff617b82 */ /* 0x000eec0000000800 */
[----:B------:R-:W-:Y:S02]  /*1990*/  @P0 IADD3 R4, P1, R220, UR4, RZ ;  /* 0x00000004dc040c10 */ /* 0x000fe4000ff3e0ff */
[----:B------:R-:W4:Y:S02]  /*19a0*/  LDC.64 R64, c[0x0][0x3e8] ;  /* 0x0000fa00ff407b82 */ /* 0x000f240000000a00 */
[----:B------:R-:W-:Y:S01]  /*19b0*/  @P0 IADD3.X R5, R221, UR5, RZ, P1, !PT ;  /* 0x00000005dd050c10 */ /* 0x000fe20008ffe4ff */
[----:B------:R-:W-:-:S04]  /*19c0*/  ULDC.64 UR4, c[0x0][0x2f8] ;  /* 0x0000be0000047ab9 */ /* 0x000fc80000000a00 */
[----:B------:R2:W3:Y:S01]  /*19d0*/  @P0 LDG.E R31, desc[UR60][R4.64] ;  /* 0x0000003c041f0981 */ /* 0x0004e2000c1e1900 */
[----:B0-----:R-:W-:Y:S01]  /*19e0*/  ISETP.NE.AND P0, PT, R0, 0x1, PT ;  /* 0x000000010000780c */ /* 0x001fe20003f05270 */
[----:B------:R-:W0:Y:S01]  /*19f0*/  LDC.64 R70, c[0x0][0x3d8] ;  /* 0x0000f600ff467b82 */ /* 0x000e220000000a00 */
[----:B------:R-:W-:Y:S01]  /*1a00*/  SHF.R.S32.HI R51, RZ, 0x1f, R72 ;  /* 0x0000001fff337819 */ /* 0x000fe20000011448 */
[C---:B------:R-:W-:Y:S01]  /*1a10*/  VIADD R10, R16.reuse, 0xc0 ;  /* 0x000000c0100a7836 */ /* 0x040fe20000000000 */
[----:B------:R-:W-:Y:S01]  /*1a20*/  SHF.R.S32.HI R98, RZ, 0x1f, R223 ;  /* 0x0000001fff627819 */ /* 0x000fe200000114df */
[----:B------:R-:W-:Y:S02]  /*1a30*/  VIADD R11, R16, 0xe0 ;  /* 0x000000e0100b7836 */ /* 0x000fe40000000000 */
[-C--:B-1----:R-:W-:Y:S02]  /*1a40*/  IMAD R6, R51, R12.reuse, RZ ;  /* 0x0000000c33067224 */ /* 0x082fe400078e02ff */
[----:B--2---:R-:W-:Y:S01]  /*1a50*/  IMAD.WIDE.U32 R4, R72, R12, RZ ;  /* 0x0000000c48047225 */ /* 0x004fe200078e00ff */
[----:B------:R-:W-:-:S03]  /*1a60*/  SHF.R.U32.HI R44, RZ, 0x7, R20 ;  /* 0x00000007ff2c7819 */ /* 0x000fc60000011614 */
[----:B------:R-:W1:Y:S01]  /*1a70*/  @P0 LDC R3, c[0x0][0x42c] ;  /* 0x00010b00ff030b82 */ /* 0x000e620000000800 */
[----:B------:R-:W-:Y:S01]  /*1a80*/  ISETP.NE.AND P6, PT, R44, 0x1, PT ;  /* 0x000000012c00780c */ /* 0x000fe20003fc5270 */
[----:B------:R-:W-:Y:S02]  /*1a90*/  IMAD R79, R13, 0x60, RZ ;  /* 0x000000600d4f7824 */ /* 0x000fe400078e02ff */
[----:B----4-:R-:W-:-:S04]  /*1aa0*/  IMAD.WIDE.U32 R38, R19, R64, R16 ;  /* 0x0000004013267225 */ /* 0x010fc800078e0010 */
[----:B------:R-:W2:Y:S01]  /*1ab0*/  @P0 LDC R7, c[0x0][0x430] ;  /* 0x00010c00ff070b82 */ /* 0x000ea20000000800 */
[----:B------:R-:W-:Y:S02]  /*1ac0*/  IMAD.MOV.U32 R40, RZ, RZ, R38 ;  /* 0x000000ffff287224 */ /* 0x000fe400078e0026 */
[----:B------:R-:W-:Y:S01]  /*1ad0*/  IMAD.MOV.U32 R77, RZ, RZ, 0x20 ;  /* 0x00000020ff4d7424 */ /* 0x000fe200078e00ff */
[----:B0-----:R-:W-:Y:S01]  /*1ae0*/  SHF.L.U64.HI R74, R70, 0x6, R71 ;  /* 0x00000006464a7819 */ /* 0x001fe20000010247 */
[----:B------:R-:W-:-:S04]  /*1af0*/  IMAD.WIDE.U32 R36, R19, R70, R16 ;  /* 0x0000004613247225 */ /* 0x000fc800078e0010 */
[----:B------:R-:W-:Y:S02]  /*1b00*/  IMAD.MOV.U32 R66, RZ, RZ, R36 ;  /* 0x000000ffff427224 */ /* 0x000fe400078e0024 */
[----:B------:R-:W-:Y:S02]  /*1b10*/  IMAD R49, R65, 0x60, RZ ;  /* 0x0000006041317824 */ /* 0x000fe400078e02ff */
        /* <DEDUP_REMOVED lines=12> */
[----:B------:R-:W-:Y:S02]  /*1be0*/  IMAD R3, R8, UR4, RZ ;  /* 0x0000000408037c24 */ /* 0x000fe4000f8e02ff */
[----:B------:R-:W-:Y:S02]  /*1bf0*/  VIADD R100, R44, 0x8 ;  /* 0x000000082c647836 */ /* 0x000fe40000000000 */
[----:B------:R-:W-:Y:S01]  /*1c00*/  IMAD R3, R34, UR5, R3 ;  /* 0x0000000522037c24 */ /* 0x000fe2000f8e0203 */
[----:B------:R-:W-:-:S03]  /*1c10*/  ULDC.64 UR4, c[0x0][0x300] ;  /* 0x0000c00000047ab9 */ /* 0x000fc60000000a00 */
[----:B------:R-:W-:Y:S01]  /*1c20*/  IMAD.IADD R5, R5, 0x1, R3 ;  /* 0x0000000105057824 */ /* 0x000fe200078e0203 */
[----:B---3--:R-:W-:Y:S02]  /*1c30*/  SHF.R.S32.HI R0, RZ, 0x1f, R31 ;  /* 0x0000001fff007819 */ /* 0x008fe4000001141f */
[----:B------:R-:W-:Y:S02]  /*1c40*/  SEL R35, R31, RZ, !P0 ;  /* 0x000000ff1f237207 */ /* 0x000fe40004000000 */
[----:B------:R-:W-:-:S03]  /*1c50*/  SEL R32, R0, RZ, !P0 ;  /* 0x000000ff00207207 */ /* 0x000fc60004000000 */
[----:B------:R-:W-:-:S04]  /*1c60*/  IMAD.WIDE.U32 R14, R35, UR4, R4 ;  /* 0x00000004230e7c25 */ /* 0x000fc8000f8e0004 */
[----:B------:R-:W-:Y:S02]  /*1c70*/  IMAD R0, R32, UR4, RZ ;  /* 0x0000000420007c24 */ /* 0x000fe4000f8e02ff */
[----:B------:R-:W-:-:S04]  /*1c80*/  IMAD.WIDE.U32 R4, R19, R12, R16 ;  /* 0x0000000c13047225 */ /* 0x000fc800078e0010 */
[----:B------:R-:W-:Y:S01]  /*1c90*/  IMAD R3, R35, UR5, R0 ;  /* 0x0000000523037c24 */ /* 0x000fe2000f8e0200 */
[----:B------:R-:W-:Y:S05]  /*1ca0*/  @!P6 WARPSYNC.ALL ;  /* 0x000000000000e948 */ /* 0x000fea0003800000 */
[----:B------:R-:W-:Y:S01]  /*1cb0*/  VIADD R0, R16, 0x20 ;  /* 0x0000002010007836 */ /* 0x000fe20000000000 */
[----:B------:R-:W-:Y:S01]  /*1cc0*/  ULDC UR6, c[0x0][0x310] ;  /* 0x0000c40000067ab9 */ /* 0x000fe20000000800 */
[----:B------:R-:W-:Y:S01]  /*1cd0*/  IMAD.IADD R3, R15, 0x1, R3 ;  /* 0x000000010f037824 */ /* 0x000fe200078e0203 */
[----:B------:R-:W-:Y:S01]  /*1ce0*/  @!P6 BAR.SYNC.DEFER_BLOCKING 0x9, 0x100 ;  /* 0x024400000000eb1d */ /* 0x000fe20000010000 */
[----:B------:R-:W-:-:S02]  /*1cf0*/  IADD3 R4, P0, R14, R4, RZ ;  /* 0x000000040e047210 */ /* 0x000fc40007f1e0ff */
[----:B------:R-:W-:Y:S02]  /*1d00*/  ISETP.GE.AND P1, PT, R0, UR6, PT ;  /* 0x0000000600007c0c */ /* 0x000fe4000bf26270 */
[----:B------:R-:W-:Y:S01]  /*1d10*/  IADD3.X R5, R3, R5, R6, P0, !PT ;  /* 0x0000000503057210 */ /* 0x000fe200007fe406 */
[----:B------:R-:W-:Y:S01]  /*1d20*/  ULDC.64 UR4, c[0x0][0x320] ;  /* 0x0000c80000047ab9 */ /* 0x000fe20000000a00 */
[----:B------:R-:W-:Y:S02]  /*1d30*/  SEL R7, RZ, 0xffffffff, P1 ;  /* 0xffffffffff077807 */ /* 0x000fe40000800000 */
[----:B------:R-:W-:Y:S02]  /*1d40*/  ISETP.GE.AND P0, PT, R16, UR6, PT ;  /* 0x0000000610007c0c */ /* 0x000fe4000bf06270 */
[----:B------:R-:W-:Y:S01]  /*1d50*/  ISETP.GE.AND P2, PT, R10, UR6, PT ;  /* 0x000000060a007c0c */ /* 0x000fe2000bf46270 */
[----:B------:R-:W-:Y:S01]  /*1d60*/  IMAD.SHL.U32 R9, R7, 0x2, RZ ;  /* 0x0000000207097824 */ /* 0x000fe200078e00ff */
[----:B------:R-:W-:Y:S01]  /*1d70*/  SEL R6, RZ, 0x1, P0 ;  /* 0x00000001ff067807 */ /* 0x000fe20000000000 */
[----:B------:R-:W-:Y:S01]  /*1d80*/  IMAD R7, R8, UR4, RZ ;  /* 0x0000000408077c24 */ /* 0x000fe2000f8e02ff */
[----:B------:R-:W-:Y:S01]  /*1d90*/  ISETP.GE.AND P3, PT, R11, UR6, PT ;  /* 0x000000060b007c0c */ /* 0x000fe2000bf66270 */
[----:B------:R-:W-:Y:S01]  /*1da0*/  VIADD R8, R16, 0x80 ;  /* 0x0000008010087836 */ /* 0x000fe20000000000 */
[----:B------:R-:W-:Y:S01]  /*1db0*/  LOP3.LUT R20, R9, 0x2, R6, 0xe2, !PT ;  /* 0x0000000209147812 */ /* 0x000fe200078ee206 */
[----:B------:R-:W-:Y:S01]  /*1dc0*/  IMAD R31, R34, UR5, R7 ;  /* 0x00000005221f7c24 */ /* 0x000fe2000f8e0207 */
[----:B------:R-:W-:Y:S01]  /*1dd0*/  SEL R93, RZ, 0xffffff80, P3 ;  /* 0xffffff80ff5d7807 */ /* 0x000fe20001800000 */
[----:B------:R-:W-:-:S02]  /*1de0*/  VIADD R6, R16, 0x40 ;  /* 0x0000004010067836 */ /* 0x000fc40000000000 */
[C---:B------:R-:W-:Y:S02]  /*1df0*/  VIADD R7, R16.reuse, 0x60 ;  /* 0x0000006010077836 */ /* 0x040fe40000000000 */
[----:B------:R-:W-:Y:S01]  /*1e00*/  VIADD R9, R16, 0xa0 ;  /* 0x000000a010097836 */ /* 0x000fe20000000000 */
[----:B------:R-:W-:Y:S01]  /*1e10*/  ISETP.GE.AND P0, PT, R6, UR6, PT ;  /* 0x0000000606007c0c */ /* 0x000fe2000bf06270 */
[----:B------:R-:W-:Y:S01]  /*1e20*/  IMAD.WIDE.U32 R10, R34, UR4, R16 ;  /* 0x00000004220a7c25 */ /* 0x000fe2000f8e0010 */
[----:B------:R-:W-:Y:S01]  /*1e30*/  ISETP.GE.AND P1, PT, R7, UR6, PT ;  /* 0x0000000607007c0c */ /* 0x000fe2000bf26270 */
[----:B------:R-:W-:Y:S01]  /*1e40*/  ULDC.64 UR4, c[0x0][0x328] ;  /* 0x0000ca0000047ab9 */ /* 0x000fe20000000a00 */
[----:B------:R-:W-:Y:S01]  /*1e50*/  SEL R21, RZ, 0x4, P0 ;  /* 0x00000004ff157807 */ /* 0x000fe20000000000 */
[----:B------:R-:W-:Y:S01]  /*1e60*/  IMAD.IADD R11, R11, 0x1, R31 ;  /* 0x000000010b0b7824 */ /* 0x000fe200078e021f */
[----:B------:R-:W-:Y:S01]  /*1e70*/  SEL R30, RZ, 0x8, P1 ;  /* 0x00000008ff1e7807 */ /* 0x000fe20000800000 */
[----:B------:R-:W-:Y:S01]  /*1e80*/  IMAD R31, R32, UR4, RZ ;  /* 0x00000004201f7c24 */ /* 0x000fe2000f8e02ff */
[----:B------:R-:W-:-:S02]  /*1e90*/  ISETP.GE.AND P0, PT, R8, UR6, PT ;  /* 0x0000000608007c0c */ /* 0x000fc4000bf06270 */
[----:B------:R-:W-:Y:S01]  /*1ea0*/  ISETP.GE.AND P1, PT, R9, UR6, PT ;  /* 0x0000000609007c0c */ /* 0x000fe2000bf26270 */
[----:B------:R-:W-:Y:S01]  /*1eb0*/  IMAD R47, R35, UR5, R31 ;  /* 0x00000005232f7c24 */ /* 0x000fe2000f8e021f */
[----:B------:R-:W-:Y:S02]  /*1ec0*/  LOP3.LUT R20, R30, R20, R21, 0xfe, !PT ;  /* 0x000000141e147212 */ /* 0x000fe400078efe15 */
[----:B------:R-:W-:Y:S02]  /*1ed0*/  SEL R21, RZ, 0x10, P0 ;  /* 0x00000010ff157807 */ /* 0x000fe40000000000 */
[----:B------:R-:W-:Y:S02]  /*1ee0*/  SEL R30, RZ, 0x20, P1 ;  /* 0x00000020ff1e7807 */ /* 0x000fe40000800000 */
[----:B------:R-:W-:Y:S02]  /*1ef0*/  ISETP.GE.AND P0, PT, R16, R97, PT ;  /* 0x000000611000720c */ /* 0x000fe40003f06270 */
[----:B------:R-:W-:Y:S01]  /*1f00*/  LOP3.LUT R32, R30, R20, R21, 0xfe, !PT ;  /* 0x000000141e207212 */ /* 0x000fe200078efe15 */
[----:B------:R-:W-:Y:S01]  /*1f10*/  IMAD.SHL.U32 R20, R227, 0x4, RZ ;  /* 0x00000004e3147824 */ /* 0x000fe200078e00ff */
[----:B------:R-:W-:Y:S01]  /*1f20*/  SEL R21, RZ, 0x40, P2 ;  /* 0x00000040ff157807 */ /* 0x000fe20001000000 */
[----:B------:R-:W-:Y:S01]  /*1f30*/  IMAD.WIDE.U32 R30, R35, UR4, R10 ;  /* 0x00000004231e7c25 */ /* 0x000fe2000f8e000a */
[----:B------:R-:W-:Y:S01]  /*1f40*/  SEL R43, R97, RZ, P0 ;  /* 0x000000ff612b7207 */ /* 0x000fe20000000000 */
[----:B------:R-:W-:Y:S01]  /*1f50*/  ULDC UR4, c[0x0][0x2e4] ;  /* 0x0000b90000047ab9 */ /* 0x000fe20000000800 */
[----:B------:R-:W-:Y:S01]  /*1f60*/  LOP3.LUT R94, R32, R21, RZ, 0xfc, !PT ;  /* 0x00000015205e7212 */ /* 0x000fe200078efcff */
[----:B------:R-:W-:Y:S01]  /*1f70*/  IMAD R32, R226, R64, RZ ;  /* 0x00000040e2207224 */ /* 0x000fe200078e02ff */
[----:B------:R-:W-:Y:S01]  /*1f80*/  SHF.R.S32.HI R21, RZ, 0x1f, R20 ;  /* 0x0000001fff157819 */ /* 0x000fe20000011414 */
[----:B------:R-:W-:Y:S01]  /*1f90*/  IMAD.IADD R43, R16, 0x1, R43 ;  /* 0x00000001102b7824 */ /* 0x000fe200078e022b */
[----:B------:R-:W-:Y:S01]  /*1fa0*/  LOP3.LUT P1, RZ, R228, 0x4, RZ, 0xc0, !PT ;  /* 0x00000004e4ff7812 */ /* 0x000fe2000782c0ff */
[----:B------:R-:W-:Y:S01]  /*1fb0*/  IMAD R10, R226, R70, RZ ;  /* 0x00000046e20a7224 */ /* 0x000fe200078e02ff */
[C---:B------:R-:W-:Y:S01]  /*1fc0*/  IADD3 R72, P2, R19.reuse, R72, RZ ;  /* 0x0000004813487210 */ /* 0x040fe20007f5e0ff */
[C---:B------:R-:W-:Y:S01]  /*1fd0*/  IMAD R45, R19.reuse, R65, R32 ;  /* 0x00000041132d7224 */ /* 0x040fe200078e0220 */
[----:B------:R-:W-:Y:S01]  /*1fe0*/  SHF.R.S32.HI R32, RZ, 0x1f, R43 ;  /* 0x0000001fff207819 */ /* 0x000fe2000001142b */
[----:B------:R-:W-:Y:S01]  /*1ff0*/  IMAD R69, R19, R71, R10 ;  /* 0x0000004713457224 */ /* 0x000fe200078e020a */
[----:B------:R-:W-:Y:S01]  /*2000*/  SEL R77, R77, 0xffffffe0, !P1 ;  /* 0xffffffe04d4d7807 */ /* 0x000fe20004800000 */
[----:B------:R-:W-:Y:S01]  /*2010*/  IMAD.WIDE.U32 R10, R19, R70, R20 ;  /* 0x00000046130a7225 */ /* 0x000fe200078e0014 */
[----:B------:R-:W-:-:S02]  /*2020*/  LEA.HI R43, R32, R43, RZ, 0x3 ;  /* 0x0000002b202b7211 */ /* 0x000fc400078f18ff */
[----:B------:R-:W-:Y:S01]  /*2030*/  LOP3.LUT R93, R94, 0x80, R93, 0xc8, !PT ;  /* 0x000000805e5d7812 */ /* 0x000fe200078ec85d */
[----:B------:R-:W-:Y:S01]  /*2040*/  IMAD.SHL.U32 R32, R228, 0x40, RZ ;  /* 0x00000040e4207824 */ /* 0x000fe200078e00ff */
[----:B------:R-:W-:Y:S01]  /*2050*/  SHF.R.S32.HI R85, RZ, 0x3, R43 ;  /* 0x00000003ff557819 */ /* 0x000fe2000001142b */
[----:B------:R-:W-:Y:S01]  /*2060*/  IMAD.IADD R67, R69, 0x1, R37 ;  /* 0x0000000145437824 */ /* 0x000fe200078e0225 */
[----:B-----5:R-:W-:Y:S01]  /*2070*/  SHF.R.S32.HI R37, RZ, 0x1f, R28 ;  /* 0x0000001fff257819 */ /* 0x020fe2000001141c */
[----:B------:R-:W-:Y:S01]  /*2080*/  IMAD.IADD R41, R45, 0x1, R39 ;  /* 0x000000012d297824 */ /* 0x000fe200078e0227 */
[----:B------:R-:W-:Y:S01]  /*2090*/  LOP3.LUT R32, R32, 0x1c0, RZ, 0xc0, !PT ;  /* 0x000001c020207812 */ /* 0x000fe200078ec0ff */
[----:B------:R-:W-:Y:S01]  /*20a0*/  IMAD.MOV.U32 R68, RZ, RZ, R10 ;  /* 0x000000ffff447224 */ /* 0x000fe200078e000a */
[----:B------:R-:W-:Y:S01]  /*20b0*/  SHF.L.U64.HI R10, R12, 0x6, R13 ;  /* 0x000000060c0a7819 */ /* 0x000fe2000001020d */
[C---:B------:R-:W-:Y:S01]  /*20c0*/  IMAD R13, R37.reuse, R64, RZ ;  /* 0x00000040250d7224 */ /* 0x040fe200078e02ff */
[----:B------:R-:W-:Y:S01]  /*20d0*/  SHF.R.U32.HI R76, RZ, 0x3, R32 ;  /* 0x00000003ff4c7819 */ /* 0x000fe20000011620 */
[----:B------:R-:W-:Y:S01]  /*20e0*/  IMAD R42, R37, R70, RZ ;  /* 0x00000046252a7224 */ /* 0x000fe200078e02ff */
[----:B------:R-:W-:Y:S01]  /*20f0*/  LOP3.LUT R86, R43, 0xfffffff8, RZ, 0xc0, !PT ;  /* 0xfffffff82b567812 */ /* 0x000fe200078ec0ff */
[----:B------:R-:W-:Y:S01]  /*2100*/  IMAD.WIDE.U32 R36, R28, R64, R40 ;  /* 0x000000401c247225 */ /* 0x000fe200078e0028 */
[----:B------:R-:W-:-:S02]  /*2110*/  LOP3.LUT R41, R32, 0x18, R16, 0xf8, !PT ;  /* 0x0000001820297812 */ /* 0x000fc400078ef810 */
[----:B------:R-:W-:Y:S01]  /*2120*/  SHF.R.S32.HI R89, RZ, 0x1f, R86 ;  /* 0x0000001fff597819 */ /* 0x000fe20000011456 */
[----:B------:R-:W-:Y:S01]  /*2130*/  IMAD.WIDE.U32 R34, R19, R64, R20 ;  /* 0x0000004013227225 */ /* 0x000fe200078e0014 */
[-C--:B------:R-:W-:Y:S02]  /*2140*/  LOP3.LUT R78, R41, R76.reuse, RZ, 0x3c, !PT ;  /* 0x0000004c294e7212 */ /* 0x080fe400078e3cff */
[----:B------:R-:W-:Y:S01]  /*2150*/  LOP3.LUT R41, R32, 0x38, R43, 0xf8, !PT ;  /* 0x0000003820297812 */ /* 0x000fe200078ef82b */
[----:B------:R-:W-:Y:S01]  /*2160*/  IMAD.IADD R39, R35, 0x1, R45 ;  /* 0x0000000123277824 */ /* 0x000fe200078e022d */
[----:B------:R-:W-:Y:S01]  /*2170*/  LOP3.LUT R43, R213, 0x38, R43, 0xf8, !PT ;  /* 0x00000038d52b7812 */ /* 0x000fe200078ef82b */
[----:B------:R-:W-:Y:S01]  /*2180*/  IMAD.IADD R69, R11, 0x1, R69 ;  /* 0x000000010b457824 */ /* 0x000fe200078e0245 */
[----:B------:R-:W-:Y:S01]  /*2190*/  LOP3.LUT R90, R41, R76, RZ, 0x3c, !PT ;  /* 0x0000004c295a7212 */ /* 0x000fe200078e3cff */
[----:B------:R-:W-:Y:S01]  /*21a0*/  IMAD.MOV.U32 R38, RZ, RZ, R34 ;  /* 0x000000ffff267224 */ /* 0x000fe200078e0022 */
[----:B------:R-:W-:Y:S01]  /*21b0*/  LOP3.LUT R43, R43, R236, RZ, 0x3c, !PT ;  /* 0x000000ec2b2b7212 */ /* 0x000fe200078e3cff */
[----:B------:R-:W-:Y:S01]  /*21c0*/  IMAD.SHL.U32 R11, R12, 0x40, RZ ;  /* 0x000000400c0b7824 */ /* 0x000fe200078e00ff */
[----:B------:R-:W-:Y:S01]  /*21d0*/  ISETP.GE.AND P1, PT, R16, UR4, PT ;  /* 0x0000000410007c0c */ /* 0x000fe2000bf26270 */
[----:B------:R-:W-:Y:S01]  /*21e0*/  IMAD.WIDE.U32 R34, R12, 0x60, RZ ;  /* 0x000000600c227825 */ /* 0x000fe200078e00ff */
[----:B------:R-:W-:-:S02]  /*21f0*/  SHF.L.U64.HI R12, R64, 0x6, R65 ;  /* 0x00000006400c7819 */ /* 0x000fc40000010241 */
[----:B------:R-:W-:Y:S01]  /*2200*/  LOP3.LUT R94, R94, 0x40, RZ, 0xc0, !PT ;  /* 0x000000405e5e7812 */ /* 0x000fe200078ec0ff */
[----:B------:R-:W-:Y:S02]  /*2210*/  IMAD R87, R28, R65, R13 ;  /* 0x000000411c577224 */ /* 0x000fe400078e020d */
[----:B------:R-:W-:Y:S02]  /*2220*/  IMAD.SHL.U32 R13, R64, 0x40, RZ ;  /* 0x00000040400d7824 */ /* 0x000fe400078e00ff */
[----:B------:R-:W-:-:S04]  /*2230*/  IMAD.WIDE.U32 R38, R28, R64, R38 ;  /* 0x000000401c267225 */ /* 0x000fc800078e0026 */
[C---:B------:R-:W-:Y:S02]  /*2240*/  IMAD R45, R28.reuse, R71, R42 ;  /* 0x000000471c2d7224 */ /* 0x040fe400078e022a */
[----:B------:R-:W-:-:S04]  /*2250*/  IMAD.WIDE.U32 R66, R28, R70, R66 ;  /* 0x000000461c427225 */ /* 0x000fc800078e0042 */
[----:B------:R-:W-:-:S04]  /*2260*/  IMAD.WIDE.U32 R68, R28, R70, R68 ;  /* 0x000000461c447225 */ /* 0x000fc800078e0044 */
[----:B------:R-:W-:-:S04]  /*2270*/  IMAD.WIDE.U32 R64, R64, 0x60, RZ ;  /* 0x0000006040407825 */ /* 0x000fc800078e00ff */
[----:B------:R-:W-:-:S04]  /*2280*/  IMAD.WIDE.U32 R70, R70, 0x60, RZ ;  /* 0x0000006046467825 */ /* 0x000fc800078e00ff */
[----:B------:R-:W-:Y:S02]  /*2290*/  IMAD R78, R217, 0x200, R78 ;  /* 0x00000200d94e7824 */ /* 0x000fe400078e024e */
[----:B------:R-:W-:Y:S01]  /*22a0*/  IMAD.X R73, R226, 0x1, R51, P2 ;  /* 0x00000001e2497824 */ /* 0x000fe200010e0633 */
[----:B------:R-:W-:Y:S01]  /*22b0*/  ISETP.GE.AND P2, PT, R0, UR4, PT ;  /* 0x0000000400007c0c */ /* 0x000fe2000bf46270 */
[----:B------:R-:W-:Y:S02]  /*22c0*/  IMAD.IADD R83, R87, 0x1, R37 ;  /* 0x0000000157537824 */ /* 0x000fe400078e0225 */
[----:B------:R-:W-:Y:S02]  /*22d0*/  IMAD.SHL.U32 R97, R97, 0x2, RZ ;  /* 0x0000000261617824 */ /* 0x000fe400078e00ff */
[----:B------:R-:W-:Y:S02]  /*22e0*/  IMAD.IADD R79, R35, 0x1, R79 ;  /* 0x00000001234f7824 */ /* 0x000fe400078e024f */
[----:B------:R-:W-:-:S02]  /*22f0*/  IMAD.IADD R80, R65, 0x1, R49 ;  /* 0x0000000141507824 */ /* 0x000fc400078e0231 */
[----:B------:R-:W-:Y:S02]  /*2300*/  IMAD.IADD R81, R71, 0x1, R81 ;  /* 0x0000000147517824 */ /* 0x000fe400078e0251 */
[----:B------:R-:W-:Y:S02]  /*2310*/  IMAD.IADD R82, R77, 0x1, R78 ;  /* 0x000000014d527824 */ /* 0x000fe400078e024e */
[----:B------:R-:W-:Y:S02]  /*2320*/  IMAD.IADD R84, R45, 0x1, R67 ;  /* 0x000000012d547824 */ /* 0x000fe400078e0243 */
[----:B------:R-:W-:Y:S02]  /*2330*/  IMAD.IADD R87, R39, 0x1, R87 ;  /* 0x0000000127577824 */ /* 0x000fe400078e0257 */
[----:B------:R-:W-:Y:S02]  /*2340*/  IMAD.IADD R88, R69, 0x1, R45 ;  /* 0x0000000145587824 */ /* 0x000fe400078e022d */
[----:B------:R-:W-:-:S02]  /*2350*/  IMAD R90, R217, 0x200, R90 ;  /* 0x00000200d95a7824 */ /* 0x000fc400078e025a */
[----:B------:R-:W-:Y:S02]  /*2360*/  IMAD.IADD R91, R218, 0x1, R43 ;  /* 0x00000001da5b7824 */ /* 0x000fe400078e022b */
[----:B------:R-:W-:-:S07]  /*2370*/  IMAD.IADD R92, R31, 0x1, R47 ;  /* 0x000000011f5c7824 */ /* 0x000fce00078e022f */
.L_x_8230:
        /* <DEDUP_REMOVED lines=9> */
[-C--:B------:R-:W-:Y:S01]  /*2410*/  IADD3 R26, P3, P4, R4, R104.reuse, R11 ;  /* 0x00000068041a7210 */ /* 0x080fe20007c7e00b */
[----:B------:R-:W-:Y:S01]  /*2420*/  IMAD R108, R2, 0x1800, R78 ;  /* 0x00001800026c7824 */ /* 0x000fe200078e024e */
[----:B------:R-:W-:Y:S01]  /*2430*/  IADD3 R41, P5, R4, R104, RZ ;  /* 0x0000006804297210 */ /* 0x000fe20007fbe0ff */
[----:B------:R-:W-:Y:S02]  /*2440*/  IMAD.IADD R58, R105, 0x1, R43 ;  /* 0x00000001693a7824 */ /* 0x000fe400078e022b */
[----:B------:R-:W-:Y:S02]  /*2450*/  IMAD R106, R2, 0x1800, R82 ;  /* 0x00001800026a7824 */ /* 0x000fe400078e0252 */
[----:B------:R-:W-:Y:S01]  /*2460*/  IMAD.X R42, R58, 0x1, R5, P5 ;  /* 0x000000013a2a7824 */ /* 0x000fe200028e0605 */
[----:B------:R-:W-:Y:S01]  /*2470*/  IADD3.X R40, R5, R58, R10, P3, P4 ;  /* 0x0000003a05287210 */ /* 0x000fe20001fe840a */
[--C-:B------:R-:W-:Y:S01]  /*2480*/  IMAD R108, R108, 0x2, R25.reuse ;  /* 0x000000026c6c7824 */ /* 0x100fe200078e0219 */
[-C--:B0-----:R-:W-:Y:S01]  /*2490*/  LEA R48, P3, R26, R102.reuse, 0x1 ;  /* 0x000000661a307211 */ /* 0x081fe200078608ff */
[----:B------:R-:W-:Y:S01]  /*24a0*/  IMAD R106, R106, 0x2, R25 ;  /* 0x000000026a6a7824 */ /* 0x000fe200078e0219 */
[----:B------:R-:W-:-:S02]  /*24b0*/  LEA R50, P5, R41, R102, 0x1 ;  /* 0x0000006629327211 */ /* 0x000fc400078a08ff */
[----:B------:R-:W-:Y:S01]  /*24c0*/  LEA.HI.X R49, R26, R103, R40, 0x1, P3 ;  /* 0x000000671a317211 */ /* 0x000fe200018f0c28 */
[----:B------:R-:W-:Y:S01]  /*24d0*/  IMAD.MOV.U32 R26, RZ, RZ, R53 ;  /* 0x000000ffff1a7224 */ /* 0x000fe200078e0035 */
[----:B-1----:R-:W-:Y:S02]  /*24e0*/  ISETP.GE.AND P3, PT, R107, 0x1, PT ;  /* 0x000000016b00780c */ /* 0x002fe40003f66270 */
[----:B------:R-:W-:Y:S02]  /*24f0*/  ISETP.GT.AND P4, PT, R53, R27, PT ;  /* 0x0000001b3500720c */ /* 0x000fe40003f84270 */
[----:B------:R-:W-:Y:S02]  /*2500*/  LEA.HI.X R51, R41, R103, R42, 0x1, P5 ;  /* 0x0000006729337211 */ /* 0x000fe400028f0c2a */
[----:B------:R-:W-:-:S07]  /*2510*/  P2R R96, PR, RZ, 0x10 ;  /* 0x00000010ff607803 */ /* 0x000fce0000000000 */
[----:B----4-:R-:W-:Y:S05]  /*2520*/  @!P3 BRA `(.L_x_8184) ;  /* 0x0000002800a0b947 */ /* 0x010fea0003800000 */
        /* <DEDUP_REMOVED lines=42> */
.L_x_8187:
[----:B------:R-:W-:Y:S05]  /*27d0*/  BSYNC B1 ;  /* 0x0000000000017941 */ /* 0x000fea0003800000 */
.L_x_8186:
[----:B------:R-:W-:Y:S01]  /*27e0*/  ISETP.GE.AND P5, PT, R223, R101, PT ;  /* 0x00000065df00720c */ /* 0x000fe20003fa6270 */
[----:B------:R-:W-:Y:S01]  /*27f0*/  BSSY B1, `(.L_x_8188) ;  /* 0x000001c000017945 */ /* 0x000fe20003800000 */
[----:B0-----:R-:W-:Y:S02]  /*2800*/  CS2R R52, SRZ ;  /* 0x0000000000347805 */ /* 0x001fe4000001ff00 */
[----:B------:R-:W-:Y:S01]  /*2810*/  CS2R R44, SRZ ;  /* 0x00000000002c7805 */ /* 0x000fe2000001ff00 */
        /* <DEDUP_REMOVED lines=25> */
.L_x_8189:
[----:B------:R-:W-:Y:S05]  /*29b0*/  BSYNC B1 ;  /* 0x0000000000017941 */ /* 0x000fea0003800000 */
.L_x_8188:
[----:B0-----:R-:W2:Y:S01]  /*29c0*/  LDL R40, [R1+0x7c] ;  /* 0x00007c0001287983 */ /* 0x001ea20000100800 */
        /* <DEDUP_REMOVED lines=24> */
[----:B------:R-:W-:Y:S01]  /*2b50*/  UISETP.NE.AND UP0, UPT, UR4, 0x3, UPT ;  /* 0x000000030400788c */ /* 0x000fe2000bf05270 */
[----:B------:R-:W-:Y:S02]  /*2b60*/  IMAD.MOV.U32 R40, RZ, RZ, R46 ;  /* 0x000000ffff287224 */ /* 0x000fe400078e002e */
[----:B------:R-:W-:Y:S01]  /*2b70*/  PRMT R109, R42, 0x7610, R109 ;  /* 0x000076102a6d7816 */ /* 0x000fe2000000006d */
[----:B------:R-:W-:Y:S02]  /*2b80*/  IMAD.MOV.U32 R42, RZ, RZ, R54 ;  /* 0x000000ffff2a7224 */ /* 0x000fe400078e0036 */
[----:B------:R-:W-:Y:S02]  /*2b90*/  PLOP3.LUT P3, PT, PT, PT, UP0, 0x80, 0x0 ;  /* 0x000000000000781c */ /* 0x000fe40003f6f008 */
[----:B------:R-:W-:Y:S01]  /*2ba0*/  PRMT R102, R40, 0x7610, R102 ;  /* 0x0000761028667816 */ /* 0x000fe20000000066 */
[----:B------:R-:W-:Y:S01]  /*2bb0*/  IMAD.MOV.U32 R40, RZ, RZ, R44 ;  /* 0x000000ffff287224 */ /* 0x000fe200078e002c */
[----:B------:R-:W-:-:S04]  /*2bc0*/  PRMT R112, R42, 0x7610, R112 ;  /* 0x000076102a707816 */ /* 0x000fc80000000070 */
[----:B------:R-:W-:-:S05]  /*2bd0*/  PRMT R104, R40, 0x7610, R104 ;  /* 0x0000761028687816 */ /* 0x000fca0000000068 */
[----:B------:R-:W-:Y:S05]  /*2be0*/  @!P3 BRA `(.L_x_8190) ;  /* 0x000000000004b947 */ /* 0x000fea0003800000 */
[----:B------:R-:W-:Y:S01]  /*2bf0*/  BPT.TRAP 0x1 ;  /* 0x000000040000795c */ /* 0x000fe20000300000 */
.L_x_8190:
[----:B------:R-:W-:Y:S01]  /*2c00*/  IMAD R95, R2, 0x8, R18 ;  /* 0x00000008025f7824 */ /* 0x000fe200078e0212 */
[----:B------:R-:W-:Y:S01]  /*2c10*/  SHF.L.U32 R110, R23, 0x1f, RZ ;  /* 0x0000001f176e7819 */ /* 0x000fe200000006ff */
[----:B------:R-:W-:Y:S03]  /*2c20*/  BSSY B1, `(.L_x_8191) ;  /* 0x0000003000017945 */ /* 0x000fe60003800000 */
[----:B------:R-:W0:Y:S02]  /*2c30*/  SYNCS.PHASECHK.TRANS64.TRYWAIT P6, [R95+URZ+0x32490], R110 ;  /* 0x0324906e5f0075a7 */ /* 0x000e2400080c017f */
[----:B0-----:R-:W-:Y:S05]  /*2c40*/  @!P6 BRA `(.L_x_8192) ;  /* 0x0000013000f8e947 */ /* 0x001fea0003800000 */
.L_x_8409:
[----:B------:R-:W-:Y:S05]  /*2c50*/  BSYNC B1 ;  /* 0x0000000000017941 */ /* 0x000fea0003800000 */
.L_x_8191:
        /* <DEDUP_REMOVED lines=54> */
.L_x_8198:
[----:B------:R-:W-:Y:S05]  /*2fc0*/  BSYNC B3 ;  /* 0x0000000000037941 */ /* 0x000fea0003800000 */
.L_x_8197:
[----:B--2---:R1:W-:Y:S02]  /*2fd0*/  STG.E.128 desc[UR60][R50.64], R40 ;  /* 0x0000002832007986 */ /* 0x0043e4000c101d3c */
.L_x_8196:
[----:B------:R-:W-:Y:S05]  /*2fe0*/  BSYNC B2 ;  /* 0x0000000000027941 */ /* 0x000fea0003800000 */
.L_x_8195:
        /* <DEDUP_REMOVED lines=52> */
.L_x_8200:
[----:B------:R-:W-:Y:S05]  /*3330*/  BSYNC B2 ;  /* 0x0000000000027941 */ /* 0x000fea0003800000 */
.L_x_8199:
[----:B--2---:R2:W-:Y:S02]  /*3340*/  STG.E.128 desc[UR60][R50.64+0x40], R40 ;  /* 0x0000402832007986 */ /* 0x0045e4000c101d3c */
.L_x_8194:
[----:B------:R-:W-:Y:S05]  /*3350*/  BSYNC B1 ;  /* 0x0000000000017941 */ /* 0x000fea0003800000 */
.L_x_8193:
[----:B------:R-:W-:Y:S05]  /*3360*/  @P5 BRA `(.L_x_8201) ;  /* 0x0000001c00805947 */ /* 0x000fea0003800000 */
[----:B------:R-:W-:Y:S04]  /*3370*/  BSSY B1, `(.L_x_8202) ;  /* 0x0000036000017945 */ /* 0x000fe80003800000 */
[----:B------:R-:W-:Y:S05]  /*3380*/  @P1 BRA `(.L_x_8203) ;  /* 0x0000000000d01947 */ /* 0x000fea0003800000 */
[----:B-12---:R1:W2:Y:S01]  /*3390*/  LDS.128 R40, [R108+0x2000] ;  /* 0x002000006c287984 */ /* 0x0062a20000000c00 */
        /* <DEDUP_REMOVED lines=37> */
[CC--:B------:R-:W-:Y:S01]  /*35f0*/  FMUL.FTZ R42, R40.reuse, R112.reuse ;  /* 0x00000070282a7220 */ /* 0x0c0fe20000410000 */
        /* <DEDUP_REMOVED lines=11> */
.L_x_8205:
[----:B------:R-:W-:Y:S05]  /*36b0*/  BSYNC B2 ;  /* 0x0000000000027941 */ /* 0x000fea0003800000 */
.L_x_8204:
[----:B--2---:R3:W-:Y:S02]  /*36c0*/  STG.E.128 desc[UR60][R48.64], R40 ;  /* 0x0000002830007986 */ /* 0x0047e4000c101d3c */
.L_x_8203:
[----:B------:R-:W-:Y:S05]  /*36d0*/  BSYNC B1 ;  /* 0x0000000000017941 */ /* 0x000fea0003800000 */
.L_x_8202:
        /* <DEDUP_REMOVED lines=52> */
.L_x_8207:
[----:B------:R-:W-:Y:S05]  /*3a20*/  BSYNC B1 ;  /* 0x0000000000017941 */ /* 0x000fea0003800000 */
.L_x_8206:
[----:B--2---:R1:W-:Y:S01]  /*3a30*/  STG.E.128 desc[UR60][R48.64+0x40], R40 ;  /* 0x0000402830007986 */ /* 0x0043e2000c101d3c */
[----:B------:R-:W-:Y:S05]  /*3a40*/  BRA `(.L_x_8201) ;  /* 0x0000001400c87947 */ /* 0x000fea0003800000 */
.L_x_8185:
[----:B------:R-:W2:Y:S01]  /*3a50*/  LDL R44, [R1+0x7c] ;  /* 0x00007c00012c7983 */ /* 0x000ea20000100800 */
[----:B------:R-:W-:-:S04]  /*3a60*/  ISETP.GE.AND P3, PT, R223, R101, PT ;  /* 0x00000065df00720c */ /* 0x000fc80003f66270 */
        /* <DEDUP_REMOVED lines=9> */
[----:B------:R-:W3:Y:S01]  /*3b00*/  @!P4 LDC.64 R48, c[0x0][0x3e0] ;  /* 0x0000f800ff30cb82 */ /* 0x000ee20000000a00 */
[----:B------:R-:W-:-:S05]  /*3b10*/  @!P4 IADD3 R40, P5, R66, R40, RZ ;  /* 0x000000284228c210 */ /* 0x000fca0007fbe0ff */
[----:B------:R-:W-:Y:S01]  /*3b20*/  @!P4 IMAD.X R41, R95, 0x1, R84, P5 ;  /* 0x000000015f29c824 */ /* 0x000fe200028e0654 */
[----:B------:R-:W-:Y:S02]  /*3b30*/  CS2R R46, SRZ ;  /* 0x00000000002e7805 */ /* 0x000fe4000001ff00 */
[----:B--2---:R-:W-:Y:S02]  /*3b40*/  R2UR UR4, R44 ;  /* 0x000000002c0472ca */ /* 0x004fe400000e0000 */
[----:B------:R-:W2:Y:S02]  /*3b50*/  @!P4 LDC.64 R44, c[0x0][0x3c8] ;  /* 0x0000f200ff2ccb82 */ /* 0x000ea40000000a00 */
[----:B--2---:R-:W-:-:S04]  /*3b60*/  @!P4 LEA R44, P5, R40, R44, 0x1 ;  /* 0x0000002c282cc211 */ /* 0x004fc800078a08ff */
[----:B------:R-:W-:Y:S02]  /*3b70*/  @!P4 LEA.HI.X R45, R40, R45, R41, 0x1, P5 ;  /* 0x0000002d282dc211 */ /* 0x000fe400028f0c29 */
[----:B------:R-:W-:-:S05]  /*3b80*/  @!P4 IADD3 R42, P5, R36, R42, RZ ;  /* 0x0000002a242ac210 */ /* 0x000fca0007fbe0ff */
[----:B------:R-:W-:Y:S01]  /*3b90*/  @!P4 IMAD.X R40, R110, 0x1, R83, P5 ;  /* 0x000000016e28c824 */ /* 0x000fe200028e0653 */
[----:B---3--:R-:W-:-:S04]  /*3ba0*/  @!P4 LEA R48, P5, R42, R48, 0x1 ;  /* 0x000000302a30c211 */ /* 0x008fc800078a08ff */
[----:B------:R-:W-:Y:S02]  /*3bb0*/  @!P4 LEA.HI.X R49, R42, R49, R40, 0x1, P5 ;  /* 0x000000312a31c211 */ /* 0x000fe400028f0c28 */
[----:B------:R-:W-:Y:S02]  /*3bc0*/  CS2R R42, SRZ ;  /* 0x00000000002a7805 */ /* 0x000fe4000001ff00 */
[----:B------:R-:W-:-:S06]  /*3bd0*/  CS2R R40, SRZ ;  /* 0x0000000000287805 */ /* 0x000fcc000001ff00 */
[----:B------:R2:W3:Y:S02]  /*3be0*/  @!P4 LDG.E.128 R40, desc[UR60][R44.64] ;  /* 0x0000003c2c28c981 */ /* 0x0004e4000c1e1d00 */
[----:B--2---:R-:W-:-:S06]  /*3bf0*/  CS2R R44, SRZ ;  /* 0x00000000002c7805 */ /* 0x004fcc000001ff00 */
[----:B------:R2:W4:Y:S01]  /*3c00*/  @!P4 LDG.E.128 R44, desc[UR60][R48.64] ;  /* 0x0000003c302cc981 */ /* 0x000522000c1e1d00 */
[----:B0-----:R-:W-:-:S04]  /*3c10*/  @!P3 LEA R52, P4, R50, R52, 0x1 ;  /* 0x000000343234b211 */ /* 0x001fc800078808ff */
[----:B------:R-:W-:Y:S02]  /*3c20*/  @!P3 LEA.HI.X R53, R50, R53, R51, 0x1, P4 ;  /* 0x000000353235b211 */ /* 0x000fe400020f0c33 */
[----:B------:R-:W-:Y:S02]  /*3c30*/  CS2R R50, SRZ ;  /* 0x0000000000327805 */ /* 0x000fe4000001ff00 */
[C---:B-1----:R-:W-:Y:S02]  /*3c40*/  @!P3 LEA R56, P4, R54.reuse, R56, 0x1 ;  /* 0x000000383638b211 */ /* 0x042fe400078808ff */
[----:B--2---:R-:W-:Y:S02]  /*3c50*/  CS2R R48, SRZ ;  /* 0x0000000000307805 */ /* 0x004fe4000001ff00 */
[----:B------:R-:W-:Y:S02]  /*3c60*/  @!P3 LEA.HI.X R57, R54, R57, R55, 0x1, P4 ;  /* 0x000000393639b211 */ /* 0x000fe400020f0c37 */
[----:B------:R-:W-:-:S02]  /*3c70*/  CS2R R54, SRZ ;  /* 0x0000000000367805 */ /* 0x000fc4000001ff00 */
[----:B------:R0:W2:Y:S02]  /*3c80*/  @!P3 LDG.E.128 R48, desc[UR60][R52.64] ;  /* 0x0000003c3430b981 */ /* 0x0000a4000c1e1d00 */
[----:B0-----:R-:W-:-:S06]  /*3c90*/  CS2R R52, SRZ ;  /* 0x0000000000347805 */ /* 0x001fcc000001ff00 */
[----:B------:R0:W5:Y:S01]  /*3ca0*/  @!P3 LDG.E.128 R52, desc[UR60][R56.64] ;  /* 0x0000003c3834b981 */ /* 0x000162000c1e1d00 */
[----:B------:R-:W-:Y:S01]  /*3cb0*/  UISETP.NE.AND UP0, UPT, UR4, 0x3, UPT ;  /* 0x000000030400788c */ /* 0x000fe2000bf05270 */
[----:B------:R-:W-:-:S05]  /*3cc0*/  ISETP.GE.AND P4, PT, R16, R107, PT ;  /* 0x0000006b1000720c */ /* 0x000fca0003f86270 */
[----:B------:R-:W-:Y:S01]  /*3cd0*/  PLOP3.LUT P3, PT, PT, PT, UP0, 0x80, 0x0 ;  /* 0x000000000000781c */ /* 0x000fe20003f6f008 */
[----:B---3--:R-:W-:Y:S02]  /*3ce0*/  IMAD.MOV.U32 R59, RZ, RZ, R42 ;  /* 0x000000ffff3b7224 */ /* 0x008fe400078e002a */
[----:B------:R-:W-:Y:S02]  /*3cf0*/  IMAD.MOV.U32 R60, RZ, RZ, R43 ;  /* 0x000000ffff3c7224 */ /* 0x000fe400078e002b */
[----:B------:R-:W-:Y:S01]  /*3d00*/  IMAD.MOV.U32 R61, RZ, RZ, R40 ;  /* 0x000000ffff3d7224 */ /* 0x000fe200078e0028 */
[----:B------:R-:W-:Y:S01]  /*3d10*/  PRMT R113, R113, 0x5410, R59 ;  /* 0x0000541071717816 */ /* 0x000fe2000000003b */
[----:B------:R-:W-:Y:S01]  /*3d20*/  IMAD.MOV.U32 R62, RZ, RZ, R41 ;  /* 0x000000ffff3e7224 */ /* 0x000fe200078e0029 */
[----:B------:R-:W-:Y:S02]  /*3d30*/  PRMT R135, R60, 0x7610, R135 ;  /* 0x000076103c877816 */ /* 0x000fe40000000087 */
[----:B------:R-:W-:-:S02]  /*3d40*/  PRMT R115, R115, 0x5410, R61 ;  /* 0x0000541073737816 */ /* 0x000fc4000000003d */
[----:B------:R-:W-:Y:S01]  /*3d50*/  PRMT R132, R62, 0x7610, R132 ;  /* 0x000076103e847816 */ /* 0x000fe20000000084 */
[----:B----4-:R-:W-:Y:S02]  /*3d60*/  IMAD.MOV.U32 R59, RZ, RZ, R46 ;  /* 0x000000ffff3b7224 */ /* 0x010fe400078e002e */
[----:B0-----:R-:W-:Y:S02]  /*3d70*/  IMAD.MOV.U32 R56, RZ, RZ, R47 ;  /* 0x000000ffff387224 */ /* 0x001fe400078e002f */
[----:B------:R-:W-:Y:S01]  /*3d80*/  IMAD.MOV.U32 R57, RZ, RZ, R44 ;  /* 0x000000ffff397224 */ /* 0x000fe200078e002c */
[----:B------:R-:W-:Y:S01]  /*3d90*/  PRMT R136, R59, 0x7610, R136 ;  /* 0x000076103b887816 */ /* 0x000fe20000000088 */
[----:B------:R-:W-:Y:S01]  /*3da0*/  IMAD.MOV.U32 R60, RZ, RZ, R45 ;  /* 0x000000ffff3c7224 */ /* 0x000fe200078e002d */
[----:B------:R-:W-:Y:S02]  /*3db0*/  PRMT R117, R117, 0x5410, R56 ;  /* 0x0000541075757816 */ /* 0x000fe40000000038 */
[----:B------:R-:W-:-:S02]  /*3dc0*/  PRMT R119, R119, 0x5410, R57 ;  /* 0x0000541077777816 */ /* 0x000fc40000000039 */
[----:B------:R-:W-:Y:S01]  /*3dd0*/  PRMT R137, R60, 0x7610, R137 ;  /* 0x000076103c897816 */ /* 0x000fe20000000089 */
[----:B--2---:R-:W-:Y:S02]  /*3de0*/  IMAD.MOV.U32 R56, RZ, RZ, R50 ;  /* 0x000000ffff387224 */ /* 0x004fe400078e0032 */
[----:B------:R-:W-:Y:S02]  /*3df0*/  IMAD.MOV.U32 R57, RZ, RZ, R51 ;  /* 0x000000ffff397224 */ /* 0x000fe400078e0033 */
[----:B------:R-:W-:Y:S01]  /*3e00*/  IMAD.MOV.U32 R59, RZ, RZ, R48 ;  /* 0x000000ffff3b7224 */ /* 0x000fe200078e0030 */
[----:B------:R-:W-:Y:S01]  /*3e10*/  PRMT R113, R56, 0x7610, R113 ;  /* 0x0000761038717816 */ /* 0x000fe20000000071 */
[----:B------:R-:W-:Y:S01]  /*3e20*/  IMAD.MOV.U32 R60, RZ, RZ, R49 ;  /* 0x000000ffff3c7224 */ /* 0x000fe200078e0031 */
[----:B------:R-:W-:Y:S02]  /*3e30*/  PRMT R115, R57, 0x7610, R115 ;  /* 0x0000761039737816 */ /* 0x000fe40000000073 */
[----:B------:R-:W-:-:S02]  /*3e40*/  PRMT R117, R59, 0x7610, R117 ;  /* 0x000076103b757816 */ /* 0x000fc40000000075 */
[----:B------:R-:W-:Y:S01]  /*3e50*/  PRMT R119, R60, 0x7610, R119 ;  /* 0x000076103c777816 */ /* 0x000fe20000000077 */
[----:B-----5:R-:W-:Y:S02]  /*3e60*/  IMAD.MOV.U32 R56, RZ, RZ, R54 ;  /* 0x000000ffff387224 */ /* 0x020fe400078e0036 */
[----:B------:R-:W-:Y:S02]  /*3e70*/  IMAD.MOV.U32 R57, RZ, RZ, R55 ;  /* 0x000000ffff397224 */ /* 0x000fe400078e0037 */
[----:B------:R-:W-:Y:S01]  /*3e80*/  IMAD.MOV.U32 R59, RZ, RZ, R52 ;  /* 0x000000ffff3b7224 */ /* 0x000fe200078e0034 */
[----:B------:R-:W-:Y:S01]  /*3e90*/  PRMT R120, R56, 0x7610, R120 ;  /* 0x0000761038787816 */ /* 0x000fe20000000078 */
[----:B------:R-:W-:Y:S01]  /*3ea0*/  IMAD.MOV.U32 R60, RZ, RZ, R53 ;  /* 0x000000ffff3c7224 */ /* 0x000fe200078e0035 */
[----:B------:R-:W-:Y:S02]  /*3eb0*/  PRMT R121, R57, 0x7610, R121 ;  /* 0x0000761039797816 */ /* 0x000fe40000000079 */
[----:B------:R-:W-:-:S02]  /*3ec0*/  PRMT R122, R59, 0x7610, R122 ;  /* 0x000076103b7a7816 */ /* 0x000fc4000000007a */
[----:B------:R-:W-:Y:S01]  /*3ed0*/  PRMT R123, R60, 0x7610, R123 ;  /* 0x000076103c7b7816 */ /* 0x000fe2000000007b */
[----:B------:R-:W-:Y:S06]  /*3ee0*/  @!P3 BRA `(.L_x_8208) ;  /* 0x000000000004b947 */ /* 0x000fec0003800000 */
[----:B------:R-:W-:Y:S01]  /*3ef0*/  BPT.TRAP 0x1 ;  /* 0x000000040000795c */ /* 0x000fe20000300000 */
.L_x_8208:
        /* <DEDUP_REMOVED lines=9> */
.L_x_8410:
[----:B------:R-:W-:Y:S05]  /*3f90*/  BSYNC B1 ;  /* 0x0000000000017941 */ /* 0x000fea0003800000 */
.L_x_8209:
        /* <DEDUP_REMOVED lines=27> */
[----:B------:R-:W-:Y:S02]  /*4150*/  PRMT R131, R137, 0x5410, R131 ;  /* 0x0000541089837816 */ /* 0x000fe40000000083 */
[----:B------:R-:W-:Y:S01]  /*4160*/  SHF.R.U64 R128, R42, 0x10, R43 ;  /* 0x000000102a807819 */ /* 0x000fe2000000122b */
[----:B--2---:R-:W-:Y:S01]  /*4170*/  IMAD.U32 R42, R62, 0x10000, RZ ;  /* 0x000100003e2a7824 */ /* 0x004fe200078e00ff */
[----:B------:R-:W-:Y:S01]  /*4180*/  PRMT R127, R132, 0x5410, R127 ;  /* 0x00005410847f7816 */ /* 0x000fe2000000007f */
[----:B------:R-:W-:Y:S01]  /*4190*/  IMAD.U32 R132, R131, 0x10000, RZ ;  /* 0x0001000083847824 */ /* 0x000fe200078e00ff */
[----:B------:R-:W-:Y:S01]  /*41a0*/  SHF.R.U64 R126, R40, 0x10, R41 ;  /* 0x00000010287e7819 */ /* 0x000fe20000001229 */
[----:B------:R-:W-:Y:S01]  /*41b0*/  IMAD.U32 R41, R61, 0x10000, RZ ;  /* 0x000100003d297824 */ /* 0x000fe200078e00ff */
[--C-:B------:R-:W-:Y:S01]  /*41c0*/  SHF.R.U64 R133, R46, 0x10, R47.reuse ;  /* 0x000000102e857819 */ /* 0x100fe2000000122f */
[----:B------:R-:W-:Y:S01]  /*41d0*/  IMAD.U32 R46, R60, 0x10000, RZ ;  /* 0x000100003c2e7824 */ /* 0x000fe200078e00ff */
[----:B------:R-:W-:Y:S01]  /*41e0*/  SHF.R.U32.HI R134, RZ, 0x10, R47 ;  /* 0x00000010ff867819 */ /* 0x000fe2000001162f */
[----:B-1----:R-:W-:Y:S01]  /*41f0*/  IMAD.U32 R40, R58, 0x10000, RZ ;  /* 0x000100003a287824 */ /* 0x002fe200078e00ff */
[----:B------:R-:W-:Y:S01]  /*4200*/  SHF.R.U32.HI R129, RZ, 0x10, R43 ;  /* 0x00000010ff817819 */ /* 0x000fe2000001162b */
[----:B------:R-:W-:Y:S01]  /*4210*/  IMAD.U32 R43, R57, 0x10000, RZ ;  /* 0x00010000392b7824 */ /* 0x000fe200078e00ff */
[----:B------:R-:W-:Y:S01]  /*4220*/  SHF.R.U64 R130, R44, 0x10, R45 ;  /* 0x000000102c827819 */ /* 0x000fe2000000122d */
[----:B------:R-:W-:Y:S01]  /*4230*/  IMAD.U32 R44, R56, 0x10000, RZ ;  /* 0x00010000382c7824 */ /* 0x000fe200078e00ff */
[----:B------:R-:W-:Y:S01]  /*4240*/  PRMT R45, R113, 0x5432, R128 ;  /* 0x00005432712d7816 */ /* 0x000fe20000000080 */
[----:B------:R-:W-:Y:S01]  /*4250*/  IMAD.U32 R128, R127, 0x10000, RZ ;  /* 0x000100007f807824 */ /* 0x000fe200078e00ff */
[----:B------:R-:W-:Y:S01]  /*4260*/  LOP3.LUT R124, R61, 0xffff0000, RZ, 0xc0, !PT ;  /* 0xffff00003d7c7812 */ /* 0x000fe200078ec0ff */
[----:B------:R-:W-:Y:S01]  /*4270*/  IMAD.U32 R61, R59, 0x10000, RZ ;  /* 0x000100003b3d7824 */ /* 0x000fe200078e00ff */
[----:B------:R-:W-:Y:S01]  /*4280*/  PRMT R133, R136, 0x5410, R133 ;  /* 0x0000541088857816 */ /* 0x000fe20000000085 */
[----:B------:R-:W-:Y:S01]  /*4290*/  FMUL.FTZ R136, R41, R132 ;  /* 0x0000008429887220 */ /* 0x000fe20000410000 */
[----:B------:R-:W-:Y:S01]  /*42a0*/  LOP3.LUT R131, R131, 0xffff0000, RZ, 0xc0, !PT ;  /* 0xffff000083837812 */ /* 0x000fe200078ec0ff */
[-C--:B------:R-:W-:Y:S01]  /*42b0*/  FMUL.FTZ R138, R41, R128.reuse ;  /* 0x00000080298a7220 */ /* 0x080fe20000410000 */
[----:B------:R-:W-:Y:S01]  /*42c0*/  PRMT R134, R117, 0x5432, R134 ;  /* 0x0000543275867816 */ /* 0x000fe20000000086 */
[----:B------:R-:W-:Y:S01]  /*42d0*/  FFMA.FTZ R41, R43, R128, -R136 ;  /* 0x000000802b297223 */ /* 0x000fe20000010888 */
[----:B------:R-:W-:Y:S01]  /*42e0*/  LOP3.LUT R127, R127, 0xffff0000, RZ, 0xc0, !PT ;  /* 0xffff00007f7f7812 */ /* 0x000fe200078ec0ff */
[----:B------:R-:W-:Y:S01]  /*42f0*/  FMUL.FTZ R140, R124, R131 ;  /* 0x000000837c8c7220 */ /* 0x000fe20000410000 */
[----:B------:R-:W-:Y:S01]  /*4300*/  PRMT R129, R135, 0x5410, R129 ;  /* 0x0000541087817816 */ /* 0x000fe20000000081 */
[----:B------:R-:W-:Y:S01]  /*4310*/  IMAD.U32 R136, R134, 0x10000, RZ ;  /* 0x0001000086887824 */ /* 0x000fe200078e00ff */
[----:B------:R-:W-:Y:S01]  /*4320*/  LOP3.LUT R57, R57, 0xffff0000, RZ, 0xc0, !PT ;  /* 0xffff000039397812 */ /* 0x000fe200078ec0ff */
[----:B------:R-:W-:Y:S01]  /*4330*/  FMUL.FTZ R124, R124, R127 ;  /* 0x0000007f7c7c7220 */ /* 0x000fe20000410000 */
[----:B------:R-:W-:Y:S01]  /*4340*/  LOP3.LUT R47, R59, 0xffff0000, RZ, 0xc0, !PT ;  /* 0xffff00003b2f7812 */ /* 0x000fe200078ec0ff */
[----:B------:R-:W-:-:S02]  /*4350*/  IMAD.U32 R59, R63, 0x10000, RZ ;  /* 0x000100003f3b7824 */ /* 0x000fc400078e00ff */
[----:B------:R-:W-:Y:S01]  /*4360*/  FFMA.FTZ R43, R43, R132, R138 ;  /* 0x000000842b2b7223 */ /* 0x000fe2000001008a */
[----:B------:R-:W-:Y:S02]  /*4370*/  IMAD.U32 R128, R129, 0x10000, RZ ;  /* 0x0001000081807824 */ /* 0x000fe400078e00ff */
[----:B------:R-:W-:Y:S01]  /*4380*/  FFMA.FTZ R132, R57, R131, R124 ;  /* 0x0000008339847223 */ /* 0x000fe2000001007c */
[----:B------:R-:W-:Y:S01]  /*4390*/  FMUL.FTZ R138, R59, R136 ;  /* 0x000000883b8a7220 */ /* 0x000fe20000410000 */
[----:B------:R-:W-:Y:S01]  /*43a0*/  LOP3.LUT R63, R63, 0xffff0000, RZ, 0xc0, !PT ;  /* 0xffff00003f3f7812 */ /* 0x000fe200078ec0ff */
[-C--:B------:R-:W-:Y:S01]  /*43b0*/  FMUL.FTZ R59, R59, R128.reuse ;  /* 0x000000803b3b7220 */ /* 0x080fe20000410000 */
[----:B------:R-:W-:Y:S01]  /*43c0*/  PRMT R130, R119, 0x5432, R130 ;  /* 0x0000543277827816 */ /* 0x000fe20000000082 */
[C---:B------:R-:W-:Y:S01]  /*43d0*/  FFMA.FTZ R138, R61.reuse, R128, -R138 ;  /* 0x000000803d8a7223 */ /* 0x040fe2000001088a */
[----:B------:R-:W-:Y:S01]  /*43e0*/  LOP3.LUT R134, R134, 0xffff0000, RZ, 0xc0, !PT ;  /* 0xffff000086867812 */ /* 0x000fe200078ec0ff */
[----:B------:R-:W-:Y:S01]  /*43f0*/  FFMA.FTZ R136, R61, R136, R59 ;  /* 0x000000883d887223 */ /* 0x000fe2000001003b */
[----:B------:R-:W-:Y:S01]  /*4400*/  LOP3.LUT R124, R129, 0xffff0000, RZ, 0xc0, !PT ;  /* 0xffff0000817c7812 */ /* 0x000fe200078ec0ff */
[----:B------:R-:W-:Y:S01]  /*4410*/  FFMA.FTZ R140, R57, R127, -R140 ;  /* 0x0000007f398c7223 */ /* 0x000fe2000001088c */
[----:B------:R-:W-:Y:S01]  /*4420*/  PRMT R126, R115, 0x5432, R126 ;  /* 0x00005432737e7816 */ /* 0x000fe2000000007e */
[----:B------:R-:W-:Y:S01]  /*4430*/  FMUL.FTZ R128, R63, R134 ;  /* 0x000000863f807220 */ /* 0x000fe20000410000 */
[----:B------:R-:W-:-:S02]  /*4440*/  IMAD.U32 R61, R130, 0x10000, RZ ;  /* 0x00010000823d7824 */ /* 0x000fc400078e00ff */
[-C--:B------:R-:W-:Y:S01]  /*4450*/  FMUL.FTZ R142, R63, R124.reuse ;  /* 0x0000007c3f8e7220 */ /* 0x080fe20000410000 */
[----:B------:R-:W-:Y:S01]  /*4460*/  LOP3.LUT R60, R60, 0xffff0000, RZ, 0xc0, !PT ;  /* 0xffff00003c3c7812 */ /* 0x000fe200078ec0ff */
[----:B------:R-:W-:Y:S01]  /*4470*/  IMAD.U32 R57, R126, 0x10000, RZ ;  /* 0x000100007e397824 */ /* 0x000fe200078e00ff */
[----:B------:R-:W-:Y:S01]  /*4480*/  LOP3.LUT R63, R130, 0xffff0000, RZ, 0xc0, !PT ;  /* 0xffff0000823f7812 */ /* 0x000fe200078ec0ff */
[----:B------:R-:W-:Y:S01]  /*4490*/  FMUL.FTZ R127, R46, R61 ;  /* 0x0000003d2e7f7220 */ /* 0x000fe20000410000 */
[----:B------:R-:W-:Y:S01]  /*44a0*/  LOP3.LUT R56, R56, 0xffff0000, RZ, 0xc0, !PT ;  /* 0xffff000038387812 */ /* 0x000fe200078ec0ff */
[C---:B------:R-:W-:Y:S01]  /*44b0*/  FFMA.FTZ R129, R47.reuse, R124, -R128 ;  /* 0x0000007c2f817223 */ /* 0x040fe20000010880 */
[----:B------:R-:W-:Y:S01]  /*44c0*/  LOP3.LUT R59, R126, 0xffff0000, RZ, 0xc0, !PT ;  /* 0xffff00007e3b7812 */ /* 0x000fe200078ec0ff */
[----:B------:R-:W-:Y:S01]  /*44d0*/  FMUL.FTZ R46, R46, R57 ;  /* 0x000000392e2e7220 */ /* 0x000fe20000410000 */
[----:B------:R-:W-:Y:S01]  /*44e0*/  FFMA.FTZ R131, R47, R134, R142 ;  /* 0x000000862f837223 */ /* 0x000fe2000001008e */
[----:B------:R-:W-:Y:S01]  /*44f0*/  FMUL.FTZ R47, R60, R63 ;  /* 0x0000003f3c2f7220 */ /* 0x000fe20000410000 */
[C---:B------:R-:W-:Y:S01]  /*4500*/  FFMA.FTZ R127, R44.reuse, R57, -R127 ;  /* 0x000000392c7f7223 */ /* 0x040fe2000001087f */
[----:B------:R-:W-:Y:S01]  /*4510*/  FFMA.FTZ R46, R44, R61, R46 ;  /* 0x0000003d2c2e7223 */ /* 0x000fe2000001002e */
[----:B------:R-:W-:-:S02]  /*4520*/  IMAD.U32 R57, R133, 0x10000, RZ ;  /* 0x0001000085397824 */ /* 0x000fc400078e00ff */
[-C--:B------:R-:W-:Y:S01]  /*4530*/  FFMA.FTZ R44, R56, R59.reuse, -R47 ;  /* 0x0000003b382c7223 */ /* 0x080fe2000001082f */
[----:B------:R-:W-:Y:S01]  /*4540*/  LOP3.LUT R62, R62, 0xffff0000, RZ, 0xc0, !PT ;  /* 0xffff00003e3e7812 */ /* 0x000fe200078ec0ff */
[----:B------:R-:W-:Y:S01]  /*4550*/  FMUL.FTZ R61, R60, R59 ;  /* 0x0000003b3c3d7220 */ /* 0x000fe20000410000 */
[----:B------:R-:W-:Y:S01]  /*4560*/  IMAD.U32 R47, R45, 0x10000, RZ ;  /* 0x000100002d2f7824 */ /* 0x000fe200078e00ff */
[----:B------:R-:W-:Y:S01]  /*4570*/  LOP3.LUT R133, R133, 0xffff0000, RZ, 0xc0, !PT ;  /* 0xffff000085857812 */ /* 0x000fe200078ec0ff */
[----:B------:R-:W-:Y:S01]  /*4580*/  FMUL.FTZ R59, R42, R57 ;  /* 0x000000392a3b7220 */ /* 0x000fe20000410000 */
[----:B------:R-:W-:Y:S01]  /*4590*/  LOP3.LUT R45, R45, 0xffff0000, RZ, 0xc0, !PT ;  /* 0xffff00002d2d7812 */ /* 0x000fe200078ec0ff */
[----:B------:R-:W-:Y:S01]  /*45a0*/  FFMA.FTZ R61, R56, R63, R61 ;  /* 0x0000003f383d7223 */ /* 0x000fe2000001003d */
[----:B------:R-:W-:Y:S01]  /*45b0*/  LOP3.LUT R58, R58, 0xffff0000, RZ, 0xc0, !PT ;  /* 0xffff00003a3a7812 */ /* 0x000fe200078ec0ff */
        /* <DEDUP_REMOVED lines=17> */
.L_x_8214:
[----:B------:R-:W-:Y:S05]  /*46d0*/  BSYNC B2 ;  /* 0x0000000000027941 */ /* 0x000fea0003800000 */
.L_x_8213:
        /* <DEDUP_REMOVED lines=12> */
.L_x_8212:
[----:B------:R-:W-:Y:S05]  /*47a0*/  BSYNC B1 ;  /* 0x0000000000017941 */ /* 0x000fea0003800000 */
.L_x_8211:
[C---:B------:R-:W-:Y:S01]  /*47b0*/  ISETP.GE.OR P5, PT, R223.reuse, R101, P1 ;  /* 0x00000065df00720c */ /* 0x040fe20000fa6670 */
        /* <DEDUP_REMOVED lines=27> */
[----:B------:R-:W-:Y:S02]  /*4970*/  PRMT R123, R123, 0x5410, R60 ;  /* 0x000054107b7b7816 */ /* 0x000fe4000000003c */
[----:B------:R-:W-:Y:S02]  /*4980*/  PRMT R119, R119, 0x5410, R114 ;  /* 0x0000541077777816 */ /* 0x000fe40000000072 */
[----:B------:R-:W-:Y:S01]  /*4990*/  SHF.R.U32.HI R62, RZ, 0x10, R51 ;  /* 0x00000010ff3e7819 */ /* 0x000fe20000011633 */
[----:B------:R-:W-:Y:S01]  /*49a0*/  IMAD.U32 R61, R123, 0x10000, RZ ;  /* 0x000100007b3d7824 */ /* 0x000fe200078e00ff */
[----:B------:R-:W-:Y:S01]  /*49b0*/  SHF.R.U64 R107, R52, 0x10, R53 ;  /* 0x00000010346b7819 */ /* 0x000fe20000001235 */
[----:B--2---:R-:W-:Y:S01]  /*49c0*/  IMAD.U32 R52, R45, 0x10000, RZ ;  /* 0x000100002d347824 */ /* 0x004fe200078e00ff */
[----:B------:R-:W-:Y:S01]  /*49d0*/  SHF.R.U32.HI R106, RZ, 0x10, R55 ;  /* 0x00000010ff6a7819 */ /* 0x000fe20000011637 */
[----:B------:R-:W-:Y:S01]  /*49e0*/  IMAD.U32 R60, R119, 0x10000, RZ ;  /* 0x00010000773c7824 */ /* 0x000fe200078e00ff */
[----:B------:R-:W-:Y:S01]  /*49f0*/  PRMT R115, R115, 0x5410, R62 ;  /* 0x0000541073737816 */ /* 0x000fe2000000003e */
[-C--:B------:R-:W-:Y:S01]  /*4a00*/  FMUL.FTZ R62, R52, R61.reuse ;  /* 0x0000003d343e7220 */ /* 0x080fe20000410000 */
[----:B------:R-:W-:Y:S01]  /*4a10*/  SHF.R.U64 R116, R48, 0x10, R49 ;  /* 0x0000001030747819 */ /* 0x000fe20000001231 */
[----:B-1----:R-:W-:Y:S01]  /*4a20*/  IMAD.U32 R49, R41, 0x10000, RZ ;  /* 0x0001000029317824 */ /* 0x002fe200078e00ff */
[----:B------:R-:W-:Y:S01]  /*4a30*/  SHF.R.U64 R63, R54, 0x10, R55 ;  /* 0x00000010363f7819 */ /* 0x000fe20000001237 */
[-C--:B------:R-:W-:Y:S01]  /*4a40*/  FMUL.FTZ R52, R52, R60.reuse ;  /* 0x0000003c34347220 */ /* 0x080fe20000410000 */
[----:B------:R-:W-:Y:S01]  /*4a50*/  LOP3.LUT R53, R45, 0xffff0000, RZ, 0xc0, !PT ;  /* 0xffff00002d357812 */ /* 0x000fe200078ec0ff */
[----:B------:R-:W-:Y:S01]  /*4a60*/  FFMA.FTZ R62, R49, R60, -R62 ;  /* 0x0000003c313e7223 */ /* 0x000fe2000001083e */
[----:B------:R-:W-:Y:S01]  /*4a70*/  PRMT R121, R121, 0x5410, R106 ;  /* 0x0000541079797816 */ /* 0x000fe2000000006a */
[----:B------:R-:W-:Y:S01]  /*4a80*/  FFMA.FTZ R61, R49, R61, R52 ;  /* 0x0000003d313d7223 */ /* 0x000fe20000010034 */
[----:B------:R-:W-:Y:S01]  /*4a90*/  LOP3.LUT R123, R123, 0xffff0000, RZ, 0xc0, !PT ;  /* 0xffff00007b7b7812 */ /* 0x000fe200078ec0ff */
[----:B------:R-:W-:Y:S01]  /*4aa0*/  IMAD.U32 R54, R47, 0x10000, RZ ;  /* 0x000100002f367824 */ /* 0x000fe200078e00ff */
[----:B------:R-:W-:Y:S01]  /*4ab0*/  LOP3.LUT R119, R119, 0xffff0000, RZ, 0xc0, !PT ;  /* 0xffff000077777812 */ /* 0x000fe200078ec0ff */
[----:B------:R-:W-:Y:S01]  /*4ac0*/  IMAD.U32 R49, R115, 0x10000, RZ ;  /* 0x0001000073317824 */ /* 0x000fe200078e00ff */
[----:B------:R-:W-:Y:S01]  /*4ad0*/  SHF.R.U64 R108, R50, 0x10, R51 ;  /* 0x00000010326c7819 */ /* 0x000fe20000001233 */
[----:B------:R-:W-:Y:S01]  /*4ae0*/  IMAD.U32 R45, R44, 0x10000, RZ ;  /* 0x000100002c2d7824 */ /* 0x000fe200078e00ff */
[----:B------:R-:W-:Y:S01]  /*4af0*/  PRMT R122, R122, 0x5410, R107 ;  /* 0x000054107a7a7816 */ /* 0x000fe2000000006b */
[----:B------:R-:W-:Y:S01]  /*4b00*/  FMUL.FTZ R107, R53, R123 ;  /* 0x0000007b356b7220 */ /* 0x000fe20000410000 */
[----:B------:R-:W-:Y:S01]  /*4b10*/  PRMT R120, R120, 0x5410, R63 ;  /* 0x0000541078787816 */ /* 0x000fe2000000003f */
[----:B------:R-:W-:Y:S01]  /*4b20*/  IMAD.U32 R63, R121, 0x10000, RZ ;  /* 0x00010000793f7824 */ /* 0x000fe200078e00ff */
[----:B------:R-:W-:Y:S01]  /*4b30*/  LOP3.LUT R50, R41, 0xffff0000, RZ, 0xc0, !PT ;  /* 0xffff000029327812 */ /* 0x000fe200078ec0ff */
[----:B------:R-:W-:Y:S01]  /*4b40*/  FMUL.FTZ R53, R53, R119 ;  /* 0x0000007735357220 */ /* 0x000fe20000410000 */
[----:B------:R-:W-:Y:S01]  /*4b50*/  LOP3.LUT R51, R44, 0xffff0000, RZ, 0xc0, !PT ;  /* 0xffff00002c337812 */ /* 0x000fe200078ec0ff */
[C---:B------:R-:W-:Y:S01]  /*4b60*/  FMUL.FTZ R109, R54.reuse, R63 ;  /* 0x0000003f366d7220 */ /* 0x040fe20000410000 */
[----:B------:R-:W-:Y:S01]  /*4b70*/  FMUL.FTZ R52, R54, R49 ;  /* 0x0000003136347220 */ /* 0x000fe20000410000 */
[----:B------:R-:W-:Y:S01]  /*4b80*/  IMAD.U32 R44, R43, 0x10000, RZ ;  /* 0x000100002b2c7824 */ /* 0x000fe200078e00ff */
[----:B------:R-:W-:Y:S01]  /*4b90*/  LOP3.LUT R55, R47, 0xffff0000, RZ, 0xc0, !PT ;  /* 0xffff00002f377812 */ /* 0x000fe200078ec0ff */
[C---:B------:R-:W-:Y:S01]  /*4ba0*/  FFMA.FTZ R107, R50.reuse, R119, -R107 ;  /* 0x00000077326b7223 */ /* 0x040fe2000001086b */
[----:B------:R-:W-:Y:S01]  /*4bb0*/  LOP3.LUT R60, R121, 0xffff0000, RZ, 0xc0, !PT ;  /* 0xffff0000793c7812 */ /* 0x000fe200078ec0ff */
[----:B------:R-:W-:Y:S01]  /*4bc0*/  FFMA.FTZ R54, R50, R123, R53 ;  /* 0x0000007b32367223 */ /* 0x000fe20000010035 */
[----:B------:R-:W-:Y:S01]  /*4bd0*/  LOP3.LUT R50, R115, 0xffff0000, RZ, 0xc0, !PT ;  /* 0xffff000073327812 */ /* 0x000fe200078ec0ff */
[----:B------:R-:W-:Y:S01]  /*4be0*/  FFMA.FTZ R63, R44, R63, R52 ;  /* 0x0000003f2c3f7223 */ /* 0x000fe20000010034 */
[----:B------:R-:W-:Y:S01]  /*4bf0*/  PRMT R117, R117, 0x5410, R116 ;  /* 0x0000541075757816 */ /* 0x000fe20000000074 */
[----:B------:R-:W-:Y:S01]  /*4c00*/  FMUL.FTZ R106, R55, R60 ;  /* 0x0000003c376a7220 */ /* 0x000fe20000410000 */
[----:B------:R-:W-:Y:S01]  /*4c10*/  LOP3.LUT R43, R43, 0xffff0000, RZ, 0xc0, !PT ;  /* 0xffff00002b2b7812 */ /* 0x000fe200078ec0ff */
[----:B------:R-:W-:Y:S01]  /*4c20*/  IMAD.U32 R52, R122, 0x10000, RZ ;  /* 0x000100007a347824 */ /* 0x000fe200078e00ff */
[----:B------:R-:W-:Y:S01]  /*4c30*/  PRMT R113, R113, 0x5410, R108 ;  /* 0x0000541071717816 */ /* 0x000fe2000000006c */
[----:B------:R-:W-:Y:S01]  /*4c40*/  FFMA.FTZ R109, R44, R49, -R109 ;  /* 0x000000312c6d7223 */ /* 0x000fe2000001086d */
[----:B------:R-:W-:Y:S01]  /*4c50*/  FMUL.FTZ R108, R55, R50 ;  /* 0x00000032376c7220 */ /* 0x000fe20000410000 */
[----:B------:R-:W-:Y:S01]  /*4c60*/  LOP3.LUT R122, R122, 0xffff0000, RZ, 0xc0, !PT ;  /* 0xffff00007a7a7812 */ /* 0x000fe200078ec0ff */
[----:B------:R-:W-:-:S02]  /*4c70*/  IMAD.U32 R44, R117, 0x10000, RZ ;  /* 0x00010000752c7824 */ /* 0x000fc400078e00ff */
[----:B------:R-:W-:Y:S01]  /*4c80*/  FFMA.FTZ R106, R43, R50, -R106 ;  /* 0x000000322b6a7223 */ /* 0x000fe2000001086a */
[----:B------:R-:W-:Y:S01]  /*4c90*/  LOP3.LUT R117, R117, 0xffff0000, RZ, 0xc0, !PT ;  /* 0xffff000075757812 */ /* 0x000fe200078ec0ff */
[----:B------:R-:W-:Y:S01]  /*4ca0*/  FMUL.FTZ R50, R45, R52 ;  /* 0x000000342d327220 */ /* 0x000fe20000410000 */
[C---:B------:R-:W-:Y:S01]  /*4cb0*/  LOP3.LUT R48, R40.reuse, 0xffff0000, RZ, 0xc0, !PT ;  /* 0xffff000028307812 */ /* 0x040fe200078ec0ff */
[----:B------:R-:W-:Y:S01]  /*4cc0*/  FFMA.FTZ R108, R43, R60, R108 ;  /* 0x0000003c2b6c7223 */ /* 0x000fe2000001006c */
[----:B------:R-:W-:Y:S02]  /*4cd0*/  IMAD.U32 R41, R40, 0x10000, RZ ;  /* 0x0001000028297824 */ /* 0x000fe400078e00ff */
[----:B------:R-:W-:Y:S01]  /*4ce0*/  FMUL.FTZ R45, R45, R44 ;  /* 0x0000002c2d2d7220 */ /* 0x000fe20000410000 */
[C---:B------:R-:W-:Y:S01]  /*4cf0*/  FMUL.FTZ R43, R51.reuse, R122 ;  /* 0x0000007a332b7220 */ /* 0x040fe20000410000 */
[----:B------:R-:W-:Y:S01]  /*4d00*/  FMUL.FTZ R51, R51, R117 ;  /* 0x0000007533337220 */ /* 0x000fe20000410000 */
[----:B------:R-:W-:-:S02]  /*4d10*/  IMAD.U32 R47, R46, 0x10000, RZ ;  /* 0x000100002e2f7824 */ /* 0x000fc400078e00ff */
[C---:B------:R-:W-:Y:S01]  /*4d20*/  FFMA.FTZ R50, R41.reuse, R44, -R50 ;  /* 0x0000002c29327223 */ /* 0x040fe20000010832 */
[----:B------:R-:W-:Y:S01]  /*4d30*/  FFMA.FTZ R52, R41, R52, R45 ;  /* 0x0000003429347223 */ /* 0x000fe2000001002d */
        /* <DEDUP_REMOVED lines=8> */
[----:B------:R-:W-:Y:S01]  /*4dc0*/  FMUL.FTZ R44, R47, R41 ;  /* 0x000000292f2c7220 */ /* 0x000fe20000410000 */
[----:B------:R-:W-:Y:S01]  /*4dd0*/  LOP3.LUT R42, R42, 0xffff0000, RZ, 0xc0, !PT ;  /* 0xffff00002a2a7812 */ /* 0x000fe200078ec0ff */
[----:B------:R-:W-:Y:S01]  /*4de0*/  FMUL.FTZ R47, R46, R45 ;  /* 0x0000002d2e2f7220 */ /* 0x000fe20000410000 */
[----:B------:R-:W-:Y:S01]  /*4df0*/  FFMA.FTZ R51, R48, R122, R51 ;  /* 0x0000007a30337223 */ /* 0x000fe20000010033 */
        /* <DEDUP_REMOVED lines=16> */
.L_x_8216:
[----:B------:R-:W-:Y:S05]  /*4f00*/  BSYNC B1 ;  /* 0x0000000000017941 */ /* 0x000fea0003800000 */
.L_x_8215:
[----:B-1----:R4:W-:Y:S01]  /*4f10*/  STG.E.128 desc[UR60][R56.64], R40 ;  /* 0x0000002838007986 */ /* 0x0029e2000c101d3c */
[----:B------:R-:W-:-:S13]  /*4f20*/  ISETP.GE.AND P4, PT, R59, R112, PT ;  /* 0x000000703b00720c */ /* 0x000fda0003f86270 */
[----:B------:R-:W-:Y:S05]  /*4f30*/  @P4 BRA `(.L_x_8201) ;  /* 0x00000000008c4947 */ /* 0x000fea0003800000 */
[--C-:B----4-:R-:W-:Y:S02]  /*4f40*/  SHF.R.S32.HI R40, RZ, 0x1f, R59.reuse ;  /* 0x0000001fff287819 */ /* 0x110fe4000001143b */
[----:B------:R-:W-:-:S04]  /*4f50*/  IADD3 R59, P4, P5, R14, R104, R59 ;  /* 0x000000680e3b7210 */ /* 0x000fc80007d9e03b */
[----:B------:R-:W-:Y:S02]  /*4f60*/  IADD3.X R58, R3, R58, R40, P4, P5 ;  /* 0x0000003a033a7210 */ /* 0x000fe400027ea428 */
[----:B------:R-:W-:-:S04]  /*4f70*/  LEA R102, P4, R59, R102, 0x1 ;  /* 0x000000663b667211 */ /* 0x000fc800078808ff */
[----:B------:R-:W-:-:S05]  /*4f80*/  LEA.HI.X R103, R59, R103, R58, 0x1, P4 ;  /* 0x000000673b677211 */ /* 0x000fca00020f0c3a */
[----:B--2---:R1:W-:Y:S01]  /*4f90*/  STG.E.128 desc[UR60][R102.64], R44 ;  /* 0x0000002c66007986 */ /* 0x0043e2000c101d3c */
[----:B------:R-:W-:Y:S05]  /*4fa0*/  BRA `(.L_x_8201) ;  /* 0x0000000000707947 */ /* 0x000fea0003800000 */
.L_x_8184:
[----:B------:R-:W2:Y:S02]  /*4fb0*/  LDL R40, [R1+0x7c] ;  /* 0x00007c0001287983 */ /* 0x000ea40000100800 */
[----:B--2---:R-:W-:-:S13]  /*4fc0*/  R2UR UR4, R40 ;  /* 0x00000000280472ca */ /* 0x004fda00000e0000 */
[----:B------:R-:W-:-:S06]  /*4fd0*/  UISETP.NE.AND UP0, UPT, UR4, 0x3, UPT ;  /* 0x000000030400788c */ /* 0x000fcc000bf05270 */
[----:B------:R-:W-:-:S13]  /*4fe0*/  PLOP3.LUT P3, PT, PT, PT, UP0, 0x80, 0x0 ;  /* 0x000000000000781c */ /* 0x000fda0003f6f008 */
[----:B------:R-:W-:Y:S05]  /*4ff0*/  @!P3 BRA `(.L_x_8217) ;  /* 0x000000000004b947 */ /* 0x000fea0003800000 */
[----:B------:R-:W-:Y:S01]  /*5000*/  BPT.TRAP 0x1 ;  /* 0x000000040000795c */ /* 0x000fe20000300000 */
.L_x_8217:
[----:B------:R-:W-:Y:S01]  /*5010*/  IMAD R95, R2, 0x8, R18 ;  /* 0x00000008025f7824 */ /* 0x000fe200078e0212 */
[----:B------:R-:W-:Y:S01]  /*5020*/  SHF.L.U32 R110, R23, 0x1f, RZ ;  /* 0x0000001f176e7819 */ /* 0x000fe200000006ff */
[----:B------:R-:W-:Y:S01]  /*5030*/  IMAD R101, R26, -0x60, R29 ;  /* 0xffffffa01a657824 */ /* 0x000fe200078e021d */
[----:B------:R-:W-:Y:S02]  /*5040*/  BSSY B1, `(.L_x_8218) ;  /* 0x0000004000017945 */ /* 0x000fe40003800000 */
[----:B------:R-:W0:Y:S02]  /*5050*/  SYNCS.PHASECHK.TRANS64.TRYWAIT P4, [R95+URZ+0x32490], R110 ;  /* 0x0324906e5f0075a7 */ /* 0x000e24000808017f */
[----:B------:R-:W-:Y:S01]  /*5060*/  VIMNMX R101, R101, 0x60, PT ;  /* 0x0000006065657848 */ /* 0x000fe20003fe0100 */
[----:B0-----:R-:W-:Y:S06]  /*5070*/  @!P4 BRA `(.L_x_8219) ;  /* 0x000001100014c947 */ /* 0x001fec0003800000 */
.L_x_8411:
[----:B------:R-:W-:Y:S05]  /*5080*/  BSYNC B1 ;  /* 0x0000000000017941 */ /* 0x000fea0003800000 */
.L_x_8218:
        /* <DEDUP_REMOVED lines=8> */
.L_x_8221:
[----:B------:R-:W-:Y:S05]  /*5110*/  BSYNC B1 ;  /* 0x0000000000017941 */ /* 0x000fea0003800000 */
.L_x_8220:
[----:B------:R-:W-:Y:S05]  /*5120*/  @P4 BRA `(.L_x_8201) ;  /* 0x0000000000104947 */ /* 0x000fea0003800000 */
[----:B-1----:R-:W1:Y:S04]  /*5130*/  @!P1 LDS.128 R40, [R108+0x2000] ;  /* 0x002000006c289984 */ /* 0x002e680000000c00 */
[----:B------:R-:W2:Y:S04]  /*5140*/  @!P2 LDS.128 R44, [R106+0x2000] ;  /* 0x002000006a2ca984 */ /* 0x000ea80000000c00 */
[----:B-1----:R3:W-:Y:S04]  /*5150*/  @!P1 STG.E.128 desc[UR60][R48.64], R40 ;  /* 0x0000002830009986 */ /* 0x0027e8000c101d3c */
[----:B--2---:R3:W-:Y:S02]  /*5160*/  @!P2 STG.E.128 desc[UR60][R48.64+0x40], R44 ;  /* 0x0000402c3000a986 */ /* 0x0047e4000c101d3c */
.L_x_8201:
[----:B------:R-:W-:Y:S05]  /*5170*/  BSYNC B0 ;  /* 0x0000000000007941 */ /* 0x000fea0003800000 */
.L_x_8183:
        /* <DEDUP_REMOVED lines=17> */
.L_x_8223:
[----:B------:R-:W-:Y:S05]  /*5290*/  BSYNC B0 ;  /* 0x0000000000007941 */ /* 0x000fea0003800000 */
.L_x_8222:
[----:B------:R-:W2:Y:S01]  /*52a0*/  SYNCS.PHASECHK.TRANS64.TRYWAIT P3, [R95+URZ+0x324b0], R110 ;  /* 0x0324b06e5f0075a7 */ /* 0x000ea2000806017f */
[----:B------:R-:W-:Y:S01]  /*52b0*/  ULDC.64 UR56, c[0x0][0x318] ;  /* 0x0000c60000387ab9 */ /* 0x000fe20000000a00 */
[----:B------:R-:W-:Y:S01]  /*52c0*/  ULDC.64 UR58, c[0x0][0x308] ;  /* 0x0000c200003a7ab9 */ /* 0x000fe20000000a00 */
[----:B------:R-:W-:Y:S01]  /*52d0*/  BSSY B0, `(.L_x_8224) ;  /* 0x0000003000007945 */ /* 0x000fe20003800000 */
[----:B-1----:R-:W-:-:S03]  /*52e0*/  IMAD R40, R2, 0x6000, R78 ;  /* 0x0000600002287824 */ /* 0x002fc600078e024e */
[----:B--2---:R-:W-:Y:S05]  /*52f0*/  @!P3 BRA `(.L_x_8225) ;  /* 0x0000010c0088b947 */ /* 0x004fea0003800000 */
.L_x_8412:
[----:B------:R-:W-:Y:S05]  /*5300*/  BSYNC B0 ;  /* 0x0000000000007941 */ /* 0x000fea0003800000 */
.L_x_8224:
[----:B------:R-:W-:Y:S01]  /*5310*/  ISETP.GE.AND P3, PT, R19, R101, PT ;  /* 0x000000651300720c */ /* 0x000fe20003f66270 */
[----:B------:R-:W-:Y:S01]  /*5320*/  IMAD.IADD R41, R77, 0x1, R40 ;  /* 0x000000014d297824 */ /* 0x000fe200078e0228 */
[----:B------:R-:W-:Y:S01]  /*5330*/  BSSY B0, `(.L_x_8226) ;  /* 0x0000026000007945 */ /* 0x000fe20003800000 */
[----:B------:R-:W-:Y:S02]  /*5340*/  IMAD R48, R40, 0x2, R24 ;  /* 0x0000000228307824 */ /* 0x000fe400078e0218 */
[----:B------:R-:W-:-:S04]  /*5350*/  IMAD.WIDE R44, R26, 0x60, R72 ;  /* 0x000000601a2c7825 */ /* 0x000fc800078e0248 */
[----:B------:R-:W-:-:S04]  /*5360*/  IMAD R49, R41, 0x2, R24 ;  /* 0x0000000229317824 */ /* 0x000fc800078e0218 */
[----:B------:R-:W-:Y:S05]  /*5370*/  @P3 BRA `(.L_x_8227) ;  /* 0x0000000000843947 */ /* 0x000fea0003800000 */
[----:B------:R-:W-:Y:S01]  /*5380*/  IMAD R43, R45, UR56, RZ ;  /* 0x000000382d2b7c24 */ /* 0x000fe2000f8e02ff */
[----:B------:R-:W-:Y:S01]  /*5390*/  ULDC UR4, c[0x0][0x310] ;  /* 0x0000c40000047ab9 */ /* 0x000fe20000000800 */
        /* <DEDUP_REMOVED lines=31> */
.L_x_8227:
[----:B------:R-:W-:Y:S05]  /*5590*/  BSYNC B0 ;  /* 0x0000000000007941 */ /* 0x000fea0003800000 */
.L_x_8226:
[----:B------:R-:W-:Y:S01]  /*55a0*/  ISETP.GE.AND P3, PT, R223, R101, PT ;  /* 0x00000065df00720c */ /* 0x000fe20003f66270 */
[----:B------:R-:W-:-:S12]  /*55b0*/  BSSY B0, `(.L_x_8228) ;  /* 0x0000025000007945 */ /* 0x000fd80003800000 */
[----:B------:R-:W-:Y:S05]  /*55c0*/  @P3 BRA `(.L_x_8229) ;  /* 0x00000000008c3947 */ /* 0x000fea0003800000 */
[----:B--2---:R-:W-:Y:S01]  /*55d0*/  IADD3 R43, P3, R44, 0x40, RZ ;  /* 0x000000402c2b7810 */ /* 0x004fe20007f7e0ff */
[----:B------:R-:W-:Y:S01]  /*55e0*/  IMAD.MOV.U32 R40, RZ, RZ, R30 ;  /* 0x000000ffff287224 */ /* 0x000fe200078e001e */
[----:B------:R-:W-:Y:S01]  /*55f0*/  ULDC UR4, c[0x0][0x310] ;  /* 0x0000c40000047ab9 */ /* 0x000fe20000000800 */
        /* <DEDUP_REMOVED lines=32> */
.L_x_8229:
[----:B------:R-:W-:Y:S05]  /*5800*/  BSYNC B0 ;  /* 0x0000000000007941 */ /* 0x000fea0003800000 */
.L_x_8228:
        /* <DEDUP_REMOVED lines=12> */
[----:B--23--:R-:W-:Y:S02]  /*58d0*/  SEL R40, RZ, 0x1, P3 ;  /* 0x00000001ff287807 */ /* 0x00cfe40001800000 */
        /* <DEDUP_REMOVED lines=9> */
.L_x_8178:
[----:B------:R-:W-:Y:S02]  /*5970*/  ISETP.GE.AND P2, PT, R199, 0x1, PT ;  /* 0x00000001c700780c */ /* 0x000fe40003f46270 */
[----:B------:R-:W-:Y:S02]  /*5980*/  CS2R R6, SRZ ;  /* 0x0000000000067805 */ /* 0x000fe4000001ff00 */
[----:B------:R-:W-:Y:S02]  /*5990*/  PLOP3.LUT P1, PT, PT, PT, PT, 0x80, 0x0 ;  /* 0x000000000000781c */ /* 0x000fe40003f2f070 */
        /* <DEDUP_REMOVED lines=36> */
[----:B----4-:R-:W-:Y:S02]  /*5be0*/  CS2R R94, SRZ ;  /* 0x00000000005e7805 */ /* 0x010fe4000001ff00 */
        /* <DEDUP_REMOVED lines=29> */
[----:B------:R-:W-:Y:S01]  /*5dc0*/  IMAD.MOV.U32 R9, RZ, RZ, RZ ;  /* 0x000000ffff097224 */ /* 0x000fe200078e00ff */
[----:B------:R-:W-:Y:S06]  /*5dd0*/  @P0 BRA `(.L_x_8231) ;  /* 0x00000000000c0947 */ /* 0x000fec0003800000 */
[----:B------:R-:W0:Y:S01]  /*5de0*/  FENCE.VIEW.ASYNC.G ;  /* 0x00000000000073c6 */ /* 0x000e220000000100 */
[----:B------:R-:W-:Y:S05]  /*5df0*/  WARPSYNC.ALL ;  /* 0x0000000000007948 */ /* 0x000fea0003800000 */
[----:B0-----:R-:W-:Y:S06]  /*5e00*/  BAR.ARV 0xc, 0x120 ;  /* 0x0304800000007b1d */ /* 0x001fec0000002000 */
.L_x_8231:
[----:B------:R-:W-:Y:S02]  /*5e10*/  IMAD.MOV.U32 R25, RZ, RZ, RZ ;  /* 0x000000ffff197224 */ /* 0x000fe400078e00ff */
[----:B------:R-:W-:Y:S01]  /*5e20*/  IMAD.MOV.U32 R8, RZ, RZ, RZ ;  /* 0x000000ffff087224 */ /* 0x000fe200078e00ff */
[----:B------:R-:W-:Y:S06]  /*5e30*/  @!P2 BRA `(.L_x_8232) ;  /* 0x000000800028a947 */ /* 0x000fec0003800000 */
[----:B------:R-:W-:-:S03]  /*5e40*/  UMOV UR4, 0xffffffff ;  /* 0xffffffff00047882 */ /* 0x000fc60000000000 */
[----:B------:R-:W-:Y:S05]  /*5e50*/  BRA.DIV UR4, `(.L_x_8233) ;  /* 0x0000010204c47947 */ /* 0x000fea000b800000 */
[----:B------:R0:W1:Y:S02]  /*5e60*/  SHFL.IDX PT, R14, R232, RZ, 0x1f ;  /* 0x00001fffe80e7589 */ /* 0x00006400000e0000 */
.L_x_8415:
[----:B------:R-:W-:Y:S01]  /*5e70*/  VIADD R24, R18, 0x18400 ;  /* 0x0001840012187836 */ /* 0x000fe20000000000 */
[----:B-1----:R-:W-:Y:S01]  /*5e80*/  LEA.HI R0, R14, R14, RZ, 0x1 ;  /* 0x0000000e0e007211 */ /* 0x002fe200078f08ff */
[----:B------:R-:W-:Y:S03]  /*5e90*/  BSSY B6, `(.L_x_8234) ;  /* 0x0000015000067945 */ /* 0x000fe60003800000 */
[----:B------:R-:W-:Y:S02]  /*5ea0*/  LOP3.LUT P0, RZ, R24, 0x1bf, RZ, 0xc0, !PT ;  /* 0x000001bf18ff7812 */ /* 0x000fe4000780c0ff */
[----:B------:R-:W-:-:S05]  /*5eb0*/  LOP3.LUT R35, R0, 0xffffe, RZ, 0xc0, !PT ;  /* 0x000ffffe00237812 */ /* 0x000fca00078ec0ff */
[----:B------:R-:W-:-:S06]  /*5ec0*/  IMAD.IADD R35, R14, 0x1, -R35 ;  /* 0x000000010e237824 */ /* 0x000fcc00078e0a23 */
[----:B------:R-:W-:Y:S05]  /*5ed0*/  @!P0 BRA `(.L_x_8235) ;  /* 0x0000000000408947 */ /* 0x000fea0003800000 */
        /* <DEDUP_REMOVED lines=16> */
.L_x_8235:
[----:B------:R-:W-:Y:S05]  /*5fe0*/  BSYNC B6 ;  /* 0x0000000000067941 */ /* 0x000fea0003800000 */
.L_x_8234:
        /* <DEDUP_REMOVED lines=12> */
.L_x_8239:
[----:B--2---:R2:W3:Y:S02]  /*60b0*/  SYNCS.PHASECHK.TRANS64.TRYWAIT P0, [R18+URZ+0x32400], R3 ;  /* 0x03240003120075a7 */ /* 0x0044e4000800017f */
[----:B---3--:R-:W-:Y:S05]  /*60c0*/  @!P0 NANOSLEEP.SYNCS 0x989680 ;  /* 0x009896800000895d */ /* 0x008fea0003900000 */
[----:B------:R-:W3:Y:S02]  /*60d0*/  @!P0 SYNCS.PHASECHK.TRANS64 P0, [R18+URZ+0x32400], R3 ;  /* 0x03240003120085a7 */ /* 0x000ee4000800007f */
[----:B---3--:R-:W-:Y:S05]  /*60e0*/  @!P0 BRA `(.L_x_8239) ;  /* 0xfffffffc00f08947 */ /* 0x008fea000383ffff */
.L_x_8238:
[----:B------:R-:W-:Y:S05]  /*60f0*/  BSYNC B0 ;  /* 0x0000000000007941 */ /* 0x000fea0003800000 */
.L_x_8237:
[----:B------:R-:W-:Y:S05]  /*6100*/  BRA `(.L_x_8240) ;  /* 0x0000002000707947 */ /* 0x000fea0003800000 */
.L_x_8236:
[----:B-----5:R-:W-:Y:S01]  /*6110*/  SHF.R.S32.HI R0, RZ, 0x1f, R28 ;  /* 0x0000001fff007819 */ /* 0x020fe2000001141c */
[----:B------:R-:W-:Y:S01]  /*6120*/  ULDC.64 UR4, c[0x0][0x3d8] ;  /* 0x0000f60000047ab9 */ /* 0x000fe20000000a00 */
[----:B------:R-:W-:Y:S01]  /*6130*/  ULDC.64 UR6, c[0x0][0x3e8] ;  /* 0x0000fa0000067ab9 */ /* 0x000fe20000000a00 */
[----:B------:R-:W-:Y:S01]  /*6140*/  LOP3.LUT P0, RZ, R24, 0x3ff, RZ, 0xc0, !PT ;  /* 0x000003ff18ff7812 */ /* 0x000fe2000780c0ff */
[----:B------:R-:W-:Y:S01]  /*6150*/  IMAD.WIDE.U32 R4, R28, UR4, RZ ;  /* 0x000000041c047c25 */ /* 0x000fe2000f8e00ff */
[----:B------:R-:W-:Y:S03]  /*6160*/  BSSY B6, `(.L_x_8241) ;  /* 0x0000031000067945 */ /* 0x000fe60003800000 */
[C---:B------:R-:W-:Y:S02]  /*6170*/  IMAD R3, R0.reuse, UR4, RZ ;  /* 0x0000000400037c24 */ /* 0x040fe4000f8e02ff */
[----:B------:R-:W-:-:S02]  /*6180*/  IMAD R7, R0, UR6, RZ ;  /* 0x0000000600077c24 */ /* 0x000fc4000f8e02ff */
[----:B------:R-:W-:Y:S02]  /*6190*/  IMAD.SHL.U32 R24, R227, 0x4, RZ ;  /* 0x00000004e3187824 */ /* 0x000fe400078e00ff */
[C---:B------:R-:W-:Y:S01]  /*61a0*/  IMAD R3, R28.reuse, UR5, R3 ;  /* 0x000000051c037c24 */ /* 0x040fe2000f8e0203 */
[----:B------:R-:W-:Y:S01]  /*61b0*/  ULDC.64 UR4, c[0x0][0x3c8] ;  /* 0x0000f20000047ab9 */ /* 0x000fe20000000a00 */
[----:B------:R-:W-:Y:S01]  /*61c0*/  IMAD R31, R28, UR7, R7 ;  /* 0x000000071c1f7c24 */ /* 0x000fe2000f8e0207 */
[-C--:B------:R-:W-:Y:S01]  /*61d0*/  IADD3 R0, P3, R24, R4.reuse, RZ ;  /* 0x0000000418007210 */ /* 0x080fe20007f7e0ff */
[----:B------:R-:W-:Y:S01]  /*61e0*/  IMAD.WIDE.U32 R6, R28, UR6, RZ ;  /* 0x000000061c067c25 */ /* 0x000fe2000f8e00ff */
[----:B------:R-:W-:Y:S01]  /*61f0*/  SHF.R.S32.HI R10, RZ, 0x1f, R24 ;  /* 0x0000001fff0a7819 */ /* 0x000fe20000011418 */
[----:B------:R-:W-:Y:S01]  /*6200*/  ULDC.64 UR6, c[0x0][0x3e0] ;  /* 0x0000f80000067ab9 */ /* 0x000fe20000000a00 */
[----:B------:R-:W-:Y:S01]  /*6210*/  LEA R28, P2, R4, UR4, 0x1 ;  /* 0x00000004041c7c11 */ /* 0x000fe2000f8408ff */
[----:B------:R-:W-:Y:S01]  /*6220*/  IMAD.IADD R9, R3, 0x1, R5 ;  /* 0x0000000103097824 */ /* 0x000fe200078e0205 */
[----:B------:R-:W-:Y:S01]  /*6230*/  IADD3 R5, P1, R16, R4, RZ ;  /* 0x0000000410057210 */ /* 0x000fe20007f3e0ff */
[----:B------:R-:W-:Y:S01]  /*6240*/  IMAD.IADD R31, R31, 0x1, R7 ;  /* 0x000000011f1f7824 */ /* 0x000fe200078e0207 */
[----:B------:R-:W-:Y:S01]  /*6250*/  IADD3 R8, P4, R24, R6, RZ ;  /* 0x0000000618087210 */ /* 0x000fe20007f9e0ff */
[--C-:B------:R-:W-:Y:S01]  /*6260*/  IMAD.X R3, R10, 0x1, R9.reuse, P3 ;  /* 0x000000010a037824 */ /* 0x100fe200018e0609 */
[--C-:B------:R-:W-:Y:S01]  /*6270*/  LEA.HI.X R29, R4, UR5, R9.reuse, 0x1, P2 ;  /* 0x00000005041d7c11 */ /* 0x100fe200090f0c09 */
[----:B------:R-:W-:Y:S01]  /*6280*/  IMAD.X R4, R17, 0x1, R9, P1 ;  /* 0x0000000111047824 */ /* 0x000fe200008e0609 */
[----:B------:R-:W-:Y:S01]  /*6290*/  LEA R40, P2, R0, UR4, 0x1 ;  /* 0x0000000400287c11 */ /* 0x000fe2000f8408ff */
[----:B------:R-:W-:Y:S01]  /*62a0*/  IMAD.X R7, R10, 0x1, R31, P4 ;  /* 0x000000010a077824 */ /* 0x000fe200020e061f */
[----:B------:R-:W-:-:S02]  /*62b0*/  LEA R42, P5, R8, UR6, 0x1 ;  /* 0x00000006082a7c11 */ /* 0x000fc4000f8a08ff */
[----:B------:R-:W-:Y:S02]  /*62c0*/  LEA.HI.X R41, R0, UR5, R3, 0x1, P2 ;  /* 0x0000000500297c11 */ /* 0x000fe400090f0c03 */
[----:B------:R-:W-:Y:S02]  /*62d0*/  IADD3 R0, P3, R16, R6, RZ ;  /* 0x0000000610007210 */ /* 0x000fe40007f7e0ff */
[----:B------:R-:W-:Y:S02]  /*62e0*/  LEA R30, P2, R6, UR6, 0x1 ;  /* 0x00000006061e7c11 */ /* 0x000fe4000f8408ff */
[----:B------:R-:W-:Y:S01]  /*62f0*/  LEA R36, P4, R5, UR4, 0x1 ;  /* 0x0000000405247c11 */ /* 0x000fe2000f8808ff */
[----:B------:R-:W-:Y:S01]  /*6300*/  IMAD.X R3, R17, 0x1, R31, P3 ;  /* 0x0000000111037824 */ /* 0x000fe200018e061f */
        /* <DEDUP_REMOVED lines=22> */
.L_x_8242:
[----:B------:R-:W-:Y:S05]  /*6470*/  BSYNC B6 ;  /* 0x0000000000067941 */ /* 0x000fea0003800000 */
.L_x_8241:
        /* <DEDUP_REMOVED lines=28> */
.L_x_8246:
[----:B------:R-:W-:Y:S05]  /*6640*/  BSYNC B1 ;  /* 0x0000000000017941 */ /* 0x000fea0003800000 */
.L_x_8245:
[----:B------:R-:W-:Y:S01]  /*6650*/  UMOV UR4, 0xffffffff ;  /* 0xffffffff00047882 */ /* 0x000fe20000000000 */
[----:B-----5:R-:W-:Y:S01]  /*6660*/  IMAD.MOV.U32 R10, RZ, RZ, R6 ;  /* 0x000000ffff0a7224 */ /* 0x020fe200078e0006 */
[--C-:B------:R-:W-:Y:S01]  /*6670*/  SHF.R.U64 R6, R6, 0x10, R7.reuse ;  /* 0x0000001006067819 */ /* 0x100fe20000001207 */
[--C-:B------:R-:W-:Y:S01]  /*6680*/  IMAD.MOV.U32 R25, RZ, RZ, R7.reuse ;  /* 0x000000ffff197224 */ /* 0x100fe200078e0007 */
[----:B------:R-:W-:Y:S02]  /*6690*/  SHF.R.U32.HI R39, RZ, 0x10, R7 ;  /* 0x00000010ff277819 */ /* 0x000fe40000011607 */
[----:B------:R-:W-:Y:S01]  /*66a0*/  LEA.HI R0, R224, R224, RZ, 0x1 ;  /* 0x000000e0e0007211 */ /* 0x000fe200078f08ff */
[----:B------:R-:W-:Y:S06]  /*66b0*/  BRA.DIV UR4, `(.L_x_8247) ;  /* 0x000000fa04d47947 */ /* 0x000fec000b800000 */
.L_x_8418:
[----:B------:R-:W-:Y:S01]  /*66c0*/  UMOV UR4, 0xffffffff ;  /* 0xffffffff00047882 */ /* 0x000fe20000000000 */
[----:B------:R-:W-:Y:S02]  /*66d0*/  LOP3.LUT R3, R0, 0xfffffffe, RZ, 0xc0, !PT ;  /* 0xfffffffe00037812 */ /* 0x000fe400078ec0ff */
[----:B------:R-:W-:Y:S05]  /*66e0*/  BRA.DIV UR4, `(.L_x_8248) ;  /* 0x000000fa04f07947 */ /* 0x000fea000b800000 */
.L_x_8421:
[----:B------:R-:W-:Y:S01]  /*66f0*/  UMOV UR4, 0xffffffff ;  /* 0xffffffff00047882 */ /* 0x000fe20000000000 */
[----:B------:R-:W-:Y:S02]  /*6700*/  IMAD.IADD R0, R224, 0x1, -R3 ;  /* 0x00000001e0007824 */ /* 0x000fe400078e0a03 */
[----:B------:R-:W-:Y:S05]  /*6710*/  BRA.DIV UR4, `(.L_x_8249) ;  /* 0x000000fe040c7947 */ /* 0x000fea000b800000 */
.L_x_8424:
[----:B------:R-:W-:Y:S01]  /*6720*/  UMOV UR4, 0xffffffff ;  /* 0xffffffff00047882 */ /* 0x000fe20000000000 */
[----:B------:R-:W-:Y:S02]  /*6730*/  SHF.L.U32 R7, R0, 0x1f, RZ ;  /* 0x0000001f00077819 */ /* 0x000fe400000006ff */
[----:B------:R-:W-:Y:S05]  /*6740*/  BRA.DIV UR4, `(.L_x_8250) ;  /* 0x000000fe04287947 */ /* 0x000fea000b800000 */
.L_x_8427:
[----:B------:R-:W2:Y:S01]  /*6750*/  SYNCS.PHASECHK.TRANS64.TRYWAIT P1, [R18+URZ+0x32400], R7 ;  /* 0x03240007120075a7 */ /* 0x000ea2000802017f */
[----:B------:R-:W-:Y:S01]  /*6760*/  LOP3.LUT P2, RZ, R228, 0x4, RZ, 0xc0, !PT ;  /* 0x00000004e4ff7812 */ /* 0x000fe2000784c0ff */
[----:B------:R-:W-:Y:S01]  /*6770*/  IMAD R9, R217, 0x200, R8 ;  /* 0x00000200d9097824 */ /* 0x000fe200078e0208 */
[----:B------:R-:W-:Y:S01]  /*6780*/  SHF.R.U64 R11, R4, 0x10, R5 ;  /* 0x00000010040b7819 */ /* 0x000fe20000001205 */
[----:B------:R-:W-:Y:S01]  /*6790*/  IMAD.MOV.U32 R33, RZ, RZ, R4 ;  /* 0x000000ffff217224 */ /* 0x000fe200078e0004 */
[--C-:B------:R-:W-:Y:S01]  /*67a0*/  SHF.R.U64 R12, R26, 0x10, R27.reuse ;  /* 0x000000101a0c7819 */ /* 0x100fe2000000121b */
[----:B------:R-:W-:Y:S01]  /*67b0*/  IMAD R9, R9, 0x2, R18 ;  /* 0x0000000209097824 */ /* 0x000fe200078e0212 */
[----:B------:R-:W-:Y:S01]  /*67c0*/  SHF.R.U32.HI R13, RZ, 0x10, R27 ;  /* 0x00000010ff0d7819 */ /* 0x000fe2000001161b */
[--C-:B------:R-:W-:Y:S01]  /*67d0*/  IMAD.MOV.U32 R8, RZ, RZ, R5.reuse ;  /* 0x000000ffff087224 */ /* 0x100fe200078e0005 */
[----:B------:R-:W-:Y:S01]  /*67e0*/  SHF.R.U32.HI R5, RZ, 0x10, R5 ;  /* 0x00000010ff057819 */ /* 0x000fe20000011605 */
        /* <DEDUP_REMOVED lines=8> */
[----:B------:R-:W-:Y:S01]  /*6870*/  VIADD R4, R9, 0x18400 ;  /* 0x0001840009047836 */ /* 0x000fe20000000000 */
        /* <DEDUP_REMOVED lines=9> */
[----:B--2---:R-:W-:Y:S06]  /*6910*/  @!P1 BRA `(.L_x_8252) ;  /* 0x000000f800dc9947 */ /* 0x004fec0003800000 */
.L_x_8428:
[----:B------:R-:W-:Y:S05]  /*6920*/  BSYNC B1 ;  /* 0x0000000000017941 */ /* 0x000fea0003800000 */
.L_x_8251:
[----:B------:R-:W-:Y:S04]  /*6930*/  BSSY B1, `(.L_x_8253) ;  /* 0x0000056000017945 */ /* 0x000fe80003800000 */
[----:B------:R-:W-:Y:S05]  /*6940*/  @P0 BRA `(.L_x_8254) ;  /* 0x0000000400500947 */ /* 0x000fea0003800000 */
[----:B------:R-:W3:Y:S01]  /*6950*/  LDC R5, c[0x0][0x3d4] ;  /* 0x0000f500ff057b82 */ /* 0x000ee20000000800 */
[C---:B------:R-:W-:Y:S01]  /*6960*/  VIADD R4, R24.reuse, 0x10 ;  /* 0x0000001018047836 */ /* 0x040fe20000000000 */
[----:B------:R-:W-:Y:S01]  /*6970*/  BSSY B2, `(.L_x_8255) ;  /* 0x000002a000027945 */ /* 0x000fe20003800000 */
[----:B---3--:R-:W-:-:S03]  /*6980*/  ISETP.GE.AND P0, PT, R24, R5, PT ;  /* 0x000000051800720c */ /* 0x008fc60003f06270 */
[----:B------:R-:W-:-:S10]  /*6990*/  ISETP.GE.AND P1, PT, R4, R5, PT ;  /* 0x000000050400720c */ /* 0x000fd40003f26270 */
[----:B------:R-:W-:Y:S05]  /*69a0*/  @P0 BRA `(.L_x_8256) ;  /* 0x0000000000980947 */ /* 0x000fea0003800000 */
[----:B--2---:R-:W2:Y:S01]  /*69b0*/  LDS.128 R4, [R9+0x18400] ;  /* 0x0184000009047984 */ /* 0x004ea20000000c00 */
        /* <DEDUP_REMOVED lines=37> */
.L_x_8256:
[----:B------:R-:W-:Y:S05]  /*6c10*/  BSYNC B2 ;  /* 0x0000000000027941 */ /* 0x000fea0003800000 */
.L_x_8255:
[----:B------:R-:W-:Y:S05]  /*6c20*/  @P1 BRA `(.L_x_8254) ;  /* 0x0000000000981947 */ /* 0x000fea0003800000 */
[----:B--23--:R-:W2:Y:S01]  /*6c30*/  LDS.128 R4, [R3] ;  /* 0x0000000003047984 */ /* 0x00cea20000000c00 */
        /* <DEDUP_REMOVED lines=37> */
.L_x_8254:
[----:B------:R-:W-:Y:S05]  /*6e90*/  BSYNC B1 ;  /* 0x0000000000017941 */ /* 0x000fea0003800000 */
.L_x_8253:
[----:B------:R-:W-:-:S13]  /*6ea0*/  ISETP.GE.AND P0, PT, R223, R32, PT ;  /* 0x00000020df00720c */ /* 0x000fda0003f06270 */
[----:B------:R-:W-:Y:S05]  /*6eb0*/  @P0 BRA `(.L_x_8257) ;  /* 0x0000001000e00947 */ /* 0x000fea0003800000 */
[----:B---34-:R-:W3:Y:S01]  /*6ec0*/  LDC R5, c[0x0][0x3d4] ;  /* 0x0000f500ff057b82 */ /* 0x018ee20000000800 */
        /* <DEDUP_REMOVED lines=22> */
[-C--:B------:R-:W-:Y:S01]  /*7030*/  FFMA.FTZ R21, R24, R10.reuse, R21 ;  /* 0x0000000a18157223 */ /* 0x080fe20000010015 */
[----:B------:R-:W-:Y:S01]  /*7040*/  FFMA.FTZ R4, R20, R10, -R15 ;  /* 0x0000000a14047223 */ /* 0x000fe2000001080f */
[----:B------:R-:W-:-:S02]  /*7050*/  IMAD.U32 R24, R31, 0x10000, RZ ;  /* 0x000100001f187824 */ /* 0x000fc400078e00ff */
[-C--:B------:R-:W-:Y:S01]  /*7060*/  FMUL.FTZ R14, R25, R5.reuse ;  /* 0x00000005190e7220 */ /* 0x080fe20000410000 */
[----:B------:R-:W-:Y:S01]  /*7070*/  FMUL.FTZ R10, R29, R5 ;  /* 0x000000051d0a7220 */ /* 0x000fe20000410000 */
[----:B------:R-:W-:Y:S01]  /*7080*/  LOP3.LUT R31, R31, 0xffff0000, RZ, 0xc0, !PT ;  /* 0xffff00001f1f7812 */ /* 0x000fe200078ec0ff */
[-C--:B------:R-:W-:Y:S01]  /*7090*/  FMUL.FTZ R15, R24, R6.reuse ;  /* 0x00000006180f7220 */ /* 0x080fe20000410000 */
[-C--:B------:R-:W-:Y:S01]  /*70a0*/  FFMA.FTZ R5, R29, R11.reuse, -R14 ;  /* 0x0000000b1d057223 */ /* 0x080fe2000001080e */
[----:B------:R-:W-:Y:S01]  /*70b0*/  FFMA.FTZ R10, R25, R11, R10 ;  /* 0x0000000b190a7223 */ /* 0x000fe2000001000a */
[C---:B------:R-:W-:Y:S01]  /*70c0*/  FMUL.FTZ R11, R26.reuse, R6 ;  /* 0x000000061a0b7220 */ /* 0x040fe20000410000 */
[-C--:B------:R-:W-:Y:S01]  /*70d0*/  FMUL.FTZ R14, R27, R7.reuse ;  /* 0x000000071b0e7220 */ /* 0x080fe20000410000 */
[C---:B------:R-:W-:Y:S01]  /*70e0*/  FMUL.FTZ R20, R31.reuse, R7 ;  /* 0x000000071f147220 */ /* 0x040fe20000410000 */
[-C--:B------:R-:W-:Y:S01]  /*70f0*/  FFMA.FTZ R15, R26, R12.reuse, R15 ;  /* 0x0000000c1a0f7223 */ /* 0x080fe2000001000f */
[----:B------:R-:W-:Y:S01]  /*7100*/  FFMA.FTZ R6, R24, R12, -R11 ;  /* 0x0000000c18067223 */ /* 0x000fe2000001080b */
[-C--:B------:R-:W-:Y:S01]  /*7110*/  FFMA.FTZ R7, R31, R13.reuse, -R14 ;  /* 0x0000000d1f077223 */ /* 0x080fe2000001080e */
[----:B------:R-:W-:Y:S01]  /*7120*/  FFMA.FTZ R20, R27, R13, R20 ;  /* 0x0000000d1b147223 */ /* 0x000fe20000010014 */
[----:B------:R-:W-:-:S02]  /*7130*/  F2FP.BF16.F32.PACK_AB R4, R21, R4 ;  /* 0x000000041504723e */ /* 0x000fc400000010ff */
[----:B------:R-:W-:Y:S02]  /*7140*/  F2FP.BF16.F32.PACK_AB R5, R10, R5 ;  /* 0x000000050a05723e */ /* 0x000fe400000010ff */
[----:B------:R-:W-:Y:S02]  /*7150*/  F2FP.BF16.F32.PACK_AB R6, R15, R6 ;  /* 0x000000060f06723e */ /* 0x000fe400000010ff */
[----:B------:R-:W-:-:S05]  /*7160*/  F2FP.BF16.F32.PACK_AB R7, R20, R7 ;  /* 0x000000071407723e */ /* 0x000fca00000010ff */
[----:B------:R3:W-:Y:S02]  /*7170*/  STS.128 [R9+0x1a400], R4 ;  /* 0x01a4000409007388 */ /* 0x0007e40000000c00 */
.L_x_8259:
[----:B------:R-:W-:Y:S05]  /*7180*/  BSYNC B1 ;  /* 0x0000000000017941 */ /* 0x000fea0003800000 */
.L_x_8258:
[----:B------:R-:W-:Y:S05]  /*7190*/  @P1 BRA `(.L_x_8257) ;  /* 0x0000001000281947 */ /* 0x000fea0003800000 */
[----:B--23--:R-:W2:Y:S01]  /*71a0*/  LDS.128 R4, [R3+0x2000] ;  /* 0x0020000003047984 */ /* 0x00cea20000000c00 */
        /* <DEDUP_REMOVED lines=17> */
[----:B------:R-:W-:Y:S01]  /*72c0*/  FMUL.FTZ R13, R26, R5 ;  /* 0x000000051a0d7220 */ /* 0x000fe20000410000 */
[----:B------:R-:W-:Y:S01]  /*72d0*/  FFMA.FTZ R9, R21, R9, R20 ;  /* 0x0000000915097223 */ /* 0x000fe20000010014 */
[----:B------:R-:W-:Y:S01]  /*72e0*/  FMUL.FTZ R15, R24, R5 ;  /* 0x00000005180f7220 */ /* 0x000fe20000410000 */
[C---:B------:R-:W-:Y:S01]  /*72f0*/  LOP3.LUT R20, R8.reuse, 0xffff0000, RZ, 0xc0, !PT ;  /* 0xffff000008147812 */ /* 0x040fe200078ec0ff */
[----:B------:R-:W-:-:S02]  /*7300*/  IMAD.U32 R21, R8, 0x10000, RZ ;  /* 0x0001000008157824 */ /* 0x000fc400078e00ff */
        /* <DEDUP_REMOVED lines=16> */
.L_x_8244:
        /* <DEDUP_REMOVED lines=14> */
.L_x_8431:
[----:B------:R-:W-:Y:S01]  /*74f0*/  UMOV UR4, 0xffffffff ;  /* 0xffffffff00047882 */ /* 0x000fe20000000000 */
[----:B------:R-:W-:Y:S02]  /*7500*/  LOP3.LUT R3, R0, 0xfffffffe, RZ, 0xc0, !PT ;  /* 0xfffffffe00037812 */ /* 0x000fe400078ec0ff */
[----:B------:R-:W-:Y:S05]  /*7510*/  BRA.DIV UR4, `(.L_x_8261) ;  /* 0x000000f204187947 */ /* 0x000fea000b800000 */
.L_x_8434:
[----:B------:R-:W-:Y:S01]  /*7520*/  UMOV UR4, 0xffffffff ;  /* 0xffffffff00047882 */ /* 0x000fe20000000000 */
[----:B------:R-:W-:Y:S02]  /*7530*/  IMAD.IADD R0, R224, 0x1, -R3 ;  /* 0x00000001e0007824 */ /* 0x000fe400078e0a03 */
[----:B------:R-:W-:Y:S05]  /*7540*/  BRA.DIV UR4, `(.L_x_8262) ;  /* 0x000000f204347947 */ /* 0x000fea000b800000 */
.L_x_8437:
[----:B------:R-:W-:Y:S01]  /*7550*/  UMOV UR4, 0xffffffff ;  /* 0xffffffff00047882 */ /* 0x000fe20000000000 */
[----:B------:R-:W-:Y:S02]  /*7560*/  SHF.L.U32 R3, R0, 0x1f, RZ ;  /* 0x0000001f00037819 */ /* 0x000fe400000006ff */
[----:B------:R-:W-:Y:S05]  /*7570*/  BRA.DIV UR4, `(.L_x_8263) ;  /* 0x000000f204507947 */ /* 0x000fea000b800000 */
.L_x_8440:
[----:B------:R-:W2:Y:S01]  /*7580*/  SYNCS.PHASECHK.TRANS64.TRYWAIT P1, [R18+URZ+0x32400], R3 ;  /* 0x03240003120075a7 */ /* 0x000ea2000802017f */
[----:B-----5:R-:W-:Y:S01]  /*7590*/  IMAD.MOV.U32 R42, RZ, RZ, R4 ;  /* 0x000000ffff2a7224 */ /* 0x020fe200078e0004 */
[----:B------:R-:W-:Y:S01]  /*75a0*/  SHF.R.U64 R4, R4, 0x10, R5 ;  /* 0x0000001004047819 */ /* 0x000fe20000001205 */
[----:B------:R-:W-:Y:S01]  /*75b0*/  IMAD.MOV.U32 R43, RZ, RZ, R6 ;  /* 0x000000ffff2b7224 */ /* 0x000fe200078e0006 */
[----:B------:R-:W-:Y:S01]  /*75c0*/  SHF.R.U64 R6, R6, 0x10, R7 ;  /* 0x0000001006067819 */ /* 0x000fe20000001207 */
[--C-:B------:R-:W-:Y:S01]  /*75d0*/  IMAD.MOV.U32 R13, RZ, RZ, R5.reuse ;  /* 0x000000ffff0d7224 */ /* 0x100fe200078e0005 */
[----:B------:R-:W-:Y:S01]  /*75e0*/  SHF.R.U32.HI R5, RZ, 0x10, R5 ;  /* 0x00000010ff057819 */ /* 0x000fe20000011605 */
[--C-:B------:R-:W-:Y:S01]  /*75f0*/  IMAD.MOV.U32 R12, RZ, RZ, R7.reuse ;  /* 0x000000ffff0c7224 */ /* 0x100fe200078e0007 */
[----:B------:R-:W-:Y:S01]  /*7600*/  SHF.R.U32.HI R7, RZ, 0x10, R7 ;  /* 0x00000010ff077819 */ /* 0x000fe20000011607 */
[----:B------:R-:W-:Y:S01]  /*7610*/  IMAD.MOV.U32 R44, RZ, RZ, R24 ;  /* 0x000000ffff2c7224 */ /* 0x000fe200078e0018 */
[-C--:B------:R-:W-:Y:S01]  /*7620*/  ISETP.GE.OR P2, PT, R19, R8.reuse, P0 ;  /* 0x000000081300720c */ /* 0x080fe20000746670 */
[----:B------:R-:W-:Y:S01]  /*7630*/  IMAD.MOV.U32 R14, RZ, RZ, R25 ;  /* 0x000000ffff0e7224 */ /* 0x000fe200078e0019 */
[----:B------:R-:W-:Y:S01]  /*7640*/  PRMT R42, R42, 0x5410, R4 ;  /* 0x000054102a2a7816 */ /* 0x000fe20000000004 */
[----:B------:R-:W-:Y:S01]  /*7650*/  IMAD.MOV.U32 R45, RZ, RZ, R26 ;  /* 0x000000ffff2d7224 */ /* 0x000fe200078e001a */
[----:B------:R-:W-:Y:S01]  /*7660*/  ISETP.GE.OR P0, PT, R223, R8, P0 ;  /* 0x00000008df00720c */ /* 0x000fe20000706670 */
[----:B------:R-:W-:Y:S01]  /*7670*/  IMAD.MOV.U32 R4, RZ, RZ, R27 ;  /* 0x000000ffff047224 */ /* 0x000fe200078e001b */
[----:B------:R-:W-:Y:S01]  /*7680*/  PRMT R13, R13, 0x5410, R5 ;  /* 0x000054100d0d7816 */ /* 0x000fe20000000005 */
[----:B------:R-:W-:Y:S01]  /*7690*/  BSSY B1, `(.L_x_8264) ;  /* 0x000000c000017945 */ /* 0x000fe20003800000 */
[----:B------:R-:W-:-:S02]  /*76a0*/  PRMT R43, R43, 0x5410, R6 ;  /* 0x000054102b2b7816 */ /* 0x000fc40000000006 */
[----:B------:R-:W-:Y:S02]  /*76b0*/  PRMT R12, R12, 0x5410, R7 ;  /* 0x000054100c0c7816 */ /* 0x000fe40000000007 */
[--C-:B------:R-:W-:Y:S02]  /*76c0*/  SHF.R.U64 R5, R24, 0x10, R25.reuse ;  /* 0x0000001018057819 */ /* 0x100fe40000001219 */
[----:B------:R-:W-:Y:S02]  /*76d0*/  SHF.R.U32.HI R6, RZ, 0x10, R25 ;  /* 0x00000010ff067819 */ /* 0x000fe40000011619 */
[--C-:B------:R-:W-:Y:S02]  /*76e0*/  SHF.R.U64 R7, R26, 0x10, R27.reuse ;  /* 0x000000101a077819 */ /* 0x100fe4000000121b */
[----:B------:R-:W-:Y:S02]  /*76f0*/  SHF.R.U32.HI R8, RZ, 0x10, R27 ;  /* 0x00000010ff087819 */ /* 0x000fe4000001161b */
[----:B------:R-:W-:-:S02]  /*7700*/  PRMT R44, R44, 0x5410, R5 ;  /* 0x000054102c2c7816 */ /* 0x000fc40000000005 */
[----:B------:R-:W-:Y:S02]  /*7710*/  PRMT R14, R14, 0x5410, R6 ;  /* 0x000054100e0e7816 */ /* 0x000fe40000000006 */
[----:B------:R-:W-:Y:S02]  /*7720*/  PRMT R45, R45, 0x5410, R7 ;  /* 0x000054102d2d7816 */ /* 0x000fe40000000007 */
[----:B------:R-:W-:Y:S01]  /*7730*/  PRMT R4, R4, 0x5410, R8 ;  /* 0x0000541004047816 */ /* 0x000fe20000000008 */
[----:B--2---:R-:W-:Y:S06]  /*7740*/  @!P1 BRA `(.L_x_8265) ;  /* 0x000000f000049947 */ /* 0x004fec0003800000 */
.L_x_8441:
[----:B------:R-:W-:Y:S05]  /*7750*/  BSYNC B1 ;  /* 0x0000000000017941 */ /* 0x000fea0003800000 */
.L_x_8264:
[----:B------:R-:W-:Y:S01]  /*7760*/  BSSY B1, `(.L_x_8266) ;  /* 0x000005b000017945 */ /* 0x000fe20003800000 */
[----:B--2---:R-:W-:-:S03]  /*7770*/  IMAD.MOV.U32 R3, RZ, RZ, R4 ;  /* 0x000000ffff037224 */ /* 0x004fc600078e0004 */
[----:B------:R-:W-:Y:S05]  /*7780*/  @P2 BRA `(.L_x_8267) ;  /* 0x0000000400602947 */ /* 0x000fea0003800000 */
[----:B------:R-:W-:Y:S01]  /*7790*/  IMAD.SHL.U32 R4, R228, 0x40, RZ ;  /* 0x00000040e4047824 */ /* 0x000fe200078e00ff */
[----:B------:R-:W-:Y:S01]  /*77a0*/  LOP3.LUT R29, R44, 0xffff0000, RZ, 0xc0, !PT ;  /* 0xffff00002c1d7812 */ /* 0x000fe200078ec0ff */
[----:B------:R-:W-:Y:S02]  /*77b0*/  IMAD.IADD R5, R16, 0x1, R47 ;  /* 0x0000000110057824 */ /* 0x000fe400078e022f */
        /* <DEDUP_REMOVED lines=8> */
[C---:B------:R-:W-:Y:S02]  /*7840*/  IMAD R5, R217.reuse, 0x200, R4 ;  /* 0x00000200d9057824 */ /* 0x040fe400078e0204 */
[----:B------:R-:W-:Y:S02]  /*7850*/  IMAD R9, R217, 0x200, R6 ;  /* 0x00000200d9097824 */ /* 0x000fe400078e0206 */
[--C-:B-1----:R-:W-:Y:S02]  /*7860*/  IMAD R38, R5, 0x2, R18.reuse ;  /* 0x0000000205267824 */ /* 0x102fe400078e0212 */
[----:B------:R-:W-:-:S03]  /*7870*/  IMAD R40, R9, 0x2, R18 ;  /* 0x0000000209287824 */ /* 0x000fc600078e0212 */
[----:B------:R-:W1:Y:S04]  /*7880*/  LDS.128 R4, [R38+0x18400] ;  /* 0x0184000026047984 */ /* 0x000e680000000c00 */
[----:B------:R-:W2:Y:S01]  /*7890*/  LDS.128 R8, [R40+0x18400] ;  /* 0x0184000028087984 */ /* 0x000ea20000000c00 */
[C---:B-1----:R-:W-:Y:S01]  /*78a0*/  IMAD.U32 R15, R4.reuse, 0x10000, RZ ;  /* 0x00010000040f7824 */ /* 0x042fe200078e00ff */
        /* <DEDUP_REMOVED lines=19> */
[-C--:B------:R-:W-:Y:S01]  /*79e0*/  FMUL.FTZ R27, R27, R30.reuse ;  /* 0x0000001e1b1b7220 */ /* 0x080fe20000410000 */
[----:B------:R-:W-:Y:S01]  /*79f0*/  LOP3.LUT R25, R43, 0xffff0000, RZ, 0xc0, !PT ;  /* 0xffff00002b197812 */ /* 0x000fe200078ec0ff */
[----:B------:R-:W-:Y:S01]  /*7a00*/  FFMA.FTZ R30, R21, R30, -R8 ;  /* 0x0000001e151e7223 */ /* 0x000fe20000010808 */
[----:B------:R-:W-:-:S02]  /*7a10*/  IMAD.U32 R26, R9, 0x10000, RZ ;  /* 0x00010000091a7824 */ /* 0x000fc400078e00ff */
[----:B------:R-:W-:Y:S01]  /*7a20*/  FFMA.FTZ R34, R21, R34, R27 ;  /* 0x0000002215227223 */ /* 0x000fe2000001001b */
[----:B------:R-:W-:Y:S01]  /*7a30*/  FMUL.FTZ R21, R10, R31 ;  /* 0x0000001f0a157220 */ /* 0x000fe20000410000 */
[----:B------:R-:W-:Y:S02]  /*7a40*/  IMAD.U32 R27, R14, 0x10000, RZ ;  /* 0x000100000e1b7824 */ /* 0x000fe400078e00ff */
[----:B------:R-:W-:Y:S01]  /*7a50*/  FFMA.FTZ R29, R4, R29, R15 ;  /* 0x0000001d041d7223 */ /* 0x000fe2000001000f */
[----:B------:R-:W-:Y:S02]  /*7a60*/  IMAD.U32 R20, R5, 0x10000, RZ ;  /* 0x0001000005147824 */ /* 0x000fe400078e00ff */
[-C--:B------:R-:W-:Y:S01]  /*7a70*/  FMUL.FTZ R41, R10, R25.reuse ;  /* 0x000000190a297220 */ /* 0x080fe20000410000 */
[----:B------:R-:W-:Y:S02]  /*7a80*/  IMAD.U32 R15, R13, 0x10000, RZ ;  /* 0x000100000d0f7824 */ /* 0x000fe400078e00ff */
[----:B------:R-:W-:Y:S01]  /*7a90*/  FFMA.FTZ R39, R6, R25, -R21 ;  /* 0x0000001906277223 */ /* 0x000fe20000010815 */
[----:B------:R-:W-:Y:S01]  /*7aa0*/  FMUL.FTZ R37, R26, R27 ;  /* 0x0000001b1a257220 */ /* 0x000fe20000410000 */
[----:B------:R-:W-:-:S02]  /*7ab0*/  IMAD.U32 R28, R11, 0x10000, RZ ;  /* 0x000100000b1c7824 */ /* 0x000fc400078e00ff */
[----:B------:R-:W-:Y:S01]  /*7ac0*/  FMUL.FTZ R26, R26, R15 ;  /* 0x0000000f1a1a7220 */ /* 0x000fe20000410000 */
[----:B------:R-:W-:Y:S02]  /*7ad0*/  IMAD.U32 R25, R3, 0x10000, RZ ;  /* 0x0001000003197824 */ /* 0x000fe400078e00ff */
[----:B------:R-:W-:Y:S01]  /*7ae0*/  FFMA.FTZ R41, R6, R31, R41 ;  /* 0x0000001f06297223 */ /* 0x000fe20000010029 */
[----:B------:R-:W-:Y:S02]  /*7af0*/  IMAD.U32 R21, R12, 0x10000, RZ ;  /* 0x000100000c157824 */ /* 0x000fe400078e00ff */
[----:B------:R-:W-:Y:S01]  /*7b00*/  FFMA.FTZ R37, R20, R15, -R37 ;  /* 0x0000000f14257223 */ /* 0x000fe20000010825 */
[----:B------:R-:W-:Y:S01]  /*7b10*/  IMAD.U32 R24, R7, 0x10000, RZ ;  /* 0x0001000007187824 */ /* 0x000fe200078e00ff */
[----:B------:R-:W-:Y:S01]  /*7b20*/  LOP3.LUT R9, R9, 0xffff0000, RZ, 0xc0, !PT ;  /* 0xffff000009097812 */ /* 0x000fe200078ec0ff */
[C---:B------:R-:W-:Y:S01]  /*7b30*/  FMUL.FTZ R31, R28.reuse, R25 ;  /* 0x000000191c1f7220 */ /* 0x040fe20000410000 */
[----:B------:R-:W-:Y:S01]  /*7b40*/  LOP3.LUT R11, R11, 0xffff0000, RZ, 0xc0, !PT ;  /* 0xffff00000b0b7812 */ /* 0x000fe200078ec0ff */
[----:B------:R-:W-:Y:S01]  /*7b50*/  FMUL.FTZ R15, R28, R21 ;  /* 0x000000151c0f7220 */ /* 0x000fe20000410000 */
[----:B------:R-:W-:Y:S01]  /*7b60*/  LOP3.LUT R8, R14, 0xffff0000, RZ, 0xc0, !PT ;  /* 0xffff00000e087812 */ /* 0x000fe200078ec0ff */
[----:B------:R-:W-:Y:S01]  /*7b70*/  FFMA.FTZ R26, R20, R27, R26 ;  /* 0x0000001b141a7223 */ /* 0x000fe2000001001a */
[----:B------:R-:W-:Y:S01]  /*7b80*/  LOP3.LUT R10, R3, 0xffff0000, RZ, 0xc0, !PT ;  /* 0xffff0000030a7812 */ /* 0x000fe200078ec0ff */
[C---:B------:R-:W-:Y:S01]  /*7b90*/  FFMA.FTZ R31, R24.reuse, R21, -R31 ;  /* 0x00000015181f7223 */ /* 0x040fe2000001081f */
        /* <DEDUP_REMOVED lines=8> */
[----:B------:R-:W-:Y:S01]  /*7c20*/  FMUL.FTZ R11, R11, R6 ;  /* 0x000000060b0b7220 */ /* 0x000fe20000410000 */
[----:B------:R-:W-:Y:S01]  /*7c30*/  FFMA.FTZ R20, R5, R4, -R20 ;  /* 0x0000000405147223 */ /* 0x000fe20000010814 */
        /* <DEDUP_REMOVED lines=13> */
.L_x_8267:
[----:B------:R-:W-:Y:S05]  /*7d10*/  BSYNC B1 ;  /* 0x0000000000017941 */ /* 0x000fea0003800000 */
.L_x_8266:
[----:B------:R-:W-:Y:S05]  /*7d20*/  @P0 BRA `(.L_x_8257) ;  /* 0x0000000400440947 */ /* 0x000fea0003800000 */
[----:B--2---:R-:W-:Y:S01]  /*7d30*/  IMAD.IADD R4, R16, 0x1, R47 ;  /* 0x0000000110047824 */ /* 0x004fe200078e022f */
[----:B-1----:R-:W-:Y:S01]  /*7d40*/  LOP3.LUT R36, R45, 0xffff0000, RZ, 0xc0, !PT ;  /* 0xffff00002d247812 */ /* 0x002fe200078ec0ff */
[C---:B------:R-:W-:Y:S01]  /*7d50*/  IMAD.U32 R32, R44.reuse, 0x10000, RZ ;  /* 0x000100002c207824 */ /* 0x040fe200078e00ff */
[----:B------:R-:W-:Y:S01]  /*7d60*/  LOP3.LUT R44, R44, 0xffff0000, RZ, 0xc0, !PT ;  /* 0xffff00002c2c7812 */ /* 0x000fe200078ec0ff */
[----:B------:R-:W-:Y:S01]  /*7d70*/  IMAD.U32 R30, R42, 0x10000, RZ ;  /* 0x000100002a1e7824 */ /* 0x000fe200078e00ff */
[----:B------:R-:W-:Y:S01]  /*7d80*/  LOP3.LUT R5, R213, 0x38, R4, 0xf8, !PT ;  /* 0x00000038d5057812 */ /* 0x000fe200078ef804 */
[----:B------:R-:W-:Y:S01]  /*7d90*/  IMAD.U32 R47, R14, 0x10000, RZ ;  /* 0x000100000e2f7824 */ /* 0x000fe200078e00ff */
[----:B------:R-:W-:Y:S01]  /*7da0*/  LOP3.LUT R42, R42, 0xffff0000, RZ, 0xc0, !PT ;  /* 0xffff00002a2a7812 */ /* 0x000fe200078ec0ff */
[----:B------:R-:W-:Y:S01]  /*7db0*/  IMAD.U32 R41, R13, 0x10000, RZ ;  /* 0x000100000d297824 */ /* 0x000fe200078e00ff */
[----:B------:R-:W-:Y:S01]  /*7dc0*/  LOP3.LUT R5, R5, R236, RZ, 0x3c, !PT ;  /* 0x000000ec05057212 */ /* 0x000fe200078e3cff */
[----:B------:R-:W-:Y:S01]  /*7dd0*/  IMAD.U32 R34, R45, 0x10000, RZ ;  /* 0x000100002d227824 */ /* 0x000fe200078e00ff */
[----:B------:R-:W-:-:S03]  /*7de0*/  LOP3.LUT R13, R13, 0xffff0000, RZ, 0xc0, !PT ;  /* 0xffff00000d0d7812 */ /* 0x000fc600078ec0ff */
[----:B------:R-:W-:Y:S02]  /*7df0*/  IMAD.IADD R9, R218, 0x1, R5 ;  /* 0x00000001da097824 */ /* 0x000fe400078e0205 */
[----:B------:R-:W1:Y:S02]  /*7e00*/  LDS.128 R4, [R231+0x18400] ;  /* 0x01840000e7047984 */ /* 0x000e640000000c00 */
        /* <DEDUP_REMOVED lines=19> */
[-C--:B------:R-:W-:Y:S01]  /*7f40*/  FMUL.FTZ R26, R47, R27.reuse ;  /* 0x0000001b2f1a7220 */ /* 0x080fe20000410000 */
[----:B------:R-:W-:Y:S01]  /*7f50*/  FMUL.FTZ R30, R41, R27 ;  /* 0x0000001b291e7220 */ /* 0x000fe20000410000 */
[----:B------:R-:W-:-:S02]  /*7f60*/  IMAD.U32 R28, R10, 0x10000, RZ ;  /* 0x000100000a1c7824 */ /* 0x000fc400078e00ff */
[----:B------:R-:W-:Y:S01]  /*7f70*/  FFMA.FTZ R33, R32, R20, R33 ;  /* 0x0000001420217223 */ /* 0x000fe20000010021 */
[-C--:B------:R-:W-:Y:S01]  /*7f80*/  FFMA.FTZ R8, R42, R4.reuse, -R37 ;  /* 0x000000042a087223 */ /* 0x080fe20000010825 */
[----:B------:R-:W-:Y:S01]  /*7f90*/  FFMA.FTZ R20, R44, R4, R39 ;  /* 0x000000042c147223 */ /* 0x000fe20000010027 */
[----:B------:R-:W-:Y:S01]  /*7fa0*/  LOP3.LUT R10, R10, 0xffff0000, RZ, 0xc0, !PT ;  /* 0xffff00000a0a7812 */ /* 0x000fe200078ec0ff */
[-C--:B------:R-:W-:Y:S01]  /*7fb0*/  FFMA.FTZ R26, R41, R21.reuse, -R26 ;  /* 0x00000015291a7223 */ /* 0x080fe2000001081a */
[----:B------:R-:W-:Y:S02]  /*7fc0*/  IMAD.U32 R4, R43, 0x10000, RZ ;  /* 0x000100002b047824 */ /* 0x000fe400078e00ff */
[----:B------:R-:W-:Y:S01]  /*7fd0*/  FFMA.FTZ R30, R47, R21, R30 ;  /* 0x000000152f1e7223 */ /* 0x000fe2000001001e */
[----:B------:R-:W-:Y:S01]  /*7fe0*/  LOP3.LUT R32, R43, 0xffff0000, RZ, 0xc0, !PT ;  /* 0xffff00002b207812 */ /* 0x000fe200078ec0ff */
[----:B------:R-:W-:Y:S01]  /*7ff0*/  FMUL.FTZ R21, R34, R28 ;  /* 0x0000001c22157220 */ /* 0x000fe20000410000 */
[----:B------:R-:W-:-:S02]  /*8000*/  IMAD.U32 R29, R11, 0x10000, RZ ;  /* 0x000100000b1d7824 */ /* 0x000fc400078e00ff */
[C---:B------:R-:W-:Y:S01]  /*8010*/  FMUL.FTZ R27, R4.reuse, R28 ;  /* 0x0000001c041b7220 */ /* 0x040fe20000410000 */
[----:B------:R-:W-:Y:S02]  /*8020*/  IMAD.U32 R43, R3, 0x10000, RZ ;  /* 0x00010000032b7824 */ /* 0x000fe400078e00ff */
[----:B------:R-:W-:Y:S01]  /*8030*/  FFMA.FTZ R21, R4, R24, -R21 ;  /* 0x0000001804157223 */ /* 0x000fe20000010815 */
[-C--:B------:R-:W-:Y:S01]  /*8040*/  FMUL.FTZ R37, R36, R10.reuse ;  /* 0x0000000a24257220 */ /* 0x080fe20000410000 */
[----:B------:R-:W-:Y:S01]  /*8050*/  FMUL.FTZ R39, R32, R10 ;  /* 0x0000000a20277220 */ /* 0x000fe20000410000 */
[----:B------:R-:W-:Y:S02]  /*8060*/  IMAD.U32 R41, R12, 0x10000, RZ ;  /* 0x000100000c297824 */ /* 0x000fe400078e00ff */
[-C--:B------:R-:W-:Y:S01]  /*8070*/  FMUL.FTZ R4, R43, R29.reuse ;  /* 0x0000001d2b047220 */ /* 0x080fe20000410000 */
[----:B------:R-:W-:Y:S01]  /*8080*/  FFMA.FTZ R10, R34, R24, R27 ;  /* 0x00000018220a7223 */ /* 0x000fe2000001001b */
[-C--:B------:R-:W-:Y:S01]  /*8090*/  FFMA.FTZ R24, R32, R6.reuse, -R37 ;  /* 0x0000000620187223 */ /* 0x080fe20000010825 */
[----:B------:R-:W-:Y:S01]  /*80a0*/  FFMA.FTZ R39, R36, R6, R39 ;  /* 0x0000000624277223 */ /* 0x000fe20000010027 */
[C---:B------:R-:W-:Y:S01]  /*80b0*/  FMUL.FTZ R6, R41.reuse, R29 ;  /* 0x0000001d29067220 */ /* 0x040fe20000410000 */
[----:B------:R-:W-:Y:S01]  /*80c0*/  FFMA.FTZ R27, R41, R25, -R4 ;  /* 0x00000019291b7223 */ /* 0x000fe20000010804 */
[----:B------:R-:W-:-:S02]  /*80d0*/  LOP3.LUT R11, R11, 0xffff0000, RZ, 0xc0, !PT ;  /* 0xffff00000b0b7812 */ /* 0x000fc400078ec0ff */
[----:B------:R-:W-:Y:S01]  /*80e0*/  LOP3.LUT R37, R14, 0xffff0000, RZ, 0xc0, !PT ;  /* 0xffff00000e257812 */ /* 0x000fe200078ec0ff */
[----:B------:R-:W-:Y:S01]  /*80f0*/  FFMA.FTZ R25, R43, R25, R6 ;  /* 0x000000192b197223 */ /* 0x000fe20000010006 */
[----:B------:R-:W-:Y:S01]  /*8100*/  LOP3.LUT R41, R3, 0xffff0000, RZ, 0xc0, !PT ;  /* 0xffff000003297812 */ /* 0x000fe200078ec0ff */
[-C--:B------:R-:W-:Y:S01]  /*8110*/  FMUL.FTZ R6, R13, R9.reuse ;  /* 0x000000090d067220 */ /* 0x080fe20000410000 */
[----:B------:R-:W-:Y:S01]  /*8120*/  LOP3.LUT R29, R12, 0xffff0000, RZ, 0xc0, !PT ;  /* 0xffff00000c1d7812 */ /* 0x000fe200078ec0ff */
[----:B------:R-:W-:Y:S01]  /*8130*/  FMUL.FTZ R4, R37, R9 ;  /* 0x0000000925047220 */ /* 0x000fe20000410000 */
[----:B------:R-:W-:Y:S01]  /*8140*/  F2FP.BF16.F32.PACK_AB R10, R39, R10 ;  /* 0x0000000a270a723e */ /* 0x000fe200000010ff */
[----:B------:R-:W-:Y:S01]  /*8150*/  FMUL.FTZ R12, R41, R11 ;  /* 0x0000000b290c7220 */ /* 0x000fe20000410000 */
[----:B------:R-:W-:Y:S01]  /*8160*/  FFMA.FTZ R9, R37, R5, R6 ;  /* 0x0000000525097223 */ /* 0x000fe20000010006 */
[----:B------:R-:W-:Y:S01]  /*8170*/  FMUL.FTZ R14, R29, R11 ;  /* 0x0000000b1d0e7220 */ /* 0x000fe20000410000 */
[----:B------:R-:W-:Y:S01]  /*8180*/  FFMA.FTZ R3, R13, R5, -R4 ;  /* 0x000000050d037223 */ /* 0x000fe20000010804 */
        /* <DEDUP_REMOVED lines=11> */
.L_x_8257:
[----:B------:R-:W-:Y:S05]  /*8240*/  BSYNC B0 ;  /* 0x0000000000007941 */ /* 0x000fea0003800000 */
.L_x_8243:
        /* <DEDUP_REMOVED lines=8> */
.L_x_8240:
[----:B-12-4-:R-:W2:Y:S01]  /*82d0*/  LDL R3, [R1+0x7c] ;  /* 0x00007c0001037983 */ /* 0x016ea20000100800 */
[----:B---3--:R-:W1:Y:S02]  /*82e0*/  S2R R4, SR_TID.X ;  /* 0x0000000000047919 */ /* 0x008e640000002100 */
[----:B-1----:R-:W-:-:S05]  /*82f0*/  SHF.R.U32.HI R4, RZ, 0x7, R4 ;  /* 0x00000007ff047819 */ /* 0x002fca0000011604 */
[----:B------:R-:W-:Y:S01]  /*8300*/  VIADD R170, R4, 0x8 ;  /* 0x0000000804aa7836 */ /* 0x000fe20000000000 */
[----:B--2---:R-:W-:-:S13]  /*8310*/  R2UR UR4, R3 ;  /* 0x00000000030472ca */ /* 0x004fda00000e0000 */
[----:B------:R-:W-:-:S05]  /*8320*/  IMAD.U32 R3, RZ, RZ, UR4 ;  /* 0x00000004ff037e24 */ /* 0x000fca000f8e00ff */
[----:B------:R-:W-:Y:S01]  /*8330*/  ISETP.NE.AND P0, PT, R3, 0x3, PT ;  /* 0x000000030300780c */ /* 0x000fe20003f05270 */
[----:B------:R-:W-:Y:S05]  /*8340*/  WARPSYNC.ALL ;  /* 0x0000000000007948 */ /* 0x000fea0003800000 */
[----:B------:R1:W-:Y:S07]  /*8350*/  BAR.SYNC.DEFER_BLOCKING R170, 0x100 ;  /* 0x000400aa0000751d */ /* 0x0003ee0000010000 */
[----:B-1----:R-:W-:Y:S05]  /*8360*/  @!P0 BRA `(.L_x_8268) ;  /* 0x0000000000048947 */ /* 0x002fea0003800000 */
[----:B------:R-:W-:Y:S01]  /*8370*/  BPT.TRAP 0x1 ;  /* 0x000000040000795c */ /* 0x000fe20000300000 */
.L_x_8268:
[----:B------:R-:W-:Y:S01]  /*8380*/  IMAD R3, R22, 0x8, R18 ;  /* 0x0000000816037824 */ /* 0x000fe200078e0212 */
[----:B------:R-:W-:-:S04]  /*8390*/  SHF.L.U32 R6, R200, 0x1f, RZ ;  /* 0x0000001fc8067819 */ /* 0x000fc800000006ff */
[----:B------:R1:W2:Y:S01]  /*83a0*/  SYNCS.PHASECHK.TRANS64.TRYWAIT P1, [R3+URZ+0x32430], R6 ;  /* 0x03243006030075a7 */ /* 0x0002a2000802017f */
[----:B------:R-:W-:Y:S05]  /*83b0*/  @!P0 BRA `(.L_x_8269) ;  /* 0x0000000000048947 */ /* 0x000fea0003800000 */
[----:B------:R-:W-:Y:S01]  /*83c0*/  BPT.TRAP 0x1 ;  /* 0x000000040000795c */ /* 0x000fe20000300000 */
.L_x_8269:
[----:B------:R-:W-:-:S05]  /*83d0*/  VIADD R4, R18, 0x1c400 ;  /* 0x0001c40012047836 */ /* 0x000fca0000000000 */
[----:B------:R-:W-:-:S04]  /*83e0*/  SHF.R.U32.HI R4, RZ, 0x4, R4 ;  /* 0x00000004ff047819 */ /* 0x000fc80000011604 */
[----:B------:R-:W-:Y:S01]  /*83f0*/  LOP3.LUT R4, R4, 0x3fff, RZ, 0xc0, !PT ;  /* 0x00003fff04047812 */ /* 0x000fe200078ec0ff */
[----:B--2---:R-:W-:Y:S06]  /*8400*/  @P1 BRA `(.L_x_8270) ;  /* 0x0000000000081947 */ /* 0x004fec0003800000 */
[----:B------:R-:W2:Y:S02]  /*8410*/  SYNCS.PHASECHK.TRANS64.TRYWAIT P1, [R3+URZ+0x32430], R6 ;  /* 0x03243006030075a7 */ /* 0x000ea4000802017f */
[----:B--2---:R-:W-:Y:S05]  /*8420*/  @!P1 BRA `(.L_x_8271) ;  /* 0x000000e000e09947 */ /* 0x004fea0003800000 */
.L_x_8270:
[----:B------:R-:W-:Y:S05]  /*8430*/  WARPSYNC.ALL ;  /* 0x0000000000007948 */ /* 0x000fea0003800000 */
[----:B------:R-:W-:Y:S01]  /*8440*/  LOP3.LUT R216, R4, 0x10000, RZ, 0xfc, !PT ;  /* 0x0001000004d87812 */ /* 0x000fe200078efcff */
[----:B------:R-:W-:Y:S01]  /*8450*/  IMAD R35, R35, 0x2000, R18 ;  /* 0x0000200023237824 */ /* 0x000fe200078e0212 */
[----:B------:R-:W-:-:S03]  /*8460*/  UMOV UR9, 0x40000040 ;  /* 0x4000004000097882 */ /* 0x000fc60000000000 */
[----:B------:R-:W-:Y:S01]  /*8470*/  IMAD R4, R22, 0x300, R216 ;  /* 0x0000030016047824 */ /* 0x000fe200078e02d8 */
[----:B------:R-:W-:Y:S01]  /*8480*/  BSSY B0, `(.L_x_8272) ;  /* 0x000003a000007945 */ /* 0x000fe20003800000 */
[----:B------:R-:W-:Y:S01]  /*8490*/  IMAD.MOV.U32 R5, RZ, RZ, 0x40000040 ;  /* 0x40000040ff057424 */ /* 0x000fe200078e00ff */
[----:B------:R-:W-:Y:S01]  /*84a0*/  R2UR UR4, R35 ;  /* 0x00000000230472ca */ /* 0x000fe200000e0000 */
[C---:B------:R-:W-:Y:S01]  /*84b0*/  VIADD R8, R4.reuse, 0x2 ;  /* 0x0000000204087836 */ /* 0x040fe20000000000 */
[----:B------:R-:W-:Y:S01]  /*84c0*/  R2UR UR10, R4 ;  /* 0x00000000040a72ca */ /* 0x000fe200000e0000 */
[----:B-----5:R-:W-:Y:S01]  /*84d0*/  WARPGROUP.ARRIVE ;  /* 0x00000000000079c5 */ /* 0x020fe20000000000 */
[----:B------:R-:W-:Y:S01]  /*84e0*/  R2UR UR11, R5 ;  /* 0x00000000050b72ca */ /* 0x000fe200000e0000 */
[----:B------:R-:W-:Y:S02]  /*84f0*/  IMAD.MOV.U32 R9, RZ, RZ, 0x40000040 ;  /* 0x40000040ff097424 */ /* 0x000fe400078e00ff */
[----:B------:R-:W-:-:S02]  /*8500*/  IMAD.U32 R11, RZ, RZ, UR9 ;  /* 0x00000009ff0b7e24 */ /* 0x000fc4000f8e00ff */
[----:B------:R-:W-:-:S04]  /*8510*/  IMAD.MOV.U32 R5, RZ, RZ, 0x40000040 ;  /* 0x40000040ff057424 */ /* 0x000fc800078e00ff */
[----:B------:R-:W-:-:S04]  /*8520*/  UIADD3 UR5, UR4, 0x18400, URZ ;  /* 0x0001840004057890 */ /* 0x000fc8000fffe03f */
[----:B------:R-:W-:-:S04]  /*8530*/  USHF.R.U32.HI UR5, URZ, 0x4, UR5 ;  /* 0x000000043f057899 */ /* 0x000fc80008011605 */
[----:B------:R-:W-:-:S04]  /*8540*/  ULOP3.LUT UR5, UR5, 0x3fff, URZ, 0xc0, !UPT ;  /* 0x00003fff05057892 */ /* 0x000fc8000f8ec03f */
[----:B------:R-:W-:-:S04]  /*8550*/  ULOP3.LUT UR6, UR5, 0x10000, URZ, 0xfc, !UPT ;  /* 0x0001000005067892 */ /* 0x000fc8000f8efc3f */
[----:B------:R-:W-:-:S03]  /*8560*/  UIADD3 UR5, UR6, 0x2, URZ ;  /* 0x0000000206057890 */ /* 0x000fc6000fffe03f */
[----:B------:R-:W-:Y:S02]  /*8570*/  UMOV UR8, UR6 ;  /* 0x0000000600087c82 */ /* 0x000fe40008000000 */
[----:B------:R-:W-:Y:S01]  /*8580*/  HGMMA.64x96x16.F32.BF16 R24, gdesc[UR8], RZ, !UPT, gsb0 ;  /* 0x01600000081879f0 */ /* 0x000fe2000c0018ff */
[----:B------:R-:W-:Y:S01]  /*8590*/  R2UR UR10, R8 ;  /* 0x00000000080a72ca */ /* 0x000fe200000e0000 */
[----:B------:R-:W-:Y:S01]  /*85a0*/  IMAD.U32 R10, RZ, RZ, UR8 ;  /* 0x00000008ff0a7e24 */ /* 0x000fe2000f8e00ff */
[----:B------:R-:W-:Y:S01]  /*85b0*/  R2UR UR11, R9 ;  /* 0x00000000090b72ca */ /* 0x000fe200000e0000 */
[----:B------:R-:W-:Y:S01]  /*85c0*/  UMOV UR8, UR5 ;  /* 0x0000000500087c82 */ /* 0x000fe20008000000 */
[----:B------:R-:W-:Y:S01]  /*85d0*/  UMOV UR9, 0x40000040 ;  /* 0x4000004000097882 */ /* 0x000fe20000000000 */
[C---:B------:R-:W-:Y:S01]  /*85e0*/  VIADD R8, R4.reuse, 0x4 ;  /* 0x0000000404087836 */ /* 0x040fe20000000000 */
[----:B------:R-:W-:Y:S01]  /*85f0*/  UIADD3 UR5, UR6, 0x4, URZ ;  /* 0x0000000406057890 */ /* 0x000fe2000fffe03f */
[----:B------:R-:W-:Y:S01]  /*8600*/  IMAD.MOV.U32 R9, RZ, RZ, 0x40000040 ;  /* 0x40000040ff097424 */ /* 0x000fe200078e00ff */
[----:B------:R3:W-:Y:S01]  /*8610*/  STL.64 [R1+0x70], R10 ;  /* 0x0000700a01007387 */ /* 0x0007e20000100a00 */
[----:B------:R-:W-:-:S02]  /*8620*/  VIADD R4, R4, 0x6 ;  /* 0x0000000604047836 */ /* 0x000fc40000000000 */
[----:B---3--:R-:W-:Y:S02]  /*8630*/  IMAD.U32 R10, RZ, RZ, UR8 ;  /* 0x00000008ff0a7e24 */ /* 0x008fe4000f8e00ff */
[----:B------:R-:W-:-:S05]  /*8640*/  IMAD.U32 R11, RZ, RZ, UR9 ;  /* 0x00000009ff0b7e24 */ /* 0x000fca000f8e00ff */
[----:B------:R-:W-:Y:S01]  /*8650*/  STL.64 [R1+0x68], R10 ;  /* 0x0000680a01007387 */ /* 0x000fe20000100a00 */
[----:B------:R-:W-:Y:S02]  /*8660*/  WARPGROUP.DEPBAR.LE gsb0, 0x0 ;  /* 0x00008000000079c5 */ /* 0x000fe40000010000 */
[----:B------:R-:W-:-:S06]  /*8670*/  WARPGROUP.ARRIVE ;  /* 0x00000000000079c5 */ /* 0x000fcc0000000000 */
[----:B------:R-:W-:Y:S01]  /*8680*/  HGMMA.64x96x16.F32.BF16 R24, gdesc[UR8], R24, gsb0 ;  /* 0x01600000081879f0 */ /* 0x000fe20008001818 */
[----:B------:R-:W-:Y:S01]  /*8690*/  R2UR UR10, R8 ;  /* 0x00000000080a72ca */ /* 0x000fe200000e0000 */
[----:B------:R-:W-:Y:S01]  /*86a0*/  UMOV UR8, UR5 ;  /* 0x0000000500087c82 */ /* 0x000fe20008000000 */
[----:B------:R-:W-:Y:S01]  /*86b0*/  R2UR UR11, R9 ;  /* 0x00000000090b72ca */ /* 0x000fe200000e0000 */
[----:B------:R-:W-:Y:S01]  /*86c0*/  UMOV UR9, 0x40000040 ;  /* 0x4000004000097882 */ /* 0x000fe20000000000 */
[----:B------:R-:W-:Y:S01]  /*86d0*/  UIADD3 UR5, UR6, 0x6, URZ ;  /* 0x0000000606057890 */ /* 0x000fe2000fffe03f */
[----:B------:R-:W-:Y:S02]  /*86e0*/  IMAD.U32 R8, RZ, RZ, UR8 ;  /* 0x00000008ff087e24 */ /* 0x000fe4000f8e00ff */
        /* <DEDUP_REMOVED lines=9> */
[----:B------:R-:W-:Y:S01]  /*8780*/  SHF.L.U32 R5, R0, 0x1f, RZ ;  /* 0x0000001f00057819 */ /* 0x000fe200000006ff */
[----:B---3--:R-:W-:Y:S02]  /*8790*/  IMAD.U32 R8, RZ, RZ, UR8 ;  /* 0x00000008ff087e24 */ /* 0x008fe4000f8e00ff */
[----:B------:R-:W-:-:S05]  /*87a0*/  IMAD.U32 R9, RZ, RZ, UR9 ;  /* 0x00000009ff097e24 */ /* 0x000fca000f8e00ff */
[----:B------:R3:W-:Y:S01]  /*87b0*/  STL.64 [R1+0x58], R8 ;  /* 0x0000580801007387 */ /* 0x0007e20000100a00 */
[----:B------:R-:W-:Y:S02]  /*87c0*/  WARPGROUP.DEPBAR.LE gsb0, 0x0 ;  /* 0x00008000000079c5 */ /* 0x000fe40000010000 */
[----:B------:R-:W-:-:S06]  /*87d0*/  WARPGROUP.ARRIVE ;  /* 0x00000000000079c5 */ /* 0x000fcc0000000000 */
[----:B------:R-:W-:Y:S03]  /*87e0*/  HGMMA.64x96x16.F32.BF16 R24, gdesc[UR8], R24, gsb0 ;  /* 0x01600000081879f0 */ /* 0x000fe60008001818 */
[----:B------:R-:W-:Y:S02]  /*87f0*/  WARPGROUP.DEPBAR.LE gsb0, 0x0 ;  /* 0x00008000000079c5 */ /* 0x000fe40000010000 */
[----:B------:R-:W4:Y:S02]  /*8800*/  SYNCS.PHASECHK.TRANS64.TRYWAIT P1, [R18+URZ+0x32410], R5 ;  /* 0x03241005120075a7 */ /* 0x000f24000802017f */
[----:B---34-:R-:W-:Y:S05]  /*8810*/  @!P1 BRA `(.L_x_8273) ;  /* 0x000000dc00f89947 */ /* 0x018fea0003800000 */
.L_x_8442:
[----:B------:R-:W-:Y:S05]  /*8820*/  BSYNC B0 ;  /* 0x0000000000007941 */ /* 0x000fea0003800000 */
.L_x_8272:
[----:B------:R-:W-:Y:S05]  /*8830*/  @!P0 BRA `(.L_x_8274) ;  /* 0x0000000000048947 */ /* 0x000fea0003800000 */
[----:B------:R-:W-:Y:S01]  /*8840*/  BPT.TRAP 0x1 ;  /* 0x000000040000795c */ /* 0x000fe20000300000 */
.L_x_8274:
[----:B------:R4:W0:Y:S01]  /*8850*/  SYNCS.PHASECHK.TRANS64.TRYWAIT P2, [R3+URZ+0x32450], R6 ;  /* 0x03245006030075a7 */ /* 0x000822000804017f */
[----:B------:R-:W-:Y:S05]  /*8860*/  @!P0 BRA `(.L_x_8275) ;  /* 0x0000000000048947 */ /* 0x000fea0003800000 */
[----:B------:R-:W-:Y:S01]  /*8870*/  BPT.TRAP 0x1 ;  /* 0x000000040000795c */ /* 0x000fe20000300000 */
.L_x_8275:
[----:B------:R-:W5:Y:S01]  /*8880*/  S2R R0, SR_TID.X ;  /* 0x0000000000007919 */ /* 0x000f620000002100 */
[----:B------:R-:W-:Y:S01]  /*8890*/  BSSY B0, `(.L_x_8276) ;  /* 0x0000006000007945 */ /* 0x000fe20003800000 */
[----:B-----5:R-:W-:-:S04]  /*88a0*/  LOP3.LUT R0, R0, 0x7f, RZ, 0xc0, !PT ;  /* 0x0000007f00007812 */ /* 0x020fc800078ec0ff */
[----:B------:R-:W-:Y:S01]  /*88b0*/  ISETP.NE.AND P1, PT, R0, RZ, PT ;  /* 0x000000ff0000720c */ /* 0x000fe20003f25270 */
[----:B0-----:R-:W-:-:S12]  /*88c0*/  @P2 BRA `(.L_x_8277) ;  /* 0x0000000000082947 */ /* 0x001fd80003800000 */
[----:B------:R-:W0:Y:S02]  /*88d0*/  SYNCS.PHASECHK.TRANS64.TRYWAIT P2, [R3+URZ+0x32450], R6 ;  /* 0x03245006030075a7 */ /* 0x000e24000804017f */
[----:B0-----:R-:W-:Y:S05]  /*88e0*/  @!P2 BRA `(.L_x_8278) ;  /* 0x000000dc00d8a947 */ /* 0x001fea0003800000 */
.L_x_8277:
[----:B------:R-:W-:Y:S05]  /*88f0*/  BSYNC B0 ;  /* 0x0000000000007941 */ /* 0x000fea0003800000 */
.L_x_8276:
[----:B------:R-:W-:Y:S05]  /*8900*/  WARPSYNC.ALL ;  /* 0x0000000000007948 */ /* 0x000fea0003800000 */
[----:B------:R-:W-:Y:S01]  /*8910*/  R2UR UR5, R18 ;  /* 0x00000000120572ca */ /* 0x000fe200000e0000 */
[----:B---3--:R-:W-:Y:S01]  /*8920*/  IMAD.MOV.U32 R5, RZ, RZ, 0xc00 ;  /* 0x00000c00ff057424 */ /* 0x008fe200078e00ff */
[----:B------:R-:W-:Y:S01]  /*8930*/  UIADD3 UR4, UR4, 0x22400, URZ ;  /* 0x0002240004047890 */ /* 0x000fe2000fffe03f */
[----:B------:R-:W-:Y:S01]  /*8940*/  WARPGROUP.ARRIVE ;  /* 0x00000000000079c5 */ /* 0x000fe20000000000 */
[----:B------:R-:W-:Y:S01]  /*8950*/  UMOV UR9, 0x40000040 ;  /* 0x4000004000097882 */ /* 0x000fe20000000000 */
[----:B------:R-:W-:Y:S01]  /*8960*/  IMAD.MOV.U32 R7, RZ, RZ, 0x40000040 ;  /* 0x40000040ff077424 */ /* 0x000fe200078e00ff */
[----:B------:R-:W-:Y:S01]  /*8970*/  USHF.R.U32.HI UR4, URZ, 0x4, UR4 ;  /* 0x000000043f047899 */ /* 0x000fe20008011604 */
[----:B------:R-:W-:Y:S01]  /*8980*/  IMAD.U32 R9, RZ, RZ, UR9 ;  /* 0x00000009ff097e24 */ /* 0x000fe2000f8e00ff */
[----:B------:R-:W-:Y:S01]  /*8990*/  UMOV UR53, 0x40000040 ;  /* 0x4000004000357882 */ /* 0x000fe20000000000 */
[----:B------:R-:W-:Y:S01]  /*89a0*/  UMOV UR49, 0x40000040 ;  /* 0x4000004000317882 */ /* 0x000fe20000000000 */
[----:B------:R-:W-:Y:S01]  /*89b0*/  ULOP3.LUT UR4, UR4, 0x3fff, URZ, 0xc0, !UPT ;  /* 0x00003fff04047892 */ /* 0x000fe2000f8ec03f */
[----:B------:R-:W0:Y:S01]  /*89c0*/  S2R R72, SR_TID.X ;  /* 0x0000000000487919 */ /* 0x000e220000002100 */
[----:B------:R-:W-:Y:S01]  /*89d0*/  UMOV UR45, 0x40000040 ;  /* 0x40000040002d7882 */ /* 0x000fe20000000000 */
[----:B------:R-:W-:-:S02]  /*89e0*/  UIADD3 UR5, UR5, 0x400, URZ ;  /* 0x0000040005057890 */ /* 0x000fc4000fffe03f */
[----:B------:R-:W-:Y:S02]  /*89f0*/  ULOP3.LUT UR4, UR4, 0x10000, URZ, 0xfc, !UPT ;  /* 0x0001000004047892 */ /* 0x000fe4000f8efc3f */
[----:B------:R-:W-:Y:S02]  /*8a00*/  USHF.R.U32.HI UR5, URZ, 0x4, UR5 ;  /* 0x000000043f057899 */ /* 0x000fe40008011605 */
[----:B------:R-:W-:Y:S02]  /*8a10*/  UIADD3 UR52, UR4, 0x806, URZ ;  /* 0x0000080604347890 */ /* 0x000fe4000fffe03f */
[----:B------:R-:W-:Y:S01]  /*8a20*/  ULOP3.LUT UR5, UR5, 0x3fff, URZ, 0xc0, !UPT ;  /* 0x00003fff05057892 */ /* 0x000fe2000f8ec03f */
[----:B------:R-:W-:Y:S01]  /*8a30*/  UMOV UR8, UR4 ;  /* 0x0000000400087c82 */ /* 0x000fe20008000000 */
[----:B------:R-:W-:Y:S01]  /*8a40*/  UIADD3 UR48, UR4, 0xc00, URZ ;  /* 0x00000c0004307890 */ /* 0x000fe2000fffe03f */
[----:B------:R-:W-:Y:S01]  /*8a50*/  IMAD.U32 R8, RZ, RZ, UR8 ;  /* 0x00000008ff087e24 */ /* 0x000fe2000f8e00ff */
[----:B------:R-:W-:-:S02]  /*8a60*/  ULOP3.LUT UR6, UR5, 0x10000, URZ, 0xfc, !UPT ;  /* 0x0001000005067892 */ /* 0x000fc4000f8efc3f */
[----:B------:R-:W-:Y:S02]  /*8a70*/  UIADD3 UR44, UR4, 0xc02, URZ ;  /* 0x00000c02042c7890 */ /* 0x000fe4000fffe03f */
[----:B------:R-:W-:Y:S02]  /*8a80*/  UIADD3 UR40, UR4, 0xc04, URZ ;  /* 0x00000c0404287890 */ /* 0x000fe4000fffe03f */
[----:B------:R-:W-:Y:S01]  /*8a90*/  IMAD R4, R22, R5, UR6 ;  /* 0x0000000616047e24 */ /* 0x000fe2000f8e0205 */
[----:B------:R-:W-:Y:S01]  /*8aa0*/  UMOV UR41, 0x40000040 ;  /* 0x4000004000297882 */ /* 0x000fe20000000000 */
[----:B------:R-:W-:Y:S01]  /*8ab0*/  IMAD.MOV.U32 R5, RZ, RZ, 0x40000040 ;  /* 0x40000040ff057424 */ /* 0x000fe200078e00ff */
[----:B------:R-:W-:Y:S01]  /*8ac0*/  UIADD3 UR36, UR4, 0xc06, URZ ;  /* 0x00000c0604247890 */ /* 0x000fe2000fffe03f */
[C---:B-12-4-:R-:W-:Y:S01]  /*8ad0*/  VIADD R6, R4.reuse, 0x2 ;  /* 0x0000000204067836 */ /* 0x056fe20000000000 */
[----:B------:R-:W-:Y:S01]  /*8ae0*/  R2UR UR10, R4 ;  /* 0x00000000040a72ca */ /* 0x000fe200000e0000 */
[----:B------:R-:W-:Y:S01]  /*8af0*/  IMAD.U32 R0, RZ, RZ, UR6 ;  /* 0x00000006ff007e24 */ /* 0x000fe2000f8e00ff */
[----:B------:R-:W-:Y:S01]  /*8b00*/  R2UR UR11, R5 ;  /* 0x00000000050b72ca */ /* 0x000fe200000e0000 */
[----:B------:R-:W-:Y:S01]  /*8b10*/  UIADD3 UR6, UR4, 0x2, URZ ;  /* 0x0000000204067890 */ /* 0x000fe2000fffe03f */
[----:B------:R-:W-:Y:S01]  /*8b20*/  IMAD.MOV.U32 R5, RZ, RZ, 0x40000040 ;  /* 0x40000040ff057424 */ /* 0x000fe200078e00ff */
[----:B------:R-:W-:Y:S01]  /*8b30*/  UMOV UR37, 0x40000040 ;  /* 0x4000004000257882 */ /* 0x000fe20000000000 */
[----:B------:R-:W-:Y:S01]  /*8b40*/  STL [R1+0x78], R0 ;  /* 0x0000780001007387 */ /* 0x000fe20000100800 */
[----:B0-----:R-:W-:-:S02]  /*8b50*/  SHF.R.U32.HI R72, RZ, 0x7, R72 ;  /* 0x00000007ff487819 */ /* 0x001fc40000011648 */
[----:B------:R-:W-:Y:S01]  /*8b60*/  R2UR UR39, R5 ;  /* 0x00000000052772ca */ /* 0x000fe200000e0000 */
[----:B------:R0:W-:Y:S05]  /*8b70*/  STL.64 [R1+0x50], R8 ;  /* 0x0000500801007387 */ /* 0x0001ea0000100a00 */
[----:B------:R-:W-:Y:S01]  /*8b80*/  HGMMA.64x96x16.F32.BF16 R24, gdesc[UR8], R24, gsb0 ;  /* 0x01600000081879f0 */ /* 0x000fe20008001818 */
[----:B------:R-:W-:Y:S01]  /*8b90*/  R2UR UR10, R6 ;  /* 0x00000000060a72ca */ /* 0x000fe200000e0000 */
[----:B------:R-:W-:Y:S01]  /*8ba0*/  UMOV UR8, UR6 ;  /* 0x0000000600087c82 */ /* 0x000fe20008000000 */
[----:B------:R-:W-:Y:S01]  /*8bb0*/  R2UR UR11, R7 ;  /* 0x00000000070b72ca */ /* 0x000fe200000e0000 */
[----:B------:R-:W-:Y:S01]  /*8bc0*/  UMOV UR9, 0x40000040 ;  /* 0x4000004000097882 */ /* 0x000fe20000000000 */
[----:B------:R-:W-:Y:S01]  /*8bd0*/  VIADD R6, R4, 0x4 ;  /* 0x0000000404067836 */ /* 0x000fe20000000000 */
[----:B------:R-:W-:Y:S01]  /*8be0*/  UIADD3 UR6, UR4, 0x4, URZ ;  /* 0x0000000404067890 */ /* 0x000fe2000fffe03f */
[----:B------:R-:W-:-:S02]  /*8bf0*/  IMAD.MOV.U32 R7, RZ, RZ, 0x40000040 ;  /* 0x40000040ff077424 */ /* 0x000fc400078e00ff */
[----:B0-----:R-:W-:Y:S02]  /*8c00*/  IMAD.U32 R8, RZ, RZ, UR8 ;  /* 0x00000008ff087e24 */ /* 0x001fe4000f8e00ff */
[----:B------:R-:W-:Y:S02]  /*8c10*/  IMAD.U32 R9, RZ, RZ, UR9 ;  /* 0x00000009ff097e24 */ /* 0x000fe4000f8e00ff */
[----:B------:R-:W-:-:S03]  /*8c20*/  IMAD R0, R202, -0x60, R199 ;  /* 0xffffffa0ca007824 */ /* 0x000fc600078e02c7 */
[----:B------:R0:W-:Y:S01]  /*8c30*/  STL.64 [R1+0x48], R8 ;  /* 0x0000480801007387 */ /* 0x0001e20000100a00 */
[----:B------:R-:W-:-:S04]  /*8c40*/  VIADD R0, R0, 0x60 ;  /* 0x0000006000007836 */ /* 0x000fc80000000000 */
[----:B------:R-:W-:-:S05]  /*8c50*/  IMAD R0, R233, -0x2, R0 ;  /* 0xfffffffee9007824 */ /* 0x000fca00078e0200 */
[C---:B------:R-:W-:Y:S02]  /*8c60*/  ISETP.GT.AND P3, PT, R0.reuse, RZ, PT ;  /* 0x000000ff0000720c */ /* 0x040fe40003f64270 */
[C---:B------:R-:W-:Y:S02]  /*8c70*/  ISETP.GT.AND P5, PT, R0.reuse, 0x1, PT ;  /* 0x000000010000780c */ /* 0x040fe40003fa4270 */
[C---:B------:R-:W-:Y:S02]  /*8c80*/  ISETP.GT.AND P4, PT, R0.reuse, 0x8, PT ;  /* 0x000000080000780c */ /* 0x040fe40003f84270 */
[----:B------:R-:W-:Y:S01]  /*8c90*/  ISETP.GT.AND P2, PT, R0, 0x9, PT ;  /* 0x000000090000780c */ /* 0x000fe20003f44270 */
        /* <DEDUP_REMOVED lines=148> */
[----:B------:R-:W-:Y:S02]  /*95e0*/  WARPGROUP.DEPBAR.LE gsb0, 0x0 ;  /* 0x00008000000079c5 */ /* 0x000fe40000010000 */
[----:B------:R-:W-:-:S06]  /*95f0*/  WARPGROUP.ARRIVE ;  /* 0x00000000000079c5 */ /* 0x000fcc0000000000 */
[----:B------:R-:W-:Y:S01]  /*9600*/  HGMMA.64x96x16.F32.BF16 R24, gdesc[UR36], R24, gsb0 ;  /* 0x01600000241879f0 */ /* 0x000fe20008001818 */
[----:B------:R-:W-:Y:S01]  /*9610*/  ULDC UR38, c[0x0][0xa80] ;  /* 0x0002a00000267ab9 */ /* 0x000fe20000000800 */
[----:B------:R-:W-:Y:S01]  /*9620*/  ULOP3.LUT UR39, UR5, 0x3000000, URZ, 0xfc, !UPT ;  /* 0x0300000005277892 */ /* 0x000fe2000f8efc3f */
[----:B------:R-:W-:Y:S02]  /*9630*/  WARPGROUP.DEPBAR.LE gsb0, 0x0 ;  /* 0x00008000000079c5 */ /* 0x000fe40000010000 */
[----:B------:R-:W-:Y:S02]  /*9640*/  FSEL R5, R24, -INF , P3 ;  /* 0xff80000018057808 */ /* 0x000fe40001800000 */
[----:B------:R-:W-:Y:S02]  /*9650*/  FSEL R25, R25, -INF , P5 ;  /* 0xff80000019197808 */ /* 0x000fe40002800000 */
        /* <DEDUP_REMOVED lines=16> */
[----:B0-----:R-:W-:Y:S02]  /*9760*/  FSEL R9, R36, -INF , P4 ;  /* 0xff80000024097808 */ /* 0x001fe40002000000 */
[----:B------:R-:W-:Y:S02]  /*9770*/  FMNMX.FTZ R20, R6, R13, !PT ;  /* 0x0000000d06147209 */ /* 0x000fe40007810000 */
[----:B------:R-:W-:Y:S02]  /*9780*/  FMNMX.FTZ R13, R26, R12, !PT ;  /* 0x0000000c1a0d7209 */ /* 0x000fe40007810000 */
[----:B------:R-:W-:-:S02]  /*9790*/  FSEL R171, R34, -INF , P3 ;  /* 0xff80000022ab7808 */ /* 0x000fc40001800000 */
[----:B------:R-:W-:Y:S02]  /*97a0*/  ISETP.GT.AND P3, PT, R0, 0x20, PT ;  /* 0x000000200000780c */ /* 0x000fe40003f64270 */
[----:B------:R-:W-:Y:S02]  /*97b0*/  FSEL R11, R37, -INF , P2 ;  /* 0xff800000250b7808 */ /* 0x000fe40001000000 */
[----:B------:R-:W-:Y:S02]  /*97c0*/  FMNMX.FTZ R28, R9, R20, !PT ;  /* 0x00000014091c7209 */ /* 0x000fe40007810000 */
[----:B------:R-:W-:Y:S02]  /*97d0*/  FMNMX.FTZ R13, R30, R13, !PT ;  /* 0x0000000d1e0d7209 */ /* 0x000fe40007810000 */
[----:B------:R-:W-:Y:S02]  /*97e0*/  FSEL R169, R35, -INF , P5 ;  /* 0xff80000023a97808 */ /* 0x000fe40002800000 */
[----:B------:R-:W-:-:S02]  /*97f0*/  ISETP.GT.AND P5, PT, R0, 0x21, PT ;  /* 0x000000210000780c */ /* 0x000fc40003fa4270 */
[----:B------:R-:W-:Y:S02]  /*9800*/  FSEL R173, R40, -INF , P3 ;  /* 0xff80000028ad7808 */ /* 0x000fe40001800000 */
[----:B------:R-:W-:Y:S02]  /*9810*/  FMNMX.FTZ R32, R11, R28, !PT ;  /* 0x0000001c0b207209 */ /* 0x000fe40007810000 */
[----:B------:R-:W-:Y:S02]  /*9820*/  FMNMX.FTZ R28, R24, R13, !PT ;  /* 0x0000000d181c7209 */ /* 0x000fe40007810000 */
[----:B------:R-:W-:Y:S02]  /*9830*/  FSEL R8, R38, -INF , P4 ;  /* 0xff80000026087808 */ /* 0x000fe40002000000 */
[----:B------:R-:W-:Y:S02]  /*9840*/  ISETP.GT.AND P4, PT, R0, 0x28, PT ;  /* 0x000000280000780c */ /* 0x000fe40003f84270 */
[----:B------:R-:W-:-:S02]  /*9850*/  FSEL R172, R41, -INF , P5 ;  /* 0xff80000029ac7808 */ /* 0x000fc40002800000 */
[----:B------:R-:W-:Y:S02]  /*9860*/  FMNMX.FTZ R13, R173, R32, !PT ;  /* 0x00000020ad0d7209 */ /* 0x000fe40007810000 */
[----:B------:R-:W-:Y:S02]  /*9870*/  FMNMX.FTZ R28, R171, R28, !PT ;  /* 0x0000001cab1c7209 */ /* 0x000fe40007810000 */
[----:B------:R-:W-:Y:S02]  /*9880*/  FSEL R10, R39, -INF , P2 ;  /* 0xff800000270a7808 */ /* 0x000fe40001000000 */
[----:B------:R-:W-:Y:S02]  /*9890*/  ISETP.GT.AND P2, PT, R0, 0x29, PT ;  /* 0x000000290000780c */ /* 0x000fe40003f44270 */
[----:B------:R-:W-:Y:S02]  /*98a0*/  FSEL R15, R44, -INF , P4 ;  /* 0xff8000002c0f7808 */ /* 0x000fe40002000000 */
[----:B------:R-:W-:-:S02]  /*98b0*/  FMNMX.FTZ R32, R172, R13, !PT ;  /* 0x0000000dac207209 */ /* 0x000fc40007810000 */
[----:B------:R-:W-:Y:S02]  /*98c0*/  FMNMX.FTZ R13, R169, R28, !PT ;  /* 0x0000001ca90d7209 */ /* 0x000fe40007810000 */
[----:B------:R-:W-:Y:S02]  /*98d0*/  FSEL R177, R42, -INF , P3 ;  /* 0xff8000002ab17808 */ /* 0x000fe40001800000 */
[----:B------:R-:W-:Y:S02]  /*98e0*/  ISETP.GT.AND P3, PT, R0, 0x30, PT ;  /* 0x000000300000780c */ /* 0x000fe40003f64270 */
[----:B------:R-:W-:Y:S02]  /*98f0*/  FSEL R21, R45, -INF , P2 ;  /* 0xff8000002d157808 */ /* 0x000fe40001000000 */
[----:B------:R-:W-:Y:S02]  /*9900*/  FMNMX.FTZ R32, R15, R32, !PT ;  /* 0x000000200f207209 */ /* 0x000fe40007810000 */
[----:B------:R-:W-:-:S02]  /*9910*/  FMNMX.FTZ R13, R8, R13, !PT ;  /* 0x0000000d080d7209 */ /* 0x000fc40007810000 */
[----:B------:R-:W-:Y:S02]  /*9920*/  FSEL R174, R43, -INF , P5 ;  /* 0xff8000002bae7808 */ /* 0x000fe40002800000 */
[----:B------:R-:W-:Y:S02]  /*9930*/  ISETP.GT.AND P5, PT, R0, 0x31, PT ;  /* 0x000000310000780c */ /* 0x000fe40003fa4270 */
[----:B------:R-:W-:Y:S02]  /*9940*/  FSEL R178, R48, -INF , P3 ;  /* 0xff80000030b27808 */ /* 0x000fe40001800000 */
        /* <DEDUP_REMOVED lines=18> */
[----:B------:R-:W-:Y:S02]  /*9a70*/  FSEL R185, R56, -INF , P3 ;  /* 0xff80000038b97808 */ /* 0x000fe40001800000 */
[----:B------:R-:W-:Y:S02]  /*9a80*/  FMNMX.FTZ R28, R157, R28, !PT ;  /* 0x0000001c9d1c7209 */ /* 0x000fe40007810000 */
[----:B------:R-:W-:-:S02]  /*9a90*/  ISETP.GT.AND P5, PT, R0, 0x41, PT ;  /* 0x000000410000780c */ /* 0x000fc40003fa4270 */
[----:B------:R-:W-:Y:S02]  /*9aa0*/  FMNMX.FTZ R13, R20, R13, !PT ;  /* 0x0000000d140d7209 */ /* 0x000fe40007810000 */
        /* <DEDUP_REMOVED lines=21> */
[----:B------:R-:W-:Y:S02]  /*9c00*/  FSEL R159, R63, -INF , P2 ;  /* 0xff8000003f9f7808 */ /* 0x000fe40001000000 */
[----:B------:R-:W-:-:S02]  /*9c10*/  ISETP.GT.AND P4, PT, R0, 0x58, PT ;  /* 0x000000580000780c */ /* 0x000fc40003f84270 */
[----:B------:R-:W-:Y:S02]  /*9c20*/  ISETP.GT.AND P2, PT, R0, 0x59, PT ;  /* 0x000000590000780c */ /* 0x000fe40003f44270 */
[----:B------:R-:W-:Y:S02]  /*9c30*/  FSEL R195, R65, -INF , P5 ;  /* 0xff80000041c37808 */ /* 0x000fe40002800000 */
[----:B------:R-:W-:Y:S02]  /*9c40*/  FMNMX.FTZ R28, R196, R27, !PT ;  /* 0x0000001bc41c7209 */ /* 0x000fe40007810000 */
[----:B------:R-:W-:Y:S02]  /*9c50*/  FMNMX.FTZ R0, R192, R13, !PT ;  /* 0x0000000dc0007209 */ /* 0x000fe40007810000 */
[----:B------:R-:W-:Y:S02]  /*9c60*/  FSEL R193, R68, -INF , P4 ;  /* 0xff80000044c17808 */ /* 0x000fe40002000000 */
[----:B------:R-:W-:-:S02]  /*9c70*/  FMNMX.FTZ R28, R195, R28, !PT ;  /* 0x0000001cc31c7209 */ /* 0x000fc40007810000 */
[----:B------:R-:W-:Y:S02]  /*9c80*/  FMNMX.FTZ R13, R191, R0, !PT ;  /* 0x00000000bf0d7209 */ /* 0x000fe40007810000 */
[----:B------:R-:W-:Y:S02]  /*9c90*/  FSEL R194, R69, -INF , P2 ;  /* 0xff80000045c27808 */ /* 0x000fe40001000000 */
[----:B------:R-:W-:Y:S02]  /*9ca0*/  FMNMX.FTZ R27, R193, R28, !PT ;  /* 0x0000001cc11b7209 */ /* 0x000fe40007810000 */
[----:B------:R-:W-:Y:S02]  /*9cb0*/  FMNMX.FTZ R0, R186, R13, !PT ;  /* 0x0000000dba007209 */ /* 0x000fe40007810000 */
[----:B------:R-:W-:Y:S02]  /*9cc0*/  FMNMX.FTZ R27, R194, R27, !PT ;  /* 0x0000001bc21b7209 */ /* 0x000fe40007810000 */
[----:B------:R-:W-:-:S02]  /*9cd0*/  FSEL R190, R66, -INF , P3 ;  /* 0xff80000042be7808 */ /* 0x000fc40001800000 */
[----:B------:R-:W-:Y:S01]  /*9ce0*/  FMNMX.FTZ R13, R159, R0, !PT ;  /* 0x000000009f0d7209 */ /* 0x000fe20007810000 */
[----:B------:R-:W0:Y:S01]  /*9cf0*/  SHFL.BFLY PT, R28, R27, 0x2, 0x1f ;  /* 0x0c401f001b1c7f89 */ /* 0x000e2200000e0000 */
[----:B------:R-:W-:Y:S02]  /*9d00*/  FSEL R189, R67, -INF , P5 ;  /* 0xff80000043bd7808 */ /* 0x000fe40002800000 */
[----:B------:R-:W-:Y:S02]  /*9d10*/  FMNMX.FTZ R0, R190, R13, !PT ;  /* 0x0000000dbe007209 */ /* 0x000fe40007810000 */
[----:B------:R-:W-:Y:S02]  /*9d20*/  FSEL R160, R70, -INF , P4 ;  /* 0xff80000046a07808 */ /* 0x000fe40002000000 */
[----:B------:R-:W-:Y:S02]  /*9d30*/  FMNMX.FTZ R13, R189, R0, !PT ;  /* 0x00000000bd0d7209 */ /* 0x000fe40007810000 */
[----:B------:R-:W-:-:S02]  /*9d40*/  FSEL R168, R71, -INF , P2 ;  /* 0xff80000047a87808 */ /* 0x000fc40001000000 */
[----:B------:R-:W-:-:S04]  /*9d50*/  FMNMX.FTZ R13, R160, R13, !PT ;  /* 0x0000000da00d7209 */ /* 0x000fc80007810000 */
[----:B------:R-:W-:-:S05]  /*9d60*/  FMNMX.FTZ R13, R168, R13, !PT ;  /* 0x0000000da80d7209 */ /* 0x000fca0007810000 */
[----:B------:R-:W1:Y:S01]  /*9d70*/  SHFL.BFLY PT, R0, R13, 0x2, 0x1f ;  /* 0x0c401f000d007f89 */ /* 0x000e6200000e0000 */
[----:B0-----:R-:W-:-:S05]  /*9d80*/  FMNMX.FTZ R28, R27, R28, !PT ;  /* 0x0000001c1b1c7209 */ /* 0x001fca0007810000 */
[----:B------:R-:W0:Y:S01]  /*9d90*/  SHFL.BFLY PT, R31, R28, 0x1, 0x1f ;  /* 0x0c201f001c1f7f89 */ /* 0x000e2200000e0000 */
[----:B-1----:R-:W-:Y:S01]  /*9da0*/  FMNMX.FTZ R27, R13, R0, !PT ;  /* 0x000000000d1b7209 */ /* 0x002fe20007810000 */
[----:B------:R-:W-:-:S04]  /*9db0*/  IMAD.MOV.U32 R13, RZ, RZ, 0xc00 ;  /* 0x00000c00ff0d7424 */ /* 0x000fc800078e00ff */
[----:B------:R-:W1:Y:S01]  /*9dc0*/  SHFL.BFLY PT, R32, R27, 0x1, 0x1f ;  /* 0x0c201f001b207f89 */ /* 0x000e6200000e0000 */
[----:B0-----:R-:W-:-:S04]  /*9dd0*/  FMNMX.FTZ R0, R28, R31, !PT ;  /* 0x0000001f1c007209 */ /* 0x001fc80007810000 */
[C---:B------:R-:W-:Y:S01]  /*9de0*/  FSETP.NEU.FTZ.AND P2, PT, R0.reuse, -INF , PT ;  /* 0xff8000000000780b */ /* 0x040fe20003f5d000 */
[----:B------:R-:W-:-:S05]  /*9df0*/  FMUL.FTZ R162, R0, UR38 ;  /* 0x0000002600a27c20 */ /* 0x000fca0008410000 */
[----:B------:R-:W-:-:S05]  /*9e00*/  FSEL R162, R162, RZ, P2 ;  /* 0x000000ffa2a27208 */ /* 0x000fca0001000000 */
[--C-:B------:R-:W-:Y:S01]  /*9e10*/  FFMA.FTZ R197, R5, UR38, -R162.reuse ;  /* 0x0000002605c57c23 */ /* 0x100fe200080108a2 */
[--C-:B------:R-:W-:Y:S01]  /*9e20*/  FFMA.FTZ R165, R7, UR38, -R162.reuse ;  /* 0x0000002607a57c23 */ /* 0x100fe200080108a2 */
[----:B------:R-:W-:Y:S01]  /*9e30*/  IADD3 R7, -R72, 0xb, RZ ;  /* 0x0000000b48077810 */ /* 0x000fe20007ffe1ff */
[--C-:B------:R-:W-:Y:S01]  /*9e40*/  FFMA.FTZ R188, R25, UR38, -R162.reuse ;  /* 0x0000002619bc7c23 */ /* 0x100fe200080108a2 */
[--C-:B------:R-:W-:Y:S01]  /*9e50*/  FFMA.FTZ R161, R29, UR38, -R162.reuse ;  /* 0x000000261da17c23 */ /* 0x100fe200080108a2 */
[----:B-1----:R-:W-:Y:S01]  /*9e60*/  FMNMX.FTZ R5, R27, R32, !PT ;  /* 0x000000201b057209 */ /* 0x002fe20007810000 */
[----:B------:R-:W-:Y:S01]  /*9e70*/  MUFU.EX2 R197, R197 ;  /* 0x000000c500c57308 */ /* 0x000fe20000000800 */
[--C-:B------:R-:W-:Y:S01]  /*9e80*/  FFMA.FTZ R4, R4, UR38, -R162.reuse ;  /* 0x0000002604047c23 */ /* 0x100fe200080108a2 */
[--C-:B------:R-:W-:Y:S01]  /*9e90*/  FFMA.FTZ R6, R6, UR38, -R162.reuse ;  /* 0x0000002606067c23 */ /* 0x100fe200080108a2 */
[C---:B------:R-:W-:Y:S01]  /*9ea0*/  FSETP.NEU.FTZ.AND P2, PT, R5.reuse, -INF , PT ;  /* 0xff8000000500780b */ /* 0x040fe20003f5d000 */
[----:B------:R-:W-:Y:S01]  /*9eb0*/  FMUL.FTZ R163, R5, UR38 ;  /* 0x0000002605a37c20 */ /* 0x000fe20008410000 */
[--C-:B------:R-:W-:Y:S01]  /*9ec0*/  FFMA.FTZ R175, R21, UR38, -R162.reuse ;  /* 0x0000002615af7c23 */ /* 0x100fe200080108a2 */
[--C-:B------:R-:W-:Y:S01]  /*9ed0*/  FFMA.FTZ R173, R173, UR38, -R162.reuse ;  /* 0x00000026adad7c23 */ /* 0x100fe200080108a2 */
[--C-:B------:R-:W-:Y:S01]  /*9ee0*/  FFMA.FTZ R172, R172, UR38, -R162.reuse ;  /* 0x00000026acac7c23 */ /* 0x100fe200080108a2 */
[----:B------:R-:W0:Y:S01]  /*9ef0*/  MUFU.EX2 R188, R188 ;  /* 0x000000bc00bc7308 */ /* 0x000e220000000800 */
[----:B------:R-:W-:Y:S01]  /*9f00*/  FSEL R163, R163, RZ, P2 ;  /* 0x000000ffa3a37208 */ /* 0x000fe20001000000 */
[--C-:B------:R-:W-:Y:S01]  /*9f10*/  FFMA.FTZ R15, R15, UR38, -R162.reuse ;  /* 0x000000260f0f7c23 */ /* 0x100fe200080108a2 */
[--C-:B------:R-:W-:Y:S01]  /*9f20*/  FFMA.FTZ R176, R176, UR38, -R162.reuse ;  /* 0x00000026b0b07c23 */ /* 0x100fe200080108a2 */
[--C-:B------:R-:W-:Y:S01]  /*9f30*/  FFMA.FTZ R156, R156, UR38, -R162.reuse ;  /* 0x000000269c9c7c23 */ /* 0x100fe200080108a2 */
[----:B------:R-:W-:Y:S01]  /*9f40*/  FFMA.FTZ R157, R157, UR38, -R162 ;  /* 0x000000269d9d7c23 */ /* 0x000fe200080108a2 */
        /* <DEDUP_REMOVED lines=11> */
[----:B------:R-:W-:Y:S01]  /*a000*/  IMAD R12, R22, R13, UR39 ;  /* 0x00000027160c7e24 */ /* 0x000fe2000f8e020d */
[----:B0-----:R-:W-:Y:S01]  /*a010*/  F2FP.BF16.F32.PACK_AB R152, R188, R197 ;  /* 0x000000c5bc98723e */ /* 0x001fe200000010ff */
[----:B------:R-:W-:-:S02]  /*a020*/  IMAD.MOV.U32 R13, RZ, RZ, 0x40000040 ;  /* 0x40000040ff0d7424 */ /* 0x000fc400078e00ff */
[--C-:B------:R-:W-:Y:S01]  /*a030*/  FFMA.FTZ R169, R169, UR38, -R163.reuse ;  /* 0x00000026a9a97c23 */ /* 0x100fe200080108a3 */
[--C-:B------:R-:W-:Y:S01]  /*a040*/  FFMA.FTZ R10, R10, UR38, -R163.reuse ;  /* 0x000000260a0a7c23 */ /* 0x100fe200080108a3 */
[----:B------:R-:W-:Y:S01]  /*a050*/  R2UR UR6, R12 ;  /* 0x000000000c0672ca */ /* 0x000fe200000e0000 */
[----:B------:R-:W-:Y:S01]  /*a060*/  MUFU.EX2 R166, R166 ;  /* 0x000000a600a67308 */ /* 0x000fe20000000800 */
[----:B------:R-:W-:Y:S01]  /*a070*/  R2UR UR7, R13 ;  /* 0x000000000d0772ca */ /* 0x000fe200000e0000 */
[--C-:B----4-:R-:W-:Y:S01]  /*a080*/  FFMA.FTZ R170, R11, UR38, -R162.reuse ;  /* 0x000000260baa7c23 */ /* 0x110fe200080108a2 */
[--C-:B------:R-:W-:Y:S01]  /*a090*/  FFMA.FTZ R11, R171, UR38, -R163.reuse ;  /* 0x00000026ab0b7c23 */ /* 0x100fe200080108a3 */
[----:B------:R-:W-:Y:S01]  /*a0a0*/  FFMA.FTZ R13, R9, UR38, -R162 ;  /* 0x00000026090d7c23 */ /* 0x000fe200080108a2 */
[--C-:B------:R-:W-:Y:S01]  /*a0b0*/  FFMA.FTZ R171, R8, UR38, -R163.reuse ;  /* 0x0000002608ab7c23 */ /* 0x100fe200080108a3 */
[----:B------:R-:W-:Y:S02]  /*a0c0*/  VIADD R8, R12, 0x80 ;  /* 0x000000800c087836 */ /* 0x000fe40000000000 */
[----:B------:R-:W-:Y:S01]  /*a0d0*/  FFMA.FTZ R21, R177, UR38, -R163 ;  /* 0x00000026b1157c23 */ /* 0x000fe200080108a3 */
[----:B------:R-:W0:Y:S01]  /*a0e0*/  MUFU.EX2 R167, R167 ;  /* 0x000000a700a77308 */ /* 0x000e220000000800 */
[----:B---3--:R-:W-:Y:S01]  /*a0f0*/  F2FP.BF16.F32.PACK_AB R154, R161, R165 ;  /* 0x000000a5a19a723e */ /* 0x008fe200000010ff */
[----:B------:R-:W-:-:S02]  /*a100*/  IMAD.MOV.U32 R9, RZ, RZ, 0x40000040 ;  /* 0x40000040ff097424 */ /* 0x000fc400078e00ff */
        /* <DEDUP_REMOVED lines=23> */
[----:B------:R-:W-:Y:S01]  /*a280*/  FFMA.FTZ R162, R194, UR38, -R162 ;  /* 0x00000026c2a27c23 */ /* 0x000fe200080108a2 */
[--C-:B------:R-:W-:Y:S01]  /*a290*/  FFMA.FTZ R190, R190, UR38, -R163.reuse ;  /* 0x00000026bebe7c23 */ /* 0x100fe200080108a3 */
[--C-:B------:R-:W-:Y:S01]  /*a2a0*/  FFMA.FTZ R189, R189, UR38, -R163.reuse ;  /* 0x00000026bdbd7c23 */ /* 0x100fe200080108a3 */
[--C-:B------:R-:W-:Y:S01]  /*a2b0*/  FFMA.FTZ R160, R160, UR38, -R163.reuse ;  /* 0x00000026a0a07c23 */ /* 0x100fe200080108a3 */
[----:B------:R-:W-:Y:S01]  /*a2c0*/  FFMA.FTZ R163, R168, UR38, -R163 ;  /* 0x00000026a8a37c23 */ /* 0x000fe200080108a3 */
[----:B------:R-:W-:Y:S01]  /*a2d0*/  FADD.FTZ R188, R197, R188 ;  /* 0x000000bcc5bc7221 */ /* 0x000fe20000010000 */
[----:B------:R-:W4:Y:S01]  /*a2e0*/  MUFU.EX2 R6, R6 ;  /* 0x0000000600067308 */ /* 0x000f220000000800 */
[----:B---3--:R-:W-:Y:S01]  /*a2f0*/  F2FP.BF16.F32.PACK_AB R155, R198, R164 ;  /* 0x000000a4c69b723e */ /* 0x008fe200000010ff */
[----:B------:R-:W-:Y:S01]  /*a300*/  FADD.FTZ R166, R166, R167 ;  /* 0x000000a7a6a67221 */ /* 0x000fe20000010000 */
[----:B------:R-:W-:Y:S01]  /*a310*/  FADD.FTZ R188, R165, R188 ;  /* 0x000000bca5bc7221 */ /* 0x000fe20000010000 */
[----:B------:R-:W-:Y:S01]  /*a320*/  ISETP.GE.AND P2, PT, R199, 0x61, PT ;  /* 0x00000061c700780c */ /* 0x000fe20003f46270 */
[----:B--2---:R-:W-:Y:S01]  /*a330*/  WARPGROUP.ARRIVE ;  /* 0x00000000000079c5 */ /* 0x004fe20000000000 */
[----:B------:R-:W-:Y:S01]  /*a340*/  FADD.FTZ R164, R164, R166 ;  /* 0x000000a6a4a47221 */ /* 0x000fe20000010000 */
[----:B------:R-:W-:Y:S01]  /*a350*/  FADD.FTZ R161, R161, R188 ;  /* 0x000000bca1a17221 */ /* 0x000fe20000010000 */
[----:B------:R-:W2:Y:S01]  /*a360*/  MUFU.EX2 R13, R13 ;  /* 0x0000000d000d7308 */ /* 0x000ea20000000800 */
[----:B------:R-:W-:-:S02]  /*a370*/  @!P1 VIADD R3, R3, 0x32460 ;  /* 0x0003246003039836 */ /* 0x000fc40000000000 */
[----:B------:R-:W-:Y:S01]  /*a380*/  FADD.FTZ R164, R198, R164 ;  /* 0x000000a4c6a47221 */ /* 0x000fe20000010000 */
[----:B------:R-:W-:Y:S01]  /*a390*/  HGMMA.64x256x16.F32.BF16 R24, R152, gdesc[UR4].tnspB, RZ, !UPT, gsb0 ;  /* 0x43e0000498187df0 */ /* 0x000fe2000c0018ff */
[----:B------:R-:W-:Y:S01]  /*a3a0*/  R2UR UR6, R8 ;  /* 0x00000000080672ca */ /* 0x000fe200000e0000 */
[----:B------:R-:W-:Y:S01]  /*a3b0*/  VIADD R8, R12, 0x100 ;  /* 0x000001000c087836 */ /* 0x000fe20000000000 */
[----:B------:R-:W-:Y:S01]  /*a3c0*/  R2UR UR7, R9 ;  /* 0x00000000090772ca */ /* 0x000fe200000e0000 */
[----:B------:R-:W-:Y:S01]  /*a3d0*/  IMAD.MOV.U32 R9, RZ, RZ, 0x40000040 ;  /* 0x40000040ff097424 */ /* 0x000fe200078e00ff */
[----:B------:R-:W3:Y:S01]  /*a3e0*/  MUFU.EX2 R170, R170 ;  /* 0x000000aa00aa7308 */ /* 0x000ee20000000800 */
[----:B0-----:R-:W-:Y:S01]  /*a3f0*/  FADD.FTZ R161, R4, R161 ;  /* 0x000000a104a17221 */ /* 0x001fe20000010000 */
[----:B------:R-:W-:-:S03]  /*a400*/  @!P1 PRMT R3, RZ, 0x654, R3 ;  /* 0x00000654ff039816 */ /* 0x000fc60000000003 */
[----:B----4-:R-:W-:-:S03]  /*a410*/  FADD.FTZ R161, R6, R161 ;  /* 0x000000a106a17221 */ /* 0x010fc60000010000 */
[----:B------:R-:W0:Y:S01]  /*a420*/  MUFU.EX2 R11, R11 ;  /* 0x0000000b000b7308 */ /* 0x000e220000000800 */
[----:B--2---:R-:W-:-:S07]  /*a430*/  FADD.FTZ R161, R13, R161 ;  /* 0x000000a10da17221 */ /* 0x004fce0000010000 */
[----:B------:R-:W2:Y:S01]  /*a440*/  MUFU.EX2 R169, R169 ;  /* 0x000000a900a97308 */ /* 0x000ea20000000800 */
[----:B---3--:R-:W-:-:S07]  /*a450*/  FADD.FTZ R161, R170, R161 ;  /* 0x000000a1aaa17221 */ /* 0x008fce0000010000 */
[----:B------:R-:W3:Y:S01]  /*a460*/  MUFU.EX2 R171, R171 ;  /* 0x000000ab00ab7308 */ /* 0x000ee20000000800 */
[----:B0-----:R-:W-:-:S07]  /*a470*/  FADD.FTZ R164, R11, R164 ;  /* 0x000000a40ba47221 */ /* 0x001fce0000010000 */
[----:B------:R-:W0:Y:S01]  /*a480*/  MUFU.EX2 R10, R10 ;  /* 0x0000000a000a7308 */ /* 0x000e220000000800 */
[----:B--2---:R-:W-:-:S07]  /*a490*/  FADD.FTZ R164, R169, R164 ;  /* 0x000000a4a9a47221 */ /* 0x004fce0000010000 */
[----:B------:R-:W2:Y:S01]  /*a4a0*/  MUFU.EX2 R173, R173 ;  /* 0x000000ad00ad7308 */ /* 0x000ea20000000800 */
[----:B---3--:R-:W-:-:S07]  /*a4b0*/  FADD.FTZ R164, R171, R164 ;  /* 0x000000a4aba47221 */ /* 0x008fce0000010000 */
[----:B------:R-:W3:Y:S01]  /*a4c0*/  MUFU.EX2 R172, R172 ;  /* 0x000000ac00ac7308 */ /* 0x000ee20000000800 */
[----:B0-----:R-:W-:-:S07]  /*a4d0*/  FADD.FTZ R164, R10, R164 ;  /* 0x000000a40aa47221 */ /* 0x001fce0000010000 */
[----:B------:R-:W-:Y:S01]  /*a4e0*/  MUFU.EX2 R15, R15 ;  /* 0x0000000f000f7308 */ /* 0x000fe20000000800 */
[----:B--2---:R-:W-:-:S07]  /*a4f0*/  FADD.FTZ R161, R173, R161 ;  /* 0x000000a1ada17221 */ /* 0x004fce0000010000 */
[----:B------:R-:W-:Y:S08]  /*a500*/  MUFU.EX2 R175, R175 ;  /* 0x000000af00af7308 */ /* 0x000ff00000000800 */
[----:B------:R-:W-:Y:S08]  /*a510*/  MUFU.EX2 R21, R21 ;  /* 0x0000001500157308 */ /* 0x000ff00000000800 */
[----:B------:R-:W0:Y:S08]  /*a520*/  MUFU.EX2 R174, R174 ;  /* 0x000000ae00ae7308 */ /* 0x000e300000000800 */
[----:B------:R-:W-:Y:S08]  /*a530*/  MUFU.EX2 R14, R14 ;  /* 0x0000000e000e7308 */ /* 0x000ff00000000800 */
[----:B------:R-:W2:Y:S08]  /*a540*/  MUFU.EX2 R20, R20 ;  /* 0x0000001400147308 */ /* 0x000eb00000000800 */
[----:B------:R-:W-:Y:S08]  /*a550*/  MUFU.EX2 R177, R177 ;  /* 0x000000b100b17308 */ /* 0x000ff00000000800 */
[----:B------:R-:W4:Y:S08]  /*a560*/  MUFU.EX2 R176, R176 ;  /* 0x000000b000b07308 */ /* 0x000f300000000800 */
        /* <DEDUP_REMOVED lines=20> */
[----:B------:R-:W-:Y:S02]  /*a6b0*/  F2FP.BF16.F32.PACK_AB R152, R6, R4 ;  /* 0x000000040698723e */ /* 0x000fe400000010ff */
[----:B------:R-:W-:Y:S02]  /*a6c0*/  F2FP.BF16.F32.PACK_AB R153, R169, R11 ;  /* 0x0000000ba999723e */ /* 0x000fe400000010ff */
[----:B------:R-:W-:Y:S01]  /*a6d0*/  F2FP.BF16.F32.PACK_AB R154, R170, R13 ;  /* 0x0000000daa9a723e */ /* 0x000fe200000010ff */
[----:B------:R-:W1:Y:S01]  /*a6e0*/  MUFU.EX2 R189, R189 ;  /* 0x000000bd00bd7308 */ /* 0x000e620000000800 */
[----:B------:R-:W-:-:S04]  /*a6f0*/  F2FP.BF16.F32.PACK_AB R155, R10, R171 ;  /* 0x000000ab0a9b723e */ /* 0x000fc800000010ff */
[----:B------:R-:W-:-:S03]  /*a700*/  WARPGROUP.ARRIVE ;  /* 0x00000000000079c5 */ /* 0x000fc60000000000 */
[----:B------:R-:W-:Y:S03]  /*a710*/  MUFU.EX2 R160, R160 ;  /* 0x000000a000a07308 */ /* 0x000fe60000000800 */
[----:B------:R-:W-:Y:S01]  /*a720*/  HGMMA.64x256x16.F32.BF16 R24, R152, gdesc[UR4].tnspB, R24, gsb0 ;  /* 0x43e0000498187df0 */ /* 0x000fe20008001818 */
[----:B------:R-:W-:Y:S01]  /*a730*/  R2UR UR6, R8 ;  /* 0x00000000080672ca */ /* 0x000fe200000e0000 */
[----:B------:R-:W-:Y:S01]  /*a740*/  VIADD R8, R12, 0x180 ;  /* 0x000001800c087836 */ /* 0x000fe20000000000 */
[----:B------:R-:W-:Y:S01]  /*a750*/  R2UR UR7, R9 ;  /* 0x00000000090772ca */ /* 0x000fe200000e0000 */
[----:B------:R-:W-:Y:S01]  /*a760*/  IMAD.MOV.U32 R9, RZ, RZ, 0x40000040 ;  /* 0x40000040ff097424 */ /* 0x000fe200078e00ff */
[----:B------:R-:W-:Y:S02]  /*a770*/  WARPGROUP.DEPBAR.LE gsb0, 0x0 ;  /* 0x00008000000079c5 */ /* 0x000fe40000010000 */
[C---:B---3--:R-:W-:Y:S01]  /*a780*/  F2FP.BF16.F32.PACK_AB R152, R172.reuse, R173 ;  /* 0x000000adac98723e */ /* 0x048fe200000010ff */
        /* <DEDUP_REMOVED lines=10> */
[----:B------:R-:W-:-:S06]  /*a830*/  FADD.FTZ R21, R20, R21 ;  /* 0x0000001514157221 */ /* 0x000fcc0000010000 */
[----:B------:R-:W-:Y:S01]  /*a840*/  HGMMA.64x256x16.F32.BF16 R24, R152, gdesc[UR4].tnspB, R24, gsb0 ;  /* 0x43e0000498187df0 */ /* 0x000fe20008001818 */
[----:B------:R-:W-:Y:S01]  /*a850*/  R2UR UR6, R8 ;  /* 0x00000000080672ca */ /* 0x000fe200000e0000 */
[----:B------:R-:W-:Y:S01]  /*a860*/  VIADD R8, R12, 0x200 ;  /* 0x000002000c087836 */ /* 0x000fe20000000000 */
[----:B------:R-:W-:Y:S01]  /*a870*/  R2UR UR7, R9 ;  /* 0x00000000090772ca */ /* 0x000fe200000e0000 */
[----:B------:R-:W-:Y:S01]  /*a880*/  IMAD.MOV.U32 R9, RZ, RZ, 0x40000040 ;  /* 0x40000040ff097424 */ /* 0x000fe200078e00ff */
[----:B------:R-:W-:Y:S02]  /*a890*/  WARPGROUP.DEPBAR.LE gsb0, 0x0 ;  /* 0x00008000000079c5 */ /* 0x000fe40000010000 */
[----:B----4-:R-:W-:Y:S01]  /*a8a0*/  F2FP.BF16.F32.PACK_AB R152, R176, R177 ;  /* 0x000000b1b098723e */ /* 0x010fe200000010ff */
        /* <DEDUP_REMOVED lines=11> */
[----:B------:R-:W-:-:S06]  /*a960*/  FADD.FTZ R181, R181, R180 ;  /* 0x000000b4b5b57221 */ /* 0x000fcc0000010000 */
[----:B------:R-:W-:Y:S01]  /*a970*/  HGMMA.64x256x16.F32.BF16 R24, R152, gdesc[UR4].tnspB, R24, gsb0 ;  /* 0x43e0000498187df0 */ /* 0x000fe20008001818 */
[----:B------:R-:W-:Y:S01]  /*a980*/  R2UR UR6, R8 ;  /* 0x00000000080672ca */ /* 0x000fe200000e0000 */
[----:B------:R-:W-:Y:S01]  /*a990*/  VIADD R8, R12, 0x280 ;  /* 0x000002800c087836 */ /* 0x000fe20000000000 */
[----:B------:R-:W-:Y:S01]  /*a9a0*/  R2UR UR7, R9 ;  /* 0x00000000090772ca */ /* 0x000fe200000e0000 */
[----:B------:R-:W0:Y:S01]  /*a9b0*/  MUFU.EX2 R12, R163 ;  /* 0x000000a3000c7308 */ /* 0x000e220000000800 */
[----:B------:R-:W-:Y:S01]  /*a9c0*/  IMAD.MOV.U32 R9, RZ, RZ, 0x40000040 ;  /* 0x40000040ff097424 */ /* 0x000fe200078e00ff */
        /* <DEDUP_REMOVED lines=15> */
[----:B------:R-:W-:Y:S02]  /*aac0*/  R2UR UR6, R8 ;  /* 0x00000000080672ca */ /* 0x000fe400000e0000 */
[----:B------:R-:W-:Y:S01]  /*aad0*/  R2UR UR7, R9 ;  /* 0x00000000090772ca */ /* 0x000fe200000e0000 */
[----:B------:R-:W-:Y:S02]  /*aae0*/  WARPGROUP.DEPBAR.LE gsb0, 0x0 ;  /* 0x00008000000079c5 */ /* 0x000fe40000010000 */
[----:B------:R-:W-:Y:S01]  /*aaf0*/  F2FP.BF16.F32.PACK_AB R152, R192, R191 ;  /* 0x000000bfc098723e */ /* 0x000fe200000010ff */
[----:B------:R-:W-:Y:S01]  /*ab00*/  FADD.FTZ R191, R191, R182 ;  /* 0x000000b6bfbf7221 */ /* 0x000fe20000010000 */
[C---:B------:R-:W-:Y:S01]  /*ab10*/  F2FP.BF16.F32.PACK_AB R153, R189.reuse, R190 ;  /* 0x000000bebd99723e */ /* 0x040fe200000010ff */
[----:B------:R-:W-:Y:S01]  /*ab20*/  FADD.FTZ R190, R190, R159 ;  /* 0x0000009fbebe7221 */ /* 0x000fe20000010000 */
[----:B------:R-:W-:Y:S01]  /*ab30*/  F2FP.BF16.F32.PACK_AB R154, R162, R193 ;  /* 0x000000c1a29a723e */ /* 0x000fe200000010ff */
[----:B------:R-:W-:Y:S01]  /*ab40*/  FADD.FTZ R192, R192, R191 ;  /* 0x000000bfc0c07221 */ /* 0x000fe20000010000 */
[----:B0-----:R-:W-:Y:S01]  /*ab50*/  F2FP.BF16.F32.PACK_AB R155, R12, R160 ;  /* 0x000000a00c9b723e */ /* 0x001fe200000010ff */
[----:B------:R-:W-:-:S02]  /*ab60*/  FADD.FTZ R189, R189, R190 ;  /* 0x000000bebdbd7221 */ /* 0x000fc40000010000 */
[----:B------:R-:W-:Y:S01]  /*ab70*/  FADD.FTZ R193, R193, R192 ;  /* 0x000000c0c1c17221 */ /* 0x000fe20000010000 */
[----:B------:R-:W-:Y:S01]  /*ab80*/  WARPGROUP.ARRIVE ;  /* 0x00000000000079c5 */ /* 0x000fe20000000000 */
[----:B------:R-:W-:Y:S02]  /*ab90*/  FADD.FTZ R189, R160, R189 ;  /* 0x000000bda0bd7221 */ /* 0x000fe40000010000 */
[----:B------:R-:W-:Y:S02]  /*aba0*/  FADD.FTZ R14, R162, R193 ;  /* 0x000000c1a20e7221 */ /* 0x000fe40000010000 */
[----:B------:R-:W-:-:S07]  /*abb0*/  FADD.FTZ R8, R12, R189 ;  /* 0x000000bd0c087221 */ /* 0x000fce0000010000 */
[----:B------:R-:W-:Y:S03]  /*abc0*/  HGMMA.64x256x16.F32.BF16 R24, R152, gdesc[UR4].tnspB, R24, gsb0 ;  /* 0x43e0000498187df0 */ /* 0x000fe60008001818 */
[----:B------:R-:W-:Y:S02]  /*abd0*/  WARPGROUP.DEPBAR.LE gsb0, 0x0 ;  /* 0x00008000000079c5 */ /* 0x000fe40000010000 */
[----:B------:R0:W-:Y:S01]  /*abe0*/  @!P1 SYNCS.ARRIVE.TRANS64.RED.A1T0 RZ, [R3+URZ], RZ ;  /* 0x000000ff03ff99a7 */ /* 0x0001e2000810043f */
[----:B------:R-:W-:Y:S05]  /*abf0*/  @!P2 BRA `(.L_x_8279) ;  /* 0x000000280028a947 */ /* 0x000fea0003800000 */
[----:B0-----:R-:W-:Y:S02]  /*ac00*/  VIADD R3, R202, 0xfffffffe ;  /* 0xfffffffeca037836 */ /* 0x001fe40000000000 */
[----:B------:R-:W-:Y:S02]  /*ac10*/  IMAD.MOV.U32 R11, RZ, RZ, R5 ;  /* 0x000000ffff0b7224 */ /* 0x000fe400078e0005 */
[----:B------:R-:W-:-:S07]  /*ac20*/  IMAD.MOV.U32 R9, RZ, RZ, R0 ;  /* 0x000000ffff097224 */ /* 0x000fce00078e0000 */
.L_x_8289:
        /* <DEDUP_REMOVED lines=8> */
[----:B-1----:R-:W-:Y:S06]  /*acb0*/  @!P0 BRA `(.L_x_8280) ;  /* 0x0000000000048947 */ /* 0x002fec0003800000 */
[----:B------:R-:W-:Y:S01]  /*acc0*/  BPT.TRAP 0x1 ;  /* 0x000000040000795c */ /* 0x000fe20000300000 */
.L_x_8280:
[----:B------:R-:W-:Y:S01]  /*acd0*/  IMAD R6, R22, 0x8, R18 ;  /* 0x0000000816067824 */ /* 0x000fe200078e0212 */
[----:B------:R-:W-:-:S04]  /*ace0*/  SHF.L.U32 R0, R200, 0x1f, RZ ;  /* 0x0000001fc8007819 */ /* 0x000fc800000006ff */
[----:B------:R0:W1:Y:S01]  /*acf0*/  SYNCS.PHASECHK.TRANS64.TRYWAIT P3, [R6+URZ+0x32430], R0 ;  /* 0x03243000060075a7 */ /* 0x000062000806017f */
[----:B------:R-:W-:Y:S05]  /*ad00*/  @!P0 BRA `(.L_x_8281) ;  /* 0x0000000000048947 */ /* 0x000fea0003800000 */
[----:B------:R-:W-:Y:S01]  /*ad10*/  BPT.TRAP 0x1 ;  /* 0x000000040000795c */ /* 0x000fe20000300000 */
.L_x_8281:
[----:B------:R-:W-:Y:S02]  /*ad20*/  IMAD R4, R22, 0x300, R216 ;  /* 0x0000030016047824 */ /* 0x000fe400078e02d8 */
[----:B------:R-:W-:Y:S01]  /*ad30*/  IMAD.MOV.U32 R5, RZ, RZ, 0x40000040 ;  /* 0x40000040ff057424 */ /* 0x000fe200078e00ff */
[----:B-1----:R-:W-:Y:S06]  /*ad40*/  @P3 BRA `(.L_x_8282) ;  /* 0x0000000000083947 */ /* 0x002fec0003800000 */
[----:B------:R-:W1:Y:S02]  /*ad50*/  SYNCS.PHASECHK.TRANS64.TRYWAIT P3, [R6+URZ+0x32430], R0 ;  /* 0x03243000060075a7 */ /* 0x000e64000806017f */
[----:B-1----:R-:W-:Y:S05]  /*ad60*/  @!P3 BRA `(.L_x_8283) ;  /* 0x000000b800ccb947 */ /* 0x002fea0003800000 */
.L_x_8282:
[----:B------:R-:W2:Y:S04]  /*ad70*/  LDL.64 R152, [R1+0x70] ;  /* 0x0000700001987983 */ /* 0x000ea80000100a00 */
[----:B------:R-:W3:Y:S04]  /*ad80*/  LDL.64 R204, [R1+0x68] ;  /* 0x0000680001cc7983 */ /* 0x000ee80000100a00 */
[----:B------:R-:W4:Y:S01]  /*ad90*/  LDL.64 R202, [R1+0x60] ;  /* 0x0000600001ca7983 */ /* 0x000f220000100a00 */
[----:B------:R-:W-:Y:S05]  /*ada0*/  WARPSYNC.ALL ;  /* 0x0000000000007948 */ /* 0x000fea0003800000 */
[----:B------:R-:W5:Y:S01]  /*adb0*/  LDL.64 R20, [R1+0x58] ;  /* 0x0000580001147983 */ /* 0x000f620000100a00 */
[C---:B------:R-:W-:Y:S01]  /*adc0*/  R2UR UR6, R4.reuse ;  /* 0x00000000040672ca */ /* 0x040fe200000e0000 */
[----:B------:R-:W-:Y:S01]  /*add0*/  VIADD R12, R4, 0x2 ;  /* 0x00000002040c7836 */ /* 0x000fe20000000000 */
[----:B------:R-:W-:Y:S01]  /*ade0*/  R2UR UR7, R5 ;  /* 0x00000000050772ca */ /* 0x000fe200000e0000 */
[----:B------:R-:W-:-:S02]  /*adf0*/  IMAD.MOV.U32 R13, RZ, RZ, 0x40000040 ;  /* 0x40000040ff0d7424 */ /* 0x000fc400078e00ff */
[----:B------:R-:W-:Y:S01]  /*ae00*/  IMAD.MOV.U32 R5, RZ, RZ, 0x40000040 ;  /* 0x40000040ff057424 */ /* 0x000fe200078e00ff */
[----:B--2---:R-:W-:Y:S02]  /*ae10*/  R2UR UR4, R152 ;  /* 0x00000000980472ca */ /* 0x004fe400000e0000 */
[----:B------:R-:W-:Y:S02]  /*ae20*/  R2UR UR5, R153 ;  /* 0x00000000990572ca */ /* 0x000fe400000e0000 */
[----:B------:R-:W-:-:S11]  /*ae30*/  WARPGROUP.ARRIVE ;  /* 0x00000000000079c5 */ /* 0x000fd60000000000 */
[----:B------:R-:W-:Y:S01]  /*ae40*/  HGMMA.64x96x16.F32.BF16 R152, gdesc[UR4], RZ, !UPT, gsb0 ;  /* 0x01600000049879f0 */ /* 0x000fe2000c0018ff */
[----:B------:R-:W-:Y:S01]  /*ae50*/  R2UR UR6, R12 ;  /* 0x000000000c0672ca */ /* 0x000fe200000e0000 */
[----:B------:R-:W-:Y:S01]  /*ae60*/  VIADD R12, R4, 0x4 ;  /* 0x00000004040c7836 */ /* 0x000fe20000000000 */
[----:B------:R-:W-:Y:S01]  /*ae70*/  R2UR UR7, R13 ;  /* 0x000000000d0772ca */ /* 0x000fe200000e0000 */
[----:B------:R-:W-:Y:S01]  /*ae80*/  IMAD.MOV.U32 R13, RZ, RZ, 0x40000040 ;  /* 0x40000040ff0d7424 */ /* 0x000fe200078e00ff */
[----:B---3--:R-:W-:Y:S01]  /*ae90*/  R2UR UR4, R204 ;  /* 0x00000000cc0472ca */ /* 0x008fe200000e0000 */
[----:B------:R-:W-:Y:S01]  /*aea0*/  VIADD R4, R4, 0x6 ;  /* 0x0000000604047836 */ /* 0x000fe20000000000 */
[----:B------:R-:W-:Y:S01]  /*aeb0*/  R2UR UR5, R205 ;  /* 0x00000000cd0572ca */ /* 0x000fe200000e0000 */
[----:B------:R-:W-:Y:S02]  /*aec0*/  WARPGROUP.DEPBAR.LE gsb0, 0x0 ;  /* 0x00008000000079c5 */ /* 0x000fe40000010000 */
[----:B------:R-:W-:-:S10]  /*aed0*/  WARPGROUP.ARRIVE ;  /* 0x00000000000079c5 */ /* 0x000fd40000000000 */
[----:B------:R-:W-:Y:S01]  /*aee0*/  HGMMA.64x96x16.F32.BF16 R152, gdesc[UR4], R152, gsb0 ;  /* 0x01600000049879f0 */ /* 0x000fe20008001898 */
[----:B------:R-:W-:Y:S02]  /*aef0*/  R2UR UR6, R12 ;  /* 0x000000000c0672ca */ /* 0x000fe400000e0000 */
[----:B------:R-:W-:Y:S02]  /*af00*/  R2UR UR7, R13 ;  /* 0x000000000d0772ca */ /* 0x000fe400000e0000 */
[----:B----4-:R-:W-:Y:S02]  /*af10*/  R2UR UR4, R202 ;  /* 0x00000000ca0472ca */ /* 0x010fe400000e0000 */
[----:B------:R-:W-:Y:S01]  /*af20*/  R2UR UR5, R203 ;  /* 0x00000000cb0572ca */ /* 0x000fe200000e0000 */
[----:B------:R-:W-:Y:S02]  /*af30*/  WARPGROUP.DEPBAR.LE gsb0, 0x0 ;  /* 0x00008000000079c5 */ /* 0x000fe40000010000 */
[----:B------:R-:W-:-:S10]  /*af40*/  WARPGROUP.ARRIVE ;  /* 0x00000000000079c5 */ /* 0x000fd40000000000 */
[----:B------:R-:W-:Y:S01]  /*af50*/  HGMMA.64x96x16.F32.BF16 R152, gdesc[UR4], R152, gsb0 ;  /* 0x01600000049879f0 */ /* 0x000fe20008001898 */
[----:B------:R-:W-:Y:S02]  /*af60*/  R2UR UR6, R4 ;  /* 0x00000000040672ca */ /* 0x000fe400000e0000 */
[----:B------:R-:W-:Y:S02]  /*af70*/  R2UR UR7, R5 ;  /* 0x00000000050772ca */ /* 0x000fe400000e0000 */
[----:B-----5:R-:W-:Y:S02]  /*af80*/  R2UR UR4, R20 ;  /* 0x00000000140472ca */ /* 0x020fe400000e0000 */
[----:B------:R-:W-:Y:S01]  /*af90*/  R2UR UR5, R21 ;  /* 0x00000000150572ca */ /* 0x000fe200000e0000 */
[----:B------:R-:W-:Y:S02]  /*afa0*/  WARPGROUP.DEPBAR.LE gsb0, 0x0 ;  /* 0x00008000000079c5 */ /* 0x000fe40000010000 */
[----:B------:R-:W-:-:S10]  /*afb0*/  WARPGROUP.ARRIVE ;  /* 0x00000000000079c5 */ /* 0x000fd40000000000 */
[----:B------:R-:W-:Y:S03]  /*afc0*/  HGMMA.64x96x16.F32.BF16 R152, gdesc[UR4], R152, gsb0 ;  /* 0x01600000049879f0 */ /* 0x000fe60008001898 */
[----:B------:R-:W-:Y:S02]  /*afd0*/  WARPGROUP.DEPBAR.LE gsb0, 0x0 ;  /* 0x00008000000079c5 */ /* 0x000fe40000010000 */
[----:B------:R-:W-:Y:S05]  /*afe0*/  @!P0 BRA `(.L_x_8284) ;  /* 0x0000000000048947 */ /* 0x000fea0003800000 */
[----:B------:R-:W-:Y:S01]  /*aff0*/  BPT.TRAP 0x1 ;  /* 0x000000040000795c */ /* 0x000fe20000300000 */
.L_x_8284:
[----:B------:R2:W3:Y:S01]  /*b000*/  SYNCS.PHASECHK.TRANS64.TRYWAIT P3, [R6+URZ+0x32450], R0 ;  /* 0x03245000060075a7 */ /* 0x0004e2000806017f */
[----:B------:R-:W-:Y:S05]  /*b010*/  @!P0 BRA `(.L_x_8285) ;  /* 0x0000000000048947 */ /* 0x000fea0003800000 */
[----:B------:R-:W-:Y:S01]  /*b020*/  BPT.TRAP 0x1 ;  /* 0x000000040000795c */ /* 0x000fe20000300000 */
.L_x_8285:
[----:B------:R-:W-:Y:S04]  /*b030*/  BSSY B0, `(.L_x_8286) ;  /* 0x0000004000007945 */ /* 0x000fe80003800000 */
[----:B---3--:R-:W-:Y:S05]  /*b040*/  @P3 BRA `(.L_x_8287) ;  /* 0x0000000000083947 */ /* 0x008fea0003800000 */
[----:B------:R-:W3:Y:S02]  /*b050*/  SYNCS.PHASECHK.TRANS64.TRYWAIT P3, [R6+URZ+0x32450], R0 ;  /* 0x03245000060075a7 */ /* 0x000ee4000806017f */
[----:B---3--:R-:W-:Y:S05]  /*b060*/  @!P3 BRA `(.L_x_8288) ;  /* 0x000000b80020b947 */ /* 0x008fea0003800000 */
.L_x_8287:
[----:B------:R-:W-:Y:S05]  /*b070*/  BSYNC B0 ;  /* 0x0000000000007941 */ /* 0x000fea0003800000 */
.L_x_8286:
[----:B------:R-:W-:Y:S05]  /*b080*/  WARPSYNC.ALL ;  /* 0x0000000000007948 */ /* 0x000fea0003800000 */
[----:B------:R-:W4:Y:S04]  /*b090*/  LDL R4, [R1+0x78] ;  /* 0x0000780001047983 */ /* 0x000f280000100800 */
[----:B------:R-:W5:Y:S04]  /*b0a0*/  LDL.64 R206, [R1+0x50] ;  /* 0x0000500001ce7983 */ /* 0x000f680000100a00 */
[----:B------:R-:W2:Y:S04]  /*b0b0*/  LDL.64 R204, [R1+0x48] ;  /* 0x0000480001cc7983 */ /* 0x000ea80000100a00 */
[----:B------:R-:W3:Y:S01]  /*b0c0*/  LDL.64 R202, [R1+0x40] ;  /* 0x0000400001ca7983 */ /* 0x000ee20000100a00 */
[----:B------:R-:W-:Y:S01]  /*b0d0*/  IMAD.MOV.U32 R5, RZ, RZ, 0x40000040 ;  /* 0x40000040ff057424 */ /* 0x000fe200078e00ff */
[----:B------:R-:W-:Y:S01]  /*b0e0*/  WARPGROUP.ARRIVE ;  /* 0x00000000000079c5 */ /* 0x000fe20000000000 */
[----:B------:R-:W-:Y:S01]  /*b0f0*/  IMAD.MOV.U32 R13, RZ, RZ, 0x40000040 ;  /* 0x40000040ff0d7424 */ /* 0x000fe200078e00ff */
[----:B------:R-:W3:Y:S02]  /*b100*/  LDL.64 R210, [R1+0x20] ;  /* 0x0000200001d27983 */ /* 0x000ee40000100a00 */
[----:B------:R-:W-:-:S02]  /*b110*/  R2UR UR7, R5 ;  /* 0x00000000050772ca */ /* 0x000fc400000e0000 */
[----:B------:R-:W3:Y:S01]  /*b120*/  LDL.64 R208, [R1+0x18] ;  /* 0x0000180001d07983 */ /* 0x000ee20000100a00 */
[----:B----4-:R-:W-:Y:S01]  /*b130*/  R2UR UR4, R4 ;  /* 0x00000000040472ca */ /* 0x010fe200000e0000 */
[----:B------:R-:W-:Y:S01]  /*b140*/  IMAD.MOV.U32 R4, RZ, RZ, 0xc00 ;  /* 0x00000c00ff047424 */ /* 0x000fe200078e00ff */
[----:B-----5:R-:W-:-:S11]  /*b150*/  R2UR UR5, R207 ;  /* 0x00000000cf0572ca */ /* 0x020fd600000e0000 */
[----:B------:R-:W-:Y:S01]  /*b160*/  IMAD R4, R22, R4, UR4 ;  /* 0x0000000416047e24 */ /* 0x000fe2000f8e0204 */
[----:B------:R-:W-:Y:S02]  /*b170*/  R2UR UR4, R206 ;  /* 0x00000000ce0472ca */ /* 0x000fe400000e0000 */
[----:B------:R-:W4:Y:S02]  /*b180*/  LDL.64 R206, [R1+0x38] ;  /* 0x0000380001ce7983 */ /* 0x000f240000100a00 */
[----:B------:R-:W-:-:S13]  /*b190*/  R2UR UR6, R4 ;  /* 0x00000000040672ca */ /* 0x000fda00000e0000 */
[----:B------:R-:W-:Y:S01]  /*b1a0*/  HGMMA.64x96x16.F32.BF16 R152, gdesc[UR4], R152, gsb0 ;  /* 0x01600000049879f0 */ /* 0x000fe20008001898 */
[----:B------:R-:W-:Y:S01]  /*b1b0*/  VIADD R12, R4, 0x2 ;  /* 0x00000002040c7836 */ /* 0x000fe20000000000 */
[----:B--2---:R-:W-:Y:S02]  /*b1c0*/  R2UR UR4, R204 ;  /* 0x00000000cc0472ca */ /* 0x004fe400000e0000 */
[----:B------:R-:W-:Y:S02]  /*b1d0*/  R2UR UR5, R205 ;  /* 0x00000000cd0572ca */ /* 0x000fe400000e0000 */
[----:B------:R-:W2:Y:S01]  /*b1e0*/  LDL.64 R204, [R1+0x30] ;  /* 0x0000300001cc7983 */ /* 0x000ea20000100a00 */
[----:B------:R-:W-:Y:S02]  /*b1f0*/  R2UR UR6, R12 ;  /* 0x000000000c0672ca */ /* 0x000fe400000e0000 */
[----:B------:R-:W-:Y:S01]  /*b200*/  R2UR UR7, R13 ;  /* 0x000000000d0772ca */ /* 0x000fe200000e0000 */
[----:B------:R-:W-:-:S02]  /*b210*/  VIADD R12, R4, 0x4 ;  /* 0x00000004040c7836 */ /* 0x000fc40000000000 */
[----:B------:R-:W-:Y:S01]  /*b220*/  IMAD.MOV.U32 R13, RZ, RZ, 0x40000040 ;  /* 0x40000040ff0d7424 */ /* 0x000fe200078e00ff */
[----:B------:R-:W-:Y:S02]  /*b230*/  WARPGROUP.DEPBAR.LE gsb0, 0x0 ;  /* 0x00008000000079c5 */ /* 0x000fe40000010000 */
[----:B------:R-:W-:-:S07]  /*b240*/  WARPGROUP.ARRIVE ;  /* 0x00000000000079c5 */ /* 0x000fce0000000000 */
[----:B------:R-:W-:Y:S01]  /*b250*/  HGMMA.64x96x16.F32.BF16 R152, gdesc[UR4], R152, gsb0 ;  /* 0x01600000049879f0 */ /* 0x000fe20008001898 */
[----:B---3--:R-:W-:Y:S02]  /*b260*/  R2UR UR4, R202 ;  /* 0x00000000ca0472ca */ /* 0x008fe400000e0000 */
[----:B------:R-:W-:Y:S02]  /*b270*/  R2UR UR5, R203 ;  /* 0x00000000cb0572ca */ /* 0x000fe400000e0000 */
[----:B------:R-:W3:Y:S01]  /*b280*/  LDL.64 R202, [R1+0x28] ;  /* 0x0000280001ca7983 */ /* 0x000ee20000100a00 */
        /* <DEDUP_REMOVED lines=11> */
[----:B------:R-:W-:Y:S02]  /*b340*/  WARPGROUP.DEPBAR.LE gsb0, 0x0 ;  /* 0x00008000000079c5 */ /* 0x000fe40000010000 */
[----:B------:R-:W-:Y:S01]  /*b350*/  WARPGROUP.ARRIVE ;  /* 0x00000000000079c5 */ /* 0x000fe20000000000 */
[----:B------:R-:W-:Y:S01]  /*b360*/  VIADD R12, R4, 0x300 ;  /* 0x00000300040c7836 */ /* 0x000fe20000000000 */
[----:B------:R-:W4:Y:S08]  /*b370*/  LDL.64 R206, [R1+0x10] ;  /* 0x0000100001ce7983 */ /* 0x000f300000100a00 */
[----:B------:R-:W-:Y:S01]  /*b380*/  HGMMA.64x96x16.F32.BF16 R152, gdesc[UR4], R152, gsb0 ;  /* 0x01600000049879f0 */ /* 0x000fe20008001898 */
[----:B------:R-:W-:Y:S01]  /*b390*/  IMAD.MOV.U32 R13, RZ, RZ, 0x40000040 ;  /* 0x40000040ff0d7424 */ /* 0x000fe200078e00ff */
[----:B------:R-:W-:-:S02]  /*b3a0*/  R2UR UR6, R12 ;  /* 0x000000000c0672ca */ /* 0x000fc400000e0000 */
[----:B--2---:R-:W-:Y:S02]  /*b3b0*/  R2UR UR4, R204 ;  /* 0x00000000cc0472ca */ /* 0x004fe400000e0000 */
[----:B------:R-:W-:Y:S02]  /*b3c0*/  R2UR UR7, R13 ;  /* 0x000000000d0772ca */ /* 0x000fe400000e0000 */
[----:B------:R-:W-:Y:S01]  /*b3d0*/  R2UR UR5, R205 ;  /* 0x00000000cd0572ca */ /* 0x000fe200000e0000 */
[----:B------:R-:W-:Y:S01]  /*b3e0*/  VIADD R12, R4, 0x302 ;  /* 0x00000302040c7836 */ /* 0x000fe20000000000 */
[----:B------:R-:W2:Y:S01]  /*b3f0*/  LDL.64 R204, [R1+0x8] ;  /* 0x0000080001cc7983 */ /* 0x000ea20000100a00 */
[----:B------:R-:W-:Y:S01]  /*b400*/  IMAD.MOV.U32 R13, RZ, RZ, 0x40000040 ;  /* 0x40000040ff0d7424 */ /* 0x000fe200078e00ff */
[----:B------:R-:W-:Y:S02]  /*b410*/  WARPGROUP.DEPBAR.LE gsb0, 0x0 ;  /* 0x00008000000079c5 */ /* 0x000fe40000010000 */
[----:B------:R-:W-:-:S07]  /*b420*/  WARPGROUP.ARRIVE ;  /* 0x00000000000079c5 */ /* 0x000fce0000000000 */
[----:B------:R-:W-:Y:S01]  /*b430*/  HGMMA.64x96x16.F32.BF16 R152, gdesc[UR4], R152, gsb0 ;  /* 0x01600000049879f0 */ /* 0x000fe20008001898 */
[----:B------:R-:W-:Y:S02]  /*b440*/  R2UR UR6, R12 ;  /* 0x000000000c0672ca */ /* 0x000fe400000e0000 */
[----:B------:R-:W-:Y:S02]  /*b450*/  R2UR UR7, R13 ;  /* 0x000000000d0772ca */ /* 0x000fe400000e0000 */
[----:B---3--:R-:W-:Y:S02]  /*b460*/  R2UR UR4, R202 ;  /* 0x00000000ca0472ca */ /* 0x008fe400000e0000 */
[----:B------:R-:W-:Y:S01]  /*b470*/  R2UR UR5, R203 ;  /* 0x00000000cb0572ca */ /* 0x000fe200000e0000 */
[----:B------:R-:W-:Y:S01]  /*b480*/  VIADD R12, R4, 0x304 ;  /* 0x00000304040c7836 */ /* 0x000fe20000000000 */
[----:B------:R-:W3:Y:S01]  /*b490*/  LDL.64 R202, [R1] ;  /* 0x0000000001ca7983 */ /* 0x000ee20000100a00 */
        /* <DEDUP_REMOVED lines=91> */
[----:B------:R-:W-:Y:S03]  /*ba50*/  HGMMA.64x96x16.F32.BF16 R152, gdesc[UR4], R152, gsb0 ;  /* 0x01600000049879f0 */ /* 0x000fe60008001898 */
[----:B------:R-:W-:Y:S02]  /*ba60*/  WARPGROUP.DEPBAR.LE gsb0, 0x0 ;  /* 0x00008000000079c5 */ /* 0x000fe40000010000 */
[----:B------:R-:W-:-:S04]  /*ba70*/  FMNMX.FTZ R5, R154, R11, !PT ;  /* 0x0000000b9a057209 */ /* 0x000fc80007810000 */
[----:B------:R-:W-:-:S04]  /*ba80*/  FMNMX.FTZ R5, R155, R5, !PT ;  /* 0x000000059b057209 */ /* 0x000fc80007810000 */
[----:B------:R-:W-:Y:S02]  /*ba90*/  FMNMX.FTZ R5, R158, R5, !PT ;  /* 0x000000059e057209 */ /* 0x000fe40007810000 */
[----:B01----:R-:W-:Y:S02]  /*baa0*/  FMNMX.FTZ R0, R152, R9, !PT ;  /* 0x0000000998007209 */ /* 0x003fe40007810000 */
        /* <DEDUP_REMOVED lines=44> */
[----:B------:R-:W-:-:S05]  /*bd70*/  FMNMX.FTZ R0, R197, R0, !PT ;  /* 0x00000000c5007209 */ /* 0x000fca0007810000 */
[----:B------:R-:W1:Y:S01]  /*bd80*/  SHFL.BFLY PT, R4, R0, 0x2, 0x1f ;  /* 0x0c401f0000047f89 */ /* 0x000e6200000e0000 */
[----:B------:R-:W2:Y:S01]  /*bd90*/  S2R R15, SR_TID.X ;  /* 0x00000000000f7919 */ /* 0x000ea20000002100 */
[----:B0-----:R-:W-:Y:S01]  /*bda0*/  FMNMX.FTZ R7, R7, R5, !PT ;  /* 0x0000000507077209 */ /* 0x001fe20007810000 */
[----:B------:R-:W-:-:S05]  /*bdb0*/  IMAD.MOV.U32 R5, RZ, RZ, 0x40000040 ;  /* 0x40000040ff057424 */ /* 0x000fca00078e00ff */
[----:B------:R-:W-:Y:S02]  /*bdc0*/  R2UR UR7, R5 ;  /* 0x00000000050772ca */ /* 0x000fe400000e0000 */
[----:B------:R-:W0:Y:S01]  /*bdd0*/  SHFL.BFLY PT, R5, R7, 0x1, 0x1f ;  /* 0x0c201f0007057f89 */ /* 0x000e2200000e0000 */
[----:B-1----:R-:W-:-:S05]  /*bde0*/  FMNMX.FTZ R0, R0, R4, !PT ;  /* 0x0000000400007209 */ /* 0x002fca0007810000 */
[----:B------:R-:W1:Y:S01]  /*bdf0*/  SHFL.BFLY PT, R10, R0, 0x1, 0x1f ;  /* 0x0c201f00000a7f89 */ /* 0x000e6200000e0000 */
[----:B------:R-:W-:Y:S01]  /*be00*/  UMOV UR38, UR42 ;  /* 0x0000002a00267c82 */ /* 0x000fe20008000000 */
[----:B------:R-:W-:Y:S01]  /*be10*/  @!P1 VIADD R13, R6, 0x32440 ;  /* 0x00032440060d9836 */ /* 0x000fe20000000000 */
[----:B--2---:R-:W-:Y:S02]  /*be20*/  SHF.R.U32.HI R15, RZ, 0x7, R15 ;  /* 0x00000007ff0f7819 */ /* 0x004fe4000001160f */
[----:B0-----:R-:W-:-:S05]  /*be30*/  FMNMX.FTZ R5, R7, R5, !PT ;  /* 0x0000000507057209 */ /* 0x001fca0007810000 */
[----:B------:R-:W-:-:S04]  /*be40*/  FADD.FTZ R7, -R5, R11 ;  /* 0x0000000b05077221 */ /* 0x000fc80000010100 */
[----:B------:R-:W-:Y:S01]  /*be50*/  FMUL.FTZ R7, R7, UR38 ;  /* 0x0000002607077c20 */ /* 0x000fe20008410000 */
[----:B-1----:R-:W-:-:S03]  /*be60*/  FMNMX.FTZ R0, R0, R10, !PT ;  /* 0x0000000a00007209 */ /* 0x002fc60007810000 */
[----:B------:R0:W-:Y:S01]  /*be70*/  MUFU.EX2 R12, R7 ;  /* 0x00000007000c7308 */ /* 0x0001e20000000800 */
[----:B------:R-:W-:Y:S01]  /*be80*/  @!P1 PRMT R13, RZ, 0x654, R13 ;  /* 0x00000654ff0d9816 */ /* 0x000fe2000000000d */
[C---:B------:R-:W-:Y:S01]  /*be90*/  FADD.FTZ R9, -R0.reuse, R9 ;  /* 0x0000000900097221 */ /* 0x040fe20000010100 */
[----:B------:R-:W-:Y:S01]  /*bea0*/  FMUL.FTZ R10, R0, UR38 ;  /* 0x00000026000a7c20 */ /* 0x000fe20008410000 */
[----:B------:R-:W-:Y:S01]  /*beb0*/  FMUL.FTZ R11, R5, UR38 ;  /* 0x00000026050b7c20 */ /* 0x000fe20008410000 */
[----:B0-----:R-:W-:Y:S01]  /*bec0*/  IADD3 R7, -R15, 0xb, RZ ;  /* 0x0000000b0f077810 */ /* 0x001fe20007ffe1ff */
[----:B------:R-:W-:-:S04]  /*bed0*/  FMUL.FTZ R9, R9, UR38 ;  /* 0x0000002609097c20 */ /* 0x000fc80008410000 */
[----:B------:R1:W-:Y:S06]  /*bee0*/  BAR.ARV R7, 0x100 ;  /* 0x000400070000751d */ /* 0x0003ec0000002000 */
[----:B------:R0:W-:Y:S01]  /*bef0*/  @!P1 SYNCS.ARRIVE.TRANS64.RED.A1T0 RZ, [R13+URZ], RZ ;  /* 0x000000ff0dff99a7 */ /* 0x0001e2000810043f */
[--C-:B------:R-:W-:Y:S01]  /*bf00*/  FFMA.FTZ R207, R152, UR38, -R10.reuse ;  /* 0x0000002698cf7c23 */ /* 0x100fe2000801080a */
[--C-:B------:R-:W-:Y:S01]  /*bf10*/  FFMA.FTZ R208, R153, UR38, -R10.reuse ;  /* 0x0000002699d07c23 */ /* 0x100fe2000801080a */
[--C-:B------:R-:W-:Y:S01]  /*bf20*/  FFMA.FTZ R211, R156, UR38, -R10.reuse ;  /* 0x000000269cd37c23 */ /* 0x100fe2000801080a */
[----:B------:R-:W-:Y:S01]  /*bf30*/  FFMA.FTZ R212, R157, UR38, -R10 ;  /* 0x000000269dd47c23 */ /* 0x000fe2000801080a */
[--C-:B------:R-:W-:Y:S01]  /*bf40*/  FFMA.FTZ R202, R154, UR38, -R11.reuse ;  /* 0x000000269aca7c23 */ /* 0x100fe2000801080b */
[----:B------:R-:W-:Y:S01]  /*bf50*/  FFMA.FTZ R206, R155, UR38, -R11 ;  /* 0x000000269bce7c23 */ /* 0x000fe2000801080b */
[----:B0-----:R-:W-:-:S02]  /*bf60*/  VIADD R13, R15, 0x8 ;  /* 0x000000080f0d7836 */ /* 0x001fc40000000000 */
[--C-:B------:R-:W-:Y:S01]  /*bf70*/  FFMA.FTZ R205, R158, UR38, -R11.reuse ;  /* 0x000000269ecd7c23 */ /* 0x100fe2000801080b */
[----:B------:R-:W-:Y:S01]  /*bf80*/  FFMA.FTZ R210, R159, UR38, -R11 ;  /* 0x000000269fd27c23 */ /* 0x000fe2000801080b */
[----:B------:R-:W0:Y:S01]  /*bf90*/  MUFU.EX2 R9, R9 ;  /* 0x0000000900097308 */ /* 0x000e220000000800 */
[----:B------:R2:W-:Y:S01]  /*bfa0*/  BAR.SYNC.DEFER_BLOCKING R13, 0x100 ;  /* 0x0004000d0000751d */ /* 0x0005e20000010000 */
[----:B------:R-:W-:-:S06]  /*bfb0*/  IMAD.MOV.U32 R4, RZ, RZ, 0xc00 ;  /* 0x00000c00ff047424 */ /* 0x000fcc00078e00ff */
[----:B------:R-:W-:Y:S08]  /*bfc0*/  MUFU.EX2 R207, R207 ;  /* 0x000000cf00cf7308 */ /* 0x000ff00000000800 */
[----:B------:R-:W3:Y:S08]  /*bfd0*/  MUFU.EX2 R208, R208 ;  /* 0x000000d000d07308 */ /* 0x000ef00000000800 */
[----:B------:R-:W-:Y:S08]  /*bfe0*/  MUFU.EX2 R211, R211 ;  /* 0x000000d300d37308 */ /* 0x000ff00000000800 */
[----:B------:R-:W4:Y:S08]  /*bff0*/  MUFU.EX2 R212, R212 ;  /* 0x000000d400d47308 */ /* 0x000f300000000800 */
[----:B------:R-:W-:Y:S08]  /*c000*/  MUFU.EX2 R202, R202 ;  /* 0x000000ca00ca7308 */ /* 0x000ff00000000800 */
[----:B------:R-:W5:Y:S08]  /*c010*/  MUFU.EX2 R206, R206 ;  /* 0x000000ce00ce7308 */ /* 0x000f700000000800 */
[----:B------:R-:W-:Y:S08]  /*c020*/  MUFU.EX2 R205, R205 ;  /* 0x000000cd00cd7308 */ /* 0x000ff00000000800 */
[----:B------:R-:W1:Y:S01]  /*c030*/  MUFU.EX2 R210, R210 ;  /* 0x000000d200d27308 */ /* 0x000e620000000800 */
[----:B------:R-:W-:-:S02]  /*c040*/  IMAD R4, R22, R4, UR39 ;  /* 0x0000002716047e24 */ /* 0x000fc4000f8e0204 */
[-C--:B0-----:R-:W-:Y:S01]  /*c050*/  FMUL.FTZ R24, R24, R9.reuse ;  /* 0x0000000918187220 */ /* 0x081fe20000410000 */
[-C--:B------:R-:W-:Y:S01]  /*c060*/  FMUL.FTZ R25, R25, R9.reuse ;  /* 0x0000000919197220 */ /* 0x080fe20000410000 */
[-C--:B------:R-:W-:Y:S01]  /*c070*/  FMUL.FTZ R28, R28, R9.reuse ;  /* 0x000000091c1c7220 */ /* 0x080fe20000410000 */
[-C--:B------:R-:W-:Y:S01]  /*c080*/  FMUL.FTZ R29, R29, R9.reuse ;  /* 0x000000091d1d7220 */ /* 0x080fe20000410000 */
[----:B------:R-:W-:Y:S01]  /*c090*/  R2UR UR6, R4 ;  /* 0x00000000040672ca */ /* 0x000fe200000e0000 */
        /* <DEDUP_REMOVED lines=124> */
[----:B---3--:R-:W-:-:S02]  /*c860*/  F2FP.BF16.F32.PACK_AB R152, R208, R207 ;  /* 0x000000cfd098723e */ /* 0x008fc400000010ff */
[----:B----4-:R-:W-:Y:S02]  /*c870*/  F2FP.BF16.F32.PACK_AB R154, R212, R211 ;  /* 0x000000d3d49a723e */ /* 0x010fe400000010ff */
[----:B-----5:R-:W-:Y:S02]  /*c880*/  F2FP.BF16.F32.PACK_AB R153, R206, R202 ;  /* 0x000000cace99723e */ /* 0x020fe400000010ff */
[----:B-1----:R-:W-:-:S04]  /*c890*/  F2FP.BF16.F32.PACK_AB R155, R210, R205 ;  /* 0x000000cdd29b723e */ /* 0x002fc800000010ff */
[----:B------:R-:W-:-:S06]  /*c8a0*/  WARPGROUP.ARRIVE ;  /* 0x00000000000079c5 */ /* 0x000fcc0000000000 */
[----:B------:R-:W-:Y:S01]  /*c8b0*/  HGMMA.64x256x16.F32.BF16 R24, R152, gdesc[UR4].tnspB, R24, gsb0 ;  /* 0x43e0000498187df0 */ /* 0x000fe20008001818 */
[--C-:B------:R-:W-:Y:S01]  /*c8c0*/  FFMA.FTZ R209, R164, UR38, -R10.reuse ;  /* 0x00000026a4d17c23 */ /* 0x100fe2000801080a */
[--C-:B------:R-:W-:Y:S01]  /*c8d0*/  FFMA.FTZ R204, R160, UR38, -R10.reuse ;  /* 0x00000026a0cc7c23 */ /* 0x100fe2000801080a */
[--C-:B------:R-:W-:Y:S01]  /*c8e0*/  FFMA.FTZ R203, R161, UR38, -R10.reuse ;  /* 0x00000026a1cb7c23 */ /* 0x100fe2000801080a */
[----:B------:R-:W-:Y:S01]  /*c8f0*/  FFMA.FTZ R164, R165, UR38, -R10 ;  /* 0x00000026a5a47c23 */ /* 0x000fe2000801080a */
[--C-:B------:R-:W-:Y:S01]  /*c900*/  FFMA.FTZ R156, R162, UR38, -R11.reuse ;  /* 0x00000026a29c7c23 */ /* 0x100fe2000801080b */
[--C-:B------:R-:W-:Y:S01]  /*c910*/  FFMA.FTZ R163, R163, UR38, -R11.reuse ;  /* 0x00000026a3a37c23 */ /* 0x100fe2000801080b */
[--C-:B--2---:R-:W-:Y:S01]  /*c920*/  FFMA.FTZ R13, R166, UR38, -R11.reuse ;  /* 0x00000026a60d7c23 */ /* 0x104fe2000801080b */
[----:B------:R-:W-:Y:S01]  /*c930*/  FFMA.FTZ R15, R167, UR38, -R11 ;  /* 0x00000026a70f7c23 */ /* 0x000fe2000801080b */
[----:B------:R-:W-:Y:S08]  /*c940*/  MUFU.EX2 R204, R204 ;  /* 0x000000cc00cc7308 */ /* 0x000ff00000000800 */
[----:B------:R-:W0:Y:S08]  /*c950*/  MUFU.EX2 R203, R203 ;  /* 0x000000cb00cb7308 */ /* 0x000e300000000800 */
[----:B------:R-:W-:Y:S08]  /*c960*/  MUFU.EX2 R209, R209 ;  /* 0x000000d100d17308 */ /* 0x000ff00000000800 */
[----:B------:R-:W-:Y:S08]  /*c970*/  MUFU.EX2 R164, R164 ;  /* 0x000000a400a47308 */ /* 0x000ff00000000800 */
[----:B------:R-:W-:Y:S08]  /*c980*/  MUFU.EX2 R156, R156 ;  /* 0x0000009c009c7308 */ /* 0x000ff00000000800 */
[----:B------:R-:W1:Y:S08]  /*c990*/  MUFU.EX2 R163, R163 ;  /* 0x000000a300a37308 */ /* 0x000e700000000800 */
[----:B------:R-:W-:Y:S08]  /*c9a0*/  MUFU.EX2 R13, R13 ;  /* 0x0000000d000d7308 */ /* 0x000ff00000000800 */
[----:B------:R-:W2:Y:S01]  /*c9b0*/  MUFU.EX2 R15, R15 ;  /* 0x0000000f000f7308 */ /* 0x000ea20000000800 */
[----:B------:R-:W-:-:S02]  /*c9c0*/  VIADD R20, R4, 0x80 ;  /* 0x0000008004147836 */ /* 0x000fc40000000000 */
[----:B------:R-:W-:-:S03]  /*c9d0*/  IMAD.MOV.U32 R21, RZ, RZ, 0x40000040 ;  /* 0x40000040ff157424 */ /* 0x000fc600078e00ff */
[----:B------:R-:W-:Y:S02]  /*c9e0*/  R2UR UR6, R20 ;  /* 0x00000000140672ca */ /* 0x000fe400000e0000 */
[----:B------:R-:W-:Y:S01]  /*c9f0*/  R2UR UR7, R21 ;  /* 0x00000000150772ca */ /* 0x000fe200000e0000 */
[--C-:B------:R-:W-:Y:S01]  /*ca00*/  FFMA.FTZ R20, R168, UR38, -R10.reuse ;  /* 0x00000026a8147c23 */ /* 0x100fe2000801080a */
[--C-:B------:R-:W-:Y:S01]  /*ca10*/  FFMA.FTZ R21, R169, UR38, -R10.reuse ;  /* 0x00000026a9157c23 */ /* 0x100fe2000801080a */
[--C-:B------:R-:W-:Y:S01]  /*ca20*/  FFMA.FTZ R157, R172, UR38, -R10.reuse ;  /* 0x00000026ac9d7c23 */ /* 0x100fe2000801080a */
[----:B------:R-:W-:Y:S01]  /*ca30*/  FFMA.FTZ R158, R173, UR38, -R10 ;  /* 0x00000026ad9e7c23 */ /* 0x000fe2000801080a */
[--C-:B------:R-:W-:Y:S01]  /*ca40*/  FFMA.FTZ R159, R170, UR38, -R11.reuse ;  /* 0x00000026aa9f7c23 */ /* 0x100fe2000801080b */
[--C-:B------:R-:W-:Y:S01]  /*ca50*/  FFMA.FTZ R160, R171, UR38, -R11.reuse ;  /* 0x00000026aba07c23 */ /* 0x100fe2000801080b */
[--C-:B------:R-:W-:Y:S01]  /*ca60*/  FFMA.FTZ R161, R174, UR38, -R11.reuse ;  /* 0x00000026aea17c23 */ /* 0x100fe2000801080b */
[----:B------:R-:W-:Y:S01]  /*ca70*/  FFMA.FTZ R162, R175, UR38, -R11 ;  /* 0x00000026afa27c23 */ /* 0x000fe2000801080b */
[----:B------:R-:W-:Y:S08]  /*ca80*/  MUFU.EX2 R20, R20 ;  /* 0x0000001400147308 */ /* 0x000ff00000000800 */
[----:B------:R-:W3:Y:S08]  /*ca90*/  MUFU.EX2 R21, R21 ;  /* 0x0000001500157308 */ /* 0x000ef00000000800 */
[----:B------:R-:W-:Y:S01]  /*caa0*/  MUFU.EX2 R157, R157 ;  /* 0x0000009d009d7308 */ /* 0x000fe20000000800 */
[----:B------:R-:W-:-:S02]  /*cab0*/  WARPGROUP.DEPBAR.LE gsb0, 0x0 ;  /* 0x00008000000079c5 */ /* 0x000fc40000010000 */
[----:B0-----:R-:W-:Y:S02]  /*cac0*/  F2FP.BF16.F32.PACK_AB R152, R203, R204 ;  /* 0x000000cccb98723e */ /* 0x001fe400000010ff */
[----:B-1----:R-:W-:Y:S02]  /*cad0*/  F2FP.BF16.F32.PACK_AB R153, R163, R156 ;  /* 0x0000009ca399723e */ /* 0x002fe400000010ff */
[----:B------:R-:W-:Y:S02]  /*cae0*/  F2FP.BF16.F32.PACK_AB R154, R164, R209 ;  /* 0x000000d1a49a723e */ /* 0x000fe400000010ff */
[----:B--2---:R-:W-:-:S04]  /*caf0*/  F2FP.BF16.F32.PACK_AB R155, R15, R13 ;  /* 0x0000000d0f9b723e */ /* 0x004fc800000010ff */
[----:B------:R-:W-:-:S06]  /*cb00*/  WARPGROUP.ARRIVE ;  /* 0x00000000000079c5 */ /* 0x000fcc0000000000 */
[----:B------:R-:W-:Y:S01]  /*cb10*/  HGMMA.64x256x16.F32.BF16 R24, R152, gdesc[UR4].tnspB, R24, gsb0 ;  /* 0x43e0000498187df0 */ /* 0x000fe20008001818 */
[----:B------:R-:W-:Y:S08]  /*cb20*/  MUFU.EX2 R158, R158 ;  /* 0x0000009e009e7308 */ /* 0x000ff00000000800 */
[----:B------:R-:W-:Y:S08]  /*cb30*/  MUFU.EX2 R159, R159 ;  /* 0x0000009f009f7308 */ /* 0x000ff00000000800 */
[----:B------:R-:W0:Y:S08]  /*cb40*/  MUFU.EX2 R160, R160 ;  /* 0x000000a000a07308 */ /* 0x000e300000000800 */
[----:B------:R-:W-:Y:S08]  /*cb50*/  MUFU.EX2 R161, R161 ;  /* 0x000000a100a17308 */ /* 0x000ff00000000800 */
[----:B------:R-:W1:Y:S01]  /*cb60*/  MUFU.EX2 R162, R162 ;  /* 0x000000a200a27308 */ /* 0x000e620000000800 */
[----:B------:R-:W-:Y:S01]  /*cb70*/  FFMA.FTZ R207, R9, R14, R207 ;  /* 0x0000000e09cf7223 */ /* 0x000fe200000100cf */
[----:B------:R-:W-:Y:S01]  /*cb80*/  FFMA.FTZ R202, R12, R8, R202 ;  /* 0x000000080cca7223 */ /* 0x000fe200000100ca */
[----:B------:R-:W-:-:S02]  /*cb90*/  VIADD R8, R4, 0x180 ;  /* 0x0000018004087836 */ /* 0x000fc40000000000 */
[----:B------:R-:W-:Y:S02]  /*cba0*/  IMAD.MOV.U32 R9, RZ, RZ, 0x40000040 ;  /* 0x40000040ff097424 */ /* 0x000fe400078e00ff */
[--C-:B------:R-:W-:Y:S01]  /*cbb0*/  FFMA.FTZ R12, R180, UR38, -R10.reuse ;  /* 0x00000026b40c7c23 */ /* 0x100fe2000801080a */
[----:B------:R-:W-:Y:S01]  /*cbc0*/  FFMA.FTZ R14, R181, UR38, -R10 ;  /* 0x00000026b50e7c23 */ /* 0x000fe2000801080a */
[--C-:B------:R-:W-:Y:S01]  /*cbd0*/  FFMA.FTZ R165, R178, UR38, -R11.reuse ;  /* 0x00000026b2a57c23 */ /* 0x100fe2000801080b */
[--C-:B------:R-:W-:Y:S01]  /*cbe0*/  FFMA.FTZ R166, R179, UR38, -R11.reuse ;  /* 0x00000026b3a67c23 */ /* 0x100fe2000801080b */
[--C-:B------:R-:W-:Y:S01]  /*cbf0*/  FFMA.FTZ R167, R182, UR38, -R11.reuse ;  /* 0x00000026b6a77c23 */ /* 0x100fe2000801080b */
[----:B------:R-:W-:Y:S01]  /*cc00*/  FFMA.FTZ R168, R183, UR38, -R11 ;  /* 0x00000026b7a87c23 */ /* 0x000fe2000801080b */
[----:B------:R-:W-:Y:S08]  /*cc10*/  MUFU.EX2 R12, R12 ;  /* 0x0000000c000c7308 */ /* 0x000ff00000000800 */
[----:B------:R-:W-:Y:S08]  /*cc20*/  MUFU.EX2 R14, R14 ;  /* 0x0000000e000e7308 */ /* 0x000ff00000000800 */
[----:B------:R-:W-:Y:S08]  /*cc30*/  MUFU.EX2 R165, R165 ;  /* 0x000000a500a57308 */ /* 0x000ff00000000800 */
[----:B------:R-:W-:Y:S08]  /*cc40*/  MUFU.EX2 R166, R166 ;  /* 0x000000a600a67308 */ /* 0x000ff00000000800 */
[----:B------:R-:W-:Y:S08]  /*cc50*/  MUFU.EX2 R167, R167 ;  /* 0x000000a700a77308 */ /* 0x000ff00000000800 */
[----:B------:R-:W-:Y:S01]  /*cc60*/  MUFU.EX2 R168, R168 ;  /* 0x000000a800a87308 */ /* 0x000fe20000000800 */
[----:B------:R-:W-:-:S02]  /*cc70*/  WARPGROUP.DEPBAR.LE gsb0, 0x0 ;  /* 0x00008000000079c5 */ /* 0x000fc40000010000 */
[----:B------:R-:W-:Y:S02]  /*cc80*/  VIADD R152, R4, 0x100 ;  /* 0x0000010004987836 */ /* 0x000fe40000000000 */
[----:B------:R-:W-:-:S03]  /*cc90*/  IMAD.MOV.U32 R153, RZ, RZ, 0x40000040 ;  /* 0x40000040ff997424 */ /* 0x000fc600078e00ff */
[----:B------:R-:W-:Y:S02]  /*cca0*/  R2UR UR6, R152 ;  /* 0x00000000980672ca */ /* 0x000fe400000e0000 */
[----:B------:R-:W-:Y:S02]  /*ccb0*/  R2UR UR7, R153 ;  /* 0x00000000990772ca */ /* 0x000fe400000e0000 */
[----:B---3--:R-:W-:Y:S02]  /*ccc0*/  F2FP.BF16.F32.PACK_AB R152, R21, R20 ;  /* 0x000000141598723e */ /* 0x008fe400000010ff */
[----:B0-----:R-:W-:Y:S02]  /*ccd0*/  F2FP.BF16.F32.PACK_AB R153, R160, R159 ;  /* 0x0000009fa099723e */ /* 0x001fe400000010ff */
[----:B------:R-:W-:Y:S02]  /*cce0*/  F2FP.BF16.F32.PACK_AB R154, R158, R157 ;  /* 0x0000009d9e9a723e */ /* 0x000fe400000010ff */
[----:B-1----:R-:W-:-:S04]  /*ccf0*/  F2FP.BF16.F32.PACK_AB R155, R162, R161 ;  /* 0x000000a1a29b723e */ /* 0x002fc800000010ff */
[----:B------:R-:W-:-:S06]  /*cd00*/  WARPGROUP.ARRIVE ;  /* 0x00000000000079c5 */ /* 0x000fcc0000000000 */
[----:B------:R-:W-:Y:S01]  /*cd10*/  HGMMA.64x256x16.F32.BF16 R24, R152, gdesc[UR4].tnspB, R24, gsb0 ;  /* 0x43e0000498187df0 */ /* 0x000fe20008001818 */
[----:B------:R-:W-:Y:S01]  /*cd20*/  R2UR UR6, R8 ;  /* 0x00000000080672ca */ /* 0x000fe200000e0000 */
[--C-:B------:R-:W-:Y:S01]  /*cd30*/  FFMA.FTZ R8, R176, UR38, -R10.reuse ;  /* 0x00000026b0087c23 */ /* 0x100fe2000801080a */
[----:B------:R-:W-:Y:S01]  /*cd40*/  R2UR UR7, R9 ;  /* 0x00000000090772ca */ /* 0x000fe200000e0000 */
[----:B------:R-:W-:-:S04]  /*cd50*/  FFMA.FTZ R9, R177, UR38, -R10 ;  /* 0x00000026b1097c23 */ /* 0x000fc8000801080a */
[----:B------:R-:W-:Y:S08]  /*cd60*/  MUFU.EX2 R8, R8 ;  /* 0x0000000800087308 */ /* 0x000ff00000000800 */
[----:B------:R-:W0:Y:S01]  /*cd70*/  MUFU.EX2 R9, R9 ;  /* 0x0000000900097308 */ /* 0x000e220000000800 */
        /* <DEDUP_REMOVED lines=9> */
[----:B------:R-:W1:Y:S08]  /*ce10*/  MUFU.EX2 R185, R185 ;  /* 0x000000b900b97308 */ /* 0x000e700000000800 */
[----:B------:R-:W-:Y:S08]  /*ce20*/  MUFU.EX2 R188, R188 ;  /* 0x000000bc00bc7308 */ /* 0x000ff00000000800 */
[----:B------:R-:W-:Y:S08]  /*ce30*/  MUFU.EX2 R189, R189 ;  /* 0x000000bd00bd7308 */ /* 0x000ff00000000800 */
[----:B------:R-:W-:Y:S08]  /*ce40*/  MUFU.EX2 R169, R169 ;  /* 0x000000a900a97308 */ /* 0x000ff00000000800 */
[----:B------:R-:W2:Y:S08]  /*ce50*/  MUFU.EX2 R170, R170 ;  /* 0x000000aa00aa7308 */ /* 0x000eb00000000800 */
[----:B------:R-:W-:Y:S08]  /*ce60*/  MUFU.EX2 R171, R171 ;  /* 0x000000ab00ab7308 */ /* 0x000ff00000000800 */
[----:B------:R-:W3:Y:S01]  /*ce70*/  MUFU.EX2 R172, R172 ;  /* 0x000000ac00ac7308 */ /* 0x000ee20000000800 */
[----:B------:R-:W-:-:S02]  /*ce80*/  WARPGROUP.DEPBAR.LE gsb0, 0x0 ;  /* 0x00008000000079c5 */ /* 0x000fc40000010000 */
[----:B0-----:R-:W-:Y:S02]  /*ce90*/  F2FP.BF16.F32.PACK_AB R152, R9, R8 ;  /* 0x000000080998723e */ /* 0x001fe400000010ff */
[----:B------:R-:W-:Y:S02]  /*cea0*/  F2FP.BF16.F32.PACK_AB R153, R166, R165 ;  /* 0x000000a5a699723e */ /* 0x000fe400000010ff */
[----:B------:R-:W-:Y:S02]  /*ceb0*/  F2FP.BF16.F32.PACK_AB R154, R14, R12 ;  /* 0x0000000c0e9a723e */ /* 0x000fe400000010ff */
[----:B------:R-:W-:-:S04]  /*cec0*/  F2FP.BF16.F32.PACK_AB R155, R168, R167 ;  /* 0x000000a7a89b723e */ /* 0x000fc800000010ff */
        /* <DEDUP_REMOVED lines=10> */
[----:B------:R0:W-:Y:S08]  /*cf70*/  MUFU.EX2 R173, R10 ;  /* 0x0000000a00ad7308 */ /* 0x0001f00000000800 */
[----:B------:R-:W-:Y:S01]  /*cf80*/  MUFU.EX2 R192, R192 ;  /* 0x000000c000c07308 */ /* 0x000fe20000000800 */
[----:B0-----:R-:W-:-:S07]  /*cf90*/  VIADD R10, R4, 0x280 ;  /* 0x00000280040a7836 */ /* 0x001fce0000000000 */
[----:B------:R-:W0:Y:S08]  /*cfa0*/  MUFU.EX2 R193, R193 ;  /* 0x000000c100c17308 */ /* 0x000e300000000800 */
[----:B------:R-:W-:Y:S08]  /*cfb0*/  MUFU.EX2 R196, R196 ;  /* 0x000000c400c47308 */ /* 0x000ff00000000800 */
[----:B------:R-:W-:Y:S08]  /*cfc0*/  MUFU.EX2 R194, R194 ;  /* 0x000000c200c27308 */ /* 0x000ff00000000800 */
[----:B------:R-:W4:Y:S08]  /*cfd0*/  MUFU.EX2 R195, R195 ;  /* 0x000000c300c37308 */ /* 0x000f300000000800 */
[----:B------:R-:W-:Y:S01]  /*cfe0*/  MUFU.EX2 R198, R198 ;  /* 0x000000c600c67308 */ /* 0x000fe20000000800 */
[----:B------:R-:W-:-:S02]  /*cff0*/  WARPGROUP.DEPBAR.LE gsb0, 0x0 ;  /* 0x00008000000079c5 */ /* 0x000fc40000010000 */
[----:B------:R-:W-:Y:S02]  /*d000*/  VIADD R152, R4, 0x200 ;  /* 0x0000020004987836 */ /* 0x000fe40000000000 */
[----:B------:R-:W-:-:S03]  /*d010*/  IMAD.MOV.U32 R153, RZ, RZ, 0x40000040 ;  /* 0x40000040ff997424 */ /* 0x000fc600078e00ff */
[----:B------:R-:W-:Y:S02]  /*d020*/  R2UR UR6, R152 ;  /* 0x00000000980672ca */ /* 0x000fe400000e0000 */
[----:B------:R-:W-:Y:S02]  /*d030*/  R2UR UR7, R153 ;  /* 0x00000000990772ca */ /* 0x000fe400000e0000 */
[----:B-1----:R-:W-:Y:S02]  /*d040*/  F2FP.BF16.F32.PACK_AB R152, R185, R184 ;  /* 0x000000b8b998723e */ /* 0x002fe400000010ff */
[----:B--2---:R-:W-:Y:S02]  /*d050*/  F2FP.BF16.F32.PACK_AB R153, R170, R169 ;  /* 0x000000a9aa99723e */ /* 0x004fe400000010ff */
[----:B------:R-:W-:Y:S02]  /*d060*/  F2FP.BF16.F32.PACK_AB R154, R189, R188 ;  /* 0x000000bcbd9a723e */ /* 0x000fe400000010ff */
[----:B---3--:R-:W-:-:S04]  /*d070*/  F2FP.BF16.F32.PACK_AB R155, R172, R171 ;  /* 0x000000abac9b723e */ /* 0x008fc800000010ff */
[----:B------:R-:W-:-:S06]  /*d080*/  WARPGROUP.ARRIVE ;  /* 0x00000000000079c5 */ /* 0x000fcc0000000000 */
[----:B------:R-:W-:Y:S01]  /*d090*/  HGMMA.64x256x16.F32.BF16 R24, R152, gdesc[UR4].tnspB, R24, gsb0 ;  /* 0x43e0000498187df0 */ /* 0x000fe20008001818 */
[----:B------:R1:W2:Y:S01]  /*d0a0*/  MUFU.EX2 R4, R11 ;  /* 0x0000000b00047308 */ /* 0x0002a20000000800 */
[----:B------:R-:W-:Y:S01]  /*d0b0*/  R2UR UR6, R10 ;  /* 0x000000000a0672ca */ /* 0x000fe200000e0000 */
[----:B-1----:R-:W-:-:S05]  /*d0c0*/  IMAD.MOV.U32 R11, RZ, RZ, 0x40000040 ;  /* 0x40000040ff0b7424 */ /* 0x002fca00078e00ff */
[----:B------:R-:W-:Y:S01]  /*d0d0*/  R2UR UR7, R11 ;  /* 0x000000000b0772ca */ /* 0x000fe200000e0000 */
        /* <DEDUP_REMOVED lines=38> */
[----:B------:R-:W-:-:S05]  /*d340*/  @!P1 VIADD R6, R6, 0x32460 ;  /* 0x0003246006069836 */ /* 0x000fca0000000000 */
[----:B------:R-:W-:Y:S01]  /*d350*/  @!P1 PRMT R6, RZ, 0x654, R6 ;  /* 0x00000654ff069816 */ /* 0x000fe20000000006 */
[----:B------:R-:W-:Y:S02]  /*d360*/  WARPGROUP.DEPBAR.LE gsb0, 0x0 ;  /* 0x00008000000079c5 */ /* 0x000fe40000010000 */
[----:B0-----:R-:W-:Y:S02]  /*d370*/  F2FP.BF16.F32.PACK_AB R152, R193, R192 ;  /* 0x000000c0c198723e */ /* 0x001fe400000010ff */
[----:B----4-:R-:W-:Y:S02]  /*d380*/  F2FP.BF16.F32.PACK_AB R153, R195, R194 ;  /* 0x000000c2c399723e */ /* 0x010fe400000010ff */
[----:B------:R-:W-:Y:S02]  /*d390*/  F2FP.BF16.F32.PACK_AB R154, R173, R196 ;  /* 0x000000c4ad9a723e */ /* 0x000fe400000010ff */
[----:B--2---:R-:W-:-:S04]  /*d3a0*/  F2FP.BF16.F32.PACK_AB R155, R4, R198 ;  /* 0x000000c6049b723e */ /* 0x004fc800000010ff */
[----:B------:R-:W-:-:S06]  /*d3b0*/  WARPGROUP.ARRIVE ;  /* 0x00000000000079c5 */ /* 0x000fcc0000000000 */
[----:B------:R-:W-:Y:S01]  /*d3c0*/  HGMMA.64x256x16.F32.BF16 R24, R152, gdesc[UR4].tnspB, R24, gsb0 ;  /* 0x43e0000498187df0 */ /* 0x000fe20008001818 */
        /* <DEDUP_REMOVED lines=10> */
[----:B------:R-:W-:Y:S02]  /*d470*/  WARPGROUP.DEPBAR.LE gsb0, 0x0 ;  /* 0x00008000000079c5 */ /* 0x000fe40000010000 */
[----:B------:R1:W-:Y:S01]  /*d480*/  @!P1 SYNCS.ARRIVE.TRANS64.RED.A1T0 RZ, [R6+URZ], RZ ;  /* 0x000000ff06ff99a7 */ /* 0x0003e2000810043f */
[----:B------:R-:W-:Y:S05]  /*d490*/  @P2 BRA `(.L_x_8289) ;  /* 0xffffffd400e42947 */ /* 0x000fea000383ffff */
.L_x_8279:
[----:B------:R-:W-:Y:S05]  /*d4a0*/  WARPSYNC.ALL ;  /* 0x0000000000007948 */ /* 0x000fea0003800000 */
[----:B0-----:R-:W0:Y:S01]  /*d4b0*/  SHFL.BFLY PT, R3, R14, 0x2, 0x1f ;  /* 0x0c401f000e037f89 */ /* 0x001e2200000e0000 */
[----:B-1----:R-:W-:Y:S01]  /*d4c0*/  IMAD.MOV.U32 R6, RZ, RZ, RZ ;  /* 0x000000ffff067224 */ /* 0x002fe200078e00ff */
[----:B------:R1:W-:Y:S06]  /*d4d0*/  BAR.ARV R7, 0x100 ;  /* 0x000400070000751d */ /* 0x0003ec0000002000 */
[----:B------:R-:W-:-:S02]  /*d4e0*/  VIADD R22, R22, 0x1 ;  /* 0x0000000116167836 */ /* 0x000fc40000000000 */
[----:B------:R-:W-:Y:S06]  /*d4f0*/  BAR.ARV 0x8, 0x120 ;  /* 0x0204800000007b1d */ /* 0x000fec0000002000 */
[----:B------:R-:W-:Y:S01]  /*d500*/  ISETP.NE.AND P0, PT, R22, 0x2, PT ;  /* 0x000000021600780c */ /* 0x000fe20003f05270 */
[----:B-1----:R-:W-:Y:S01]  /*d510*/  IMAD.MOV.U32 R7, RZ, RZ, -0x800000 ;  /* 0xff800000ff077424 */ /* 0x002fe200078e00ff */
[----:B------:R-:W1:Y:S01]  /*d520*/  SHFL.BFLY PT, R9, R8, 0x2, 0x1f ;  /* 0x0c401f0008097f89 */ /* 0x000e6200000e0000 */
[----:B------:R-:W-:Y:S01]  /*d530*/  PLOP3.LUT P1, PT, PT, PT, PT, 0x8, 0x0 ;  /* 0x000000000000781c */ /* 0x000fe20003f2e170 */
[----:B------:R-:W-:Y:S01]  /*d540*/  VIADD R224, R224, 0x1 ;  /* 0x00000001e0e07836 */ /* 0x000fe20000000000 */
[----:B------:R-:W-:Y:S01]  /*d550*/  SEL R22, R22, RZ, P0 ;  /* 0x000000ff16167207 */ /* 0x000fe20000000000 */
[----:B0-----:R-:W-:-:S05]  /*d560*/  FADD.FTZ R3, R3, R14 ;  /* 0x0000000e03037221 */ /* 0x001fca0000010000 */
[----:B------:R-:W0:Y:S01]  /*d570*/  SHFL.BFLY PT, R4, R3, 0x1, 0x1f ;  /* 0x0c201f0003047f89 */ /* 0x000e2200000e0000 */
[----:B-1----:R-:W-:-:S05]  /*d580*/  FADD.FTZ R10, R9, R8 ;  /* 0x00000008090a7221 */ /* 0x002fca0000010000 */
[----:B------:R-:W1:Y:S01]  /*d590*/  SHFL.BFLY PT, R11, R10, 0x1, 0x1f ;  /* 0x0c201f000a0b7f89 */ /* 0x000e6200000e0000 */
[----:B0-----:R-:W-:Y:S01]  /*d5a0*/  FADD.FTZ R9, R3, R4 ;  /* 0x0000000403097221 */ /* 0x001fe20000010000 */
[----:B------:R-:W-:Y:S01]  /*d5b0*/  IMAD.MOV.U32 R4, RZ, RZ, RZ ;  /* 0x000000ffff047224 */ /* 0x000fe200078e00ff */
[----:B------:R-:W-:-:S03]  /*d5c0*/  SEL R3, RZ, 0x1, P0 ;  /* 0x00000001ff037807 */ /* 0x000fc60000000000 */
[----:B------:R-:W-:Y:S02]  /*d5d0*/  FSETP.NE.FTZ.AND P2, PT, R9, RZ, PT ;  /* 0x000000ff0900720b */ /* 0x000fe40003f55000 */
[----:B------:R-:W-:-:S11]  /*d5e0*/  LOP3.LUT R200, R200, R3, RZ, 0x3c, !PT ;  /* 0x00000003c8c87212 */ /* 0x000fd600078e3cff */
[----:B------:R-:W0:Y:S01]  /*d5f0*/  @P2 MUFU.RCP R6, R9 ;  /* 0x0000000900062308 */ /* 0x000e220000001000 */
[----:B-1----:R-:W-:-:S05]  /*d600*/  FADD.FTZ R11, R10, R11 ;  /* 0x0000000b0a0b7221 */ /* 0x002fca0000010000 */
[----:B------:R-:W-:Y:S01]  /*d610*/  FSETP.NE.FTZ.AND P3, PT, R11, RZ, PT ;  /* 0x000000ff0b00720b */ /* 0x000fe20003f75000 */
[-C--:B0-----:R-:W-:Y:S01]  /*d620*/  FMUL.FTZ R10, R28, R6.reuse ;  /* 0x000000061c0a7220 */ /* 0x081fe20000410000 */
[-C--:B------:R-:W-:Y:S01]  /*d630*/  FMUL.FTZ R8, R24, R6.reuse ;  /* 0x0000000618087220 */ /* 0x080fe20000410000 */
[----:B------:R-:W0:Y:S01]  /*d640*/  @P2 MUFU.LG2 R28, R9 ;  /* 0x00000009001c2308 */ /* 0x000e220000000c00 */
[-C--:B------:R-:W-:Y:S01]  /*d650*/  FMUL.FTZ R24, R32, R6.reuse ;  /* 0x0000000620187220 */ /* 0x080fe20000410000 */
[-C--:B------:R-:W-:Y:S01]  /*d660*/  FMUL.FTZ R3, R33, R6.reuse ;  /* 0x0000000621037220 */ /* 0x080fe20000410000 */
[----:B------:R-:W-:Y:S02]  /*d670*/  IMAD.U32 R33, RZ, RZ, UR38 ;  /* 0x00000026ff217e24 */ /* 0x000fe4000f8e00ff */
[-C--:B------:R-:W-:Y:S01]  /*d680*/  FMUL.FTZ R161, R48, R6.reuse ;  /* 0x0000000630a17220 */ /* 0x080fe20000410000 */
[----:B------:R-:W-:Y:S02]  /*d690*/  IMAD.U32 R32, RZ, RZ, UR38 ;  /* 0x00000026ff207e24 */ /* 0x000fe4000f8e00ff */
[-C--:B------:R-:W-:Y:S01]  /*d6a0*/  FMUL.FTZ R165, R64, R6.reuse ;  /* 0x0000000640a57220 */ /* 0x080fe20000410000 */
[----:B------:R-:W-:Y:S01]  /*d6b0*/  @P2 FMUL.FTZ R33, R33, 0.69314718246459960938 ;  /* 0x3f31721821212820 */ /* 0x000fe20000410000 */
[----:B------:R-:W1:Y:S01]  /*d6c0*/  @P3 MUFU.RCP R4, R11 ;  /* 0x0000000b00043308 */ /* 0x000e620000001000 */
[----:B------:R-:W-:Y:S01]  /*d6d0*/  @P3 FMUL.FTZ R32, R32, 0.69314718246459960938 ;  /* 0x3f31721820203820 */ /* 0x000fe20000410000 */
[-C--:B------:R-:W-:Y:S01]  /*d6e0*/  FMUL.FTZ R170, R84, R6.reuse ;  /* 0x0000000654aa7220 */ /* 0x080fe20000410000 */
[-C--:B------:R-:W-:Y:S01]  /*d6f0*/  FMUL.FTZ R25, R25, R6.reuse ;  /* 0x0000000619197220 */ /* 0x080fe20000410000 */
[-C--:B------:R-:W-:Y:S01]  /*d700*/  FMUL.FTZ R29, R29, R6.reuse ;  /* 0x000000061d1d7220 */ /* 0x080fe20000410000 */
[-C--:B------:R-:W-:Y:S01]  /*d710*/  FMUL.FTZ R36, R36, R6.reuse ;  /* 0x0000000624247220 */ /* 0x080fe20000410000 */
[-C--:B------:R-:W-:Y:S01]  /*d720*/  FMUL.FTZ R37, R37, R6.reuse ;  /* 0x0000000625257220 */ /* 0x080fe20000410000 */
[-C--:B------:R-:W-:Y:S01]  /*d730*/  FMUL.FTZ R159, R40, R6.reuse ;  /* 0x00000006289f7220 */ /* 0x080fe20000410000 */
[----:B------:R-:W2:Y:S01]  /*d740*/  @P3 MUFU.LG2 R18, R11 ;  /* 0x0000000b00123308 */ /* 0x000ea20000000c00 */
[----:B0-----:R-:W-:Y:S01]  /*d750*/  @P2 FMUL.FTZ R28, R28, 0.69314718246459960938 ;  /* 0x3f3172181c1c2820 */ /* 0x001fe20000410000 */
[-C--:B------:R-:W-:Y:S01]  /*d760*/  FMUL.FTZ R41, R41, R6.reuse ;  /* 0x0000000629297220 */ /* 0x080fe20000410000 */
[-C--:B------:R-:W-:Y:S01]  /*d770*/  FMUL.FTZ R160, R44, R6.reuse ;  /* 0x000000062ca07220 */ /* 0x080fe20000410000 */
[-C--:B------:R-:W-:Y:S01]  /*d780*/  FMUL.FTZ R45, R45, R6.reuse ;  /* 0x000000062d2d7220 */ /* 0x080fe20000410000 */
[-C--:B------:R-:W-:Y:S01]  /*d790*/  FMUL.FTZ R49, R49, R6.reuse ;  /* 0x0000000631317220 */ /* 0x080fe20000410000 */
[-C--:B------:R-:W-:Y:S01]  /*d7a0*/  FMUL.FTZ R162, R52, R6.reuse ;  /* 0x0000000634a27220 */ /* 0x080fe20000410000 */
[-C--:B------:R-:W-:Y:S01]  /*d7b0*/  FMUL.FTZ R53, R53, R6.reuse ;  /* 0x0000000635357220 */ /* 0x080fe20000410000 */
[----:B------:R-:W-:Y:S01]  /*d7c0*/  FMUL.FTZ R163, R56, R6 ;  /* 0x0000000638a37220 */ /* 0x000fe20000410000 */
[----:B-1----:R-:W-:Y:S01]  /*d7d0*/  FMUL.FTZ R14, R35, R4 ;  /* 0x00000004230e7220 */ /* 0x002fe20000410000 */
        /* <DEDUP_REMOVED lines=112> */
.L_x_8232:
        /* <DEDUP_REMOVED lines=35> */
[C---:B-----5:R-:W-:Y:S02]  /*e110*/  IADD3 R28, P3, R126.reuse, 0x60, RZ ;  /* 0x000000607e1c7810 */ /* 0x060fe40007f7e0ff */
[----:B------:R-:W-:Y:S01]  /*e120*/  IADD3 R0, P1, R126, 0x20, RZ ;  /* 0x000000207e007810 */ /* 0x000fe20007f3e0ff */
[--C-:B------:R-:W-:Y:S01]  /*e130*/  IMAD.X R101, RZ, RZ, R127.reuse, P2 ;  /* 0x000000ffff657224 */ /* 0x100fe200010e067f */
[----:B------:R-:W-:Y:S01]  /*e140*/  LOP3.LUT R100, R26, 0x380, RZ, 0xc0, !PT ;  /* 0x000003801a647812 */ /* 0x000fe200078ec0ff */
[--C-:B------:R-:W-:Y:S01]  /*e150*/  IMAD.X R105, RZ, RZ, R127.reuse, P3 ;  /* 0x000000ffff697224 */ /* 0x100fe200018e067f */
[----:B------:R-:W-:Y:S01]  /*e160*/  LOP3.LUT R104, R28, 0x380, RZ, 0xc0, !PT ;  /* 0x000003801c687812 */ /* 0x000fe200078ec0ff */
[----:B------:R-:W-:Y:S01]  /*e170*/  IMAD.X R97, RZ, RZ, R127, P1 ;  /* 0x000000ffff617224 */ /* 0x000fe200008e067f */
[----:B------:R-:W-:-:S02]  /*e180*/  SHF.R.U64 R100, R100, 0x3, RZ ;  /* 0x0000000364647819 */ /* 0x000fc400000012ff */
[----:B------:R-:W-:Y:S02]  /*e190*/  IADD3 R92, P1, R126, 0x4060, RZ ;  /* 0x000040607e5c7810 */ /* 0x000fe40007f3e0ff */
[----:B------:R-:W-:Y:S02]  /*e1a0*/  SHF.R.U64 R104, R104, 0x3, RZ ;  /* 0x0000000368687819 */ /* 0x000fe400000012ff */
[C---:B------:R-:W-:Y:S01]  /*e1b0*/  IADD3 R30, P4, R126.reuse, 0x4000, RZ ;  /* 0x000040007e1e7810 */ /* 0x040fe20007f9e0ff */
[--C-:B------:R-:W-:Y:S01]  /*e1c0*/  IMAD.X R113, RZ, RZ, R127.reuse, P1 ;  /* 0x000000ffff717224 */ /* 0x100fe200008e067f */
[----:B-1----:R-:W-:Y:S02]  /*e1d0*/  IADD3 R32, P5, R126, 0x4020, RZ ;  /* 0x000040207e207810 */ /* 0x002fe40007fbe0ff */
[----:B------:R-:W-:Y:S01]  /*e1e0*/  LOP3.LUT R100, R100, R26, RZ, 0x3c, !PT ;  /* 0x0000001a64647212 */ /* 0x000fe200078e3cff */
[--C-:B------:R-:W-:Y:S01]  /*e1f0*/  IMAD.X R107, RZ, RZ, R127.reuse, P4 ;  /* 0x000000ffff6b7224 */ /* 0x100fe200020e067f */
[----:B------:R-:W-:Y:S01]  /*e200*/  LOP3.LUT R104, R104, R28, RZ, 0x3c, !PT ;  /* 0x0000001c68687212 */ /* 0x000fe200078e3cff */
[----:B------:R-:W-:Y:S01]  /*e210*/  IMAD.X R109, RZ, RZ, R127, P5 ;  /* 0x000000ffff6d7224 */ /* 0x000fe200028e067f */
[----:B------:R-:W-:-:S02]  /*e220*/  LOP3.LUT R26, R92, 0x380, RZ, 0xc0, !PT ;  /* 0x000003805c1a7812 */ /* 0x000fc400078ec0ff */
[----:B------:R-:W-:Y:S02]  /*e230*/  LOP3.LUT R28, R30, 0x380, RZ, 0xc0, !PT ;  /* 0x000003801e1c7812 */ /* 0x000fe400078ec0ff */
[----:B------:R-:W-:Y:S02]  /*e240*/  LOP3.LUT R96, R0, 0x380, RZ, 0xc0, !PT ;  /* 0x0000038000607812 */ /* 0x000fe400078ec0ff */
[----:B------:R-:W-:Y:S02]  /*e250*/  SHF.R.U64 R26, R26, 0x3, RZ ;  /* 0x000000031a1a7819 */ /* 0x000fe400000012ff */
[C---:B------:R-:W-:Y:S02]  /*e260*/  LOP3.LUT R93, R126.reuse, 0x380, RZ, 0xc0, !PT ;  /* 0x000003807e5d7812 */ /* 0x040fe400078ec0ff */
[----:B------:R-:W-:Y:S02]  /*e270*/  IADD3 R120, P5, R126, 0x8060, RZ ;  /* 0x000080607e787810 */ /* 0x000fe40007fbe0ff */
[----:B------:R-:W-:-:S02]  /*e280*/  SHF.R.U64 R28, R28, 0x3, RZ ;  /* 0x000000031c1c7819 */ /* 0x000fc400000012ff */
[C---:B------:R-:W-:Y:S01]  /*e290*/  IADD3 R88, P0, R126.reuse, 0x4040, RZ ;  /* 0x000040407e587810 */ /* 0x040fe20007f1e0ff */
[--C-:B------:R-:W-:Y:S01]  /*e2a0*/  IMAD.X R121, RZ, RZ, R127.reuse, P5 ;  /* 0x000000ffff797224 */ /* 0x100fe200028e067f */
[C---:B------:R-:W-:Y:S02]  /*e2b0*/  IADD3 R99, P2, R126.reuse, 0x8000, RZ ;  /* 0x000080007e637810 */ /* 0x040fe40007f5e0ff */
[----:B------:R-:W-:Y:S01]  /*e2c0*/  IADD3 R116, P3, R126, 0x8020, RZ ;  /* 0x000080207e747810 */ /* 0x000fe20007f7e0ff */
[--C-:B------:R-:W-:Y:S01]  /*e2d0*/  IMAD.X R111, RZ, RZ, R127.reuse, P0 ;  /* 0x000000ffff6f7224 */ /* 0x100fe200000e067f */
[----:B------:R-:W-:Y:S01]  /*e2e0*/  SHF.R.U64 R96, R96, 0x3, RZ ;  /* 0x0000000360607819 */ /* 0x000fe200000012ff */
[--C-:B------:R-:W-:Y:S01]  /*e2f0*/  IMAD.X R115, RZ, RZ, R127.reuse, P2 ;  /* 0x000000ffff737224 */ /* 0x100fe200010e067f */
[----:B------:R-:W-:Y:S01]  /*e300*/  LOP3.LUT R112, R26, R92, RZ, 0x3c, !PT ;  /* 0x0000005c1a707212 */ /* 0x000fe200078e3cff */
[----:B------:R-:W-:Y:S01]  /*e310*/  IMAD.X R117, RZ, RZ, R127, P3 ;  /* 0x000000ffff757224 */ /* 0x000fe200018e067f */
[----:B------:R-:W-:-:S02]  /*e320*/  SHF.R.U64 R93, R93, 0x3, RZ ;  /* 0x000000035d5d7819 */ /* 0x000fc400000012ff */
[----:B------:R-:W-:Y:S02]  /*e330*/  LOP3.LUT R106, R28, R30, RZ, 0x3c, !PT ;  /* 0x0000001e1c6a7212 */ /* 0x000fe400078e3cff */
[----:B------:R-:W-:Y:S02]  /*e340*/  LOP3.LUT R26, R120, 0x380, RZ, 0xc0, !PT ;  /* 0x00000380781a7812 */ /* 0x000fe400078ec0ff */
[----:B------:R-:W-:Y:S02]  /*e350*/  LOP3.LUT R28, R99, 0x380, RZ, 0xc0, !PT ;  /* 0x00000380631c7812 */ /* 0x000fe400078ec0ff */
[----:B------:R-:W-:Y:S02]  /*e360*/  LOP3.LUT R30, R116, 0x380, RZ, 0xc0, !PT ;  /* 0x00000380741e7812 */ /* 0x000fe400078ec0ff */
[C---:B------:R-:W-:Y:S02]  /*e370*/  IADD3 R118, P4, R126.reuse, 0x8040, RZ ;  /* 0x000080407e767810 */ /* 0x040fe40007f9e0ff */
[----:B------:R-:W-:-:S02]  /*e380*/  IADD3 R122, P0, R126, 0xc000, RZ ;  /* 0x0000c0007e7a7810 */ /* 0x000fc40007f1e0ff */
        /* <DEDUP_REMOVED lines=11> */
[----:B------:R-:W-:Y:S02]  /*e440*/  SHF.R.U64 R26, R26, 0x3, RZ ;  /* 0x000000031a1a7819 */ /* 0x000fe400000012ff */
[----:B------:R-:W-:Y:S02]  /*e450*/  SHF.R.U64 R28, R28, 0x3, RZ ;  /* 0x000000031c1c7819 */ /* 0x000fe400000012ff */
[----:B------:R-:W-:Y:S02]  /*e460*/  SHF.R.U64 R30, R30, 0x3, RZ ;  /* 0x000000031e1e7819 */ /* 0x000fe400000012ff */
[----:B------:R-:W-:Y:S02]  /*e470*/  LOP3.LUT R108, R32, 0x380, RZ, 0xc0, !PT ;  /* 0x00000380206c7812 */ /* 0x000fe400078ec0ff */
[----:B------:R-:W-:Y:S02]  /*e480*/  SHF.R.U64 R0, R0, 0x3, RZ ;  /* 0x0000000300007819 */ /* 0x000fe400000012ff */
[----:B------:R-:W-:-:S02]  /*e490*/  LOP3.LUT R120, R26, R120, RZ, 0x3c, !PT ;  /* 0x000000781a787212 */ /* 0x000fc400078e3cff */
[----:B------:R-:W-:Y:S02]  /*e4a0*/  MOV R126, R126 ;  /* 0x0000007e007e7202 */ /* 0x000fe40000000f00 */
[----:B------:R-:W-:Y:S02]  /*e4b0*/  LOP3.LUT R114, R28, R99, RZ, 0x3c, !PT ;  /* 0x000000631c727212 */ /* 0x000fe400078e3cff */
[----:B------:R-:W-:Y:S01]  /*e4c0*/  LOP3.LUT R116, R30, R116, RZ, 0x3c, !PT ;  /* 0x000000741e747212 */ /* 0x000fe200078e3cff */
[----:B------:R1:W-:Y:S01]  /*e4d0*/  STSM.16.M88.4 [R126], R8 ;  /* 0x000000087e007844 */ /* 0x0003e20000000200 */
[----:B------:R-:W-:Y:S02]  /*e4e0*/  LOP3.LUT R26, R182, 0x380, RZ, 0xc0, !PT ;  /* 0x00000380b61a7812 */ /* 0x000fe400078ec0ff */
[----:B------:R-:W-:Y:S02]  /*e4f0*/  LOP3.LUT R28, R122, 0x380, RZ, 0xc0, !PT ;  /* 0x000003807a1c7812 */ /* 0x000fe400078ec0ff */
[----:B------:R-:W-:-:S02]  /*e500*/  LOP3.LUT R30, R124, 0x380, RZ, 0xc0, !PT ;  /* 0x000003807c1e7812 */ /* 0x000fc400078ec0ff */
[----:B------:R-:W-:Y:S02]  /*e510*/  SHF.R.U64 R108, R108, 0x3, RZ ;  /* 0x000000036c6c7819 */ /* 0x000fe400000012ff */
[----:B------:R-:W-:Y:S02]  /*e520*/  LOP3.LUT R110, R0, R88, RZ, 0x3c, !PT ;  /* 0x00000058006e7212 */ /* 0x000fe400078e3cff */
[----:B------:R-:W-:Y:S02]  /*e530*/  LOP3.LUT R0, R118, 0x380, RZ, 0xc0, !PT ;  /* 0x0000038076007812 */ /* 0x000fe400078ec0ff */
[----:B------:R-:W-:Y:S02]  /*e540*/  SHF.R.U64 R26, R26, 0x3, RZ ;  /* 0x000000031a1a7819 */ /* 0x000fe400000012ff */
[----:B------:R-:W-:Y:S02]  /*e550*/  SHF.R.U64 R28, R28, 0x3, RZ ;  /* 0x000000031c1c7819 */ /* 0x000fe400000012ff */
[----:B------:R-:W-:-:S02]  /*e560*/  SHF.R.U64 R30, R30, 0x3, RZ ;  /* 0x000000031e1e7819 */ /* 0x000fc400000012ff */
[----:B------:R-:W-:Y:S02]  /*e570*/  MOV R96, R96 ;  /* 0x0000006000607202 */ /* 0x000fe40000000f00 */
[----:B-1----:R-:W-:Y:S02]  /*e580*/  F2FP.BF16.F32.PACK_AB R8, R3, R24 ;  /* 0x000000180308723e */ /* 0x002fe400000010ff */
[----:B------:R-:W-:Y:S02]  /*e590*/  F2FP.BF16.F32.PACK_AB R9, R14, R12 ;  /* 0x0000000c0e09723e */ /* 0x000fe400000010ff */
[----:B------:R-:W-:Y:S02]  /*e5a0*/  F2FP.BF16.F32.PACK_AB R10, R37, R36 ;  /* 0x00000024250a723e */ /* 0x000fe400000010ff */
[----:B------:R-:W-:Y:S02]  /*e5b0*/  F2FP.BF16.F32.PACK_AB R11, R39, R38 ;  /* 0x00000026270b723e */ /* 0x000fe400000010ff */
[----:B------:R-:W-:-:S02]  /*e5c0*/  LOP3.LUT R108, R108, R32, RZ, 0x3c, !PT ;  /* 0x000000206c6c7212 */ /* 0x000fc400078e3cff */
[----:B------:R-:W-:Y:S01]  /*e5d0*/  MOV R100, R100 ;  /* 0x0000006400647202 */ /* 0x000fe20000000f00 */
[----:B------:R1:W-:Y:S01]  /*e5e0*/  STSM.16.M88.4 [R96], R8 ;  /* 0x0000000860007844 */ /* 0x0003e20000000200 */
[----:B------:R-:W-:Y:S02]  /*e5f0*/  F2FP.BF16.F32.PACK_AB R12, R41, R159 ;  /* 0x0000009f290c723e */ /* 0x000fe400000010ff */
[----:B------:R-:W-:Y:S02]  /*e600*/  F2FP.BF16.F32.PACK_AB R14, R45, R160 ;  /* 0x000000a02d0e723e */ /* 0x000fe400000010ff */
[----:B------:R-:W-:Y:S02]  /*e610*/  SHF.R.U64 R0, R0, 0x3, RZ ;  /* 0x0000000300007819 */ /* 0x000fe400000012ff */
[----:B------:R-:W-:Y:S01]  /*e620*/  LOP3.LUT R92, R26, R182, RZ, 0x3c, !PT ;  /* 0x000000b61a5c7212 */ /* 0x000fe200078e3cff */
[----:B------:R2:W-:Y:S01]  /*e630*/  STSM.16.M88.4 [R100], R12 ;  /* 0x0000000c64007844 */ /* 0x0005e20000000200 */
[----:B------:R-:W-:-:S02]  /*e640*/  LOP3.LUT R122, R28, R122, RZ, 0x3c, !PT ;  /* 0x0000007a1c7a7212 */ /* 0x000fc400078e3cff */
[----:B------:R-:W-:Y:S02]  /*e650*/  LOP3.LUT R124, R30, R124, RZ, 0x3c, !PT ;  /* 0x0000007c1e7c7212 */ /* 0x000fe400078e3cff */
[----:B------:R-:W-:Y:S02]  /*e660*/  MOV R104, R104 ;  /* 0x0000006800687202 */ /* 0x000fe40000000f00 */
[----:B------:R-:W-:Y:S02]  /*e670*/  F2FP.BF16.F32.PACK_AB R24, R49, R161 ;  /* 0x000000a13118723e */ /* 0x000fe400000010ff */
[----:B------:R-:W-:Y:S02]  /*e680*/  F2FP.BF16.F32.PACK_AB R26, R53, R162 ;  /* 0x000000a2351a723e */ /* 0x000fe400000010ff */
[----:B------:R-:W-:Y:S02]  /*e690*/  MOV R106, R106 ;  /* 0x0000006a006a7202 */ /* 0x000fe40000000f00 */
[----:B------:R-:W-:Y:S01]  /*e6a0*/  F2FP.BF16.F32.PACK_AB R28, R57, R163 ;  /* 0x000000a3391c723e */ /* 0x000fe200000010ff */
[----:B------:R-:W-:Y:S01]  /*e6b0*/  STSM.16.M88.4 [R104], R24 ;  /* 0x0000001868007844 */ /* 0x000fe20000000200 */
[----:B------:R-:W-:-:S02]  /*e6c0*/  F2FP.BF16.F32.PACK_AB R30, R61, R164 ;  /* 0x000000a43d1e723e */ /* 0x000fc400000010ff */
[----:B------:R-:W-:Y:S02]  /*e6d0*/  MOV R108, R108 ;  /* 0x0000006c006c7202 */ /* 0x000fe40000000f00 */
[----:B-1----:R-:W-:Y:S01]  /*e6e0*/  F2FP.BF16.F32.PACK_AB R8, R65, R165 ;  /* 0x000000a54108723e */ /* 0x002fe200000010ff */
[----:B------:R-:W-:Y:S01]  /*e6f0*/  STSM.16.M88.4 [R106], R28 ;  /* 0x0000001c6a007844 */ /* 0x000fe20000000200 */
[----:B------:R-:W-:Y:S02]  /*e700*/  F2FP.BF16.F32.PACK_AB R9, R67, R66 ;  /* 0x000000424309723e */ /* 0x000fe400000010ff */
[----:B------:R-:W-:Y:S02]  /*e710*/  F2FP.BF16.F32.PACK_AB R10, R69, R166 ;  /* 0x000000a6450a723e */ /* 0x000fe400000010ff */
[----:B------:R-:W-:Y:S02]  /*e720*/  F2FP.BF16.F32.PACK_AB R11, R71, R70 ;  /* 0x00000046470b723e */ /* 0x000fe400000010ff */
[----:B------:R-:W-:-:S02]  /*e730*/  LOP3.LUT R118, R0, R118, RZ, 0x3c, !PT ;  /* 0x0000007600767212 */ /* 0x000fc400078e3cff */
[----:B------:R-:W-:Y:S01]  /*e740*/  LOP3.LUT R0, R181, 0x380, RZ, 0xc0, !PT ;  /* 0x00000380b5007812 */ /* 0x000fe200078ec0ff */
[----:B------:R1:W-:Y:S01]  /*e750*/  STSM.16.M88.4 [R108], R8 ;  /* 0x000000086c007844 */ /* 0x0003e20000000200 */
[----:B------:R-:W-:Y:S02]  /*e760*/  MOV R110, R110 ;  /* 0x0000006e006e7202 */ /* 0x000fe40000000f00 */
[----:B--2---:R-:W-:Y:S02]  /*e770*/  F2FP.BF16.F32.PACK_AB R12, R73, R167 ;  /* 0x000000a7490c723e */ /* 0x004fe400000010ff */
[----:B------:R-:W-:Y:S02]  /*e780*/  F2FP.BF16.F32.PACK_AB R13, R75, R74 ;  /* 0x0000004a4b0d723e */ /* 0x000fe400000010ff */
[----:B------:R-:W-:Y:S02]  /*e790*/  F2FP.BF16.F32.PACK_AB R14, R77, R168 ;  /* 0x000000a84d0e723e */ /* 0x000fe400000010ff */
[----:B------:R-:W-:-:S02]  /*e7a0*/  F2FP.BF16.F32.PACK_AB R15, R79, R78 ;  /* 0x0000004e4f0f723e */ /* 0x000fc400000010ff */
[----:B------:R-:W-:Y:S02]  /*e7b0*/  MOV R112, R112 ;  /* 0x0000007000707202 */ /* 0x000fe40000000f00 */
[----:B------:R-:W-:Y:S01]  /*e7c0*/  F2FP.BF16.F32.PACK_AB R36, R81, R169 ;  /* 0x000000a95124723e */ /* 0x000fe200000010ff */
[----:B------:R2:W-:Y:S01]  /*e7d0*/  STSM.16.M88.4 [R110], R12 ;  /* 0x0000000c6e007844 */ /* 0x0005e20000000200 */
[----:B------:R-:W-:Y:S02]  /*e7e0*/  F2FP.BF16.F32.PACK_AB R37, R83, R82 ;  /* 0x000000525325723e */ /* 0x000fe400000010ff */
[----:B------:R-:W-:Y:S02]  /*e7f0*/  F2FP.BF16.F32.PACK_AB R38, R85, R170 ;  /* 0x000000aa5526723e */ /* 0x000fe400000010ff */
[----:B------:R-:W-:Y:S02]  /*e800*/  F2FP.BF16.F32.PACK_AB R39, R87, R86 ;  /* 0x000000565727723e */ /* 0x000fe400000010ff */
[----:B------:R-:W-:-:S02]  /*e810*/  MOV R114, R114 ;  /* 0x0000007200727202 */ /* 0x000fc40000000f00 */
[----:B------:R-:W-:Y:S01]  /*e820*/  F2FP.BF16.F32.PACK_AB R49, R91, R90 ;  /* 0x0000005a5b31723e */ /* 0x000fe200000010ff */
[----:B------:R-:W-:Y:S01]  /*e830*/  STSM.16.M88.4 [R112], R36 ;  /* 0x0000002470007844 */ /* 0x000fe20000000200 */
[----:B------:R-:W-:Y:S02]  /*e840*/  MOV R116, R116 ;  /* 0x0000007400747202 */ /* 0x000fe40000000f00 */
[----:B------:R-:W-:Y:S01]  /*e850*/  F2FP.BF16.F32.PACK_AB R65, R20, R98 ;  /* 0x000000621441723e */ /* 0x000fe200000010ff */
[----:B------:R-:W-:Y:S01]  /*e860*/  STSM.16.M88.4 [R114], R48 ;  /* 0x0000003072007844 */ /* 0x000fe20000000200 */
[----:B------:R-:W-:Y:S01]  /*e870*/  F2FP.BF16.F32.PACK_AB R66, R152, R174 ;  /* 0x000000ae9842723e */ /* 0x000fe200000010ff */
[----:B------:R-:W-:Y:S01]  /*e880*/  IMAD.MOV.U32 R20, RZ, RZ, RZ ;  /* 0x000000ffff147224 */ /* 0x000fe200078e00ff */
[----:B------:R-:W-:Y:S02]  /*e890*/  F2FP.BF16.F32.PACK_AB R67, R103, R102 ;  /* 0x000000666743723e */ /* 0x000fe400000010ff */
[----:B------:R-:W-:-:S02]  /*e8a0*/  SHF.R.U64 R0, R0, 0x3, RZ ;  /* 0x0000000300007819 */ /* 0x000fc400000012ff */
[----:B------:R-:W-:Y:S01]  /*e8b0*/  MOV R118, R118 ;  /* 0x0000007600767202 */ /* 0x000fe20000000f00 */
[----:B------:R-:W-:Y:S01]  /*e8c0*/  STSM.16.M88.4 [R116], R64 ;  /* 0x0000004074007844 */ /* 0x000fe20000000200 */
[----:B-1----:R-:W-:Y:S02]  /*e8d0*/  F2FP.BF16.F32.PACK_AB R8, R153, R175 ;  /* 0x000000af9908723e */ /* 0x002fe400000010ff */
[----:B------:R-:W-:Y:S02]  /*e8e0*/  F2FP.BF16.F32.PACK_AB R9, R40, R21 ;  /* 0x000000152809723e */ /* 0x000fe400000010ff */
[----:B------:R-:W-:Y:S02]  /*e8f0*/  F2FP.BF16.F32.PACK_AB R10, R154, R176 ;  /* 0x000000b09a0a723e */ /* 0x000fe400000010ff */
[----:B------:R-:W-:Y:S02]  /*e900*/  F2FP.BF16.F32.PACK_AB R11, R44, R43 ;  /* 0x0000002b2c0b723e */ /* 0x000fe400000010ff */
[----:B------:R-:W-:-:S02]  /*e910*/  LOP3.LUT R88, R0, R181, RZ, 0x3c, !PT ;  /* 0x000000b500587212 */ /* 0x000fc400078e3cff */
[----:B------:R-:W-:Y:S01]  /*e920*/  MOV R120, R120 ;  /* 0x0000007800787202 */ /* 0x000fe20000000f00 */
[----:B------:R1:W-:Y:S01]  /*e930*/  STSM.16.M88.4 [R118], R8 ;  /* 0x0000000876007844 */ /* 0x0003e20000000200 */
[----:B--2---:R-:W-:Y:S02]  /*e940*/  F2FP.BF16.F32.PACK_AB R12, R155, R177 ;  /* 0x000000b19b0c723e */ /* 0x004fe400000010ff */
[----:B------:R-:W-:Y:S02]  /*e950*/  F2FP.BF16.F32.PACK_AB R13, R52, R47 ;  /* 0x0000002f340d723e */ /* 0x000fe400000010ff */
[----:B------:R-:W-:Y:S02]  /*e960*/  F2FP.BF16.F32.PACK_AB R14, R156, R178 ;  /* 0x000000b29c0e723e */ /* 0x000fe400000010ff */
[----:B------:R-:W-:Y:S02]  /*e970*/  F2FP.BF16.F32.PACK_AB R15, R60, R56 ;  /* 0x000000383c0f723e */ /* 0x000fe400000010ff */
[----:B------:R-:W-:-:S02]  /*e980*/  MOV R122, R122 ;  /* 0x0000007a007a7202 */ /* 0x000fc40000000f00 */
[----:B------:R-:W-:Y:S01]  /*e990*/  F2FP.BF16.F32.PACK_AB R24, R157, R179 ;  /* 0x000000b39d18723e */ /* 0x000fe200000010ff */
[----:B------:R2:W-:Y:S01]  /*e9a0*/  STSM.16.M88.4 [R120], R12 ;  /* 0x0000000c78007844 */ /* 0x0005e20000000200 */
[----:B------:R-:W-:Y:S02]  /*e9b0*/  F2FP.BF16.F32.PACK_AB R25, R72, R68 ;  /* 0x000000444819723e */ /* 0x000fe400000010ff */
[----:B------:R-:W-:Y:S02]  /*e9c0*/  F2FP.BF16.F32.PACK_AB R26, R158, R180 ;  /* 0x000000b49e1a723e */ /* 0x000fe400000010ff */
[----:B------:R-:W-:Y:S02]  /*e9d0*/  F2FP.BF16.F32.PACK_AB R27, R80, R76 ;  /* 0x0000004c501b723e */ /* 0x000fe400000010ff */
[----:B------:R-:W-:Y:S02]  /*e9e0*/  ISETP.NE.U32.AND P0, PT, RZ, UR4, PT ;  /* 0x00000004ff007c0c */ /* 0x000fe4000bf05070 */
[----:B-1----:R-:W-:Y:S01]  /*e9f0*/  IADD3 R8, P1, R220, UR4, RZ ;  /* 0x00000004dc087c10 */ /* 0x002fe2000ff3e0ff */
[----:B------:R1:W-:Y:S01]  /*ea00*/  STSM.16.M88.4 [R122], R24 ;  /* 0x000000187a007844 */ /* 0x0003e20000000200 */
[----:B------:R-:W-:-:S02]  /*ea10*/  MOV R124, R124 ;  /* 0x0000007c007c7202 */ /* 0x000fc40000000f00 */
[----:B------:R-:W-:Y:S02]  /*ea20*/  F2FP.BF16.F32.PACK_AB R28, R129, R128 ;  /* 0x00000080811c723e */ /* 0x000fe400000010ff */
[----:B------:R-:W-:Y:S02]  /*ea30*/  F2FP.BF16.F32.PACK_AB R29, R131, R130 ;  /* 0x00000082831d723e */ /* 0x000fe400000010ff */
[----:B------:R-:W-:Y:S02]  /*ea40*/  F2FP.BF16.F32.PACK_AB R30, R133, R132 ;  /* 0x00000084851e723e */ /* 0x000fe400000010ff */
[----:B------:R-:W-:Y:S02]  /*ea50*/  F2FP.BF16.F32.PACK_AB R31, R135, R134 ;  /* 0x00000086871f723e */ /* 0x000fe400000010ff */
[----:B------:R-:W-:Y:S02]  /*ea60*/  MOV R88, R88 ;  /* 0x0000005800587202 */ /* 0x000fe40000000f00 */
[----:B------:R-:W-:Y:S01]  /*ea70*/  F2FP.BF16.F32.PACK_AB R138, R141, R140 ;  /* 0x0000008c8d8a723e */ /* 0x000fe200000010ff */
[----:B------:R1:W-:Y:S01]  /*ea80*/  STSM.16.M88.4 [R124], R28 ;  /* 0x0000001c7c007844 */ /* 0x0003e20000000200 */
        /* <DEDUP_REMOVED lines=21> */
[----:B--2---:R-:W-:Y:S01]  /*ebe0*/  IADD3 R15, P4, R4, 0x1000, RZ ;  /* 0x00001000040f7810 */ /* 0x004fe20007f9e0ff */
[----:B------:R-:W-:-:S12]  /*ebf0*/  @P1 BRA `(.L_x_8292) ;  /* 0x0000000000101947 */ /* 0x000fd80003800000 */
[----:B------:R-:W-:Y:S05]  /*ec00*/  @!P0 BRA `(.L_x_8292) ;  /* 0x00000000000c8947 */ /* 0x000fea0003800000 */
[----:B------:R-:W2:Y:S04]  /*ec10*/  LDG.E R3, desc[UR60][R8.64] ;  /* 0x0000003c08037981 */ /* 0x000ea8000c1e1900 */
[----:B-----5:R-:W2:Y:S02]  /*ec20*/  LDG.E R0, desc[UR60][R8.64+0x4] ;  /* 0x0000043c08007981 */ /* 0x020ea4000c1e1900 */
[----:B--2---:R-:W-:-:S07]  /*ec30*/  IMAD.IADD R0, R0, 0x1, -R3 ;  /* 0x0000000100007824 */ /* 0x004fce00078e0a03 */
.L_x_8292:
[----:B------:R-:W-:Y:S01]  /*ec40*/  SHF.R.S32.HI R3, RZ, 0x1f, R219 ;  /* 0x0000001fff037819 */ /* 0x000fe200000114db */
[----:B------:R-:W-:Y:S01]  /*ec50*/  ULDC.64 UR4, c[0x0][0xc70] ;  /* 0x00031c0000047ab9 */ /* 0x000fe20000000a00 */
[----:B-----5:R-:W-:Y:S02]  /*ec60*/  SHF.R.S32.HI R21, RZ, 0x1f, R20 ;  /* 0x0000001fff157819 */ /* 0x020fe40000011414 */
[----:B------:R-:W-:Y:S01]  /*ec70*/  IADD3 R13, P5, R4, 0x2000, RZ ;  /* 0x00002000040d7810 */ /* 0x000fe20007fbe0ff */
[----:B------:R-:W-:Y:S01]  /*ec80*/  IMAD R10, R3, UR4, RZ ;  /* 0x00000004030a7c24 */ /* 0x000fe2000f8e02ff */
[----:B-1----:R-:W-:Y:S02]  /*ec90*/  LOP3.LUT R8, R15, 0x380, RZ, 0xc0, !PT ;  /* 0x000003800f087812 */ /* 0x002fe400078ec0ff */
[----:B------:R-:W-:Y:S01]  /*eca0*/  LOP3.LUT R12, R13, 0x380, RZ, 0xc0, !PT ;  /* 0x000003800d0c7812 */ /* 0x000fe200078ec0ff */
[C---:B------:R-:W-:Y:S01]  /*ecb0*/  IMAD R9, R219.reuse, UR5, R10 ;  /* 0x00000005db097c24 */ /* 0x040fe2000f8e020a */
[----:B------:R-:W-:Y:S01]  /*ecc0*/  SHF.R.U64 R8, R8, 0x3, RZ ;  /* 0x0000000308087819 */ /* 0x000fe200000012ff */
[----:B------:R-:W-:Y:S01]  /*ecd0*/  IMAD.WIDE.U32 R10, R219, UR4, R20 ;  /* 0x00000004db0a7c25 */ /* 0x000fe2000f8e0014 */
[----:B------:R-:W-:Y:S01]  /*ece0*/  SEL R229, R229, RZ, !P0 ;  /* 0x000000ffe5e57207 */ /* 0x000fe20004000000 */
[----:B------:R-:W-:Y:S01]  /*ecf0*/  ULDC.64 UR4, c[0x0][0xc78] ;  /* 0x00031e0000047ab9 */ /* 0x000fe20000000a00 */
[----:B------:R-:W-:Y:S01]  /*ed00*/  SEL R222, R222, RZ, !P0 ;  /* 0x000000ffdede7207 */ /* 0x000fe20004000000 */
[----:B------:R-:W-:Y:S01]  /*ed10*/  IMAD.IADD R11, R11, 0x1, R9 ;  /* 0x000000010b0b7824 */ /* 0x000fe200078e0209 */
[----:B------:R-:W-:Y:S01]  /*ed20*/  IADD3 R25, P0, R4, 0x3000, RZ ;  /* 0x0000300004197810 */ /* 0x000fe20007f1e0ff */
[----:B------:R-:W-:Y:S01]  /*ed30*/  IMAD R9, R229, UR4, RZ ;  /* 0x00000004e5097c24 */ /* 0x000fe2000f8e02ff */
[----:B------:R-:W-:Y:S01]  /*ed40*/  LOP3.LUT R8, R8, R15, RZ, 0x3c, !PT ;  /* 0x0000000f08087212 */ /* 0x000fe200078e3cff */
[----:B------:R-:W-:Y:S01]  /*ed50*/  IMAD R15, R225, 0x80, R234 ;  /* 0x00000080e10f7824 */ /* 0x000fe200078e02ea */
[----:B------:R-:W-:Y:S01]  /*ed60*/  SHF.R.U64 R12, R12, 0x3, RZ ;  /* 0x000000030c0c7819 */ /* 0x000fe200000012ff */
[----:B------:R-:W-:Y:S01]  /*ed70*/  IMAD.WIDE.U32 R10, R222, UR4, R10 ;  /* 0x00000004de0a7c25 */ /* 0x000fe2000f8e000a */
[----:B------:R-:W-:-:S02]  /*ed80*/  IADD3 R29, P1, R4, 0x4000, RZ ;  /* 0x00004000041d7810 */ /* 0x000fc40007f3e0ff */
[----:B------:R-:W-:Y:S02]  /*ed90*/  LOP3.LUT R24, R25, 0x380, RZ, 0xc0, !PT ;  /* 0x0000038019187812 */ /* 0x000fe400078ec0ff */
[----:B------:R-:W-:Y:S01]  /*eda0*/  LOP3.LUT R12, R12, R13, RZ, 0x3c, !PT ;  /* 0x0000000d0c0c7212 */ /* 0x000fe200078e3cff */
[----:B------:R-:W-:Y:S01]  /*edb0*/  IMAD R13, R222, UR5, R9 ;  /* 0x00000005de0d7c24 */ /* 0x000fe2000f8e0209 */
[----:B------:R-:W-:Y:S01]  /*edc0*/  IADD3 R37, P2, R4, 0x5000, RZ ;  /* 0x0000500004257810 */ /* 0x000fe20007f5e0ff */
[----:B------:R-:W-:Y:S01]  /*edd0*/  ULDC.64 UR4, c[0x0][0xc40] ;  /* 0x0003100000047ab9 */ /* 0x000fe20000000a00 */
[----:B------:R-:W-:Y:S02]  /*ede0*/  SHF.R.S32.HI R9, RZ, 0x1f, R15 ;  /* 0x0000001fff097819 */ /* 0x000fe4000001140f */
[----:B------:R-:W-:Y:S02]  /*edf0*/  IADD3 R10, P3, R15, R10, RZ ;  /* 0x0000000a0f0a7210 */ /* 0x000fe40007f7e0ff */
[----:B------:R-:W-:-:S02]  /*ee00*/  LOP3.LUT R28, R29, 0x380, RZ, 0xc0, !PT ;  /* 0x000003801d1c7812 */ /* 0x000fc400078ec0ff */
[----:B------:R-:W-:Y:S02]  /*ee10*/  SHF.R.U64 R24, R24, 0x3, RZ ;  /* 0x0000000318187819 */ /* 0x000fe400000012ff */
[----:B------:R-:W-:Y:S02]  /*ee20*/  LOP3.LUT R36, R37, 0x380, RZ, 0xc0, !PT ;  /* 0x0000038025247812 */ /* 0x000fe400078ec0ff */
[----:B------:R-:W-:Y:S01]  /*ee30*/  IADD3.X R9, R9, R11, R13, P3, !PT ;  /* 0x0000000b09097210 */ /* 0x000fe20001ffe40d */
[--C-:B------:R-:W-:Y:S01]  /*ee40*/  IMAD.X R13, RZ, RZ, R5.reuse, P5 ;  /* 0x000000ffff0d7224 */ /* 0x100fe200028e0605 */
[----:B------:R-:W-:Y:S01]  /*ee50*/  SHF.R.U64 R28, R28, 0x3, RZ ;  /* 0x000000031c1c7819 */ /* 0x000fe200000012ff */
[----:B------:R-:W-:Y:S01]  /*ee60*/  VIADD R11, R15, 0x8 ;  /* 0x000000080f0b7836 */ /* 0x000fe20000000000 */
[----:B------:R-:W-:Y:S02]  /*ee70*/  LEA R58, P3, R10, UR4, 0x2 ;  /* 0x000000040a3a7c11 */ /* 0x000fe4000f8610ff */
[----:B------:R-:W-:Y:S01]  /*ee80*/  LOP3.LUT R24, R24, R25, RZ, 0x3c, !PT ;  /* 0x0000001918187212 */ /* 0x000fe200078e3cff */
[----:B------:R-:W-:Y:S01]  /*ee90*/  IMAD.X R25, RZ, RZ, R5, P0 ;  /* 0x000000ffff197224 */ /* 0x000fe200000e0605 */
[----:B------:R-:W-:-:S02]  /*eea0*/  SHF.R.U64 R36, R36, 0x3, RZ ;  /* 0x0000000324247819 */ /* 0x000fc400000012ff */
[----:B------:R-:W-:Y:S02]  /*eeb0*/  IADD3 R53, P0, R4, 0x9000, RZ ;  /* 0x0000900004357810 */ /* 0x000fe40007f1e0ff */
[----:B------:R-:W-:Y:S01]  /*eec0*/  LOP3.LUT R28, R28, R29, RZ, 0x3c, !PT ;  /* 0x0000001d1c1c7212 */ /* 0x000fe200078e3cff */
[----:B------:R-:W-:Y:S01]  /*eed0*/  IMAD.X R29, RZ, RZ, R5, P1 ;  /* 0x000000ffff1d7224 */ /* 0x000fe200008e0605 */
[----:B------:R-:W-:Y:S01]  /*eee0*/  LEA.HI.X R59, R10, UR5, R9, 0x2, P3 ;  /* 0x000000050a3b7c11 */ /* 0x000fe200098f1409 */
[--C-:B------:R-:W-:Y:S01]  /*eef0*/  IMAD.X R9, RZ, RZ, R5.reuse, P4 ;  /* 0x000000ffff097224 */ /* 0x100fe200020e0605 */
[----:B------:R-:W-:Y:S01]  /*ef00*/  LOP3.LUT R36, R36, R37, RZ, 0x3c, !PT ;  /* 0x0000002524247212 */ /* 0x000fe200078e3cff */
[----:B------:R-:W-:Y:S01]  /*ef10*/  IMAD.X R37, RZ, RZ, R5, P2 ;  /* 0x000000ffff257224 */ /* 0x000fe200010e0605 */
[C---:B------:R-:W-:Y:S01]  /*ef20*/  IADD3 R41, P3, R4.reuse, 0x6000, RZ ;  /* 0x0000600004297810 */ /* 0x040fe20007f7e0ff */
[----:B------:R-:W-:Y:S01]  /*ef30*/  ULDC.64 UR4, c[0x0][0xba0] ;  /* 0x0002e80000047ab9 */ /* 0x000fe20000000a00 */
[----:B------:R-:W-:-:S02]  /*ef40*/  IADD3 R45, P4, R4, 0x7000, RZ ;  /* 0x00007000042d7810 */ /* 0x000fc40007f9e0ff */
[C---:B------:R-:W-:Y:S02]  /*ef50*/  IADD3 R49, P5, R4.reuse, 0x8000, RZ ;  /* 0x0000800004317810 */ /* 0x040fe40007fbe0ff */
[----:B------:R-:W-:Y:S02]  /*ef60*/  LOP3.LUT R52, R53, 0x380, RZ, 0xc0, !PT ;  /* 0x0000038035347812 */ /* 0x000fe400078ec0ff */
[C---:B------:R-:W-:Y:S02]  /*ef70*/  IADD3 R57, P1, R4.reuse, 0xa000, RZ ;  /* 0x0000a00004397810 */ /* 0x040fe40007f3e0ff */
[----:B------:R-:W-:Y:S02]  /*ef80*/  IADD3 R61, P2, R4, 0xb000, RZ ;  /* 0x0000b000043d7810 */ /* 0x000fe40007f5e0ff */
[----:B------:R-:W-:Y:S02]  /*ef90*/  LOP3.LUT R40, R41, 0x380, RZ, 0xc0, !PT ;  /* 0x0000038029287812 */ /* 0x000fe400078ec0ff */
[----:B------:R-:W-:-:S02]  /*efa0*/  LOP3.LUT R44, R45, 0x380, RZ, 0xc0, !PT ;  /* 0x000003802d2c7812 */ /* 0x000fc400078ec0ff */
[----:B------:R-:W-:Y:S02]  /*efb0*/  LOP3.LUT R48, R49, 0x380, RZ, 0xc0, !PT ;  /* 0x0000038031307812 */ /* 0x000fe400078ec0ff */
[----:B------:R-:W-:Y:S02]  /*efc0*/  SHF.R.U64 R52, R52, 0x3, RZ ;  /* 0x0000000334347819 */ /* 0x000fe400000012ff */
[----:B------:R-:W-:Y:S02]  /*efd0*/  LOP3.LUT R56, R57, 0x380, RZ, 0xc0, !PT ;  /* 0x0000038039387812 */ /* 0x000fe400078ec0ff */
[----:B------:R-:W-:Y:S02]  /*efe0*/  LOP3.LUT R60, R61, 0x380, RZ, 0xc0, !PT ;  /* 0x000003803d3c7812 */ /* 0x000fe400078ec0ff */
[----:B------:R-:W-:Y:S02]  /*eff0*/  SHF.R.U64 R40, R40, 0x3, RZ ;  /* 0x0000000328287819 */ /* 0x000fe400000012ff */
[----:B------:R-:W-:-:S02]  /*f000*/  SHF.R.U64 R44, R44, 0x3, RZ ;  /* 0x000000032c2c7819 */ /* 0x000fc400000012ff */
[----:B------:R-:W-:Y:S02]  /*f010*/  SHF.R.U64 R48, R48, 0x3, RZ ;  /* 0x0000000330307819 */ /* 0x000fe400000012ff */
[----:B------:R-:W-:Y:S01]  /*f020*/  LOP3.LUT R52, R52, R53, RZ, 0x3c, !PT ;  /* 0x0000003534347212 */ /* 0x000fe200078e3cff */
[--C-:B------:R-:W-:Y:S01]  /*f030*/  IMAD.X R53, RZ, RZ, R5.reuse, P0 ;  /* 0x000000ffff357224 */ /* 0x100fe200000e0605 */
        /* <DEDUP_REMOVED lines=16> */
[-C--:B------:R-:W-:Y:S02]  /*f140*/  ISETP.GE.OR P1, PT, R15, R0.reuse, P0 ;  /* 0x000000000f00720c */ /* 0x080fe40000726670 */
[C---:B------:R-:W-:Y:S02]  /*f150*/  LOP3.LUT R10, R4.reuse, 0x380, RZ, 0xc0, !PT ;  /* 0x00000380040a7812 */ /* 0x040fe400078ec0ff */
[----:B------:R-:W-:Y:S02]  /*f160*/  IADD3 R15, P2, R4, 0xf000, RZ ;  /* 0x0000f000040f7810 */ /* 0x000fe40007f5e0ff */
[----:B------:R-:W-:-:S02]  /*f170*/  ISETP.GE.OR P0, PT, R11, R0, P0 ;  /* 0x000000000b00720c */ /* 0x000fc40000706670 */
[----:B------:R-:W-:Y:S01]  /*f180*/  LOP3.LUT R64, R65, 0x380, RZ, 0xc0, !PT ;  /* 0x0000038041407812 */ /* 0x000fe200078ec0ff */
[----:B------:R-:W-:Y:S01]  /*f190*/  IMAD.X R77, RZ, RZ, R5, P2 ;  /* 0x000000ffff4d7224 */ /* 0x000fe200010e0605 */
[----:B------:R-:W-:Y:S02]  /*f1a0*/  LOP3.LUT R68, R69, 0x380, RZ, 0xc0, !PT ;  /* 0x0000038045447812 */ /* 0x000fe400078ec0ff */
[----:B------:R-:W-:Y:S01]  /*f1b0*/  LOP3.LUT R72, R73, 0x380, RZ, 0xc0, !PT ;  /* 0x0000038049487812 */ /* 0x000fe200078ec0ff */
[----:B------:R-:W-:Y:S01]  /*f1c0*/  @!P1 STG.E desc[UR60][R58.64], R7 ;  /* 0x000000073a009986 */ /* 0x000fe2000c10193c */
[----:B------:R-:W-:Y:S02]  /*f1d0*/  SHF.R.U64 R11, R10, 0x3, RZ ;  /* 0x000000030a0b7819 */ /* 0x000fe400000012ff */
[----:B------:R-:W-:Y:S02]  /*f1e0*/  LOP3.LUT R10, R15, 0x380, RZ, 0xc0, !PT ;  /* 0x000003800f0a7812 */ /* 0x000fe400078ec0ff */
[----:B------:R-:W-:Y:S01]  /*f1f0*/  SHF.R.U64 R64, R64, 0x3, RZ ;  /* 0x0000000340407819 */ /* 0x000fe200000012ff */
[----:B------:R1:W-:Y:S01]  /*f200*/  @!P0 STG.E desc[UR60][R58.64+0x20], R6 ;  /* 0x000020063a008986 */ /* 0x0003e2000c10193c */
[----:B------:R-:W-:-:S02]  /*f210*/  SHF.R.U64 R68, R68, 0x3, RZ ;  /* 0x0000000344447819 */ /* 0x000fc400000012ff */
[----:B------:R-:W-:Y:S01]  /*f220*/  SHF.R.U64 R72, R72, 0x3, RZ ;  /* 0x0000000348487819 */ /* 0x000fe200000012ff */
[----:B------:R-:W5:Y:S01]  /*f230*/  LD.E.128 R24, desc[UR60][R24.64] ;  /* 0x0000003c18187980 */ /* 0x000f62000c101d00 */
[----:B------:R-:W-:Y:S02]  /*f240*/  SHF.R.U64 R10, R10, 0x3, RZ ;  /* 0x000000030a0a7819 */ /* 0x000fe400000012ff */
        /* <DEDUP_REMOVED lines=11> */
[----:B-1----:R-:W5:Y:S04]  /*f300*/  LD.E.128 R4, desc[UR60][R4.64] ;  /* 0x0000003c04047980 */ /* 0x002f68000c101d00 */
        /* <DEDUP_REMOVED lines=18> */
[----:B-1----:R-:W1:Y:S01]  /*f430*/  FENCE.VIEW.ASYNC.S ;  /* 0x00000000000073c6 */ /* 0x002e620000000000 */
[----:B------:R-:W-:-:S02]  /*f440*/  IMAD.MOV.U32 R80, RZ, RZ, R201 ;  /* 0x000000ffff507224 */ /* 0x000fc400078e00c9 */
[C---:B------:R-:W-:Y:S02]  /*f450*/  IMAD R21, R20.reuse, UR5, R21 ;  /* 0x0000000514157c24 */ /* 0x040fe4000f8e0215 */
[----:B------:R-:W-:Y:S01]  /*f460*/  IMAD.WIDE.U32 R80, R20, UR4, R80 ;  /* 0x0000000414507c25 */ /* 0x000fe2000f8e0050 */
[----:B------:R-:W-:-:S03]  /*f470*/  ULDC.64 UR4, c[0x0][0xbe0] ;  /* 0x0002f80000047ab9 */ /* 0x000fc60000000a00 */
[----:B------:R-:W-:Y:S02]  /*f480*/  IMAD R85, R225, -0x80, R0 ;  /* 0xffffff80e1557824 */ /* 0x000fe400078e0200 */
[C---:B------:R-:W-:Y:S02]  /*f490*/  VIADD R0, R214.reuse, 0x40 ;  /* 0x00000040d6007836 */ /* 0x040fe40000000000 */
[----:B------:R-:W-:Y:S01]  /*f4a0*/  IMAD R20, R3, UR4, RZ ;  /* 0x0000000403147c24 */ /* 0x000fe2000f8e02ff */
[-C--:B------:R-:W-:Y:S01]  /*f4b0*/  ISETP.GE.AND P3, PT, R214, R85.reuse, PT ;  /* 0x00000055d600720c */ /* 0x080fe20003f66270 */
[----:B------:R-:W-:Y:S01]  /*f4c0*/  IMAD.IADD R81, R81, 0x1, R21 ;  /* 0x0000000151517824 */ /* 0x000fe200078e0215 */
[----:B------:R-:W-:Y:S01]  /*f4d0*/  ISETP.GE.AND P0, PT, R0, R85, PT ;  /* 0x000000550000720c */ /* 0x000fe20003f06270 */
[C---:B------:R-:W-:Y:S02]  /*f4e0*/  IMAD R83, R219.reuse, UR5, R20 ;  /* 0x00000005db537c24 */ /* 0x040fe4000f8e0214 */
[----:B------:R-:W-:Y:S01]  /*f4f0*/  IMAD.WIDE.U32 R20, R219, UR4, R80 ;  /* 0x00000004db147c25 */ /* 0x000fe2000f8e0050 */
[----:B------:R-:W-:-:S03]  /*f500*/  ULDC.64 UR4, c[0x0][0xbe8] ;  /* 0x0002fa0000047ab9 */ /* 0x000fc60000000a00 */
[----:B------:R-:W-:Y:S02]  /*f510*/  VIADD R0, R18, 0x32420 ;  /* 0x0003242012007836 */ /* 0x000fe40000000000 */
[----:B------:R-:W-:Y:S02]  /*f520*/  IMAD.IADD R21, R21, 0x1, R83 ;  /* 0x0000000115157824 */ /* 0x000fe400078e0253 */
[----:B------:R-:W-:Y:S01]  /*f530*/  IMAD R229, R229, UR4, RZ ;  /* 0x00000004e5e57c24 */ /* 0x000fe2000f8e02ff */
[----:B------:R-:W-:Y:S01]  /*f540*/  PRMT R0, RZ, 0x654, R0 ;  /* 0x00000654ff007816 */ /* 0x000fe20000000000 */
[C---:B------:R-:W-:Y:S01]  /*f550*/  VIADD R32, R214.reuse, 0x20 ;  /* 0x00000020d6207836 */ /* 0x040fe20000000000 */
[----:B------:R-:W-:Y:S01]  /*f560*/  SHF.R.S32.HI R215, RZ, 0x1f, R214 ;  /* 0x0000001fffd77819 */ /* 0x000fe200000114d6 */
[----:B------:R-:W-:Y:S01]  /*f570*/  VIADD R3, R214, 0x60 ;  /* 0x00000060d6037836 */ /* 0x000fe20000000000 */
[----:B-1----:R1:W-:Y:S01]  /*f580*/  SYNCS.ARRIVE.TRANS64.RED.A1T0 RZ, [R0+URZ], RZ ;  /* 0x000000ff00ff79a7 */ /* 0x0023e2000810043f */
[C---:B------:R-:W-:Y:S01]  /*f590*/  IMAD R229, R222.reuse, UR5, R229 ;  /* 0x00000005dee57c24 */ /* 0x040fe2000f8e02e5 */
[----:B------:R-:W-:Y:S01]  /*f5a0*/  BSSY B1, `(.L_x_8293) ;  /* 0x000001d000017945 */ /* 0x000fe20003800000 */
[----:B------:R-:W-:Y:S01]  /*f5b0*/  IMAD.WIDE.U32 R20, R222, UR4, R20 ;  /* 0x00000004de147c25 */ /* 0x000fe2000f8e0014 */
[----:B------:R-:W-:-:S02]  /*f5c0*/  ISETP.GE.AND P2, PT, R32, R85, PT ;  /* 0x000000552000720c */ /* 0x000fc40003f46270 */
[----:B------:R-:W-:Y:S01]  /*f5d0*/  ISETP.GE.AND P1, PT, R3, R85, PT ;  /* 0x000000550300720c */ /* 0x000fe20003f26270 */
[----:B------:R-:W-:-:S04]  /*f5e0*/  IMAD.WIDE R82, R225, 0x80, R214 ;  /* 0x00000080e1527825 */ /* 0x000fc800078e02d6 */
[----:B------:R-:W-:Y:S01]  /*f5f0*/  IMAD.IADD R229, R21, 0x1, R229 ;  /* 0x0000000115e57824 */ /* 0x000fe200078e02e5 */
[----:B-1----:R-:W-:Y:S07]  /*f600*/  @P3 BRA `(.L_x_8294) ;  /* 0x0000000000583947 */ /* 0x002fee0003800000 */
[----:B------:R-:W-:Y:S01]  /*f610*/  ULDC.64 UR4, c[0x0][0xbd8] ;  /* 0x0002f60000047ab9 */ /* 0x000fe20000000a00 */
[----:B------:R-:W-:Y:S01]  /*f620*/  IMAD.MOV.U32 R80, RZ, RZ, R20 ;  /* 0x000000ffff507224 */ /* 0x000fe200078e0014 */
[----:B------:R-:W-:Y:S01]  /*f630*/  ULDC UR6, c[0x0][0xb8c] ;  /* 0x0002e30000067ab9 */ /* 0x000fe20000000800 */
[----:B------:R-:W-:Y:S01]  /*f640*/  IMAD R3, R83, UR4, RZ ;  /* 0x0000000453037c24 */ /* 0x000fe2000f8e02ff */
[----:B------:R-:W-:Y:S01]  /*f650*/  ISETP.GE.AND P5, PT, R201, UR6, PT ;  /* 0x00000006c9007c0c */ /* 0x000fe2000bfa6270 */
[----:B------:R-:W-:Y:S02]  /*f660*/  IMAD.MOV.U32 R81, RZ, RZ, R229 ;  /* 0x000000ffff517224 */ /* 0x000fe400078e00e5 */
[C---:B------:R-:W-:Y:S02]  /*f670*/  IMAD R3, R82.reuse, UR5, R3 ;  /* 0x0000000552037c24 */ /* 0x040fe4000f8e0203 */
[----:B------:R-:W-:Y:S01]  /*f680*/  IMAD.WIDE.U32 R80, R82, UR4, R80 ;  /* 0x0000000452507c25 */ /* 0x000fe2000f8e0050 */
[----:B------:R-:W-:-:S03]  /*f690*/  ULDC.64 UR4, c[0x0][0xb80] ;  /* 0x0002e00000047ab9 */ /* 0x000fc60000000a00 */
[----:B------:R-:W-:Y:S01]  /*f6a0*/  IMAD.IADD R3, R81, 0x1, R3 ;  /* 0x0000000151037824 */ /* 0x000fe200078e0203 */
[----:B------:R-:W-:Y:S01]  /*f6b0*/  LEA R84, P3, R80, UR4, 0x1 ;  /* 0x0000000450547c11 */ /* 0x000fe2000f8608ff */
[----:B------:R-:W-:-:S03]  /*f6c0*/  VIADD R0, R201, 0x40 ;  /* 0x00000040c9007836 */ /* 0x000fc60000000000 */
[----:B------:R-:W-:Y:S01]  /*f6d0*/  LEA.HI.X R85, R80, UR5, R3, 0x1, P3 ;  /* 0x0000000550557c11 */ /* 0x000fe200098f0c03 */
[C---:B------:R-:W-:Y:S01]  /*f6e0*/  VIADD R3, R201.reuse, 0x80 ;  /* 0x00000080c9037836 */ /* 0x040fe20000000000 */
[----:B------:R-:W-:Y:S01]  /*f6f0*/  ISETP.GE.AND P4, PT, R0, UR6, PT ;  /* 0x0000000600007c0c */ /* 0x000fe2000bf86270 */
[----:B------:R-:W-:Y:S02]  /*f700*/  VIADD R0, R201, 0xc0 ;  /* 0x000000c0c9007836 */ /* 0x000fe40000000000 */
[----:B-----5:R1:W-:Y:S01]  /*f710*/  @!P5 STG.E.128 desc[UR60][R84.64], R4 ;  /* 0x000000045400d986 */ /* 0x0203e2000c101d3c */
[----:B------:R-:W-:Y:S02]  /*f720*/  ISETP.GE.AND P3, PT, R3, UR6, PT ;  /* 0x0000000603007c0c */ /* 0x000fe4000bf66270 */
[----:B------:R-:W-:-:S07]  /*f730*/  ISETP.GE.AND P5, PT, R0, UR6, PT ;  /* 0x0000000600007c0c */ /* 0x000fce000bfa6270 */
[----:B------:R1:W-:Y:S04]  /*f740*/  @!P4 STG.E.128 desc[UR60][R84.64+0x80], R28 ;  /* 0x0000801c5400c986 */ /* 0x0003e8000c101d3c */
[----:B------:R1:W-:Y:S04]  /*f750*/  @!P3 STG.E.128 desc[UR60][R84.64+0x100], R48 ;  /* 0x000100305400b986 */ /* 0x0003e8000c101d3c */
[----:B------:R1:W-:Y:S02]  /*f760*/  @!P5 STG.E.128 desc[UR60][R84.64+0x180], R64 ;  /* 0x000180405400d986 */ /* 0x0003e4000c101d3c */
.L_x_8294:
[----:B------:R-:W-:Y:S05]  /*f770*/  BSYNC B1 ;  /* 0x0000000000017941 */ /* 0x000fea0003800000 */
.L_x_8293:
        /* <DEDUP_REMOVED lines=26> */
.L_x_8296:
[----:B------:R-:W-:Y:S05]  /*f920*/  BSYNC B1 ;  /* 0x0000000000017941 */ /* 0x000fea0003800000 */
.L_x_8295:
        /* <DEDUP_REMOVED lines=26> */
.L_x_8298:
[----:B------:R-:W-:Y:S05]  /*fad0*/  BSYNC B1 ;  /* 0x0000000000017941 */ /* 0x000fea0003800000 */
.L_x_8297:
[----:B------:R-:W-:Y:S05]  /*fae0*/  @P1 BRA `(.L_x_8299) ;  /* 0x0000000c00441947 */ /* 0x000fea0003800000 */
[----:B------:R-:W-:Y:S01]  /*faf0*/  IADD3 R3, P0, R82, 0x60, RZ ;  /* 0x0000006052037810 */ /* 0x000fe20007f1e0ff */
[C---:B------:R-:W-:Y:S01]  /*fb00*/  VIADD R0, R201.reuse, 0x40 ;  /* 0x00000040c9007836 */ /* 0x040fe20000000000 */
[----:B------:R-:W-:Y:S01]  /*fb10*/  ULDC UR6, c[0x0][0xb8c] ;  /* 0x0002e30000067ab9 */ /* 0x000fe20000000800 */
[----:B------:R-:W-:Y:S01]  /*fb20*/  ULDC.64 UR4, c[0x0][0xbd8] ;  /* 0x0002f60000047ab9 */ /* 0x000fe20000000a00 */
[----:B-1---5:R-:W-:Y:S01]  /*fb30*/  IMAD.MOV.U32 R4, RZ, RZ, R20 ;  /* 0x000000ffff047224 */ /* 0x022fe200078e0014 */
        /* <DEDUP_REMOVED lines=11> */
[----:B--23--:R-:W-:Y:S01]  /*fbf0*/  LEA R6, P0, R4, UR4, 0x1 ;  /* 0x0000000404067c11 */ /* 0x00cfe2000f8008ff */
        /* <DEDUP_REMOVED lines=9> */
.L_x_8291:
        /* <DEDUP_REMOVED lines=21> */
.L_x_8300:
        /* <DEDUP_REMOVED lines=29> */
.L_x_8302:
[----:B------:R-:W-:Y:S05]  /*ffb0*/  BSYNC B1 ;  /* 0x0000000000017941 */ /* 0x000fea0003800000 */
.L_x_8301:
        /* <DEDUP_REMOVED lines=49> */
.L_x_8304:
[----:B------:R-:W-:Y:S05]  /*102d0*/  BSYNC B1 ;  /* 0x0000000000017941 */ /* 0x000fea0003800000 */
.L_x_8303:
        /* <DEDUP_REMOVED lines=28> */
.L_x_8306:
[----:B------:R-:W-:Y:S05]  /*104a0*/  BSYNC B1 ;  /* 0x0000000000017941 */ /* 0x000fea0003800000 */
.L_x_8305:
        /* <DEDUP_REMOVED lines=27> */
.L_x_8308:
[----:B------:R-:W-:Y:S05]  /*10660*/  BSYNC B1 ;  /* 0x0000000000017941 */ /* 0x000fea0003800000 */
.L_x_8307:
        /* <DEDUP_REMOVED lines=25> */
.L_x_8299:
[----:B------:R-:W-:Y:S05]  /*10800*/  BSYNC B0 ;  /* 0x0000000000007941 */ /* 0x000fea0003800000 */
.L_x_8290:
[----:B------:R-:W-:Y:S02]  /*10810*/  ULDC UR4, c[0x0][0xd14] ;  /* 0x0003450000047ab9 */ /* 0x000fe40000000800 */
[----:B-1----:R-:W-:-:S13]  /*10820*/  ISETP.GE.AND P0, PT, R35, UR4, PT ;  /* 0x0000000423007c0c */ /* 0x002fda000bf06270 */
[----:B------:R-:W-:Y:S05]  /*10830*/  @!P0 BRA `(.L_x_8309) ;  /* 0xffffff0400f88947 */ /* 0x000fea000383ffff */
[----:B------:R-:W-:Y:S05]  /*10840*/  BRA `(.L_x_8174) ;  /* 0x0000005400f07947 */ /* 0x000fea0003800000 */
.L_x_8172:
[----:B------:R-:W-:-:S08]  /*10850*/  NOP ;  /* 0x0000000000007918 */ /* 0x000fd00000000000 */
[----:B0-----:R-:W0:-:S00]  /*10860*/  USETMAXREG.DEALLOC.CTAPOOL 0x18 ;  /* 0x00000018000079c8 */ /* 0x001e0000080e0500 */
        /* <DEDUP_REMOVED lines=59> */
.L_x_8314:
        /* <DEDUP_REMOVED lines=16> */
.L_x_8313:
[----:B------:R-:W-:Y:S05]  /*10d20*/  BSYNC B0 ;  /* 0x0000000000007941 */ /* 0x000fea0003800000 */
.L_x_8312:
        /* <DEDUP_REMOVED lines=26> */
.L_x_8310:
        /* <DEDUP_REMOVED lines=16> */
.L_x_8315:
        /* <DEDUP_REMOVED lines=25> */
.L_x_8311:
[----:B------:R-:W-:Y:S02]  /*11160*/  IMAD.MOV.U32 R17, RZ, RZ, RZ ;  /* 0x000000ffff117224 */ /* 0x000fe400078e00ff */
[----:B------:R-:W-:Y:S02]  /*11170*/  IMAD.U32 R16, RZ, RZ, UR6 ;  /* 0x00000006ff107e24 */ /* 0x000fe4000f8e00ff */
[----:B------:R-:W-:-:S07]  /*11180*/  IMAD.MOV.U32 R18, RZ, RZ, RZ ;  /* 0x000000ffff127224 */ /* 0x000fce00078e00ff */
.L_x_8316:
        /* <DEDUP_REMOVED lines=15> */
[----:B------:R0:W-:Y:S01]  /*11280*/  STL [R1+0x4], RZ ;  /* 0x000004ff01007387 */ /* 0x0001e20000100800 */
[----:B------:R-:W-:Y:S01]  /*11290*/  ULDC.64 UR48, c[0x0][0x198] ;  /* 0x0000660000307ab9 */ /* 0x000fe20000000a00 */
[----:B------:R-:W-:Y:S01]  /*112a0*/  ULDC UR51, c[0x0][0xc] ;  /* 0x0000030000337ab9 */ /* 0x000fe20000000800 */
[----:B------:R-:W-:Y:S01]  /*112b0*/  UMOV UR50, URZ ;  /* 0x0000003f00327c82 */ /* 0x000fe20008000000 */
[----:B------:R0:W-:Y:S04]  /*112c0*/  STL [R1+0xc], R0 ;  /* 0x00000c0001007387 */ /* 0x0001e80000100800 */
[----:B------:R0:W-:Y:S04]  /*112d0*/  STL [R1], RZ ;  /* 0x000000ff01007387 */ /* 0x0001e80000100800 */
[----:B------:R0:W-:Y:S02]  /*112e0*/  STL [R1+0x8], R0 ;  /* 0x0000080001007387 */ /* 0x0001e40000100800 */
.L_x_8399:
        /* <DEDUP_REMOVED lines=47> */
[----:B-1----:R-:W-:-:S06]  /*115e0*/  IMAD.U32 R0, RZ, RZ, UR4 ;  /* 0x00000004ff007e24 */ /* 0x002fcc000f8e00ff */
[----:B------:R0:W5:Y:S01]  /*115f0*/  @P1 LDG.E R0, desc[UR60][R8.64] ;  /* 0x0000003c08001981 */ /* 0x000162000c1e1900 */
[----:B------:R-:W-:Y:S01]  /*11600*/  ISETP.NE.U32.AND P0, PT, RZ, UR6, PT ;  /* 0x00000006ff007c0c */ /* 0x000fe2000bf05070 */
[----:B------:R-:W-:Y:S02]  /*11610*/  ULDC UR4, c[0x0][0x338] ;  /* 0x0000ce0000047ab9 */ /* 0x000fe40000000800 */
[----:B------:R-:W-:Y:S01]  /*11620*/  IMAD.U32 R6, RZ, RZ, UR4 ;  /* 0x00000004ff067e24 */ /* 0x000fe2000f8e00ff */
[----:B------:R-:W-:Y:S01]  /*11630*/  ISETP.NE.AND.EX P0, PT, RZ, UR7, PT, P0 ;  /* 0x00000007ff007c0c */ /* 0x000fe2000bf05300 */
[----:B------:R-:W-:-:S12]  /*11640*/  @P1 BRA `(.L_x_8318) ;  /* 0x0000000000101947 */ /* 0x000fd80003800000 */
[----:B------:R-:W-:Y:S05]  /*11650*/  @!P2 BRA `(.L_x_8318) ;  /* 0x00000000000ca947 */ /* 0x000fea0003800000 */
[----:B-----5:R-:W2:Y:S04]  /*11660*/  LDG.E R0, desc[UR60][R2.64] ;  /* 0x0000003c02007981 */ /* 0x020ea8000c1e1900 */
[----:B0-----:R-:W2:Y:S02]  /*11670*/  LDG.E R2, desc[UR60][R2.64+0x4] ;  /* 0x0000043c02027981 */ /* 0x001ea4000c1e1900 */
[----:B--2---:R-:W-:-:S07]  /*11680*/  IMAD.IADD R0, R2, 0x1, -R0 ;  /* 0x0000000102007824 */ /* 0x004fce00078e0a00 */
.L_x_8318:
        /* <DEDUP_REMOVED lines=17> */
[----:B------:R-:W-:-:S05]  /*117a0*/  SHF.R.U32.HI R2, RZ, 0x6, R9 ;  /* 0x00000006ff027819 */ /* 0x000fca0000011609 */
[----:B------:R-:W-:Y:S02]  /*117b0*/  IMAD.MOV.U32 R0, RZ, RZ, R2 ;  /* 0x000000ffff007224 */ /* 0x000fe400078e0002 */
[----:B------:R-:W-:-:S04]  /*117c0*/  @P1 VIADD R3, R6, 0x5f ;  /* 0x0000005f06031836 */ /* 0x000fc80000000000 */
        /* <DEDUP_REMOVED lines=21> */
.L_x_8445:
[----:B------:R-:W-:-:S03]  /*11920*/  UMOV UR4, 0xffffffff ;  /* 0xffffffff00047882 */ /* 0x000fc60000000000 */
[----:B------:R-:W-:Y:S05]  /*11930*/  BRA.DIV UR4, `(.L_x_8322) ;  /* 0x0000005204347947 */ /* 0x000fea000b800000 */
[----:B------:R-:W-:-:S13]  /*11940*/  ELECT P6, URZ, PT ;  /* 0x00000000003f782f */ /* 0x000fda00038c0000 */
.L_x_8448:
[----:B------:R-:W0:Y:S01]  /*11950*/  S2R R5, SR_CgaCtaId ;  /* 0x0000000000057919 */ /* 0x000e220000008800 */
[----:B------:R-:W-:Y:S01]  /*11960*/  UIADD3 UR4, UR50, 0x1, URZ ;  /* 0x0000000132047890 */ /* 0x000fe2000fffe03f */
[----:B------:R-:W-:-:S03]  /*11970*/  MOV R7, 0x400 ;  /* 0x0000040000077802 */ /* 0x000fc60000000f00 */
[----:B------:R-:W-:-:S04]  /*11980*/  ULEA.HI UR5, UR4, UR4, URZ, 0x1 ;  /* 0x0000000404057291 */ /* 0x000fc8000f8f083f */
[----:B------:R-:W-:-:S04]  /*11990*/  ULOP3.LUT UR5, UR5, 0xfffffffe, URZ, 0xc0, !UPT ;  /* 0xfffffffe05057892 */ /* 0x000fc8000f8ec03f */
[----:B------:R-:W-:Y:S01]  /*119a0*/  UIADD3 UR5, UR4, -UR5, URZ ;  /* 0x8000000504057290 */ /* 0x000fe2000fffe03f */
[----:B0-----:R-:W-:-:S05]  /*119b0*/  LEA R5, R5, R7, 0x18 ;  /* 0x0000000705057211 */ /* 0x001fca00078ec0ff */
[----:B------:R-:W-:-:S05]  /*119c0*/  IMAD.U32 R7, RZ, RZ, UR5 ;  /* 0x00000005ff077e24 */ /* 0x000fca000f8e00ff */
[----:B------:R-:W-:-:S04]  /*119d0*/  SHF.L.U32 R7, R7, 0x1f, RZ ;  /* 0x0000001f07077819 */ /* 0x000fc800000006ff */
[----:B------:R-:W0:Y:S02]  /*119e0*/  SYNCS.PHASECHK.TRANS64.TRYWAIT P0, [R5+URZ+0x32420], R7 ;  /* 0x03242007050075a7 */ /* 0x000e24000800017f */
[----:B0-----:R-:W-:Y:S05]  /*119f0*/  @!P0 BRA `(.L_x_8323) ;  /* 0x0000005000248947 */ /* 0x001fea0003800000 */
.L_x_8449:
        /* <DEDUP_REMOVED lines=8> */
.L_x_8450:
        /* <DEDUP_REMOVED lines=11> */
.L_x_8327:
        /* <DEDUP_REMOVED lines=19> */
.L_x_8451:
        /* <DEDUP_REMOVED lines=8> */
.L_x_8329:
        /* <DEDUP_REMOVED lines=31> */
.L_x_8325:
[----:B------:R-:W-:Y:S05]  /*11ed0*/  BSYNC B1 ;  /* 0x0000000000017941 */ /* 0x000fea0003800000 */
.L_x_8324:
        /* <DEDUP_REMOVED lines=16> */
.L_x_8336:
        /* <DEDUP_REMOVED lines=9> */
.L_x_8452:
        /* <DEDUP_REMOVED lines=11> */
.L_x_8333:
        /* <DEDUP_REMOVED lines=17> */
.L_x_8453:
        /* <DEDUP_REMOVED lines=8> */
.L_x_8335:
        /* <DEDUP_REMOVED lines=31> */
.L_x_8331:
[----:B------:R-:W-:Y:S05]  /*124a0*/  BSYNC B1 ;  /* 0x0000000000017941 */ /* 0x000fea0003800000 */
.L_x_8330:
        /* <DEDUP_REMOVED lines=13> */
.L_x_8320:
[----:B------:R-:W-:Y:S05]  /*12580*/  BSYNC B0 ;  /* 0x0000000000007941 */ /* 0x000fea0003800000 */
.L_x_8319:
[----:B-1----:R-:W2:Y:S01]  /*12590*/  LDL R7, [R1+0x2c] ;  /* 0x00002c0001077983 */ /* 0x002ea20000100800 */
        /* <DEDUP_REMOVED lines=11> */
[----:B0-----:R-:W0:Y:S01]  /*12650*/  LDC.64 R2, c[0x0][0xd38] ;  /* 0x00034e00ff027b82 */ /* 0x001e220000000a00 */
[----:B------:R-:W1:Y:S08]  /*12660*/  FLO.U32 R0, UR4 ;  /* 0x0000000400007d00 */ /* 0x000e7000080e0000 */
[----:B------:R-:W0:Y:S01]  /*12670*/  POPC R5, UR4 ;  /* 0x0000000400057d09 */ /* 0x000e220008000000 */
        /* <DEDUP_REMOVED lines=8> */
.L_x_8338:
        /* <DEDUP_REMOVED lines=14> */
[----:B-----5:R-:W-:Y:S02]  /*127e0*/  IMAD.U32 R6, RZ, RZ, UR8 ;  /* 0x00000008ff067e24 */ /* 0x020fe4000f8e00ff */
        /* <DEDUP_REMOVED lines=8> */
.L_x_8340:
        /* <DEDUP_REMOVED lines=11> */
[----:B-----5:R-:W-:Y:S02]  /*12920*/  IMAD.U32 R6, RZ, RZ, UR8 ;  /* 0x00000008ff067e24 */ /* 0x020fe4000f8e00ff */
        /* <DEDUP_REMOVED lines=8> */
.L_x_8342:
        /* <DEDUP_REMOVED lines=16> */
.L_x_8341:
[----:B------:R-:W2:Y:S01]  /*12ab0*/  LDL.LU R2, [R1+0x24] ;  /* 0x0000240001027983 */ /* 0x000ea20000300800 */
[----:B------:R-:W-:-:S03]  /*12ac0*/  ULDC.64 UR4, c[0x0][0xaf0] ;  /* 0x0002bc0000047ab9 */ /* 0x000fc60000000a00 */
[----:B------:R-:W3:Y:S04]  /*12ad0*/  LDL.LU R0, [R1+0x28] ;  /* 0x0000280001007983 */ /* 0x000ee80000300800 */
[----:B------:R-:W4:Y:S04]  /*12ae0*/  LDL.LU R4, [R1+0x34] ;  /* 0x0000340001047983 */ /* 0x000f280000300800 */
[----:B-----5:R-:W4:Y:S01]  /*12af0*/  LDL.LU R6, [R1+0x1c] ;  /* 0x00001c0001067983 */ /* 0x020f220000300800 */
        /* <DEDUP_REMOVED lines=20> */
[----:B-1----:R-:W1:Y:S01]  /*12c40*/  @P0 LDC R2, c[0x0][0x430] ;  /* 0x00010c00ff020b82 */ /* 0x002e620000000800 */
[----:B0-----:R-:W-:-:S05]  /*12c50*/  @P0 IMAD.HI.U32 R3, R18, R5, RZ ;  /* 0x0000000512030227 */ /* 0x001fca00078e00ff */
[----:B-1----:R-:W-:Y:S02]  /*12c60*/  @P0 SHF.R.U32.HI R4, RZ, R2, R3 ;  /* 0x00000002ff040219 */ /* 0x002fe40000011603 */
[----:B------:R-:W-:-:S04]  /*12c70*/  ISETP.NE.U32.AND P0, PT, RZ, UR4, PT ;  /* 0x00000004ff007c0c */ /* 0x000fc8000bf05070 */
[----:B------:R-:W-:-:S04]  /*12c80*/  ISETP.NE.AND.EX P0, PT, RZ, UR5, PT, P0 ;  /* 0x00000005ff007c0c */ /* 0x000fc8000bf05300 */
[----:B------:R-:W-:-:S09]  /*12c90*/  SEL R2, R6, RZ, !P0 ;  /* 0x000000ff06027207 */ /* 0x000fd20004000000 */
.L_x_8343:
        /* <DEDUP_REMOVED lines=17> */
.L_x_8456:
[----:B------:R-:W2:Y:S01]  /*12db0*/  LDL R3, [R1+0x20] ;  /* 0x0000200001037983 */ /* 0x000ea20000100800 */
[----:B------:R-:W-:Y:S01]  /*12dc0*/  UMOV UR4, 0xffffffff ;  /* 0xffffffff00047882 */ /* 0x000fe20000000000 */
[----:B------:R-:W-:Y:S01]  /*12dd0*/  SHF.R.S32.HI R8, RZ, 0x1f, R0 ;  /* 0x0000001fff087819 */ /* 0x000fe20000011400 */
[----:B--2---:R-:W-:Y:S01]  /*12de0*/  VIADD R3, R3, 0xffffffff ;  /* 0xffffffff03037836 */ /* 0x004fe20000000000 */
[----:B------:R-:W-:Y:S06]  /*12df0*/  BRA.DIV UR4, `(.L_x_8345) ;  /* 0x0000003e04bc7947 */ /* 0x000fec000b800000 */
[----:B------:R-:W-:-:S13]  /*12e00*/  ELECT P6, URZ, PT ;  /* 0x00000000003f782f */ /* 0x000fda00038c0000 */
.L_x_8459:
        /* <DEDUP_REMOVED lines=24> */
.L_x_8347:
        /* <DEDUP_REMOVED lines=9> */
.L_x_8460:
        /* <DEDUP_REMOVED lines=11> */
.L_x_8349:
        /* <DEDUP_REMOVED lines=23> */
.L_x_8346:
        /* <DEDUP_REMOVED lines=55> */
.L_x_8351:
[----:B------:R-:W-:Y:S05]  /*135b0*/  BSYNC B0 ;  /* 0x0000000000007941 */ /* 0x000fea0003800000 */
.L_x_8350:
        /* <DEDUP_REMOVED lines=8> */
.L_x_8461:
        /* <DEDUP_REMOVED lines=13> */
.L_x_8462:
        /* <DEDUP_REMOVED lines=11> */
.L_x_8356:
        /* <DEDUP_REMOVED lines=38> */
.L_x_8354:
[----:B------:R-:W-:Y:S05]  /*13a20*/  BSYNC B0 ;  /* 0x0000000000007941 */ /* 0x000fea0003800000 */
.L_x_8353:
        /* <DEDUP_REMOVED lines=46> */
.L_x_8363:
[----:B------:R-:W2:Y:S01]  /*13d10*/  S2R R7, SR_CgaCtaId ;  /* 0x0000000000077919 */ /* 0x000ea20000008800 */
[----:B------:R-:W-:-:S04]  /*13d20*/  MOV R2, 0x400 ;  /* 0x0000040000027802 */ /* 0x000fc80000000f00 */
[----:B--2---:R-:W-:Y:S02]  /*13d30*/  LEA R2, R7, R2, 0x18 ;  /* 0x0000000207027211 */ /* 0x004fe400078ec0ff */
[----:B------:R-:W-:-:S03]  /*13d40*/  SHF.L.U32 R7, R12, 0x1f, RZ ;  /* 0x0000001f0c077819 */ /* 0x000fc600000006ff */
[----:B------:R-:W-:-:S04]  /*13d50*/  IMAD R2, R13, 0x8, R2 ;  /* 0x000000080d027824 */ /* 0x000fc800078e0202 */
[----:B------:R-:W2:Y:S02]  /*13d60*/  SYNCS.PHASECHK.TRANS64.TRYWAIT P0, [R2+URZ+0x32440], R7 ;  /* 0x03244007020075a7 */ /* 0x000ea4000800017f */
[----:B--2---:R-:W-:Y:S05]  /*13d70*/  @!P0 BRA `(.L_x_8364) ;  /* 0x0000003000448947 */ /* 0x004fea0003800000 */
.L_x_8463:
        /* <DEDUP_REMOVED lines=11> */
.L_x_8365:
        /* <DEDUP_REMOVED lines=22> */
.L_x_8464:
        /* <DEDUP_REMOVED lines=8> */
.L_x_8367:
        /* <DEDUP_REMOVED lines=34> */
.L_x_8362:
[----:B------:R-:W-:Y:S05]  /*14230*/  BSYNC B2 ;  /* 0x0000000000027941 */ /* 0x000fea0003800000 */
.L_x_8361:
[----:B------:R-:W2:Y:S02]  /*14240*/  LDL.LU R2, [R1+0x20] ;  /* 0x0000200001027983 */ /* 0x000ea40000300800 */
[----:B--2---:R-:W-:-:S07]  /*14250*/  VIADD R5, R2, 0xfffffffd ;  /* 0xfffffffd02057836 */ /* 0x004fce0000000000 */
.L_x_8360:
[----:B------:R-:W-:Y:S05]  /*14260*/  BSYNC B1 ;  /* 0x0000000000017941 */ /* 0x000fea0003800000 */
.L_x_8359:
[----:B------:R-:W-:-:S05]  /*14270*/  IMAD.MOV R2, RZ, RZ, -R9 ;  /* 0x000000ffff027224 */ /* 0x000fca00078e0a09 */
[----:B------:R-:W-:-:S13]  /*14280*/  ISETP.NE.AND P0, PT, R3, R2, PT ;  /* 0x000000020300720c */ /* 0x000fda0003f05270 */
[----:B------:R-:W-:Y:S05]  /*14290*/  @!P0 BRA `(.L_x_8358) ;  /* 0x0000000c008c8947 */ /* 0x000fea0003800000 */
.L_x_8382:
        /* <DEDUP_REMOVED lines=10> */
[----:B------:R-:W-:Y:S01]  /*14340*/  ISETP.NE.U32.AND P0, PT, RZ, UR38, PT ;  /* 0x00000026ff007c0c */ /* 0x000fe2000bf05070 */
[----:B------:R-:W-:-:S03]  /*14350*/  IMAD.MOV.U32 R11, RZ, RZ, R5 ;  /* 0x000000ffff0b7224 */ /* 0x000fc600078e0005 */
[----:B------:R-:W-:-:S13]  /*14360*/  ISETP.NE.AND.EX P0, PT, RZ, UR39, PT, P0 ;  /* 0x00000027ff007c0c */ /* 0x000fda000bf05300 */
[----:B------:R-:W-:Y:S05]  /*14370*/  @!P0 BRA `(.L_x_8370) ;  /* 0x0000000000408947 */ /* 0x000fea0003800000 */
[----:B------:R-:W2:Y:S02]  /*14380*/  LDC R6, c[0x0][0x41c] ;  /* 0x00010700ff067b82 */ /* 0x000ea40000000800 */
        /* <DEDUP_REMOVED lines=15> */
.L_x_8370:
[----:B------:R-:W3:Y:S01]  /*14480*/  S2R R3, SR_CgaCtaId ;  /* 0x0000000000037919 */ /* 0x000ee20000008800 */
[----:B------:R-:W-:Y:S02]  /*14490*/  MOV R2, 0x400 ;  /* 0x0000040000027802 */ /* 0x000fe40000000f00 */
[----:B--2---:R-:W-:Y:S02]  /*144a0*/  SHF.L.U32 R7, R10, 0x1f, RZ ;  /* 0x0000001f0a077819 */ /* 0x004fe400000006ff */
[----:B---3--:R-:W-:-:S05]  /*144b0*/  LEA R2, R3, R2, 0x18 ;  /* 0x0000000203027211 */ /* 0x008fca00078ec0ff */
[----:B------:R-:W-:-:S04]  /*144c0*/  IMAD R3, R9, 0x8, R2 ;  /* 0x0000000809037824 */ /* 0x000fc800078e0202 */
[----:B------:R-:W2:Y:S02]  /*144d0*/  SYNCS.PHASECHK.TRANS64.TRYWAIT P0, [R3+URZ+0x32440], R7 ;  /* 0x03244007030075a7 */ /* 0x000ea4000800017f */
[----:B--2---:R-:W-:Y:S05]  /*144e0*/  @!P0 BRA `(.L_x_8371) ;  /* 0x0000002800908947 */ /* 0x004fea0003800000 */
.L_x_8465:
        /* <DEDUP_REMOVED lines=11> */
.L_x_8372:
        /* <DEDUP_REMOVED lines=21> */
.L_x_8466:
        /* <DEDUP_REMOVED lines=8> */
.L_x_8374:
        /* <DEDUP_REMOVED lines=33> */
.L_x_8369:
[----:B------:R-:W-:Y:S05]  /*14980*/  BSYNC B1 ;  /* 0x0000000000017941 */ /* 0x000fea0003800000 */
.L_x_8368:
        /* <DEDUP_REMOVED lines=13> */
[----:B------:R-:W3:Y:S02]  /*14a60*/  LDC R6, c[0x0][0x41c] ;  /* 0x00010700ff067b82 */ /* 0x000ee40000000800 */
        /* <DEDUP_REMOVED lines=15> */
.L_x_8377:
[----:B------:R-:W4:Y:S01]  /*14b60*/  S2R R3, SR_CgaCtaId ;  /* 0x0000000000037919 */ /* 0x000f220000008800 */
[----:B------:R-:W-:Y:S02]  /*14b70*/  MOV R2, 0x400 ;  /* 0x0000040000027802 */ /* 0x000fe40000000f00 */
[----:B---3--:R-:W-:Y:S02]  /*14b80*/  SHF.L.U32 R7, R10, 0x1f, RZ ;  /* 0x0000001f0a077819 */ /* 0x008fe400000006ff */
[----:B----4-:R-:W-:-:S05]  /*14b90*/  LEA R2, R3, R2, 0x18 ;  /* 0x0000000203027211 */ /* 0x010fca00078ec0ff */
[----:B------:R-:W-:-:S04]  /*14ba0*/  IMAD R3, R11, 0x8, R2 ;  /* 0x000000080b037824 */ /* 0x000fc800078e0202 */
[----:B------:R-:W3:Y:S02]  /*14bb0*/  SYNCS.PHASECHK.TRANS64.TRYWAIT P0, [R3+URZ+0x32440], R7 ;  /* 0x03244007030075a7 */ /* 0x000ee4000800017f */
[----:B---3--:R-:W-:Y:S05]  /*14bc0*/  @!P0 BRA `(.L_x_8378) ;  /* 0x0000002400008947 */ /* 0x008fea0003800000 */
.L_x_8467:
        /* <DEDUP_REMOVED lines=11> */
.L_x_8379:
        /* <DEDUP_REMOVED lines=22> */
.L_x_8468:
        /* <DEDUP_REMOVED lines=8> */
.L_x_8381:
        /* <DEDUP_REMOVED lines=34> */
.L_x_8376:
[----:B------:R-:W-:Y:S05]  /*15080*/  BSYNC B1 ;  /* 0x0000000000017941 */ /* 0x000fea0003800000 */
.L_x_8375:
[C---:B------:R-:W-:Y:S01]  /*15090*/  ISETP.GT.AND P0, PT, R5.reuse, 0x1, PT ;  /* 0x000000010500780c */ /* 0x040fe20003f04270 */
[----:B------:R-:W-:-:S04]  /*150a0*/  VIADD R2, R5, 0xfffffffe ;  /* 0xfffffffe05027836 */ /* 0x000fc80000000000 */
[----:B------:R-:W-:-:S08]  /*150b0*/  IMAD.MOV.U32 R5, RZ, RZ, R2 ;  /* 0x000000ffff057224 */ /* 0x000fd000078e0002 */
[----:B------:R-:W-:Y:S05]  /*150c0*/  @P0 BRA `(.L_x_8382) ;  /* 0xfffffff000740947 */ /* 0x000fea000383ffff */
.L_x_8358:
[----:B------:R-:W-:Y:S05]  /*150d0*/  BSYNC B0 ;  /* 0x0000000000007941 */ /* 0x000fea0003800000 */
.L_x_8357:
        /* <DEDUP_REMOVED lines=23> */
.L_x_8384:
[----:B------:R-:W-:Y:S05]  /*15250*/  BSYNC B0 ;  /* 0x0000000000007941 */ /* 0x000fea0003800000 */
.L_x_8383:
[----:B---3--:R-:W3:Y:S02]  /*15260*/  LDL.LU R2, [R1+0x8] ;  /* 0x0000080001027983 */ /* 0x008ee40000300800 */
[----:B---3--:R-:W-:-:S05]  /*15270*/  LOP3.LUT R2, R2, R0, RZ, 0x3c, !PT ;  /* 0x0000000002027212 */ /* 0x008fca00078e3cff */
[----:B------:R3:W-:Y:S02]  /*15280*/  STL [R1+0x8], R2 ;  /* 0x0000080201007387 */ /* 0x0007e40000100800 */
.L_x_8339:
[----:B------:R-:W-:Y:S05]  /*15290*/  BSYNC B6 ;  /* 0x0000000000067941 */ /* 0x000fea0003800000 */
.L_x_8337:
[----:B------:R-:W-:-:S03]  /*152a0*/  UMOV UR4, 0xffffffff ;  /* 0xffffffff00047882 */ /* 0x000fc60000000000 */
[----:B------:R-:W-:Y:S05]  /*152b0*/  BRA.DIV UR4, `(.L_x_8385) ;  /* 0x0000001e046c7947 */ /* 0x000fea000b800000 */
[----:B0-----:R0:W4:Y:S04]  /*152c0*/  SHFL.IDX PT, R4, R16, RZ, 0x1f ;  /* 0x00001fff10047589 */ /* 0x00112800000e0000 */
[----:B------:R0:W0:Y:S02]  /*152d0*/  SHFL.IDX PT, R5, R16, 0x1, 0x1f ;  /* 0x00201f0010057f89 */ /* 0x00002400000e0000 */
.L_x_8472:
        /* <DEDUP_REMOVED lines=13> */
.L_x_8387:
[----:B------:R-:W-:Y:S05]  /*153b0*/  BSYNC B0 ;  /* 0x0000000000007941 */ /* 0x000fea0003800000 */
.L_x_8386:
        /* <DEDUP_REMOVED lines=9> */
[----:B-1-3--:R-:W-:Y:S02]  /*15450*/  SEL R2, R14, RZ, P1 ;  /* 0x000000ff0e027207 */ /* 0x00afe40000800000 */
        /* <DEDUP_REMOVED lines=13> */
.L_x_8480:
[----:B------:R-:W-:Y:S02]  /*15530*/  ULDC UR4, c[0x0][0xd10] ;  /* 0x0003440000047ab9 */ /* 0x000fe40000000800 */
[----:B------:R-:W-:-:S04]  /*15540*/  IMAD.U32 R16, RZ, RZ, UR4 ;  /* 0x00000004ff107e24 */ /* 0x000fc8000f8e00ff */
[----:B-1----:R-:W-:-:S04]  /*15550*/  IMAD R2, R14, R16, RZ ;  /* 0x000000100e027224 */ /* 0x002fc800078e02ff */
[----:B------:R-:W-:-:S05]  /*15560*/  IMAD.IADD R5, R5, 0x1, R2 ;  /* 0x0000000105057824 */ /* 0x000fca00078e0202 */
[----:B----4-:R-:W-:-:S13]  /*15570*/  ISETP.GT.AND P0, PT, R5, R4, PT ;  /* 0x000000040500720c */ /* 0x010fda0003f04270 */
[----:B------:R-:W-:Y:S05]  /*15580*/  @P0 BRA `(.L_x_8389) ;  /* 0x0000000000b40947 */ /* 0x000fea0003800000 */
[----:B------:R-:W1:Y:S02]  /*15590*/  LDC R0, c[0x0][0xd14] ;  /* 0x00034500ff007b82 */ /* 0x000e640000000800 */
.L_x_8394:
        /* <DEDUP_REMOVED lines=14> */
.L_x_8392:
[----:B------:R-:W-:Y:S05]  /*15680*/  BSYNC B0 ;  /* 0x0000000000007941 */ /* 0x000fea0003800000 */
.L_x_8391:
        /* <DEDUP_REMOVED lines=23> */
.L_x_8488:
[----:B------:R-:W-:Y:S02]  /*15800*/  ULDC UR4, c[0x0][0xd10] ;  /* 0x0003440000047ab9 */ /* 0x000fe40000000800 */
[----:B------:R-:W-:-:S04]  /*15810*/  IMAD.U32 R16, RZ, RZ, UR4 ;  /* 0x00000004ff107e24 */ /* 0x000fc8000f8e00ff */
[----:B-1----:R-:W-:-:S04]  /*15820*/  IMAD R2, R14, R16, RZ ;  /* 0x000000100e027224 */ /* 0x002fc800078e02ff */
[----:B------:R-:W-:-:S05]  /*15830*/  IMAD.IADD R5, R2, 0x1, R5 ;  /* 0x0000000102057824 */ /* 0x000fca00078e0205 */
[----:B------:R-:W-:-:S13]  /*15840*/  ISETP.GT.AND P0, PT, R5, R4, PT ;  /* 0x000000040500720c */ /* 0x000fda0003f04270 */
[----:B------:R-:W-:Y:S05]  /*15850*/  @!P0 BRA `(.L_x_8394) ;  /* 0xfffffffc00508947 */ /* 0x000fea000383ffff */
.L_x_8389:
        /* <DEDUP_REMOVED lines=8> */
.L_x_8492:
[----:B------:R-:W-:Y:S01]  /*158e0*/  ISETP.NE.AND P0, PT, R6, RZ, PT ;  /* 0x000000ff0600720c */ /* 0x000fe20003f05270 */
[----:B------:R-:W-:-:S12]  /*158f0*/  IMAD.MOV.U32 R14, RZ, RZ, RZ ;  /* 0x000000ffff0e7224 */ /* 0x000fd800078e00ff */
[----:B------:R-:W-:Y:S05]  /*15900*/  @!P0 BRA `(.L_x_8396) ;  /* 0x0000000000108947 */ /* 0x000fea0003800000 */
[----:B------:R-:W-:Y:S01]  /*15910*/  UMOV UR4, 0xffffffff ;  /* 0xffffffff00047882 */ /* 0x000fe20000000000 */
[----:B------:R-:W-:Y:S02]  /*15920*/  VIADD R12, R5, 0xffffffff ;  /* 0xffffffff050c7836 */ /* 0x000fe40000000000 */
[----:B------:R-:W-:Y:S05]  /*15930*/  BRA.DIV UR4, `(.L_x_8397) ;  /* 0x0000002204007947 */ /* 0x000fea000b800000 */
[----:B------:R4:W0:Y:S02]  /*15940*/  SHFL.IDX PT, R14, R3, R12, 0x1f ;  /* 0x00001f0c030e7589 */ /* 0x00082400000e0000 */
.L_x_8396:
[----:B---3--:R-:W-:Y:S01]  /*15950*/  IABS R6, R17 ;  /* 0x0000001100067213 */ /* 0x008fe20000000000 */
[----:B0-----:R-:W-:Y:S02]  /*15960*/  IMAD R16, R14, R16, R2 ;  /* 0x000000100e107224 */ /* 0x001fe400078e0202 */
[----:B------:R-:W-:Y:S01]  /*15970*/  IMAD.MOV.U32 R2, RZ, RZ, RZ ;  /* 0x000000ffff027224 */ /* 0x000fe200078e00ff */
[----:B------:R-:W0:Y:S01]  /*15980*/  I2F.RP R7, R6 ;  /* 0x0000000600077306 */ /* 0x000e220000209400 */
[----:B------:R-:W-:-:S07]  /*15990*/  IMAD.IADD R19, R5, 0x1, R19 ;  /* 0x0000000105137824 */ /* 0x000fce00078e0213 */
[----:B0-----:R-:W0:Y:S02]  /*159a0*/  MUFU.RCP R7, R7 ;  /* 0x0000000700077308 */ /* 0x001e240000001000 */
[----:B0-----:R-:W-:-:S06]  /*159b0*/  VIADD R8, R7, 0xffffffe ;  /* 0x0ffffffe07087836 */ /* 0x001fcc0000000000 */
[----:B----4-:R-:W0:Y:S02]  /*159c0*/  F2I.FTZ.U32.TRUNC.NTZ R3, R8 ;  /* 0x0000000800037305 */ /* 0x010e24000021f000 */
        /* <DEDUP_REMOVED lines=23> */
.L_x_8390:
[----:B------:R-:W-:Y:S01]  /*15b40*/  UMOV UR4, URZ ;  /* 0x0000003f00047c82 */ /* 0x000fe20008000000 */
[----:B------:R-:W-:Y:S01]  /*15b50*/  UMOV UR5, URZ ;  /* 0x0000003f00057c82 */ /* 0x000fe20008000000 */
[----:B------:R-:W-:Y:S01]  /*15b60*/  ULDC UR6, c[0x0][0xd14] ;  /* 0x0003450000067ab9 */ /* 0x000fe20000000800 */
[----:B------:R-:W-:Y:S02]  /*15b70*/  IMAD.MOV.U32 R16, RZ, RZ, R4 ;  /* 0x000000ffff107224 */ /* 0x000fe400078e0004 */
[----:B------:R-:W-:Y:S02]  /*15b80*/  IMAD.U32 R17, RZ, RZ, UR4 ;  /* 0x00000004ff117e24 */ /* 0x000fe4000f8e00ff */
[----:B------:R-:W-:Y:S02]  /*15b90*/  IMAD.U32 R18, RZ, RZ, UR5 ;  /* 0x00000005ff127e24 */ /* 0x000fe4000f8e00ff */
[----:B------:R-:W-:-:S07]  /*15ba0*/  IMAD.U32 R19, RZ, RZ, UR6 ;  /* 0x00000006ff137e24 */ /* 0x000fce000f8e00ff */
.L_x_8398:
        /* <DEDUP_REMOVED lines=12> */
.L_x_8317:
[----:B------:R-:W4:Y:S01]  /*15c70*/  S2R R3, SR_CgaCtaId ;  /* 0x0000000000037919 */ /* 0x000f220000008800 */
[----:B------:R-:W-:Y:S01]  /*15c80*/  UIADD3 UR4, UR50, 0x1, URZ ;  /* 0x0000000132047890 */ /* 0x000fe2000fffe03f */
[----:B0-----:R-:W-:-:S03]  /*15c90*/  MOV R0, 0x400 ;  /* 0x0000040000007802 */ /* 0x001fc60000000f00 */
[----:B------:R-:W-:-:S04]  /*15ca0*/  ULEA.HI UR5, UR4, UR4, URZ, 0x1 ;  /* 0x0000000404057291 */ /* 0x000fc8000f8f083f */
[----:B------:R-:W-:-:S04]  /*15cb0*/  ULOP3.LUT UR5, UR5, 0xfffffffe, URZ, 0xc0, !UPT ;  /* 0xfffffffe05057892 */ /* 0x000fc8000f8ec03f */
[----:B------:R-:W-:Y:S01]  /*15cc0*/  UIADD3 UR5, UR4, -UR5, URZ ;  /* 0x8000000504057290 */ /* 0x000fe2000fffe03f */
[----:B----4-:R-:W-:-:S05]  /*15cd0*/  LEA R0, R3, R0, 0x18 ;  /* 0x0000000003007211 */ /* 0x010fca00078ec0ff */
[----:B------:R-:W-:-:S05]  /*15ce0*/  IMAD.U32 R3, RZ, RZ, UR5 ;  /* 0x00000005ff037e24 */ /* 0x000fca000f8e00ff */
[----:B------:R-:W-:-:S04]  /*15cf0*/  SHF.L.U32 R3, R3, 0x1f, RZ ;  /* 0x0000001f03037819 */ /* 0x000fc800000006ff */
[----:B------:R-:W0:Y:S02]  /*15d00*/  SYNCS.PHASECHK.TRANS64.TRYWAIT P0, [R0+URZ+0x32420], R3 ;  /* 0x03242003000075a7 */ /* 0x000e24000800017f */
[----:B0-----:R-:W-:Y:S05]  /*15d10*/  @!P0 BRA `(.L_x_8400) ;  /* 0x0000001c002c8947 */ /* 0x001fea0003800000 */
.L_x_8495:
[----:B------:R-:W-:-:S03]  /*15d20*/  UMOV UR4, 0xffffffff ;  /* 0xffffffff00047882 */ /* 0x000fc60000000000 */
[----:B------:R-:W-:Y:S05]  /*15d30*/  BRA.DIV UR4, `(.L_x_8401) ;  /* 0x0000001e04387947 */ /* 0x000fea000b800000 */
[----:B---3--:R-:W3:Y:S02]  /*15d40*/  S2R R2, SR_TID.X ;  /* 0x0000000000027919 */ /* 0x008ee40000002100 */
[----:B---3--:R-:W-:-:S04]  /*15d50*/  SHF.R.U32.HI R2, RZ, 0x5, R2 ;  /* 0x00000005ff027819 */ /* 0x008fc80000011602 */
[----:B------:R-:W-:-:S05]  /*15d60*/  LOP3.LUT R2, R2, 0x3, RZ, 0xc0, !PT ;  /* 0x0000000302027812 */ /* 0x000fca00078ec0ff */
[----:B------:R3:W4:Y:S02]  /*15d70*/  SHFL.IDX PT, R14, R2, RZ, 0x1f ;  /* 0x00001fff020e7589 */ /* 0x00072400000e0000 */
.L_x_8498:
[----:B----4-:R-:W-:-:S13]  /*15d80*/  ISETP.NE.AND P0, PT, R14, RZ, PT ;  /* 0x000000ff0e00720c */ /* 0x010fda0003f05270 */
[----:B------:R-:W-:Y:S05]  /*15d90*/  @P0 BRA `(.L_x_8174) ;  /* 0x00000000009c0947 */ /* 0x000fea0003800000 */
[----:B------:R-:W-:-:S03]  /*15da0*/  UMOV UR4, 0xffffffff ;  /* 0xffffffff00047882 */ /* 0x000fc60000000000 */
[----:B------:R-:W-:Y:S05]  /*15db0*/  BRA.DIV UR4, `(.L_x_8402) ;  /* 0x0000001e044c7947 */ /* 0x000fea000b800000 */
[----:B------:R-:W-:-:S13]  /*15dc0*/  ELECT P6, URZ, PT ;  /* 0x00000000003f782f */ /* 0x000fda00038c0000 */
.L_x_8501:
[----:B------:R-:W-:Y:S05]  /*15dd0*/  @!P6 BRA `(.L_x_8174) ;  /* 0x00000000008ce947 */ /* 0x000fea0003800000 */
[----:B---3--:R-:W3:Y:S02]  /*15de0*/  LDL R2, [R1+0x80] ;  /* 0x0000800001027983 */ /* 0x008ee40000100800 */
[----:B---3--:R-:W-:-:S13]  /*15df0*/  R2UR UR4, R2 ;  /* 0x00000000020472ca */ /* 0x008fda00000e0000 */
[----:B------:R-:W-:-:S06]  /*15e00*/  ULOP3.LUT UR4, UR4, 0x2, URZ, 0xfc, !UPT ;  /* 0x0000000204047892 */ /* 0x000fcc000f8efc3f */
[----:B------:R-:W-:-:S05]  /*15e10*/  IMAD.U32 R2, RZ, RZ, UR4 ;  /* 0x00000004ff027e24 */ /* 0x000fca000f8e00ff */
[----:B------:R-:W-:-:S13]  /*15e20*/  ISETP.NE.AND P2, PT, R2, 0x3, PT ;  /* 0x000000030200780c */ /* 0x000fda0003f45270 */
[----:B------:R-:W-:Y:S05]  /*15e30*/  @!P2 BRA `(.L_x_8403) ;  /* 0x000000000004a947 */ /* 0x000fea0003800000 */
[----:B------:R-:W-:Y:S01]  /*15e40*/  BPT.TRAP 0x1 ;  /* 0x000000040000795c */ /* 0x000fe20000300000 */
.L_x_8403:
[----:B0-----:R-:W3:Y:S04]  /*15e50*/  LDL R3, [R1] ;  /* 0x0000000001037983 */ /* 0x001ee80000100800 */
[----:B------:R-:W1:Y:S01]  /*15e60*/  LDL.LU R7, [R1+0x8] ;  /* 0x0000080001077983 */ /* 0x000e620000300800 */
[----:B------:R-:W-:-:S04]  /*15e70*/  VIADD R2, R0, 0x32440 ;  /* 0x0003244000027836 */ /* 0x000fc80000000000 */
[C---:B---3--:R-:W-:Y:S02]  /*15e80*/  IMAD R6, R3.reuse, 0x8, R2 ;  /* 0x0000000803067824 */ /* 0x048fe400078e0202 */
[----:B------:R-:W-:Y:S01]  /*15e90*/  VIADD R3, R3, 0x1 ;  /* 0x0000000103037836 */ /* 0x000fe20000000000 */
[----:B-1----:R-:W-:-:S04]  /*15ea0*/  SHF.L.U32 R5, R7, 0x1f, RZ ;  /* 0x0000001f07057819 */ /* 0x002fc800000006ff */
        /* <DEDUP_REMOVED lines=8> */
.L_x_8502:
[----:B------:R-:W1:Y:S02]  /*15f30*/  SYNCS.PHASECHK.TRANS64.TRYWAIT P0, [R7+URZ], R2 ;  /* 0x00000002070075a7 */ /* 0x000e64000800017f */
[----:B-1----:R-:W-:Y:S05]  /*15f40*/  @!P0 BRA `(.L_x_8405) ;  /* 0x0000001c001c8947 */ /* 0x002fea0003800000 */
.L_x_8503:
[----:B------:R-:W-:Y:S05]  /*15f50*/  @!P2 BRA `(.L_x_8406) ;  /* 0x000000000004a947 */ /* 0x000fea0003800000 */
[----:B------:R-:W-:Y:S01]  /*15f60*/  BPT.TRAP 0x1 ;  /* 0x000000040000795c */ /* 0x000fe20000300000 */
.L_x_8406:
[----:B------:R-:W3:Y:S01]  /*15f70*/  LDL.LU R4, [R1] ;  /* 0x0000000001047983 */ /* 0x000ee20000300800 */
[----:B------:R-:W-:-:S04]  /*15f80*/  VIADD R0, R0, 0x32460 ;  /* 0x0003246000007836 */ /* 0x000fc80000000000 */
[----:B---3--:R-:W-:-:S04]  /*15f90*/  IMAD R4, R4, 0x8, R0 ;  /* 0x0000000804047824 */ /* 0x008fc800078e0200 */
[----:B------:R-:W3:Y:S02]  /*15fa0*/  SYNCS.PHASECHK.TRANS64.TRYWAIT P0, [R4+URZ], R5 ;  /* 0x00000005040075a7 */ /* 0x000ee4000800017f */
[----:B---3--:R-:W-:Y:S05]  /*15fb0*/  @!P0 BRA `(.L_x_8407) ;  /* 0x0000001c00148947 */ /* 0x008fea0003800000 */
.L_x_8504:
[----:B------:R-:W-:-:S07]  /*15fc0*/  IMAD R3, R3, 0x8, R0 ;  /* 0x0000000803037824 */ /* 0x000fce00078e0200 */
.L_x_8408:
[----:B----4-:R4:W0:Y:S02]  /*15fd0*/  SYNCS.PHASECHK.TRANS64.TRYWAIT P0, [R3+URZ], R2 ;  /* 0x00000002030075a7 */ /* 0x010824000800017f */
[----:B0-----:R-:W-:Y:S05]  /*15fe0*/  @!P0 NANOSLEEP.SYNCS 0x989680 ;  /* 0x009896800000895d */ /* 0x001fea0003900000 */
[----:B------:R-:W0:Y:S02]  /*15ff0*/  @!P0 SYNCS.PHASECHK.TRANS64 P0, [R3+URZ], R2 ;  /* 0x00000002030085a7 */ /* 0x000e24000800007f */
[----:B0-----:R-:W-:Y:S05]  /*16000*/  @!P0 BRA `(.L_x_8408) ;  /* 0xfffffffc00f08947 */ /* 0x001fea000383ffff */
.L_x_8174:
[----:B------:R-:W-:Y:S05]  /*16010*/  BSYNC B7 ;  /* 0x0000000000077941 */ /* 0x000fea0003800000 */
.L_x_8171:
[----:B------:R-:W-:Y:S05]  /*16020*/  EXIT ;  /* 0x000000000000794d */ /* 0x000fea0003800000 */
.L_x_8192:
[----:B0-----:R0:W1:Y:S02]  /*16030*/  SYNCS.PHASECHK.TRANS64.TRYWAIT P6, [R95+URZ+0x32490], R110 ;  /* 0x0324906e5f0075a7 */ /* 0x00106400080c017f */
[----:B-1----:R-:W-:Y:S05]  /*16040*/  @!P6 NANOSLEEP.SYNCS 0x989680 ;  /* 0x009896800000e95d */ /* 0x002fea0003900000 */
[----:B------:R-:W1:Y:S02]  /*16050*/  @!P6 SYNCS.PHASECHK.TRANS64 P6, [R95+URZ+0x32490], R110 ;  /* 0x0324906e5f00e5a7 */ /* 0x000e6400080c007f */
[----:B-1----:R-:W-:Y:S05]  /*16060*/  @!P6 BRA `(.L_x_8192) ;  /* 0xfffffffc00f0e947 */ /* 0x002fea000383ffff */
[----:B------:R-:W-:Y:S05]  /*16070*/  BRA `(.L_x_8409) ;  /* 0xfffffec800f47947 */ /* 0x000fea000383ffff */
.L_x_8210:
[----:B0-----:R0:W1:Y:S02]  /*16080*/  SYNCS.PHASECHK.TRANS64.TRYWAIT P5, [R95+URZ+0x32490], R110 ;  /* 0x0324906e5f0075a7 */ /* 0x00106400080a017f */
[----:B-1----:R-:W-:Y:S05]  /*16090*/  @!P5 NANOSLEEP.SYNCS 0x989680 ;  /* 0x009896800000d95d */ /* 0x002fea0003900000 */
[----:B------:R-:W1:Y:S02]  /*160a0*/  @!P5 SYNCS.PHASECHK.TRANS64 P5, [R95+URZ+0x32490], R110 ;  /* 0x0324906e5f00d5a7 */ /* 0x000e6400080a007f */
[----:B-1----:R-:W-:Y:S05]  /*160b0*/  @!P5 BRA `(.L_x_8210) ;  /* 0xfffffffc00f0d947 */ /* 0x002fea000383ffff */
[----:B------:R-:W-:Y:S05]  /*160c0*/  BRA `(.L_x_8410) ;  /* 0xfffffedc00b07947 */ /* 0x000fea000383ffff */
.L_x_8219:
[----:B0-----:R0:W1:Y:S02]  /*160d0*/  SYNCS.PHASECHK.TRANS64.TRYWAIT P4, [R95+URZ+0x32490], R110 ;  /* 0x0324906e5f0075a7 */ /* 0x001064000808017f */
[----:B-1----:R-:W-:Y:S05]  /*160e0*/  @!P4 NANOSLEEP.SYNCS 0x989680 ;  /* 0x009896800000c95d */ /* 0x002fea0003900000 */
[----:B------:R-:W1:Y:S02]  /*160f0*/  @!P4 SYNCS.PHASECHK.TRANS64 P4, [R95+URZ+0x32490], R110 ;  /* 0x0324906e5f00c5a7 */ /* 0x000e64000808007f */
[----:B-1----:R-:W-:Y:S05]  /*16100*/  @!P4 BRA `(.L_x_8219) ;  /* 0xfffffffc00f0c947 */ /* 0x002fea000383ffff */
[----:B------:R-:W-:Y:S05]  /*16110*/  BRA `(.L_x_8411) ;  /* 0xfffffeec00d87947 */ /* 0x000fea000383ffff */
.L_x_8225:
[----:B-1----:R1:W2:Y:S02]  /*16120*/  SYNCS.PHASECHK.TRANS64.TRYWAIT P3, [R95+URZ+0x324b0], R110 ;  /* 0x0324b06e5f0075a7 */ /* 0x0022a4000806017f */
[----:B--2---:R-:W-:Y:S05]  /*16130*/  @!P3 NANOSLEEP.SYNCS 0x989680 ;  /* 0x009896800000b95d */ /* 0x004fea0003900000 */
[----:B------:R-:W2:Y:S02]  /*16140*/  @!P3 SYNCS.PHASECHK.TRANS64 P3, [R95+URZ+0x324b0], R110 ;  /* 0x0324b06e5f00b5a7 */ /* 0x000ea4000806007f */
[----:B--2---:R-:W-:Y:S05]  /*16150*/  @!P3 BRA `(.L_x_8225) ;  /* 0xfffffffc00f0b947 */ /* 0x004fea000383ffff */
[----:B------:R-:W-:Y:S05]  /*16160*/  BRA `(.L_x_8412) ;  /* 0xfffffef000647947 */ /* 0x000fea000383ffff */
.L_x_8233:
        /* <DEDUP_REMOVED lines=8> */
.L_x_8414:
[----:B------:R-:W-:Y:S05]  /*161f0*/  BSYNC B0 ;  /* 0x0000000000007941 */ /* 0x000fea0003800000 */
.L_x_8413:
[----:B------:R-:W-:Y:S05]  /*16200*/  BRA `(.L_x_8415) ;  /* 0xfffffefc00187947 */ /* 0x000fea000383ffff */
.L_x_8247:
        /* <DEDUP_REMOVED lines=8> */
.L_x_8417:
[----:B------:R-:W-:Y:S05]  /*16290*/  BSYNC B1 ;  /* 0x0000000000017941 */ /* 0x000fea0003800000 */
.L_x_8416:
[----:B------:R-:W-:Y:S05]  /*162a0*/  BRA `(.L_x_8418) ;  /* 0xffffff0400047947 */ /* 0x000fea000383ffff */
.L_x_8248:
        /* <DEDUP_REMOVED lines=8> */
.L_x_8420:
[----:B------:R-:W-:Y:S05]  /*16330*/  BSYNC B1 ;  /* 0x0000000000017941 */ /* 0x000fea0003800000 */
.L_x_8419:
[----:B------:R-:W-:Y:S05]  /*16340*/  BRA `(.L_x_8421) ;  /* 0xffffff0000e87947 */ /* 0x000fea000383ffff */
.L_x_8249:
        /* <DEDUP_REMOVED lines=8> */
.L_x_8423:
[----:B------:R-:W-:Y:S05]  /*163d0*/  BSYNC B1 ;  /* 0x0000000000017941 */ /* 0x000fea0003800000 */
.L_x_8422:
[----:B------:R-:W-:Y:S05]  /*163e0*/  BRA `(.L_x_8424) ;  /* 0xffffff0000cc7947 */ /* 0x000fea000383ffff */
.L_x_8250:
        /* <DEDUP_REMOVED lines=8> */
.L_x_8426:
[----:B------:R-:W-:Y:S05]  /*16470*/  BSYNC B1 ;  /* 0x0000000000017941 */ /* 0x000fea0003800000 */
.L_x_8425:
[----:B------:R-:W-:Y:S05]  /*16480*/  BRA `(.L_x_8427) ;  /* 0xffffff0000b07947 */ /* 0x000fea000383ffff */
.L_x_8252:
[----:B--2---:R2:W3:Y:S02]  /*16490*/  SYNCS.PHASECHK.TRANS64.TRYWAIT P1, [R18+URZ+0x32400], R7 ;  /* 0x03240007120075a7 */ /* 0x0044e4000802017f */
[----:B---3--:R-:W-:Y:S05]  /*164a0*/  @!P1 NANOSLEEP.SYNCS 0x989680 ;  /* 0x009896800000995d */ /* 0x008fea0003900000 */
[----:B------:R-:W3:Y:S02]  /*164b0*/  @!P1 SYNCS.PHASECHK.TRANS64 P1, [R18+URZ+0x32400], R7 ;  /* 0x03240007120095a7 */ /* 0x000ee4000802007f */
[----:B---3--:R-:W-:Y:S05]  /*164c0*/  @!P1 BRA `(.L_x_8252) ;  /* 0xfffffffc00f09947 */ /* 0x008fea000383ffff */
[----:B------:R-:W-:Y:S05]  /*164d0*/  BRA `(.L_x_8428) ;  /* 0xffffff0400107947 */ /* 0x000fea000383ffff */
.L_x_8260:
        /* <DEDUP_REMOVED lines=8> */
.L_x_8430:
[----:B------:R-:W-:Y:S05]  /*16560*/  BSYNC B1 ;  /* 0x0000000000017941 */ /* 0x000fea0003800000 */
.L_x_8429:
[----:B------:R-:W-:Y:S05]  /*16570*/  BRA `(.L_x_8431) ;  /* 0xffffff0c00dc7947 */ /* 0x000fea000383ffff */
.L_x_8261:
        /* <DEDUP_REMOVED lines=8> */
.L_x_8433:
[----:B------:R-:W-:Y:S05]  /*16600*/  BSYNC B1 ;  /* 0x0000000000017941 */ /* 0x000fea0003800000 */
.L_x_8432:
[----:B------:R-:W-:Y:S05]  /*16610*/  BRA `(.L_x_8434) ;  /* 0xffffff0c00c07947 */ /* 0x000fea000383ffff */
.L_x_8262:
        /* <DEDUP_REMOVED lines=8> */
.L_x_8436:
[----:B------:R-:W-:Y:S05]  /*166a0*/  BSYNC B1 ;  /* 0x0000000000017941 */ /* 0x000fea0003800000 */
.L_x_8435:
[----:B------:R-:W-:Y:S05]  /*166b0*/  BRA `(.L_x_8437) ;  /* 0xffffff0c00a47947 */ /* 0x000fea000383ffff */
.L_x_8263:
        /* <DEDUP_REMOVED lines=8> */
.L_x_8439:
[----:B------:R-:W-:Y:S05]  /*16740*/  BSYNC B1 ;  /* 0x0000000000017941 */ /* 0x000fea0003800000 */
.L_x_8438:
[----:B------:R-:W-:Y:S05]  /*16750*/  BRA `(.L_x_8440) ;  /* 0xffffff0c00887947 */ /* 0x000fea000383ffff */
.L_x_8265:
[----:B--2---:R2:W3:Y:S02]  /*16760*/  SYNCS.PHASECHK.TRANS64.TRYWAIT P1, [R18+URZ+0x32400], R3 ;  /* 0x03240003120075a7 */ /* 0x0044e4000802017f */
[----:B---3--:R-:W-:Y:S05]  /*16770*/  @!P1 NANOSLEEP.SYNCS 0x989680 ;  /* 0x009896800000995d */ /* 0x008fea0003900000 */
[----:B------:R-:W3:Y:S02]  /*16780*/  @!P1 SYNCS.PHASECHK.TRANS64 P1, [R18+URZ+0x32400], R3 ;  /* 0x03240003120095a7 */ /* 0x000ee4000802007f */
[----:B---3--:R-:W-:Y:S05]  /*16790*/  @!P1 BRA `(.L_x_8265) ;  /* 0xfffffffc00f09947 */ /* 0x008fea000383ffff */
[----:B------:R-:W-:Y:S05]  /*167a0*/  BRA `(.L_x_8441) ;  /* 0xffffff0c00e87947 */ /* 0x000fea000383ffff */
.L_x_8271:
[----:B--2---:R2:W3:Y:S02]  /*167b0*/  SYNCS.PHASECHK.TRANS64.TRYWAIT P1, [R3+URZ+0x32430], R6 ;  /* 0x03243006030075a7 */ /* 0x0044e4000802017f */
[----:B---3--:R-:W-:Y:S05]  /*167c0*/  @!P1 NANOSLEEP.SYNCS 0x989680 ;  /* 0x009896800000995d */ /* 0x008fea0003900000 */
[----:B------:R-:W3:Y:S02]  /*167d0*/  @!P1 SYNCS.PHASECHK.TRANS64 P1, [R3+URZ+0x32430], R6 ;  /* 0x03243006030095a7 */ /* 0x000ee4000802007f */
[----:B---3--:R-:W-:Y:S05]  /*167e0*/  @!P1 BRA `(.L_x_8271) ;  /* 0xfffffffc00f09947 */ /* 0x008fea000383ffff */
[----:B------:R-:W-:Y:S05]  /*167f0*/  BRA `(.L_x_8270) ;  /* 0xffffff1c000c7947 */ /* 0x000fea000383ffff */
.L_x_8273:
[----:B---3--:R3:W4:Y:S02]  /*16800*/  SYNCS.PHASECHK.TRANS64.TRYWAIT P1, [R18+URZ+0x32410], R5 ;  /* 0x03241005120075a7 */ /* 0x008724000802017f */
[----:B----4-:R-:W-:Y:S05]  /*16810*/  @!P1 NANOSLEEP.SYNCS 0x989680 ;  /* 0x009896800000995d */ /* 0x010fea0003900000 */
[----:B------:R-:W4:Y:S02]  /*16820*/  @!P1 SYNCS.PHASECHK.TRANS64 P1, [R18+URZ+0x32410], R5 ;  /* 0x03241005120095a7 */ /* 0x000f24000802007f */
[----:B----4-:R-:W-:Y:S05]  /*16830*/  @!P1 BRA `(.L_x_8273) ;  /* 0xfffffffc00f09947 */ /* 0x010fea000383ffff */
[----:B------:R-:W-:Y:S05]  /*16840*/  BRA `(.L_x_8442) ;  /* 0xffffff1c00f47947 */ /* 0x000fea000383ffff */
.L_x_8278:
[----:B------:R0:W0:Y:S02]  /*16850*/  SYNCS.PHASECHK.TRANS64.TRYWAIT P2, [R3+URZ+0x32450], R6 ;  /* 0x03245006030075a7 */ /* 0x000024000804017f */
[----:B0-----:R-:W-:Y:S05]  /*16860*/  @!P2 NANOSLEEP.SYNCS 0x989680 ;  /* 0x009896800000a95d */ /* 0x001fea0003900000 */
[----:B------:R-:W0:Y:S02]  /*16870*/  @!P2 SYNCS.PHASECHK.TRANS64 P2, [R3+URZ+0x32450], R6 ;  /* 0x032450060300a5a7 */ /* 0x000e24000804007f */
[----:B0-----:R-:W-:Y:S05]  /*16880*/  @!P2 BRA `(.L_x_8278) ;  /* 0xfffffffc00f0a947 */ /* 0x001fea000383ffff */
[----:B------:R-:W-:Y:S05]  /*16890*/  BRA `(.L_x_8277) ;  /* 0xffffff2000147947 */ /* 0x000fea000383ffff */
.L_x_8283:
[----:B-1----:R1:W2:Y:S02]  /*168a0*/  SYNCS.PHASECHK.TRANS64.TRYWAIT P3, [R6+URZ+0x32430], R0 ;  /* 0x03243000060075a7 */ /* 0x0022a4000806017f */
[----:B--2---:R-:W-:Y:S05]  /*168b0*/  @!P3 NANOSLEEP.SYNCS 0x989680 ;  /* 0x009896800000b95d */ /* 0x004fea0003900000 */
[----:B------:R-:W2:Y:S02]  /*168c0*/  @!P3 SYNCS.PHASECHK.TRANS64 P3, [R6+URZ+0x32430], R0 ;  /* 0x032430000600b5a7 */ /* 0x000ea4000806007f */
[----:B--2---:R-:W-:Y:S05]  /*168d0*/  @!P3 BRA `(.L_x_8283) ;  /* 0xfffffffc00f0b947 */ /* 0x004fea000383ffff */
[----:B------:R-:W-:Y:S05]  /*168e0*/  BRA `(.L_x_8282) ;  /* 0xffffff4400207947 */ /* 0x000fea000383ffff */
.L_x_8288:
[----:B---3--:R3:W4:Y:S02]  /*168f0*/  SYNCS.PHASECHK.TRANS64.TRYWAIT P3, [R6+URZ+0x32450], R0 ;  /* 0x03245000060075a7 */ /* 0x008724000806017f */
[----:B----4-:R-:W-:Y:S05]  /*16900*/  @!P3 NANOSLEEP.SYNCS 0x989680 ;  /* 0x009896800000b95d */ /* 0x010fea0003900000 */
[----:B------:R-:W4:Y:S02]  /*16910*/  @!P3 SYNCS.PHASECHK.TRANS64 P3, [R6+URZ+0x32450], R0 ;  /* 0x032450000600b5a7 */ /* 0x000f24000806007f */
[----:B----4-:R-:W-:Y:S05]  /*16920*/  @!P3 BRA `(.L_x_8288) ;  /* 0xfffffffc00f0b947 */ /* 0x010fea000383ffff */
[----:B------:R-:W-:Y:S05]  /*16930*/  BRA `(.L_x_8287) ;  /* 0xffffff4400cc7947 */ /* 0x000fea000383ffff */
.L_x_8321:
        /* <DEDUP_REMOVED lines=11> */
.L_x_8444:
[----:B------:R-:W-:Y:S05]  /*169f0*/  BSYNC B1 ;  /* 0x0000000000017941 */ /* 0x000fea0003800000 */
.L_x_8443:
[----:B------:R-:W-:Y:S05]  /*16a00*/  BRA `(.L_x_8445) ;  /* 0xffffffac00c47947 */ /* 0x000fea000383ffff */
.L_x_8322:
[----:B------:R-:W-:Y:S01]  /*16a10*/  BSSY B1, `(.L_x_8446) ;  /* 0x0000006000017945 */ /* 0x000fe20003800000 */
[----:B------:R-:W-:-:S07]  /*16a20*/  IMAD.MOV.U32 R15, RZ, RZ, -0x1 ;  /* 0xffffffffff0f7424 */ /* 0x000fce00078e00ff */
[----:B-----5:R-:W-:Y:S05]  /*16a30*/  WARPSYNC.COLLECTIVE R15, `(.L_x_8447) ;  /* 0x000000000f0c7348 */ /* 0x020fea0003c00000 */
[----:B------:R-:W-:Y:S02]  /*16a40*/  ELECT P6, UR62, PT ;  /* 0x00000000003e782f */ /* 0x000fe400038c0000 */
[----:B------:R-:W-:Y:S01]  /*16a50*/  MOV R14, UR62 ;  /* 0x0000003e000e7c02 */ /* 0x000fe20008000f00 */
[----:B-----5:R-:W-:Y:S10]  /*16a60*/  ENDCOLLECTIVE ;  /* 0x000000000000791b */ /* 0x020ff40003800000 */
.L_x_8447:
[----:B------:R-:W-:Y:S05]  /*16a70*/  BSYNC B1 ;  /* 0x0000000000017941 */ /* 0x000fea0003800000 */
.L_x_8446:
[----:B------:R-:W-:Y:S05]  /*16a80*/  BRA `(.L_x_8448) ;  /* 0xffffffac00b07947 */ /* 0x000fea000383ffff */
.L_x_8323:
[----:B0-----:R0:W1:Y:S02]  /*16a90*/  SYNCS.PHASECHK.TRANS64.TRYWAIT P0, [R5+URZ+0x32420], R7 ;  /* 0x03242007050075a7 */ /* 0x001064000800017f */
[----:B-1----:R-:W-:Y:S05]  /*16aa0*/  @!P0 NANOSLEEP.SYNCS 0x989680 ;  /* 0x009896800000895d */ /* 0x002fea0003900000 */
[----:B------:R-:W1:Y:S02]  /*16ab0*/  @!P0 SYNCS.PHASECHK.TRANS64 P0, [R5+URZ+0x32420], R7 ;  /* 0x03242007050085a7 */ /* 0x000e64000800007f */
[----:B-1----:R-:W-:Y:S05]  /*16ac0*/  @!P0 BRA `(.L_x_8323) ;  /* 0xfffffffc00f08947 */ /* 0x002fea000383ffff */
[----:B------:R-:W-:Y:S05]  /*16ad0*/  BRA `(.L_x_8449) ;  /* 0xffffffac00c87947 */ /* 0x000fea000383ffff */
.L_x_8326:
[----:B0-----:R0:W1:Y:S02]  /*16ae0*/  SYNCS.PHASECHK.TRANS64.TRYWAIT P0, [R7+URZ+0x324a0], R9 ;  /* 0x0324a009070075a7 */ /* 0x001064000800017f */
[----:B-1----:R-:W-:Y:S05]  /*16af0*/  @!P0 NANOSLEEP.SYNCS 0x989680 ;  /* 0x009896800000895d */ /* 0x002fea0003900000 */
[----:B------:R-:W1:Y:S02]  /*16b00*/  @!P0 SYNCS.PHASECHK.TRANS64 P0, [R7+URZ+0x324a0], R9 ;  /* 0x0324a009070085a7 */ /* 0x000e64000800007f */
[----:B-1----:R-:W-:Y:S05]  /*16b10*/  @!P0 BRA `(.L_x_8326) ;  /* 0xfffffffc00f08947 */ /* 0x002fea000383ffff */
[----:B------:R-:W-:Y:S05]  /*16b20*/  BRA `(.L_x_8450) ;  /* 0xffffffac00d47947 */ /* 0x000fea000383ffff */
.L_x_8328:
[----:B-1----:R1:W2:Y:S02]  /*16b30*/  SYNCS.PHASECHK.TRANS64.TRYWAIT P0, [R7+URZ+0x324c0], R9 ;  /* 0x0324c009070075a7 */ /* 0x0022a4000800017f */
[----:B--2---:R-:W-:Y:S05]  /*16b40*/  @!P0 NANOSLEEP.SYNCS 0x989680 ;  /* 0x009896800000895d */ /* 0x004fea0003900000 */
[----:B------:R-:W2:Y:S02]  /*16b50*/  @!P0 SYNCS.PHASECHK.TRANS64 P0, [R7+URZ+0x324c0], R9 ;  /* 0x0324c009070085a7 */ /* 0x000ea4000800007f */
[----:B--2---:R-:W-:Y:S05]  /*16b60*/  @!P0 BRA `(.L_x_8328) ;  /* 0xfffffffc00f08947 */ /* 0x004fea000383ffff */
[----:B------:R-:W-:Y:S05]  /*16b70*/  BRA `(.L_x_8451) ;  /* 0xffffffb000387947 */ /* 0x000fea000383ffff */
.L_x_8332:
[----:B0-----:R0:W1:Y:S02]  /*16b80*/  SYNCS.PHASECHK.TRANS64.TRYWAIT P0, [R7+URZ+0x324a0], R8 ;  /* 0x0324a008070075a7 */ /* 0x001064000800017f */
[----:B-1----:R-:W-:Y:S05]  /*16b90*/  @!P0 NANOSLEEP.SYNCS 0x989680 ;  /* 0x009896800000895d */ /* 0x002fea0003900000 */
[----:B------:R-:W1:Y:S02]  /*16ba0*/  @!P0 SYNCS.PHASECHK.TRANS64 P0, [R7+URZ+0x324a0], R8 ;  /* 0x0324a008070085a7 */ /* 0x000e64000800007f */
[----:B-1----:R-:W-:Y:S05]  /*16bb0*/  @!P0 BRA `(.L_x_8332) ;  /* 0xfffffffc00f08947 */ /* 0x002fea000383ffff */
[----:B------:R-:W-:Y:S05]  /*16bc0*/  BRA `(.L_x_8452) ;  /* 0xffffffb400287947 */ /* 0x000fea000383ffff */
.L_x_8334:
[----:B-1----:R1:W2:Y:S02]  /*16bd0*/  SYNCS.PHASECHK.TRANS64.TRYWAIT P1, [R7+URZ+0x324c0], R8 ;  /* 0x0324c008070075a7 */ /* 0x0022a4000802017f */
[----:B--2---:R-:W-:Y:S05]  /*16be0*/  @!P1 NANOSLEEP.SYNCS 0x989680 ;  /* 0x009896800000995d */ /* 0x004fea0003900000 */
[----:B------:R-:W2:Y:S02]  /*16bf0*/  @!P1 SYNCS.PHASECHK.TRANS64 P1, [R7+URZ+0x324c0], R8 ;  /* 0x0324c008070095a7 */ /* 0x000ea4000802007f */
[----:B--2---:R-:W-:Y:S05]  /*16c00*/  @!P1 BRA `(.L_x_8334) ;  /* 0xfffffffc00f09947 */ /* 0x004fea000383ffff */
[----:B------:R-:W-:Y:S05]  /*16c10*/  BRA `(.L_x_8453) ;  /* 0xffffffb400847947 */ /* 0x000fea000383ffff */
.L_x_8344:
        /* <DEDUP_REMOVED lines=11> */
.L_x_8455:
[----:B------:R-:W-:Y:S05]  /*16cd0*/  BSYNC B0 ;  /* 0x0000000000007941 */ /* 0x000fea0003800000 */
.L_x_8454:
[----:B------:R-:W-:Y:S05]  /*16ce0*/  BRA `(.L_x_8456) ;  /* 0xffffffc000307947 */ /* 0x000fea000383ffff */
.L_x_8345:
[----:B------:R-:W-:Y:S01]  /*16cf0*/  BSSY B0, `(.L_x_8457) ;  /* 0x0000006000007945 */ /* 0x000fe20003800000 */
[----:B------:R-:W-:-:S07]  /*16d00*/  IMAD.MOV.U32 R15, RZ, RZ, -0x1 ;  /* 0xffffffffff0f7424 */ /* 0x000fce00078e00ff */
[----:B------:R-:W-:Y:S05]  /*16d10*/  WARPSYNC.COLLECTIVE R15, `(.L_x_8458) ;  /* 0x000000000f0c7348 */ /* 0x000fea0003c00000 */
[----:B------:R-:W-:Y:S02]  /*16d20*/  ELECT P6, UR62, PT ;  /* 0x00000000003e782f */ /* 0x000fe400038c0000 */
[----:B------:R-:W-:Y:S01]  /*16d30*/  MOV R14, UR62 ;  /* 0x0000003e000e7c02 */ /* 0x000fe20008000f00 */
[----:B------:R-:W-:Y:S10]  /*16d40*/  ENDCOLLECTIVE ;  /* 0x000000000000791b */ /* 0x000ff40003800000 */
.L_x_8458:
[----:B------:R-:W-:Y:S05]  /*16d50*/  BSYNC B0 ;  /* 0x0000000000007941 */ /* 0x000fea0003800000 */
.L_x_8457:
[----:B------:R-:W-:Y:S05]  /*16d60*/  BRA `(.L_x_8459) ;  /* 0xffffffc000287947 */ /* 0x000fea000383ffff */
.L_x_8348:
[----:B0-----:R0:W1:Y:S02]  /*16d70*/  SYNCS.PHASECHK.TRANS64.TRYWAIT P0, [R5+URZ+0x32440], R7 ;  /* 0x03244007050075a7 */ /* 0x001064000800017f */
[----:B-1----:R-:W-:Y:S05]  /*16d80*/  @!P0 NANOSLEEP.SYNCS 0x989680 ;  /* 0x009896800000895d */ /* 0x002fea0003900000 */
[----:B------:R-:W1:Y:S02]  /*16d90*/  @!P0 SYNCS.PHASECHK.TRANS64 P0, [R5+URZ+0x32440], R7 ;  /* 0x03244007050085a7 */ /* 0x000e64000800007f */
[----:B-1----:R-:W-:Y:S05]  /*16da0*/  @!P0 BRA `(.L_x_8348) ;  /* 0xfffffffc00f08947 */ /* 0x002fea000383ffff */
[----:B------:R-:W-:Y:S05]  /*16db0*/  BRA `(.L_x_8460) ;  /* 0xffffffc000987947 */ /* 0x000fea000383ffff */
.L_x_8352:
        /* <DEDUP_REMOVED lines=8> */
.L_x_8355:
[----:B0-----:R0:W1:Y:S02]  /*16e40*/  SYNCS.PHASECHK.TRANS64.TRYWAIT P0, [R2+URZ+0x32460], R5 ;  /* 0x03246005020075a7 */ /* 0x001064000800017f */
[----:B-1----:R-:W-:Y:S05]  /*16e50*/  @!P0 NANOSLEEP.SYNCS 0x989680 ;  /* 0x009896800000895d */ /* 0x002fea0003900000 */
[----:B------:R-:W1:Y:S02]  /*16e60*/  @!P0 SYNCS.PHASECHK.TRANS64 P0, [R2+URZ+0x32460], R5 ;  /* 0x03246005020085a7 */ /* 0x000e64000800007f */
[----:B-1----:R-:W-:Y:S05]  /*16e70*/  @!P0 BRA `(.L_x_8355) ;  /* 0xfffffffc00f08947 */ /* 0x002fea000383ffff */
[----:B------:R-:W-:Y:S05]  /*16e80*/  BRA `(.L_x_8462) ;  /* 0xffffffc800207947 */ /* 0x000fea000383ffff */
.L_x_8364:
[----:B--2---:R2:W3:Y:S02]  /*16e90*/  SYNCS.PHASECHK.TRANS64.TRYWAIT P0, [R2+URZ+0x32440], R7 ;  /* 0x03244007020075a7 */ /* 0x0044e4000800017f */
[----:B---3--:R-:W-:Y:S05]  /*16ea0*/  @!P0 NANOSLEEP.SYNCS 0x989680 ;  /* 0x009896800000895d */ /* 0x008fea0003900000 */
[----:B------:R-:W3:Y:S02]  /*16eb0*/  @!P0 SYNCS.PHASECHK.TRANS64 P0, [R2+URZ+0x32440], R7 ;  /* 0x03244007020085a7 */ /* 0x000ee4000800007f */
[----:B---3--:R-:W-:Y:S05]  /*16ec0*/  @!P0 BRA `(.L_x_8364) ;  /* 0xfffffffc00f08947 */ /* 0x008fea000383ffff */
[----:B------:R-:W-:Y:S05]  /*16ed0*/  BRA `(.L_x_8463) ;  /* 0xffffffcc00a87947 */ /* 0x000fea000383ffff */
.L_x_8366:
[----:B0-----:R0:W3:Y:S02]  /*16ee0*/  SYNCS.PHASECHK.TRANS64.TRYWAIT P0, [R2+URZ+0x32460], R7 ;  /* 0x03246007020075a7 */ /* 0x0010e4000800017f */
[----:B---3--:R-:W-:Y:S05]  /*16ef0*/  @!P0 NANOSLEEP.SYNCS 0x989680 ;  /* 0x009896800000895d */ /* 0x008fea0003900000 */
[----:B------:R-:W3:Y:S02]  /*16f00*/  @!P0 SYNCS.PHASECHK.TRANS64 P0, [R2+URZ+0x32460], R7 ;  /* 0x03246007020085a7 */ /* 0x000ee4000800007f */
[----:B---3--:R-:W-:Y:S05]  /*16f10*/  @!P0 BRA `(.L_x_8366) ;  /* 0xfffffffc00f08947 */ /* 0x008fea000383ffff */
[----:B------:R-:W-:Y:S05]  /*16f20*/  BRA `(.L_x_8464) ;  /* 0xffffffd000187947 */ /* 0x000fea000383ffff */
.L_x_8371:
[----:B--2---:R2:W3:Y:S02]  /*16f30*/  SYNCS.PHASECHK.TRANS64.TRYWAIT P0, [R3+URZ+0x32440], R7 ;  /* 0x03244007030075a7 */ /* 0x0044e4000800017f */
[----:B---3--:R-:W-:Y:S05]  /*16f40*/  @!P0 NANOSLEEP.SYNCS 0x989680 ;  /* 0x009896800000895d */ /* 0x008fea0003900000 */
[----:B------:R-:W3:Y:S02]  /*16f50*/  @!P0 SYNCS.PHASECHK.TRANS64 P0, [R3+URZ+0x32440], R7 ;  /* 0x03244007030085a7 */ /* 0x000ee4000800007f */
[----:B---3--:R-:W-:Y:S05]  /*16f60*/  @!P0 BRA `(.L_x_8371) ;  /* 0xfffffffc00f08947 */ /* 0x008fea000383ffff */
[----:B------:R-:W-:Y:S05]  /*16f70*/  BRA `(.L_x_8465) ;  /* 0xffffffd4005c7947 */ /* 0x000fea000383ffff */
.L_x_8373:
[----:B0-----:R0:W3:Y:S02]  /*16f80*/  SYNCS.PHASECHK.TRANS64.TRYWAIT P1, [R3+URZ+0x32460], R7 ;  /* 0x03246007030075a7 */ /* 0x0010e4000802017f */
[----:B---3--:R-:W-:Y:S05]  /*16f90*/  @!P1 NANOSLEEP.SYNCS 0x989680 ;  /* 0x009896800000995d */ /* 0x008fea0003900000 */
[----:B------:R-:W3:Y:S02]  /*16fa0*/  @!P1 SYNCS.PHASECHK.TRANS64 P1, [R3+URZ+0x32460], R7 ;  /* 0x03246007030095a7 */ /* 0x000ee4000802007f */
[----:B---3--:R-:W-:Y:S05]  /*16fb0*/  @!P1 BRA `(.L_x_8373) ;  /* 0xfffffffc00f09947 */ /* 0x008fea000383ffff */
[----:B------:R-:W-:Y:S05]  /*16fc0*/  BRA `(.L_x_8466) ;  /* 0xffffffd400c87947 */ /* 0x000fea000383ffff */
.L_x_8378:
[----:B---3--:R3:W4:Y:S02]  /*16fd0*/  SYNCS.PHASECHK.TRANS64.TRYWAIT P0, [R3+URZ+0x32440], R7 ;  /* 0x03244007030075a7 */ /* 0x008724000800017f */
[----:B----4-:R-:W-:Y:S05]  /*16fe0*/  @!P0 NANOSLEEP.SYNCS 0x989680 ;  /* 0x009896800000895d */ /* 0x010fea0003900000 */
[----:B------:R-:W4:Y:S02]  /*16ff0*/  @!P0 SYNCS.PHASECHK.TRANS64 P0, [R3+URZ+0x32440], R7 ;  /* 0x03244007030085a7 */ /* 0x000f24000800007f */
[----:B----4-:R-:W-:Y:S05]  /*17000*/  @!P0 BRA `(.L_x_8378) ;  /* 0xfffffffc00f08947 */ /* 0x010fea000383ffff */
[----:B------:R-:W-:Y:S05]  /*17010*/  BRA `(.L_x_8467) ;  /* 0xffffffd800ec7947 */ /* 0x000fea000383ffff */
.L_x_8380:
[----:B0-----:R0:W2:Y:S02]  /*17020*/  SYNCS.PHASECHK.TRANS64.TRYWAIT P1, [R3+URZ+0x32460], R7 ;  /* 0x03246007030075a7 */ /* 0x0010a4000802017f */
[----:B--2---:R-:W-:Y:S05]  /*17030*/  @!P1 NANOSLEEP.SYNCS 0x989680 ;  /* 0x009896800000995d */ /* 0x004fea0003900000 */
[----:B------:R-:W2:Y:S02]  /*17040*/  @!P1 SYNCS.PHASECHK.TRANS64 P1, [R3+URZ+0x32460], R7 ;  /* 0x03246007030095a7 */ /* 0x000ea4000802007f */
[----:B--2---:R-:W-:Y:S05]  /*17050*/  @!P1 BRA `(.L_x_8380) ;  /* 0xfffffffc00f09947 */ /* 0x004fea000383ffff */
[----:B------:R-:W-:Y:S05]  /*17060*/  BRA `(.L_x_8468) ;  /* 0xffffffdc005c7947 */ /* 0x000fea000383ffff */
.L_x_8385:
[----:B------:R-:W-:Y:S01]  /*17070*/  BSSY B0, `(.L_x_8469) ;  /* 0x0000008000007945 */ /* 0x000fe20003800000 */
[----:B0-----:R-:W-:Y:S02]  /*17080*/  IMAD.MOV.U32 R13, RZ, RZ, R16 ;  /* 0x000000ffff0d7224 */ /* 0x001fe400078e0010 */
[----:B------:R-:W-:Y:S02]  /*17090*/  IMAD.MOV.U32 R12, RZ, RZ, RZ ;  /* 0x000000ffff0c7224 */ /* 0x000fe400078e00ff */
[----:B--2---:R-:W-:Y:S02]  /*170a0*/  IMAD.MOV.U32 R11, RZ, RZ, 0x1f ;  /* 0x0000001fff0b7424 */ /* 0x004fe400078e00ff */
[----:B------:R-:W-:-:S07]  /*170b0*/  IMAD.MOV.U32 R15, RZ, RZ, -0x1 ;  /* 0xffffffffff0f7424 */ /* 0x000fce00078e00ff */
[----:B-1-3-5:R-:W-:Y:S05]  /*170c0*/  WARPSYNC.COLLECTIVE R15, `(.L_x_8470) ;  /* 0x000000000f087348 */ /* 0x02afea0003c00000 */
[----:B------:R0:W2:Y:S02]  /*170d0*/  SHFL.IDX P6, R14, R13, R12, R11 ;  /* 0x0000000c0d0e7389 */ /* 0x0000a400000c000b */
[----:B0123-5:R-:W-:Y:S01]  /*170e0*/  ENDCOLLECTIVE ;  /* 0x000000000000791b */ /* 0x02ffe20003800000 */
.L_x_8470:
[----:B------:R-:W-:Y:S05]  /*170f0*/  BSYNC B0 ;  /* 0x0000000000007941 */ /* 0x000fea0003800000 */
.L_x_8469:
        /* <DEDUP_REMOVED lines=8> */
.L_x_8471:
[----:B------:R-:W-:Y:S01]  /*17180*/  IMAD.MOV.U32 R5, RZ, RZ, R14 ;  /* 0x000000ffff057224 */ /* 0x000fe200078e000e */
[----:B------:R-:W-:Y:S06]  /*17190*/  BRA `(.L_x_8472) ;  /* 0xffffffe000507947 */ /* 0x000fec000383ffff */
.L_x_8388:
        /* <DEDUP_REMOVED lines=8> */
.L_x_8474:
[----:B------:R-:W-:Y:S05]  /*17220*/  BSYNC B0 ;  /* 0x0000000000007941 */ /* 0x000fea0003800000 */
.L_x_8473:
        /* <DEDUP_REMOVED lines=10> */
.L_x_8475:
        /* <DEDUP_REMOVED lines=8> */
.L_x_8476:
        /* <DEDUP_REMOVED lines=8> */
.L_x_8477:
        /* <DEDUP_REMOVED lines=8> */
.L_x_8478:
        /* <DEDUP_REMOVED lines=8> */
.L_x_8479:
[----:B------:R-:W-:Y:S05]  /*174d0*/  BRA `(.L_x_8480) ;  /* 0xffffffe000147947 */ /* 0x000fea000383ffff */
.L_x_8393:
[----:B------:R-:W-:Y:S01]  /*174e0*/  BSSY B0, `(.L_x_8481) ;  /* 0x0000008000007945 */ /* 0x000fe20003800000 */
[----:B-----5:R-:W-:Y:S02]  /*174f0*/  IMAD.MOV.U32 R13, RZ, RZ, R17 ;  /* 0x000000ffff0d7224 */ /* 0x020fe400078e0011 */
[----:B------:R-:W-:Y:S02]  /*17500*/  IMAD.MOV.U32 R12, RZ, RZ, 0x1 ;  /* 0x00000001ff0c7424 */ /* 0x000fe400078e00ff */
[----:B--2---:R-:W-:Y:S02]  /*17510*/  IMAD.MOV.U32 R11, RZ, RZ, RZ ;  /* 0x000000ffff0b7224 */ /* 0x004fe400078e00ff */
[----:B------:R-:W-:-:S07]  /*17520*/  IMAD.MOV.U32 R15, RZ, RZ, -0x1 ;  /* 0xffffffffff0f7424 */ /* 0x000fce00078e00ff */
[----:B01----:R-:W-:Y:S05]  /*17530*/  WARPSYNC.COLLECTIVE R15, `(.L_x_8482) ;  /* 0x000000000f087348 */ /* 0x003fea0003c00000 */
[----:B------:R2:W3:Y:S02]  /*17540*/  SHFL.UP P6, R14, R13, R12, R11 ;  /* 0x0400000c0d0e7389 */ /* 0x0004e400000c000b */
[----:B0123--:R-:W-:Y:S01]  /*17550*/  ENDCOLLECTIVE ;  /* 0x000000000000791b */ /* 0x00ffe20003800000 */
.L_x_8482:
[----:B------:R-:W-:Y:S05]  /*17560*/  BSYNC B0 ;  /* 0x0000000000007941 */ /* 0x000fea0003800000 */
.L_x_8481:
        /* <DEDUP_REMOVED lines=10> */
.L_x_8483:
        /* <DEDUP_REMOVED lines=8> */
.L_x_8484:
        /* <DEDUP_REMOVED lines=8> */
.L_x_8485:
        /* <DEDUP_REMOVED lines=8> */
.L_x_8486:
        /* <DEDUP_REMOVED lines=8> */
.L_x_8487:
[----:B------:R-:W-:Y:S05]  /*17810*/  BRA `(.L_x_8488) ;  /* 0xffffffdc00f87947 */ /* 0x000fea000383ffff */
.L_x_8395:
[----:B------:R-:W-:Y:S01]  /*17820*/  BSSY B0, `(.L_x_8489) ;  /* 0x0000006000007945 */ /* 0x000fe20003800000 */
[----:B------:R-:W-:Y:S01]  /*17830*/  PLOP3.LUT P6, PT, P6, PT, PT, 0x8, 0x0 ;  /* 0x000000000000781c */ /* 0x000fe200037ce170 */
[----:B------:R-:W-:-:S12]  /*17840*/  IMAD.MOV.U32 R15, RZ, RZ, -0x1 ;  /* 0xffffffffff0f7424 */ /* 0x000fd800078e00ff */
[----:B0-2---:R-:W-:Y:S05]  /*17850*/  WARPSYNC.COLLECTIVE R15, `(.L_x_8490) ;  /* 0x000000000f087348 */ /* 0x005fea0003c00000 */
[----:B------:R-:W-:Y:S01]  /*17860*/  VOTE.ANY R14, PT, P6 ;  /* 0x00000000000e7806 */ /* 0x000fe200030e0100 */
[----:B0-2---:R-:W-:Y:S06]  /*17870*/  ENDCOLLECTIVE ;  /* 0x000000000000791b */ /* 0x005fec0003800000 */
.L_x_8490:
[----:B------:R-:W-:Y:S05]  /*17880*/  BSYNC B0 ;  /* 0x0000000000007941 */ /* 0x000fea0003800000 */
.L_x_8489:
        /* <DEDUP_REMOVED lines=9> */
.L_x_8491:
[----:B------:R-:W-:Y:S01]  /*17920*/  IMAD.MOV.U32 R17, RZ, RZ, R14 ;  /* 0x000000ffff117224 */ /* 0x000fe200078e000e */
[----:B------:R-:W-:Y:S06]  /*17930*/  BRA `(.L_x_8492) ;  /* 0xffffffdc00e87947 */ /* 0x000fec000383ffff */
.L_x_8397:
[----:B------:R-:W-:Y:S01]  /*17940*/  BSSY B0, `(.L_x_8493) ;  /* 0x0000007000007945 */ /* 0x000fe20003800000 */
[----:B------:R-:W-:Y:S02]  /*17950*/  IMAD.MOV.U32 R13, RZ, RZ, R3 ;  /* 0x000000ffff0d7224 */ /* 0x000fe400078e0003 */
[----:B--2---:R-:W-:Y:S02]  /*17960*/  IMAD.MOV.U32 R11, RZ, RZ, 0x1f ;  /* 0x0000001fff0b7424 */ /* 0x004fe400078e00ff */
[----:B------:R-:W-:-:S07]  /*17970*/  IMAD.MOV.U32 R15, RZ, RZ, -0x1 ;  /* 0xffffffffff0f7424 */ /* 0x000fce00078e00ff */
[----:B01-3--:R-:W-:Y:S05]  /*17980*/  WARPSYNC.COLLECTIVE R15, `(.L_x_8494) ;  /* 0x000000000f087348 */ /* 0x00bfea0003c00000 */
[----:B------:R2:W4:Y:S02]  /*17990*/  SHFL.IDX P6, R14, R13, R12, R11 ;  /* 0x0000000c0d0e7389 */ /* 0x00052400000c000b */
[----:B01234-:R-:W-:Y:S01]  /*179a0*/  ENDCOLLECTIVE ;  /* 0x000000000000791b */ /* 0x01ffe20003800000 */
.L_x_8494:
[----:B------:R-:W-:Y:S05]  /*179b0*/  BSYNC B0 ;  /* 0x0000000000007941 */ /* 0x000fea0003800000 */
.L_x_8493:
[----:B------:R-:W-:Y:S05]  /*179c0*/  BRA `(.L_x_8396) ;  /* 0xffffffdc00e07947 */ /* 0x000fea000383ffff */
.L_x_8400:
[----:B0-----:R0:W4:Y:S02]  /*179d0*/  SYNCS.PHASECHK.TRANS64.TRYWAIT P0, [R0+URZ+0x32420], R3 ;  /* 0x03242003000075a7 */ /* 0x001124000800017f */
[----:B----4-:R-:W-:Y:S05]  /*179e0*/  @!P0 NANOSLEEP.SYNCS 0x989680 ;  /* 0x009896800000895d */ /* 0x010fea0003900000 */
[----:B------:R-:W4:Y:S02]  /*179f0*/  @!P0 SYNCS.PHASECHK.TRANS64 P0, [R0+URZ+0x32420], R3 ;  /* 0x03242003000085a7 */ /* 0x000f24000800007f */
[----:B----4-:R-:W-:Y:S05]  /*17a00*/  @!P0 BRA `(.L_x_8400) ;  /* 0xfffffffc00f08947 */ /* 0x010fea000383ffff */
[----:B------:R-:W-:Y:S05]  /*17a10*/  BRA `(.L_x_8495) ;  /* 0xffffffe000c07947 */ /* 0x000fea000383ffff */
.L_x_8401:
[----:B---3--:R-:W3:Y:S01]  /*17a20*/  S2R R2, SR_TID.X ;  /* 0x0000000000027919 */ /* 0x008ee20000002100 */
[----:B------:R-:W-:Y:S01]  /*17a30*/  BSSY B0, `(.L_x_8496) ;  /* 0x000000a000007945 */ /* 0x000fe20003800000 */
[----:B------:R-:W-:Y:S02]  /*17a40*/  IMAD.MOV.U32 R12, RZ, RZ, RZ ;  /* 0x000000ffff0c7224 */ /* 0x000fe400078e00ff */
[----:B--2---:R-:W-:Y:S02]  /*17a50*/  IMAD.MOV.U32 R11, RZ, RZ, 0x1f ;  /* 0x0000001fff0b7424 */ /* 0x004fe400078e00ff */
[----:B------:R-:W-:Y:S01]  /*17a60*/  IMAD.MOV.U32 R15, RZ, RZ, -0x1 ;  /* 0xffffffffff0f7424 */ /* 0x000fe200078e00ff */
[----:B---3--:R-:W-:-:S04]  /*17a70*/  SHF.R.U32.HI R2, RZ, 0x5, R2 ;  /* 0x00000005ff027819 */ /* 0x008fc80000011602 */
[----:B------:R-:W-:-:S05]  /*17a80*/  LOP3.LUT R2, R2, 0x3, RZ, 0xc0, !PT ;  /* 0x0000000302027812 */ /* 0x000fca00078ec0ff */
[----:B------:R-:W-:-:S07]  /*17a90*/  IMAD.MOV.U32 R13, RZ, RZ, R2 ;  /* 0x000000ffff0d7224 */ /* 0x000fce00078e0002 */
[----:B01----:R-:W-:Y:S05]  /*17aa0*/  WARPSYNC.COLLECTIVE R15, `(.L_x_8497) ;  /* 0x000000000f087348 */ /* 0x003fea0003c00000 */
[----:B------:R2:W3:Y:S02]  /*17ab0*/  SHFL.IDX P6, R14, R13, R12, R11 ;  /* 0x0000000c0d0e7389 */ /* 0x0004e400000c000b */
[----:B0123--:R-:W-:Y:S01]  /*17ac0*/  ENDCOLLECTIVE ;  /* 0x000000000000791b */ /* 0x00ffe20003800000 */
.L_x_8497:
[----:B------:R-:W-:Y:S05]  /*17ad0*/  BSYNC B0 ;  /* 0x0000000000007941 */ /* 0x000fea0003800000 */
.L_x_8496:
[----:B------:R-:W-:Y:S05]  /*17ae0*/  BRA `(.L_x_8498) ;  /* 0xffffffe000a47947 */ /* 0x000fea000383ffff */
.L_x_8402:
[----:B------:R-:W-:Y:S01]  /*17af0*/  BSSY B0, `(.L_x_8499) ;  /* 0x0000006000007945 */ /* 0x000fe20003800000 */
[----:B------:R-:W-:-:S07]  /*17b00*/  IMAD.MOV.U32 R15, RZ, RZ, -0x1 ;  /* 0xffffffffff0f7424 */ /* 0x000fce00078e00ff */
[----:B0123--:R-:W-:Y:S05]  /*17b10*/  WARPSYNC.COLLECTIVE R15, `(.L_x_8500) ;  /* 0x000000000f0c7348 */ /* 0x00ffea0003c00000 */
[----:B------:R-:W-:Y:S02]  /*17b20*/  ELECT P6, UR62, PT ;  /* 0x00000000003e782f */ /* 0x000fe400038c0000 */
[----:B------:R-:W-:Y:S01]  /*17b30*/  MOV R14, UR62 ;  /* 0x0000003e000e7c02 */ /* 0x000fe20008000f00 */
[----:B0123--:R-:W-:Y:S10]  /*17b40*/  ENDCOLLECTIVE ;  /* 0x000000000000791b */ /* 0x00fff40003800000 */
.L_x_8500:
[----:B------:R-:W-:Y:S05]  /*17b50*/  BSYNC B0 ;  /* 0x0000000000007941 */ /* 0x000fea0003800000 */
.L_x_8499:
[----:B------:R-:W-:Y:S05]  /*17b60*/  BRA `(.L_x_8501) ;  /* 0xffffffe000987947 */ /* 0x000fea000383ffff */
.L_x_8404:
[----:B0-----:R0:W1:Y:S02]  /*17b70*/  SYNCS.PHASECHK.TRANS64.TRYWAIT P0, [R6+URZ], R5 ;  /* 0x00000005060075a7 */ /* 0x001064000800017f */
[----:B-1----:R-:W-:Y:S05]  /*17b80*/  @!P0 NANOSLEEP.SYNCS 0x989680 ;  /* 0x009896800000895d */ /* 0x002fea0003900000 */
[----:B------:R-:W1:Y:S02]  /*17b90*/  @!P0 SYNCS.PHASECHK.TRANS64 P0, [R6+URZ], R5 ;  /* 0x00000005060085a7 */ /* 0x000e64000800007f */
[----:B-1----:R-:W-:Y:S05]  /*17ba0*/  @!P0 BRA `(.L_x_8404) ;  /* 0xfffffffc00f08947 */ /* 0x002fea000383ffff */
[----:B------:R-:W-:Y:S05]  /*17bb0*/  BRA `(.L_x_8502) ;  /* 0xffffffe000dc7947 */ /* 0x000fea000383ffff */
.L_x_8405:
[----:B-1----:R1:W3:Y:S02]  /*17bc0*/  SYNCS.PHASECHK.TRANS64.TRYWAIT P0, [R7+URZ], R2 ;  /* 0x00000002070075a7 */ /* 0x0022e4000800017f */
[----:B---3--:R-:W-:Y:S05]  /*17bd0*/  @!P0 NANOSLEEP.SYNCS 0x989680 ;  /* 0x009896800000895d */ /* 0x008fea0003900000 */
[----:B------:R-:W3:Y:S02]  /*17be0*/  @!P0 SYNCS.PHASECHK.TRANS64 P0, [R7+URZ], R2 ;  /* 0x00000002070085a7 */ /* 0x000ee4000800007f */
[----:B---3--:R-:W-:Y:S05]  /*17bf0*/  @!P0 BRA `(.L_x_8405) ;  /* 0xfffffffc00f08947 */ /* 0x008fea000383ffff */
[----:B------:R-:W-:Y:S05]  /*17c00*/  BRA `(.L_x_8503) ;  /* 0xffffffe000d07947 */ /* 0x000fea000383ffff */
.L_x_8407:
[----:B---3--:R3:W4:Y:S02]  /*17c10*/  SYNCS.PHASECHK.TRANS64.TRYWAIT P0, [R4+URZ], R5 ;  /* 0x00000005040075a7 */ /* 0x008724000800017f */
[----:B----4-:R-:W-:Y:S05]  /*17c20*/  @!P0 NANOSLEEP.SYNCS 0x989680 ;  /* 0x009896800000895d */ /* 0x010fea0003900000 */
[----:B------:R-:W4:Y:S02]  /*17c30*/  @!P0 SYNCS.PHASECHK.TRANS64 P0, [R4+URZ], R5 ;  /* 0x00000005040085a7 */ /* 0x000f24000800007f */
[----:B----4-:R-:W-:Y:S05]  /*17c40*/  @!P0 BRA `(.L_x_8407) ;  /* 0xfffffffc00f08947 */ /* 0x010fea000383ffff */
[----:B------:R-:W-:Y:S05]  /*17c50*/  BRA `(.L_x_8504) ;  /* 0xffffffe000d87947 */ /* 0x000fea000383ffff */
.L_x_8505:
        /* <DEDUP_REMOVED lines=10> */
.L_x_11963:


//--------------------- .text._ZN7cutlass13device_kernelIN5flash11enable_sm90INS1_16FlashAttnFwdSm90INS1_25CollectiveMainloopFwdSm90ILi2EN4cute5tupleIJNS5_1CILi1EEES8_S8_EEENS6_IJNS7_ILi128EEENS7_ILi96EEENS7_ILi64EEEEEELi256ENS_10bfloat16_tEfNS_4arch4Sm90ELb0ELb1ELb0ELb0ELb0ELb0ELb0ELb1ELb0ELb0ELb0ELb0EEENS1_21CollectiveEpilogueFwdINS6_IJSA_NS7_ILi256EEESB_EEES9_SE_SG_Li256ELb0ELb0ELb0ELb0EEENS1_30DynamicPersistentTileSchedulerILi256ELi32ELb0ELb0ELb1EEEEEEEEEvNT_6ParamsE --------------------------
	.section	.text._ZN7cutlass13device_kernelIN5flash11enable_sm90INS1_16FlashAttnFwdSm90INS1_25CollectiveMainloopFwdSm90ILi2EN4cute5tupleIJNS5_1CILi1EEES8_S8_EEENS6_IJNS7_ILi128EEENS7_ILi96EEENS7_ILi64EEEEEELi256ENS_10bfloat16_tEfNS_4arch4Sm90ELb0ELb1ELb0ELb0ELb0ELb0ELb0ELb1ELb0ELb0ELb0ELb0EEENS1_21CollectiveEpilogueFwdINS6_IJSA_NS7_ILi256EEESB_EEES9_SE_SG_Li256ELb0ELb0ELb0ELb0EEENS1_30DynamicPersistentTileSchedulerILi256ELi32ELb0ELb0ELb1EEEEEEEEEvNT_6ParamsE,"ax",@progbits
	.align	128
.text._ZN7cutlass13device_kernelIN5flash11enable_sm90INS1_16FlashAttnFwdSm90INS1_25CollectiveMainloopFwdSm90ILi2EN4cute5tupleIJNS5_1CILi1EEES8_S8_EEENS6_IJNS7_ILi128EEENS7_ILi96EEENS7_ILi64EEEEEELi256ENS_10bfloat16_tEfNS_4arch4Sm90ELb0ELb1ELb0ELb0ELb0ELb0ELb0ELb1ELb0ELb0ELb0ELb0EEENS1_21CollectiveEpilogueFwdINS6_IJSA_NS7_ILi256EEESB_EEES9_SE_SG_Li256ELb0ELb0ELb0ELb0EEENS1_30DynamicPersistentTileSchedulerILi256ELi32ELb0ELb0ELb1EEEEEEEEEvNT_6ParamsE:
        .type           _ZN7cutlass13device_kernelIN5flash11enable_sm90INS1_16FlashAttnFwdSm90INS1_25CollectiveMainloopFwdSm90ILi2EN4cute5tupleIJNS5_1CILi1EEES8_S8_EEENS6_IJNS7_ILi128EEENS7_ILi96EEENS7_ILi64EEEEEELi256ENS_10bfloat16_tEfNS_4arch4Sm90ELb0ELb1ELb0ELb0ELb0ELb0ELb0ELb1ELb0ELb0ELb0ELb0EEENS1_21CollectiveEpilogueFwdINS6_IJSA_NS7_ILi256EEESB_EEES9_SE_SG_Li256ELb0ELb0ELb0ELb0EEENS1_30DynamicPersistentTileSchedulerILi256ELi32ELb0ELb0ELb1EEEEEEEEEvNT_6ParamsE,@function
        .size           _ZN7cutlass13device_kernelIN5flash11enable_sm90INS1_16FlashAttnFwdSm90INS1_25CollectiveMainloopFwdSm90ILi2EN4cute5tupleIJNS5_1CILi1EEES8_S8_EEENS6_IJNS7_ILi128EEENS7_ILi96EEENS7_ILi64EEEEEELi256ENS_10bfloat16_tEfNS_4arch4Sm90ELb0ELb1ELb0ELb0ELb0ELb0ELb0ELb1ELb0ELb0ELb0ELb0EEENS1_21CollectiveEpilogueFwdINS6_IJSA_NS7_ILi256EEESB_EEES9_SE_SG_Li256ELb0ELb0ELb0ELb0EEENS1_30DynamicPersistentTileSchedulerILi256ELi32ELb0ELb0ELb1EEEEEEEEEvNT_6ParamsE,(.L_x_11964 - _ZN7cutlass13device_kernelIN5flash11enable_sm90INS1_16FlashAttnFwdSm90INS1_25CollectiveMainloopFwdSm90ILi2EN4cute5tupleIJNS5_1CILi1EEES8_S8_EEENS6_IJNS7_ILi128EEENS7_ILi96EEENS7_ILi64EEEEEELi256ENS_10bfloat16_tEfNS_4arch4Sm90ELb0ELb1ELb0ELb0ELb0ELb0ELb0ELb1ELb0ELb0ELb0ELb0EEENS1_21CollectiveEpilogueFwdINS6_IJSA_NS7_ILi256EEESB_EEES9_SE_SG_Li256ELb0ELb0ELb0ELb0EEENS1_30DynamicPersistentTileSchedulerILi256ELi32ELb0ELb0ELb1EEEEEEEEEvNT_6ParamsE)
        .other          _ZN7cutlass13device_kernelIN5flash11enable_sm90INS1_16FlashAttnFwdSm90INS1_25CollectiveMainloopFwdSm90ILi2EN4cute5tupleIJNS5_1CILi1EEES8_S8_EEENS6_IJNS7_ILi128EEENS7_ILi96EEENS7_ILi64EEEEEELi256ENS_10bfloat16_tEfNS_4arch4Sm90ELb0ELb1ELb0ELb0ELb0ELb0ELb0ELb1ELb0ELb0ELb0ELb0EEENS1_21CollectiveEpilogueFwdINS6_IJSA_NS7_ILi256EEESB_EEES9_SE_SG_Li256ELb0ELb0ELb0ELb0EEENS1_30DynamicPersistentTileSchedulerILi256ELi32ELb0ELb0ELb1EEEEEEEEEvNT_6ParamsE,@"STO_CUDA_ENTRY STV_DEFAULT"
_ZN7cutlass13device_kernelIN5flash11enable_sm90INS1_16FlashAttnFwdSm90INS1_25CollectiveMainloopFwdSm90ILi2EN4cute5tupleIJNS5_1CILi1EEES8_S8_EEENS6_IJNS7_ILi128EEENS7_ILi96EEENS7_ILi64EEEEEELi256ENS_10bfloat16_tEfNS_4arch4Sm90ELb0ELb1ELb0ELb0ELb0ELb0ELb0ELb1ELb0ELb0ELb0ELb0EEENS1_21CollectiveEpilogueFwdINS6_IJSA_NS7_ILi256EEESB_EEES9_SE_SG_Li256ELb0ELb0ELb0ELb0EEENS1_30DynamicPersistentTileSchedulerILi256ELi32ELb0ELb0ELb1EEEEEEEEEvNT_6ParamsE:
[----:B------:R-:W1:Y:S01]  /*0000*/  LDC R1, c[0x0][0x28] ;  /* 0x00000a00ff017b82 */ /* 0x000e620000000800 */
[----:B------:R-:W2:Y:S01]  /*0010*/  S2R R3, SR_TID.X ;  /* 0x0000000000037919 */ /* 0x000ea20000002100 */
[----:B------:R-:W-:Y:S01]  /*0020*/  ELECT P0, URZ, PT ;  /* 0x00000000003f782f */ /* 0x000fe20003800000 */
[----:B------:R-:W-:Y:S01]  /*0030*/  BSSY B0, `(.L_x_8506) ;  /* 0x0000014000007945 */ /* 0x000fe20003800000 */
[--C-:B--2---:R-:W-:Y:S02]  /*0040*/  SHF.R.U32.HI R0, RZ, 0x5, R3.reuse ;  /* 0x00000005ff007819 */ /* 0x104fe40000011603 */
[----:B------:R-:W-:-:S03]  /*0050*/  SHF.R.U32.HI R23, RZ, 0x7, R3 ;  /* 0x00000007ff177819 */ /* 0x000fc60000011603 */
[----:B------:R-:W2:Y:S02]  /*0060*/  SHFL.IDX PT, R2, R0, RZ, 0x1f ;  /* 0x00001fff00027589 */ /* 0x000ea400000e0000 */
[----:B--2---:R-:W-:-:S13]  /*0070*/  ISETP.EQ.AND P0, PT, R2, RZ, P0 ;  /* 0x000000ff0200720c */ /* 0x004fda0000702270 */
        /* <DEDUP_REMOVED lines=15> */
.L_x_8507:
[----:B------:R-:W-:Y:S05]  /*0170*/  BSYNC B0 ;  /* 0x0000000000007941 */ /* 0x000fea0003800000 */
.L_x_8506:
        /* <DEDUP_REMOVED lines=37> */
.L_x_8508:
        /* <DEDUP_REMOVED lines=22> */
.L_x_8509:
        /* <DEDUP_REMOVED lines=18> */
.L_x_8510:
        /* <DEDUP_REMOVED lines=22> */
.L_x_8511:
        /* <DEDUP_REMOVED lines=22> */
.L_x_8512:
[----:B------:R-:W-:Y:S01]  /*0910*/  PLOP3.LUT P0, PT, PT, PT, UP0, 0x80, 0x0 ;  /* 0x000000000000781c */ /* 0x000fe20003f0f008 */
[----:B------:R-:W-:Y:S01]  /*0920*/  UMOV UR36, 0x1 ;  /* 0x0000000100247882 */ /* 0x000fe20000000000 */
[----:B------:R-:W-:Y:S01]  /*0930*/  NOP ;  /* 0x0000000000007918 */ /* 0x000fe20000000000 */
[----:B------:R-:W-:Y:S01]  /*0940*/  USEL UR36, UR36, 0x2, !UP0 ;  /* 0x0000000224247887 */ /* 0x000fe2000c000000 */
[----:B------:R-:W-:Y:S01]  /*0950*/  ULDC.64 UR48, c[0x0][0x208] ;  /* 0x0000820000307ab9 */ /* 0x000fe20000000a00 */
[----:B-123--:R-:W-:Y:S08]  /*0960*/  BAR.SYNC.DEFER_BLOCKING 0x0 ;  /* 0x0000000000007b1d */ /* 0x00eff00000010000 */
[----:B------:R-:W-:Y:S05]  /*0970*/  @!P0 BRA `(.L_x_8513) ;  /* 0x000000dc003c8947 */ /* 0x000fea0003800000 */
.L_x_8514:
[----:B------:R-:W-:-:S08]  /*0980*/  NOP ;  /* 0x0000000000007918 */ /* 0x000fd00000000000 */
[----:B------:R-:W1:Y:S02]  /*0990*/  USETMAXREG.TRY_ALLOC.CTAPOOL UP0, 0xf0 ;  /* 0x000000f0000079c8 */ /* 0x000e640008000600 */
[----:B-1----:R-:W-:-:S13]  /*09a0*/  PLOP3.LUT P0, PT, PT, PT, UP0, 0x80, 0x0 ;  /* 0x000000000000781c */ /* 0x002fda0003f0f008 */
[----:B------:R-:W-:Y:S05]  /*09b0*/  @!P0 BRA `(.L_x_8514) ;  /* 0xfffffffc00f08947 */ /* 0x000fea000383ffff */
[----:B------:R-:W1:Y:S08]  /*09c0*/  S2UR UR7, SR_CTAID.X ;  /* 0x00000000000779c3 */ /* 0x000e700000002500 */
[----:B------:R-:W-:Y:S08]  /*09d0*/  BAR.ARV 0x4, 0x120 ;  /* 0x0104800000007b1d */ /* 0x000ff00000002000 */
[----:B------:R-:W-:Y:S08]  /*09e0*/  BAR.ARV 0x8, 0x120 ;  /* 0x0204800000007b1d */ /* 0x000ff00000002000 */
[----:B------:R-:W1:Y:S01]  /*09f0*/  LDC R0, c[0x0][0xda8] ;  /* 0x00036a00ff007b82 */ /* 0x000e620000000800 */
[----:B------:R-:W-:-:S13]  /*0a00*/  ISETP.NE.AND P0, PT, R23, 0x1, PT ;  /* 0x000000011700780c */ /* 0x000fda0003f05270 */
[----:B------:R-:W-:Y:S06]  /*0a10*/  @!P0 BAR.ARV 0x9, 0x100 ;  /* 0x0244000000008b1d */ /* 0x000fec0000002000 */
[----:B-1----:R-:W-:-:S13]  /*0a20*/  ISETP.LE.AND P0, PT, R0, UR7, PT ;  /* 0x0000000700007c0c */ /* 0x002fda000bf03270 */
[----:B------:R-:W-:Y:S05]  /*0a30*/  @P0 EXIT ;  /* 0x000000000000094d */ /* 0x000fea0003800000 */
[----:B------:R-:W1:Y:S01]  /*0a40*/  S2R R2, SR_TID.X ;  /* 0x0000000000027919 */ /* 0x000e620000002100 */
[----:B------:R-:W2:Y:S01]  /*0a50*/  S2UR UR4, SR_CgaCtaId ;  /* 0x00000000000479c3 */ /* 0x000ea20000008800 */
[----:B------:R-:W-:Y:S01]  /*0a60*/  UMOV UR46, 0x400 ;  /* 0x00000400002e7882 */ /* 0x000fe20000000000 */
[----:B------:R-:W-:Y:S01]  /*0a70*/  ULOP3.LUT UR47, UR36, 0x1, URZ, 0xfc, !UPT ;  /* 0x00000001242f7892 */ /* 0x000fe2000f8efc3f */
[----:B------:R-:W-:Y:S01]  /*0a80*/  ULDC.64 UR50, c[0x0][0x198] ;  /* 0x0000660000327ab9 */ /* 0x000fe20000000a00 */
[----:B------:R-:W-:Y:S01]  /*0a90*/  UMOV UR37, URZ ;  /* 0x0000003f00257c82 */ /* 0x000fe20008000000 */
[----:B------:R-:W-:Y:S01]  /*0aa0*/  UMOV UR38, URZ ;  /* 0x0000003f00267c82 */ /* 0x000fe20008000000 */
[----:B------:R-:W-:Y:S02]  /*0ab0*/  UMOV UR39, URZ ;  /* 0x0000003f00277c82 */ /* 0x000fe40008000000 */
[----:B------:R-:W3:Y:S01]  /*0ac0*/  S2UR UR6, SR_SWINHI ;  /* 0x00000000000679c3 */ /* 0x000ee20000002f00 */
[----:B--2---:R-:W-:Y:S01]  /*0ad0*/  ULEA UR46, UR4, UR46, 0x18 ;  /* 0x0000002e042e7291 */ /* 0x004fe2000f8ec03f */
[----:B-1----:R-:W-:-:S06]  /*0ae0*/  VIADD R202, R2, 0xffffff80 ;  /* 0xffffff8002ca7836 */ /* 0x002fcc0000000000 */
[----:B------:R-:W-:Y:S01]  /*0af0*/  UMOV UR4, UR46 ;  /* 0x0000002e00047c82 */ /* 0x000fe20008000000 */
[----:B---3--:R-:W-:Y:S01]  /*0b00*/  UMOV UR5, UR6 ;  /* 0x0000000600057c82 */ /* 0x008fe20008000000 */
[----:B------:R-:W-:Y:S01]  /*0b10*/  IMAD.U32 R18, RZ, RZ, UR4 ;  /* 0x00000004ff127e24 */ /* 0x000fe2000f8e00ff */
[----:B------:R-:W-:Y:S01]  /*0b20*/  UMOV UR4, UR7 ;  /* 0x0000000700047c82 */ /* 0x000fe20008000000 */
[----:B------:R-:W-:Y:S01]  /*0b30*/  SHF.R.S32.HI R3, RZ, 0x1f, R202 ;  /* 0x0000001fff037819 */ /* 0x000fe200000114ca */
[----:B------:R-:W-:-:S03]  /*0b40*/  IMAD.U32 R19, RZ, RZ, UR5 ;  /* 0x00000005ff137e24 */ /* 0x000fc6000f8e00ff */
[CC--:B------:R-:W-:Y:S02]  /*0b50*/  LEA.HI R0, R3.reuse, R202.reuse, RZ, 0x7 ;  /* 0x000000ca03007211 */ /* 0x0c0fe400078f38ff */
[CC--:B------:R-:W-:Y:S02]  /*0b60*/  LEA.HI R2, R3.reuse, R202.reuse, RZ, 0x4 ;  /* 0x000000ca03027211 */ /* 0x0c0fe400078f20ff */
[----:B------:R-:W-:Y:S02]  /*0b70*/  LOP3.LUT R5, R0, 0xffffff80, RZ, 0xc0, !PT ;  /* 0xffffff8000057812 */ /* 0x000fe400078ec0ff */
[----:B------:R-:W-:Y:S02]  /*0b80*/  LEA.HI R4, R3, R202, RZ, 0x5 ;  /* 0x000000ca03047211 */ /* 0x000fe400078f28ff */
[----:B------:R-:W-:Y:S01]  /*0b90*/  LOP3.LUT R3, R2, 0x3fffff0, RZ, 0xc0, !PT ;  /* 0x03fffff002037812 */ /* 0x000fe200078ec0ff */
[----:B------:R-:W-:Y:S01]  /*0ba0*/  IMAD.IADD R6, R202, 0x1, -R5 ;  /* 0x00000001ca067824 */ /* 0x000fe200078e0a05 */
[----:B------:R-:W-:-:S02]  /*0bb0*/  SHF.R.S32.HI R5, RZ, 0x4, R2 ;  /* 0x00000004ff057819 */ /* 0x000fc40000011402 */
[----:B------:R-:W-:Y:S01]  /*0bc0*/  SHF.R.S32.HI R4, RZ, 0x5, R4 ;  /* 0x00000005ff047819 */ /* 0x000fe20000011404 */
[----:B------:R-:W-:Y:S01]  /*0bd0*/  IMAD.IADD R3, R202, 0x1, -R3 ;  /* 0x00000001ca037824 */ /* 0x000fe200078e0a03 */
[----:B------:R-:W-:Y:S02]  /*0be0*/  SHF.R.S32.HI R7, RZ, 0x1f, R6 ;  /* 0x0000001fff077819 */ /* 0x000fe40000011406 */
[----:B------:R-:W-:Y:S01]  /*0bf0*/  LEA.HI R2, R2, R5, RZ, 0x1 ;  /* 0x0000000502027211 */ /* 0x000fe200078f08ff */
[----:B------:R-:W-:Y:S01]  /*0c00*/  IMAD R11, R4, 0x10, R3 ;  /* 0x00000010040b7824 */ /* 0x000fe200078e0203 */
[----:B------:R-:W-:Y:S02]  /*0c10*/  LEA.HI R8, R7, R6, RZ, 0x2 ;  /* 0x0000000607087211 */ /* 0x000fe400078f10ff */
[----:B------:R-:W-:Y:S02]  /*0c20*/  LOP3.LUT R2, R2, 0x1ffffffe, RZ, 0xc0, !PT ;  /* 0x1ffffffe02027812 */ /* 0x000fe400078ec0ff */
[----:B------:R-:W-:-:S02]  /*0c30*/  SHF.R.S32.HI R9, RZ, 0x2, R8 ;  /* 0x00000002ff097819 */ /* 0x000fc40000011408 */
[----:B------:R-:W-:Y:S01]  /*0c40*/  SHF.R.S32.HI R10, RZ, 0x1f, R8 ;  /* 0x0000001fff0a7819 */ /* 0x000fe20000011408 */
[----:B------:R-:W-:Y:S01]  /*0c50*/  IMAD.IADD R2, R5, 0x1, -R2 ;  /* 0x0000000105027824 */ /* 0x000fe200078e0a02 */
[----:B------:R-:W-:Y:S02]  /*0c60*/  SHF.R.S32.HI R3, RZ, 0x7, R0 ;  /* 0x00000007ff037819 */ /* 0x000fe40000011400 */
[----:B------:R-:W-:Y:S01]  /*0c70*/  LEA.HI R10, R10, R9, RZ, 0x3 ;  /* 0x000000090a0a7211 */ /* 0x000fe200078f18ff */
[----:B------:R-:W-:Y:S01]  /*0c80*/  IMAD R2, R11, 0x8, R2 ;  /* 0x000000080b027824 */ /* 0x000fe200078e0202 */
[----:B------:R-:W-:Y:S02]  /*0c90*/  LEA.HI R0, R0, R3, RZ, 0x1 ;  /* 0x0000000300007211 */ /* 0x000fe400078f08ff */
[----:B------:R-:W-:Y:S01]  /*0ca0*/  LOP3.LUT R10, R10, 0xfffffff8, RZ, 0xc0, !PT ;  /* 0xfffffff80a0a7812 */ /* 0x000fe200078ec0ff */
[----:B------:R-:W-:Y:S01]  /*0cb0*/  IMAD.SHL.U32 R5, R2, 0x8, RZ ;  /* 0x0000000802057824 */ /* 0x000fe200078e00ff */
[----:B------:R-:W-:-:S02]  /*0cc0*/  LEA.HI R7, R7, R6, RZ, 0x5 ;  /* 0x0000000607077211 */ /* 0x000fc400078f28ff */
[----:B------:R-:W-:Y:S01]  /*0cd0*/  LOP3.LUT R0, R0, 0x3fffffe, RZ, 0xc0, !PT ;  /* 0x03fffffe00007812 */ /* 0x000fe200078ec0ff */
[----:B------:R-:W-:Y:S01]  /*0ce0*/  IMAD.IADD R10, R9, 0x1, -R10 ;  /* 0x00000001090a7824 */ /* 0x000fe200078e0a0a */
[----:B------:R-:W-:Y:S01]  /*0cf0*/  SHF.R.S32.HI R7, RZ, 0x5, R7 ;  /* 0x00000005ff077819 */ /* 0x000fe20000011407 */
[----:B------:R-:W-:Y:S01]  /*0d00*/  IMAD.WIDE R18, R5, 0x2, R18 ;  /* 0x0000000205127825 */ /* 0x000fe200078e0212 */
[----:B------:R-:W-:-:S03]  /*0d10*/  LOP3.LUT R9, R8, 0x7ffffffc, RZ, 0xc0, !PT ;  /* 0x7ffffffc08097812 */ /* 0x000fc600078ec0ff */
[----:B------:R-:W-:Y:S02]  /*0d20*/  IMAD.IADD R0, R3, 0x1, -R0 ;  /* 0x0000000103007824 */ /* 0x000fe400078e0a00 */
[----:B------:R-:W-:Y:S02]  /*0d30*/  IMAD R7, R7, 0x10, R10 ;  /* 0x0000001007077824 */ /* 0x000fe400078e020a */
[----:B------:R-:W-:Y:S02]  /*0d40*/  IMAD.IADD R9, R6, 0x1, -R9 ;  /* 0x0000000106097824 */ /* 0x000fe400078e0a09 */
[----:B------:R-:W-:Y:S02]  /*0d50*/  IMAD R201, R0, 0x40, R7 ;  /* 0x0000004000c97824 */ /* 0x000fe400078e0207 */
[----:B------:R-:W-:-:S07]  /*0d60*/  IMAD.SHL.U32 R16, R9, 0x2, RZ ;  /* 0x0000000209107824 */ /* 0x000fce00078e00ff */
.L_x_8607:
        /* <DEDUP_REMOVED lines=20> */
.L_x_8515:
[----:B------:R-:W-:Y:S01]  /*0eb0*/  ULDC UR6, c[0x0][0xdc4] ;  /* 0x0003710000067ab9 */ /* 0x000fe20000000800 */
[----:B------:R-:W-:Y:S01]  /*0ec0*/  UMOV UR41, UR7 ;  /* 0x0000000700297c82 */ /* 0x000fe20008000000 */
[----:B------:R-:W-:-:S11]  /*0ed0*/  UISETP.NE.AND UP0, UPT, UR6, 0x1, UPT ;  /* 0x000000010600788c */ /* 0x000fd6000bf05270 */
[----:B------:R-:W-:Y:S02]  /*0ee0*/  @UP0 ULDC.64 UR10, c[0x0][0xdc8] ;  /* 0x00037200000a0ab9 */ /* 0x000fe40000000a00 */
[----:B------:R-:W-:-:S04]  /*0ef0*/  UIMAD.WIDE.U32 UR4, UR7, UR10, URZ ;  /* 0x0000000a070472a5 */ /* 0x000fc8000f8e003f */
[----:B------:R-:W-:-:S04]  /*0f00*/  @UP0 USHF.R.U32.HI UR41, URZ, UR11, UR5 ;  /* 0x0000000b3f290299 */ /* 0x000fc80008011605 */
[----:B------:R-:W-:-:S12]  /*0f10*/  UIMAD UR4, UR41, UR6, URZ ;  /* 0x00000006290472a4 */ /* 0x000fd8000f8e023f */
.L_x_8516:
[----:B------:R-:W1:Y:S01]  /*0f20*/  LDC.64 R8, c[0x0][0x9e0] ;  /* 0x00027800ff087b82 */ /* 0x000e620000000a00 */
[----:B------:R-:W-:Y:S01]  /*0f30*/  ULDC UR43, c[0x0][0xdb8] ;  /* 0x00036e00002b7ab9 */ /* 0x000fe20000000800 */
[----:B------:R-:W-:Y:S02]  /*0f40*/  ULOP3.LUT UR5, URZ, UR41, URZ, 0x33, !UPT ;  /* 0x000000293f057292 */ /* 0x000fe4000f8e333f */
[----:B------:R-:W-:Y:S01]  /*0f50*/  UISETP.NE.AND UP1, UPT, UR43, 0x1, UPT ;  /* 0x000000012b00788c */ /* 0x000fe2000bf25270 */
[----:B------:R-:W-:Y:S01]  /*0f60*/  ULDC UR42, c[0x0][0xdac] ;  /* 0x00036b00002a7ab9 */ /* 0x000fe20000000800 */
[----:B------:R-:W-:Y:S02]  /*0f70*/  ULDC.64 UR10, c[0x0][0x3f8] ;  /* 0x0000fe00000a7ab9 */ /* 0x000fe40000000a00 */
[----:B------:R-:W2:Y:S01]  /*0f80*/  LDC R7, c[0x0][0x288] ;  /* 0x0000a200ff077b82 */ /* 0x000ea20000000800 */
[----:B------:R-:W-:Y:S02]  /*0f90*/  UIADD3 UR4, UR7, -UR4, URZ ;  /* 0x8000000407047290 */ /* 0x000fe4000fffe03f */
[----:B------:R-:W-:-:S02]  /*0fa0*/  UIADD3 UR42, UR5, UR42, URZ ;  /* 0x0000002a052a7290 */ /* 0x000fc4000fffe03f */
[----:B------:R-:W-:Y:S01]  /*0fb0*/  UISETP.NE.U32.AND UP0, UPT, UR10, URZ, UPT ;  /* 0x0000003f0a00728c */ /* 0x000fe2000bf05070 */
[----:B------:R-:W-:Y:S02]  /*0fc0*/  ULDC UR7, c[0x0][0xdc4] ;  /* 0x0003710000077ab9 */ /* 0x000fe40000000800 */
[----:B------:R-:W3:Y:S01]  /*0fd0*/  LDC R5, c[0x0][0x2e0] ;  /* 0x0000b800ff057b82 */ /* 0x000ee20000000800 */
[----:B------:R-:W-:Y:S02]  /*0fe0*/  USHF.L.U32 UR42, UR42, 0x7, URZ ;  /* 0x000000072a2a7899 */ /* 0x000fe4000800063f */
[----:B------:R-:W-:Y:S02]  /*0ff0*/  UIMAD UR8, UR8, UR7, UR4 ;  /* 0x00000007080872a4 */ /* 0x000fe4000f8e0204 */
[----:B------:R-:W-:Y:S01]  /*1000*/  UISETP.NE.AND.EX UP0, UPT, UR11, URZ, UPT, UP0 ;  /* 0x0000003f0b00728c */ /* 0x000fe2000bf05300 */
[----:B------:R-:W-:Y:S01]  /*1010*/  @UP1 ULDC UR4, c[0x0][0xdbc] ;  /* 0x00036f0000041ab9 */ /* 0x000fe20000000800 */
[----:B------:R-:W-:Y:S01]  /*1020*/  ULDC UR6, c[0x0][0x404] ;  /* 0x0001010000067ab9 */ /* 0x000fe20000000800 */
[----:B------:R-:W-:Y:S01]  /*1030*/  UIMAD.WIDE.U32 UR4, UR8, UR4, URZ ;  /* 0x00000004080472a5 */ /* 0x000fe2000f8e003f */
[----:B-1----:R-:W-:Y:S01]  /*1040*/  ISETP.GE.AND P1, PT, R9, 0x1, PT ;  /* 0x000000010900780c */ /* 0x002fe20003f26270 */
[----:B------:R-:W-:Y:S01]  /*1050*/  USEL UR6, UR6, 0x1, UP0 ;  /* 0x0000000106067887 */ /* 0x000fe20008000000 */
[----:B------:R-:W-:Y:S01]  /*1060*/  IMAD.U32 R200, RZ, RZ, UR42 ;  /* 0x0000002affc87e24 */ /* 0x000fe2000f8e00ff */
[----:B------:R-:W-:Y:S01]  /*1070*/  @UP1 ULDC UR7, c[0x0][0xdc0] ;  /* 0x0003700000071ab9 */ /* 0x000fe20000000800 */
[----:B------:R-:W-:Y:S01]  /*1080*/  UMOV UR44, UR8 ;  /* 0x00000008002c7c82 */ /* 0x000fe20008000000 */
[----:B------:R-:W-:-:S02]  /*1090*/  @UP1 USHF.R.U32.HI UR44, URZ, UR7, UR5 ;  /* 0x000000073f2c1299 */ /* 0x000fc40008011605 */
[----:B--2---:R-:W-:Y:S02]  /*10a0*/  IADD3 R22, R200, 0x80, -R7 ;  /* 0x00000080c8167810 */ /* 0x004fe40007ffe807 */
[----:B------:R-:W-:-:S04]  /*10b0*/  UIADD3 UR4, -UR44, URZ, URZ ;  /* 0x0000003f2c047290 */ /* 0x000fc8000fffe13f */
[----:B------:R-:W-:Y:S01]  /*10c0*/  UIMAD UR43, UR43, UR4, UR8 ;  /* 0x000000042b2b72a4 */ /* 0x000fe2000f8e0208 */
[----:B---3--:R-:W-:-:S04]  /*10d0*/  IMAD R17, R5, UR6, RZ ;  /* 0x0000000605117c24 */ /* 0x008fc8000f8e02ff */
[----:B------:R-:W-:-:S04]  /*10e0*/  IMAD.IADD R22, R17, 0x1, R22 ;  /* 0x0000000111167824 */ /* 0x000fc800078e0216 */
        /* <DEDUP_REMOVED lines=12> */
.L_x_8518:
[----:B------:R-:W-:-:S13]  /*11b0*/  ISETP.NE.AND P0, PT, R9, 0x1, PT ;  /* 0x000000010900780c */ /* 0x000fda0003f05270 */
[----:B------:R-:W1:Y:S02]  /*11c0*/  @P0 LDC.64 R10, c[0x0][0x9e8] ;  /* 0x00027a00ff0a0b82 */ /* 0x000e640000000a00 */
[----:B-1----:R-:W-:-:S05]  /*11d0*/  @P0 IMAD.HI.U32 R4, R3, R10, RZ ;  /* 0x0000000a03040227 */ /* 0x002fca00078e00ff */
[----:B------:R-:W-:-:S07]  /*11e0*/  @P0 SHF.R.U32.HI R3, RZ, R11, R4 ;  /* 0x0000000bff030219 */ /* 0x000fce0000011604 */
.L_x_8519:
[----:B------:R-:W-:-:S05]  /*11f0*/  IMAD R3, R3, R9, R9 ;  /* 0x0000000903037224 */ /* 0x000fca00078e0209 */
[----:B------:R-:W-:-:S07]  /*1200*/  VIMNMX R0, R0, R3, PT ;  /* 0x0000000300007248 */ /* 0x000fce0003fe0100 */
.L_x_8517:
[----:B------:R-:W-:Y:S01]  /*1210*/  IADD3 R4, -R7, UR42, RZ ;  /* 0x0000002a07047c10 */ /* 0x000fe2000fffe1ff */
[----:B------:R-:W-:Y:S01]  /*1220*/  VIADD R3, R0, 0x5f ;  /* 0x0000005f00037836 */ /* 0x000fe20000000000 */
[----:B------:R-:W-:Y:S01]  /*1230*/  ULDC UR4, c[0x0][0x9dc] ;  /* 0x0002770000047ab9 */ /* 0x000fe20000000800 */
[----:B------:R-:W-:Y:S02]  /*1240*/  VIADD R0, R17, 0x5f ;  /* 0x0000005f11007836 */ /* 0x000fe40000000000 */
[----:B------:R-:W-:Y:S02]  /*1250*/  IMAD R6, R5, UR6, R4 ;  /* 0x0000000605067c24 */ /* 0x000fe4000f8e0204 */
[----:B------:R-:W-:-:S04]  /*1260*/  IMAD.HI R4, R3, 0x2aaaaaab, RZ ;  /* 0x2aaaaaab03047827 */ /* 0x000fc800078e02ff */
[----:B------:R-:W-:Y:S01]  /*1270*/  IMAD.HI R0, R0, 0x2aaaaaab, RZ ;  /* 0x2aaaaaab00007827 */ /* 0x000fe200078e02ff */
[----:B------:R-:W-:-:S03]  /*1280*/  SHF.R.U32.HI R5, RZ, 0x1f, R4 ;  /* 0x0000001fff057819 */ /* 0x000fc60000011604 */
[----:B------:R-:W-:Y:S01]  /*1290*/  VIADD R7, R6, -UR4 ;  /* 0x8000000406077c36 */ /* 0x000fe20008000000 */
[----:B------:R-:W-:Y:S02]  /*12a0*/  SHF.R.U32.HI R3, RZ, 0x1f, R0 ;  /* 0x0000001fff037819 */ /* 0x000fe40000011600 */
[----:B------:R-:W-:Y:S02]  /*12b0*/  LEA.HI.SX32 R176, R4, R5, 0x1c ;  /* 0x0000000504b07211 */ /* 0x000fe400078fe2ff */
[----:B------:R-:W-:Y:S02]  /*12c0*/  LEA.HI.SX32 R3, R0, R3, 0x1c ;  /* 0x0000000300037211 */ /* 0x000fe400078fe2ff */
[----:B------:R-:W-:Y:S02]  /*12d0*/  R2UR UR4, R7 ;  /* 0x00000000070472ca */ /* 0x000fe400000e0000 */
[----:B------:R-:W-:Y:S01]  /*12e0*/  VIMNMX R176, R3, R176, PT ;  /* 0x000000b003b07248 */ /* 0x000fe20003fe0100 */
[----:B------:R-:W-:-:S12]  /*12f0*/  @!P1 BRA `(.L_x_8520) ;  /* 0x0000000000449947 */ /* 0x000fd80003800000 */
        /* <DEDUP_REMOVED lines=9> */
.L_x_8521:
[----:B------:R-:W-:-:S13]  /*1390*/  ISETP.NE.AND P0, PT, R9, 0x1, PT ;  /* 0x000000010900780c */ /* 0x000fda0003f05270 */
[----:B------:R-:W1:Y:S02]  /*13a0*/  @P0 LDC.64 R4, c[0x0][0x9e8] ;  /* 0x00027a00ff040b82 */ /* 0x000e640000000a00 */
[----:B-1----:R-:W-:-:S05]  /*13b0*/  @P0 IMAD.HI.U32 R0, R6, R4, RZ ;  /* 0x0000000406000227 */ /* 0x002fca00078e00ff */
[----:B------:R-:W-:-:S07]  /*13c0*/  @P0 SHF.R.U32.HI R6, RZ, R5, R0 ;  /* 0x00000005ff060219 */ /* 0x000fce0000011600 */
.L_x_8522:
[----:B------:R-:W-:-:S05]  /*13d0*/  IMAD R6, R6, R9, RZ ;  /* 0x0000000906067224 */ /* 0x000fca00078e02ff */
[----:B------:R-:W-:-:S13]  /*13e0*/  R2UR UR5, R6 ;  /* 0x00000000060572ca */ /* 0x000fda00000e0000 */
[----:B------:R-:W-:-:S04]  /*13f0*/  UISETP.LT.AND UP0, UPT, UR4, UR5, UPT ;  /* 0x000000050400728c */ /* 0x000fc8000bf01270 */
[----:B------:R-:W-:-:S12]  /*1400*/  USEL UR4, UR4, UR5, !UP0 ;  /* 0x0000000504047287 */ /* 0x000fd8000c000000 */
.L_x_8520:
[----:B------:R-:W-:Y:S01]  /*1410*/  UIMAD.WIDE UR4, UR4, 0x2aaaaaab, URZ ;  /* 0x2aaaaaab040478a5 */ /* 0x000fe2000f8e023f */
[----:B------:R-:W-:Y:S02]  /*1420*/  PLOP3.LUT P0, PT, PT, PT, PT, 0x80, 0x0 ;  /* 0x000000000000781c */ /* 0x000fe40003f0f070 */
[----:B------:R-:W-:Y:S01]  /*1430*/  CS2R R20, SRZ ;  /* 0x0000000000147805 */ /* 0x000fe2000001ff00 */
[----:B------:R-:W-:Y:S01]  /*1440*/  IMAD.MOV.U32 R0, RZ, RZ, RZ ;  /* 0x000000ffff007224 */ /* 0x000fe200078e00ff */
[----:B------:R-:W-:Y:S01]  /*1450*/  USHF.R.U32.HI UR4, URZ, 0x1f, UR5 ;  /* 0x0000001f3f047899 */ /* 0x000fe20008011605 */
[----:B------:R-:W-:Y:S02]  /*1460*/  CS2R R150, SRZ ;  /* 0x0000000000967805 */ /* 0x000fe4000001ff00 */
[----:B------:R-:W-:Y:S02]  /*1470*/  CS2R R148, SRZ ;  /* 0x0000000000947805 */ /* 0x000fe4000001ff00 */
[----:B------:R-:W-:Y:S01]  /*1480*/  CS2R R146, SRZ ;  /* 0x0000000000927805 */ /* 0x000fe2000001ff00 */
[----:B------:R-:W-:Y:S01]  /*1490*/  ULEA.HI.SX32 UR4, UR5, UR4, 0x1c ;  /* 0x0000000405047291 */ /* 0x000fe2000f8fe23f */
        /* <DEDUP_REMOVED lines=65> */
[----:B------:R-:W-:Y:S01]  /*18b0*/  IMAD.MOV.U32 R172, RZ, RZ, RZ ;  /* 0x000000ffffac7224 */ /* 0x000fe200078e00ff */
[----:B------:R-:W-:Y:S06]  /*18c0*/  @!P1 BRA `(.L_x_8523) ;  /* 0x000000b000b89947 */ /* 0x000fec0003800000 */
[----:B------:R-:W-:Y:S01]  /*18d0*/  SHF.R.S32.HI R3, RZ, 0x1f, R202 ;  /* 0x0000001fff037819 */ /* 0x000fe200000114ca */
[----:B------:R-:W-:-:S03]  /*18e0*/  UIADD3 UR6, UR46, 0x18400, URZ ;  /* 0x000184002e067890 */ /* 0x000fc6000fffe03f */
[----:B------:R-:W-:Y:S01]  /*18f0*/  LEA.HI R3, R3, R202, RZ, 0x7 ;  /* 0x000000ca03037211 */ /* 0x000fe200078f38ff */
[----:B------:R-:W-:-:S03]  /*1900*/  ULOP3.LUT UP0, URZ, UR6, 0x1bf, URZ, 0xc0, !UPT ;  /* 0x000001bf063f7892 */ /* 0x000fc6000f80c03f */
[----:B------:R-:W-:-:S03]  /*1910*/  SHF.R.S32.HI R3, RZ, 0x7, R3 ;  /* 0x00000007ff037819 */ /* 0x000fc60000011403 */
[----:B------:R-:W-:-:S03]  /*1920*/  PLOP3.LUT P0, PT, PT, PT, UP0, 0x80, 0x0 ;  /* 0x000000000000781c */ /* 0x000fc60003f0f008 */
[----:B------:R-:W1:Y:S02]  /*1930*/  SHFL.IDX PT, R3, R3, RZ, 0x1f ;  /* 0x00001fff03037589 */ /* 0x000e6400000e0000 */
        /* <DEDUP_REMOVED lines=24> */
.L_x_8524:
[----:B------:R-:W-:Y:S01]  /*1ac0*/  ULEA.HI UR4, UR37, UR37, URZ, 0x1 ;  /* 0x0000002525047291 */ /* 0x000fe2000f8f083f */
[----:B------:R-:W-:-:S03]  /*1ad0*/  VIADD R9, R23, 0x8 ;  /* 0x0000000817097836 */ /* 0x000fc60000000000 */
[----:B------:R-:W-:-:S04]  /*1ae0*/  ULOP3.LUT UR4, UR4, 0xfffffffe, URZ, 0xc0, !UPT ;  /* 0xfffffffe04047892 */ /* 0x000fc8000f8ec03f */
[----:B------:R-:W-:-:S06]  /*1af0*/  UIADD3 UR4, UR37, -UR4, URZ ;  /* 0x8000000425047290 */ /* 0x000fcc000fffe03f */
[----:B------:R-:W-:-:S05]  /*1b00*/  IMAD.U32 R0, RZ, RZ, UR4 ;  /* 0x00000004ff007e24 */ /* 0x000fca000f8e00ff */
[----:B------:R-:W-:-:S04]  /*1b10*/  SHF.L.U32 R0, R0, 0x1f, RZ ;  /* 0x0000001f00007819 */ /* 0x000fc800000006ff */
[----:B------:R-:W1:Y:S02]  /*1b20*/  SYNCS.PHASECHK.TRANS64.TRYWAIT P0, [UR46+0x22800], R0 ;  /* 0x02280000ff0075a7 */ /* 0x000e64000800016e */
[----:B-1----:R-:W-:Y:S05]  /*1b30*/  @!P0 BRA `(.L_x_8525) ;  /* 0x000000f800b48947 */ /* 0x002fea0003800000 */
.L_x_8672:
[----:B-1----:R-:W-:Y:S01]  /*1b40*/  IMAD.U32 R0, RZ, RZ, UR47 ;  /* 0x0000002fff007e24 */ /* 0x002fe2000f8e00ff */
[----:B------:R-:W-:Y:S05]  /*1b50*/  WARPSYNC.ALL ;  /* 0x0000000000007948 */ /* 0x000fea0003800000 */
[----:B------:R1:W-:Y:S01]  /*1b60*/  BAR.SYNC.DEFER_BLOCKING R9, 0x100 ;  /* 0x000400090000751d */ /* 0x0003e20000010000 */
[----:B------:R-:W-:-:S13]  /*1b70*/  ISETP.NE.AND P0, PT, R0, 0x3, PT ;  /* 0x000000030000780c */ /* 0x000fda0003f05270 */
[----:B-1----:R-:W-:Y:S05]  /*1b80*/  @!P0 BRA `(.L_x_8526) ;  /* 0x0000000000048947 */ /* 0x002fea0003800000 */
[----:B------:R-:W-:Y:S01]  /*1b90*/  BPT.TRAP 0x1 ;  /* 0x000000040000795c */ /* 0x000fe20000300000 */
.L_x_8526:
[----:B------:R-:W-:Y:S01]  /*1ba0*/  ULEA UR21, UR39, UR46, 0x3 ;  /* 0x0000002e27157291 */ /* 0x000fe2000f8e183f */
[----:B------:R-:W-:-:S05]  /*1bb0*/  IMAD.U32 R11, RZ, RZ, UR38 ;  /* 0x00000026ff0b7e24 */ /* 0x000fca000f8e00ff */
[----:B------:R-:W-:-:S04]  /*1bc0*/  SHF.L.U32 R11, R11, 0x1f, RZ ;  /* 0x0000001f0b0b7819 */ /* 0x000fc800000006ff */
[----:B------:R1:W2:Y:S01]  /*1bd0*/  SYNCS.PHASECHK.TRANS64.TRYWAIT P1, [UR21+0x22830], R11 ;  /* 0x0228300bff0075a7 */ /* 0x0002a20008020155 */
[----:B------:R-:W-:Y:S05]  /*1be0*/  @!P0 BRA `(.L_x_8527) ;  /* 0x0000000000048947 */ /* 0x000fea0003800000 */
[----:B------:R-:W-:Y:S01]  /*1bf0*/  BPT.TRAP 0x1 ;  /* 0x000000040000795c */ /* 0x000fe20000300000 */
.L_x_8527:
[----:B--2---:R-:W-:Y:S05]  /*1c00*/  @P1 BRA `(.L_x_8528) ;  /* 0x0000000000081947 */ /* 0x004fea0003800000 */
[----:B------:R-:W2:Y:S02]  /*1c10*/  SYNCS.PHASECHK.TRANS64.TRYWAIT P1, [UR21+0x22830], R11 ;  /* 0x0228300bff0075a7 */ /* 0x000ea40008020155 */
[----:B--2---:R-:W-:Y:S05]  /*1c20*/  @!P1 BRA `(.L_x_8529) ;  /* 0x000000f800909947 */ /* 0x004fea0003800000 */
.L_x_8528:
[----:B------:R-:W-:Y:S01]  /*1c30*/  UIADD3 UR4, UR46, 0x1c400, URZ ;  /* 0x0001c4002e047890 */ /* 0x000fe2000fffe03f */
[----:B------:R-:W-:Y:S01]  /*1c40*/  WARPGROUP.ARRIVE ;  /* 0x00000000000079c5 */ /* 0x000fe20000000000 */
[----:B------:R-:W-:-:S05]  /*1c50*/  ULOP3.LUT UR16, UR45, 0x10000, URZ, 0xfc, !UPT ;  /* 0x000100002d107892 */ /* 0x000fca000f8efc3f */
[----:B--2---:R-:W2:Y:S01]  /*1c60*/  S2R R0, SR_TID.X ;  /* 0x0000000000007919 */ /* 0x004ea20000002100 */
[----:B------:R-:W-:Y:S01]  /*1c70*/  USHF.R.U32.HI UR4, URZ, 0x4, UR4 ;  /* 0x000000043f047899 */ /* 0x000fe20008011604 */
[----:B------:R-:W3:Y:S01]  /*1c80*/  LDC R12, c[0x0][0x288] ;  /* 0x0000a200ff0c7b82 */ /* 0x000ee20000000800 */
[----:B------:R-:W-:Y:S01]  /*1c90*/  UMOV UR17, 0x40000040 ;  /* 0x4000004000117882 */ /* 0x000fe20000000000 */
[----:B------:R-:W-:Y:S01]  /*1ca0*/  UMOV UR19, 0x40000040 ;  /* 0x4000004000137882 */ /* 0x000fe20000000000 */
[----:B------:R-:W-:Y:S01]  /*1cb0*/  ULOP3.LUT UR4, UR4, 0x3fff, URZ, 0xc0, !UPT ;  /* 0x00003fff04047892 */ /* 0x000fe2000f8ec03f */
[----:B------:R-:W-:Y:S01]  /*1cc0*/  IMAD.U32 R8, RZ, RZ, UR21 ;  /* 0x00000015ff087e24 */ /* 0x000fe2000f8e00ff */
[----:B------:R-:W-:Y:S01]  /*1cd0*/  UMOV UR5, 0x40000040 ;  /* 0x4000004000057882 */ /* 0x000fe20000000000 */
[----:B------:R-:W-:Y:S01]  /*1ce0*/  UMOV UR7, 0x40000040 ;  /* 0x4000004000077882 */ /* 0x000fe20000000000 */
[----:B------:R-:W-:Y:S01]  /*1cf0*/  ULOP3.LUT UR20, UR4, 0x10000, URZ, 0xfc, !UPT ;  /* 0x0001000004147892 */ /* 0x000fe2000f8efc3f */
[----:B------:R-:W-:Y:S01]  /*1d00*/  IMAD.MOV.U32 R3, RZ, RZ, -0x60 ;  /* 0xffffffa0ff037424 */ /* 0x000fe200078e00ff */
[----:B------:R-:W-:Y:S01]  /*1d10*/  UIADD3 UR4, UR16, 0x2, URZ ;  /* 0x0000000210047890 */ /* 0x000fe2000fffe03f */
[----:B------:R-:W-:Y:S01]  /*1d20*/  IADD3 R5, -R23, 0xb, RZ ;  /* 0x0000000b17057810 */ /* 0x000fe20007ffe1ff */
[----:B------:R-:W-:Y:S01]  /*1d30*/  UIMAD UR18, UR39, 0x300, UR20 ;  /* 0x00000300271278a4 */ /* 0x000fe2000f8e0214 */
[----:B------:R-:W-:Y:S01]  /*1d40*/  IMAD R6, R176, R3, 0x60 ;  /* 0x00000060b0067424 */ /* 0x000fe200078e0203 */
[----:B------:R-:W-:Y:S01]  /*1d50*/  UIADD3 UR8, UR16, 0x4, URZ ;  /* 0x0000000410087890 */ /* 0x000fe2000fffe03f */
[----:B------:R-:W-:Y:S01]  /*1d60*/  LOP3.LUT R2, R2, 0xfff7ffff, RZ, 0xc0, !PT ;  /* 0xfff7ffff02027812 */ /* 0x000fe200078ec0ff */
[----:B------:R-:W-:Y:S01]  /*1d70*/  UIADD3 UR6, UR18, 0x2, URZ ;  /* 0x0000000212067890 */ /* 0x000fe2000fffe03f */
[----:B------:R-:W-:Y:S01]  /*1d80*/  IMAD.IADD R3, R17, 0x1, R6 ;  /* 0x0000000111037824 */ /* 0x000fe200078e0206 */
[----:B------:R-:W-:Y:S01]  /*1d90*/  UIADD3 UR10, UR18, 0x4, URZ ;  /* 0x00000004120a7890 */ /* 0x000fe2000fffe03f */
[--C-:B------:R-:W-:Y:S01]  /*1da0*/  IMAD.IADD R15, R6, 0x1, -R16.reuse ;  /* 0x00000001060f7824 */ /* 0x100fe200078e0a10 */
[----:B------:R-:W-:Y:S01]  /*1db0*/  UMOV UR9, 0x40000040 ;  /* 0x4000004000097882 */ /* 0x000fe20000000000 */
[----:B------:R-:W-:Y:S01]  /*1dc0*/  HGMMA.64x96x16.F32.BF16 R24, gdesc[UR16], RZ, !UPT, gsb0 ;  /* 0x01600000101879f0 */ /* 0x000fe2000c0018ff */
[----:B------:R-:W-:Y:S01]  /*1dd0*/  UMOV UR11, 0x40000040 ;  /* 0x40000040000b7882 */ /* 0x000fe20000000000 */
[----:B------:R-:W-:Y:S01]  /*1de0*/  UIADD3 UR12, UR16, 0x6, URZ ;  /* 0x00000006100c7890 */ /* 0x000fe2000fffe03f */
[C---:B------:R-:W-:Y:S01]  /*1df0*/  IMAD.IADD R10, R3.reuse, 0x1, -R16 ;  /* 0x00000001030a7824 */ /* 0x040fe200078e0a10 */
[----:B------:R-:W-:Y:S01]  /*1e00*/  UIADD3 UR14, UR18, 0x6, URZ ;  /* 0x00000006120e7890 */ /* 0x000fe2000fffe03f */
[----:B---3--:R-:W-:Y:S01]  /*1e10*/  IADD3 R7, R3, 0x1, -R12 ;  /* 0x0000000103077810 */ /* 0x008fe20007ffe80c */
[----:B------:R-:W-:Y:S01]  /*1e20*/  UMOV UR13, 0x40000040 ;  /* 0x40000040000d7882 */ /* 0x000fe20000000000 */
[----:B------:R-:W-:Y:S01]  /*1e30*/  UMOV UR15, 0x40000040 ;  /* 0x40000040000f7882 */ /* 0x000fe20000000000 */
[----:B------:R-:W-:Y:S01]  /*1e40*/  ULDC UR22, c[0x0][0x9dc] ;  /* 0x0002770000167ab9 */ /* 0x000fe20000000800 */
[----:B--2---:R-:W-:-:S13]  /*1e50*/  LOP3.LUT P1, RZ, R0, 0x7f, RZ, 0xc0, !PT ;  /* 0x0000007f00ff7812 */ /* 0x004fda000782c0ff */
[----:B------:R-:W-:Y:S01]  /*1e60*/  @!P1 VIADD R0, R8, 0x22840 ;  /* 0x0002284008009836 */ /* 0x000fe20000000000 */
[----:B------:R-:W-:-:S04]  /*1e70*/  @P1 LOP3.LUT R2, R2, 0x80000, RZ, 0xfc, !PT ;  /* 0x0008000002021812 */ /* 0x000fc800078efcff */
[----:B------:R-:W-:Y:S01]  /*1e80*/  @!P1 PRMT R0, RZ, 0x654, R0 ;  /* 0x00000654ff009816 */ /* 0x000fe20000000000 */
[----:B------:R-:W-:Y:S02]  /*1e90*/  WARPGROUP.DEPBAR.LE gsb0, 0x0 ;  /* 0x00008000000079c5 */ /* 0x000fe40000010000 */
[----:B------:R-:W-:-:S06]  /*1ea0*/  WARPGROUP.ARRIVE ;  /* 0x00000000000079c5 */ /* 0x000fcc0000000000 */
[----:B------:R-:W-:Y:S01]  /*1eb0*/  HGMMA.64x96x16.F32.BF16 R24, gdesc[UR4], R24, gsb0 ;  /* 0x01600000041879f0 */ /* 0x000fe20008001818 */
[----:B------:R-:W-:Y:S02]  /*1ec0*/  ULOP3.LUT UR6, URZ, UR22, URZ, 0x33, !UPT ;  /* 0x000000163f067292 */ /* 0x000fe4000f8e333f */
[----:B------:R-:W-:Y:S02]  /*1ed0*/  WARPGROUP.DEPBAR.LE gsb0, 0x0 ;  /* 0x00008000000079c5 */ /* 0x000fe40000010000 */
[----:B------:R-:W-:-:S06]  /*1ee0*/  WARPGROUP.ARRIVE ;  /* 0x00000000000079c5 */ /* 0x000fcc0000000000 */
[----:B------:R-:W-:Y:S03]  /*1ef0*/  HGMMA.64x96x16.F32.BF16 R24, gdesc[UR8], R24, gsb0 ;  /* 0x01600000081879f0 */ /* 0x000fe60008001818 */
[----:B------:R-:W-:Y:S02]  /*1f00*/  WARPGROUP.DEPBAR.LE gsb0, 0x0 ;  /* 0x00008000000079c5 */ /* 0x000fe40000010000 */
[----:B------:R-:W-:-:S06]  /*1f10*/  WARPGROUP.ARRIVE ;  /* 0x00000000000079c5 */ /* 0x000fcc0000000000 */
[----:B------:R-:W-:Y:S01]  /*1f20*/  HGMMA.64x96x16.F32.BF16 R24, gdesc[UR12], R24, gsb0 ;  /* 0x016000000c1879f0 */ /* 0x000fe20008001818 */
[----:B------:R-:W-:Y:S02]  /*1f30*/  ULDC.64 UR14, c[0x0][0x9e0] ;  /* 0x00027800000e7ab9 */ /* 0x000fe40000000a00 */
[----:B------:R-:W-:Y:S01]  /*1f40*/  UISETP.GE.AND UP0, UPT, UR15, 0x1, UPT ;  /* 0x000000010f00788c */ /* 0x000fe2000bf06270 */
[----:B------:R-:W-:Y:S02]  /*1f50*/  WARPGROUP.DEPBAR.LE gsb0, 0x0 ;  /* 0x00008000000079c5 */ /* 0x000fe40000010000 */
[----:B------:R2:W-:Y:S06]  /*1f60*/  BAR.ARV R5, 0x100 ;  /* 0x000400050000751d */ /* 0x0005ec0000002000 */
[----:B------:R3:W-:Y:S01]  /*1f70*/  @!P1 SYNCS.ARRIVE.TRANS64.RED.A1T0 RZ, [R0+URZ], RZ ;  /* 0x000000ff00ff99a7 */ /* 0x0007e2000810043f */
[----:B------:R-:W-:Y:S01]  /*1f80*/  PLOP3.LUT P1, PT, PT, PT, UP0, 0x40, 0x0 ;  /* 0x000000000000781c */ /* 0x000fe20003f2e808 */
[----:B---3--:R-:W-:-:S02]  /*1f90*/  IMAD.IADD R0, R7, 0x1, -R16 ;  /* 0x0000000107007824 */ /* 0x008fc400078e0a10 */
[----:B------:R-:W-:Y:S02]  /*1fa0*/  VIADD R7, R201, UR42 ;  /* 0x0000002ac9077c36 */ /* 0x000fe40008000000 */
[C---:B------:R-:W-:Y:S02]  /*1fb0*/  VIADD R13, R0.reuse, UR14 ;  /* 0x0000000e000d7c36 */ /* 0x040fe40008000000 */
[----:B------:R-:W-:-:S03]  /*1fc0*/  VIADD R14, R0, UR6 ;  /* 0x00000006000e7c36 */ /* 0x000fc60008000000 */
[----:B------:R-:W-:Y:S01]  /*1fd0*/  VIADDMNMX R0, R7, R13, R10, PT ;  /* 0x0000000d07007246 */ /* 0x000fe2000380010a */
[----:B------:R-:W-:Y:S02]  /*1fe0*/  IMAD.IADD R3, R14, 0x1, R7 ;  /* 0x000000010e037824 */ /* 0x000fe400078e0207 */
[----:B--2---:R-:W-:Y:S05]  /*1ff0*/  @P1 BRA `(.L_x_8530) ;  /* 0x0000000000541947 */ /* 0x004fea0003800000 */
[----:B------:R-:W-:Y:S01]  /*2000*/  IADD3 R4, R7, -R12, R17 ;  /* 0x8000000c07047210 */ /* 0x000fe20007ffe011 */
        /* <DEDUP_REMOVED lines=11> */
.L_x_8532:
[----:B------:R-:W-:-:S06]  /*20c0*/  UISETP.NE.AND UP1, UPT, UR15, 0x1, UPT ;  /* 0x000000010f00788c */ /* 0x000fcc000bf25270 */
[----:B------:R-:W-:-:S05]  /*20d0*/  PLOP3.LUT P1, PT, PT, PT, UP1, 0x80, 0x0 ;  /* 0x000000000000781c */ /* 0x000fca0003f2f018 */
[----:B------:R-:W-:-:S08]  /*20e0*/  @UP1 ULDC.64 UR6, c[0x0][0x9e8] ;  /* 0x00027a0000061ab9 */ /* 0x000fd00000000a00 */
[----:B------:R-:W-:-:S05]  /*20f0*/  @P1 IMAD.HI.U32 R20, R4, UR6, RZ ;  /* 0x0000000604141c27 */ /* 0x000fca000f8e00ff */
[----:B------:R-:W-:-:S07]  /*2100*/  @P1 SHF.R.U32.HI R4, RZ, UR7, R20 ;  /* 0x00000007ff041c19 */ /* 0x000fce0008011614 */
.L_x_8533:
[----:B------:R-:W-:Y:S05]  /*2110*/  BSYNC B0 ;  /* 0x0000000000007941 */ /* 0x000fea0003800000 */
.L_x_8531:
[----:B------:R-:W-:-:S05]  /*2120*/  IMAD R4, R4, UR15, R15 ;  /* 0x0000000f04047c24 */ /* 0x000fca000f8e020f */
[----:B------:R-:W-:Y:S02]  /*2130*/  VIMNMX R3, R3, R4, !PT ;  /* 0x0000000403037248 */ /* 0x000fe40007fe0100 */
[----:B------:R-:W-:-:S07]  /*2140*/  VIADDMNMX R0, R4, UR15, R0, PT ;  /* 0x0000000f04007c46 */ /* 0x000fce000b800100 */
.L_x_8530:
[C---:B------:R-:W-:Y:S02]  /*2150*/  ISETP.GE.AND P1, PT, R6.reuse, 0x2, PT ;  /* 0x000000020600780c */ /* 0x040fe40003f26270 */
        /* <DEDUP_REMOVED lines=97> */
[C---:B------:R-:W-:Y:S02]  /*2770*/  ISETP.GE.AND P3, PT, R6.reuse, 0x52, PT ;  /* 0x000000520600780c */ /* 0x040fe40003f66270 */
[----:B------:R-:W-:Y:S02]  /*2780*/  ISETP.GE.AND P6, PT, R6, 0x1, PT ;  /* 0x000000010600780c */ /* 0x000fe40003fc6270 */
[----:B------:R-:W-:-:S04]  /*2790*/  ISETP.GT.AND P4, PT, R3, 0x51, !P3 ;  /* 0x000000510300780c */ /* 0x000fc80005f84270 */
[----:B------:R-:W-:-:S04]  /*27a0*/  ISETP.LT.OR P4, PT, R0, 0x52, P4 ;  /* 0x000000520000780c */ /* 0x000fc80002781670 */
        /* <DEDUP_REMOVED lines=8> */
[----:B------:R-:W-:Y:S01]  /*2830*/  ISETP.GE.AND P5, PT, R6, 0x5a, PT ;  /* 0x0000005a0600780c */ /* 0x000fe20003fa6270 */
[----:B------:R-:W-:-:S03]  /*2840*/  VIADD R6, R7, 0x8 ;  /* 0x0000000807067836 */ /* 0x000fc60000000000 */
[----:B------:R-:W-:Y:S01]  /*2850*/  P2R R24, PR, RZ, 0x20 ;  /* 0x00000020ff187803 */ /* 0x000fe20000000000 */
[----:B------:R-:W-:Y:S01]  /*2860*/  IMAD.IADD R4, R14, 0x1, R6 ;  /* 0x000000010e047824 */ /* 0x000fe200078e0206 */
[----:B------:R-:W-:-:S04]  /*2870*/  ISETP.GT.AND P5, PT, R3, 0x59, !P5 ;  /* 0x000000590300780c */ /* 0x000fc80006fa4270 */
[----:B------:R-:W-:Y:S02]  /*2880*/  ISETP.LT.OR P5, PT, R0, 0x5a, P5 ;  /* 0x0000005a0000780c */ /* 0x000fe40002fa1670 */
[----:B------:R-:W-:Y:S02]  /*2890*/  VIADDMNMX R0, R6, R13, R10, PT ;  /* 0x0000000d06007246 */ /* 0x000fe4000380010a */
[----:B------:R-:W-:Y:S02]  /*28a0*/  FSEL R94, R69, -INF , !P5 ;  /* 0xff800000455e7808 */ /* 0x000fe40006800000 */
[----:B------:R-:W-:-:S13]  /*28b0*/  PLOP3.LUT P5, PT, PT, PT, UP0, 0x40, 0x0 ;  /* 0x000000000000781c */ /* 0x000fda0003fae808 */
[----:B------:R-:W-:Y:S05]  /*28c0*/  @P5 BRA `(.L_x_8534) ;  /* 0x00000000005c5947 */ /* 0x000fea0003800000 */
        /* <DEDUP_REMOVED lines=13> */
.L_x_8536:
[----:B------:R-:W-:-:S06]  /*29a0*/  UISETP.NE.AND UP1, UPT, UR15, 0x1, UPT ;  /* 0x000000010f00788c */ /* 0x000fcc000bf25270 */
[----:B------:R-:W-:-:S05]  /*29b0*/  PLOP3.LUT P5, PT, PT, PT, UP1, 0x80, 0x0 ;  /* 0x000000000000781c */ /* 0x000fca0003faf018 */
[----:B------:R-:W-:-:S08]  /*29c0*/  @UP1 ULDC.64 UR6, c[0x0][0x9e8] ;  /* 0x00027a0000061ab9 */ /* 0x000fd00000000a00 */
[----:B------:R-:W-:Y:S01]  /*29d0*/  @P5 IMAD.HI.U32 R10, R3, UR6, RZ ;  /* 0x00000006030a5c27 */ /* 0x000fe2000f8e00ff */
[----:B------:R-:W-:-:S13]  /*29e0*/  PLOP3.LUT P5, PT, PT, PT, UP1, 0x80, 0x0 ;  /* 0x000000000000781c */ /* 0x000fda0003faf018 */
[----:B------:R-:W-:-:S07]  /*29f0*/  @P5 SHF.R.U32.HI R3, RZ, UR7, R10 ;  /* 0x00000007ff035c19 */ /* 0x000fce000801160a */
.L_x_8537:
[----:B------:R-:W-:Y:S05]  /*2a00*/  BSYNC B0 ;  /* 0x0000000000007941 */ /* 0x000fea0003800000 */
.L_x_8535:
[----:B------:R-:W-:-:S05]  /*2a10*/  IMAD R3, R3, UR15, R15 ;  /* 0x0000000f03037c24 */ /* 0x000fca000f8e020f */
[----:B------:R-:W-:Y:S02]  /*2a20*/  VIMNMX R4, R4, R3, !PT ;  /* 0x0000000304047248 */ /* 0x000fe40007fe0100 */
[----:B------:R-:W-:-:S07]  /*2a30*/  VIADDMNMX R0, R3, UR15, R0, PT ;  /* 0x0000000f03007c46 */ /* 0x000fce000b800100 */
.L_x_8534:
[C---:B------:R-:W-:Y:S01]  /*2a40*/  ISETP.GT.AND P1, PT, R4.reuse, 0x1, !P1 ;  /* 0x000000010400780c */ /* 0x040fe20004f24270 */
[----:B------:R-:W-:Y:S01]  /*2a50*/  ULDC UR10, c[0x0][0x988] ;  /* 0x00026200000a7ab9 */ /* 0x000fe20000000800 */
        /* <DEDUP_REMOVED lines=9> */
[----:B------:R-:W-:Y:S02]  /*2af0*/  FMNMX.FTZ R3, R20, R72, !PT ;  /* 0x0000004814037209 */ /* 0x000fe40007810000 */
[----:B------:R-:W-:-:S02]  /*2b00*/  FSEL R31, R31, -INF , !P1 ;  /* 0xff8000001f1f7808 */ /* 0x000fc40004800000 */
[----:B------:R-:W-:Y:S02]  /*2b10*/  ISETP.NE.AND P1, PT, R25, RZ, PT ;  /* 0x000000ff1900720c */ /* 0x000fe40003f25270 */
[----:B------:R-:W-:Y:S02]  /*2b20*/  ISETP.NE.AND P5, PT, R33, RZ, PT ;  /* 0x000000ff2100720c */ /* 0x000fe40003fa5270 */
        /* <DEDUP_REMOVED lines=53> */
[----:B------:R-:W-:Y:S01]  /*2e80*/  ISETP.NE.AND P2, PT, R53, RZ, PT ;  /* 0x000000ff3500720c */ /* 0x000fe20003f45270 */
[----:B------:R-:W2:Y:S01]  /*2e90*/  SHFL.BFLY PT, R3, R10, 0x2, 0x1f ;  /* 0x0c401f000a037f89 */ /* 0x000ea200000e0000 */
[----:B------:R-:W-:Y:S02]  /*2ea0*/  ISETP.LT.OR P1, PT, R0, 0x31, P1 ;  /* 0x000000310000780c */ /* 0x000fe40000f21670 */
[----:B------:R-:W-:Y:S02]  /*2eb0*/  ISETP.NE.AND P5, PT, R83, RZ, PT ;  /* 0x000000ff5300720c */ /* 0x000fe40003fa5270 */
[----:B------:R-:W-:Y:S02]  /*2ec0*/  FSEL R50, R50, -INF , !P1 ;  /* 0xff80000032327808 */ /* 0x000fe40004800000 */
[----:B------:R-:W-:-:S02]  /*2ed0*/  ISETP.NE.AND P1, PT, R79, RZ, PT ;  /* 0x000000ff4f00720c */ /* 0x000fc40003f25270 */
[C---:B------:R-:W-:Y:S02]  /*2ee0*/  ISETP.GT.AND P6, PT, R4.reuse, RZ, !P6 ;  /* 0x000000ff0400720c */ /* 0x040fe400077c4270 */
[----:B------:R-:W-:Y:S02]  /*2ef0*/  ISETP.GT.AND P1, PT, R4, 0x31, !P1 ;  /* 0x000000310400780c */ /* 0x000fe40004f24270 */
[C---:B------:R-:W-:Y:S02]  /*2f00*/  ISETP.LT.OR P6, PT, R0.reuse, 0x1, P6 ;  /* 0x000000010000780c */ /* 0x040fe400037c1670 */
[----:B------:R-:W-:Y:S02]  /*2f10*/  ISETP.LT.OR P1, PT, R0, 0x32, P1 ;  /* 0x000000320000780c */ /* 0x000fe40000f21670 */
[----:B------:R-:W-:Y:S02]  /*2f20*/  FSEL R26, R26, -INF , !P6 ;  /* 0xff8000001a1a7808 */ /* 0x000fe40007000000 */
[----:B------:R-:W-:-:S02]  /*2f30*/  FSEL R51, R51, -INF , !P1 ;  /* 0xff80000033337808 */ /* 0x000fc40004800000 */
[----:B------:R-:W-:Y:S02]  /*2f40*/  ISETP.NE.AND P1, PT, R49, RZ, PT ;  /* 0x000000ff3100720c */ /* 0x000fe40003f25270 */
[----:B------:R-:W-:Y:S02]  /*2f50*/  ISETP.NE.AND P6, PT, R85, RZ, PT ;  /* 0x000000ff5500720c */ /* 0x000fe40003fc5270 */
[----:B------:R-:W-:Y:S02]  /*2f60*/  ISETP.GT.AND P1, PT, R4, 0x38, !P1 ;  /* 0x000000380400780c */ /* 0x000fe40004f24270 */
[----:B--2---:R-:W-:Y:S02]  /*2f70*/  FMNMX.FTZ R14, R10, R3, !PT ;  /* 0x000000030a0e7209 */ /* 0x004fe40007810000 */
[----:B------:R-:W-:Y:S02]  /*2f80*/  ISETP.LT.OR P1, PT, R0, 0x39, P1 ;  /* 0x000000390000780c */ /* 0x000fe40000f21670 */
[----:B------:R-:W-:Y:S01]  /*2f90*/  ISETP.GT.AND P3, PT, R4, 0x51, !P3 ;  /* 0x000000510400780c */ /* 0x000fe20005f64270 */
[----:B------:R-:W2:Y:S01]  /*2fa0*/  SHFL.BFLY PT, R3, R14, 0x1, 0x1f ;  /* 0x0c201f000e037f89 */ /* 0x000ea200000e0000 */
[----:B------:R-:W-:-:S02]  /*2fb0*/  FSEL R54, R54, -INF , !P1 ;  /* 0xff80000036367808 */ /* 0x000fc40004800000 */
[----:B------:R-:W-:Y:S02]  /*2fc0*/  ISETP.NE.AND P1, PT, R81, RZ, PT ;  /* 0x000000ff5100720c */ /* 0x000fe40003f25270 */
[C---:B------:R-:W-:Y:S02]  /*2fd0*/  ISETP.GT.AND P4, PT, R4.reuse, 0x58, !P4 ;  /* 0x000000580400780c */ /* 0x040fe40006784270 */
[----:B------:R-:W-:Y:S02]  /*2fe0*/  ISETP.GT.AND P1, PT, R4, 0x39, !P1 ;  /* 0x000000390400780c */ /* 0x000fe40004f24270 */
[C---:B------:R-:W-:Y:S02]  /*2ff0*/  ISETP.LT.OR P3, PT, R0.reuse, 0x52, P3 ;  /* 0x000000520000780c */ /* 0x040fe40001f61670 */
[C---:B------:R-:W-:Y:S02]  /*3000*/  ISETP.LT.OR P1, PT, R0.reuse, 0x3a, P1 ;  /* 0x0000003a0000780c */ /* 0x040fe40000f21670 */
[----:B------:R-:W-:-:S02]  /*3010*/  ISETP.LT.OR P4, PT, R0, 0x59, P4 ;  /* 0x000000590000780c */ /* 0x000fc40002781670 */
[----:B------:R-:W-:Y:S02]  /*3020*/  FSEL R55, R55, -INF , !P1 ;  /* 0xff80000037377808 */ /* 0x000fe40004800000 */
[----:B------:R-:W-:Y:S02]  /*3030*/  ISETP.GT.AND P1, PT, R4, 0x40, !P2 ;  /* 0x000000400400780c */ /* 0x000fe40005724270 */
[----:B------:R-:W-:Y:S02]  /*3040*/  ISETP.NE.AND P2, PT, R61, RZ, PT ;  /* 0x000000ff3d00720c */ /* 0x000fe40003f45270 */
[----:B------:R-:W-:Y:S02]  /*3050*/  ISETP.LT.OR P1, PT, R0, 0x41, P1 ;  /* 0x000000410000780c */ /* 0x000fe40000f21670 */
[----:B------:R-:W-:Y:S02]  /*3060*/  ISETP.GT.AND P2, PT, R4, 0x50, !P2 ;  /* 0x000000500400780c */ /* 0x000fe40005744270 */
[----:B------:R-:W-:-:S02]  /*3070*/  FSEL R58, R58, -INF , !P1 ;  /* 0xff8000003a3a7808 */ /* 0x000fc40004800000 */
[----:B------:R-:W-:Y:S02]  /*3080*/  ISETP.GT.AND P1, PT, R4, 0x41, !P5 ;  /* 0x000000410400780c */ /* 0x000fe40006f24270 */
[----:B--2---:R-:W-:Y:S02]  /*3090*/  FMNMX.FTZ R3, R14, R3, !PT ;  /* 0x000000030e037209 */ /* 0x004fe40007810000 */
[----:B------:R-:W-:Y:S02]  /*30a0*/  ISETP.LT.OR P1, PT, R0, 0x42, P1 ;  /* 0x000000420000780c */ /* 0x000fe40000f21670 */
[----:B------:R-:W-:Y:S01]  /*30b0*/  ISETP.NE.AND P5, PT, R57, RZ, PT ;  /* 0x000000ff3900720c */ /* 0x000fe20003fa5270 */
[----:B------:R-:W-:Y:S01]  /*30c0*/  FMUL.FTZ R13, R3, UR10 ;  /* 0x0000000a030d7c20 */ /* 0x000fe20008410000 */
[----:B------:R-:W-:Y:S02]  /*30d0*/  FSEL R59, R59, -INF , !P1 ;  /* 0xff8000003b3b7808 */ /* 0x000fe40004800000 */
[----:B------:R-:W-:-:S02]  /*30e0*/  FSETP.NEU.FTZ.AND P1, PT, R3, -INF , PT ;  /* 0xff8000000300780b */ /* 0x000fc40003f3d000 */
[----:B------:R-:W-:Y:S02]  /*30f0*/  ISETP.LT.OR P2, PT, R0, 0x51, P2 ;  /* 0x000000510000780c */ /* 0x000fe40001741670 */
[----:B------:R-:W-:Y:S02]  /*3100*/  FSEL R15, R13, RZ, P1 ;  /* 0x000000ff0d0f7208 */ /* 0x000fe40000800000 */
[----:B------:R-:W-:Y:S02]  /*3110*/  FMNMX.FTZ R13, R26, R27, !PT ;  /* 0x0000001b1a0d7209 */ /* 0x000fe40007810000 */
[----:B------:R-:W-:Y:S01]  /*3120*/  ISETP.GT.AND P1, PT, R4, 0x48, !P5 ;  /* 0x000000480400780c */ /* 0x000fe20006f24270 */
        /* <DEDUP_REMOVED lines=8> */
[----:B------:R-:W-:Y:S01]  /*31b0*/  FFMA.FTZ R33, R78, UR10, -R15 ;  /* 0x0000000a4e217c23 */ /* 0x000fe2000801080f */
[----:B------:R-:W-:-:S02]  /*31c0*/  FMNMX.FTZ R10, R34, R13, !PT ;  /* 0x0000000d220a7209 */ /* 0x000fc40007810000 */
[----:B------:R-:W-:Y:S01]  /*31d0*/  ISETP.GT.AND P1, PT, R4, 0x49, !P6 ;  /* 0x000000490400780c */ /* 0x000fe20007724270 */
[----:B------:R-:W3:Y:S01]  /*31e0*/  MUFU.EX2 R20, R20 ;  /* 0x0000001400147308 */ /* 0x000ee20000000800 */
[----:B------:R-:W-:Y:S01]  /*31f0*/  FMNMX.FTZ R13, R35, R10, !PT ;  /* 0x0000000a230d7209 */ /* 0x000fe20007810000 */
[--C-:B--2---:R-:W-:Y:S01]  /*3200*/  FFMA.FTZ R14, R76, UR10, -R15.reuse ;  /* 0x0000000a4c0e7c23 */ /* 0x104fe2000801080f */
[----:B------:R-:W-:Y:S01]  /*3210*/  ISETP.NE.AND P5, PT, R24, RZ, PT ;  /* 0x000000ff1800720c */ /* 0x000fe20003fa5270 */
[--C-:B------:R-:W-:Y:S01]  /*3220*/  FFMA.FTZ R24, R28, UR10, -R15.reuse ;  /* 0x0000000a1c187c23 */ /* 0x100fe2000801080f */
[----:B------:R-:W-:Y:S01]  /*3230*/  FMNMX.FTZ R10, R38, R13, !PT ;  /* 0x0000000d260a7209 */ /* 0x000fe20007810000 */
[--C-:B------:R-:W-:Y:S01]  /*3240*/  FFMA.FTZ R28, R32, UR10, -R15.reuse ;  /* 0x0000000a201c7c23 */ /* 0x100fe2000801080f */
[----:B------:R-:W-:Y:S01]  /*3250*/  ISETP.LT.OR P1, PT, R0, 0x4a, P1 ;  /* 0x0000004a0000780c */ /* 0x000fe20000f21670 */
[----:B------:R2:W-:Y:S01]  /*3260*/  MUFU.EX2 R29, R14 ;  /* 0x0000000e001d7308 */ /* 0x0005e20000000800 */
[----:B------:R-:W-:Y:S01]  /*3270*/  FMNMX.FTZ R13, R39, R10, !PT ;  /* 0x0000000a270d7209 */ /* 0x000fe20007810000 */
[--C-:B------:R-:W-:Y:S01]  /*3280*/  FFMA.FTZ R32, R36, UR10, -R15.reuse ;  /* 0x0000000a24207c23 */ /* 0x100fe2000801080f */
[----:B------:R-:W-:Y:S01]  /*3290*/  ISETP.GT.AND P5, PT, R4, 0x59, !P5 ;  /* 0x000000590400780c */ /* 0x000fe20006fa4270 */
[--C-:B------:R-:W-:Y:S01]  /*32a0*/  FFMA.FTZ R36, R48, UR10, -R15.reuse ;  /* 0x0000000a30247c23 */ /* 0x100fe2000801080f */
[----:B------:R-:W-:Y:S01]  /*32b0*/  FMNMX.FTZ R10, R42, R13, !PT ;  /* 0x0000000d2a0a7209 */ /* 0x000fe20007810000 */
[--C-:B------:R-:W-:Y:S01]  /*32c0*/  FFMA.FTZ R48, R56, UR10, -R15.reuse ;  /* 0x0000000a38307c23 */ /* 0x100fe2000801080f */
[----:B------:R-:W-:Y:S01]  /*32d0*/  FSEL R63, R63, -INF , !P1 ;  /* 0xff8000003f3f7808 */ /* 0x000fe20004800000 */
[----:B------:R-:W-:Y:S01]  /*32e0*/  MUFU.EX2 R24, R24 ;  /* 0x0000001800187308 */ /* 0x000fe20000000800 */
[----:B------:R-:W-:Y:S01]  /*32f0*/  FMNMX.FTZ R13, R43, R10, !PT ;  /* 0x0000000a2b0d7209 */ /* 0x000fe20007810000 */
[--C-:B--2---:R-:W-:Y:S01]  /*3300*/  FFMA.FTZ R14, R80, UR10, -R15.reuse ;  /* 0x0000000a500e7c23 */ /* 0x104fe2000801080f */
[----:B------:R-:W-:Y:S01]  /*3310*/  FSEL R66, R66, -INF , !P2 ;  /* 0xff80000042427808 */ /* 0x000fe20005000000 */
[----:B------:R-:W-:Y:S01]  /*3320*/  FFMA.FTZ R56, R92, UR10, -R15 ;  /* 0x0000000a5c387c23 */ /* 0x000fe2000801080f */
[----:B------:R-:W-:-:S02]  /*3330*/  FMNMX.FTZ R10, R46, R13, !PT ;  /* 0x0000000d2e0a7209 */ /* 0x000fc40007810000 */
[----:B------:R-:W-:Y:S01]  /*3340*/  FSEL R67, R67, -INF , !P3 ;  /* 0xff80000043437808 */ /* 0x000fe20005800000 */
[----:B------:R2:W-:Y:S01]  /*3350*/  MUFU.EX2 R37, R14 ;  /* 0x0000000e00257308 */ /* 0x0005e20000000800 */
[----:B------:R-:W-:Y:S02]  /*3360*/  FMNMX.FTZ R13, R47, R10, !PT ;  /* 0x0000000a2f0d7209 */ /* 0x000fe40007810000 */
[----:B------:R-:W-:Y:S02]  /*3370*/  ISETP.LT.OR P5, PT, R0, 0x5a, P5 ;  /* 0x0000005a0000780c */ /* 0x000fe40002fa1670 */
[----:B------:R-:W-:Y:S02]  /*3380*/  FMNMX.FTZ R10, R50, R13, !PT ;  /* 0x0000000d320a7209 */ /* 0x000fe40007810000 */
[----:B------:R-:W-:Y:S01]  /*3390*/  FSEL R70, R70, -INF , !P4 ;  /* 0xff80000046467808 */ /* 0x000fe20006000000 */
[----:B------:R-:W4:Y:S01]  /*33a0*/  MUFU.EX2 R25, R25 ;  /* 0x0000001900197308 */ /* 0x000f220000000800 */
[----:B------:R-:W-:Y:S01]  /*33b0*/  FMNMX.FTZ R13, R51, R10, !PT ;  /* 0x0000000a330d7209 */ /* 0x000fe20007810000 */
[----:B--2---:R-:W-:Y:S01]  /*33c0*/  FFMA.FTZ R14, R84, UR10, -R15 ;  /* 0x0000000a540e7c23 */ /* 0x004fe2000801080f */
[----:B------:R-:W-:-:S02]  /*33d0*/  FSEL R71, R71, -INF , !P5 ;  /* 0xff80000047477808 */ /* 0x000fc40006800000 */
[----:B------:R-:W-:Y:S02]  /*33e0*/  FMNMX.FTZ R10, R54, R13, !PT ;  /* 0x0000000d360a7209 */ /* 0x000fe40007810000 */
[----:B---3--:R-:W-:Y:S01]  /*33f0*/  F2FP.BF16.F32.PACK_AB R152, R21, R20 ;  /* 0x000000141598723e */ /* 0x008fe200000010ff */
[----:B------:R2:W-:Y:S01]  /*3400*/  MUFU.EX2 R45, R14 ;  /* 0x0000000e002d7308 */ /* 0x0005e20000000800 */
[----:B------:R-:W-:-:S04]  /*3410*/  FMNMX.FTZ R13, R55, R10, !PT ;  /* 0x0000000a370d7209 */ /* 0x000fc80007810000 */
[----:B------:R-:W-:-:S03]  /*3420*/  FMNMX.FTZ R10, R58, R13, !PT ;  /* 0x0000000d3a0a7209 */ /* 0x000fc60007810000 */
[----:B------:R-:W3:Y:S01]  /*3430*/  MUFU.EX2 R28, R28 ;  /* 0x0000001c001c7308 */ /* 0x000ee20000000800 */
[----:B------:R-:W-:Y:S01]  /*3440*/  FMNMX.FTZ R13, R59, R10, !PT ;  /* 0x0000000a3b0d7209 */ /* 0x000fe20007810000 */
[--C-:B------:R-:W-:Y:S01]  /*3450*/  FFMA.FTZ R10, R40, UR10, -R15.reuse ;  /* 0x0000000a280a7c23 */ /* 0x100fe2000801080f */
[--C-:B------:R-:W-:Y:S01]  /*3460*/  FFMA.FTZ R40, R52, UR10, -R15.reuse ;  /* 0x0000000a34287c23 */ /* 0x100fe2000801080f */
[--C-:B--2---:R-:W-:Y:S01]  /*3470*/  FFMA.FTZ R14, R60, UR10, -R15.reuse ;  /* 0x0000000a3c0e7c23 */ /* 0x104fe2000801080f */
[----:B------:R-:W-:Y:S01]  /*3480*/  FMNMX.FTZ R4, R62, R13, !PT ;  /* 0x0000000d3e047209 */ /* 0x000fe20007810000 */
[----:B------:R-:W-:Y:S01]  /*3490*/  FFMA.FTZ R52, R90, UR10, -R15 ;  /* 0x0000000a5a347c23 */ /* 0x000fe2000801080f */
[----:B----4-:R-:W-:Y:S01]  /*34a0*/  F2FP.BF16.F32.PACK_AB R154, R25, R24 ;  /* 0x00000018199a723e */ /* 0x010fe200000010ff */
[----:B------:R2:W-:Y:S01]  /*34b0*/  MUFU.EX2 R160, R10 ;  /* 0x0000000a00a07308 */ /* 0x0005e20000000800 */
[----:B------:R-:W-:-:S04]  /*34c0*/  FMNMX.FTZ R13, R63, R4, !PT ;  /* 0x000000043f0d7209 */ /* 0x000fc80007810000 */
[----:B------:R-:W-:-:S03]  /*34d0*/  FMNMX.FTZ R4, R66, R13, !PT ;  /* 0x0000000d42047209 */ /* 0x000fc60007810000 */
[----:B------:R-:W-:Y:S01]  /*34e0*/  MUFU.EX2 R57, R52 ;  /* 0x0000003400397308 */ /* 0x000fe20000000800 */
[----:B------:R-:W-:Y:S01]  /*34f0*/  FMNMX.FTZ R13, R67, R4, !PT ;  /* 0x00000004430d7209 */ /* 0x000fe20007810000 */
[--C-:B--2---:R-:W-:Y:S01]  /*3500*/  FFMA.FTZ R10, R82, UR10, -R15.reuse ;  /* 0x0000000a520a7c23 */ /* 0x104fe2000801080f */
[--C-:B------:R-:W-:Y:S01]  /*3510*/  FFMA.FTZ R4, R44, UR10, -R15.reuse ;  /* 0x0000000a2c047c23 */ /* 0x100fe2000801080f */
[----:B------:R-:W-:Y:S01]  /*3520*/  FFMA.FTZ R44, R86, UR10, -R15 ;  /* 0x0000000a562c7c23 */ /* 0x000fe2000801080f */
[----:B------:R-:W-:Y:S02]  /*3530*/  FMNMX.FTZ R0, R70, R13, !PT ;  /* 0x0000000d46007209 */ /* 0x000fe40007810000 */
[----:B---3--:R-:W-:Y:S01]  /*3540*/  F2FP.BF16.F32.PACK_AB R156, R29, R28 ;  /* 0x0000001c1d9c723e */ /* 0x008fe200000010ff */
[----:B------:R-:W-:Y:S01]  /*3550*/  MUFU.EX2 R41, R10 ;  /* 0x0000000a00297308 */ /* 0x000fe20000000800 */
[----:B------:R-:W-:-:S05]  /*3560*/  FMNMX.FTZ R0, R71, R0, !PT ;  /* 0x0000000047007209 */ /* 0x000fca0007810000 */
[----:B------:R-:W2:Y:S02]  /*3570*/  SHFL.BFLY PT, R13, R0, 0x2, 0x1f ;  /* 0x0c401f00000d7f89 */ /* 0x000ea400000e0000 */
[----:B------:R3:W-:Y:S08]  /*3580*/  MUFU.EX2 R49, R44 ;  /* 0x0000002c00317308 */ /* 0x0007f00000000800 */
[----:B------:R-:W-:Y:S01]  /*3590*/  MUFU.EX2 R32, R32 ;  /* 0x0000002000207308 */ /* 0x000fe20000000800 */
[----:B---3--:R-:W-:-:S07]  /*35a0*/  FFMA.FTZ R44, R64, UR10, -R15 ;  /* 0x0000000a402c7c23 */ /* 0x008fce000801080f */
[----:B------:R-:W3:Y:S01]  /*35b0*/  MUFU.EX2 R33, R33 ;  /* 0x0000002100217308 */ /* 0x000ee20000000800 */
[----:B--2---:R-:W-:Y:S01]  /*35c0*/  FMNMX.FTZ R13, R0, R13, !PT ;  /* 0x0000000d000d7209 */ /* 0x004fe20007810000 */
[----:B------:R-:W-:-:S06]  /*35d0*/  FFMA.FTZ R0, R88, UR10, -R15 ;  /* 0x0000000a58007c23 */ /* 0x000fcc000801080f */
[----:B------:R-:W2:Y:S01]  /*35e0*/  MUFU.EX2 R4, R4 ;  /* 0x0000000400047308 */ /* 0x000ea20000000800 */
[----:B------:R-:W4:Y:S07]  /*35f0*/  SHFL.BFLY PT, R10, R13, 0x1, 0x1f ;  /* 0x0c201f000d0a7f89 */ /* 0x000f2e00000e0000 */
[----:B------:R5:W-:Y:S01]  /*3600*/  MUFU.EX2 R53, R0 ;  /* 0x0000000000357308 */ /* 0x000be20000000800 */
[----:B---3--:R-:W-:-:S07]  /*3610*/  F2FP.BF16.F32.PACK_AB R158, R33, R32 ;  /* 0x00000020219e723e */ /* 0x008fce00000010ff */
[----:B------:R-:W-:Y:S01]  /*3620*/  MUFU.EX2 R61, R56 ;  /* 0x00000038003d7308 */ /* 0x000fe20000000800 */
[----:B--2---:R-:W-:-:S07]  /*3630*/  F2FP.BF16.F32.PACK_AB R162, R41, R4 ;  /* 0x0000000429a2723e */ /* 0x004fce00000010ff */
[----:B------:R-:W-:Y:S01]  /*3640*/  MUFU.EX2 R36, R36 ;  /* 0x0000002400247308 */ /* 0x000fe20000000800 */
[----:B----4-:R-:W-:Y:S01]  /*3650*/  FMNMX.FTZ R10, R13, R10, !PT ;  /* 0x0000000a0d0a7209 */ /* 0x010fe20007810000 */
[--C-:B------:R-:W-:Y:S01]  /*3660*/  FFMA.FTZ R13, R68, UR10, -R15.reuse ;  /* 0x0000000a440d7c23 */ /* 0x100fe2000801080f */
[----:B------:R-:W-:Y:S02]  /*3670*/  FFMA.FTZ R15, R94, UR10, -R15 ;  /* 0x0000000a5e0f7c23 */ /* 0x000fe4000801080f */
[C---:B------:R-:W-:Y:S01]  /*3680*/  FSETP.NEU.FTZ.AND P1, PT, R10.reuse, -INF , PT ;  /* 0xff8000000a00780b */ /* 0x040fe20003f3d000 */
[----:B-----5:R-:W-:Y:S02]  /*3690*/  FMUL.FTZ R0, R10, UR10 ;  /* 0x0000000a0a007c20 */ /* 0x020fe40008410000 */
[----:B------:R2:W-:Y:S03]  /*36a0*/  MUFU.EX2 R174, R15 ;  /* 0x0000000f00ae7308 */ /* 0x0005e60000000800 */
[----:B------:R-:W-:-:S05]  /*36b0*/  FSEL R0, R0, RZ, P1 ;  /* 0x000000ff00007208 */ /* 0x000fca0000800000 */
[----:B------:R-:W-:Y:S01]  /*36c0*/  MUFU.EX2 R40, R40 ;  /* 0x0000002800287308 */ /* 0x000fe20000000800 */
[--C-:B------:R-:W-:Y:S01]  /*36d0*/  FFMA.FTZ R26, R26, UR10, -R0.reuse ;  /* 0x0000000a1a1a7c23 */ /* 0x100fe20008010800 */
[--C-:B------:R-:W-:Y:S01]  /*36e0*/  FFMA.FTZ R27, R27, UR10, -R0.reuse ;  /* 0x0000000a1b1b7c23 */ /* 0x100fe20008010800 */
[--C-:B------:R-:W-:Y:S01]  /*36f0*/  FFMA.FTZ R30, R30, UR10, -R0.reuse ;  /* 0x0000000a1e1e7c23 */ /* 0x100fe20008010800 */
[--C-:B------:R-:W-:Y:S01]  /*3700*/  FFMA.FTZ R31, R31, UR10, -R0.reuse ;  /* 0x0000000a1f1f7c23 */ /* 0x100fe20008010800 */
[----:B--2---:R-:W-:Y:S01]  /*3710*/  FADD.FTZ R15, R20, R21 ;  /* 0x00000015140f7221 */ /* 0x004fe20000010000 */
        /* <DEDUP_REMOVED lines=25> */
[--C-:B------:R-:W-:Y:S01]  /*38b0*/  FFMA.FTZ R66, R66, UR10, -R0.reuse ;  /* 0x0000000a42427c23 */ /* 0x100fe20008010800 */
[----:B------:R-:W4:Y:S01]  /*38c0*/  MUFU.EX2 R31, R31 ;  /* 0x0000001f001f7308 */ /* 0x000f220000000800 */
[----:B--2---:R-:W-:Y:S01]  /*38d0*/  FADD.FTZ R15, R26, R27 ;  /* 0x0000001b1a0f7221 */ /* 0x004fe20000010000 */
[----:B------:R-:W-:Y:S01]  /*38e0*/  FADD.FTZ R56, R160, R65 ;  /* 0x00000041a0387221 */ /* 0x000fe20000010000 */
[--C-:B------:R-:W-:Y:S01]  /*38f0*/  FFMA.FTZ R67, R67, UR10, -R0.reuse ;  /* 0x0000000a43437c23 */ /* 0x100fe20008010800 */
[--C-:B------:R-:W-:Y:S01]  /*3900*/  FFMA.FTZ R70, R70, UR10, -R0.reuse ;  /* 0x0000000a46467c23 */ /* 0x100fe20008010800 */
[----:B------:R-:W-:Y:S01]  /*3910*/  FFMA.FTZ R0, R71, UR10, -R0 ;  /* 0x0000000a47007c23 */ /* 0x000fe20008010800 */
[C---:B------:R-:W-:Y:S01]  /*3920*/  FADD.FTZ R65, R37.reuse, R56 ;  /* 0x0000003825417221 */ /* 0x040fe20000010000 */
        /* <DEDUP_REMOVED lines=9> */
[C---:B----4-:R-:W-:Y:S01]  /*39c0*/  FADD.FTZ R15, R31.reuse, R52 ;  /* 0x000000341f0f7221 */ /* 0x050fe20000010000 */
[----:B------:R-:W-:Y:S01]  /*39d0*/  FADD.FTZ R56, R36, R65 ;  /* 0x0000004124387221 */ /* 0x000fe20000010000 */
[----:B------:R-:W-:-:S03]  /*39e0*/  F2FP.BF16.F32.PACK_AB R155, R31, R30 ;  /* 0x0000001e1f9b723e */ /* 0x000fc600000010ff */
[----:B------:R-:W-:Y:S02]  /*39f0*/  FADD.FTZ R65, R45, R56 ;  /* 0x000000382d417221 */ /* 0x000fe40000010000 */
[----:B------:R-:W4:Y:S01]  /*3a00*/  MUFU.EX2 R38, R38 ;  /* 0x0000002600267308 */ /* 0x000f220000000800 */
[----:B--2---:R-:W-:Y:S01]  /*3a10*/  FADD.FTZ R52, R34, R15 ;  /* 0x0000000f22347221 */ /* 0x004fe20000010000 */
[----:B------:R-:W-:-:S04]  /*3a20*/  FADD.FTZ R56, R40, R65 ;  /* 0x0000004128387221 */ /* 0x000fc80000010000 */
[----:B------:R-:W-:Y:S02]  /*3a30*/  FADD.FTZ R65, R49, R56 ;  /* 0x0000003831417221 */ /* 0x000fe40000010000 */
[----:B------:R-:W2:Y:S01]  /*3a40*/  MUFU.EX2 R39, R39 ;  /* 0x0000002700277308 */ /* 0x000ea20000000800 */
[C---:B---3--:R-:W-:Y:S01]  /*3a50*/  FADD.FTZ R15, R35.reuse, R52 ;  /* 0x00000034230f7221 */ /* 0x048fe20000010000 */
[----:B------:R-:W-:-:S06]  /*3a60*/  F2FP.BF16.F32.PACK_AB R157, R35, R34 ;  /* 0x00000022239d723e */ /* 0x000fcc00000010ff */
[----:B------:R-:W3:Y:S01]  /*3a70*/  MUFU.EX2 R42, R42 ;  /* 0x0000002a002a7308 */ /* 0x000ee20000000800 */
[----:B----4-:R-:W-:-:S07]  /*3a80*/  FADD.FTZ R52, R38, R15 ;  /* 0x0000000f26347221 */ /* 0x010fce0000010000 */
[----:B------:R-:W4:Y:S01]  /*3a90*/  MUFU.EX2 R43, R43 ;  /* 0x0000002b002b7308 */ /* 0x000f220000000800 */
[C---:B--2---:R-:W-:Y:S01]  /*3aa0*/  FADD.FTZ R15, R39.reuse, R52 ;  /* 0x00000034270f7221 */ /* 0x044fe20000010000 */
[----:B------:R-:W-:-:S06]  /*3ab0*/  F2FP.BF16.F32.PACK_AB R159, R39, R38 ;  /* 0x00000026279f723e */ /* 0x000fcc00000010ff */
[----:B------:R-:W2:Y:S01]  /*3ac0*/  MUFU.EX2 R46, R46 ;  /* 0x0000002e002e7308 */ /* 0x000ea20000000800 */
[----:B---3--:R-:W-:-:S07]  /*3ad0*/  FADD.FTZ R52, R42, R15 ;  /* 0x0000000f2a347221 */ /* 0x008fce0000010000 */
[----:B------:R-:W3:Y:S01]  /*3ae0*/  MUFU.EX2 R47, R47 ;  /* 0x0000002f002f7308 */ /* 0x000ee20000000800 */
[C---:B----4-:R-:W-:Y:S01]  /*3af0*/  FADD.FTZ R15, R43.reuse, R52 ;  /* 0x000000342b0f7221 */ /* 0x050fe20000010000 */
[----:B------:R-:W-:-:S06]  /*3b00*/  F2FP.BF16.F32.PACK_AB R161, R43, R42 ;  /* 0x0000002a2ba1723e */ /* 0x000fcc00000010ff */
        /* <DEDUP_REMOVED lines=11> */
[----:B---3--:R-:W-:Y:S01]  /*3bc0*/  FADD.FTZ R52, R48, R65 ;  /* 0x0000004130347221 */ /* 0x008fe20000010000 */
[----:B------:R-:W-:-:S03]  /*3bd0*/  F2FP.BF16.F32.PACK_AB R168, R53, R48 ;  /* 0x0000003035a8723e */ /* 0x000fc600000010ff */
[----:B------:R-:W-:-:S03]  /*3be0*/  FADD.FTZ R21, R53, R52 ;  /* 0x0000003435157221 */ /* 0x000fc60000010000 */
        /* <DEDUP_REMOVED lines=24> */
[----:B---3--:R-:W-:-:S04]  /*3d70*/  FADD.FTZ R21, R13, R20 ;  /* 0x000000140d157221 */ /* 0x008fc80000010000 */
[C---:B------:R-:W-:Y:S01]  /*3d80*/  FADD.FTZ R4, R174.reuse, R21 ;  /* 0x00000015ae047221 */ /* 0x040fe20000010000 */
[----:B------:R-:W-:Y:S02]  /*3d90*/  F2FP.BF16.F32.PACK_AB R174, R174, R13 ;  /* 0x0000000daeae723e */ /* 0x000fe400000010ff */
[----:B------:R-:W3:Y:S01]  /*3da0*/  MUFU.EX2 R70, R70 ;  /* 0x0000004600467308 */ /* 0x000ee20000000800 */
[----:B----4-:R-:W-:-:S07]  /*3db0*/  FADD.FTZ R14, R66, R15 ;  /* 0x0000000f420e7221 */ /* 0x010fce0000010000 */
[----:B------:R3:W4:Y:S01]  /*3dc0*/  MUFU.EX2 R175, R0 ;  /* 0x0000000000af7308 */ /* 0x0007220000000800 */
[C---:B--2---:R-:W-:Y:S01]  /*3dd0*/  FADD.FTZ R13, R67.reuse, R14 ;  /* 0x0000000e430d7221 */ /* 0x044fe20000010000 */
[----:B------:R-:W-:-:S03]  /*3de0*/  F2FP.BF16.F32.PACK_AB R173, R67, R66 ;  /* 0x0000004243ad723e */ /* 0x000fc600000010ff */
[----:B---3--:R-:W-:-:S04]  /*3df0*/  FADD.FTZ R0, R70, R13 ;  /* 0x0000000d46007221 */ /* 0x008fc80000010000 */
[C---:B----4-:R-:W-:Y:S01]  /*3e00*/  FADD.FTZ R0, R175.reuse, R0 ;  /* 0x00000000af007221 */ /* 0x050fe20000010000 */
[----:B------:R-:W-:Y:S01]  /*3e10*/  F2FP.BF16.F32.PACK_AB R175, R175, R70 ;  /* 0x00000046afaf723e */ /* 0x000fe200000010ff */
[----:B------:R-:W-:Y:S06]  /*3e20*/  @!P0 BRA `(.L_x_8538) ;  /* 0x0000000000048947 */ /* 0x000fec0003800000 */
[----:B------:R-:W-:Y:S01]  /*3e30*/  BPT.TRAP 0x1 ;  /* 0x000000040000795c */ /* 0x000fe20000300000 */
.L_x_8538:
[----:B------:R2:W3:Y:S01]  /*3e40*/  SYNCS.PHASECHK.TRANS64.TRYWAIT P1, [UR21+0x22850], R11 ;  /* 0x0228500bff0075a7 */ /* 0x0004e20008020155 */
[----:B------:R-:W-:Y:S05]  /*3e50*/  @!P0 BRA `(.L_x_8539) ;  /* 0x0000000000048947 */ /* 0x000fea0003800000 */
[----:B------:R-:W-:Y:S01]  /*3e60*/  BPT.TRAP 0x1 ;  /* 0x000000040000795c */ /* 0x000fe20000300000 */
.L_x_8539:
[----:B---3--:R-:W-:Y:S05]  /*3e70*/  @P1 BRA `(.L_x_8540) ;  /* 0x0000000000081947 */ /* 0x008fea0003800000 */
[----:B------:R-:W3:Y:S02]  /*3e80*/  SYNCS.PHASECHK.TRANS64.TRYWAIT P1, [UR21+0x22850], R11 ;  /* 0x0228500bff0075a7 */ /* 0x000ee40008020155 */
[----:B---3--:R-:W-:Y:S05]  /*3e90*/  @!P1 BRA `(.L_x_8541) ;  /* 0x000000d8000c9947 */ /* 0x008fea0003800000 */
.L_x_8540:
[----:B------:R4:W-:Y:S01]  /*3ea0*/  BAR.SYNC.DEFER_BLOCKING R9, 0x100 ;  /* 0x000400090000751d */ /* 0x0009e20000010000 */
[----:B------:R-:W-:-:S04]  /*3eb0*/  UIADD3 UR6, UR46, 0x400, URZ ;  /* 0x000004002e067890 */ /* 0x000fc8000fffe03f */
[----:B------:R-:W-:Y:S01]  /*3ec0*/  USHF.R.U32.HI UR6, URZ, 0x4, UR6 ;  /* 0x000000043f067899 */ /* 0x000fe20008011606 */
[----:B------:R-:W-:Y:S01]  /*3ed0*/  UMOV UR7, 0x40000040 ;  /* 0x4000004000077882 */ /* 0x000fe20000000000 */
[----:B------:R-:W5:Y:S02]  /*3ee0*/  S2R R13, SR_TID.X ;  /* 0x00000000000d7919 */ /* 0x000f640000002100 */
[----:B------:R-:W-:Y:S01]  /*3ef0*/  ULOP3.LUT UR6, UR6, 0x3fff, URZ, 0xc0, !UPT ;  /* 0x00003fff06067892 */ /* 0x000fe2000f8ec03f */
[----:B----4-:R-:W-:-:S03]  /*3f00*/  IMAD.IADD R9, R17, 0x1, -R12 ;  /* 0x0000000111097824 */ /* 0x010fc600078e0a0c */
[----:B------:R-:W-:Y:S01]  /*3f10*/  ULOP3.LUT UR21, UR6, 0x3000000, URZ, 0xfc, !UPT ;  /* 0x0300000006157892 */ /* 0x000fe2000f8efc3f */
[----:B------:R-:W-:-:S03]  /*3f20*/  VIADD R12, R9, UR42 ;  /* 0x0000002a090c7c36 */ /* 0x000fc60008000000 */
[----:B------:R-:W-:Y:S01]  /*3f30*/  UIMAD UR11, UR39, 0xc00, UR21 ;  /* 0x00000c00270b78a4 */ /* 0x000fe2000f8e0215 */
[----:B------:R-:W-:-:S06]  /*3f40*/  WARPGROUP.ARRIVE ;  /* 0x00000000000079c5 */ /* 0x000fcc0000000000 */
[----:B------:R-:W-:Y:S02]  /*3f50*/  UMOV UR6, UR11 ;  /* 0x0000000b00067c82 */ /* 0x000fe40008000000 */
[----:B------:R-:W-:Y:S01]  /*3f60*/  HGMMA.64x256x16.F32.BF16 R24, R152, gdesc[UR4].tnspB, RZ, !UPT, gsb0 ;  /* 0x43e0000498187df0 */ /* 0x000fe2000c0018ff */
[----:B------:R-:W-:Y:S01]  /*3f70*/  UIADD3 UR6, UR11, 0x80, URZ ;  /* 0x000000800b067890 */ /* 0x000fe2000fffe03f */
[----:B------:R-:W-:Y:S01]  /*3f80*/  UMOV UR7, 0x40000040 ;  /* 0x4000004000077882 */ /* 0x000fe20000000000 */
[----:B-----5:R-:W-:-:S13]  /*3f90*/  LOP3.LUT P1, RZ, R13, 0x7f, RZ, 0xc0, !PT ;  /* 0x0000007f0dff7812 */ /* 0x020fda000782c0ff */
[----:B---3--:R-:W-:-:S05]  /*3fa0*/  @!P1 VIADD R8, R8, 0x22860 ;  /* 0x0002286008089836 */ /* 0x008fca0000000000 */
[----:B------:R-:W-:Y:S01]  /*3fb0*/  @!P1 PRMT R8, RZ, 0x654, R8 ;  /* 0x00000654ff089816 */ /* 0x000fe20000000008 */
[----:B------:R-:W-:Y:S02]  /*3fc0*/  WARPGROUP.DEPBAR.LE gsb0, 0x0 ;  /* 0x00008000000079c5 */ /* 0x000fe40000010000 */
        /* <DEDUP_REMOVED lines=26> */
[----:B------:R-:W-:-:S13]  /*4170*/  R2UR UR6, R12 ;  /* 0x000000000c0672ca */ /* 0x000fda00000e0000 */
[----:B------:R-:W-:Y:S01]  /*4180*/  UIADD3 UR14, UR6, UR14, URZ ;  /* 0x0000000e060e7290 */ /* 0x000fe2000fffe03f */
[----:B------:R-:W-:Y:S02]  /*4190*/  WARPGROUP.DEPBAR.LE gsb0, 0x0 ;  /* 0x00008000000079c5 */ /* 0x000fe40000010000 */
[----:B------:R3:W-:Y:S01]  /*41a0*/  @!P1 SYNCS.ARRIVE.TRANS64.RED.A1T0 RZ, [R8+URZ], RZ ;  /* 0x000000ff08ff99a7 */ /* 0x0007e2000810043f */
[----:B------:R-:W-:Y:S01]  /*41b0*/  PLOP3.LUT P1, PT, PT, PT, UP0, 0x40, 0x0 ;  /* 0x000000000000781c */ /* 0x000fe20003f2e808 */
[----:B---3--:R-:W-:-:S12]  /*41c0*/  VIADD R8, R176, 0xfffffffe ;  /* 0xfffffffeb0087836 */ /* 0x008fd80000000000 */
[----:B------:R-:W-:Y:S05]  /*41d0*/  @P1 BRA `(.L_x_8542) ;  /* 0x0000000000481947 */ /* 0x000fea0003800000 */
[C---:B------:R-:W-:Y:S01]  /*41e0*/  ISETP.GT.AND P1, PT, R12.reuse, RZ, PT ;  /* 0x000000ff0c00720c */ /* 0x040fe20003f24270 */
[----:B-12---:R-:W-:-:S05]  /*41f0*/  VIADD R11, R12, 0xffffffff ;  /* 0xffffffff0c0b7836 */ /* 0x006fca0000000000 */
        /* <DEDUP_REMOVED lines=9> */
.L_x_8543:
[----:B------:R-:W-:-:S11]  /*4290*/  UISETP.NE.AND UP1, UPT, UR15, 0x1, UPT ;  /* 0x000000010f00788c */ /* 0x000fd6000bf25270 */
[----:B------:R-:W-:Y:S02]  /*42a0*/  @UP1 ULDC.64 UR18, c[0x0][0x9e8] ;  /* 0x00027a0000121ab9 */ /* 0x000fe40000000a00 */
[----:B------:R-:W-:-:S04]  /*42b0*/  UIMAD.WIDE.U32 UR6, UR11, UR18, URZ ;  /* 0x000000120b0672a5 */ /* 0x000fc8000f8e003f */
[----:B------:R-:W-:-:S12]  /*42c0*/  @UP1 USHF.R.U32.HI UR11, URZ, UR19, UR7 ;  /* 0x000000133f0b1299 */ /* 0x000fd80008011607 */
.L_x_8544:
[----:B------:R-:W-:-:S04]  /*42d0*/  UIMAD UR11, UR11, UR15, UR15 ;  /* 0x0000000f0b0b72a4 */ /* 0x000fc8000f8e020f */
[----:B------:R-:W-:-:S04]  /*42e0*/  UISETP.LT.AND UP1, UPT, UR14, UR11, UPT ;  /* 0x0000000b0e00728c */ /* 0x000fc8000bf21270 */
[----:B------:R-:W-:-:S12]  /*42f0*/  USEL UR14, UR14, UR11, UP1 ;  /* 0x0000000b0e0e7287 */ /* 0x000fd80008800000 */
.L_x_8542:
[----:B------:R-:W-:-:S04]  /*4300*/  UIMAD.WIDE UR6, UR14, 0x2aaaaaab, URZ ;  /* 0x2aaaaaab0e0678a5 */ /* 0x000fc8000f8e023f */
[----:B------:R-:W-:-:S04]  /*4310*/  USHF.R.U32.HI UR6, URZ, 0x1f, UR7 ;  /* 0x0000001f3f067899 */ /* 0x000fc80008011607 */
[----:B------:R-:W-:-:S04]  /*4320*/  ULEA.HI.SX32 UR6, UR7, UR6, 0x1c ;  /* 0x0000000607067291 */ /* 0x000fc8000f8fe23f */
[----:B------:R-:W-:-:S04]  /*4330*/  UISETP.LT.AND UP1, UPT, UR40, UR6, UPT ;  /* 0x000000062800728c */ /* 0x000fc8000bf21270 */
[----:B------:R-:W-:-:S06]  /*4340*/  USEL UR23, UR40, UR6, !UP1 ;  /* 0x0000000628177287 */ /* 0x000fcc000c800000 */
[----:B------:R-:W-:-:S13]  /*4350*/  ISETP.GE.AND P1, PT, R8, UR23, PT ;  /* 0x0000001708007c0c */ /* 0x000fda000bf26270 */
[----:B------:R-:W-:Y:S05]  /*4360*/  @!P1 BRA `(.L_x_8545) ;  /* 0x0000002c00dc9947 */ /* 0x000fea0003800000 */
[----:B------:R-:W-:Y:S01]  /*4370*/  IMAD.IADD R13, R7, 0x1, R9 ;  /* 0x00000001070d7824 */ /* 0x000fe200078e0209 */
[----:B------:R-:W-:Y:S01]  /*4380*/  ULDC UR24, c[0x0][0x9e4] ;  /* 0x0002790000187ab9 */ /* 0x000fe20000000800 */
[----:B------:R-:W-:Y:S01]  /*4390*/  ULDC UR22, c[0x0][0x9dc] ;  /* 0x0002770000167ab9 */ /* 0x000fe20000000800 */
[----:B------:R-:W-:Y:S01]  /*43a0*/  ULDC UR26, c[0x0][0x988] ;  /* 0x00026200001a7ab9 */ /* 0x000fe20000000800 */
[----:B------:R-:W-:-:S05]  /*43b0*/  ULDC UR25, c[0x0][0x9e0] ;  /* 0x0002780000197ab9 */ /* 0x000fca0000000800 */
.L_x_8562:
[----:B------:R-:W-:-:S04]  /*43c0*/  UIADD3 UR39, UR39, 0x1, URZ ;  /* 0x0000000127277890 */ /* 0x000fc8000fffe03f */
[----:B------:R-:W-:-:S04]  /*43d0*/  UISETP.NE.AND UP1, UPT, UR39, 0x2, UPT ;  /* 0x000000022700788c */ /* 0x000fc8000bf25270 */
[----:B------:R-:W-:Y:S02]  /*43e0*/  USEL UR6, URZ, 0x1, UP1 ;  /* 0x000000013f067887 */ /* 0x000fe40008800000 */
[----:B------:R-:W-:Y:S02]  /*43f0*/  USEL UR39, UR39, URZ, UP1 ;  /* 0x0000003f27277287 */ /* 0x000fe40008800000 */
[----:B------:R-:W-:Y:S01]  /*4400*/  ULOP3.LUT UR38, UR38, UR6, URZ, 0x3c, !UPT ;  /* 0x0000000626267292 */ /* 0x000fe2000f8e3c3f */
[----:B-1----:R-:W-:Y:S11]  /*4410*/  @!P0 BRA `(.L_x_8546) ;  /* 0x0000000000048947 */ /* 0x002ff60003800000 */
[----:B------:R-:W-:Y:S01]  /*4420*/  BPT.TRAP 0x1 ;  /* 0x000000040000795c */ /* 0x000fe20000300000 */
.L_x_8546:
[----:B------:R-:W-:Y:S01]  /*4430*/  ULEA UR27, UR39, UR46, 0x3 ;  /* 0x0000002e271b7291 */ /* 0x000fe2000f8e183f */
[----:B------:R-:W-:-:S05]  /*4440*/  IMAD.U32 R12, RZ, RZ, UR38 ;  /* 0x00000026ff0c7e24 */ /* 0x000fca000f8e00ff */
[----:B------:R-:W-:-:S04]  /*4450*/  SHF.L.U32 R12, R12, 0x1f, RZ ;  /* 0x0000001f0c0c7819 */ /* 0x000fc800000006ff */
[----:B------:R3:W4:Y:S01]  /*4460*/  SYNCS.PHASECHK.TRANS64.TRYWAIT P1, [UR27+0x22830], R12 ;  /* 0x0228300cff0075a7 */ /* 0x000722000802015b */
[----:B------:R-:W-:Y:S05]  /*4470*/  @!P0 BRA `(.L_x_8547) ;  /* 0x0000000000048947 */ /* 0x000fea0003800000 */
[----:B------:R-:W-:Y:S01]  /*4480*/  BPT.TRAP 0x1 ;  /* 0x000000040000795c */ /* 0x000fe20000300000 */
.L_x_8547:
[----:B----4-:R-:W-:Y:S05]  /*4490*/  @P1 BRA `(.L_x_8548) ;  /* 0x0000000000081947 */ /* 0x010fea0003800000 */
[----:B------:R-:W4:Y:S02]  /*44a0*/  SYNCS.PHASECHK.TRANS64.TRYWAIT P1, [UR27+0x22830], R12 ;  /* 0x0228300cff0075a7 */ /* 0x000f24000802015b */
[----:B----4-:R-:W-:Y:S05]  /*44b0*/  @!P1 BRA `(.L_x_8549) ;  /* 0x000000d000989947 */ /* 0x010fea0003800000 */
.L_x_8548:
[----:B------:R-:W-:Y:S01]  /*44c0*/  UIMAD UR18, UR39, 0x300, UR20 ;  /* 0x00000300271278a4 */ /* 0x000fe2000f8e0214 */
[----:B------:R-:W-:Y:S01]  /*44d0*/  WARPGROUP.ARRIVE ;  /* 0x00000000000079c5 */ /* 0x000fe20000000000 */
[----:B------:R-:W-:Y:S01]  /*44e0*/  UMOV UR19, 0x40000040 ;  /* 0x4000004000137882 */ /* 0x000fe20000000000 */
[----:B------:R-:W-:Y:S01]  /*44f0*/  UMOV UR7, 0x40000040 ;  /* 0x4000004000077882 */ /* 0x000fe20000000000 */
[----:B------:R-:W-:-:S03]  /*4500*/  UIADD3 UR6, UR18, 0x2, URZ ;  /* 0x0000000212067890 */ /* 0x000fc6000fffe03f */
[----:B----4-:R-:W4:Y:S01]  /*4510*/  S2R R5, SR_TID.X ;  /* 0x0000000000057919 */ /* 0x010f220000002100 */
[----:B------:R-:W-:Y:S01]  /*4520*/  UIADD3 UR10, UR18, 0x4, URZ ;  /* 0x00000004120a7890 */ /* 0x000fe2000fffe03f */
[----:B------:R-:W5:Y:S01]  /*4530*/  LDC R20, c[0x0][0x288] ;  /* 0x0000a200ff147b82 */ /* 0x000f620000000800 */
[----:B------:R-:W-:Y:S01]  /*4540*/  UMOV UR11, 0x40000040 ;  /* 0x40000040000b7882 */ /* 0x000fe20000000000 */
[----:B------:R-:W-:Y:S01]  /*4550*/  HGMMA.64x96x16.F32.BF16 R152, gdesc[UR16], RZ, !UPT, gsb0 ;  /* 0x01600000109879f0 */ /* 0x000fe2000c0018ff */
[----:B------:R-:W-:Y:S01]  /*4560*/  UIADD3 UR14, UR18, 0x6, URZ ;  /* 0x00000006120e7890 */ /* 0x000fe2000fffe03f */
[----:B-12---:R-:W-:Y:S01]  /*4570*/  IMAD.U32 R11, RZ, RZ, UR27 ;  /* 0x0000001bff0b7e24 */ /* 0x006fe2000f8e00ff */
[----:B------:R-:W-:Y:S01]  /*4580*/  UMOV UR15, 0x40000040 ;  /* 0x40000040000f7882 */ /* 0x000fe20000000000 */
[----:B------:R-:W-:-:S05]  /*4590*/  IMAD R15, R8, -0x60, R17 ;  /* 0xffffffa0080f7824 */ /* 0x000fca00078e0211 */
[----:B-----5:R-:W-:-:S05]  /*45a0*/  IADD3 R15, R15, 0x1, -R20 ;  /* 0x000000010f0f7810 */ /* 0x020fca0007ffe814 */
[----:B------:R-:W-:Y:S01]  /*45b0*/  IMAD.IADD R15, R15, 0x1, -R16 ;  /* 0x000000010f0f7824 */ /* 0x000fe200078e0a10 */
[----:B----4-:R-:W-:Y:S02]  /*45c0*/  LOP3.LUT P1, RZ, R5, 0x7f, RZ, 0xc0, !PT ;  /* 0x0000007f05ff7812 */ /* 0x010fe4000782c0ff */
[----:B------:R-:W-:Y:S01]  /*45d0*/  IADD3 R5, -R23, 0xb, RZ ;  /* 0x0000000b17057810 */ /* 0x000fe20007ffe1ff */
[----:B------:R-:W-:-:S10]  /*45e0*/  VIADD R20, R15, UR25 ;  /* 0x000000190f147c36 */ /* 0x000fd40008000000 */
[----:B------:R-:W-:-:S05]  /*45f0*/  @!P1 VIADD R14, R11, 0x22840 ;  /* 0x000228400b0e9836 */ /* 0x000fca0000000000 */
        /* <DEDUP_REMOVED lines=10> */
[----:B------:R-:W-:Y:S03]  /*46a0*/  HGMMA.64x96x16.F32.BF16 R152, gdesc[UR12], R152, gsb0 ;  /* 0x016000000c9879f0 */ /* 0x000fe60008001898 */
[----:B------:R-:W-:Y:S02]  /*46b0*/  WARPGROUP.DEPBAR.LE gsb0, 0x0 ;  /* 0x00008000000079c5 */ /* 0x000fe40000010000 */
[----:B------:R1:W-:Y:S06]  /*46c0*/  BAR.ARV R5, 0x100 ;  /* 0x000400050000751d */ /* 0x0003ec0000002000 */
[----:B------:R2:W-:Y:S01]  /*46d0*/  @!P1 SYNCS.ARRIVE.TRANS64.RED.A1T0 RZ, [R14+URZ], RZ ;  /* 0x000000ff0eff99a7 */ /* 0x0005e2000810043f */
[----:B------:R-:W-:Y:S01]  /*46e0*/  PLOP3.LUT P1, PT, PT, PT, UP0, 0x40, 0x0 ;  /* 0x000000000000781c */ /* 0x000fe20003f2e808 */
[----:B--2---:R-:W-:-:S02]  /*46f0*/  VIADD R14, R15, UR6 ;  /* 0x000000060f0e7c36 */ /* 0x004fc40008000000 */
[C---:B------:R-:W-:Y:S02]  /*4700*/  IMAD.IADD R15, R7.reuse, 0x1, R20 ;  /* 0x00000001070f7824 */ /* 0x040fe400078e0214 */
[----:B------:R-:W-:-:S08]  /*4710*/  IMAD.IADD R21, R7, 0x1, R14 ;  /* 0x0000000107157824 */ /* 0x000fd000078e020e */
[----:B-1----:R-:W-:Y:S05]  /*4720*/  @P1 BRA `(.L_x_8550) ;  /* 0x00000000005c1947 */ /* 0x002fea0003800000 */
        /* <DEDUP_REMOVED lines=11> */
.L_x_8552:
[----:B------:R-:W-:-:S05]  /*47e0*/  IMAD.U32 R206, RZ, RZ, UR24 ;  /* 0x00000018ffce7e24 */ /* 0x000fca000f8e00ff */
[----:B------:R-:W-:-:S13]  /*47f0*/  ISETP.NE.AND P1, PT, R206, 0x1, PT ;  /* 0x00000001ce00780c */ /* 0x000fda0003f25270 */
[----:B------:R-:W1:Y:S01]  /*4800*/  @P1 LDC.64 R204, c[0x0][0x9e8] ;  /* 0x00027a00ffcc1b82 */ /* 0x000e620000000a00 */
[----:B------:R-:W-:-:S04]  /*4810*/  @P1 IMAD.IADD R203, R7, 0x1, R9 ;  /* 0x0000000107cb1824 */ /* 0x000fc800078e0209 */
[----:B-1----:R-:W-:-:S04]  /*4820*/  @P1 IMAD.HI.U32 R204, R203, R204, RZ ;  /* 0x000000cccbcc1227 */ /* 0x002fc800078e00ff */
[----:B------:R-:W-:Y:S01]  /*4830*/  IMAD.MOV.U32 R203, RZ, RZ, R13 ;  /* 0x000000ffffcb7224 */ /* 0x000fe200078e000d */
[----:B------:R-:W-:-:S07]  /*4840*/  @P1 SHF.R.U32.HI R203, RZ, R205, R204 ;  /* 0x000000cdffcb1219 */ /* 0x000fce00000116cc */
.L_x_8553:
[----:B------:R-:W-:Y:S05]  /*4850*/  BSYNC B0 ;  /* 0x0000000000007941 */ /* 0x000fea0003800000 */
.L_x_8551:
[----:B------:R-:W-:-:S04]  /*4860*/  IMAD R204, R8, -0x60, -R16 ;  /* 0xffffffa008cc7824 */ /* 0x000fc800078e0a10 */
[----:B------:R-:W-:-:S05]  /*4870*/  IMAD R204, R203, R206, R204 ;  /* 0x000000cecbcc7224 */ /* 0x000fca00078e02cc */
[----:B------:R-:W-:Y:S02]  /*4880*/  VIADDMNMX R15, R204, R206, R15, PT ;  /* 0x000000cecc0f7246 */ /* 0x000fe4000380010f */
[----:B------:R-:W-:-:S07]  /*4890*/  VIMNMX R21, R21, R204, !PT ;  /* 0x000000cc15157248 */ /* 0x000fce0007fe0100 */
.L_x_8550:
[----:B------:R-:W-:Y:S01]  /*48a0*/  IMAD R205, R8, -0x60, RZ ;  /* 0xffffffa008cd7824 */ /* 0x000fe200078e02ff */
[----:B------:R-:W-:Y:S01]  /*48b0*/  LOP3.LUT R2, R2, 0xfffbffff, RZ, 0xc0, !PT ;  /* 0xfffbffff02027812 */ /* 0x000fe200078ec0ff */
[C---:B------:R-:W-:Y:S02]  /*48c0*/  IMAD.IADD R20, R6.reuse, 0x1, R20 ;  /* 0x0000000106147824 */ /* 0x040fe400078e0214 */
[----:B------:R-:W-:Y:S01]  /*48d0*/  IMAD.IADD R203, R6, 0x1, R14 ;  /* 0x0000000106cb7824 */ /* 0x000fe200078e020e */
[C---:B------:R-:W-:Y:S02]  /*48e0*/  ISETP.GE.AND P1, PT, R205.reuse, 0x1, PT ;  /* 0x00000001cd00780c */ /* 0x040fe40003f26270 */
[----:B------:R-:W-:Y:S02]  /*48f0*/  ISETP.GE.AND P4, PT, R205, 0x9, PT ;  /* 0x00000009cd00780c */ /* 0x000fe40003f86270 */
[----:B------:R-:W-:-:S04]  /*4900*/  ISETP.GT.AND P2, PT, R21, RZ, !P1 ;  /* 0x000000ff1500720c */ /* 0x000fc80004f44270 */
[----:B------:R-:W-:-:S04]  /*4910*/  ISETP.LT.OR P2, PT, R15, 0x1, P2 ;  /* 0x000000010f00780c */ /* 0x000fc80001741670 */
[----:B------:R-:W-:Y:S02]  /*4920*/  FSEL R152, R152, -INF , !P2 ;  /* 0xff80000098987808 */ /* 0x000fe40005000000 */
[----:B------:R-:W-:Y:S02]  /*4930*/  @P1 LOP3.LUT R2, R2, 0x40000, RZ, 0xfc, !PT ;  /* 0x0004000002021812 */ /* 0x000fe400078efcff */
[----:B------:R-:W-:Y:S02]  /*4940*/  ISETP.GE.AND P1, PT, R205, 0x2, PT ;  /* 0x00000002cd00780c */ /* 0x000fe40003f26270 */
[----:B------:R-:W-:Y:S02]  /*4950*/  LOP3.LUT R2, R2, 0xfffffffd, RZ, 0xc0, !PT ;  /* 0xfffffffd02027812 */ /* 0x000fe400078ec0ff */
[----:B------:R-:W-:Y:S02]  /*4960*/  ISETP.GT.AND P3, PT, R21, 0x1, !P1 ;  /* 0x000000011500780c */ /* 0x000fe40004f64270 */
[----:B------:R-:W-:-:S02]  /*4970*/  @P4 LOP3.LUT R2, R2, 0x2, RZ, 0xfc, !PT ;  /* 0x0000000202024812 */ /* 0x000fc400078efcff */
[----:B------:R-:W-:Y:S02]  /*4980*/  ISETP.GT.AND P2, PT, R21, 0x8, !P4 ;  /* 0x000000081500780c */ /* 0x000fe40006744270 */
[----:B------:R-:W-:Y:S02]  /*4990*/  ISETP.GE.AND P4, PT, R205, 0xa, PT ;  /* 0x0000000acd00780c */ /* 0x000fe40003f86270 */
[C---:B------:R-:W-:Y:S02]  /*49a0*/  ISETP.LT.OR P3, PT, R15.reuse, 0x2, P3 ;  /* 0x000000020f00780c */ /* 0x040fe40001f61670 */
[----:B------:R-:W-:Y:S02]  /*49b0*/  ISETP.LT.OR P2, PT, R15, 0x9, P2 ;  /* 0x000000090f00780c */ /* 0x000fe40001741670 */
[----:B------:R-:W-:Y:S02]  /*49c0*/  FSEL R153, R153, -INF , !P3 ;  /* 0xff80000099997808 */ /* 0x000fe40005800000 */
[----:B------:R-:W-:-:S02]  /*49d0*/  ISETP.GE.AND P3, PT, R205, 0x11, PT ;  /* 0x00000011cd00780c */ /* 0x000fc40003f66270 */
[----:B------:R-:W-:Y:S02]  /*49e0*/  LOP3.LUT R2, R2, 0xfffffffb, RZ, 0xc0, !PT ;  /* 0xfffffffb02027812 */ /* 0x000fe400078ec0ff */
[----:B------:R-:W-:Y:S02]  /*49f0*/  FSEL R156, R156, -INF , !P2 ;  /* 0xff8000009c9c7808 */ /* 0x000fe40005000000 */
[----:B------:R-:W-:Y:S02]  /*4a00*/  ISETP.GT.AND P2, PT, R21, 0x9, !P4 ;  /* 0x000000091500780c */ /* 0x000fe40006744270 */
[----:B------:R-:W-:Y:S02]  /*4a10*/  @P4 LOP3.LUT R2, R2, 0x4, RZ, 0xfc, !PT ;  /* 0x0000000402024812 */ /* 0x000fe400078efcff */
[----:B------:R-:W-:Y:S02]  /*4a20*/  ISETP.LT.OR P2, PT, R15, 0xa, P2 ;  /* 0x0000000a0f00780c */ /* 0x000fe40001741670 */
[----:B------:R-:W-:-:S02]  /*4a30*/  LOP3.LUT R2, R2, 0xfffffff7, RZ, 0xc0, !PT ;  /* 0xfffffff702027812 */ /* 0x000fc400078ec0ff */
[----:B------:R-:W-:Y:S02]  /*4a40*/  FSEL R157, R157, -INF , !P2 ;  /* 0xff8000009d9d7808 */ /* 0x000fe40005000000 */
[----:B------:R-:W-:Y:S02]  /*4a50*/  @P3 LOP3.LUT R2, R2, 0x8, RZ, 0xfc, !PT ;  /* 0x0000000802023812 */ /* 0x000fe400078efcff */
[----:B------:R-:W-:Y:S02]  /*4a60*/  ISETP.GT.AND P2, PT, R21, 0x10, !P3 ;  /* 0x000000101500780c */ /* 0x000fe40005f44270 */
[----:B------:R-:W-:Y:S02]  /*4a70*/  ISETP.GE.AND P3, PT, R205, 0x12, PT ;  /* 0x00000012cd00780c */ /* 0x000fe40003f66270 */
[----:B------:R-:W-:Y:S02]  /*4a80*/  ISETP.LT.OR P2, PT, R15, 0x11, P2 ;  /* 0x000000110f00780c */ /* 0x000fe40001741670 */
[----:B------:R-:W-:-:S02]  /*4a90*/  LOP3.LUT R2, R2, 0xffffffef, RZ, 0xc0, !PT ;  /* 0xffffffef02027812 */ /* 0x000fc400078ec0ff */
[----:B------:R-:W-:Y:S02]  /*4aa0*/  FSEL R160, R160, -INF , !P2 ;  /* 0xff800000a0a07808 */ /* 0x000fe40005000000 */
[----:B------:R-:W-:-:S04]  /*4ab0*/  ISETP.GT.AND P2, PT, R21, 0x11, !P3 ;  /* 0x000000111500780c */ /* 0x000fc80005f44270 */
[----:B------:R-:W-:Y:S02]  /*4ac0*/  ISETP.LT.OR P2, PT, R15, 0x12, P2 ;  /* 0x000000120f00780c */ /* 0x000fe40001741670 */
[----:B------:R-:W-:Y:S02]  /*4ad0*/  @P3 LOP3.LUT R2, R2, 0x10, RZ, 0xfc, !PT ;  /* 0x0000001002023812 */ /* 0x000fe400078efcff */
[----:B------:R-:W-:Y:S02]  /*4ae0*/  ISETP.GE.AND P3, PT, R205, 0x19, PT ;  /* 0x00000019cd00780c */ /* 0x000fe40003f66270 */
[----:B------:R-:W-:Y:S02]  /*4af0*/  LOP3.LUT R2, R2, 0xfffdffff, RZ, 0xc0, !PT ;  /* 0xfffdffff02027812 */ /* 0x000fe400078ec0ff */
[----:B------:R-:W-:Y:S02]  /*4b00*/  FSEL R161, R161, -INF , !P2 ;  /* 0xff800000a1a17808 */ /* 0x000fe40005000000 */
[----:B------:R-:W-:-:S04]  /*4b10*/  ISETP.GT.AND P2, PT, R21, 0x18, !P3 ;  /* 0x000000181500780c */ /* 0x000fc80005f44270 */
[----:B------:R-:W-:-:S03]  /*4b20*/  ISETP.LT.OR P2, PT, R15, 0x19, P2 ;  /* 0x000000190f00780c */ /* 0x000fc60001741670 */
        /* <DEDUP_REMOVED lines=62> */
[----:B------:R-:W-:Y:S02]  /*4f10*/  FSEL R184, R184, -INF , !P2 ;  /* 0xff800000b8b87808 */ /* 0x000fe40005000000 */
[----:B------:R-:W-:Y:S02]  /*4f20*/  LOP3.LUT R2, R2, 0xffffffbf, RZ, 0xc0, !PT ;  /* 0xffffffbf02027812 */ /* 0x000fe400078ec0ff */
[----:B------:R-:W-:-:S04]  /*4f30*/  ISETP.GT.AND P2, PT, R21, 0x41, !P3 ;  /* 0x000000411500780c */ /* 0x000fc80005f44270 */
[----:B------:R-:W-:-:S03]  /*4f40*/  ISETP.LT.OR P2, PT, R15, 0x42, P2 ;  /* 0x000000420f00780c */ /* 0x000fc60001741670 */
[----:B------:R-:W-:Y:S02]  /*4f50*/  @P3 LOP3.LUT R2, R2, 0x40, RZ, 0xfc, !PT ;  /* 0x0000004002023812 */ /* 0x000fe400078efcff */
[----:B------:R-:W-:Y:S02]  /*4f60*/  ISETP.GE.AND P3, PT, R205, 0x49, PT ;  /* 0x00000049cd00780c */ /* 0x000fe40003f66270 */
[----:B------:R-:W-:Y:S02]  /*4f70*/  FSEL R185, R185, -INF , !P2 ;  /* 0xff800000b9b97808 */ /* 0x000fe40005000000 */
[----:B------:R-:W-:Y:S02]  /*4f80*/  ISETP.GT.AND P2, PT, R21, 0x48, !P3 ;  /* 0x000000481500780c */ /* 0x000fe40005f44270 */
[----:B------:R-:W-:Y:S02]  /*4f90*/  LOP3.LUT R2, R2, 0xffffffdf, RZ, 0xc0, !PT ;  /* 0xffffffdf02027812 */ /* 0x000fe400078ec0ff */
[----:B------:R-:W-:-:S04]  /*4fa0*/  ISETP.LT.OR P2, PT, R15, 0x49, P2 ;  /* 0x000000490f00780c */ /* 0x000fc80001741670 */
[----:B------:R-:W-:Y:S02]  /*4fb0*/  FSEL R188, R188, -INF , !P2 ;  /* 0xff800000bcbc7808 */ /* 0x000fe40005000000 */
[----:B------:R-:W-:Y:S02]  /*4fc0*/  ISETP.GE.AND P2, PT, R205, 0x4a, PT ;  /* 0x0000004acd00780c */ /* 0x000fe40003f46270 */
[----:B------:R-:W-:Y:S02]  /*4fd0*/  @P3 LOP3.LUT R2, R2, 0x20, RZ, 0xfc, !PT ;  /* 0x0000002002023812 */ /* 0x000fe400078efcff */
[----:B------:R-:W-:Y:S02]  /*4fe0*/  ISETP.GT.AND P3, PT, R21, 0x49, !P2 ;  /* 0x000000491500780c */ /* 0x000fe40005764270 */
[----:B------:R-:W-:Y:S02]  /*4ff0*/  LOP3.LUT R2, R2, 0xfffffffe, RZ, 0xc0, !PT ;  /* 0xfffffffe02027812 */ /* 0x000fe400078ec0ff */
        /* <DEDUP_REMOVED lines=14> */
[----:B------:R-:W-:-:S13]  /*50e0*/  ISETP.GE.AND P6, PT, R205, 0x5a, PT ;  /* 0x0000005acd00780c */ /* 0x000fda0003fc6270 */
[----:B------:R-:W-:Y:S02]  /*50f0*/  @P6 LOP3.LUT R2, R2, 0x1, RZ, 0xfc, !PT ;  /* 0x0000000102026812 */ /* 0x000fe400078efcff */
[----:B------:R-:W-:-:S04]  /*5100*/  ISETP.GT.AND P6, PT, R21, 0x59, !P6 ;  /* 0x000000591500780c */ /* 0x000fc800077c4270 */
[----:B------:R-:W-:-:S04]  /*5110*/  ISETP.LT.OR P6, PT, R15, 0x5a, P6 ;  /* 0x0000005a0f00780c */ /* 0x000fc800037c1670 */
[----:B------:R-:W-:Y:S02]  /*5120*/  FSEL R197, R197, -INF , !P6 ;  /* 0xff800000c5c57808 */ /* 0x000fe40007000000 */
[----:B------:R-:W-:-:S13]  /*5130*/  PLOP3.LUT P6, PT, PT, PT, UP0, 0x40, 0x0 ;  /* 0x000000000000781c */ /* 0x000fda0003fce808 */
[----:B------:R-:W-:Y:S05]  /*5140*/  @P6 BRA `(.L_x_8554) ;  /* 0x0000000000586947 */ /* 0x000fea0003800000 */
        /* <DEDUP_REMOVED lines=12> */
.L_x_8556:
[----:B------:R-:W-:-:S05]  /*5210*/  IMAD.U32 R207, RZ, RZ, UR24 ;  /* 0x00000018ffcf7e24 */ /* 0x000fca000f8e00ff */
[----:B------:R-:W-:-:S13]  /*5220*/  ISETP.NE.AND P6, PT, R207, 0x1, PT ;  /* 0x00000001cf00780c */ /* 0x000fda0003fc5270 */
[----:B------:R-:W1:Y:S02]  /*5230*/  @P6 LDC.64 R14, c[0x0][0x9e8] ;  /* 0x00027a00ff0e6b82 */ /* 0x000e640000000a00 */
[----:B-1----:R-:W-:-:S05]  /*5240*/  @P6 IMAD.HI.U32 R14, R21, R14, RZ ;  /* 0x0000000e150e6227 */ /* 0x002fca00078e00ff */
[----:B------:R-:W-:-:S07]  /*5250*/  @P6 SHF.R.U32.HI R21, RZ, R15, R14 ;  /* 0x0000000fff156219 */ /* 0x000fce000001160e */
.L_x_8557:
[----:B------:R-:W-:Y:S05]  /*5260*/  BSYNC B0 ;  /* 0x0000000000007941 */ /* 0x000fea0003800000 */
.L_x_8555:
[----:B------:R-:W-:-:S04]  /*5270*/  IMAD.IADD R14, R205, 0x1, -R16 ;  /* 0x00000001cd0e7824 */ /* 0x000fc800078e0a10 */
[----:B------:R-:W-:-:S05]  /*5280*/  IMAD R14, R21, R207, R14 ;  /* 0x000000cf150e7224 */ /* 0x000fca00078e020e */
[----:B------:R-:W-:Y:S02]  /*5290*/  VIADDMNMX R20, R14, R207, R20, PT ;  /* 0x000000cf0e147246 */ /* 0x000fe40003800114 */
[----:B------:R-:W-:-:S07]  /*52a0*/  VIMNMX R203, R203, R14, !PT ;  /* 0x0000000ecbcb7248 */ /* 0x000fce0007fe0100 */
.L_x_8554:
[----:B------:R-:W-:Y:S01]  /*52b0*/  ISETP.GT.AND P1, PT, R203, 0x1, !P1 ;  /* 0x00000001cb00780c */ /* 0x000fe20004f24270 */
[----:B------:R-:W-:Y:S01]  /*52c0*/  UMOV UR10, UR26 ;  /* 0x0000001a000a7c82 */ /* 0x000fe20008000000 */
[----:B------:R-:W-:Y:S02]  /*52d0*/  LOP3.LUT P6, RZ, R2, 0x10000, RZ, 0xc0, !PT ;  /* 0x0001000002ff7812 */ /* 0x000fe400078cc0ff */
[----:B------:R-:W-:Y:S02]  /*52e0*/  ISETP.LT.OR P1, PT, R20, 0x2, P1 ;  /* 0x000000021400780c */ /* 0x000fe40000f21670 */
[----:B------:R-:W-:Y:S02]  /*52f0*/  FMNMX.FTZ R14, R152, R3, !PT ;  /* 0x00000003980e7209 */ /* 0x000fe40007810000 */
[----:B------:R-:W-:Y:S02]  /*5300*/  FSEL R155, R155, -INF , !P1 ;  /* 0xff8000009b9b7808 */ /* 0x000fe40004800000 */
[----:B------:R-:W-:-:S02]  /*5310*/  LOP3.LUT P1, RZ, R2, 0x2, RZ, 0xc0, !PT ;  /* 0x0000000202ff7812 */ /* 0x000fc4000782c0ff */
[----:B------:R-:W-:Y:S02]  /*5320*/  FMNMX.FTZ R15, R153, R14, !PT ;  /* 0x0000000e990f7209 */ /* 0x000fe40007810000 */
[----:B------:R-:W-:Y:S02]  /*5330*/  ISETP.GT.AND P1, PT, R203, 0x8, !P1 ;  /* 0x00000008cb00780c */ /* 0x000fe40004f24270 */
[----:B------:R-:W-:Y:S02]  /*5340*/  FMNMX.FTZ R14, R156, R15, !PT ;  /* 0x0000000f9c0e7209 */ /* 0x000fe40007810000 */
[----:B------:R-:W-:Y:S02]  /*5350*/  ISETP.LT.OR P1, PT, R20, 0x9, P1 ;  /* 0x000000091400780c */ /* 0x000fe40000f21670 */
[----:B------:R-:W-:Y:S02]  /*5360*/  FMNMX.FTZ R15, R157, R14, !PT ;  /* 0x0000000e9d0f7209 */ /* 0x000fe40007810000 */
[----:B------:R-:W-:-:S02]  /*5370*/  FSEL R158, R158, -INF , !P1 ;  /* 0xff8000009e9e7808 */ /* 0x000fc40004800000 */
[----:B------:R-:W-:Y:S02]  /*5380*/  LOP3.LUT P1, RZ, R2, 0x4, RZ, 0xc0, !PT ;  /* 0x0000000402ff7812 */ /* 0x000fe4000782c0ff */
[----:B------:R-:W-:Y:S02]  /*5390*/  FMNMX.FTZ R14, R160, R15, !PT ;  /* 0x0000000fa00e7209 */ /* 0x000fe40007810000 */
[----:B------:R-:W-:Y:S02]  /*53a0*/  ISETP.GT.AND P1, PT, R203, 0x9, !P1 ;  /* 0x00000009cb00780c */ /* 0x000fe40004f24270 */
[----:B------:R-:W-:Y:S02]  /*53b0*/  FMNMX.FTZ R15, R161, R14, !PT ;  /* 0x0000000ea10f7209 */ /* 0x000fe40007810000 */
[----:B------:R-:W-:Y:S02]  /*53c0*/  ISETP.LT.OR P1, PT, R20, 0xa, P1 ;  /* 0x0000000a1400780c */ /* 0x000fe40000f21670 */
[----:B------:R-:W-:-:S02]  /*53d0*/  FMNMX.FTZ R14, R164, R15, !PT ;  /* 0x0000000fa40e7209 */ /* 0x000fc40007810000 */
[----:B------:R-:W-:Y:S02]  /*53e0*/  FSEL R159, R159, -INF , !P1 ;  /* 0xff8000009f9f7808 */ /* 0x000fe40004800000 */
[----:B------:R-:W-:Y:S02]  /*53f0*/  LOP3.LUT P1, RZ, R2, 0x8, RZ, 0xc0, !PT ;  /* 0x0000000802ff7812 */ /* 0x000fe4000782c0ff */
[----:B------:R-:W-:Y:S02]  /*5400*/  FMNMX.FTZ R15, R165, R14, !PT ;  /* 0x0000000ea50f7209 */ /* 0x000fe40007810000 */
[----:B------:R-:W-:Y:S02]  /*5410*/  ISETP.GT.AND P1, PT, R203, 0x10, !P1 ;  /* 0x00000010cb00780c */ /* 0x000fe40004f24270 */
[----:B------:R-:W-:Y:S02]  /*5420*/  FMNMX.FTZ R14, R168, R15, !PT ;  /* 0x0000000fa80e7209 */ /* 0x000fe40007810000 */
[----:B------:R-:W-:-:S02]  /*5430*/  ISETP.LT.OR P1, PT, R20, 0x11, P1 ;  /* 0x000000111400780c */ /* 0x000fc40000f21670 */
[----:B------:R-:W-:Y:S02]  /*5440*/  FMNMX.FTZ R15, R169, R14, !PT ;  /* 0x0000000ea90f7209 */ /* 0x000fe40007810000 */
[----:B------:R-:W-:Y:S02]  /*5450*/  FSEL R162, R162, -INF , !P1 ;  /* 0xff800000a2a27808 */ /* 0x000fe40004800000 */
[----:B------:R-:W-:Y:S02]  /*5460*/  LOP3.LUT P1, RZ, R2, 0x10, RZ, 0xc0, !PT ;  /* 0x0000001002ff7812 */ /* 0x000fe4000782c0ff */
[----:B------:R-:W-:Y:S02]  /*5470*/  FMNMX.FTZ R14, R172, R15, !PT ;  /* 0x0000000fac0e7209 */ /* 0x000fe40007810000 */
[----:B------:R-:W-:Y:S02]  /*5480*/  ISETP.GT.AND P1, PT, R203, 0x11, !P1 ;  /* 0x00000011cb00780c */ /* 0x000fe40004f24270 */
[----:B------:R-:W-:-:S02]  /*5490*/  FMNMX.FTZ R15, R173, R14, !PT ;  /* 0x0000000ead0f7209 */ /* 0x000fc40007810000 */
[----:B------:R-:W-:Y:S02]  /*54a0*/  ISETP.LT.OR P1, PT, R20, 0x12, P1 ;  /* 0x000000121400780c */ /* 0x000fe40000f21670 */
[----:B------:R-:W-:Y:S02]  /*54b0*/  FMNMX.FTZ R14, R176, R15, !PT ;  /* 0x0000000fb00e7209 */ /* 0x000fe40007810000 */
[----:B------:R-:W-:Y:S02]  /*54c0*/  FSEL R163, R163, -INF , !P1 ;  /* 0xff800000a3a37808 */ /* 0x000fe40004800000 */
[----:B------:R-:W-:Y:S02]  /*54d0*/  LOP3.LUT P1, RZ, R2, 0x20000, RZ, 0xc0, !PT ;  /* 0x0002000002ff7812 */ /* 0x000fe4000782c0ff */
        /* <DEDUP_REMOVED lines=18> */
[----:B------:R-:W-:Y:S02]  /*5600*/  LOP3.LUT P1, RZ, R2, 0x4000, RZ, 0xc0, !PT ;  /* 0x0000400002ff7812 */ /* 0x000fe4000782c0ff */
[----:B------:R-:W-:-:S02]  /*5610*/  FMNMX.FTZ R15, R193, R14, !PT ;  /* 0x0000000ec10f7209 */ /* 0x000fc40007810000 */
[----:B------:R-:W-:Y:S02]  /*5620*/  ISETP.GT.AND P1, PT, R203, 0x21, !P1 ;  /* 0x00000021cb00780c */ /* 0x000fe40004f24270 */
[----:B------:R-:W-:Y:S02]  /*5630*/  FMNMX.FTZ R14, R196, R15, !PT ;  /* 0x0000000fc40e7209 */ /* 0x000fe40007810000 */
[----:B------:R-:W-:Y:S02]  /*5640*/  ISETP.LT.OR P1, PT, R20, 0x22, P1 ;  /* 0x000000221400780c */ /* 0x000fe40000f21670 */
[----:B------:R-:W-:Y:S02]  /*5650*/  FMNMX.FTZ R15, R197, R14, !PT ;  /* 0x0000000ec50f7209 */ /* 0x000fe40007810000 */
[----:B------:R-:W-:Y:S02]  /*5660*/  FSEL R171, R171, -INF , !P1 ;  /* 0xff800000abab7808 */ /* 0x000fe40004800000 */
[C---:B------:R-:W-:Y:S01]  /*5670*/  LOP3.LUT P1, RZ, R2.reuse, 0x2000, RZ, 0xc0, !PT ;  /* 0x0000200002ff7812 */ /* 0x040fe2000782c0ff */
[----:B------:R-:W1:Y:S01]  /*5680*/  SHFL.BFLY PT, R14, R15, 0x2, 0x1f ;  /* 0x0c401f000f0e7f89 */ /* 0x000e6200000e0000 */
[----:B------:R-:W-:-:S02]  /*5690*/  LOP3.LUT P6, RZ, R2, 0x20, RZ, 0xc0, !PT ;  /* 0x0000002002ff7812 */ /* 0x000fc400078cc0ff */
[C---:B------:R-:W-:Y:S02]  /*56a0*/  ISETP.GT.AND P1, PT, R203.reuse, 0x28, !P1 ;  /* 0x00000028cb00780c */ /* 0x040fe40004f24270 */
[----:B------:R-:W-:Y:S02]  /*56b0*/  ISETP.GT.AND P2, PT, R203, 0x49, !P2 ;  /* 0x00000049cb00780c */ /* 0x000fe40005744270 */
[C---:B------:R-:W-:Y:S02]  /*56c0*/  ISETP.LT.OR P1, PT, R20.reuse, 0x29, P1 ;  /* 0x000000291400780c */ /* 0x040fe40000f21670 */
[----:B------:R-:W-:Y:S02]  /*56d0*/  ISETP.LT.OR P2, PT, R20, 0x4a, P2 ;  /* 0x0000004a1400780c */ /* 0x000fe40001741670 */
[----:B------:R-:W-:Y:S02]  /*56e0*/  FSEL R174, R174, -INF , !P1 ;  /* 0xff800000aeae7808 */ /* 0x000fe40004800000 */
[----:B------:R-:W-:-:S02]  /*56f0*/  LOP3.LUT P1, RZ, R2, 0x1000, RZ, 0xc0, !PT ;  /* 0x0000100002ff7812 */ /* 0x000fc4000782c0ff */
[C---:B------:R-:W-:Y:S02]  /*5700*/  ISETP.GT.AND P3, PT, R203.reuse, 0x50, !P3 ;  /* 0x00000050cb00780c */ /* 0x040fe40005f64270 */
[----:B------:R-:W-:Y:S02]  /*5710*/  ISETP.GT.AND P1, PT, R203, 0x29, !P1 ;  /* 0x00000029cb00780c */ /* 0x000fe40004f24270 */
[----:B------:R-:W-:Y:S02]  /*5720*/  FSEL R191, R191, -INF , !P2 ;  /* 0xff800000bfbf7808 */ /* 0x000fe40005000000 */
[----:B------:R-:W-:Y:S02]  /*5730*/  ISETP.LT.OR P1, PT, R20, 0x2a, P1 ;  /* 0x0000002a1400780c */ /* 0x000fe40000f21670 */
[----:B------:R-:W-:Y:S02]  /*5740*/  ISETP.GT.AND P4, PT, R203, 0x51, !P4 ;  /* 0x00000051cb00780c */ /* 0x000fe40006784270 */
[----:B------:R-:W-:-:S02]  /*5750*/  FSEL R175, R175, -INF , !P1 ;  /* 0xff800000afaf7808 */ /* 0x000fc40004800000 */
[----:B------:R-:W-:Y:S02]  /*5760*/  LOP3.LUT P1, RZ, R2, 0x800, RZ, 0xc0, !PT ;  /* 0x0000080002ff7812 */ /* 0x000fe4000782c0ff */
[----:B-1----:R-:W-:Y:S02]  /*5770*/  FMNMX.FTZ R21, R15, R14, !PT ;  /* 0x0000000e0f157209 */ /* 0x002fe40007810000 */
[C---:B------:R-:W-:Y:S02]  /*5780*/  ISETP.GT.AND P1, PT, R203.reuse, 0x30, !P1 ;  /* 0x00000030cb00780c */ /* 0x040fe40004f24270 */
[C---:B------:R-:W-:Y:S01]  /*5790*/  ISETP.LT.OR P3, PT, R20.reuse, 0x51, P3 ;  /* 0x000000511400780c */ /* 0x040fe20001f61670 */
[----:B------:R-:W1:Y:S01]  /*57a0*/  SHFL.BFLY PT, R14, R21, 0x1, 0x1f ;  /* 0x0c201f00150e7f89 */ /* 0x000e6200000e0000 */
[----:B------:R-:W-:Y:S02]  /*57b0*/  ISETP.LT.OR P1, PT, R20, 0x31, P1 ;  /* 0x000000311400780c */ /* 0x000fe40000f21670 */
[----:B------:R-:W-:-:S02]  /*57c0*/  ISETP.GT.AND P5, PT, R203, 0x58, !P5 ;  /* 0x00000058cb00780c */ /* 0x000fc40006fa4270 */
[----:B------:R-:W-:Y:S02]  /*57d0*/  FSEL R178, R178, -INF , !P1 ;  /* 0xff800000b2b27808 */ /* 0x000fe40004800000 */
[----:B------:R-:W-:Y:S02]  /*57e0*/  LOP3.LUT P1, RZ, R2, 0x400, RZ, 0xc0, !PT ;  /* 0x0000040002ff7812 */ /* 0x000fe4000782c0ff */
[----:B------:R-:W-:Y:S02]  /*57f0*/  ISETP.LT.OR P4, PT, R20, 0x52, P4 ;  /* 0x000000521400780c */ /* 0x000fe40002781670 */
[----:B------:R-:W-:Y:S02]  /*5800*/  ISETP.GT.AND P1, PT, R203, 0x31, !P1 ;  /* 0x00000031cb00780c */ /* 0x000fe40004f24270 */
[----:B------:R-:W-:Y:S02]  /*5810*/  FSEL R194, R194, -INF , !P3 ;  /* 0xff800000c2c27808 */ /* 0x000fe40005800000 */
[----:B------:R-:W-:-:S02]  /*5820*/  ISETP.LT.OR P1, PT, R20, 0x32, P1 ;  /* 0x000000321400780c */ /* 0x000fc40000f21670 */
[----:B------:R-:W-:Y:S02]  /*5830*/  ISETP.LT.OR P5, PT, R20, 0x59, P5 ;  /* 0x000000591400780c */ /* 0x000fe40002fa1670 */
[----:B------:R-:W-:Y:S02]  /*5840*/  FSEL R179, R179, -INF , !P1 ;  /* 0xff800000b3b37808 */ /* 0x000fe40004800000 */
[----:B------:R-:W-:Y:S02]  /*5850*/  LOP3.LUT P1, RZ, R2, 0x200, RZ, 0xc0, !PT ;  /* 0x0000020002ff7812 */ /* 0x000fe4000782c0ff */
[----:B------:R-:W-:Y:S02]  /*5860*/  FSEL R195, R195, -INF , !P4 ;  /* 0xff800000c3c37808 */ /* 0x000fe40006000000 */
[----:B------:R-:W-:Y:S02]  /*5870*/  ISETP.GT.AND P1, PT, R203, 0x38, !P1 ;  /* 0x00000038cb00780c */ /* 0x000fe40004f24270 */
[----:B-1----:R-:W-:-:S02]  /*5880*/  FMNMX.FTZ R14, R21, R14, !PT ;  /* 0x0000000e150e7209 */ /* 0x002fc40007810000 */
[----:B------:R-:W-:Y:S02]  /*5890*/  ISETP.LT.OR P1, PT, R20, 0x39, P1 ;  /* 0x000000391400780c */ /* 0x000fe40000f21670 */
[----:B------:R-:W-:Y:S01]  /*58a0*/  FSEL R198, R198, -INF , !P5 ;  /* 0xff800000c6c67808 */ /* 0x000fe20006800000 */
[----:B------:R-:W-:Y:S01]  /*58b0*/  FMUL.FTZ R204, R14, UR10 ;  /* 0x0000000a0ecc7c20 */ /* 0x000fe20008410000 */
[----:B------:R-:W-:Y:S02]  /*58c0*/  FSEL R182, R182, -INF , !P1 ;  /* 0xff800000b6b67808 */ /* 0x000fe40004800000 */
[----:B------:R-:W-:-:S04]  /*58d0*/  LOP3.LUT P1, RZ, R2, 0x100, RZ, 0xc0, !PT ;  /* 0x0000010002ff7812 */ /* 0x000fc8000782c0ff */
[----:B------:R-:W-:-:S04]  /*58e0*/  ISETP.GT.AND P1, PT, R203, 0x39, !P1 ;  /* 0x00000039cb00780c */ /* 0x000fc80004f24270 */
[----:B------:R-:W-:-:S04]  /*58f0*/  ISETP.LT.OR P1, PT, R20, 0x3a, P1 ;  /* 0x0000003a1400780c */ /* 0x000fc80000f21670 */
        /* <DEDUP_REMOVED lines=9> */
[----:B------:R-:W-:Y:S02]  /*5990*/  ISETP.GT.AND P1, PT, R203, 0x48, !P6 ;  /* 0x00000048cb00780c */ /* 0x000fe40007724270 */
[----:B------:R-:W-:Y:S02]  /*59a0*/  LOP3.LUT P6, RZ, R2, 0x40000, RZ, 0xc0, !PT ;  /* 0x0004000002ff7812 */ /* 0x000fe400078cc0ff */
[----:B------:R-:W-:-:S04]  /*59b0*/  ISETP.LT.OR P1, PT, R20, 0x49, P1 ;  /* 0x000000491400780c */ /* 0x000fc80000f21670 */
[----:B------:R-:W-:Y:S02]  /*59c0*/  FSEL R190, R190, -INF , !P1 ;  /* 0xff800000bebe7808 */ /* 0x000fe40004800000 */
[C---:B------:R-:W-:Y:S02]  /*59d0*/  ISETP.GT.AND P1, PT, R203.reuse, RZ, !P6 ;  /* 0x000000ffcb00720c */ /* 0x040fe40007724270 */
[----:B------:R-:W-:Y:S02]  /*59e0*/  LOP3.LUT P6, RZ, R2, 0x1, RZ, 0xc0, !PT ;  /* 0x0000000102ff7812 */ /* 0x000fe400078cc0ff */
[----:B------:R-:W-:Y:S02]  /*59f0*/  ISETP.LT.OR P1, PT, R20, 0x1, P1 ;  /* 0x000000011400780c */ /* 0x000fe40000f21670 */
[----:B------:R-:W-:Y:S02]  /*5a00*/  ISETP.GT.AND P2, PT, R203, 0x59, !P6 ;  /* 0x00000059cb00780c */ /* 0x000fe40007744270 */
[----:B------:R-:W-:-:S02]  /*5a10*/  FSEL R205, R154, -INF , !P1 ;  /* 0xff8000009acd7808 */ /* 0x000fc40004800000 */
[----:B------:R-:W-:Y:S02]  /*5a20*/  FSETP.NEU.FTZ.AND P1, PT, R14, -INF , PT ;  /* 0xff8000000e00780b */ /* 0x000fe40003f3d000 */
[----:B------:R-:W-:Y:S02]  /*5a30*/  ISETP.LT.OR P2, PT, R20, 0x5a, P2 ;  /* 0x0000005a1400780c */ /* 0x000fe40001741670 */
[----:B------:R-:W-:Y:S02]  /*5a40*/  FSEL R204, R204, RZ, P1 ;  /* 0x000000ffcccc7208 */ /* 0x000fe40000800000 */
[----:B------:R-:W-:-:S03]  /*5a50*/  FSEL R199, R199, -INF , !P2 ;  /* 0xff800000c7c77808 */ /* 0x000fc60005000000 */
[--C-:B------:R-:W-:Y:S01]  /*5a60*/  FFMA.FTZ R15, R152, UR10, -R204.reuse ;  /* 0x0000000a980f7c23 */ /* 0x100fe200080108cc */
[----:B------:R-:W-:Y:S01]  /*5a70*/  FMNMX.FTZ R152, R205, R10, !PT ;  /* 0x0000000acd987209 */ /* 0x000fe20007810000 */
[--C-:B------:R-:W-:Y:S01]  /*5a80*/  FFMA.FTZ R207, R156, UR10, -R204.reuse ;  /* 0x0000000a9ccf7c23 */ /* 0x100fe200080108cc */
[--C-:B------:R-:W-:Y:S01]  /*5a90*/  FFMA.FTZ R206, R153, UR10, -R204.reuse ;  /* 0x0000000a99ce7c23 */ /* 0x100fe200080108cc */
[----:B------:R-:W-:Y:S01]  /*5aa0*/  FFMA.FTZ R208, R160, UR10, -R204 ;  /* 0x0000000aa0d07c23 */ /* 0x000fe200080108cc */
[----:B------:R-:W-:Y:S01]  /*5ab0*/  FMNMX.FTZ R21, R155, R152, !PT ;  /* 0x000000989b157209 */ /* 0x000fe20007810000 */
[----:B------:R-:W-:Y:S03]  /*5ac0*/  MUFU.EX2 R15, R15 ;  /* 0x0000000f000f7308 */ /* 0x000fe60000000800 */
[----:B------:R-:W-:-:S04]  /*5ad0*/  FMNMX.FTZ R154, R158, R21, !PT ;  /* 0x000000159e9a7209 */ /* 0x000fc80007810000 */
[----:B------:R-:W-:Y:S01]  /*5ae0*/  FMNMX.FTZ R21, R159, R154, !PT ;  /* 0x0000009a9f157209 */ /* 0x000fe20007810000 */
[----:B------:R1:W-:Y:S03]  /*5af0*/  MUFU.EX2 R152, R206 ;  /* 0x000000ce00987308 */ /* 0x0003e60000000800 */
[----:B------:R-:W-:Y:S01]  /*5b00*/  FMNMX.FTZ R156, R162, R21, !PT ;  /* 0x00000015a29c7209 */ /* 0x000fe20007810000 */
[----:B------:R-:W-:-:S03]  /*5b10*/  FFMA.FTZ R21, R157, UR10, -R204 ;  /* 0x0000000a9d157c23 */ /* 0x000fc600080108cc */
[----:B------:R-:W-:Y:S01]  /*5b20*/  FMNMX.FTZ R153, R163, R156, !PT ;  /* 0x0000009ca3997209 */ /* 0x000fe20007810000 */
[----:B------:R2:W-:Y:S01]  /*5b30*/  MUFU.EX2 R154, R207 ;  /* 0x000000cf009a7308 */ /* 0x0005e20000000800 */
[----:B-1----:R-:W-:Y:S02]  /*5b40*/  FFMA.FTZ R206, R165, UR10, -R204 ;  /* 0x0000000aa5ce7c23 */ /* 0x002fe400080108cc */
[----:B------:R-:W-:-:S04]  /*5b50*/  FMNMX.FTZ R156, R166, R153, !PT ;  /* 0x00000099a69c7209 */ /* 0x000fc80007810000 */
[----:B------:R-:W-:Y:S01]  /*5b60*/  FMNMX.FTZ R153, R167, R156, !PT ;  /* 0x0000009ca7997209 */ /* 0x000fe20007810000 */
[----:B------:R-:W-:Y:S01]  /*5b70*/  MUFU.EX2 R21, R21 ;  /* 0x0000001500157308 */ /* 0x000fe20000000800 */
[--C-:B--2---:R-:W-:Y:S02]  /*5b80*/  FFMA.FTZ R207, R169, UR10, -R204.reuse ;  /* 0x0000000aa9cf7c23 */ /* 0x104fe400080108cc */
[----:B------:R-:W-:Y:S01]  /*5b90*/  FMNMX.FTZ R160, R170, R153, !PT ;  /* 0x00000099aaa07209 */ /* 0x000fe20007810000 */
[----:B------:R-:W-:-:S03]  /*5ba0*/  FFMA.FTZ R153, R161, UR10, -R204 ;  /* 0x0000000aa1997c23 */ /* 0x000fc600080108cc */
[----:B------:R-:W-:Y:S01]  /*5bb0*/  FMNMX.FTZ R157, R171, R160, !PT ;  /* 0x000000a0ab9d7209 */ /* 0x000fe20007810000 */
[----:B------:R-:W-:Y:S03]  /*5bc0*/  MUFU.EX2 R156, R208 ;  /* 0x000000d0009c7308 */ /* 0x000fe60000000800 */
[----:B------:R-:W-:Y:S01]  /*5bd0*/  FMNMX.FTZ R160, R174, R157, !PT ;  /* 0x0000009daea07209 */ /* 0x000fe20007810000 */
[----:B------:R-:W-:-:S03]  /*5be0*/  FFMA.FTZ R157, R164, UR10, -R204 ;  /* 0x0000000aa49d7c23 */ /* 0x000fc600080108cc */
[----:B------:R-:W-:Y:S01]  /*5bf0*/  FMNMX.FTZ R161, R175, R160, !PT ;  /* 0x000000a0afa17209 */ /* 0x000fe20007810000 */
[----:B------:R-:W-:Y:S03]  /*5c00*/  MUFU.EX2 R153, R153 ;  /* 0x0000009900997308 */ /* 0x000fe60000000800 */
[----:B------:R-:W-:-:S04]  /*5c10*/  FMNMX.FTZ R160, R178, R161, !PT ;  /* 0x000000a1b2a07209 */ /* 0x000fc80007810000 */
        /* <DEDUP_REMOVED lines=8> */
[----:B------:R-:W-:Y:S01]  /*5ca0*/  MUFU.EX2 R161, R161 ;  /* 0x000000a100a17308 */ /* 0x000fe20000000800 */
[--C-:B-1----:R-:W-:Y:S01]  /*5cb0*/  FFMA.FTZ R206, R173, UR10, -R204.reuse ;  /* 0x0000000aadce7c23 */ /* 0x102fe200080108cc */
[--C-:B------:R-:W-:Y:S01]  /*5cc0*/  FFMA.FTZ R173, R180, UR10, -R204.reuse ;  /* 0x0000000ab4ad7c23 */ /* 0x100fe200080108cc */
[----:B------:R-:W-:Y:S01]  /*5cd0*/  FMNMX.FTZ R168, R190, R165, !PT ;  /* 0x000000a5bea87209 */ /* 0x000fe20007810000 */
[--C-:B------:R-:W-:Y:S01]  /*5ce0*/  FFMA.FTZ R180, R185, UR10, -R204.reuse ;  /* 0x0000000ab9b47c23 */ /* 0x100fe200080108cc */
[--C-:B------:R-:W-:Y:S01]  /*5cf0*/  FFMA.FTZ R185, R192, UR10, -R204.reuse ;  /* 0x0000000ac0b97c23 */ /* 0x100fe200080108cc */
[----:B------:R-:W-:Y:S01]  /*5d00*/  FSEL R192, R14, RZ, P1 ;  /* 0x000000ff0ec07208 */ /* 0x000fe20000800000 */
[--C-:B------:R-:W-:Y:S01]  /*5d10*/  FFMA.FTZ R165, R172, UR10, -R204.reuse ;  /* 0x0000000aaca57c23 */ /* 0x100fe200080108cc */
[----:B------:R-:W-:Y:S01]  /*5d20*/  FMNMX.FTZ R169, R191, R168, !PT ;  /* 0x000000a8bfa97209 */ /* 0x000fe20007810000 */
[--C-:B------:R-:W-:Y:S01]  /*5d30*/  FFMA.FTZ R172, R177, UR10, -R204.reuse ;  /* 0x0000000ab1ac7c23 */ /* 0x100fe200080108cc */
[--C-:B------:R-:W-:Y:S01]  /*5d40*/  FFMA.FTZ R177, R184, UR10, -R204.reuse ;  /* 0x0000000ab8b17c23 */ /* 0x100fe200080108cc */
[----:B------:R-:W-:Y:S01]  /*5d50*/  FADD.FTZ R192, -R192, R3 ;  /* 0x00000003c0c07221 */ /* 0x000fe20000010100 */
[----:B------:R-:W-:Y:S01]  /*5d60*/  FMNMX.FTZ R168, R194, R169, !PT ;  /* 0x000000a9c2a87209 */ /* 0x000fe20007810000 */
[----:B------:R-:W-:Y:S01]  /*5d70*/  FFMA.FTZ R184, R189, UR10, -R204 ;  /* 0x0000000abdb87c23 */ /* 0x000fe200080108cc */
[----:B------:R-:W-:Y:S01]  /*5d80*/  MUFU.EX2 R164, R207 ;  /* 0x000000cf00a47308 */ /* 0x000fe20000000800 */
[----:B------:R-:W-:Y:S01]  /*5d90*/  FMUL.FTZ R192, R192, UR10 ;  /* 0x0000000ac0c07c20 */ /* 0x000fe20008410000 */
[----:B------:R-:W-:-:S04]  /*5da0*/  FMNMX.FTZ R169, R195, R168, !PT ;  /* 0x000000a8c3a97209 */ /* 0x000fc80007810000 */
        /* <DEDUP_REMOVED lines=8> */
[----:B------:R-:W-:Y:S01]  /*5e30*/  FFMA.FTZ R196, R197, UR10, -R204 ;  /* 0x0000000ac5c47c23 */ /* 0x000fe200080108cc */
[----:B------:R-:W2:Y:S01]  /*5e40*/  SHFL.BFLY PT, R203, R20, 0x2, 0x1f ;  /* 0x0c401f0014cb7f89 */ /* 0x000ea200000e0000 */
[----:B------:R-:W-:Y:S08]  /*5e50*/  MUFU.EX2 R165, R165 ;  /* 0x000000a500a57308 */ /* 0x000ff00000000800 */
        /* <DEDUP_REMOVED lines=20> */
[----:B------:R-:W2:Y:S01]  /*5fa0*/  SHFL.BFLY PT, R20, R203, 0x1, 0x1f ;  /* 0x0c201f00cb147f89 */ /* 0x000ea200000e0000 */
        /* <DEDUP_REMOVED lines=22> */
[----:B------:R-:W-:Y:S01]  /*6110*/  FMUL.FTZ R93, R93, R192 ;  /* 0x000000c05d5d7220 */ /* 0x000fe20000410000 */
[----:B--2---:R-:W-:Y:S01]  /*6120*/  FMNMX.FTZ R20, R203, R20, !PT ;  /* 0x00000014cb147209 */ /* 0x004fe20007810000 */
[-C--:B------:R-:W-:Y:S01]  /*6130*/  FMUL.FTZ R96, R96, R192.reuse ;  /* 0x000000c060607220 */ /* 0x080fe20000410000 */
[-C--:B------:R-:W-:Y:S01]  /*6140*/  FMUL.FTZ R97, R97, R192.reuse ;  /* 0x000000c061617220 */ /* 0x080fe20000410000 */
[-C--:B------:R-:W-:Y:S01]  /*6150*/  FMUL.FTZ R100, R100, R192.reuse ;  /* 0x000000c064647220 */ /* 0x080fe20000410000 */
[C---:B------:R-:W-:Y:S01]  /*6160*/  FSETP.NEU.FTZ.AND P1, PT, R20.reuse, -INF , PT ;  /* 0xff8000001400780b */ /* 0x040fe20003f3d000 */
[----:B------:R-:W-:Y:S01]  /*6170*/  FMUL.FTZ R210, R20, UR10 ;  /* 0x0000000a14d27c20 */ /* 0x000fe20008410000 */
[----:B------:R-:W2:Y:S01]  /*6180*/  MUFU.EX2 R177, R177 ;  /* 0x000000b100b17308 */ /* 0x000ea20000000800 */
[-C--:B------:R-:W-:Y:S01]  /*6190*/  FMUL.FTZ R101, R101, R192.reuse ;  /* 0x000000c065657220 */ /* 0x080fe20000410000 */
[-C--:B------:R-:W-:Y:S01]  /*61a0*/  FMUL.FTZ R104, R104, R192.reuse ;  /* 0x000000c068687220 */ /* 0x080fe20000410000 */
[-C--:B------:R-:W-:Y:S01]  /*61b0*/  FMUL.FTZ R105, R105, R192.reuse ;  /* 0x000000c069697220 */ /* 0x080fe20000410000 */
[----:B------:R-:W-:Y:S01]  /*61c0*/  FSEL R210, R210, RZ, P1 ;  /* 0x000000ffd2d27208 */ /* 0x000fe20000800000 */
[-C--:B------:R-:W-:Y:S01]  /*61d0*/  FMUL.FTZ R108, R108, R192.reuse ;  /* 0x000000c06c6c7220 */ /* 0x080fe20000410000 */
[-C--:B------:R-:W-:Y:S01]  /*61e0*/  FMUL.FTZ R109, R109, R192.reuse ;  /* 0x000000c06d6d7220 */ /* 0x080fe20000410000 */
[----:B------:R-:W-:Y:S01]  /*61f0*/  FMUL.FTZ R112, R112, R192 ;  /* 0x000000c070707220 */ /* 0x000fe20000410000 */
[----:B------:R-:W5:Y:S01]  /*6200*/  MUFU.EX2 R180, R180 ;  /* 0x000000b400b47308 */ /* 0x000f620000000800 */
[--C-:B------:R-:W-:Y:S01]  /*6210*/  FFMA.FTZ R204, R155, UR10, -R210.reuse ;  /* 0x0000000a9bcc7c23 */ /* 0x100fe200080108d2 */
[----:B------:R-:W-:Y:S01]  /*6220*/  FFMA.FTZ R155, R192, R4, R15 ;  /* 0x00000004c09b7223 */ /* 0x000fe2000001000f */
[--C-:B------:R-:W-:Y:S01]  /*6230*/  FFMA.FTZ R208, R163, UR10, -R210.reuse ;  /* 0x0000000aa3d07c23 */ /* 0x100fe200080108d2 */
[--C-:B-1----:R-:W-:Y:S01]  /*6240*/  FFMA.FTZ R206, R159, UR10, -R210.reuse ;  /* 0x0000000a9fce7c23 */ /* 0x102fe200080108d2 */
[--C-:B------:R-:W-:Y:S01]  /*6250*/  FFMA.FTZ R159, R162, UR10, -R210.reuse ;  /* 0x0000000aa29f7c23 */ /* 0x100fe200080108d2 */
[----:B------:R-:W-:Y:S01]  /*6260*/  FADD.FTZ R193, R152, R155 ;  /* 0x0000009b98c17221 */ /* 0x000fe20000010000 */
[--C-:B------:R-:W-:Y:S01]  /*6270*/  FFMA.FTZ R155, R158, UR10, -R210.reuse ;  /* 0x0000000a9e9b7c23 */ /* 0x100fe200080108d2 */
[----:B------:R-:W1:Y:S01]  /*6280*/  MUFU.EX2 R181, R181 ;  /* 0x000000b500b57308 */ /* 0x000e620000000800 */
[--C-:B------:R-:W-:Y:S01]  /*6290*/  FFMA.FTZ R189, R205, UR10, -R210.reuse ;  /* 0x0000000acdbd7c23 */ /* 0x100fe200080108d2 */
[----:B------:R-:W-:Y:S01]  /*62a0*/  FADD.FTZ R4, R154, R193 ;  /* 0x000000c19a047221 */ /* 0x000fe20000010000 */
[C---:B------:R-:W-:Y:S01]  /*62b0*/  F2FP.BF16.F32.PACK_AB R154, R21.reuse, R154 ;  /* 0x0000009a159a723e */ /* 0x040fe200000010ff */
[----:B------:R-:W-:Y:S01]  /*62c0*/  FFMA.FTZ R174, R174, UR10, -R210 ;  /* 0x0000000aaeae7c23 */ /* 0x000fe200080108d2 */
[----:B------:R-:W-:Y:S01]  /*62d0*/  F2FP.BF16.F32.PACK_AB R152, R152, R15 ;  /* 0x0000000f9898723e */ /* 0x000fe200000010ff */
[----:B------:R-:W-:Y:S01]  /*62e0*/  FADD.FTZ R193, R21, R4 ;  /* 0x0000000415c17221 */ /* 0x000fe20000010000 */
[--C-:B------:R-:W-:Y:S01]  /*62f0*/  FFMA.FTZ R175, R175, UR10, -R210.reuse ;  /* 0x0000000aafaf7c23 */ /* 0x100fe200080108d2 */
[----:B------:R-:W3:Y:S01]  /*6300*/  MUFU.EX2 R184, R184 ;  /* 0x000000b800b87308 */ /* 0x000ee20000000800 */
[--C-:B------:R-:W-:Y:S01]  /*6310*/  FFMA.FTZ R179, R179, UR10, -R210.reuse ;  /* 0x0000000ab3b37c23 */ /* 0x100fe200080108d2 */
[----:B------:R-:W-:Y:S01]  /*6320*/  FADD.FTZ R4, R156, R193 ;  /* 0x000000c19c047221 */ /* 0x000fe20000010000 */
[--C-:B------:R-:W-:Y:S01]  /*6330*/  FFMA.FTZ R182, R182, UR10, -R210.reuse ;  /* 0x0000000ab6b67c23 */ /* 0x100fe200080108d2 */
[--C-:B------:R-:W-:Y:S01]  /*6340*/  FFMA.FTZ R183, R183, UR10, -R210.reuse ;  /* 0x0000000ab7b77c23 */ /* 0x100fe200080108d2 */
[----:B------:R-:W-:Y:S01]  /*6350*/  FFMA.FTZ R186, R186, UR10, -R210 ;  /* 0x0000000ababa7c23 */ /* 0x000fe200080108d2 */
[----:B------:R-:W-:Y:S01]  /*6360*/  FADD.FTZ R4, R153, R4 ;  /* 0x0000000499047221 */ /* 0x000fe20000010000 */
[--C-:B------:R-:W-:Y:S01]  /*6370*/  FFMA.FTZ R187, R187, UR10, -R210.reuse ;  /* 0x0000000abbbb7c23 */ /* 0x100fe200080108d2 */
[----:B------:R-:W-:Y:S01]  /*6380*/  MUFU.EX2 R185, R185 ;  /* 0x000000b900b97308 */ /* 0x000fe20000000800 */
[----:B------:R-:W-:Y:S01]  /*6390*/  FFMA.FTZ R190, R190, UR10, -R210 ;  /* 0x0000000abebe7c23 */ /* 0x000fe200080108d2 */
[----:B------:R-:W-:Y:S01]  /*63a0*/  FADD.FTZ R193, R157, R4 ;  /* 0x000000049dc17221 */ /* 0x000fe20000010000 */
[--C-:B------:R-:W-:Y:S01]  /*63b0*/  FFMA.FTZ R191, R191, UR10, -R210.reuse ;  /* 0x0000000abfbf7c23 */ /* 0x100fe200080108d2 */
[--C-:B------:R-:W-:Y:S01]  /*63c0*/  FFMA.FTZ R194, R194, UR10, -R210.reuse ;  /* 0x0000000ac2c27c23 */ /* 0x100fe200080108d2 */
[--C-:B------:R-:W-:Y:S01]  /*63d0*/  FFMA.FTZ R195, R195, UR10, -R210.reuse ;  /* 0x0000000ac3c37c23 */ /* 0x100fe200080108d2 */
[----:B------:R-:W-:Y:S01]  /*63e0*/  FADD.FTZ R4, R160, R193 ;  /* 0x000000c1a0047221 */ /* 0x000fe20000010000 */
[----:B------:R-:W-:Y:S01]  /*63f0*/  FSEL R193, R20, RZ, P1 ;  /* 0x000000ff14c17208 */ /* 0x000fe20000800000 */
[----:B------:R-:W-:Y:S01]  /*6400*/  MUFU.EX2 R188, R188 ;  /* 0x000000bc00bc7308 */ /* 0x000fe20000000800 */
[----:B------:R-:W-:Y:S01]  /*6410*/  FFMA.FTZ R198, R198, UR10, -R210 ;  /* 0x0000000ac6c67c23 */ /* 0x000fe200080108d2 */
[----:B------:R-:W-:Y:S01]  /*6420*/  FADD.FTZ R163, R161, R4 ;  /* 0x00000004a1a37221 */ /* 0x000fe20000010000 */
[--C-:B------:R-:W-:Y:S01]  /*6430*/  FFMA.FTZ R199, R199, UR10, -R210.reuse ;  /* 0x0000000ac7c77c23 */ /* 0x100fe200080108d2 */
[----:B------:R-:W-:Y:S01]  /*6440*/  F2FP.BF16.F32.PACK_AB R156, R153, R156 ;  /* 0x0000009c999c723e */ /* 0x000fe200000010ff */
[-C--:B------:R-:W-:Y:S01]  /*6450*/  FMUL.FTZ R113, R113, R192.reuse ;  /* 0x000000c071717220 */ /* 0x080fe20000410000 */
[----:B------:R-:W-:Y:S01]  /*6460*/  FADD.FTZ R4, R164, R163 ;  /* 0x000000a3a4047221 */ /* 0x000fe20000010000 */
[----:B------:R-:W-:Y:S01]  /*6470*/  FFMA.FTZ R163, R166, UR10, -R210 ;  /* 0x0000000aa6a37c23 */ /* 0x000fe200080108d2 */
[----:B----4-:R-:W-:Y:S01]  /*6480*/  F2FP.BF16.F32.PACK_AB R166, R176, R173 ;  /* 0x000000adb0a6723e */ /* 0x010fe200000010ff */
[----:B------:R-:W-:Y:S01]  /*6490*/  MUFU.EX2 R196, R196 ;  /* 0x000000c400c47308 */ /* 0x000fe20000000800 */
[----:B------:R-:W-:Y:S01]  /*64a0*/  FADD.FTZ R197, R165, R4 ;  /* 0x00000004a5c57221 */ /* 0x000fe20000010000 */
[----:B------:R-:W-:Y:S01]  /*64b0*/  FADD.FTZ R4, -R193, R10 ;  /* 0x0000000ac1047221 */ /* 0x000fe20000010100 */
[--C-:B------:R-:W-:Y:S01]  /*64c0*/  FFMA.FTZ R10, R167, UR10, -R210.reuse ;  /* 0x0000000aa70a7c23 */ /* 0x100fe200080108d2 */
[----:B------:R-:W-:Y:S01]  /*64d0*/  FFMA.FTZ R167, R170, UR10, -R210 ;  /* 0x0000000aaaa77c23 */ /* 0x000fe200080108d2 */
[----:B------:R-:W-:Y:S01]  /*64e0*/  FADD.FTZ R158, R168, R197 ;  /* 0x000000c5a89e7221 */ /* 0x000fe20000010000 */
[-C--:B------:R-:W-:Y:S01]  /*64f0*/  FMUL.FTZ R116, R116, R192.reuse ;  /* 0x000000c074747220 */ /* 0x080fe20000410000 */
[-C--:B------:R-:W-:Y:S01]  /*6500*/  FMUL.FTZ R117, R117, R192.reuse ;  /* 0x000000c075757220 */ /* 0x080fe20000410000 */
[----:B------:R-:W-:Y:S01]  /*6510*/  MUFU.EX2 R189, R189 ;  /* 0x000000bd00bd7308 */ /* 0x000fe20000000800 */
[----:B------:R-:W-:Y:S01]  /*6520*/  FADD.FTZ R193, R169, R158 ;  /* 0x0000009ea9c17221 */ /* 0x000fe20000010000 */
[--C-:B------:R-:W-:Y:S01]  /*6530*/  FFMA.FTZ R158, R171, UR10, -R210.reuse ;  /* 0x0000000aab9e7c23 */ /* 0x100fe200080108d2 */
[----:B------:R-:W-:Y:S01]  /*6540*/  FFMA.FTZ R171, R178, UR10, -R210 ;  /* 0x0000000ab2ab7c23 */ /* 0x000fe200080108d2 */
        /* <DEDUP_REMOVED lines=10> */
[----:B------:R-:W-:Y:S01]  /*65f0*/  FMUL.FTZ R176, R4, UR10 ;  /* 0x0000000a04b07c20 */ /* 0x000fe20008410000 */
[-C--:B------:R-:W-:Y:S01]  /*6600*/  FMUL.FTZ R132, R132, R192.reuse ;  /* 0x000000c084847220 */ /* 0x080fe20000410000 */
[----:B------:R-:W-:Y:S01]  /*6610*/  MUFU.EX2 R155, R155 ;  /* 0x0000009b009b7308 */ /* 0x000fe20000000800 */
[----:B--2---:R-:W-:Y:S01]  /*6620*/  FADD.FTZ R193, R177, R162 ;  /* 0x000000a2b1c17221 */ /* 0x004fe20000010000 */
[-C--:B------:R-:W-:Y:S01]  /*6630*/  FMUL.FTZ R133, R133, R192.reuse ;  /* 0x000000c085857220 */ /* 0x080fe20000410000 */
[-C--:B------:R-:W-:Y:S01]  /*6640*/  FMUL.FTZ R136, R136, R192.reuse ;  /* 0x000000c088887220 */ /* 0x080fe20000410000 */
[-C--:B------:R-:W-:Y:S01]  /*6650*/  FMUL.FTZ R137, R137, R192.reuse ;  /* 0x000000c089897220 */ /* 0x080fe20000410000 */
[----:B-----5:R-:W-:Y:S01]  /*6660*/  FADD.FTZ R162, R180, R193 ;  /* 0x000000c1b4a27221 */ /* 0x020fe20000010000 */
[-C--:B------:R-:W-:Y:S01]  /*6670*/  FMUL.FTZ R140, R140, R192.reuse ;  /* 0x000000c08c8c7220 */ /* 0x080fe20000410000 */
[-C--:B------:R-:W-:Y:S01]  /*6680*/  FMUL.FTZ R141, R141, R192.reuse ;  /* 0x000000c08d8d7220 */ /* 0x080fe20000410000 */
[----:B------:R-:W2:Y:S01]  /*6690*/  MUFU.EX2 R176, R176 ;  /* 0x000000b000b07308 */ /* 0x000ea20000000800 */
[----:B-1----:R-:W-:Y:S01]  /*66a0*/  FADD.FTZ R193, R181, R162 ;  /* 0x000000a2b5c17221 */ /* 0x002fe20000010000 */
[-C--:B------:R-:W-:Y:S01]  /*66b0*/  FMUL.FTZ R144, R144, R192.reuse ;  /* 0x000000c090907220 */ /* 0x080fe20000410000 */
[-C--:B------:R-:W-:Y:S01]  /*66c0*/  FMUL.FTZ R145, R145, R192.reuse ;  /* 0x000000c091917220 */ /* 0x080fe20000410000 */
[-C--:B------:R-:W-:Y:S01]  /*66d0*/  FMUL.FTZ R148, R148, R192.reuse ;  /* 0x000000c094947220 */ /* 0x080fe20000410000 */
[----:B---3--:R-:W-:Y:S01]  /*66e0*/  FADD.FTZ R162, R184, R193 ;  /* 0x000000c1b8a27221 */ /* 0x008fe20000010000 */
[----:B------:R-:W-:Y:S01]  /*66f0*/  FMUL.FTZ R149, R149, R192 ;  /* 0x000000c095957220 */ /* 0x000fe20000410000 */
[----:B----4-:R-:W-:Y:S01]  /*6700*/  F2FP.BF16.F32.PACK_AB R153, R204, R189 ;  /* 0x000000bdcc99723e */ /* 0x010fe200000010ff */
[----:B------:R-:W1:Y:S01]  /*6710*/  MUFU.EX2 R206, R206 ;  /* 0x000000ce00ce7308 */ /* 0x000e620000000800 */
[----:B------:R-:W-:Y:S01]  /*6720*/  FADD.FTZ R21, R185, R162 ;  /* 0x000000a2b9157221 */ /* 0x000fe20000010000 */
[----:B------:R-:W-:-:S02]  /*6730*/  F2FP.BF16.F32.PACK_AB R162, R168, R165 ;  /* 0x000000a5a8a2723e */ /* 0x000fc400000010ff */
[----:B------:R-:W-:Y:S01]  /*6740*/  F2FP.BF16.F32.PACK_AB R168, R180, R177 ;  /* 0x000000b1b4a8723e */ /* 0x000fe200000010ff */
[----:B------:R-:W-:-:S03]  /*6750*/  FADD.FTZ R170, R188, R21 ;  /* 0x00000015bcaa7221 */ /* 0x000fc60000010000 */
[----:B------:R3:W-:Y:S01]  /*6760*/  MUFU.EX2 R15, R174 ;  /* 0x000000ae000f7308 */ /* 0x0007e20000000800 */
[----:B------:R-:W-:Y:S01]  /*6770*/  FADD.FTZ R21, R3, R170 ;  /* 0x000000aa03157221 */ /* 0x000fe20000010000 */
[----:B------:R-:W-:Y:S01]  /*6780*/  F2FP.BF16.F32.PACK_AB R170, R184, R181 ;  /* 0x000000b5b8aa723e */ /* 0x000fe200000010ff */
[-C--:B--2---:R-:W-:Y:S01]  /*6790*/  FMUL.FTZ R26, R26, R176.reuse ;  /* 0x000000b01a1a7220 */ /* 0x084fe20000410000 */
[-C--:B------:R-:W-:Y:S01]  /*67a0*/  FMUL.FTZ R27, R27, R176.reuse ;  /* 0x000000b01b1b7220 */ /* 0x080fe20000410000 */
[----:B------:R-:W-:Y:S01]  /*67b0*/  FADD.FTZ R4, R196, R21 ;  /* 0x00000015c4047221 */ /* 0x000fe20000010000 */
[-C--:B------:R-:W-:Y:S01]  /*67c0*/  FMUL.FTZ R30, R30, R176.reuse ;  /* 0x000000b01e1e7220 */ /* 0x080fe20000410000 */
[----:B------:R-:W-:Y:S01]  /*67d0*/  FMUL.FTZ R31, R31, R176 ;  /* 0x000000b01f1f7220 */ /* 0x000fe20000410000 */
[----:B------:R-:W2:Y:S01]  /*67e0*/  MUFU.EX2 R159, R159 ;  /* 0x0000009f009f7308 */ /* 0x000ea20000000800 */
[----:B---3--:R-:W-:Y:S01]  /*67f0*/  F2FP.BF16.F32.PACK_AB R174, R196, R3 ;  /* 0x00000003c4ae723e */ /* 0x008fe200000010ff */
[----:B------:R-:W-:Y:S01]  /*6800*/  FFMA.FTZ R3, R176, R0, R189 ;  /* 0x00000000b0037223 */ /* 0x000fe200000100bd */
[-C--:B------:R-:W-:Y:S01]  /*6810*/  FMUL.FTZ R34, R34, R176.reuse ;  /* 0x000000b022227220 */ /* 0x080fe20000410000 */
[-C--:B------:R-:W-:Y:S01]  /*6820*/  FMUL.FTZ R35, R35, R176.reuse ;  /* 0x000000b023237220 */ /* 0x080fe20000410000 */
[-C--:B------:R-:W-:Y:S01]  /*6830*/  FMUL.FTZ R38, R38, R176.reuse ;  /* 0x000000b026267220 */ /* 0x080fe20000410000 */
[----:B------:R-:W-:Y:S01]  /*6840*/  FADD.FTZ R0, R204, R3 ;  /* 0x00000003cc007221 */ /* 0x000fe20000010000 */
[-C--:B------:R-:W-:Y:S01]  /*6850*/  FMUL.FTZ R39, R39, R176.reuse ;  /* 0x000000b027277220 */ /* 0x080fe20000410000 */
[----:B------:R-:W3:Y:S01]  /*6860*/  MUFU.EX2 R208, R208 ;  /* 0x000000d000d07308 */ /* 0x000ee20000000800 */
[-C--:B------:R-:W-:Y:S01]  /*6870*/  FMUL.FTZ R42, R42, R176.reuse ;  /* 0x000000b02a2a7220 */ /* 0x080fe20000410000 */
[----:B------:R-:W-:Y:S01]  /*6880*/  FADD.FTZ R3, R155, R0 ;  /* 0x000000009b037221 */ /* 0x000fe20000010000 */
[----:B-1----:R-:W-:Y:S01]  /*6890*/  F2FP.BF16.F32.PACK_AB R155, R206, R155 ;  /* 0x0000009bce9b723e */ /* 0x002fe200000010ff */
[-C--:B------:R-:W-:Y:S01]  /*68a0*/  FMUL.FTZ R43, R43, R176.reuse ;  /* 0x000000b02b2b7220 */ /* 0x080fe20000410000 */
[-C--:B------:R-:W-:Y:S01]  /*68b0*/  FMUL.FTZ R46, R46, R176.reuse ;  /* 0x000000b02e2e7220 */ /* 0x080fe20000410000 */
[----:B------:R-:W-:Y:S01]  /*68c0*/  FADD.FTZ R0, R206, R3 ;  /* 0x00000003ce007221 */ /* 0x000fe20000010000 */
[-C--:B------:R-:W-:Y:S01]  /*68d0*/  FMUL.FTZ R47, R47, R176.reuse ;  /* 0x000000b02f2f7220 */ /* 0x080fe20000410000 */
[----:B------:R-:W1:Y:S01]  /*68e0*/  MUFU.EX2 R163, R163 ;  /* 0x000000a300a37308 */ /* 0x000e620000000800 */
[-C--:B------:R-:W-:Y:S01]  /*68f0*/  FMUL.FTZ R50, R50, R176.reuse ;  /* 0x000000b032327220 */ /* 0x080fe20000410000 */
[----:B--2---:R-:W-:Y:S01]  /*6900*/  FADD.FTZ R3, R159, R0 ;  /* 0x000000009f037221 */ /* 0x004fe20000010000 */
        /* <DEDUP_REMOVED lines=21> */
[----:B------:R1:W4:Y:S01]  /*6a60*/  MUFU.EX2 R178, R158 ;  /* 0x0000009e00b27308 */ /* 0x0003220000000800 */
        /* <DEDUP_REMOVED lines=9> */
[----:B-1----:R-:W-:Y:S01]  /*6b00*/  F2FP.BF16.F32.PACK_AB R158, R160, R157 ;  /* 0x0000009da09e723e */ /* 0x002fe200000010ff */
[-C--:B------:R-:W-:Y:S01]  /*6b10*/  FMUL.FTZ R98, R98, R176.reuse ;  /* 0x000000b062627220 */ /* 0x080fe20000410000 */
[----:B------:R-:W-:Y:S01]  /*6b20*/  F2FP.BF16.F32.PACK_AB R160, R164, R161 ;  /* 0x000000a1a4a0723e */ /* 0x000fe200000010ff */
[-C--:B------:R-:W-:Y:S01]  /*6b30*/  FMUL.FTZ R99, R99, R176.reuse ;  /* 0x000000b063637220 */ /* 0x080fe20000410000 */
[----:B------:R-:W-:Y:S01]  /*6b40*/  F2FP.BF16.F32.PACK_AB R164, R172, R169 ;  /* 0x000000a9aca4723e */ /* 0x000fe200000010ff */
[-C--:B------:R-:W-:Y:S01]  /*6b50*/  FMUL.FTZ R102, R102, R176.reuse ;  /* 0x000000b066667220 */ /* 0x080fe20000410000 */
[----:B------:R-:W-:Y:S01]  /*6b60*/  MUFU.EX2 R165, R171 ;  /* 0x000000ab00a57308 */ /* 0x000fe20000000800 */
[----:B----4-:R-:W-:Y:S01]  /*6b70*/  FADD.FTZ R184, R178, R3 ;  /* 0x00000003b2b87221 */ /* 0x010fe20000010000 */
[----:B------:R-:W-:Y:S01]  /*6b80*/  F2FP.BF16.F32.PACK_AB R172, R188, R185 ;  /* 0x000000b9bcac723e */ /* 0x000fe200000010ff */
[-C--:B------:R-:W-:Y:S01]  /*6b90*/  FMUL.FTZ R103, R103, R176.reuse ;  /* 0x000000b067677220 */ /* 0x080fe20000410000 */
[----:B------:R-:W-:Y:S01]  /*6ba0*/  F2FP.BF16.F32.PACK_AB R157, R208, R159 ;  /* 0x0000009fd09d723e */ /* 0x000fe200000010ff */
[----:B------:R-:W-:Y:S01]  /*6bb0*/  FADD.FTZ R3, R15, R184 ;  /* 0x000000b80f037221 */ /* 0x000fe20000010000 */
[----:B------:R-:W-:Y:S01]  /*6bc0*/  F2FP.BF16.F32.PACK_AB R159, R10, R163 ;  /* 0x000000a30a9f723e */ /* 0x000fe200000010ff */
[-C--:B------:R-:W-:Y:S01]  /*6bd0*/  FMUL.FTZ R106, R106, R176.reuse ;  /* 0x000000b06a6a7220 */ /* 0x080fe20000410000 */
[----:B------:R-:W-:Y:S01]  /*6be0*/  MUFU.EX2 R180, R179 ;  /* 0x000000b300b47308 */ /* 0x000fe20000000800 */
[----:B------:R-:W-:Y:S01]  /*6bf0*/  F2FP.BF16.F32.PACK_AB R161, R178, R167 ;  /* 0x000000a7b2a1723e */ /* 0x000fe200000010ff */
[-C--:B------:R-:W-:Y:S01]  /*6c00*/  FMUL.FTZ R107, R107, R176.reuse ;  /* 0x000000b06b6b7220 */ /* 0x080fe20000410000 */
[----:B--2---:R-:W-:Y:S01]  /*6c10*/  F2FP.BF16.F32.PACK_AB R163, R210, R15 ;  /* 0x0000000fd2a3723e */ /* 0x004fe200000010ff */
        /* <DEDUP_REMOVED lines=24> */
[----:B------:R-:W-:-:S04]  /*6da0*/  FMUL.FTZ R151, R151, R176 ;  /* 0x000000b097977220 */ /* 0x000fc80000410000 */
[----:B------:R-:W4:Y:S01]  /*6db0*/  MUFU.EX2 R0, R187 ;  /* 0x000000bb00007308 */ /* 0x000f220000000800 */
[----:B--2---:R-:W-:Y:S01]  /*6dc0*/  FADD.FTZ R186, R210, R3 ;  /* 0x00000003d2ba7221 */ /* 0x004fe20000010000 */
[----:B-1----:R-:W-:-:S03]  /*6dd0*/  F2FP.BF16.F32.PACK_AB R167, R183, R182 ;  /* 0x000000b6b7a7723e */ /* 0x002fc600000010ff */
[----:B------:R-:W-:Y:S01]  /*6de0*/  FADD.FTZ R3, R165, R186 ;  /* 0x000000baa5037221 */ /* 0x000fe20000010000 */
[C---:B------:R-:W-:Y:S02]  /*6df0*/  F2FP.BF16.F32.PACK_AB R165, R180.reuse, R165 ;  /* 0x000000a5b4a5723e */ /* 0x040fe400000010ff */
[----:B------:R-:W1:Y:S01]  /*6e00*/  MUFU.EX2 R171, R190 ;  /* 0x000000be00ab7308 */ /* 0x000e620000000800 */
[----:B------:R-:W-:-:S04]  /*6e10*/  FADD.FTZ R3, R180, R3 ;  /* 0x00000003b4037221 */ /* 0x000fc80000010000 */
[----:B------:R-:W-:-:S03]  /*6e20*/  FADD.FTZ R188, R182, R3 ;  /* 0x00000003b6bc7221 */ /* 0x000fc60000010000 */
[----:B------:R-:W2:Y:S01]  /*6e30*/  MUFU.EX2 R184, R191 ;  /* 0x000000bf00b87308 */ /* 0x000ea20000000800 */
[----:B------:R-:W-:-:S04]  /*6e40*/  FADD.FTZ R188, R183, R188 ;  /* 0x000000bcb7bc7221 */ /* 0x000fc80000010000 */
[----:B---3--:R-:W-:Y:S01]  /*6e50*/  FADD.FTZ R3, R169, R188 ;  /* 0x000000bca9037221 */ /* 0x008fe20000010000 */
[C---:B----4-:R-:W-:Y:S02]  /*6e60*/  F2FP.BF16.F32.PACK_AB R169, R0.reuse, R169 ;  /* 0x000000a900a9723e */ /* 0x050fe400000010ff */
[----:B------:R-:W3:Y:S01]  /*6e70*/  MUFU.EX2 R173, R194 ;  /* 0x000000c200ad7308 */ /* 0x000ee20000000800 */
[----:B------:R-:W-:-:S04]  /*6e80*/  FADD.FTZ R188, R0, R3 ;  /* 0x0000000300bc7221 */ /* 0x000fc80000010000 */
[----:B-1----:R-:W-:-:S03]  /*6e90*/  FADD.FTZ R3, R171, R188 ;  /* 0x000000bcab037221 */ /* 0x002fc60000010000 */
[----:B------:R-:W1:Y:S01]  /*6ea0*/  MUFU.EX2 R186, R195 ;  /* 0x000000c300ba7308 */ /* 0x000e620000000800 */
[C---:B--2---:R-:W-:Y:S01]  /*6eb0*/  FADD.FTZ R190, R184.reuse, R3 ;  /* 0x00000003b8be7221 */ /* 0x044fe20000010000 */
[----:B------:R-:W-:-:S06]  /*6ec0*/  F2FP.BF16.F32.PACK_AB R171, R184, R171 ;  /* 0x000000abb8ab723e */ /* 0x000fcc00000010ff */
[----:B------:R-:W2:Y:S01]  /*6ed0*/  MUFU.EX2 R175, R198 ;  /* 0x000000c600af7308 */ /* 0x000ea20000000800 */
[----:B---3--:R-:W-:-:S07]  /*6ee0*/  FADD.FTZ R3, R173, R190 ;  /* 0x000000bead037221 */ /* 0x008fce0000010000 */
[----:B------:R-:W3:Y:S01]  /*6ef0*/  MUFU.EX2 R188, R199 ;  /* 0x000000c700bc7308 */ /* 0x000ee20000000800 */
[C---:B-1----:R-:W-:Y:S01]  /*6f00*/  FADD.FTZ R10, R186.reuse, R3 ;  /* 0x00000003ba0a7221 */ /* 0x042fe20000010000 */
[----:B------:R-:W-:-:S03]  /*6f10*/  F2FP.BF16.F32.PACK_AB R173, R186, R173 ;  /* 0x000000adbaad723e */ /* 0x000fc600000010ff */
[----:B--2---:R-:W-:-:S04]  /*6f20*/  FADD.FTZ R3, R175, R10 ;  /* 0x0000000aaf037221 */ /* 0x004fc80000010000 */
[C---:B---3--:R-:W-:Y:S01]  /*6f30*/  FADD.FTZ R0, R188.reuse, R3 ;  /* 0x00000003bc007221 */ /* 0x048fe20000010000 */
[----:B------:R-:W-:Y:S01]  /*6f40*/  F2FP.BF16.F32.PACK_AB R175, R188, R175 ;  /* 0x000000afbcaf723e */ /* 0x000fe200000010ff */
[----:B------:R-:W-:Y:S06]  /*6f50*/  @!P0 BRA `(.L_x_8558) ;  /* 0x0000000000048947 */ /* 0x000fec0003800000 */
[----:B------:R-:W-:Y:S01]  /*6f60*/  BPT.TRAP 0x1 ;  /* 0x000000040000795c */ /* 0x000fe20000300000 */
.L_x_8558:
[----:B------:R1:W2:Y:S01]  /*6f70*/  SYNCS.PHASECHK.TRANS64.TRYWAIT P1, [UR27+0x22850], R12 ;  /* 0x0228500cff0075a7 */ /* 0x0002a2000802015b */
[----:B------:R-:W-:Y:S05]  /*6f80*/  @!P0 BRA `(.L_x_8559) ;  /* 0x0000000000048947 */ /* 0x000fea0003800000 */
[----:B------:R-:W-:Y:S01]  /*6f90*/  BPT.TRAP 0x1 ;  /* 0x000000040000795c */ /* 0x000fe20000300000 */
.L_x_8559:
[----:B--2---:R-:W-:Y:S05]  /*6fa0*/  @P1 BRA `(.L_x_8560) ;  /* 0x0000000000081947 */ /* 0x004fea0003800000 */
[----:B------:R-:W2:Y:S02]  /*6fb0*/  SYNCS.PHASECHK.TRANS64.TRYWAIT P1, [UR27+0x22850], R12 ;  /* 0x0228500cff0075a7 */ /* 0x000ea4000802015b */
[----:B--2---:R-:W-:Y:S05]  /*6fc0*/  @!P1 BRA `(.L_x_8561) ;  /* 0x000000a400ec9947 */ /* 0x004fea0003800000 */
.L_x_8560:
[----:B------:R-:W-:Y:S01]  /*6fd0*/  VIADD R3, R23, 0x8 ;  /* 0x0000000817037836 */ /* 0x000fe20000000000 */
[----:B------:R-:W-:Y:S01]  /*6fe0*/  UIMAD UR11, UR39, 0xc00, UR21 ;  /* 0x00000c00270b78a4 */ /* 0x000fe2000f8e0215 */
[----:B------:R-:W3:Y:S01]  /*6ff0*/  S2R R10, SR_TID.X ;  /* 0x00000000000a7919 */ /* 0x000ee20000002100 */
[----:B------:R-:W-:Y:S02]  /*7000*/  UMOV UR7, 0x40000040 ;  /* 0x4000004000077882 */ /* 0x000fe40000000000 */
[----:B------:R4:W-:Y:S06]  /*7010*/  BAR.SYNC.DEFER_BLOCKING R3, 0x100 ;  /* 0x000400030000751d */ /* 0x0009ec0000010000 */
[----:B------:R-:W-:Y:S01]  /*7020*/  UMOV UR6, UR11 ;  /* 0x0000000b00067c82 */ /* 0x000fe20008000000 */
[----:B----4-:R-:W-:Y:S01]  /*7030*/  IMAD.MOV.U32 R3, RZ, RZ, R14 ;  /* 0x000000ffff037224 */ /* 0x010fe200078e000e */
[----:B------:R-:W-:Y:S01]  /*7040*/  WARPGROUP.ARRIVE ;  /* 0x00000000000079c5 */ /* 0x000fe20000000000 */
[----:B---3--:R-:W-:Y:S01]  /*7050*/  LOP3.LUT P1, RZ, R10, 0x7f, RZ, 0xc0, !PT ;  /* 0x0000007f0aff7812 */ /* 0x008fe2000782c0ff */
[----:B------:R-:W-:-:S04]  /*7060*/  IMAD.MOV.U32 R10, RZ, RZ, R20 ;  /* 0x000000ffff0a7224 */ /* 0x000fc800078e0014 */
[----:B------:R-:W-:Y:S01]  /*7070*/  HGMMA.64x256x16.F32.BF16 R24, R152, gdesc[UR4].tnspB, R24, gsb0 ;  /* 0x43e0000498187df0 */ /* 0x000fe20008001818 */
[----:B------:R-:W-:Y:S01]  /*7080*/  UIADD3 UR6, UR11, 0x80, URZ ;  /* 0x000000800b067890 */ /* 0x000fe2000fffe03f */
[----:B------:R-:W-:-:S06]  /*7090*/  UMOV UR7, 0x40000040 ;  /* 0x4000004000077882 */ /* 0x000fcc0000000000 */
[----:B--2---:R-:W-:-:S05]  /*70a0*/  @!P1 VIADD R11, R11, 0x22860 ;  /* 0x000228600b0b9836 */ /* 0x004fca0000000000 */
[----:B------:R-:W-:Y:S01]  /*70b0*/  @!P1 PRMT R11, RZ, 0x654, R11 ;  /* 0x00000654ff0b9816 */ /* 0x000fe2000000000b */
[----:B------:R-:W-:Y:S02]  /*70c0*/  WARPGROUP.DEPBAR.LE gsb0, 0x0 ;  /* 0x00008000000079c5 */ /* 0x000fe40000010000 */
[----:B------:R-:W-:-:S12]  /*70d0*/  WARPGROUP.ARRIVE ;  /* 0x00000000000079c5 */ /* 0x000fd80000000000 */
        /* <DEDUP_REMOVED lines=27> */
[C---:B------:R-:W-:Y:S01]  /*7290*/  ISETP.GT.AND P1, PT, R8.reuse, UR23, PT ;  /* 0x0000001708007c0c */ /* 0x040fe2000bf24270 */
[----:B------:R-:W-:-:S12]  /*72a0*/  VIADD R8, R8, 0xffffffff ;  /* 0xffffffff08087836 */ /* 0x000fd80000000000 */
[----:B---3--:R-:W-:Y:S05]  /*72b0*/  @P1 BRA `(.L_x_8562) ;  /* 0xffffffd000401947 */ /* 0x008fea000383ffff */
[----:B------:R-:W-:Y:S02]  /*72c0*/  IMAD.MOV.U32 R10, RZ, RZ, R20 ;  /* 0x000000ffff0a7224 */ /* 0x000fe400078e0014 */
[----:B------:R-:W-:-:S07]  /*72d0*/  IMAD.MOV.U32 R3, RZ, RZ, R14 ;  /* 0x000000ffff037224 */ /* 0x000fce00078e000e */
.L_x_8545:
[----:B-12---:R-:W1:Y:S01]  /*72e0*/  LDC R11, c[0x0][0x9e4] ;  /* 0x00027900ff0b7b82 */ /* 0x006e620000000800 */
[----:B------:R-:W-:Y:S01]  /*72f0*/  VIADD R12, R22, -UR22 ;  /* 0x80000016160c7c36 */ /* 0x000fe20008000000 */
[----:B------:R-:W-:-:S04]  /*7300*/  LOP3.LUT R2, R2, 0xffefffff, RZ, 0xc0, !PT ;  /* 0xffefffff02027812 */ /* 0x000fc800078ec0ff */
[----:B------:R-:W-:Y:S02]  /*7310*/  R2UR UR6, R12 ;  /* 0x000000000c0672ca */ /* 0x000fe400000e0000 */
[----:B-1----:R-:W-:-:S13]  /*7320*/  ISETP.GE.AND P1, PT, R11, 0x1, PT ;  /* 0x000000010b00780c */ /* 0x002fda0003f26270 */
[----:B------:R-:W-:Y:S01]  /*7330*/  @P1 LOP3.LUT R2, R2, 0x100000, RZ, 0xfc, !PT ;  /* 0x0010000002021812 */ /* 0x000fe200078efcff */
        /* <DEDUP_REMOVED lines=10> */
.L_x_8564:
[----:B------:R-:W-:-:S13]  /*73e0*/  ISETP.NE.AND P1, PT, R11, 0x1, PT ;  /* 0x000000010b00780c */ /* 0x000fda0003f25270 */
[----:B------:R-:W1:Y:S02]  /*73f0*/  @P1 LDC.64 R12, c[0x0][0x9e8] ;  /* 0x00027a00ff0c1b82 */ /* 0x000e640000000a00 */
[----:B-1----:R-:W-:-:S05]  /*7400*/  @P1 IMAD.HI.U32 R12, R22, R12, RZ ;  /* 0x0000000c160c1227 */ /* 0x002fca00078e00ff */
[----:B------:R-:W-:-:S07]  /*7410*/  @P1 SHF.R.U32.HI R22, RZ, R13, R12 ;  /* 0x0000000dff161219 */ /* 0x000fce000001160c */
.L_x_8565:
[----:B------:R-:W-:-:S05]  /*7420*/  IMAD R22, R22, R11, RZ ;  /* 0x0000000b16167224 */ /* 0x000fca00078e02ff */
[----:B------:R-:W-:-:S13]  /*7430*/  R2UR UR7, R22 ;  /* 0x00000000160772ca */ /* 0x000fda00000e0000 */
[----:B------:R-:W-:-:S04]  /*7440*/  UISETP.LT.AND UP0, UPT, UR6, UR7, UPT ;  /* 0x000000070600728c */ /* 0x000fc8000bf01270 */
[----:B------:R-:W-:-:S12]  /*7450*/  USEL UR6, UR6, UR7, !UP0 ;  /* 0x0000000706067287 */ /* 0x000fd8000c000000 */
.L_x_8563:
[----:B------:R-:W-:-:S04]  /*7460*/  UIADD3 UR6, UR6, 0x5f, URZ ;  /* 0x0000005f06067890 */ /* 0x000fc8000fffe03f */
[----:B------:R-:W-:-:S04]  /*7470*/  UIMAD.WIDE UR6, UR6, 0x2aaaaaab, URZ ;  /* 0x2aaaaaab060678a5 */ /* 0x000fc8000f8e023f */
[----:B------:R-:W-:-:S04]  /*7480*/  USHF.R.U32.HI UR6, URZ, 0x1f, UR7 ;  /* 0x0000001f3f067899 */ /* 0x000fc80008011607 */
[----:B------:R-:W-:-:S04]  /*7490*/  ULEA.HI.SX32 UR6, UR7, UR6, 0x1c ;  /* 0x0000000607067291 */ /* 0x000fc8000f8fe23f */
[----:B------:R-:W-:-:S04]  /*74a0*/  UISETP.LT.AND UP0, UPT, UR40, UR6, UPT ;  /* 0x000000062800728c */ /* 0x000fc8000bf01270 */
[----:B------:R-:W-:-:S06]  /*74b0*/  USEL UR22, UR40, UR6, !UP0 ;  /* 0x0000000628167287 */ /* 0x000fcc000c000000 */
[----:B------:R-:W-:-:S13]  /*74c0*/  ISETP.GE.AND P1, PT, R8, UR22, PT ;  /* 0x0000001608007c0c */ /* 0x000fda000bf26270 */
[----:B------:R-:W-:Y:S05]  /*74d0*/  @!P1 BRA `(.L_x_8566) ;  /* 0x0000001c00449947 */ /* 0x000fea0003800000 */
[----:B------:R-:W-:Y:S01]  /*74e0*/  IMAD.MOV.U32 R203, RZ, RZ, R10 ;  /* 0x000000ffffcb7224 */ /* 0x000fe200078e000a */
[----:B------:R-:W-:Y:S01]  /*74f0*/  ULDC UR23, c[0x0][0x988] ;  /* 0x0002620000177ab9 */ /* 0x000fe20000000800 */
[----:B------:R-:W-:Y:S02]  /*7500*/  IMAD.MOV.U32 R13, RZ, RZ, R3 ;  /* 0x000000ffff0d7224 */ /* 0x000fe400078e0003 */
[----:B------:R-:W-:-:S07]  /*7510*/  IMAD.MOV.U32 R12, RZ, RZ, R8 ;  /* 0x000000ffff0c7224 */ /* 0x000fce00078e0008 */
.L_x_8575:
[----:B------:R-:W-:Y:S01]  /*7520*/  UIADD3 UR39, UR39, 0x1, URZ ;  /* 0x0000000127277890 */ /* 0x000fe2000fffe03f */
[C---:B------:R-:W-:Y:S01]  /*7530*/  ISETP.GT.AND P1, PT, R12.reuse, UR22, PT ;  /* 0x000000160c007c0c */ /* 0x040fe2000bf24270 */
[----:B------:R-:W-:Y:S02]  /*7540*/  VIADD R12, R12, 0xffffffff ;  /* 0xffffffff0c0c7836 */ /* 0x000fe40000000000 */
[----:B------:R-:W-:-:S04]  /*7550*/  UISETP.NE.AND UP0, UPT, UR39, 0x2, UPT ;  /* 0x000000022700788c */ /* 0x000fc8000bf05270 */
[----:B------:R-:W-:Y:S02]  /*7560*/  USEL UR6, URZ, 0x1, UP0 ;  /* 0x000000013f067887 */ /* 0x000fe40008000000 */
[----:B------:R-:W-:Y:S02]  /*7570*/  USEL UR39, UR39, URZ, UP0 ;  /* 0x0000003f27277287 */ /* 0x000fe40008000000 */
[----:B------:R-:W-:Y:S01]  /*7580*/  ULOP3.LUT UR38, UR38, UR6, URZ, 0x3c, !UPT ;  /* 0x0000000626267292 */ /* 0x000fe2000f8e3c3f */
[----:B--2---:R-:W-:Y:S11]  /*7590*/  @!P0 BRA `(.L_x_8567) ;  /* 0x0000000000048947 */ /* 0x004ff60003800000 */
[----:B------:R-:W-:Y:S01]  /*75a0*/  BPT.TRAP 0x1 ;  /* 0x000000040000795c */ /* 0x000fe20000300000 */
.L_x_8567:
[----:B------:R-:W-:Y:S01]  /*75b0*/  ULEA UR24, UR39, UR46, 0x3 ;  /* 0x0000002e27187291 */ /* 0x000fe2000f8e183f */
[----:B------:R-:W-:-:S05]  /*75c0*/  IMAD.U32 R8, RZ, RZ, UR38 ;  /* 0x00000026ff087e24 */ /* 0x000fca000f8e00ff */
[----:B------:R-:W-:-:S04]  /*75d0*/  SHF.L.U32 R8, R8, 0x1f, RZ ;  /* 0x0000001f08087819 */ /* 0x000fc800000006ff */
[----:B------:R1:W2:Y:S01]  /*75e0*/  SYNCS.PHASECHK.TRANS64.TRYWAIT P2, [UR24+0x22830], R8 ;  /* 0x02283008ff0075a7 */ /* 0x0002a20008040158 */
[----:B------:R-:W-:Y:S05]  /*75f0*/  @!P0 BRA `(.L_x_8568) ;  /* 0x0000000000048947 */ /* 0x000fea0003800000 */
[----:B------:R-:W-:Y:S01]  /*7600*/  BPT.TRAP 0x1 ;  /* 0x000000040000795c */ /* 0x000fe20000300000 */
.L_x_8568:
[----:B--2---:R-:W-:Y:S05]  /*7610*/  @P2 BRA `(.L_x_8569) ;  /* 0x0000000000082947 */ /* 0x004fea0003800000 */
[----:B------:R-:W2:Y:S02]  /*7620*/  SYNCS.PHASECHK.TRANS64.TRYWAIT P2, [UR24+0x22830], R8 ;  /* 0x02283008ff0075a7 */ /* 0x000ea40008040158 */
[----:B--2---:R-:W-:Y:S05]  /*7630*/  @!P2 BRA `(.L_x_8570) ;  /* 0x000000a00064a947 */ /* 0x004fea0003800000 */
.L_x_8569:
[----:B------:R-:W-:Y:S01]  /*7640*/  UIMAD UR18, UR39, 0x300, UR20 ;  /* 0x00000300271278a4 */ /* 0x000fe2000f8e0214 */
[----:B------:R-:W-:Y:S01]  /*7650*/  WARPGROUP.ARRIVE ;  /* 0x00000000000079c5 */ /* 0x000fe20000000000 */
[----:B------:R-:W-:Y:S01]  /*7660*/  UMOV UR19, 0x40000040 ;  /* 0x4000004000137882 */ /* 0x000fe20000000000 */
[----:B------:R-:W-:Y:S01]  /*7670*/  UMOV UR7, 0x40000040 ;  /* 0x4000004000077882 */ /* 0x000fe20000000000 */
[----:B------:R-:W-:-:S03]  /*7680*/  UIADD3 UR6, UR18, 0x2, URZ ;  /* 0x0000000212067890 */ /* 0x000fc6000fffe03f */
[----:B------:R-:W3:Y:S01]  /*7690*/  S2R R207, SR_TID.X ;  /* 0x0000000000cf7919 */ /* 0x000ee20000002100 */
[----:B------:R-:W-:Y:S01]  /*76a0*/  UIADD3 UR10, UR18, 0x4, URZ ;  /* 0x00000004120a7890 */ /* 0x000fe2000fffe03f */
[----:B------:R-:W-:Y:S01]  /*76b0*/  UMOV UR11, 0x40000040 ;  /* 0x40000040000b7882 */ /* 0x000fe20000000000 */
[----:B------:R-:W-:Y:S01]  /*76c0*/  HGMMA.64x96x16.F32.BF16 R152, gdesc[UR16], RZ, !UPT, gsb0 ;  /* 0x01600000109879f0 */ /* 0x000fe2000c0018ff */
[----:B------:R-:W-:Y:S01]  /*76d0*/  UIADD3 UR14, UR18, 0x6, URZ ;  /* 0x00000006120e7890 */ /* 0x000fe2000fffe03f */
[----:B------:R-:W-:Y:S01]  /*76e0*/  UMOV UR15, 0x40000040 ;  /* 0x40000040000f7882 */ /* 0x000fe20000000000 */
[----:B---3--:R-:W-:Y:S01]  /*76f0*/  LOP3.LUT P2, RZ, R207, 0x7f, RZ, 0xc0, !PT ;  /* 0x0000007fcfff7812 */ /* 0x008fe2000784c0ff */
[----:B------:R-:W-:Y:S02]  /*7700*/  WARPGROUP.DEPBAR.LE gsb0, 0x0 ;  /* 0x00008000000079c5 */ /* 0x000fe40000010000 */
        /* <DEDUP_REMOVED lines=42> */
[----:B--2---:R-:W-:-:S05]  /*79b0*/  FMNMX.FTZ R20, R14, R3, !PT ;  /* 0x000000030e147209 */ /* 0x004fca0007810000 */
[----:B------:R-:W2:Y:S02]  /*79c0*/  SHFL.BFLY PT, R3, R20, 0x1, 0x1f ;  /* 0x0c201f0014037f89 */ /* 0x000ea400000e0000 */
[----:B--2---:R-:W-:-:S05]  /*79d0*/  FMNMX.FTZ R3, R20, R3, !PT ;  /* 0x0000000314037209 */ /* 0x004fca0007810000 */
[----:B------:R-:W-:-:S04]  /*79e0*/  FADD.FTZ R5, -R3, R13 ;  /* 0x0000000d03057221 */ /* 0x000fc80000010100 */
[----:B------:R-:W-:Y:S01]  /*79f0*/  FMUL.FTZ R13, R5, UR10 ;  /* 0x0000000a050d7c20 */ /* 0x000fe20008410000 */
[----:B------:R-:W-:-:S04]  /*7a00*/  FMUL.FTZ R5, R3, UR10 ;  /* 0x0000000a03057c20 */ /* 0x000fc80008410000 */
        /* <DEDUP_REMOVED lines=10> */
[--C-:B------:R-:W-:Y:S01]  /*7ab0*/  FFMA.FTZ R160, R168, UR10, -R5.reuse ;  /* 0x0000000aa8a07c23 */ /* 0x100fe20008010805 */
[--C-:B------:R-:W-:Y:S01]  /*7ac0*/  FFMA.FTZ R22, R172, UR10, -R5.reuse ;  /* 0x0000000aac167c23 */ /* 0x100fe20008010805 */
[----:B------:R-:W3:Y:S01]  /*7ad0*/  MUFU.EX2 R152, R152 ;  /* 0x0000009800987308 */ /* 0x000ee20000000800 */
[----:B------:R-:W-:Y:S01]  /*7ae0*/  FMNMX.FTZ R10, R174, R153, !PT ;  /* 0x00000099ae0a7209 */ /* 0x000fe20007810000 */
[--C-:B------:R-:W-:Y:S01]  /*7af0*/  FFMA.FTZ R153, R161, UR10, -R5.reuse ;  /* 0x0000000aa1997c23 */ /* 0x100fe20008010805 */
[--C-:B------:R-:W-:Y:S01]  /*7b00*/  FFMA.FTZ R164, R176, UR10, -R5.reuse ;  /* 0x0000000ab0a47c23 */ /* 0x100fe20008010805 */
[--C-:B------:R-:W-:Y:S01]  /*7b10*/  FFMA.FTZ R168, R180, UR10, -R5.reuse ;  /* 0x0000000ab4a87c23 */ /* 0x100fe20008010805 */
[----:B------:R-:W-:Y:S01]  /*7b20*/  FMNMX.FTZ R157, R175, R10, !PT ;  /* 0x0000000aaf9d7209 */ /* 0x000fe20007810000 */
[--C-:B------:R-:W-:Y:S01]  /*7b30*/  FFMA.FTZ R172, R184, UR10, -R5.reuse ;  /* 0x0000000ab8ac7c23 */ /* 0x100fe20008010805 */
[--C-:B------:R-:W-:Y:S01]  /*7b40*/  FFMA.FTZ R176, R188, UR10, -R5.reuse ;  /* 0x0000000abcb07c23 */ /* 0x100fe20008010805 */
[----:B------:R-:W4:Y:S01]  /*7b50*/  MUFU.EX2 R15, R15 ;  /* 0x0000000f000f7308 */ /* 0x000f220000000800 */
[----:B------:R-:W-:Y:S01]  /*7b60*/  FMNMX.FTZ R10, R178, R157, !PT ;  /* 0x0000009db20a7209 */ /* 0x000fe20007810000 */
[--C-:B------:R-:W-:Y:S01]  /*7b70*/  FFMA.FTZ R180, R192, UR10, -R5.reuse ;  /* 0x0000000ac0b47c23 */ /* 0x100fe20008010805 */
[--C-:B------:R-:W-:Y:S01]  /*7b80*/  FFMA.FTZ R184, R196, UR10, -R5.reuse ;  /* 0x0000000ac4b87c23 */ /* 0x100fe20008010805 */
[-C--:B--2---:R-:W-:Y:S01]  /*7b90*/  FMUL.FTZ R24, R24, R13.reuse ;  /* 0x0000000d18187220 */ /* 0x084fe20000410000 */
[----:B------:R-:W-:Y:S01]  /*7ba0*/  FMNMX.FTZ R157, R179, R10, !PT ;  /* 0x0000000ab39d7209 */ /* 0x000fe20007810000 */
[-C--:B------:R-:W-:Y:S01]  /*7bb0*/  FMUL.FTZ R25, R25, R13.reuse ;  /* 0x0000000d19197220 */ /* 0x080fe20000410000 */
[----:B------:R-:W-:Y:S01]  /*7bc0*/  FMUL.FTZ R28, R28, R13 ;  /* 0x0000000d1c1c7220 */ /* 0x000fe20000410000 */
[----:B------:R-:W2:Y:S01]  /*7bd0*/  MUFU.EX2 R14, R14 ;  /* 0x0000000e000e7308 */ /* 0x000ea20000000800 */
[----:B------:R-:W-:Y:S01]  /*7be0*/  FMNMX.FTZ R10, R182, R157, !PT ;  /* 0x0000009db60a7209 */ /* 0x000fe20007810000 */
[--C-:B------:R-:W-:Y:S01]  /*7bf0*/  FFMA.FTZ R157, R165, UR10, -R5.reuse ;  /* 0x0000000aa59d7c23 */ /* 0x100fe20008010805 */
[----:B---3--:R-:W-:Y:S01]  /*7c00*/  FFMA.FTZ R4, R13, R4, R152 ;  /* 0x000000040d047223 */ /* 0x008fe20000010098 */
[-C--:B------:R-:W-:Y:S01]  /*7c10*/  FMUL.FTZ R29, R29, R13.reuse ;  /* 0x0000000d1d1d7220 */ /* 0x080fe20000410000 */
[----:B------:R-:W-:Y:S01]  /*7c20*/  FMNMX.FTZ R161, R183, R10, !PT ;  /* 0x0000000ab7a17209 */ /* 0x000fe20007810000 */
[-C--:B------:R-:W-:Y:S01]  /*7c30*/  FMUL.FTZ R32, R32, R13.reuse ;  /* 0x0000000d20207220 */ /* 0x080fe20000410000 */
[----:B------:R-:W-:Y:S01]  /*7c40*/  FMUL.FTZ R33, R33, R13 ;  /* 0x0000000d21217220 */ /* 0x000fe20000410000 */
[----:B------:R-:W-:Y:S01]  /*7c50*/  MUFU.EX2 R21, R21 ;  /* 0x0000001500157308 */ /* 0x000fe20000000800 */
[----:B------:R-:W-:Y:S01]  /*7c60*/  FMNMX.FTZ R10, R186, R161, !PT ;  /* 0x000000a1ba0a7209 */ /* 0x000fe20007810000 */
[-C--:B------:R-:W-:Y:S01]  /*7c70*/  FMUL.FTZ R36, R36, R13.reuse ;  /* 0x0000000d24247220 */ /* 0x080fe20000410000 */
[----:B----4-:R-:W-:Y:S01]  /*7c80*/  F2FP.BF16.F32.PACK_AB R152, R15, R152 ;  /* 0x000000980f98723e */ /* 0x010fe200000010ff */
[-C--:B------:R-:W-:Y:S01]  /*7c90*/  FMUL.FTZ R37, R37, R13.reuse ;  /* 0x0000000d25257220 */ /* 0x080fe20000410000 */
[----:B------:R-:W-:Y:S01]  /*7ca0*/  FMNMX.FTZ R161, R187, R10, !PT ;  /* 0x0000000abba17209 */ /* 0x000fe20007810000 */
[-C--:B------:R-:W-:Y:S01]  /*7cb0*/  FMUL.FTZ R40, R40, R13.reuse ;  /* 0x0000000d28287220 */ /* 0x080fe20000410000 */
[----:B------:R-:W-:Y:S01]  /*7cc0*/  FMUL.FTZ R41, R41, R13 ;  /* 0x0000000d29297220 */ /* 0x000fe20000410000 */
        /* <DEDUP_REMOVED lines=10> */
[-C--:B------:R-:W-:Y:S01]  /*7d70*/  FMUL.FTZ R44, R44, R13.reuse ;  /* 0x0000000d2c2c7220 */ /* 0x080fe20000410000 */
[-C--:B------:R-:W-:Y:S01]  /*7d80*/  FMUL.FTZ R45, R45, R13.reuse ;  /* 0x0000000d2d2d7220 */ /* 0x080fe20000410000 */
        /* <DEDUP_REMOVED lines=8> */
[----:B------:R-:W-:Y:S01]  /*7e10*/  FFMA.FTZ R181, R189, UR10, -R5 ;  /* 0x0000000abdb57c23 */ /* 0x000fe20008010805 */
[----:B------:R-:W-:Y:S01]  /*7e20*/  FMNMX.FTZ R10, R199, R10, !PT ;  /* 0x0000000ac70a7209 */ /* 0x000fe20007810000 */
[-C--:B------:R-:W-:Y:S01]  /*7e30*/  FMUL.FTZ R53, R53, R13.reuse ;  /* 0x0000000d35357220 */ /* 0x080fe20000410000 */
[-C--:B------:R-:W-:Y:S01]  /*7e40*/  FMUL.FTZ R56, R56, R13.reuse ;  /* 0x0000000d38387220 */ /* 0x080fe20000410000 */
[----:B------:R-:W3:Y:S01]  /*7e50*/  MUFU.EX2 R157, R157 ;  /* 0x0000009d009d7308 */ /* 0x000ee20000000800 */
[-C--:B------:R-:W-:Y:S01]  /*7e60*/  FMUL.FTZ R57, R57, R13.reuse ;  /* 0x0000000d39397220 */ /* 0x080fe20000410000 */
[----:B------:R-:W4:Y:S01]  /*7e70*/  SHFL.BFLY PT, R205, R10, 0x2, 0x1f ;  /* 0x0c401f000acd7f89 */ /* 0x000f2200000e0000 */
        /* <DEDUP_REMOVED lines=23> */
[----:B----4-:R-:W-:Y:S01]  /*7ff0*/  FMNMX.FTZ R205, R10, R205, !PT ;  /* 0x000000cd0acd7209 */ /* 0x010fe20007810000 */
[-C--:B------:R-:W-:Y:S01]  /*8000*/  FMUL.FTZ R100, R100, R13.reuse ;  /* 0x0000000d64647220 */ /* 0x080fe20000410000 */
[-C--:B------:R-:W-:Y:S01]  /*8010*/  FMUL.FTZ R101, R101, R13.reuse ;  /* 0x0000000d65657220 */ /* 0x080fe20000410000 */
[-C--:B------:R-:W-:Y:S01]  /*8020*/  FMUL.FTZ R104, R104, R13.reuse ;  /* 0x0000000d68687220 */ /* 0x080fe20000410000 */
[-C--:B------:R-:W-:Y:S01]  /*8030*/  FMUL.FTZ R105, R105, R13.reuse ;  /* 0x0000000d69697220 */ /* 0x080fe20000410000 */
[----:B------:R-:W4:Y:S01]  /*8040*/  SHFL.BFLY PT, R10, R205, 0x1, 0x1f ;  /* 0x0c201f00cd0a7f89 */ /* 0x000f2200000e0000 */
        /* <DEDUP_REMOVED lines=26> */
[----:B------:R-:W-:-:S02]  /*81f0*/  FMUL.FTZ R149, R149, R13 ;  /* 0x0000000d95957220 */ /* 0x000fc40000410000 */
[C---:B------:R-:W-:Y:S01]  /*8200*/  FADD.FTZ R5, -R10.reuse, R203 ;  /* 0x000000cb0a057221 */ /* 0x040fe20000010100 */
[----:B------:R-:W-:-:S03]  /*8210*/  FMUL.FTZ R203, R10, UR10 ;  /* 0x0000000a0acb7c20 */ /* 0x000fc60008410000 */
[----:B------:R-:W4:Y:S01]  /*8220*/  MUFU.EX2 R173, R173 ;  /* 0x000000ad00ad7308 */ /* 0x000f220000000800 */
        /* <DEDUP_REMOVED lines=24> */
[----:B------:R-:W-:Y:S01]  /*83b0*/  FADD.FTZ R203, R15, R4 ;  /* 0x000000040fcb7221 */ /* 0x000fe20000010000 */
[----:B------:R-:W-:Y:S01]  /*83c0*/  MUFU.EX2 R172, R172 ;  /* 0x000000ac00ac7308 */ /* 0x000fe20000000800 */
[----:B------:R-:W-:Y:S01]  /*83d0*/  FMUL.FTZ R5, R5, UR10 ;  /* 0x0000000a05057c20 */ /* 0x000fe20008410000 */
[----:B------:R-:W-:-:S02]  /*83e0*/  IMAD.U32 R183, RZ, RZ, UR24 ;  /* 0x00000018ffb77e24 */ /* 0x000fc4000f8e00ff */
[----:B--2---:R-:W-:Y:S01]  /*83f0*/  FADD.FTZ R4, R14, R203 ;  /* 0x000000cb0e047221 */ /* 0x004fe20000010000 */
[----:B---3--:R-:W-:Y:S01]  /*8400*/  F2FP.BF16.F32.PACK_AB R158, R157, R20 ;  /* 0x000000149d9e723e */ /* 0x008fe200000010ff */
[----:B------:R-:W-:Y:S02]  /*8410*/  @!P2 VIADD R154, R183, 0x22840 ;  /* 0x00022840b79aa836 */ /* 0x000fe40000000000 */
[----:B------:R-:W-:Y:S01]  /*8420*/  FADD.FTZ R203, R21, R4 ;  /* 0x0000000415cb7221 */ /* 0x000fe20000010000 */
[----:B------:R-:W-:Y:S01]  /*8430*/  MUFU.EX2 R177, R177 ;  /* 0x000000b100b17308 */ /* 0x000fe20000000800 */
[----:B-----5:R-:W-:Y:S02]  /*8440*/  F2FP.BF16.F32.PACK_AB R162, R165, R22 ;  /* 0x00000016a5a2723e */ /* 0x020fe400000010ff */
[----:B------:R-:W-:Y:S01]  /*8450*/  FADD.FTZ R4, R156, R203 ;  /* 0x000000cb9c047221 */ /* 0x000fe20000010000 */
[----:B------:R-:W-:Y:S02]  /*8460*/  @!P2 PRMT R154, RZ, 0x654, R154 ;  /* 0x00000654ff9aa816 */ /* 0x000fe4000000009a */
[C---:B------:R-:W-:Y:S01]  /*8470*/  F2FP.BF16.F32.PACK_AB R156, R153.reuse, R156 ;  /* 0x0000009c999c723e */ /* 0x040fe200000010ff */
[----:B------:R-:W-:Y:S01]  /*8480*/  FADD.FTZ R203, R153, R4 ;  /* 0x0000000499cb7221 */ /* 0x000fe20000010000 */
[----:B------:R-:W-:Y:S01]  /*8490*/  MUFU.EX2 R176, R176 ;  /* 0x000000b000b07308 */ /* 0x000fe20000000800 */
[----:B----4-:R-:W-:-:S02]  /*84a0*/  F2FP.BF16.F32.PACK_AB R166, R173, R168 ;  /* 0x000000a8ada6723e */ /* 0x010fc400000010ff */
[----:B------:R-:W-:-:S04]  /*84b0*/  FADD.FTZ R4, R20, R203 ;  /* 0x000000cb14047221 */ /* 0x000fc80000010000 */
[----:B------:R-:W-:Y:S01]  /*84c0*/  FADD.FTZ R203, R157, R4 ;  /* 0x000000049dcb7221 */ /* 0x000fe20000010000 */
[----:B------:R-:W2:Y:S03]  /*84d0*/  MUFU.EX2 R181, R181 ;  /* 0x000000b500b57308 */ /* 0x000ea60000000800 */
[----:B------:R-:W-:Y:S01]  /*84e0*/  FADD.FTZ R4, R160, R203 ;  /* 0x000000cba0047221 */ /* 0x000fe20000010000 */
[----:B------:R-:W-:-:S03]  /*84f0*/  F2FP.BF16.F32.PACK_AB R160, R161, R160 ;  /* 0x000000a0a1a0723e */ /* 0x000fc600000010ff */
[----:B------:R-:W-:Y:S01]  /*8500*/  FADD.FTZ R203, R161, R4 ;  /* 0x00000004a1cb7221 */ /* 0x000fe20000010000 */
[----:B------:R-:W-:Y:S03]  /*8510*/  MUFU.EX2 R180, R180 ;  /* 0x000000b400b47308 */ /* 0x000fe60000000800 */
[----:B------:R-:W-:-:S04]  /*8520*/  FADD.FTZ R4, R22, R203 ;  /* 0x000000cb16047221 */ /* 0x000fc80000010000 */
[----:B------:R-:W-:Y:S01]  /*8530*/  FADD.FTZ R203, R165, R4 ;  /* 0x00000004a5cb7221 */ /* 0x000fe20000010000 */
[----:B------:R-:W3:Y:S01]  /*8540*/  MUFU.EX2 R185, R185 ;  /* 0x000000b900b97308 */ /* 0x000ee20000000800 */
[----:B--2---:R-:W-:Y:S02]  /*8550*/  F2FP.BF16.F32.PACK_AB R170, R181, R176 ;  /* 0x000000b0b5aa723e */ /* 0x004fe400000010ff */
[----:B------:R-:W-:Y:S01]  /*8560*/  FADD.FTZ R4, R164, R203 ;  /* 0x000000cba4047221 */ /* 0x000fe20000010000 */
[----:B------:R-:W-:-:S03]  /*8570*/  F2FP.BF16.F32.PACK_AB R164, R169, R164 ;  /* 0x000000a4a9a4723e */ /* 0x000fc600000010ff */
[----:B------:R-:W-:Y:S01]  /*8580*/  FADD.FTZ R203, R169, R4 ;  /* 0x00000004a9cb7221 */ /* 0x000fe20000010000 */
[----:B------:R2:W4:Y:S03]  /*8590*/  MUFU.EX2 R189, R5 ;  /* 0x0000000500bd7308 */ /* 0x0005260000000800 */
[----:B------:R-:W-:Y:S01]  /*85a0*/  FADD.FTZ R4, R168, R203 ;  /* 0x000000cba8047221 */ /* 0x000fe20000010000 */
[----:B------:R-:W-:-:S03]  /*85b0*/  F2FP.BF16.F32.PACK_AB R168, R177, R172 ;  /* 0x000000acb1a8723e */ /* 0x000fc600000010ff */
[----:B------:R-:W-:Y:S01]  /*85c0*/  FADD.FTZ R203, R173, R4 ;  /* 0x00000004adcb7221 */ /* 0x000fe20000010000 */
[----:B------:R-:W5:Y:S01]  /*85d0*/  MUFU.EX2 R188, R188 ;  /* 0x000000bc00bc7308 */ /* 0x000f620000000800 */
[----:B--2---:R-:W-:Y:S02]  /*85e0*/  IADD3 R5, -R23, 0xb, RZ ;  /* 0x0000000b17057810 */ /* 0x004fe40007ffe1ff */
[----:B------:R-:W-:Y:S01]  /*85f0*/  FADD.FTZ R4, R172, R203 ;  /* 0x000000cbac047221 */ /* 0x000fe20000010000 */
[----:B---3--:R-:W-:Y:S02]  /*8600*/  F2FP.BF16.F32.PACK_AB R172, R185, R180 ;  /* 0x000000b4b9ac723e */ /* 0x008fe400000010ff */
[----:B------:R2:W-:Y:S06]  /*8610*/  BAR.ARV R5, 0x100 ;  /* 0x000400050000751d */ /* 0x0005ec0000002000 */
[----:B------:R-:W-:Y:S01]  /*8620*/  FADD.FTZ R203, R177, R4 ;  /* 0x00000004b1cb7221 */ /* 0x000fe20000010000 */
[----:B------:R-:W3:Y:S01]  /*8630*/  MUFU.EX2 R184, R184 ;  /* 0x000000b800b87308 */ /* 0x000ee20000000800 */
[----:B------:R1:W-:Y:S01]  /*8640*/  @!P2 SYNCS.ARRIVE.TRANS64.RED.A1T0 RZ, [R154+URZ], RZ ;  /* 0x000000ff9affa9a7 */ /* 0x0003e2000810043f */
[-C--:B----4-:R-:W-:Y:S01]  /*8650*/  FMUL.FTZ R26, R26, R189.reuse ;  /* 0x000000bd1a1a7220 */ /* 0x090fe20000410000 */
[----:B------:R-:W-:Y:S01]  /*8660*/  FADD.FTZ R4, R176, R203 ;  /* 0x000000cbb0047221 */ /* 0x000fe20000010000 */
[----:B-----5:R-:W-:Y:S01]  /*8670*/  FFMA.FTZ R0, R189, R0, R188 ;  /* 0x00000000bd007223 */ /* 0x020fe200000100bc */
[-C--:B------:R-:W-:Y:S01]  /*8680*/  FMUL.FTZ R27, R27, R189.reuse ;  /* 0x000000bd1b1b7220 */ /* 0x080fe20000410000 */
[-C--:B------:R-:W-:Y:S01]  /*8690*/  FMUL.FTZ R30, R30, R189.reuse ;  /* 0x000000bd1e1e7220 */ /* 0x080fe20000410000 */
[----:B------:R-:W-:Y:S01]  /*86a0*/  FADD.FTZ R15, R181, R4 ;  /* 0x00000004b50f7221 */ /* 0x000fe20000010000 */
[----:B------:R-:W4:Y:S01]  /*86b0*/  MUFU.EX2 R155, R155 ;  /* 0x0000009b009b7308 */ /* 0x000f220000000800 */
[----:B-1----:R-:W-:Y:S01]  /*86c0*/  F2FP.BF16.F32.PACK_AB R154, R21, R14 ;  /* 0x0000000e159a723e */ /* 0x002fe200000010ff */
[-C--:B------:R-:W-:Y:S01]  /*86d0*/  FMUL.FTZ R31, R31, R189.reuse ;  /* 0x000000bd1f1f7220 */ /* 0x080fe20000410000 */
[----:B------:R-:W-:Y:S01]  /*86e0*/  FADD.FTZ R4, R180, R15 ;  /* 0x0000000fb4047221 */ /* 0x000fe20000010000 */
[-C--:B------:R-:W-:Y:S01]  /*86f0*/  FMUL.FTZ R34, R34, R189.reuse ;  /* 0x000000bd22227220 */ /* 0x080fe20000410000 */
[-C--:B------:R-:W-:Y:S01]  /*8700*/  FMUL.FTZ R35, R35, R189.reuse ;  /* 0x000000bd23237220 */ /* 0x080fe20000410000 */
[-C--:B------:R-:W-:Y:S01]  /*8710*/  FMUL.FTZ R38, R38, R189.reuse ;  /* 0x000000bd26267220 */ /* 0x080fe20000410000 */
[----:B------:R-:W-:Y:S01]  /*8720*/  FADD.FTZ R15, R185, R4 ;  /* 0x00000004b90f7221 */ /* 0x000fe20000010000 */
[----:B------:R-:W1:Y:S01]  /*8730*/  MUFU.EX2 R192, R192 ;  /* 0x000000c000c07308 */ /* 0x000e620000000800 */
[-C--:B------:R-:W-:Y:S01]  /*8740*/  FMUL.FTZ R39, R39, R189.reuse ;  /* 0x000000bd27277220 */ /* 0x080fe20000410000 */
[-C--:B------:R-:W-:Y:S01]  /*8750*/  FMUL.FTZ R42, R42, R189.reuse ;  /* 0x000000bd2a2a7220 */ /* 0x080fe20000410000 */
[----:B---3--:R-:W-:Y:S01]  /*8760*/  FADD.FTZ R4, R184, R15 ;  /* 0x0000000fb8047221 */ /* 0x008fe20000010000 */
[-C--:B------:R-:W-:Y:S01]  /*8770*/  FMUL.FTZ R43, R43, R189.reuse ;  /* 0x000000bd2b2b7220 */ /* 0x080fe20000410000 */
[-C--:B------:R-:W-:Y:S01]  /*8780*/  FMUL.FTZ R46, R46, R189.reuse ;  /* 0x000000bd2e2e7220 */ /* 0x080fe20000410000 */
[-C--:B------:R-:W-:Y:S01]  /*8790*/  FMUL.FTZ R47, R47, R189.reuse ;  /* 0x000000bd2f2f7220 */ /* 0x080fe20000410000 */
[-C--:B------:R-:W-:Y:S01]  /*87a0*/  FMUL.FTZ R50, R50, R189.reuse ;  /* 0x000000bd32327220 */ /* 0x080fe20000410000 */
[----:B------:R-:W3:Y:S01]  /*87b0*/  MUFU.EX2 R159, R159 ;  /* 0x0000009f009f7308 */ /* 0x000ee20000000800 */
[C---:B----4-:R-:W-:Y:S01]  /*87c0*/  FADD.FTZ R15, R155.reuse, R0 ;  /* 0x000000009b0f7221 */ /* 0x050fe20000010000 */
[----:B------:R-:W-:Y:S01]  /*87d0*/  F2FP.BF16.F32.PACK_AB R153, R155, R188 ;  /* 0x000000bc9b99723e */ /* 0x000fe200000010ff */
        /* <DEDUP_REMOVED lines=14> */
[C---:B---3--:R-:W-:Y:S01]  /*88c0*/  FADD.FTZ R15, R159.reuse, R0 ;  /* 0x000000009f0f7221 */ /* 0x048fe20000010000 */
[----:B------:R-:W-:Y:S01]  /*88d0*/  F2FP.BF16.F32.PACK_AB R155, R159, R192 ;  /* 0x000000c09f9b723e */ /* 0x000fe200000010ff */
        /* <DEDUP_REMOVED lines=55> */
[----:B------:R-:W-:Y:S01]  /*8c50*/  FMUL.FTZ R151, R151, R189 ;  /* 0x000000bd97977220 */ /* 0x000fe20000410000 */
[----:B------:R-:W-:-:S05]  /*8c60*/  F2FP.BF16.F32.PACK_AB R159, R204, R197 ;  /* 0x000000c5cc9f723e */ /* 0x000fca00000010ff */
        /* <DEDUP_REMOVED lines=9> */
[----:B-1----:R-:W-:-:S07]  /*8d00*/  FADD.FTZ R15, R179, R0 ;  /* 0x00000000b30f7221 */ /* 0x002fce0000010000 */
        /* <DEDUP_REMOVED lines=19> */
[----:B----4-:R-:W-:Y:S01]  /*8e40*/  FADD.FTZ R0, R198, R15 ;  /* 0x0000000fc6007221 */ /* 0x010fe20000010000 */
[C---:B-1----:R-:W-:Y:S01]  /*8e50*/  FADD.FTZ R4, R193.reuse, R4 ;  /* 0x00000004c1047221 */ /* 0x042fe20000010000 */
[----:B------:R-:W-:Y:S02]  /*8e60*/  F2FP.BF16.F32.PACK_AB R174, R193, R184 ;  /* 0x000000b8c1ae723e */ /* 0x000fe400000010ff */
[C---:B---3--:R-:W-:Y:S01]  /*8e70*/  FADD.FTZ R0, R199.reuse, R0 ;  /* 0x00000000c7007221 */ /* 0x048fe20000010000 */
[----:B------:R-:W-:Y:S01]  /*8e80*/  F2FP.BF16.F32.PACK_AB R175, R199, R198 ;  /* 0x000000c6c7af723e */ /* 0x000fe200000010ff */
[----:B--2---:R-:W-:Y:S06]  /*8e90*/  @!P0 BRA `(.L_x_8571) ;  /* 0x0000000000048947 */ /* 0x004fec0003800000 */
[----:B------:R-:W-:Y:S01]  /*8ea0*/  BPT.TRAP 0x1 ;  /* 0x000000040000795c */ /* 0x000fe20000300000 */
.L_x_8571:
[----:B------:R1:W2:Y:S01]  /*8eb0*/  SYNCS.PHASECHK.TRANS64.TRYWAIT P2, [UR24+0x22850], R8 ;  /* 0x02285008ff0075a7 */ /* 0x0002a20008040158 */
[----:B------:R-:W-:Y:S05]  /*8ec0*/  @!P0 BRA `(.L_x_8572) ;  /* 0x0000000000048947 */ /* 0x000fea0003800000 */
[----:B------:R-:W-:Y:S01]  /*8ed0*/  BPT.TRAP 0x1 ;  /* 0x000000040000795c */ /* 0x000fe20000300000 */
.L_x_8572:
[----:B--2---:R-:W-:Y:S05]  /*8ee0*/  @P2 BRA `(.L_x_8573) ;  /* 0x0000000000082947 */ /* 0x004fea0003800000 */
[----:B------:R-:W2:Y:S02]  /*8ef0*/  SYNCS.PHASECHK.TRANS64.TRYWAIT P2, [UR24+0x22850], R8 ;  /* 0x02285008ff0075a7 */ /* 0x000ea40008040158 */
[----:B--2---:R-:W-:Y:S05]  /*8f00*/  @!P2 BRA `(.L_x_8574) ;  /* 0x000000880048a947 */ /* 0x004fea0003800000 */
.L_x_8573:
[----:B-12---:R-:W-:Y:S01]  /*8f10*/  VIADD R8, R23, 0x8 ;  /* 0x0000000817087836 */ /* 0x006fe20000000000 */
[----:B------:R-:W-:Y:S01]  /*8f20*/  UIMAD UR11, UR39, 0xc00, UR21 ;  /* 0x00000c00270b78a4 */ /* 0x000fe2000f8e0215 */
[----:B------:R-:W1:Y:S01]  /*8f30*/  S2R R13, SR_TID.X ;  /* 0x00000000000d7919 */ /* 0x000e620000002100 */
[----:B------:R-:W-:Y:S01]  /*8f40*/  UMOV UR7, 0x40000040 ;  /* 0x4000004000077882 */ /* 0x000fe20000000000 */
[----:B------:R-:W-:Y:S01]  /*8f50*/  IMAD.MOV.U32 R203, RZ, RZ, R10 ;  /* 0x000000ffffcb7224 */ /* 0x000fe200078e000a */
[----:B------:R2:W-:Y:S06]  /*8f60*/  BAR.SYNC.DEFER_BLOCKING R8, 0x100 ;  /* 0x000400080000751d */ /* 0x0005ec0000010000 */
[----:B------:R-:W-:Y:S01]  /*8f70*/  UMOV UR6, UR11 ;  /* 0x0000000b00067c82 */ /* 0x000fe20008000000 */
[----:B------:R-:W-:Y:S01]  /*8f80*/  WARPGROUP.ARRIVE ;  /* 0x00000000000079c5 */ /* 0x000fe20000000000 */
[----:B-1----:R-:W-:Y:S01]  /*8f90*/  LOP3.LUT P2, RZ, R13, 0x7f, RZ, 0xc0, !PT ;  /* 0x0000007f0dff7812 */ /* 0x002fe2000784c0ff */
[----:B------:R-:W-:-:S04]  /*8fa0*/  IMAD.MOV.U32 R13, RZ, RZ, R3 ;  /* 0x000000ffff0d7224 */ /* 0x000fc800078e0003 */
[----:B------:R-:W-:Y:S01]  /*8fb0*/  HGMMA.64x256x16.F32.BF16 R24, R152, gdesc[UR4].tnspB, R24, gsb0 ;  /* 0x43e0000498187df0 */ /* 0x000fe20008001818 */
[----:B------:R-:W-:Y:S01]  /*8fc0*/  UIADD3 UR6, UR11, 0x80, URZ ;  /* 0x000000800b067890 */ /* 0x000fe2000fffe03f */
[----:B------:R-:W-:-:S06]  /*8fd0*/  UMOV UR7, 0x40000040 ;  /* 0x4000004000077882 */ /* 0x000fcc0000000000 */
[----:B------:R-:W-:-:S05]  /*8fe0*/  @!P2 VIADD R183, R183, 0x22860 ;  /* 0x00022860b7b7a836 */ /* 0x000fca0000000000 */
        /* <DEDUP_REMOVED lines=31> */
[----:B--2---:R-:W-:-:S07]  /*91e0*/  IMAD.MOV.U32 R8, RZ, RZ, R12 ;  /* 0x000000ffff087224 */ /* 0x004fce00078e000c */
.L_x_8566:
[----:B------:R-:W-:-:S13]  /*91f0*/  ISETP.GE.AND P1, PT, R8, UR40, PT ;  /* 0x0000002808007c0c */ /* 0x000fda000bf26270 */
[----:B------:R-:W-:Y:S05]  /*9200*/  @!P1 BRA `(.L_x_8576) ;  /* 0x0000002c00dc9947 */ /* 0x000fea0003800000 */
[----:B------:R-:W-:Y:S01]  /*9210*/  IMAD.MOV.U32 R22, RZ, RZ, R10 ;  /* 0x000000ffff167224 */ /* 0x000fe200078e000a */
[----:B------:R-:W-:Y:S01]  /*9220*/  ULDC UR24, c[0x0][0x9e4] ;  /* 0x0002790000187ab9 */ /* 0x000fe20000000800 */
[----:B------:R-:W-:Y:S01]  /*9230*/  IMAD.MOV.U32 R15, RZ, RZ, R3 ;  /* 0x000000ffff0f7224 */ /* 0x000fe200078e0003 */
[----:B------:R-:W-:Y:S01]  /*9240*/  ULDC UR25, c[0x0][0x9dc] ;  /* 0x0002770000197ab9 */ /* 0x000fe20000000800 */
[----:B------:R-:W-:Y:S01]  /*9250*/  IMAD.IADD R14, R7, 0x1, R9 ;  /* 0x00000001070e7824 */ /* 0x000fe200078e0209 */
[----:B------:R-:W-:Y:S01]  /*9260*/  ULDC UR22, c[0x0][0x988] ;  /* 0x0002620000167ab9 */ /* 0x000fe20000000800 */
[----:B------:R-:W-:-:S05]  /*9270*/  ULDC UR23, c[0x0][0x9e0] ;  /* 0x0002780000177ab9 */ /* 0x000fca0000000800 */
.L_x_8593:
[----:B------:R-:W-:-:S04]  /*9280*/  UIADD3 UR39, UR39, 0x1, URZ ;  /* 0x0000000127277890 */ /* 0x000fc8000fffe03f */
[----:B------:R-:W-:-:S04]  /*9290*/  UISETP.NE.AND UP0, UPT, UR39, 0x2, UPT ;  /* 0x000000022700788c */ /* 0x000fc8000bf05270 */
[----:B------:R-:W-:Y:S02]  /*92a0*/  USEL UR6, URZ, 0x1, UP0 ;  /* 0x000000013f067887 */ /* 0x000fe40008000000 */
[----:B------:R-:W-:Y:S02]  /*92b0*/  USEL UR39, UR39, URZ, UP0 ;  /* 0x0000003f27277287 */ /* 0x000fe40008000000 */
[----:B------:R-:W-:Y:S01]  /*92c0*/  ULOP3.LUT UR38, UR38, UR6, URZ, 0x3c, !UPT ;  /* 0x0000000626267292 */ /* 0x000fe2000f8e3c3f */
[----:B------:R-:W-:Y:S11]  /*92d0*/  @!P0 BRA `(.L_x_8577) ;  /* 0x0000000000048947 */ /* 0x000ff60003800000 */
[----:B------:R-:W-:Y:S01]  /*92e0*/  BPT.TRAP 0x1 ;  /* 0x000000040000795c */ /* 0x000fe20000300000 */
.L_x_8577:
[----:B------:R-:W-:Y:S01]  /*92f0*/  ULEA UR26, UR39, UR46, 0x3 ;  /* 0x0000002e271a7291 */ /* 0x000fe2000f8e183f */
[----:B------:R-:W-:-:S05]  /*9300*/  IMAD.U32 R13, RZ, RZ, UR38 ;  /* 0x00000026ff0d7e24 */ /* 0x000fca000f8e00ff */
[----:B------:R-:W-:-:S04]  /*9310*/  SHF.L.U32 R13, R13, 0x1f, RZ ;  /* 0x0000001f0d0d7819 */ /* 0x000fc800000006ff */
[----:B------:R1:W2:Y:S01]  /*9320*/  SYNCS.PHASECHK.TRANS64.TRYWAIT P1, [UR26+0x22830], R13 ;  /* 0x0228300dff0075a7 */ /* 0x0002a2000802015a */
[----:B------:R-:W-:Y:S05]  /*9330*/  @!P0 BRA `(.L_x_8578) ;  /* 0x0000000000048947 */ /* 0x000fea0003800000 */
[----:B------:R-:W-:Y:S01]  /*9340*/  BPT.TRAP 0x1 ;  /* 0x000000040000795c */ /* 0x000fe20000300000 */
.L_x_8578:
[----:B--2---:R-:W-:Y:S05]  /*9350*/  @P1 BRA `(.L_x_8579) ;  /* 0x0000000000081947 */ /* 0x004fea0003800000 */
[----:B------:R-:W2:Y:S02]  /*9360*/  SYNCS.PHASECHK.TRANS64.TRYWAIT P1, [UR26+0x22830], R13 ;  /* 0x0228300dff0075a7 */ /* 0x000ea4000802015a */
[----:B--2---:R-:W-:Y:S05]  /*9370*/  @!P1 BRA `(.L_x_8580) ;  /* 0x0000008400409947 */ /* 0x004fea0003800000 */
.L_x_8579:
[----:B------:R-:W-:Y:S01]  /*9380*/  UIMAD UR18, UR39, 0x300, UR20 ;  /* 0x00000300271278a4 */ /* 0x000fe2000f8e0214 */
[----:B------:R-:W-:Y:S01]  /*9390*/  WARPGROUP.ARRIVE ;  /* 0x00000000000079c5 */ /* 0x000fe20000000000 */
[----:B------:R-:W-:Y:S01]  /*93a0*/  UMOV UR19, 0x40000040 ;  /* 0x4000004000137882 */ /* 0x000fe20000000000 */
[----:B------:R-:W-:Y:S01]  /*93b0*/  UMOV UR7, 0x40000040 ;  /* 0x4000004000077882 */ /* 0x000fe20000000000 */
[----:B------:R-:W-:-:S03]  /*93c0*/  UIADD3 UR6, UR18, 0x2, URZ ;  /* 0x0000000212067890 */ /* 0x000fc6000fffe03f */
[----:B------:R-:W3:Y:S01]  /*93d0*/  S2R R3, SR_TID.X ;  /* 0x0000000000037919 */ /* 0x000ee20000002100 */
[----:B------:R-:W-:Y:S01]  /*93e0*/  UIADD3 UR10, UR18, 0x4, URZ ;  /* 0x00000004120a7890 */ /* 0x000fe2000fffe03f */
[----:B------:R-:W4:Y:S01]  /*93f0*/  LDC R21, c[0x0][0x288] ;  /* 0x0000a200ff157b82 */ /* 0x000f220000000800 */
[----:B------:R-:W-:Y:S01]  /*9400*/  UMOV UR11, 0x40000040 ;  /* 0x40000040000b7882 */ /* 0x000fe20000000000 */
[----:B------:R-:W-:Y:S01]  /*9410*/  HGMMA.64x96x16.F32.BF16 R152, gdesc[UR16], RZ, !UPT, gsb0 ;  /* 0x01600000109879f0 */ /* 0x000fe2000c0018ff */
[----:B------:R-:W-:Y:S01]  /*9420*/  UIADD3 UR14, UR18, 0x6, URZ ;  /* 0x00000006120e7890 */ /* 0x000fe2000fffe03f */
[----:B------:R-:W-:Y:S01]  /*9430*/  IMAD.U32 R12, RZ, RZ, UR26 ;  /* 0x0000001aff0c7e24 */ /* 0x000fe2000f8e00ff */
[----:B------:R-:W-:Y:S01]  /*9440*/  UMOV UR15, 0x40000040 ;  /* 0x40000040000f7882 */ /* 0x000fe20000000000 */
[----:B------:R-:W-:Y:S01]  /*9450*/  IADD3 R5, -R23, 0xb, RZ ;  /* 0x0000000b17057810 */ /* 0x000fe20007ffe1ff */
[----:B--2---:R-:W-:Y:S01]  /*9460*/  IMAD R10, R8, -0x60, R17 ;  /* 0xffffffa0080a7824 */ /* 0x004fe200078e0211 */
[----:B---3--:R-:W-:-:S13]  /*9470*/  LOP3.LUT P1, RZ, R3, 0x7f, RZ, 0xc0, !PT ;  /* 0x0000007f03ff7812 */ /* 0x008fda000782c0ff */
        /* <DEDUP_REMOVED lines=15> */
[----:B------:R-:W-:-:S02]  /*9570*/  ISETP.GE.AND P1, PT, R11, 0x1, PT ;  /* 0x000000010b00780c */ /* 0x000fc40003f26270 */
[----:B----4-:R-:W-:-:S05]  /*9580*/  IADD3 R3, R10, 0x1, -R21 ;  /* 0x000000010a037810 */ /* 0x010fca0007ffe815 */
[----:B------:R-:W-:-:S04]  /*9590*/  IMAD.IADD R3, R3, 0x1, -R16 ;  /* 0x0000000103037824 */ /* 0x000fc800078e0a10 */
[C---:B------:R-:W-:Y:S02]  /*95a0*/  VIADD R10, R3.reuse, UR23 ;  /* 0x00000017030a7c36 */ /* 0x040fe40008000000 */
[----:B------:R-:W-:Y:S02]  /*95b0*/  VIADD R203, R3, UR6 ;  /* 0x0000000603cb7c36 */ /* 0x000fe40008000000 */
[C---:B------:R-:W-:Y:S02]  /*95c0*/  IMAD.IADD R21, R7.reuse, 0x1, R10 ;  /* 0x0000000107157824 */ /* 0x040fe400078e020a */
[----:B------:R-:W-:Y:S01]  /*95d0*/  IMAD.IADD R20, R7, 0x1, R203 ;  /* 0x0000000107147824 */ /* 0x000fe200078e02cb */
[----:B--2---:R-:W-:Y:S06]  /*95e0*/  @!P1 BRA `(.L_x_8581) ;  /* 0x00000000005c9947 */ /* 0x004fec0003800000 */
[----:B------:R-:W-:Y:S01]  /*95f0*/  ISETP.GT.AND P1, PT, R14, -0x1, PT ;  /* 0xffffffff0e00780c */ /* 0x000fe20003f24270 */
[----:B------:R-:W-:-:S12]  /*9600*/  BSSY B0, `(.L_x_8582) ;  /* 0x0000011000007945 */ /* 0x000fd80003800000 */
        /* <DEDUP_REMOVED lines=9> */
.L_x_8583:
[----:B------:R-:W-:-:S05]  /*96a0*/  IMAD.U32 R206, RZ, RZ, UR24 ;  /* 0x00000018ffce7e24 */ /* 0x000fca000f8e00ff */
[----:B------:R-:W-:-:S13]  /*96b0*/  ISETP.NE.AND P1, PT, R206, 0x1, PT ;  /* 0x00000001ce00780c */ /* 0x000fda0003f25270 */
[----:B------:R-:W2:Y:S01]  /*96c0*/  @P1 LDC.64 R204, c[0x0][0x9e8] ;  /* 0x00027a00ffcc1b82 */ /* 0x000ea20000000a00 */
[----:B------:R-:W-:-:S04]  /*96d0*/  @P1 IMAD.IADD R3, R7, 0x1, R9 ;  /* 0x0000000107031824 */ /* 0x000fc800078e0209 */
[----:B--2---:R-:W-:-:S04]  /*96e0*/  @P1 IMAD.HI.U32 R204, R3, R204, RZ ;  /* 0x000000cc03cc1227 */ /* 0x004fc800078e00ff */
[----:B------:R-:W-:Y:S01]  /*96f0*/  IMAD.MOV.U32 R3, RZ, RZ, R14 ;  /* 0x000000ffff037224 */ /* 0x000fe200078e000e */
[----:B------:R-:W-:-:S07]  /*9700*/  @P1 SHF.R.U32.HI R3, RZ, R205, R204 ;  /* 0x000000cdff031219 */ /* 0x000fce00000116cc */
.L_x_8584:
[----:B------:R-:W-:Y:S05]  /*9710*/  BSYNC B0 ;  /* 0x0000000000007941 */ /* 0x000fea0003800000 */
.L_x_8582:
[----:B------:R-:W-:-:S04]  /*9720*/  IMAD R204, R8, -0x60, -R16 ;  /* 0xffffffa008cc7824 */ /* 0x000fc800078e0a10 */
[----:B------:R-:W-:-:S05]  /*9730*/  IMAD R204, R3, R206, R204 ;  /* 0x000000ce03cc7224 */ /* 0x000fca00078e02cc */
[----:B------:R-:W-:Y:S02]  /*9740*/  VIADDMNMX R21, R204, R206, R21, PT ;  /* 0x000000cecc157246 */ /* 0x000fe40003800115 */
[----:B------:R-:W-:-:S07]  /*9750*/  VIMNMX R20, R20, R204, !PT ;  /* 0x000000cc14147248 */ /* 0x000fce0007fe0100 */
.L_x_8581:
[----:B------:R-:W-:Y:S01]  /*9760*/  IMAD R3, R8, -0x60, RZ ;  /* 0xffffffa008037824 */ /* 0x000fe200078e02ff */
[----:B------:R-:W-:Y:S01]  /*9770*/  LOP3.LUT R2, R2, 0xfffbffff, RZ, 0xc0, !PT ;  /* 0xfffbffff02027812 */ /* 0x000fe200078ec0ff */
[C---:B------:R-:W-:Y:S02]  /*9780*/  IMAD.IADD R10, R6.reuse, 0x1, R10 ;  /* 0x00000001060a7824 */ /* 0x040fe400078e020a */
[----:B------:R-:W-:Y:S01]  /*9790*/  IMAD.IADD R203, R6, 0x1, R203 ;  /* 0x0000000106cb7824 */ /* 0x000fe200078e02cb */
[C---:B------:R-:W-:Y:S02]  /*97a0*/  ISETP.GE.AND P2, PT, R3.reuse, 0x1, PT ;  /* 0x000000010300780c */ /* 0x040fe40003f46270 */
[C---:B------:R-:W-:Y:S02]  /*97b0*/  ISETP.GE.AND P1, PT, R3.reuse, 0x2, PT ;  /* 0x000000020300780c */ /* 0x040fe40003f26270 */
[----:B------:R-:W-:Y:S02]  /*97c0*/  ISETP.GT.AND P3, PT, R20, RZ, !P2 ;  /* 0x000000ff1400720c */ /* 0x000fe40005764270 */
[----:B------:R-:W-:-:S02]  /*97d0*/  ISETP.GE.AND P4, PT, R3, 0x9, PT ;  /* 0x000000090300780c */ /* 0x000fc40003f86270 */
[----:B------:R-:W-:-:S04]  /*97e0*/  ISETP.LT.OR P3, PT, R21, 0x1, P3 ;  /* 0x000000011500780c */ /* 0x000fc80001f61670 */
[----:B------:R-:W-:Y:S02]  /*97f0*/  FSEL R152, R152, -INF , !P3 ;  /* 0xff80000098987808 */ /* 0x000fe40005800000 */
[----:B------:R-:W-:Y:S02]  /*9800*/  @P2 LOP3.LUT R2, R2, 0x40000, RZ, 0xfc, !PT ;  /* 0x0004000002022812 */ /* 0x000fe400078efcff */
[----:B------:R-:W-:Y:S02]  /*9810*/  ISETP.GT.AND P2, PT, R20, 0x1, !P1 ;  /* 0x000000011400780c */ /* 0x000fe40004f44270 */
[----:B------:R-:W-:Y:S02]  /*9820*/  ISETP.GE.AND P3, PT, R3, 0xa, PT ;  /* 0x0000000a0300780c */ /* 0x000fe40003f66270 */
[----:B------:R-:W-:Y:S02]  /*9830*/  ISETP.LT.OR P2, PT, R21, 0x2, P2 ;  /* 0x000000021500780c */ /* 0x000fe40001741670 */
[----:B------:R-:W-:-:S02]  /*9840*/  LOP3.LUT R2, R2, 0xfffffffd, RZ, 0xc0, !PT ;  /* 0xfffffffd02027812 */ /* 0x000fc400078ec0ff */
[----:B------:R-:W-:Y:S02]  /*9850*/  FSEL R153, R153, -INF , !P2 ;  /* 0xff80000099997808 */ /* 0x000fe40005000000 */
[----:B------:R-:W-:Y:S02]  /*9860*/  ISETP.GT.AND P2, PT, R20, 0x8, !P4 ;  /* 0x000000081400780c */ /* 0x000fe40006744270 */
[----:B------:R-:W-:Y:S02]  /*9870*/  @P4 LOP3.LUT R2, R2, 0x2, RZ, 0xfc, !PT ;  /* 0x0000000202024812 */ /* 0x000fe400078efcff */
[----:B------:R-:W-:Y:S02]  /*9880*/  ISETP.LT.OR P2, PT, R21, 0x9, P2 ;  /* 0x000000091500780c */ /* 0x000fe40001741670 */
[----:B------:R-:W-:Y:S02]  /*9890*/  LOP3.LUT R2, R2, 0xfffffffb, RZ, 0xc0, !PT ;  /* 0xfffffffb02027812 */ /* 0x000fe400078ec0ff */
[----:B------:R-:W-:-:S02]  /*98a0*/  FSEL R156, R156, -INF , !P2 ;  /* 0xff8000009c9c7808 */ /* 0x000fc40005000000 */
[----:B------:R-:W-:Y:S02]  /*98b0*/  @P3 LOP3.LUT R2, R2, 0x4, RZ, 0xfc, !PT ;  /* 0x0000000402023812 */ /* 0x000fe400078efcff */
[----:B------:R-:W-:Y:S02]  /*98c0*/  ISETP.GT.AND P2, PT, R20, 0x9, !P3 ;  /* 0x000000091400780c */ /* 0x000fe40005f44270 */
[----:B------:R-:W-:Y:S02]  /*98d0*/  ISETP.GE.AND P3, PT, R3, 0x11, PT ;  /* 0x000000110300780c */ /* 0x000fe40003f66270 */
[----:B------:R-:W-:Y:S02]  /*98e0*/  ISETP.LT.OR P2, PT, R21, 0xa, P2 ;  /* 0x0000000a1500780c */ /* 0x000fe40001741670 */
[----:B------:R-:W-:Y:S02]  /*98f0*/  LOP3.LUT R2, R2, 0xfffffff7, RZ, 0xc0, !PT ;  /* 0xfffffff702027812 */ /* 0x000fe400078ec0ff */
[----:B------:R-:W-:-:S02]  /*9900*/  FSEL R157, R157, -INF , !P2 ;  /* 0xff8000009d9d7808 */ /* 0x000fc40005000000 */
        /* <DEDUP_REMOVED lines=124> */
.L_x_8587:
[----:B------:R-:W-:-:S05]  /*a0d0*/  IMAD.U32 R206, RZ, RZ, UR24 ;  /* 0x00000018ffce7e24 */ /* 0x000fca000f8e00ff */
[----:B------:R-:W-:-:S13]  /*a0e0*/  ISETP.NE.AND P6, PT, R206, 0x1, PT ;  /* 0x00000001ce00780c */ /* 0x000fda0003fc5270 */
[----:B------:R-:W2:Y:S02]  /*a0f0*/  @P6 LDC.64 R20, c[0x0][0x9e8] ;  /* 0x00027a00ff146b82 */ /* 0x000ea40000000a00 */
[----:B--2---:R-:W-:-:S05]  /*a100*/  @P6 IMAD.HI.U32 R20, R204, R20, RZ ;  /* 0x00000014cc146227 */ /* 0x004fca00078e00ff */
[----:B------:R-:W-:-:S07]  /*a110*/  @P6 SHF.R.U32.HI R204, RZ, R21, R20 ;  /* 0x00000015ffcc6219 */ /* 0x000fce0000011614 */
.L_x_8588:
[----:B------:R-:W-:Y:S05]  /*a120*/  BSYNC B0 ;  /* 0x0000000000007941 */ /* 0x000fea0003800000 */
.L_x_8586:
[----:B------:R-:W-:-:S04]  /*a130*/  IMAD.IADD R3, R3, 0x1, -R16 ;  /* 0x0000000103037824 */ /* 0x000fc800078e0a10 */
[----:B------:R-:W-:-:S05]  /*a140*/  IMAD R3, R204, R206, R3 ;  /* 0x000000cecc037224 */ /* 0x000fca00078e0203 */
[----:B------:R-:W-:Y:S02]  /*a150*/  VIADDMNMX R10, R3, R206, R10, PT ;  /* 0x000000ce030a7246 */ /* 0x000fe4000380010a */
[----:B------:R-:W-:-:S07]  /*a160*/  VIMNMX R203, R203, R3, !PT ;  /* 0x00000003cbcb7248 */ /* 0x000fce0007fe0100 */
.L_x_8585:
        /* <DEDUP_REMOVED lines=61> */
[----:B------:R-:W2:Y:S01]  /*a540*/  SHFL.BFLY PT, R3, R20, 0x2, 0x1f ;  /* 0x0c401f0014037f89 */ /* 0x000ea200000e0000 */
        /* <DEDUP_REMOVED lines=10> */
[C---:B------:R-:W-:Y:S02]  /*a5f0*/  ISETP.LT.OR P1, PT, R10.reuse, 0x2a, P1 ;  /* 0x0000002a0a00780c */ /* 0x040fe40000f21670 */
[----:B------:R-:W-:Y:S02]  /*a600*/  ISETP.LT.OR P3, PT, R10, 0x51, P3 ;  /* 0x000000510a00780c */ /* 0x000fe40001f61670 */
[----:B------:R-:W-:-:S02]  /*a610*/  FSEL R175, R175, -INF , !P1 ;  /* 0xff800000afaf7808 */ /* 0x000fc40004800000 */
[----:B------:R-:W-:Y:S02]  /*a620*/  LOP3.LUT P1, RZ, R2, 0x800, RZ, 0xc0, !PT ;  /* 0x0000080002ff7812 */ /* 0x000fe4000782c0ff */
[----:B--2---:R-:W-:Y:S02]  /*a630*/  FMNMX.FTZ R206, R20, R3, !PT ;  /* 0x0000000314ce7209 */ /* 0x004fe40007810000 */
[C---:B------:R-:W-:Y:S02]  /*a640*/  ISETP.GT.AND P1, PT, R203.reuse, 0x30, !P1 ;  /* 0x00000030cb00780c */ /* 0x040fe40004f24270 */
[----:B------:R-:W-:Y:S01]  /*a650*/  ISETP.GT.AND P4, PT, R203, 0x51, !P4 ;  /* 0x00000051cb00780c */ /* 0x000fe20006784270 */
[----:B------:R-:W2:Y:S01]  /*a660*/  SHFL.BFLY PT, R3, R206, 0x1, 0x1f ;  /* 0x0c201f00ce037f89 */ /* 0x000ea200000e0000 */
[----:B------:R-:W-:Y:S02]  /*a670*/  ISETP.LT.OR P1, PT, R10, 0x31, P1 ;  /* 0x000000310a00780c */ /* 0x000fe40000f21670 */
[----:B------:R-:W-:-:S02]  /*a680*/  FSEL R194, R194, -INF , !P3 ;  /* 0xff800000c2c27808 */ /* 0x000fc40005800000 */
[----:B------:R-:W-:Y:S02]  /*a690*/  FSEL R178, R178, -INF , !P1 ;  /* 0xff800000b2b27808 */ /* 0x000fe40004800000 */
[----:B------:R-:W-:Y:S02]  /*a6a0*/  LOP3.LUT P1, RZ, R2, 0x400, RZ, 0xc0, !PT ;  /* 0x0000040002ff7812 */ /* 0x000fe4000782c0ff */
[C---:B------:R-:W-:Y:S02]  /*a6b0*/  ISETP.GT.AND P5, PT, R203.reuse, 0x58, !P5 ;  /* 0x00000058cb00780c */ /* 0x040fe40006fa4270 */
[----:B------:R-:W-:Y:S02]  /*a6c0*/  ISETP.GT.AND P1, PT, R203, 0x31, !P1 ;  /* 0x00000031cb00780c */ /* 0x000fe40004f24270 */
[C---:B------:R-:W-:Y:S02]  /*a6d0*/  ISETP.LT.OR P4, PT, R10.reuse, 0x52, P4 ;  /* 0x000000520a00780c */ /* 0x040fe40002781670 */
[----:B------:R-:W-:-:S02]  /*a6e0*/  ISETP.LT.OR P1, PT, R10, 0x32, P1 ;  /* 0x000000320a00780c */ /* 0x000fc40000f21670 */
[----:B------:R-:W-:Y:S02]  /*a6f0*/  ISETP.LT.OR P5, PT, R10, 0x59, P5 ;  /* 0x000000590a00780c */ /* 0x000fe40002fa1670 */
[----:B------:R-:W-:Y:S02]  /*a700*/  FSEL R179, R179, -INF , !P1 ;  /* 0xff800000b3b37808 */ /* 0x000fe40004800000 */
[----:B------:R-:W-:Y:S02]  /*a710*/  LOP3.LUT P1, RZ, R2, 0x200, RZ, 0xc0, !PT ;  /* 0x0000020002ff7812 */ /* 0x000fe4000782c0ff */
[----:B------:R-:W-:Y:S02]  /*a720*/  FSEL R195, R195, -INF , !P4 ;  /* 0xff800000c3c37808 */ /* 0x000fe40006000000 */
[----:B------:R-:W-:Y:S02]  /*a730*/  ISETP.GT.AND P1, PT, R203, 0x38, !P1 ;  /* 0x00000038cb00780c */ /* 0x000fe40004f24270 */
[----:B--2---:R-:W-:-:S02]  /*a740*/  FMNMX.FTZ R3, R206, R3, !PT ;  /* 0x00000003ce037209 */ /* 0x004fc40007810000 */
        /* <DEDUP_REMOVED lines=26> */
[----:B------:R-:W-:Y:S02]  /*a8f0*/  FMNMX.FTZ R20, R205, R22, !PT ;  /* 0x00000016cd147209 */ /* 0x000fe40007810000 */
[----:B------:R-:W-:Y:S02]  /*a900*/  FSEL R204, R204, RZ, P1 ;  /* 0x000000ffcccc7208 */ /* 0x000fe40000800000 */
[----:B------:R-:W-:-:S03]  /*a910*/  ISETP.LT.OR P2, PT, R10, 0x5a, P2 ;  /* 0x0000005a0a00780c */ /* 0x000fc60001741670 */
        /* <DEDUP_REMOVED lines=11> */
[----:B------:R-:W-:Y:S01]  /*a9d0*/  MUFU.EX2 R21, R21 ;  /* 0x0000001500157308 */ /* 0x000fe20000000800 */
[----:B------:R-:W-:-:S02]  /*a9e0*/  FFMA.FTZ R196, R196, UR10, -R204 ;  /* 0x0000000ac4c47c23 */ /* 0x000fc400080108cc */
        /* <DEDUP_REMOVED lines=28> */
[----:B--2---:R-:W-:Y:S01]  /*abb0*/  FMNMX.FTZ R168, R194, R169, !PT ;  /* 0x000000a9c2a87209 */ /* 0x004fe20007810000 */
[----:B------:R-:W-:-:S03]  /*abc0*/  FFMA.FTZ R169, R173, UR10, -R204 ;  /* 0x0000000aada97c23 */ /* 0x000fc600080108cc */
[----:B------:R-:W-:Y:S01]  /*abd0*/  FMNMX.FTZ R173, R195, R168, !PT ;  /* 0x000000a8c3ad7209 */ /* 0x000fe20007810000 */
[----:B------:R2:W-:Y:S01]  /*abe0*/  MUFU.EX2 R164, R172 ;  /* 0x000000ac00a47308 */ /* 0x0005e20000000800 */
        /* <DEDUP_REMOVED lines=8> */
[--C-:B--2---:R-:W-:Y:S01]  /*ac70*/  FFMA.FTZ R172, R180, UR10, -R204.reuse ;  /* 0x0000000ab4ac7c23 */ /* 0x104fe200080108cc */
[--C-:B------:R-:W-:Y:S01]  /*ac80*/  FFMA.FTZ R180, R188, UR10, -R204.reuse ;  /* 0x0000000abcb47c23 */ /* 0x100fe200080108cc */
[----:B------:R-:W-:Y:S01]  /*ac90*/  FSEL R188, R3, RZ, P1 ;  /* 0x000000ff03bc7208 */ /* 0x000fe20000800000 */
[----:B------:R-:W2:Y:S01]  /*aca0*/  SHFL.BFLY PT, R203, R10, 0x2, 0x1f ;  /* 0x0c401f000acb7f89 */ /* 0x000ea200000e0000 */
[--C-:B------:R-:W-:Y:S01]  /*acb0*/  FFMA.FTZ R177, R181, UR10, -R204.reuse ;  /* 0x0000000ab5b17c23 */ /* 0x100fe200080108cc */
[--C-:B------:R-:W-:Y:S01]  /*acc0*/  FFMA.FTZ R181, R185, UR10, -R204.reuse ;  /* 0x0000000ab9b57c23 */ /* 0x100fe200080108cc */
[--C-:B------:R-:W-:Y:S01]  /*acd0*/  FFMA.FTZ R185, R189, UR10, -R204.reuse ;  /* 0x0000000abdb97c23 */ /* 0x100fe200080108cc */
[----:B------:R-:W-:Y:S01]  /*ace0*/  FADD.FTZ R188, -R188, R15 ;  /* 0x0000000fbcbc7221 */ /* 0x000fe20000010100 */
[----:B------:R-:W-:Y:S01]  /*acf0*/  MUFU.EX2 R169, R169 ;  /* 0x000000a900a97308 */ /* 0x000fe20000000800 */
[----:B------:R-:W-:-:S02]  /*ad00*/  FFMA.FTZ R189, R193, UR10, -R204 ;  /* 0x0000000ac1bd7c23 */ /* 0x000fc400080108cc */
[----:B------:R-:W-:-:S05]  /*ad10*/  FMUL.FTZ R188, R188, UR10 ;  /* 0x0000000abcbc7c20 */ /* 0x000fca0008410000 */
[----:B------:R-:W-:Y:S08]  /*ad20*/  MUFU.EX2 R15, R196 ;  /* 0x000000c4000f7308 */ /* 0x000ff00000000800 */
[----:B------:R-:W3:Y:S01]  /*ad30*/  MUFU.EX2 R188, R188 ;  /* 0x000000bc00bc7308 */ /* 0x000ee20000000800 */
[----:B--2---:R-:W-:-:S05]  /*ad40*/  FMNMX.FTZ R203, R10, R203, !PT ;  /* 0x000000cb0acb7209 */ /* 0x004fca0007810000 */
[----:B------:R-:W2:Y:S02]  /*ad50*/  SHFL.BFLY PT, R10, R203, 0x1, 0x1f ;  /* 0x0c201f00cb0a7f89 */ /* 0x000ea400000e0000 */
        /* <DEDUP_REMOVED lines=16> */
[----:B--2---:R-:W-:Y:S01]  /*ae60*/  FMNMX.FTZ R10, R203, R10, !PT ;  /* 0x0000000acb0a7209 */ /* 0x004fe20007810000 */
[----:B------:R-:W2:Y:S01]  /*ae70*/  MUFU.EX2 R177, R177 ;  /* 0x000000b100b17308 */ /* 0x000ea20000000800 */
[-C--:B------:R-:W-:Y:S01]  /*ae80*/  FMUL.FTZ R49, R49, R188.reuse ;  /* 0x000000bc31317220 */ /* 0x080fe20000410000 */
        /* <DEDUP_REMOVED lines=9> */
[-C--:B------:R-:W-:Y:S01]  /*af20*/  FMUL.FTZ R61, R61, R188.reuse ;  /* 0x000000bc3d3d7220 */ /* 0x080fe20000410000 */
[-C--:B------:R-:W-:Y:S01]  /*af30*/  FMUL.FTZ R64, R64, R188.reuse ;  /* 0x000000bc40407220 */ /* 0x080fe20000410000 */
[----:B------:R-:W-:Y:S01]  /*af40*/  FMUL.FTZ R65, R65, R188 ;  /* 0x000000bc41417220 */ /* 0x000fe20000410000 */
[--C-:B------:R-:W-:Y:S01]  /*af50*/  FFMA.FTZ R196, R155, UR10, -R208.reuse ;  /* 0x0000000a9bc47c23 */ /* 0x100fe200080108d0 */
[----:B------:R-:W-:Y:S01]  /*af60*/  FFMA.FTZ R155, R188, R4, R21 ;  /* 0x00000004bc9b7223 */ /* 0x000fe20000010015 */
[--C-:B------:R-:W-:Y:S01]  /*af70*/  FFMA.FTZ R204, R159, UR10, -R208.reuse ;  /* 0x0000000a9fcc7c23 */ /* 0x100fe200080108d0 */
[--C-:B------:R-:W-:Y:S01]  /*af80*/  FFMA.FTZ R159, R162, UR10, -R208.reuse ;  /* 0x0000000aa29f7c23 */ /* 0x100fe200080108d0 */
[----:B------:R-:W1:Y:S01]  /*af90*/  MUFU.EX2 R181, R181 ;  /* 0x000000b500b57308 */ /* 0x000e620000000800 */
[----:B------:R-:W-:Y:S01]  /*afa0*/  FADD.FTZ R197, R152, R155 ;  /* 0x0000009b98c57221 */ /* 0x000fe20000010000 */
[--C-:B------:R-:W-:Y:S01]  /*afb0*/  FFMA.FTZ R193, R205, UR10, -R208.reuse ;  /* 0x0000000acdc17c23 */ /* 0x100fe200080108d0 */
[--C-:B------:R-:W-:Y:S01]  /*afc0*/  FFMA.FTZ R155, R158, UR10, -R208.reuse ;  /* 0x0000000a9e9b7c23 */ /* 0x100fe200080108d0 */
[--C-:B------:R-:W-:Y:S01]  /*afd0*/  FFMA.FTZ R206, R163, UR10, -R208.reuse ;  /* 0x0000000aa3ce7c23 */ /* 0x100fe200080108d0 */
[----:B------:R-:W-:Y:S01]  /*afe0*/  FADD.FTZ R4, R154, R197 ;  /* 0x000000c59a047221 */ /* 0x000fe20000010000 */
[C---:B------:R-:W-:Y:S01]  /*aff0*/  F2FP.BF16.F32.PACK_AB R154, R153.reuse, R154 ;  /* 0x0000009a999a723e */ /* 0x040fe200000010ff */
[----:B------:R-:W-:Y:S01]  /*b000*/  FFMA.FTZ R163, R166, UR10, -R208 ;  /* 0x0000000aa6a37c23 */ /* 0x000fe200080108d0 */
[----:B------:R-:W1:Y:S01]  /*b010*/  MUFU.EX2 R180, R180 ;  /* 0x000000b400b47308 */ /* 0x000e620000000800 */
[----:B------:R-:W-:Y:S01]  /*b020*/  FADD.FTZ R197, R153, R4 ;  /* 0x0000000499c57221 */ /* 0x000fe20000010000 */
[--C-:B------:R-:W-:Y:S01]  /*b030*/  FFMA.FTZ R174, R174, UR10, -R208.reuse ;  /* 0x0000000aaeae7c23 */ /* 0x100fe200080108d0 */
[----:B------:R-:W-:Y:S01]  /*b040*/  F2FP.BF16.F32.PACK_AB R152, R152, R21 ;  /* 0x000000159898723e */ /* 0x000fe200000010ff */
[--C-:B------:R-:W-:Y:S01]  /*b050*/  FFMA.FTZ R158, R171, UR10, -R208.reuse ;  /* 0x0000000aab9e7c23 */ /* 0x100fe200080108d0 */
[----:B------:R-:W-:Y:S01]  /*b060*/  FADD.FTZ R4, R156, R197 ;  /* 0x000000c59c047221 */ /* 0x000fe20000010000 */
[--C-:B------:R-:W-:Y:S01]  /*b070*/  FFMA.FTZ R171, R178, UR10, -R208.reuse ;  /* 0x0000000ab2ab7c23 */ /* 0x100fe200080108d0 */
[----:B------:R-:W-:Y:S01]  /*b080*/  FFMA.FTZ R175, R175, UR10, -R208 ;  /* 0x0000000aafaf7c23 */ /* 0x000fe200080108d0 */
[----:B------:R-:W1:Y:S01]  /*b090*/  MUFU.EX2 R185, R185 ;  /* 0x000000b900b97308 */ /* 0x000e620000000800 */
[----:B------:R-:W-:Y:S01]  /*b0a0*/  FADD.FTZ R197, R157, R4 ;  /* 0x000000049dc57221 */ /* 0x000fe20000010000 */
[--C-:B------:R-:W-:Y:S01]  /*b0b0*/  FFMA.FTZ R179, R179, UR10, -R208.reuse ;  /* 0x0000000ab3b37c23 */ /* 0x100fe200080108d0 */
[--C-:B------:R-:W-:Y:S01]  /*b0c0*/  FFMA.FTZ R182, R182, UR10, -R208.reuse ;  /* 0x0000000ab6b67c23 */ /* 0x100fe200080108d0 */
        /* <DEDUP_REMOVED lines=10> */
[----:B------:R-:W-:Y:S01]  /*b170*/  FSEL R197, R10, RZ, P1 ;  /* 0x000000ff0ac57208 */ /* 0x000fe20000800000 */
[----:B------:R-:W-:Y:S01]  /*b180*/  FFMA.FTZ R195, R195, UR10, -R208 ;  /* 0x0000000ac3c37c23 */ /* 0x000fe200080108d0 */
[----:B------:R-:W1:Y:S01]  /*b190*/  MUFU.EX2 R189, R189 ;  /* 0x000000bd00bd7308 */ /* 0x000e620000000800 */
[C---:B------:R-:W-:Y:S01]  /*b1a0*/  FADD.FTZ R203, R165.reuse, R4 ;  /* 0x00000004a5cb7221 */ /* 0x040fe20000010000 */
[----:B------:R-:W-:Y:S01]  /*b1b0*/  F2FP.BF16.F32.PACK_AB R160, R165, R160 ;  /* 0x000000a0a5a0723e */ /* 0x000fe200000010ff */
[--C-:B------:R-:W-:Y:S01]  /*b1c0*/  FFMA.FTZ R198, R198, UR10, -R208.reuse ;  /* 0x0000000ac6c67c23 */ /* 0x100fe200080108d0 */
[----:B------:R-:W-:Y:S01]  /*b1d0*/  FFMA.FTZ R199, R199, UR10, -R208 ;  /* 0x0000000ac7c77c23 */ /* 0x000fe200080108d0 */
[----:B------:R-:W-:Y:S01]  /*b1e0*/  FADD.FTZ R4, R164, R203 ;  /* 0x000000cba4047221 */ /* 0x000fe20000010000 */
[----:B------:R-:W-:Y:S01]  /*b1f0*/  F2FP.BF16.F32.PACK_AB R156, R157, R156 ;  /* 0x0000009c9d9c723e */ /* 0x000fe200000010ff */
[-C--:B------:R-:W-:Y:S01]  /*b200*/  FMUL.FTZ R68, R68, R188.reuse ;  /* 0x000000bc44447220 */ /* 0x080fe20000410000 */
[----:B------:R-:W1:Y:S01]  /*b210*/  MUFU.EX2 R192, R192 ;  /* 0x000000c000c07308 */ /* 0x000e620000000800 */
[----:B------:R-:W-:Y:S01]  /*b220*/  FADD.FTZ R203, R169, R4 ;  /* 0x00000004a9cb7221 */ /* 0x000fe20000010000 */
[----:B------:R-:W-:Y:S01]  /*b230*/  FADD.FTZ R4, -R197, R22 ;  /* 0x00000016c5047221 */ /* 0x000fe20000010100 */
[--C-:B------:R-:W-:Y:S01]  /*b240*/  FFMA.FTZ R22, R167, UR10, -R208.reuse ;  /* 0x0000000aa7167c23 */ /* 0x100fe200080108d0 */
[----:B------:R-:W-:Y:S01]  /*b250*/  FFMA.FTZ R167, R170, UR10, -R208 ;  /* 0x0000000aaaa77c23 */ /* 0x000fe200080108d0 */
[----:B----4-:R-:W-:Y:S01]  /*b260*/  FADD.FTZ R162, R168, R203 ;  /* 0x000000cba8a27221 */ /* 0x010fe20000010000 */
[-C--:B------:R-:W-:Y:S01]  /*b270*/  FMUL.FTZ R69, R69, R188.reuse ;  /* 0x000000bc45457220 */ /* 0x080fe20000410000 */
[-C--:B------:R-:W-:Y:S01]  /*b280*/  FMUL.FTZ R72, R72, R188.reuse ;  /* 0x000000bc48487220 */ /* 0x080fe20000410000 */
[----:B------:R-:W-:Y:S01]  /*b290*/  MUFU.EX2 R193, R193 ;  /* 0x000000c100c17308 */ /* 0x000fe20000000800 */
[----:B-----5:R-:W-:Y:S01]  /*b2a0*/  FADD.FTZ R197, R173, R162 ;  /* 0x000000a2adc57221 */ /* 0x020fe20000010000 */
[-C--:B------:R-:W-:Y:S01]  /*b2b0*/  FMUL.FTZ R73, R73, R188.reuse ;  /* 0x000000bc49497220 */ /* 0x080fe20000410000 */
[-C--:B------:R-:W-:Y:S01]  /*b2c0*/  FMUL.FTZ R76, R76, R188.reuse ;  /* 0x000000bc4c4c7220 */ /* 0x080fe20000410000 */
[-C--:B------:R-:W-:Y:S01]  /*b2d0*/  FMUL.FTZ R77, R77, R188.reuse ;  /* 0x000000bc4d4d7220 */ /* 0x080fe20000410000 */
[----:B---3--:R-:W-:Y:S01]  /*b2e0*/  FADD.FTZ R162, R172, R197 ;  /* 0x000000c5aca27221 */ /* 0x008fe20000010000 */
[-C--:B------:R-:W-:Y:S01]  /*b2f0*/  FMUL.FTZ R80, R80, R188.reuse ;  /* 0x000000bc50507220 */ /* 0x080fe20000410000 */
[-C--:B------:R-:W-:Y:S01]  /*b300*/  FMUL.FTZ R81, R81, R188.reuse ;  /* 0x000000bc51517220 */ /* 0x080fe20000410000 */
[----:B------:R-:W-:Y:S01]  /*b310*/  MUFU.EX2 R196, R196 ;  /* 0x000000c400c47308 */ /* 0x000fe20000000800 */
[----:B--2---:R-:W-:Y:S01]  /*b320*/  FADD.FTZ R197, R177, R162 ;  /* 0x000000a2b1c57221 */ /* 0x004fe20000010000 */
[-C--:B------:R-:W-:Y:S01]  /*b330*/  FMUL.FTZ R84, R84, R188.reuse ;  /* 0x000000bc54547220 */ /* 0x080fe20000410000 */
[-C--:B------:R-:W-:Y:S01]  /*b340*/  FMUL.FTZ R85, R85, R188.reuse ;  /* 0x000000bc55557220 */ /* 0x080fe20000410000 */
[-C--:B------:R-:W-:Y:S01]  /*b350*/  FMUL.FTZ R88, R88, R188.reuse ;  /* 0x000000bc58587220 */ /* 0x080fe20000410000 */
[----:B-1----:R-:W-:Y:S01]  /*b360*/  FADD.FTZ R162, R176, R197 ;  /* 0x000000c5b0a27221 */ /* 0x002fe20000010000 */
        /* <DEDUP_REMOVED lines=8> */
[-C--:B------:R-:W-:Y:S01]  /*b3f0*/  FMUL.FTZ R100, R100, R188.reuse ;  /* 0x000000bc64647220 */ /* 0x080fe20000410000 */
[----:B------:R-:W-:Y:S01]  /*b400*/  FMUL.FTZ R101, R101, R188 ;  /* 0x000000bc65657220 */ /* 0x000fe20000410000 */
[----:B------:R-:W-:Y:S01]  /*b410*/  MUFU.EX2 R204, R204 ;  /* 0x000000cc00cc7308 */ /* 0x000fe20000000800 */
[----:B------:R-:W-:Y:S01]  /*b420*/  FADD.FTZ R153, R185, R162 ;  /* 0x000000a2b9997221 */ /* 0x000fe20000010000 */
[----:B------:R-:W-:Y:S01]  /*b430*/  F2FP.BF16.F32.PACK_AB R162, R169, R164 ;  /* 0x000000a4a9a2723e */ /* 0x000fe200000010ff */
[----:B------:R-:W-:Y:S01]  /*b440*/  FMUL.FTZ R104, R104, R188 ;  /* 0x000000bc68687220 */ /* 0x000fe20000410000 */
[----:B------:R-:W-:Y:S01]  /*b450*/  F2FP.BF16.F32.PACK_AB R164, R173, R168 ;  /* 0x000000a8ada4723e */ /* 0x000fe200000010ff */
[----:B------:R-:W-:Y:S01]  /*b460*/  FADD.FTZ R166, R184, R153 ;  /* 0x00000099b8a67221 */ /* 0x000fe20000010000 */
[----:B------:R-:W-:Y:S01]  /*b470*/  F2FP.BF16.F32.PACK_AB R168, R181, R176 ;  /* 0x000000b0b5a8723e */ /* 0x000fe200000010ff */
[----:B------:R-:W-:Y:S01]  /*b480*/  FMUL.FTZ R176, R4, UR10 ;  /* 0x0000000a04b07c20 */ /* 0x000fe20008410000 */
[----:B------:R1:W-:Y:S01]  /*b490*/  MUFU.EX2 R21, R174 ;  /* 0x000000ae00157308 */ /* 0x0003e20000000800 */
[----:B------:R-:W-:Y:S01]  /*b4a0*/  FADD.FTZ R170, R189, R166 ;  /* 0x000000a6bdaa7221 */ /* 0x000fe20000010000 */
[----:B------:R-:W-:Y:S01]  /*b4b0*/  F2FP.BF16.F32.PACK_AB R166, R177, R172 ;  /* 0x000000acb1a6723e */ /* 0x000fe200000010ff */
[----:B------:R-:W-:Y:S01]  /*b4c0*/  FMUL.FTZ R105, R105, R188 ;  /* 0x000000bc69697220 */ /* 0x000fe20000410000 */
[----:B------:R-:W-:Y:S01]  /*b4d0*/  F2FP.BF16.F32.PACK_AB R172, R189, R184 ;  /* 0x000000b8bdac723e */ /* 0x000fe200000010ff */
[----:B------:R-:W-:Y:S01]  /*b4e0*/  FADD.FTZ R153, R15, R170 ;  /* 0x000000aa0f997221 */ /* 0x000fe20000010000 */
[----:B------:R-:W-:Y:S01]  /*b4f0*/  F2FP.BF16.F32.PACK_AB R170, R185, R180 ;  /* 0x000000b4b9aa723e */ /* 0x000fe200000010ff */
[-C--:B------:R-:W-:Y:S01]  /*b500*/  FMUL.FTZ R108, R108, R188.reuse ;  /* 0x000000bc6c6c7220 */ /* 0x080fe20000410000 */
[----:B------:R-:W2:Y:S01]  /*b510*/  MUFU.EX2 R176, R176 ;  /* 0x000000b000b07308 */ /* 0x000ea20000000800 */
[C---:B-1----:R-:W-:Y:S01]  /*b520*/  F2FP.BF16.F32.PACK_AB R174, R192.reuse, R15 ;  /* 0x0000000fc0ae723e */ /* 0x042fe200000010ff */
[----:B------:R-:W-:Y:S01]  /*b530*/  FADD.FTZ R4, R192, R153 ;  /* 0x00000099c0047221 */ /* 0x000fe20000010000 */
        /* <DEDUP_REMOVED lines=14> */
[----:B--2---:R-:W-:Y:S01]  /*b620*/  FFMA.FTZ R15, R176, R0, R193 ;  /* 0x00000000b00f7223 */ /* 0x004fe200000100c1 */
        /* <DEDUP_REMOVED lines=12> */
[----:B------:R-:W-:Y:S01]  /*b6f0*/  FMUL.FTZ R149, R149, R188 ;  /* 0x000000bc95957220 */ /* 0x000fe20000410000 */
[----:B------:R-:W-:Y:S01]  /*b700*/  F2FP.BF16.F32.PACK_AB R153, R196, R193 ;  /* 0x000000c1c499723e */ /* 0x000fe200000010ff */
[----:B------:R-:W4:Y:S01]  /*b710*/  MUFU.EX2 R22, R22 ;  /* 0x0000001600167308 */ /* 0x000f220000000800 */
[----:B-1----:R-:W-:Y:S01]  /*b720*/  FADD.FTZ R15, R159, R0 ;  /* 0x000000009f0f7221 */ /* 0x002fe20000010000 */
[----:B---3--:R-:W-:Y:S01]  /*b730*/  F2FP.BF16.F32.PACK_AB R157, R206, R159 ;  /* 0x0000009fce9d723e */ /* 0x008fe200000010ff */
[-C--:B------:R-:W-:Y:S01]  /*b740*/  FMUL.FTZ R26, R26, R176.reuse ;  /* 0x000000b01a1a7220 */ /* 0x080fe20000410000 */
[----:B------:R-:W-:Y:S01]  /*b750*/  F2FP.BF16.F32.PACK_AB R155, R204, R155 ;  /* 0x0000009bcc9b723e */ /* 0x000fe200000010ff */
[----:B------:R-:W-:Y:S01]  /*b760*/  FADD.FTZ R0, R206, R15 ;  /* 0x0000000fce007221 */ /* 0x000fe20000010000 */
        /* <DEDUP_REMOVED lines=10> */
[----:B------:R2:W3:Y:S01]  /*b810*/  MUFU.EX2 R178, R158 ;  /* 0x0000009e00b27308 */ /* 0x0004e20000000800 */
[C---:B----4-:R-:W-:Y:S01]  /*b820*/  FADD.FTZ R184, R22.reuse, R15 ;  /* 0x0000000f16b87221 */ /* 0x050fe20000010000 */
[----:B------:R-:W-:Y:S01]  /*b830*/  F2FP.BF16.F32.PACK_AB R159, R22, R163 ;  /* 0x000000a3169f723e */ /* 0x000fe200000010ff */
[-C--:B------:R-:W-:Y:S01]  /*b840*/  FMUL.FTZ R43, R43, R176.reuse ;  /* 0x000000b02b2b7220 */ /* 0x080fe20000410000 */
[-C--:B------:R-:W-:Y:S01]  /*b850*/  FMUL.FTZ R46, R46, R176.reuse ;  /* 0x000000b02e2e7220 */ /* 0x080fe20000410000 */
[-C--:B------:R-:W-:Y:S01]  /*b860*/  FMUL.FTZ R47, R47, R176.reuse ;  /* 0x000000b02f2f7220 */ /* 0x080fe20000410000 */
[-C--:B------:R-:W-:Y:S01]  /*b870*/  FMUL.FTZ R50, R50, R176.reuse ;  /* 0x000000b032327220 */ /* 0x080fe20000410000 */
[----:B------:R-:W-:Y:S01]  /*b880*/  FMUL.FTZ R51, R51, R176 ;  /* 0x000000b033337220 */ /* 0x000fe20000410000 */
[----:B------:R-:W-:Y:S01]  /*b890*/  MUFU.EX2 R165, R171 ;  /* 0x000000ab00a57308 */ /* 0x000fe20000000800 */
[----:B--2---:R-:W-:Y:S01]  /*b8a0*/  F2FP.BF16.F32.PACK_AB R158, R161, R20 ;  /* 0x00000014a19e723e */ /* 0x004fe200000010ff */
[----:B-1----:R-:W-:Y:S01]  /*b8b0*/  FADD.FTZ R15, R167, R184 ;  /* 0x000000b8a70f7221 */ /* 0x002fe20000010000 */
        /* <DEDUP_REMOVED lines=10> */
[----:B------:R-:W-:Y:S01]  /*b960*/  FADD.FTZ R15, R21, R184 ;  /* 0x000000b8150f7221 */ /* 0x000fe20000010000 */
        /* <DEDUP_REMOVED lines=33> */
[----:B------:R-:W-:Y:S01]  /*bb80*/  FMUL.FTZ R123, R123, R176 ;  /* 0x000000b07b7b7220 */ /* 0x000fe20000410000 */
[----:B------:R-:W4:Y:S01]  /*bb90*/  MUFU.EX2 R0, R187 ;  /* 0x000000bb00007308 */ /* 0x000f220000000800 */
        /* <DEDUP_REMOVED lines=8> */
[----:B------:R-:W-:Y:S01]  /*bc20*/  FADD.FTZ R15, R180, R15 ;  /* 0x0000000fb40f7221 */ /* 0x000fe20000010000 */
[-C--:B------:R-:W-:Y:S01]  /*bc30*/  FMUL.FTZ R131, R131, R176.reuse ;  /* 0x000000b083837220 */ /* 0x080fe20000410000 */
[-C--:B------:R-:W-:Y:S01]  /*bc40*/  FMUL.FTZ R134, R134, R176.reuse ;  /* 0x000000b086867220 */ /* 0x080fe20000410000 */
[-C--:B------:R-:W-:Y:S01]  /*bc50*/  FMUL.FTZ R135, R135, R176.reuse ;  /* 0x000000b087877220 */ /* 0x080fe20000410000 */
[-C--:B------:R-:W-:Y:S01]  /*bc60*/  FMUL.FTZ R138, R138, R176.reuse ;  /* 0x000000b08a8a7220 */ /* 0x080fe20000410000 */
[-C--:B------:R-:W-:Y:S01]  /*bc70*/  FMUL.FTZ R139, R139, R176.reuse ;  /* 0x000000b08b8b7220 */ /* 0x080fe20000410000 */
[-C--:B------:R-:W-:Y:S01]  /*bc80*/  FMUL.FTZ R142, R142, R176.reuse ;  /* 0x000000b08e8e7220 */ /* 0x080fe20000410000 */
[----:B------:R-:W5:Y:S01]  /*bc90*/  MUFU.EX2 R184, R191 ;  /* 0x000000bf00b87308 */ /* 0x000f620000000800 */
[----:B-1----:R-:W-:Y:S01]  /*bca0*/  FADD.FTZ R190, R182, R15 ;  /* 0x0000000fb6be7221 */ /* 0x002fe20000010000 */
[-C--:B------:R-:W-:Y:S01]  /*bcb0*/  FMUL.FTZ R143, R143, R176.reuse ;  /* 0x000000b08f8f7220 */ /* 0x080fe20000410000 */
[-C--:B------:R-:W-:Y:S01]  /*bcc0*/  FMUL.FTZ R146, R146, R176.reuse ;  /* 0x000000b092927220 */ /* 0x080fe20000410000 */
[-C--:B------:R-:W-:Y:S01]  /*bcd0*/  FMUL.FTZ R147, R147, R176.reuse ;  /* 0x000000b093937220 */ /* 0x080fe20000410000 */
[----:B------:R-:W-:Y:S01]  /*bce0*/  FADD.FTZ R190, R183, R190 ;  /* 0x000000beb7be7221 */ /* 0x000fe20000010000 */
[-C--:B------:R-:W-:Y:S01]  /*bcf0*/  FMUL.FTZ R150, R150, R176.reuse ;  /* 0x000000b096967220 */ /* 0x080fe20000410000 */
[----:B------:R-:W-:Y:S01]  /*bd00*/  FMUL.FTZ R151, R151, R176 ;  /* 0x000000b097977220 */ /* 0x000fe20000410000 */
[----:B------:R-:W1:Y:S01]  /*bd10*/  MUFU.EX2 R173, R194 ;  /* 0x000000c200ad7308 */ /* 0x000e620000000800 */
[----:B---3--:R-:W-:Y:S01]  /*bd20*/  FADD.FTZ R15, R169, R190 ;  /* 0x000000bea90f7221 */ /* 0x008fe20000010000 */
[----:B----4-:R-:W-:-:S03]  /*bd30*/  F2FP.BF16.F32.PACK_AB R169, R0, R169 ;  /* 0x000000a900a9723e */ /* 0x010fc600000010ff */
[----:B------:R-:W-:-:S03]  /*bd40*/  FADD.FTZ R190, R0, R15 ;  /* 0x0000000f00be7221 */ /* 0x000fc60000010000 */
[----:B------:R-:W3:Y:S01]  /*bd50*/  MUFU.EX2 R186, R195 ;  /* 0x000000c300ba7308 */ /* 0x000ee20000000800 */
[----:B--2---:R-:W-:Y:S01]  /*bd60*/  FADD.FTZ R15, R171, R190 ;  /* 0x000000beab0f7221 */ /* 0x004fe20000010000 */
[----:B-----5:R-:W-:-:S03]  /*bd70*/  F2FP.BF16.F32.PACK_AB R171, R184, R171 ;  /* 0x000000abb8ab723e */ /* 0x020fc600000010ff */
[----:B------:R-:W-:-:S03]  /*bd80*/  FADD.FTZ R192, R184, R15 ;  /* 0x0000000fb8c07221 */ /* 0x000fc60000010000 */
[----:B------:R-:W2:Y:S01]  /*bd90*/  MUFU.EX2 R175, R198 ;  /* 0x000000c600af7308 */ /* 0x000ea20000000800 */
[----:B-1----:R-:W-:-:S07]  /*bda0*/  FADD.FTZ R15, R173, R192 ;  /* 0x000000c0ad0f7221 */ /* 0x002fce0000010000 */
[----:B------:R-:W1:Y:S01]  /*bdb0*/  MUFU.EX2 R190, R199 ;  /* 0x000000c700be7308 */ /* 0x000e620000000800 */
[C---:B---3--:R-:W-:Y:S01]  /*bdc0*/  FADD.FTZ R22, R186.reuse, R15 ;  /* 0x0000000fba167221 */ /* 0x048fe20000010000 */
[----:B------:R-:W-:-:S03]  /*bdd0*/  F2FP.BF16.F32.PACK_AB R173, R186, R173 ;  /* 0x000000adbaad723e */ /* 0x000fc600000010ff */
[----:B--2---:R-:W-:-:S04]  /*bde0*/  FADD.FTZ R15, R175, R22 ;  /* 0x00000016af0f7221 */ /* 0x004fc80000010000 */
[C---:B-1----:R-:W-:Y:S01]  /*bdf0*/  FADD.FTZ R0, R190.reuse, R15 ;  /* 0x0000000fbe007221 */ /* 0x042fe20000010000 */
[----:B------:R-:W-:Y:S01]  /*be00*/  F2FP.BF16.F32.PACK_AB R175, R190, R175 ;  /* 0x000000afbeaf723e */ /* 0x000fe200000010ff */
[----:B------:R-:W-:Y:S06]  /*be10*/  @!P0 BRA `(.L_x_8589) ;  /* 0x0000000000048947 */ /* 0x000fec0003800000 */
[----:B------:R-:W-:Y:S01]  /*be20*/  BPT.TRAP 0x1 ;  /* 0x000000040000795c */ /* 0x000fe20000300000 */
.L_x_8589:
[----:B------:R1:W2:Y:S01]  /*be30*/  SYNCS.PHASECHK.TRANS64.TRYWAIT P1, [UR26+0x22850], R13 ;  /* 0x0228500dff0075a7 */ /* 0x0002a2000802015a */
[----:B------:R-:W-:Y:S05]  /*be40*/  @!P0 BRA `(.L_x_8590) ;  /* 0x0000000000048947 */ /* 0x000fea0003800000 */
[----:B------:R-:W-:Y:S01]  /*be50*/  BPT.TRAP 0x1 ;  /* 0x000000040000795c */ /* 0x000fe20000300000 */
.L_x_8590:
[----:B--2---:R-:W-:Y:S05]  /*be60*/  @P1 BRA `(.L_x_8591) ;  /* 0x0000000000081947 */ /* 0x004fea0003800000 */
[----:B------:R-:W2:Y:S02]  /*be70*/  SYNCS.PHASECHK.TRANS64.TRYWAIT P1, [UR26+0x22850], R13 ;  /* 0x0228500dff0075a7 */ /* 0x000ea4000802015a */
[----:B--2---:R-:W-:Y:S05]  /*be80*/  @!P1 BRA `(.L_x_8592) ;  /* 0x0000005800949947 */ /* 0x004fea0003800000 */
.L_x_8591:
        /* <DEDUP_REMOVED lines=46> */
[----:B--2---:R-:W-:Y:S05]  /*c170*/  @P1 BRA `(.L_x_8593) ;  /* 0xffffffd000401947 */ /* 0x004fea000383ffff */
.L_x_8576:
[----:B------:R-:W1:Y:S01]  /*c180*/  SHFL.BFLY PT, R7, R4, 0x2, 0x1f ;  /* 0x0c401f0004077f89 */ /* 0x000e6200000e0000 */
[----:B------:R-:W-:Y:S01]  /*c190*/  IMAD.MOV.U32 R11, RZ, RZ, RZ ;  /* 0x000000ffff0b7224 */ /* 0x000fe200078e00ff */
[----:B------:R-:W-:Y:S01]  /*c1a0*/  UIADD3 UR39, UR39, 0x1, URZ ;  /* 0x0000000127277890 */ /* 0x000fe2000fffe03f */
[----:B------:R-:W-:Y:S01]  /*c1b0*/  IMAD.U32 R22, RZ, RZ, UR10 ;  /* 0x0000000aff167e24 */ /* 0x000fe2000f8e00ff */
[----:B------:R-:W2:Y:S01]  /*c1c0*/  SHFL.BFLY PT, R9, R0, 0x2, 0x1f ;  /* 0x0c401f0000097f89 */ /* 0x000ea200000e0000 */
[----:B------:R-:W-:Y:S01]  /*c1d0*/  IMAD.MOV.U32 R20, RZ, RZ, -0x800000 ;  /* 0xff800000ff147424 */ /* 0x000fe200078e00ff */
[----:B------:R-:W-:Y:S01]  /*c1e0*/  UISETP.NE.AND UP0, UPT, UR39, 0x2, UPT ;  /* 0x000000022700788c */ /* 0x000fe2000bf05270 */
[----:B------:R3:W-:Y:S06]  /*c1f0*/  BAR.ARV R5, 0x100 ;  /* 0x000400050000751d */ /* 0x0007ec0000002000 */
[----:B------:R-:W-:-:S02]  /*c200*/  USEL UR4, URZ, 0x1, UP0 ;  /* 0x000000013f047887 */ /* 0x000fc40008000000 */
[----:B------:R-:W-:Y:S06]  /*c210*/  BAR.ARV 0x8, 0x120 ;  /* 0x0204800000007b1d */ /* 0x000fec0000002000 */
[----:B------:R-:W-:Y:S01]  /*c220*/  PLOP3.LUT P0, PT, PT, PT, PT, 0x8, 0x0 ;  /* 0x000000000000781c */ /* 0x000fe20003f0e170 */
[----:B------:R-:W-:Y:S01]  /*c230*/  UIADD3 UR37, UR37, 0x1, URZ ;  /* 0x0000000125257890 */ /* 0x000fe2000fffe03f */
[----:B-1----:R-:W-:Y:S01]  /*c240*/  FADD.FTZ R6, R7, R4 ;  /* 0x0000000407067221 */ /* 0x002fe20000010000 */
[----:B------:R-:W-:Y:S02]  /*c250*/  USEL UR39, UR39, URZ, UP0 ;  /* 0x0000003f27277287 */ /* 0x000fe40008000000 */
[----:B------:R-:W-:Y:S01]  /*c260*/  ULOP3.LUT UR38, UR38, UR4, URZ, 0x3c, !UPT ;  /* 0x0000000426267292 */ /* 0x000fe2000f8e3c3f */
[----:B--2---:R-:W-:Y:S01]  /*c270*/  FADD.FTZ R9, R9, R0 ;  /* 0x0000000009097221 */ /* 0x004fe20000010000 */
[----:B------:R-:W1:Y:S01]  /*c280*/  SHFL.BFLY PT, R7, R6, 0x1, 0x1f ;  /* 0x0c201f0006077f89 */ /* 0x000e6200000e0000 */
[----:B------:R-:W-:-:S03]  /*c290*/  IMAD.MOV.U32 R0, RZ, RZ, -0x800000 ;  /* 0xff800000ff007424 */ /* 0x000fc600078e00ff */
[----:B------:R-:W2:Y:S01]  /*c2a0*/  SHFL.BFLY PT, R8, R9, 0x1, 0x1f ;  /* 0x0c201f0009087f89 */ /* 0x000ea200000e0000 */
[----:B-1----:R-:W-:Y:S01]  /*c2b0*/  FADD.FTZ R152, R6, R7 ;  /* 0x0000000706987221 */ /* 0x002fe20000010000 */
[----:B------:R-:W-:Y:S02]  /*c2c0*/  IMAD.MOV.U32 R7, RZ, RZ, RZ ;  /* 0x000000ffff077224 */ /* 0x000fe400078e00ff */
[----:B--2---:R-:W-:Y:S02]  /*c2d0*/  FADD.FTZ R17, R9, R8 ;  /* 0x0000000809117221 */ /* 0x004fe40000010000 */
[----:B------:R-:W-:-:S03]  /*c2e0*/  FSETP.NE.FTZ.AND P1, PT, R152, RZ, PT ;  /* 0x000000ff9800720b */ /* 0x000fc60003f35000 */
[----:B------:R-:W-:-:S10]  /*c2f0*/  FSETP.NE.FTZ.AND P2, PT, R17, RZ, PT ;  /* 0x000000ff1100720b */ /* 0x000fd40003f55000 */
[----:B------:R-:W1:Y:S01]  /*c300*/  @P1 MUFU.RCP R11, R152 ;  /* 0x00000098000b1308 */ /* 0x000e620000001000 */
[----:B------:R-:W-:-:S07]  /*c310*/  @P1 FMUL.FTZ R22, R22, 0.69314718246459960938 ;  /* 0x3f31721816161820 */ /* 0x000fce0000410000 */
        /* <DEDUP_REMOVED lines=67> */
[----:B------:R-:W1:Y:S01]  /*c750*/  @P1 MUFU.LG2 R11, R152 ;  /* 0x00000098000b1308 */ /* 0x000e620000000c00 */
[----:B--2---:R-:W-:Y:S01]  /*c760*/  @P2 FMUL.FTZ R17, R17, 0.69314718246459960938 ;  /* 0x3f31721811112820 */ /* 0x004fe20000410000 */
[-C--:B------:R-:W-:Y:S01]  /*c770*/  FMUL.FTZ R160, R79, R7.reuse ;  /* 0x000000074fa07220 */ /* 0x080fe20000410000 */
[----:B------:R-:W-:Y:S01]  /*c780*/  @P2 FMUL.FTZ R28, R28, 0.69314718246459960938 ;  /* 0x3f3172181c1c2820 */ /* 0x000fe20000410000 */
        /* <DEDUP_REMOVED lines=66> */
.L_x_8523:
        /* <DEDUP_REMOVED lines=8> */
[C---:B------:R-:W-:Y:S01]  /*cc30*/  IADD3 R27, P0, R18.reuse, 0x40, RZ ;  /* 0x00000040121b7810 */ /* 0x040fe20007f1e0ff */
[----:B------:R-:W-:Y:S01]  /*cc40*/  BAR.SYNC.DEFER_BLOCKING 0x1, 0x100 ;  /* 0x0044000000007b1d */ /* 0x000fe20000010000 */
[----:B------:R-:W-:Y:S01]  /*cc50*/  IADD3 R31, P1, R18, 0x60, RZ ;  /* 0x00000060121f7810 */ /* 0x000fe20007f3e0ff */
[----:B------:R-:W-:Y:S01]  /*cc60*/  USHF.R.S32.HI UR5, URZ, 0x1f, UR43 ;  /* 0x0000001f3f057899 */ /* 0x000fe2000801142b */
[----:B------:R-:W-:Y:S02]  /*cc70*/  LOP3.LUT R26, R27, 0x380, RZ, 0xc0, !PT ;  /* 0x000003801b1a7812 */ /* 0x000fe400078ec0ff */
[----:B------:R-:W-:Y:S01]  /*cc80*/  LOP3.LUT R30, R31, 0x380, RZ, 0xc0, !PT ;  /* 0x000003801f1e7812 */ /* 0x000fe200078ec0ff */
[----:B------:R-:W-:Y:S01]  /*cc90*/  ULDC.64 UR6, c[0x0][0xb70] ;  /* 0x0002dc0000067ab9 */ /* 0x000fe20000000a00 */
[----:B------:R-:W-:Y:S01]  /*cca0*/  SHF.R.U64 R26, R26, 0x3, RZ ;  /* 0x000000031a1a7819 */ /* 0x000fe200000012ff */
[----:B------:R-:W-:Y:S01]  /*ccb0*/  UIMAD.WIDE.U32 UR8, UR43, UR6, URZ ;  /* 0x000000062b0872a5 */ /* 0x000fe2000f8e003f */
[----:B------:R-:W-:Y:S01]  /*ccc0*/  SHF.R.U64 R30, R30, 0x3, RZ ;  /* 0x000000031e1e7819 */ /* 0x000fe200000012ff */
[----:B------:R-:W-:Y:S01]  /*ccd0*/  UIMAD UR5, UR5, UR6, URZ ;  /* 0x00000006050572a4 */ /* 0x000fe2000f8e023f */
[----:B------:R-:W-:Y:S01]  /*cce0*/  LOP3.LUT R26, R26, R27, RZ, 0x3c, !PT ;  /* 0x0000001b1a1a7212 */ /* 0x000fe200078e3cff */
[--C-:B------:R-:W-:Y:S01]  /*ccf0*/  IMAD.X R27, RZ, RZ, R19.reuse, P0 ;  /* 0x000000ffff1b7224 */ /* 0x100fe200000e0613 */
[----:B------:R-:W-:Y:S01]  /*cd00*/  IADD3 R3, P0, R18, 0x8020, RZ ;  /* 0x0000802012037810 */ /* 0x000fe20007f1e0ff */
[----:B------:R-:W-:Y:S01]  /*cd10*/  ULDC UR6, c[0x0][0xa88] ;  /* 0x0002a20000067ab9 */ /* 0x000fe20000000800 */
[----:B------:R-:W-:Y:S01]  /*cd20*/  LOP3.LUT R30, R30, R31, RZ, 0x3c, !PT ;  /* 0x0000001f1e1e7212 */ /* 0x000fe200078e3cff */
[----:B------:R-:W-:Y:S01]  /*cd30*/  IMAD.X R31, RZ, RZ, R19, P1 ;  /* 0x000000ffff1f7224 */ /* 0x000fe200008e0613 */
[----:B------:R-:W-:Y:S01]  /*cd40*/  IADD3 R7, P1, R18, 0x8040, RZ ;  /* 0x0000804012077810 */ /* 0x000fe20007f3e0ff */
[----:B------:R-:W-:Y:S01]  /*cd50*/  UIMAD UR5, UR43, UR7, UR5 ;  /* 0x000000072b0572a4 */ /* 0x000fe2000f8e0205 */
[----:B------:R-:W-:-:S02]  /*cd60*/  LOP3.LUT R28, R3, 0x380, RZ, 0xc0, !PT ;  /* 0x00000380031c7812 */ /* 0x000fc400078ec0ff */
[----:B------:R-:W-:Y:S01]  /*cd70*/  IADD3 R11, P6, R18, 0x20, RZ ;  /* 0x00000020120b7810 */ /* 0x000fe20007fde0ff */
[----:B------:R-:W-:Y:S01]  /*cd80*/  UIADD3 UR5, UR9, UR5, URZ ;  /* 0x0000000509057290 */ /* 0x000fe2000fffe03f */
[----:B------:R-:W-:Y:S02]  /*cd90*/  LOP3.LUT R48, R7, 0x380, RZ, 0xc0, !PT ;  /* 0x0000038007307812 */ /* 0x000fe400078ec0ff */
[----:B------:R-:W-:Y:S02]  /*cda0*/  SHF.R.U64 R28, R28, 0x3, RZ ;  /* 0x000000031c1c7819 */ /* 0x000fe400000012ff */
[----:B------:R-:W-:Y:S02]  /*cdb0*/  LOP3.LUT R10, R11, 0x380, RZ, 0xc0, !PT ;  /* 0x000003800b0a7812 */ /* 0x000fe400078ec0ff */
[----:B------:R-:W-:Y:S02]  /*cdc0*/  IADD3 R35, P2, R18, 0x4000, RZ ;  /* 0x0000400012237810 */ /* 0x000fe40007f5e0ff */
[----:B------:R-:W-:-:S02]  /*cdd0*/  SHF.R.U64 R48, R48, 0x3, RZ ;  /* 0x0000000330307819 */ /* 0x000fc400000012ff */
[----:B------:R-:W-:Y:S02]  /*cde0*/  LOP3.LUT R28, R28, R3, RZ, 0x3c, !PT ;  /* 0x000000031c1c7212 */ /* 0x000fe400078e3cff */
[----:B------:R-:W-:Y:S02]  /*cdf0*/  LOP3.LUT R59, R18, 0x380, RZ, 0xc0, !PT ;  /* 0x00000380123b7812 */ /* 0x000fe400078ec0ff */
[----:B------:R-:W-:Y:S02]  /*ce00*/  SHF.R.S32.HI R3, RZ, 0x1f, R202 ;  /* 0x0000001fff037819 */ /* 0x000fe400000114ca */
[----:B------:R-:W-:Y:S02]  /*ce10*/  SHF.R.U64 R10, R10, 0x3, RZ ;  /* 0x000000030a0a7819 */ /* 0x000fe400000012ff */
[----:B------:R-:W-:Y:S02]  /*ce20*/  LOP3.LUT R34, R35, 0x380, RZ, 0xc0, !PT ;  /* 0x0000038023227812 */ /* 0x000fe400078ec0ff */
[----:B------:R-:W-:-:S02]  /*ce30*/  LOP3.LUT R48, R48, R7, RZ, 0x3c, !PT ;  /* 0x0000000730307212 */ /* 0x000fc400078e3cff */
[----:B------:R-:W-:Y:S02]  /*ce40*/  SHF.R.U64 R59, R59, 0x3, RZ ;  /* 0x000000033b3b7819 */ /* 0x000fe400000012ff */
[----:B------:R-:W-:Y:S02]  /*ce50*/  LEA.HI R7, R3, R202, RZ, 0x7 ;  /* 0x000000ca03077211 */ /* 0x000fe400078f38ff */
[----:B------:R-:W-:Y:S01]  /*ce60*/  LOP3.LUT R10, R10, R11, RZ, 0x3c, !PT ;  /* 0x0000000b0a0a7212 */ /* 0x000fe200078e3cff */
[----:B------:R-:W-:Y:S01]  /*ce70*/  IMAD.X R11, RZ, RZ, R19, P6 ;  /* 0x000000ffff0b7224 */ /* 0x000fe200030e0613 */
[----:B------:R-:W-:Y:S02]  /*ce80*/  IADD3 R39, P3, R18, 0x4020, RZ ;  /* 0x0000402012277810 */ /* 0x000fe40007f7e0ff */
[----:B------:R-:W-:Y:S02]  /*ce90*/  SHF.R.U64 R34, R34, 0x3, RZ ;  /* 0x0000000322227819 */ /* 0x000fe400000012ff */
[----:B------:R-:W-:-:S02]  /*cea0*/  IADD3 R41, P4, R18, 0x4040, RZ ;  /* 0x0000404012297810 */ /* 0x000fc40007f9e0ff */
[C---:B------:R-:W-:Y:S02]  /*ceb0*/  IADD3 R43, P5, R18.reuse, 0x4060, RZ ;  /* 0x00004060122b7810 */ /* 0x040fe40007fbe0ff */
[----:B------:R-:W-:Y:S02]  /*cec0*/  IADD3 R47, P6, R18, 0x8000, RZ ;  /* 0x00008000122f7810 */ /* 0x000fe40007fde0ff */
[----:B------:R-:W-:Y:S01]  /*ced0*/  LOP3.LUT R58, R59, R18, RZ, 0x3c, !PT ;  /* 0x000000123b3a7212 */ /* 0x000fe200078e3cff */
[--C-:B------:R-:W-:Y:S01]  /*cee0*/  IMAD.MOV.U32 R59, RZ, RZ, R19.reuse ;  /* 0x000000ffff3b7224 */ /* 0x100fe200078e0013 */
[----:B------:R-:W-:Y:S02]  /*cef0*/  LOP3.LUT R7, R7, 0xffffff80, RZ, 0xc0, !PT ;  /* 0xffffff8007077812 */ /* 0x000fe400078ec0ff */
[----:B------:R-:W-:Y:S02]  /*cf00*/  LOP3.LUT R38, R39, 0x380, RZ, 0xc0, !PT ;  /* 0x0000038027267812 */ /* 0x000fe400078ec0ff */
[----:B------:R-:W-:Y:S01]  /*cf10*/  LOP3.LUT R34, R34, R35, RZ, 0x3c, !PT ;  /* 0x0000002322227212 */ /* 0x000fe200078e3cff */
[----:B------:R-:W-:Y:S01]  /*cf20*/  IMAD.X R35, RZ, RZ, R19, P2 ;  /* 0x000000ffff237224 */ /* 0x000fe200010e0613 */
[----:B------:R-:W-:Y:S01]  /*cf30*/  LOP3.LUT R40, R41, 0x380, RZ, 0xc0, !PT ;  /* 0x0000038029287812 */ /* 0x000fe200078ec0ff */
[----:B------:R-:W-:Y:S01]  /*cf40*/  IMAD.IADD R22, R202, 0x1, -R7 ;  /* 0x00000001ca167824 */ /* 0x000fe200078e0a07 */
[----:B------:R-:W-:-:S02]  /*cf50*/  LOP3.LUT R42, R43, 0x380, RZ, 0xc0, !PT ;  /* 0x000003802b2a7812 */ /* 0x000fc400078ec0ff */
[----:B------:R-:W-:Y:S02]  /*cf60*/  LOP3.LUT R46, R47, 0x380, RZ, 0xc0, !PT ;  /* 0x000003802f2e7812 */ /* 0x000fe400078ec0ff */
[----:B------:R-:W-:Y:S02]  /*cf70*/  SHF.R.U64 R38, R38, 0x3, RZ ;  /* 0x0000000326267819 */ /* 0x000fe400000012ff */
[----:B------:R-:W-:Y:S02]  /*cf80*/  SHF.R.U64 R40, R40, 0x3, RZ ;  /* 0x0000000328287819 */ /* 0x000fe400000012ff */
[----:B------:R-:W-:Y:S02]  /*cf90*/  MOV R59, R58 ;  /* 0x0000003a003b7202 */ /* 0x000fe40000000f00 */
[----:B------:R-:W-:Y:S02]  /*cfa0*/  F2FP.BF16.F32.PACK_AB R4, R25, R4 ;  /* 0x000000041904723e */ /* 0x000fe400000010ff */
[----:B------:R-:W-:-:S02]  /*cfb0*/  F2FP.BF16.F32.PACK_AB R5, R172, R5 ;  /* 0x00000005ac05723e */ /* 0x000fc400000010ff */
[----:B------:R-:W-:Y:S01]  /*cfc0*/  F2FP.BF16.F32.PACK_AB R6, R29, R6 ;  /* 0x000000061d06723e */ /* 0x000fe200000010ff */
[--C-:B------:R-:W-:Y:S01]  /*cfd0*/  IMAD.X R29, RZ, RZ, R19.reuse, P0 ;  /* 0x000000ffff1d7224 */ /* 0x100fe200000e0613 */
[----:B------:R-:W-:Y:S01]  /*cfe0*/  F2FP.BF16.F32.PACK_AB R7, R170, R49 ;  /* 0x00000031aa07723e */ /* 0x000fe200000010ff */
[--C-:B------:R-:W-:Y:S01]  /*cff0*/  IMAD.X R49, RZ, RZ, R19.reuse, P1 ;  /* 0x000000ffff317224 */ /* 0x100fe200008e0613 */
[----:B------:R-:W-:Y:S02]  /*d000*/  SHF.R.U64 R42, R42, 0x3, RZ ;  /* 0x000000032a2a7819 */ /* 0x000fe400000012ff */
[----:B------:R-:W-:Y:S01]  /*d010*/  SHF.R.U64 R46, R46, 0x3, RZ ;  /* 0x000000032e2e7819 */ /* 0x000fe200000012ff */
[----:B------:R1:W-:Y:S01]  /*d020*/  STSM.16.M88.4 [R59], R4 ;  /* 0x000000043b007844 */ /* 0x0003e20000000200 */
[----:B------:R-:W-:Y:S01]  /*d030*/  MOV R34, R34 ;  /* 0x0000002200227202 */ /* 0x000fe20000000f00 */
[----:B------:R-:W-:Y:S01]  /*d040*/  VIADD R35, R201, UR42 ;  /* 0x0000002ac9237c36 */ /* 0x000fe20008000000 */
[----:B------:R-:W-:Y:S01]  /*d050*/  LOP3.LUT R38, R38, R39, RZ, 0x3c, !PT ;  /* 0x0000002726267212 */ /* 0x000fe200078e3cff */
[--C-:B------:R-:W-:Y:S01]  /*d060*/  IMAD.X R39, RZ, RZ, R19.reuse, P3 ;  /* 0x000000ffff277224 */ /* 0x100fe200018e0613 */
[----:B------:R-:W-:Y:S01]  /*d070*/  LOP3.LUT R40, R40, R41, RZ, 0x3c, !PT ;  /* 0x0000002928287212 */ /* 0x000fe200078e3cff */
[----:B------:R-:W-:Y:S01]  /*d080*/  IMAD.X R41, RZ, RZ, R19, P4 ;  /* 0x000000ffff297224 */ /* 0x000fe200020e0613 */
[----:B------:R-:W-:-:S02]  /*d090*/  IADD3 R51, P2, R18, 0x8060, RZ ;  /* 0x0000806012337810 */ /* 0x000fc40007f5e0ff */
[----:B------:R-:W-:Y:S01]  /*d0a0*/  LOP3.LUT R42, R42, R43, RZ, 0x3c, !PT ;  /* 0x0000002b2a2a7212 */ /* 0x000fe200078e3cff */
[--C-:B------:R-:W-:Y:S01]  /*d0b0*/  IMAD.X R43, RZ, RZ, R19.reuse, P5 ;  /* 0x000000ffff2b7224 */ /* 0x100fe200028e0613 */
[----:B------:R-:W-:Y:S01]  /*d0c0*/  LOP3.LUT R46, R46, R47, RZ, 0x3c, !PT ;  /* 0x0000002f2e2e7212 */ /* 0x000fe200078e3cff */
[----:B------:R-:W-:Y:S01]  /*d0d0*/  IMAD.X R47, RZ, RZ, R19, P6 ;  /* 0x000000ffff2f7224 */ /* 0x000fe200030e0613 */
[C---:B------:R-:W-:Y:S02]  /*d0e0*/  IADD3 R53, P3, R18.reuse, 0xc000, RZ ;  /* 0x0000c00012357810 */ /* 0x040fe40007f7e0ff */
[C---:B------:R-:W-:Y:S01]  /*d0f0*/  IADD3 R55, P4, R18.reuse, 0xc020, RZ ;  /* 0x0000c02012377810 */ /* 0x040fe20007f9e0ff */
[----:B-1----:R-:W-:Y:S01]  /*d100*/  VIADD R4, R35, 0x8 ;  /* 0x0000000823047836 */ /* 0x002fe20000000000 */
[C---:B------:R-:W-:Y:S02]  /*d110*/  IADD3 R57, P5, R18.reuse, 0xc040, RZ ;  /* 0x0000c04012397810 */ /* 0x040fe40007fbe0ff */
[----:B------:R-:W-:-:S02]  /*d120*/  IADD3 R17, P6, R18, 0xc060, RZ ;  /* 0x0000c06012117810 */ /* 0x000fc40007fde0ff */
[----:B------:R-:W-:Y:S02]  /*d130*/  LOP3.LUT P0, RZ, R22, 0x3, RZ, 0xc0, !PT ;  /* 0x0000000316ff7812 */ /* 0x000fe4000780c0ff */
[----:B------:R-:W-:Y:S01]  /*d140*/  LOP3.LUT R50, R51, 0x380, RZ, 0xc0, !PT ;  /* 0x0000038033327812 */ /* 0x000fe200078ec0ff */
[----:B------:R-:W-:Y:S01]  /*d150*/  IMAD.X R59, RZ, RZ, R19, P6 ;  /* 0x000000ffff3b7224 */ /* 0x000fe200030e0613 */
[----:B------:R-:W-:Y:S02]  /*d160*/  LOP3.LUT R52, R53, 0x380, RZ, 0xc0, !PT ;  /* 0x0000038035347812 */ /* 0x000fe400078ec0ff */
[----:B------:R-:W-:Y:S02]  /*d170*/  LOP3.LUT R54, R55, 0x380, RZ, 0xc0, !PT ;  /* 0x0000038037367812 */ /* 0x000fe400078ec0ff */
[----:B------:R-:W-:Y:S02]  /*d180*/  LOP3.LUT R56, R57, 0x380, RZ, 0xc0, !PT ;  /* 0x0000038039387812 */ /* 0x000fe400078ec0ff */
[----:B------:R-:W-:-:S02]  /*d190*/  LOP3.LUT R58, R17, 0x380, RZ, 0xc0, !PT ;  /* 0x00000380113a7812 */ /* 0x000fc400078ec0ff */
[----:B------:R-:W-:Y:S02]  /*d1a0*/  ISETP.GE.OR P1, PT, R4, UR6, P0 ;  /* 0x0000000604007c0c */ /* 0x000fe40008726670 */
[----:B------:R-:W-:Y:S02]  /*d1b0*/  SHF.R.U64 R50, R50, 0x3, RZ ;  /* 0x0000000332327819 */ /* 0x000fe400000012ff */
[----:B------:R-:W-:Y:S02]  /*d1c0*/  MOV R94, R10 ;  /* 0x0000000a005e7202 */ /* 0x000fe40000000f00 */
[----:B------:R-:W-:Y:S02]  /*d1d0*/  F2FP.BF16.F32.PACK_AB R4, R33, R32 ;  /* 0x000000202104723e */ /* 0x000fe400000010ff */
[----:B------:R-:W-:Y:S02]  /*d1e0*/  F2FP.BF16.F32.PACK_AB R5, R171, R158 ;  /* 0x0000009eab05723e */ /* 0x000fe400000010ff */
[----:B------:R-:W-:-:S02]  /*d1f0*/  F2FP.BF16.F32.PACK_AB R6, R37, R36 ;  /* 0x000000242506723e */ /* 0x000fc400000010ff */
[----:B------:R-:W-:Y:S02]  /*d200*/  F2FP.BF16.F32.PACK_AB R7, R168, R157 ;  /* 0x0000009da807723e */ /* 0x000fe400000010ff */
[----:B------:R-:W-:Y:S02]  /*d210*/  F2FP.BF16.F32.PACK_AB R8, R8, R9 ;  /* 0x000000090808723e */ /* 0x000fe400000010ff */
[----:B------:R-:W-:Y:S01]  /*d220*/  SHF.R.U64 R52, R52, 0x3, RZ ;  /* 0x0000000334347819 */ /* 0x000fe200000012ff */
[----:B------:R1:W-:Y:S01]  /*d230*/  STSM.16.M88.4 [R94], R4 ;  /* 0x000000045e007844 */ /* 0x0003e20000000200 */
[----:B------:R-:W-:Y:S02]  /*d240*/  MOV R87, R26 ;  /* 0x0000001a00577202 */ /* 0x000fe40000000f00 */
[----:B------:R-:W-:Y:S02]  /*d250*/  MOV R22, R30 ;  /* 0x0000001e00167202 */ /* 0x000fe40000000f00 */
[----:B------:R-:W-:Y:S01]  /*d260*/  F2FP.BF16.F32.PACK_AB R9, R169, R156 ;  /* 0x0000009ca909723e */ /* 0x000fe200000010ff */
[----:B------:R-:W1:Y:S01]  /*d270*/  LDC.64 R30, c[0x0][0xb78] ;  /* 0x0002de00ff1e7b82 */ /* 0x000e620000000a00 */
[----:B------:R-:W-:-:S02]  /*d280*/  F2FP.BF16.F32.PACK_AB R10, R45, R44 ;  /* 0x0000002c2d0a723e */ /* 0x000fc400000010ff */
[----:B------:R-:W-:Y:S02]  /*d290*/  F2FP.BF16.F32.PACK_AB R11, R166, R155 ;  /* 0x0000009ba60b723e */ /* 0x000fe400000010ff */
[----:B------:R-:W-:Y:S02]  /*d2a0*/  F2FP.BF16.F32.PACK_AB R12, R12, R13 ;  /* 0x0000000d0c0c723e */ /* 0x000fe400000010ff */
[----:B------:R-:W-:Y:S01]  /*d2b0*/  F2FP.BF16.F32.PACK_AB R14, R14, R15 ;  /* 0x0000000f0e0e723e */ /* 0x000fe200000010ff */
[----:B------:R-:W-:Y:S01]  /*d2c0*/  STSM.16.M88.4 [R87], R8 ;  /* 0x0000000857007844 */ /* 0x000fe20000000200 */
[----:B------:R-:W-:Y:S02]  /*d2d0*/  SHF.R.U64 R54, R54, 0x3, RZ ;  /* 0x0000000336367819 */ /* 0x000fe400000012ff */
[----:B------:R-:W-:Y:S02]  /*d2e0*/  F2FP.BF16.F32.PACK_AB R13, R167, R154 ;  /* 0x0000009aa70d723e */ /* 0x000fe400000010ff */
[----:B------:R-:W-:-:S02]  /*d2f0*/  F2FP.BF16.F32.PACK_AB R15, R164, R153 ;  /* 0x00000099a40f723e */ /* 0x000fc400000010ff */
[----:B------:R-:W-:Y:S02]  /*d300*/  F2FP.BF16.F32.PACK_AB R64, R65, R64 ;  /* 0x000000404140723e */ /* 0x000fe400000010ff */
[----:B------:R-:W-:Y:S01]  /*d310*/  SHF.R.U64 R56, R56, 0x3, RZ ;  /* 0x0000000338387819 */ /* 0x000fe200000012ff */
[----:B------:R-:W-:Y:S01]  /*d320*/  STSM.16.M88.4 [R22], R12 ;  /* 0x0000000c16007844 */ /* 0x000fe20000000200 */
[----:B------:R-:W-:Y:S02]  /*d330*/  SHF.R.U64 R58, R58, 0x3, RZ ;  /* 0x000000033a3a7819 */ /* 0x000fe400000012ff */
[----:B------:R-:W-:Y:S02]  /*d340*/  F2FP.BF16.F32.PACK_AB R24, R24, R21 ;  /* 0x000000151818723e */ /* 0x000fe400000010ff */
[----:B------:R-:W-:Y:S02]  /*d350*/  F2FP.BF16.F32.PACK_AB R25, R165, R152 ;  /* 0x00000098a519723e */ /* 0x000fe400000010ff */
[----:B------:R-:W-:-:S02]  /*d360*/  F2FP.BF16.F32.PACK_AB R26, R61, R60 ;  /* 0x0000003c3d1a723e */ /* 0x000fc400000010ff */
[----:B------:R-:W-:Y:S02]  /*d370*/  F2FP.BF16.F32.PACK_AB R27, R163, R62 ;  /* 0x0000003ea31b723e */ /* 0x000fe400000010ff */
[----:B------:R-:W-:Y:S02]  /*d380*/  F2FP.BF16.F32.PACK_AB R65, R161, R66 ;  /* 0x00000042a141723e */ /* 0x000fe400000010ff */
[----:B------:R-:W-:Y:S01]  /*d390*/  F2FP.BF16.F32.PACK_AB R72, R73, R72 ;  /* 0x000000484948723e */ /* 0x000fe200000010ff */
[----:B------:R-:W-:Y:S01]  /*d3a0*/  STSM.16.M88.4 [R34], R24 ;  /* 0x0000001822007844 */ /* 0x000fe20000000200 */
[----:B------:R-:W-:Y:S01]  /*d3b0*/  LOP3.LUT R50, R50, R51, RZ, 0x3c, !PT ;  /* 0x0000003332327212 */ /* 0x000fe200078e3cff */
[----:B------:R-:W-:Y:S01]  /*d3c0*/  IMAD.X R51, RZ, RZ, R19, P2 ;  /* 0x000000ffff337224 */ /* 0x000fe200010e0613 */
[----:B------:R-:W-:Y:S02]  /*d3d0*/  MOV R38, R38 ;  /* 0x0000002600267202 */ /* 0x000fe40000000f00 */
        /* <DEDUP_REMOVED lines=23> */
[----:B------:R-:W-:Y:S02]  /*d550*/  LOP3.LUT R58, R58, R17, RZ, 0x3c, !PT ;  /* 0x000000113a3a7212 */ /* 0x000fe400078e3cff */
[----:B------:R-:W-:-:S02]  /*d560*/  MOV R46, R46 ;  /* 0x0000002e002e7202 */ /* 0x000fc40000000f00 */
[----:B------:R-:W-:Y:S02]  /*d570*/  F2FP.BF16.F32.PACK_AB R90, R93, R92 ;  /* 0x0000005c5d5a723e */ /* 0x000fe400000010ff */
[----:B------:R-:W-:Y:S02]  /*d580*/  F2FP.BF16.F32.PACK_AB R91, R78, R91 ;  /* 0x0000005b4e5b723e */ /* 0x000fe400000010ff */
[----:B------:R-:W-:Y:S02]  /*d590*/  F2FP.BF16.F32.PACK_AB R97, R63, R98 ;  /* 0x000000623f61723e */ /* 0x000fe400000010ff */
[----:B------:R-:W-:Y:S01]  /*d5a0*/  F2FP.BF16.F32.PACK_AB R104, R105, R104 ;  /* 0x000000686968723e */ /* 0x000fe200000010ff */
[----:B------:R-:W-:Y:S01]  /*d5b0*/  STSM.16.M88.4 [R46], R88 ;  /* 0x000000582e007844 */ /* 0x000fe20000000200 */
[----:B------:R-:W-:Y:S01]  /*d5c0*/  MOV R17, R28 ;  /* 0x0000001c00117202 */ /* 0x000fe20000000f00 */
[----:B------:R-:W-:Y:S01]  /*d5d0*/  IMAD.U32 R29, RZ, RZ, UR9 ;  /* 0x00000009ff1d7e24 */ /* 0x000fe2000f8e00ff */
[----:B------:R-:W-:Y:S01]  /*d5e0*/  F2FP.BF16.F32.PACK_AB R98, R101, R100 ;  /* 0x000000646562723e */ /* 0x000fe200000010ff */
[----:B------:R-:W-:Y:S01]  /*d5f0*/  IMAD.U32 R29, RZ, RZ, UR5 ;  /* 0x00000005ff1d7e24 */ /* 0x000fe2000f8e00ff */
[----:B------:R-:W-:Y:S01]  /*d600*/  F2FP.BF16.F32.PACK_AB R99, R70, R99 ;  /* 0x000000634663723e */ /* 0x000fe200000010ff */
[----:B------:R-:W-:Y:S01]  /*d610*/  USHF.R.S32.HI UR5, URZ, 0x1f, UR44 ;  /* 0x0000001f3f057899 */ /* 0x000fe2000801142c */
[----:B------:R-:W-:Y:S01]  /*d620*/  F2FP.BF16.F32.PACK_AB R105, R107, R106 ;  /* 0x0000006a6b69723e */ /* 0x000fe200000010ff */
[----:B------:R-:W-:Y:S01]  /*d630*/  IMAD.U32 R28, RZ, RZ, UR8 ;  /* 0x00000008ff1c7e24 */ /* 0x000fe2000f8e00ff */
[----:B------:R-:W-:Y:S01]  /*d640*/  F2FP.BF16.F32.PACK_AB R112, R113, R112 ;  /* 0x000000707170723e */ /* 0x000fe200000010ff */
[----:B------:R-:W-:Y:S01]  /*d650*/  STSM.16.M88.4 [R17], R96 ;  /* 0x0000006011007844 */ /* 0x000fe20000000200 */
[----:B------:R-:W-:Y:S01]  /*d660*/  MOV R48, R48 ;  /* 0x0000003000307202 */ /* 0x000fe20000000f00 */
[C---:B-1----:R-:W-:Y:S01]  /*d670*/  IMAD R4, R30.reuse, UR5, RZ ;  /* 0x000000051e047c24 */ /* 0x042fe2000f8e02ff */
[----:B------:R-:W-:Y:S01]  /*d680*/  F2FP.BF16.F32.PACK_AB R106, R109, R108 ;  /* 0x0000006c6d6a723e */ /* 0x000fe200000010ff */
[----:B------:R-:W-:Y:S01]  /*d690*/  IMAD.WIDE.U32 R28, R30, UR44, R28 ;  /* 0x0000002c1e1c7c25 */ /* 0x000fe2000f8e001c */
[----:B------:R-:W-:-:S02]  /*d6a0*/  F2FP.BF16.F32.PACK_AB R107, R111, R110 ;  /* 0x0000006e6f6b723e */ /* 0x000fc400000010ff */
[----:B------:R-:W-:Y:S01]  /*d6b0*/  F2FP.BF16.F32.PACK_AB R113, R115, R114 ;  /* 0x000000727371723e */ /* 0x000fe200000010ff */
[----:B------:R-:W-:Y:S01]  /*d6c0*/  IMAD R4, R31, UR44, R4 ;  /* 0x0000002c1f047c24 */ /* 0x000fe2000f8e0204 */
        /* <DEDUP_REMOVED lines=28> */
[----:B------:R-:W-:-:S02]  /*d890*/  LEA.HI R3, R3, R202, RZ, 0x5 ;  /* 0x000000ca03037211 */ /* 0x000fc400078f28ff */
[----:B------:R-:W-:Y:S01]  /*d8a0*/  SHF.R.S32.HI R5, RZ, 0x1f, R35 ;  /* 0x0000001fff057819 */ /* 0x000fe20000011423 */
[----:B------:R-:W-:Y:S01]  /*d8b0*/  STSM.16.M88.4 [R58], R144 ;  /* 0x000000903a007844 */ /* 0x000fe20000000200 */
[----:B------:R-:W-:Y:S02]  /*d8c0*/  SHF.R.S32.HI R3, RZ, 0x5, R3 ;  /* 0x00000005ff037819 */ /* 0x000fe40000011403 */
[C---:B------:R-:W-:Y:S01]  /*d8d0*/  IADD3 R6, P2, R35.reuse, R28, RZ ;  /* 0x0000001c23067210 */ /* 0x040fe20007f5e0ff */
[----:B------:R-:W-:Y:S01]  /*d8e0*/  @!PT LDS RZ, [RZ] ;  /* 0x00000000fffff984 */ /* 0x000fe20000000800 */
[----:B------:R-:W-:Y:S01]  /*d8f0*/  @!PT LDS RZ, [RZ] ;  /* 0x00000000fffff984 */ /* 0x000fe20000000800 */
[----:B------:R-:W-:Y:S01]  /*d900*/  @!PT LDS RZ, [RZ] ;  /* 0x00000000fffff984 */ /* 0x000fe20000000800 */
[----:B------:R-:W-:Y:S01]  /*d910*/  @!PT LDS RZ, [RZ] ;  /* 0x00000000fffff984 */ /* 0x000fe20000000800 */
[----:B------:R1:W-:Y:S06]  /*d920*/  MEMBAR.ALL.CTA ;  /* 0x0000000000007992 */ /* 0x0003ec0000008000 */
[----:B-1----:R-:W1:Y:S02]  /*d930*/  FENCE.VIEW.ASYNC.S ;  /* 0x00000000000073c6 */ /* 0x002e640000000000 */
[----:B-1----:R-:W-:Y:S06]  /*d940*/  BAR.ARV 0x1, 0x120 ;  /* 0x0044800000007b1d */ /* 0x002fec0000002000 */
[----:B------:R-:W-:Y:S01]  /*d950*/  ISETP.GE.OR P0, PT, R35, UR6, P0 ;  /* 0x0000000623007c0c */ /* 0x000fe20008706670 */
[----:B------:R-:W-:Y:S01]  /*d960*/  ULDC.64 UR6, c[0x0][0xb40] ;  /* 0x0002d00000067ab9 */ /* 0x000fe20000000a00 */
[----:B------:R-:W1:Y:S01]  /*d970*/  SHFL.IDX PT, R3, R3, RZ, 0x1f ;  /* 0x00001fff03037589 */ /* 0x000e6200000e0000 */
[----:B------:R-:W-:-:S02]  /*d980*/  IADD3.X R5, R5, R29, R4, P2, !PT ;  /* 0x0000001d05057210 */ /* 0x000fc400017fe404 */
[----:B------:R-:W-:-:S04]  /*d990*/  LEA R4, P2, R6, UR6, 0x2 ;  /* 0x0000000606047c11 */ /* 0x000fc8000f8410ff */
        /* <DEDUP_REMOVED lines=35> */
.L_x_8597:
[----:B------:R-:W-:Y:S05]  /*dbd0*/  BSYNC B0 ;  /* 0x0000000000007941 */ /* 0x000fea0003800000 */
.L_x_8596:
[----:B------:R-:W-:Y:S05]  /*dbe0*/  BRA `(.L_x_8595) ;  /* 0x0000000800907947 */ /* 0x000fea0003800000 */
.L_x_8594:
[----:B------:R-:W1:Y:S01]  /*dbf0*/  LDC.64 R12, c[0x0][0xae0] ;  /* 0x0002b800ff0c7b82 */ /* 0x000e620000000a00 */
[----:B------:R-:W-:Y:S01]  /*dc00*/  SHF.R.S32.HI R3, RZ, 0x1f, R202 ;  /* 0x0000001fff037819 */ /* 0x000fe200000114ca */
[----:B------:R-:W-:Y:S01]  /*dc10*/  USHF.R.S32.HI UR5, URZ, 0x1f, UR43 ;  /* 0x0000001f3f057899 */ /* 0x000fe2000801142b */
[----:B------:R-:W-:Y:S01]  /*dc20*/  ISETP.GT.AND P0, PT, R202, 0x7f, PT ;  /* 0x0000007fca00780c */ /* 0x000fe20003f04270 */
[----:B------:R-:W-:Y:S01]  /*dc30*/  USHF.R.S32.HI UR6, URZ, 0x1f, UR44 ;  /* 0x0000001f3f067899 */ /* 0x000fe2000801142c */
[----:B------:R-:W-:Y:S01]  /*dc40*/  LEA.HI R17, R3, R202, RZ, 0x3 ;  /* 0x000000ca03117211 */ /* 0x000fe200078f18ff */
[----:B------:R-:W-:Y:S02]  /*dc50*/  BSSY B0, `(.L_x_8598) ;  /* 0x000001e000007945 */ /* 0x000fe40003800000 */
[----:B------:R-:W2:Y:S01]  /*dc60*/  LDC R11, c[0x0][0xdac] ;  /* 0x00036b00ff0b7b82 */ /* 0x000ea20000000800 */
[----:B------:R-:W-:-:S05]  /*dc70*/  LOP3.LUT R3, R17, 0x1ffffff8, RZ, 0xc0, !PT ;  /* 0x1ffffff811037812 */ /* 0x000fca00078ec0ff */
[----:B------:R-:W-:Y:S02]  /*dc80*/  IMAD.IADD R3, R202, 0x1, -R3 ;  /* 0x00000001ca037824 */ /* 0x000fe400078e0a03 */
[----:B------:R-:W3:Y:S02]  /*dc90*/  LDC.64 R14, c[0x0][0xae8] ;  /* 0x0002ba00ff0e7b82 */ /* 0x000ee40000000a00 */
[----:B------:R-:W-:-:S05]  /*dca0*/  IMAD.SHL.U32 R8, R3, 0x8, RZ ;  /* 0x0000000803087824 */ /* 0x000fca00078e00ff */
[----:B------:R-:W-:Y:S01]  /*dcb0*/  SHF.R.S32.HI R9, RZ, 0x1f, R8 ;  /* 0x0000001fff097819 */ /* 0x000fe20000011408 */
[----:B-1----:R-:W-:Y:S01]  /*dcc0*/  IMAD R10, R12, UR5, RZ ;  /* 0x000000050c0a7c24 */ /* 0x002fe2000f8e02ff */
[----:B------:R-:W-:Y:S06]  /*dcd0*/  @P0 BRA `(.L_x_8599) ;  /* 0x0000000000540947 */ /* 0x000fec0003800000 */
[----:B------:R-:W1:Y:S01]  /*dce0*/  S2R R0, SR_TID.X ;  /* 0x0000000000007919 */ /* 0x000e620000002100 */
[----:B------:R-:W-:Y:S01]  /*dcf0*/  ULDC UR7, c[0x0][0xa88] ;  /* 0x0002a20000077ab9 */ /* 0x000fe20000000800 */
[----:B-1----:R-:W-:-:S04]  /*dd00*/  IADD3 R4, R200, -0x80, R0 ;  /* 0xffffff80c8047810 */ /* 0x002fc80007ffe000 */
[----:B------:R-:W-:-:S13]  /*dd10*/  ISETP.GE.AND P0, PT, R4, UR7, PT ;  /* 0x0000000704007c0c */ /* 0x000fda000bf06270 */
[----:B------:R-:W-:Y:S05]  /*dd20*/  @P0 BRA `(.L_x_8599) ;  /* 0x0000000000400947 */ /* 0x000fea0003800000 */
[----:B------:R-:W1:Y:S01]  /*dd30*/  LDC.64 R6, c[0x0][0xb70] ;  /* 0x0002dc00ff067b82 */ /* 0x000e620000000a00 */
[----:B------:R-:W-:Y:S01]  /*dd40*/  SHF.R.S32.HI R5, RZ, 0x1f, R4 ;  /* 0x0000001fff057819 */ /* 0x000fe20000011404 */
[----:B------:R-:W-:-:S06]  /*dd50*/  ULDC.64 UR8, c[0x0][0xb40] ;  /* 0x0002d00000087ab9 */ /* 0x000fcc0000000a00 */
[----:B------:R-:W4:Y:S01]  /*dd60*/  LDC.64 R20, c[0x0][0xb78] ;  /* 0x0002de00ff147b82 */ /* 0x000f220000000a00 */
[C---:B-1----:R-:W-:Y:S02]  /*dd70*/  IMAD R0, R6.reuse, UR5, RZ ;  /* 0x0000000506007c24 */ /* 0x042fe4000f8e02ff */
[----:B------:R-:W-:-:S04]  /*dd80*/  IMAD.WIDE.U32 R4, R6, UR43, R4 ;  /* 0x0000002b06047c25 */ /* 0x000fc8000f8e0004 */
[----:B------:R-:W-:Y:S02]  /*dd90*/  IMAD R3, R7, UR43, R0 ;  /* 0x0000002b07037c24 */ /* 0x000fe4000f8e0200 */
[C---:B----4-:R-:W-:Y:S02]  /*dda0*/  IMAD R0, R20.reuse, UR6, RZ ;  /* 0x0000000614007c24 */ /* 0x050fe4000f8e02ff */
        /* <DEDUP_REMOVED lines=8> */
.L_x_8599:
[----:B------:R-:W-:Y:S05]  /*de30*/  BSYNC B0 ;  /* 0x0000000000007941 */ /* 0x000fea0003800000 */
.L_x_8598:
[----:B------:R-:W-:Y:S01]  /*de40*/  ULDC UR5, c[0x0][0xa88] ;  /* 0x0002a20000057ab9 */ /* 0x000fe20000000800 */
[----:B------:R-:W-:Y:S01]  /*de50*/  SHF.R.S32.HI R4, RZ, 0x3, R17 ;  /* 0x00000003ff047819 */ /* 0x000fe20000011411 */
[----:B------:R-:W-:Y:S01]  /*de60*/  UIADD3 UR42, -UR42, UR5, URZ ;  /* 0x000000052a2a7290 */ /* 0x000fe2000fffe13f */
[----:B-1----:R-:W-:Y:S01]  /*de70*/  IMAD R3, R13, UR43, R10 ;  /* 0x0000002b0d037c24 */ /* 0x002fe2000f8e020a */
[----:B------:R-:W-:Y:S01]  /*de80*/  ULOP3.LUT UR41, URZ, UR41, URZ, 0x33, !UPT ;  /* 0x000000293f297292 */ /* 0x000fe2000f8e333f */
[----:B------:R-:W-:Y:S01]  /*de90*/  IMAD.WIDE.U32 R6, R12, UR43, R8 ;  /* 0x0000002b0c067c25 */ /* 0x000fe2000f8e0008 */
[----:B------:R-:W-:Y:S02]  /*dea0*/  BSSY B0, `(.L_x_8600) ;  /* 0x0000026000007945 */ /* 0x000fe40003800000 */
[C---:B------:R-:W-:Y:S01]  /*deb0*/  ISETP.GE.AND P2, PT, R4.reuse, UR42, PT ;  /* 0x0000002a04007c0c */ /* 0x040fe2000bf46270 */
[C---:B------:R-:W-:Y:S02]  /*dec0*/  VIADD R0, R4.reuse, 0x20 ;  /* 0x0000002004007836 */ /* 0x040fe40000000000 */
[----:B------:R-:W-:-:S02]  /*ded0*/  VIADD R5, R4, 0x40 ;  /* 0x0000004004057836 */ /* 0x000fc40000000000 */
[----:B------:R-:W-:Y:S01]  /*dee0*/  IMAD.IADD R7, R7, 0x1, R3 ;  /* 0x0000000107077824 */ /* 0x000fe200078e0203 */
[----:B------:R-:W-:Y:S01]  /*def0*/  ISETP.GE.AND P0, PT, R0, UR42, PT ;  /* 0x0000002a00007c0c */ /* 0x000fe2000bf06270 */
[C---:B---3--:R-:W-:Y:S01]  /*df00*/  IMAD R0, R14.reuse, UR6, RZ ;  /* 0x000000060e007c24 */ /* 0x048fe2000f8e02ff */
[----:B------:R-:W-:Y:S01]  /*df10*/  ISETP.GE.AND P1, PT, R5, UR42, PT ;  /* 0x0000002a05007c0c */ /* 0x000fe2000bf26270 */
[----:B--2---:R-:W-:Y:S01]  /*df20*/  VIADD R13, R11, UR41 ;  /* 0x000000290b0d7c36 */ /* 0x004fe20008000000 */
[----:B------:R-:W-:Y:S01]  /*df30*/  SHF.R.S32.HI R5, RZ, 0x1f, R4 ;  /* 0x0000001fff057819 */ /* 0x000fe20000011404 */
[----:B------:R-:W-:Y:S02]  /*df40*/  IMAD R3, R15, UR44, R0 ;  /* 0x0000002c0f037c24 */ /* 0x000fe4000f8e0200 */
[----:B------:R-:W-:-:S04]  /*df50*/  IMAD.WIDE.U32 R10, R14, UR44, R6 ;  /* 0x0000002c0e0a7c25 */ /* 0x000fc8000f8e0006 */
[----:B------:R-:W-:-:S04]  /*df60*/  IMAD.WIDE R6, R13, 0x80, R4 ;  /* 0x000000800d067825 */ /* 0x000fc800078e0204 */
[----:B------:R-:W-:Y:S02]  /*df70*/  VIADD R0, R4, 0x60 ;  /* 0x0000006004007836 */ /* 0x000fe40000000000 */
        /* <DEDUP_REMOVED lines=24> */
.L_x_8601:
[----:B------:R-:W-:Y:S05]  /*e100*/  BSYNC B0 ;  /* 0x0000000000007941 */ /* 0x000fea0003800000 */
.L_x_8600:
[----:B------:R-:W-:Y:S01]  /*e110*/  BSSY B0, `(.L_x_8602) ;  /* 0x000001b000007945 */ /* 0x000fe20003800000 */
[----:B------:R-:W-:-:S03]  /*e120*/  ISETP.GE.AND P2, PT, R0, UR42, PT ;  /* 0x0000002a00007c0c */ /* 0x000fc6000bf46270 */
        /* <DEDUP_REMOVED lines=18> */
[----:B-1----:R-:W-:Y:S01]  /*e250*/  LEA R14, P0, R4, UR6, 0x1 ;  /* 0x00000006040e7c11 */ /* 0x002fe2000f8008ff */
[----:B------:R-:W-:-:S05]  /*e260*/  IMAD.IADD R3, R5, 0x1, R3 ;  /* 0x0000000105037824 */ /* 0x000fca00078e0203 */
[----:B------:R-:W-:-:S05]  /*e270*/  LEA.HI.X R15, R4, UR7, R3, 0x1, P0 ;  /* 0x00000007040f7c11 */ /* 0x000fca00080f0c03 */
[----:B------:R2:W-:Y:S04]  /*e280*/  @!P3 STG.E.128 desc[UR48][R14.64], RZ ;  /* 0x000000ff0e00b986 */ /* 0x0005e8000c101d30 */
[----:B------:R2:W-:Y:S04]  /*e290*/  @!P4 STG.E.128 desc[UR48][R14.64+0x80], RZ ;  /* 0x000080ff0e00c986 */ /* 0x0005e8000c101d30 */
[----:B------:R2:W-:Y:S04]  /*e2a0*/  @!P5 STG.E.128 desc[UR48][R14.64+0x100], RZ ;  /* 0x000100ff0e00d986 */ /* 0x0005e8000c101d30 */
[----:B------:R2:W-:Y:S02]  /*e2b0*/  @!P6 STG.E.128 desc[UR48][R14.64+0x180], RZ ;  /* 0x000180ff0e00e986 */ /* 0x0005e4000c101d30 */
.L_x_8603:
[----:B------:R-:W-:Y:S05]  /*e2c0*/  BSYNC B0 ;  /* 0x0000000000007941 */ /* 0x000fea0003800000 */
.L_x_8602:
        /* <DEDUP_REMOVED lines=19> */
[----:B-12---:R-:W-:Y:S01]  /*e400*/  LEA R14, P0, R4, UR6, 0x1 ;  /* 0x00000006040e7c11 */ /* 0x006fe2000f8008ff */
[----:B------:R-:W-:-:S05]  /*e410*/  IMAD.IADD R3, R5, 0x1, R3 ;  /* 0x0000000105037824 */ /* 0x000fca00078e0203 */
[----:B------:R-:W-:-:S05]  /*e420*/  LEA.HI.X R15, R4, UR7, R3, 0x1, P0 ;  /* 0x00000007040f7c11 */ /* 0x000fca00080f0c03 */
[----:B------:R3:W-:Y:S04]  /*e430*/  @!P1 STG.E.128 desc[UR48][R14.64], RZ ;  /* 0x000000ff0e009986 */ /* 0x0007e8000c101d30 */
[----:B------:R3:W-:Y:S04]  /*e440*/  @!P3 STG.E.128 desc[UR48][R14.64+0x80], RZ ;  /* 0x000080ff0e00b986 */ /* 0x0007e8000c101d30 */
[----:B------:R3:W-:Y:S04]  /*e450*/  @!P4 STG.E.128 desc[UR48][R14.64+0x100], RZ ;  /* 0x000100ff0e00c986 */ /* 0x0007e8000c101d30 */
[----:B------:R3:W-:Y:S02]  /*e460*/  @!P5 STG.E.128 desc[UR48][R14.64+0x180], RZ ;  /* 0x000180ff0e00d986 */ /* 0x0007e4000c101d30 */
.L_x_8605:
[----:B------:R-:W-:Y:S05]  /*e470*/  BSYNC B0 ;  /* 0x0000000000007941 */ /* 0x000fea0003800000 */
.L_x_8604:
        /* <DEDUP_REMOVED lines=26> */
.L_x_8606:
[----:B------:R-:W-:Y:S05]  /*e620*/  BSYNC B0 ;  /* 0x0000000000007941 */ /* 0x000fea0003800000 */
.L_x_8595:
[----:B------:R-:W5:Y:S02]  /*e630*/  LDC R0, c[0x0][0xda8] ;  /* 0x00036a00ff007b82 */ /* 0x000f640000000800 */
[----:B-----5:R-:W-:-:S13]  /*e640*/  ISETP.LE.AND P0, PT, R0, UR4, PT ;  /* 0x0000000400007c0c */ /* 0x020fda000bf03270 */
[----:B------:R-:W-:Y:S05]  /*e650*/  @!P0 BRA `(.L_x_8607) ;  /* 0xffffff2400c48947 */ /* 0x000fea000383ffff */
[----:B------:R-:W-:Y:S05]  /*e660*/  EXIT ;  /* 0x000000000000794d */ /* 0x000fea0003800000 */
.L_x_8513:
        /* <DEDUP_REMOVED lines=13> */
[----:B------:R-:W1:Y:S01]  /*e740*/  S2R R2, SR_TID.X ;  /* 0x0000000000027919 */ /* 0x000e620000002100 */
[----:B------:R-:W-:Y:S01]  /*e750*/  IMAD.U32 R18, RZ, RZ, UR4 ;  /* 0x00000004ff127e24 */ /* 0x000fe2000f8e00ff */
[----:B------:R-:W-:Y:S01]  /*e760*/  ULDC UR44, c[0x0][0xc] ;  /* 0x00000300002c7ab9 */ /* 0x000fe20000000800 */
[----:B------:R-:W-:Y:S01]  /*e770*/  IMAD.MOV.U32 R17, RZ, RZ, 0x1 ;  /* 0x00000001ff117424 */ /* 0x000fe200078e00ff */
[----:B------:R-:W-:Y:S01]  /*e780*/  ULDC.64 UR46, c[0x0][0x198] ;  /* 0x00006600002e7ab9 */ /* 0x000fe20000000a00 */
[----:B------:R-:W-:Y:S01]  /*e790*/  IMAD.MOV.U32 R16, RZ, RZ, RZ ;  /* 0x000000ffff107224 */ /* 0x000fe200078e00ff */
[----:B------:R-:W-:Y:S01]  /*e7a0*/  UMOV UR45, URZ ;  /* 0x0000003f002d7c82 */ /* 0x000fe20008000000 */
[----:B-1----:R-:W-:-:S07]  /*e7b0*/  LOP3.LUT R19, R2, 0x1f, RZ, 0xc0, !PT ;  /* 0x0000001f02137812 */ /* 0x002fce00078ec0ff */
.L_x_8662:
        /* <DEDUP_REMOVED lines=21> */
.L_x_8609:
[----:B------:R-:W-:Y:S01]  /*e910*/  ULDC UR11, c[0x0][0xdc4] ;  /* 0x00037100000b7ab9 */ /* 0x000fe20000000800 */
[----:B------:R-:W-:Y:S01]  /*e920*/  UMOV UR8, UR9 ;  /* 0x0000000900087c82 */ /* 0x000fe20008000000 */
[----:B------:R-:W-:-:S11]  /*e930*/  UISETP.NE.AND UP0, UPT, UR11, 0x1, UPT ;  /* 0x000000010b00788c */ /* 0x000fd6000bf05270 */
[----:B------:R-:W-:Y:S02]  /*e940*/  @UP0 ULDC.64 UR12, c[0x0][0xdc8] ;  /* 0x00037200000c0ab9 */ /* 0x000fe40000000a00 */
[----:B------:R-:W-:-:S04]  /*e950*/  UIMAD.WIDE.U32 UR6, UR9, UR12, URZ ;  /* 0x0000000c090672a5 */ /* 0x000fc8000f8e003f */
[----:B------:R-:W-:-:S04]  /*e960*/  @UP0 USHF.R.U32.HI UR8, URZ, UR13, UR7 ;  /* 0x0000000d3f080299 */ /* 0x000fc80008011607 */
[----:B------:R-:W-:-:S12]  /*e970*/  UIMAD UR6, UR8, UR11, URZ ;  /* 0x0000000b080672a4 */ /* 0x000fd8000f8e023f */
.L_x_8610:
        /* <DEDUP_REMOVED lines=40> */
.L_x_8612:
[----:B------:R-:W-:-:S11]  /*ec00*/  UISETP.NE.AND UP0, UPT, UR7, 0x1, UPT ;  /* 0x000000010700788c */ /* 0x000fd6000bf05270 */
[----:B------:R-:W-:Y:S02]  /*ec10*/  @UP0 ULDC.64 UR14, c[0x0][0x9e8] ;  /* 0x00027a00000e0ab9 */ /* 0x000fe40000000a00 */
[----:B------:R-:W-:-:S04]  /*ec20*/  UIMAD.WIDE.U32 UR10, UR12, UR14, URZ ;  /* 0x0000000e0c0a72a5 */ /* 0x000fc8000f8e003f */
[----:B------:R-:W-:-:S12]  /*ec30*/  @UP0 USHF.R.U32.HI UR12, URZ, UR15, UR11 ;  /* 0x0000000f3f0c0299 */ /* 0x000fd8000801160b */
.L_x_8613:
[----:B------:R-:W-:-:S04]  /*ec40*/  UIMAD UR12, UR12, UR7, UR7 ;  /* 0x000000070c0c72a4 */ /* 0x000fc8000f8e0207 */
[----:B------:R-:W-:-:S04]  /*ec50*/  UISETP.LT.AND UP0, UPT, UR6, UR12, UPT ;  /* 0x0000000c0600728c */ /* 0x000fc8000bf01270 */
[----:B------:R-:W-:-:S12]  /*ec60*/  USEL UR6, UR6, UR12, UP0 ;  /* 0x0000000c06067287 */ /* 0x000fd80008000000 */
.L_x_8611:
        /* <DEDUP_REMOVED lines=26> */
.L_x_8615:
[----:B------:R-:W-:-:S11]  /*ee10*/  UISETP.NE.AND UP0, UPT, UR7, 0x1, UPT ;  /* 0x000000010700788c */ /* 0x000fd6000bf05270 */
[----:B------:R-:W-:Y:S02]  /*ee20*/  @UP0 ULDC.64 UR12, c[0x0][0x9e8] ;  /* 0x00027a00000c0ab9 */ /* 0x000fe40000000a00 */
[----:B------:R-:W-:-:S04]  /*ee30*/  UIMAD.WIDE.U32 UR8, UR6, UR12, URZ ;  /* 0x0000000c060872a5 */ /* 0x000fc8000f8e003f */
[----:B------:R-:W-:-:S12]  /*ee40*/  @UP0 USHF.R.U32.HI UR6, URZ, UR13, UR9 ;  /* 0x0000000d3f060299 */ /* 0x000fd80008011609 */
.L_x_8616:
[----:B------:R-:W-:-:S04]  /*ee50*/  UIMAD UR6, UR6, UR7, URZ ;  /* 0x00000007060672a4 */ /* 0x000fc8000f8e023f */
[----:B------:R-:W-:-:S04]  /*ee60*/  UISETP.LT.AND UP0, UPT, UR11, UR6, UPT ;  /* 0x000000060b00728c */ /* 0x000fc8000bf01270 */
[----:B------:R-:W-:-:S12]  /*ee70*/  USEL UR11, UR11, UR6, !UP0 ;  /* 0x000000060b0b7287 */ /* 0x000fd8000c000000 */
.L_x_8614:
        /* <DEDUP_REMOVED lines=25> */
.L_x_8618:
        /* <DEDUP_REMOVED lines=23> */
.L_x_8620:
        /* <DEDUP_REMOVED lines=20> */
.L_x_8622:
        /* <DEDUP_REMOVED lines=16> */
.L_x_8621:
        /* <DEDUP_REMOVED lines=29> */
.L_x_8674:
[----:B------:R-:W-:Y:S01]  /*f590*/  UMOV UR4, 0xffffffff ;  /* 0xffffffff00047882 */ /* 0x000fe20000000000 */
[----:B------:R-:W-:Y:S02]  /*f5a0*/  SHF.R.S32.HI R7, RZ, 0x1f, R6 ;  /* 0x0000001fff077819 */ /* 0x000fe40000011406 */
[----:B------:R-:W-:Y:S05]  /*f5b0*/  BRA.DIV UR4, `(.L_x_8624) ;  /* 0x0000002604087947 */ /* 0x000fea000b800000 */
[----:B------:R-:W-:-:S13]  /*f5c0*/  ELECT P6, URZ, PT ;  /* 0x00000000003f782f */ /* 0x000fda00038c0000 */
.L_x_8677:
        /* <DEDUP_REMOVED lines=21> */
.L_x_8626:
[----:B------:R-:W2:Y:S01]  /*f720*/  S2R R5, SR_TID.X ;  /* 0x0000000000057919 */ /* 0x000ea20000002100 */
[----:B-1----:R-:W-:Y:S02]  /*f730*/  LEA R8, R16, UR37, 0x3 ;  /* 0x0000002510087c11 */ /* 0x002fe4000f8e18ff */
[----:B--2---:R-:W-:Y:S02]  /*f740*/  LOP3.LUT R9, R5, 0x7f, RZ, 0xc0, !PT ;  /* 0x0000007f05097812 */ /* 0x004fe400078ec0ff */
[----:B------:R-:W-:Y:S02]  /*f750*/  SHF.L.U32 R5, R17, 0x1f, RZ ;  /* 0x0000001f11057819 */ /* 0x000fe400000006ff */
[----:B------:R-:W-:Y:S02]  /*f760*/  ISETP.NE.AND P3, PT, R9, RZ, PT ;  /* 0x000000ff0900720c */ /* 0x000fe40003f65270 */
[----:B------:R-:W1:Y:S02]  /*f770*/  SYNCS.PHASECHK.TRANS64.TRYWAIT P2, [R8+URZ+0x22840], R5 ;  /* 0x02284005080075a7 */ /* 0x000e64000804017f */
[----:B-1----:R-:W-:Y:S09]  /*f780*/  @!P2 BRA `(.L_x_8627) ;  /* 0x0000002000b4a947 */ /* 0x002ff20003800000 */
.L_x_8678:
[----:B------:R-:W-:Y:S05]  /*f790*/  @P3 BRA `(.L_x_8628) ;  /* 0x0000000000143947 */ /* 0x000fea0003800000 */
[----:B------:R-:W-:Y:S01]  /*f7a0*/  ISETP.NE.AND P2, PT, R19, RZ, PT ;  /* 0x000000ff1300720c */ /* 0x000fe20003f45270 */
[----:B-1----:R-:W-:-:S04]  /*f7b0*/  IMAD.MOV.U32 R5, RZ, RZ, 0x3000 ;  /* 0x00003000ff057424 */ /* 0x002fc800078e00ff */
[----:B------:R2:W-:Y:S08]  /*f7c0*/  SYNCS.ARRIVE.TRANS64 RZ, [R8+URZ+0x22830], R5 ;  /* 0x0228300508ff79a7 */ /* 0x0005f0000800003f */
[----:B------:R-:W-:Y:S05]  /*f7d0*/  @!P2 BRA `(.L_x_8628) ;  /* 0x000000000004a947 */ /* 0x000fea0003800000 */
[----:B------:R-:W-:Y:S01]  /*f7e0*/  BPT.TRAP 0x1 ;  /* 0x000000040000795c */ /* 0x000fe20000300000 */
.L_x_8628:
        /* <DEDUP_REMOVED lines=10> */
[----:B------:R-:W-:Y:S02]  /*f890*/  UIMAD UR8, UR8, 0x3000, UR37 ;  /* 0x00003000080878a4 */ /* 0x000fe4000f8e0225 */
[----:B------:R-:W-:Y:S02]  /*f8a0*/  UIADD3 UR9, UR9, 0x22830, URZ ;  /* 0x0002283009097890 */ /* 0x000fe4000fffe03f */
[----:B------:R-:W-:Y:S02]  /*f8b0*/  UIMAD UR11, UR11, 0x60, URZ ;  /* 0x000000600b0b78a4 */ /* 0x000fe4000f8e023f */
[----:B------:R-:W-:-:S09]  /*f8c0*/  UIADD3 UR8, UR8, 0x1c400, URZ ;  /* 0x0001c40008087890 */ /* 0x000fd2000fffe03f */
[----:B------:R3:W-:Y:S02]  /*f8d0*/  UTMALDG.4D [UR8], [UR4], desc[UR6] ;  /* 0x00000608040075b4 */ /* 0x0007e40008019000 */
[----:B---3--:R-:W-:Y:S01]  /*f8e0*/  NOP ;  /* 0x0000000000007918 */ /* 0x008fe20000000000 */
.L_x_8625:
        /* <DEDUP_REMOVED lines=24> */
.L_x_8679:
        /* <DEDUP_REMOVED lines=10> */
.L_x_8680:
[----:B------:R-:W-:Y:S05]  /*fb10*/  @P3 BRA `(.L_x_8633) ;  /* 0x0000000000143947 */ /* 0x000fea0003800000 */
[----:B------:R-:W-:Y:S01]  /*fb20*/  ISETP.NE.AND P2, PT, R19, RZ, PT ;  /* 0x000000ff1300720c */ /* 0x000fe20003f45270 */
[----:B-1----:R-:W-:-:S04]  /*fb30*/  IMAD.MOV.U32 R5, RZ, RZ, 0xc000 ;  /* 0x0000c000ff057424 */ /* 0x002fc800078e00ff */
[----:B------:R2:W-:Y:S08]  /*fb40*/  SYNCS.ARRIVE.TRANS64 RZ, [R8+URZ+0x22850], R5 ;  /* 0x0228500508ff79a7 */ /* 0x0005f0000800003f */
[----:B------:R-:W-:Y:S05]  /*fb50*/  @!P2 BRA `(.L_x_8633) ;  /* 0x000000000004a947 */ /* 0x000fea0003800000 */
[----:B------:R-:W-:Y:S01]  /*fb60*/  BPT.TRAP 0x1 ;  /* 0x000000040000795c */ /* 0x000fe20000300000 */
.L_x_8633:
        /* <DEDUP_REMOVED lines=10> */
[----:B------:R-:W-:-:S03]  /*fc10*/  UMOV UR18, 0x40 ;  /* 0x0000004000127882 */ /* 0x000fc60000000000 */
[----:B------:R-:W-:Y:S02]  /*fc20*/  UIMAD UR16, UR16, 0xc000, UR37 ;  /* 0x0000c000101078a4 */ /* 0x000fe4000f8e0225 */
[----:B------:R-:W-:Y:S02]  /*fc30*/  UIMAD UR11, UR11, 0x60, URZ ;  /* 0x000000600b0b78a4 */ /* 0x000fe4000f8e023f */
[----:B------:R-:W-:Y:S02]  /*fc40*/  UIADD3 UR9, UR9, 0x22850, URZ ;  /* 0x0002285009097890 */ /* 0x000fe4000fffe03f */
[----:B------:R-:W-:Y:S02]  /*fc50*/  UIADD3 UR8, UR16, 0x400, URZ ;  /* 0x0000040010087890 */ /* 0x000fe4000fffe03f */
[----:B------:R-:W-:Y:S02]  /*fc60*/  UIADD3 UR17, UR16, 0x3400, URZ ;  /* 0x0000340010117890 */ /* 0x000fe4000fffe03f */
[----:B------:R-:W-:-:S02]  /*fc70*/  UIADD3 UR19, UR16, 0x6400, URZ ;  /* 0x0000640010137890 */ /* 0x000fc4000fffe03f */
[----:B------:R-:W-:-:S03]  /*fc80*/  UIADD3 UR20, UR16, 0x9400, URZ ;  /* 0x0000940010147890 */ /* 0x000fc6000fffe03f */
[----:B------:R3:W-:Y:S01]  /*fc90*/  UTMALDG.4D [UR8], [UR6], desc[UR14] ;  /* 0x00000e08060075b4 */ /* 0x0007e20008019000 */
        /* <DEDUP_REMOVED lines=12> */
.L_x_8631:
[----:B------:R-:W-:Y:S05]  /*fd60*/  BSYNC B0 ;  /* 0x0000000000007941 */ /* 0x000fea0003800000 */
.L_x_8630:
        /* <DEDUP_REMOVED lines=38> */
.L_x_8638:
[----:B-1----:R-:W1:Y:S01]  /*ffd0*/  S2R R2, SR_TID.X ;  /* 0x0000000000027919 */ /* 0x002e620000002100 */
[----:B------:R-:W-:Y:S02]  /*ffe0*/  SHF.L.U32 R3, R17, 0x1f, RZ ;  /* 0x0000001f11037819 */ /* 0x000fe400000006ff */
[----:B-1----:R-:W-:Y:S02]  /*fff0*/  LOP3.LUT R5, R2, 0x7f, RZ, 0xc0, !PT ;  /* 0x0000007f02057812 */ /* 0x002fe400078ec0ff */
[----:B------:R-:W-:Y:S02]  /*10000*/  LEA R2, R16, UR37, 0x3 ;  /* 0x0000002510027c11 */ /* 0x000fe4000f8e18ff */
[----:B------:R-:W-:Y:S02]  /*10010*/  ISETP.NE.AND P2, PT, R5, RZ, PT ;  /* 0x000000ff0500720c */ /* 0x000fe40003f45270 */
[----:B------:R-:W1:Y:S02]  /*10020*/  SYNCS.PHASECHK.TRANS64.TRYWAIT P3, [R2+URZ+0x22840], R3 ;  /* 0x02284003020075a7 */ /* 0x000e64000806017f */
[----:B-1----:R-:W-:Y:S09]  /*10030*/  @!P3 BRA `(.L_x_8639) ;  /* 0x0000001800c8b947 */ /* 0x002ff20003800000 */
.L_x_8681:
[----:B------:R-:W-:Y:S05]  /*10040*/  @P2 BRA `(.L_x_8640) ;  /* 0x0000000000142947 */ /* 0x000fea0003800000 */
[----:B------:R-:W-:Y:S01]  /*10050*/  ISETP.NE.AND P3, PT, R19, RZ, PT ;  /* 0x000000ff1300720c */ /* 0x000fe20003f65270 */
[----:B------:R-:W-:-:S04]  /*10060*/  IMAD.MOV.U32 R5, RZ, RZ, 0x3000 ;  /* 0x00003000ff057424 */ /* 0x000fc800078e00ff */
[----:B------:R2:W-:Y:S08]  /*10070*/  SYNCS.ARRIVE.TRANS64 RZ, [R2+URZ+0x22830], R5 ;  /* 0x0228300502ff79a7 */ /* 0x0005f0000800003f */
[----:B------:R-:W-:Y:S05]  /*10080*/  @!P3 BRA `(.L_x_8640) ;  /* 0x000000000004b947 */ /* 0x000fea0003800000 */
[----:B------:R-:W-:Y:S01]  /*10090*/  BPT.TRAP 0x1 ;  /* 0x000000040000795c */ /* 0x000fe20000300000 */
.L_x_8640:
[----:B------:R-:W-:Y:S01]  /*100a0*/  R2UR UR8, R16 ;  /* 0x00000000100872ca */ /* 0x000fe200000e0000 */
        /* <DEDUP_REMOVED lines=10> */
[----:B------:R-:W-:Y:S02]  /*10150*/  UIMAD UR8, UR8, 0x3000, UR37 ;  /* 0x00003000080878a4 */ /* 0x000fe4000f8e0225 */
[----:B------:R-:W-:Y:S02]  /*10160*/  UIADD3 UR9, UR9, 0x22830, URZ ;  /* 0x0002283009097890 */ /* 0x000fe4000fffe03f */
[----:B------:R-:W-:-:S09]  /*10170*/  UIADD3 UR8, UR8, 0x1c400, URZ ;  /* 0x0001c40008087890 */ /* 0x000fd2000fffe03f */
[----:B------:R3:W-:Y:S01]  /*10180*/  UTMALDG.4D [UR8], [UR6], desc[UR14] ;  /* 0x00000e08060075b4 */ /* 0x0007e20008019000 */
[----:B------:R-:W4:Y:S02]  /*10190*/  SYNCS.PHASECHK.TRANS64.TRYWAIT P3, [R2+URZ+0x22860], R3 ;  /* 0x02286003020075a7 */ /* 0x000f24000806017f */
[----:B---34-:R-:W-:Y:S05]  /*101a0*/  @!P3 BRA `(.L_x_8641) ;  /* 0x000000180080b947 */ /* 0x018fea0003800000 */
.L_x_8682:
[----:B------:R-:W-:Y:S05]  /*101b0*/  @P2 BRA `(.L_x_8642) ;  /* 0x0000000000142947 */ /* 0x000fea0003800000 */
[----:B------:R-:W-:Y:S01]  /*101c0*/  ISETP.NE.AND P2, PT, R19, RZ, PT ;  /* 0x000000ff1300720c */ /* 0x000fe20003f45270 */
[----:B-1-3--:R-:W-:-:S04]  /*101d0*/  IMAD.MOV.U32 R3, RZ, RZ, 0xc000 ;  /* 0x0000c000ff037424 */ /* 0x00afc800078e00ff */
[----:B------:R4:W-:Y:S08]  /*101e0*/  SYNCS.ARRIVE.TRANS64 RZ, [R2+URZ+0x22850], R3 ;  /* 0x0228500302ff79a7 */ /* 0x0009f0000800003f */
[----:B------:R-:W-:Y:S05]  /*101f0*/  @!P2 BRA `(.L_x_8642) ;  /* 0x000000000004a947 */ /* 0x000fea0003800000 */
[----:B------:R-:W-:Y:S01]  /*10200*/  BPT.TRAP 0x1 ;  /* 0x000000040000795c */ /* 0x000fe20000300000 */
.L_x_8642:
        /* <DEDUP_REMOVED lines=12> */
[----:B------:R-:W-:Y:S02]  /*102d0*/  UIADD3 UR9, UR9, 0x22850, URZ ;  /* 0x0002285009097890 */ /* 0x000fe4000fffe03f */
[----:B------:R-:W-:Y:S02]  /*102e0*/  UIADD3 UR8, UR16, 0x400, URZ ;  /* 0x0000040010087890 */ /* 0x000fe4000fffe03f */
[----:B------:R-:W-:Y:S02]  /*102f0*/  UIADD3 UR17, UR16, 0x3400, URZ ;  /* 0x0000340010117890 */ /* 0x000fe4000fffe03f */
[----:B------:R-:W-:Y:S02]  /*10300*/  UIADD3 UR19, UR16, 0x6400, URZ ;  /* 0x0000640010137890 */ /* 0x000fe4000fffe03f */
[----:B------:R-:W-:-:S03]  /*10310*/  UIADD3 UR20, UR16, 0x9400, URZ ;  /* 0x0000940010147890 */ /* 0x000fc6000fffe03f */
[----:B------:R5:W-:Y:S01]  /*10320*/  UTMALDG.4D [UR8], [UR6], desc[UR14] ;  /* 0x00000e08060075b4 */ /* 0x000be20008019000 */
        /* <DEDUP_REMOVED lines=12> */
.L_x_8637:
[----:B------:R-:W-:Y:S05]  /*103f0*/  BSYNC B0 ;  /* 0x0000000000007941 */ /* 0x000fea0003800000 */
.L_x_8636:
[----:B------:R-:W-:-:S06]  /*10400*/  UIADD3 UR6, UR39, -0x3, URZ ;  /* 0xfffffffd27067890 */ /* 0x000fcc000fffe03f */
[----:B------:R-:W-:-:S07]  /*10410*/  IMAD.U32 R8, RZ, RZ, UR6 ;  /* 0x00000006ff087e24 */ /* 0x000fce000f8e00ff */
.L_x_8635:
[----:B------:R-:W-:Y:S01]  /*10420*/  ULOP3.LUT UR6, URZ, UR39, URZ, 0x33, !UPT ;  /* 0x000000273f067292 */ /* 0x000fe2000f8e333f */
[----:B------:R-:W-:Y:S01]  /*10430*/  VIADD R9, R9, 0xfffffffe ;  /* 0xfffffffe09097836 */ /* 0x000fe20000000000 */
[----:B------:R-:W-:Y:S04]  /*10440*/  BSSY B0, `(.L_x_8634) ;  /* 0x00000c3000007945 */ /* 0x000fe80003800000 */
[----:B------:R-:W-:-:S13]  /*10450*/  ISETP.NE.AND P2, PT, R9, UR6, PT ;  /* 0x0000000609007c0c */ /* 0x000fda000bf45270 */
[----:B------:R-:W-:Y:S05]  /*10460*/  @!P2 BRA `(.L_x_8643) ;  /* 0x0000000c0000a947 */ /* 0x000fea0003800000 */
.L_x_8658:
        /* <DEDUP_REMOVED lines=28> */
.L_x_8646:
[----:B------:R-:W1:Y:S01]  /*10630*/  S2R R2, SR_TID.X ;  /* 0x0000000000027919 */ /* 0x000e620000002100 */
[----:B------:R-:W-:Y:S02]  /*10640*/  LEA R3, R9, UR37, 0x3 ;  /* 0x0000002509037c11 */ /* 0x000fe4000f8e18ff */
[----:B-1----:R-:W-:Y:S02]  /*10650*/  LOP3.LUT R5, R2, 0x7f, RZ, 0xc0, !PT ;  /* 0x0000007f02057812 */ /* 0x002fe400078ec0ff */
[----:B------:R-:W-:Y:S02]  /*10660*/  SHF.L.U32 R2, R17, 0x1f, RZ ;  /* 0x0000001f11027819 */ /* 0x000fe400000006ff */
[----:B------:R-:W-:Y:S02]  /*10670*/  ISETP.NE.AND P2, PT, R5, RZ, PT ;  /* 0x000000ff0500720c */ /* 0x000fe40003f45270 */
[----:B------:R-:W1:Y:S02]  /*10680*/  SYNCS.PHASECHK.TRANS64.TRYWAIT P3, [R3+URZ+0x22840], R2 ;  /* 0x02284002030075a7 */ /* 0x000e64000806017f */
[----:B-1----:R-:W-:Y:S09]  /*10690*/  @!P3 BRA `(.L_x_8647) ;  /* 0x000000140058b947 */ /* 0x002ff20003800000 */
.L_x_8683:
[----:B------:R-:W-:Y:S05]  /*106a0*/  @P2 BRA `(.L_x_8648) ;  /* 0x0000000000142947 */ /* 0x000fea0003800000 */
[----:B------:R-:W-:Y:S01]  /*106b0*/  ISETP.NE.AND P3, PT, R19, RZ, PT ;  /* 0x000000ff1300720c */ /* 0x000fe20003f65270 */
[----:B------:R-:W-:-:S04]  /*106c0*/  IMAD.MOV.U32 R12, RZ, RZ, 0x3000 ;  /* 0x00003000ff0c7424 */ /* 0x000fc800078e00ff */
[----:B------:R2:W-:Y:S08]  /*106d0*/  SYNCS.ARRIVE.TRANS64 RZ, [R3+URZ+0x22830], R12 ;  /* 0x0228300c03ff79a7 */ /* 0x0005f0000800003f */
[----:B------:R-:W-:Y:S05]  /*106e0*/  @!P3 BRA `(.L_x_8648) ;  /* 0x000000000004b947 */ /* 0x000fea0003800000 */
[----:B------:R-:W-:Y:S01]  /*106f0*/  BPT.TRAP 0x1 ;  /* 0x000000040000795c */ /* 0x000fe20000300000 */
.L_x_8648:
        /* <DEDUP_REMOVED lines=17> */
.L_x_8684:
[----:B------:R-:W-:Y:S05]  /*10810*/  @P2 BRA `(.L_x_8650) ;  /* 0x0000000000142947 */ /* 0x000fea0003800000 */
[----:B------:R-:W-:Y:S01]  /*10820*/  ISETP.NE.AND P2, PT, R19, RZ, PT ;  /* 0x000000ff1300720c */ /* 0x000fe20003f45270 */
[----:B-1-3--:R-:W-:-:S04]  /*10830*/  IMAD.MOV.U32 R2, RZ, RZ, 0xc000 ;  /* 0x0000c000ff027424 */ /* 0x00afc800078e00ff */
[----:B------:R4:W-:Y:S08]  /*10840*/  SYNCS.ARRIVE.TRANS64 RZ, [R3+URZ+0x22850], R2 ;  /* 0x0228500203ff79a7 */ /* 0x0009f0000800003f */
[----:B------:R-:W-:Y:S05]  /*10850*/  @!P2 BRA `(.L_x_8650) ;  /* 0x000000000004a947 */ /* 0x000fea0003800000 */
[----:B------:R-:W-:Y:S01]  /*10860*/  BPT.TRAP 0x1 ;  /* 0x000000040000795c */ /* 0x000fe20000300000 */
.L_x_8650:
        /* <DEDUP_REMOVED lines=17> */
[----:B------:R5:W-:Y:S02]  /*10980*/  UTMALDG.4D [UR8], [UR6], desc[UR14] ;  /* 0x00000e08060075b4 */ /* 0x000be40008019000 */
[----:B-----5:R-:W-:Y:S01]  /*10990*/  UMOV UR8, UR17 ;  /* 0x0000001100087c82 */ /* 0x020fe20008000000 */
[----:B------:R-:W-:Y:S01]  /*109a0*/  UMOV UR10, UR19 ;  /* 0x00000013000a7c82 */ /* 0x000fe20008000000 */
[----:B------:R-:W-:Y:S01]  /*109b0*/  UMOV UR17, 0x80 ;  /* 0x0000008000117882 */ /* 0x000fe20000000000 */
        /* <DEDUP_REMOVED lines=9> */
.L_x_8645:
[----:B------:R-:W-:Y:S05]  /*10a50*/  BSYNC B1 ;  /* 0x0000000000017941 */ /* 0x000fea0003800000 */
.L_x_8644:
        /* <DEDUP_REMOVED lines=27> */
.L_x_8653:
[----:B------:R-:W1:Y:S01]  /*10c10*/  S2R R2, SR_TID.X ;  /* 0x0000000000027919 */ /* 0x000e620000002100 */
[----:B--2---:R-:W-:Y:S02]  /*10c20*/  SHF.L.U32 R3, R17, 0x1f, RZ ;  /* 0x0000001f11037819 */ /* 0x004fe400000006ff */
[----:B-1----:R-:W-:Y:S02]  /*10c30*/  LOP3.LUT R5, R2, 0x7f, RZ, 0xc0, !PT ;  /* 0x0000007f02057812 */ /* 0x002fe400078ec0ff */
[----:B------:R-:W-:Y:S02]  /*10c40*/  LEA R2, R16, UR37, 0x3 ;  /* 0x0000002510027c11 */ /* 0x000fe4000f8e18ff */
[----:B------:R-:W-:Y:S02]  /*10c50*/  ISETP.NE.AND P2, PT, R5, RZ, PT ;  /* 0x000000ff0500720c */ /* 0x000fe40003f45270 */
[----:B------:R-:W1:Y:S02]  /*10c60*/  SYNCS.PHASECHK.TRANS64.TRYWAIT P3, [R2+URZ+0x22840], R3 ;  /* 0x02284003020075a7 */ /* 0x000e64000806017f */
[----:B-1----:R-:W-:Y:S09]  /*10c70*/  @!P3 BRA `(.L_x_8654) ;  /* 0x000000100008b947 */ /* 0x002ff20003800000 */
.L_x_8685:
[----:B------:R-:W-:Y:S05]  /*10c80*/  @P2 BRA `(.L_x_8655) ;  /* 0x0000000000142947 */ /* 0x000fea0003800000 */
[----:B------:R-:W-:Y:S01]  /*10c90*/  ISETP.NE.AND P3, PT, R19, RZ, PT ;  /* 0x000000ff1300720c */ /* 0x000fe20003f65270 */
[----:B------:R-:W-:-:S04]  /*10ca0*/  IMAD.MOV.U32 R5, RZ, RZ, 0x3000 ;  /* 0x00003000ff057424 */ /* 0x000fc800078e00ff */
[----:B------:R2:W-:Y:S08]  /*10cb0*/  SYNCS.ARRIVE.TRANS64 RZ, [R2+URZ+0x22830], R5 ;  /* 0x0228300502ff79a7 */ /* 0x0005f0000800003f */
[----:B------:R-:W-:Y:S05]  /*10cc0*/  @!P3 BRA `(.L_x_8655) ;  /* 0x000000000004b947 */ /* 0x000fea0003800000 */
[----:B------:R-:W-:Y:S01]  /*10cd0*/  BPT.TRAP 0x1 ;  /* 0x000000040000795c */ /* 0x000fe20000300000 */
.L_x_8655:
[----:B------:R-:W-:Y:S01]  /*10ce0*/  R2UR UR8, R16 ;  /* 0x00000000100872ca */ /* 0x000fe200000e0000 */
[----:B--2---:R-:W-:Y:S01]  /*10cf0*/  IMAD R5, R10, 0x60, RZ ;  /* 0x000000600a057824 */ /* 0x004fe200078e02ff */
        /* <DEDUP_REMOVED lines=13> */
[----:B------:R-:W3:Y:S02]  /*10dd0*/  SYNCS.PHASECHK.TRANS64.TRYWAIT P3, [R2+URZ+0x22860], R3 ;  /* 0x02286003020075a7 */ /* 0x000ee4000806017f */
[----:B--23--:R-:W-:Y:S05]  /*10de0*/  @!P3 BRA `(.L_x_8656) ;  /* 0x0000000c00c0b947 */ /* 0x00cfea0003800000 */
.L_x_8686:
[----:B------:R-:W-:Y:S05]  /*10df0*/  @P2 BRA `(.L_x_8657) ;  /* 0x0000000000142947 */ /* 0x000fea0003800000 */
[----:B------:R-:W-:Y:S01]  /*10e00*/  ISETP.NE.AND P2, PT, R19, RZ, PT ;  /* 0x000000ff1300720c */ /* 0x000fe20003f45270 */
[----:B-12---:R-:W-:-:S04]  /*10e10*/  IMAD.MOV.U32 R3, RZ, RZ, 0xc000 ;  /* 0x0000c000ff037424 */ /* 0x006fc800078e00ff */
[----:B------:R3:W-:Y:S08]  /*10e20*/  SYNCS.ARRIVE.TRANS64 RZ, [R2+URZ+0x22850], R3 ;  /* 0x0228500302ff79a7 */ /* 0x0007f0000800003f */
[----:B------:R-:W-:Y:S05]  /*10e30*/  @!P2 BRA `(.L_x_8657) ;  /* 0x000000000004a947 */ /* 0x000fea0003800000 */
[----:B------:R-:W-:Y:S01]  /*10e40*/  BPT.TRAP 0x1 ;  /* 0x000000040000795c */ /* 0x000fe20000300000 */
.L_x_8657:
        /* <DEDUP_REMOVED lines=30> */
.L_x_8652:
[----:B------:R-:W-:Y:S05]  /*11030*/  BSYNC B1 ;  /* 0x0000000000017941 */ /* 0x000fea0003800000 */
.L_x_8651:
[----:B------:R-:W-:Y:S01]  /*11040*/  ISETP.GT.AND P2, PT, R9, UR38, PT ;  /* 0x0000002609007c0c */ /* 0x000fe2000bf44270 */
[----:B------:R-:W-:-:S12]  /*11050*/  VIADD R8, R8, 0xfffffffe ;  /* 0xfffffffe08087836 */ /* 0x000fd80000000000 */
[----:B------:R-:W-:Y:S05]  /*11060*/  @P2 BRA `(.L_x_8658) ;  /* 0xfffffff400002947 */ /* 0x000fea000383ffff */
.L_x_8643:
[----:B------:R-:W-:Y:S05]  /*11070*/  BSYNC B0 ;  /* 0x0000000000007941 */ /* 0x000fea0003800000 */
.L_x_8634:
[----:B------:R-:W-:Y:S01]  /*11080*/  VIADD R16, R16, 0x1 ;  /* 0x0000000110107836 */ /* 0x000fe20000000000 */
[----:B------:R-:W-:Y:S04]  /*11090*/  BSSY B0, `(.L_x_8659) ;  /* 0x0000011000007945 */ /* 0x000fe80003800000 */
        /* <DEDUP_REMOVED lines=16> */
.L_x_8660:
[----:B------:R-:W-:Y:S05]  /*111a0*/  BSYNC B0 ;  /* 0x0000000000007941 */ /* 0x000fea0003800000 */
.L_x_8659:
[----:B------:R-:W-:Y:S01]  /*111b0*/  SEL R16, R16, RZ, P0 ;  /* 0x000000ff10107207 */ /* 0x000fe20000000000 */
[----:B------:R-:W-:-:S07]  /*111c0*/  IMAD.MOV.U32 R13, RZ, RZ, R18 ;  /* 0x000000ffff0d7224 */ /* 0x000fce00078e0012 */
.L_x_8619:
[----:B------:R-:W-:Y:S05]  /*111d0*/  BSYNC B6 ;  /* 0x0000000000067941 */ /* 0x000fea0003800000 */
.L_x_8617:
[----:B------:R-:W-:-:S03]  /*111e0*/  UMOV UR6, 0xffffffff ;  /* 0xffffffff00067882 */ /* 0x000fc60000000000 */
[----:B------:R-:W-:Y:S05]  /*111f0*/  BRA.DIV UR6, `(.L_x_8661) ;  /* 0x0000000a06d07947 */ /* 0x000fea000b800000 */
[----:B------:R1:W1:Y:S02]  /*11200*/  SHFL.IDX PT, R14, R13, RZ, 0x1f ;  /* 0x00001fff0d0e7589 */ /* 0x00026400000e0000 */
.L_x_8689:
        /* <DEDUP_REMOVED lines=12> */
.L_x_8608:
        /* <DEDUP_REMOVED lines=11> */
.L_x_8690:
        /* <DEDUP_REMOVED lines=10> */
[----:B------:R-:W-:-:S05]  /*11420*/  IMAD.U32 R0, RZ, RZ, UR4 ;  /* 0x00000004ff007e24 */ /* 0x000fca000f8e00ff */
[----:B------:R-:W-:-:S13]  /*11430*/  ISETP.NE.AND P2, PT, R0, 0x3, PT ;  /* 0x000000030000780c */ /* 0x000fda0003f45270 */
[----:B------:R-:W-:Y:S05]  /*11440*/  @!P2 BRA `(.L_x_8666) ;  /* 0x000000000004a947 */ /* 0x000fea0003800000 */
[----:B------:R-:W-:Y:S01]  /*11450*/  BPT.TRAP 0x1 ;  /* 0x000000040000795c */ /* 0x000fe20000300000 */
.L_x_8666:
        /* <DEDUP_REMOVED lines=12> */
.L_x_8691:
[----:B------:R-:W2:Y:S02]  /*11520*/  SYNCS.PHASECHK.TRANS64.TRYWAIT P0, [R3+URZ], R0 ;  /* 0x00000000030075a7 */ /* 0x000ea4000800017f */
[----:B--2---:R-:W-:Y:S05]  /*11530*/  @!P0 BRA `(.L_x_8668) ;  /* 0x00000008004c8947 */ /* 0x004fea0003800000 */
.L_x_8692:
[----:B------:R-:W-:Y:S05]  /*11540*/  @!P2 BRA `(.L_x_8669) ;  /* 0x000000000004a947 */ /* 0x000fea0003800000 */
[----:B------:R-:W-:Y:S01]  /*11550*/  BPT.TRAP 0x1 ;  /* 0x000000040000795c */ /* 0x000fe20000300000 */
.L_x_8669:
[----:B--2---:R-:W-:-:S04]  /*11560*/  VIADD R3, R7, 0x22860 ;  /* 0x0002286007037836 */ /* 0x004fc80000000000 */
[----:B-1----:R-:W-:-:S04]  /*11570*/  IMAD R5, R16, 0x8, R3 ;  /* 0x0000000810057824 */ /* 0x002fc800078e0203 */
[----:B------:R-:W1:Y:S02]  /*11580*/  SYNCS.PHASECHK.TRANS64.TRYWAIT P0, [R5+URZ], R4 ;  /* 0x00000004050075a7 */ /* 0x000e64000800017f */
[----:B-1----:R-:W-:Y:S05]  /*11590*/  @!P0 BRA `(.L_x_8670) ;  /* 0x0000000800488947 */ /* 0x002fea0003800000 */
.L_x_8693:
[----:B------:R-:W-:-:S07]  /*115a0*/  IMAD R3, R2, 0x8, R3 ;  /* 0x0000000802037824 */ /* 0x000fce00078e0203 */
.L_x_8671:
[----:B--2---:R2:W3:Y:S02]  /*115b0*/  SYNCS.PHASECHK.TRANS64.TRYWAIT P0, [R3+URZ], R0 ;  /* 0x00000000030075a7 */ /* 0x0044e4000800017f */
[----:B---3--:R-:W-:Y:S05]  /*115c0*/  @!P0 NANOSLEEP.SYNCS 0x989680 ;  /* 0x009896800000895d */ /* 0x008fea0003900000 */
[----:B------:R-:W3:Y:S02]  /*115d0*/  @!P0 SYNCS.PHASECHK.TRANS64 P0, [R3+URZ], R0 ;  /* 0x00000000030085a7 */ /* 0x000ee4000800007f */
[----:B---3--:R-:W-:Y:S05]  /*115e0*/  @!P0 BRA `(.L_x_8671) ;  /* 0xfffffffc00f08947 */ /* 0x008fea000383ffff */
.L_x_8665:
[----:B------:R-:W-:Y:S05]  /*115f0*/  BSYNC B0 ;  /* 0x0000000000007941 */ /* 0x000fea0003800000 */
.L_x_8664:
[----:B------:R-:W-:Y:S05]  /*11600*/  EXIT ;  /* 0x000000000000794d */ /* 0x000fea0003800000 */
.L_x_8525:
[----:B-1----:R-:W-:-:S04]  /*11610*/  IMAD.U32 R3, RZ, RZ, UR46 ;  /* 0x0000002eff037e24 */ /* 0x002fc8000f8e00ff */
[----:B------:R1:W2:Y:S03]  /*11620*/  SYNCS.PHASECHK.TRANS64.TRYWAIT P0, [R3+URZ+0x22800], R0 ;  /* 0x02280000030075a7 */ /* 0x0002a6000800017f */
[----:B--2---:R-:W-:Y:S05]  /*11630*/  @!P0 NANOSLEEP.SYNCS 0x989680 ;  /* 0x009896800000895d */ /* 0x004fea0003900000 */
[----:B------:R-:W2:Y:S02]  /*11640*/  @!P0 SYNCS.PHASECHK.TRANS64 P0, [R3+URZ+0x22800], R0 ;  /* 0x02280000030085a7 */ /* 0x000ea4000800007f */
[----:B--2---:R-:W-:Y:S05]  /*11650*/  @!P0 BRA `(.L_x_8525) ;  /* 0xfffffffc00ec8947 */ /* 0x004fea000383ffff */
[----:B------:R-:W-:Y:S05]  /*11660*/  BRA `(.L_x_8672) ;  /* 0xffffff0400347947 */ /* 0x000fea000383ffff */
.L_x_8529:
[----:B--2---:R-:W-:-:S04]  /*11670*/  IMAD.U32 R0, RZ, RZ, UR21 ;  /* 0x00000015ff007e24 */ /* 0x004fc8000f8e00ff */
[----:B------:R2:W3:Y:S03]  /*11680*/  SYNCS.PHASECHK.TRANS64.TRYWAIT P1, [R0+URZ+0x22830], R11 ;  /* 0x0228300b000075a7 */ /* 0x0004e6000802017f */
[----:B---3--:R-:W-:Y:S05]  /*11690*/  @!P1 NANOSLEEP.SYNCS 0x989680 ;  /* 0x009896800000995d */ /* 0x008fea0003900000 */
[----:B------:R-:W3:Y:S02]  /*116a0*/  @!P1 SYNCS.PHASECHK.TRANS64 P1, [R0+URZ+0x22830], R11 ;  /* 0x0228300b000095a7 */ /* 0x000ee4000802007f */
[----:B---3--:R-:W-:Y:S05]  /*116b0*/  @!P1 BRA `(.L_x_8529) ;  /* 0xfffffffc00ec9947 */ /* 0x008fea000383ffff */
[----:B------:R-:W-:Y:S05]  /*116c0*/  BRA `(.L_x_8528) ;  /* 0xffffff0400587947 */ /* 0x000fea000383ffff */
.L_x_8541:
[----:B---3--:R3:W4:Y:S02]  /*116d0*/  SYNCS.PHASECHK.TRANS64.TRYWAIT P1, [R8+URZ+0x22850], R11 ;  /* 0x0228500b080075a7 */ /* 0x008724000802017f */
[----:B----4-:R-:W-:Y:S05]  /*116e0*/  @!P1 NANOSLEEP.SYNCS 0x989680 ;  /* 0x009896800000995d */ /* 0x010fea0003900000 */
[----:B------:R-:W4:Y:S02]  /*116f0*/  @!P1 SYNCS.PHASECHK.TRANS64 P1, [R8+URZ+0x22850], R11 ;  /* 0x0228500b080095a7 */ /* 0x000f24000802007f */
[----:B----4-:R-:W-:Y:S05]  /*11700*/  @!P1 BRA `(.L_x_8541) ;  /* 0xfffffffc00f09947 */ /* 0x010fea000383ffff */
[----:B------:R-:W-:Y:S05]  /*11710*/  BRA `(.L_x_8540) ;  /* 0xffffff2400e07947 */ /* 0x000fea000383ffff */
.L_x_8549:
[----:B----4-:R-:W-:-:S04]  /*11720*/  IMAD.U32 R5, RZ, RZ, UR27 ;  /* 0x0000001bff057e24 */ /* 0x010fc8000f8e00ff */
[----:B------:R4:W1:Y:S03]  /*11730*/  SYNCS.PHASECHK.TRANS64.TRYWAIT P1, [R5+URZ+0x22830], R12 ;  /* 0x0228300c050075a7 */ /* 0x000866000802017f */
[----:B-1----:R-:W-:Y:S05]  /*11740*/  @!P1 NANOSLEEP.SYNCS 0x989680 ;  /* 0x009896800000995d */ /* 0x002fea0003900000 */
[----:B------:R-:W1:Y:S02]  /*11750*/  @!P1 SYNCS.PHASECHK.TRANS64 P1, [R5+URZ+0x22830], R12 ;  /* 0x0228300c050095a7 */ /* 0x000e64000802007f */
[----:B-1----:R-:W-:Y:S05]  /*11760*/  @!P1 BRA `(.L_x_8549) ;  /* 0xfffffffc00ec9947 */ /* 0x002fea000383ffff */
[----:B------:R-:W-:Y:S05]  /*11770*/  BRA `(.L_x_8548) ;  /* 0xffffff2c00507947 */ /* 0x000fea000383ffff */
.L_x_8561:
[----:B--2---:R2:W3:Y:S02]  /*11780*/  SYNCS.PHASECHK.TRANS64.TRYWAIT P1, [R11+URZ+0x22850], R12 ;  /* 0x0228500c0b0075a7 */ /* 0x0044e4000802017f */
[----:B---3--:R-:W-:Y:S05]  /*11790*/  @!P1 NANOSLEEP.SYNCS 0x989680 ;  /* 0x009896800000995d */ /* 0x008fea0003900000 */
[----:B------:R-:W3:Y:S02]  /*117a0*/  @!P1 SYNCS.PHASECHK.TRANS64 P1, [R11+URZ+0x22850], R12 ;  /* 0x0228500c0b0095a7 */ /* 0x000ee4000802007f */
[----:B---3--:R-:W-:Y:S05]  /*117b0*/  @!P1 BRA `(.L_x_8561) ;  /* 0xfffffffc00f09947 */ /* 0x008fea000383ffff */
[----:B------:R-:W-:Y:S05]  /*117c0*/  BRA `(.L_x_8560) ;  /* 0xffffff5800007947 */ /* 0x000fea000383ffff */
.L_x_8570:
[----:B--2---:R-:W-:-:S04]  /*117d0*/  IMAD.U32 R3, RZ, RZ, UR24 ;  /* 0x00000018ff037e24 */ /* 0x004fc8000f8e00ff */
[----:B------:R2:W3:Y:S03]  /*117e0*/  SYNCS.PHASECHK.TRANS64.TRYWAIT P2, [R3+URZ+0x22830], R8 ;  /* 0x02283008030075a7 */ /* 0x0004e6000804017f */
[----:B---3--:R-:W-:Y:S05]  /*117f0*/  @!P2 NANOSLEEP.SYNCS 0x989680 ;  /* 0x009896800000a95d */ /* 0x008fea0003900000 */
[----:B------:R-:W3:Y:S02]  /*11800*/  @!P2 SYNCS.PHASECHK.TRANS64 P2, [R3+URZ+0x22830], R8 ;  /* 0x022830080300a5a7 */ /* 0x000ee4000804007f */
[----:B---3--:R-:W-:Y:S05]  /*11810*/  @!P2 BRA `(.L_x_8570) ;  /* 0xfffffffc00eca947 */ /* 0x008fea000383ffff */
[----:B------:R-:W-:Y:S05]  /*11820*/  BRA `(.L_x_8569) ;  /* 0xffffff5c00847947 */ /* 0x000fea000383ffff */
.L_x_8574:
[----:B--2---:R2:W3:Y:S02]  /*11830*/  SYNCS.PHASECHK.TRANS64.TRYWAIT P2, [R183+URZ+0x22850], R8 ;  /* 0x02285008b70075a7 */ /* 0x0044e4000804017f */
[----:B---3--:R-:W-:Y:S05]  /*11840*/  @!P2 NANOSLEEP.SYNCS 0x989680 ;  /* 0x009896800000a95d */ /* 0x008fea0003900000 */
[----:B------:R-:W3:Y:S02]  /*11850*/  @!P2 SYNCS.PHASECHK.TRANS64 P2, [R183+URZ+0x22850], R8 ;  /* 0x02285008b700a5a7 */ /* 0x000ee4000804007f */
[----:B---3--:R-:W-:Y:S05]  /*11860*/  @!P2 BRA `(.L_x_8574) ;  /* 0xfffffffc00f0a947 */ /* 0x008fea000383ffff */
[----:B------:R-:W-:Y:S05]  /*11870*/  BRA `(.L_x_8573) ;  /* 0xffffff7400a47947 */ /* 0x000fea000383ffff */
.L_x_8580:
[----:B--2---:R-:W-:-:S04]  /*11880*/  IMAD.U32 R10, RZ, RZ, UR26 ;  /* 0x0000001aff0a7e24 */ /* 0x004fc8000f8e00ff */
[----:B------:R2:W3:Y:S03]  /*11890*/  SYNCS.PHASECHK.TRANS64.TRYWAIT P1, [R10+URZ+0x22830], R13 ;  /* 0x0228300d0a0075a7 */ /* 0x0004e6000802017f */
[----:B---3--:R-:W-:Y:S05]  /*118a0*/  @!P1 NANOSLEEP.SYNCS 0x989680 ;  /* 0x009896800000995d */ /* 0x008fea0003900000 */
[----:B------:R-:W3:Y:S02]  /*118b0*/  @!P1 SYNCS.PHASECHK.TRANS64 P1, [R10+URZ+0x22830], R13 ;  /* 0x0228300d0a0095a7 */ /* 0x000ee4000802007f */
[----:B---3--:R-:W-:Y:S05]  /*118c0*/  @!P1 BRA `(.L_x_8580) ;  /* 0xfffffffc00ec9947 */ /* 0x008fea000383ffff */
[----:B------:R-:W-:Y:S05]  /*118d0*/  BRA `(.L_x_8579) ;  /* 0xffffff7800a87947 */ /* 0x000fea000383ffff */
.L_x_8592:
[----:B--2---:R2:W3:Y:S02]  /*118e0*/  SYNCS.PHASECHK.TRANS64.TRYWAIT P1, [R12+URZ+0x22850], R13 ;  /* 0x0228500d0c0075a7 */ /* 0x0044e4000802017f */
[----:B---3--:R-:W-:Y:S05]  /*118f0*/  @!P1 NANOSLEEP.SYNCS 0x989680 ;  /* 0x009896800000995d */ /* 0x008fea0003900000 */
[----:B------:R-:W3:Y:S02]  /*11900*/  @!P1 SYNCS.PHASECHK.TRANS64 P1, [R12+URZ+0x22850], R13 ;  /* 0x0228500d0c0095a7 */ /* 0x000ee4000802007f */
[----:B---3--:R-:W-:Y:S05]  /*11910*/  @!P1 BRA `(.L_x_8592) ;  /* 0xfffffffc00f09947 */ /* 0x008fea000383ffff */
[----:B------:R-:W-:Y:S05]  /*11920*/  BRA `(.L_x_8591) ;  /* 0xffffffa400587947 */ /* 0x000fea000383ffff */
.L_x_8623:
        /* <DEDUP_REMOVED lines=10> */
.L_x_8673:
[----:B------:R-:W-:Y:S05]  /*119d0*/  BRA `(.L_x_8674) ;  /* 0xffffffd800ec7947 */ /* 0x000fea000383ffff */
.L_x_8624:
[----:B------:R-:W-:Y:S01]  /*119e0*/  BSSY B0, `(.L_x_8675) ;  /* 0x0000006000007945 */ /* 0x000fe20003800000 */
[----:B------:R-:W-:-:S07]  /*119f0*/  IMAD.MOV.U32 R15, RZ, RZ, -0x1 ;  /* 0xffffffffff0f7424 */ /* 0x000fce00078e00ff */
[----:B------:R-:W-:Y:S05]  /*11a00*/  WARPSYNC.COLLECTIVE R15, `(.L_x_8676) ;  /* 0x000000000f0c7348 */ /* 0x000fea0003c00000 */
[----:B------:R-:W-:Y:S02]  /*11a10*/  ELECT P6, UR62, PT ;  /* 0x00000000003e782f */ /* 0x000fe400038c0000 */
[----:B------:R-:W-:Y:S01]  /*11a20*/  MOV R14, UR62 ;  /* 0x0000003e000e7c02 */ /* 0x000fe20008000f00 */
[----:B------:R-:W-:Y:S10]  /*11a30*/  ENDCOLLECTIVE ;  /* 0x000000000000791b */ /* 0x000ff40003800000 */
.L_x_8676:
[----:B------:R-:W-:Y:S05]  /*11a40*/  BSYNC B0 ;  /* 0x0000000000007941 */ /* 0x000fea0003800000 */
.L_x_8675:
[----:B------:R-:W-:Y:S05]  /*11a50*/  BRA `(.L_x_8677) ;  /* 0xffffffd800dc7947 */ /* 0x000fea000383ffff */
.L_x_8627:
[----:B-1----:R1:W2:Y:S02]  /*11a60*/  SYNCS.PHASECHK.TRANS64.TRYWAIT P2, [R8+URZ+0x22840], R5 ;  /* 0x02284005080075a7 */ /* 0x0022a4000804017f */
[----:B--2---:R-:W-:Y:S05]  /*11a70*/  @!P2 NANOSLEEP.SYNCS 0x989680 ;  /* 0x009896800000a95d */ /* 0x004fea0003900000 */
[----:B------:R-:W2:Y:S02]  /*11a80*/  @!P2 SYNCS.PHASECHK.TRANS64 P2, [R8+URZ+0x22840], R5 ;  /* 0x022840050800a5a7 */ /* 0x000ea4000804007f */
[----:B--2---:R-:W-:Y:S05]  /*11a90*/  @!P2 BRA `(.L_x_8627) ;  /* 0xfffffffc00f0a947 */ /* 0x004fea000383ffff */
[----:B------:R-:W-:Y:S05]  /*11aa0*/  BRA `(.L_x_8678) ;  /* 0xffffffdc00387947 */ /* 0x000fea000383ffff */
.L_x_8629:
[----:B-1----:R-:W-:-:S04]  /*11ab0*/  IMAD.U32 R8, RZ, RZ, UR37 ;  /* 0x00000025ff087e24 */ /* 0x002fc8000f8e00ff */
[----:B------:R1:W2:Y:S03]  /*11ac0*/  SYNCS.PHASECHK.TRANS64.TRYWAIT P2, [R8+URZ+0x22820], R5 ;  /* 0x02282005080075a7 */ /* 0x0002a6000804017f */
[----:B--2---:R-:W-:Y:S05]  /*11ad0*/  @!P2 NANOSLEEP.SYNCS 0x989680 ;  /* 0x009896800000a95d */ /* 0x004fea0003900000 */
[----:B------:R-:W2:Y:S02]  /*11ae0*/  @!P2 SYNCS.PHASECHK.TRANS64 P2, [R8+URZ+0x22820], R5 ;  /* 0x022820050800a5a7 */ /* 0x000ea4000804007f */
[----:B--2---:R-:W-:Y:S05]  /*11af0*/  @!P2 BRA `(.L_x_8629) ;  /* 0xfffffffc00eca947 */ /* 0x004fea000383ffff */
[----:B------:R-:W-:Y:S05]  /*11b00*/  BRA `(.L_x_8679) ;  /* 0xffffffdc00d87947 */ /* 0x000fea000383ffff */
.L_x_8632:
[----:B-1----:R1:W2:Y:S02]  /*11b10*/  SYNCS.PHASECHK.TRANS64.TRYWAIT P2, [R8+URZ+0x22860], R5 ;  /* 0x02286005080075a7 */ /* 0x0022a4000804017f */
[----:B--2---:R-:W-:Y:S05]  /*11b20*/  @!P2 NANOSLEEP.SYNCS 0x989680 ;  /* 0x009896800000a95d */ /* 0x004fea0003900000 */
[----:B------:R-:W2:Y:S02]  /*11b30*/  @!P2 SYNCS.PHASECHK.TRANS64 P2, [R8+URZ+0x22860], R5 ;  /* 0x022860050800a5a7 */ /* 0x000ea4000804007f */
[----:B--2---:R-:W-:Y:S05]  /*11b40*/  @!P2 BRA `(.L_x_8632) ;  /* 0xfffffffc00f0a947 */ /* 0x004fea000383ffff */
[----:B------:R-:W-:Y:S05]  /*11b50*/  BRA `(.L_x_8680) ;  /* 0xffffffdc00ec7947 */ /* 0x000fea000383ffff */
.L_x_8639:
[----:B-1----:R1:W2:Y:S02]  /*11b60*/  SYNCS.PHASECHK.TRANS64.TRYWAIT P3, [R2+URZ+0x22840], R3 ;  /* 0x02284003020075a7 */ /* 0x0022a4000806017f */
[----:B--2---:R-:W-:Y:S05]  /*11b70*/  @!P3 NANOSLEEP.SYNCS 0x989680 ;  /* 0x009896800000b95d */ /* 0x004fea0003900000 */
[----:B------:R-:W2:Y:S02]  /*11b80*/  @!P3 SYNCS.PHASECHK.TRANS64 P3, [R2+URZ+0x22840], R3 ;  /* 0x022840030200b5a7 */ /* 0x000ea4000806007f */
[----:B--2---:R-:W-:Y:S05]  /*11b90*/  @!P3 BRA `(.L_x_8639) ;  /* 0xfffffffc00f0b947 */ /* 0x004fea000383ffff */
[----:B------:R-:W-:Y:S05]  /*11ba0*/  BRA `(.L_x_8681) ;  /* 0xffffffe400247947 */ /* 0x000fea000383ffff */
.L_x_8641:
[----:B---3--:R3:W4:Y:S02]  /*11bb0*/  SYNCS.PHASECHK.TRANS64.TRYWAIT P3, [R2+URZ+0x22860], R3 ;  /* 0x02286003020075a7 */ /* 0x008724000806017f */
[----:B----4-:R-:W-:Y:S05]  /*11bc0*/  @!P3 NANOSLEEP.SYNCS 0x989680 ;  /* 0x009896800000b95d */ /* 0x010fea0003900000 */
[----:B------:R-:W4:Y:S02]  /*11bd0*/  @!P3 SYNCS.PHASECHK.TRANS64 P3, [R2+URZ+0x22860], R3 ;  /* 0x022860030200b5a7 */ /* 0x000f24000806007f */
[----:B----4-:R-:W-:Y:S05]  /*11be0*/  @!P3 BRA `(.L_x_8641) ;  /* 0xfffffffc00f0b947 */ /* 0x010fea000383ffff */
[----:B------:R-:W-:Y:S05]  /*11bf0*/  BRA `(.L_x_8682) ;  /* 0xffffffe4006c7947 */ /* 0x000fea000383ffff */
.L_x_8647:
[----:B-1----:R1:W2:Y:S02]  /*11c00*/  SYNCS.PHASECHK.TRANS64.TRYWAIT P3, [R3+URZ+0x22840], R2 ;  /* 0x02284002030075a7 */ /* 0x0022a4000806017f */
[----:B--2---:R-:W-:Y:S05]  /*11c10*/  @!P3 NANOSLEEP.SYNCS 0x989680 ;  /* 0x009896800000b95d */ /* 0x004fea0003900000 */
[----:B------:R-:W2:Y:S02]  /*11c20*/  @!P3 SYNCS.PHASECHK.TRANS64 P3, [R3+URZ+0x22840], R2 ;  /* 0x022840020300b5a7 */ /* 0x000ea4000806007f */
[----:B--2---:R-:W-:Y:S05]  /*11c30*/  @!P3 BRA `(.L_x_8647) ;  /* 0xfffffffc00f0b947 */ /* 0x004fea000383ffff */
[----:B------:R-:W-:Y:S05]  /*11c40*/  BRA `(.L_x_8683) ;  /* 0xffffffe800947947 */ /* 0x000fea000383ffff */
.L_x_8649:
[----:B---3--:R3:W4:Y:S02]  /*11c50*/  SYNCS.PHASECHK.TRANS64.TRYWAIT P3, [R3+URZ+0x22860], R2 ;  /* 0x02286002030075a7 */ /* 0x008724000806017f */
[----:B----4-:R-:W-:Y:S05]  /*11c60*/  @!P3 NANOSLEEP.SYNCS 0x989680 ;  /* 0x009896800000b95d */ /* 0x010fea0003900000 */
[----:B------:R-:W4:Y:S02]  /*11c70*/  @!P3 SYNCS.PHASECHK.TRANS64 P3, [R3+URZ+0x22860], R2 ;  /* 0x022860020300b5a7 */ /* 0x000f24000806007f */
[----:B----4-:R-:W-:Y:S05]  /*11c80*/  @!P3 BRA `(.L_x_8649) ;  /* 0xfffffffc00f0b947 */ /* 0x010fea000383ffff */
[----:B------:R-:W-:Y:S05]  /*11c90*/  BRA `(.L_x_8684) ;  /* 0xffffffe800dc7947 */ /* 0x000fea000383ffff */
.L_x_8654:
[----:B-1----:R1:W2:Y:S02]  /*11ca0*/  SYNCS.PHASECHK.TRANS64.TRYWAIT P3, [R2+URZ+0x22840], R3 ;  /* 0x02284003020075a7 */ /* 0x0022a4000806017f */
[----:B--2---:R-:W-:Y:S05]  /*11cb0*/  @!P3 NANOSLEEP.SYNCS 0x989680 ;  /* 0x009896800000b95d */ /* 0x004fea0003900000 */
[----:B------:R-:W2:Y:S02]  /*11cc0*/  @!P3 SYNCS.PHASECHK.TRANS64 P3, [R2+URZ+0x22840], R3 ;  /* 0x022840030200b5a7 */ /* 0x000ea4000806007f */
[----:B--2---:R-:W-:Y:S05]  /*11cd0*/  @!P3 BRA `(.L_x_8654) ;  /* 0xfffffffc00f0b947 */ /* 0x004fea000383ffff */
[----:B------:R-:W-:Y:S05]  /*11ce0*/  BRA `(.L_x_8685) ;  /* 0xffffffec00e47947 */ /* 0x000fea000383ffff */
.L_x_8656:
[----:B--2---:R2:W3:Y:S02]  /*11cf0*/  SYNCS.PHASECHK.TRANS64.TRYWAIT P3, [R2+URZ+0x22860], R3 ;  /* 0x02286003020075a7 */ /* 0x0044e4000806017f */
[----:B---3--:R-:W-:Y:S05]  /*11d00*/  @!P3 NANOSLEEP.SYNCS 0x989680 ;  /* 0x009896800000b95d */ /* 0x008fea0003900000 */
[----:B------:R-:W3:Y:S02]  /*11d10*/  @!P3 SYNCS.PHASECHK.TRANS64 P3, [R2+URZ+0x22860], R3 ;  /* 0x022860030200b5a7 */ /* 0x000ee4000806007f */
[----:B---3--:R-:W-:Y:S05]  /*11d20*/  @!P3 BRA `(.L_x_8656) ;  /* 0xfffffffc00f0b947 */ /* 0x008fea000383ffff */
[----:B------:R-:W-:Y:S05]  /*11d30*/  BRA `(.L_x_8686) ;  /* 0xfffffff0002c7947 */ /* 0x000fea000383ffff */
.L_x_8661:
[----:B------:R-:W-:Y:S01]  /*11d40*/  BSSY B0, `(.L_x_8687) ;  /* 0x0000007000007945 */ /* 0x000fe20003800000 */
[----:B--2---:R-:W-:Y:S02]  /*11d50*/  IMAD.MOV.U32 R12, RZ, RZ, RZ ;  /* 0x000000ffff0c7224 */ /* 0x004fe400078e00ff */
[----:B------:R-:W-:Y:S02]  /*11d60*/  IMAD.MOV.U32 R11, RZ, RZ, 0x1f ;  /* 0x0000001fff0b7424 */ /* 0x000fe400078e00ff */
[----:B------:R-:W-:-:S07]  /*11d70*/  IMAD.MOV.U32 R15, RZ, RZ, -0x1 ;  /* 0xffffffffff0f7424 */ /* 0x000fce00078e00ff */
[----:B-1-34-:R-:W-:Y:S05]  /*11d80*/  WARPSYNC.COLLECTIVE R15, `(.L_x_8688) ;  /* 0x000000000f087348 */ /* 0x01afea0003c00000 */
[----:B------:R2:W1:Y:S02]  /*11d90*/  SHFL.IDX P6, R14, R13, R12, R11 ;  /* 0x0000000c0d0e7389 */ /* 0x00046400000c000b */
[----:B-1234-:R-:W-:Y:S01]  /*11da0*/  ENDCOLLECTIVE ;  /* 0x000000000000791b */ /* 0x01efe20003800000 */
.L_x_8688:
[----:B------:R-:W-:Y:S05]  /*11db0*/  BSYNC B0 ;  /* 0x0000000000007941 */ /* 0x000fea0003800000 */
.L_x_8687:
[----:B------:R-:W-:Y:S05]  /*11dc0*/  BRA `(.L_x_8689) ;  /* 0xfffffff400107947 */ /* 0x000fea000383ffff */
.L_x_8663:
[----:B-1----:R1:W2:Y:S02]  /*11dd0*/  SYNCS.PHASECHK.TRANS64.TRYWAIT P0, [R7+URZ+0x22820], R0 ;  /* 0x02282000070075a7 */ /* 0x0022a4000800017f */
[----:B--2---:R-:W-:Y:S05]  /*11de0*/  @!P0 NANOSLEEP.SYNCS 0x989680 ;  /* 0x009896800000895d */ /* 0x004fea0003900000 */
[----:B------:R-:W2:Y:S02]  /*11df0*/  @!P0 SYNCS.PHASECHK.TRANS64 P0, [R7+URZ+0x22820], R0 ;  /* 0x02282000070085a7 */ /* 0x000ea4000800007f */
[----:B--2---:R-:W-:Y:S05]  /*11e00*/  @!P0 BRA `(.L_x_8663) ;  /* 0xfffffffc00f08947 */ /* 0x004fea000383ffff */
[----:B------:R-:W-:Y:S05]  /*11e10*/  BRA `(.L_x_8690) ;  /* 0xfffffff400587947 */ /* 0x000fea000383ffff */
.L_x_8667:
[----:B-1----:R1:W2:Y:S02]  /*11e20*/  SYNCS.PHASECHK.TRANS64.TRYWAIT P0, [R5+URZ], R4 ;  /* 0x00000004050075a7 */ /* 0x0022a4000800017f */
[----:B--2---:R-:W-:Y:S05]  /*11e30*/  @!P0 NANOSLEEP.SYNCS 0x989680 ;  /* 0x009896800000895d */ /* 0x004fea0003900000 */
[----:B------:R-:W2:Y:S02]  /*11e40*/  @!P0 SYNCS.PHASECHK.TRANS64 P0, [R5+URZ], R4 ;  /* 0x00000004050085a7 */ /* 0x000ea4000800007f */
[----:B--2---:R-:W-:Y:S05]  /*11e50*/  @!P0 BRA `(.L_x_8667) ;  /* 0xfffffffc00f08947 */ /* 0x004fea000383ffff */
[----:B------:R-:W-:Y:S05]  /*11e60*/  BRA `(.L_x_8691) ;  /* 0xfffffff400ac7947 */ /* 0x000fea000383ffff */
.L_x_8668:
[----:B--2---:R2:W3:Y:S02]  /*11e70*/  SYNCS.PHASECHK.TRANS64.TRYWAIT P0, [R3+URZ], R0 ;  /* 0x00000000030075a7 */ /* 0x0044e4000800017f */
[----:B---3--:R-:W-:Y:S05]  /*11e80*/  @!P0 NANOSLEEP.SYNCS 0x989680 ;  /* 0x009896800000895d */ /* 0x008fea0003900000 */
[----:B------:R-:W3:Y:S02]  /*11e90*/  @!P0 SYNCS.PHASECHK.TRANS64 P0, [R3+URZ], R0 ;  /* 0x00000000030085a7 */ /* 0x000ee4000800007f */
[----:B---3--:R-:W-:Y:S05]  /*11ea0*/  @!P0 BRA `(.L_x_8668) ;  /* 0xfffffffc00f08947 */ /* 0x008fea000383ffff */
[----:B------:R-:W-:Y:S05]  /*11eb0*/  BRA `(.L_x_8692) ;  /* 0xfffffff400a07947 */ /* 0x000fea000383ffff */
.L_x_8670:
[----:B-1----:R1:W2:Y:S02]  /*11ec0*/  SYNCS.PHASECHK.TRANS64.TRYWAIT P0, [R5+URZ], R4 ;  /* 0x00000004050075a7 */ /* 0x0022a4000800017f */
[----:B--2---:R-:W-:Y:S05]  /*11ed0*/  @!P0 NANOSLEEP.SYNCS 0x989680 ;  /* 0x009896800000895d */ /* 0x004fea0003900000 */
[----:B------:R-:W2:Y:S02]  /*11ee0*/  @!P0 SYNCS.PHASECHK.TRANS64 P0, [R5+URZ], R4 ;  /* 0x00000004050085a7 */ /* 0x000ea4000800007f */
[----:B--2---:R-:W-:Y:S05]  /*11ef0*/  @!P0 BRA `(.L_x_8670) ;  /* 0xfffffffc00f08947 */ /* 0x004fea000383ffff */
[----:B------:R-:W-:Y:S05]  /*11f00*/  BRA `(.L_x_8693) ;  /* 0xfffffff400a47947 */ /* 0x000fea000383ffff */
.L_x_8694:
        /* <DEDUP_REMOVED lines=15> */
.L_x_11964:


//--------------------- .text._ZN7cutlass13device_kernelIN5flash11enable_sm90INS1_16FlashAttnFwdSm90INS1_25CollectiveMainloopFwdSm90ILi2EN4cute5tupleIJNS5_1CILi1EEES8_S8_EEENS6_IJNS7_ILi128EEENS7_ILi96EEENS7_ILi64EEEEEELi256ENS_10bfloat16_tEfNS_4arch4Sm90ELb0ELb1ELb0ELb0ELb0ELb0ELb1ELb1ELb0ELb0ELb0ELb0EEENS1_21CollectiveEpilogueFwdINS6_IJSA_NS7_ILi256EEESB_EEES9_SE_SG_Li256ELb0ELb0ELb0ELb0EEENS1_30DynamicPersistentTileSchedulerILi256ELi32ELb0ELb0ELb1EEEEEEEEEvNT_6ParamsE --------------------------
	.section	.text._ZN7cutlass13device_kernelIN5flash11enable_sm90INS1_16FlashAttnFwdSm90INS1_25CollectiveMainloopFwdSm90ILi2EN4cute5tupleIJNS5_1CILi1EEES8_S8_EEENS6_IJNS7_ILi128EEENS7_ILi96EEENS7_ILi64EEEEEELi256ENS_10bfloat16_tEfNS_4arch4Sm90ELb0ELb1ELb0ELb0ELb0ELb0ELb1ELb1ELb0ELb0ELb0ELb0EEENS1_21CollectiveEpilogueFwdINS6_IJSA_NS7_ILi256EEESB_EEES9_SE_SG_Li256ELb0ELb0ELb0ELb0EEENS1_30DynamicPersistentTileSchedulerILi256ELi32ELb0ELb0ELb1EEEEEEEEEvNT_6ParamsE,"ax",@progbits
	.align	128
.text._ZN7cutlass13device_kernelIN5flash11enable_sm90INS1_16FlashAttnFwdSm90INS1_25CollectiveMainloopFwdSm90ILi2EN4cute5tupleIJNS5_1CILi1EEES8_S8_EEENS6_IJNS7_ILi128EEENS7_ILi96EEENS7_ILi64EEEEEELi256ENS_10bfloat16_tEfNS_4arch4Sm90ELb0ELb1ELb0ELb0ELb0ELb0ELb1ELb1ELb0ELb0ELb0ELb0EEENS1_21CollectiveEpilogueFwdINS6_IJSA_NS7_ILi256EEESB_EEES9_SE_SG_Li256ELb0ELb0ELb0ELb0EEENS1_30DynamicPersistentTileSchedulerILi256ELi32ELb0ELb0ELb1EEEEEEEEEvNT_6ParamsE:
        .type           _ZN7cutlass13device_kernelIN5flash11enable_sm90INS1_16FlashAttnFwdSm90INS1_25CollectiveMainloopFwdSm90ILi2EN4cute5tupleIJNS5_1CILi1EEES8_S8_EEENS6_IJNS7_ILi128EEENS7_ILi96EEENS7_ILi64EEEEEELi256ENS_10bfloat16_tEfNS_4arch4Sm90ELb0ELb1ELb0ELb0ELb0ELb0ELb1ELb1ELb0ELb0ELb0ELb0EEENS1_21CollectiveEpilogueFwdINS6_IJSA_NS7_ILi256EEESB_EEES9_SE_SG_Li256ELb0ELb0ELb0ELb0EEENS1_30DynamicPersistentTileSchedulerILi256ELi32ELb0ELb0ELb1EEEEEEEEEvNT_6ParamsE,@function
        .size           _ZN7cutlass13device_kernelIN5flash11enable_sm90INS1_16FlashAttnFwdSm90INS1_25CollectiveMainloopFwdSm90ILi2EN4cute5tupleIJNS5_1CILi1EEES8_S8_EEENS6_IJNS7_ILi128EEENS7_ILi96EEENS7_ILi64EEEEEELi256ENS_10bfloat16_tEfNS_4arch4Sm90ELb0ELb1ELb0ELb0ELb0ELb0ELb1ELb1ELb0ELb0ELb0ELb0EEENS1_21CollectiveEpilogueFwdINS6_IJSA_NS7_ILi256EEESB_EEES9_SE_SG_Li256ELb0ELb0ELb0ELb0EEENS1_30DynamicPersistentTileSchedulerILi256ELi32ELb0ELb0ELb1EEEEEEEEEvNT_6ParamsE,(.L_x_11965 - _ZN7cutlass13device_kernelIN5flash11enable_sm90INS1_16FlashAttnFwdSm90INS1_25CollectiveMainloopFwdSm90ILi2EN4cute5tupleIJNS5_1CILi1EEES8_S8_EEENS6_IJNS7_ILi128EEENS7_ILi96EEENS7_ILi64EEEEEELi256ENS_10bfloat16_tEfNS_4arch4Sm90ELb0ELb1ELb0ELb0ELb0ELb0ELb1ELb1ELb0ELb0ELb0ELb0EEENS1_21CollectiveEpilogueFwdINS6_IJSA_NS7_ILi256EEESB_EEES9_SE_SG_Li256ELb0ELb0ELb0ELb0EEENS1_30DynamicPersistentTileSchedulerILi256ELi32ELb0ELb0ELb1EEEEEEEEEvNT_6ParamsE)
        .other          _ZN7cutlass13device_kernelIN5flash11enable_sm90INS1_16FlashAttnFwdSm90INS1_25CollectiveMainloopFwdSm90ILi2EN4cute5tupleIJNS5_1CILi1EEES8_S8_EEENS6_IJNS7_ILi128EEENS7_ILi96EEENS7_ILi64EEEEEELi256ENS_10bfloat16_tEfNS_4arch4Sm90ELb0ELb1ELb0ELb0ELb0ELb0ELb1ELb1ELb0ELb0ELb0ELb0EEENS1_21CollectiveEpilogueFwdINS6_IJSA_NS7_ILi256EEESB_EEES9_SE_SG_Li256ELb0ELb0ELb0ELb0EEENS1_30DynamicPersistentTileSchedulerILi256ELi32ELb0ELb0ELb1EEEEEEEEEvNT_6ParamsE,@"STO_CUDA_ENTRY STV_DEFAULT"
_ZN7cutlass13device_kernelIN5flash11enable_sm90INS1_16FlashAttnFwdSm90INS1_25CollectiveMainloopFwdSm90ILi2EN4cute5tupleIJNS5_1CILi1EEES8_S8_EEENS6_IJNS7_ILi128EEENS7_ILi96EEENS7_ILi64EEEEEELi256ENS_10bfloat16_tEfNS_4arch4Sm90ELb0ELb1ELb0ELb0ELb0ELb0ELb1ELb1ELb0ELb0ELb0ELb0EEENS1_21CollectiveEpilogueFwdINS6_IJSA_NS7_ILi256EEESB_EEES9_SE_SG_Li256ELb0ELb0ELb0ELb0EEENS1_30DynamicPersistentTileSchedulerILi256ELi32ELb0ELb0ELb1EEEEEEEEEvNT_6ParamsE:
[----:B------:R-:W1:Y:S02]  /*0000*/  LDC R1, c[0x0][0x28] ;  /* 0x00000a00ff017b82 */ /* 0x000e640000000800 */
[----:B-1----:R-:W-:Y:S01]  /*0010*/  VIADD R1, R1, 0xfffffb90 ;  /* 0xfffffb9001017836 */ /* 0x002fe20000000000 */
[----:B------:R-:W1:Y:S01]  /*0020*/  S2R R3, SR_TID.X ;  /* 0x0000000000037919 */ /* 0x000e620000002100 */
[----:B------:R-:W-:Y:S01]  /*0030*/  ELECT P0, URZ, PT ;  /* 0x00000000003f782f */ /* 0x000fe20003800000 */
[----:B------:R-:W-:Y:S01]  /*0040*/  BSSY B0, `(.L_x_8695) ;  /* 0x000001b000007945 */ /* 0x000fe20003800000 */
[----:B------:R-:W-:Y:S02]  /*0050*/  ULDC UR4, c[0x0][0x20] ;  /* 0x0000080000047ab9 */ /* 0x000fe40000000800 */
[----:B------:R-:W-:Y:S01]  /*0060*/  IADD3 R16, P1, R1, UR4, RZ ;  /* 0x0000000401107c10 */ /* 0x000fe2000ff3e0ff */
[----:B------:R-:W-:-:S04]  /*0070*/  ULDC UR4, c[0x0][0x24] ;  /* 0x0000090000047ab9 */ /* 0x000fc80000000800 */
[----:B------:R-:W-:Y:S01]  /*0080*/  IMAD.X R17, RZ, RZ, UR4, P1 ;  /* 0x00000004ff117e24 */ /* 0x000fe200088e06ff */
        /* <DEDUP_REMOVED lines=22> */
.L_x_8696:
[----:B------:R-:W-:Y:S05]  /*01f0*/  BSYNC B0 ;  /* 0x0000000000007941 */ /* 0x000fea0003800000 */
.L_x_8695:
        /* <DEDUP_REMOVED lines=39> */
.L_x_8697:
        /* <DEDUP_REMOVED lines=22> */
.L_x_8698:
        /* <DEDUP_REMOVED lines=18> */
.L_x_8699:
        /* <DEDUP_REMOVED lines=22> */
.L_x_8700:
        /* <DEDUP_REMOVED lines=22> */
.L_x_8701:
[----:B------:R-:W-:Y:S01]  /*09b0*/  IADD3 R2, P0, R16, 0x70, RZ ;  /* 0x0000007010027810 */ /* 0x000fe20007f1e0ff */
[----:B------:R-:W-:Y:S01]  /*09c0*/  UMOV UR38, 0x1 ;  /* 0x0000000100267882 */ /* 0x000fe20000000000 */
[----:B------:R-:W-:Y:S01]  /*09d0*/  PLOP3.LUT P1, PT, PT, PT, UP0, 0x80, 0x0 ;  /* 0x000000000000781c */ /* 0x000fe20003f2f008 */
[----:B------:R-:W-:Y:S01]  /*09e0*/  NOP ;  /* 0x0000000000007918 */ /* 0x000fe20000000000 */
[----:B------:R-:W-:Y:S01]  /*09f0*/  USEL UR38, UR38, 0x2, !UP0 ;  /* 0x0000000226267887 */ /* 0x000fe2000c000000 */
[----:B------:R5:W-:Y:S01]  /*0a00*/  STL [R1+0x464], R2 ;  /* 0x0004640201007387 */ /* 0x000be20000100800 */
[----:B------:R-:W-:Y:S01]  /*0a10*/  ULDC.64 UR46, c[0x0][0x208] ;  /* 0x00008200002e7ab9 */ /* 0x000fe20000000a00 */
[----:B------:R-:W-:Y:S02]  /*0a20*/  IMAD.MOV.U32 R22, RZ, RZ, R16 ;  /* 0x000000ffff167224 */ /* 0x000fe400078e0010 */
[--C-:B------:R-:W-:Y:S02]  /*0a30*/  IMAD.MOV.U32 R23, RZ, RZ, R17.reuse ;  /* 0x000000ffff177224 */ /* 0x100fe400078e0011 */
[----:B-----5:R-:W-:-:S05]  /*0a40*/  IMAD.X R2, RZ, RZ, R17, P0 ;  /* 0x000000ffff027224 */ /* 0x020fca00000e0611 */
[----:B------:R1:W-:Y:S02]  /*0a50*/  STL [R1+0x460], R2 ;  /* 0x0004600201007387 */ /* 0x0003e40000100800 */
[----:B-1234-:R-:W-:Y:S06]  /*0a60*/  BAR.SYNC.DEFER_BLOCKING 0x0 ;  /* 0x0000000000007b1d */ /* 0x01efec0000010000 */
[----:B------:R-:W-:Y:S05]  /*0a70*/  @!P1 BRA `(.L_x_8702) ;  /* 0x000001f800409947 */ /* 0x000fea0003800000 */
.L_x_8703:
        /* <DEDUP_REMOVED lines=8> */
[----:B------:R-:W-:Y:S01]  /*0b00*/  ISETP.NE.AND P0, PT, R26, 0x1, PT ;  /* 0x000000011a00780c */ /* 0x000fe20003f05270 */
[----:B------:R2:W-:-:S12]  /*0b10*/  STL.64 [R1+0x210], RZ ;  /* 0x000210ff01007387 */ /* 0x0005d80000100a00 */
[----:B------:R-:W-:Y:S06]  /*0b20*/  @!P0 BAR.ARV 0x9, 0x100 ;  /* 0x0244000000008b1d */ /* 0x000fec0000002000 */
[C---:B------:R-:W-:Y:S02]  /*0b30*/  IADD3 R217, P1, R16.reuse, 0x210, RZ ;  /* 0x0000021010d97810 */ /* 0x040fe40007f3e0ff */
[----:B------:R-:W-:Y:S01]  /*0b40*/  IADD3 R219, P2, R16, 0x21c, RZ ;  /* 0x0000021c10db7810 */ /* 0x000fe20007f5e0ff */
[----:B------:R2:W-:Y:S01]  /*0b50*/  STL [R1+0x218], RZ ;  /* 0x000218ff01007387 */ /* 0x0005e20000100800 */
[----:B-1----:R-:W-:Y:S01]  /*0b60*/  ISETP.LE.AND P0, PT, R0, UR5, PT ;  /* 0x0000000500007c0c */ /* 0x002fe2000bf03270 */
[----:B------:R-:W-:-:S02]  /*0b70*/  IMAD.X R216, RZ, RZ, R17, P1 ;  /* 0x000000ffffd87224 */ /* 0x000fc400008e0611 */
[----:B------:R2:W-:Y:S01]  /*0b80*/  STL [R1+0x21c], RZ ;  /* 0x00021cff01007387 */ /* 0x0005e20000100800 */
[----:B------:R-:W-:-:S09]  /*0b90*/  IMAD.X R218, RZ, RZ, R17, P2 ;  /* 0x000000ffffda7224 */ /* 0x000fd200010e0611 */
[----:B--2---:R-:W-:Y:S05]  /*0ba0*/  @P0 EXIT ;  /* 0x000000000000094d */ /* 0x004fea0003800000 */
[----:B------:R-:W1:Y:S01]  /*0bb0*/  S2R R8, SR_TID.X ;  /* 0x0000000000087919 */ /* 0x000e620000002100 */
[----:B------:R-:W2:Y:S01]  /*0bc0*/  S2UR UR6, SR_CgaCtaId ;  /* 0x00000000000679c3 */ /* 0x000ea20000008800 */
[----:B------:R-:W-:Y:S01]  /*0bd0*/  UMOV UR50, 0x400 ;  /* 0x0000040000327882 */ /* 0x000fe20000000000 */
[----:B------:R-:W-:Y:S01]  /*0be0*/  IMAD.MOV.U32 R195, RZ, RZ, 0x2 ;  /* 0x00000002ffc37424 */ /* 0x000fe200078e00ff */
[C---:B------:R-:W-:Y:S01]  /*0bf0*/  IADD3 R203, -R26.reuse, 0xb, RZ ;  /* 0x0000000b1acb7810 */ /* 0x040fe20007ffe1ff */
[----:B------:R-:W-:Y:S01]  /*0c00*/  VIADD R208, R26, 0x8 ;  /* 0x000000081ad07836 */ /* 0x000fe20000000000 */
[----:B------:R-:W-:-:S03]  /*0c10*/  ULDC.64 UR36, c[0x0][0x198] ;  /* 0x0000660000247ab9 */ /* 0x000fc60000000a00 */
[----:B------:R-:W3:Y:S01]  /*0c20*/  S2UR UR4, SR_SWINHI ;  /* 0x00000000000479c3 */ /* 0x000ee20000002f00 */
[----:B--2---:R-:W-:Y:S01]  /*0c30*/  ULEA UR50, UR6, UR50, 0x18 ;  /* 0x0000003206327291 */ /* 0x004fe2000f8ec03f */
[----:B-1----:R-:W-:-:S06]  /*0c40*/  VIADD R197, R8, 0xffffff80 ;  /* 0xffffff8008c57836 */ /* 0x002fcc0000000000 */
[----:B------:R-:W-:Y:S01]  /*0c50*/  UMOV UR48, UR50 ;  /* 0x0000003200307c82 */ /* 0x000fe20008000000 */
[----:B---3--:R-:W-:Y:S01]  /*0c60*/  UMOV UR49, UR4 ;  /* 0x0000000400317c82 */ /* 0x008fe20008000000 */
[----:B------:R-:W-:Y:S01]  /*0c70*/  LOP3.LUT R8, R8, 0x7f, RZ, 0xc0, !PT ;  /* 0x0000007f08087812 */ /* 0x000fe200078ec0ff */
[----:B------:R-:W-:Y:S01]  /*0c80*/  UMOV UR4, UR5 ;  /* 0x0000000500047c82 */ /* 0x000fe20008000000 */
[----:B------:R-:W-:Y:S02]  /*0c90*/  SHF.R.S32.HI R0, RZ, 0x1f, R197 ;  /* 0x0000001fff007819 */ /* 0x000fe400000114c5 */
[----:B------:R-:W-:Y:S02]  /*0ca0*/  ISETP.NE.AND P0, PT, R8, RZ, PT ;  /* 0x000000ff0800720c */ /* 0x000fe40003f05270 */
[CC--:B------:R-:W-:Y:S02]  /*0cb0*/  LEA.HI R2, R0.reuse, R197.reuse, RZ, 0x4 ;  /* 0x000000c500027211 */ /* 0x0c0fe400078f20ff */
[----:B------:R-:W-:-:S02]  /*0cc0*/  LEA.HI R19, R0, R197, RZ, 0x7 ;  /* 0x000000c500137211 */ /* 0x000fc400078f38ff */
[----:B------:R-:W-:Y:S02]  /*0cd0*/  SHF.R.S32.HI R3, RZ, 0x4, R2 ;  /* 0x00000004ff037819 */ /* 0x000fe40000011402 */
[----:B------:R-:W-:Y:S02]  /*0ce0*/  LEA.HI R221, R0, R197, RZ, 0x5 ;  /* 0x000000c500dd7211 */ /* 0x000fe400078f28ff */
[C---:B------:R-:W-:Y:S02]  /*0cf0*/  LEA.HI R5, R2.reuse, R3, RZ, 0x1 ;  /* 0x0000000302057211 */ /* 0x040fe400078f08ff */
[----:B------:R-:W-:Y:S02]  /*0d00*/  LOP3.LUT R4, R2, 0x3fffff0, RZ, 0xc0, !PT ;  /* 0x03fffff002047812 */ /* 0x000fe400078ec0ff */
[----:B------:R-:W-:Y:S02]  /*0d10*/  LOP3.LUT R2, R19, 0xffffff80, RZ, 0xc0, !PT ;  /* 0xffffff8013027812 */ /* 0x000fe400078ec0ff */
[----:B------:R-:W-:Y:S01]  /*0d20*/  LOP3.LUT R6, R5, 0x1ffffffe, RZ, 0xc0, !PT ;  /* 0x1ffffffe05067812 */ /* 0x000fe200078ec0ff */
[C---:B------:R-:W-:Y:S01]  /*0d30*/  IMAD.IADD R4, R197.reuse, 0x1, -R4 ;  /* 0x00000001c5047824 */ /* 0x040fe200078e0a04 */
[----:B------:R-:W-:Y:S01]  /*0d40*/  SHF.R.S32.HI R221, RZ, 0x5, R221 ;  /* 0x00000005ffdd7819 */ /* 0x000fe200000114dd */
[----:B------:R-:W-:Y:S01]  /*0d50*/  IMAD.IADD R209, R197, 0x1, -R2 ;  /* 0x00000001c5d17824 */ /* 0x000fe200078e0a02 */
[----:B------:R-:W-:Y:S01]  /*0d60*/  SHF.R.S32.HI R220, RZ, 0x7, R19 ;  /* 0x00000007ffdc7819 */ /* 0x000fe20000011413 */
[----:B------:R-:W-:Y:S01]  /*0d70*/  IMAD.IADD R6, R3, 0x1, -R6 ;  /* 0x0000000103067824 */ /* 0x000fe200078e0a06 */
[----:B------:R-:W-:Y:S01]  /*0d80*/  LEA.HI R198, R0, R197, RZ, 0x3 ;  /* 0x000000c500c67211 */ /* 0x000fe200078f18ff */
[----:B------:R-:W-:Y:S01]  /*0d90*/  IMAD R3, R221, 0x10, R4 ;  /* 0x00000010dd037824 */ /* 0x000fe200078e0204 */
[----:B------:R-:W-:-:S02]  /*0da0*/  SHF.R.S32.HI R2, RZ, 0x1f, R209 ;  /* 0x0000001fff027819 */ /* 0x000fc400000114d1 */
[----:B------:R-:W-:Y:S01]  /*0db0*/  SEL R204, RZ, 0x1, P0 ;  /* 0x00000001ffcc7807 */ /* 0x000fe20000000000 */
[----:B------:R-:W-:Y:S01]  /*0dc0*/  IMAD R3, R3, 0x8, R6 ;  /* 0x0000000803037824 */ /* 0x000fe200078e0206 */
[CC--:B------:R-:W-:Y:S02]  /*0dd0*/  LEA.HI R27, R2.reuse, R209.reuse, RZ, 0x2 ;  /* 0x000000d1021b7211 */ /* 0x0c0fe400078f10ff */
[----:B------:R-:W-:Y:S01]  /*0de0*/  LEA.HI R2, R2, R209, RZ, 0x5 ;  /* 0x000000d102027211 */ /* 0x000fe200078f28ff */
[----:B------:R-:W-:Y:S01]  /*0df0*/  IMAD.SHL.U32 R194, R3, 0x8, RZ ;  /* 0x0000000803c27824 */ /* 0x000fe200078e00ff */
[--C-:B------:R-:W-:Y:S02]  /*0e00*/  SHF.R.S32.HI R3, RZ, 0x2, R27.reuse ;  /* 0x00000002ff037819 */ /* 0x100fe4000001141b */
[----:B------:R-:W-:Y:S01]  /*0e10*/  SHF.R.S32.HI R4, RZ, 0x1f, R27 ;  /* 0x0000001fff047819 */ /* 0x000fe2000001141b */
[----:B------:R-:W-:Y:S01]  /*0e20*/  IMAD.WIDE R194, R194, R195, UR48 ;  /* 0x00000030c2c27e25 */ /* 0x000fe2000f8e02c3 */
[----:B------:R-:W-:-:S02]  /*0e30*/  SHF.R.S32.HI R2, RZ, 0x5, R2 ;  /* 0x00000005ff027819 */ /* 0x000fc40000011402 */
[----:B------:R-:W-:Y:S02]  /*0e40*/  LEA.HI R4, R4, R3, RZ, 0x3 ;  /* 0x0000000304047211 */ /* 0x000fe400078f18ff */
[C---:B------:R-:W-:Y:S02]  /*0e50*/  IADD3 R9, P5, R194.reuse, 0x20, RZ ;  /* 0x00000020c2097810 */ /* 0x040fe40007fbe0ff */
[----:B------:R-:W-:Y:S02]  /*0e60*/  IADD3 R7, P6, R194, 0x40, RZ ;  /* 0x00000040c2077810 */ /* 0x000fe40007fde0ff */
[----:B------:R-:W-:Y:S02]  /*0e70*/  LOP3.LUT R4, R4, 0xfffffff8, RZ, 0xc0, !PT ;  /* 0xfffffff804047812 */ /* 0x000fe400078ec0ff */
[----:B------:R-:W-:Y:S02]  /*0e80*/  LOP3.LUT R6, R9, 0x380, RZ, 0xc0, !PT ;  /* 0x0000038009067812 */ /* 0x000fe400078ec0ff */
[----:B------:R-:W-:Y:S01]  /*0e90*/  LOP3.LUT R5, R7, 0x380, RZ, 0xc0, !PT ;  /* 0x0000038007057812 */ /* 0x000fe200078ec0ff */
[----:B------:R-:W-:Y:S01]  /*0ea0*/  IMAD.IADD R3, R3, 0x1, -R4 ;  /* 0x0000000103037824 */ /* 0x000fe200078e0a04 */
[----:B------:R-:W-:-:S02]  /*0eb0*/  SHF.R.U64 R6, R6, 0x3, RZ ;  /* 0x0000000306067819 */ /* 0x000fc400000012ff */
[----:B------:R-:W-:Y:S01]  /*0ec0*/  SHF.R.U64 R4, R5, 0x3, RZ ;  /* 0x0000000305047819 */ /* 0x000fe200000012ff */
[----:B------:R-:W-:Y:S01]  /*0ed0*/  IMAD R200, R2, 0x10, R3 ;  /* 0x0000001002c87824 */ /* 0x000fe200078e0203 */
[----:B------:R-:W-:Y:S01]  /*0ee0*/  IADD3 R11, P3, R194, 0x4020, RZ ;  /* 0x00004020c20b7810 */ /* 0x000fe20007f7e0ff */
[--C-:B------:R-:W-:Y:S01]  /*0ef0*/  IMAD.X R3, RZ, RZ, R195.reuse, P5 ;  /* 0x000000ffff037224 */ /* 0x100fe200028e06c3 */
[----:B------:R-:W-:Y:S01]  /*0f00*/  LOP3.LUT R2, R6, R9, RZ, 0x3c, !PT ;  /* 0x0000000906027212 */ /* 0x000fe200078e3cff */
[----:B------:R-:W-:Y:S01]  /*0f10*/  IMAD.X R5, RZ, RZ, R195, P6 ;  /* 0x000000ffff057224 */ /* 0x000fe200030e06c3 */
[----:B------:R-:W-:Y:S02]  /*0f20*/  LOP3.LUT R4, R4, R7, RZ, 0x3c, !PT ;  /* 0x0000000704047212 */ /* 0x000fe400078e3cff */
[C---:B------:R-:W-:Y:S02]  /*0f30*/  IADD3 R7, P1, R194.reuse, 0x60, RZ ;  /* 0x00000060c2077810 */ /* 0x040fe40007f3e0ff */
[----:B------:R-:W-:-:S02]  /*0f40*/  IADD3 R9, P2, R194, 0x4000, RZ ;  /* 0x00004000c2097810 */ /* 0x000fc40007f5e0ff */
[----:B------:R-:W-:Y:S02]  /*0f50*/  LOP3.LUT R10, R11, 0x380, RZ, 0xc0, !PT ;  /* 0x000003800b0a7812 */ /* 0x000fe400078ec0ff */
[----:B------:R-:W-:Y:S02]  /*0f60*/  LOP3.LUT R6, R7, 0x380, RZ, 0xc0, !PT ;  /* 0x0000038007067812 */ /* 0x000fe400078ec0ff */
[----:B------:R-:W-:Y:S02]  /*0f70*/  LOP3.LUT R8, R9, 0x380, RZ, 0xc0, !PT ;  /* 0x0000038009087812 */ /* 0x000fe400078ec0ff */
[----:B------:R-:W-:Y:S02]  /*0f80*/  SHF.R.U64 R10, R10, 0x3, RZ ;  /* 0x000000030a0a7819 */ /* 0x000fe400000012ff */
[----:B------:R-:W-:Y:S02]  /*0f90*/  SHF.R.U64 R6, R6, 0x3, RZ ;  /* 0x0000000306067819 */ /* 0x000fe400000012ff */
[----:B------:R-:W-:-:S02]  /*0fa0*/  SHF.R.U64 R8, R8, 0x3, RZ ;  /* 0x0000000308087819 */ /* 0x000fc400000012ff */
[----:B------:R-:W-:Y:S02]  /*0fb0*/  LOP3.LUT R10, R10, R11, RZ, 0x3c, !PT ;  /* 0x0000000b0a0a7212 */ /* 0x000fe400078e3cff */
[----:B------:R-:W-:Y:S02]  /*0fc0*/  IADD3 R11, P6, R194, 0x8000, RZ ;  /* 0x00008000c20b7810 */ /* 0x000fe40007fde0ff */
[----:B------:R-:W-:Y:S01]  /*0fd0*/  LOP3.LUT R6, R6, R7, RZ, 0x3c, !PT ;  /* 0x0000000706067212 */ /* 0x000fe200078e3cff */
[--C-:B------:R-:W-:Y:S01]  /*0fe0*/  IMAD.X R7, RZ, RZ, R195.reuse, P1 ;  /* 0x000000ffff077224 */ /* 0x100fe200008e06c3 */
[----:B------:R-:W-:Y:S01]  /*0ff0*/  LOP3.LUT R8, R8, R9, RZ, 0x3c, !PT ;  /* 0x0000000908087212 */ /* 0x000fe200078e3cff */
[----:B------:R-:W-:Y:S01]  /*1000*/  IMAD.X R9, RZ, RZ, R195, P2 ;  /* 0x000000ffff097224 */ /* 0x000fe200010e06c3 */
[----:B------:R-:W-:Y:S02]  /*1010*/  MOV R3, R2 ;  /* 0x0000000200037202 */ /* 0x000fe40000000f00 */
[----:B------:R-:W-:-:S02]  /*1020*/  MOV R2, R4 ;  /* 0x0000000400027202 */ /* 0x000fc40000000f00 */
[C---:B------:R-:W-:Y:S01]  /*1030*/  IADD3 R21, P1, R194.reuse, 0x8020, RZ ;  /* 0x00008020c2157810 */ /* 0x040fe20007f3e0ff */
[----:B------:R-:W-:Y:S01]  /*1040*/  STL [R1+0x46c], R3 ;  /* 0x00046c0301007387 */ /* 0x000fe20000100800 */
[C---:B------:R-:W-:Y:S02]  /*1050*/  IADD3 R25, P2, R194.reuse, 0x8040, RZ ;  /* 0x00008040c2197810 */ /* 0x040fe40007f5e0ff */
[C---:B------:R-:W-:Y:S01]  /*1060*/  IADD3 R13, P4, R194.reuse, 0x4040, RZ ;  /* 0x00004040c20d7810 */ /* 0x040fe20007f9e0ff */
[----:B------:R1:W-:Y:S01]  /*1070*/  STL [R1+0x468], R2 ;  /* 0x0004680201007387 */ /* 0x0003e20000100800 */
[----:B------:R-:W-:Y:S02]  /*1080*/  IADD3 R15, P5, R194, 0x4060, RZ ;  /* 0x00004060c20f7810 */ /* 0x000fe40007fbe0ff */
[----:B------:R-:W-:Y:S02]  /*1090*/  LOP3.LUT R18, R11, 0x380, RZ, 0xc0, !PT ;  /* 0x000003800b127812 */ /* 0x000fe400078ec0ff */
[----:B------:R-:W-:-:S02]  /*10a0*/  LOP3.LUT R20, R21, 0x380, RZ, 0xc0, !PT ;  /* 0x0000038015147812 */ /* 0x000fc400078ec0ff */
[----:B------:R-:W-:Y:S02]  /*10b0*/  LOP3.LUT R24, R25, 0x380, RZ, 0xc0, !PT ;  /* 0x0000038019187812 */ /* 0x000fe400078ec0ff */
[----:B------:R-:W-:Y:S02]  /*10c0*/  LOP3.LUT R12, R13, 0x380, RZ, 0xc0, !PT ;  /* 0x000003800d0c7812 */ /* 0x000fe400078ec0ff */
[----:B------:R-:W-:Y:S02]  /*10d0*/  LOP3.LUT R14, R15, 0x380, RZ, 0xc0, !PT ;  /* 0x000003800f0e7812 */ /* 0x000fe400078ec0ff */
[----:B------:R-:W-:Y:S02]  /*10e0*/  SHF.R.U64 R18, R18, 0x3, RZ ;  /* 0x0000000312127819 */ /* 0x000fe400000012ff */
[----:B-1----:R-:W-:Y:S01]  /*10f0*/  LEA.HI R2, R19, R220, RZ, 0x1 ;  /* 0x000000dc13027211 */ /* 0x002fe200078f08ff */
[----:B------:R-:W-:Y:S01]  /*1100*/  IMAD.X R19, RZ, RZ, R195, P6 ;  /* 0x000000ffff137224 */ /* 0x000fe200030e06c3 */
[----:B------:R-:W-:-:S02]  /*1110*/  SHF.R.U64 R20, R20, 0x3, RZ ;  /* 0x0000000314147819 */ /* 0x000fc400000012ff */
[----:B------:R-:W-:Y:S02]  /*1120*/  SHF.R.U64 R24, R24, 0x3, RZ ;  /* 0x0000000318187819 */ /* 0x000fe400000012ff */
[----:B------:R-:W-:Y:S02]  /*1130*/  SHF.R.U64 R12, R12, 0x3, RZ ;  /* 0x000000030c0c7819 */ /* 0x000fe400000012ff */
[----:B------:R-:W-:Y:S02]  /*1140*/  SHF.R.U64 R14, R14, 0x3, RZ ;  /* 0x000000030e0e7819 */ /* 0x000fe400000012ff */
[----:B------:R-:W-:Y:S01]  /*1150*/  LOP3.LUT R18, R18, R11, RZ, 0x3c, !PT ;  /* 0x0000000b12127212 */ /* 0x000fe200078e3cff */
[----:B------:R-:W-:Y:S01]  /*1160*/  IMAD.X R11, RZ, RZ, R195, P3 ;  /* 0x000000ffff0b7224 */ /* 0x000fe200018e06c3 */
[----:B------:R-:W-:Y:S02]  /*1170*/  LOP3.LUT R3, R2, 0x3fffffe, RZ, 0xc0, !PT ;  /* 0x03fffffe02037812 */ /* 0x000fe400078ec0ff */
[----:B------:R-:W-:-:S02]  /*1180*/  LOP3.LUT R2, R198, 0x1ffffff8, RZ, 0xc0, !PT ;  /* 0x1ffffff8c6027812 */ /* 0x000fc400078ec0ff */
[----:B------:R-:W-:Y:S01]  /*1190*/  LOP3.LUT R0, R27, 0x7ffffffc, RZ, 0xc0, !PT ;  /* 0x7ffffffc1b007812 */ /* 0x000fe200078ec0ff */
[----:B------:R-:W-:Y:S01]  /*11a0*/  IMAD.IADD R3, R220, 0x1, -R3 ;  /* 0x00000001dc037824 */ /* 0x000fe200078e0a03 */
        /* <DEDUP_REMOVED lines=8> */
[----:B------:R-:W-:Y:S01]  /*1230*/  MOV R232, R18 ;  /* 0x0000001200e87202 */ /* 0x000fe20000000f00 */
[----:B------:R-:W-:Y:S01]  /*1240*/  IMAD.IADD R2, R197, 0x1, -R2 ;  /* 0x00000001c5027824 */ /* 0x000fe200078e0a02 */
[C---:B------:R-:W-:Y:S01]  /*1250*/  IADD3 R18, P1, R16.reuse, 0x13c, RZ ;  /* 0x0000013c10127810 */ /* 0x040fe20007f3e0ff */
[----:B------:R-:W-:Y:S01]  /*1260*/  IMAD.IADD R0, R209, 0x1, -R0 ;  /* 0x00000001d1007824 */ /* 0x000fe200078e0a00 */
[----:B------:R-:W-:Y:S01]  /*1270*/  IADD3 R211, P2, R16, 0x220, RZ ;  /* 0x0000022010d37810 */ /* 0x000fe20007f5e0ff */
[----:B------:R-:W-:Y:S01]  /*1280*/  IMAD R200, R3, 0x40, R200 ;  /* 0x0000004003c87824 */ /* 0x000fe200078e02c8 */
[----:B------:R-:W-:Y:S01]  /*1290*/  MOV R237, R6 ;  /* 0x0000000600ed7202 */ /* 0x000fe20000000f00 */
[--C-:B------:R-:W-:Y:S01]  /*12a0*/  IMAD.X R165, RZ, RZ, R17.reuse, P1 ;  /* 0x000000ffffa57224 */ /* 0x100fe200008e0611 */
[----:B------:R-:W-:Y:S01]  /*12b0*/  MOV R236, R8 ;  /* 0x0000000800ec7202 */ /* 0x000fe20000000f00 */
[----:B------:R-:W-:Y:S01]  /*12c0*/  IMAD.X R210, RZ, RZ, R17, P2 ;  /* 0x000000ffffd27224 */ /* 0x000fe200010e0611 */
[----:B------:R-:W-:Y:S01]  /*12d0*/  MOV R235, R10 ;  /* 0x0000000a00eb7202 */ /* 0x000fe20000000f00 */
[----:B------:R-:W-:Y:S01]  /*12e0*/  IMAD.SHL.U32 R188, R2, 0x8, RZ ;  /* 0x0000000802bc7824 */ /* 0x000fe200078e00ff */
[----:B------:R-:W-:Y:S01]  /*12f0*/  MOV R234, R12 ;  /* 0x0000000c00ea7202 */ /* 0x000fe20000000f00 */
[----:B------:R-:W-:Y:S01]  /*1300*/  IMAD.SHL.U32 R201, R0, 0x2, RZ ;  /* 0x0000000200c97824 */ /* 0x000fe200078e00ff */
[----:B------:R-:W-:-:S02]  /*1310*/  MOV R233, R14 ;  /* 0x0000000e00e97202 */ /* 0x000fc40000000f00 */
[----:B------:R-:W-:Y:S02]  /*1320*/  MOV R231, R20 ;  /* 0x0000001400e77202 */ /* 0x000fe40000000f00 */
[----:B------:R-:W-:Y:S02]  /*1330*/  MOV R230, R24 ;  /* 0x0000001800e67202 */ /* 0x000fe40000000f00 */
[----:B------:R-:W-:-:S07]  /*1340*/  SHF.R.S32.HI R198, RZ, 0x3, R198 ;  /* 0x00000003ffc67819 */ /* 0x000fce00000114c6 */
.L_x_8822:
        /* <DEDUP_REMOVED lines=20> */
.L_x_8704:
[----:B------:R-:W-:Y:S01]  /*1490*/  ULDC UR6, c[0x0][0xec4] ;  /* 0x0003b10000067ab9 */ /* 0x000fe20000000800 */
[----:B------:R-:W-:Y:S01]  /*14a0*/  UMOV UR39, UR7 ;  /* 0x0000000700277c82 */ /* 0x000fe20008000000 */
[----:B------:R-:W-:-:S11]  /*14b0*/  UISETP.NE.AND UP0, UPT, UR6, 0x1, UPT ;  /* 0x000000010600788c */ /* 0x000fd6000bf05270 */
[----:B------:R-:W-:Y:S02]  /*14c0*/  @UP0 ULDC.64 UR10, c[0x0][0xec8] ;  /* 0x0003b200000a0ab9 */ /* 0x000fe40000000a00 */
[----:B------:R-:W-:-:S04]  /*14d0*/  UIMAD.WIDE.U32 UR4, UR7, UR10, URZ ;  /* 0x0000000a070472a5 */ /* 0x000fc8000f8e003f */
[----:B------:R-:W-:-:S04]  /*14e0*/  @UP0 USHF.R.U32.HI UR39, URZ, UR11, UR5 ;  /* 0x0000000b3f270299 */ /* 0x000fc80008011605 */
[----:B------:R-:W-:-:S12]  /*14f0*/  UIMAD UR4, UR39, UR6, URZ ;  /* 0x00000006270472a4 */ /* 0x000fd8000f8e023f */
.L_x_8705:
[----:B------:R-:W1:Y:S01]  /*1500*/  LDC R0, c[0x0][0xa80] ;  /* 0x0002a000ff007b82 */ /* 0x000e620000000800 */
[----:B------:R-:W-:Y:S01]  /*1510*/  ULOP3.LUT UR5, URZ, UR39, URZ, 0x33, !UPT ;  /* 0x000000273f057292 */ /* 0x000fe2000f8e333f */
[----:B------:R-:W-:Y:S01]  /*1520*/  IMAD.MOV.U32 R2, RZ, RZ, 0x3000 ;  /* 0x00003000ff027424 */ /* 0x000fe200078e00ff */
[----:B------:R-:W-:Y:S01]  /*1530*/  UIADD3 UR6, UP2, UR48, 0x32450, URZ ;  /* 0x0003245030067890 */ /* 0x000fe2000ff5e03f */
[----:B------:R-:W-:Y:S01]  /*1540*/  IMAD.U32 R3, RZ, RZ, UR38 ;  /* 0x00000026ff037e24 */ /* 0x000fe2000f8e00ff */
[----:B------:R-:W-:Y:S01]  /*1550*/  ULDC UR42, c[0x0][0xeac] ;  /* 0x0003ab00002a7ab9 */ /* 0x000fe20000000800 */
[----:B------:R-:W-:Y:S01]  /*1560*/  UIADD3 UR11, UP3, UR48, 0x32460, URZ ;  /* 0x00032460300b7890 */ /* 0x000fe2000ff7e03f */
[----:B------:R-:W-:Y:S01]  /*1570*/  IMAD.MOV.U32 R4, RZ, RZ, 0xc000 ;  /* 0x0000c000ff047424 */ /* 0x000fe200078e00ff */
[----:B------:R-:W-:Y:S01]  /*1580*/  UIADD3 UR42, UR5, UR42, URZ ;  /* 0x0000002a052a7290 */ /* 0x000fe2000fffe03f */
[----:B------:R-:W-:Y:S01]  /*1590*/  IMAD.U32 R8, RZ, RZ, UR6 ;  /* 0x00000006ff087e24 */ /* 0x000fe2000f8e00ff */
[----:B------:R-:W-:Y:S01]  /*15a0*/  UIADD3.X UR5, URZ, UR49, URZ, UP2, !UPT ;  /* 0x000000313f057290 */ /* 0x000fe200097fe43f */
[----:B------:R-:W-:Y:S01]  /*15b0*/  IMAD.U32 R5, RZ, RZ, UR38 ;  /* 0x00000026ff057e24 */ /* 0x000fe2000f8e00ff */
[----:B------:R-:W-:Y:S01]  /*15c0*/  UIADD3 UR9, UP0, UR48, 0x32430, URZ ;  /* 0x0003243030097890 */ /* 0x000fe2000ff1e03f */
[----:B------:R-:W-:Y:S01]  /*15d0*/  IMAD.MOV.U32 R6, RZ, RZ, R204 ;  /* 0x000000ffff067224 */ /* 0x000fe200078e00cc */
[----:B------:R-:W-:Y:S01]  /*15e0*/  UIADD3 UR10, UP1, UR48, 0x32440, URZ ;  /* 0x00032440300a7890 */ /* 0x000fe2000ff3e03f */
[----:B------:R-:W-:Y:S01]  /*15f0*/  IMAD.MOV.U32 R7, RZ, RZ, 0x100 ;  /* 0x00000100ff077424 */ /* 0x000fe200078e00ff */
[----:B------:R-:W-:Y:S01]  /*1600*/  UIADD3.X UR12, URZ, UR49, URZ, UP3, !UPT ;  /* 0x000000313f0c7290 */ /* 0x000fe20009ffe43f */
[----:B------:R-:W-:Y:S01]  /*1610*/  IMAD.U32 R9, RZ, RZ, UR5 ;  /* 0x00000005ff097e24 */ /* 0x000fe2000f8e00ff */
[----:B------:R-:W-:Y:S01]  /*1620*/  UIADD3.X UR5, URZ, UR49, URZ, UP0, !UPT ;  /* 0x000000313f057290 */ /* 0x000fe200087fe43f */
[----:B------:R2:W-:Y:S01]  /*1630*/  STL.64 [R1+0x18], R2 ;  /* 0x0000180201007387 */ /* 0x0005e20000100a00 */
[----:B------:R-:W-:Y:S01]  /*1640*/  UIADD3.X UR6, URZ, UR49, URZ, UP1, !UPT ;  /* 0x000000313f067290 */ /* 0x000fe20008ffe43f */
[----:B------:R-:W-:Y:S01]  /*1650*/  IMAD.U32 R10, RZ, RZ, UR11 ;  /* 0x0000000bff0a7e24 */ /* 0x000fe2000f8e00ff */
[----:B------:R-:W-:Y:S01]  /*1660*/  ULDC UR43, c[0x0][0xeb8] ;  /* 0x0003ae00002b7ab9 */ /* 0x000fe20000000800 */
[----:B------:R3:W-:Y:S01]  /*1670*/  STL.128 [R1+0x50], R4 ;  /* 0x0000500401007387 */ /* 0x0007e20000100c00 */
[----:B------:R-:W-:Y:S01]  /*1680*/  UISETP.NE.AND UP1, UPT, UR43, 0x1, UPT ;  /* 0x000000012b00788c */ /* 0x000fe2000bf25270 */
[----:B------:R-:W-:Y:S01]  /*1690*/  IMAD.MOV.U32 R205, RZ, RZ, 0x100 ;  /* 0x00000100ffcd7424 */ /* 0x000fe200078e00ff */
[----:B------:R-:W-:Y:S01]  /*16a0*/  UIADD3 UR7, UR7, -UR4, URZ ;  /* 0x8000000407077290 */ /* 0x000fe2000fffe03f */
[----:B------:R-:W-:Y:S01]  /*16b0*/  IMAD.MOV.U32 R206, RZ, RZ, 0x1 ;  /* 0x00000001ffce7424 */ /* 0x000fe200078e00ff */
[----:B-1----:R1:W-:Y:S01]  /*16c0*/  STL [R1+0x450], R0 ;  /* 0x0004500001007387 */ /* 0x0023e20000100800 */
[----:B------:R-:W-:Y:S01]  /*16d0*/  IMAD.MOV.U32 R207, RZ, RZ, RZ ;  /* 0x000000ffffcf7224 */ /* 0x000fe200078e00ff */
[----:B------:R-:W-:Y:S01]  /*16e0*/  ULDC UR40, c[0x0][0x404] ;  /* 0x0001010000287ab9 */ /* 0x000fe20000000800 */
[----:B--2---:R-:W-:Y:S01]  /*16f0*/  IMAD.U32 R2, RZ, RZ, UR10 ;  /* 0x0000000aff027e24 */ /* 0x004fe2000f8e00ff */
[----:B------:R-:W-:Y:S01]  /*1700*/  ULDC.64 UR10, c[0x0][0x3f8] ;  /* 0x0000fe00000a7ab9 */ /* 0x000fe20000000a00 */
[----:B------:R-:W-:Y:S01]  /*1710*/  IMAD.MOV.U32 R12, RZ, RZ, 0x1 ;  /* 0x00000001ff0c7424 */ /* 0x000fe200078e00ff */
[----:B------:R-:W-:Y:S01]  /*1720*/  UISETP.NE.U32.AND UP0, UPT, UR10, URZ, UPT ;  /* 0x0000003f0a00728c */ /* 0x000fe2000bf05070 */
[----:B------:R-:W-:Y:S01]  /*1730*/  IMAD.MOV.U32 R13, RZ, RZ, RZ ;  /* 0x000000ffff0d7224 */ /* 0x000fe200078e00ff */
[----:B------:R1:W-:Y:S01]  /*1740*/  STL.128 [R1+0x20], R204 ;  /* 0x000020cc01007387 */ /* 0x0003e20000100c00 */
[----:B------:R-:W-:Y:S01]  /*1750*/  IMAD.U32 R11, RZ, RZ, UR12 ;  /* 0x0000000cff0b7e24 */ /* 0x000fe2000f8e00ff */
[----:B------:R-:W-:Y:S01]  /*1760*/  UISETP.NE.AND.EX UP0, UPT, UR11, URZ, UPT, UP0 ;  /* 0x0000003f0b00728c */ /* 0x000fe2000bf05300 */
[----:B---3--:R-:W-:Y:S01]  /*1770*/  IMAD.U32 R6, RZ, RZ, UR42 ;  /* 0x0000002aff067e24 */ /* 0x008fe2000f8e00ff */
[----:B------:R1:W-:Y:S01]  /*1780*/  STL.64 [R1+0x60], R12 ;  /* 0x0000600c01007387 */ /* 0x0003e20000100a00 */
[----:B------:R-:W-:Y:S01]  /*1790*/  IMAD.U32 R4, RZ, RZ, UR9 ;  /* 0x00000009ff047e24 */ /* 0x000fe2000f8e00ff */
[----:B------:R-:W-:Y:S01]  /*17a0*/  ULDC UR11, c[0x0][0xec4] ;  /* 0x0003b100000b7ab9 */ /* 0x000fe20000000800 */
[----:B------:R-:W-:Y:S01]  /*17b0*/  IMAD.U32 R5, RZ, RZ, UR5 ;  /* 0x00000005ff057e24 */ /* 0x000fe2000f8e00ff */
[----:B------:R-:W-:Y:S01]  /*17c0*/  ULDC.64 UR4, c[0x0][0xad8] ;  /* 0x0002b60000047ab9 */ /* 0x000fe20000000a00 */
[----:B------:R-:W-:Y:S01]  /*17d0*/  IMAD.U32 R3, RZ, RZ, UR6 ;  /* 0x00000006ff037e24 */ /* 0x000fe2000f8e00ff */
[----:B------:R-:W-:Y:S01]  /*17e0*/  UISETP.GE.AND UP2, UPT, UR5, 0x1, UPT ;  /* 0x000000010500788c */ /* 0x000fe2000bf46270 */
[----:B------:R1:W-:Y:S01]  /*17f0*/  STL [R1+0x70], R6 ;  /* 0x0000700601007387 */ /* 0x0003e20000100800 */
[----:B------:R-:W-:Y:S01]  /*1800*/  UIMAD UR11, UR8, UR11, UR7 ;  /* 0x0000000b080b72a4 */ /* 0x000fe2000f8e0207 */
[C---:B------:R-:W-:Y:S01]  /*1810*/  IADD3 R36, P0, R16.reuse, 0x430, RZ ;  /* 0x0000043010247810 */ /* 0x040fe20007f1e0ff */
[----:B------:R-:W-:Y:S01]  /*1820*/  USHF.L.U32 UR42, UR42, 0x7, URZ ;  /* 0x000000072a2a7899 */ /* 0x000fe2000800063f */
[----:B------:R1:W-:Y:S01]  /*1830*/  STL.128 [R1+0x40], R8 ;  /* 0x0000400801007387 */ /* 0x0003e20000100c00 */
[----:B------:R-:W-:Y:S01]  /*1840*/  @UP1 ULDC UR8, c[0x0][0xebc] ;  /* 0x0003af0000081ab9 */ /* 0x000fe20000000800 */
[----:B------:R-:W-:Y:S01]  /*1850*/  USEL UR40, UR40, 0x1, UP0 ;  /* 0x0000000128287887 */ /* 0x000fe20008000000 */
[----:B------:R-:W-:Y:S01]  /*1860*/  PLOP3.LUT P2, PT, PT, PT, UP2, 0x80, 0x0 ;  /* 0x000000000000781c */ /* 0x000fe20003f4f028 */
[----:B------:R1:W-:Y:S01]  /*1870*/  STL.64 [R1+0x68], R10 ;  /* 0x0000680a01007387 */ /* 0x0003e20000100a00 */
[----:B------:R-:W-:Y:S01]  /*1880*/  UIMAD.WIDE.U32 UR8, UR11, UR8, URZ ;  /* 0x000000080b0872a5 */ /* 0x000fe2000f8e003f */
[----:B------:R-:W-:Y:S01]  /*1890*/  IADD3 R34, P1, R16, 0x38, RZ ;  /* 0x0000003810227810 */ /* 0x000fe20007f3e0ff */
[----:B------:R-:W-:Y:S01]  /*18a0*/  ULDC UR10, c[0x0][0x2e0] ;  /* 0x0000b800000a7ab9 */ /* 0x000fe20000000800 */
[----:B------:R1:W-:Y:S01]  /*18b0*/  STL.64 [R1+0x8], R4 ;  /* 0x0000080401007387 */ /* 0x0003e20000100a00 */
[----:B------:R-:W-:Y:S01]  /*18c0*/  ULDC UR6, c[0x0][0x288] ;  /* 0x0000a20000067ab9 */ /* 0x000fe20000000800 */
[----:B------:R-:W-:Y:S01]  /*18d0*/  @UP1 ULDC UR12, c[0x0][0xec0] ;  /* 0x0003b000000c1ab9 */ /* 0x000fe20000000800 */
[----:B------:R-:W-:Y:S01]  /*18e0*/  UMOV UR44, UR11 ;  /* 0x0000000b002c7c82 */ /* 0x000fe20008000000 */
[----:B------:R1:W-:Y:S01]  /*18f0*/  STL.64 [R1+0x10], R2 ;  /* 0x0000100201007387 */ /* 0x0003e20000100a00 */
[----:B------:R-:W-:Y:S01]  /*1900*/  UIADD3 UR7, UR42, 0x80, -UR6 ;  /* 0x000000802a077890 */ /* 0x000fe2000fffe806 */
[--C-:B------:R-:W-:Y:S01]  /*1910*/  IMAD.X R45, RZ, RZ, R17.reuse, P0 ;  /* 0x000000ffff2d7224 */ /* 0x100fe200000e0611 */
[----:B------:R-:W-:Y:S01]  /*1920*/  UIMAD UR40, UR40, UR10, URZ ;  /* 0x0000000a282872a4 */ /* 0x000fe2000f8e023f */
[----:B------:R1:W-:Y:S01]  /*1930*/  STL.64 [R1+0x30], R2 ;  /* 0x0000300201007387 */ /* 0x0003e20000100a00 */
[----:B------:R-:W-:Y:S01]  /*1940*/  @UP1 USHF.R.U32.HI UR44, URZ, UR12, UR9 ;  /* 0x0000000c3f2c1299 */ /* 0x000fe20008011609 */
[----:B------:R-:W-:Y:S01]  /*1950*/  IMAD.X R43, RZ, RZ, R17, P1 ;  /* 0x000000ffff2b7224 */ /* 0x000fe200008e0611 */
[----:B------:R-:W-:Y:S01]  /*1960*/  UIADD3 UR8, UR40, UR7, URZ ;  /* 0x0000000728087290 */ /* 0x000fe2000fffe03f */
[----:B------:R1:W-:Y:S01]  /*1970*/  STL.128 [R1+0x430], RZ ;  /* 0x000430ff01007387 */ /* 0x0003e20000100c00 */
[----:B------:R-:W-:-:S02]  /*1980*/  UIADD3 UR7, -UR44, URZ, URZ ;  /* 0x0000003f2c077290 */ /* 0x000fc4000fffe13f */
[----:B------:R-:W-:Y:S01]  /*1990*/  UIADD3 UR4, UR8, UR4, URZ ;  /* 0x0000000408047290 */ /* 0x000fe2000fffe03f */
[----:B------:R1:W-:Y:S01]  /*19a0*/  STL.128 [R1+0x440], RZ ;  /* 0x000440ff01007387 */ /* 0x0003e20000100c00 */
[----:B------:R-:W-:-:S03]  /*19b0*/  UIMAD UR43, UR43, UR7, UR11 ;  /* 0x000000072b2b72a4 */ /* 0x000fc6000f8e020b */
[----:B------:R1:W-:Y:S04]  /*19c0*/  STL.128 [R1+0x220], RZ ;  /* 0x000220ff01007387 */ /* 0x0003e80000100c00 */
        /* <DEDUP_REMOVED lines=31> */
[----:B------:R1:W-:Y:S04]  /*1bc0*/  STL.64 [R1], RZ ;  /* 0x000000ff01007387 */ /* 0x0003e80000100a00 */
[----:B------:R1:W-:Y:S01]  /*1bd0*/  STL.64 [R1+0x38], RZ ;  /* 0x000038ff01007387 */ /* 0x0003e20000100a00 */
        /* <DEDUP_REMOVED lines=11> */
.L_x_8707:
[----:B------:R-:W-:-:S11]  /*1c90*/  UISETP.NE.AND UP0, UPT, UR5, 0x1, UPT ;  /* 0x000000010500788c */ /* 0x000fd6000bf05270 */
[----:B------:R-:W-:Y:S02]  /*1ca0*/  @UP0 ULDC.64 UR10, c[0x0][0xae0] ;  /* 0x0002b800000a0ab9 */ /* 0x000fe40000000a00 */
[----:B------:R-:W-:-:S04]  /*1cb0*/  UIMAD.WIDE.U32 UR8, UR7, UR10, URZ ;  /* 0x0000000a070872a5 */ /* 0x000fc8000f8e003f */
[----:B------:R-:W-:-:S12]  /*1cc0*/  @UP0 USHF.R.U32.HI UR7, URZ, UR11, UR9 ;  /* 0x0000000b3f070299 */ /* 0x000fd80008011609 */
.L_x_8708:
[----:B------:R-:W-:-:S04]  /*1cd0*/  UIMAD UR7, UR7, UR5, UR5 ;  /* 0x00000005070772a4 */ /* 0x000fc8000f8e0205 */
[----:B------:R-:W-:-:S04]  /*1ce0*/  UISETP.LT.AND UP0, UPT, UR4, UR7, UPT ;  /* 0x000000070400728c */ /* 0x000fc8000bf01270 */
[----:B------:R-:W-:-:S12]  /*1cf0*/  USEL UR4, UR4, UR7, UP0 ;  /* 0x0000000704047287 */ /* 0x000fd80008000000 */
.L_x_8706:
[----:B------:R-:W-:Y:S02]  /*1d00*/  UIADD3 UR8, UR40, 0x5f, URZ ;  /* 0x0000005f28087890 */ /* 0x000fe4000fffe03f */
[----:B------:R-:W-:Y:S02]  /*1d10*/  UIADD3 UR10, UR4, 0x5f, URZ ;  /* 0x0000005f040a7890 */ /* 0x000fe4000fffe03f */
[----:B------:R-:W-:Y:S02]  /*1d20*/  UIMAD.WIDE UR8, UR8, 0x2aaaaaab, URZ ;  /* 0x2aaaaaab080878a5 */ /* 0x000fe4000f8e023f */
[----:B------:R-:W-:Y:S02]  /*1d30*/  UIMAD.WIDE UR10, UR10, 0x2aaaaaab, URZ ;  /* 0x2aaaaaab0a0a78a5 */ /* 0x000fe4000f8e023f */
[----:B------:R-:W-:Y:S02]  /*1d40*/  USHF.R.U32.HI UR4, URZ, 0x1f, UR9 ;  /* 0x0000001f3f047899 */ /* 0x000fe40008011609 */
[----:B------:R-:W-:-:S02]  /*1d50*/  USHF.R.U32.HI UR7, URZ, 0x1f, UR11 ;  /* 0x0000001f3f077899 */ /* 0x000fc4000801160b */
[----:B------:R-:W-:Y:S02]  /*1d60*/  ULEA.HI.SX32 UR4, UR9, UR4, 0x1c ;  /* 0x0000000409047291 */ /* 0x000fe4000f8fe23f */
[----:B------:R-:W-:Y:S02]  /*1d70*/  ULEA.HI.SX32 UR7, UR11, UR7, 0x1c ;  /* 0x000000070b077291 */ /* 0x000fe4000f8fe23f */
[----:B------:R-:W-:Y:S02]  /*1d80*/  UIADD3 UR6, UR40, -UR6, UR42 ;  /* 0x8000000628067290 */ /* 0x000fe4000fffe02a */
[----:B------:R-:W-:Y:S01]  /*1d90*/  UISETP.LT.AND UP0, UPT, UR4, UR7, UPT ;  /* 0x000000070400728c */ /* 0x000fe2000bf01270 */
[----:B------:R-:W-:Y:S02]  /*1da0*/  ULDC UR8, c[0x0][0xad4] ;  /* 0x0002b50000087ab9 */ /* 0x000fe40000000800 */
[----:B------:R-:W-:Y:S02]  /*1db0*/  UIADD3 UR8, UR6, -UR8, URZ ;  /* 0x8000000806087290 */ /* 0x000fe4000fffe03f */
        /* <DEDUP_REMOVED lines=13> */
.L_x_8710:
[----:B------:R-:W-:-:S11]  /*1e90*/  UISETP.NE.AND UP0, UPT, UR5, 0x1, UPT ;  /* 0x000000010500788c */ /* 0x000fd6000bf05270 */
[----:B------:R-:W-:Y:S02]  /*1ea0*/  @UP0 ULDC.64 UR10, c[0x0][0xae0] ;  /* 0x0002b800000a0ab9 */ /* 0x000fe40000000a00 */
[----:B------:R-:W-:-:S04]  /*1eb0*/  UIMAD.WIDE.U32 UR6, UR4, UR10, URZ ;  /* 0x0000000a040672a5 */ /* 0x000fc8000f8e003f */
[----:B------:R-:W-:-:S12]  /*1ec0*/  @UP0 USHF.R.U32.HI UR4, URZ, UR11, UR7 ;  /* 0x0000000b3f040299 */ /* 0x000fd80008011607 */
.L_x_8711:
[----:B------:R-:W-:-:S04]  /*1ed0*/  UIMAD UR4, UR4, UR5, URZ ;  /* 0x00000005040472a4 */ /* 0x000fc8000f8e023f */
[----:B------:R-:W-:-:S04]  /*1ee0*/  UISETP.LT.AND UP0, UPT, UR8, UR4, UPT ;  /* 0x000000040800728c */ /* 0x000fc8000bf01270 */
[----:B------:R-:W-:-:S12]  /*1ef0*/  USEL UR8, UR8, UR4, !UP0 ;  /* 0x0000000408087287 */ /* 0x000fd8000c000000 */
.L_x_8709:
[----:B------:R-:W-:Y:S01]  /*1f00*/  UIMAD.WIDE UR4, UR8, 0x2aaaaaab, URZ ;  /* 0x2aaaaaab080478a5 */ /* 0x000fe2000f8e023f */
[----:B------:R-:W-:-:S03]  /*1f10*/  PLOP3.LUT P0, PT, PT, PT, PT, 0x80, 0x0 ;  /* 0x000000000000781c */ /* 0x000fc60003f0f070 */
[----:B------:R-:W-:-:S04]  /*1f20*/  USHF.R.U32.HI UR4, URZ, 0x1f, UR5 ;  /* 0x0000001f3f047899 */ /* 0x000fc80008011605 */
[----:B------:R-:W-:-:S04]  /*1f30*/  ULEA.HI.SX32 UR4, UR5, UR4, 0x1c ;  /* 0x0000000405047291 */ /* 0x000fc8000f8fe23f */
[----:B------:R-:W-:-:S04]  /*1f40*/  UISETP.LT.AND UP0, UPT, URZ, UR4, UPT ;  /* 0x000000043f00728c */ /* 0x000fc8000bf01270 */
[----:B------:R-:W-:-:S04]  /*1f50*/  USEL UR41, URZ, UR4, !UP0 ;  /* 0x000000043f297287 */ /* 0x000fc8000c000000 */
[----:B------:R-:W-:-:S06]  /*1f60*/  UISETP.GT.AND UP0, UPT, UR45, UR41, UPT ;  /* 0x000000292d00728c */ /* 0x000fcc000bf04270 */
[----:B------:R-:W-:-:S13]  /*1f70*/  PLOP3.LUT P1, PT, PT, PT, UP0, 0x80, 0x0 ;  /* 0x000000000000781c */ /* 0x000fda0003f2f008 */
[----:B------:R-:W-:Y:S05]  /*1f80*/  @!P1 BRA `(.L_x_8712) ;  /* 0x000001c800d89947 */ /* 0x000fea0003800000 */
[----:B-1----:R-:W1:Y:S01]  /*1f90*/  SHFL.IDX PT, R0, R220, RZ, 0x1f ;  /* 0x00001fffdc007589 */ /* 0x002e6200000e0000 */
[----:B------:R-:W-:Y:S01]  /*1fa0*/  UIADD3 UR6, UR50, 0x18400, URZ ;  /* 0x0001840032067890 */ /* 0x000fe2000fffe03f */
[----:B------:R-:W-:Y:S01]  /*1fb0*/  IMAD.MOV.U32 R12, RZ, RZ, 0x1 ;  /* 0x00000001ff0c7424 */ /* 0x000fe200078e00ff */
[----:B------:R-:W-:Y:S01]  /*1fc0*/  UIADD3 UR5, UR50, 0x400, URZ ;  /* 0x0000040032057890 */ /* 0x000fe2000fffe03f */
[----:B------:R-:W-:Y:S01]  /*1fd0*/  IMAD.MOV.U32 R4, RZ, RZ, 0x1 ;  /* 0x00000001ff047424 */ /* 0x000fe200078e00ff */
[----:B------:R-:W-:Y:S01]  /*1fe0*/  UIADD3 UR4, UR50, 0x1c400, URZ ;  /* 0x0001c40032047890 */ /* 0x000fe2000fffe03f */
[----:B------:R-:W-:Y:S01]  /*1ff0*/  IMAD.MOV.U32 R5, RZ, RZ, RZ ;  /* 0x000000ffff057224 */ /* 0x000fe200078e00ff */
[----:B------:R-:W-:Y:S01]  /*2000*/  USHF.R.U32.HI UR5, URZ, 0x4, UR5 ;  /* 0x000000043f057899 */ /* 0x000fe20008011605 */
[----:B------:R-:W-:Y:S01]  /*2010*/  IMAD.MOV.U32 R6, RZ, RZ, 0x1 ;  /* 0x00000001ff067424 */ /* 0x000fe200078e00ff */
[----:B------:R-:W-:Y:S01]  /*2020*/  USHF.R.U32.HI UR4, URZ, 0x4, UR4 ;  /* 0x000000043f047899 */ /* 0x000fe20008011604 */
[----:B------:R-:W-:Y:S01]  /*2030*/  IMAD.MOV.U32 R7, RZ, RZ, RZ ;  /* 0x000000ffff077224 */ /* 0x000fe200078e00ff */
[----:B------:R-:W-:Y:S01]  /*2040*/  ULOP3.LUT UR5, UR5, 0x3fff, URZ, 0xc0, !UPT ;  /* 0x00003fff05057892 */ /* 0x000fe2000f8ec03f */
[----:B------:R-:W-:Y:S01]  /*2050*/  IMAD.MOV.U32 R13, RZ, RZ, RZ ;  /* 0x000000ffff0d7224 */ /* 0x000fe200078e00ff */
[----:B------:R-:W-:Y:S01]  /*2060*/  ULOP3.LUT UR4, UR4, 0x3fff, URZ, 0xc0, !UPT ;  /* 0x00003fff04047892 */ /* 0x000fe2000f8ec03f */
[----:B------:R-:W-:Y:S01]  /*2070*/  IMAD.MOV.U32 R9, RZ, RZ, 0x40000040 ;  /* 0x40000040ff097424 */ /* 0x000fe200078e00ff */
[----:B------:R-:W-:Y:S01]  /*2080*/  ULOP3.LUT UR7, UR5, 0x3000000, URZ, 0xfc, !UPT ;  /* 0x0300000005077892 */ /* 0x000fe2000f8efc3f */
[----:B------:R2:W-:Y:S01]  /*2090*/  STL.128 [R1+0x80], R4 ;  /* 0x0000800401007387 */ /* 0x0005e20000100c00 */
[----:B------:R-:W-:Y:S01]  /*20a0*/  ULOP3.LUT UR4, UR4, 0x10000, URZ, 0xfc, !UPT ;  /* 0x0001000004047892 */ /* 0x000fe2000f8efc3f */
[----:B------:R-:W-:Y:S01]  /*20b0*/  IMAD.MOV.U32 R11, RZ, RZ, 0x40000040 ;  /* 0x40000040ff0b7424 */ /* 0x000fe200078e00ff */
[----:B------:R-:W-:Y:S01]  /*20c0*/  ULOP3.LUT UR5, UR5, 0x10000, URZ, 0xfc, !UPT ;  /* 0x0001000005057892 */ /* 0x000fe2000f8efc3f */
[----:B------:R3:W-:Y:S01]  /*20d0*/  STL.64 [R1+0x90], R12 ;  /* 0x0000900c01007387 */ /* 0x0007e20000100a00 */
[----:B------:R-:W-:Y:S01]  /*20e0*/  IMAD.U32 R10, RZ, RZ, UR7 ;  /* 0x00000007ff0a7e24 */ /* 0x000fe2000f8e00ff */
[----:B------:R-:W-:Y:S01]  /*20f0*/  IADD3 R29, P5, R16, 0xa0, RZ ;  /* 0x000000a0101d7810 */ /* 0x000fe20007fbe0ff */
[----:B------:R-:W-:Y:S01]  /*2100*/  IMAD.U32 R8, RZ, RZ, UR4 ;  /* 0x00000004ff087e24 */ /* 0x000fe2000f8e00ff */
[----:B-1----:R-:W-:Y:S01]  /*2110*/  LEA.HI R2, R0, R0, RZ, 0x1 ;  /* 0x0000000000027211 */ /* 0x002fe200078f08ff */
[----:B------:R-:W-:Y:S01]  /*2120*/  IMAD.U32 R14, RZ, RZ, UR5 ;  /* 0x00000005ff0e7e24 */ /* 0x000fe2000f8e00ff */
[----:B------:R-:W-:Y:S01]  /*2130*/  ULOP3.LUT UP0, URZ, UR6, 0x1bf, URZ, 0xc0, !UPT ;  /* 0x000001bf063f7892 */ /* 0x000fe2000f80c03f */
[----:B------:R-:W-:Y:S01]  /*2140*/  IMAD.MOV.U32 R15, RZ, RZ, 0x40000040 ;  /* 0x40000040ff0f7424 */ /* 0x000fe200078e00ff */
[----:B------:R-:W-:Y:S01]  /*2150*/  LOP3.LUT R3, R2, 0x7fffe, RZ, 0xc0, !PT ;  /* 0x0007fffe02037812 */ /* 0x000fe200078ec0ff */
[----:B------:R1:W-:Y:S01]  /*2160*/  STL.128 [R1+0xa0], R8 ;  /* 0x0000a00801007387 */ /* 0x0003e20000100c00 */
[----:B------:R-:W-:Y:S01]  /*2170*/  IMAD.X R44, RZ, RZ, R17, P5 ;  /* 0x000000ffff2c7224 */ /* 0x000fe200028e0611 */
[----:B------:R-:W-:Y:S01]  /*2180*/  IADD3 R32, P1, R16, 0x118, RZ ;  /* 0x0000011810207810 */ /* 0x000fe20007f3e0ff */
[----:B--2---:R-:W-:Y:S01]  /*2190*/  IMAD.MOV.U32 R5, RZ, RZ, 0x40000040 ;  /* 0x40000040ff057424 */ /* 0x004fe200078e00ff */
[----:B------:R1:W-:Y:S01]  /*21a0*/  STL.64 [R1+0x78], RZ ;  /* 0x000078ff01007387 */ /* 0x0003e20000100a00 */
[----:B------:R-:W-:Y:S01]  /*21b0*/  IMAD.IADD R3, R0, 0x1, -R3 ;  /* 0x0000000100037824 */ /* 0x000fe200078e0a03 */
[----:B------:R-:W-:Y:S01]  /*21c0*/  PLOP3.LUT P5, PT, PT, PT, UP0, 0x80, 0x0 ;  /* 0x000000000000781c */ /* 0x000fe20003faf008 */
[----:B---3--:R-:W-:Y:S01]  /*21d0*/  IMAD.MOV.U32 R13, RZ, RZ, 0x40000040 ;  /* 0x40000040ff0d7424 */ /* 0x008fe200078e00ff */
[----:B------:R1:W-:Y:S01]  /*21e0*/  STL.128 [R1+0xb0], RZ ;  /* 0x0000b0ff01007387 */ /* 0x0003e20000100c00 */
[C---:B------:R-:W-:Y:S01]  /*21f0*/  IADD3 R30, P6, R16.reuse, 0x110, RZ ;  /* 0x00000110101e7810 */ /* 0x040fe20007fde0ff */
[--C-:B------:R-:W-:Y:S01]  /*2200*/  IMAD.X R33, RZ, RZ, R17.reuse, P1 ;  /* 0x000000ffff217224 */ /* 0x100fe200008e0611 */
[----:B------:R-:W-:Y:S01]  /*2210*/  LEA R3, R3, UR6, 0xd ;  /* 0x0000000603037c11 */ /* 0x000fe2000f8e68ff */
[----:B------:R1:W-:Y:S01]  /*2220*/  STL.128 [R1+0xc0], RZ ;  /* 0x0000c0ff01007387 */ /* 0x0003e20000100c00 */
[C---:B------:R-:W-:Y:S01]  /*2230*/  IADD3 R27, P0, R16.reuse, 0x98, RZ ;  /* 0x00000098101b7810 */ /* 0x040fe20007f1e0ff */
[----:B------:R-:W-:Y:S01]  /*2240*/  IMAD.X R39, RZ, RZ, R17, P6 ;  /* 0x000000ffff277224 */ /* 0x000fe200030e0611 */
[----:B------:R-:W-:Y:S01]  /*2250*/  SHF.R.U32.HI R0, RZ, 0x4, R3 ;  /* 0x00000004ff007819 */ /* 0x000fe20000011603 */
[----:B------:R-:W-:Y:S01]  /*2260*/  VIADD R2, R3, 0xa000 ;  /* 0x0000a00003027836 */ /* 0x000fe20000000000 */
[----:B------:R1:W-:Y:S01]  /*2270*/  STL.128 [R1+0xd0], RZ ;  /* 0x0000d0ff01007387 */ /* 0x0003e20000100c00 */
[----:B------:R-:W-:Y:S01]  /*2280*/  IADD3 R26, P4, R16, 0x90, RZ ;  /* 0x00000090101a7810 */ /* 0x000fe20007f9e0ff */
[--C-:B------:R-:W-:Y:S01]  /*2290*/  IMAD.X R42, RZ, RZ, R17.reuse, P0 ;  /* 0x000000ffff2a7224 */ /* 0x100fe200000e0611 */
[----:B------:R-:W-:Y:S01]  /*22a0*/  LOP3.LUT R0, R0, 0x3fff, RZ, 0xc0, !PT ;  /* 0x00003fff00007812 */ /* 0x000fe200078ec0ff */
[----:B------:R1:W-:Y:S01]  /*22b0*/  STL.128 [R1+0xe0], RZ ;  /* 0x0000e0ff01007387 */ /* 0x0003e20000100c00 */
[----:B------:R-:W-:Y:S01]  /*22c0*/  SHF.R.U32.HI R2, RZ, 0x4, R2 ;  /* 0x00000004ff027819 */ /* 0x000fe20000011602 */
[----:B------:R-:W-:Y:S01]  /*22d0*/  IMAD.X R37, RZ, RZ, R17, P4 ;  /* 0x000000ffff257224 */ /* 0x000fe200020e0611 */
[----:B------:R-:W-:Y:S01]  /*22e0*/  LOP3.LUT R4, R0, 0x10000, RZ, 0xfc, !PT ;  /* 0x0001000000047812 */ /* 0x000fe200078efcff */
[----:B------:R1:W-:Y:S01]  /*22f0*/  STL.128 [R1+0xf0], RZ ;  /* 0x0000f0ff01007387 */ /* 0x0003e20000100c00 */
[----:B------:R-:W-:-:S02]  /*2300*/  LOP3.LUT R2, R2, 0x3fff, RZ, 0xc0, !PT ;  /* 0x00003fff02027812 */ /* 0x000fc400078ec0ff */
[----:B------:R-:W-:Y:S01]  /*2310*/  IADD3 R28, P3, R16, 0x88, RZ ;  /* 0x00000088101c7810 */ /* 0x000fe20007f7e0ff */
[----:B------:R1:W-:Y:S01]  /*2320*/  STL.64 [R1+0x98], R4 ;  /* 0x0000980401007387 */ /* 0x0003e20000100a00 */
[----:B------:R-:W-:Y:S02]  /*2330*/  LOP3.LUT R2, R2, 0x10000, RZ, 0xfc, !PT ;  /* 0x0001000002027812 */ /* 0x000fe400078efcff */
[C---:B------:R-:W-:Y:S01]  /*2340*/  IADD3 R19, P2, R16.reuse, 0x80, RZ ;  /* 0x0000008010137810 */ /* 0x040fe20007f5e0ff */
[----:B------:R1:W-:Y:S01]  /*2350*/  STL.128 [R1+0x100], RZ ;  /* 0x000100ff01007387 */ /* 0x0003e20000100c00 */
[C---:B------:R-:W-:Y:S01]  /*2360*/  IADD3 R24, P1, R16.reuse, 0x78, RZ ;  /* 0x0000007810187810 */ /* 0x040fe20007f3e0ff */
[----:B------:R-:W-:Y:S01]  /*2370*/  IMAD.MOV.U32 R12, RZ, RZ, R2 ;  /* 0x000000ffff0c7224 */ /* 0x000fe200078e0002 */
[----:B------:R-:W-:Y:S01]  /*2380*/  IADD3 R35, P6, R16, 0xb0, RZ ;  /* 0x000000b010237810 */ /* 0x000fe20007fde0ff */
[--C-:B------:R-:W-:Y:S02]  /*2390*/  IMAD.X R41, RZ, RZ, R17.reuse, P3 ;  /* 0x000000ffff297224 */ /* 0x100fe400018e0611 */
[--C-:B------:R-:W-:Y:S01]  /*23a0*/  IMAD.X R38, RZ, RZ, R17.reuse, P2 ;  /* 0x000000ffff267224 */ /* 0x100fe200010e0611 */
[----:B------:R1:W-:Y:S01]  /*23b0*/  STL.128 [R1+0x110], R12 ;  /* 0x0001100c01007387 */ /* 0x0003e20000100c00 */
[----:B------:R-:W-:-:S02]  /*23c0*/  IMAD.X R25, RZ, RZ, R17, P1 ;  /* 0x000000ffff197224 */ /* 0x000fc400008e0611 */
[----:B------:R-:W-:Y:S01]  /*23d0*/  IMAD.X R40, RZ, RZ, R17, P6 ;  /* 0x000000ffff287224 */ /* 0x000fe200030e0611 */
[----:B------:R-:W-:Y:S06]  /*23e0*/  @!P5 BRA `(.L_x_8713) ;  /* 0x000000000040d947 */ /* 0x000fec0003800000 */
[----:B------:R-:W-:Y:S01]  /*23f0*/  MOV R0, 0x0 ;  /* 0x0000000000007802 */ /* 0x000fe20000000f00 */
[----:B------:R-:W-:Y:S01]  /*2400*/  ULDC.64 UR4, c[0x4][0x108] ;  /* 0x0100420000047ab9 */ /* 0x000fe20000000a00 */
[----:B------:R-:W-:Y:S01]  /*2410*/  ULDC.64 UR6, c[0x4][0x28] ;  /* 0x01000a0000067ab9 */ /* 0x000fe20000000a00 */
[----:B-1----:R-:W-:Y:S01]  /*2420*/  IMAD.U32 R4, RZ, RZ, UR4 ;  /* 0x00000004ff047e24 */ /* 0x002fe2000f8e00ff */
        /* <DEDUP_REMOVED lines=12> */
.L_x_8713:
[----:B------:R-:W2:Y:S01]  /*24f0*/  S2R R20, SR_TID.X ;  /* 0x0000000000147919 */ /* 0x000ea20000002100 */
[----:B-1----:R-:W1:Y:S01]  /*2500*/  LDC.64 R10, c[0x0][0x428] ;  /* 0x00010a00ff0a7b82 */ /* 0x002e620000000a00 */
[----:B------:R-:W-:Y:S01]  /*2510*/  IADD3 R8, P0, R16, 0x120, RZ ;  /* 0x0000012010087810 */ /* 0x000fe20007f1e0ff */
[----:B------:R-:W-:Y:S01]  /*2520*/  ULDC UR4, c[0x0][0x20] ;  /* 0x0000080000047ab9 */ /* 0x000fe20000000800 */
[----:B------:R-:W-:Y:S01]  /*2530*/  IMAD.U32 R7, RZ, RZ, UR40 ;  /* 0x00000028ff077e24 */ /* 0x000fe2000f8e00ff */
[----:B------:R-:W-:Y:S01]  /*2540*/  STL.64 [R1+0x130], R24 ;  /* 0x0001301801007387 */ /* 0x000fe20000100a00 */
[----:B------:R-:W-:Y:S02]  /*2550*/  VIADD R6, R18, -UR4 ;  /* 0x8000000412067c36 */ /* 0x000fe40008000000 */
[----:B------:R-:W-:Y:S01]  /*2560*/  IMAD.X R9, RZ, RZ, R17, P0 ;  /* 0x000000ffff097224 */ /* 0x000fe200000e0611 */
[----:B------:R-:W3:Y:S01]  /*2570*/  LDC R15, c[0x0][0xad4] ;  /* 0x0002b500ff0f7b82 */ /* 0x000ee20000000800 */
[----:B------:R-:W-:Y:S04]  /*2580*/  STL.64 [R1+0x120], R200 ;  /* 0x000120c801007387 */ /* 0x000fe80000100a00 */
[----:B------:R-:W-:Y:S03]  /*2590*/  STL.64 [R1+0x128], R8 ;  /* 0x0001280801007387 */ /* 0x000fe60000100a00 */
[----:B------:R-:W4:Y:S01]  /*25a0*/  LDC R13, c[0x0][0x430] ;  /* 0x00010c00ff0d7b82 */ /* 0x000f220000000800 */
[----:B------:R-:W-:Y:S04]  /*25b0*/  STL.U8 [R1+0x138], RZ ;  /* 0x000138ff01007387 */ /* 0x000fe80000100000 */
[----:B------:R5:W-:Y:S03]  /*25c0*/  STL [R6+0x8], R7 ;  /* 0x0000080706007387 */ /* 0x000be60000100800 */
[----:B------:R-:W5:Y:S01]  /*25d0*/  LDC.64 R4, c[0x0][0xad8] ;  /* 0x0002b600ff047b82 */ /* 0x000f620000000a00 */
[----:B-1----:R-:W-:Y:S04]  /*25e0*/  STL [R6+0x24], R10 ;  /* 0x0000240a06007387 */ /* 0x002fe80000100800 */
[----:B------:R-:W-:Y:S01]  /*25f0*/  STL [R6+0x28], R11 ;  /* 0x0000280b06007387 */ /* 0x000fe20000100800 */
[----:B--2---:R-:W-:-:S02]  /*2600*/  VIADD R197, R20, 0xffffff80 ;  /* 0xffffff8014c57836 */ /* 0x004fc40000000000 */
[----:B------:R-:W1:Y:S01]  /*2610*/  LDC.64 R2, c[0x0][0xae0] ;  /* 0x0002b800ff027b82 */ /* 0x000e620000000a00 */
[----:B---3--:R-:W-:Y:S04]  /*2620*/  STL [R6+0xc], R15 ;  /* 0x00000c0f06007387 */ /* 0x008fe80000100800 */
[----:B------:R-:W-:Y:S03]  /*2630*/  STL [R6+0x14], RZ ;  /* 0x000014ff06007387 */ /* 0x000fe60000100800 */
[----:B------:R-:W2:Y:S01]  /*2640*/  LDC R0, c[0x0][0x288] ;  /* 0x0000a200ff007b82 */ /* 0x000ea20000000800 */
[----:B----4-:R-:W-:Y:S04]  /*2650*/  STL [R6+0x2c], R13 ;  /* 0x00002c0d06007387 */ /* 0x010fe80000100800 */
[----:B------:R-:W-:Y:S04]  /*2660*/  STL [R6], R197 ;  /* 0x000000c506007387 */ /* 0x000fe80000100800 */
[----:B-----5:R-:W-:Y:S04]  /*2670*/  STL [R6+0x10], R4 ;  /* 0x0000100406007387 */ /* 0x020fe80000100800 */
[----:B------:R-:W-:Y:S04]  /*2680*/  STL [R6+0x18], R5 ;  /* 0x0000180506007387 */ /* 0x000fe80000100800 */
[----:B-1----:R-:W-:Y:S04]  /*2690*/  STL [R6+0x1c], R2 ;  /* 0x00001c0206007387 */ /* 0x002fe80000100800 */
[----:B------:R-:W-:Y:S04]  /*26a0*/  STL [R6+0x20], R3 ;  /* 0x0000200306007387 */ /* 0x000fe80000100800 */
[----:B--2---:R1:W-:Y:S04]  /*26b0*/  STL [R6+0x4], R0 ;  /* 0x0000040006007387 */ /* 0x0043e80000100800 */
[----:B------:R-:W1:Y:S01]  /*26c0*/  LDL R7, [R1+0x21c] ;  /* 0x00021c0001077983 */ /* 0x000e620000100800 */
[----:B------:R-:W-:Y:S03]  /*26d0*/  BSSY B0, `(.L_x_8714) ;  /* 0x0000008000007945 */ /* 0x000fe60003800000 */
[----:B------:R2:W-:Y:S01]  /*26e0*/  STL.U8 [R1+0x16c], RZ ;  /* 0x00016cff01007387 */ /* 0x0005e20000100000 */
[----:B-1----:R-:W-:-:S04]  /*26f0*/  LEA.HI R0, R7, R7, RZ, 0x1 ;  /* 0x0000000707007211 */ /* 0x002fc800078f08ff */
[----:B------:R-:W-:-:S05]  /*2700*/  LOP3.LUT R0, R0, 0xfffffffe, RZ, 0xc0, !PT ;  /* 0xfffffffe00007812 */ /* 0x000fca00078ec0ff */
[----:B------:R-:W-:-:S05]  /*2710*/  IMAD.IADD R0, R7, 0x1, -R0 ;  /* 0x0000000107007824 */ /* 0x000fca00078e0a00 */
[----:B------:R-:W-:-:S04]  /*2720*/  SHF.L.U32 R0, R0, 0x1f, RZ ;  /* 0x0000001f00007819 */ /* 0x000fc800000006ff */
[----:B------:R-:W1:Y:S02]  /*2730*/  SYNCS.PHASECHK.TRANS64.TRYWAIT P0, [UR50+0x32400], R0 ;  /* 0x03240000ff0075a7 */ /* 0x000e640008000172 */
[----:B-12---:R-:W-:Y:S05]  /*2740*/  @!P0 BRA `(.L_x_8715) ;  /* 0x0000020c00b48947 */ /* 0x006fea0003800000 */
.L_x_8889:
[----:B------:R-:W-:Y:S05]  /*2750*/  BSYNC B0 ;  /* 0x0000000000007941 */ /* 0x000fea0003800000 */
.L_x_8714:
[----:B------:R-:W2:Y:S04]  /*2760*/  LDL R31, [R1+0x1c] ;  /* 0x00001c00011f7983 */ /* 0x000ea80000100800 */
[----:B------:R3:W5:Y:S01]  /*2770*/  LDL.64 R24, [R1+0x210] ;  /* 0x0002100001187983 */ /* 0x0007620000100a00 */
[----:B------:R-:W-:Y:S01]  /*2780*/  IMAD.U32 R8, RZ, RZ, UR48 ;  /* 0x00000030ff087e24 */ /* 0x000fe2000f8e00ff */
[C---:B-1----:R-:W-:Y:S01]  /*2790*/  IADD3 R0, P2, R16.reuse, 0x420, RZ ;  /* 0x0000042010007810 */ /* 0x042fe20007f5e0ff */
[----:B------:R-:W-:Y:S01]  /*27a0*/  IMAD.U32 R9, RZ, RZ, UR49 ;  /* 0x00000031ff097e24 */ /* 0x000fe2000f8e00ff */
[----:B------:R-:W-:Y:S01]  /*27b0*/  IADD3 R20, P1, R16, 0x128, RZ ;  /* 0x0000012810147810 */ /* 0x000fe20007f3e0ff */
[----:B------:R-:W-:Y:S01]  /*27c0*/  IMAD.MOV.U32 R10, RZ, RZ, R219 ;  /* 0x000000ffff0a7224 */ /* 0x000fe200078e00db */
[----:B------:R-:W-:Y:S05]  /*27d0*/  WARPSYNC.ALL ;  /* 0x0000000000007948 */ /* 0x000fea0003800000 */
[----:B------:R-:W-:Y:S01]  /*27e0*/  IMAD.MOV.U32 R11, RZ, RZ, R218 ;  /* 0x000000ffff0b7224 */ /* 0x000fe200078e00da */
[----:B------:R-:W-:Y:S01]  /*27f0*/  BSSY B0, `(.L_x_8716) ;  /* 0x0000037000007945 */ /* 0x000fe20003800000 */
[----:B------:R-:W-:-:S02]  /*2800*/  IMAD.MOV.U32 R14, RZ, RZ, R19 ;  /* 0x000000ffff0e7224 */ /* 0x000fc400078e0013 */
[----:B------:R-:W-:Y:S01]  /*2810*/  IMAD.MOV.U32 R15, RZ, RZ, R38 ;  /* 0x000000ffff0f7224 */ /* 0x000fe200078e0026 */
[----:B------:R1:W-:Y:S01]  /*2820*/  STL.128 [R1+0x1a0], R8 ;  /* 0x0001a00801007387 */ /* 0x0003e20000100c00 */
[----:B------:R-:W-:Y:S02]  /*2830*/  IMAD.MOV.U32 R12, RZ, RZ, R217 ;  /* 0x000000ffff0c7224 */ /* 0x000fe400078e00d9 */
[----:B------:R-:W-:Y:S02]  /*2840*/  IMAD.MOV.U32 R13, RZ, RZ, R216 ;  /* 0x000000ffff0d7224 */ /* 0x000fe400078e00d8 */
[--C-:B------:R-:W-:Y:S02]  /*2850*/  IMAD.X R7, RZ, RZ, R17.reuse, P2 ;  /* 0x000000ffff077224 */ /* 0x100fe400010e0611 */
[----:B------:R-:W-:Y:S01]  /*2860*/  IMAD.X R21, RZ, RZ, R17, P1 ;  /* 0x000000ffff157224 */ /* 0x000fe200008e0611 */
[----:B------:R4:W-:Y:S01]  /*2870*/  STL.128 [R1+0x170], R12 ;  /* 0x0001700c01007387 */ /* 0x0009e20000100c00 */
[----:B------:R-:W-:Y:S01]  /*2880*/  IMAD.MOV.U32 R38, RZ, RZ, R20 ;  /* 0x000000ffff267224 */ /* 0x000fe200078e0014 */
[----:B------:R-:W-:Y:S01]  /*2890*/  IADD3 R20, P1, R16, 0x138, RZ ;  /* 0x0000013810147810 */ /* 0x000fe20007f3e0ff */
[----:B-1----:R-:W-:-:S02]  /*28a0*/  IMAD.MOV.U32 R8, RZ, RZ, R34 ;  /* 0x000000ffff087224 */ /* 0x002fc400078e0022 */
[----:B------:R-:W-:Y:S02]  /*28b0*/  IMAD.MOV.U32 R9, RZ, RZ, R43 ;  /* 0x000000ffff097224 */ /* 0x000fe400078e002b */
[----:B------:R-:W-:Y:S01]  /*28c0*/  IMAD.MOV.U32 R10, RZ, RZ, R26 ;  /* 0x000000ffff0a7224 */ /* 0x000fe200078e001a */
[----:B------:R3:W-:Y:S01]  /*28d0*/  BAR.SYNC.DEFER_BLOCKING R208, 0x100 ;  /* 0x000400d00000751d */ /* 0x0007e20000010000 */
[----:B------:R-:W-:Y:S01]  /*28e0*/  IMAD.MOV.U32 R11, RZ, RZ, R37 ;  /* 0x000000ffff0b7224 */ /* 0x000fe200078e0025 */
[----:B------:R-:W-:Y:S01]  /*28f0*/  IADD3 R26, P0, R16, 0x16c, RZ ;  /* 0x0000016c101a7810 */ /* 0x000fe20007f1e0ff */
[----:B----4-:R-:W-:Y:S02]  /*2900*/  IMAD.MOV.U32 R12, RZ, RZ, R27 ;  /* 0x000000ffff0c7224 */ /* 0x010fe400078e001b */
[----:B------:R-:W-:Y:S02]  /*2910*/  IMAD.MOV.U32 R13, RZ, RZ, R42 ;  /* 0x000000ffff0d7224 */ /* 0x000fe400078e002a */
[----:B------:R-:W-:Y:S01]  /*2920*/  IMAD.X R27, RZ, RZ, R17, P0 ;  /* 0x000000ffff1b7224 */ /* 0x000fe200000e0611 */
[----:B------:R1:W-:Y:S01]  /*2930*/  STL.128 [R1+0x1b0], R8 ;  /* 0x0001b00801007387 */ /* 0x0003e20000100c00 */
[----:B------:R-:W-:-:S02]  /*2940*/  IMAD.MOV.U32 R14, RZ, RZ, R29 ;  /* 0x000000ffff0e7224 */ /* 0x000fc400078e001d */
[----:B------:R-:W-:Y:S02]  /*2950*/  IMAD.MOV.U32 R15, RZ, RZ, R44 ;  /* 0x000000ffff0f7224 */ /* 0x000fe400078e002c */
[----:B------:R-:W-:-:S03]  /*2960*/  IMAD.MOV.U32 R37, RZ, RZ, R45 ;  /* 0x000000ffff257224 */ /* 0x000fc600078e002d */
[----:B------:R-:W-:Y:S01]  /*2970*/  STL.128 [R1+0x190], R12 ;  /* 0x0001900c01007387 */ /* 0x000fe20000100c00 */
[----:B-1----:R-:W-:Y:S02]  /*2980*/  IMAD.MOV.U32 R8, RZ, RZ, R30 ;  /* 0x000000ffff087224 */ /* 0x002fe400078e001e */
[----:B------:R-:W-:Y:S02]  /*2990*/  IMAD.MOV.U32 R9, RZ, RZ, R39 ;  /* 0x000000ffff097224 */ /* 0x000fe400078e0027 */
[----:B------:R-:W-:Y:S02]  /*29a0*/  IMAD.MOV.U32 R10, RZ, RZ, R32 ;  /* 0x000000ffff0a7224 */ /* 0x000fe400078e0020 */
[----:B------:R-:W-:Y:S02]  /*29b0*/  IMAD.MOV.U32 R11, RZ, RZ, R33 ;  /* 0x000000ffff0b7224 */ /* 0x000fe400078e0021 */
[----:B------:R-:W-:Y:S02]  /*29c0*/  IMAD.MOV.U32 R39, RZ, RZ, R21 ;  /* 0x000000ffff277224 */ /* 0x000fe400078e0015 */
[----:B------:R-:W-:Y:S01]  /*29d0*/  IMAD.X R21, RZ, RZ, R17, P1 ;  /* 0x000000ffff157224 */ /* 0x000fe200008e0611 */
[----:B------:R1:W-:Y:S04]  /*29e0*/  STL.128 [R1+0x1c0], R8 ;  /* 0x0001c00801007387 */ /* 0x0003e80000100c00 */
[----:B------:R-:W-:Y:S04]  /*29f0*/  STL.128 [R1+0x1e0], R36 ;  /* 0x0001e02401007387 */ /* 0x000fe80000100c00 */
[----:B------:R-:W-:Y:S01]  /*2a00*/  STL.128 [R1+0x180], R20 ;  /* 0x0001801401007387 */ /* 0x000fe20000100c00 */
[----:B-1----:R-:W-:-:S02]  /*2a10*/  IMAD.MOV.U32 R10, RZ, RZ, R26 ;  /* 0x000000ffff0a7224 */ /* 0x002fc400078e001a */
[----:B------:R-:W-:Y:S02]  /*2a20*/  IMAD.MOV.U32 R11, RZ, RZ, R27 ;  /* 0x000000ffff0b7224 */ /* 0x000fe400078e001b */
[----:B------:R-:W-:Y:S01]  /*2a30*/  IMAD.MOV.U32 R8, RZ, RZ, R0 ;  /* 0x000000ffff087224 */ /* 0x000fe200078e0000 */
[----:B------:R-:W-:Y:S01]  /*2a40*/  IADD3 R0, P0, R16, 0xa8, RZ ;  /* 0x000000a810007810 */ /* 0x000fe20007f1e0ff */
[----:B------:R-:W-:-:S04]  /*2a50*/  IMAD.MOV.U32 R9, RZ, RZ, R7 ;  /* 0x000000ffff097224 */ /* 0x000fc800078e0007 */
[----:B------:R-:W-:Y:S01]  /*2a60*/  IMAD.X R7, RZ, RZ, R17, P0 ;  /* 0x000000ffff077224 */ /* 0x000fe200000e0611 */
[----:B------:R1:W-:Y:S02]  /*2a70*/  STL.128 [R1+0x1d0], R8 ;  /* 0x0001d00801007387 */ /* 0x0003e40000100c00 */
[----:B-1----:R-:W-:Y:S02]  /*2a80*/  IMAD.MOV.U32 R10, RZ, RZ, R28 ;  /* 0x000000ffff0a7224 */ /* 0x002fe400078e001c */
[----:B------:R-:W-:Y:S02]  /*2a90*/  IMAD.MOV.U32 R11, RZ, RZ, R41 ;  /* 0x000000ffff0b7224 */ /* 0x000fe400078e0029 */
[----:B------:R-:W-:Y:S02]  /*2aa0*/  IMAD.MOV.U32 R8, RZ, RZ, R211 ;  /* 0x000000ffff087224 */ /* 0x000fe400078e00d3 */
[----:B------:R-:W-:-:S05]  /*2ab0*/  IMAD.MOV.U32 R9, RZ, RZ, R210 ;  /* 0x000000ffff097224 */ /* 0x000fca00078e00d2 */
[----:B------:R1:W-:Y:S02]  /*2ac0*/  STL.128 [R1+0x1f0], R8 ;  /* 0x0001f00801007387 */ /* 0x0003e40000100c00 */
[----:B-1----:R-:W-:Y:S02]  /*2ad0*/  IMAD.MOV.U32 R8, RZ, RZ, R35 ;  /* 0x000000ffff087224 */ /* 0x002fe400078e0023 */
[----:B------:R-:W-:Y:S02]  /*2ae0*/  IMAD.MOV.U32 R9, RZ, RZ, R40 ;  /* 0x000000ffff097224 */ /* 0x000fe400078e0028 */
[----:B------:R-:W-:Y:S02]  /*2af0*/  IMAD.MOV.U32 R10, RZ, RZ, R0 ;  /* 0x000000ffff0a7224 */ /* 0x000fe400078e0000 */
[----:B------:R-:W-:-:S05]  /*2b00*/  IMAD.MOV.U32 R11, RZ, RZ, R7 ;  /* 0x000000ffff0b7224 */ /* 0x000fca00078e0007 */
[----:B------:R3:W-:Y:S01]  /*2b10*/  STL.128 [R1+0x200], R8 ;  /* 0x0002000801007387 */ /* 0x0007e20000100c00 */
[----:B--2---:R-:W-:-:S04]  /*2b20*/  LOP3.LUT R0, R31, 0x1, RZ, 0xfc, !PT ;  /* 0x000000011f007812 */ /* 0x004fc800078efcff */
[----:B------:R-:W-:-:S13]  /*2b30*/  ISETP.NE.AND P1, PT, R0, 0x3, PT ;  /* 0x000000030000780c */ /* 0x000fda0003f25270 */
[----:B---3--:R-:W-:Y:S05]  /*2b40*/  @!P1 BRA `(.L_x_8717) ;  /* 0x0000000000049947 */ /* 0x008fea0003800000 */
[----:B------:R-:W-:Y:S01]  /*2b50*/  BPT.TRAP 0x1 ;  /* 0x000000040000795c */ /* 0x000fe20000300000 */
.L_x_8717:
[----:B------:R-:W-:Y:S05]  /*2b60*/  BSYNC B0 ;  /* 0x0000000000007941 */ /* 0x000fea0003800000 */
.L_x_8716:
[----:B------:R-:W2:Y:S01]  /*2b70*/  LDL.64 R8, [R1+0x8] ;  /* 0x0000080001087983 */ /* 0x000ea20000100a00 */
[----:B-----5:R-:W-:Y:S01]  /*2b80*/  SHF.L.U32 R25, R25, 0x1f, RZ ;  /* 0x0000001f19197819 */ /* 0x020fe200000006ff */
[----:B------:R-:W-:Y:S01]  /*2b90*/  BSSY B0, `(.L_x_8718) ;  /* 0x0000006000007945 */ /* 0x000fe20003800000 */
[----:B--2---:R-:W-:-:S05]  /*2ba0*/  MOV R7, R8 ;  /* 0x0000000800077202 */ /* 0x004fca0000000f00 */
[----:B------:R-:W-:-:S04]  /*2bb0*/  IMAD R24, R24, 0x8, R7 ;  /* 0x0000000818187824 */ /* 0x000fc800078e0207 */
[----:B------:R1:W2:Y:S01]  /*2bc0*/  SYNCS.PHASECHK.TRANS64.TRYWAIT P0, [R24+URZ], R25 ;  /* 0x00000019180075a7 */ /* 0x0002a2000800017f */
[----:B------:R-:W-:Y:S05]  /*2bd0*/  @!P1 BRA `(.L_x_8719) ;  /* 0x0000000000049947 */ /* 0x000fea0003800000 */
[----:B------:R-:W-:Y:S01]  /*2be0*/  BPT.TRAP 0x1 ;  /* 0x000000040000795c */ /* 0x000fe20000300000 */
.L_x_8719:
[----:B------:R-:W-:Y:S05]  /*2bf0*/  BSYNC B0 ;  /* 0x0000000000007941 */ /* 0x000fea0003800000 */
.L_x_8718:
[----:B------:R-:W-:Y:S04]  /*2c00*/  BSSY B0, `(.L_x_8720) ;  /* 0x0000004000007945 */ /* 0x000fe80003800000 */
[----:B--2---:R-:W-:Y:S05]  /*2c10*/  @P0 BRA `(.L_x_8721) ;  /* 0x0000000000080947 */ /* 0x004fea0003800000 */
[----:B------:R-:W2:Y:S02]  /*2c20*/  SYNCS.PHASECHK.TRANS64.TRYWAIT P0, [R24+URZ], R25 ;  /* 0x00000019180075a7 */ /* 0x000ea4000800017f */
[----:B--2---:R-:W-:Y:S05]  /*2c30*/  @!P0 BRA `(.L_x_8722) ;  /* 0x0000020800908947 */ /* 0x004fea0003800000 */
.L_x_8721:
[----:B------:R-:W-:Y:S05]  /*2c40*/  BSYNC B0 ;  /* 0x0000000000007941 */ /* 0x000fea0003800000 */
.L_x_8720:
[----:B------:R-:W3:Y:S04]  /*2c50*/  LDL R13, [R1+0x210] ;  /* 0x00021000010d7983 */ /* 0x000ee80000100800 */
[----:B------:R-:W3:Y:S01]  /*2c60*/  LDL.64 R8, [R1+0xa0] ;  /* 0x0000a00001087983 */ /* 0x000ee20000100a00 */
[----:B------:R-:W-:Y:S05]  /*2c70*/  WARPSYNC.ALL ;  /* 0x0000000000007948 */ /* 0x000fea0003800000 */
[----:B-12---:R-:W2:Y:S04]  /*2c80*/  LDL.64 R24, [R1+0x98] ;  /* 0x0000980001187983 */ /* 0x006ea80000100a00 */
[----:B------:R-:W4:Y:S04]  /*2c90*/  LDL.64 R10, [R1+0x98] ;  /* 0x00009800010a7983 */ /* 0x000f280000100a00 */
[----:B------:R-:W5:Y:S01]  /*2ca0*/  LDL.64 R14, [R1+0x98] ;  /* 0x00009800010e7983 */ /* 0x000f620000100a00 */
[----:B---3--:R-:W-:-:S03]  /*2cb0*/  IMAD R8, R13, 0x300, R8 ;  /* 0x000003000d087824 */ /* 0x008fc600078e0208 */
[----:B------:R-:W3:Y:S01]  /*2cc0*/  LDL.64 R20, [R1+0x98] ;  /* 0x0000980001147983 */ /* 0x000ee20000100a00 */
[----:B------:R-:W-:Y:S02]  /*2cd0*/  R2UR UR7, R9 ;  /* 0x00000000090772ca */ /* 0x000fe400000e0000 */
[C---:B------:R-:W-:Y:S01]  /*2ce0*/  R2UR UR6, R8.reuse ;  /* 0x00000000080672ca */ /* 0x040fe200000e0000 */
[----:B------:R-:W3:Y:S01]  /*2cf0*/  LDL R7, [R1+0x21c] ;  /* 0x00021c0001077983 */ /* 0x000ee20000100800 */
[----:B------:R-:W-:Y:S01]  /*2d00*/  VIADD R12, R8, 0x2 ;  /* 0x00000002080c7836 */ /* 0x000fe20000000000 */
[----:B------:R-:W-:Y:S01]  /*2d10*/  BSSY B0, `(.L_x_8723) ;  /* 0x000002e000007945 */ /* 0x000fe20003800000 */
[----:B------:R-:W-:Y:S01]  /*2d20*/  IMAD.MOV.U32 R13, RZ, RZ, R9 ;  /* 0x000000ffff0d7224 */ /* 0x000fe200078e0009 */
[----:B------:R1:W-:Y:S01]  /*2d30*/  STL [R1+0x80], RZ ;  /* 0x000080ff01007387 */ /* 0x0003e20000100800 */
[----:B--2---:R-:W-:Y:S02]  /*2d40*/  R2UR UR4, R24 ;  /* 0x00000000180472ca */ /* 0x004fe400000e0000 */
[----:B------:R-:W-:-:S02]  /*2d50*/  R2UR UR5, R25 ;  /* 0x00000000190572ca */ /* 0x000fc400000e0000 */
[----:B------:R-:W-:Y:S01]  /*2d60*/  WARPGROUP.ARRIVE ;  /* 0x00000000000079c5 */ /* 0x000fe20000000000 */
[----:B----4-:R-:W-:Y:S02]  /*2d70*/  VIADD R10, R10, 0x2 ;  /* 0x000000020a0a7836 */ /* 0x010fe40000000000 */
[----:B-----5:R-:W-:Y:S02]  /*2d80*/  VIADD R14, R14, 0x4 ;  /* 0x000000040e0e7836 */ /* 0x020fe40000000000 */
[----:B---3--:R-:W-:-:S06]  /*2d90*/  VIADD R20, R20, 0x6 ;  /* 0x0000000614147836 */ /* 0x008fcc0000000000 */
[----:B------:R-:W-:Y:S01]  /*2da0*/  HGMMA.64x96x16.F32.BF16 R24, gdesc[UR4], RZ, !UPT, gsb0 ;  /* 0x01600000041879f0 */ /* 0x000fe2000c0018ff */
[----:B------:R-:W-:Y:S02]  /*2db0*/  R2UR UR6, R12 ;  /* 0x000000000c0672ca */ /* 0x000fe400000e0000 */
[----:B------:R-:W-:Y:S02]  /*2dc0*/  R2UR UR7, R13 ;  /* 0x000000000d0772ca */ /* 0x000fe400000e0000 */
[----:B------:R-:W-:Y:S01]  /*2dd0*/  R2UR UR4, R10 ;  /* 0x000000000a0472ca */ /* 0x000fe200000e0000 */
[C---:B------:R-:W-:Y:S01]  /*2de0*/  VIADD R10, R8.reuse, 0x4 ;  /* 0x00000004080a7836 */ /* 0x040fe20000000000 */
[----:B------:R-:W-:Y:S01]  /*2df0*/  R2UR UR5, R11 ;  /* 0x000000000b0572ca */ /* 0x000fe200000e0000 */
[----:B------:R-:W-:Y:S01]  /*2e00*/  IMAD.MOV.U32 R11, RZ, RZ, R9 ;  /* 0x000000ffff0b7224 */ /* 0x000fe200078e0009 */
[----:B------:R-:W-:Y:S01]  /*2e10*/  LEA.HI R0, R7, R7, RZ, 0x1 ;  /* 0x0000000707007211 */ /* 0x000fe200078f08ff */
[----:B------:R-:W-:Y:S01]  /*2e20*/  VIADD R8, R8, 0x6 ;  /* 0x0000000608087836 */ /* 0x000fe20000000000 */
[----:B------:R-:W-:-:S02]  /*2e30*/  WARPGROUP.DEPBAR.LE gsb0, 0x0 ;  /* 0x00008000000079c5 */ /* 0x000fc40000010000 */
[----:B------:R-:W-:-:S07]  /*2e40*/  WARPGROUP.ARRIVE ;  /* 0x00000000000079c5 */ /* 0x000fce0000000000 */
        /* <DEDUP_REMOVED lines=11> */
[----:B------:R-:W-:Y:S02]  /*2f00*/  R2UR UR5, R21 ;  /* 0x00000000150572ca */ /* 0x000fe400000e0000 */
[----:B------:R-:W-:Y:S01]  /*2f10*/  LOP3.LUT R8, R0, 0xfffffffe, RZ, 0xc0, !PT ;  /* 0xfffffffe00087812 */ /* 0x000fe200078ec0ff */
[----:B------:R-:W-:-:S04]  /*2f20*/  IMAD.MOV.U32 R0, RZ, RZ, 0x1 ;  /* 0x00000001ff007424 */ /* 0x000fc800078e00ff */
[----:B------:R-:W-:Y:S01]  /*2f30*/  IMAD.IADD R7, R7, 0x1, -R8 ;  /* 0x0000000107077824 */ /* 0x000fe200078e0a08 */
[----:B------:R1:W-:Y:S04]  /*2f40*/  STL [R1+0x80], R0 ;  /* 0x0000800001007387 */ /* 0x0003e80000100800 */
[----:B------:R-:W-:Y:S01]  /*2f50*/  SHF.L.U32 R7, R7, 0x1f, RZ ;  /* 0x0000001f07077819 */ /* 0x000fe200000006ff */
[----:B------:R1:W-:Y:S04]  /*2f60*/  STL [R1+0x80], R0 ;  /* 0x0000800001007387 */ /* 0x0003e80000100800 */
[----:B------:R1:W-:Y:S04]  /*2f70*/  STL [R1+0x80], R0 ;  /* 0x0000800001007387 */ /* 0x0003e80000100800 */
[----:B------:R1:W-:Y:S01]  /*2f80*/  STL [R1+0x80], R0 ;  /* 0x0000800001007387 */ /* 0x0003e20000100800 */
[----:B------:R-:W-:-:S02]  /*2f90*/  WARPGROUP.DEPBAR.LE gsb0, 0x0 ;  /* 0x00008000000079c5 */ /* 0x000fc40000010000 */
[----:B------:R-:W-:-:S06]  /*2fa0*/  WARPGROUP.ARRIVE ;  /* 0x00000000000079c5 */ /* 0x000fcc0000000000 */
[----:B------:R-:W-:Y:S03]  /*2fb0*/  HGMMA.64x96x16.F32.BF16 R24, gdesc[UR4], R24, gsb0 ;  /* 0x01600000041879f0 */ /* 0x000fe60008001818 */
[----:B------:R-:W-:Y:S02]  /*2fc0*/  WARPGROUP.DEPBAR.LE gsb0, 0x0 ;  /* 0x00008000000079c5 */ /* 0x000fe40000010000 */
[----:B------:R-:W2:Y:S02]  /*2fd0*/  SYNCS.PHASECHK.TRANS64.TRYWAIT P0, [UR50+0x32410], R7 ;  /* 0x03241007ff0075a7 */ /* 0x000ea40008000172 */
[----:B-12---:R-:W-:Y:S05]  /*2fe0*/  @!P0 BRA `(.L_x_8724) ;  /* 0x0000020400b88947 */ /* 0x006fea0003800000 */
.L_x_8890:
[----:B------:R-:W-:Y:S05]  /*2ff0*/  BSYNC B0 ;  /* 0x0000000000007941 */ /* 0x000fea0003800000 */
.L_x_8723:
[----:B-1----:R-:W2:Y:S04]  /*3000*/  LDL R7, [R1+0x54] ;  /* 0x0000540001077983 */ /* 0x002ea80000100800 */
[----:B------:R1:W5:Y:S01]  /*3010*/  LDL.64 R8, [R1+0x210] ;  /* 0x0002100001087983 */ /* 0x0003620000100a00 */
[----:B------:R-:W-:Y:S01]  /*3020*/  BSSY B0, `(.L_x_8725) ;  /* 0x0000005000007945 */ /* 0x000fe20003800000 */
[----:B--2---:R-:W-:-:S04]  /*3030*/  LOP3.LUT R7, R7, 0x1, RZ, 0xfc, !PT ;  /* 0x0000000107077812 */ /* 0x004fc800078efcff */
[----:B------:R-:W-:-:S13]  /*3040*/  ISETP.NE.AND P1, PT, R7, 0x3, PT ;  /* 0x000000030700780c */ /* 0x000fda0003f25270 */
[----:B-1----:R-:W-:Y:S05]  /*3050*/  @!P1 BRA `(.L_x_8726) ;  /* 0x0000000000049947 */ /* 0x002fea0003800000 */
[----:B------:R-:W-:Y:S01]  /*3060*/  BPT.TRAP 0x1 ;  /* 0x000000040000795c */ /* 0x000fe20000300000 */
.L_x_8726:
[----:B------:R-:W-:Y:S05]  /*3070*/  BSYNC B0 ;  /* 0x0000000000007941 */ /* 0x000fea0003800000 */
.L_x_8725:
        /* <DEDUP_REMOVED lines=8> */
.L_x_8728:
[----:B------:R-:W-:Y:S05]  /*3100*/  BSYNC B0 ;  /* 0x0000000000007941 */ /* 0x000fea0003800000 */
.L_x_8727:
[----:B------:R-:W-:Y:S04]  /*3110*/  BSSY B0, `(.L_x_8729) ;  /* 0x0000004000007945 */ /* 0x000fe80003800000 */
[----:B--2---:R-:W-:Y:S05]  /*3120*/  @P0 BRA `(.L_x_8730) ;  /* 0x0000000000080947 */ /* 0x004fea0003800000 */
[----:B------:R-:W2:Y:S02]  /*3130*/  SYNCS.PHASECHK.TRANS64.TRYWAIT P0, [R8+URZ], R9 ;  /* 0x00000009080075a7 */ /* 0x000ea4000800017f */
[----:B--2---:R-:W-:Y:S05]  /*3140*/  @!P0 BRA `(.L_x_8731) ;  /* 0x0000020400788947 */ /* 0x004fea0003800000 */
.L_x_8730:
[----:B------:R-:W-:Y:S05]  /*3150*/  BSYNC B0 ;  /* 0x0000000000007941 */ /* 0x000fea0003800000 */
.L_x_8729:
[----:B------:R-:W3:Y:S04]  /*3160*/  LDL R19, [R1+0x210] ;  /* 0x0002100001137983 */ /* 0x000ee80000100800 */
[----:B-12---:R-:W3:Y:S04]  /*3170*/  LDL.64 R8, [R1+0x118] ;  /* 0x0001180001087983 */ /* 0x006ee80000100a00 */
[----:B------:R-:W2:Y:S04]  /*3180*/  LDL R7, [R1+0x90] ;  /* 0x0000900001077983 */ /* 0x000ea80000100800 */
[----:B------:R-:W4:Y:S04]  /*3190*/  LDL.64 R10, [R1+0x110] ;  /* 0x00011000010a7983 */ /* 0x000f280000100a00 */
[----:B------:R-:W5:Y:S04]  /*31a0*/  LDL.64 R12, [R1+0x110] ;  /* 0x00011000010c7983 */ /* 0x000f680000100a00 */
[----:B------:R-:W5:Y:S04]  /*31b0*/  LDL.64 R14, [R1+0x110] ;  /* 0x00011000010e7983 */ /* 0x000f680000100a00 */
[----:B------:R-:W5:Y:S01]  /*31c0*/  LDL.64 R20, [R1+0x110] ;  /* 0x0001100001147983 */ /* 0x000f620000100a00 */
[----:B------:R-:W-:Y:S05]  /*31d0*/  WARPSYNC.ALL ;  /* 0x0000000000007948 */ /* 0x000fea0003800000 */
[----:B------:R-:W-:Y:S01]  /*31e0*/  WARPGROUP.ARRIVE ;  /* 0x00000000000079c5 */ /* 0x000fe20000000000 */
[----:B------:R-:W5:Y:S01]  /*31f0*/  LDL.64 R72, [R1+0x110] ;  /* 0x0001100001487983 */ /* 0x000f620000100a00 */
[----:B---3--:R-:W-:Y:S01]  /*3200*/  IMAD R8, R19, 0xc00, R8 ;  /* 0x00000c0013087824 */ /* 0x008fe200078e0208 */
[----:B------:R-:W-:-:S02]  /*3210*/  R2UR UR7, R9 ;  /* 0x00000000090772ca */ /* 0x000fc400000e0000 */
[----:B--2---:R-:W-:Y:S02]  /*3220*/  ISETP.NE.U32.AND P0, PT, R7, RZ, PT ;  /* 0x000000ff0700720c */ /* 0x004fe40003f05070 */
[----:B------:R-:W-:Y:S02]  /*3230*/  R2UR UR6, R8 ;  /* 0x00000000080672ca */ /* 0x000fe400000e0000 */
[----:B----4-:R-:W-:Y:S02]  /*3240*/  R2UR UR4, R10 ;  /* 0x000000000a0472ca */ /* 0x010fe400000e0000 */
[----:B------:R-:W-:-:S07]  /*3250*/  R2UR UR5, R11 ;  /* 0x000000000b0572ca */ /* 0x000fce00000e0000 */
[----:B------:R-:W-:-:S06]  /*3260*/  VOTEU.ANY UP0, P0 ;  /* 0x00000000003f7886 */ /* 0x000fcc0000000100 */
[----:B------:R-:W-:Y:S01]  /*3270*/  HGMMA.64x96x16.F32.BF16 R24, gdesc[UR4], R24, UP0, gsb0 ;  /* 0x01600000041879f0 */ /* 0x000fe2000b801818 */
[----:B-----5:R-:W-:Y:S02]  /*3280*/  VIADD R12, R12, 0x2 ;  /* 0x000000020c0c7836 */ /* 0x020fe40000000000 */
[----:B------:R-:W-:Y:S02]  /*3290*/  VIADD R10, R8, 0x2 ;  /* 0x00000002080a7836 */ /* 0x000fe40000000000 */
[----:B------:R-:W-:Y:S01]  /*32a0*/  IMAD.MOV.U32 R11, RZ, RZ, R9 ;  /* 0x000000ffff0b7224 */ /* 0x000fe200078e0009 */
[----:B------:R-:W-:Y:S02]  /*32b0*/  R2UR UR4, R12 ;  /* 0x000000000c0472ca */ /* 0x000fe400000e0000 */
[----:B------:R-:W-:Y:S02]  /*32c0*/  R2UR UR6, R10 ;  /* 0x000000000a0672ca */ /* 0x000fe400000e0000 */
[----:B------:R-:W-:-:S02]  /*32d0*/  R2UR UR7, R11 ;  /* 0x000000000b0772ca */ /* 0x000fc400000e0000 */
[----:B------:R-:W-:Y:S02]  /*32e0*/  R2UR UR5, R13 ;  /* 0x000000000d0572ca */ /* 0x000fe400000e0000 */
[----:B------:R-:W2:Y:S01]  /*32f0*/  LDL.64 R12, [R1+0x110] ;  /* 0x00011000010c7983 */ /* 0x000ea20000100a00 */
[----:B------:R-:W-:Y:S02]  /*3300*/  WARPGROUP.DEPBAR.LE gsb0, 0x0 ;  /* 0x00008000000079c5 */ /* 0x000fe40000010000 */
[----:B------:R-:W-:-:S08]  /*3310*/  WARPGROUP.ARRIVE ;  /* 0x00000000000079c5 */ /* 0x000fd00000000000 */
[----:B------:R-:W-:Y:S01]  /*3320*/  HGMMA.64x96x16.F32.BF16 R24, gdesc[UR4], R24, gsb0 ;  /* 0x01600000041879f0 */ /* 0x000fe20008001818 */
[----:B------:R-:W-:Y:S02]  /*3330*/  VIADD R14, R14, 0x4 ;  /* 0x000000040e0e7836 */ /* 0x000fe40000000000 */
[----:B------:R-:W-:Y:S02]  /*3340*/  VIADD R10, R8, 0x4 ;  /* 0x00000004080a7836 */ /* 0x000fe40000000000 */
[----:B------:R-:W-:Y:S01]  /*3350*/  IMAD.MOV.U32 R11, RZ, RZ, R9 ;  /* 0x000000ffff0b7224 */ /* 0x000fe200078e0009 */
[----:B------:R-:W-:Y:S02]  /*3360*/  R2UR UR4, R14 ;  /* 0x000000000e0472ca */ /* 0x000fe400000e0000 */
[----:B------:R-:W-:Y:S02]  /*3370*/  R2UR UR6, R10 ;  /* 0x000000000a0672ca */ /* 0x000fe400000e0000 */
[----:B------:R-:W-:-:S02]  /*3380*/  R2UR UR7, R11 ;  /* 0x000000000b0772ca */ /* 0x000fc400000e0000 */
[----:B------:R-:W-:Y:S02]  /*3390*/  R2UR UR5, R15 ;  /* 0x000000000f0572ca */ /* 0x000fe400000e0000 */
[----:B------:R-:W3:Y:S01]  /*33a0*/  LDL.64 R14, [R1+0x110] ;  /* 0x00011000010e7983 */ /* 0x000ee20000100a00 */
        /* <DEDUP_REMOVED lines=10> */
[----:B------:R-:W4:Y:S01]  /*3450*/  LDL.64 R20, [R1+0x110] ;  /* 0x0001100001147983 */ /* 0x000f220000100a00 */
        /* <DEDUP_REMOVED lines=10> */
[----:B------:R-:W5:Y:S01]  /*3500*/  LDL.64 R72, [R1+0x110] ;  /* 0x0001100001487983 */ /* 0x000f620000100a00 */
[----:B------:R-:W-:Y:S02]  /*3510*/  WARPGROUP.DEPBAR.LE gsb0, 0x0 ;  /* 0x00008000000079c5 */ /* 0x000fe40000010000 */
[----:B------:R-:W-:-:S08]  /*3520*/  WARPGROUP.ARRIVE ;  /* 0x00000000000079c5 */ /* 0x000fd00000000000 */
[----:B------:R-:W-:Y:S01]  /*3530*/  HGMMA.64x96x16.F32.BF16 R24, gdesc[UR4], R24, gsb0 ;  /* 0x01600000041879f0 */ /* 0x000fe20008001818 */
[----:B--2---:R-:W-:Y:S02]  /*3540*/  VIADD R12, R12, 0x402 ;  /* 0x000004020c0c7836 */ /* 0x004fe40000000000 */
        /* <DEDUP_REMOVED lines=10> */
[----:B---3--:R-:W-:Y:S02]  /*35f0*/  VIADD R14, R14, 0x404 ;  /* 0x000004040e0e7836 */ /* 0x008fe40000000000 */
        /* <DEDUP_REMOVED lines=10> */
[----:B----4-:R-:W-:Y:S02]  /*36a0*/  VIADD R20, R20, 0x406 ;  /* 0x0000040614147836 */ /* 0x010fe40000000000 */
        /* <DEDUP_REMOVED lines=10> */
[----:B-----5:R-:W-:Y:S02]  /*3750*/  VIADD R72, R72, 0x800 ;  /* 0x0000080048487836 */ /* 0x020fe40000000000 */
        /* <DEDUP_REMOVED lines=49> */
[----:B------:R-:W-:Y:S01]  /*3a70*/  R2UR UR5, R73 ;  /* 0x00000000490572ca */ /* 0x000fe200000e0000 */
[----:B------:R-:W1:Y:S01]  /*3a80*/  S2R R74, SR_TID.X ;  /* 0x00000000004a7919 */ /* 0x000e620000002100 */
[----:B--2---:R-:W-:Y:S01]  /*3a90*/  VIADD R12, R12, 0xc02 ;  /* 0x00000c020c0c7836 */ /* 0x004fe20000000000 */
[----:B------:R-:W-:Y:S02]  /*3aa0*/  WARPGROUP.DEPBAR.LE gsb0, 0x0 ;  /* 0x00008000000079c5 */ /* 0x000fe40000010000 */
[----:B------:R-:W-:-:S08]  /*3ab0*/  WARPGROUP.ARRIVE ;  /* 0x00000000000079c5 */ /* 0x000fd00000000000 */
[----:B------:R-:W-:Y:S01]  /*3ac0*/  HGMMA.64x96x16.F32.BF16 R24, gdesc[UR4], R24, gsb0 ;  /* 0x01600000041879f0 */ /* 0x000fe20008001818 */
[----:B-1----:R-:W-:Y:S01]  /*3ad0*/  LOP3.LUT P1, RZ, R74, 0x7f, RZ, 0xc0, !PT ;  /* 0x0000007f4aff7812 */ /* 0x002fe2000782c0ff */
[----:B------:R-:W-:Y:S02]  /*3ae0*/  VIADD R10, R8, 0x902 ;  /* 0x00000902080a7836 */ /* 0x000fe40000000000 */
[----:B------:R-:W-:-:S10]  /*3af0*/  IMAD.MOV.U32 R11, RZ, RZ, R9 ;  /* 0x000000ffff0b7224 */ /* 0x000fd400078e0009 */
[----:B------:R-:W2:Y:S04]  /*3b00*/  @!P1 LDL.64 R74, [R1+0x30] ;  /* 0x00003000014a9983 */ /* 0x000ea80000100a00 */
[----:B------:R-:W5:Y:S01]  /*3b10*/  @!P1 LDL R7, [R1+0x210] ;  /* 0x0002100001079983 */ /* 0x000f620000100800 */
[----:B------:R-:W-:Y:S02]  /*3b20*/  R2UR UR6, R10 ;  /* 0x000000000a0672ca */ /* 0x000fe400000e0000 */
[----:B------:R-:W-:Y:S02]  /*3b30*/  R2UR UR7, R11 ;  /* 0x000000000b0772ca */ /* 0x000fe400000e0000 */
[----:B------:R-:W-:Y:S02]  /*3b40*/  R2UR UR4, R12 ;  /* 0x000000000c0472ca */ /* 0x000fe400000e0000 */
[----:B------:R-:W-:Y:S01]  /*3b50*/  R2UR UR5, R13 ;  /* 0x000000000d0572ca */ /* 0x000fe200000e0000 */
[----:B------:R-:W-:-:S02]  /*3b60*/  WARPGROUP.DEPBAR.LE gsb0, 0x0 ;  /* 0x00008000000079c5 */ /* 0x000fc40000010000 */
[----:B------:R-:W-:-:S10]  /*3b70*/  WARPGROUP.ARRIVE ;  /* 0x00000000000079c5 */ /* 0x000fd40000000000 */
[----:B------:R-:W-:Y:S01]  /*3b80*/  HGMMA.64x96x16.F32.BF16 R24, gdesc[UR4], R24, gsb0 ;  /* 0x01600000041879f0 */ /* 0x000fe20008001818 */
[----:B---3--:R-:W-:Y:S02]  /*3b90*/  VIADD R14, R14, 0xc04 ;  /* 0x00000c040e0e7836 */ /* 0x008fe40000000000 */
[----:B------:R-:W-:Y:S02]  /*3ba0*/  VIADD R10, R8, 0x904 ;  /* 0x00000904080a7836 */ /* 0x000fe40000000000 */
[----:B------:R-:W-:Y:S01]  /*3bb0*/  IMAD.MOV.U32 R11, RZ, RZ, R9 ;  /* 0x000000ffff0b7224 */ /* 0x000fe200078e0009 */
[----:B------:R-:W-:Y:S02]  /*3bc0*/  R2UR UR4, R14 ;  /* 0x000000000e0472ca */ /* 0x000fe400000e0000 */
[----:B------:R-:W-:Y:S02]  /*3bd0*/  R2UR UR6, R10 ;  /* 0x000000000a0672ca */ /* 0x000fe400000e0000 */
[----:B------:R-:W-:-:S02]  /*3be0*/  R2UR UR7, R11 ;  /* 0x000000000b0772ca */ /* 0x000fc400000e0000 */
[----:B------:R-:W-:Y:S01]  /*3bf0*/  R2UR UR5, R15 ;  /* 0x000000000f0572ca */ /* 0x000fe200000e0000 */
[----:B------:R-:W-:Y:S01]  /*3c00*/  VIADD R8, R8, 0x906 ;  /* 0x0000090608087836 */ /* 0x000fe20000000000 */
[----:B------:R-:W-:Y:S02]  /*3c10*/  WARPGROUP.DEPBAR.LE gsb0, 0x0 ;  /* 0x00008000000079c5 */ /* 0x000fe40000010000 */
[----:B------:R-:W-:-:S09]  /*3c20*/  WARPGROUP.ARRIVE ;  /* 0x00000000000079c5 */ /* 0x000fd20000000000 */
[----:B------:R-:W-:Y:S01]  /*3c30*/  HGMMA.64x96x16.F32.BF16 R24, gdesc[UR4], R24, gsb0 ;  /* 0x01600000041879f0 */ /* 0x000fe20008001818 */
[----:B----4-:R-:W-:Y:S01]  /*3c40*/  VIADD R20, R20, 0xc06 ;  /* 0x00000c0614147836 */ /* 0x010fe20000000000 */
[----:B------:R-:W-:Y:S02]  /*3c50*/  R2UR UR6, R8 ;  /* 0x00000000080672ca */ /* 0x000fe400000e0000 */
[----:B------:R-:W-:Y:S02]  /*3c60*/  R2UR UR7, R9 ;  /* 0x00000000090772ca */ /* 0x000fe400000e0000 */
[----:B------:R-:W-:Y:S02]  /*3c70*/  R2UR UR4, R20 ;  /* 0x00000000140472ca */ /* 0x000fe400000e0000 */
[----:B------:R-:W-:Y:S01]  /*3c80*/  R2UR UR5, R21 ;  /* 0x00000000150572ca */ /* 0x000fe200000e0000 */
[----:B------:R1:W-:Y:S04]  /*3c90*/  STL [R1+0x90], R0 ;  /* 0x0000900001007387 */ /* 0x0003e80000100800 */
[----:B------:R1:W-:Y:S01]  /*3ca0*/  STL [R1+0x90], R0 ;  /* 0x0000900001007387 */ /* 0x0003e20000100800 */
[----:B------:R-:W-:-:S02]  /*3cb0*/  WARPGROUP.DEPBAR.LE gsb0, 0x0 ;  /* 0x00008000000079c5 */ /* 0x000fc40000010000 */
[----:B------:R-:W-:-:S06]  /*3cc0*/  WARPGROUP.ARRIVE ;  /* 0x00000000000079c5 */ /* 0x000fcc0000000000 */
[----:B------:R-:W-:Y:S01]  /*3cd0*/  HGMMA.64x96x16.F32.BF16 R24, gdesc[UR4], R24, gsb0 ;  /* 0x01600000041879f0 */ /* 0x000fe20008001818 */
[----:B--2---:R-:W-:Y:S01]  /*3ce0*/  @!P1 MOV R74, R74 ;  /* 0x0000004a004a9202 */ /* 0x004fe20000000f00 */
[----:B------:R1:W-:Y:S04]  /*3cf0*/  STL [R1+0x90], R0 ;  /* 0x0000900001007387 */ /* 0x0003e80000100800 */
[----:B------:R1:W-:Y:S01]  /*3d00*/  STL [R1+0x90], R0 ;  /* 0x0000900001007387 */ /* 0x0003e20000100800 */
[----:B-----5:R-:W-:-:S03]  /*3d10*/  @!P1 IMAD R7, R7, 0x8, R74 ;  /* 0x0000000807079824 */ /* 0x020fc600078e024a */
[----:B------:R1:W-:Y:S04]  /*3d20*/  STL [R1+0x90], R0 ;  /* 0x0000900001007387 */ /* 0x0003e80000100800 */
[----:B------:R1:W-:Y:S04]  /*3d30*/  STL [R1+0x90], R0 ;  /* 0x0000900001007387 */ /* 0x0003e80000100800 */
[----:B------:R1:W-:Y:S04]  /*3d40*/  STL [R1+0x90], R0 ;  /* 0x0000900001007387 */ /* 0x0003e80000100800 */
[----:B------:R1:W-:Y:S01]  /*3d50*/  STL [R1+0x90], R0 ;  /* 0x0000900001007387 */ /* 0x0003e20000100800 */
[----:B------:R-:W-:-:S03]  /*3d60*/  @!P1 PRMT R7, RZ, 0x654, R7 ;  /* 0x00000654ff079816 */ /* 0x000fc60000000007 */
[----:B------:R1:W-:Y:S04]  /*3d70*/  STL [R1+0x90], R0 ;  /* 0x0000900001007387 */ /* 0x0003e80000100800 */
[----:B------:R1:W-:Y:S04]  /*3d80*/  STL [R1+0x90], R0 ;  /* 0x0000900001007387 */ /* 0x0003e80000100800 */
[----:B------:R1:W-:Y:S04]  /*3d90*/  STL [R1+0x90], R0 ;  /* 0x0000900001007387 */ /* 0x0003e80000100800 */
[----:B------:R1:W-:Y:S04]  /*3da0*/  STL [R1+0x90], R0 ;  /* 0x0000900001007387 */ /* 0x0003e80000100800 */
[----:B------:R1:W-:Y:S04]  /*3db0*/  STL [R1+0x90], R0 ;  /* 0x0000900001007387 */ /* 0x0003e80000100800 */
[----:B------:R1:W-:Y:S04]  /*3dc0*/  STL [R1+0x90], R0 ;  /* 0x0000900001007387 */ /* 0x0003e80000100800 */
[----:B------:R1:W-:Y:S04]  /*3dd0*/  STL [R1+0x90], R0 ;  /* 0x0000900001007387 */ /* 0x0003e80000100800 */
[----:B------:R1:W-:Y:S01]  /*3de0*/  STL [R1+0x90], R0 ;  /* 0x0000900001007387 */ /* 0x0003e20000100800 */
[----:B------:R-:W-:-:S02]  /*3df0*/  WARPGROUP.DEPBAR.LE gsb0, 0x0 ;  /* 0x00008000000079c5 */ /* 0x000fc40000010000 */
[----:B------:R1:W-:Y:S06]  /*3e00*/  BAR.ARV R203, 0x100 ;  /* 0x000400cb0000751d */ /* 0x0003ec0000002000 */
[----:B------:R2:W-:Y:S01]  /*3e10*/  @!P1 SYNCS.ARRIVE.TRANS64.RED.A1T0 RZ, [R7+URZ], RZ ;  /* 0x000000ff07ff99a7 */ /* 0x0005e2000810043f */
[----:B------:R-:W3:Y:S04]  /*3e20*/  LDL R15, [R1+0x70] ;  /* 0x00007000010f7983 */ /* 0x000ee80000100800 */
[----:B------:R-:W4:Y:S04]  /*3e30*/  LDL R11, [R6+0x8] ;  /* 0x00000800060b7983 */ /* 0x000f280000100800 */
[----:B--2---:R-:W2:Y:S04]  /*3e40*/  LDL R7, [R6] ;  /* 0x0000000006077983 */ /* 0x004ea80000100800 */
[----:B------:R-:W5:Y:S04]  /*3e50*/  LDL R19, [R6+0x18] ;  /* 0x0000180006137983 */ /* 0x000f680000100800 */
[----:B------:R-:W5:Y:S04]  /*3e60*/  LDL R12, [R6+0x4] ;  /* 0x00000400060c7983 */ /* 0x000f680000100800 */
[----:B------:R-:W5:Y:S04]  /*3e70*/  LDL R13, [R6+0xc] ;  /* 0x00000c00060d7983 */ /* 0x000f680000100800 */
[----:B------:R-:W5:Y:S04]  /*3e80*/  LDL R9, [R6+0x10] ;  /* 0x0000100006097983 */ /* 0x000f680000100800 */
[----:B------:R-:W5:Y:S01]  /*3e90*/  LDL R14, [R6+0x14] ;  /* 0x00001400060e7983 */ /* 0x000f620000100800 */
[----:B------:R-:W-:-:S02]  /*3ea0*/  UMOV UR4, 0xffffffa0 ;  /* 0xffffffa000047882 */ /* 0x000fc40000000000 */
[----:B------:R-:W-:Y:S01]  /*3eb0*/  UIMAD UR4, UR45, UR4, 0x60 ;  /* 0x000000602d0474a4 */ /* 0x000fe2000f8e0204 */
[----:B------:R-:W-:Y:S01]  /*3ec0*/  LOP3.LUT R166, R166, 0xffefffff, RZ, 0xc0, !PT ;  /* 0xffefffffa6a67812 */ /* 0x000fe200078ec0ff */
[----:B------:R-:W-:Y:S03]  /*3ed0*/  BSSY B0, `(.L_x_8732) ;  /* 0x000003f000007945 */ /* 0x000fe60003800000 */
[----:B------:R-:W-:Y:S02]  /*3ee0*/  @P1 LOP3.LUT R166, R166, 0x100000, RZ, 0xfc, !PT ;  /* 0x00100000a6a61812 */ /* 0x000fe400078efcff */
[----:B--2---:R-:W-:-:S04]  /*3ef0*/  SHF.R.S32.HI R8, RZ, 0x1f, R7 ;  /* 0x0000001fff087819 */ /* 0x004fc80000011407 */
[----:B------:R-:W-:-:S04]  /*3f00*/  LEA.HI R8, R8, R7, RZ, 0x7 ;  /* 0x0000000708087211 */ /* 0x000fc800078f38ff */
[----:B------:R-:W-:-:S05]  /*3f10*/  LOP3.LUT R10, R8, 0xffffff80, RZ, 0xc0, !PT ;  /* 0xffffff80080a7812 */ /* 0x000fca00078ec0ff */
[----:B------:R-:W-:-:S05]  /*3f20*/  IMAD.IADD R10, R7, 0x1, -R10 ;  /* 0x00000001070a7824 */ /* 0x000fca00078e0a0a */
[----:B------:R-:W-:-:S04]  /*3f30*/  SHF.R.S32.HI R21, RZ, 0x1f, R10 ;  /* 0x0000001fff157819 */ /* 0x000fc8000001140a */
[CC--:B------:R-:W-:Y:S02]  /*3f40*/  LEA.HI R20, R21.reuse, R10.reuse, RZ, 0x2 ;  /* 0x0000000a15147211 */ /* 0x0c0fe400078f10ff */
[----:B------:R-:W-:Y:S02]  /*3f50*/  LEA.HI R21, R21, R10, RZ, 0x5 ;  /* 0x0000000a15157211 */ /* 0x000fe400078f28ff */
[--C-:B------:R-:W-:Y:S02]  /*3f60*/  SHF.R.S32.HI R72, RZ, 0x2, R20.reuse ;  /* 0x00000002ff487819 */ /* 0x100fe40000011414 */
[----:B------:R-:W-:Y:S02]  /*3f70*/  SHF.R.S32.HI R7, RZ, 0x1f, R20 ;  /* 0x0000001fff077819 */ /* 0x000fe40000011414 */
[----:B------:R-:W-:Y:S02]  /*3f80*/  SHF.R.S32.HI R74, RZ, 0x5, R21 ;  /* 0x00000005ff4a7819 */ /* 0x000fe40000011415 */
[----:B------:R-:W-:-:S02]  /*3f90*/  LEA.HI R73, R7, R72, RZ, 0x3 ;  /* 0x0000004807497211 */ /* 0x000fc400078f18ff */
[----:B------:R-:W-:Y:S01]  /*3fa0*/  SHF.R.S32.HI R7, RZ, 0x7, R8 ;  /* 0x00000007ff077819 */ /* 0x000fe20000011408 */
[----:B---3--:R-:W-:Y:S01]  /*3fb0*/  IMAD R74, R15, 0x8, R74 ;  /* 0x000000080f4a7824 */ /* 0x008fe200078e024a */
[----:B------:R-:W-:Y:S01]  /*3fc0*/  LOP3.LUT R21, R20, 0x7ffffffc, RZ, 0xc0, !PT ;  /* 0x7ffffffc14157812 */ /* 0x000fe200078ec0ff */
[----:B----4-:R-:W-:Y:S01]  /*3fd0*/  VIADD R15, R11, UR4 ;  /* 0x000000040b0f7c36 */ /* 0x010fe20008000000 */
[----:B------:R-:W-:Y:S02]  /*3fe0*/  LOP3.LUT R73, R73, 0xfffffff8, RZ, 0xc0, !PT ;  /* 0xfffffff849497812 */ /* 0x000fe400078ec0ff */
[----:B------:R-:W-:Y:S01]  /*3ff0*/  LEA.HI R8, R8, R7, RZ, 0x1 ;  /* 0x0000000708087211 */ /* 0x000fe200078f08ff */
[----:B------:R-:W-:Y:S01]  /*4000*/  IMAD.IADD R21, R10, 0x1, -R21 ;  /* 0x000000010a157824 */ /* 0x000fe200078e0a15 */
[----:B-----5:R-:W-:Y:S01]  /*4010*/  ISETP.GE.AND P0, PT, R19, 0x1, PT ;  /* 0x000000011300780c */ /* 0x020fe20003f06270 */
[----:B------:R-:W-:Y:S01]  /*4020*/  IMAD.IADD R73, R72, 0x1, -R73 ;  /* 0x0000000148497824 */ /* 0x000fe200078e0a49 */
[----:B------:R-:W-:-:S02]  /*4030*/  LOP3.LUT R8, R8, 0x3fffffe, RZ, 0xc0, !PT ;  /* 0x03fffffe08087812 */ /* 0x000fc400078ec0ff */
[----:B------:R-:W-:Y:S01]  /*4040*/  IADD3 R10, -R12, 0x1, R15 ;  /* 0x000000010c0a7810 */ /* 0x000fe20007ffe10f */
[----:B------:R-:W-:Y:S01]  /*4050*/  IMAD.U32 R73, R74, 0x10, R73 ;  /* 0x000000104a497824 */ /* 0x000fe200078e0049 */
[----:B------:R-:W-:Y:S01]  /*4060*/  LOP3.LUT R13, RZ, R13, RZ, 0x33, !PT ;  /* 0x0000000dff0d7212 */ /* 0x000fe200078e33ff */
[----:B------:R-:W-:Y:S02]  /*4070*/  IMAD.IADD R8, R7, 0x1, -R8 ;  /* 0x0000000107087824 */ /* 0x000fe400078e0a08 */
[C---:B------:R-:W-:Y:S02]  /*4080*/  IMAD R10, R21.reuse, -0x2, R10 ;  /* 0xfffffffe150a7824 */ /* 0x040fe400078e020a */
[----:B------:R-:W-:Y:S02]  /*4090*/  IMAD R20, R21, -0x2, R15 ;  /* 0xfffffffe15147824 */ /* 0x000fe400078e020f */
[----:B------:R-:W-:Y:S02]  /*40a0*/  IMAD R73, R8, 0x40, R73 ;  /* 0x0000004008497824 */ /* 0x000fe400078e0249 */
[----:B------:R-:W-:-:S02]  /*40b0*/  IMAD.IADD R15, R10, 0x1, R9 ;  /* 0x000000010a0f7824 */ /* 0x000fc400078e0209 */
[----:B------:R-:W-:Y:S02]  /*40c0*/  IMAD.U32 R8, RZ, RZ, UR4 ;  /* 0x00000004ff087e24 */ /* 0x000fe4000f8e00ff */
[----:B------:R-:W-:Y:S02]  /*40d0*/  IMAD.IADD R72, R10, 0x1, R13 ;  /* 0x000000010a487824 */ /* 0x000fe400078e020d */
[----:B------:R-:W-:Y:S01]  /*40e0*/  VIADD R14, R14, UR4 ;  /* 0x000000040e0e7c36 */ /* 0x000fe20008000000 */
[----:B------:R-:W-:Y:S01]  /*40f0*/  VIADDMNMX R10, R73, R15, R20, PT ;  /* 0x0000000f490a7246 */ /* 0x000fe20003800114 */
[----:B------:R-:W-:Y:S02]  /*4100*/  IMAD R21, R21, -0x2, R8 ;  /* 0xfffffffe15157824 */ /* 0x000fe400078e0208 */
[----:B------:R-:W-:Y:S01]  /*4110*/  IMAD.IADD R7, R72, 0x1, R73 ;  /* 0x0000000148077824 */ /* 0x000fe200078e0249 */
[----:B-1----:R-:W-:Y:S06]  /*4120*/  @!P0 BRA `(.L_x_8733) ;  /* 0x0000000000648947 */ /* 0x002fec0003800000 */
[----:B------:R-:W-:Y:S01]  /*4130*/  IADD3 R8, R73, R11, -R12 ;  /* 0x0000000b49087210 */ /* 0x000fe20007ffe80c */
[----:B------:R-:W-:Y:S03]  /*4140*/  BSSY B1, `(.L_x_8734) ;  /* 0x0000014000017945 */ /* 0x000fe60003800000 */
[----:B------:R-:W-:-:S13]  /*4150*/  ISETP.GT.AND P0, PT, R8, -0x1, PT ;  /* 0xffffffff0800780c */ /* 0x000fda0003f04270 */
[----:B------:R-:W-:Y:S05]  /*4160*/  @P0 BRA `(.L_x_8735) ;  /* 0x00000000002c0947 */ /* 0x000fea0003800000 */
[----:B------:R-:W-:Y:S01]  /*4170*/  ISETP.NE.AND P0, PT, R19, 0x1, PT ;  /* 0x000000011300780c */ /* 0x000fe20003f05270 */
[----:B------:R-:W-:Y:S01]  /*4180*/  BSSY B2, `(.L_x_8736) ;  /* 0x0000007000027945 */ /* 0x000fe20003800000 */
[----:B------:R-:W-:-:S11]  /*4190*/  LOP3.LUT R8, RZ, R8, RZ, 0x33, !PT ;  /* 0x00000008ff087212 */ /* 0x000fd600078e33ff */
[----:B------:R-:W-:Y:S05]  /*41a0*/  @!P0 BRA `(.L_x_8737) ;  /* 0x0000000000108947 */ /* 0x000fea0003800000 */
[----:B------:R-:W2:Y:S04]  /*41b0*/  LDL R9, [R6+0x1c] ;  /* 0x00001c0006097983 */ /* 0x000ea80000100800 */
[----:B------:R-:W3:Y:S01]  /*41c0*/  LDL R13, [R6+0x20] ;  /* 0x00002000060d7983 */ /* 0x000ee20000100800 */
[----:B--2---:R-:W-:-:S05]  /*41d0*/  IMAD.HI.U32 R8, R8, R9, RZ ;  /* 0x0000000908087227 */ /* 0x004fca00078e00ff */
[----:B---3--:R-:W-:-:S07]  /*41e0*/  SHF.R.U32.HI R8, RZ, R13, R8 ;  /* 0x0000000dff087219 */ /* 0x008fce0000011608 */
.L_x_8737:
[----:B------:R-:W-:Y:S05]  /*41f0*/  BSYNC B2 ;  /* 0x0000000000027941 */ /* 0x000fea0003800000 */
.L_x_8736:
[----:B------:R-:W-:Y:S01]  /*4200*/  LOP3.LUT R8, RZ, R8, RZ, 0x33, !PT ;  /* 0x00000008ff087212 */ /* 0x000fe200078e33ff */
[----:B------:R-:W-:Y:S06]  /*4210*/  BRA `(.L_x_8738) ;  /* 0x0000000000187947 */ /* 0x000fec0003800000 */
.L_x_8735:
[----:B------:R-:W-:-:S13]  /*4220*/  ISETP.NE.AND P0, PT, R19, 0x1, PT ;  /* 0x000000011300780c */ /* 0x000fda0003f05270 */
[----:B------:R-:W-:Y:S05]  /*4230*/  @!P0 BRA `(.L_x_8738) ;  /* 0x0000000000108947 */ /* 0x000fea0003800000 */
[----:B------:R-:W2:Y:S04]  /*4240*/  LDL R9, [R6+0x1c] ;  /* 0x00001c0006097983 */ /* 0x000ea80000100800 */
[----:B------:R-:W3:Y:S01]  /*4250*/  LDL R13, [R6+0x20] ;  /* 0x00002000060d7983 */ /* 0x000ee20000100800 */
[----:B--2---:R-:W-:-:S05]  /*4260*/  IMAD.HI.U32 R8, R8, R9, RZ ;  /* 0x0000000908087227 */ /* 0x004fca00078e00ff */
[----:B---3--:R-:W-:-:S07]  /*4270*/  SHF.R.U32.HI R8, RZ, R13, R8 ;  /* 0x0000000dff087219 */ /* 0x008fce0000011608 */
.L_x_8738:
[----:B------:R-:W-:Y:S05]  /*4280*/  BSYNC B1 ;  /* 0x0000000000017941 */ /* 0x000fea0003800000 */
.L_x_8734:
[----:B------:R-:W-:-:S05]  /*4290*/  IMAD R8, R19, R8, R21 ;  /* 0x0000000813087224 */ /* 0x000fca00078e0215 */
[----:B------:R-:W-:Y:S02]  /*42a0*/  VIMNMX R7, R7, R8, !PT ;  /* 0x0000000807077248 */ /* 0x000fe40007fe0100 */
[----:B------:R-:W-:-:S07]  /*42b0*/  VIADDMNMX R10, R8, R19, R10, PT ;  /* 0x00000013080a7246 */ /* 0x000fce000380010a */
.L_x_8733:
[----:B------:R-:W-:Y:S05]  /*42c0*/  BSYNC B0 ;  /* 0x0000000000007941 */ /* 0x000fea0003800000 */
.L_x_8732:
[C---:B------:R-:W-:Y:S01]  /*42d0*/  ISETP.GE.AND P0, PT, R14.reuse, 0x2, PT ;  /* 0x000000020e00780c */ /* 0x040fe20003f06270 */
[----:B------:R-:W-:Y:S01]  /*42e0*/  VIADD R73, R73, 0x8 ;  /* 0x0000000849497836 */ /* 0x000fe20000000000 */
[C---:B------:R-:W-:Y:S01]  /*42f0*/  ISETP.GE.AND P4, PT, R14.reuse, 0xa, PT ;  /* 0x0000000a0e00780c */ /* 0x040fe20003f86270 */
[----:B------:R-:W-:Y:S01]  /*4300*/  BSSY B0, `(.L_x_8739) ;  /* 0x000008e000007945 */ /* 0x000fe20003800000 */
[C---:B------:R-:W-:Y:S02]  /*4310*/  ISETP.GT.AND P2, PT, R7.reuse, 0x1, !P0 ;  /* 0x000000010700780c */ /* 0x040fe40004744270 */
[----:B------:R-:W-:Y:S02]  /*4320*/  ISETP.GE.AND P1, PT, R14, 0x9, PT ;  /* 0x000000090e00780c */ /* 0x000fe40003f26270 */
[----:B------:R-:W-:Y:S02]  /*4330*/  ISETP.LT.OR P2, PT, R10, 0x2, P2 ;  /* 0x000000020a00780c */ /* 0x000fe40001741670 */
[----:B------:R-:W-:-:S02]  /*4340*/  ISETP.GT.AND P3, PT, R7, 0x8, !P1 ;  /* 0x000000080700780c */ /* 0x000fc40004f64270 */
[----:B------:R-:W-:Y:S02]  /*4350*/  FSEL R178, R25, -INF , !P2 ;  /* 0xff80000019b27808 */ /* 0x000fe40005000000 */
[----:B------:R-:W-:Y:S02]  /*4360*/  ISETP.GT.AND P2, PT, R7, 0x9, !P4 ;  /* 0x000000090700780c */ /* 0x000fe40006744270 */
[----:B------:R-:W-:Y:S02]  /*4370*/  P2R R25, PR, RZ, 0x10 ;  /* 0x00000010ff197803 */ /* 0x000fe40000000000 */
        /* <DEDUP_REMOVED lines=102> */
[----:B------:R-:W-:Y:S01]  /*49e0*/  ISETP.GT.AND P6, PT, R7, 0x59, !P6 ;  /* 0x000000590700780c */ /* 0x000fe200077c4270 */
[----:B------:R-:W-:-:S03]  /*49f0*/  IMAD.IADD R7, R72, 0x1, R73 ;  /* 0x0000000148077824 */ /* 0x000fc600078e0249 */
[----:B------:R-:W-:Y:S02]  /*4a00*/  ISETP.LT.OR P6, PT, R10, 0x5a, P6 ;  /* 0x0000005a0a00780c */ /* 0x000fe400037c1670 */
[----:B------:R-:W-:Y:S02]  /*4a10*/  VIADDMNMX R10, R73, R15, R20, PT ;  /* 0x0000000f490a7246 */ /* 0x000fe40003800114 */
[----:B------:R-:W-:Y:S02]  /*4a20*/  FSEL R177, R69, -INF , !P6 ;  /* 0xff80000045b17808 */ /* 0x000fe40007000000 */
[----:B------:R-:W-:-:S13]  /*4a30*/  ISETP.GE.AND P6, PT, R19, 0x1, PT ;  /* 0x000000011300780c */ /* 0x000fda0003fc6270 */
[----:B------:R-:W-:Y:S05]  /*4a40*/  @!P6 BRA `(.L_x_8740) ;  /* 0x000000000064e947 */ /* 0x000fea0003800000 */
        /* <DEDUP_REMOVED lines=12> */
.L_x_8744:
[----:B------:R-:W-:Y:S05]  /*4b10*/  BSYNC B2 ;  /* 0x0000000000027941 */ /* 0x000fea0003800000 */
.L_x_8743:
[----:B------:R-:W-:Y:S01]  /*4b20*/  LOP3.LUT R12, RZ, R12, RZ, 0x33, !PT ;  /* 0x0000000cff0c7212 */ /* 0x000fe200078e33ff */
[----:B------:R-:W-:Y:S06]  /*4b30*/  BRA `(.L_x_8745) ;  /* 0x0000000000187947 */ /* 0x000fec0003800000 */
.L_x_8742:
[----:B------:R-:W-:-:S13]  /*4b40*/  ISETP.NE.AND P6, PT, R19, 0x1, PT ;  /* 0x000000011300780c */ /* 0x000fda0003fc5270 */
[----:B------:R-:W-:Y:S05]  /*4b50*/  @!P6 BRA `(.L_x_8745) ;  /* 0x000000000010e947 */ /* 0x000fea0003800000 */
[----:B------:R-:W2:Y:S04]  /*4b60*/  LDL R11, [R6+0x1c] ;  /* 0x00001c00060b7983 */ /* 0x000ea80000100800 */
[----:B------:R-:W3:Y:S01]  /*4b70*/  LDL R13, [R6+0x20] ;  /* 0x00002000060d7983 */ /* 0x000ee20000100800 */
[----:B--2---:R-:W-:-:S05]  /*4b80*/  IMAD.HI.U32 R12, R12, R11, RZ ;  /* 0x0000000b0c0c7227 */ /* 0x004fca00078e00ff */
[----:B---3--:R-:W-:-:S07]  /*4b90*/  SHF.R.U32.HI R12, RZ, R13, R12 ;  /* 0x0000000dff0c7219 */ /* 0x008fce000001160c */
.L_x_8745:
[----:B------:R-:W-:Y:S05]  /*4ba0*/  BSYNC B1 ;  /* 0x0000000000017941 */ /* 0x000fea0003800000 */
.L_x_8741:
[----:B------:R-:W-:-:S05]  /*4bb0*/  IMAD R12, R19, R12, R21 ;  /* 0x0000000c130c7224 */ /* 0x000fca00078e0215 */
[----:B------:R-:W-:Y:S02]  /*4bc0*/  VIADDMNMX R10, R12, R19, R10, PT ;  /* 0x000000130c0a7246 */ /* 0x000fe4000380010a */
[----:B------:R-:W-:-:S07]  /*4bd0*/  VIMNMX R7, R7, R12, !PT ;  /* 0x0000000c07077248 */ /* 0x000fce0007fe0100 */
.L_x_8740:
[----:B------:R-:W-:Y:S05]  /*4be0*/  BSYNC B0 ;  /* 0x0000000000007941 */ /* 0x000fea0003800000 */
.L_x_8739:
[C---:B------:R-:W-:Y:S01]  /*4bf0*/  ISETP.GT.AND P0, PT, R7.reuse, 0x1, !P0 ;  /* 0x000000010700780c */ /* 0x040fe20004704270 */
[----:B------:R-:W2:Y:S01]  /*4c00*/  LDL R222, [R1+0x228] ;  /* 0x0002280001de7983 */ /* 0x000ea20000100800 */
[----:B------:R-:W-:Y:S02]  /*4c10*/  ISETP.GT.AND P1, PT, R7, 0x8, !P1 ;  /* 0x000000080700780c */ /* 0x000fe40004f24270 */
[C---:B------:R-:W-:Y:S01]  /*4c20*/  ISETP.LT.OR P0, PT, R10.reuse, 0x2, P0 ;  /* 0x000000020a00780c */ /* 0x040fe20000701670 */
[----:B------:R-:W3:Y:S01]  /*4c30*/  LDL R224, [R1+0x22c] ;  /* 0x00022c0001e07983 */ /* 0x000ee20000100800 */
[----:B------:R-:W-:Y:S02]  /*4c40*/  ISETP.LT.OR P1, PT, R10, 0x9, P1 ;  /* 0x000000090a00780c */ /* 0x000fe40000f21670 */
[----:B------:R-:W-:Y:S01]  /*4c50*/  FSEL R53, R27, -INF , !P0 ;  /* 0xff8000001b357808 */ /* 0x000fe20004000000 */
[----:B------:R-:W4:Y:S01]  /*4c60*/  LDL R20, [R1+0x450] ;  /* 0x0004500001147983 */ /* 0x000f220000100800 */
[----:B------:R-:W-:-:S02]  /*4c70*/  ISETP.NE.AND P0, PT, R25, RZ, PT ;  /* 0x000000ff1900720c */ /* 0x000fc40003f05270 */
[----:B------:R-:W-:Y:S01]  /*4c80*/  FSEL R49, R30, -INF , !P1 ;  /* 0xff8000001e317808 */ /* 0x000fe20004800000 */
[----:B------:R-:W5:Y:S01]  /*4c90*/  LDL R21, [R1+0x234] ;  /* 0x0002340001157983 */ /* 0x000f620000100800 */
[----:B------:R-:W-:Y:S02]  /*4ca0*/  ISETP.GT.AND P0, PT, R7, 0x9, !P0 ;  /* 0x000000090700780c */ /* 0x000fe40004704270 */
[----:B------:R-:W-:Y:S01]  /*4cb0*/  ISETP.NE.AND P1, PT, R32, RZ, PT ;  /* 0x000000ff2000720c */ /* 0x000fe20003f25270 */
[----:B------:R-:W4:Y:S01]  /*4cc0*/  LDL R15, [R1+0x210] ;  /* 0x00021000010f7983 */ /* 0x000f220000100800 */
[----:B------:R-:W-:Y:S02]  /*4cd0*/  ISETP.LT.OR P0, PT, R10, 0xa, P0 ;  /* 0x0000000a0a00780c */ /* 0x000fe40000701670 */
[----:B------:R-:W-:Y:S01]  /*4ce0*/  ISETP.NE.AND P6, PT, R36, RZ, PT ;  /* 0x000000ff2400720c */ /* 0x000fe20003fc5270 */
[----:B------:R-:W4:Y:S01]  /*4cf0*/  LDL R156, [R1+0x224] ;  /* 0x00022400019c7983 */ /* 0x000f220000100800 */
[----:B------:R-:W-:-:S02]  /*4d00*/  FSEL R45, R31, -INF , !P0 ;  /* 0xff8000001f2d7808 */ /* 0x000fc40004000000 */
[----:B------:R-:W-:Y:S01]  /*4d10*/  ISETP.NE.AND P0, PT, R28, RZ, PT ;  /* 0x000000ff1c00720c */ /* 0x000fe20003f05270 */
[----:B------:R-:W4:Y:S01]  /*4d20*/  LDL R25, [R1+0x238] ;  /* 0x0002380001197983 */ /* 0x000f220000100800 */
[C---:B------:R-:W-:Y:S02]  /*4d30*/  ISETP.GT.AND P5, PT, R7.reuse, RZ, !P5 ;  /* 0x000000ff0700720c */ /* 0x040fe40006fa4270 */
[----:B------:R-:W-:Y:S01]  /*4d40*/  ISETP.GT.AND P0, PT, R7, 0x10, !P0 ;  /* 0x000000100700780c */ /* 0x000fe20004704270 */
[----:B------:R-:W4:Y:S01]  /*4d50*/  LDL R116, [R1+0x220] ;  /* 0x0002200001747983 */ /* 0x000f220000100800 */
[C---:B------:R-:W-:Y:S02]  /*4d60*/  ISETP.LT.OR P5, PT, R10.reuse, 0x1, P5 ;  /* 0x000000010a00780c */ /* 0x040fe40002fa1670 */
[----:B------:R-:W-:Y:S01]  /*4d70*/  ISETP.LT.OR P0, PT, R10, 0x11, P0 ;  /* 0x000000110a00780c */ /* 0x000fe20000701670 */
[----:B------:R-:W4:Y:S01]  /*4d80*/  LDL R118, [R1+0x230] ;  /* 0x0002300001767983 */ /* 0x000f220000100800 */
[----:B------:R-:W-:-:S02]  /*4d90*/  FSEL R83, R26, -INF , !P5 ;  /* 0xff8000001a537808 */ /* 0x000fc40006800000 */
[----:B------:R-:W-:Y:S01]  /*4da0*/  FSEL R191, R34, -INF , !P0 ;  /* 0xff80000022bf7808 */ /* 0x000fe20004000000 */
[----:B------:R-:W4:Y:S01]  /*4db0*/  LDL R27, [R1+0x23c] ;  /* 0x00023c00011b7983 */ /* 0x000f220000100800 */
[----:B------:R-:W-:Y:S02]  /*4dc0*/  ISETP.NE.AND P0, PT, R29, RZ, PT ;  /* 0x000000ff1d00720c */ /* 0x000fe40003f05270 */
[----:B------:R-:W-:Y:S01]  /*4dd0*/  FMNMX.FTZ R11, R61, R178, !PT ;  /* 0x000000b23d0b7209 */ /* 0x000fe20007810000 */
[----:B------:R-:W4:Y:S01]  /*4de0*/  LDL R120, [R1+0x240] ;  /* 0x0002400001787983 */ /* 0x000f220000100800 */
[----:B------:R-:W-:Y:S02]  /*4df0*/  ISETP.GT.AND P0, PT, R7, 0x11, !P0 ;  /* 0x000000110700780c */ /* 0x000fe40004704270 */
[----:B------:R-:W-:Y:S01]  /*4e00*/  FMNMX.FTZ R6, R83, R53, !PT ;  /* 0x0000003553067209 */ /* 0x000fe20007810000 */
[----:B------:R-:W4:Y:S01]  /*4e10*/  LDL R29, [R1+0x244] ;  /* 0x00024400011d7983 */ /* 0x000f220000100800 */
[----:B------:R-:W-:-:S02]  /*4e20*/  ISETP.LT.OR P0, PT, R10, 0x12, P0 ;  /* 0x000000120a00780c */ /* 0x000fc40000701670 */
[----:B------:R-:W-:Y:S01]  /*4e30*/  FMNMX.FTZ R11, R154, R11, !PT ;  /* 0x0000000b9a0b7209 */ /* 0x000fe20007810000 */
[----:B------:R-:W4:Y:S01]  /*4e40*/  LDL R31, [R1+0x248] ;  /* 0x00024800011f7983 */ /* 0x000f220000100800 */
[----:B------:R-:W-:Y:S02]  /*4e50*/  FSEL R196, R35, -INF , !P0 ;  /* 0xff80000023c47808 */ /* 0x000fe40004000000 */
[----:B------:R-:W-:Y:S01]  /*4e60*/  ISETP.GT.AND P0, PT, R7, 0x18, !P1 ;  /* 0x000000180700780c */ /* 0x000fe20004f04270 */
[----:B------:R-:W4:Y:S01]  /*4e70*/  LDL R122, [R1+0x250] ;  /* 0x00025000017a7983 */ /* 0x000f220000100800 */
[----:B------:R-:W-:Y:S02]  /*4e80*/  FMNMX.FTZ R6, R49, R6, !PT ;  /* 0x0000000631067209 */ /* 0x000fe40007810000 */
[----:B------:R-:W-:Y:S01]  /*4e90*/  ISETP.LT.OR P0, PT, R10, 0x19, P0 ;  /* 0x000000190a00780c */ /* 0x000fe20000701670 */
[----:B------:R-:W4:Y:S01]  /*4ea0*/  LDL R35, [R1+0x258] ;  /* 0x0002580001237983 */ /* 0x000f220000100800 */
[----:B------:R-:W-:-:S02]  /*4eb0*/  FMNMX.FTZ R11, R152, R11, !PT ;  /* 0x0000000b980b7209 */ /* 0x000fc40007810000 */
        /* <DEDUP_REMOVED lines=30> */
[----:B------:R-:W-:Y:S01]  /*50a0*/  ISETP.NE.AND P0, PT, R40, RZ, PT ;  /* 0x000000ff2800720c */ /* 0x000fe20003f05270 */
[----:B------:R-:W4:Y:S01]  /*50b0*/  LDL R43, [R1+0x26c] ;  /* 0x00026c00012b7983 */ /* 0x000f220000100800 */
[----:B------:R-:W-:Y:S02]  /*50c0*/  FMNMX.FTZ R6, R213, R6, !PT ;  /* 0x00000006d5067209 */ /* 0x000fe40007810000 */
[----:B------:R-:W-:Y:S01]  /*50d0*/  ISETP.GT.AND P0, PT, R7, 0x28, !P0 ;  /* 0x000000280700780c */ /* 0x000fe20004704270 */
[----:B------:R-:W4:Y:S01]  /*50e0*/  LDL R132, [R1+0x2a0] ;  /* 0x0002a00001847983 */ /* 0x000f220000100800 */
[----:B------:R-:W-:-:S02]  /*50f0*/  FMNMX.FTZ R12, R162, R13, !PT ;  /* 0x0000000da20c7209 */ /* 0x000fc40007810000 */
[----:B------:R-:W-:Y:S01]  /*5100*/  ISETP.LT.OR P0, PT, R10, 0x29, P0 ;  /* 0x000000290a00780c */ /* 0x000fe20000701670 */
[----:B------:R-:W4:Y:S01]  /*5110*/  LDL R73, [R1+0x2a8] ;  /* 0x0002a80001497983 */ /* 0x000f220000100800 */
[----:B------:R-:W-:Y:S02]  /*5120*/  FMNMX.FTZ R11, R183, R6, !PT ;  /* 0x00000006b70b7209 */ /* 0x000fe40007810000 */
[----:B------:R-:W-:Y:S01]  /*5130*/  FSEL R192, R46, -INF , !P0 ;  /* 0xff8000002ec07808 */ /* 0x000fe20004000000 */
[----:B------:R-:W4:Y:S01]  /*5140*/  LDL R134, [R1+0x2b0] ;  /* 0x0002b00001867983 */ /* 0x000f220000100800 */
[----:B------:R-:W-:Y:S02]  /*5150*/  ISETP.NE.AND P0, PT, R41, RZ, PT ;  /* 0x000000ff2900720c */ /* 0x000fe40003f05270 */
[----:B------:R-:W-:Y:S01]  /*5160*/  FMNMX.FTZ R13, R167, R12, !PT ;  /* 0x0000000ca70d7209 */ /* 0x000fe20007810000 */
[----:B------:R-:W4:Y:S01]  /*5170*/  LDL R41, [R1+0x268] ;  /* 0x0002680001297983 */ /* 0x000f220000100800 */
[----:B------:R-:W-:-:S02]  /*5180*/  ISETP.GT.AND P0, PT, R7, 0x29, !P0 ;  /* 0x000000290700780c */ /* 0x000fc40004704270 */
[----:B------:R-:W-:Y:S01]  /*5190*/  FMNMX.FTZ R11, R186, R11, !PT ;  /* 0x0000000bba0b7209 */ /* 0x000fe20007810000 */
[----:B------:R-:W4:Y:S01]  /*51a0*/  LDL R77, [R1+0x2b4] ;  /* 0x0002b400014d7983 */ /* 0x000f220000100800 */
[----:B------:R-:W-:Y:S02]  /*51b0*/  ISETP.LT.OR P0, PT, R10, 0x2a, P0 ;  /* 0x0000002a0a00780c */ /* 0x000fe40000701670 */
[----:B------:R-:W-:Y:S01]  /*51c0*/  FMNMX.FTZ R6, R170, R13, !PT ;  /* 0x0000000daa067209 */ /* 0x000fe20007810000 */
[----:B------:R-:W4:Y:S01]  /*51d0*/  LDL R79, [R1+0x2b8] ;  /* 0x0002b800014f7983 */ /* 0x000f220000100800 */
[----:B------:R-:W-:Y:S02]  /*51e0*/  FSEL R202, R47, -INF , !P0 ;  /* 0xff8000002fca7808 */ /* 0x000fe40004000000 */
[----:B------:R-:W-:Y:S01]  /*51f0*/  ISETP.NE.AND P0, PT, R44, RZ, PT ;  /* 0x000000ff2c00720c */ /* 0x000fe20003f05270 */
[----:B------:R-:W4:Y:S01]  /*5200*/  LDL R47, [R1+0x274] ;  /* 0x00027400012f7983 */ /* 0x000f220000100800 */
[----:B------:R-:W-:-:S02]  /*5210*/  FMNMX.FTZ R11, R192, R11, !PT ;  /* 0x0000000bc00b7209 */ /* 0x000fc40007810000 */
[----:B------:R-:W-:Y:S01]  /*5220*/  ISETP.GT.AND P0, PT, R7, 0x30, !P0 ;  /* 0x000000300700780c */ /* 0x000fe20004704270 */
[----:B------:R-:W4:Y:S01]  /*5230*/  LDL R81, [R1+0x2bc] ;  /* 0x0002bc0001517983 */ /* 0x000f220000100800 */
[----:B------:R-:W-:Y:S02]  /*5240*/  FMNMX.FTZ R6, R173, R6, !PT ;  /* 0x00000006ad067209 */ /* 0x000fe40007810000 */
[----:B------:R-:W-:Y:S01]  /*5250*/  ISETP.LT.OR P0, PT, R10, 0x31, P0 ;  /* 0x000000310a00780c */ /* 0x000fe20000701670 */
[----:B------:R-:W4:Y:S01]  /*5260*/  LDL R136, [R1+0x2c0] ;  /* 0x0002c00001887983 */ /* 0x000f220000100800 */
[----:B------:R-:W-:Y:S02]  /*5270*/  ISETP.NE.AND P1, PT, R75, RZ, PT ;  /* 0x000000ff4b00720c */ /* 0x000fe40003f25270 */
[----:B------:R-:W-:Y:S01]  /*5280*/  FSEL R180, R50, -INF , !P0 ;  /* 0xff80000032b47808 */ /* 0x000fe20004000000 */
[----:B------:R-:W4:Y:S01]  /*5290*/  LDL R75, [R1+0x2ac] ;  /* 0x0002ac00014b7983 */ /* 0x000f220000100800 */
[----:B------:R-:W-:-:S02]  /*52a0*/  ISETP.NE.AND P0, PT, R48, RZ, PT ;  /* 0x000000ff3000720c */ /* 0x000fc40003f05270 */
[----:B------:R-:W-:Y:S01]  /*52b0*/  FMNMX.FTZ R11, R202, R11, !PT ;  /* 0x0000000bca0b7209 */ /* 0x000fe20007810000 */
[----:B------:R-:W4:Y:S01]  /*52c0*/  LDL R85, [R1+0x2c4] ;  /* 0x0002c40001557983 */ /* 0x000f220000100800 */
[----:B------:R-:W-:Y:S02]  /*52d0*/  ISETP.GT.AND P0, PT, R7, 0x31, !P0 ;  /* 0x000000310700780c */ /* 0x000fe40004704270 */
[----:B------:R-:W-:Y:S01]  /*52e0*/  FMNMX.FTZ R6, R159, R6, !PT ;  /* 0x000000069f067209 */ /* 0x000fe20007810000 */
[----:B------:R-:W4:Y:S01]  /*52f0*/  LDL R87, [R1+0x2c8] ;  /* 0x0002c80001577983 */ /* 0x000f220000100800 */
[----:B------:R-:W-:Y:S02]  /*5300*/  ISETP.LT.OR P0, PT, R10, 0x32, P0 ;  /* 0x000000320a00780c */ /* 0x000fe40000701670 */
[----:B------:R-:W-:Y:S01]  /*5310*/  FMNMX.FTZ R11, R180, R11, !PT ;  /* 0x0000000bb40b7209 */ /* 0x000fe20007810000 */
[----:B------:R-:W4:Y:S01]  /*5320*/  LDL R89, [R1+0x2cc] ;  /* 0x0002cc0001597983 */ /* 0x000f220000100800 */
[----:B------:R-:W-:-:S02]  /*5330*/  FSEL R182, R51, -INF , !P0 ;  /* 0xff80000033b67808 */ /* 0x000fc40004000000 */
[----:B------:R-:W-:Y:S01]  /*5340*/  ISETP.NE.AND P0, PT, R74, RZ, PT ;  /* 0x000000ff4a00720c */ /* 0x000fe20003f05270 */
[----:B------:R-:W4:Y:S01]  /*5350*/  LDL R51, [R1+0x278] ;  /* 0x0002780001337983 */ /* 0x000f220000100800 */
[----:B------:R-:W-:Y:S02]  /*5360*/  FMNMX.FTZ R6, R161, R6, !PT ;  /* 0x00000006a1067209 */ /* 0x000fe40007810000 */
[----:B------:R-:W-:Y:S01]  /*5370*/  ISETP.GT.AND P0, PT, R7, 0x38, !P0 ;  /* 0x000000380700780c */ /* 0x000fe20004704270 */
[----:B------:R-:W4:Y:S01]  /*5380*/  LDL R138, [R1+0x2d0] ;  /* 0x0002d000018a7983 */ /* 0x000f220000100800 */
[----:B------:R-:W-:Y:S02]  /*5390*/  ISETP.NE.AND P6, PT, R56, RZ, PT ;  /* 0x000000ff3800720c */ /* 0x000fe40003fc5270 */
        /* <DEDUP_REMOVED lines=23> */
[----:B------:R-:W-:Y:S02]  /*5510*/  ISETP.GT.AND P0, PT, R7, 0x41, !P6 ;  /* 0x000000410700780c */ /* 0x000fe40007704270 */
[----:B------:R-:W-:Y:S01]  /*5520*/  FMNMX.FTZ R13, R158, R13, !PT ;  /* 0x0000000d9e0d7209 */ /* 0x000fe20007810000 */
[----:B------:R-:W4:Y:S01]  /*5530*/  LDL R101, [R1+0x2ec] ;  /* 0x0002ec0001657983 */ /* 0x000f220000100800 */
[----:B------:R-:W-:Y:S02]  /*5540*/  ISETP.LT.OR P0, PT, R10, 0x42, P0 ;  /* 0x000000420a00780c */ /* 0x000fe40000701670 */
[----:B------:R-:W-:Y:S01]  /*5550*/  ISETP.NE.AND P1, PT, R60, RZ, PT ;  /* 0x000000ff3c00720c */ /* 0x000fe20003f25270 */
[----:B------:R-:W4:Y:S01]  /*5560*/  LDL R142, [R1+0x2f0] ;  /* 0x0002f000018e7983 */ /* 0x000f220000100800 */
[----:B------:R-:W-:-:S02]  /*5570*/  ISETP.NE.AND P6, PT, R14, RZ, PT ;  /* 0x000000ff0e00720c */ /* 0x000fc40003fc5270 */
[----:B------:R-:W-:Y:S01]  /*5580*/  FSEL R185, R59, -INF , !P0 ;  /* 0xff8000003bb97808 */ /* 0x000fe20004000000 */
[----:B------:R-:W4:Y:S01]  /*5590*/  LDL R14, [R1+0x354] ;  /* 0x00035400010e7983 */ /* 0x000f220000100800 */
[----:B------:R-:W-:Y:S02]  /*55a0*/  ISETP.GT.AND P0, PT, R7, 0x48, !P5 ;  /* 0x000000480700780c */ /* 0x000fe40006f04270 */
[----:B------:R-:W-:Y:S01]  /*55b0*/  FMNMX.FTZ R6, R181, R6, !PT ;  /* 0x00000006b5067209 */ /* 0x000fe20007810000 */
[----:B------:R-:W4:Y:S01]  /*55c0*/  LDL R59, [R1+0x288] ;  /* 0x00028800013b7983 */ /* 0x000f220000100800 */
[----:B------:R-:W-:Y:S02]  /*55d0*/  FMNMX.FTZ R13, R160, R13, !PT ;  /* 0x0000000da00d7209 */ /* 0x000fe40007810000 */
[C---:B------:R-:W-:Y:S01]  /*55e0*/  ISETP.GT.AND P1, PT, R7.reuse, 0x49, !P1 ;  /* 0x000000490700780c */ /* 0x040fe20004f24270 */
[----:B------:R-:W4:Y:S01]  /*55f0*/  LDL R103, [R1+0x2f4] ;  /* 0x0002f40001677983 */ /* 0x000f220000100800 */
[----:B------:R-:W-:-:S02]  /*5600*/  ISETP.GT.AND P2, PT, R7, 0x50, !P2 ;  /* 0x000000500700780c */ /* 0x000fc40005744270 */
[C---:B------:R-:W-:Y:S01]  /*5610*/  ISETP.GT.AND P3, PT, R7.reuse, 0x51, !P3 ;  /* 0x000000510700780c */ /* 0x040fe20005f64270 */
[----:B------:R-:W4:Y:S01]  /*5620*/  LDL R105, [R1+0x2f8] ;  /* 0x0002f80001697983 */ /* 0x000f220000100800 */
[C---:B------:R-:W-:Y:S02]  /*5630*/  ISETP.GT.AND P4, PT, R7.reuse, 0x58, !P4 ;  /* 0x000000580700780c */ /* 0x040fe40006784270 */
[----:B------:R-:W-:Y:S01]  /*5640*/  ISETP.GT.AND P5, PT, R7, 0x59, !P6 ;  /* 0x000000590700780c */ /* 0x000fe200077a4270 */
[----:B------:R-:W4:Y:S01]  /*5650*/  LDL R107, [R1+0x2fc] ;  /* 0x0002fc00016b7983 */ /* 0x000f220000100800 */
[----:B------:R-:W-:Y:S02]  /*5660*/  ISETP.LT.OR P0, PT, R10, 0x49, P0 ;  /* 0x000000490a00780c */ /* 0x000fe40000701670 */
[----:B------:R-:W-:Y:S01]  /*5670*/  FMNMX.FTZ R7, R185, R6, !PT ;  /* 0x00000006b9077209 */ /* 0x000fe20007810000 */
[----:B------:R-:W4:Y:S01]  /*5680*/  LDL R144, [R1+0x300] ;  /* 0x0003000001907983 */ /* 0x000f220000100800 */
[----:B------:R-:W-:-:S02]  /*5690*/  FMNMX.FTZ R6, R164, R13, !PT ;  /* 0x0000000da4067209 */ /* 0x000fc40007810000 */
[----:B------:R-:W-:Y:S01]  /*56a0*/  FSEL R190, R62, -INF , !P0 ;  /* 0xff8000003ebe7808 */ /* 0x000fe20004000000 */
[----:B------:R-:W4:Y:S01]  /*56b0*/  LDL R109, [R1+0x304] ;  /* 0x00030400016d7983 */ /* 0x000f220000100800 */
[----:B------:R-:W-:Y:S02]  /*56c0*/  FMNMX.FTZ R6, R169, R6, !PT ;  /* 0x00000006a9067209 */ /* 0x000fe40007810000 */
[----:B------:R-:W-:Y:S01]  /*56d0*/  FMNMX.FTZ R12, R190, R7, !PT ;  /* 0x00000007be0c7209 */ /* 0x000fe20007810000 */
[----:B------:R-:W4:Y:S01]  /*56e0*/  LDL R111, [R1+0x308] ;  /* 0x00030800016f7983 */ /* 0x000f220000100800 */
[C---:B------:R-:W-:Y:S02]  /*56f0*/  ISETP.LT.OR P1, PT, R10.reuse, 0x4a, P1 ;  /* 0x0000004a0a00780c */ /* 0x040fe40000f21670 */
[----:B------:R-:W-:Y:S01]  /*5700*/  FMNMX.FTZ R7, R171, R6, !PT ;  /* 0x00000006ab077209 */ /* 0x000fe20007810000 */
[----:B------:R-:W4:Y:S01]  /*5710*/  LDL R113, [R1+0x30c] ;  /* 0x00030c0001717983 */ /* 0x000f220000100800 */
[----:B------:R-:W-:-:S02]  /*5720*/  ISETP.LT.OR P2, PT, R10, 0x51, P2 ;  /* 0x000000510a00780c */ /* 0x000fc40001741670 */
[----:B------:R-:W-:Y:S01]  /*5730*/  FSEL R193, R63, -INF , !P1 ;  /* 0xff8000003fc17808 */ /* 0x000fe20004800000 */
[----:B------:R-:W4:Y:S01]  /*5740*/  LDL R146, [R1+0x310] ;  /* 0x0003100001927983 */ /* 0x000f220000100800 */
[----:B------:R-:W-:Y:S02]  /*5750*/  FMNMX.FTZ R6, R172, R7, !PT ;  /* 0x00000007ac067209 */ /* 0x000fe40007810000 */
[----:B------:R-:W-:Y:S01]  /*5760*/  ISETP.LT.OR P3, PT, R10, 0x52, P3 ;  /* 0x000000520a00780c */ /* 0x000fe20001f61670 */
[----:B------:R-:W4:Y:S01]  /*5770*/  LDL R63, [R1+0x28c] ;  /* 0x00028c00013f7983 */ /* 0x000f220000100800 */
[----:B------:R-:W-:Y:S02]  /*5780*/  FSEL R205, R66, -INF , !P2 ;  /* 0xff80000042cd7808 */ /* 0x000fe40005000000 */
[----:B------:R-:W-:Y:S01]  /*5790*/  FMNMX.FTZ R12, R193, R12, !PT ;  /* 0x0000000cc10c7209 */ /* 0x000fe20007810000 */
[----:B------:R-:W4:Y:S01]  /*57a0*/  LDL R115, [R1+0x314] ;  /* 0x0003140001737983 */ /* 0x000f220000100800 */
[----:B------:R-:W-:-:S02]  /*57b0*/  FMNMX.FTZ R6, R175, R6, !PT ;  /* 0x00000006af067209 */ /* 0x000fc40007810000 */
[C---:B------:R-:W-:Y:S01]  /*57c0*/  ISETP.LT.OR P4, PT, R10.reuse, 0x59, P4 ;  /* 0x000000590a00780c */ /* 0x040fe20002781670 */
[----:B------:R-:W4:Y:S01]  /*57d0*/  LDL R117, [R1+0x318] ;  /* 0x0003180001757983 */ /* 0x000f220000100800 */
[----:B------:R-:W-:Y:S02]  /*57e0*/  ISETP.LT.OR P5, PT, R10, 0x5a, P5 ;  /* 0x0000005a0a00780c */ /* 0x000fe40002fa1670 */
[----:B------:R-:W-:Y:S01]  /*57f0*/  FSEL R206, R67, -INF , !P3 ;  /* 0xff80000043ce7808 */ /* 0x000fe20005800000 */
[----:B------:R-:W4:Y:S01]  /*5800*/  LDL R119, [R1+0x31c] ;  /* 0x00031c0001777983 */ /* 0x000f220000100800 */
[----:B------:R-:W-:Y:S02]  /*5810*/  FMNMX.FTZ R11, R205, R12, !PT ;  /* 0x0000000ccd0b7209 */ /* 0x000fe40007810000 */
[----:B------:R-:W-:Y:S01]  /*5820*/  FMNMX.FTZ R10, R177, R6, !PT ;  /* 0x00000006b10a7209 */ /* 0x000fe20007810000 */
[----:B------:R-:W4:Y:S01]  /*5830*/  LDL R67, [R1+0x298] ;  /* 0x0002980001437983 */ /* 0x000f220000100800 */
[----:B------:R-:W-:-:S02]  /*5840*/  FSEL R212, R70, -INF , !P4 ;  /* 0xff80000046d47808 */ /* 0x000fc40006000000 */
[----:B------:R-:W-:Y:S01]  /*5850*/  FMNMX.FTZ R11, R206, R11, !PT ;  /* 0x0000000bce0b7209 */ /* 0x000fe20007810000 */
[----:B------:R-:W1:Y:S01]  /*5860*/  SHFL.BFLY PT, R7, R10, 0x2, 0x1f ;  /* 0x0c401f000a077f89 */ /* 0x000e6200000e0000 */
[----:B------:R-:W-:Y:S02]  /*5870*/  FSEL R215, R71, -INF , !P5 ;  /* 0xff80000047d77808 */ /* 0x000fe40006800000 */
[----:B------:R-:W-:Y:S01]  /*5880*/  FMNMX.FTZ R12, R212, R11, !PT ;  /* 0x0000000bd40c7209 */ /* 0x000fe20007810000 */
[----:B------:R-:W4:Y:S03]  /*5890*/  LDL R71, [R1+0x2a4] ;  /* 0x0002a40001477983 */ /* 0x000f260000100800 */
[----:B------:R-:W-:Y:S01]  /*58a0*/  FMNMX.FTZ R11, R215, R12, !PT ;  /* 0x0000000cd70b7209 */ /* 0x000fe20007810000 */
[----:B------:R-:W4:Y:S04]  /*58b0*/  LDL R148, [R1+0x320] ;  /* 0x0003200001947983 */ /* 0x000f280000100800 */
[----:B------:R-:W-:Y:S04]  /*58c0*/  STL.64 [R1+0x430], R10 ;  /* 0x0004300a01007387 */ /* 0x000fe80000100a00 */
[----:B------:R-:W5:Y:S04]  /*58d0*/  LDL R19, [R1+0x434] ;  /* 0x0004340001137983 */ /* 0x000f680000100800 */
[----:B------:R-:W4:Y:S01]  /*58e0*/  LDL R121, [R1+0x324] ;  /* 0x0003240001797983 */ /* 0x000f220000100800 */
[----:B-1----:R-:W-:-:S03]  /*58f0*/  FMNMX.FTZ R12, R10, R7, !PT ;  /* 0x000000070a0c7209 */ /* 0x002fc60007810000 */
[----:B------:R-:W4:Y:S04]  /*5900*/  LDL R123, [R1+0x328] ;  /* 0x00032800017b7983 */ /* 0x000f280000100800 */
[----:B------:R-:W1:Y:S04]  /*5910*/  SHFL.BFLY PT, R13, R12, 0x1, 0x1f ;  /* 0x0c201f000c0d7f89 */ /* 0x000e6800000e0000 */
[----:B------:R-:W4:Y:S04]  /*5920*/  LDL.64 R6, [R1+0xa8] ;  /* 0x0000a80001067983 */ /* 0x000f280000100a00 */
[----:B------:R-:W4:Y:S04]  /*5930*/  LDL R125, [R1+0x32c] ;  /* 0x00032c00017d7983 */ /* 0x000f280000100800 */
[----:B------:R-:W4:Y:S04]  /*5940*/  LDL R150, [R1+0x330] ;  /* 0x0003300001967983 */ /* 0x000f280000100800 */
[----:B------:R-:W4:Y:S04]  /*5950*/  LDL R127, [R1+0x334] ;  /* 0x00033400017f7983 */ /* 0x000f280000100800 */
[----:B------:R-:W4:Y:S01]  /*5960*/  LDL R129, [R1+0x338] ;  /* 0x0003380001817983 */ /* 0x000f220000100800 */
[----:B-1----:R-:W-:-:S03]  /*5970*/  FMNMX.FTZ R12, R12, R13, !PT ;  /* 0x0000000d0c0c7209 */ /* 0x002fc60007810000 */
[----:B------:R-:W4:Y:S04]  /*5980*/  LDL R110, [R1+0x33c] ;  /* 0x00033c00016e7983 */ /* 0x000f280000100800 */
[----:B------:R1:W-:Y:S04]  /*5990*/  STL [R1+0x430], R12 ;  /* 0x0004300c01007387 */ /* 0x0003e80000100800 */
[----:B------:R-:W4:Y:S04]  /*59a0*/  LDL R157, [R1+0x430] ;  /* 0x00043000019d7983 */ /* 0x000f280000100800 */
[----:B------:R-:W4:Y:S04]  /*59b0*/  LDL R13, [R1+0x24c] ;  /* 0x00024c00010d7983 */ /* 0x000f280000100800 */
[----:B-1----:R-:W4:Y:S04]  /*59c0*/  LDL R12, [R1+0x3c0] ;  /* 0x0003c000010c7983 */ /* 0x002f280000100800 */
[----:B------:R-:W4:Y:S04]  /*59d0*/  LDL R112, [R1+0x340] ;  /* 0x0003400001707983 */ /* 0x000f280000100800 */
        /* <DEDUP_REMOVED lines=44> */
[----:B--2---:R1:W-:Y:S04]  /*5ca0*/  STL [R1+0x228], R222 ;  /* 0x000228de01007387 */ /* 0x0043e80000100800 */
[----:B---3--:R2:W-:Y:S04]  /*5cb0*/  STL [R1+0x22c], R224 ;  /* 0x00022ce001007387 */ /* 0x0085e80000100800 */
[----:B------:R-:W3:Y:S04]  /*5cc0*/  LDL R226, [R1+0x400] ;  /* 0x0004000001e27983 */ /* 0x000ee80000100800 */
[----:B------:R-:W3:Y:S04]  /*5cd0*/  LDL R227, [R1+0x404] ;  /* 0x0004040001e37983 */ /* 0x000ee80000100800 */
[----:B------:R-:W3:Y:S04]  /*5ce0*/  LDL R228, [R1+0x408] ;  /* 0x0004080001e47983 */ /* 0x000ee80000100800 */
[----:B------:R-:W3:Y:S04]  /*5cf0*/  LDL R229, [R1+0x40c] ;  /* 0x00040c0001e57983 */ /* 0x000ee80000100800 */
[----:B-1----:R-:W3:Y:S04]  /*5d00*/  LDL R222, [R1+0x410] ;  /* 0x0004100001de7983 */ /* 0x002ee80000100800 */
[----:B------:R-:W3:Y:S04]  /*5d10*/  LDL R223, [R1+0x414] ;  /* 0x0004140001df7983 */ /* 0x000ee80000100800 */
[----:B--2---:R-:W2:Y:S04]  /*5d20*/  LDL R224, [R1+0x418] ;  /* 0x0004180001e07983 */ /* 0x004ea80000100800 */
[----:B------:R-:W2:Y:S04]  /*5d30*/  LDL R225, [R1+0x41c] ;  /* 0x00041c0001e17983 */ /* 0x000ea80000100800 */
[----:B-----5:R-:W1:Y:S02]  /*5d40*/  SHFL.BFLY PT, R10, R19, 0x2, 0x1f ;  /* 0x0c401f00130a7f89 */ /* 0x020e6400000e0000 */
[----:B-1----:R-:W-:-:S05]  /*5d50*/  FMNMX.FTZ R11, R10, R19, !PT ;  /* 0x000000130a0b7209 */ /* 0x002fca0007810000 */
[----:B------:R-:W1:Y:S04]  /*5d60*/  SHFL.BFLY PT, R10, R11, 0x1, 0x1f ;  /* 0x0c201f000b0a7f89 */ /* 0x000e6800000e0000 */
[----:B------:R5:W-:Y:S01]  /*5d70*/  STL [R1+0x234], R21 ;  /* 0x0002341501007387 */ /* 0x000be20000100800 */
[----:B----4-:R-:W-:Y:S01]  /*5d80*/  FSETP.NEU.FTZ.AND P0, PT, R157, -INF , PT ;  /* 0xff8000009d00780b */ /* 0x010fe20003f1d000 */
[----:B------:R-:W-:-:S05]  /*5d90*/  FMUL.FTZ R157, R20, R157 ;  /* 0x0000009d149d7220 */ /* 0x000fca0000410000 */
[----:B------:R-:W-:Y:S02]  /*5da0*/  FSEL R157, R157, RZ, P0 ;  /* 0x000000ff9d9d7208 */ /* 0x000fe40000000000 */
[----:B-1----:R-:W-:-:S03]  /*5db0*/  FMNMX.FTZ R10, R11, R10, !PT ;  /* 0x0000000a0b0a7209 */ /* 0x002fc60007810000 */
[-CC-:B-----5:R-:W-:Y:S01]  /*5dc0*/  FFMA.FTZ R21, R178, R20.reuse, -R157.reuse ;  /* 0x00000014b2157223 */ /* 0x1a0fe2000001089d */
[C---:B------:R-:W-:Y:S01]  /*5dd0*/  FSETP.NEU.FTZ.AND P0, PT, R10.reuse, -INF , PT ;  /* 0xff8000000a00780b */ /* 0x040fe20003f1d000 */
[-C--:B------:R-:W-:Y:S01]  /*5de0*/  FMUL.FTZ R178, R10, R20.reuse ;  /* 0x000000140ab27220 */ /* 0x080fe20000410000 */
[-CC-:B------:R-:W-:Y:S01]  /*5df0*/  FFMA.FTZ R11, R154, R20.reuse, -R157.reuse ;  /* 0x000000149a0b7223 */ /* 0x180fe2000001089d */
[----:B------:R1:W-:Y:S03]  /*5e00*/  STL [R1+0x354], R14 ;  /* 0x0003540e01007387 */ /* 0x0003e60000100800 */
[----:B------:R-:W-:Y:S01]  /*5e10*/  FSEL R178, R178, RZ, P0 ;  /* 0x000000ffb2b27208 */ /* 0x000fe20000000000 */
[----:B------:R-:W-:Y:S01]  /*5e20*/  IMAD R6, R15, 0xc00, R6 ;  /* 0x00000c000f067824 */ /* 0x000fe200078e0206 */
[----:B------:R4:W-:Y:S01]  /*5e30*/  STL [R1+0x224], R156 ;  /* 0x0002249c01007387 */ /* 0x0009e20000100800 */
[----:B------:R-:W-:-:S02]  /*5e40*/  FFMA.FTZ R19, R152, R20, -R157 ;  /* 0x0000001498137223 */ /* 0x000fc4000001089d */
[-CC-:B------:R-:W-:Y:S01]  /*5e50*/  FFMA.FTZ R15, R83, R20.reuse, -R178.reuse ;  /* 0x00000014530f7223 */ /* 0x180fe200000108b2 */
[----:B------:R5:W-:Y:S01]  /*5e60*/  STL [R1+0x24c], R13 ;  /* 0x00024c0d01007387 */ /* 0x000be20000100800 */
[----:B-1----:R1:W-:Y:S03]  /*5e70*/  MUFU.EX2 R14, R11 ;  /* 0x0000000b000e7308 */ /* 0x0023e60000000800 */
[----:B------:R5:W-:Y:S01]  /*5e80*/  STL [R1+0x238], R25 ;  /* 0x0002381901007387 */ /* 0x000be20000100800 */
[-C--:B----4-:R-:W-:Y:S01]  /*5e90*/  FFMA.FTZ R156, R61, R20.reuse, -R157 ;  /* 0x000000143d9c7223 */ /* 0x090fe2000001089d */
[-CC-:B-1----:R-:W-:Y:S01]  /*5ea0*/  FFMA.FTZ R11, R53, R20.reuse, -R178.reuse ;  /* 0x00000014350b7223 */ /* 0x182fe200000108b2 */
[-CC-:B-----5:R-:W-:Y:S01]  /*5eb0*/  FFMA.FTZ R13, R49, R20.reuse, -R178.reuse ;  /* 0x00000014310d7223 */ /* 0x1a0fe200000108b2 */
[----:B------:R-:W-:Y:S01]  /*5ec0*/  FFMA.FTZ R25, R45, R20, -R178 ;  /* 0x000000142d197223 */ /* 0x000fe200000108b2 */
[----:B------:R1:W-:Y:S02]  /*5ed0*/  STL [R1+0x3c0], R12 ;  /* 0x0003c00c01007387 */ /* 0x0003e40000100800 */
[----:B------:R-:W-:Y:S08]  /*5ee0*/  MUFU.EX2 R156, R156 ;  /* 0x0000009c009c7308 */ /* 0x000ff00000000800 */
[----:B------:R-:W4:Y:S08]  /*5ef0*/  MUFU.EX2 R21, R21 ;  /* 0x0000001500157308 */ /* 0x000f300000000800 */
[----:B------:R-:W5:Y:S08]  /*5f00*/  MUFU.EX2 R19, R19 ;  /* 0x0000001300137308 */ /* 0x000f700000000800 */
[----:B------:R-:W-:Y:S08]  /*5f10*/  MUFU.EX2 R15, R15 ;  /* 0x0000000f000f7308 */ /* 0x000ff00000000800 */
[----:B------:R-:W5:Y:S08]  /*5f20*/  MUFU.EX2 R11, R11 ;  /* 0x0000000b000b7308 */ /* 0x000f700000000800 */
[----:B------:R-:W-:Y:S08]  /*5f30*/  MUFU.EX2 R13, R13 ;  /* 0x0000000d000d7308 */ /* 0x000ff00000000800 */
[----:B-1----:R-:W1:Y:S01]  /*5f40*/  MUFU.EX2 R12, R25 ;  /* 0x00000019000c7308 */ /* 0x002e620000000800 */
[----:B------:R5:W-:Y:S01]  /*5f50*/  STL [R1+0x26c], R43 ;  /* 0x00026c2b01007387 */ /* 0x000be20000100800 */
[----:B------:R-:W-:-:S02]  /*5f60*/  R2UR UR6, R6 ;  /* 0x00000000060672ca */ /* 0x000fc400000e0000 */
[----:B------:R-:W-:Y:S01]  /*5f70*/  R2UR UR7, R7 ;  /* 0x00000000070772ca */ /* 0x000fe200000e0000 */
[----:B------:R1:W-:Y:S01]  /*5f80*/  STL [R1+0x3cc], R42 ;  /* 0x0003cc2a01007387 */ /* 0x0003e20000100800 */
[----:B----4-:R-:W-:Y:S02]  /*5f90*/  F2FP.BF16.F32.PACK_AB R152, R21, R156 ;  /* 0x0000009c1598723e */ /* 0x010fe400000010ff */
[----:B-----5:R-:W-:Y:S01]  /*5fa0*/  F2FP.BF16.F32.PACK_AB R154, R19, R14 ;  /* 0x0000000e139a723e */ /* 0x020fe200000010ff */
[----:B------:R-:W-:Y:S01]  /*5fb0*/  IMAD.MOV.U32 R43, RZ, RZ, R7 ;  /* 0x000000ffff2b7224 */ /* 0x000fe200078e0007 */
[----:B------:R-:W-:Y:S01]  /*5fc0*/  F2FP.BF16.F32.PACK_AB R153, R11, R15 ;  /* 0x0000000f0b99723e */ /* 0x000fe200000010ff */
[----:B-1----:R-:W-:Y:S01]  /*5fd0*/  VIADD R42, R6, 0x80 ;  /* 0x00000080062a7836 */ /* 0x002fe20000000000 */
[----:B------:R-:W-:Y:S01]  /*5fe0*/  F2FP.BF16.F32.PACK_AB R155, R12, R13 ;  /* 0x0000000d0c9b723e */ /* 0x000fe200000010ff */
[----:B------:R-:W-:Y:S01]  /*5ff0*/  STL [R1+0x220], R116 ;  /* 0x0002207401007387 */ /* 0x000fe20000100800 */
[----:B------:R-:W-:-:S02]  /*6000*/  R2UR UR11, R43 ;  /* 0x000000002b0b72ca */ /* 0x000fc400000e0000 */
[----:B------:R-:W-:Y:S01]  /*6010*/  R2UR UR10, R42 ;  /* 0x000000002a0a72ca */ /* 0x000fe200000e0000 */
[----:B------:R-:W-:Y:S04]  /*6020*/  STL [R1+0x230], R118 ;  /* 0x0002307601007387 */ /* 0x000fe80000100800 */
        /* <DEDUP_REMOVED lines=106> */
[----:B------:R1:W-:Y:S01]  /*66d0*/  STL [R1+0x3fc], R28 ;  /* 0x0003fc1c01007387 */ /* 0x0003e20000100800 */
[----:B------:R4:W-:Y:S06]  /*66e0*/  BAR.SYNC.DEFER_BLOCKING R208, 0x100 ;  /* 0x000400d00000751d */ /* 0x0009ec0000010000 */
[----:B-1----:R-:W-:-:S06]  /*66f0*/  WARPGROUP.ARRIVE ;  /* 0x00000000000079c5 */ /* 0x002fcc0000000000 */
[----:B------:R-:W-:Y:S01]  /*6700*/  HGMMA.64x256x16.F32.BF16 R24, R152, gdesc[UR4].tnspB, RZ, !UPT, gsb0 ;  /* 0x43e0000498187df0 */ /* 0x000fe2000c0018ff */
[----:B------:R1:W-:Y:S01]  /*6710*/  STL [R1+0x3f4], R214 ;  /* 0x0003f4d601007387 */ /* 0x0003e20000100800 */
[-CC-:B------:R-:W-:Y:S01]  /*6720*/  FFMA.FTZ R179, R8, R20.reuse, -R157.reuse ;  /* 0x0000001408b37223 */ /* 0x180fe2000001089d */
[-CC-:B------:R-:W-:Y:S01]  /*6730*/  FFMA.FTZ R174, R174, R20.reuse, -R157.reuse ;  /* 0x00000014aeae7223 */ /* 0x180fe2000001089d */
[-CC-:B------:R-:W-:Y:S01]  /*6740*/  FFMA.FTZ R176, R176, R20.reuse, -R157.reuse ;  /* 0x00000014b0b07223 */ /* 0x180fe2000001089d */
[-CC-:B------:R-:W-:Y:S01]  /*6750*/  FFMA.FTZ R191, R191, R20.reuse, -R178.reuse ;  /* 0x00000014bfbf7223 */ /* 0x180fe200000108b2 */
[-CC-:B------:R-:W-:Y:S01]  /*6760*/  FFMA.FTZ R196, R196, R20.reuse, -R178.reuse ;  /* 0x00000014c4c47223 */ /* 0x180fe200000108b2 */
[-CC-:B------:R-:W-:Y:S01]  /*6770*/  FFMA.FTZ R207, R207, R20.reuse, -R178.reuse ;  /* 0x00000014cfcf7223 */ /* 0x180fe200000108b2 */
[-CC-:B------:R-:W-:Y:S01]  /*6780*/  FFMA.FTZ R213, R213, R20.reuse, -R178.reuse ;  /* 0x00000014d5d57223 */ /* 0x180fe200000108b2 */
[-CC-:B-1----:R-:W-:Y:S01]  /*6790*/  FFMA.FTZ R214, R9, R20.reuse, -R157.reuse ;  /* 0x0000001409d67223 */ /* 0x182fe2000001089d */
[----:B------:R-:W-:Y:S08]  /*67a0*/  MUFU.EX2 R179, R179 ;  /* 0x000000b300b37308 */ /* 0x000ff00000000800 */
[----:B------:R-:W1:Y:S08]  /*67b0*/  MUFU.EX2 R214, R214 ;  /* 0x000000d600d67308 */ /* 0x000e700000000800 */
[----:B------:R-:W-:Y:S08]  /*67c0*/  MUFU.EX2 R174, R174 ;  /* 0x000000ae00ae7308 */ /* 0x000ff00000000800 */
[----:B------:R-:W5:Y:S08]  /*67d0*/  MUFU.EX2 R176, R176 ;  /* 0x000000b000b07308 */ /* 0x000f700000000800 */
[----:B------:R-:W-:Y:S08]  /*67e0*/  MUFU.EX2 R191, R191 ;  /* 0x000000bf00bf7308 */ /* 0x000ff00000000800 */
[----:B------:R-:W4:Y:S08]  /*67f0*/  MUFU.EX2 R196, R196 ;  /* 0x000000c400c47308 */ /* 0x000f300000000800 */
[----:B------:R-:W-:Y:S08]  /*6800*/  MUFU.EX2 R207, R207 ;  /* 0x000000cf00cf7308 */ /* 0x000ff00000000800 */
[----:B------:R-:W4:Y:S01]  /*6810*/  MUFU.EX2 R213, R213 ;  /* 0x000000d500d57308 */ /* 0x000f220000000800 */
[----:B---3--:R-:W-:Y:S04]  /*6820*/  STL [R1+0x400], R226 ;  /* 0x000400e201007387 */ /* 0x008fe80000100800 */
[----:B------:R-:W-:Y:S04]  /*6830*/  STL [R1+0x404], R227 ;  /* 0x000404e301007387 */ /* 0x000fe80000100800 */
[----:B------:R-:W-:Y:S04]  /*6840*/  STL [R1+0x408], R228 ;  /* 0x000408e401007387 */ /* 0x000fe80000100800 */
[----:B------:R-:W-:Y:S04]  /*6850*/  STL [R1+0x40c], R229 ;  /* 0x00040ce501007387 */ /* 0x000fe80000100800 */
[----:B------:R-:W-:Y:S04]  /*6860*/  STL [R1+0x410], R222 ;  /* 0x000410de01007387 */ /* 0x000fe80000100800 */
[----:B------:R-:W-:Y:S04]  /*6870*/  STL [R1+0x414], R223 ;  /* 0x000414df01007387 */ /* 0x000fe80000100800 */
[----:B--2---:R-:W-:Y:S04]  /*6880*/  STL [R1+0x418], R224 ;  /* 0x000418e001007387 */ /* 0x004fe80000100800 */
[----:B------:R-:W-:Y:S01]  /*6890*/  STL [R1+0x41c], R225 ;  /* 0x00041ce101007387 */ /* 0x000fe20000100800 */
[-CC-:B------:R-:W-:Y:S01]  /*68a0*/  FFMA.FTZ R162, R162, R20.reuse, -R157.reuse ;  /* 0x00000014a2a27223 */ /* 0x180fe2000001089d */
[-CC-:B------:R-:W-:Y:S01]  /*68b0*/  FFMA.FTZ R167, R167, R20.reuse, -R157.reuse ;  /* 0x00000014a7a77223 */ /* 0x180fe2000001089d */
[-CC-:B------:R-:W-:Y:S01]  /*68c0*/  FFMA.FTZ R170, R170, R20.reuse, -R157.reuse ;  /* 0x00000014aaaa7223 */ /* 0x180fe2000001089d */
[-C--:B------:R-:W-:Y:S01]  /*68d0*/  FFMA.FTZ R173, R173, R20.reuse, -R157 ;  /* 0x00000014adad7223 */ /* 0x080fe2000001089d */
[-CC-:B------:R-:W-:Y:S01]  /*68e0*/  FFMA.FTZ R183, R183, R20.reuse, -R178.reuse ;  /* 0x00000014b7b77223 */ /* 0x180fe200000108b2 */
[-CC-:B------:R-:W-:Y:S01]  /*68f0*/  FFMA.FTZ R186, R186, R20.reuse, -R178.reuse ;  /* 0x00000014baba7223 */ /* 0x180fe200000108b2 */
[-CC-:B------:R-:W-:Y:S01]  /*6900*/  FFMA.FTZ R192, R192, R20.reuse, -R178.reuse ;  /* 0x00000014c0c07223 */ /* 0x180fe200000108b2 */
[----:B------:R-:W-:Y:S01]  /*6910*/  FFMA.FTZ R202, R202, R20, -R178 ;  /* 0x00000014caca7223 */ /* 0x000fe200000108b2 */
[----:B------:R-:W-:Y:S01]  /*6920*/  MUFU.EX2 R162, R162 ;  /* 0x000000a200a27308 */ /* 0x000fe20000000800 */
[----:B------:R-:W-:-:S02]  /*6930*/  WARPGROUP.DEPBAR.LE gsb0, 0x0 ;  /* 0x00008000000079c5 */ /* 0x000fc40000010000 */
[----:B-1----:R-:W-:Y:S02]  /*6940*/  F2FP.BF16.F32.PACK_AB R152, R214, R179 ;  /* 0x000000b3d698723e */ /* 0x002fe400000010ff */
[----:B-----5:R-:W-:Y:S02]  /*6950*/  F2FP.BF16.F32.PACK_AB R154, R176, R174 ;  /* 0x000000aeb09a723e */ /* 0x020fe400000010ff */
[----:B----4-:R-:W-:Y:S02]  /*6960*/  F2FP.BF16.F32.PACK_AB R153, R196, R191 ;  /* 0x000000bfc499723e */ /* 0x010fe400000010ff */
[----:B------:R-:W-:Y:S01]  /*6970*/  F2FP.BF16.F32.PACK_AB R155, R213, R207 ;  /* 0x000000cfd59b723e */ /* 0x000fe200000010ff */
[----:B------:R-:W-:Y:S04]  /*6980*/  STL.128 [R1+0x220], R24 ;  /* 0x0002201801007387 */ /* 0x000fe80000100c00 */
        /* <DEDUP_REMOVED lines=30> */
[----:B------:R1:W-:Y:S02]  /*6b70*/  STL.128 [R1+0x410], R148 ;  /* 0x0004109401007387 */ /* 0x0003e40000100c00 */
[----:B-1----:R-:W-:-:S06]  /*6b80*/  WARPGROUP.ARRIVE ;  /* 0x00000000000079c5 */ /* 0x002fcc0000000000 */
[----:B------:R-:W-:Y:S01]  /*6b90*/  HGMMA.64x256x16.F32.BF16 R24, R152, gdesc[UR8].tnspB, R24, gsb0 ;  /* 0x43e0000898187df0 */ /* 0x000fe20008001818 */
[----:B------:R-:W1:Y:S08]  /*6ba0*/  MUFU.EX2 R167, R167 ;  /* 0x000000a700a77308 */ /* 0x000e700000000800 */
[----:B------:R-:W-:Y:S08]  /*6bb0*/  MUFU.EX2 R170, R170 ;  /* 0x000000aa00aa7308 */ /* 0x000ff00000000800 */
[----:B------:R-:W2:Y:S08]  /*6bc0*/  MUFU.EX2 R173, R173 ;  /* 0x000000ad00ad7308 */ /* 0x000eb00000000800 */
[----:B------:R-:W-:Y:S08]  /*6bd0*/  MUFU.EX2 R183, R183 ;  /* 0x000000b700b77308 */ /* 0x000ff00000000800 */
[----:B------:R-:W3:Y:S08]  /*6be0*/  MUFU.EX2 R186, R186 ;  /* 0x000000ba00ba7308 */ /* 0x000ef00000000800 */
[----:B------:R-:W-:Y:S08]  /*6bf0*/  MUFU.EX2 R192, R192 ;  /* 0x000000c000c07308 */ /* 0x000ff00000000800 */
[----:B------:R-:W4:Y:S01]  /*6c00*/  MUFU.EX2 R202, R202 ;  /* 0x000000ca00ca7308 */ /* 0x000f220000000800 */
[----:B------:R-:W-:-:S02]  /*6c10*/  VIADD R8, R6, 0x100 ;  /* 0x0000010006087836 */ /* 0x000fc40000000000 */
[----:B------:R-:W-:-:S03]  /*6c20*/  IMAD.MOV.U32 R9, RZ, RZ, R7 ;  /* 0x000000ffff097224 */ /* 0x000fc600078e0007 */
[----:B------:R-:W-:Y:S02]  /*6c30*/  R2UR UR6, R8 ;  /* 0x00000000080672ca */ /* 0x000fe400000e0000 */
[----:B------:R-:W-:Y:S01]  /*6c40*/  R2UR UR7, R9 ;  /* 0x00000000090772ca */ /* 0x000fe200000e0000 */
        /* <DEDUP_REMOVED lines=8> */
[----:B------:R-:W-:Y:S08]  /*6cd0*/  MUFU.EX2 R159, R159 ;  /* 0x0000009f009f7308 */ /* 0x000ff00000000800 */
[----:B------:R-:W5:Y:S08]  /*6ce0*/  MUFU.EX2 R161, R161 ;  /* 0x000000a100a17308 */ /* 0x000f700000000800 */
[----:B------:R-:W-:Y:S08]  /*6cf0*/  MUFU.EX2 R163, R163 ;  /* 0x000000a300a37308 */ /* 0x000ff00000000800 */
[----:B------:R-:W5:Y:S08]  /*6d00*/  MUFU.EX2 R168, R168 ;  /* 0x000000a800a87308 */ /* 0x000f700000000800 */
[----:B------:R-:W-:Y:S08]  /*6d10*/  MUFU.EX2 R180, R180 ;  /* 0x000000b400b47308 */ /* 0x000ff00000000800 */
[----:B------:R-:W5:Y:S01]  /*6d20*/  MUFU.EX2 R182, R182 ;  /* 0x000000b600b67308 */ /* 0x000f620000000800 */
[----:B------:R-:W-:-:S02]  /*6d30*/  WARPGROUP.DEPBAR.LE gsb0, 0x0 ;  /* 0x00008000000079c5 */ /* 0x000fc40000010000 */
[----:B-1----:R-:W-:Y:S02]  /*6d40*/  F2FP.BF16.F32.PACK_AB R152, R167, R162 ;  /* 0x000000a2a798723e */ /* 0x002fe400000010ff */
[----:B--2---:R-:W-:Y:S02]  /*6d50*/  F2FP.BF16.F32.PACK_AB R154, R173, R170 ;  /* 0x000000aaad9a723e */ /* 0x004fe400000010ff */
[----:B---3--:R-:W-:Y:S02]  /*6d60*/  F2FP.BF16.F32.PACK_AB R153, R186, R183 ;  /* 0x000000b7ba99723e */ /* 0x008fe400000010ff */
[----:B----4-:R-:W-:Y:S01]  /*6d70*/  F2FP.BF16.F32.PACK_AB R155, R202, R192 ;  /* 0x000000c0ca9b723e */ /* 0x010fe200000010ff */
        /* <DEDUP_REMOVED lines=34> */
[----:B------:R-:W-:Y:S08]  /*6fa0*/  MUFU.EX2 R184, R184 ;  /* 0x000000b800b87308 */ /* 0x000ff00000000800 */
[----:B------:R-:W1:Y:S01]  /*6fb0*/  MUFU.EX2 R187, R187 ;  /* 0x000000bb00bb7308 */ /* 0x000e620000000800 */
        /* <DEDUP_REMOVED lines=9> */
[----:B------:R-:W-:Y:S02]  /*7050*/  IMAD.MOV.U32 R9, RZ, RZ, R7 ;  /* 0x000000ffff097224 */ /* 0x000fe400078e0007 */
[-CC-:B------:R-:W-:Y:S01]  /*7060*/  FFMA.FTZ R190, R190, R20.reuse, -R178.reuse ;  /* 0x00000014bebe7223 */ /* 0x180fe200000108b2 */
[-CC-:B------:R-:W-:Y:S01]  /*7070*/  FFMA.FTZ R193, R193, R20.reuse, -R178.reuse ;  /* 0x00000014c1c17223 */ /* 0x180fe200000108b2 */
[-CC-:B------:R-:W-:Y:S01]  /*7080*/  FFMA.FTZ R171, R171, R20.reuse, -R157.reuse ;  /* 0x00000014abab7223 */ /* 0x180fe2000001089d */
[-C--:B------:R-:W-:Y:S01]  /*7090*/  FFMA.FTZ R175, R175, R20.reuse, -R157 ;  /* 0x00000014afaf7223 */ /* 0x080fe2000001089d */
[-CC-:B------:R-:W-:Y:S01]  /*70a0*/  FFMA.FTZ R205, R205, R20.reuse, -R178.reuse ;  /* 0x00000014cdcd7223 */ /* 0x180fe200000108b2 */
[-CC-:B------:R-:W-:Y:S01]  /*70b0*/  FFMA.FTZ R206, R206, R20.reuse, -R178.reuse ;  /* 0x00000014cece7223 */ /* 0x180fe200000108b2 */
[----:B------:R-:W-:Y:S01]  /*70c0*/  FFMA.FTZ R212, R212, R20, -R178 ;  /* 0x00000014d4d47223 */ /* 0x000fe200000108b2 */
[----:B------:R-:W-:Y:S08]  /*70d0*/  MUFU.EX2 R158, R158 ;  /* 0x0000009e009e7308 */ /* 0x000ff00000000800 */
[----:B------:R-:W2:Y:S08]  /*70e0*/  MUFU.EX2 R160, R160 ;  /* 0x000000a000a07308 */ /* 0x000eb00000000800 */
[----:B------:R-:W-:Y:S08]  /*70f0*/  MUFU.EX2 R164, R164 ;  /* 0x000000a400a47308 */ /* 0x000ff00000000800 */
[----:B------:R-:W3:Y:S08]  /*7100*/  MUFU.EX2 R169, R169 ;  /* 0x000000a900a97308 */ /* 0x000ef00000000800 */
[----:B------:R-:W-:Y:S01]  /*7110*/  MUFU.EX2 R181, R181 ;  /* 0x000000b500b57308 */ /* 0x000fe20000000800 */
[----:B------:R-:W-:Y:S01]  /*7120*/  VIADD R8, R6, 0x200 ;  /* 0x0000020006087836 */ /* 0x000fe20000000000 */
[----:B------:R-:W-:-:S02]  /*7130*/  WARPGROUP.DEPBAR.LE gsb0, 0x0 ;  /* 0x00008000000079c5 */ /* 0x000fc40000010000 */
[----:B-----5:R-:W-:Y:S02]  /*7140*/  F2FP.BF16.F32.PACK_AB R152, R161, R159 ;  /* 0x0000009fa198723e */ /* 0x020fe400000010ff */
[----:B------:R-:W-:Y:S02]  /*7150*/  F2FP.BF16.F32.PACK_AB R154, R168, R163 ;  /* 0x000000a3a89a723e */ /* 0x000fe400000010ff */
[----:B------:R-:W-:Y:S02]  /*7160*/  F2FP.BF16.F32.PACK_AB R153, R182, R180 ;  /* 0x000000b4b699723e */ /* 0x000fe400000010ff */
[----:B-1----:R-:W-:Y:S01]  /*7170*/  F2FP.BF16.F32.PACK_AB R155, R187, R184 ;  /* 0x000000b8bb9b723e */ /* 0x002fe200000010ff */
        /* <DEDUP_REMOVED lines=34> */
[----:B------:R-:W-:Y:S02]  /*73a0*/  R2UR UR7, R9 ;  /* 0x00000000090772ca */ /* 0x000fe400000e0000 */
[----:B------:R-:W-:Y:S01]  /*73b0*/  MUFU.EX2 R9, R193 ;  /* 0x000000c100097308 */ /* 0x000fe20000000800 */
[----:B------:R-:W-:Y:S01]  /*73c0*/  R2UR UR6, R8 ;  /* 0x00000000080672ca */ /* 0x000fe200000e0000 */
[----:B------:R-:W-:-:S06]  /*73d0*/  FADD.FTZ R21, R156, R21 ;  /* 0x000000159c157221 */ /* 0x000fcc0000010000 */
[----:B------:R-:W-:Y:S08]  /*73e0*/  MUFU.EX2 R8, R171 ;  /* 0x000000ab00087308 */ /* 0x000ff00000000800 */
[----:B------:R-:W-:Y:S08]  /*73f0*/  MUFU.EX2 R175, R175 ;  /* 0x000000af00af7308 */ /* 0x000ff00000000800 */
[----:B------:R-:W-:Y:S08]  /*7400*/  MUFU.EX2 R205, R205 ;  /* 0x000000cd00cd7308 */ /* 0x000ff00000000800 */
[----:B------:R-:W-:Y:S08]  /*7410*/  MUFU.EX2 R206, R206 ;  /* 0x000000ce00ce7308 */ /* 0x000ff00000000800 */
[----:B------:R-:W-:Y:S01]  /*7420*/  MUFU.EX2 R212, R212 ;  /* 0x000000d400d47308 */ /* 0x000fe20000000800 */
[----:B------:R-:W-:Y:S01]  /*7430*/  VIADD R6, R6, 0x280 ;  /* 0x0000028006067836 */ /* 0x000fe20000000000 */
[----:B------:R-:W-:-:S02]  /*7440*/  WARPGROUP.DEPBAR.LE gsb0, 0x0 ;  /* 0x00008000000079c5 */ /* 0x000fc40000010000 */
[-CC-:B------:R-:W-:Y:S01]  /*7450*/  FFMA.FTZ R152, R185, R20.reuse, -R178.reuse ;  /* 0x00000014b9987223 */ /* 0x180fe200000108b2 */
[-CC-:B------:R-:W-:Y:S01]  /*7460*/  FFMA.FTZ R185, R172, R20.reuse, -R157.reuse ;  /* 0x00000014acb97223 */ /* 0x180fe2000001089d */
[-C--:B------:R-:W-:Y:S01]  /*7470*/  FFMA.FTZ R157, R177, R20.reuse, -R157 ;  /* 0x00000014b19d7223 */ /* 0x080fe2000001089d */
[----:B------:R-:W-:Y:S01]  /*7480*/  FFMA.FTZ R178, R215, R20, -R178 ;  /* 0x00000014d7b27223 */ /* 0x000fe200000108b2 */
[----:B------:R2:W1:Y:S08]  /*7490*/  MUFU.EX2 R172, R152 ;  /* 0x0000009800ac7308 */ /* 0x0004700000000800 */
[----:B------:R-:W4:Y:S01]  /*74a0*/  MUFU.EX2 R20, R190 ;  /* 0x000000be00147308 */ /* 0x000f220000000800 */
[----:B--2---:R-:W-:-:S02]  /*74b0*/  F2FP.BF16.F32.PACK_AB R152, R160, R158 ;  /* 0x0000009ea098723e */ /* 0x004fc400000010ff */
[----:B---3--:R-:W-:Y:S01]  /*74c0*/  F2FP.BF16.F32.PACK_AB R154, R169, R164 ;  /* 0x000000a4a99a723e */ /* 0x008fe200000010ff */
[----:B------:R-:W-:Y:S01]  /*74d0*/  STL.128 [R1+0x220], R24 ;  /* 0x0002201801007387 */ /* 0x000fe20000100c00 */
[----:B-1----:R-:W-:-:S03]  /*74e0*/  F2FP.BF16.F32.PACK_AB R153, R172, R181 ;  /* 0x000000b5ac99723e */ /* 0x002fc600000010ff */
[----:B------:R-:W-:Y:S04]  /*74f0*/  STL.128 [R1+0x230], R28 ;  /* 0x0002301c01007387 */ /* 0x000fe80000100c00 */
[----:B------:R-:W-:Y:S01]  /*7500*/  STL.128 [R1+0x240], R32 ;  /* 0x0002402001007387 */ /* 0x000fe20000100c00 */
[----:B----4-:R-:W-:-:S03]  /*7510*/  F2FP.BF16.F32.PACK_AB R155, R9, R20 ;  /* 0x00000014099b723e */ /* 0x010fc600000010ff */
        /* <DEDUP_REMOVED lines=33> */
[----:B------:R-:W-:-:S02]  /*7730*/  R2UR UR6, R6 ;  /* 0x00000000060672ca */ /* 0x000fc400000e0000 */
[----:B------:R-:W-:Y:S01]  /*7740*/  R2UR UR7, R7 ;  /* 0x00000000070772ca */ /* 0x000fe200000e0000 */
[----:B------:R-:W2:Y:S02]  /*7750*/  S2R R227, SR_TID.X ;  /* 0x0000000000e37919 */ /* 0x000ea40000002100 */
[----:B--2---:R-:W-:-:S13]  /*7760*/  LOP3.LUT P6, RZ, R227, 0x7f, RZ, 0xc0, !PT ;  /* 0x0000007fe3ff7812 */ /* 0x004fda00078cc0ff */
[----:B------:R-:W2:Y:S01]  /*7770*/  @!P6 LDL.64 R6, [R1+0x68] ;  /* 0x000068000106e983 */ /* 0x000ea20000100a00 */
[----:B------:R-:W-:Y:S02]  /*7780*/  WARPGROUP.DEPBAR.LE gsb0, 0x0 ;  /* 0x00008000000079c5 */ /* 0x000fe40000010000 */
[----:B------:R-:W-:Y:S01]  /*7790*/  FADD.FTZ R152, R14, R21 ;  /* 0x000000150e987221 */ /* 0x000fe20000010000 */
[----:B------:R-:W-:Y:S02]  /*77a0*/  FADD.FTZ R14, R15, R11 ;  /* 0x0000000b0f0e7221 */ /* 0x000fe40000010000 */
[----:B------:R-:W3:Y:S01]  /*77b0*/  MUFU.EX2 R11, R178 ;  /* 0x000000b2000b7308 */ /* 0x000ee20000000800 */
[----:B------:R-:W-:Y:S01]  /*77c0*/  FADD.FTZ R152, R19, R152 ;  /* 0x0000009813987221 */ /* 0x000fe20000010000 */
[----:B-1----:R-:W-:Y:S02]  /*77d0*/  F2FP.BF16.F32.PACK_AB R154, R156, R175 ;  /* 0x000000af9c9a723e */ /* 0x002fe400000010ff */
[----:B------:R-:W-:Y:S01]  /*77e0*/  F2FP.BF16.F32.PACK_AB R153, R206, R205 ;  /* 0x000000cdce99723e */ /* 0x000fe200000010ff */
[----:B------:R-:W-:Y:S01]  /*77f0*/  FADD.FTZ R179, R179, R152 ;  /* 0x00000098b3b37221 */ /* 0x000fe20000010000 */
[----:B------:R-:W-:Y:S01]  /*7800*/  F2FP.BF16.F32.PACK_AB R152, R185, R8 ;  /* 0x00000008b998723e */ /* 0x000fe200000010ff */
[----:B------:R-:W-:Y:S04]  /*7810*/  STL.128 [R1+0x220], R24 ;  /* 0x0002201801007387 */ /* 0x000fe80000100c00 */
[----:B------:R-:W-:Y:S01]  /*7820*/  STL.128 [R1+0x230], R28 ;  /* 0x0002301c01007387 */ /* 0x000fe20000100c00 */
[----:B---3--:R-:W-:-:S03]  /*7830*/  F2FP.BF16.F32.PACK_AB R155, R11, R212 ;  /* 0x000000d40b9b723e */ /* 0x008fc600000010ff */
        /* <DEDUP_REMOVED lines=32> */
[----:B------:R-:W-:-:S04]  /*7a40*/  FADD.FTZ R13, R13, R14 ;  /* 0x0000000e0d0d7221 */ /* 0x000fc80000010000 */
[----:B------:R-:W-:Y:S02]  /*7a50*/  FADD.FTZ R190, R12, R13 ;  /* 0x0000000d0cbe7221 */ /* 0x000fe40000010000 */
[----:B------:R-:W3:Y:S02]  /*7a60*/  @!P6 LDL R13, [R1+0x210] ;  /* 0x00021000010de983 */ /* 0x000ee40000100800 */
        /* <DEDUP_REMOVED lines=36> */
[----:B------:R1:W-:Y:S04]  /*7cb0*/  STL.128 [R1+0x3a0], R120 ;  /* 0x0003a07801007387 */ /* 0x0003e80000100c00 */
[----:B------:R-:W-:Y:S04]  /*7cc0*/  STL.128 [R1+0x3b0], R124 ;  /* 0x0003b07c01007387 */ /* 0x000fe80000100c00 */
[----:B------:R-:W-:Y:S04]  /*7cd0*/  STL.128 [R1+0x3c0], R128 ;  /* 0x0003c08001007387 */ /* 0x000fe80000100c00 */
[----:B------:R-:W-:Y:S04]  /*7ce0*/  STL.128 [R1+0x3d0], R132 ;  /* 0x0003d08401007387 */ /* 0x000fe80000100c00 */
[----:B------:R-:W-:Y:S01]  /*7cf0*/  STL.128 [R1+0x3e0], R136 ;  /* 0x0003e08801007387 */ /* 0x000fe20000100c00 */
[----:B------:R-:W-:Y:S01]  /*7d00*/  FADD.FTZ R170, R170, R167 ;  /* 0x000000a7aaaa7221 */ /* 0x000fe20000010000 */
[----:B------:R-:W-:Y:S01]  /*7d10*/  FADD.FTZ R183, R192, R183 ;  /* 0x000000b7c0b77221 */ /* 0x000fe20000010000 */
[----:B--2---:R-:W-:Y:S01]  /*7d20*/  @!P6 MOV R6, R6 ;  /* 0x000000060006e202 */ /* 0x004fe20000000f00 */
[----:B------:R-:W-:Y:S01]  /*7d30*/  STL.128 [R1+0x3f0], R140 ;  /* 0x0003f08c01007387 */ /* 0x000fe20000100c00 */
[----:B-1----:R-:W1:Y:S03]  /*7d40*/  LDC R123, c[0x0][0x288] ;  /* 0x0000a200ff7b7b82 */ /* 0x002e660000000800 */
[----:B------:R-:W-:Y:S04]  /*7d50*/  STL.128 [R1+0x400], R144 ;  /* 0x0004009001007387 */ /* 0x000fe80000100c00 */
[----:B------:R2:W-:Y:S04]  /*7d60*/  STL.128 [R1+0x410], R148 ;  /* 0x0004109401007387 */ /* 0x0005e80000100c00 */
[----:B------:R-:W4:Y:S04]  /*7d70*/  LDL R171, [R1+0x220] ;  /* 0x0002200001ab7983 */ /* 0x000f280000100800 */
[----:B------:R-:W5:Y:S04]  /*7d80*/  LDL R155, [R1+0x224] ;  /* 0x00022400019b7983 */ /* 0x000f680000100800 */
        /* <DEDUP_REMOVED lines=60> */
[----:B--2---:R-:W2:Y:S04]  /*8150*/  LDL R150, [R1+0x318] ;  /* 0x0003180001967983 */ /* 0x004ea80000100800 */
[----:B------:R-:W2:Y:S04]  /*8160*/  LDL R148, [R1+0x31c] ;  /* 0x00031c0001947983 */ /* 0x000ea80000100800 */
        /* <DEDUP_REMOVED lines=63> */
[----:B------:R-:W2:Y:S01]  /*8560*/  LDL R14, [R1+0x41c] ;  /* 0x00041c00010e7983 */ /* 0x000ea20000100800 */
        /* <DEDUP_REMOVED lines=22> */
[----:B---3--:R-:W-:Y:S02]  /*86d0*/  @!P6 IMAD R13, R13, 0x8, R6 ;  /* 0x000000080d0de824 */ /* 0x008fe400078e0206 */
[----:B------:R-:W-:Y:S01]  /*86e0*/  FADD.FTZ R175, R175, R8 ;  /* 0x00000008afaf7221 */ /* 0x000fe20000010000 */
[----:B------:R-:W-:Y:S01]  /*86f0*/  FADD.FTZ R212, R212, R205 ;  /* 0x000000cdd4d47221 */ /* 0x000fe20000010000 */
[----:B------:R-:W-:Y:S02]  /*8700*/  STL [R1+0x88], RZ ;  /* 0x000088ff01007387 */ /* 0x000fe40000100800 */
[----:B------:R-:W-:Y:S01]  /*8710*/  FADD.FTZ R156, R156, R175 ;  /* 0x000000af9c9c7221 */ /* 0x000fe20000010000 */
[----:B------:R-:W-:Y:S01]  /*8720*/  FADD.FTZ R157, R11, R212 ;  /* 0x000000d40b9d7221 */ /* 0x000fe20000010000 */
[----:B------:R-:W-:Y:S01]  /*8730*/  STL [R1+0x88], R0 ;  /* 0x0000880001007387 */ /* 0x000fe20000100800 */
[----:B------:R-:W-:-:S03]  /*8740*/  @!P6 PRMT R13, RZ, 0x654, R13 ;  /* 0x00000654ff0de816 */ /* 0x000fc6000000000d */
[----:B------:R-:W-:Y:S04]  /*8750*/  STL [R1+0x88], R0 ;  /* 0x0000880001007387 */ /* 0x000fe80000100800 */
[----:B------:R-:W-:Y:S04]  /*8760*/  STL [R1+0x88], R0 ;  /* 0x0000880001007387 */ /* 0x000fe80000100800 */
[----:B------:R-:W-:Y:S04]  /*8770*/  STL [R1+0x88], R0 ;  /* 0x0000880001007387 */ /* 0x000fe80000100800 */
[----:B------:R-:W-:Y:S04]  /*8780*/  STL [R1+0x88], R0 ;  /* 0x0000880001007387 */ /* 0x000fe80000100800 */
[----:B------:R3:W-:Y:S04]  /*8790*/  STL [R1+0x88], R0 ;  /* 0x0000880001007387 */ /* 0x0007e80000100800 */
[----:B------:R1:W-:Y:S04]  /*87a0*/  STL [R1+0x434], R10 ;  /* 0x0004340a01007387 */ /* 0x0003e80000100800 */
[----:B------:R1:W-:Y:S04]  /*87b0*/  STL.64 [R1+0x440], R156 ;  /* 0x0004409c01007387 */ /* 0x0003e80000100a00 */
[----:B----4-:R4:W-:Y:S04]  /*87c0*/  STL [R1+0x220], R171 ;  /* 0x000220ab01007387 */ /* 0x0109e80000100800 */
[----:B-----5:R4:W-:Y:S04]  /*87d0*/  STL [R1+0x224], R155 ;  /* 0x0002249b01007387 */ /* 0x0209e80000100800 */
[----:B------:R4:W-:Y:S04]  /*87e0*/  STL [R1+0x228], R153 ;  /* 0x0002289901007387 */ /* 0x0009e80000100800 */
        /* <DEDUP_REMOVED lines=59> */
[----:B--2---:R4:W-:Y:S04]  /*8ba0*/  STL [R1+0x318], R150 ;  /* 0x0003189601007387 */ /* 0x0049e80000100800 */
        /* <DEDUP_REMOVED lines=65> */
[----:B------:R4:W-:Y:S03]  /*8fc0*/  @!P6 SYNCS.ARRIVE.TRANS64.RED.A1T0 RZ, [R13+URZ], RZ ;  /* 0x000000ff0dffe9a7 */ /* 0x0009e6000810043f */
[----:B---3--:R-:W2:Y:S01]  /*8fd0*/  LDL R0, [R1+0x70] ;  /* 0x0000700001007983 */ /* 0x008ea20000100800 */
[----:B------:R-:W-:Y:S01]  /*8fe0*/  ISETP.GE.AND P0, PT, R5, 0x1, PT ;  /* 0x000000010500780c */ /* 0x000fe20003f06270 */
[----:B------:R-:W-:-:S06]  /*8ff0*/  UIADD3 UR45, UR45, -0x2, URZ ;  /* 0xfffffffe2d2d7890 */ /* 0x000fcc000fffe03f */
[----:B-1----:R-:W-:Y:S02]  /*9000*/  IMAD.U32 R10, RZ, RZ, UR45 ;  /* 0x0000002dff0a7e24 */ /* 0x002fe4000f8e00ff */
[----:B--2---:R-:W-:-:S05]  /*9010*/  IMAD.SHL.U32 R0, R0, 0x80, RZ ;  /* 0x0000008000007824 */ /* 0x004fca00078e00ff */
[----:B------:R-:W-:-:S05]  /*9020*/  IADD3 R7, R0, UR40, -R123 ;  /* 0x0000002800077c10 */ /* 0x000fca000fffe87b */
[----:B------:R-:W-:Y:S01]  /*9030*/  IMAD.IADD R4, R7, 0x1, R4 ;  /* 0x0000000107047824 */ /* 0x000fe200078e0204 */
[----:B----4-:R-:W-:Y:S06]  /*9040*/  @!P0 BRA `(.L_x_8746) ;  /* 0x0000000000408947 */ /* 0x010fec0003800000 */
[C---:B------:R-:W-:Y:S01]  /*9050*/  ISETP.GT.AND P0, PT, R7.reuse, RZ, PT ;  /* 0x000000ff0700720c */ /* 0x040fe20003f04270 */
[----:B------:R-:W-:Y:S01]  /*9060*/  BSSY B0, `(.L_x_8747) ;  /* 0x000000c000007945 */ /* 0x000fe20003800000 */
[----:B------:R-:W-:-:S11]  /*9070*/  VIADD R6, R7, 0xffffffff ;  /* 0xffffffff07067836 */ /* 0x000fd60000000000 */
[----:B------:R-:W-:Y:S05]  /*9080*/  @P0 BRA `(.L_x_8748) ;  /* 0x0000000000180947 */ /* 0x000fea0003800000 */
[----:B------:R-:W-:Y:S01]  /*9090*/  ISETP.NE.AND P0, PT, R5, 0x1, PT ;  /* 0x000000010500780c */ /* 0x000fe20003f05270 */
[----:B------:R-:W-:-:S12]  /*90a0*/  IMAD.MOV R7, RZ, RZ, -R7 ;  /* 0x000000ffff077224 */ /* 0x000fd800078e0a07 */
[----:B------:R-:W-:-:S05]  /*90b0*/  @P0 IMAD.HI.U32 R2, R7, R2, RZ ;  /* 0x0000000207020227 */ /* 0x000fca00078e00ff */
[----:B------:R-:W-:-:S04]  /*90c0*/  @P0 SHF.R.U32.HI R7, RZ, R3, R2 ;  /* 0x00000003ff070219 */ /* 0x000fc80000011602 */
[----:B------:R-:W-:Y:S01]  /*90d0*/  LOP3.LUT R6, RZ, R7, RZ, 0x33, !PT ;  /* 0x00000007ff067212 */ /* 0x000fe200078e33ff */
[----:B------:R-:W-:Y:S06]  /*90e0*/  BRA `(.L_x_8749) ;  /* 0x00000000000c7947 */ /* 0x000fec0003800000 */
.L_x_8748:
[----:B------:R-:W-:-:S13]  /*90f0*/  ISETP.NE.AND P0, PT, R5, 0x1, PT ;  /* 0x000000010500780c */ /* 0x000fda0003f05270 */
[----:B------:R-:W-:-:S05]  /*9100*/  @P0 IMAD.HI.U32 R2, R6, R2, RZ ;  /* 0x0000000206020227 */ /* 0x000fca00078e00ff */
[----:B------:R-:W-:-:S07]  /*9110*/  @P0 SHF.R.U32.HI R6, RZ, R3, R2 ;  /* 0x00000003ff060219 */ /* 0x000fce0000011602 */
.L_x_8749:
[----:B------:R-:W-:Y:S05]  /*9120*/  BSYNC B0 ;  /* 0x0000000000007941 */ /* 0x000fea0003800000 */
.L_x_8747:
[----:B------:R-:W-:-:S05]  /*9130*/  IMAD R5, R6, R5, R5 ;  /* 0x0000000506057224 */ /* 0x000fca00078e0205 */
[----:B------:R-:W-:-:S07]  /*9140*/  VIMNMX R4, R4, R5, PT ;  /* 0x0000000504047248 */ /* 0x000fce0003fe0100 */
.L_x_8746:
[----:B------:R-:W-:Y:S01]  /*9150*/  IMAD.HI R4, R4, 0x2aaaaaab, RZ ;  /* 0x2aaaaaab04047827 */ /* 0x000fe200078e02ff */
[----:B------:R-:W-:Y:S04]  /*9160*/  BSSY B2, `(.L_x_8750) ;  /* 0x0000012000027945 */ /* 0x000fe80003800000 */
[----:B------:R-:W-:-:S04]  /*9170*/  SHF.R.U32.HI R3, RZ, 0x1f, R4 ;  /* 0x0000001fff037819 */ /* 0x000fc80000011604 */
[----:B------:R-:W-:-:S04]  /*9180*/  LEA.HI.SX32 R3, R4, R3, 0x1c ;  /* 0x0000000304037211 */ /* 0x000fc800078fe2ff */
[----:B------:R-:W-:-:S04]  /*9190*/  VIMNMX R193, R3, UR41, !PT ;  /* 0x0000002903c17c48 */ /* 0x000fc8000ffe0100 */
[----:B------:R-:W-:-:S13]  /*91a0*/  ISETP.GE.AND P0, PT, R10, R193, PT ;  /* 0x000000c10a00720c */ /* 0x000fda0003f06270 */
[----:B------:R-:W-:Y:S05]  /*91b0*/  @!P0 BRA `(.L_x_8751) ;  /* 0x0000000000308947 */ /* 0x000fea0003800000 */
[----:B------:R-:W-:Y:S01]  /*91c0*/  BSSY B1, `(.L_x_8752) ;  /* 0x0000009000017945 */ /* 0x000fe20003800000 */
.L_x_8754:
[----:B------:R-:W-:Y:S01]  /*91d0*/  BSSY B0, `(.L_x_8753) ;  /* 0x0000004000007945 */ /* 0x000fe20003800000 */
[----:B------:R-:W-:Y:S01]  /*91e0*/  VIADD R0, R16, 0x170 ;  /* 0x0000017010007836 */ /* 0x000fe20000000000 */
[----:B------:R-:W-:-:S07]  /*91f0*/  MOV R205, 0x9210 ;  /* 0x0000921000cd7802 */ /* 0x000fce0000000f00 */
[----:B------:R-:W-:Y:S05]  /*9200*/  CALL.REL.NOINC `($_ZN7cutlass13device_kernelIN5flash11enable_sm90INS1_16FlashAttnFwdSm90INS1_25CollectiveMainloopFwdSm90ILi2EN4cute5tupleIJNS5_1CILi1EEES8_S8_EEENS6_IJNS7_ILi128EEENS7_ILi96EEENS7_ILi64EEEEEELi256ENS_10bfloat16_tEfNS_4arch4Sm90ELb0ELb1ELb0ELb0ELb0ELb0ELb1ELb1ELb0ELb0ELb0ELb0EEENS1_21CollectiveEpilogueFwdINS6_IJSA_NS7_ILi256EEESB_EEES9_SE_SG_Li256ELb0ELb0ELb0ELb0EEENS1_30DynamicPersistentTileSchedulerILi256ELi32ELb0ELb0ELb1EEEEEEEEEvNT_6ParamsE$_ZZN5flash25CollectiveMainloopFwdSm90ILi2EN4cute5tupleIJNS1_1CILi1EEES4_S4_EEENS2_IJNS3_ILi128EEENS3_ILi96EEENS3_ILi64EEEEEELi256EN7cutlass10bfloat16_tEfNSA_4arch4Sm90ELb0ELb1ELb0ELb0ELb0ELb0ELb1ELb1ELb0ELb0ELb0ELb0EE3mmaINS_16FlashAttnFwdSm90ISE_NS_21CollectiveEpilogueFwdINS2_IJS6_NS3_ILi256EEES7_EEES5_SB_SD_Li256ELb0ELb0ELb0ELb0EEENS_30DynamicPersistentTileSchedulerILi256ELi32ELb0ELb0ELb1EEEE13SharedStorageENS1_6TensorINS1_11ArrayEngineIfLm128EEENS1_6LayoutINS2_IJNS2_IJNS3_ILi2EEEST_NS3_ILi32EEEEEES4_S4_EEENS2_IJNS2_IJS4_ST_NS3_ILi4EEEEEENS3_ILi0EEESZ_EEEEEEENS_7SoftmaxILi2ELi0EEEEEbRKNSE_6ParamsENSA_25PipelineTmaAsyncNoClusterILi2ENSA_16PipelineTmaAsyncILi2EEEEES1B_RNSA_13PipelineStateILj2EEERT0_RT1_iRiRKNS_16SeqlenInfoQKNewKILb0ELb0EEENS2_IJiiiiEEERT_ENKUliT_T0_T1_E_clIZSF_ISO_S12_S14_EbS17_S1B_S1B_S1E_S1G_S1I_iS1J_S1N_S1O_S1Q_EUlRS1R_iE1_NS3_ILb0EEENS3_ILb1EEEEEDaiS1R_S1S_S1T_) ;  /* 0x000001ac00207944 */ /* 0x000fea0003c00000 */
[----:B------:R-:W-:Y:S05]  /*9210*/  BSYNC B0 ;  /* 0x0000000000007941 */ /* 0x000fea0003800000 */
.L_x_8753:
[C---:B------:R-:W-:Y:S01]  /*9220*/  ISETP.GT.AND P0, PT, R10.reuse, R193, PT ;  /* 0x000000c10a00720c */ /* 0x040fe20003f04270 */
[----:B------:R-:W-:-:S12]  /*9230*/  VIADD R10, R10, 0xffffffff ;  /* 0xffffffff0a0a7836 */ /* 0x000fd80000000000 */
[----:B------:R-:W-:Y:S05]  /*9240*/  @P0 BRA `(.L_x_8754) ;  /* 0xfffffffc00e00947 */ /* 0x000fea000383ffff */
[----:B------:R-:W-:Y:S05]  /*9250*/  BSYNC B1 ;  /* 0x0000000000017941 */ /* 0x000fea0003800000 */
.L_x_8752:
[----:B------:R-:W2:Y:S02]  /*9260*/  LDL R0, [R1+0x70] ;  /* 0x0000700001007983 */ /* 0x000ea40000100800 */
[----:B--2---:R-:W-:-:S07]  /*9270*/  IMAD.SHL.U32 R0, R0, 0x80, RZ ;  /* 0x0000008000007824 */ /* 0x004fce00078e00ff */
.L_x_8751:
[----:B------:R-:W-:Y:S05]  /*9280*/  BSYNC B2 ;  /* 0x0000000000027941 */ /* 0x000fea0003800000 */
.L_x_8750:
[----:B------:R-:W1:Y:S01]  /*9290*/  LDC R5, c[0x0][0xadc] ;  /* 0x0002b700ff057b82 */ /* 0x000e620000000800 */
[----:B------:R-:W-:Y:S02]  /*92a0*/  ULDC UR4, c[0x0][0x288] ;  /* 0x0000a20000047ab9 */ /* 0x000fe40000000800 */
[----:B------:R-:W-:-:S06]  /*92b0*/  UIADD3 UR4, UR40, 0x80, -UR4 ;  /* 0x0000008028047890 */ /* 0x000fcc000fffe804 */
[----:B------:R-:W-:Y:S01]  /*92c0*/  VIADD R0, R0, UR4 ;  /* 0x0000000400007c36 */ /* 0x000fe20008000000 */
[----:B------:R-:W-:-:S03]  /*92d0*/  ULDC UR4, c[0x0][0xad4] ;  /* 0x0002b50000047ab9 */ /* 0x000fc60000000800 */
[----:B------:R-:W-:Y:S01]  /*92e0*/  VIADD R2, R0, -UR4 ;  /* 0x8000000400027c36 */ /* 0x000fe20008000000 */
[----:B-1----:R-:W-:-:S13]  /*92f0*/  ISETP.GE.AND P0, PT, R5, 0x1, PT ;  /* 0x000000010500780c */ /* 0x002fda0003f06270 */
[----:B------:R-:W-:Y:S05]  /*9300*/  @!P0 BRA `(.L_x_8755) ;  /* 0x0000000000448947 */ /* 0x000fea0003800000 */
        /* <DEDUP_REMOVED lines=10> */
.L_x_8757:
[----:B------:R-:W-:-:S13]  /*93b0*/  ISETP.NE.AND P0, PT, R5, 0x1, PT ;  /* 0x000000010500780c */ /* 0x000fda0003f05270 */
[----:B------:R-:W1:Y:S02]  /*93c0*/  @P0 LDC.64 R6, c[0x0][0xae0] ;  /* 0x0002b800ff060b82 */ /* 0x000e640000000a00 */
[----:B-1----:R-:W-:-:S05]  /*93d0*/  @P0 IMAD.HI.U32 R4, R0, R6, RZ ;  /* 0x0000000600040227 */ /* 0x002fca00078e00ff */
[----:B------:R-:W-:-:S07]  /*93e0*/  @P0 SHF.R.U32.HI R0, RZ, R7, R4 ;  /* 0x00000007ff000219 */ /* 0x000fce0000011604 */
.L_x_8758:
[----:B------:R-:W-:Y:S05]  /*93f0*/  BSYNC B0 ;  /* 0x0000000000007941 */ /* 0x000fea0003800000 */
.L_x_8756:
[----:B------:R-:W-:-:S05]  /*9400*/  IMAD R3, R0, R5, RZ ;  /* 0x0000000500037224 */ /* 0x000fca00078e02ff */
[----:B------:R-:W-:-:S07]  /*9410*/  VIMNMX R2, R2, R3, !PT ;  /* 0x0000000302027248 */ /* 0x000fce0007fe0100 */
.L_x_8755:
[----:B------:R-:W-:-:S04]  /*9420*/  VIADD R2, R2, 0x5f ;  /* 0x0000005f02027836 */ /* 0x000fc80000000000 */
[----:B------:R-:W-:-:S05]  /*9430*/  IMAD.HI R2, R2, 0x2aaaaaab, RZ ;  /* 0x2aaaaaab02027827 */ /* 0x000fca00078e02ff */
[----:B------:R-:W-:-:S04]  /*9440*/  SHF.R.U32.HI R3, RZ, 0x1f, R2 ;  /* 0x0000001fff037819 */ /* 0x000fc80000011602 */
[----:B------:R-:W-:-:S04]  /*9450*/  LEA.HI.SX32 R2, R2, R3, 0x1c ;  /* 0x0000000302027211 */ /* 0x000fc800078fe2ff */
[----:B------:R-:W-:-:S04]  /*9460*/  VIMNMX R2, R2, UR41, !PT ;  /* 0x0000002902027c48 */ /* 0x000fc8000ffe0100 */
[----:B------:R-:W-:-:S13]  /*9470*/  ISETP.GE.AND P0, PT, R10, R2, PT ;  /* 0x000000020a00720c */ /* 0x000fda0003f06270 */
[----:B------:R-:W-:Y:S05]  /*9480*/  @!P0 BRA `(.L_x_8759) ;  /* 0x0000009400e88947 */ /* 0x000fea0003800000 */
.L_x_8776:
[----:B-12---:R-:W2:Y:S04]  /*9490*/  LD.E R3, desc[UR46][R22.64+0x210] ;  /* 0x0002102e16037980 */ /* 0x006ea8000c101900 */
[----:B------:R-:W3:Y:S01]  /*94a0*/  LD.E R0, desc[UR46][R22.64+0x218] ;  /* 0x0002182e16007980 */ /* 0x000ee2000c101900 */
[----:B--2---:R-:W-:-:S05]  /*94b0*/  VIADD R3, R3, 0x1 ;  /* 0x0000000103037836 */ /* 0x004fca0000000000 */
[----:B------:R-:W-:-:S13]  /*94c0*/  ISETP.NE.AND P1, PT, R3, 0x2, PT ;  /* 0x000000020300780c */ /* 0x000fda0003f25270 */
[----:B------:R1:W5:Y:S04]  /*94d0*/  @P1 LD.E R9, desc[UR46][R22.64+0x214] ;  /* 0x0002142e16091980 */ /* 0x000368000c101900 */
[----:B------:R-:W2:Y:S01]  /*94e0*/  @!P1 LD.E R4, desc[UR46][R22.64+0x214] ;  /* 0x0002142e16049980 */ /* 0x000ea2000c101900 */
[----:B---3--:R-:W-:-:S03]  /*94f0*/  VIADD R7, R0, 0x1 ;  /* 0x0000000100077836 */ /* 0x008fc60000000000 */
[----:B------:R3:W-:Y:S04]  /*9500*/  ST.E desc[UR46][R22.64+0x210], R3 ;  /* 0x0002100316007985 */ /* 0x0007e8000c10192e */
[----:B------:R1:W-:Y:S04]  /*9510*/  ST.E desc[UR46][R22.64+0x218], R7 ;  /* 0x0002180716007985 */ /* 0x0003e8000c10192e */
[----:B------:R1:W-:Y:S01]  /*9520*/  @!P1 ST.E desc[UR46][R22.64+0x210], RZ ;  /* 0x000210ff16009985 */ /* 0x0003e2000c10192e */
[----:B--2---:R-:W-:-:S05]  /*9530*/  @!P1 LOP3.LUT R9, R4, 0x1, RZ, 0x3c, !PT ;  /* 0x0000000104099812 */ /* 0x004fca00078e3cff */
[----:B------:R1:W-:Y:S04]  /*9540*/  @!P1 ST.E desc[UR46][R22.64+0x214], R9 ;  /* 0x0002140916009985 */ /* 0x0003e8000c10192e */
[----:B------:R-:W2:Y:S04]  /*9550*/  LDL.64 R72, [R1+0x188] ;  /* 0x0001880001487983 */ /* 0x000ea80000100a00 */
[----:B--2---:R-:W2:Y:S01]  /*9560*/  LD.E R0, desc[UR46][R72.64+0x1c] ;  /* 0x00001c2e48007980 */ /* 0x004ea2000c101900 */
[----:B------:R-:W-:Y:S01]  /*9570*/  IMAD.MOV.U32 R5, RZ, RZ, R10 ;  /* 0x000000ffff057224 */ /* 0x000fe200078e000a */
[----:B------:R-:W-:Y:S05]  /*9580*/  YIELD ;  /* 0x0000000000007946 */ /* 0x000fea0003800000 */
[----:B------:R-:W-:Y:S01]  /*9590*/  BSSY B0, `(.L_x_8760) ;  /* 0x0000008000007945 */ /* 0x000fe20003800000 */
[----:B------:R-:W-:Y:S01]  /*95a0*/  VIADD R10, R10, 0xffffffff ;  /* 0xffffffff0a0a7836 */ /* 0x000fe20000000000 */
[----:B------:R-:W-:Y:S01]  /*95b0*/  ISETP.GT.AND P0, PT, R5, R2, PT ;  /* 0x000000020500720c */ /* 0x000fe20003f04270 */
[----:B---3--:R-:W-:Y:S01]  /*95c0*/  @!P1 IMAD.MOV.U32 R3, RZ, RZ, RZ ;  /* 0x000000ffff039224 */ /* 0x008fe200078e00ff */
[----:B--2---:R-:W-:-:S04]  /*95d0*/  LOP3.LUT R0, R0, 0x1, RZ, 0xfc, !PT ;  /* 0x0000000100007812 */ /* 0x004fc800078efcff */
[----:B------:R-:W-:-:S13]  /*95e0*/  ISETP.NE.AND P2, PT, R0, 0x3, PT ;  /* 0x000000030000780c */ /* 0x000fda0003f45270 */
[----:B-1----:R-:W-:Y:S05]  /*95f0*/  @!P2 BRA `(.L_x_8761) ;  /* 0x000000000004a947 */ /* 0x002fea0003800000 */
[----:B------:R-:W-:Y:S01]  /*9600*/  BPT.TRAP 0x1 ;  /* 0x000000040000795c */ /* 0x000fe20000300000 */
.L_x_8761:
[----:B------:R-:W-:Y:S05]  /*9610*/  BSYNC B0 ;  /* 0x0000000000007941 */ /* 0x000fea0003800000 */
.L_x_8760:
[----:B------:R-:W2:Y:S01]  /*9620*/  LD.E.64 R4, desc[UR46][R72.64+0x8] ;  /* 0x0000082e48047980 */ /* 0x000ea2000c101b00 */
[----:B-----5:R-:W-:Y:S02]  /*9630*/  SHF.L.U32 R8, R9, 0x1f, RZ ;  /* 0x0000001f09087819 */ /* 0x020fe400000006ff */
[----:B--2---:R-:W-:-:S05]  /*9640*/  MOV R4, R4 ;  /* 0x0000000400047202 */ /* 0x004fca0000000f00 */
[----:B------:R-:W-:-:S04]  /*9650*/  IMAD R3, R3, 0x8, R4 ;  /* 0x0000000803037824 */ /* 0x000fc800078e0204 */
[----:B------:R1:W2:Y:S01]  /*9660*/  SYNCS.PHASECHK.TRANS64.TRYWAIT P1, [R3+URZ], R8 ;  /* 0x00000008030075a7 */ /* 0x0002a2000802017f */
[----:B------:R-:W3:Y:S04]  /*9670*/  LD.E R4, desc[UR46][R72.64+0x1c] ;  /* 0x00001c2e48047980 */ /* 0x000ee8000c101900 */
[----:B------:R1:W5:Y:S04]  /*9680*/  LD.E R0, desc[UR46][R22.64+0x210] ;  /* 0x0002102e16007980 */ /* 0x000368000c101900 */
[----:B------:R1:W5:Y:S01]  /*9690*/  LD.E R6, desc[UR46][R22.64+0x214] ;  /* 0x0002142e16067980 */ /* 0x000362000c101900 */
[----:B------:R-:W-:Y:S01]  /*96a0*/  BSSY B0, `(.L_x_8762) ;  /* 0x0000005000007945 */ /* 0x000fe20003800000 */
[----:B---3--:R-:W-:-:S04]  /*96b0*/  LOP3.LUT R4, R4, 0x1, RZ, 0xfc, !PT ;  /* 0x0000000104047812 */ /* 0x008fc800078efcff */
[----:B------:R-:W-:-:S13]  /*96c0*/  ISETP.NE.AND P2, PT, R4, 0x3, PT ;  /* 0x000000030400780c */ /* 0x000fda0003f45270 */
[----:B-12---:R-:W-:Y:S05]  /*96d0*/  @!P2 BRA `(.L_x_8763) ;  /* 0x000000000004a947 */ /* 0x006fea0003800000 */
[----:B------:R-:W-:Y:S01]  /*96e0*/  BPT.TRAP 0x1 ;  /* 0x000000040000795c */ /* 0x000fe20000300000 */
.L_x_8763:
[----:B------:R-:W-:Y:S05]  /*96f0*/  BSYNC B0 ;  /* 0x0000000000007941 */ /* 0x000fea0003800000 */
.L_x_8762:
[----:B------:R-:W-:Y:S04]  /*9700*/  BSSY B0, `(.L_x_8764) ;  /* 0x0000008000007945 */ /* 0x000fe80003800000 */
[----:B------:R-:W-:Y:S05]  /*9710*/  @P1 BRA `(.L_x_8765) ;  /* 0x0000000000181947 */ /* 0x000fea0003800000 */
[----:B------:R-:W2:Y:S01]  /*9720*/  LD.E.64 R4, desc[UR46][R72.64+0x8] ;  /* 0x0000082e48047980 */ /* 0x000ea2000c101b00 */
[----:B-----5:R-:W-:Y:S02]  /*9730*/  SHF.L.U32 R3, R6, 0x1f, RZ ;  /* 0x0000001f06037819 */ /* 0x020fe400000006ff */
[----:B--2---:R-:W-:-:S05]  /*9740*/  MOV R5, R4 ;  /* 0x0000000400057202 */ /* 0x004fca0000000f00 */
[----:B------:R-:W-:-:S04]  /*9750*/  IMAD R0, R0, 0x8, R5 ;  /* 0x0000000800007824 */ /* 0x000fc800078e0205 */
[----:B------:R-:W1:Y:S02]  /*9760*/  SYNCS.PHASECHK.TRANS64.TRYWAIT P1, [R0+URZ], R3 ;  /* 0x00000003000075a7 */ /* 0x000e64000802017f */
[----:B-1----:R-:W-:Y:S05]  /*9770*/  @!P1 BRA `(.L_x_8766) ;  /* 0x000001a000009947 */ /* 0x002fea0003800000 */
.L_x_8765:
[----:B------:R-:W-:Y:S05]  /*9780*/  BSYNC B0 ;  /* 0x0000000000007941 */ /* 0x000fea0003800000 */
.L_x_8764:
[----:B------:R-:W2:Y:S04]  /*9790*/  LD.E R5, desc[UR46][R22.64+0x210] ;  /* 0x0002102e16057980 */ /* 0x000ea8000c101900 */
[----:B------:R-:W2:Y:S01]  /*97a0*/  LDL.64 R8, [R1+0xa0] ;  /* 0x0000a00001087983 */ /* 0x000ea20000100a00 */
[----:B------:R-:W-:Y:S05]  /*97b0*/  WARPSYNC.ALL ;  /* 0x0000000000007948 */ /* 0x000fea0003800000 */
[----:B------:R-:W3:Y:S04]  /*97c0*/  LDL.64 R20, [R1+0x98] ;  /* 0x0000980001147983 */ /* 0x000ee80000100a00 */
[----:B-----5:R-:W4:Y:S04]  /*97d0*/  LDL.64 R6, [R1+0x98] ;  /* 0x0000980001067983 */ /* 0x020f280000100a00 */
[----:B------:R-:W4:Y:S01]  /*97e0*/  LDL.64 R12, [R1+0x98] ;  /* 0x00009800010c7983 */ /* 0x000f220000100a00 */
[----:B--2---:R-:W-:-:S03]  /*97f0*/  IMAD R4, R5, 0x300, R8 ;  /* 0x0000030005047824 */ /* 0x004fc600078e0208 */
[----:B------:R-:W2:Y:S01]  /*9800*/  LDL.64 R14, [R1+0x98] ;  /* 0x00009800010e7983 */ /* 0x000ea20000100a00 */
[----:B------:R-:W-:Y:S01]  /*9810*/  IMAD.MOV.U32 R5, RZ, RZ, R9 ;  /* 0x000000ffff057224 */ /* 0x000fe200078e0009 */
[C---:B------:R-:W-:Y:S01]  /*9820*/  R2UR UR6, R4.reuse ;  /* 0x00000000040672ca */ /* 0x040fe200000e0000 */
[----:B------:R-:W-:Y:S01]  /*9830*/  WARPGROUP.ARRIVE ;  /* 0x00000000000079c5 */ /* 0x000fe20000000000 */
[----:B------:R-:W2:Y:S02]  /*9840*/  LDL R11, [R1+0x54] ;  /* 0x00005400010b7983 */ /* 0x000ea40000100800 */
[----:B------:R-:W-:Y:S01]  /*9850*/  R2UR UR7, R5 ;  /* 0x00000000050772ca */ /* 0x000fe200000e0000 */
[----:B------:R-:W-:Y:S02]  /*9860*/  VIADD R8, R4, 0x2 ;  /* 0x0000000204087836 */ /* 0x000fe40000000000 */
[----:B-1----:R-:W-:Y:S01]  /*9870*/  IMAD.MOV.U32 R0, RZ, RZ, 0x1 ;  /* 0x00000001ff007424 */ /* 0x002fe200078e00ff */
[----:B------:R1:W-:Y:S04]  /*9880*/  STL [R1+0x80], RZ ;  /* 0x000080ff01007387 */ /* 0x0003e80000100800 */
[----:B------:R1:W-:Y:S04]  /*9890*/  STL [R1+0x80], R0 ;  /* 0x0000800001007387 */ /* 0x0003e80000100800 */
[----:B------:R1:W-:Y:S04]  /*98a0*/  STL [R1+0x80], R0 ;  /* 0x0000800001007387 */ /* 0x0003e80000100800 */
[----:B------:R1:W-:Y:S04]  /*98b0*/  STL [R1+0x80], R0 ;  /* 0x0000800001007387 */ /* 0x0003e80000100800 */
[----:B------:R1:W-:Y:S01]  /*98c0*/  STL [R1+0x80], R0 ;  /* 0x0000800001007387 */ /* 0x0003e20000100800 */
[----:B---3--:R-:W-:-:S02]  /*98d0*/  R2UR UR4, R20 ;  /* 0x00000000140472ca */ /* 0x008fc400000e0000 */
[----:B------:R-:W-:-:S13]  /*98e0*/  R2UR UR5, R21 ;  /* 0x00000000150572ca */ /* 0x000fda00000e0000 */
[----:B------:R-:W-:Y:S01]  /*98f0*/  HGMMA.64x96x16.F32.BF16 R24, gdesc[UR4], RZ, !UPT, gsb0 ;  /* 0x01600000041879f0 */ /* 0x000fe2000c0018ff */
[----:B----4-:R-:W-:Y:S01]  /*9900*/  VIADD R6, R6, 0x2 ;  /* 0x0000000206067836 */ /* 0x010fe20000000000 */
[----:B------:R-:W-:Y:S02]  /*9910*/  R2UR UR6, R8 ;  /* 0x00000000080672ca */ /* 0x000fe400000e0000 */
[----:B------:R-:W-:Y:S02]  /*9920*/  R2UR UR7, R9 ;  /* 0x00000000090772ca */ /* 0x000fe400000e0000 */
[----:B------:R-:W-:Y:S02]  /*9930*/  R2UR UR4, R6 ;  /* 0x00000000060472ca */ /* 0x000fe400000e0000 */
[----:B------:R-:W-:Y:S01]  /*9940*/  R2UR UR5, R7 ;  /* 0x00000000070572ca */ /* 0x000fe200000e0000 */
[----:B------:R-:W-:Y:S02]  /*9950*/  VIADD R12, R12, 0x4 ;  /* 0x000000040c0c7836 */ /* 0x000fe40000000000 */
[----:B------:R-:W-:-:S02]  /*9960*/  VIADD R6, R4, 0x4 ;  /* 0x0000000404067836 */ /* 0x000fc40000000000 */
[----:B------:R-:W-:Y:S01]  /*9970*/  IMAD.MOV.U32 R7, RZ, RZ, R9 ;  /* 0x000000ffff077224 */ /* 0x000fe200078e0009 */
[----:B------:R-:W-:Y:S02]  /*9980*/  WARPGROUP.DEPBAR.LE gsb0, 0x0 ;  /* 0x00008000000079c5 */ /* 0x000fe40000010000 */
[----:B------:R1:W5:Y:S04]  /*9990*/  LD.E R3, desc[UR46][R22.64+0x210] ;  /* 0x0002102e16037980 */ /* 0x000368000c101900 */
[----:B------:R1:W5:Y:S01]  /*99a0*/  LD.E R5, desc[UR46][R22.64+0x214] ;  /* 0x0002142e16057980 */ /* 0x000362000c101900 */
[----:B------:R-:W-:-:S06]  /*99b0*/  WARPGROUP.ARRIVE ;  /* 0x00000000000079c5 */ /* 0x000fcc0000000000 */
[----:B------:R-:W-:Y:S01]  /*99c0*/  HGMMA.64x96x16.F32.BF16 R24, gdesc[UR4], R24, gsb0 ;  /* 0x01600000041879f0 */ /* 0x000fe20008001818 */
[----:B------:R-:W-:Y:S02]  /*99d0*/  R2UR UR6, R6 ;  /* 0x00000000060672ca */ /* 0x000fe400000e0000 */
[----:B------:R-:W-:Y:S02]  /*99e0*/  R2UR UR7, R7 ;  /* 0x00000000070772ca */ /* 0x000fe400000e0000 */
[----:B------:R-:W-:Y:S02]  /*99f0*/  R2UR UR4, R12 ;  /* 0x000000000c0472ca */ /* 0x000fe400000e0000 */
[----:B------:R-:W-:Y:S01]  /*9a00*/  R2UR UR5, R13 ;  /* 0x000000000d0572ca */ /* 0x000fe200000e0000 */
[----:B------:R-:W-:Y:S02]  /*9a10*/  VIADD R6, R4, 0x6 ;  /* 0x0000000604067836 */ /* 0x000fe40000000000 */
[----:B--2---:R-:W-:-:S02]  /*9a20*/  VIADD R14, R14, 0x6 ;  /* 0x000000060e0e7836 */ /* 0x004fc40000000000 */
[----:B------:R-:W-:Y:S01]  /*9a30*/  IMAD.MOV.U32 R7, RZ, RZ, R9 ;  /* 0x000000ffff077224 */ /* 0x000fe200078e0009 */
[----:B------:R-:W-:Y:S02]  /*9a40*/  WARPGROUP.DEPBAR.LE gsb0, 0x0 ;  /* 0x00008000000079c5 */ /* 0x000fe40000010000 */
[----:B------:R-:W-:-:S06]  /*9a50*/  WARPGROUP.ARRIVE ;  /* 0x00000000000079c5 */ /* 0x000fcc0000000000 */
[----:B------:R-:W-:Y:S01]  /*9a60*/  HGMMA.64x96x16.F32.BF16 R24, gdesc[UR4], R24, gsb0 ;  /* 0x01600000041879f0 */ /* 0x000fe20008001818 */
[----:B------:R-:W-:Y:S02]  /*9a70*/  R2UR UR6, R6 ;  /* 0x00000000060672ca */ /* 0x000fe400000e0000 */
[----:B------:R-:W-:Y:S02]  /*9a80*/  R2UR UR7, R7 ;  /* 0x00000000070772ca */ /* 0x000fe400000e0000 */
[----:B------:R-:W-:Y:S02]  /*9a90*/  R2UR UR4, R14 ;  /* 0x000000000e0472ca */ /* 0x000fe400000e0000 */
[----:B------:R-:W-:Y:S02]  /*9aa0*/  R2UR UR5, R15 ;  /* 0x000000000f0572ca */ /* 0x000fe400000e0000 */
[----:B------:R-:W-:-:S04]  /*9ab0*/  LOP3.LUT R11, R11, 0x1, RZ, 0xfc, !PT ;  /* 0x000000010b0b7812 */ /* 0x000fc800078efcff */
[----:B------:R-:W-:Y:S01]  /*9ac0*/  ISETP.NE.AND P2, PT, R11, 0x3, PT ;  /* 0x000000030b00780c */ /* 0x000fe20003f45270 */
[----:B------:R-:W-:Y:S02]  /*9ad0*/  WARPGROUP.DEPBAR.LE gsb0, 0x0 ;  /* 0x00008000000079c5 */ /* 0x000fe40000010000 */
[----:B------:R-:W-:-:S06]  /*9ae0*/  WARPGROUP.ARRIVE ;  /* 0x00000000000079c5 */ /* 0x000fcc0000000000 */
[----:B------:R-:W-:Y:S01]  /*9af0*/  HGMMA.64x96x16.F32.BF16 R24, gdesc[UR4], R24, gsb0 ;  /* 0x01600000041879f0 */ /* 0x000fe20008001818 */
[----:B------:R-:W-:Y:S02]  /*9b00*/  BSSY B0, `(.L_x_8767) ;  /* 0x0000004000007945 */ /* 0x000fe40003800000 */
[----:B------:R-:W-:Y:S02]  /*9b10*/  WARPGROUP.DEPBAR.LE gsb0, 0x0 ;  /* 0x00008000000079c5 */ /* 0x000fe40000010000 */
[----:B-1----:R-:W-:Y:S05]  /*9b20*/  @!P2 BRA `(.L_x_8768) ;  /* 0x000000000004a947 */ /* 0x002fea0003800000 */
[----:B------:R-:W-:Y:S01]  /*9b30*/  BPT.TRAP 0x1 ;  /* 0x000000040000795c */ /* 0x000fe20000300000 */
.L_x_8768:
[----:B------:R-:W-:Y:S05]  /*9b40*/  BSYNC B0 ;  /* 0x0000000000007941 */ /* 0x000fea0003800000 */
.L_x_8767:
[----:B------:R-:W2:Y:S01]  /*9b50*/  LDL.64 R6, [R1+0x40] ;  /* 0x0000400001067983 */ /* 0x000ea20000100a00 */
[----:B-----5:R-:W-:Y:S02]  /*9b60*/  SHF.L.U32 R8, R5, 0x1f, RZ ;  /* 0x0000001f05087819 */ /* 0x020fe400000006ff */
[----:B--2---:R-:W-:-:S05]  /*9b70*/  MOV R6, R6 ;  /* 0x0000000600067202 */ /* 0x004fca0000000f00 */
[----:B------:R-:W-:-:S04]  /*9b80*/  IMAD R3, R3, 0x8, R6 ;  /* 0x0000000803037824 */ /* 0x000fc800078e0206 */
[----:B------:R1:W2:Y:S01]  /*9b90*/  SYNCS.PHASECHK.TRANS64.TRYWAIT P1, [R3+URZ], R8 ;  /* 0x00000008030075a7 */ /* 0x0002a2000802017f */
[----:B------:R1:W5:Y:S04]  /*9ba0*/  LD.E R4, desc[UR46][R22.64+0x210] ;  /* 0x0002102e16047980 */ /* 0x000368000c101900 */
[----:B------:R1:W5:Y:S01]  /*9bb0*/  LD.E R5, desc[UR46][R22.64+0x214] ;  /* 0x0002142e16057980 */ /* 0x000362000c101900 */
[----:B------:R-:W-:Y:S04]  /*9bc0*/  BSSY B0, `(.L_x_8769) ;  /* 0x0000003000007945 */ /* 0x000fe80003800000 */
[----:B------:R-:W-:Y:S05]  /*9bd0*/  @!P2 BRA `(.L_x_8770) ;  /* 0x000000000004a947 */ /* 0x000fea0003800000 */
[----:B------:R-:W-:Y:S01]  /*9be0*/  BPT.TRAP 0x1 ;  /* 0x000000040000795c */ /* 0x000fe20000300000 */
.L_x_8770:
[----:B------:R-:W-:Y:S05]  /*9bf0*/  BSYNC B0 ;  /* 0x0000000000007941 */ /* 0x000fea0003800000 */
.L_x_8769:
[----:B------:R-:W-:Y:S04]  /*9c00*/  BSSY B0, `(.L_x_8771) ;  /* 0x0000006000007945 */ /* 0x000fe80003800000 */
[----:B--2---:R-:W-:Y:S05]  /*9c10*/  @P1 BRA `(.L_x_8772) ;  /* 0x0000000000101947 */ /* 0x004fea0003800000 */
[----:B-----5:R-:W-:Y:S01]  /*9c20*/  IMAD R4, R4, 0x8, R6 ;  /* 0x0000000804047824 */ /* 0x020fe200078e0206 */
[----:B------:R-:W-:-:S04]  /*9c30*/  SHF.L.U32 R5, R5, 0x1f, RZ ;  /* 0x0000001f05057819 */ /* 0x000fc800000006ff */
[----:B------:R-:W2:Y:S02]  /*9c40*/  SYNCS.PHASECHK.TRANS64.TRYWAIT P1, [R4+URZ], R5 ;  /* 0x00000005040075a7 */ /* 0x000ea4000802017f */
[----:B--2---:R-:W-:Y:S05]  /*9c50*/  @!P1 BRA `(.L_x_8773) ;  /* 0x0000019800dc9947 */ /* 0x004fea0003800000 */
.L_x_8772:
[----:B------:R-:W-:Y:S05]  /*9c60*/  BSYNC B0 ;  /* 0x0000000000007941 */ /* 0x000fea0003800000 */
.L_x_8771:
[----:B------:R-:W3:Y:S04]  /*9c70*/  LD.E R11, desc[UR46][R22.64+0x210] ;  /* 0x0002102e160b7980 */ /* 0x000ee8000c101900 */
[----:B------:R-:W3:Y:S04]  /*9c80*/  LDL.64 R6, [R1+0x118] ;  /* 0x0001180001067983 */ /* 0x000ee80000100a00 */
[----:B-1----:R-:W4:Y:S04]  /*9c90*/  LDL R3, [R1+0x90] ;  /* 0x0000900001037983 */ /* 0x002f280000100800 */
[----:B--2--5:R-:W2:Y:S04]  /*9ca0*/  LDL.64 R4, [R1+0x110] ;  /* 0x0001100001047983 */ /* 0x024ea80000100a00 */
[----:B------:R-:W2:Y:S04]  /*9cb0*/  LDL.64 R8, [R1+0x110] ;  /* 0x0001100001087983 */ /* 0x000ea80000100a00 */
[----:B------:R-:W2:Y:S04]  /*9cc0*/  LDL.64 R12, [R1+0x110] ;  /* 0x00011000010c7983 */ /* 0x000ea80000100a00 */
[----:B------:R-:W2:Y:S01]  /*9cd0*/  LDL.64 R14, [R1+0x110] ;  /* 0x00011000010e7983 */ /* 0x000ea20000100a00 */
[----:B------:R-:W-:Y:S05]  /*9ce0*/  WARPSYNC.ALL ;  /* 0x0000000000007948 */ /* 0x000fea0003800000 */
[----:B------:R-:W-:Y:S01]  /*9cf0*/  WARPGROUP.ARRIVE ;  /* 0x00000000000079c5 */ /* 0x000fe20000000000 */
[----:B------:R-:W2:Y:S01]  /*9d00*/  LDL.64 R20, [R1+0x110] ;  /* 0x0001100001147983 */ /* 0x000ea20000100a00 */
[----:B---3--:R-:W-:Y:S01]  /*9d10*/  IMAD R6, R11, 0xc00, R6 ;  /* 0x00000c000b067824 */ /* 0x008fe200078e0206 */
[----:B------:R-:W-:-:S02]  /*9d20*/  R2UR UR7, R7 ;  /* 0x00000000070772ca */ /* 0x000fc400000e0000 */
[----:B----4-:R-:W-:Y:S02]  /*9d30*/  ISETP.NE.U32.AND P1, PT, R3, RZ, PT ;  /* 0x000000ff0300720c */ /* 0x010fe40003f25070 */
[----:B------:R-:W-:Y:S02]  /*9d40*/  R2UR UR6, R6 ;  /* 0x00000000060672ca */ /* 0x000fe400000e0000 */
[----:B--2---:R-:W-:Y:S02]  /*9d50*/  R2UR UR4, R4 ;  /* 0x00000000040472ca */ /* 0x004fe400000e0000 */
[----:B------:R-:W-:-:S07]  /*9d60*/  R2UR UR5, R5 ;  /* 0x00000000050572ca */ /* 0x000fce00000e0000 */
[----:B------:R-:W-:-:S06]  /*9d70*/  VOTEU.ANY UP0, P1 ;  /* 0x00000000003f7886 */ /* 0x000fcc0000800100 */
[----:B------:R-:W-:Y:S01]  /*9d80*/  HGMMA.64x96x16.F32.BF16 R24, gdesc[UR4], R24, UP0, gsb0 ;  /* 0x01600000041879f0 */ /* 0x000fe2000b801818 */
[----:B------:R-:W-:Y:S02]  /*9d90*/  VIADD R8, R8, 0x2 ;  /* 0x0000000208087836 */ /* 0x000fe40000000000 */
        /* <DEDUP_REMOVED lines=126> */
[----:B------:R-:W-:Y:S01]  /*a580*/  R2UR UR5, R21 ;  /* 0x00000000150572ca */ /* 0x000fe200000e0000 */
[----:B--2---:R-:W-:Y:S01]  /*a590*/  VIADD R8, R8, 0xc02 ;  /* 0x00000c0208087836 */ /* 0x004fe20000000000 */
[----:B------:R-:W-:Y:S02]  /*a5a0*/  WARPGROUP.DEPBAR.LE gsb0, 0x0 ;  /* 0x00008000000079c5 */ /* 0x000fe40000010000 */
[----:B------:R-:W-:-:S09]  /*a5b0*/  WARPGROUP.ARRIVE ;  /* 0x00000000000079c5 */ /* 0x000fd20000000000 */
[----:B------:R-:W-:Y:S01]  /*a5c0*/  HGMMA.64x96x16.F32.BF16 R24, gdesc[UR4], R24, gsb0 ;  /* 0x01600000041879f0 */ /* 0x000fe20008001818 */
[----:B------:R-:W-:Y:S02]  /*a5d0*/  VIADD R4, R6, 0x902 ;  /* 0x0000090206047836 */ /* 0x000fe40000000000 */
[----:B------:R-:W-:Y:S01]  /*a5e0*/  IMAD.MOV.U32 R5, RZ, RZ, R7 ;  /* 0x000000ffff057224 */ /* 0x000fe200078e0007 */
[----:B------:R-:W-:Y:S02]  /*a5f0*/  R2UR UR4, R8 ;  /* 0x00000000080472ca */ /* 0x000fe400000e0000 */
[----:B------:R-:W-:Y:S02]  /*a600*/  R2UR UR6, R4 ;  /* 0x00000000040672ca */ /* 0x000fe400000e0000 */
[----:B------:R-:W-:Y:S02]  /*a610*/  R2UR UR7, R5 ;  /* 0x00000000050772ca */ /* 0x000fe400000e0000 */
[----:B------:R-:W-:Y:S01]  /*a620*/  R2UR UR5, R9 ;  /* 0x00000000090572ca */ /* 0x000fe200000e0000 */
[----:B---3--:R-:W-:-:S02]  /*a630*/  VIADD R12, R12, 0xc04 ;  /* 0x00000c040c0c7836 */ /* 0x008fc40000000000 */
[----:B------:R-:W-:Y:S01]  /*a640*/  VIADD R4, R6, 0x904 ;  /* 0x0000090406047836 */ /* 0x000fe20000000000 */
[----:B------:R-:W-:Y:S02]  /*a650*/  WARPGROUP.DEPBAR.LE gsb0, 0x0 ;  /* 0x00008000000079c5 */ /* 0x000fe40000010000 */
[----:B------:R-:W-:-:S07]  /*a660*/  WARPGROUP.ARRIVE ;  /* 0x00000000000079c5 */ /* 0x000fce0000000000 */
[----:B------:R-:W-:Y:S01]  /*a670*/  HGMMA.64x96x16.F32.BF16 R24, gdesc[UR4], R24, gsb0 ;  /* 0x01600000041879f0 */ /* 0x000fe20008001818 */
[----:B------:R-:W-:Y:S01]  /*a680*/  IMAD.MOV.U32 R5, RZ, RZ, R7 ;  /* 0x000000ffff057224 */ /* 0x000fe200078e0007 */
[----:B------:R-:W-:Y:S02]  /*a690*/  R2UR UR6, R4 ;  /* 0x00000000040672ca */ /* 0x000fe400000e0000 */
[----:B------:R-:W-:Y:S02]  /*a6a0*/  R2UR UR4, R12 ;  /* 0x000000000c0472ca */ /* 0x000fe400000e0000 */
[----:B------:R-:W-:Y:S02]  /*a6b0*/  R2UR UR7, R5 ;  /* 0x00000000050772ca */ /* 0x000fe400000e0000 */
[----:B------:R-:W-:Y:S01]  /*a6c0*/  R2UR UR5, R13 ;  /* 0x000000000d0572ca */ /* 0x000fe200000e0000 */
[----:B----4-:R-:W-:Y:S02]  /*a6d0*/  VIADD R14, R14, 0xc06 ;  /* 0x00000c060e0e7836 */ /* 0x010fe40000000000 */
[----:B------:R-:W-:-:S02]  /*a6e0*/  VIADD R4, R6, 0x906 ;  /* 0x0000090606047836 */ /* 0x000fc40000000000 */
[----:B------:R-:W-:Y:S01]  /*a6f0*/  IMAD.MOV.U32 R5, RZ, RZ, R7 ;  /* 0x000000ffff057224 */ /* 0x000fe200078e0007 */
[----:B------:R-:W-:Y:S02]  /*a700*/  WARPGROUP.DEPBAR.LE gsb0, 0x0 ;  /* 0x00008000000079c5 */ /* 0x000fe40000010000 */
[----:B------:R-:W-:-:S06]  /*a710*/  WARPGROUP.ARRIVE ;  /* 0x00000000000079c5 */ /* 0x000fcc0000000000 */
[----:B------:R-:W-:Y:S01]  /*a720*/  HGMMA.64x96x16.F32.BF16 R24, gdesc[UR4], R24, gsb0 ;  /* 0x01600000041879f0 */ /* 0x000fe20008001818 */
[----:B------:R-:W-:Y:S02]  /*a730*/  R2UR UR4, R14 ;  /* 0x000000000e0472ca */ /* 0x000fe400000e0000 */
[----:B------:R-:W-:Y:S02]  /*a740*/  R2UR UR5, R15 ;  /* 0x000000000f0572ca */ /* 0x000fe400000e0000 */
[----:B------:R-:W-:Y:S02]  /*a750*/  R2UR UR6, R4 ;  /* 0x00000000040672ca */ /* 0x000fe400000e0000 */
[----:B------:R-:W-:Y:S01]  /*a760*/  R2UR UR7, R5 ;  /* 0x00000000050772ca */ /* 0x000fe200000e0000 */
[----:B------:R-:W1:Y:S01]  /*a770*/  S2R R19, SR_TID.X ;  /* 0x0000000000137919 */ /* 0x000e620000002100 */
[----:B------:R-:W-:Y:S04]  /*a780*/  STL [R1+0x90], R0 ;  /* 0x0000900001007387 */ /* 0x000fe80000100800 */
[----:B------:R-:W-:Y:S01]  /*a790*/  STL [R1+0x90], R0 ;  /* 0x0000900001007387 */ /* 0x000fe20000100800 */
[----:B------:R-:W-:-:S02]  /*a7a0*/  WARPGROUP.DEPBAR.LE gsb0, 0x0 ;  /* 0x00008000000079c5 */ /* 0x000fc40000010000 */
[----:B------:R-:W-:-:S06]  /*a7b0*/  WARPGROUP.ARRIVE ;  /* 0x00000000000079c5 */ /* 0x000fcc0000000000 */
[----:B------:R-:W-:Y:S01]  /*a7c0*/  HGMMA.64x96x16.F32.BF16 R24, gdesc[UR4], R24, gsb0 ;  /* 0x01600000041879f0 */ /* 0x000fe20008001818 */
[----:B------:R-:W-:Y:S01]  /*a7d0*/  STL [R1+0x90], R0 ;  /* 0x0000900001007387 */ /* 0x000fe20000100800 */
[----:B-1----:R-:W-:-:S03]  /*a7e0*/  LOP3.LUT P2, RZ, R19, 0x7f, RZ, 0xc0, !PT ;  /* 0x0000007f13ff7812 */ /* 0x002fc6000784c0ff */
        /* <DEDUP_REMOVED lines=12> */
[----:B------:R-:W-:Y:S01]  /*a8b0*/  STL [R1+0x90], R0 ;  /* 0x0000900001007387 */ /* 0x000fe20000100800 */
[----:B------:R-:W-:-:S02]  /*a8c0*/  WARPGROUP.DEPBAR.LE gsb0, 0x0 ;  /* 0x00008000000079c5 */ /* 0x000fc40000010000 */
[----:B------:R1:W-:Y:S06]  /*a8d0*/  BAR.ARV R203, 0x100 ;  /* 0x000400cb0000751d */ /* 0x0003ec0000002000 */
[----:B------:R-:W2:Y:S04]  /*a8e0*/  @!P2 LD.E.64 R72, desc[UR46][R72.64+0x30] ;  /* 0x0000302e4848a980 */ /* 0x000ea8000c101b00 */
[----:B------:R-:W3:Y:S01]  /*a8f0*/  @!P2 LD.E R3, desc[UR46][R22.64+0x210] ;  /* 0x0002102e1603a980 */ /* 0x000ee2000c101900 */
[----:B--2---:R-:W-:-:S05]  /*a900*/  @!P2 MOV R4, R72 ;  /* 0x000000480004a202 */ /* 0x004fca0000000f00 */
[----:B---3--:R-:W-:-:S05]  /*a910*/  @!P2 IMAD R3, R3, 0x8, R4 ;  /* 0x000000080303a824 */ /* 0x008fca00078e0204 */
[----:B------:R-:W-:-:S04]  /*a920*/  @!P2 PRMT R3, RZ, 0x654, R3 ;  /* 0x00000654ff03a816 */ /* 0x000fc80000000003 */
[----:B------:R2:W-:Y:S01]  /*a930*/  @!P2 SYNCS.ARRIVE.TRANS64.RED.A1T0 RZ, [R3+URZ], RZ ;  /* 0x000000ff03ffa9a7 */ /* 0x0005e2000810043f */
[----:B------:R-:W3:Y:S04]  /*a940*/  LDL.64 R14, [R1+0x430] ;  /* 0x00043000010e7983 */ /* 0x000ee80000100a00 */
[----:B------:R-:W4:Y:S04]  /*a950*/  LDL R20, [R1+0x450] ;  /* 0x0004500001147983 */ /* 0x000f280000100800 */
[----:B------:R-:W4:Y:S01]  /*a960*/  LDL.64 R72, [R1+0x440] ;  /* 0x0004400001487983 */ /* 0x000f220000100a00 */
[----:B---3--:R-:W-:-:S04]  /*a970*/  FMNMX.FTZ R4, R24, R14, !PT ;  /* 0x0000000e18047209 */ /* 0x008fc80007810000 */
        /* <DEDUP_REMOVED lines=50> */
[----:B--2---:R-:W-:-:S03]  /*aca0*/  FMNMX.FTZ R6, R7, R8, !PT ;  /* 0x0000000807067209 */ /* 0x004fc60007810000 */
[----:B------:R-:W-:Y:S04]  /*acb0*/  STL.64 [R1+0x430], R4 ;  /* 0x0004300401007387 */ /* 0x000fe80000100a00 */
[----:B------:R-:W2:Y:S04]  /*acc0*/  LDL R7, [R1+0x434] ;  /* 0x0004340001077983 */ /* 0x000ea80000100800 */
[----:B------:R-:W-:Y:S04]  /*acd0*/  STL [R1+0x430], R6 ;  /* 0x0004300601007387 */ /* 0x000fe80000100800 */
[----:B------:R-:W3:Y:S04]  /*ace0*/  LDL R75, [R1+0x430] ;  /* 0x00043000014b7983 */ /* 0x000ee80000100800 */
[----:B--2---:R-:W2:Y:S01]  /*acf0*/  SHFL.BFLY PT, R4, R7, 0x2, 0x1f ;  /* 0x0c401f0007047f89 */ /* 0x004ea200000e0000 */
[----:B---3--:R-:W-:Y:S01]  /*ad00*/  FADD.FTZ R3, R14, -R75 ;  /* 0x8000004b0e037221 */ /* 0x008fe20000010000 */
[----:B----4-:R-:W-:-:S04]  /*ad10*/  FMUL.FTZ R75, R20, R75 ;  /* 0x0000004b144b7220 */ /* 0x010fc80000410000 */
[----:B------:R-:W-:Y:S01]  /*ad20*/  FFMA.FTZ R152, R24, R20, -R75 ;  /* 0x0000001418987223 */ /* 0x000fe2000001084b */
[----:B--2---:R-:W-:-:S05]  /*ad30*/  FMNMX.FTZ R5, R4, R7, !PT ;  /* 0x0000000704057209 */ /* 0x004fca0007810000 */
[----:B------:R-:W2:Y:S01]  /*ad40*/  SHFL.BFLY PT, R24, R5, 0x1, 0x1f ;  /* 0x0c201f0005187f89 */ /* 0x000ea200000e0000 */
[-CC-:B------:R-:W-:Y:S01]  /*ad50*/  FFMA.FTZ R155, R29, R20.reuse, -R75.reuse ;  /* 0x000000141d9b7223 */ /* 0x180fe2000001084b */
[-C--:B------:R-:W-:Y:S01]  /*ad60*/  FMUL.FTZ R21, R3, R20.reuse ;  /* 0x0000001403157220 */ /* 0x080fe20000410000 */
[-CC-:B------:R-:W-:Y:S01]  /*ad70*/  FFMA.FTZ R3, R25, R20.reuse, -R75.reuse ;  /* 0x0000001419037223 */ /* 0x180fe2000001084b */
[-CC-:B------:R-:W-:Y:S01]  /*ad80*/  FFMA.FTZ R12, R44, R20.reuse, -R75.reuse ;  /* 0x000000142c0c7223 */ /* 0x180fe2000001084b */
[----:B------:R-:W-:Y:S01]  /*ad90*/  MUFU.EX2 R152, R152 ;  /* 0x0000009800987308 */ /* 0x000fe20000000800 */
[----:B------:R-:W-:Y:S01]  /*ada0*/  FFMA.FTZ R154, R28, R20, -R75 ;  /* 0x000000141c9a7223 */ /* 0x000fe2000001084b */
[----:B--2---:R-:W-:-:S05]  /*adb0*/  FMNMX.FTZ R24, R5, R24, !PT ;  /* 0x0000001805187209 */ /* 0x004fca0007810000 */
[----:B------:R-:W-:Y:S01]  /*adc0*/  FMUL.FTZ R29, R24, R20 ;  /* 0x00000014181d7220 */ /* 0x000fe20000410000 */
[----:B------:R-:W-:-:S03]  /*add0*/  FADD.FTZ R25, R15, -R24 ;  /* 0x800000180f197221 */ /* 0x000fc60000010000 */
[-CC-:B------:R-:W-:Y:S01]  /*ade0*/  FFMA.FTZ R153, R26, R20.reuse, -R29.reuse ;  /* 0x000000141a997223 */ /* 0x180fe2000001081d */
[----:B------:R-:W-:Y:S01]  /*adf0*/  FMUL.FTZ R25, R20, R25 ;  /* 0x0000001914197220 */ /* 0x000fe20000410000 */
[-CC-:B------:R-:W-:Y:S01]  /*ae00*/  FFMA.FTZ R187, R27, R20.reuse, -R29.reuse ;  /* 0x000000141bbb7223 */ /* 0x180fe2000001081d */
[----:B------:R-:W-:Y:S01]  /*ae10*/  MUFU.EX2 R21, R21 ;  /* 0x0000001500157308 */ /* 0x000fe20000000800 */
[-CC-:B------:R-:W-:Y:S01]  /*ae20*/  FFMA.FTZ R186, R30, R20.reuse, -R29.reuse ;  /* 0x000000141eba7223 */ /* 0x180fe2000001081d */
[----:B------:R-:W-:-:S06]  /*ae30*/  FFMA.FTZ R190, R31, R20, -R29 ;  /* 0x000000141fbe7223 */ /* 0x000fcc000001081d */
[----:B------:R-:W-:Y:S08]  /*ae40*/  MUFU.EX2 R44, R25 ;  /* 0x00000019002c7308 */ /* 0x000ff00000000800 */
[----:B------:R-:W2:Y:S01]  /*ae50*/  MUFU.EX2 R153, R153 ;  /* 0x0000009900997308 */ /* 0x000ea20000000800 */
[----:B------:R-:W-:-:S07]  /*ae60*/  FFMA.FTZ R182, R34, R20, -R29 ;  /* 0x0000001422b67223 */ /* 0x000fce000001081d */
[----:B------:R-:W3:Y:S01]  /*ae70*/  MUFU.EX2 R187, R187 ;  /* 0x000000bb00bb7308 */ /* 0x000ee20000000800 */
[----:B------:R-:W-:-:S07]  /*ae80*/  FFMA.FTZ R13, R32, R20, -R75 ;  /* 0x00000014200d7223 */ /* 0x000fce000001084b */
[----:B------:R-:W4:Y:S01]  /*ae90*/  MUFU.EX2 R3, R3 ;  /* 0x0000000300037308 */ /* 0x000f220000000800 */
[----:B------:R-:W-:-:S07]  /*aea0*/  FFMA.FTZ R184, R35, R20, -R29 ;  /* 0x0000001423b87223 */ /* 0x000fce000001081d */
[----:B------:R-:W1:Y:S01]  /*aeb0*/  MUFU.EX2 R186, R186 ;  /* 0x000000ba00ba7308 */ /* 0x000e620000000800 */
[----:B------:R-:W-:-:S07]  /*aec0*/  FFMA.FTZ R163, R33, R20, -R75 ;  /* 0x0000001421a37223 */ /* 0x000fce000001084b */
[----:B------:R-:W1:Y:S01]  /*aed0*/  MUFU.EX2 R154, R154 ;  /* 0x0000009a009a7308 */ /* 0x000e620000000800 */
[----:B--2---:R-:W-:Y:S01]  /*aee0*/  FFMA.FTZ R26, R73, R44, R153 ;  /* 0x0000002c491a7223 */ /* 0x004fe20000010099 */
[----:B------:R-:W-:-:S06]  /*aef0*/  FFMA.FTZ R183, R38, R20, -R29 ;  /* 0x0000001426b77223 */ /* 0x000fcc000001081d */
[----:B------:R-:W2:Y:S01]  /*af00*/  MUFU.EX2 R190, R190 ;  /* 0x000000be00be7308 */ /* 0x000ea20000000800 */
[----:B------:R-:W-:Y:S01]  /*af10*/  FFMA.FTZ R72, R21, R72, R152 ;  /* 0x0000004815487223 */ /* 0x000fe20000010098 */
[----:B------:R-:W-:-:S06]  /*af20*/  FFMA.FTZ R14, R36, R20, -R75 ;  /* 0x00000014240e7223 */ /* 0x000fcc000001084b */
[----:B------:R-:W2:Y:S01]  /*af30*/  MUFU.EX2 R155, R155 ;  /* 0x0000009b009b7308 */ /* 0x000ea20000000800 */
[----:B---3--:R-:W-:Y:S01]  /*af40*/  FADD.FTZ R27, R187, R26 ;  /* 0x0000001abb1b7221 */ /* 0x008fe20000010000 */
[----:B------:R-:W-:-:S06]  /*af50*/  FFMA.FTZ R185, R39, R20, -R29 ;  /* 0x0000001427b97223 */ /* 0x000fcc000001081d */
[----:B------:R-:W3:Y:S01]  /*af60*/  MUFU.EX2 R182, R182 ;  /* 0x000000b600b67308 */ /* 0x000ee20000000800 */
[----:B----4-:R-:W-:Y:S01]  /*af70*/  FADD.FTZ R25, R3, R72 ;  /* 0x0000004803197221 */ /* 0x010fe20000010000 */
[----:B------:R-:W-:-:S06]  /*af80*/  FFMA.FTZ R162, R37, R20, -R75 ;  /* 0x0000001425a27223 */ /* 0x000fcc000001084b */
[----:B------:R-:W4:Y:S01]  /*af90*/  MUFU.EX2 R13, R13 ;  /* 0x0000000d000d7308 */ /* 0x000f220000000800 */
[----:B-1----:R-:W-:Y:S01]  /*afa0*/  FADD.FTZ R27, R186, R27 ;  /* 0x0000001bba1b7221 */ /* 0x002fe20000010000 */
[----:B------:R-:W-:-:S06]  /*afb0*/  FFMA.FTZ R178, R42, R20, -R29 ;  /* 0x000000142ab27223 */ /* 0x000fcc000001081d */
[----:B------:R-:W1:Y:S01]  /*afc0*/  MUFU.EX2 R184, R184 ;  /* 0x000000b800b87308 */ /* 0x000e620000000800 */
[----:B------:R-:W-:Y:S01]  /*afd0*/  FADD.FTZ R26, R154, R25 ;  /* 0x000000199a1a7221 */ /* 0x000fe20000010000 */
[----:B------:R-:W-:-:S06]  /*afe0*/  FFMA.FTZ R11, R40, R20, -R75 ;  /* 0x00000014280b7223 */ /* 0x000fcc000001084b */
[----:B------:R-:W1:Y:S01]  /*aff0*/  MUFU.EX2 R163, R163 ;  /* 0x000000a300a37308 */ /* 0x000e620000000800 */
[----:B--2---:R-:W-:Y:S01]  /*b000*/  FADD.FTZ R27, R190, R27 ;  /* 0x0000001bbe1b7221 */ /* 0x004fe20000010000 */
[----:B------:R-:W-:-:S06]  /*b010*/  FFMA.FTZ R180, R43, R20, -R29 ;  /* 0x000000142bb47223 */ /* 0x000fcc000001081d */
[----:B------:R-:W2:Y:S01]  /*b020*/  MUFU.EX2 R183, R183 ;  /* 0x000000b700b77308 */ /* 0x000ea20000000800 */
[----:B------:R-:W-:Y:S01]  /*b030*/  FADD.FTZ R26, R155, R26 ;  /* 0x0000001a9b1a7221 */ /* 0x000fe20000010000 */
[----:B------:R-:W-:-:S06]  /*b040*/  FFMA.FTZ R160, R41, R20, -R75 ;  /* 0x0000001429a07223 */ /* 0x000fcc000001084b */
[----:B------:R-:W2:Y:S01]  /*b050*/  MUFU.EX2 R14, R14 ;  /* 0x0000000e000e7308 */ /* 0x000ea20000000800 */
[----:B---3--:R-:W-:Y:S01]  /*b060*/  FADD.FTZ R27, R182, R27 ;  /* 0x0000001bb61b7221 */ /* 0x008fe20000010000 */
[----:B------:R-:W-:-:S06]  /*b070*/  FFMA.FTZ R179, R46, R20, -R29 ;  /* 0x000000142eb37223 */ /* 0x000fcc000001081d */
[----:B------:R-:W3:Y:S01]  /*b080*/  MUFU.EX2 R185, R185 ;  /* 0x000000b900b97308 */ /* 0x000ee20000000800 */
[----:B----4-:R-:W-:-:S07]  /*b090*/  FADD.FTZ R26, R13, R26 ;  /* 0x0000001a0d1a7221 */ /* 0x010fce0000010000 */
        /* <DEDUP_REMOVED lines=72> */
[----:B------:R-:W-:Y:S01]  /*b520*/  FFMA.FTZ R68, R68, R20, -R75 ;  /* 0x0000001444447223 */ /* 0x000fe2000001084b */
[----:B-1----:R-:W-:-:S06]  /*b530*/  FADD.FTZ R28, R174, R27 ;  /* 0x0000001bae1c7221 */ /* 0x002fcc0000010000 */
[----:B------:R-:W1:Y:S01]  /*b540*/  MUFU.EX2 R170, R170 ;  /* 0x000000aa00aa7308 */ /* 0x000e620000000800 */
[----:B------:R-:W-:Y:S01]  /*b550*/  FADD.FTZ R26, R156, R25 ;  /* 0x000000199c1a7221 */ /* 0x000fe20000010000 */
[----:B------:R-:W-:-:S06]  /*b560*/  FFMA.FTZ R177, R71, R20, -R29 ;  /* 0x0000001447b17223 */ /* 0x000fcc000001081d */
[----:B------:R-:W1:Y:S01]  /*b570*/  MUFU.EX2 R4, R4 ;  /* 0x0000000400047308 */ /* 0x000e620000000800 */
[----:B------:R-:W-:Y:S01]  /*b580*/  FFMA.FTZ R69, R69, R20, -R75 ;  /* 0x0000001445457223 */ /* 0x000fe2000001084b */
[----:B--2---:R-:W-:-:S06]  /*b590*/  FADD.FTZ R28, R169, R28 ;  /* 0x0000001ca91c7221 */ /* 0x004fcc0000010000 */
[----:B------:R-:W2:Y:S01]  /*b5a0*/  MUFU.EX2 R176, R176 ;  /* 0x000000b000b07308 */ /* 0x000ea20000000800 */
[----:B------:R-:W-:-:S07]  /*b5b0*/  FADD.FTZ R26, R7, R26 ;  /* 0x0000001a071a7221 */ /* 0x000fce0000010000 */
[----:B------:R-:W2:Y:S01]  /*b5c0*/  MUFU.EX2 R19, R19 ;  /* 0x0000001300137308 */ /* 0x000ea20000000800 */
[----:B---3--:R-:W-:Y:S01]  /*b5d0*/  FADD.FTZ R27, R175, R28 ;  /* 0x0000001caf1b7221 */ /* 0x008fe20000010000 */
[----:B----4-:R-:W-:-:S06]  /*b5e0*/  FADD.FTZ R25, R157, R26 ;  /* 0x0000001a9d197221 */ /* 0x010fcc0000010000 */
[----:B------:R-:W3:Y:S08]  /*b5f0*/  MUFU.EX2 R171, R171 ;  /* 0x000000ab00ab7308 */ /* 0x000ef00000000800 */
[----:B------:R-:W4:Y:S01]  /*b600*/  MUFU.EX2 R5, R68 ;  /* 0x0000004400057308 */ /* 0x000f220000000800 */
[----:B-1----:R-:W-:Y:S01]  /*b610*/  FADD.FTZ R27, R170, R27 ;  /* 0x0000001baa1b7221 */ /* 0x002fe20000010000 */
[----:B------:R-:W-:-:S06]  /*b620*/  FADD.FTZ R20, R4, R25 ;  /* 0x0000001904147221 */ /* 0x000fcc0000010000 */
[----:B------:R-:W1:Y:S08]  /*b630*/  MUFU.EX2 R177, R177 ;  /* 0x000000b100b17308 */ /* 0x000e700000000800 */
[----:B------:R-:W1:Y:S01]  /*b640*/  MUFU.EX2 R15, R69 ;  /* 0x00000045000f7308 */ /* 0x000e620000000800 */
[----:B--2---:R-:W-:Y:S01]  /*b650*/  FADD.FTZ R26, R176, R27 ;  /* 0x0000001bb01a7221 */ /* 0x004fe20000010000 */
[----:B------:R-:W-:-:S03]  /*b660*/  FADD.FTZ R20, R19, R20 ;  /* 0x0000001413147221 */ /* 0x000fc60000010000 */
[----:B---3--:R-:W-:Y:S01]  /*b670*/  FADD.FTZ R26, R171, R26 ;  /* 0x0000001aab1a7221 */ /* 0x008fe20000010000 */
[----:B----4-:R-:W-:-:S03]  /*b680*/  FADD.FTZ R20, R5, R20 ;  /* 0x0000001405147221 */ /* 0x010fc60000010000 */
[----:B-1----:R-:W-:Y:S01]  /*b690*/  FADD.FTZ R27, R177, R26 ;  /* 0x0000001ab11b7221 */ /* 0x002fe20000010000 */
[----:B------:R1:W-:Y:S01]  /*b6a0*/  STL [R1+0x434], R24 ;  /* 0x0004341801007387 */ /* 0x0003e20000100800 */
[----:B------:R-:W-:-:S05]  /*b6b0*/  FADD.FTZ R26, R15, R20 ;  /* 0x000000140f1a7221 */ /* 0x000fca0000010000 */
[----:B------:R2:W-:Y:S04]  /*b6c0*/  STL.64 [R1+0x440], R26 ;  /* 0x0004401a01007387 */ /* 0x0005e80000100a00 */
[----:B------:R-:W3:Y:S04]  /*b6d0*/  LD.E R25, desc[UR46][R22.64+0x41c] ;  /* 0x00041c2e16197980 */ /* 0x000ee8000c101900 */
[----:B------:R-:W4:Y:S04]  /*b6e0*/  LD.E R40, desc[UR46][R22.64+0x414] ;  /* 0x0004142e16287980 */ /* 0x000f28000c101900 */
[----:B------:R-:W4:Y:S04]  /*b6f0*/  LD.E R20, desc[UR46][R22.64+0x220] ;  /* 0x0002202e16147980 */ /* 0x000f28000c101900 */
[----:B------:R-:W4:Y:S04]  /*b700*/  LD.E R28, desc[UR46][R22.64+0x224] ;  /* 0x0002242e161c7980 */ /* 0x000f28000c101900 */
[----:B------:R-:W4:Y:S04]  /*b710*/  LD.E R30, desc[UR46][R22.64+0x230] ;  /* 0x0002302e161e7980 */ /* 0x000f28000c101900 */
[----:B------:R-:W4:Y:S04]  /*b720*/  LD.E R32, desc[UR46][R22.64+0x234] ;  /* 0x0002342e16207980 */ /* 0x000f28000c101900 */
[----:B------:R-:W4:Y:S04]  /*b730*/  LD.E R34, desc[UR46][R22.64+0x240] ;  /* 0x0002402e16227980 */ /* 0x000f28000c101900 */
[----:B------:R-:W4:Y:S04]  /*b740*/  LD.E R36, desc[UR46][R22.64+0x244] ;  /* 0x0002442e16247980 */ /* 0x000f28000c101900 */
[----:B------:R-:W4:Y:S04]  /*b750*/  LD.E R38, desc[UR46][R22.64+0x250] ;  /* 0x0002502e16267980 */ /* 0x000f28000c101900 */
[----:B-1----:R-:W4:Y:S04]  /*b760*/  LD.E R24, desc[UR46][R22.64+0x254] ;  /* 0x0002542e16187980 */ /* 0x002f28000c101900 */
        /* <DEDUP_REMOVED lines=54> */
[----:B--2---:R-:W2:Y:S04]  /*bad0*/  LD.E R26, desc[UR46][R22.64+0x410] ;  /* 0x0004102e161a7980 */ /* 0x004ea8000c101900 */
[----:B------:R-:W2:Y:S04]  /*bae0*/  LD.E R151, desc[UR46][R22.64+0x228] ;  /* 0x0002282e16977980 */ /* 0x000ea8000c101900 */
        /* <DEDUP_REMOVED lines=61> */
[----:B------:R-:W2:Y:S01]  /*bec0*/  LD.E R29, desc[UR46][R22.64+0x418] ;  /* 0x0004182e161d7980 */ /* 0x000ea2000c101900 */
[----:B---3--:R-:W-:Y:S01]  /*bed0*/  FMUL.FTZ R223, R44, R25 ;  /* 0x000000192cdf7220 */ /* 0x008fe20000410000 */
[C---:B----4-:R-:W-:Y:S01]  /*bee0*/  FMUL.FTZ R215, R21.reuse, R40 ;  /* 0x0000002815d77220 */ /* 0x050fe20000410000 */
[C---:B------:R-:W-:Y:S01]  /*bef0*/  FMUL.FTZ R25, R21.reuse, R20 ;  /* 0x0000001415197220 */ /* 0x040fe20000410000 */
[C---:B------:R-:W-:Y:S01]  /*bf00*/  FMUL.FTZ R191, R21.reuse, R28 ;  /* 0x0000001c15bf7220 */ /* 0x040fe20000410000 */
[C---:B------:R-:W-:Y:S01]  /*bf10*/  FMUL.FTZ R193, R21.reuse, R30 ;  /* 0x0000001e15c17220 */ /* 0x040fe20000410000 */
[----:B------:R1:W-:Y:S01]  /*bf20*/  ST.E desc[UR46][R22.64+0x41c], R223 ;  /* 0x00041cdf16007985 */ /* 0x0003e2000c10192e */
[C---:B------:R-:W-:Y:S01]  /*bf30*/  FMUL.FTZ R205, R21.reuse, R32 ;  /* 0x0000002015cd7220 */ /* 0x040fe20000410000 */
[C---:B------:R-:W-:Y:S01]  /*bf40*/  FMUL.FTZ R207, R21.reuse, R34 ;  /* 0x0000002215cf7220 */ /* 0x040fe20000410000 */
[C---:B------:R-:W-:Y:S01]  /*bf50*/  FMUL.FTZ R213, R21.reuse, R36 ;  /* 0x0000002415d57220 */ /* 0x040fe20000410000 */
[----:B------:R3:W-:Y:S01]  /*bf60*/  ST.E desc[UR46][R22.64+0x414], R215 ;  /* 0x000414d716007985 */ /* 0x0007e2000c10192e */
[C---:B------:R-:W-:Y:S01]  /*bf70*/  FMUL.FTZ R225, R21.reuse, R144 ;  /* 0x0000009015e17220 */ /* 0x040fe20000410000 */
[----:B------:R-:W-:-:S02]  /*bf80*/  FMUL.FTZ R227, R21, R146 ;  /* 0x0000009215e37220 */ /* 0x000fc40000410000 */
[----:B------:R4:W-:Y:S04]  /*bf90*/  ST.E desc[UR46][R22.64+0x220], R25 ;  /* 0x0002201916007985 */ /* 0x0009e8000c10192e */
[----:B------:R4:W-:Y:S01]  /*bfa0*/  ST.E desc[UR46][R22.64+0x224], R191 ;  /* 0x000224bf16007985 */ /* 0x0009e2000c10192e */
[C---:B-1----:R-:W-:Y:S01]  /*bfb0*/  FMUL.FTZ R223, R21.reuse, R142 ;  /* 0x0000008e15df7220 */ /* 0x042fe20000410000 */
[C---:B---3--:R-:W-:Y:S01]  /*bfc0*/  FMUL.FTZ R215, R21.reuse, R24 ;  /* 0x0000001815d77220 */ /* 0x048fe20000410000 */
[C---:B----4-:R-:W-:Y:S01]  /*bfd0*/  FMUL.FTZ R25, R21.reuse, R38 ;  /* 0x0000002615197220 */ /* 0x050fe20000410000 */
[C---:B------:R-:W-:Y:S01]  /*bfe0*/  FMUL.FTZ R191, R21.reuse, R148 ;  /* 0x0000009415bf7220 */ /* 0x040fe20000410000 */
[----:B------:R1:W-:Y:S04]  /*bff0*/  ST.E desc[UR46][R22.64+0x230], R193 ;  /* 0x000230c116007985 */ /* 0x0003e8000c10192e */
[----:B------:R3:W-:Y:S04]  /*c000*/  ST.E desc[UR46][R22.64+0x234], R205 ;  /* 0x000234cd16007985 */ /* 0x0007e8000c10192e */
[----:B------:R4:W-:Y:S04]  /*c010*/  ST.E desc[UR46][R22.64+0x240], R207 ;  /* 0x000240cf16007985 */ /* 0x0009e8000c10192e */
[----:B------:R4:W-:Y:S01]  /*c020*/  ST.E desc[UR46][R22.64+0x244], R213 ;  /* 0x000244d516007985 */ /* 0x0009e2000c10192e */
[----:B-1----:R-:W-:-:S03]  /*c030*/  FMUL.FTZ R193, R21, R150 ;  /* 0x0000009615c17220 */ /* 0x002fc60000410000 */
[----:B------:R1:W-:Y:S01]  /*c040*/  ST.E desc[UR46][R22.64+0x250], R25 ;  /* 0x0002501916007985 */ /* 0x0003e2000c10192e */
[----:B---3--:R-:W-:-:S03]  /*c050*/  FMUL.FTZ R205, R21, R140 ;  /* 0x0000008c15cd7220 */ /* 0x008fc60000410000 */
[----:B------:R3:W-:Y:S01]  /*c060*/  ST.E desc[UR46][R22.64+0x254], R215 ;  /* 0x000254d716007985 */ /* 0x0007e2000c10192e */
[----:B----4-:R-:W-:-:S03]  /*c070*/  FMUL.FTZ R207, R21, R138 ;  /* 0x0000008a15cf7220 */ /* 0x010fc60000410000 */
[----:B------:R4:W-:Y:S01]  /*c080*/  ST.E desc[UR46][R22.64+0x260], R223 ;  /* 0x000260df16007985 */ /* 0x0009e2000c10192e */
[----:B------:R-:W-:-:S03]  /*c090*/  FMUL.FTZ R213, R21, R136 ;  /* 0x0000008815d57220 */ /* 0x000fc60000410000 */
[----:B------:R4:W-:Y:S01]  /*c0a0*/  ST.E desc[UR46][R22.64+0x264], R225 ;  /* 0x000264e116007985 */ /* 0x0009e2000c10192e */
[----:B-1----:R-:W-:-:S03]  /*c0b0*/  FMUL.FTZ R25, R21, R134 ;  /* 0x0000008615197220 */ /* 0x002fc60000410000 */
[----:B------:R1:W-:Y:S01]  /*c0c0*/  ST.E desc[UR46][R22.64+0x270], R227 ;  /* 0x000270e316007985 */ /* 0x0003e2000c10192e */
[----:B---3--:R-:W-:-:S03]  /*c0d0*/  FMUL.FTZ R215, R21, R126 ;  /* 0x0000007e15d77220 */ /* 0x008fc60000410000 */
[----:B------:R3:W-:Y:S01]  /*c0e0*/  ST.E desc[UR46][R22.64+0x274], R191 ;  /* 0x000274bf16007985 */ /* 0x0007e2000c10192e */
[C---:B----4-:R-:W-:Y:S01]  /*c0f0*/  FMUL.FTZ R223, R21.reuse, R132 ;  /* 0x0000008415df7220 */ /* 0x050fe20000410000 */
[C---:B------:R-:W-:Y:S01]  /*c100*/  FMUL.FTZ R225, R21.reuse, R130 ;  /* 0x0000008215e17220 */ /* 0x040fe20000410000 */
[C---:B-1----:R-:W-:Y:S01]  /*c110*/  FMUL.FTZ R227, R21.reuse, R128 ;  /* 0x0000008015e37220 */ /* 0x042fe20000410000 */
[C---:B---3--:R-:W-:Y:S01]  /*c120*/  FMUL.FTZ R191, R21.reuse, R124 ;  /* 0x0000007c15bf7220 */ /* 0x048fe20000410000 */
        /* <DEDUP_REMOVED lines=59> */
[----:B---3--:R-:W-:Y:S01]  /*c4e0*/  FMUL.FTZ R191, R21, R64 ;  /* 0x0000004015bf7220 */ /* 0x008fe20000410000 */
[----:B------:R1:W-:Y:S01]  /*c4f0*/  ST.E desc[UR46][R22.64+0x370], R193 ;  /* 0x000370c116007985 */ /* 0x0003e2000c10192e */
[C---:B--2---:R-:W-:Y:S01]  /*c500*/  FMUL.FTZ R151, R44.reuse, R151 ;  /* 0x000000972c977220 */ /* 0x044fe20000410000 */
[C---:B------:R-:W-:Y:S02]  /*c510*/  FMUL.FTZ R149, R44.reuse, R149 ;  /* 0x000000952c957220 */ /* 0x040fe40000410000 */
[----:B------:R2:W-:Y:S01]  /*c520*/  ST.E desc[UR46][R22.64+0x374], R205 ;  /* 0x000374cd16007985 */ /* 0x0005e2000c10192e */
[C---:B------:R-:W-:Y:S01]  /*c530*/  FMUL.FTZ R147, R44.reuse, R147 ;  /* 0x000000932c937220 */ /* 0x040fe20000410000 */
[----:B------:R-:W-:-:S02]  /*c540*/  FMUL.FTZ R145, R44, R145 ;  /* 0x000000912c917220 */ /* 0x000fc40000410000 */
[----:B------:R3:W-:Y:S01]  /*c550*/  ST.E desc[UR46][R22.64+0x380], R207 ;  /* 0x000380cf16007985 */ /* 0x0007e2000c10192e */
[C---:B------:R-:W-:Y:S01]  /*c560*/  FMUL.FTZ R137, R44.reuse, R137 ;  /* 0x000000892c897220 */ /* 0x040fe20000410000 */
[C---:B------:R-:W-:Y:S02]  /*c570*/  FMUL.FTZ R143, R44.reuse, R143 ;  /* 0x0000008f2c8f7220 */ /* 0x040fe40000410000 */
[----:B------:R4:W-:Y:S01]  /*c580*/  ST.E desc[UR46][R22.64+0x384], R213 ;  /* 0x000384d516007985 */ /* 0x0009e2000c10192e */
[C---:B-1----:R-:W-:Y:S01]  /*c590*/  FMUL.FTZ R193, R21.reuse, R56 ;  /* 0x0000003815c17220 */ /* 0x042fe20000410000 */
[C---:B------:R-:W-:Y:S02]  /*c5a0*/  FMUL.FTZ R141, R44.reuse, R141 ;  /* 0x0000008d2c8d7220 */ /* 0x040fe40000410000 */
[----:B------:R1:W-:Y:S01]  /*c5b0*/  ST.E desc[UR46][R22.64+0x390], R25 ;  /* 0x0003901916007985 */ /* 0x0003e2000c10192e */
[----:B--2---:R-:W-:Y:S01]  /*c5c0*/  FMUL.FTZ R205, R21, R62 ;  /* 0x0000003e15cd7220 */ /* 0x004fe20000410000 */
[----:B------:R-:W-:-:S02]  /*c5d0*/  FMUL.FTZ R139, R44, R139 ;  /* 0x0000008b2c8b7220 */ /* 0x000fc40000410000 */
[----:B------:R2:W-:Y:S01]  /*c5e0*/  ST.E desc[UR46][R22.64+0x394], R215 ;  /* 0x000394d716007985 */ /* 0x0005e2000c10192e */
[C---:B---3--:R-:W-:Y:S01]  /*c5f0*/  FMUL.FTZ R207, R21.reuse, R60 ;  /* 0x0000003c15cf7220 */ /* 0x048fe20000410000 */
[C---:B------:R-:W-:Y:S02]  /*c600*/  FMUL.FTZ R135, R44.reuse, R135 ;  /* 0x000000872c877220 */ /* 0x040fe40000410000 */
[----:B------:R3:W-:Y:S01]  /*c610*/  ST.E desc[UR46][R22.64+0x3a0], R223 ;  /* 0x0003a0df16007985 */ /* 0x0007e2000c10192e */
[C---:B----4-:R-:W-:Y:S01]  /*c620*/  FMUL.FTZ R213, R21.reuse, R58 ;  /* 0x0000003a15d57220 */ /* 0x050fe20000410000 */
[C---:B------:R-:W-:Y:S02]  /*c630*/  FMUL.FTZ R127, R44.reuse, R127 ;  /* 0x0000007f2c7f7220 */ /* 0x040fe40000410000 */
[----:B------:R4:W-:Y:S01]  /*c640*/  ST.E desc[UR46][R22.64+0x3a4], R225 ;  /* 0x0003a4e116007985 */ /* 0x0009e2000c10192e */
[----:B-1----:R-:W-:Y:S01]  /*c650*/  FMUL.FTZ R25, R21, R54 ;  /* 0x0000003615197220 */ /* 0x002fe20000410000 */
[----:B------:R-:W-:-:S02]  /*c660*/  FMUL.FTZ R133, R44, R133 ;  /* 0x000000852c857220 */ /* 0x000fc40000410000 */
[----:B------:R1:W-:Y:S01]  /*c670*/  ST.E desc[UR46][R22.64+0x3b0], R227 ;  /* 0x0003b0e316007985 */ /* 0x0003e2000c10192e */
[C---:B--2---:R-:W-:Y:S01]  /*c680*/  FMUL.FTZ R215, R21.reuse, R46 ;  /* 0x0000002e15d77220 */ /* 0x044fe20000410000 */
[C---:B------:R-:W-:Y:S02]  /*c690*/  FMUL.FTZ R131, R44.reuse, R131 ;  /* 0x000000832c837220 */ /* 0x040fe40000410000 */
[----:B------:R2:W-:Y:S01]  /*c6a0*/  ST.E desc[UR46][R22.64+0x3b4], R191 ;  /* 0x0003b4bf16007985 */ /* 0x0005e2000c10192e */
[C---:B---3--:R-:W-:Y:S01]  /*c6b0*/  FMUL.FTZ R223, R21.reuse, R52 ;  /* 0x0000003415df7220 */ /* 0x048fe20000410000 */
[C---:B------:R-:W-:Y:S01]  /*c6c0*/  FMUL.FTZ R129, R44.reuse, R129 ;  /* 0x000000812c817220 */ /* 0x040fe20000410000 */
[C---:B------:R-:W-:Y:S01]  /*c6d0*/  FMUL.FTZ R125, R44.reuse, R125 ;  /* 0x0000007d2c7d7220 */ /* 0x040fe20000410000 */
[C---:B----4-:R-:W-:Y:S01]  /*c6e0*/  FMUL.FTZ R225, R21.reuse, R50 ;  /* 0x0000003215e17220 */ /* 0x050fe20000410000 */
[C---:B------:R-:W-:Y:S01]  /*c6f0*/  FMUL.FTZ R117, R44.reuse, R117 ;  /* 0x000000752c757220 */ /* 0x040fe20000410000 */
[C---:B------:R-:W-:Y:S01]  /*c700*/  FMUL.FTZ R123, R44.reuse, R123 ;  /* 0x0000007b2c7b7220 */ /* 0x040fe20000410000 */
[C---:B------:R-:W-:Y:S01]  /*c710*/  FMUL.FTZ R121, R44.reuse, R121 ;  /* 0x000000792c797220 */ /* 0x040fe20000410000 */
[C---:B-1----:R-:W-:Y:S01]  /*c720*/  FMUL.FTZ R227, R21.reuse, R48 ;  /* 0x0000003015e37220 */ /* 0x042fe20000410000 */
[C---:B------:R-:W-:Y:S01]  /*c730*/  FMUL.FTZ R119, R44.reuse, R119 ;  /* 0x000000772c777220 */ /* 0x040fe20000410000 */
[C---:B------:R-:W-:Y:S01]  /*c740*/  FMUL.FTZ R115, R44.reuse, R115 ;  /* 0x000000732c737220 */ /* 0x040fe20000410000 */
[C---:B------:R-:W-:Y:S01]  /*c750*/  FMUL.FTZ R107, R44.reuse, R107 ;  /* 0x0000006b2c6b7220 */ /* 0x040fe20000410000 */
[C---:B--2---:R-:W-:Y:S01]  /*c760*/  FMUL.FTZ R191, R21.reuse, R42 ;  /* 0x0000002a15bf7220 */ /* 0x044fe20000410000 */
[----:B------:R-:W-:Y:S01]  /*c770*/  FMUL.FTZ R21, R21, R26 ;  /* 0x0000001a15157220 */ /* 0x000fe20000410000 */
[C---:B------:R-:W-:Y:S01]  /*c780*/  FMUL.FTZ R113, R44.reuse, R113 ;  /* 0x000000712c717220 */ /* 0x040fe20000410000 */
        /* <DEDUP_REMOVED lines=41> */
[----:B------:R-:W-:Y:S01]  /*ca20*/  FMUL.FTZ R29, R44, R29 ;  /* 0x0000001d2c1d7220 */ /* 0x000fe20000410000 */
[----:B------:R-:W-:Y:S04]  /*ca30*/  ST.E desc[UR46][R22.64+0x3c0], R193 ;  /* 0x0003c0c116007985 */ /* 0x000fe8000c10192e */
        /* <DEDUP_REMOVED lines=9> */
[----:B------:R1:W-:Y:S04]  /*cad0*/  ST.E desc[UR46][R22.64+0x410], R21 ;  /* 0x0004101516007985 */ /* 0x0003e8000c10192e */
        /* <DEDUP_REMOVED lines=57> */
[----:B------:R3:W-:Y:S04]  /*ce70*/  ST.E desc[UR46][R22.64+0x3ec], R39 ;  /* 0x0003ec2716007985 */ /* 0x0007e8000c10192e */
[----:B------:R4:W-:Y:S04]  /*ce80*/  ST.E desc[UR46][R22.64+0x3f8], R35 ;  /* 0x0003f82316007985 */ /* 0x0009e8000c10192e */
[----:B------:R4:W-:Y:S04]  /*ce90*/  ST.E desc[UR46][R22.64+0x3fc], R27 ;  /* 0x0003fc1b16007985 */ /* 0x0009e8000c10192e */
[----:B------:R4:W-:Y:S04]  /*cea0*/  ST.E desc[UR46][R22.64+0x408], R33 ;  /* 0x0004082116007985 */ /* 0x0009e8000c10192e */
[----:B------:R4:W-:Y:S04]  /*ceb0*/  ST.E desc[UR46][R22.64+0x40c], R31 ;  /* 0x00040c1f16007985 */ /* 0x0009e8000c10192e */
[----:B------:R4:W-:Y:S01]  /*cec0*/  ST.E desc[UR46][R22.64+0x418], R29 ;  /* 0x0004181d16007985 */ /* 0x0009e2000c10192e */
[----:B------:R2:W-:Y:S06]  /*ced0*/  BAR.SYNC.DEFER_BLOCKING R208, 0x100 ;  /* 0x000400d00000751d */ /* 0x0005ec0000010000 */
[----:B-1----:R-:W4:Y:S04]  /*cee0*/  LD.E R21, desc[UR46][R22.64+0x220] ;  /* 0x0002202e16157980 */ /* 0x002f28000c101900 */
[----:B------:R-:W4:Y:S04]  /*cef0*/  LD.E R25, desc[UR46][R22.64+0x224] ;  /* 0x0002242e16197980 */ /* 0x000f28000c101900 */
[----:B--2---:R-:W2:Y:S04]  /*cf00*/  LD.E R37, desc[UR46][R22.64+0x228] ;  /* 0x0002282e16257980 */ /* 0x004ea8000c101900 */
[----:B---3--:R-:W3:Y:S04]  /*cf10*/  LD.E R39, desc[UR46][R22.64+0x22c] ;  /* 0x00022c2e16277980 */ /* 0x008ee8000c101900 */
[----:B------:R-:W3:Y:S04]  /*cf20*/  LD.E R41, desc[UR46][R22.64+0x230] ;  /* 0x0002302e16297980 */ /* 0x000ee8000c101900 */
[----:B----4-:R-:W4:Y:S04]  /*cf30*/  LD.E R35, desc[UR46][R22.64+0x234] ;  /* 0x0002342e16237980 */ /* 0x010f28000c101900 */
        /* <DEDUP_REMOVED lines=122> */
[----:B------:R-:W-:Y:S04]  /*d6e0*/  ST.E desc[UR46][R22.64+0x220], R21 ;  /* 0x0002201516007985 */ /* 0x000fe8000c10192e */
[----:B------:R-:W-:Y:S04]  /*d6f0*/  ST.E desc[UR46][R22.64+0x224], R25 ;  /* 0x0002241916007985 */ /* 0x000fe8000c10192e */
[----:B--2---:R-:W-:Y:S04]  /*d700*/  ST.E desc[UR46][R22.64+0x228], R37 ;  /* 0x0002282516007985 */ /* 0x004fe8000c10192e */
[----:B---3--:R-:W-:Y:S04]  /*d710*/  ST.E desc[UR46][R22.64+0x22c], R39 ;  /* 0x00022c2716007985 */ /* 0x008fe8000c10192e */
[----:B------:R-:W-:Y:S04]  /*d720*/  ST.E desc[UR46][R22.64+0x230], R41 ;  /* 0x0002302916007985 */ /* 0x000fe8000c10192e */
[----:B----4-:R-:W-:Y:S04]  /*d730*/  ST.E desc[UR46][R22.64+0x234], R35 ;  /* 0x0002342316007985 */ /* 0x010fe8000c10192e */
        /* <DEDUP_REMOVED lines=122> */
[----:B-1----:R-:W4:Y:S04]  /*dee0*/  LD.E R191, desc[UR46][R22.64+0x210] ;  /* 0x0002102e16bf7980 */ /* 0x002f28000c101900 */
[----:B--2---:R-:W2:Y:S04]  /*def0*/  LD.E.64 R20, desc[UR46][R22.64+0xa8] ;  /* 0x0000a82e16147980 */ /* 0x004ea8000c101b00 */
[----:B------:R-:W2:Y:S04]  /*df00*/  LDL R192, [R1+0x88] ;  /* 0x0000880001c07983 */ /* 0x000ea80000100800 */
[----:B---3--:R-:W3:Y:S04]  /*df10*/  LD.E R24, desc[UR46][R22.64+0x220] ;  /* 0x0002202e16187980 */ /* 0x008ee8000c101900 */
[----:B------:R-:W3:Y:S04]  /*df20*/  LD.E R25, desc[UR46][R22.64+0x224] ;  /* 0x0002242e16197980 */ /* 0x000ee8000c101900 */
[----:B----4-:R-:W3:Y:S04]  /*df30*/  LD.E R26, desc[UR46][R22.64+0x228] ;  /* 0x0002282e161a7980 */ /* 0x010ee8000c101900 */
[----:B------:R-:W3:Y:S04]  /*df40*/  LD.E R27, desc[UR46][R22.64+0x22c] ;  /* 0x00022c2e161b7980 */ /* 0x000ee8000c101900 */
        /* <DEDUP_REMOVED lines=123> */
[----:B------:R-:W3:Y:S01]  /*e700*/  LD.E R151, desc[UR46][R22.64+0x41c] ;  /* 0x00041c2e16977980 */ /* 0x000ee2000c101900 */
[----:B--2---:R-:W-:Y:S01]  /*e710*/  IMAD R20, R191, 0xc00, R20 ;  /* 0x00000c00bf147824 */ /* 0x004fe200078e0214 */
[----:B------:R-:W-:-:S02]  /*e720*/  ISETP.NE.U32.AND P1, PT, R192, RZ, PT ;  /* 0x000000ffc000720c */ /* 0x000fc40003f25070 */
[----:B------:R-:W-:Y:S02]  /*e730*/  R2UR UR7, R21 ;  /* 0x00000000150772ca */ /* 0x000fe400000e0000 */
[----:B------:R-:W-:Y:S02]  /*e740*/  R2UR UR6, R20 ;  /* 0x00000000140672ca */ /* 0x000fe400000e0000 */
[----:B------:R-:W-:Y:S02]  /*e750*/  F2FP.BF16.F32.PACK_AB R154, R155, R154 ;  /* 0x0000009a9b9a723e */ /* 0x000fe400000010ff */
[----:B------:R-:W-:Y:S02]  /*e760*/  F2FP.BF16.F32.PACK_AB R152, R3, R152 ;  /* 0x000000980398723e */ /* 0x000fe400000010ff */
[----:B------:R-:W-:Y:S02]  /*e770*/  F2FP.BF16.F32.PACK_AB R153, R187, R153 ;  /* 0x00000099bb99723e */ /* 0x000fe400000010ff */
[----:B------:R-:W-:Y:S01]  /*e780*/  F2FP.BF16.F32.PACK_AB R155, R190, R186 ;  /* 0x000000babe9b723e */ /* 0x000fe200000010ff */
[----:B------:R-:W-:-:S03]  /*e790*/  VOTEU.ANY UP0, P1 ;  /* 0x00000000003f7886 */ /* 0x000fc60000800100 */
[----:B---3--:R-:W-:-:S06]  /*e7a0*/  WARPGROUP.ARRIVE ;  /* 0x00000000000079c5 */ /* 0x008fcc0000000000 */
[----:B------:R-:W-:Y:S03]  /*e7b0*/  HGMMA.64x256x16.F32.BF16 R24, R152, gdesc[UR4].tnspB, R24, UP0, gsb0 ;  /* 0x43e0000498187df0 */ /* 0x000fe6000b801818 */
[----:B------:R-:W-:Y:S02]  /*e7c0*/  WARPGROUP.DEPBAR.LE gsb0, 0x0 ;  /* 0x00008000000079c5 */ /* 0x000fe40000010000 */
[----:B------:R-:W-:Y:S02]  /*e7d0*/  VIADD R154, R20, 0x80 ;  /* 0x00000080149a7836 */ /* 0x000fe40000000000 */
[----:B------:R-:W-:-:S03]  /*e7e0*/  IMAD.MOV.U32 R155, RZ, RZ, R21 ;  /* 0x000000ffff9b7224 */ /* 0x000fc600078e0015 */
[----:B------:R-:W-:Y:S02]  /*e7f0*/  R2UR UR6, R154 ;  /* 0x000000009a0672ca */ /* 0x000fe400000e0000 */
[----:B------:R-:W-:Y:S02]  /*e800*/  R2UR UR7, R155 ;  /* 0x000000009b0772ca */ /* 0x000fe400000e0000 */
[----:B------:R-:W-:Y:S02]  /*e810*/  F2FP.BF16.F32.PACK_AB R152, R163, R13 ;  /* 0x0000000da398723e */ /* 0x000fe400000010ff */
[----:B------:R-:W-:Y:S02]  /*e820*/  F2FP.BF16.F32.PACK_AB R153, R184, R182 ;  /* 0x000000b6b899723e */ /* 0x000fe400000010ff */
[----:B------:R-:W-:Y:S02]  /*e830*/  F2FP.BF16.F32.PACK_AB R154, R162, R14 ;  /* 0x0000000ea29a723e */ /* 0x000fe400000010ff */
[----:B------:R-:W-:Y:S01]  /*e840*/  F2FP.BF16.F32.PACK_AB R155, R185, R183 ;  /* 0x000000b7b99b723e */ /* 0x000fe200000010ff */
        /* <DEDUP_REMOVED lines=127> */
[----:B------:R1:W-:Y:S02]  /*f040*/  ST.E desc[UR46][R22.64+0x41c], R151 ;  /* 0x00041c9716007985 */ /* 0x0003e4000c10192e */
[----:B-1----:R-:W-:-:S06]  /*f050*/  WARPGROUP.ARRIVE ;  /* 0x00000000000079c5 */ /* 0x002fcc0000000000 */
[----:B------:R-:W-:Y:S01]  /*f060*/  HGMMA.64x256x16.F32.BF16 R24, R152, gdesc[UR4].tnspB, R24, gsb0 ;  /* 0x43e0000498187df0 */ /* 0x000fe20008001818 */
[----:B------:R-:W-:Y:S01]  /*f070*/  STL [R1+0x88], R0 ;  /* 0x0000880001007387 */ /* 0x000fe20000100800 */
[--C-:B------:R-:W-:Y:S01]  /*f080*/  IMAD.MOV.U32 R13, RZ, RZ, R21.reuse ;  /* 0x000000ffff0d7224 */ /* 0x100fe200078e0015 */
        /* <DEDUP_REMOVED lines=139> */
[----:B------:R-:W-:Y:S01]  /*f940*/  VIADD R12, R20, 0x180 ;  /* 0x00000180140c7836 */ /* 0x000fe20000000000 */
[----:B------:R-:W-:-:S04]  /*f950*/  R2UR UR7, R13 ;  /* 0x000000000d0772ca */ /* 0x000fc800000e0000 */
[----:B------:R-:W-:Y:S01]  /*f960*/  R2UR UR6, R12 ;  /* 0x000000000c0672ca */ /* 0x000fe200000e0000 */
[----:B------:R-:W-:Y:S01]  /*f970*/  STL [R1+0x88], R0 ;  /* 0x0000880001007387 */ /* 0x000fe20000100800 */
[----:B------:R-:W-:Y:S02]  /*f980*/  WARPGROUP.DEPBAR.LE gsb0, 0x0 ;  /* 0x00008000000079c5 */ /* 0x000fe40000010000 */
        /* <DEDUP_REMOVED lines=134> */
[----:B------:R-:W-:Y:S02]  /*101f0*/  VIADD R8, R20, 0x200 ;  /* 0x0000020014087836 */ /* 0x000fe40000000000 */
[----:B------:R-:W-:-:S03]  /*10200*/  IMAD.MOV.U32 R9, RZ, RZ, R21 ;  /* 0x000000ffff097224 */ /* 0x000fc600078e0015 */
[----:B------:R-:W-:Y:S02]  /*10210*/  R2UR UR6, R8 ;  /* 0x00000000080672ca */ /* 0x000fe400000e0000 */
[----:B------:R-:W-:Y:S01]  /*10220*/  R2UR UR7, R9 ;  /* 0x00000000090772ca */ /* 0x000fe200000e0000 */
[----:B------:R-:W-:Y:S01]  /*10230*/  STL [R1+0x88], R0 ;  /* 0x0000880001007387 */ /* 0x000fe20000100800 */
[----:B------:R-:W-:Y:S01]  /*10240*/  VIADD R20, R20, 0x280 ;  /* 0x0000028014147836 */ /* 0x000fe20000000000 */
[----:B------:R-:W-:Y:S02]  /*10250*/  WARPGROUP.DEPBAR.LE gsb0, 0x0 ;  /* 0x00008000000079c5 */ /* 0x000fe40000010000 */
[----:B------:R-:W-:Y:S02]  /*10260*/  F2FP.BF16.F32.PACK_AB R152, R156, R6 ;  /* 0x000000069c98723e */ /* 0x000fe400000010ff */
[----:B------:R-:W-:Y:S02]  /*10270*/  F2FP.BF16.F32.PACK_AB R153, R174, R168 ;  /* 0x000000a8ae99723e */ /* 0x000fe400000010ff */
[----:B------:R-:W-:-:S02]  /*10280*/  F2FP.BF16.F32.PACK_AB R154, R157, R7 ;  /* 0x000000079d9a723e */ /* 0x000fc400000010ff */
        /* <DEDUP_REMOVED lines=131> */
[----:B------:R-:W-:Y:S02]  /*10ac0*/  R2UR UR6, R20 ;  /* 0x00000000140672ca */ /* 0x000fe400000e0000 */
[----:B------:R-:W-:Y:S01]  /*10ad0*/  R2UR UR7, R21 ;  /* 0x00000000150772ca */ /* 0x000fe200000e0000 */
[----:B------:R-:W-:Y:S01]  /*10ae0*/  STL [R1+0x88], R0 ;  /* 0x0000880001007387 */ /* 0x000fe20000100800 */
        /* <DEDUP_REMOVED lines=135> */
[----:B------:R-:W-:Y:S02]  /*11360*/  STL [R1+0x88], R0 ;  /* 0x0000880001007387 */ /* 0x000fe40000100800 */
[----:B------:R-:W-:Y:S02]  /*11370*/  WARPGROUP.DEPBAR.LE gsb0, 0x0 ;  /* 0x00008000000079c5 */ /* 0x000fe40000010000 */
[----:B------:R-:W-:Y:S04]  /*11380*/  ST.E desc[UR46][R22.64+0x220], R24 ;  /* 0x0002201816007985 */ /* 0x000fe8000c10192e */
[----:B------:R1:W-:Y:S04]  /*11390*/  ST.E desc[UR46][R22.64+0x224], R25 ;  /* 0x0002241916007985 */ /* 0x0003e8000c10192e */
        /* <DEDUP_REMOVED lines=126> */
[----:B------:R4:W-:Y:S04]  /*11b80*/  STL [R1+0x88], R0 ;  /* 0x0000880001007387 */ /* 0x0009e80000100800 */
        /* <DEDUP_REMOVED lines=10> */
[----:B--2---:R-:W2:Y:S04]  /*11c30*/  LD.E R27, desc[UR46][R22.64+0x248] ;  /* 0x0002482e161b7980 */ /* 0x004ea8000c101900 */
[----:B---3--:R-:W3:Y:S04]  /*11c40*/  LD.E R29, desc[UR46][R22.64+0x24c] ;  /* 0x00024c2e161d7980 */ /* 0x008ee8000c101900 */
        /* <DEDUP_REMOVED lines=126> */
[----:B--2---:R1:W-:Y:S04]  /*12430*/  ST.E desc[UR46][R22.64+0x248], R27 ;  /* 0x0002481b16007985 */ /* 0x0043e8000c10192e */
[----:B---3--:R1:W-:Y:S04]  /*12440*/  ST.E desc[UR46][R22.64+0x24c], R29 ;  /* 0x00024c1d16007985 */ /* 0x0083e8000c10192e */
[----:B----4-:R1:W-:Y:S04]  /*12450*/  ST.E desc[UR46][R22.64+0x250], R31 ;  /* 0x0002501f16007985 */ /* 0x0103e8000c10192e */
        /* <DEDUP_REMOVED lines=114> */
[----:B------:R1:W-:Y:S01]  /*12b80*/  ST.E desc[UR46][R22.64+0x41c], R64 ;  /* 0x00041c4016007985 */ /* 0x0003e2000c10192e */
[----:B------:R-:W-:Y:S04]  /*12b90*/  BSSY B0, `(.L_x_8774) ;  /* 0x0000008000007945 */ /* 0x000fe80003800000 */
[----:B------:R-:W-:Y:S05]  /*12ba0*/  @P2 BRA `(.L_x_8775) ;  /* 0x0000000000182947 */ /* 0x000fea0003800000 */
[----:B-1----:R-:W2:Y:S04]  /*12bb0*/  LDL.64 R4, [R1+0x68] ;  /* 0x0000680001047983 */ /* 0x002ea80000100a00 */
[----:B------:R-:W3:Y:S01]  /*12bc0*/  LD.E R0, desc[UR46][R22.64+0x210] ;  /* 0x0002102e16007980 */ /* 0x000ee2000c101900 */
[----:B--2---:R-:W-:-:S05]  /*12bd0*/  MOV R3, R4 ;  /* 0x0000000400037202 */ /* 0x004fca0000000f00 */
[----:B---3--:R-:W-:-:S05]  /*12be0*/  IMAD R0, R0, 0x8, R3 ;  /* 0x0000000800007824 */ /* 0x008fca00078e0203 */
[----:B------:R-:W-:-:S04]  /*12bf0*/  PRMT R0, RZ, 0x654, R0 ;  /* 0x00000654ff007816 */ /* 0x000fc80000000000 */
[----:B------:R2:W-:Y:S03]  /*12c00*/  SYNCS.ARRIVE.TRANS64.RED.A1T0 RZ, [R0+URZ], RZ ;  /* 0x000000ff00ff79a7 */ /* 0x0005e6000810043f */
.L_x_8775:
[----:B------:R-:W-:Y:S05]  /*12c10*/  BSYNC B0 ;  /* 0x0000000000007941 */ /* 0x000fea0003800000 */
.L_x_8774:
[----:B------:R-:W-:Y:S05]  /*12c20*/  @P0 BRA `(.L_x_8776) ;  /* 0xffffff6800180947 */ /* 0x000fea000383ffff */
.L_x_8759:
[----:B------:R-:W-:-:S13]  /*12c30*/  ISETP.GE.AND P0, PT, R10, UR41, PT ;  /* 0x000000290a007c0c */ /* 0x000fda000bf06270 */
[----:B------:R-:W-:Y:S05]  /*12c40*/  @!P0 BRA `(.L_x_8777) ;  /* 0x000000a800d48947 */ /* 0x000fea0003800000 */
[----:B-1----:R1:W5:Y:S02]  /*12c50*/  LDL.64 R2, [R1+0x170] ;  /* 0x0001700001027983 */ /* 0x0023640000100a00 */
.L_x_8808:
[----:B-----5:R-:W3:Y:S04]  /*12c60*/  LD.E R5, desc[UR46][R2.64] ;  /* 0x0000002e02057980 */ /* 0x020ee8000c101900 */
[----:B-12---:R-:W2:Y:S01]  /*12c70*/  LD.E R0, desc[UR46][R2.64+0x8] ;  /* 0x0000082e02007980 */ /* 0x006ea2000c101900 */
[----:B---3--:R-:W-:-:S05]  /*12c80*/  VIADD R5, R5, 0x1 ;  /* 0x0000000105057836 */ /* 0x008fca0000000000 */
[----:B------:R-:W-:-:S13]  /*12c90*/  ISETP.NE.AND P0, PT, R5, 0x2, PT ;  /* 0x000000020500780c */ /* 0x000fda0003f05270 */
[----:B------:R3:W5:Y:S04]  /*12ca0*/  @P0 LD.E R9, desc[UR46][R2.64+0x4] ;  /* 0x0000042e02090980 */ /* 0x000768000c101900 */
[----:B------:R-:W4:Y:S01]  /*12cb0*/  @!P0 LD.E R4, desc[UR46][R2.64+0x4] ;  /* 0x0000042e02048980 */ /* 0x000f22000c101900 */
[----:B--2---:R-:W-:-:S03]  /*12cc0*/  VIADD R7, R0, 0x1 ;  /* 0x0000000100077836 */ /* 0x004fc60000000000 */
[----:B------:R2:W-:Y:S04]  /*12cd0*/  ST.E desc[UR46][R2.64], R5 ;  /* 0x0000000502007985 */ /* 0x0005e8000c10192e */
[----:B------:R3:W-:Y:S04]  /*12ce0*/  ST.E desc[UR46][R2.64+0x8], R7 ;  /* 0x0000080702007985 */ /* 0x0007e8000c10192e */
[----:B------:R3:W-:Y:S01]  /*12cf0*/  @!P0 ST.E desc[UR46][R2.64], RZ ;  /* 0x000000ff02008985 */ /* 0x0007e2000c10192e */
[----:B----4-:R-:W-:-:S05]  /*12d00*/  @!P0 LOP3.LUT R9, R4, 0x1, RZ, 0x3c, !PT ;  /* 0x0000000104098812 */ /* 0x010fca00078e3cff */
[----:B------:R3:W-:Y:S04]  /*12d10*/  @!P0 ST.E desc[UR46][R2.64+0x4], R9 ;  /* 0x0000040902008985 */ /* 0x0007e8000c10192e */
[----:B------:R-:W4:Y:S04]  /*12d20*/  LDL.64 R72, [R1+0x188] ;  /* 0x0001880001487983 */ /* 0x000f280000100a00 */
[----:B----4-:R-:W4:Y:S01]  /*12d30*/  LD.E R0, desc[UR46][R72.64+0x1c] ;  /* 0x00001c2e48007980 */ /* 0x010f22000c101900 */
[----:B------:R-:W-:Y:S05]  /*12d40*/  YIELD ;  /* 0x0000000000007946 */ /* 0x000fea0003800000 */
[----:B------:R-:W-:Y:S01]  /*12d50*/  BSSY B0, `(.L_x_8778) ;  /* 0x0000006000007945 */ /* 0x000fe20003800000 */
[----:B--2---:R-:W-:Y:S01]  /*12d60*/  @!P0 IMAD.MOV.U32 R5, RZ, RZ, RZ ;  /* 0x000000ffff058224 */ /* 0x004fe200078e00ff */
[----:B----4-:R-:W-:-:S04]  /*12d70*/  LOP3.LUT R0, R0, 0x1, RZ, 0xfc, !PT ;  /* 0x0000000100007812 */ /* 0x010fc800078efcff */
[----:B------:R-:W-:-:S13]  /*12d80*/  ISETP.NE.AND P1, PT, R0, 0x3, PT ;  /* 0x000000030000780c */ /* 0x000fda0003f25270 */
[----:B---3--:R-:W-:Y:S05]  /*12d90*/  @!P1 BRA `(.L_x_8779) ;  /* 0x0000000000049947 */ /* 0x008fea0003800000 */
[----:B------:R-:W-:Y:S01]  /*12da0*/  BPT.TRAP 0x1 ;  /* 0x000000040000795c */ /* 0x000fe20000300000 */
.L_x_8779:
[----:B------:R-:W-:Y:S05]  /*12db0*/  BSYNC B0 ;  /* 0x0000000000007941 */ /* 0x000fea0003800000 */
.L_x_8778:
[----:B------:R-:W2:Y:S01]  /*12dc0*/  LD.E.64 R6, desc[UR46][R72.64+0x8] ;  /* 0x0000082e48067980 */ /* 0x000ea2000c101b00 */
[----:B-----5:R-:W-:Y:S02]  /*12dd0*/  SHF.L.U32 R8, R9, 0x1f, RZ ;  /* 0x0000001f09087819 */ /* 0x020fe400000006ff */
[----:B--2---:R-:W-:-:S05]  /*12de0*/  MOV R6, R6 ;  /* 0x0000000600067202 */ /* 0x004fca0000000f00 */
[----:B------:R-:W-:-:S04]  /*12df0*/  IMAD R5, R5, 0x8, R6 ;  /* 0x0000000805057824 */ /* 0x000fc800078e0206 */
[----:B------:R2:W3:Y:S01]  /*12e00*/  SYNCS.PHASECHK.TRANS64.TRYWAIT P0, [R5+URZ], R8 ;  /* 0x00000008050075a7 */ /* 0x0004e2000800017f */
[----:B------:R-:W4:Y:S04]  /*12e10*/  LD.E R4, desc[UR46][R72.64+0x1c] ;  /* 0x00001c2e48047980 */ /* 0x000f28000c101900 */
[----:B------:R2:W5:Y:S04]  /*12e20*/  LD.E R0, desc[UR46][R2.64] ;  /* 0x0000002e02007980 */ /* 0x000568000c101900 */
[----:B------:R2:W5:Y:S01]  /*12e30*/  LD.E R6, desc[UR46][R2.64+0x4] ;  /* 0x0000042e02067980 */ /* 0x000562000c101900 */
[----:B------:R-:W-:Y:S01]  /*12e40*/  BSSY B0, `(.L_x_8780) ;  /* 0x0000005000007945 */ /* 0x000fe20003800000 */
[----:B----4-:R-:W-:-:S04]  /*12e50*/  LOP3.LUT R4, R4, 0x1, RZ, 0xfc, !PT ;  /* 0x0000000104047812 */ /* 0x010fc800078efcff */
[----:B------:R-:W-:-:S13]  /*12e60*/  ISETP.NE.AND P1, PT, R4, 0x3, PT ;  /* 0x000000030400780c */ /* 0x000fda0003f25270 */
[----:B--23--:R-:W-:Y:S05]  /*12e70*/  @!P1 BRA `(.L_x_8781) ;  /* 0x0000000000049947 */ /* 0x00cfea0003800000 */
[----:B------:R-:W-:Y:S01]  /*12e80*/  BPT.TRAP 0x1 ;  /* 0x000000040000795c */ /* 0x000fe20000300000 */
.L_x_8781:
[----:B------:R-:W-:Y:S05]  /*12e90*/  BSYNC B0 ;  /* 0x0000000000007941 */ /* 0x000fea0003800000 */
.L_x_8780:
[----:B------:R-:W-:Y:S04]  /*12ea0*/  BSSY B0, `(.L_x_8782) ;  /* 0x0000008000007945 */ /* 0x000fe80003800000 */
[----:B------:R-:W-:Y:S05]  /*12eb0*/  @P0 BRA `(.L_x_8783) ;  /* 0x0000000000180947 */ /* 0x000fea0003800000 */
[----:B------:R-:W2:Y:S01]  /*12ec0*/  LD.E.64 R4, desc[UR46][R72.64+0x8] ;  /* 0x0000082e48047980 */ /* 0x000ea2000c101b00 */
[----:B-----5:R-:W-:Y:S02]  /*12ed0*/  SHF.L.U32 R7, R6, 0x1f, RZ ;  /* 0x0000001f06077819 */ /* 0x020fe400000006ff */
[----:B--2---:R-:W-:-:S05]  /*12ee0*/  MOV R5, R4 ;  /* 0x0000000400057202 */ /* 0x004fca0000000f00 */
[----:B------:R-:W-:-:S04]  /*12ef0*/  IMAD R0, R0, 0x8, R5 ;  /* 0x0000000800007824 */ /* 0x000fc800078e0205 */
[----:B------:R-:W2:Y:S02]  /*12f00*/  SYNCS.PHASECHK.TRANS64.TRYWAIT P0, [R0+URZ], R7 ;  /* 0x00000007000075a7 */ /* 0x000ea4000800017f */
[----:B--2---:R-:W-:Y:S05]  /*12f10*/  @!P0 BRA `(.L_x_8784) ;  /* 0x0000010800408947 */ /* 0x004fea0003800000 */
.L_x_8783:
[----:B------:R-:W-:Y:S05]  /*12f20*/  BSYNC B0 ;  /* 0x0000000000007941 */ /* 0x000fea0003800000 */
.L_x_8782:
[----:B------:R-:W3:Y:S04]  /*12f30*/  LD.E R5, desc[UR46][R2.64] ;  /* 0x0000002e02057980 */ /* 0x000ee8000c101900 */
[----:B------:R-:W3:Y:S01]  /*12f40*/  LDL.64 R8, [R1+0xa0] ;  /* 0x0000a00001087983 */ /* 0x000ee20000100a00 */
[----:B------:R-:W-:Y:S05]  /*12f50*/  WARPSYNC.ALL ;  /* 0x0000000000007948 */ /* 0x000fea0003800000 */
[----:B------:R-:W4:Y:S04]  /*12f60*/  LDL.64 R20, [R1+0x98] ;  /* 0x0000980001147983 */ /* 0x000f280000100a00 */
[----:B--2--5:R-:W2:Y:S04]  /*12f70*/  LDL.64 R6, [R1+0x98] ;  /* 0x0000980001067983 */ /* 0x024ea80000100a00 */
[----:B------:R-:W2:Y:S01]  /*12f80*/  LDL.64 R12, [R1+0x98] ;  /* 0x00009800010c7983 */ /* 0x000ea20000100a00 */
[----:B---3--:R-:W-:-:S03]  /*12f90*/  IMAD R4, R5, 0x300, R8 ;  /* 0x0000030005047824 */ /* 0x008fc600078e0208 */
[----:B------:R-:W3:Y:S01]  /*12fa0*/  LDL.64 R14, [R1+0x98] ;  /* 0x00009800010e7983 */ /* 0x000ee20000100a00 */
[----:B------:R-:W-:Y:S01]  /*12fb0*/  IMAD.MOV.U32 R5, RZ, RZ, R9 ;  /* 0x000000ffff057224 */ /* 0x000fe200078e0009 */
[C---:B------:R-:W-:Y:S01]  /*12fc0*/  R2UR UR6, R4.reuse ;  /* 0x00000000040672ca */ /* 0x040fe200000e0000 */
[----:B------:R-:W-:Y:S01]  /*12fd0*/  WARPGROUP.ARRIVE ;  /* 0x00000000000079c5 */ /* 0x000fe20000000000 */
[----:B------:R-:W3:Y:S02]  /*12fe0*/  LDL R19, [R1+0x54] ;  /* 0x0000540001137983 */ /* 0x000ee40000100800 */
[----:B------:R-:W-:Y:S01]  /*12ff0*/  R2UR UR7, R5 ;  /* 0x00000000050772ca */ /* 0x000fe200000e0000 */
[----:B------:R-:W-:Y:S02]  /*13000*/  VIADD R8, R4, 0x2 ;  /* 0x0000000204087836 */ /* 0x000fe40000000000 */
[----:B------:R-:W-:Y:S01]  /*13010*/  IMAD.MOV.U32 R0, RZ, RZ, 0x1 ;  /* 0x00000001ff007424 */ /* 0x000fe200078e00ff */
[----:B------:R1:W-:Y:S04]  /*13020*/  STL [R1+0x80], RZ ;  /* 0x000080ff01007387 */ /* 0x0003e80000100800 */
[----:B------:R1:W-:Y:S04]  /*13030*/  STL [R1+0x80], R0 ;  /* 0x0000800001007387 */ /* 0x0003e80000100800 */
[----:B------:R1:W-:Y:S04]  /*13040*/  STL [R1+0x80], R0 ;  /* 0x0000800001007387 */ /* 0x0003e80000100800 */
[----:B------:R1:W-:Y:S04]  /*13050*/  STL [R1+0x80], R0 ;  /* 0x0000800001007387 */ /* 0x0003e80000100800 */
[----:B------:R1:W-:Y:S01]  /*13060*/  STL [R1+0x80], R0 ;  /* 0x0000800001007387 */ /* 0x0003e20000100800 */
[----:B----4-:R-:W-:-:S02]  /*13070*/  R2UR UR4, R20 ;  /* 0x00000000140472ca */ /* 0x010fc400000e0000 */
[----:B------:R-:W-:-:S13]  /*13080*/  R2UR UR5, R21 ;  /* 0x00000000150572ca */ /* 0x000fda00000e0000 */
[----:B------:R-:W-:Y:S01]  /*13090*/  HGMMA.64x96x16.F32.BF16 R24, gdesc[UR4], RZ, !UPT, gsb0 ;  /* 0x01600000041879f0 */ /* 0x000fe2000c0018ff */
[----:B--2---:R-:W-:Y:S01]  /*130a0*/  VIADD R6, R6, 0x2 ;  /* 0x0000000206067836 */ /* 0x004fe20000000000 */
        /* <DEDUP_REMOVED lines=17> */
[----:B---3--:R-:W-:-:S02]  /*131c0*/  VIADD R14, R14, 0x6 ;  /* 0x000000060e0e7836 */ /* 0x008fc40000000000 */
        /* <DEDUP_REMOVED lines=17> */
.L_x_8786:
[----:B------:R-:W-:Y:S05]  /*132e0*/  BSYNC B0 ;  /* 0x0000000000007941 */ /* 0x000fea0003800000 */
.L_x_8785:
        /* <DEDUP_REMOVED lines=10> */
.L_x_8788:
[----:B------:R-:W-:Y:S05]  /*13390*/  BSYNC B0 ;  /* 0x0000000000007941 */ /* 0x000fea0003800000 */
.L_x_8787:
[----:B------:R-:W-:Y:S04]  /*133a0*/  BSSY B0, `(.L_x_8789) ;  /* 0x0000006000007945 */ /* 0x000fe80003800000 */
[----:B--2---:R-:W-:Y:S05]  /*133b0*/  @P0 BRA `(.L_x_8790) ;  /* 0x0000000000100947 */ /* 0x004fea0003800000 */
[----:B-----5:R-:W-:Y:S01]  /*133c0*/  IMAD R4, R4, 0x8, R7 ;  /* 0x0000000804047824 */ /* 0x020fe200078e0207 */
[----:B-1----:R-:W-:-:S04]  /*133d0*/  SHF.L.U32 R5, R6, 0x1f, RZ ;  /* 0x0000001f06057819 */ /* 0x002fc800000006ff */
[----:B------:R-:W1:Y:S02]  /*133e0*/  SYNCS.PHASECHK.TRANS64.TRYWAIT P0, [R4+URZ], R5 ;  /* 0x00000005040075a7 */ /* 0x000e64000800017f */
[----:B-1----:R-:W-:Y:S05]  /*133f0*/  @!P0 BRA `(.L_x_8791) ;  /* 0x00000104001c8947 */ /* 0x002fea0003800000 */
.L_x_8790:
[----:B------:R-:W-:Y:S05]  /*13400*/  BSYNC B0 ;  /* 0x0000000000007941 */ /* 0x000fea0003800000 */
.L_x_8789:
[----:B------:R-:W2:Y:S04]  /*13410*/  LD.E R11, desc[UR46][R2.64] ;  /* 0x0000002e020b7980 */ /* 0x000ea8000c101900 */
[----:B-----5:R-:W2:Y:S01]  /*13420*/  LDL.64 R6, [R1+0x118] ;  /* 0x0001180001067983 */ /* 0x020ea20000100a00 */
[----:B------:R-:W-:Y:S05]  /*13430*/  WARPSYNC.ALL ;  /* 0x0000000000007948 */ /* 0x000fea0003800000 */
[----:B------:R-:W3:Y:S04]  /*13440*/  LDL R19, [R1+0x90] ;  /* 0x0000900001137983 */ /* 0x000ee80000100800 */
[----:B-1----:R-:W4:Y:S04]  /*13450*/  LDL.64 R4, [R1+0x110] ;  /* 0x0001100001047983 */ /* 0x002f280000100a00 */
[----:B------:R-:W4:Y:S04]  /*13460*/  LDL.64 R8, [R1+0x110] ;  /* 0x0001100001087983 */ /* 0x000f280000100a00 */
[----:B------:R-:W4:Y:S01]  /*13470*/  LDL.64 R12, [R1+0x110] ;  /* 0x00011000010c7983 */ /* 0x000f220000100a00 */
[----:B--2---:R-:W-:-:S03]  /*13480*/  IMAD R6, R11, 0xc00, R6 ;  /* 0x00000c000b067824 */ /* 0x004fc600078e0206 */
[----:B------:R-:W2:Y:S01]  /*13490*/  LDL.64 R14, [R1+0x110] ;  /* 0x00011000010e7983 */ /* 0x000ea20000100a00 */
[----:B------:R-:W-:Y:S01]  /*134a0*/  R2UR UR7, R7 ;  /* 0x00000000070772ca */ /* 0x000fe200000e0000 */
[----:B------:R-:W-:Y:S01]  /*134b0*/  WARPGROUP.ARRIVE ;  /* 0x00000000000079c5 */ /* 0x000fe20000000000 */
[----:B------:R-:W-:Y:S01]  /*134c0*/  R2UR UR6, R6 ;  /* 0x00000000060672ca */ /* 0x000fe200000e0000 */
[----:B------:R-:W2:Y:S01]  /*134d0*/  LDL.64 R20, [R1+0x110] ;  /* 0x0001100001147983 */ /* 0x000ea20000100a00 */
[----:B---3--:R-:W-:Y:S02]  /*134e0*/  ISETP.NE.U32.AND P0, PT, R19, RZ, PT ;  /* 0x000000ff1300720c */ /* 0x008fe40003f05070 */
[----:B----4-:R-:W-:Y:S02]  /*134f0*/  R2UR UR4, R4 ;  /* 0x00000000040472ca */ /* 0x010fe400000e0000 */
[----:B------:R-:W-:-:S09]  /*13500*/  R2UR UR5, R5 ;  /* 0x00000000050572ca */ /* 0x000fd200000e0000 */
[----:B------:R-:W-:-:S05]  /*13510*/  VOTEU.ANY UP0, P0 ;  /* 0x00000000003f7886 */ /* 0x000fca0000000100 */
        /* <DEDUP_REMOVED lines=129> */
[----:B---3--:R-:W-:Y:S01]  /*13d30*/  VIADD R8, R8, 0xc02 ;  /* 0x00000c0208087836 */ /* 0x008fe20000000000 */
        /* <DEDUP_REMOVED lines=9> */
[----:B----4-:R-:W-:-:S02]  /*13dd0*/  VIADD R12, R12, 0xc04 ;  /* 0x00000c040c0c7836 */ /* 0x010fc40000000000 */
        /* <DEDUP_REMOVED lines=20> */
[----:B------:R2:W-:Y:S04]  /*13f20*/  STL [R1+0x90], R0 ;  /* 0x0000900001007387 */ /* 0x0005e80000100800 */
[----:B------:R2:W-:Y:S01]  /*13f30*/  STL [R1+0x90], R0 ;  /* 0x0000900001007387 */ /* 0x0005e20000100800 */
[----:B------:R-:W-:-:S02]  /*13f40*/  WARPGROUP.DEPBAR.LE gsb0, 0x0 ;  /* 0x00008000000079c5 */ /* 0x000fc40000010000 */
[----:B------:R-:W-:-:S06]  /*13f50*/  WARPGROUP.ARRIVE ;  /* 0x00000000000079c5 */ /* 0x000fcc0000000000 */
[----:B------:R-:W-:Y:S01]  /*13f60*/  HGMMA.64x96x16.F32.BF16 R24, gdesc[UR4], R24, gsb0 ;  /* 0x01600000041879f0 */ /* 0x000fe20008001818 */
[----:B------:R2:W-:Y:S01]  /*13f70*/  STL [R1+0x90], R0 ;  /* 0x0000900001007387 */ /* 0x0005e20000100800 */
[----:B-1----:R-:W-:-:S03]  /*13f80*/  LOP3.LUT P1, RZ, R212, 0x7f, RZ, 0xc0, !PT ;  /* 0x0000007fd4ff7812 */ /* 0x002fc6000782c0ff */
        /* <DEDUP_REMOVED lines=15> */
[----:B------:R-:W3:Y:S04]  /*14080*/  @!P1 LD.E.64 R72, desc[UR46][R72.64+0x30] ;  /* 0x0000302e48489980 */ /* 0x000ee8000c101b00 */
[----:B------:R-:W4:Y:S01]  /*14090*/  @!P1 LD.E R4, desc[UR46][R2.64] ;  /* 0x0000002e02049980 */ /* 0x000f22000c101900 */
[----:B------:R-:W-:-:S02]  /*140a0*/  ULDC UR4, c[0x0][0x20] ;  /* 0x0000080000047ab9 */ /* 0x000fc40000000800 */
[----:B------:R-:W-:Y:S01]  /*140b0*/  VIADD R13, R18, -UR4 ;  /* 0x80000004120d7c36 */ /* 0x000fe20008000000 */
[----:B---3--:R-:W-:-:S05]  /*140c0*/  @!P1 MOV R5, R72 ;  /* 0x0000004800059202 */ /* 0x008fca0000000f00 */
[----:B----4-:R-:W-:-:S05]  /*140d0*/  @!P1 IMAD R4, R4, 0x8, R5 ;  /* 0x0000000804049824 */ /* 0x010fca00078e0205 */
[----:B------:R-:W-:-:S04]  /*140e0*/  @!P1 PRMT R4, RZ, 0x654, R4 ;  /* 0x00000654ff049816 */ /* 0x000fc80000000004 */
[----:B------:R1:W-:Y:S01]  /*140f0*/  @!P1 SYNCS.ARRIVE.TRANS64.RED.A1T0 RZ, [R4+URZ], RZ ;  /* 0x000000ff04ff99a7 */ /* 0x0003e2000810043f */
[----:B------:R-:W1:Y:S04]  /*14100*/  LDL R6, [R13] ;  /* 0x000000000d067983 */ /* 0x000e680000100800 */
[----:B------:R-:W3:Y:S04]  /*14110*/  LDL R88, [R13+0x8] ;  /* 0x000008000d587983 */ /* 0x000ee80000100800 */
[----:B------:R-:W4:Y:S04]  /*14120*/  LDL R21, [R1+0x70] ;  /* 0x0000700001157983 */ /* 0x000f280000100800 */
[----:B------:R-:W2:Y:S04]  /*14130*/  LDL R12, [R13+0x18] ;  /* 0x000018000d0c7983 */ /* 0x000ea80000100800 */
[----:B------:R-:W2:Y:S04]  /*14140*/  LDL R7, [R13+0x4] ;  /* 0x000004000d077983 */ /* 0x000ea80000100800 */
[----:B------:R-:W2:Y:S04]  /*14150*/  LDL R9, [R13+0xc] ;  /* 0x00000c000d097983 */ /* 0x000ea80000100800 */
[----:B------:R-:W2:Y:S04]  /*14160*/  LDL R8, [R13+0x10] ;  /* 0x000010000d087983 */ /* 0x000ea80000100800 */
[----:B------:R-:W2:Y:S01]  /*14170*/  LDL R11, [R13+0x14] ;  /* 0x000014000d0b7983 */ /* 0x000ea20000100800 */
[----:B------:R-:W-:Y:S01]  /*14180*/  BSSY B0, `(.L_x_8792) ;  /* 0x000003d000007945 */ /* 0x000fe20003800000 */
[----:B-1----:R-:W-:-:S04]  /*14190*/  SHF.R.S32.HI R4, RZ, 0x1f, R6 ;  /* 0x0000001fff047819 */ /* 0x002fc80000011406 */
[----:B------:R-:W-:-:S04]  /*141a0*/  LEA.HI R4, R4, R6, RZ, 0x7 ;  /* 0x0000000604047211 */ /* 0x000fc800078f38ff */
[----:B------:R-:W-:-:S05]  /*141b0*/  LOP3.LUT R5, R4, 0xffffff80, RZ, 0xc0, !PT ;  /* 0xffffff8004057812 */ /* 0x000fca00078ec0ff */
[----:B------:R-:W-:-:S05]  /*141c0*/  IMAD.IADD R5, R6, 0x1, -R5 ;  /* 0x0000000106057824 */ /* 0x000fca00078e0a05 */
[----:B------:R-:W-:-:S04]  /*141d0*/  SHF.R.S32.HI R6, RZ, 0x1f, R5 ;  /* 0x0000001fff067819 */ /* 0x000fc80000011405 */
[----:B------:R-:W-:-:S04]  /*141e0*/  LEA.HI R14, R6, R5, RZ, 0x2 ;  /* 0x00000005060e7211 */ /* 0x000fc800078f10ff */
[--C-:B------:R-:W-:Y:S02]  /*141f0*/  SHF.R.S32.HI R19, RZ, 0x2, R14.reuse ;  /* 0x00000002ff137819 */ /* 0x100fe4000001140e */
[----:B------:R-:W-:Y:S02]  /*14200*/  SHF.R.S32.HI R20, RZ, 0x1f, R14 ;  /* 0x0000001fff147819 */ /* 0x000fe4000001140e */
[----:B------:R-:W-:Y:S02]  /*14210*/  SHF.R.S32.HI R15, RZ, 0x7, R4 ;  /* 0x00000007ff0f7819 */ /* 0x000fe40000011404 */
[----:B------:R-:W-:Y:S02]  /*14220*/  LEA.HI R20, R20, R19, RZ, 0x3 ;  /* 0x0000001314147211 */ /* 0x000fe400078f18ff */
[----:B------:R-:W-:Y:S02]  /*14230*/  LEA.HI R6, R6, R5, RZ, 0x5 ;  /* 0x0000000506067211 */ /* 0x000fe400078f28ff */
[----:B------:R-:W-:-:S02]  /*14240*/  LOP3.LUT R20, R20, 0xfffffff8, RZ, 0xc0, !PT ;  /* 0xfffffff814147812 */ /* 0x000fc400078ec0ff */
[----:B------:R-:W-:Y:S02]  /*14250*/  LEA.HI R4, R4, R15, RZ, 0x1 ;  /* 0x0000000f04047211 */ /* 0x000fe400078f08ff */
[----:B------:R-:W-:Y:S01]  /*14260*/  SHF.R.S32.HI R6, RZ, 0x5, R6 ;  /* 0x00000005ff067819 */ /* 0x000fe20000011406 */
[----:B------:R-:W-:Y:S01]  /*14270*/  IMAD.IADD R20, R19, 0x1, -R20 ;  /* 0x0000000113147824 */ /* 0x000fe200078e0a14 */
[----:B------:R-:W-:Y:S01]  /*14280*/  LOP3.LUT R14, R14, 0x7ffffffc, RZ, 0xc0, !PT ;  /* 0x7ffffffc0e0e7812 */ /* 0x000fe200078ec0ff */
[----:B---3--:R-:W-:Y:S01]  /*14290*/  IMAD R72, R10, -0x60, R88 ;  /* 0xffffffa00a487824 */ /* 0x008fe200078e0258 */
[----:B------:R-:W-:Y:S01]  /*142a0*/  LOP3.LUT R4, R4, 0x3fffffe, RZ, 0xc0, !PT ;  /* 0x03fffffe04047812 */ /* 0x000fe200078ec0ff */
[----:B----4-:R-:W-:Y:S01]  /*142b0*/  IMAD R19, R21, 0x8, R6 ;  /* 0x0000000815137824 */ /* 0x010fe200078e0206 */
[----:B--2---:R-:W-:Y:S01]  /*142c0*/  ISETP.GE.AND P0, PT, R12, 0x1, PT ;  /* 0x000000010c00780c */ /* 0x004fe20003f06270 */
[----:B------:R-:W-:Y:S01]  /*142d0*/  IMAD.IADD R14, R5, 0x1, -R14 ;  /* 0x00000001050e7824 */ /* 0x000fe200078e0a0e */
[----:B------:R-:W-:Y:S01]  /*142e0*/  IADD3 R5, -R7, 0x1, R72 ;  /* 0x0000000107057810 */ /* 0x000fe20007ffe148 */
[----:B------:R-:W-:-:S02]  /*142f0*/  IMAD.IADD R4, R15, 0x1, -R4 ;  /* 0x000000010f047824 */ /* 0x000fc400078e0a04 */
[----:B------:R-:W-:Y:S02]  /*14300*/  IMAD.U32 R19, R19, 0x10, R20 ;  /* 0x0000001013137824 */ /* 0x000fe400078e0014 */
[----:B------:R-:W-:Y:S02]  /*14310*/  IMAD R15, R14, -0x2, R5 ;  /* 0xfffffffe0e0f7824 */ /* 0x000fe400078e0205 */
[----:B------:R-:W-:Y:S01]  /*14320*/  IMAD R19, R4, 0x40, R19 ;  /* 0x0000004004137824 */ /* 0x000fe200078e0213 */
[----:B------:R-:W-:Y:S01]  /*14330*/  LOP3.LUT R4, RZ, R9, RZ, 0x33, !PT ;  /* 0x00000009ff047212 */ /* 0x000fe200078e33ff */
[----:B------:R-:W-:Y:S02]  /*14340*/  IMAD R5, R10, -0x60, RZ ;  /* 0xffffffa00a057824 */ /* 0x000fe400078e02ff */
[C---:B------:R-:W-:Y:S02]  /*14350*/  IMAD.IADD R8, R15.reuse, 0x1, R8 ;  /* 0x000000010f087824 */ /* 0x040fe400078e0208 */
[----:B------:R-:W-:-:S02]  /*14360*/  IMAD.IADD R90, R15, 0x1, R4 ;  /* 0x000000010f5a7824 */ /* 0x000fc400078e0204 */
[----:B------:R-:W-:Y:S02]  /*14370*/  IMAD R21, R14, -0x2, R5 ;  /* 0xfffffffe0e157824 */ /* 0x000fe400078e0205 */
[----:B------:R-:W-:Y:S02]  /*14380*/  IMAD R15, R10, -0x60, R11 ;  /* 0xffffffa00a0f7824 */ /* 0x000fe400078e020b */
[--C-:B------:R-:W-:Y:S02]  /*14390*/  IMAD.IADD R5, R8, 0x1, R19.reuse ;  /* 0x0000000108057824 */ /* 0x100fe400078e0213 */
[----:B------:R-:W-:Y:S01]  /*143a0*/  IMAD.IADD R4, R90, 0x1, R19 ;  /* 0x000000015a047824 */ /* 0x000fe200078e0213 */
[----:B------:R-:W-:Y:S06]  /*143b0*/  @!P0 BRA `(.L_x_8793) ;  /* 0x0000000000648947 */ /* 0x000fec0003800000 */
        /* <DEDUP_REMOVED lines=12> */
.L_x_8797:
[----:B------:R-:W-:Y:S05]  /*14480*/  BSYNC B2 ;  /* 0x0000000000027941 */ /* 0x000fea0003800000 */
.L_x_8796:
[----:B------:R-:W-:Y:S01]  /*14490*/  LOP3.LUT R9, RZ, R9, RZ, 0x33, !PT ;  /* 0x00000009ff097212 */ /* 0x000fe200078e33ff */
[----:B------:R-:W-:Y:S06]  /*144a0*/  BRA `(.L_x_8798) ;  /* 0x0000000000187947 */ /* 0x000fec0003800000 */
.L_x_8795:
[----:B------:R-:W-:-:S13]  /*144b0*/  ISETP.NE.AND P0, PT, R12, 0x1, PT ;  /* 0x000000010c00780c */ /* 0x000fda0003f05270 */
[----:B------:R-:W-:Y:S05]  /*144c0*/  @!P0 BRA `(.L_x_8798) ;  /* 0x0000000000108947 */ /* 0x000fea0003800000 */
[----:B------:R-:W2:Y:S04]  /*144d0*/  LDL R6, [R13+0x1c] ;  /* 0x00001c000d067983 */ /* 0x000ea80000100800 */
[----:B------:R-:W3:Y:S01]  /*144e0*/  LDL R14, [R13+0x20] ;  /* 0x000020000d0e7983 */ /* 0x000ee20000100800 */
[----:B--2---:R-:W-:-:S05]  /*144f0*/  IMAD.HI.U32 R9, R9, R6, RZ ;  /* 0x0000000609097227 */ /* 0x004fca00078e00ff */
[----:B---3--:R-:W-:-:S07]  /*14500*/  SHF.R.U32.HI R9, RZ, R14, R9 ;  /* 0x0000000eff097219 */ /* 0x008fce0000011609 */
.L_x_8798:
[----:B------:R-:W-:Y:S05]  /*14510*/  BSYNC B1 ;  /* 0x0000000000017941 */ /* 0x000fea0003800000 */
.L_x_8794:
[----:B------:R-:W-:-:S05]  /*14520*/  IMAD R9, R12, R9, R21 ;  /* 0x000000090c097224 */ /* 0x000fca00078e0215 */
[----:B------:R-:W-:Y:S02]  /*14530*/  VIMNMX R4, R4, R9, !PT ;  /* 0x0000000904047248 */ /* 0x000fe40007fe0100 */
[----:B------:R-:W-:-:S07]  /*14540*/  VIADDMNMX R5, R9, R12, R5, PT ;  /* 0x0000000c09057246 */ /* 0x000fce0003800105 */
.L_x_8793:
[----:B------:R-:W-:Y:S05]  /*14550*/  BSYNC B0 ;  /* 0x0000000000007941 */ /* 0x000fea0003800000 */
.L_x_8792:
[----:B------:R-:W-:Y:S01]  /*14560*/  ISETP.GE.AND P0, PT, R15, 0x2, PT ;  /* 0x000000020f00780c */ /* 0x000fe20003f06270 */
[----:B------:R-:W-:Y:S01]  /*14570*/  VIADD R19, R19, 0x8 ;  /* 0x0000000813137836 */ /* 0x000fe20000000000 */
[C---:B------:R-:W-:Y:S01]  /*14580*/  ISETP.GE.AND P4, PT, R15.reuse, 0xa, PT ;  /* 0x0000000a0f00780c */ /* 0x040fe20003f86270 */
[----:B------:R-:W-:Y:S01]  /*14590*/  BSSY B0, `(.L_x_8799) ;  /* 0x000008e000007945 */ /* 0x000fe20003800000 */
[----:B------:R-:W-:Y:S01]  /*145a0*/  ISETP.GT.AND P2, PT, R4, 0x1, !P0 ;  /* 0x000000010400780c */ /* 0x000fe20004744270 */
[----:B------:R-:W-:Y:S01]  /*145b0*/  IMAD.IADD R6, R90, 0x1, R19 ;  /* 0x000000015a067824 */ /* 0x000fe200078e0213 */
        /* <DEDUP_REMOVED lines=110> */
[----:B------:R-:W-:-:S03]  /*14ca0*/  IMAD.IADD R5, R8, 0x1, R19 ;  /* 0x0000000108057824 */ /* 0x000fc600078e0213 */
        /* <DEDUP_REMOVED lines=15> */
.L_x_8804:
[----:B------:R-:W-:Y:S05]  /*14da0*/  BSYNC B2 ;  /* 0x0000000000027941 */ /* 0x000fea0003800000 */
.L_x_8803:
[----:B------:R-:W-:Y:S01]  /*14db0*/  LOP3.LUT R7, RZ, R7, RZ, 0x33, !PT ;  /* 0x00000007ff077212 */ /* 0x000fe200078e33ff */
[----:B------:R-:W-:Y:S06]  /*14dc0*/  BRA `(.L_x_8805) ;  /* 0x0000000000187947 */ /* 0x000fec0003800000 */
.L_x_8802:
[----:B------:R-:W-:-:S13]  /*14dd0*/  ISETP.NE.AND P6, PT, R12, 0x1, PT ;  /* 0x000000010c00780c */ /* 0x000fda0003fc5270 */
[----:B------:R-:W-:Y:S05]  /*14de0*/  @!P6 BRA `(.L_x_8805) ;  /* 0x000000000010e947 */ /* 0x000fea0003800000 */
[----:B------:R-:W2:Y:S04]  /*14df0*/  LDL R4, [R13+0x1c] ;  /* 0x00001c000d047983 */ /* 0x000ea80000100800 */
[----:B------:R-:W3:Y:S01]  /*14e00*/  LDL R8, [R13+0x20] ;  /* 0x000020000d087983 */ /* 0x000ee20000100800 */
[----:B--2---:R-:W-:-:S05]  /*14e10*/  IMAD.HI.U32 R7, R7, R4, RZ ;  /* 0x0000000407077227 */ /* 0x004fca00078e00ff */
[----:B---3--:R-:W-:-:S07]  /*14e20*/  SHF.R.U32.HI R7, RZ, R8, R7 ;  /* 0x00000008ff077219 */ /* 0x008fce0000011607 */
.L_x_8805:
[----:B------:R-:W-:Y:S05]  /*14e30*/  BSYNC B1 ;  /* 0x0000000000017941 */ /* 0x000fea0003800000 */
.L_x_8801:
[----:B------:R-:W-:-:S05]  /*14e40*/  IMAD R7, R12, R7, R21 ;  /* 0x000000070c077224 */ /* 0x000fca00078e0215 */
[----:B------:R-:W-:Y:S02]  /*14e50*/  VIADDMNMX R5, R7, R12, R5, PT ;  /* 0x0000000c07057246 */ /* 0x000fe40003800105 */
[----:B------:R-:W-:-:S07]  /*14e60*/  VIMNMX R6, R6, R7, !PT ;  /* 0x0000000706067248 */ /* 0x000fce0007fe0100 */
.L_x_8800:
[----:B------:R-:W-:Y:S05]  /*14e70*/  BSYNC B0 ;  /* 0x0000000000007941 */ /* 0x000fea0003800000 */
.L_x_8799:
[C---:B------:R-:W-:Y:S02]  /*14e80*/  ISETP.GT.AND P0, PT, R6.reuse, 0x1, !P0 ;  /* 0x000000010600780c */ /* 0x040fe40004704270 */
        /* <DEDUP_REMOVED lines=12> */
[----:B------:R-:W2:Y:S02]  /*14f50*/  LDL.64 R24, [R1+0x430] ;  /* 0x0004300001187983 */ /* 0x000ea40000100a00 */
        /* <DEDUP_REMOVED lines=11> */
[----:B------:R-:W-:Y:S02]  /*15010*/  ISETP.GT.AND P0, PT, R6, 0x19, !P6 ;  /* 0x000000190600780c */ /* 0x000fe40007704270 */
[----:B------:R-:W-:Y:S02]  /*15020*/  ISETP.NE.AND P6, PT, R9, RZ, PT ;  /* 0x000000ff0900720c */ /* 0x000fe40003fc5270 */
        /* <DEDUP_REMOVED lines=42> */
[C---:B------:R-:W-:Y:S02]  /*152d0*/  ISETP.GT.AND P0, PT, R6.reuse, RZ, !P6 ;  /* 0x000000ff0600720c */ /* 0x040fe40007704270 */
[C---:B------:R-:W-:Y:S02]  /*152e0*/  ISETP.GT.AND P2, PT, R6.reuse, 0x49, !P2 ;  /* 0x000000490600780c */ /* 0x040fe40005744270 */
[----:B------:R-:W-:Y:S02]  /*152f0*/  ISETP.LT.OR P0, PT, R5, 0x1, P0 ;  /* 0x000000010500780c */ /* 0x000fe40000701670 */
[----:B------:R-:W-:Y:S02]  /*15300*/  ISETP.GT.AND P3, PT, R6, 0x50, !P3 ;  /* 0x000000500600780c */ /* 0x000fe40005f64270 */
[----:B------:R-:W-:-:S02]  /*15310*/  FSEL R21, R26, -INF , !P0 ;  /* 0xff8000001a157808 */ /* 0x000fc40004000000 */
[----:B--2---:R-:W-:Y:S01]  /*15320*/  FMNMX.FTZ R4, R92, R24, !PT ;  /* 0x000000185c047209 */ /* 0x004fe20007810000 */
[----:B------:R-:W2:Y:S01]  /*15330*/  LDL R26, [R1+0x450] ;  /* 0x00045000011a7983 */ /* 0x000ea20000100800 */
[----:B------:R-:W-:Y:S02]  /*15340*/  ISETP.GT.AND P4, PT, R6, 0x51, !P4 ;  /* 0x000000510600780c */ /* 0x000fe40006784270 */
[----:B------:R-:W-:Y:S02]  /*15350*/  FMNMX.FTZ R4, R152, R4, !PT ;  /* 0x0000000498047209 */ /* 0x000fe40007810000 */
[----:B------:R-:W-:Y:S02]  /*15360*/  ISETP.NE.AND P6, PT, R15, RZ, PT ;  /* 0x000000ff0f00720c */ /* 0x000fe40003fc5270 */
        /* <DEDUP_REMOVED lines=37> */
[----:B------:R-:W-:Y:S02]  /*155c0*/  FMNMX.FTZ R4, R54, R7, !PT ;  /* 0x0000000736047209 */ /* 0x000fe40007810000 */
[----:B------:R-:W-:Y:S02]  /*155d0*/  ISETP.GT.AND P0, PT, R6, 0x48, !P1 ;  /* 0x000000480600780c */ /* 0x000fe40004f04270 */
[----:B------:R-:W-:Y:S02]  /*155e0*/  FMNMX.FTZ R7, R55, R4, !PT ;  /* 0x0000000437077209 */ /* 0x000fe40007810000 */
[C---:B------:R-:W-:Y:S02]  /*155f0*/  ISETP.LT.OR P0, PT, R5.reuse, 0x49, P0 ;  /* 0x000000490500780c */ /* 0x040fe40000701670 */
[----:B------:R-:W-:Y:S02]  /*15600*/  FMNMX.FTZ R4, R58, R7, !PT ;  /* 0x000000073a047209 */ /* 0x000fe40007810000 */
[----:B------:R-:W-:-:S02]  /*15610*/  ISETP.LT.OR P2, PT, R5, 0x4a, P2 ;  /* 0x0000004a0500780c */ /* 0x000fc40001741670 */
[----:B-1----:R-:W-:Y:S02]  /*15620*/  FMNMX.FTZ R11, R8, R9, !PT ;  /* 0x00000009080b7209 */ /* 0x002fe40007810000 */
[----:B------:R-:W-:Y:S02]  /*15630*/  FSEL R29, R62, -INF , !P0 ;  /* 0xff8000003e1d7808 */ /* 0x000fe40004000000 */
[----:B------:R-:W-:Y:S01]  /*15640*/  FMNMX.FTZ R4, R59, R4, !PT ;  /* 0x000000043b047209 */ /* 0x000fe20007810000 */
[----:B------:R-:W1:Y:S01]  /*15650*/  SHFL.BFLY PT, R12, R11, 0x1, 0x1f ;  /* 0x0c201f000b0c7f89 */ /* 0x000e6200000e0000 */
[----:B------:R-:W-:Y:S02]  /*15660*/  ISETP.LT.OR P3, PT, R5, 0x51, P3 ;  /* 0x000000510500780c */ /* 0x000fe40001f61670 */
[----:B------:R-:W-:Y:S02]  /*15670*/  FSEL R63, R63, -INF , !P2 ;  /* 0xff8000003f3f7808 */ /* 0x000fe40005000000 */
[----:B------:R-:W-:-:S02]  /*15680*/  FMNMX.FTZ R4, R29, R4, !PT ;  /* 0x000000041d047209 */ /* 0x000fc40007810000 */
[----:B------:R-:W-:Y:S02]  /*15690*/  ISETP.GT.AND P5, PT, R6, 0x58, !P5 ;  /* 0x000000580600780c */ /* 0x000fe40006fa4270 */
[----:B------:R-:W-:Y:S02]  /*156a0*/  ISETP.LT.OR P4, PT, R5, 0x52, P4 ;  /* 0x000000520500780c */ /* 0x000fe40002781670 */
[----:B------:R-:W-:Y:S02]  /*156b0*/  FSEL R66, R66, -INF , !P3 ;  /* 0xff80000042427808 */ /* 0x000fe40005800000 */
[----:B------:R-:W-:Y:S02]  /*156c0*/  FMNMX.FTZ R7, R63, R4, !PT ;  /* 0x000000043f077209 */ /* 0x000fe40007810000 */
[----:B------:R-:W-:Y:S02]  /*156d0*/  ISETP.GT.AND P0, PT, R6, 0x59, !P6 ;  /* 0x000000590600780c */ /* 0x000fe40007704270 */
[----:B------:R-:W-:-:S02]  /*156e0*/  ISETP.LT.OR P5, PT, R5, 0x59, P5 ;  /* 0x000000590500780c */ /* 0x000fc40002fa1670 */
[----:B------:R-:W-:Y:S02]  /*156f0*/  FSEL R67, R67, -INF , !P4 ;  /* 0xff80000043437808 */ /* 0x000fe40006000000 */
[----:B------:R-:W-:Y:S02]  /*15700*/  FMNMX.FTZ R4, R66, R7, !PT ;  /* 0x0000000742047209 */ /* 0x000fe40007810000 */
[----:B------:R-:W-:Y:S01]  /*15710*/  ISETP.LT.OR P0, PT, R5, 0x5a, P0 ;  /* 0x0000005a0500780c */ /* 0x000fe20000701670 */
[----:B------:R-:W3:Y:S01]  /*15720*/  LDL.64 R6, [R1+0x440] ;  /* 0x0004400001067983 */ /* 0x000ee20000100a00 */
[----:B------:R-:W-:Y:S02]  /*15730*/  FSEL R70, R70, -INF , !P5 ;  /* 0xff80000046467808 */ /* 0x000fe40006800000 */
[----:B------:R-:W-:Y:S02]  /*15740*/  FMNMX.FTZ R5, R67, R4, !PT ;  /* 0x0000000443057209 */ /* 0x000fe40007810000 */
[----:B------:R-:W-:-:S02]  /*15750*/  FSEL R71, R71, -INF , !P0 ;  /* 0xff80000047477808 */ /* 0x000fc40004000000 */
[----:B------:R-:W-:-:S04]  /*15760*/  FMNMX.FTZ R4, R70, R5, !PT ;  /* 0x0000000546047209 */ /* 0x000fc80007810000 */
[----:B------:R-:W-:Y:S02]  /*15770*/  FMNMX.FTZ R9, R71, R4, !PT ;  /* 0x0000000447097209 */ /* 0x000fe40007810000 */
[----:B-1----:R-:W-:-:S03]  /*15780*/  FMNMX.FTZ R4, R11, R12, !PT ;  /* 0x0000000c0b047209 */ /* 0x002fc60007810000 */
[----:B------:R-:W-:Y:S04]  /*15790*/  STL.64 [R1+0x430], R8 ;  /* 0x0004300801007387 */ /* 0x000fe80000100a00 */
[----:B------:R-:W4:Y:S04]  /*157a0*/  LDL R12, [R1+0x434] ;  /* 0x00043400010c7983 */ /* 0x000f280000100800 */
[----:B------:R1:W-:Y:S04]  /*157b0*/  STL [R1+0x430], R4 ;  /* 0x0004300401007387 */ /* 0x0003e80000100800 */
[----:B------:R-:W2:Y:S04]  /*157c0*/  LDL R13, [R1+0x430] ;  /* 0x00043000010d7983 */ /* 0x000ea80000100800 */
[----:B----4-:R-:W4:Y:S01]  /*157d0*/  SHFL.BFLY PT, R9, R12, 0x2, 0x1f ;  /* 0x0c401f000c097f89 */ /* 0x010f2200000e0000 */
[----:B--2---:R-:W-:Y:S01]  /*157e0*/  FMUL.FTZ R5, R26, R13 ;  /* 0x0000000d1a057220 */ /* 0x004fe20000410000 */
[----:B------:R-:W-:-:S04]  /*157f0*/  FSETP.NEU.FTZ.AND P0, PT, R13, -INF , PT ;  /* 0xff8000000d00780b */ /* 0x000fc80003f1d000 */
[----:B------:R-:W-:-:S05]  /*15800*/  FSEL R11, R5, RZ, P0 ;  /* 0x000000ff050b7208 */ /* 0x000fca0000000000 */
[----:B-1----:R-:W-:Y:S01]  /*15810*/  FFMA.FTZ R4, R86, R26, -R11 ;  /* 0x0000001a56047223 */ /* 0x002fe2000001080b */
[----:B----4-:R-:W-:-:S03]  /*15820*/  FMNMX.FTZ R9, R9, R12, !PT ;  /* 0x0000000c09097209 */ /* 0x010fc60007810000 */
[----:B------:R1:W-:Y:S02]  /*15830*/  MUFU.EX2 R153, R4 ;  /* 0x0000000400997308 */ /* 0x0003e40000000800 */
[----:B-1----:R-:W1:Y:S01]  /*15840*/  SHFL.BFLY PT, R4, R9, 0x1, 0x1f ;  /* 0x0c201f0009047f89 */ /* 0x002e6200000e0000 */
[----:B------:R-:W-:Y:S01]  /*15850*/  FSEL R13, R13, RZ, P0 ;  /* 0x000000ff0d0d7208 */ /* 0x000fe20000000000 */
[----:B------:R-:W-:-:S04]  /*15860*/  FFMA.FTZ R5, R92, R26, -R11 ;  /* 0x0000001a5c057223 */ /* 0x000fc8000001080b */
[----:B------:R-:W-:Y:S01]  /*15870*/  FADD.FTZ R13, R24, -R13 ;  /* 0x8000000d180d7221 */ /* 0x000fe20000010000 */
[----:B-1----:R-:W-:-:S04]  /*15880*/  FMNMX.FTZ R4, R9, R4, !PT ;  /* 0x0000000409047209 */ /* 0x002fc80007810000 */
[C---:B------:R-:W-:Y:S01]  /*15890*/  FSETP.NEU.FTZ.AND P0, PT, R4.reuse, -INF , PT ;  /* 0xff8000000400780b */ /* 0x040fe20003f1d000 */
[----:B------:R-:W-:-:S05]  /*158a0*/  FMUL.FTZ R8, R4, R26 ;  /* 0x0000001a04087220 */ /* 0x000fca0000410000 */
[----:B------:R-:W-:Y:S02]  /*158b0*/  FSEL R9, R8, RZ, P0 ;  /* 0x000000ff08097208 */ /* 0x000fe40000000000 */
[----:B------:R-:W-:Y:S01]  /*158c0*/  FSEL R8, R4, RZ, P0 ;  /* 0x000000ff04087208 */ /* 0x000fe20000000000 */
[-C--:B------:R-:W-:Y:S02]  /*158d0*/  FMUL.FTZ R13, R13, R26.reuse ;  /* 0x0000001a0d0d7220 */ /* 0x080fe40000410000 */
[-C--:B------:R-:W-:Y:S02]  /*158e0*/  FFMA.FTZ R206, R21, R26.reuse, -R9 ;  /* 0x0000001a15ce7223 */ /* 0x080fe40000010809 */
[----:B------:R-:W-:Y:S01]  /*158f0*/  FADD.FTZ R25, R25, -R8 ;  /* 0x8000000819197221 */ /* 0x000fe20000010000 */
[-CC-:B------:R-:W-:Y:S01]  /*15900*/  FFMA.FTZ R152, R152, R26.reuse, -R11.reuse ;  /* 0x0000001a98987223 */ /* 0x180fe2000001080b */
[-C--:B------:R-:W-:Y:S02]  /*15910*/  FFMA.FTZ R19, R28, R26.reuse, -R11 ;  /* 0x0000001a1c137223 */ /* 0x080fe4000001080b */
[----:B------:R-:W-:Y:S01]  /*15920*/  FMUL.FTZ R25, R26, R25 ;  /* 0x000000191a197220 */ /* 0x000fe20000410000 */
[-CC-:B------:R-:W-:Y:S01]  /*15930*/  FFMA.FTZ R205, R27, R26.reuse, -R9.reuse ;  /* 0x0000001a1bcd7223 */ /* 0x180fe20000010809 */
[----:B------:R-:W-:Y:S01]  /*15940*/  MUFU.EX2 R5, R5 ;  /* 0x0000000500057308 */ /* 0x000fe20000000800 */
[-C--:B------:R-:W-:Y:S01]  /*15950*/  FFMA.FTZ R155, R30, R26.reuse, -R9 ;  /* 0x0000001a1e9b7223 */ /* 0x080fe20000010809 */
[----:B------:R-:W-:-:S06]  /*15960*/  FFMA.FTZ R154, R154, R26, -R11 ;  /* 0x0000001a9a9a7223 */ /* 0x000fcc000001080b */
[----:B------:R-:W3:Y:S01]  /*15970*/  MUFU.EX2 R28, R13 ;  /* 0x0000000d001c7308 */ /* 0x000ee20000000800 */
[----:B------:R-:W-:-:S07]  /*15980*/  FFMA.FTZ R202, R31, R26, -R9 ;  /* 0x0000001a1fca7223 */ /* 0x000fce0000010809 */
[----:B------:R-:W-:Y:S08]  /*15990*/  MUFU.EX2 R206, R206 ;  /* 0x000000ce00ce7308 */ /* 0x000ff00000000800 */
[----:B------:R-:W1:Y:S01]  /*159a0*/  MUFU.EX2 R30, R25 ;  /* 0x00000019001e7308 */ /* 0x000e620000000800 */
[----:B------:R-:W-:-:S07]  /*159b0*/  FFMA.FTZ R196, R84, R26, -R11 ;  /* 0x0000001a54c47223 */ /* 0x000fce000001080b */
[----:B------:R-:W2:Y:S01]  /*159c0*/  MUFU.EX2 R152, R152 ;  /* 0x0000009800987308 */ /* 0x000ea20000000800 */
[----:B------:R-:W-:-:S07]  /*159d0*/  FFMA.FTZ R191, R34, R26, -R9 ;  /* 0x0000001a22bf7223 */ /* 0x000fce0000010809 */
[----:B------:R-:W4:Y:S01]  /*159e0*/  MUFU.EX2 R205, R205 ;  /* 0x000000cd00cd7308 */ /* 0x000f220000000800 */
[-CC-:B------:R-:W-:Y:S01]  /*159f0*/  FFMA.FTZ R193, R82, R26.reuse, -R11.reuse ;  /* 0x0000001a52c17223 */ /* 0x180fe2000001080b */
[----:B------:R-:W-:-:S06]  /*15a00*/  FFMA.FTZ R160, R20, R26, -R11 ;  /* 0x0000001a14a07223 */ /* 0x000fcc000001080b */
[----:B------:R-:W5:Y:S01]  /*15a10*/  MUFU.EX2 R154, R154 ;  /* 0x0000009a009a7308 */ /* 0x000f620000000800 */
[-C--:B------:R-:W-:Y:S01]  /*15a20*/  FFMA.FTZ R20, R14, R26.reuse, -R11 ;  /* 0x0000001a0e147223 */ /* 0x080fe2000001080b */
[----:B------:R-:W-:-:S06]  /*15a30*/  FFMA.FTZ R192, R35, R26, -R9 ;  /* 0x0000001a23c07223 */ /* 0x000fcc0000010809 */
[----:B------:R-:W5:Y:S01]  /*15a40*/  MUFU.EX2 R155, R155 ;  /* 0x0000009b009b7308 */ /* 0x000f620000000800 */
[-CC-:B------:R-:W-:Y:S01]  /*15a50*/  FFMA.FTZ R187, R80, R26.reuse, -R11.reuse ;  /* 0x0000001a50bb7223 */ /* 0x180fe2000001080b */
[-CC-:B------:R-:W-:Y:S01]  /*15a60*/  FFMA.FTZ R190, R78, R26.reuse, -R11.reuse ;  /* 0x0000001a4ebe7223 */ /* 0x180fe2000001080b */
[-CC-:B------:R-:W-:Y:S01]  /*15a70*/  FFMA.FTZ R183, R76, R26.reuse, -R11.reuse ;  /* 0x0000001a4cb77223 */ /* 0x180fe2000001080b */
[-CC-:B------:R-:W-:Y:S01]  /*15a80*/  FFMA.FTZ R184, R74, R26.reuse, -R11.reuse ;  /* 0x0000001a4ab87223 */ /* 0x180fe2000001080b */
[----:B------:R-:W-:-:S03]  /*15a90*/  FFMA.FTZ R180, R72, R26, -R11 ;  /* 0x0000001a48b47223 */ /* 0x000fc6000001080b */
[----:B------:R-:W5:Y:S01]  /*15aa0*/  MUFU.EX2 R202, R202 ;  /* 0x000000ca00ca7308 */ /* 0x000f620000000800 */
        /* <DEDUP_REMOVED lines=8> */
[-CC-:B------:R-:W-:Y:S01]  /*15b30*/  FFMA.FTZ R159, R60, R26.reuse, -R11.reuse ;  /* 0x0000001a3c9f7223 */ /* 0x180fe2000001080b */
[-CC-:B------:R-:W-:Y:S01]  /*15b40*/  FFMA.FTZ R15, R64, R26.reuse, -R11.reuse ;  /* 0x0000001a400f7223 */ /* 0x180fe2000001080b */
[----:B------:R-:W-:Y:S01]  /*15b50*/  FFMA.FTZ R14, R68, R26, -R11 ;  /* 0x0000001a440e7223 */ /* 0x000fe2000001080b */
[----:B---3--:R-:W-:Y:S01]  /*15b60*/  FFMA.FTZ R11, R28, R6, R5 ;  /* 0x000000061c0b7223 */ /* 0x008fe20000010005 */
[----:B-1----:R-:W-:Y:S01]  /*15b70*/  FFMA.FTZ R6, R7, R30, R206 ;  /* 0x0000001e07067223 */ /* 0x002fe200000100ce */
[----:B------:R-:W-:-:S02]  /*15b80*/  FFMA.FTZ R185, R38, R26, -R9 ;  /* 0x0000001a26b97223 */ /* 0x000fc40000010809 */
[----:B------:R-:W1:Y:S01]  /*15b90*/  MUFU.EX2 R191, R191 ;  /* 0x000000bf00bf7308 */ /* 0x000e620000000800 */
[----:B--2---:R-:W-:Y:S01]  /*15ba0*/  FADD.FTZ R11, R152, R11 ;  /* 0x0000000b980b7221 */ /* 0x004fe20000010000 */
[----:B----4-:R-:W-:Y:S01]  /*15bb0*/  FADD.FTZ R6, R205, R6 ;  /* 0x00000006cd067221 */ /* 0x010fe20000010000 */
[----:B------:R-:W-:-:S05]  /*15bc0*/  FFMA.FTZ R186, R39, R26, -R9 ;  /* 0x0000001a27ba7223 */ /* 0x000fca0000010809 */
[----:B------:R-:W2:Y:S01]  /*15bd0*/  MUFU.EX2 R193, R193 ;  /* 0x000000c100c17308 */ /* 0x000ea20000000800 */
[----:B-----5:R-:W-:Y:S01]  /*15be0*/  FADD.FTZ R8, R154, R11 ;  /* 0x0000000b9a087221 */ /* 0x020fe20000010000 */
[----:B------:R-:W-:-:S06]  /*15bf0*/  FADD.FTZ R7, R155, R6 ;  /* 0x000000069b077221 */ /* 0x000fcc0000010000 */
[----:B------:R-:W3:Y:S01]  /*15c00*/  MUFU.EX2 R192, R192 ;  /* 0x000000c000c07308 */ /* 0x000ee20000000800 */
[----:B------:R-:W-:Y:S01]  /*15c10*/  FFMA.FTZ R181, R42, R26, -R9 ;  /* 0x0000001a2ab57223 */ /* 0x000fe20000010809 */
[----:B------:R-:W-:-:S06]  /*15c20*/  FADD.FTZ R11, R153, R8 ;  /* 0x00000008990b7221 */ /* 0x000fcc0000010000 */
[----:B------:R-:W4:Y:S01]  /*15c30*/  MUFU.EX2 R187, R187 ;  /* 0x000000bb00bb7308 */ /* 0x000f220000000800 */
[----:B------:R-:W-:Y:S01]  /*15c40*/  FADD.FTZ R6, R202, R7 ;  /* 0x00000007ca067221 */ /* 0x000fe20000010000 */
[----:B------:R-:W-:-:S06]  /*15c50*/  FFMA.FTZ R182, R43, R26, -R9 ;  /* 0x0000001a2bb67223 */ /* 0x000fcc0000010809 */
[----:B------:R-:W5:Y:S01]  /*15c60*/  MUFU.EX2 R185, R185 ;  /* 0x000000b900b97308 */ /* 0x000f620000000800 */
[----:B------:R-:W-:Y:S01]  /*15c70*/  FADD.FTZ R8, R196, R11 ;  /* 0x0000000bc4087221 */ /* 0x000fe20000010000 */
[----:B-1----:R-:W-:-:S06]  /*15c80*/  FADD.FTZ R7, R191, R6 ;  /* 0x00000006bf077221 */ /* 0x002fcc0000010000 */
[----:B------:R-:W1:Y:S01]  /*15c90*/  MUFU.EX2 R190, R190 ;  /* 0x000000be00be7308 */ /* 0x000e620000000800 */
[----:B------:R-:W-:-:S07]  /*15ca0*/  FFMA.FTZ R177, R46, R26, -R9 ;  /* 0x0000001a2eb17223 */ /* 0x000fce0000010809 */
[----:B------:R-:W1:Y:S01]  /*15cb0*/  MUFU.EX2 R186, R186 ;  /* 0x000000ba00ba7308 */ /* 0x000e620000000800 */
[----:B--2---:R-:W-:Y:S01]  /*15cc0*/  FADD.FTZ R8, R193, R8 ;  /* 0x00000008c1087221 */ /* 0x004fe20000010000 */
[----:B---3--:R-:W-:-:S06]  /*15cd0*/  FADD.FTZ R6, R192, R7 ;  /* 0x00000007c0067221 */ /* 0x008fcc0000010000 */
[----:B------:R-:W2:Y:S01]  /*15ce0*/  MUFU.EX2 R183, R183 ;  /* 0x000000b700b77308 */ /* 0x000ea20000000800 */
[----:B------:R-:W-:-:S07]  /*15cf0*/  FFMA.FTZ R178, R47, R26, -R9 ;  /* 0x0000001a2fb27223 */ /* 0x000fce0000010809 */
[----:B------:R-:W3:Y:S01]  /*15d00*/  MUFU.EX2 R181, R181 ;  /* 0x000000b500b57308 */ /* 0x000ee20000000800 */
[----:B----4-:R-:W-:Y:S01]  /*15d10*/  FADD.FTZ R7, R187, R8 ;  /* 0x00000008bb077221 */ /* 0x010fe20000010000 */
[----:B-----5:R-:W-:-:S06]  /*15d20*/  FADD.FTZ R11, R185, R6 ;  /* 0x00000006b90b7221 */ /* 0x020fcc0000010000 */
[----:B------:R-:W4:Y:S01]  /*15d30*/  MUFU.EX2 R184, R184 ;  /* 0x000000b800b87308 */ /* 0x000f220000000800 */
[----:B------:R-:W-:-:S07]  /*15d40*/  FFMA.FTZ R171, R50, R26, -R9 ;  /* 0x0000001a32ab7223 */ /* 0x000fce0000010809 */
[----:B------:R-:W5:Y:S01]  /*15d50*/  MUFU.EX2 R182, R182 ;  /* 0x000000b600b67308 */ /* 0x000f620000000800 */
[----:B-1----:R-:W-:Y:S01]  /*15d60*/  FADD.FTZ R6, R190, R7 ;  /* 0x00000007be067221 */ /* 0x002fe20000010000 */
[----:B------:R-:W-:-:S06]  /*15d70*/  FADD.FTZ R8, R186, R11 ;  /* 0x0000000bba087221 */ /* 0x000fcc0000010000 */
        /* <DEDUP_REMOVED lines=55> */
[----:B------:R-:W4:Y:S08]  /*160f0*/  MUFU.EX2 R20, R20 ;  /* 0x0000001400147308 */ /* 0x000f300000000800 */
[----:B------:R-:W5:Y:S01]  /*16100*/  MUFU.EX2 R158, R158 ;  /* 0x0000009e009e7308 */ /* 0x000f620000000800 */
[----:B-1----:R-:W-:Y:S01]  /*16110*/  FADD.FTZ R6, R160, R7 ;  /* 0x00000007a0067221 */ /* 0x002fe20000010000 */
[----:B------:R-:W-:-:S06]  /*16120*/  FADD.FTZ R8, R164, R9 ;  /* 0x00000009a4087221 */ /* 0x000fcc0000010000 */
[----:B------:R-:W1:Y:S08]  /*16130*/  MUFU.EX2 R14, R14 ;  /* 0x0000000e000e7308 */ /* 0x000e700000000800 */
[----:B------:R-:W1:Y:S01]  /*16140*/  MUFU.EX2 R21, R21 ;  /* 0x0000001500157308 */ /* 0x000e620000000800 */
[----:B--2---:R-:W-:Y:S01]  /*16150*/  FADD.FTZ R7, R15, R6 ;  /* 0x000000060f077221 */ /* 0x004fe20000010000 */
[----:B---3--:R-:W-:-:S06]  /*16160*/  FADD.FTZ R9, R157, R8 ;  /* 0x000000089d097221 */ /* 0x008fcc0000010000 */
[----:B------:R-:W2:Y:S08]  /*16170*/  MUFU.EX2 R19, R19 ;  /* 0x0000001300137308 */ /* 0x000eb00000000800 */
[----:B------:R-:W3:Y:S01]  /*16180*/  MUFU.EX2 R156, R156 ;  /* 0x0000009c009c7308 */ /* 0x000ee20000000800 */
[----:B----4-:R-:W-:Y:S01]  /*16190*/  FADD.FTZ R7, R20, R7 ;  /* 0x0000000714077221 */ /* 0x010fe20000010000 */
[----:B-----5:R-:W-:-:S03]  /*161a0*/  FADD.FTZ R6, R158, R9 ;  /* 0x000000099e067221 */ /* 0x020fc60000010000 */
[----:B-1----:R-:W-:Y:S01]  /*161b0*/  FADD.FTZ R8, R14, R7 ;  /* 0x000000070e087221 */ /* 0x002fe20000010000 */
[----:B------:R-:W-:-:S03]  /*161c0*/  FADD.FTZ R7, R21, R6 ;  /* 0x0000000615077221 */ /* 0x000fc60000010000 */
[----:B--2---:R-:W-:Y:S01]  /*161d0*/  FADD.FTZ R6, R19, R8 ;  /* 0x0000000813067221 */ /* 0x004fe20000010000 */
[----:B------:R1:W-:Y:S01]  /*161e0*/  STL [R1+0x434], R4 ;  /* 0x0004340401007387 */ /* 0x0003e20000100800 */
[----:B---3--:R-:W-:-:S05]  /*161f0*/  FADD.FTZ R7, R156, R7 ;  /* 0x000000079c077221 */ /* 0x008fca0000010000 */
[----:B------:R2:W-:Y:S04]  /*16200*/  STL.64 [R1+0x440], R6 ;  /* 0x0004400601007387 */ /* 0x0005e80000100a00 */
[----:B------:R-:W3:Y:S04]  /*16210*/  LD.E R27, desc[UR46][R22.64+0x41c] ;  /* 0x00041c2e161b7980 */ /* 0x000ee8000c101900 */
[----:B------:R-:W4:Y:S04]  /*16220*/  LD.E R8, desc[UR46][R22.64+0x220] ;  /* 0x0002202e16087980 */ /* 0x000f28000c101900 */
[----:B------:R-:W5:Y:S04]  /*16230*/  LD.E R9, desc[UR46][R22.64+0x224] ;  /* 0x0002242e16097980 */ /* 0x000f68000c101900 */
[----:B------:R-:W5:Y:S04]  /*16240*/  LD.E R11, desc[UR46][R22.64+0x230] ;  /* 0x0002302e160b7980 */ /* 0x000f68000c101900 */
[----:B------:R-:W5:Y:S04]  /*16250*/  LD.E R13, desc[UR46][R22.64+0x240] ;  /* 0x0002402e160d7980 */ /* 0x000f68000c101900 */
[----:B------:R-:W5:Y:S04]  /*16260*/  LD.E R25, desc[UR46][R22.64+0x250] ;  /* 0x0002502e16197980 */ /* 0x000f68000c101900 */
[----:B-1----:R-:W5:Y:S04]  /*16270*/  LD.E R4, desc[UR46][R22.64+0x254] ;  /* 0x0002542e16047980 */ /* 0x002f68000c101900 */
[----:B------:R-:W5:Y:S04]  /*16280*/  LD.E R122, desc[UR46][R22.64+0x274] ;  /* 0x0002742e167a7980 */ /* 0x000f68000c101900 */
        /* <DEDUP_REMOVED lines=122> */
[C---:B-----5:R-:W-:Y:S01]  /*16a30*/  FMUL.FTZ R9, R28.reuse, R9 ;  /* 0x000000091c097220 */ /* 0x060fe20000410000 */
[C---:B------:R-:W-:Y:S01]  /*16a40*/  FMUL.FTZ R11, R28.reuse, R11 ;  /* 0x0000000b1c0b7220 */ /* 0x040fe20000410000 */
[C---:B------:R-:W-:Y:S01]  /*16a50*/  FMUL.FTZ R13, R28.reuse, R13 ;  /* 0x0000000d1c0d7220 */ /* 0x040fe20000410000 */
[C---:B------:R-:W-:Y:S01]  /*16a60*/  FMUL.FTZ R25, R28.reuse, R25 ;  /* 0x000000191c197220 */ /* 0x040fe20000410000 */
[----:B------:R1:W-:Y:S04]  /*16a70*/  ST.E desc[UR46][R22.64+0x220], R27 ;  /* 0x0002201b16007985 */ /* 0x0003e8000c10192e */
[----:B------:R3:W-:Y:S04]  /*16a80*/  ST.E desc[UR46][R22.64+0x224], R9 ;  /* 0x0002240916007985 */ /* 0x0007e8000c10192e */
[----:B------:R4:W-:Y:S04]  /*16a90*/  ST.E desc[UR46][R22.64+0x230], R11 ;  /* 0x0002300b16007985 */ /* 0x0009e8000c10192e */
[----:B------:R5:W-:Y:S01]  /*16aa0*/  ST.E desc[UR46][R22.64+0x240], R13 ;  /* 0x0002400d16007985 */ /* 0x000be2000c10192e */
[C---:B-1----:R-:W-:Y:S01]  /*16ab0*/  FMUL.FTZ R27, R28.reuse, R4 ;  /* 0x000000041c1b7220 */ /* 0x042fe20000410000 */
[C---:B---3--:R-:W-:Y:S01]  /*16ac0*/  FMUL.FTZ R9, R28.reuse, R122 ;  /* 0x0000007a1c097220 */ /* 0x048fe20000410000 */
[C---:B----4-:R-:W-:Y:S01]  /*16ad0*/  FMUL.FTZ R11, R28.reuse, R124 ;  /* 0x0000007c1c0b7220 */ /* 0x050fe20000410000 */
[C---:B-----5:R-:W-:Y:S01]  /*16ae0*/  FMUL.FTZ R13, R28.reuse, R114 ;  /* 0x000000721c0d7220 */ /* 0x060fe20000410000 */
[----:B------:R1:W-:Y:S04]  /*16af0*/  ST.E desc[UR46][R22.64+0x250], R25 ;  /* 0x0002501916007985 */ /* 0x0003e8000c10192e */
[----:B------:R3:W-:Y:S04]  /*16b00*/  ST.E desc[UR46][R22.64+0x254], R27 ;  /* 0x0002541b16007985 */ /* 0x0007e8000c10192e */
[----:B------:R4:W-:Y:S04]  /*16b10*/  ST.E desc[UR46][R22.64+0x274], R9 ;  /* 0x0002740916007985 */ /* 0x0009e8000c10192e */
[----:B------:R5:W-:Y:S01]  /*16b20*/  ST.E desc[UR46][R22.64+0x280], R11 ;  /* 0x0002800b16007985 */ /* 0x000be2000c10192e */
[----:B-1----:R-:W-:-:S03]  /*16b30*/  FMUL.FTZ R25, R28, R108 ;  /* 0x0000006c1c197220 */ /* 0x002fc60000410000 */
[----:B------:R1:W-:Y:S01]  /*16b40*/  ST.E desc[UR46][R22.64+0x284], R13 ;  /* 0x0002840d16007985 */ /* 0x0003e2000c10192e */
[C---:B---3--:R-:W-:Y:S01]  /*16b50*/  FMUL.FTZ R27, R28.reuse, R100 ;  /* 0x000000641c1b7220 */ /* 0x048fe20000410000 */
[C---:B----4-:R-:W-:Y:S01]  /*16b60*/  FMUL.FTZ R9, R28.reuse, R98 ;  /* 0x000000621c097220 */ /* 0x050fe20000410000 */
[C---:B-----5:R-:W-:Y:S01]  /*16b70*/  FMUL.FTZ R11, R28.reuse, R90 ;  /* 0x0000005a1c0b7220 */ /* 0x060fe20000410000 */
[C---:B-1----:R-:W-:Y:S01]  /*16b80*/  FMUL.FTZ R13, R28.reuse, R96 ;  /* 0x000000601c0d7220 */ /* 0x042fe20000410000 */
        /* <DEDUP_REMOVED lines=20> */
[----:B------:R1:W-:Y:S01]  /*16cd0*/  ST.E desc[UR46][R22.64+0x340], R25 ;  /* 0x0003401916007985 */ /* 0x0003e2000c10192e */
        /* <DEDUP_REMOVED lines=27> */
[C---:B-1----:R-:W-:Y:S01]  /*16e90*/  FMUL.FTZ R25, R28.reuse, R48 ;  /* 0x000000301c197220 */ /* 0x042fe20000410000 */
[C---:B---3--:R-:W-:Y:S01]  /*16ea0*/  FMUL.FTZ R27, R28.reuse, R40 ;  /* 0x000000281c1b7220 */ /* 0x048fe20000410000 */
[C---:B------:R-:W-:Y:S01]  /*16eb0*/  FMUL.FTZ R46, R28.reuse, R46 ;  /* 0x0000002e1c2e7220 */ /* 0x040fe20000410000 */
[C---:B------:R-:W-:Y:S01]  /*16ec0*/  FMUL.FTZ R44, R28.reuse, R44 ;  /* 0x0000002c1c2c7220 */ /* 0x040fe20000410000 */
[C---:B------:R-:W-:Y:S01]  /*16ed0*/  FMUL.FTZ R42, R28.reuse, R42 ;  /* 0x0000002a1c2a7220 */ /* 0x040fe20000410000 */
[C---:B----4-:R-:W-:Y:S01]  /*16ee0*/  FMUL.FTZ R9, R28.reuse, R38 ;  /* 0x000000261c097220 */ /* 0x050fe20000410000 */
[C---:B--2---:R-:W-:Y:S01]  /*16ef0*/  FMUL.FTZ R11, R28.reuse, R6 ;  /* 0x000000061c0b7220 */ /* 0x044fe20000410000 */
[C---:B-----5:R-:W-:Y:S01]  /*16f00*/  FMUL.FTZ R13, R28.reuse, R36 ;  /* 0x000000241c0d7220 */ /* 0x060fe20000410000 */
        /* <DEDUP_REMOVED lines=171> */
[----:B------:R4:W-:Y:S04]  /*179c0*/  ST.E desc[UR46][R22.64+0x3f8], R35 ;  /* 0x0003f82316007985 */ /* 0x0009e8000c10192e */
[----:B------:R5:W-:Y:S04]  /*179d0*/  ST.E desc[UR46][R22.64+0x3fc], R7 ;  /* 0x0003fc0716007985 */ /* 0x000be8000c10192e */
[----:B------:R5:W-:Y:S04]  /*179e0*/  ST.E desc[UR46][R22.64+0x408], R33 ;  /* 0x0004082116007985 */ /* 0x000be8000c10192e */
[----:B------:R5:W-:Y:S04]  /*179f0*/  ST.E desc[UR46][R22.64+0x40c], R31 ;  /* 0x00040c1f16007985 */ /* 0x000be8000c10192e */
[----:B------:R5:W-:Y:S01]  /*17a00*/  ST.E desc[UR46][R22.64+0x418], R29 ;  /* 0x0004181d16007985 */ /* 0x000be2000c10192e */
[----:B------:R3:W-:Y:S06]  /*17a10*/  BAR.SYNC.DEFER_BLOCKING R208, 0x100 ;  /* 0x000400d00000751d */ /* 0x0007ec0000010000 */
[----:B-1----:R-:W5:Y:S04]  /*17a20*/  LD.E R11, desc[UR46][R22.64+0x220] ;  /* 0x0002202e160b7980 */ /* 0x002f68000c101900 */
[----:B--2---:R-:W2:Y:S04]  /*17a30*/  LD.E R13, desc[UR46][R22.64+0x224] ;  /* 0x0002242e160d7980 */ /* 0x004ea8000c101900 */
[----:B------:R-:W2:Y:S04]  /*17a40*/  LD.E R25, desc[UR46][R22.64+0x228] ;  /* 0x0002282e16197980 */ /* 0x000ea8000c101900 */
[----:B------:R-:W2:Y:S04]  /*17a50*/  LD.E R27, desc[UR46][R22.64+0x22c] ;  /* 0x00022c2e161b7980 */ /* 0x000ea8000c101900 */
[----:B---3--:R-:W3:Y:S04]  /*17a60*/  LD.E R37, desc[UR46][R22.64+0x230] ;  /* 0x0002302e16257980 */ /* 0x008ee8000c101900 */
[----:B----4-:R-:W4:Y:S04]  /*17a70*/  LD.E R35, desc[UR46][R22.64+0x234] ;  /* 0x0002342e16237980 */ /* 0x010f28000c101900 */
[----:B-----5:R-:W5:Y:S04]  /*17a80*/  LD.E R7, desc[UR46][R22.64+0x238] ;  /* 0x0002382e16077980 */ /* 0x020f68000c101900 */
        /* <DEDUP_REMOVED lines=122> */
[----:B------:R-:W-:Y:S04]  /*18230*/  ST.E desc[UR46][R22.64+0x220], R11 ;  /* 0x0002200b16007985 */ /* 0x000fe8000c10192e */
[----:B--2---:R-:W-:Y:S04]  /*18240*/  ST.E desc[UR46][R22.64+0x224], R13 ;  /* 0x0002240d16007985 */ /* 0x004fe8000c10192e */
[----:B------:R-:W-:Y:S04]  /*18250*/  ST.E desc[UR46][R22.64+0x228], R25 ;  /* 0x0002281916007985 */ /* 0x000fe8000c10192e */
[----:B------:R-:W-:Y:S04]  /*18260*/  ST.E desc[UR46][R22.64+0x22c], R27 ;  /* 0x00022c1b16007985 */ /* 0x000fe8000c10192e */
[----:B---3--:R-:W-:Y:S04]  /*18270*/  ST.E desc[UR46][R22.64+0x230], R37 ;  /* 0x0002302516007985 */ /* 0x008fe8000c10192e */
[----:B----4-:R-:W-:Y:S04]  /*18280*/  ST.E desc[UR46][R22.64+0x234], R35 ;  /* 0x0002342316007985 */ /* 0x010fe8000c10192e */
[----:B-----5:R-:W-:Y:S04]  /*18290*/  ST.E desc[UR46][R22.64+0x238], R7 ;  /* 0x0002380716007985 */ /* 0x020fe8000c10192e */
        /* <DEDUP_REMOVED lines=121> */
[----:B-1----:R-:W5:Y:S04]  /*18a30*/  LD.E.64 R6, desc[UR46][R22.64+0xa8] ;  /* 0x0000a82e16067980 */ /* 0x002f68000c101b00 */
[----:B------:R-:W5:Y:S04]  /*18a40*/  LDL R4, [R1+0x88] ;  /* 0x0000880001047983 */ /* 0x000f680000100800 */
[----:B--2---:R-:W2:Y:S04]  /*18a50*/  LD.E R24, desc[UR46][R22.64+0x220] ;  /* 0x0002202e16187980 */ /* 0x004ea8000c101900 */
[----:B------:R-:W2:Y:S04]  /*18a60*/  LD.E R25, desc[UR46][R22.64+0x224] ;  /* 0x0002242e16197980 */ /* 0x000ea8000c101900 */
[----:B---3--:R-:W2:Y:S04]  /*18a70*/  LD.E R26, desc[UR46][R22.64+0x228] ;  /* 0x0002282e161a7980 */ /* 0x008ea8000c101900 */
[----:B------:R-:W2:Y:S04]  /*18a80*/  LD.E R27, desc[UR46][R22.64+0x22c] ;  /* 0x00022c2e161b7980 */ /* 0x000ea8000c101900 */
[----:B----4-:R-:W2:Y:S04]  /*18a90*/  LD.E R28, desc[UR46][R22.64+0x230] ;  /* 0x0002302e161c7980 */ /* 0x010ea8000c101900 */
[----:B------:R-:W2:Y:S04]  /*18aa0*/  LD.E R29, desc[UR46][R22.64+0x234] ;  /* 0x0002342e161d7980 */ /* 0x000ea8000c101900 */
[----:B-----5:R-:W2:Y:S04]  /*18ab0*/  LD.E R30, desc[UR46][R22.64+0x238] ;  /* 0x0002382e161e7980 */ /* 0x020ea8000c101900 */
        /* <DEDUP_REMOVED lines=121> */
[----:B------:R-:W-:Y:S01]  /*19250*/  IMAD R6, R9, 0xc00, R6 ;  /* 0x00000c0009067824 */ /* 0x000fe200078e0206 */
[----:B------:R-:W-:-:S02]  /*19260*/  ISETP.NE.U32.AND P0, PT, R4, RZ, PT ;  /* 0x000000ff0400720c */ /* 0x000fc40003f05070 */
[----:B------:R-:W-:Y:S02]  /*19270*/  R2UR UR7, R7 ;  /* 0x00000000070772ca */ /* 0x000fe400000e0000 */
[----:B------:R-:W-:Y:S02]  /*19280*/  R2UR UR6, R6 ;  /* 0x00000000060672ca */ /* 0x000fe400000e0000 */
[----:B------:R-:W-:Y:S02]  /*19290*/  F2FP.BF16.F32.PACK_AB R154, R153, R154 ;  /* 0x0000009a999a723e */ /* 0x000fe400000010ff */
[----:B------:R-:W-:Y:S02]  /*192a0*/  F2FP.BF16.F32.PACK_AB R152, R152, R5 ;  /* 0x000000059898723e */ /* 0x000fe400000010ff */
[----:B------:R-:W-:Y:S02]  /*192b0*/  F2FP.BF16.F32.PACK_AB R153, R205, R206 ;  /* 0x000000cecd99723e */ /* 0x000fe400000010ff */
[----:B------:R-:W-:Y:S01]  /*192c0*/  F2FP.BF16.F32.PACK_AB R155, R202, R155 ;  /* 0x0000009bca9b723e */ /* 0x000fe200000010ff */
[----:B------:R-:W-:Y:S01]  /*192d0*/  VOTEU.ANY UP0, P0 ;  /* 0x00000000003f7886 */ /* 0x000fe20000000100 */
[----:B------:R-:W-:-:S02]  /*192e0*/  VIADD R4, R6, 0x80 ;  /* 0x0000008006047836 */ /* 0x000fc40000000000 */
[----:B------:R-:W-:Y:S01]  /*192f0*/  IMAD.MOV.U32 R5, RZ, RZ, R7 ;  /* 0x000000ffff057224 */ /* 0x000fe200078e0007 */
[----:B--2---:R-:W-:-:S06]  /*19300*/  WARPGROUP.ARRIVE ;  /* 0x00000000000079c5 */ /* 0x004fcc0000000000 */
[----:B------:R-:W-:Y:S01]  /*19310*/  HGMMA.64x256x16.F32.BF16 R24, R152, gdesc[UR4].tnspB, R24, UP0, gsb0 ;  /* 0x43e0000498187df0 */ /* 0x000fe2000b801818 */
[----:B------:R-:W-:Y:S02]  /*19320*/  R2UR UR6, R4 ;  /* 0x00000000040672ca */ /* 0x000fe400000e0000 */
[----:B------:R-:W-:Y:S01]  /*19330*/  R2UR UR7, R5 ;  /* 0x00000000050772ca */ /* 0x000fe200000e0000 */
[----:B------:R-:W-:Y:S02]  /*19340*/  VIADD R4, R6, 0x100 ;  /* 0x0000010006047836 */ /* 0x000fe40000000000 */
[----:B------:R-:W-:Y:S01]  /*19350*/  IMAD.MOV.U32 R5, RZ, RZ, R7 ;  /* 0x000000ffff057224 */ /* 0x000fe200078e0007 */
[----:B------:R-:W-:Y:S02]  /*19360*/  WARPGROUP.DEPBAR.LE gsb0, 0x0 ;  /* 0x00008000000079c5 */ /* 0x000fe40000010000 */
[----:B------:R-:W-:Y:S02]  /*19370*/  F2FP.BF16.F32.PACK_AB R152, R193, R196 ;  /* 0x000000c4c198723e */ /* 0x000fe400000010ff */
[----:B------:R-:W-:-:S02]  /*19380*/  F2FP.BF16.F32.PACK_AB R154, R190, R187 ;  /* 0x000000bbbe9a723e */ /* 0x000fc400000010ff */
        /* <DEDUP_REMOVED lines=135> */
[----:B------:R-:W-:Y:S02]  /*19c00*/  VIADD R4, R6, 0x180 ;  /* 0x0000018006047836 */ /* 0x000fe40000000000 */
[----:B------:R-:W-:Y:S01]  /*19c10*/  IMAD.MOV.U32 R5, RZ, RZ, R7 ;  /* 0x000000ffff057224 */ /* 0x000fe200078e0007 */
[----:B------:R-:W-:Y:S02]  /*19c20*/  WARPGROUP.DEPBAR.LE gsb0, 0x0 ;  /* 0x00008000000079c5 */ /* 0x000fe40000010000 */
[----:B------:R-:W-:-:S02]  /*19c30*/  F2FP.BF16.F32.PACK_AB R152, R184, R183 ;  /* 0x000000b7b898723e */ /* 0x000fc400000010ff */
        /* <DEDUP_REMOVED lines=276> */
[----:B------:R-:W-:Y:S01]  /*1ad80*/  VIADD R6, R6, 0x280 ;  /* 0x0000028006067836 */ /* 0x000fe20000000000 */
        /* <DEDUP_REMOVED lines=412> */
[----:B-1----:R-:W5:Y:S04]  /*1c750*/  LD.E R25, desc[UR46][R22.64+0x240] ;  /* 0x0002402e16197980 */ /* 0x002f68000c101900 */
[----:B--2---:R-:W2:Y:S04]  /*1c760*/  LD.E R27, desc[UR46][R22.64+0x244] ;  /* 0x0002442e161b7980 */ /* 0x004ea8000c101900 */
        /* <DEDUP_REMOVED lines=130> */
[----:B-----5:R1:W-:Y:S04]  /*1cf90*/  ST.E desc[UR46][R22.64+0x250], R33 ;  /* 0x0002502116007985 */ /* 0x0203e8000c10192e */
        /* <DEDUP_REMOVED lines=115> */
[----:B------:R-:W-:Y:S01]  /*1d6d0*/  LOP3.LUT P6, RZ, R212, 0x7f, RZ, 0xc0, !PT ;  /* 0x0000007fd4ff7812 */ /* 0x000fe200078cc0ff */
[----:B------:R-:W-:-:S12]  /*1d6e0*/  BSSY B0, `(.L_x_8806) ;  /* 0x0000008000007945 */ /* 0x000fd80003800000 */
[----:B-1----:R-:W-:Y:S05]  /*1d6f0*/  @P6 BRA `(.L_x_8807) ;  /* 0x0000000000186947 */ /* 0x002fea0003800000 */
[----:B------:R-:W2:Y:S04]  /*1d700*/  LDL.64 R4, [R1+0x68] ;  /* 0x0000680001047983 */ /* 0x000ea80000100a00 */
[----:B------:R-:W3:Y:S01]  /*1d710*/  LD.E R0, desc[UR46][R2.64] ;  /* 0x0000002e02007980 */ /* 0x000ee2000c101900 */
[----:B--2---:R-:W-:-:S05]  /*1d720*/  MOV R5, R4 ;  /* 0x0000000400057202 */ /* 0x004fca0000000f00 */
[----:B---3--:R-:W-:-:S05]  /*1d730*/  IMAD R0, R0, 0x8, R5 ;  /* 0x0000000800007824 */ /* 0x008fca00078e0205 */
[----:B------:R-:W-:-:S04]  /*1d740*/  PRMT R0, RZ, 0x654, R0 ;  /* 0x00000654ff007816 */ /* 0x000fc80000000000 */
[----:B------:R1:W-:Y:S03]  /*1d750*/  SYNCS.ARRIVE.TRANS64.RED.A1T0 RZ, [R0+URZ], RZ ;  /* 0x000000ff00ff79a7 */ /* 0x0003e6000810043f */
.L_x_8807:
[----:B------:R-:W-:Y:S05]  /*1d760*/  BSYNC B0 ;  /* 0x0000000000007941 */ /* 0x000fea0003800000 */
.L_x_8806:
[C---:B------:R-:W-:Y:S01]  /*1d770*/  ISETP.GT.AND P0, PT, R10.reuse, UR41, PT ;  /* 0x000000290a007c0c */ /* 0x040fe2000bf04270 */
[----:B------:R-:W-:-:S12]  /*1d780*/  VIADD R10, R10, 0xffffffff ;  /* 0xffffffff0a0a7836 */ /* 0x000fd80000000000 */
[----:B------:R-:W-:Y:S05]  /*1d790*/  @P0 BRA `(.L_x_8808) ;  /* 0xffffff5400300947 */ /* 0x000fea000383ffff */
.L_x_8777:
[----:B------:R-:W-:Y:S05]  /*1d7a0*/  WARPSYNC.ALL ;  /* 0x0000000000007948 */ /* 0x000fea0003800000 */
[----:B-1----:R-:W2:Y:S04]  /*1d7b0*/  LDL R5, [R1+0x440] ;  /* 0x0004400001057983 */ /* 0x002ea80000100800 */
[----:B------:R-:W3:Y:S04]  /*1d7c0*/  LDL R6, [R1+0x444] ;  /* 0x0004440001067983 */ /* 0x000ee80000100800 */
[----:B------:R-:W4:Y:S04]  /*1d7d0*/  LDL R132, [R1+0x210] ;  /* 0x0002100001847983 */ /* 0x000f280000100800 */
[----:B------:R-:W5:Y:S04]  /*1d7e0*/  LDL.64 R12, [R1+0x388] ;  /* 0x00038800010c7983 */ /* 0x000f680000100a00 */
        /* <DEDUP_REMOVED lines=60> */
[----:B------:R-:W5:Y:S04]  /*1dbb0*/  LDL R133, [R1+0x218] ;  /* 0x0002180001857983 */ /* 0x000f680000100800 */
[----:B--2---:R-:W1:Y:S02]  /*1dbc0*/  SHFL.BFLY PT, R0, R5, 0x2, 0x1f ;  /* 0x0c401f0005007f89 */ /* 0x004e6400000e0000 */
[----:B-1----:R-:W-:-:S05]  /*1dbd0*/  FADD.FTZ R0, R5, R0 ;  /* 0x0000000005007221 */ /* 0x002fca0000010000 */
[----:B------:R-:W1:Y:S02]  /*1dbe0*/  SHFL.BFLY PT, R3, R0, 0x1, 0x1f ;  /* 0x0c201f0000037f89 */ /* 0x000e6400000e0000 */
[----:B-1----:R-:W-:Y:S01]  /*1dbf0*/  FADD.FTZ R2, R0, R3 ;  /* 0x0000000300027221 */ /* 0x002fe20000010000 */
[----:B----4-:R-:W-:Y:S01]  /*1dc00*/  VIADD R132, R132, 0x1 ;  /* 0x0000000184847836 */ /* 0x010fe20000000000 */
[----:B------:R-:W2:Y:S04]  /*1dc10*/  LDL R0, [R1+0x21c] ;  /* 0x00021c0001007983 */ /* 0x000ea80000100800 */
[----:B------:R-:W-:Y:S04]  /*1dc20*/  STL [R1+0x440], R2 ;  /* 0x0004400201007387 */ /* 0x000fe80000100800 */
[----:B------:R-:W4:Y:S04]  /*1dc30*/  LDL R148, [R1+0x440] ;  /* 0x0004400001947983 */ /* 0x000f280000100800 */
[----:B---3--:R-:W1:Y:S02]  /*1dc40*/  SHFL.BFLY PT, R3, R6, 0x2, 0x1f ;  /* 0x0c401f0006037f89 */ /* 0x008e6400000e0000 */
[----:B-1----:R-:W-:Y:S01]  /*1dc50*/  FADD.FTZ R3, R3, R6 ;  /* 0x0000000603037221 */ /* 0x002fe20000010000 */
[----:B------:R-:W-:Y:S01]  /*1dc60*/  ISETP.NE.AND P2, PT, R132, 0x2, PT ;  /* 0x000000028400780c */ /* 0x000fe20003f45270 */
[----:B------:R-:W3:Y:S04]  /*1dc70*/  LDL.64 R6, [R1+0x418] ;  /* 0x0004180001067983 */ /* 0x000ee80000100a00 */
[----:B------:R-:W1:Y:S08]  /*1dc80*/  SHFL.BFLY PT, R4, R3, 0x1, 0x1f ;  /* 0x0c201f0003047f89 */ /* 0x000e7000000e0000 */
[----:B------:R-:W3:Y:S01]  /*1dc90*/  @!P2 LDL R19, [R1+0x214] ;  /* 0x000214000113a983 */ /* 0x000ee20000100800 */
[----:B-1----:R-:W-:-:S03]  /*1dca0*/  FADD.FTZ R140, R3, R4 ;  /* 0x00000004038c7221 */ /* 0x002fc60000010000 */
[----:B------:R-:W3:Y:S02]  /*1dcb0*/  LDL.64 R4, [R1+0x3e8] ;  /* 0x0003e80001047983 */ /* 0x000ee40000100a00 */
[----:B------:R-:W-:Y:S02]  /*1dcc0*/  FSETP.NE.FTZ.AND P1, PT, R140, RZ, PT ;  /* 0x000000ff8c00720b */ /* 0x000fe40003f35000 */
[----:B------:R-:W3:Y:S11]  /*1dcd0*/  LDL.64 R2, [R1+0x408] ;  /* 0x0004080001027983 */ /* 0x000ef60000100a00 */
[----:B------:R-:W3:Y:S04]  /*1dce0*/  @P1 LDL R143, [R1+0x450] ;  /* 0x00045000018f1983 */ /* 0x000ee80000100800 */
[----:B------:R-:W3:Y:S01]  /*1dcf0*/  @P1 LDL R145, [R1+0x434] ;  /* 0x0004340001911983 */ /* 0x000ee20000100800 */
[----:B------:R-:W-:-:S02]  /*1dd00*/  IMAD.MOV.U32 R142, RZ, RZ, -0x800000 ;  /* 0xff800000ff8e7424 */ /* 0x000fc400078e00ff */
[----:B------:R-:W-:Y:S01]  /*1dd10*/  IMAD.MOV.U32 R134, RZ, RZ, RZ ;  /* 0x000000ffff867224 */ /* 0x000fe200078e00ff */
[----:B------:R1:W-:Y:S08]  /*1dd20*/  BAR.ARV R203, 0x100 ;  /* 0x000400cb0000751d */ /* 0x0003f00000002000 */
[----:B------:R-:W-:Y:S06]  /*1dd30*/  BAR.ARV 0x8, 0x120 ;  /* 0x0204800000007b1d */ /* 0x000fec0000002000 */
[----:B----4-:R-:W-:-:S13]  /*1dd40*/  FSETP.NE.FTZ.AND P0, PT, R148, RZ, PT ;  /* 0x000000ff9400720b */ /* 0x010fda0003f15000 */
[----:B------:R-:W4:Y:S04]  /*1dd50*/  @P0 LDL R135, [R1+0x450] ;  /* 0x0004500001870983 */ /* 0x000f280000100800 */
[----:B------:R-:W3:Y:S01]  /*1dd60*/  @P0 LDL R144, [R1+0x430] ;  /* 0x0004300001900983 */ /* 0x000ee20000100800 */
[----:B------:R-:W1:Y:S02]  /*1dd70*/  @P0 MUFU.LG2 R141, R148 ;  /* 0x00000094008d0308 */ /* 0x000e640000000c00 */
[----:B-1----:R-:W-:-:S06]  /*1dd80*/  @P0 FMUL.FTZ R146, R141, 0.69314718246459960938 ;  /* 0x3f3172188d920820 */ /* 0x002fcc0000410000 */
[----:B------:R-:W1:Y:S08]  /*1dd90*/  @P1 MUFU.LG2 R147, R140 ;  /* 0x0000008c00931308 */ /* 0x000e700000000c00 */
[----:B------:R-:W5:Y:S01]  /*1dda0*/  @P0 MUFU.RCP R134, R148 ;  /* 0x0000009400860308 */ /* 0x000f620000001000 */
[----:B--2---:R-:W-:Y:S02]  /*1ddb0*/  VIADD R0, R0, 0x1 ;  /* 0x0000000100007836 */ /* 0x004fe40000000000 */
[----:B-1----:R-:W-:Y:S01]  /*1ddc0*/  @P1 FMUL.FTZ R147, R147, 0.69314718246459960938 ;  /* 0x3f31721893931820 */ /* 0x002fe20000410000 */
[----:B------:R-:W-:Y:S01]  /*1ddd0*/  STL [R1+0x444], R140 ;  /* 0x0004448c01007387 */ /* 0x000fe20000100800 */
[-C--:B-----5:R-:W-:Y:S01]  /*1dde0*/  FMUL.FTZ R139, R139, R134.reuse ;  /* 0x000000868b8b7220 */ /* 0x0a0fe20000410000 */
        /* <DEDUP_REMOVED lines=63> */
[----:B------:R-:W-:Y:S04]  /*1e1e0*/  STL [R1+0x210], R132 ;  /* 0x0002108401007387 */ /* 0x000fe80000100800 */
[----:B------:R-:W-:Y:S04]  /*1e1f0*/  STL.64 [R1+0x220], R138 ;  /* 0x0002208a01007387 */ /* 0x000fe80000100a00 */
        /* <DEDUP_REMOVED lines=31> */
[----:B------:R-:W-:Y:S04]  /*1e3f0*/  STL [R1+0x21c], R0 ;  /* 0x00021c0001007387 */ /* 0x000fe80000100800 */
[----:B------:R-:W-:Y:S01]  /*1e400*/  @!P2 STL [R1+0x210], RZ ;  /* 0x000210ff0100a387 */ /* 0x000fe20000100800 */
[----:B----4-:R-:W-:-:S04]  /*1e410*/  @P0 FMUL.FTZ R135, R135, 0.69314718246459960938 ;  /* 0x3f31721887870820 */ /* 0x010fc80000410000 */
[----:B---3--:R-:W-:Y:S01]  /*1e420*/  @P0 FFMA.FTZ R142, R135, R144, R146 ;  /* 0x00000090878e0223 */ /* 0x008fe20000010092 */
[----:B------:R-:W-:-:S06]  /*1e430*/  IMAD.MOV.U32 R135, RZ, RZ, RZ ;  /* 0x000000ffff877224 */ /* 0x000fcc00078e00ff */
[----:B------:R-:W1:Y:S01]  /*1e440*/  @P1 MUFU.RCP R135, R140 ;  /* 0x0000008c00871308 */ /* 0x000e620000001000 */
[----:B------:R-:W-:Y:S01]  /*1e450*/  @P1 FMUL.FTZ R146, R143, 0.69314718246459960938 ;  /* 0x3f3172188f921820 */ /* 0x000fe20000410000 */
[----:B------:R-:W-:-:S03]  /*1e460*/  IMAD.MOV.U32 R144, RZ, RZ, -0x800000 ;  /* 0xff800000ff907424 */ /* 0x000fc600078e00ff */
[----:B------:R-:W-:Y:S01]  /*1e470*/  @P1 FFMA.FTZ R144, R146, R145, R147 ;  /* 0x0000009192901223 */ /* 0x000fe20000010093 */
[----:B------:R-:W-:Y:S01]  /*1e480*/  STL [R1+0x440], R142 ;  /* 0x0004408e01007387 */ /* 0x000fe20000100800 */
[-C--:B-1----:R-:W-:Y:S01]  /*1e490*/  FMUL.FTZ R13, R13, R135.reuse ;  /* 0x000000870d0d7220 */ /* 0x082fe20000410000 */
[-C--:B------:R-:W-:Y:S01]  /*1e4a0*/  FMUL.FTZ R12, R12, R135.reuse ;  /* 0x000000870c0c7220 */ /* 0x080fe20000410000 */
[-C--:B------:R-:W-:Y:S01]  /*1e4b0*/  FMUL.FTZ R15, R15, R135.reuse ;  /* 0x000000870f0f7220 */ /* 0x080fe20000410000 */
[-C--:B------:R-:W-:Y:S01]  /*1e4c0*/  FMUL.FTZ R14, R14, R135.reuse ;  /* 0x000000870e0e7220 */ /* 0x080fe20000410000 */
[-C--:B------:R-:W-:Y:S01]  /*1e4d0*/  FMUL.FTZ R73, R73, R135.reuse ;  /* 0x0000008749497220 */ /* 0x080fe20000410000 */
[-C--:B------:R-:W-:Y:S01]  /*1e4e0*/  FMUL.FTZ R72, R72, R135.reuse ;  /* 0x0000008748487220 */ /* 0x080fe20000410000 */
[----:B------:R1:W-:Y:S01]  /*1e4f0*/  STL.64 [R1+0x388], R12 ;  /* 0x0003880c01007387 */ /* 0x0003e20000100a00 */
[-C--:B------:R-:W-:Y:S01]  /*1e500*/  FMUL.FTZ R71, R71, R135.reuse ;  /* 0x0000008747477220 */ /* 0x080fe20000410000 */
[-C--:B------:R-:W-:Y:S01]  /*1e510*/  FMUL.FTZ R70, R70, R135.reuse ;  /* 0x0000008746467220 */ /* 0x080fe20000410000 */
[-C--:B------:R-:W-:Y:S01]  /*1e520*/  FMUL.FTZ R59, R59, R135.reuse ;  /* 0x000000873b3b7220 */ /* 0x080fe20000410000 */
[----:B------:R2:W-:Y:S01]  /*1e530*/  STL.64 [R1+0x3c8], R14 ;  /* 0x0003c80e01007387 */ /* 0x0005e20000100a00 */
        /* <DEDUP_REMOVED lines=55> */
[----:B-1----:R-:W-:Y:S01]  /*1e8b0*/  VIADD R12, R133, 0x1 ;  /* 0x00000001850c7836 */ /* 0x002fe20000000000 */
[----:B--2---:R-:W-:Y:S01]  /*1e8c0*/  @!P2 LOP3.LUT R14, R19, 0x1, RZ, 0x3c, !PT ;  /* 0x00000001130ea812 */ /* 0x004fe200078e3cff */
[----:B------:R2:W-:Y:S04]  /*1e8d0*/  STL [R1+0x444], R144 ;  /* 0x0004449001007387 */ /* 0x0005e80000100800 */
[----:B------:R2:W-:Y:S04]  /*1e8e0*/  STL.64 [R1+0x228], R72 ;  /* 0x0002284801007387 */ /* 0x0005e80000100a00 */
        /* <DEDUP_REMOVED lines=29> */
[----:B------:R2:W-:Y:S04]  /*1eac0*/  STL [R1+0x218], R12 ;  /* 0x0002180c01007387 */ /* 0x0005e80000100800 */
[----:B------:R2:W-:Y:S01]  /*1ead0*/  @!P2 STL [R1+0x214], R14 ;  /* 0x0002140e0100a387 */ /* 0x0005e20000100800 */
[----:B------:R-:W-:-:S13]  /*1eae0*/  PLOP3.LUT P0, PT, PT, PT, PT, 0x8, 0x0 ;  /* 0x000000000000781c */ /* 0x000fda0003f0e170 */
.L_x_8712:
[----:B------:R-:W3:Y:S08]  /*1eaf0*/  S2UR UR4, SR_CgaCtaId ;  /* 0x00000000000479c3 */ /* 0x000ef00000008800 */
[----:B------:R-:W-:Y:S06]  /*1eb00*/  BAR.SYNC.DEFER_BLOCKING 0x5, 0x120 ;  /* 0x0144800000007b1d */ /* 0x000fec0000010000 */
[----:B------:R-:W-:-:S02]  /*1eb10*/  UMOV UR50, 0x400 ;  /* 0x0000040000327882 */ /* 0x000fc40000000000 */
[----:B---3--:R-:W-:-:S09]  /*1eb20*/  ULEA UR50, UR4, UR50, 0x18 ;  /* 0x0000003204327291 */ /* 0x008fd2000f8ec03f */
[----:B-1----:R-:W1:Y:S02]  /*1eb30*/  LDS R0, [UR50+0x324d0] ;  /* 0x0324d032ff007984 */ /* 0x002e640008000800 */
[----:B-1----:R-:W-:Y:S01]  /*1eb40*/  R2UR UR4, R0 ;  /* 0x00000000000472ca */ /* 0x002fe200000e0000 */
[----:B------:R-:W-:Y:S06]  /*1eb50*/  BAR.ARV 0x4, 0x120 ;  /* 0x0104800000007b1d */ /* 0x000fec0000002000 */
[----:B------:R-:W-:Y:S08]  /*1eb60*/  @P0 BRA `(.L_x_8809) ;  /* 0x0000000c00780947 */ /* 0x000ff00003800000 */
[----:B------:R-:W3:Y:S04]  /*1eb70*/  LDL.128 R136, [R1+0x220] ;  /* 0x0002200001887983 */ /* 0x000ee80000100c00 */
[----:B------:R-:W4:Y:S04]  /*1eb80*/  LDL.128 R128, [R1+0x240] ;  /* 0x0002400001807983 */ /* 0x000f280000100c00 */
[----:B------:R-:W5:Y:S04]  /*1eb90*/  LDL.128 R132, [R1+0x230] ;  /* 0x0002300001847983 */ /* 0x000f680000100c00 */
[----:B------:R-:W5:Y:S04]  /*1eba0*/  LDL.128 R120, [R1+0x260] ;  /* 0x0002600001787983 */ /* 0x000f680000100c00 */
[----:B--2---:R-:W2:Y:S04]  /*1ebb0*/  LDL.128 R72, [R1+0x320] ;  /* 0x0003200001487983 */ /* 0x004ea80000100c00 */
[----:B------:R-:W2:Y:S04]  /*1ebc0*/  LDL.128 R124, [R1+0x250] ;  /* 0x00025000017c7983 */ /* 0x000ea80000100c00 */
        /* <DEDUP_REMOVED lines=10> */
[----:B------:R-:W2:Y:S04]  /*1ec70*/  LDL R152, [R1+0x46c] ;  /* 0x00046c0001987983 */ /* 0x000ea80000100800 */
[----:B------:R-:W2:Y:S04]  /*1ec80*/  LDL.128 R84, [R1+0x2f0] ;  /* 0x0002f00001547983 */ /* 0x000ea80000100c00 */
[----:B------:R-:W2:Y:S04]  /*1ec90*/  LDL R151, [R1+0x468] ;  /* 0x0004680001977983 */ /* 0x000ea80000100800 */
        /* <DEDUP_REMOVED lines=12> */
[----:B------:R-:W2:Y:S01]  /*1ed60*/  LDL.128 R12, [R1+0x3f0] ;  /* 0x0003f000010c7983 */ /* 0x000ea20000100c00 */
[----:B------:R-:W-:Y:S01]  /*1ed70*/  VIADD R20, R200, UR42 ;  /* 0x0000002ac8147c36 */ /* 0x000fe20008000000 */
[----:B------:R-:W-:-:S02]  /*1ed80*/  ULDC UR5, c[0x0][0xb88] ;  /* 0x0002e20000057ab9 */ /* 0x000fc40000000800 */
[----:B------:R-:W2:Y:S04]  /*1ed90*/  LDL.128 R8, [R1+0x400] ;  /* 0x0004000001087983 */ /* 0x000ea80000100c00 */
[----:B------:R-:W2:Y:S01]  /*1eda0*/  LDL.128 R4, [R1+0x410] ;  /* 0x0004100001047983 */ /* 0x000ea20000100c00 */
[----:B------:R-:W-:Y:S01]  /*1edb0*/  LOP3.LUT P0, RZ, R209, 0x3, RZ, 0xc0, !PT ;  /* 0x00000003d1ff7812 */ /* 0x000fe2000780c0ff */
[----:B------:R-:W-:Y:S01]  /*1edc0*/  VIADD R0, R20, 0x8 ;  /* 0x0000000814007836 */ /* 0x000fe20000000000 */
[----:B------:R-:W-:Y:S01]  /*1edd0*/  IADD3 R142, P3, R194, 0xc040, RZ ;  /* 0x0000c040c28e7810 */ /* 0x000fe20007f7e0ff */
[----:B------:R-:W-:Y:S01]  /*1ede0*/  ULDC.64 UR6, c[0x0][0xc70] ;  /* 0x00031c0000067ab9 */ /* 0x000fe20000000a00 */
[----:B------:R-:W-:Y:S02]  /*1edf0*/  ISETP.GE.OR P1, PT, R20, UR5, P0 ;  /* 0x0000000514007c0c */ /* 0x000fe40008726670 */
[----:B------:R-:W-:-:S11]  /*1ee00*/  ISETP.GE.OR P0, PT, R0, UR5, P0 ;  /* 0x0000000500007c0c */ /* 0x000fd60008706670 */
[----:B------:R-:W2:Y:S04]  /*1ee10*/  @!P1 LDL R19, [R1+0x440] ;  /* 0x0004400001139983 */ /* 0x000ea80000100800 */
[----:B------:R-:W2:Y:S01]  /*1ee20*/  @!P0 LDL R0, [R1+0x444] ;  /* 0x0004440001008983 */ /* 0x000ea20000100800 */
[----:B------:R-:W-:Y:S02]  /*1ee30*/  IADD3 R3, P6, R194, 0x8060, RZ ;  /* 0x00008060c2037810 */ /* 0x000fe40007fde0ff */
[----:B------:R-:W-:Y:S02]  /*1ee40*/  LOP3.LUT R147, R142, 0x380, RZ, 0xc0, !PT ;  /* 0x000003808e937812 */ /* 0x000fe400078ec0ff */
[----:B------:R-:W-:Y:S02]  /*1ee50*/  LOP3.LUT R143, R194, 0x380, RZ, 0xc0, !PT ;  /* 0x00000380c28f7812 */ /* 0x000fe400078ec0ff */
[----:B------:R-:W-:-:S02]  /*1ee60*/  LOP3.LUT R2, R3, 0x380, RZ, 0xc0, !PT ;  /* 0x0000038003027812 */ /* 0x000fc400078ec0ff */
[----:B------:R-:W-:Y:S02]  /*1ee70*/  SHF.R.U64 R147, R147, 0x3, RZ ;  /* 0x0000000393937819 */ /* 0x000fe400000012ff */
[----:B------:R-:W-:Y:S02]  /*1ee80*/  SHF.R.U64 R143, R143, 0x3, RZ ;  /* 0x000000038f8f7819 */ /* 0x000fe400000012ff */
[----:B------:R-:W-:Y:S02]  /*1ee90*/  SHF.R.U64 R2, R2, 0x3, RZ ;  /* 0x0000000302027819 */ /* 0x000fe400000012ff */
[----:B------:R-:W-:Y:S02]  /*1eea0*/  LOP3.LUT R146, R147, R142, RZ, 0x3c, !PT ;  /* 0x0000008e93927212 */ /* 0x000fe400078e3cff */
[C---:B------:R-:W-:Y:S02]  /*1eeb0*/  IADD3 R141, P4, R194.reuse, 0xc020, RZ ;  /* 0x0000c020c28d7810 */ /* 0x040fe40007f9e0ff */
[----:B------:R-:W-:Y:S01]  /*1eec0*/  LOP3.LUT R142, R143, R194, RZ, 0x3c, !PT ;  /* 0x000000c28f8e7212 */ /* 0x000fe200078e3cff */
[----:B------:R-:W-:Y:S01]  /*1eed0*/  IMAD.MOV.U32 R143, RZ, RZ, R195 ;  /* 0x000000ffff8f7224 */ /* 0x000fe200078e00c3 */
[----:B------:R-:W-:-:S02]  /*1eee0*/  IADD3 R140, P5, R194, 0xc000, RZ ;  /* 0x0000c000c28c7810 */ /* 0x000fc40007fbe0ff */
[----:B------:R-:W-:Y:S02]  /*1eef0*/  LOP3.LUT R2, R2, R3, RZ, 0x3c, !PT ;  /* 0x0000000302027212 */ /* 0x000fe400078e3cff */
[----:B------:R-:W-:Y:S02]  /*1ef00*/  IADD3 R149, P2, R194, 0xc060, RZ ;  /* 0x0000c060c2957810 */ /* 0x000fe40007f5e0ff */
[----:B------:R-:W-:Y:S02]  /*1ef10*/  LOP3.LUT R3, R141, 0x380, RZ, 0xc0, !PT ;  /* 0x000003808d037812 */ /* 0x000fe400078ec0ff */
[----:B------:R-:W-:Y:S02]  /*1ef20*/  LOP3.LUT R21, R140, 0x380, RZ, 0xc0, !PT ;  /* 0x000003808c157812 */ /* 0x000fe400078ec0ff */
[----:B------:R-:W-:Y:S01]  /*1ef30*/  MOV R150, R142 ;  /* 0x0000008e00967202 */ /* 0x000fe20000000f00 */
[----:B------:R-:W-:Y:S01]  /*1ef40*/  USHF.R.S32.HI UR5, URZ, 0x1f, UR43 ;  /* 0x0000001f3f057899 */ /* 0x000fe2000801142b */
[----:B------:R-:W-:-:S02]  /*1ef50*/  LOP3.LUT R148, R149, 0x380, RZ, 0xc0, !PT ;  /* 0x0000038095947812 */ /* 0x000fc400078ec0ff */
[----:B------:R-:W-:Y:S02]  /*1ef60*/  SHF.R.U64 R144, R3, 0x3, RZ ;  /* 0x0000000303907819 */ /* 0x000fe400000012ff */
[----:B------:R-:W-:Y:S01]  /*1ef70*/  SHF.R.U64 R21, R21, 0x3, RZ ;  /* 0x0000000315157819 */ /* 0x000fe200000012ff */
[--C-:B------:R-:W-:Y:S01]  /*1ef80*/  IMAD.X R3, RZ, RZ, R195.reuse, P6 ;  /* 0x000000ffff037224 */ /* 0x100fe200030e06c3 */
[----:B------:R-:W-:Y:S01]  /*1ef90*/  SHF.R.U64 R148, R148, 0x3, RZ ;  /* 0x0000000394947819 */ /* 0x000fe200000012ff */
[----:B------:R-:W-:Y:S01]  /*1efa0*/  UIMAD UR5, UR5, UR6, URZ ;  /* 0x00000006050572a4 */ /* 0x000fe2000f8e023f */
[----:B------:R-:W-:Y:S01]  /*1efb0*/  LOP3.LUT R144, R144, R141, RZ, 0x3c, !PT ;  /* 0x0000008d90907212 */ /* 0x000fe200078e3cff */
[--C-:B------:R-:W-:Y:S01]  /*1efc0*/  IMAD.X R141, RZ, RZ, R195.reuse, P5 ;  /* 0x000000ffff8d7224 */ /* 0x100fe200028e06c3 */
[----:B------:R-:W-:Y:S01]  /*1efd0*/  LOP3.LUT R140, R21, R140, RZ, 0x3c, !PT ;  /* 0x0000008c158c7212 */ /* 0x000fe200078e3cff */
[--C-:B------:R-:W-:Y:S01]  /*1efe0*/  IMAD.X R145, RZ, RZ, R195.reuse, P4 ;  /* 0x000000ffff917224 */ /* 0x100fe200020e06c3 */
[----:B------:R-:W-:Y:S01]  /*1eff0*/  LOP3.LUT R148, R148, R149, RZ, 0x3c, !PT ;  /* 0x0000009594947212 */ /* 0x000fe200078e3cff */
[--C-:B------:R-:W-:Y:S01]  /*1f000*/  IMAD.X R147, RZ, RZ, R195.reuse, P3 ;  /* 0x000000ffff937224 */ /* 0x100fe200018e06c3 */
[----:B------:R-:W-:Y:S01]  /*1f010*/  UIMAD.WIDE.U32 UR8, UR43, UR6, URZ ;  /* 0x000000062b0872a5 */ /* 0x000fe2000f8e003f */
[----:B------:R-:W-:Y:S01]  /*1f020*/  IMAD.X R149, RZ, RZ, R195, P2 ;  /* 0x000000ffff957224 */ /* 0x000fe200010e06c3 */
[----:B------:R-:W-:Y:S01]  /*1f030*/  UIMAD UR5, UR43, UR7, UR5 ;  /* 0x000000072b0572a4 */ /* 0x000fe2000f8e0205 */
[----:B------:R-:W-:-:S02]  /*1f040*/  MOV R142, R2 ;  /* 0x00000002008e7202 */ /* 0x000fc40000000f00 */
[----:B------:R-:W-:Y:S01]  /*1f050*/  MOV R143, R140 ;  /* 0x0000008c008f7202 */ /* 0x000fe20000000f00 */
[----:B------:R-:W-:Y:S01]  /*1f060*/  UIADD3 UR5, UR9, UR5, URZ ;  /* 0x0000000509057290 */ /* 0x000fe2000fffe03f */
[----:B------:R-:W-:Y:S01]  /*1f070*/  MOV R21, R144 ;  /* 0x0000009000157202 */ /* 0x000fe20000000f00 */
[----:B------:R-:W-:Y:S01]  /*1f080*/  ULDC.64 UR6, c[0x0][0xc40] ;  /* 0x0003100000067ab9 */ /* 0x000fe20000000a00 */
[----:B------:R-:W-:Y:S02]  /*1f090*/  MOV R140, R146 ;  /* 0x00000092008c7202 */ /* 0x000fe40000000f00 */
[----:B------:R-:W-:Y:S01]  /*1f0a0*/  MOV R141, R148 ;  /* 0x00000094008d7202 */ /* 0x000fe20000000f00 */
[----:B------:R-:W-:Y:S02]  /*1f0b0*/  IMAD.U32 R3, RZ, RZ, UR9 ;  /* 0x00000009ff037e24 */ /* 0x000fe4000f8e00ff */
[----:B------:R-:W-:Y:S01]  /*1f0c0*/  IMAD.U32 R3, RZ, RZ, UR5 ;  /* 0x00000005ff037e24 */ /* 0x000fe2000f8e00ff */
[----:B------:R-:W-:Y:S01]  /*1f0d0*/  USHF.R.S32.HI UR5, URZ, 0x1f, UR44 ;  /* 0x0000001f3f057899 */ /* 0x000fe2000801142c */
[----:B------:R-:W-:Y:S01]  /*1f0e0*/  IMAD.U32 R2, RZ, RZ, UR8 ;  /* 0x00000008ff027e24 */ /* 0x000fe2000f8e00ff */
[----:B---3--:R-:W-:-:S02]  /*1f0f0*/  F2FP.BF16.F32.PACK_AB R136, R137, R136 ;  /* 0x000000888988723e */ /* 0x008fc400000010ff */
[----:B------:R-:W-:Y:S02]  /*1f100*/  F2FP.BF16.F32.PACK_AB R137, R139, R138 ;  /* 0x0000008a8b89723e */ /* 0x000fe400000010ff */
[----:B----4-:R-:W-:Y:S02]  /*1f110*/  F2FP.BF16.F32.PACK_AB R128, R129, R128 ;  /* 0x000000808180723e */ /* 0x010fe400000010ff */
[----:B------:R-:W-:Y:S02]  /*1f120*/  F2FP.BF16.F32.PACK_AB R129, R131, R130 ;  /* 0x000000828381723e */ /* 0x000fe400000010ff */
[----:B-----5:R-:W-:Y:S02]  /*1f130*/  F2FP.BF16.F32.PACK_AB R138, R133, R132 ;  /* 0x00000084858a723e */ /* 0x020fe400000010ff */
[----:B------:R-:W-:Y:S01]  /*1f140*/  F2FP.BF16.F32.PACK_AB R139, R135, R134 ;  /* 0x00000086878b723e */ /* 0x000fe200000010ff */
[----:B------:R-:W-:Y:S01]  /*1f150*/  BAR.SYNC.DEFER_BLOCKING 0x1, 0x100 ;  /* 0x0044000000007b1d */ /* 0x000fe20000010000 */
[----:B------:R-:W-:-:S02]  /*1f160*/  F2FP.BF16.F32.PACK_AB R120, R121, R120 ;  /* 0x000000787978723e */ /* 0x000fc400000010ff */
[----:B------:R-:W-:Y:S02]  /*1f170*/  F2FP.BF16.F32.PACK_AB R121, R123, R122 ;  /* 0x0000007a7b79723e */ /* 0x000fe400000010ff */
[----:B--2---:R-:W-:Y:S02]  /*1f180*/  F2FP.BF16.F32.PACK_AB R72, R73, R72 ;  /* 0x000000484948723e */ /* 0x004fe400000010ff */
        /* <DEDUP_REMOVED lines=10> */
[----:B------:R-:W1:Y:S01]  /*1f230*/  LDC.64 R68, c[0x0][0xc78] ;  /* 0x00031e00ff447b82 */ /* 0x000e620000000a00 */
        /* <DEDUP_REMOVED lines=17> */
[----:B------:R-:W-:Y:S01]  /*1f350*/  STSM.16.M88.4 [R151], R120 ;  /* 0x0000007897007844 */ /* 0x000fe20000000200 */
[----:B------:R-:W-:-:S03]  /*1f360*/  F2FP.BF16.F32.PACK_AB R82, R77, R76 ;  /* 0x0000004c4d52723e */ /* 0x000fc600000010ff */
[----:B------:R-:W-:Y:S01]  /*1f370*/  STSM.16.M88.4 [R237], R112 ;  /* 0x00000070ed007844 */ /* 0x000fe20000000200 */
        /* <DEDUP_REMOVED lines=36> */
[----:B------:R-:W-:Y:S01]  /*1f5c0*/  F2FP.BF16.F32.PACK_AB R11, R7, R6 ;  /* 0x00000006070b723e */ /* 0x000fe200000010ff */
[----:B------:R-:W-:Y:S04]  /*1f5d0*/  STSM.16.M88.4 [R143], R44 ;  /* 0x0000002c8f007844 */ /* 0x000fe80000000200 */
[----:B------:R-:W-:Y:S04]  /*1f5e0*/  STSM.16.M88.4 [R21], R36 ;  /* 0x0000002415007844 */ /* 0x000fe80000000200 */
[----:B------:R-:W-:Y:S04]  /*1f5f0*/  STSM.16.M88.4 [R140], R24 ;  /* 0x000000188c007844 */ /* 0x000fe80000000200 */
[----:B------:R-:W-:Y:S01]  /*1f600*/  STSM.16.M88.4 [R141], R8 ;  /* 0x000000088d007844 */ /* 0x000fe20000000200 */
[----:B------:R-:W-:Y:S01]  /*1f610*/  @!PT LDS RZ, [RZ] ;  /* 0x00000000fffff984 */ /* 0x000fe20000000800 */
[----:B------:R-:W-:Y:S01]  /*1f620*/  @!PT LDS RZ, [RZ] ;  /* 0x00000000fffff984 */ /* 0x000fe20000000800 */
[----:B------:R-:W-:Y:S01]  /*1f630*/  @!PT LDS RZ, [RZ] ;  /* 0x00000000fffff984 */ /* 0x000fe20000000800 */
[----:B------:R-:W-:Y:S01]  /*1f640*/  @!PT LDS RZ, [RZ] ;  /* 0x00000000fffff984 */ /* 0x000fe20000000800 */
[----:B------:R3:W-:Y:S06]  /*1f650*/  MEMBAR.ALL.CTA ;  /* 0x0000000000007992 */ /* 0x0007ec0000008000 */
[----:B---3--:R-:W3:Y:S01]  /*1f660*/  FENCE.VIEW.ASYNC.S ;  /* 0x00000000000073c6 */ /* 0x008ee20000000000 */
[----:B-1----:R-:W-:-:S02]  /*1f670*/  IMAD R40, R68, UR5, RZ ;  /* 0x0000000544287c24 */ /* 0x002fc4000f8e02ff */
[----:B------:R-:W-:Y:S01]  /*1f680*/  IMAD.WIDE.U32 R2, R68, UR44, R2 ;  /* 0x0000002c44027c25 */ /* 0x000fe2000f8e0002 */
[----:B---3--:R-:W1:Y:S01]  /*1f690*/  SHFL.IDX PT, R4, R221, RZ, 0x1f ;  /* 0x00001fffdd047589 */ /* 0x008e6200000e0000 */
[----:B--2---:R-:W-:Y:S02]  /*1f6a0*/  SHF.R.S32.HI R29, RZ, 0x1f, R20 ;  /* 0x0000001fff1d7819 */ /* 0x004fe40000011414 */
[----:B------:R-:W-:Y:S01]  /*1f6b0*/  IMAD R40, R69, UR44, R40 ;  /* 0x0000002c45287c24 */ /* 0x000fe2000f8e0228 */
[----:B------:R-:W-:Y:S06]  /*1f6c0*/  BAR.ARV 0x1, 0x120 ;  /* 0x0044800000007b1d */ /* 0x000fec0000002000 */
[----:B------:R-:W-:-:S04]  /*1f6d0*/  IADD3 R20, P2, R20, R2, RZ ;  /* 0x0000000214147210 */ /* 0x000fc80007f5e0ff */
[----:B------:R-:W-:Y:S02]  /*1f6e0*/  IADD3.X R29, R29, R3, R40, P2, !PT ;  /* 0x000000031d1d7210 */ /* 0x000fe400017fe428 */
        /* <DEDUP_REMOVED lines=36> */
.L_x_8812:
[----:B------:R-:W-:Y:S05]  /*1f930*/  BSYNC B0 ;  /* 0x0000000000007941 */ /* 0x000fea0003800000 */
.L_x_8811:
[----:B------:R-:W-:Y:S05]  /*1f940*/  BRA `(.L_x_8810) ;  /* 0x00000008007c7947 */ /* 0x000fea0003800000 */
.L_x_8809:
[----:B--2---:R-:W1:Y:S01]  /*1f950*/  LDC.64 R8, c[0x0][0xbe0] ;  /* 0x0002f800ff087b82 */ /* 0x004e620000000a00 */
[----:B------:R-:W-:Y:S01]  /*1f960*/  ISETP.GT.AND P0, PT, R197, 0x7f, PT ;  /* 0x0000007fc500780c */ /* 0x000fe20003f04270 */
[----:B------:R-:W-:Y:S01]  /*1f970*/  USHF.R.S32.HI UR5, URZ, 0x1f, UR43 ;  /* 0x0000001f3f057899 */ /* 0x000fe2000801142b */
[--C-:B------:R-:W-:Y:S01]  /*1f980*/  SHF.R.S32.HI R189, RZ, 0x1f, R188.reuse ;  /* 0x0000001fffbd7819 */ /* 0x100fe200000114bc */
[----:B------:R-:W-:Y:S01]  /*1f990*/  USHF.R.S32.HI UR6, URZ, 0x1f, UR44 ;  /* 0x0000001f3f067899 */ /* 0x000fe2000801142c */
[----:B------:R-:W-:Y:S03]  /*1f9a0*/  BSSY B0, `(.L_x_8813) ;  /* 0x000001c000007945 */ /* 0x000fe60003800000 */
[----:B------:R-:W2:Y:S08]  /*1f9b0*/  LDC R14, c[0x0][0xeac] ;  /* 0x0003ab00ff0e7b82 */ /* 0x000eb00000000800 */
[----:B------:R-:W3:Y:S01]  /*1f9c0*/  LDC.64 R10, c[0x0][0xbe8] ;  /* 0x0002fa00ff0a7b82 */ /* 0x000ee20000000a00 */
[----:B-1----:R-:W-:-:S04]  /*1f9d0*/  IMAD.WIDE.U32 R6, R8, UR43, R188 ;  /* 0x0000002b08067c25 */ /* 0x002fc8000f8e00bc */
[----:B------:R-:W-:Y:S01]  /*1f9e0*/  IMAD R8, R8, UR5, RZ ;  /* 0x0000000508087c24 */ /* 0x000fe2000f8e02ff */
[----:B------:R-:W-:Y:S06]  /*1f9f0*/  @P0 BRA `(.L_x_8814) ;  /* 0x0000000000580947 */ /* 0x000fec0003800000 */
[----:B------:R-:W1:Y:S01]  /*1fa00*/  S2R R0, SR_TID.X ;  /* 0x0000000000007919 */ /* 0x000e620000002100 */
[----:B------:R-:W-:Y:S01]  /*1fa10*/  IMAD.U32 R2, RZ, RZ, UR42 ;  /* 0x0000002aff027e24 */ /* 0x000fe2000f8e00ff */
[----:B------:R-:W-:-:S04]  /*1fa20*/  ULDC UR7, c[0x0][0xb88] ;  /* 0x0002e20000077ab9 */ /* 0x000fc80000000800 */
        /* <DEDUP_REMOVED lines=19> */
.L_x_8814:
[----:B------:R-:W-:Y:S05]  /*1fb60*/  BSYNC B0 ;  /* 0x0000000000007941 */ /* 0x000fea0003800000 */
.L_x_8813:
[----:B------:R-:W-:Y:S01]  /*1fb70*/  ULDC UR5, c[0x0][0xb88] ;  /* 0x0002e20000057ab9 */ /* 0x000fe20000000800 */
[C---:B------:R-:W-:Y:S01]  /*1fb80*/  VIADD R0, R198.reuse, 0x20 ;  /* 0x00000020c6007836 */ /* 0x040fe20000000000 */
[----:B------:R-:W-:Y:S01]  /*1fb90*/  UIADD3 UR42, -UR42, UR5, URZ ;  /* 0x000000052a2a7290 */ /* 0x000fe2000fffe13f */
[----:B-1----:R-:W-:Y:S01]  /*1fba0*/  IMAD R3, R9, UR43, R8 ;  /* 0x0000002b09037c24 */ /* 0x002fe2000f8e0208 */
[----:B------:R-:W-:Y:S01]  /*1fbb0*/  ULOP3.LUT UR39, URZ, UR39, URZ, 0x33, !UPT ;  /* 0x000000273f277292 */ /* 0x000fe2000f8e333f */
[C---:B------:R-:W-:Y:S01]  /*1fbc0*/  VIADD R2, R198.reuse, 0x40 ;  /* 0x00000040c6027836 */ /* 0x040fe20000000000 */
[----:B------:R-:W-:Y:S01]  /*1fbd0*/  SHF.R.S32.HI R199, RZ, 0x1f, R198 ;  /* 0x0000001fffc77819 */ /* 0x000fe200000114c6 */
[----:B------:R-:W-:Y:S01]  /*1fbe0*/  IMAD.IADD R7, R7, 0x1, R3 ;  /* 0x0000000107077824 */ /* 0x000fe200078e0203 */
[----:B------:R-:W-:Y:S01]  /*1fbf0*/  ISETP.GE.AND P2, PT, R198, UR42, PT ;  /* 0x0000002ac6007c0c */ /* 0x000fe2000bf46270 */
[----:B------:R-:W-:Y:S01]  /*1fc00*/  BSSY B0, `(.L_x_8815) ;  /* 0x0000021000007945 */ /* 0x000fe20003800000 */
[----:B------:R-:W-:Y:S01]  /*1fc10*/  ISETP.GE.AND P0, PT, R0, UR42, PT ;  /* 0x0000002a00007c0c */ /* 0x000fe2000bf06270 */
[----:B---3--:R-:W-:Y:S01]  /*1fc20*/  IMAD R0, R10, UR6, RZ ;  /* 0x000000060a007c24 */ /* 0x008fe2000f8e02ff */
[----:B------:R-:W-:Y:S01]  /*1fc30*/  ISETP.GE.AND P1, PT, R2, UR42, PT ;  /* 0x0000002a02007c0c */ /* 0x000fe2000bf26270 */
[----:B--2---:R-:W-:-:S02]  /*1fc40*/  VIADD R5, R14, UR39 ;  /* 0x000000270e057c36 */ /* 0x004fc40008000000 */
        /* <DEDUP_REMOVED lines=28> */
.L_x_8816:
[----:B------:R-:W-:Y:S05]  /*1fe10*/  BSYNC B0 ;  /* 0x0000000000007941 */ /* 0x000fea0003800000 */
.L_x_8815:
        /* <DEDUP_REMOVED lines=27> */
.L_x_8818:
[----:B------:R-:W-:Y:S05]  /*1ffd0*/  BSYNC B0 ;  /* 0x0000000000007941 */ /* 0x000fea0003800000 */
.L_x_8817:
[----:B------:R-:W-:Y:S04]  /*1ffe0*/  BSSY B0, `(.L_x_8819) ;  /* 0x000001a000007945 */ /* 0x000fe80003800000 */
[----:B------:R-:W-:Y:S05]  /*1fff0*/  @P1 BRA `(.L_x_8820) ;  /* 0x0000000000601947 */ /* 0x000fea0003800000 */
[----:B--2---:R-:W-:Y:S01]  /*20000*/  IADD3 R9, P0, R4, 0x40, RZ ;  /* 0x0000004004097810 */ /* 0x004fe20007f1e0ff */
        /* <DEDUP_REMOVED lines=23> */
.L_x_8820:
[----:B------:R-:W-:Y:S05]  /*20180*/  BSYNC B0 ;  /* 0x0000000000007941 */ /* 0x000fea0003800000 */
.L_x_8819:
        /* <DEDUP_REMOVED lines=26> */
.L_x_8821:
[----:B------:R-:W-:Y:S05]  /*20330*/  BSYNC B0 ;  /* 0x0000000000007941 */ /* 0x000fea0003800000 */
.L_x_8810:
[----:B------:R-:W5:Y:S02]  /*20340*/  LDC R0, c[0x0][0xea8] ;  /* 0x0003aa00ff007b82 */ /* 0x000f640000000800 */
[----:B-----5:R-:W-:-:S13]  /*20350*/  ISETP.LE.AND P0, PT, R0, UR4, PT ;  /* 0x0000000400007c0c */ /* 0x020fda000bf03270 */
[----:B------:R-:W-:Y:S05]  /*20360*/  @!P0 BRA `(.L_x_8822) ;  /* 0xfffffe0c00f88947 */ /* 0x000fea000383ffff */
[----:B------:R-:W-:Y:S05]  /*20370*/  EXIT ;  /* 0x000000000000794d */ /* 0x000fea0003800000 */
.L_x_8702:
[----:B------:R-:W-:-:S08]  /*20380*/  NOP ;  /* 0x0000000000007918 */ /* 0x000fd00000000000 */
[----:B------:R-:W1:-:S00]  /*20390*/  USETMAXREG.DEALLOC.CTAPOOL 0x18 ;  /* 0x00000018000079c8 */ /* 0x000e4000080e0500 */
[----:B-1----:R-:W-:-:S06]  /*203a0*/  LOP3.LUT R0, R0, 0x3, RZ, 0xc0, !PT ;  /* 0x0000000300007812 */ /* 0x002fcc00078ec0ff */
[----:B------:R-:W1:Y:S02]  /*203b0*/  SHFL.IDX PT, R0, R0, RZ, 0x1f ;  /* 0x00001fff00007589 */ /* 0x000e6400000e0000 */
[----:B-1----:R-:W-:-:S13]  /*203c0*/  ISETP.NE.AND P0, PT, R0, RZ, PT ;  /* 0x000000ff0000720c */ /* 0x002fda0003f05270 */
[----:B------:R-:W-:Y:S05]  /*203d0*/  @P0 EXIT ;  /* 0x000000000000094d */ /* 0x000fea0003800000 */
[----:B------:R-:W1:Y:S01]  /*203e0*/  S2UR UR4, SR_CTAID.X ;  /* 0x00000000000479c3 */ /* 0x000e620000002500 */
[----:B------:R2:W-:Y:S01]  /*203f0*/  STL [R1+0x468], RZ ;  /* 0x000468ff01007387 */ /* 0x0005e20000100800 */
[----:B------:R-:W-:Y:S02]  /*20400*/  IMAD.MOV.U32 R16, RZ, RZ, RZ ;  /* 0x000000ffff107224 */ /* 0x000fe400078e00ff */
[----:B------:R-:W-:-:S04]  /*20410*/  IMAD.MOV.U32 R17, RZ, RZ, 0x1 ;  /* 0x00000001ff117424 */ /* 0x000fc800078e00ff */
[----:B------:R-:W1:Y:S02]  /*20420*/  LDC R0, c[0x0][0xea8] ;  /* 0x0003aa00ff007b82 */ /* 0x000e640000000800 */
[----:B-1----:R-:W-:-:S13]  /*20430*/  ISETP.LE.AND P0, PT, R0, UR4, PT ;  /* 0x0000000400007c0c */ /* 0x002fda000bf03270 */
[----:B--2---:R-:W-:Y:S05]  /*20440*/  @P0 BRA `(.L_x_8823) ;  /* 0x0000002c00a40947 */ /* 0x004fea0003800000 */
[----:B------:R-:W-:Y:S01]  /*20450*/  IMAD.U32 R0, RZ, RZ, UR4 ;  /* 0x00000004ff007e24 */ /* 0x000fe2000f8e00ff */
[----:B------:R1:W-:Y:S01]  /*20460*/  STL [R1+0x468], RZ ;  /* 0x000468ff01007387 */ /* 0x0003e20000100800 */
[----:B------:R-:W-:Y:S01]  /*20470*/  IMAD.MOV.U32 R17, RZ, RZ, 0x1 ;  /* 0x00000001ff117424 */ /* 0x000fe200078e00ff */
[----:B------:R-:W-:Y:S01]  /*20480*/  ULDC UR44, c[0x0][0xc] ;  /* 0x00000300002c7ab9 */ /* 0x000fe20000000800 */
[----:B------:R-:W-:Y:S01]  /*20490*/  IMAD.MOV.U32 R16, RZ, RZ, RZ ;  /* 0x000000ffff107224 */ /* 0x000fe200078e00ff */
[----:B------:R1:W-:Y:S01]  /*204a0*/  STL [R1+0x460], R0 ;  /* 0x0004600001007387 */ /* 0x0003e20000100800 */
[----:B------:R-:W-:-:S05]  /*204b0*/  ULDC.64 UR48, c[0x0][0x198] ;  /* 0x0000660000307ab9 */ /* 0x000fca0000000a00 */
.L_x_8879:
[----:B--2---:R-:W2:Y:S01]  /*204c0*/  LDL R2, [R1+0x460] ;  /* 0x0004600001027983 */ /* 0x004ea20000100800 */
[----:B------:R-:W-:Y:S01]  /*204d0*/  ULDC UR10, c[0x0][0xed0] ;  /* 0x0003b400000a7ab9 */ /* 0x000fe20000000800 */
[----:B-1----:R-:W1:Y:S01]  /*204e0*/  LDC R0, c[0x0][0xee8] ;  /* 0x0003ba00ff007b82 */ /* 0x002e620000000800 */
[----:B------:R-:W-:-:S11]  /*204f0*/  UISETP.NE.AND UP0, UPT, UR10, 0x1, UPT ;  /* 0x000000010a00788c */ /* 0x000fd6000bf05270 */
[----:B------:R-:W-:Y:S01]  /*20500*/  @UP0 ULDC UR6, c[0x0][0xed4] ;  /* 0x0003b50000060ab9 */ /* 0x000fe20000000800 */
[----:B------:R-:W-:Y:S01]  /*20510*/  @UP0 ULDC UR11, c[0x0][0xed8] ;  /* 0x0003b600000b0ab9 */ /* 0x000fe20000000800 */
[C---:B--2---:R-:W-:Y:S02]  /*20520*/  R2UR UR8, R2.reuse ;  /* 0x00000000020872ca */ /* 0x044fe400000e0000 */
[----:B------:R-:W-:-:S11]  /*20530*/  R2UR UR9, R2 ;  /* 0x00000000020972ca */ /* 0x000fd600000e0000 */
[----:B------:R-:W-:-:S04]  /*20540*/  UIMAD.WIDE.U32 UR6, UR8, UR6, URZ ;  /* 0x00000006080672a5 */ /* 0x000fc8000f8e003f */
[----:B------:R-:W-:-:S04]  /*20550*/  @UP0 USHF.R.U32.HI UR8, URZ, UR11, UR7 ;  /* 0x0000000b3f080299 */ /* 0x000fc80008011607 */
[----:B------:R-:W-:Y:S02]  /*20560*/  UIADD3 UR6, -UR8, URZ, URZ ;  /* 0x0000003f08067290 */ /* 0x000fe4000fffe13f */
[----:B-1----:R-:W-:Y:S02]  /*20570*/  ISETP.LE.AND P0, PT, R0, UR8, PT ;  /* 0x0000000800007c0c */ /* 0x002fe4000bf03270 */
[----:B------:R-:W-:-:S11]  /*20580*/  UIMAD UR10, UR10, UR6, UR9 ;  /* 0x000000060a0a72a4 */ /* 0x000fd6000f8e0209 */
[----:B---3--:R-:W-:Y:S05]  /*20590*/  @!P0 BRA `(.L_x_8824) ;  /* 0x0000000000208947 */ /* 0x008fea0003800000 */
        /* <DEDUP_REMOVED lines=8> */
.L_x_8824:
[----:B------:R-:W-:Y:S01]  /*20620*/  ULDC UR11, c[0x0][0xec4] ;  /* 0x0003b100000b7ab9 */ /* 0x000fe20000000800 */
[----:B------:R-:W-:Y:S01]  /*20630*/  UMOV UR9, UR10 ;  /* 0x0000000a00097c82 */ /* 0x000fe20008000000 */
[----:B------:R-:W-:-:S11]  /*20640*/  UISETP.NE.AND UP0, UPT, UR11, 0x1, UPT ;  /* 0x000000010b00788c */ /* 0x000fd6000bf05270 */
[----:B------:R-:W-:Y:S02]  /*20650*/  @UP0 ULDC.64 UR12, c[0x0][0xec8] ;  /* 0x0003b200000c0ab9 */ /* 0x000fe40000000a00 */
[----:B------:R-:W-:-:S04]  /*20660*/  UIMAD.WIDE.U32 UR6, UR10, UR12, URZ ;  /* 0x0000000c0a0672a5 */ /* 0x000fc8000f8e003f */
[----:B------:R-:W-:-:S04]  /*20670*/  @UP0 USHF.R.U32.HI UR9, URZ, UR13, UR7 ;  /* 0x0000000d3f090299 */ /* 0x000fc80008011607 */
[----:B------:R-:W-:-:S12]  /*20680*/  UIMAD UR6, UR9, UR11, URZ ;  /* 0x0000000b090672a4 */ /* 0x000fd8000f8e023f */
.L_x_8825:
[----:B------:R-:W-:Y:S01]  /*20690*/  ULDC.64 UR12, c[0x0][0x3f8] ;  /* 0x0000fe00000c7ab9 */ /* 0x000fe20000000a00 */
[----:B------:R-:W-:Y:S02]  /*206a0*/  ULOP3.LUT UR9, URZ, UR9, URZ, 0x33, !UPT ;  /* 0x000000093f097292 */ /* 0x000fe4000f8e333f */
[----:B------:R-:W-:Y:S01]  /*206b0*/  UISETP.NE.U32.AND UP0, UPT, UR12, URZ, UPT ;  /* 0x0000003f0c00728c */ /* 0x000fe2000bf05070 */
[----:B------:R-:W-:Y:S02]  /*206c0*/  ULDC UR41, c[0x0][0xeac] ;  /* 0x0003ab0000297ab9 */ /* 0x000fe40000000800 */
[----:B------:R-:W-:Y:S01]  /*206d0*/  ULDC UR12, c[0x0][0xeb8] ;  /* 0x0003ae00000c7ab9 */ /* 0x000fe20000000800 */
[----:B------:R-:W-:Y:S02]  /*206e0*/  UIADD3 UR41, UR9, UR41, URZ ;  /* 0x0000002909297290 */ /* 0x000fe4000fffe03f */
[----:B------:R-:W-:Y:S02]  /*206f0*/  UISETP.NE.AND UP1, UPT, UR12, 0x1, UPT ;  /* 0x000000010c00788c */ /* 0x000fe4000bf25270 */
[----:B------:R-:W-:Y:S01]  /*20700*/  UIADD3 UR10, UR10, -UR6, URZ ;  /* 0x800000060a0a7290 */ /* 0x000fe2000fffe03f */
[----:B------:R-:W-:-:S02]  /*20710*/  ULDC UR11, c[0x0][0xec4] ;  /* 0x0003b100000b7ab9 */ /* 0x000fc40000000800 */
[----:B------:R-:W-:Y:S01]  /*20720*/  ULDC.64 UR6, c[0x0][0xad8] ;  /* 0x0002b60000067ab9 */ /* 0x000fe20000000a00 */
[----:B------:R-:W-:Y:S02]  /*20730*/  UISETP.NE.AND.EX UP0, UPT, UR13, URZ, UPT, UP0 ;  /* 0x0000003f0d00728c */ /* 0x000fe4000bf05300 */
[----:B------:R-:W-:Y:S02]  /*20740*/  UISETP.GE.AND UP2, UPT, UR7, 0x1, UPT ;  /* 0x000000010700788c */ /* 0x000fe4000bf46270 */
[----:B------:R-:W-:Y:S01]  /*20750*/  USHF.L.U32 UR41, UR41, 0x7, URZ ;  /* 0x0000000729297899 */ /* 0x000fe2000800063f */
[----:B------:R-:W-:Y:S01]  /*20760*/  ULDC UR13, c[0x0][0x404] ;  /* 0x00010100000d7ab9 */ /* 0x000fe20000000800 */
[----:B------:R-:W-:Y:S01]  /*20770*/  ULDC UR14, c[0x0][0x288] ;  /* 0x0000a200000e7ab9 */ /* 0x000fe20000000800 */
[----:B------:R-:W-:Y:S01]  /*20780*/  UIMAD UR11, UR8, UR11, UR10 ;  /* 0x0000000b080b72a4 */ /* 0x000fe2000f8e020a */
[----:B------:R-:W-:Y:S01]  /*20790*/  PLOP3.LUT P1, PT, PT, PT, UP2, 0x80, 0x0 ;  /* 0x000000000000781c */ /* 0x000fe20003f2f028 */
[----:B------:R-:W-:Y:S01]  /*207a0*/  USEL UR13, UR13, 0x1, UP0 ;  /* 0x000000010d0d7887 */ /* 0x000fe20008000000 */
[----:B------:R-:W-:Y:S01]  /*207b0*/  @UP1 ULDC UR8, c[0x0][0xebc] ;  /* 0x0003af0000081ab9 */ /* 0x000fe20000000800 */
[----:B------:R-:W-:Y:S01]  /*207c0*/  UIADD3 UR10, UR41, 0x80, -UR14 ;  /* 0x00000080290a7890 */ /* 0x000fe2000fffe80e */
[----:B------:R-:W-:Y:S01]  /*207d0*/  ULDC UR15, c[0x0][0x2e0] ;  /* 0x0000b800000f7ab9 */ /* 0x000fe20000000800 */
[----:B------:R-:W-:Y:S01]  /*207e0*/  UIMAD.WIDE.U32 UR8, UR11, UR8, URZ ;  /* 0x000000080b0872a5 */ /* 0x000fe2000f8e003f */
[----:B------:R-:W-:Y:S01]  /*207f0*/  @UP1 ULDC UR16, c[0x0][0xec0] ;  /* 0x0003b00000101ab9 */ /* 0x000fe20000000800 */
[----:B------:R-:W-:Y:S01]  /*20800*/  UIMAD UR10, UR13, UR15, UR10 ;  /* 0x0000000f0d0a72a4 */ /* 0x000fe2000f8e020a */
[----:B------:R-:W-:Y:S01]  /*20810*/  UMOV UR43, UR11 ;  /* 0x0000000b002b7c82 */ /* 0x000fe20008000000 */
[----:B------:R-:W-:-:S02]  /*20820*/  @UP1 USHF.R.U32.HI UR43, URZ, UR16, UR9 ;  /* 0x000000103f2b1299 */ /* 0x000fc40008011609 */
[----:B------:R-:W-:Y:S02]  /*20830*/  UIADD3 UR6, UR10, UR6, URZ ;  /* 0x000000060a067290 */ /* 0x000fe4000fffe03f */
[----:B------:R-:W-:-:S04]  /*20840*/  UIADD3 UR42, -UR43, URZ, URZ ;  /* 0x0000003f2b2a7290 */ /* 0x000fc8000fffe13f */
[----:B------:R-:W-:Y:S01]  /*20850*/  UIMAD UR42, UR12, UR42, UR11 ;  /* 0x0000002a0c2a72a4 */ /* 0x000fe2000f8e020b */
[----:B------:R-:W-:Y:S01]  /*20860*/  IMAD.U32 R0, RZ, RZ, UR6 ;  /* 0x00000006ff007e24 */ /* 0x000fe2000f8e00ff */
[----:B------:R-:W-:Y:S10]  /*20870*/  @!P1 BRA `(.L_x_8826) ;  /* 0x0000000000409947 */ /* 0x000ff40003800000 */
        /* <DEDUP_REMOVED lines=10> */
.L_x_8827:
[----:B------:R-:W-:-:S11]  /*20920*/  UISETP.NE.AND UP0, UPT, UR7, 0x1, UPT ;  /* 0x000000010700788c */ /* 0x000fd6000bf05270 */
[----:B------:R-:W-:Y:S02]  /*20930*/  @UP0 ULDC.64 UR10, c[0x0][0xae0] ;  /* 0x0002b800000a0ab9 */ /* 0x000fe40000000a00 */
[----:B------:R-:W-:-:S04]  /*20940*/  UIMAD.WIDE.U32 UR8, UR6, UR10, URZ ;  /* 0x0000000a060872a5 */ /* 0x000fc8000f8e003f */
[----:B------:R-:W-:-:S12]  /*20950*/  @UP0 USHF.R.U32.HI UR6, URZ, UR11, UR9 ;  /* 0x0000000b3f060299 */ /* 0x000fd80008011609 */
.L_x_8828:
[----:B------:R-:W-:-:S06]  /*20960*/  UIMAD UR6, UR6, UR7, UR7 ;  /* 0x00000007060672a4 */ /* 0x000fcc000f8e0207 */
[----:B------:R-:W-:-:S07]  /*20970*/  VIMNMX R0, R0, UR6, PT ;  /* 0x0000000600007c48 */ /* 0x000fce000bfe0100 */
.L_x_8826:
[----:B------:R-:W-:Y:S01]  /*20980*/  UIMAD UR8, UR13, UR15, 0x5f ;  /* 0x0000005f0d0874a4 */ /* 0x000fe2000f8e020f */
[----:B------:R-:W-:Y:S01]  /*20990*/  VIADD R0, R0, 0x5f ;  /* 0x0000005f00007836 */ /* 0x000fe20000000000 */
[----:B------:R-:W-:Y:S02]  /*209a0*/  UIADD3 UR10, UR41, -UR14, URZ ;  /* 0x8000000e290a7290 */ /* 0x000fe4000fffe03f */
[----:B------:R-:W-:Y:S01]  /*209b0*/  UIMAD.WIDE UR8, UR8, 0x2aaaaaab, URZ ;  /* 0x2aaaaaab080878a5 */ /* 0x000fe2000f8e023f */
[----:B------:R-:W-:Y:S01]  /*209c0*/  IMAD.HI R0, R0, 0x2aaaaaab, RZ ;  /* 0x2aaaaaab00007827 */ /* 0x000fe200078e02ff */
[----:B------:R-:W-:Y:S02]  /*209d0*/  UIMAD UR10, UR13, UR15, UR10 ;  /* 0x0000000f0d0a72a4 */ /* 0x000fe4000f8e020a */
[----:B------:R-:W-:Y:S02]  /*209e0*/  USHF.R.U32.HI UR6, URZ, 0x1f, UR9 ;  /* 0x0000001f3f067899 */ /* 0x000fe40008011609 */
[----:B------:R-:W-:Y:S01]  /*209f0*/  SHF.R.U32.HI R3, RZ, 0x1f, R0 ;  /* 0x0000001fff037819 */ /* 0x000fe20000011600 */
[----:B------:R-:W-:Y:S01]  /*20a00*/  ULDC UR11, c[0x0][0xad4] ;  /* 0x0002b500000b7ab9 */ /* 0x000fe20000000800 */
[----:B------:R-:W-:-:S02]  /*20a10*/  ULEA.HI.SX32 UR6, UR9, UR6, 0x1c ;  /* 0x0000000609067291 */ /* 0x000fc4000f8fe23f */
[----:B------:R-:W-:Y:S01]  /*20a20*/  LEA.HI.SX32 R3, R0, R3, 0x1c ;  /* 0x0000000300037211 */ /* 0x000fe200078fe2ff */
[----:B------:R-:W-:-:S03]  /*20a30*/  UIADD3 UR11, UR10, -UR11, URZ ;  /* 0x8000000b0a0b7290 */ /* 0x000fc6000fffe03f */
[----:B------:R-:W-:Y:S01]  /*20a40*/  VIMNMX R19, R3, UR6, PT ;  /* 0x0000000603137c48 */ /* 0x000fe2000bfe0100 */
[----:B------:R-:W-:Y:S08]  /*20a50*/  @!P1 BRA `(.L_x_8829) ;  /* 0x0000000000449947 */ /* 0x000ff00003800000 */
        /* <DEDUP_REMOVED lines=10> */
.L_x_8830:
[----:B------:R-:W-:-:S11]  /*20b00*/  UISETP.NE.AND UP0, UPT, UR7, 0x1, UPT ;  /* 0x000000010700788c */ /* 0x000fd6000bf05270 */
[----:B------:R-:W-:Y:S02]  /*20b10*/  @UP0 ULDC.64 UR12, c[0x0][0xae0] ;  /* 0x0002b800000c0ab9 */ /* 0x000fe40000000a00 */
[----:B------:R-:W-:-:S04]  /*20b20*/  UIMAD.WIDE.U32 UR8, UR10, UR12, URZ ;  /* 0x0000000c0a0872a5 */ /* 0x000fc8000f8e003f */
[----:B------:R-:W-:-:S12]  /*20b30*/  @UP0 USHF.R.U32.HI UR10, URZ, UR13, UR9 ;  /* 0x0000000d3f0a0299 */ /* 0x000fd80008011609 */
.L_x_8831:
[----:B------:R-:W-:-:S04]  /*20b40*/  UIMAD UR7, UR10, UR7, URZ ;  /* 0x000000070a0772a4 */ /* 0x000fc8000f8e023f */
[----:B------:R-:W-:-:S04]  /*20b50*/  UISETP.LT.AND UP0, UPT, UR11, UR7, UPT ;  /* 0x000000070b00728c */ /* 0x000fc8000bf01270 */
[----:B------:R-:W-:-:S12]  /*20b60*/  USEL UR11, UR11, UR7, !UP0 ;  /* 0x000000070b0b7287 */ /* 0x000fd8000c000000 */
.L_x_8829:
[----:B------:R-:W-:Y:S01]  /*20b70*/  UIMAD.WIDE UR6, UR11, 0x2aaaaaab, URZ ;  /* 0x2aaaaaab0b0678a5 */ /* 0x000fe2000f8e023f */
[----:B------:R-:W-:Y:S03]  /*20b80*/  BSSY B6, `(.L_x_8832) ;  /* 0x0000263000067945 */ /* 0x000fe60003800000 */
[----:B------:R-:W-:-:S04]  /*20b90*/  USHF.R.U32.HI UR6, URZ, 0x1f, UR7 ;  /* 0x0000001f3f067899 */ /* 0x000fc80008011607 */
[----:B------:R-:W-:-:S04]  /*20ba0*/  ULEA.HI.SX32 UR6, UR7, UR6, 0x1c ;  /* 0x0000000607067291 */ /* 0x000fc8000f8fe23f */
[----:B------:R-:W-:-:S04]  /*20bb0*/  UISETP.LT.AND UP0, UPT, URZ, UR6, UPT ;  /* 0x000000063f00728c */ /* 0x000fc8000bf01270 */
[----:B------:R-:W-:-:S06]  /*20bc0*/  USEL UR39, URZ, UR6, !UP0 ;  /* 0x000000063f277287 */ /* 0x000fcc000c000000 */
[----:B------:R-:W-:-:S13]  /*20bd0*/  ISETP.GT.AND P0, PT, R19, UR39, PT ;  /* 0x0000002713007c0c */ /* 0x000fda000bf04270 */
        /* <DEDUP_REMOVED lines=19> */
.L_x_8833:
[----:B------:R-:W1:Y:S01]  /*20d10*/  S2R R3, SR_CgaCtaId ;  /* 0x0000000000037919 */ /* 0x000e620000008800 */
[----:B------:R-:W-:-:S04]  /*20d20*/  MOV R18, 0x400 ;  /* 0x0000040000127802 */ /* 0x000fc80000000f00 */
[----:B-1----:R-:W-:-:S05]  /*20d30*/  LEA R18, R3, R18, 0x18 ;  /* 0x0000001203127211 */ /* 0x002fca00078ec0ff */
[----:B------:R-:W-:-:S05]  /*20d40*/  VIADD R0, R18, 0x1c400 ;  /* 0x0001c40012007836 */ /* 0x000fca0000000000 */
[----:B------:R-:W-:-:S13]  /*20d50*/  LOP3.LUT P0, RZ, R0, 0x3ff, RZ, 0xc0, !PT ;  /* 0x000003ff00ff7812 */ /* 0x000fda000780c0ff */
        /* <DEDUP_REMOVED lines=17> */
.L_x_8835:
[----:B------:R-:W-:-:S05]  /*20e70*/  VIADD R0, R18, 0x400 ;  /* 0x0000040012007836 */ /* 0x000fca0000000000 */
        /* <DEDUP_REMOVED lines=18> */
.L_x_8837:
        /* <DEDUP_REMOVED lines=16> */
.L_x_8836:
        /* <DEDUP_REMOVED lines=15> */
[----:B------:R-:W-:Y:S01]  /*21190*/  VIADD R8, R19, 0xffffffff ;  /* 0xffffffff13087836 */ /* 0x000fe20000000000 */
[----:B------:R-:W-:Y:S01]  /*211a0*/  ISETP.NE.AND P1, PT, R7, RZ, PT ;  /* 0x000000ff0700720c */ /* 0x000fe20003f25270 */
[----:B---3--:R-:W1:Y:S08]  /*211b0*/  LDC.64 R2, c[0x0][0x3f8] ;  /* 0x0000fe00ff027b82 */ /* 0x008e700000000a00 */
[----:B------:R-:W2:Y:S04]  /*211c0*/  @P0 LDC R4, c[0x0][0x42c] ;  /* 0x00010b00ff040b82 */ /* 0x000ea80000000800 */
[----:B------:R-:W-:-:S05]  /*211d0*/  VOTEU.ALL UP1, P1 ;  /* 0x00000000003f7886 */ /* 0x000fca0000820000 */
[----:B------:R-:W-:Y:S01]  /*211e0*/  @!UP1 UIADD3 UR4, UP0, UR48, 0x270, URZ ;  /* 0x0000027030049890 */ /* 0x000fe2000ff1e03f */
[----:B------:R-:W3:Y:S03]  /*211f0*/  @P0 LDC R5, c[0x0][0x430] ;  /* 0x00010c00ff050b82 */ /* 0x000ee60000000800 */
[----:B------:R-:W-:-:S09]  /*21200*/  @!UP1 UIADD3.X UR5, URZ, UR49, URZ, UP0, !UPT ;  /* 0x000000313f059290 */ /* 0x000fd200087fe43f */
[----:B------:R1:W-:Y:S01]  /*21210*/  @!UP1 UTMAPF.L2.4D [UR40], [UR4] ;  /* 0x00000028040095b8 */ /* 0x0003e20008018000 */
[----:B--2---:R-:W-:-:S05]  /*21220*/  @P0 IMAD.HI.U32 R4, R4, UR42, RZ ;  /* 0x0000002a04040c27 */ /* 0x004fca000f8e00ff */
[----:B---3--:R-:W-:Y:S02]  /*21230*/  @P0 SHF.R.U32.HI R0, RZ, R5, R4 ;  /* 0x00000005ff000219 */ /* 0x008fe40000011604 */
[----:B-1----:R-:W-:-:S04]  /*21240*/  ISETP.NE.U32.AND P0, PT, R2, RZ, PT ;  /* 0x000000ff0200720c */ /* 0x002fc80003f05070 */
[----:B------:R-:W-:-:S04]  /*21250*/  ISETP.NE.AND.EX P0, PT, R3, RZ, PT, P0 ;  /* 0x000000ff0300720c */ /* 0x000fc80003f05300 */
[----:B----4-:R-:W-:Y:S01]  /*21260*/  SEL R4, R6, RZ, !P0 ;  /* 0x000000ff06047207 */ /* 0x010fe20004000000 */
[----:B------:R-:W-:Y:S08]  /*21270*/  BRA.DIV UR6, `(.L_x_8838) ;  /* 0x0000002606907947 */ /* 0x000ff0000b800000 */
.L_x_8892:
[----:B------:R-:W-:Y:S01]  /*21280*/  UMOV UR4, 0xffffffff ;  /* 0xffffffff00047882 */ /* 0x000fe20000000000 */
[----:B------:R-:W-:Y:S02]  /*21290*/  SHF.R.S32.HI R7, RZ, 0x1f, R6 ;  /* 0x0000001fff077819 */ /* 0x000fe40000011406 */
[----:B------:R-:W-:Y:S05]  /*212a0*/  BRA.DIV UR4, `(.L_x_8839) ;  /* 0x0000002604b07947 */ /* 0x000fea000b800000 */
[----:B------:R-:W-:-:S13]  /*212b0*/  ELECT P6, URZ, PT ;  /* 0x00000000003f782f */ /* 0x000fda00038c0000 */
.L_x_8895:
[----:B------:R-:W-:Y:S05]  /*212c0*/  @!P6 BRA `(.L_x_8840) ;  /* 0x0000000000c8e947 */ /* 0x000fea0003800000 */
        /* <DEDUP_REMOVED lines=16> */
[----:B------:R-:W-:-:S04]  /*213d0*/  LEA R10, P2, R4, R2, 0x2 ;  /* 0x00000002040a7211 */ /* 0x000fc800078410ff */
[----:B------:R-:W-:-:S05]  /*213e0*/  LEA.HI.X R11, R4, R3, R5, 0x2, P2 ;  /* 0x00000003040b7211 */ /* 0x000fca00010f1405 */
[----:B------:R1:W5:Y:S04]  /*213f0*/  LDG.E R4, desc[UR46][R10.64] ;  /* 0x0000002e0a047981 */ /* 0x000368000c1e1900 */
.L_x_8841:
[----:B------:R-:W2:Y:S01]  /*21400*/  S2R R5, SR_TID.X ;  /* 0x0000000000057919 */ /* 0x000ea20000002100 */
[----:B-1----:R-:W-:Y:S01]  /*21410*/  IMAD R10, R16, 0x8, R18 ;  /* 0x00000008100a7824 */ /* 0x002fe200078e0212 */
[----:B--2---:R-:W-:Y:S02]  /*21420*/  LOP3.LUT R9, R5, 0x7f, RZ, 0xc0, !PT ;  /* 0x0000007f05097812 */ /* 0x004fe400078ec0ff */
[----:B------:R-:W-:Y:S02]  /*21430*/  SHF.L.U32 R5, R17, 0x1f, RZ ;  /* 0x0000001f11057819 */ /* 0x000fe400000006ff */
[----:B------:R-:W-:Y:S02]  /*21440*/  ISETP.NE.AND P3, PT, R9, RZ, PT ;  /* 0x000000ff0900720c */ /* 0x000fe40003f65270 */
[----:B------:R-:W1:Y:S02]  /*21450*/  SYNCS.PHASECHK.TRANS64.TRYWAIT P2, [R10+URZ+0x32440], R5 ;  /* 0x032440050a0075a7 */ /* 0x000e64000804017f */
[----:B-1----:R-:W-:Y:S09]  /*21460*/  @!P2 BRA `(.L_x_8842) ;  /* 0x000000240060a947 */ /* 0x002ff20003800000 */
.L_x_8896:
        /* <DEDUP_REMOVED lines=8> */
.L_x_8843:
[----:B-1----:R-:W-:Y:S01]  /*214f0*/  IMAD R5, R16, 0x3000, R18 ;  /* 0x0000300010057824 */ /* 0x002fe200078e0212 */
        /* <DEDUP_REMOVED lines=10> */
[----:B------:R-:W-:Y:S02]  /*215a0*/  UIADD3 UR9, UR9, 0x32430, URZ ;  /* 0x0003243009097890 */ /* 0x000fe4000fffe03f */
[----:B------:R-:W-:Y:S02]  /*215b0*/  UIMAD UR11, UR11, 0x60, URZ ;  /* 0x000000600b0b78a4 */ /* 0x000fe4000f8e023f */
[----:B------:R-:W-:-:S09]  /*215c0*/  UIADD3 UR8, UR8, 0x1c400, URZ ;  /* 0x0001c40008087890 */ /* 0x000fd2000fffe03f */
[----:B------:R1:W-:Y:S02]  /*215d0*/  UTMALDG.4D [UR8], [UR4], desc[UR6] ;  /* 0x00000608040075b4 */ /* 0x0003e40008019000 */
[----:B-1----:R-:W-:Y:S01]  /*215e0*/  NOP ;  /* 0x0000000000007918 */ /* 0x002fe20000000000 */
.L_x_8840:
[----:B------:R-:W2:Y:S01]  /*215f0*/  LDL.LU R9, [R1+0x468] ;  /* 0x0004680001097983 */ /* 0x000ea20000300800 */
[----:B------:R-:W-:Y:S05]  /*21600*/  WARPSYNC.ALL ;  /* 0x0000000000007948 */ /* 0x000fea0003800000 */
[----:B------:R-:W-:Y:S01]  /*21610*/  BAR.SYNC.DEFER_BLOCKING 0x8, 0x120 ;  /* 0x0204800000007b1d */ /* 0x000fe20000010000 */
[----:B------:R-:W-:-:S05]  /*21620*/  ELECT P2, URZ, PT ;  /* 0x00000000003f782f */ /* 0x000fca0003840000 */
[----:B------:R-:W-:Y:S01]  /*21630*/  BSSY B0, `(.L_x_8844) ;  /* 0x0000034000007945 */ /* 0x000fe20003800000 */
[----:B--2---:R-:W-:-:S05]  /*21640*/  VIADD R9, R9, 0x1 ;  /* 0x0000000109097836 */ /* 0x004fca0000000000 */
[----:B------:R1:W-:Y:S01]  /*21650*/  STL [R1+0x468], R9 ;  /* 0x0004680901007387 */ /* 0x0003e20000100800 */
[----:B------:R-:W-:-:S04]  /*21660*/  LEA.HI R5, R9, R9, RZ, 0x1 ;  /* 0x0000000909057211 */ /* 0x000fc800078f08ff */
[----:B------:R-:W-:-:S05]  /*21670*/  LOP3.LUT R5, R5, 0xfffffffe, RZ, 0xc0, !PT ;  /* 0xfffffffe05057812 */ /* 0x000fca00078ec0ff */
[----:B------:R-:W-:-:S05]  /*21680*/  IMAD.IADD R5, R9, 0x1, -R5 ;  /* 0x0000000109057824 */ /* 0x000fca00078e0a05 */
[----:B------:R-:W-:Y:S01]  /*21690*/  SHF.L.U32 R5, R5, 0x1f, RZ ;  /* 0x0000001f05057819 */ /* 0x000fe200000006ff */
[----:B-1----:R-:W-:Y:S06]  /*216a0*/  @!P2 BRA `(.L_x_8845) ;  /* 0x0000000000b0a947 */ /* 0x002fec0003800000 */
[----:B------:R-:W-:Y:S01]  /*216b0*/  R2UR UR17, R18 ;  /* 0x00000000121172ca */ /* 0x000fe200000e0000 */
[----:B------:R-:W-:Y:S01]  /*216c0*/  UIADD3 UR4, UP0, UR48, 0x270, URZ ;  /* 0x0000027030047890 */ /* 0x000fe2000ff1e03f */
[----:B------:R-:W-:Y:S01]  /*216d0*/  IMAD.MOV.U32 R9, RZ, RZ, 0x4000 ;  /* 0x00004000ff097424 */ /* 0x000fe200078e00ff */
[----:B------:R-:W-:Y:S01]  /*216e0*/  UMOV UR14, 0x0 ;  /* 0x00000000000e7882 */ /* 0x000fe20000000000 */
[----:B------:R-:W-:Y:S01]  /*216f0*/  UMOV UR15, 0x12f00000 ;  /* 0x12f00000000f7882 */ /* 0x000fe20000000000 */
[----:B------:R-:W-:Y:S01]  /*21700*/  UIADD3.X UR5, URZ, UR49, URZ, UP0, !UPT ;  /* 0x000000313f057290 */ /* 0x000fe200087fe43f */
[----:B------:R1:W-:Y:S01]  /*21710*/  SYNCS.ARRIVE.TRANS64 RZ, [R18+URZ+0x32400], R9 ;  /* 0x0324000912ff79a7 */ /* 0x0003e2000800003f */
[----:B------:R-:W-:Y:S01]  /*21720*/  UIADD3 UR6, UP0, UR48, 0x770, URZ ;  /* 0x0000077030067890 */ /* 0x000fe2000ff1e03f */
[----:B------:R-:W-:Y:S01]  /*21730*/  UMOV UR10, URZ ;  /* 0x0000003f000a7c82 */ /* 0x000fe20008000000 */
[----:B------:R-:W-:Y:S01]  /*21740*/  UMOV UR11, UR41 ;  /* 0x00000029000b7c82 */ /* 0x000fe20008000000 */
[----:B------:R-:W-:Y:S01]  /*21750*/  UMOV UR12, UR42 ;  /* 0x0000002a000c7c82 */ /* 0x000fe20008000000 */
[----:B------:R-:W-:-:S02]  /*21760*/  UMOV UR13, UR43 ;  /* 0x0000002b000d7c82 */ /* 0x000fc40008000000 */
[----:B------:R-:W-:Y:S02]  /*21770*/  UIADD3 UR8, UR17, 0x18400, URZ ;  /* 0x0001840011087890 */ /* 0x000fe4000fffe03f */
[----:B------:R-:W-:Y:S01]  /*21780*/  UIADD3 UR9, UR17, 0x32400, URZ ;  /* 0x0003240011097890 */ /* 0x000fe2000fffe03f */
[----:B-1----:R-:W-:Y:S01]  /*21790*/  IMAD.MOV.U32 R9, RZ, RZ, 0x10000 ;  /* 0x00010000ff097424 */ /* 0x002fe200078e00ff */
[----:B------:R-:W-:Y:S02]  /*217a0*/  UIADD3.X UR7, URZ, UR49, URZ, UP0, !UPT ;  /* 0x000000313f077290 */ /* 0x000fe400087fe43f */
[----:B------:R-:W-:Y:S02]  /*217b0*/  UIADD3 UR32, UR17, 0x22400, URZ ;  /* 0x0002240011207890 */ /* 0x000fe4000fffe03f */
[----:B------:R-:W-:Y:S02]  /*217c0*/  UIADD3 UR33, UR17, 0x32410, URZ ;  /* 0x0003241011217890 */ /* 0x000fe4000fffe03f */
[----:B------:R-:W-:Y:S01]  /*217d0*/  UIADD3 UR24, UR17, 0x26400, URZ ;  /* 0x0002640011187890 */ /* 0x000fe2000fffe03f */
[----:B------:R1:W-:Y:S01]  /*217e0*/  UTMALDG.4D [UR8], [UR4], desc[UR14] ;  /* 0x00000e08040075b4 */ /* 0x0003e20008019000 */
[----:B------:R-:W-:Y:S01]  /*217f0*/  UIADD3 UR16, UR17, 0x2a400, URZ ;  /* 0x0002a40011107890 */ /* 0x000fe2000fffe03f */
[----:B------:R2:W-:Y:S01]  /*21800*/  SYNCS.ARRIVE.TRANS64 RZ, [R18+URZ+0x32410], R9 ;  /* 0x0324100912ff79a7 */ /* 0x0005e2000800003f */
[----:B------:R-:W-:Y:S01]  /*21810*/  UMOV UR35, UR41 ;  /* 0x0000002900237c82 */ /* 0x000fe20008000000 */
[----:B------:R-:W-:Y:S01]  /*21820*/  UMOV UR36, UR42 ;  /* 0x0000002a00247c82 */ /* 0x000fe20008000000 */
[----:B------:R-:W-:Y:S01]  /*21830*/  UMOV UR37, UR43 ;  /* 0x0000002b00257c82 */ /* 0x000fe20008000000 */
[----:B------:R-:W-:Y:S01]  /*21840*/  UMOV UR34, UR10 ;  /* 0x0000000a00227c82 */ /* 0x000fe20008000000 */
[----:B------:R-:W-:Y:S01]  /*21850*/  UMOV UR26, 0x40 ;  /* 0x00000040001a7882 */ /* 0x000fe20000000000 */
[----:B------:R-:W-:Y:S01]  /*21860*/  UMOV UR27, UR41 ;  /* 0x00000029001b7c82 */ /* 0x000fe20008000000 */
[----:B------:R-:W-:Y:S01]  /*21870*/  UMOV UR28, UR42 ;  /* 0x0000002a001c7c82 */ /* 0x000fe20008000000 */
[----:B------:R-:W-:Y:S01]  /*21880*/  UMOV UR29, UR43 ;  /* 0x0000002b001d7c82 */ /* 0x000fe20008000000 */
[----:B------:R-:W-:Y:S01]  /*21890*/  UMOV UR25, UR33 ;  /* 0x0000002100197c82 */ /* 0x000fe20008000000 */
[----:B------:R-:W-:Y:S01]  /*218a0*/  UMOV UR18, 0x80 ;  /* 0x0000008000127882 */ /* 0x000fe20000000000 */
[----:B------:R-:W-:Y:S01]  /*218b0*/  UMOV UR19, UR41 ;  /* 0x0000002900137c82 */ /* 0x000fe20008000000 */
[----:B------:R-:W-:Y:S01]  /*218c0*/  UMOV UR20, UR42 ;  /* 0x0000002a00147c82 */ /* 0x000fe20008000000 */
[----:B------:R2:W-:Y:S01]  /*218d0*/  UTMALDG.4D [UR32], [UR6], desc[UR14] ;  /* 0x00000e20060075b4 */ /* 0x0005e20008019000 */
[----:B------:R-:W-:Y:S01]  /*218e0*/  UMOV UR21, UR43 ;  /* 0x0000002b00157c82 */ /* 0x000fe20008000000 */
[----:B------:R2:W-:Y:S01]  /*218f0*/  UTMALDG.4D [UR24], [UR6], desc[UR14] ;  /* 0x00000e18060075b4 */ /* 0x0005e20008019000 */
[----:B-1----:R-:W-:Y:S01]  /*21900*/  UIADD3 UR8, UR17, 0x2e400, URZ ;  /* 0x0002e40011087890 */ /* 0x002fe2000fffe03f */
[----:B------:R-:W-:-:S02]  /*21910*/  UMOV UR10, 0xc0 ;  /* 0x000000c0000a7882 */ /* 0x000fc40000000000 */
[----:B------:R-:W-:Y:S01]  /*21920*/  UMOV UR17, UR33 ;  /* 0x0000002100117c82 */ /* 0x000fe20008000000 */
[----:B------:R-:W-:Y:S01]  /*21930*/  UMOV UR9, UR33 ;  /* 0x0000002100097c82 */ /* 0x000fe20008000000 */
[----:B------:R2:W-:Y:S04]  /*21940*/  UTMALDG.4D [UR16], [UR6], desc[UR14] ;  /* 0x00000e10060075b4 */ /* 0x0005e80008019000 */
[----:B------:R2:W-:Y:S02]  /*21950*/  UTMALDG.4D [UR8], [UR6], desc[UR14] ;  /* 0x00000e08060075b4 */ /* 0x0005e40008019000 */
[----:B--2---:R-:W-:Y:S01]  /*21960*/  NOP ;  /* 0x0000000000007918 */ /* 0x004fe20000000000 */
.L_x_8845:
[----:B------:R-:W-:Y:S05]  /*21970*/  BSYNC B0 ;  /* 0x0000000000007941 */ /* 0x000fea0003800000 */
.L_x_8844:
[----:B------:R-:W1:Y:S02]  /*21980*/  SYNCS.PHASECHK.TRANS64.TRYWAIT P2, [R18+URZ+0x32420], R5 ;  /* 0x03242005120075a7 */ /* 0x000e64000804017f */
[----:B-1----:R-:W-:Y:S05]  /*21990*/  @!P2 BRA `(.L_x_8846) ;  /* 0x000000200028a947 */ /* 0x002fea0003800000 */
.L_x_8897:
[----:B------:R-:W-:Y:S01]  /*219a0*/  ULDC.64 UR4, c[0x0][0x408] ;  /* 0x0001020000047ab9 */ /* 0x000fe20000000a00 */
[----:B------:R-:W-:Y:S04]  /*219b0*/  BSSY B0, `(.L_x_8847) ;  /* 0x0000030000007945 */ /* 0x000fe80003800000 */
[----:B------:R-:W-:Y:S05]  /*219c0*/  @!P6 BRA `(.L_x_8848) ;  /* 0x0000000000b8e947 */ /* 0x000fea0003800000 */
[----:B------:R-:W-:Y:S01]  /*219d0*/  IMAD R10, R16, 0x8, R18 ;  /* 0x00000008100a7824 */ /* 0x000fe200078e0212 */
[----:B-1----:R-:W-:Y:S01]  /*219e0*/  SHF.L.U32 R5, R17, 0x1f, RZ ;  /* 0x0000001f11057819 */ /* 0x002fe200000006ff */
[----:B------:R-:W1:Y:S03]  /*219f0*/  S2R R9, SR_TID.X ;  /* 0x0000000000097919 */ /* 0x000e660000002100 */
[----:B------:R-:W2:Y:S01]  /*21a00*/  SYNCS.PHASECHK.TRANS64.TRYWAIT P2, [R10+URZ+0x32460], R5 ;  /* 0x032460050a0075a7 */ /* 0x000ea2000804017f */
[----:B-1----:R-:W-:-:S04]  /*21a10*/  LOP3.LUT R9, R9, 0x7f, RZ, 0xc0, !PT ;  /* 0x0000007f09097812 */ /* 0x002fc800078ec0ff */
[----:B------:R-:W-:Y:S01]  /*21a20*/  ISETP.NE.AND P3, PT, R9, RZ, PT ;  /* 0x000000ff0900720c */ /* 0x000fe20003f65270 */
[----:B--2---:R-:W-:-:S12]  /*21a30*/  @!P2 BRA `(.L_x_8849) ;  /* 0x000000200014a947 */ /* 0x004fd80003800000 */
.L_x_8898:
        /* <DEDUP_REMOVED lines=8> */
.L_x_8850:
[----:B-1----:R-:W-:Y:S01]  /*21ac0*/  IMAD R5, R16, 0xc000, R18 ;  /* 0x0000c00010057824 */ /* 0x002fe200078e0212 */
        /* <DEDUP_REMOVED lines=11> */
[----:B------:R-:W-:Y:S02]  /*21b80*/  UIMAD UR11, UR11, 0x60, URZ ;  /* 0x000000600b0b78a4 */ /* 0x000fe4000f8e023f */
[----:B------:R-:W-:Y:S02]  /*21b90*/  UIADD3 UR9, UR9, 0x32450, URZ ;  /* 0x0003245009097890 */ /* 0x000fe4000fffe03f */
        /* <DEDUP_REMOVED lines=17> */
.L_x_8848:
[----:B------:R-:W-:Y:S05]  /*21cb0*/  BSYNC B0 ;  /* 0x0000000000007941 */ /* 0x000fea0003800000 */
.L_x_8847:
[----:B------:R-:W-:-:S05]  /*21cc0*/  VIADD R8, R19, 0xfffffffe ;  /* 0xfffffffe13087836 */ /* 0x000fca0000000000 */
[----:B------:R-:W-:-:S13]  /*21cd0*/  ISETP.GE.AND P2, PT, R8, UR39, PT ;  /* 0x0000002708007c0c */ /* 0x000fda000bf46270 */
[----:B------:R-:W-:Y:S05]  /*21ce0*/  @!P2 BRA `(.L_x_8851) ;  /* 0x0000001000d4a947 */ /* 0x000fea0003800000 */
[----:B------:R-:W-:Y:S01]  /*21cf0*/  IMAD.MOV R10, RZ, RZ, -R19 ;  /* 0x000000ffff0a7224 */ /* 0x000fe200078e0a13 */
[----:B------:R-:W-:-:S04]  /*21d00*/  LOP3.LUT R9, RZ, UR39, RZ, 0x33, !PT ;  /* 0x00000027ff097c12 */ /* 0x000fc8000f8e33ff */
[----:B------:R-:W-:-:S05]  /*21d10*/  VIADDMNMX R9, R10, 0x1, R9, !PT ;  /* 0x000000010a097846 */ /* 0x000fca0007800109 */
[----:B-1----:R-:W-:-:S05]  /*21d20*/  IMAD.IADD R5, R19, 0x1, R9 ;  /* 0x0000000113057824 */ /* 0x002fca00078e0209 */
        /* <DEDUP_REMOVED lines=28> */
.L_x_8855:
[----:B-1----:R-:W1:Y:S01]  /*21ef0*/  S2R R2, SR_TID.X ;  /* 0x0000000000027919 */ /* 0x002e620000002100 */
[----:B------:R-:W-:Y:S02]  /*21f00*/  SHF.L.U32 R3, R17, 0x1f, RZ ;  /* 0x0000001f11037819 */ /* 0x000fe400000006ff */
[----:B-1----:R-:W-:Y:S01]  /*21f10*/  LOP3.LUT R5, R2, 0x7f, RZ, 0xc0, !PT ;  /* 0x0000007f02057812 */ /* 0x002fe200078ec0ff */
[----:B------:R-:W-:-:S03]  /*21f20*/  IMAD R2, R16, 0x8, R18 ;  /* 0x0000000810027824 */ /* 0x000fc600078e0212 */
[----:B------:R-:W-:Y:S01]  /*21f30*/  ISETP.NE.AND P2, PT, R5, RZ, PT ;  /* 0x000000ff0500720c */ /* 0x000fe20003f45270 */
[----:B------:R-:W1:Y:S02]  /*21f40*/  SYNCS.PHASECHK.TRANS64.TRYWAIT P3, [R2+URZ+0x32440], R3 ;  /* 0x03244003020075a7 */ /* 0x000e64000806017f */
[----:B-1----:R-:W-:Y:S10]  /*21f50*/  @!P3 BRA `(.L_x_8856) ;  /* 0x0000001800e0b947 */ /* 0x002ff40003800000 */
.L_x_8899:
        /* <DEDUP_REMOVED lines=8> */
.L_x_8857:
[----:B------:R-:W-:Y:S01]  /*21fe0*/  IMAD R5, R16, 0x3000, R18 ;  /* 0x0000300010057824 */ /* 0x000fe200078e0212 */
        /* <DEDUP_REMOVED lines=11> */
[----:B------:R-:W-:-:S04]  /*220a0*/  UIADD3 UR9, UR9, 0x32430, URZ ;  /* 0x0003243009097890 */ /* 0x000fc8000fffe03f */
[----:B------:R-:W-:-:S09]  /*220b0*/  UIADD3 UR8, UR8, 0x1c400, URZ ;  /* 0x0001c40008087890 */ /* 0x000fd2000fffe03f */
[----:B------:R2:W-:Y:S01]  /*220c0*/  UTMALDG.4D [UR8], [UR6], desc[UR14] ;  /* 0x00000e08060075b4 */ /* 0x0005e20008019000 */
[----:B------:R-:W3:Y:S02]  /*220d0*/  SYNCS.PHASECHK.TRANS64.TRYWAIT P3, [R2+URZ+0x32460], R3 ;  /* 0x03246003020075a7 */ /* 0x000ee4000806017f */
[----:B--23--:R-:W-:Y:S05]  /*220e0*/  @!P3 BRA `(.L_x_8858) ;  /* 0x000000180090b947 */ /* 0x00cfea0003800000 */
.L_x_8900:
        /* <DEDUP_REMOVED lines=8> */
.L_x_8859:
[----:B------:R-:W-:Y:S01]  /*22170*/  R2UR UR9, R2 ;  /* 0x00000000020972ca */ /* 0x000fe200000e0000 */
[----:B-12---:R-:W-:Y:S01]  /*22180*/  IMAD R2, R16, 0xc000, R18 ;  /* 0x0000c00010027824 */ /* 0x006fe200078e0212 */
        /* <DEDUP_REMOVED lines=9> */
[----:B------:R-:W-:-:S02]  /*22220*/  UMOV UR18, 0x40 ;  /* 0x0000004000127882 */ /* 0x000fc40000000000 */
[----:B------:R-:W-:-:S06]  /*22230*/  UIADD3 UR9, UR9, 0x32450, URZ ;  /* 0x0003245009097890 */ /* 0x000fcc000fffe03f */
        /* <DEDUP_REMOVED lines=17> */
.L_x_8854:
[----:B------:R-:W-:Y:S05]  /*22350*/  BSYNC B0 ;  /* 0x0000000000007941 */ /* 0x000fea0003800000 */
.L_x_8853:
[----:B------:R-:W-:-:S07]  /*22360*/  VIADD R8, R19, 0xfffffffd ;  /* 0xfffffffd13087836 */ /* 0x000fce0000000000 */
.L_x_8852:
[----:B------:R-:W-:Y:S01]  /*22370*/  VIADD R9, R9, 0xfffffffe ;  /* 0xfffffffe09097836 */ /* 0x000fe20000000000 */
[----:B------:R-:W-:Y:S01]  /*22380*/  LOP3.LUT R2, RZ, R19, RZ, 0x33, !PT ;  /* 0x00000013ff027212 */ /* 0x000fe200078e33ff */
[----:B------:R-:W-:Y:S03]  /*22390*/  BSSY B0, `(.L_x_8851) ;  /* 0x00000ca000007945 */ /* 0x000fe60003800000 */
[----:B------:R-:W-:-:S13]  /*223a0*/  ISETP.NE.AND P2, PT, R9, R2, PT ;  /* 0x000000020900720c */ /* 0x000fda0003f45270 */
[----:B------:R-:W-:Y:S05]  /*223b0*/  @!P2 BRA `(.L_x_8860) ;  /* 0x0000000c001ca947 */ /* 0x000fea0003800000 */
.L_x_8875:
[----:B------:R-:W-:Y:S01]  /*223c0*/  VIADD R9, R16, 0x1 ;  /* 0x0000000110097836 */ /* 0x000fe20000000000 */
[----:B------:R-:W-:Y:S05]  /*223d0*/  YIELD ;  /* 0x0000000000007946 */ /* 0x000fea0003800000 */
[----:B------:R-:W-:Y:S01]  /*223e0*/  ISETP.NE.AND P2, PT, R9, 0x2, PT ;  /* 0x000000020900780c */ /* 0x000fe20003f45270 */
[----:B------:R-:W-:Y:S03]  /*223f0*/  BSSY B1, `(.L_x_8861) ;  /* 0x000005e000017945 */ /* 0x000fe60003800000 */
[----:B------:R-:W-:-:S02]  /*22400*/  SEL R2, RZ, 0x1, P2 ;  /* 0x00000001ff027807 */ /* 0x000fc40001000000 */
        /* <DEDUP_REMOVED lines=22> */
.L_x_8863:
[----:B------:R-:W1:Y:S01]  /*22570*/  S2R R2, SR_TID.X ;  /* 0x0000000000027919 */ /* 0x000e620000002100 */
[----:B------:R-:W-:Y:S01]  /*22580*/  IMAD R3, R9, 0x8, R18 ;  /* 0x0000000809037824 */ /* 0x000fe200078e0212 */
[----:B-1----:R-:W-:Y:S02]  /*22590*/  LOP3.LUT R5, R2, 0x7f, RZ, 0xc0, !PT ;  /* 0x0000007f02057812 */ /* 0x002fe400078ec0ff */
[----:B------:R-:W-:Y:S02]  /*225a0*/  SHF.L.U32 R2, R17, 0x1f, RZ ;  /* 0x0000001f11027819 */ /* 0x000fe400000006ff */
[----:B------:R-:W-:Y:S02]  /*225b0*/  ISETP.NE.AND P2, PT, R5, RZ, PT ;  /* 0x000000ff0500720c */ /* 0x000fe40003f45270 */
[----:B------:R-:W1:Y:S02]  /*225c0*/  SYNCS.PHASECHK.TRANS64.TRYWAIT P3, [R3+URZ+0x32440], R2 ;  /* 0x03244002030075a7 */ /* 0x000e64000806017f */
[----:B-1----:R-:W-:Y:S09]  /*225d0*/  @!P3 BRA `(.L_x_8864) ;  /* 0x000000140068b947 */ /* 0x002ff20003800000 */
.L_x_8901:
        /* <DEDUP_REMOVED lines=8> */
.L_x_8865:
[----:B------:R-:W-:Y:S01]  /*22660*/  IMAD R5, R9, 0x3000, R18 ;  /* 0x0000300009057824 */ /* 0x000fe200078e0212 */
[----:B------:R-:W-:Y:S01]  /*22670*/  R2UR UR9, R3 ;  /* 0x00000000030972ca */ /* 0x000fe200000e0000 */
[----:B------:R-:W-:Y:S01]  /*22680*/  UIADD3 UR6, UP0, UR48, 0x370, URZ ;  /* 0x0000037030067890 */ /* 0x000fe2000ff1e03f */
[----:B------:R-:W-:Y:S01]  /*22690*/  R2UR UR12, R0 ;  /* 0x00000000000c72ca */ /* 0x000fe200000e0000 */
[----:B------:R-:W-:Y:S01]  /*226a0*/  UMOV UR14, 0x0 ;  /* 0x00000000000e7882 */ /* 0x000fe20000000000 */
[----:B------:R-:W-:Y:S01]  /*226b0*/  R2UR UR8, R5 ;  /* 0x00000000050872ca */ /* 0x000fe200000e0000 */
[----:B------:R-:W-:Y:S01]  /*226c0*/  IMAD R5, R10, 0x60, RZ ;  /* 0x000000600a057824 */ /* 0x000fe200078e02ff */
[----:B-----5:R-:W-:Y:S01]  /*226d0*/  R2UR UR13, R4 ;  /* 0x00000000040d72ca */ /* 0x020fe200000e0000 */
[----:B------:R-:W-:Y:S01]  /*226e0*/  UIADD3.X UR7, URZ, UR49, URZ, UP0, !UPT ;  /* 0x000000313f077290 */ /* 0x000fe200087fe43f */
[----:B------:R-:W-:Y:S02]  /*226f0*/  UMOV UR15, 0x14f00000 ;  /* 0x14f00000000f7882 */ /* 0x000fe40000000000 */
[----:B------:R-:W-:Y:S01]  /*22700*/  R2UR UR11, R5 ;  /* 0x00000000050b72ca */ /* 0x000fe200000e0000 */
[----:B------:R-:W-:-:S02]  /*22710*/  UMOV UR10, URZ ;  /* 0x0000003f000a7c82 */ /* 0x000fc40008000000 */
[----:B------:R-:W-:-:S04]  /*22720*/  UIADD3 UR9, UR9, 0x32430, URZ ;  /* 0x0003243009097890 */ /* 0x000fc8000fffe03f */
[----:B------:R-:W-:-:S09]  /*22730*/  UIADD3 UR8, UR8, 0x1c400, URZ ;  /* 0x0001c40008087890 */ /* 0x000fd2000fffe03f */
[----:B------:R2:W-:Y:S01]  /*22740*/  UTMALDG.4D [UR8], [UR6], desc[UR14] ;  /* 0x00000e08060075b4 */ /* 0x0005e20008019000 */
[----:B------:R-:W3:Y:S02]  /*22750*/  SYNCS.PHASECHK.TRANS64.TRYWAIT P3, [R3+URZ+0x32460], R2 ;  /* 0x03246002030075a7 */ /* 0x000ee4000806017f */
[----:B--23--:R-:W-:Y:S05]  /*22760*/  @!P3 BRA `(.L_x_8866) ;  /* 0x000000140018b947 */ /* 0x00cfea0003800000 */
.L_x_8902:
        /* <DEDUP_REMOVED lines=8> */
.L_x_8867:
        /* <DEDUP_REMOVED lines=12> */
[----:B------:R-:W-:-:S04]  /*228b0*/  UIADD3 UR9, UR9, 0x32450, URZ ;  /* 0x0003245009097890 */ /* 0x000fc8000fffe03f */
        /* <DEDUP_REMOVED lines=17> */
.L_x_8862:
[----:B------:R-:W-:Y:S05]  /*229d0*/  BSYNC B1 ;  /* 0x0000000000017941 */ /* 0x000fea0003800000 */
.L_x_8861:
[----:B------:R-:W-:Y:S01]  /*229e0*/  VIADD R9, R9, 0x1 ;  /* 0x0000000109097836 */ /* 0x000fe20000000000 */
[----:B------:R-:W-:Y:S04]  /*229f0*/  BSSY B1, `(.L_x_8868) ;  /* 0x0000060000017945 */ /* 0x000fe80003800000 */
[----:B------:R-:W-:-:S04]  /*22a00*/  ISETP.NE.AND P2, PT, R9, 0x2, PT ;  /* 0x000000020900780c */ /* 0x000fc80003f45270 */
[----:B------:R-:W-:Y:S02]  /*22a10*/  SEL R2, RZ, 0x1, P2 ;  /* 0x00000001ff027807 */ /* 0x000fe40001000000 */
[----:B------:R-:W-:Y:S01]  /*22a20*/  SEL R16, R9, RZ, P2 ;  /* 0x000000ff09107207 */ /* 0x000fe20001000000 */
[----:B------:R-:W-:Y:S01]  /*22a30*/  VIADD R9, R8, 0xffffffff ;  /* 0xffffffff08097836 */ /* 0x000fe20000000000 */
        /* <DEDUP_REMOVED lines=21> */
.L_x_8870:
[----:B------:R-:W1:Y:S01]  /*22b90*/  S2R R2, SR_TID.X ;  /* 0x0000000000027919 */ /* 0x000e620000002100 */
[----:B------:R-:W-:Y:S02]  /*22ba0*/  SHF.L.U32 R3, R17, 0x1f, RZ ;  /* 0x0000001f11037819 */ /* 0x000fe400000006ff */
[----:B-1----:R-:W-:Y:S01]  /*22bb0*/  LOP3.LUT R5, R2, 0x7f, RZ, 0xc0, !PT ;  /* 0x0000007f02057812 */ /* 0x002fe200078ec0ff */
[----:B------:R-:W-:-:S03]  /*22bc0*/  IMAD R2, R16, 0x8, R18 ;  /* 0x0000000810027824 */ /* 0x000fc600078e0212 */
[----:B------:R-:W-:Y:S01]  /*22bd0*/  ISETP.NE.AND P2, PT, R5, RZ, PT ;  /* 0x000000ff0500720c */ /* 0x000fe20003f45270 */
[----:B------:R-:W1:Y:S02]  /*22be0*/  SYNCS.PHASECHK.TRANS64.TRYWAIT P3, [R2+URZ+0x32440], R3 ;  /* 0x03244003020075a7 */ /* 0x000e64000806017f */
[----:B-1----:R-:W-:Y:S10]  /*22bf0*/  @!P3 BRA `(.L_x_8871) ;  /* 0x000000100008b947 */ /* 0x002ff40003800000 */
.L_x_8903:
        /* <DEDUP_REMOVED lines=8> */
.L_x_8872:
        /* <DEDUP_REMOVED lines=17> */
.L_x_8904:
        /* <DEDUP_REMOVED lines=8> */
.L_x_8874:
        /* <DEDUP_REMOVED lines=30> */
.L_x_8869:
[----:B------:R-:W-:Y:S05]  /*22ff0*/  BSYNC B1 ;  /* 0x0000000000017941 */ /* 0x000fea0003800000 */
.L_x_8868:
[----:B------:R-:W-:Y:S01]  /*23000*/  ISETP.GT.AND P2, PT, R9, UR39, PT ;  /* 0x0000002709007c0c */ /* 0x000fe2000bf44270 */
[----:B------:R-:W-:-:S12]  /*23010*/  VIADD R8, R8, 0xfffffffe ;  /* 0xfffffffe08087836 */ /* 0x000fd80000000000 */
[----:B------:R-:W-:Y:S05]  /*23020*/  @P2 BRA `(.L_x_8875) ;  /* 0xfffffff000e42947 */ /* 0x000fea000383ffff */
.L_x_8860:
[----:B------:R-:W-:Y:S05]  /*23030*/  BSYNC B0 ;  /* 0x0000000000007941 */ /* 0x000fea0003800000 */
.L_x_8851:
[----:B------:R2:W5:Y:S01]  /*23040*/  LDL R6, [R1+0x460] ;  /* 0x0004600001067983 */ /* 0x0005620000100800 */
[----:B------:R-:W-:Y:S01]  /*23050*/  VIADD R16, R16, 0x1 ;  /* 0x0000000110107836 */ /* 0x000fe20000000000 */
[----:B------:R-:W-:Y:S04]  /*23060*/  BSSY B0, `(.L_x_8876) ;  /* 0x0000012000007945 */ /* 0x000fe80003800000 */
[----:B------:R-:W-:-:S04]  /*23070*/  ISETP.NE.AND P0, PT, R16, 0x2, PT ;  /* 0x000000021000780c */ /* 0x000fc80003f05270 */
[----:B------:R-:W-:-:S04]  /*23080*/  SEL R0, RZ, 0x1, P0 ;  /* 0x00000001ff007807 */ /* 0x000fc80000000000 */
[----:B------:R-:W-:Y:S01]  /*23090*/  LOP3.LUT R17, R17, R0, RZ, 0x3c, !PT ;  /* 0x0000000011117212 */ /* 0x000fe200078e3cff */
[----:B--2---:R-:W-:Y:S06]  /*230a0*/  @P1 BRA `(.L_x_8877) ;  /* 0x0000000000341947 */ /* 0x004fec0003800000 */
        /* <DEDUP_REMOVED lines=11> */
[----:B-1---5:R-:W-:-:S05]  /*23160*/  IADD3 R6, R0, UR44, R7 ;  /* 0x0000002c00067c10 */ /* 0x022fca000fffe007 */
[----:B------:R2:W-:Y:S02]  /*23170*/  STL [R1+0x460], R6 ;  /* 0x0004600601007387 */ /* 0x0005e40000100800 */
.L_x_8877:
[----:B------:R-:W-:Y:S05]  /*23180*/  BSYNC B0 ;  /* 0x0000000000007941 */ /* 0x000fea0003800000 */
.L_x_8876:
[----:B------:R-:W-:Y:S01]  /*23190*/  SEL R16, R16, RZ, P0 ;  /* 0x000000ff10107207 */ /* 0x000fe20000000000 */
[----:B-----5:R-:W-:-:S07]  /*231a0*/  IMAD.MOV.U32 R13, RZ, RZ, R6 ;  /* 0x000000ffff0d7224 */ /* 0x020fce00078e0006 */
.L_x_8834:
[----:B------:R-:W-:Y:S05]  /*231b0*/  BSYNC B6 ;  /* 0x0000000000067941 */ /* 0x000fea0003800000 */
.L_x_8832:
[----:B------:R-:W-:-:S03]  /*231c0*/  UMOV UR6, 0xffffffff ;  /* 0xffffffff00067882 */ /* 0x000fc60000000000 */
[----:B------:R-:W-:Y:S05]  /*231d0*/  BRA.DIV UR6, `(.L_x_8878) ;  /* 0x0000000a06b87947 */ /* 0x000fea000b800000 */
[----:B------:R3:W4:Y:S02]  /*231e0*/  SHFL.IDX PT, R14, R13, RZ, 0x1f ;  /* 0x00001fff0d0e7589 */ /* 0x00072400000e0000 */
.L_x_8907:
[----:B------:R-:W5:Y:S01]  /*231f0*/  S2R R0, SR_TID.X ;  /* 0x0000000000007919 */ /* 0x000f620000002100 */
[----:B------:R-:W-:Y:S05]  /*23200*/  WARPSYNC.ALL ;  /* 0x0000000000007948 */ /* 0x000fea0003800000 */
[----:B------:R-:W-:Y:S01]  /*23210*/  BAR.SYNC.DEFER_BLOCKING 0x4, 0x120 ;  /* 0x0104800000007b1d */ /* 0x000fe20000010000 */
[----:B----4-:R-:W-:-:S05]  /*23220*/  IMAD.MOV.U32 R2, RZ, RZ, R14 ;  /* 0x000000ffff027224 */ /* 0x010fca00078e000e */
[----:B------:R-:W-:Y:S01]  /*23230*/  ULDC UR6, c[0x0][0xea8] ;  /* 0x0003aa0000067ab9 */ /* 0x000fe20000000800 */
[----:B------:R4:W-:Y:S01]  /*23240*/  STL [R1+0x460], R2 ;  /* 0x0004600201007387 */ /* 0x0009e20000100800 */
[----:B-----5:R-:W-:-:S04]  /*23250*/  LOP3.LUT R0, R0, 0x1f, RZ, 0xc0, !PT ;  /* 0x0000001f00007812 */ /* 0x020fc800078ec0ff */
[----:B------:R-:W-:-:S13]  /*23260*/  ISETP.NE.AND P0, PT, R0, RZ, PT ;  /* 0x000000ff0000720c */ /* 0x000fda0003f05270 */
[----:B------:R-:W5:Y:S01]  /*23270*/  @!P0 S2R R3, SR_CgaCtaId ;  /* 0x0000000000038919 */ /* 0x000f620000008800 */
[----:B------:R-:W-:-:S04]  /*23280*/  @!P0 MOV R0, 0x400 ;  /* 0x0000040000008802 */ /* 0x000fc80000000f00 */
[----:B-----5:R-:W-:-:S05]  /*23290*/  @!P0 LEA R0, R3, R0, 0x18 ;  /* 0x0000000003008211 */ /* 0x020fca00078ec0ff */
[----:B------:R4:W-:Y:S01]  /*232a0*/  @!P0 STS [R0+0x324d0], R13 ;  /* 0x0324d00d00008388 */ /* 0x0009e20000000800 */
[----:B------:R-:W-:Y:S06]  /*232b0*/  BAR.ARV 0x5, 0x120 ;  /* 0x0144800000007b1d */ /* 0x000fec0000002000 */
[----:B------:R-:W-:-:S13]  /*232c0*/  ISETP.GE.AND P0, PT, R2, UR6, PT ;  /* 0x0000000602007c0c */ /* 0x000fda000bf06270 */
[----:B----4-:R-:W-:Y:S05]  /*232d0*/  @!P0 BRA `(.L_x_8879) ;  /* 0xffffffd000788947 */ /* 0x010fea000383ffff */
.L_x_8823:
[----:B------:R-:W4:Y:S01]  /*232e0*/  LDL.LU R0, [R1+0x468] ;  /* 0x0004680001007983 */ /* 0x000f220000300800 */
[----:B-1----:R-:W1:Y:S01]  /*232f0*/  S2R R5, SR_CgaCtaId ;  /* 0x0000000000057919 */ /* 0x002e620000008800 */
[----:B----4-:R-:W-:-:S05]  /*23300*/  VIADD R0, R0, 0x1 ;  /* 0x0000000100007836 */ /* 0x010fca0000000000 */
[----:B------:R-:W-:-:S04]  /*23310*/  LEA.HI R2, R0, R0, RZ, 0x1 ;  /* 0x0000000000027211 */ /* 0x000fc800078f08ff */
[----:B------:R-:W-:Y:S02]  /*23320*/  LOP3.LUT R3, R2, 0xfffffffe, RZ, 0xc0, !PT ;  /* 0xfffffffe02037812 */ /* 0x000fe400078ec0ff */
[----:B------:R-:W-:-:S03]  /*23330*/  MOV R2, 0x400 ;  /* 0x0000040000027802 */ /* 0x000fc60000000f00 */
[----:B------:R-:W-:Y:S01]  /*23340*/  IMAD.IADD R0, R0, 0x1, -R3 ;  /* 0x0000000100007824 */ /* 0x000fe200078e0a03 */
[----:B-1----:R-:W-:-:S04]  /*23350*/  LEA R7, R5, R2, 0x18 ;  /* 0x0000000205077211 */ /* 0x002fc800078ec0ff */
[----:B------:R-:W-:-:S04]  /*23360*/  SHF.L.U32 R0, R0, 0x1f, RZ ;  /* 0x0000001f00007819 */ /* 0x000fc800000006ff */
[----:B------:R-:W1:Y:S02]  /*23370*/  SYNCS.PHASECHK.TRANS64.TRYWAIT P0, [R7+URZ+0x32420], R0 ;  /* 0x03242000070075a7 */ /* 0x000e64000800017f */
[----:B-1----:R-:W-:Y:S05]  /*23380*/  @!P0 BRA `(.L_x_8880) ;  /* 0x0000000800708947 */ /* 0x002fea0003800000 */
.L_x_8908:
[----:B------:R-:W4:Y:S02]  /*23390*/  S2R R2, SR_TID.X ;  /* 0x0000000000027919 */ /* 0x000f240000002100 */
[----:B----4-:R-:W-:-:S04]  /*233a0*/  SHF.R.U32.HI R2, RZ, 0x5, R2 ;  /* 0x00000005ff027819 */ /* 0x010fc80000011602 */
        /* <DEDUP_REMOVED lines=12> */
.L_x_8883:
        /* <DEDUP_REMOVED lines=12> */
.L_x_8909:
[----:B------:R-:W4:Y:S02]  /*23530*/  SYNCS.PHASECHK.TRANS64.TRYWAIT P0, [R3+URZ], R0 ;  /* 0x00000000030075a7 */ /* 0x000f24000800017f */
[----:B----4-:R-:W-:Y:S05]  /*23540*/  @!P0 BRA `(.L_x_8885) ;  /* 0x0000000800288947 */ /* 0x010fea0003800000 */
.L_x_8910:
[----:B------:R-:W-:Y:S05]  /*23550*/  @!P2 BRA `(.L_x_8886) ;  /* 0x000000000004a947 */ /* 0x000fea0003800000 */
[----:B------:R-:W-:Y:S01]  /*23560*/  BPT.TRAP 0x1 ;  /* 0x000000040000795c */ /* 0x000fe20000300000 */
.L_x_8886:
[----:B----4-:R-:W-:-:S04]  /*23570*/  VIADD R3, R7, 0x32460 ;  /* 0x0003246007037836 */ /* 0x010fc80000000000 */
[----:B-1----:R-:W-:-:S04]  /*23580*/  IMAD R5, R16, 0x8, R3 ;  /* 0x0000000810057824 */ /* 0x002fc800078e0203 */
[----:B------:R-:W1:Y:S02]  /*23590*/  SYNCS.PHASECHK.TRANS64.TRYWAIT P0, [R5+URZ], R4 ;  /* 0x00000004050075a7 */ /* 0x000e64000800017f */
[----:B-1----:R-:W-:Y:S05]  /*235a0*/  @!P0 BRA `(.L_x_8887) ;  /* 0x0000000800248947 */ /* 0x002fea0003800000 */
.L_x_8911:
[----:B------:R-:W-:-:S07]  /*235b0*/  IMAD R3, R2, 0x8, R3 ;  /* 0x0000000802037824 */ /* 0x000fce00078e0203 */
.L_x_8888:
[----:B----4-:R4:W1:Y:S02]  /*235c0*/  SYNCS.PHASECHK.TRANS64.TRYWAIT P0, [R3+URZ], R0 ;  /* 0x00000000030075a7 */ /* 0x010864000800017f */
[----:B-1----:R-:W-:Y:S05]  /*235d0*/  @!P0 NANOSLEEP.SYNCS 0x989680 ;  /* 0x009896800000895d */ /* 0x002fea0003900000 */
[----:B------:R-:W1:Y:S02]  /*235e0*/  @!P0 SYNCS.PHASECHK.TRANS64 P0, [R3+URZ], R0 ;  /* 0x00000000030085a7 */ /* 0x000e64000800007f */
[----:B-1----:R-:W-:Y:S05]  /*235f0*/  @!P0 BRA `(.L_x_8888) ;  /* 0xfffffffc00f08947 */ /* 0x002fea000383ffff */
.L_x_8882:
[----:B------:R-:W-:Y:S05]  /*23600*/  BSYNC B0 ;  /* 0x0000000000007941 */ /* 0x000fea0003800000 */
.L_x_8881:
[----:B------:R-:W-:Y:S05]  /*23610*/  EXIT ;  /* 0x000000000000794d */ /* 0x000fea0003800000 */
.L_x_8715:
[----:B-1----:R-:W-:-:S04]  /*23620*/  IMAD.U32 R7, RZ, RZ, UR50 ;  /* 0x00000032ff077e24 */ /* 0x002fc8000f8e00ff */
[----:B------:R1:W2:Y:S03]  /*23630*/  SYNCS.PHASECHK.TRANS64.TRYWAIT P0, [R7+URZ+0x32400], R0 ;  /* 0x03240000070075a7 */ /* 0x0002a6000800017f */
[----:B--2---:R-:W-:Y:S05]  /*23640*/  @!P0 NANOSLEEP.SYNCS 0x989680 ;  /* 0x009896800000895d */ /* 0x004fea0003900000 */
[----:B------:R-:W2:Y:S02]  /*23650*/  @!P0 SYNCS.PHASECHK.TRANS64 P0, [R7+URZ+0x32400], R0 ;  /* 0x03240000070085a7 */ /* 0x000ea4000800007f */
[----:B--2---:R-:W-:Y:S05]  /*23660*/  @!P0 BRA `(.L_x_8715) ;  /* 0xfffffffc00ec8947 */ /* 0x004fea000383ffff */
[----:B------:R-:W-:Y:S05]  /*23670*/  BRA `(.L_x_8889) ;  /* 0xfffffdf000347947 */ /* 0x000fea000383ffff */
.L_x_8722:
[----:B--2---:R2:W3:Y:S02]  /*23680*/  SYNCS.PHASECHK.TRANS64.TRYWAIT P0, [R24+URZ], R25 ;  /* 0x00000019180075a7 */ /* 0x0044e4000800017f */
[----:B---3--:R-:W-:Y:S05]  /*23690*/  @!P0 NANOSLEEP.SYNCS 0x989680 ;  /* 0x009896800000895d */ /* 0x008fea0003900000 */
[----:B------:R-:W3:Y:S02]  /*236a0*/  @!P0 SYNCS.PHASECHK.TRANS64 P0, [R24+URZ], R25 ;  /* 0x00000019180085a7 */ /* 0x000ee4000800007f */
[----:B---3--:R-:W-:Y:S05]  /*236b0*/  @!P0 BRA `(.L_x_8722) ;  /* 0xfffffffc00f08947 */ /* 0x008fea000383ffff */
[----:B------:R-:W-:Y:S05]  /*236c0*/  BRA `(.L_x_8721) ;  /* 0xfffffdf4005c7947 */ /* 0x000fea000383ffff */
.L_x_8724:
[----:B-1----:R-:W-:-:S04]  /*236d0*/  IMAD.U32 R8, RZ, RZ, UR50 ;  /* 0x00000032ff087e24 */ /* 0x002fc8000f8e00ff */
[----:B------:R1:W2:Y:S03]  /*236e0*/  SYNCS.PHASECHK.TRANS64.TRYWAIT P0, [R8+URZ+0x32410], R7 ;  /* 0x03241007080075a7 */ /* 0x0002a6000800017f */
[----:B--2---:R-:W-:Y:S05]  /*236f0*/  @!P0 NANOSLEEP.SYNCS 0x989680 ;  /* 0x009896800000895d */ /* 0x004fea0003900000 */
[----:B------:R-:W2:Y:S02]  /*23700*/  @!P0 SYNCS.PHASECHK.TRANS64 P0, [R8+URZ+0x32410], R7 ;  /* 0x03241007080085a7 */ /* 0x000ea4000800007f */
[----:B--2---:R-:W-:Y:S05]  /*23710*/  @!P0 BRA `(.L_x_8724) ;  /* 0xfffffffc00ec8947 */ /* 0x004fea000383ffff */
[----:B------:R-:W-:Y:S05]  /*23720*/  BRA `(.L_x_8890) ;  /* 0xfffffdf800307947 */ /* 0x000fea000383ffff */
.L_x_8731:
[----:B--2---:R2:W3:Y:S02]  /*23730*/  SYNCS.PHASECHK.TRANS64.TRYWAIT P0, [R8+URZ], R9 ;  /* 0x00000009080075a7 */ /* 0x0044e4000800017f */
[----:B---3--:R-:W-:Y:S05]  /*23740*/  @!P0 NANOSLEEP.SYNCS 0x989680 ;  /* 0x009896800000895d */ /* 0x008fea0003900000 */
[----:B------:R-:W3:Y:S02]  /*23750*/  @!P0 SYNCS.PHASECHK.TRANS64 P0, [R8+URZ], R9 ;  /* 0x00000009080085a7 */ /* 0x000ee4000800007f */
[----:B---3--:R-:W-:Y:S05]  /*23760*/  @!P0 BRA `(.L_x_8731) ;  /* 0xfffffffc00f08947 */ /* 0x008fea000383ffff */
[----:B------:R-:W-:Y:S05]  /*23770*/  BRA `(.L_x_8730) ;  /* 0xfffffdf800747947 */ /* 0x000fea000383ffff */
.L_x_8766:
[----:B-1----:R1:W2:Y:S02]  /*23780*/  SYNCS.PHASECHK.TRANS64.TRYWAIT P1, [R0+URZ], R3 ;  /* 0x00000003000075a7 */ /* 0x0022a4000802017f */
[----:B--2---:R-:W-:Y:S05]  /*23790*/  @!P1 NANOSLEEP.SYNCS 0x989680 ;  /* 0x009896800000995d */ /* 0x004fea0003900000 */
[----:B------:R-:W2:Y:S02]  /*237a0*/  @!P1 SYNCS.PHASECHK.TRANS64 P1, [R0+URZ], R3 ;  /* 0x00000003000095a7 */ /* 0x000ea4000802007f */
[----:B--2---:R-:W-:Y:S05]  /*237b0*/  @!P1 BRA `(.L_x_8766) ;  /* 0xfffffffc00f09947 */ /* 0x004fea000383ffff */
[----:B------:R-:W-:Y:S05]  /*237c0*/  BRA `(.L_x_8765) ;  /* 0xfffffe5c00ec7947 */ /* 0x000fea000383ffff */
.L_x_8773:
[----:B--2---:R2:W3:Y:S02]  /*237d0*/  SYNCS.PHASECHK.TRANS64.TRYWAIT P1, [R4+URZ], R5 ;  /* 0x00000005040075a7 */ /* 0x0044e4000802017f */
[----:B---3--:R-:W-:Y:S05]  /*237e0*/  @!P1 NANOSLEEP.SYNCS 0x989680 ;  /* 0x009896800000995d */ /* 0x008fea0003900000 */
[----:B------:R-:W3:Y:S02]  /*237f0*/  @!P1 SYNCS.PHASECHK.TRANS64 P1, [R4+URZ], R5 ;  /* 0x00000005040095a7 */ /* 0x000ee4000802007f */
[----:B---3--:R-:W-:Y:S05]  /*23800*/  @!P1 BRA `(.L_x_8773) ;  /* 0xfffffffc00f09947 */ /* 0x008fea000383ffff */
[----:B------:R-:W-:Y:S05]  /*23810*/  BRA `(.L_x_8772) ;  /* 0xfffffe6400107947 */ /* 0x000fea000383ffff */
.L_x_8784:
[----:B--2---:R2:W3:Y:S02]  /*23820*/  SYNCS.PHASECHK.TRANS64.TRYWAIT P0, [R0+URZ], R7 ;  /* 0x00000007000075a7 */ /* 0x0044e4000800017f */
[----:B---3--:R-:W-:Y:S05]  /*23830*/  @!P0 NANOSLEEP.SYNCS 0x989680 ;  /* 0x009896800000895d */ /* 0x008fea0003900000 */
[----:B------:R-:W3:Y:S02]  /*23840*/  @!P0 SYNCS.PHASECHK.TRANS64 P0, [R0+URZ], R7 ;  /* 0x00000007000085a7 */ /* 0x000ee4000800007f */
[----:B---3--:R-:W-:Y:S05]  /*23850*/  @!P0 BRA `(.L_x_8784) ;  /* 0xfffffffc00f08947 */ /* 0x008fea000383ffff */
[----:B------:R-:W-:Y:S05]  /*23860*/  BRA `(.L_x_8783) ;  /* 0xfffffef400ac7947 */ /* 0x000fea000383ffff */
.L_x_8791:
[----:B-1----:R1:W2:Y:S02]  /*23870*/  SYNCS.PHASECHK.TRANS64.TRYWAIT P0, [R4+URZ], R5 ;  /* 0x00000005040075a7 */ /* 0x0022a4000800017f */
[----:B--2---:R-:W-:Y:S05]  /*23880*/  @!P0 NANOSLEEP.SYNCS 0x989680 ;  /* 0x009896800000895d */ /* 0x004fea0003900000 */
[----:B------:R-:W2:Y:S02]  /*23890*/  @!P0 SYNCS.PHASECHK.TRANS64 P0, [R4+URZ], R5 ;  /* 0x00000005040085a7 */ /* 0x000ea4000800007f */
[----:B--2---:R-:W-:Y:S05]  /*238a0*/  @!P0 BRA `(.L_x_8791) ;  /* 0xfffffffc00f08947 */ /* 0x004fea000383ffff */
[----:B------:R-:W-:Y:S05]  /*238b0*/  BRA `(.L_x_8790) ;  /* 0xfffffef800d07947 */ /* 0x000fea000383ffff */
.L_x_8838:
        /* <DEDUP_REMOVED lines=10> */
.L_x_8891:
[----:B------:R-:W-:Y:S05]  /*23960*/  BRA `(.L_x_8892) ;  /* 0xffffffd800447947 */ /* 0x000fea000383ffff */
.L_x_8839:
[----:B------:R-:W-:Y:S01]  /*23970*/  BSSY B0, `(.L_x_8893) ;  /* 0x0000006000007945 */ /* 0x000fe20003800000 */
[----:B------:R-:W-:-:S07]  /*23980*/  IMAD.MOV.U32 R15, RZ, RZ, -0x1 ;  /* 0xffffffffff0f7424 */ /* 0x000fce00078e00ff */
[----:B------:R-:W-:Y:S05]  /*23990*/  WARPSYNC.COLLECTIVE R15, `(.L_x_8894) ;  /* 0x000000000f0c7348 */ /* 0x000fea0003c00000 */
[----:B------:R-:W-:Y:S02]  /*239a0*/  ELECT P6, UR62, PT ;  /* 0x00000000003e782f */ /* 0x000fe400038c0000 */
[----:B------:R-:W-:Y:S01]  /*239b0*/  MOV R14, UR62 ;  /* 0x0000003e000e7c02 */ /* 0x000fe20008000f00 */
[----:B------:R-:W-:Y:S10]  /*239c0*/  ENDCOLLECTIVE ;  /* 0x000000000000791b */ /* 0x000ff40003800000 */
.L_x_8894:
[----:B------:R-:W-:Y:S05]  /*239d0*/  BSYNC B0 ;  /* 0x0000000000007941 */ /* 0x000fea0003800000 */
.L_x_8893:
[----:B------:R-:W-:Y:S05]  /*239e0*/  BRA `(.L_x_8895) ;  /* 0xffffffd800347947 */ /* 0x000fea000383ffff */
.L_x_8842:
[----:B-1----:R1:W2:Y:S02]  /*239f0*/  SYNCS.PHASECHK.TRANS64.TRYWAIT P2, [R10+URZ+0x32440], R5 ;  /* 0x032440050a0075a7 */ /* 0x0022a4000804017f */
[----:B--2---:R-:W-:Y:S05]  /*23a00*/  @!P2 NANOSLEEP.SYNCS 0x989680 ;  /* 0x009896800000a95d */ /* 0x004fea0003900000 */
[----:B------:R-:W2:Y:S02]  /*23a10*/  @!P2 SYNCS.PHASECHK.TRANS64 P2, [R10+URZ+0x32440], R5 ;  /* 0x032440050a00a5a7 */ /* 0x000ea4000804007f */
[----:B--2---:R-:W-:Y:S05]  /*23a20*/  @!P2 BRA `(.L_x_8842) ;  /* 0xfffffffc00f0a947 */ /* 0x004fea000383ffff */
[----:B------:R-:W-:Y:S05]  /*23a30*/  BRA `(.L_x_8896) ;  /* 0xffffffd8008c7947 */ /* 0x000fea000383ffff */
.L_x_8846:
[----:B-1----:R1:W2:Y:S02]  /*23a40*/  SYNCS.PHASECHK.TRANS64.TRYWAIT P2, [R18+URZ+0x32420], R5 ;  /* 0x03242005120075a7 */ /* 0x0022a4000804017f */
[----:B--2---:R-:W-:Y:S05]  /*23a50*/  @!P2 NANOSLEEP.SYNCS 0x989680 ;  /* 0x009896800000a95d */ /* 0x004fea0003900000 */
[----:B------:R-:W2:Y:S02]  /*23a60*/  @!P2 SYNCS.PHASECHK.TRANS64 P2, [R18+URZ+0x32420], R5 ;  /* 0x032420051200a5a7 */ /* 0x000ea4000804007f */
[----:B--2---:R-:W-:Y:S05]  /*23a70*/  @!P2 BRA `(.L_x_8846) ;  /* 0xfffffffc00f0a947 */ /* 0x004fea000383ffff */
[----:B------:R-:W-:Y:S05]  /*23a80*/  BRA `(.L_x_8897) ;  /* 0xffffffdc00c47947 */ /* 0x000fea000383ffff */
.L_x_8849:
[----:B-1----:R1:W2:Y:S02]  /*23a90*/  SYNCS.PHASECHK.TRANS64.TRYWAIT P2, [R10+URZ+0x32460], R5 ;  /* 0x032460050a0075a7 */ /* 0x0022a4000804017f */
[----:B--2---:R-:W-:Y:S05]  /*23aa0*/  @!P2 NANOSLEEP.SYNCS 0x989680 ;  /* 0x009896800000a95d */ /* 0x004fea0003900000 */
[----:B------:R-:W2:Y:S02]  /*23ab0*/  @!P2 SYNCS.PHASECHK.TRANS64 P2, [R10+URZ+0x32460], R5 ;  /* 0x032460050a00a5a7 */ /* 0x000ea4000804007f */
[----:B--2---:R-:W-:Y:S05]  /*23ac0*/  @!P2 BRA `(.L_x_8849) ;  /* 0xfffffffc00f0a947 */ /* 0x004fea000383ffff */
[----:B------:R-:W-:Y:S05]  /*23ad0*/  BRA `(.L_x_8898) ;  /* 0xffffffdc00d87947 */ /* 0x000fea000383ffff */
.L_x_8856:
[----:B-1----:R1:W2:Y:S02]  /*23ae0*/  SYNCS.PHASECHK.TRANS64.TRYWAIT P3, [R2+URZ+0x32440], R3 ;  /* 0x03244003020075a7 */ /* 0x0022a4000806017f */
[----:B--2---:R-:W-:Y:S05]  /*23af0*/  @!P3 NANOSLEEP.SYNCS 0x989680 ;  /* 0x009896800000b95d */ /* 0x004fea0003900000 */
[----:B------:R-:W2:Y:S02]  /*23b00*/  @!P3 SYNCS.PHASECHK.TRANS64 P3, [R2+URZ+0x32440], R3 ;  /* 0x032440030200b5a7 */ /* 0x000ea4000806007f */
[----:B--2---:R-:W-:Y:S05]  /*23b10*/  @!P3 BRA `(.L_x_8856) ;  /* 0xfffffffc00f0b947 */ /* 0x004fea000383ffff */
[----:B------:R-:W-:Y:S05]  /*23b20*/  BRA `(.L_x_8899) ;  /* 0xffffffe4000c7947 */ /* 0x000fea000383ffff */
.L_x_8858:
[----:B--2---:R2:W3:Y:S02]  /*23b30*/  SYNCS.PHASECHK.TRANS64.TRYWAIT P3, [R2+URZ+0x32460], R3 ;  /* 0x03246003020075a7 */ /* 0x0044e4000806017f */
[----:B---3--:R-:W-:Y:S05]  /*23b40*/  @!P3 NANOSLEEP.SYNCS 0x989680 ;  /* 0x009896800000b95d */ /* 0x008fea0003900000 */
[----:B------:R-:W3:Y:S02]  /*23b50*/  @!P3 SYNCS.PHASECHK.TRANS64 P3, [R2+URZ+0x32460], R3 ;  /* 0x032460030200b5a7 */ /* 0x000ee4000806007f */
[----:B---3--:R-:W-:Y:S05]  /*23b60*/  @!P3 BRA `(.L_x_8858) ;  /* 0xfffffffc00f0b947 */ /* 0x008fea000383ffff */
[----:B------:R-:W-:Y:S05]  /*23b70*/  BRA `(.L_x_8900) ;  /* 0xffffffe4005c7947 */ /* 0x000fea000383ffff */
.L_x_8864:
[----:B-1----:R1:W2:Y:S02]  /*23b80*/  SYNCS.PHASECHK.TRANS64.TRYWAIT P3, [R3+URZ+0x32440], R2 ;  /* 0x03244002030075a7 */ /* 0x0022a4000806017f */
[----:B--2---:R-:W-:Y:S05]  /*23b90*/  @!P3 NANOSLEEP.SYNCS 0x989680 ;  /* 0x009896800000b95d */ /* 0x004fea0003900000 */
[----:B------:R-:W2:Y:S02]  /*23ba0*/  @!P3 SYNCS.PHASECHK.TRANS64 P3, [R3+URZ+0x32440], R2 ;  /* 0x032440020300b5a7 */ /* 0x000ea4000806007f */
[----:B--2---:R-:W-:Y:S05]  /*23bb0*/  @!P3 BRA `(.L_x_8864) ;  /* 0xfffffffc00f0b947 */ /* 0x004fea000383ffff */
[----:B------:R-:W-:Y:S05]  /*23bc0*/  BRA `(.L_x_8901) ;  /* 0xffffffe800847947 */ /* 0x000fea000383ffff */
.L_x_8866:
[----:B--2---:R2:W3:Y:S02]  /*23bd0*/  SYNCS.PHASECHK.TRANS64.TRYWAIT P3, [R3+URZ+0x32460], R2 ;  /* 0x03246002030075a7 */ /* 0x0044e4000806017f */
[----:B---3--:R-:W-:Y:S05]  /*23be0*/  @!P3 NANOSLEEP.SYNCS 0x989680 ;  /* 0x009896800000b95d */ /* 0x008fea0003900000 */
[----:B------:R-:W3:Y:S02]  /*23bf0*/  @!P3 SYNCS.PHASECHK.TRANS64 P3, [R3+URZ+0x32460], R2 ;  /* 0x032460020300b5a7 */ /* 0x000ee4000806007f */
[----:B---3--:R-:W-:Y:S05]  /*23c00*/  @!P3 BRA `(.L_x_8866) ;  /* 0xfffffffc00f0b947 */ /* 0x008fea000383ffff */
[----:B------:R-:W-:Y:S05]  /*23c10*/  BRA `(.L_x_8902) ;  /* 0xffffffe800d47947 */ /* 0x000fea000383ffff */
.L_x_8871:
[----:B-1----:R1:W2:Y:S02]  /*23c20*/  SYNCS.PHASECHK.TRANS64.TRYWAIT P3, [R2+URZ+0x32440], R3 ;  /* 0x03244003020075a7 */ /* 0x0022a4000806017f */
[----:B--2---:R-:W-:Y:S05]  /*23c30*/  @!P3 NANOSLEEP.SYNCS 0x989680 ;  /* 0x009896800000b95d */ /* 0x004fea0003900000 */
[----:B------:R-:W2:Y:S02]  /*23c40*/  @!P3 SYNCS.PHASECHK.TRANS64 P3, [R2+URZ+0x32440], R3 ;  /* 0x032440030200b5a7 */ /* 0x000ea4000806007f */
[----:B--2---:R-:W-:Y:S05]  /*23c50*/  @!P3 BRA `(.L_x_8871) ;  /* 0xfffffffc00f0b947 */ /* 0x004fea000383ffff */
[----:B------:R-:W-:Y:S05]  /*23c60*/  BRA `(.L_x_8903) ;  /* 0xffffffec00e47947 */ /* 0x000fea000383ffff */
.L_x_8873:
[----:B--2---:R2:W3:Y:S02]  /*23c70*/  SYNCS.PHASECHK.TRANS64.TRYWAIT P3, [R2+URZ+0x32460], R3 ;  /* 0x03246003020075a7 */ /* 0x0044e4000806017f */
[----:B---3--:R-:W-:Y:S05]  /*23c80*/  @!P3 NANOSLEEP.SYNCS 0x989680 ;  /* 0x009896800000b95d */ /* 0x008fea0003900000 */
[----:B------:R-:W3:Y:S02]  /*23c90*/  @!P3 SYNCS.PHASECHK.TRANS64 P3, [R2+URZ+0x32460], R3 ;  /* 0x032460030200b5a7 */ /* 0x000ee4000806007f */
[----:B---3--:R-:W-:Y:S05]  /*23ca0*/  @!P3 BRA `(.L_x_8873) ;  /* 0xfffffffc00f0b947 */ /* 0x008fea000383ffff */
[----:B------:R-:W-:Y:S05]  /*23cb0*/  BRA `(.L_x_8904) ;  /* 0xfffffff000347947 */ /* 0x000fea000383ffff */
.L_x_8878:
[----:B------:R-:W-:Y:S01]  /*23cc0*/  BSSY B0, `(.L_x_8905) ;  /* 0x0000007000007945 */ /* 0x000fe20003800000 */
[----:B------:R-:W-:Y:S02]  /*23cd0*/  IMAD.MOV.U32 R12, RZ, RZ, RZ ;  /* 0x000000ffff0c7224 */ /* 0x000fe400078e00ff */
[----:B------:R-:W-:Y:S02]  /*23ce0*/  IMAD.MOV.U32 R11, RZ, RZ, 0x1f ;  /* 0x0000001fff0b7424 */ /* 0x000fe400078e00ff */
[----:B------:R-:W-:-:S07]  /*23cf0*/  IMAD.MOV.U32 R15, RZ, RZ, -0x1 ;  /* 0xffffffffff0f7424 */ /* 0x000fce00078e00ff */
[----:B-12---:R-:W-:Y:S05]  /*23d00*/  WARPSYNC.COLLECTIVE R15, `(.L_x_8906) ;  /* 0x000000000f087348 */ /* 0x006fea0003c00000 */
[----:B------:R3:W4:Y:S02]  /*23d10*/  SHFL.IDX P6, R14, R13, R12, R11 ;  /* 0x0000000c0d0e7389 */ /* 0x00072400000c000b */
[----:B-1234-:R-:W-:Y:S01]  /*23d20*/  ENDCOLLECTIVE ;  /* 0x000000000000791b */ /* 0x01efe20003800000 */
.L_x_8906:
[----:B------:R-:W-:Y:S05]  /*23d30*/  BSYNC B0 ;  /* 0x0000000000007941 */ /* 0x000fea0003800000 */
.L_x_8905:
[----:B------:R-:W-:Y:S05]  /*23d40*/  BRA `(.L_x_8907) ;  /* 0xfffffff400287947 */ /* 0x000fea000383ffff */
.L_x_8880:
[----:B-1----:R1:W4:Y:S02]  /*23d50*/  SYNCS.PHASECHK.TRANS64.TRYWAIT P0, [R7+URZ+0x32420], R0 ;  /* 0x03242000070075a7 */ /* 0x002324000800017f */
[----:B----4-:R-:W-:Y:S05]  /*23d60*/  @!P0 NANOSLEEP.SYNCS 0x989680 ;  /* 0x009896800000895d */ /* 0x010fea0003900000 */
[----:B------:R-:W4:Y:S02]  /*23d70*/  @!P0 SYNCS.PHASECHK.TRANS64 P0, [R7+URZ+0x32420], R0 ;  /* 0x03242000070085a7 */ /* 0x000f24000800007f */
[----:B----4-:R-:W-:Y:S05]  /*23d80*/  @!P0 BRA `(.L_x_8880) ;  /* 0xfffffffc00f08947 */ /* 0x010fea000383ffff */
[----:B------:R-:W-:Y:S05]  /*23d90*/  BRA `(.L_x_8908) ;  /* 0xfffffff4007c7947 */ /* 0x000fea000383ffff */
.L_x_8884:
[----:B-1----:R1:W4:Y:S02]  /*23da0*/  SYNCS.PHASECHK.TRANS64.TRYWAIT P0, [R5+URZ], R4 ;  /* 0x00000004050075a7 */ /* 0x002324000800017f */
[----:B----4-:R-:W-:Y:S05]  /*23db0*/  @!P0 NANOSLEEP.SYNCS 0x989680 ;  /* 0x009896800000895d */ /* 0x010fea0003900000 */
[----:B------:R-:W4:Y:S02]  /*23dc0*/  @!P0 SYNCS.PHASECHK.TRANS64 P0, [R5+URZ], R4 ;  /* 0x00000004050085a7 */ /* 0x000f24000800007f */
[----:B----4-:R-:W-:Y:S05]  /*23dd0*/  @!P0 BRA `(.L_x_8884) ;  /* 0xfffffffc00f08947 */ /* 0x010fea000383ffff */
[----:B------:R-:W-:Y:S05]  /*23de0*/  BRA `(.L_x_8909) ;  /* 0xfffffff400d07947 */ /* 0x000fea000383ffff */
.L_x_8885:
[----:B----4-:R4:W1:Y:S02]  /*23df0*/  SYNCS.PHASECHK.TRANS64.TRYWAIT P0, [R3+URZ], R0 ;  /* 0x00000000030075a7 */ /* 0x010864000800017f */
[----:B-1----:R-:W-:Y:S05]  /*23e00*/  @!P0 NANOSLEEP.SYNCS 0x989680 ;  /* 0x009896800000895d */ /* 0x002fea0003900000 */
[----:B------:R-:W1:Y:S02]  /*23e10*/  @!P0 SYNCS.PHASECHK.TRANS64 P0, [R3+URZ], R0 ;  /* 0x00000000030085a7 */ /* 0x000e64000800007f */
[----:B-1----:R-:W-:Y:S05]  /*23e20*/  @!P0 BRA `(.L_x_8885) ;  /* 0xfffffffc00f08947 */ /* 0x002fea000383ffff */
[----:B------:R-:W-:Y:S05]  /*23e30*/  BRA `(.L_x_8910) ;  /* 0xfffffff400c47947 */ /* 0x000fea000383ffff */
.L_x_8887:
[----:B-1----:R1:W4:Y:S02]  /*23e40*/  SYNCS.PHASECHK.TRANS64.TRYWAIT P0, [R5+URZ], R4 ;  /* 0x00000004050075a7 */ /* 0x002324000800017f */
[----:B----4-:R-:W-:Y:S05]  /*23e50*/  @!P0 NANOSLEEP.SYNCS 0x989680 ;  /* 0x009896800000895d */ /* 0x010fea0003900000 */
[----:B------:R-:W4:Y:S02]  /*23e60*/  @!P0 SYNCS.PHASECHK.TRANS64 P0, [R5+URZ], R4 ;  /* 0x00000004050085a7 */ /* 0x000f24000800007f */
[----:B----4-:R-:W-:Y:S05]  /*23e70*/  @!P0 BRA `(.L_x_8887) ;  /* 0xfffffffc00f08947 */ /* 0x010fea000383ffff */
[----:B------:R-:W-:Y:S05]  /*23e80*/  BRA `(.L_x_8911) ;  /* 0xfffffff400c87947 */ /* 0x000fea000383ffff */
        .type           $_ZN7cutlass13device_kernelIN5flash11enable_sm90INS1_16FlashAttnFwdSm90INS1_25CollectiveMainloopFwdSm90ILi2EN4cute5tupleIJNS5_1CILi1EEES8_S8_EEENS6_IJNS7_ILi128EEENS7_ILi96EEENS7_ILi64EEEEEELi256ENS_10bfloat16_tEfNS_4arch4Sm90ELb0ELb1ELb0ELb0ELb0ELb0ELb1ELb1ELb0ELb0ELb0ELb0EEENS1_21CollectiveEpilogueFwdINS6_IJSA_NS7_ILi256EEESB_EEES9_SE_SG_Li256ELb0ELb0ELb0ELb0EEENS1_30DynamicPersistentTileSchedulerILi256ELi32ELb0ELb0ELb1EEEEEEEEEvNT_6ParamsE$_ZZN5flash25CollectiveMainloopFwdSm90ILi2EN4cute5tupleIJNS1_1CILi1EEES4_S4_EEENS2_IJNS3_ILi128EEENS3_ILi96EEENS3_ILi64EEEEEELi256EN7cutlass10bfloat16_tEfNSA_4arch4Sm90ELb0ELb1ELb0ELb0ELb0ELb0ELb1ELb1ELb0ELb0ELb0ELb0EE3mmaINS_16FlashAttnFwdSm90ISE_NS_21CollectiveEpilogueFwdINS2_IJS6_NS3_ILi256EEES7_EEES5_SB_SD_Li256ELb0ELb0ELb0ELb0EEENS_30DynamicPersistentTileSchedulerILi256ELi32ELb0ELb0ELb1EEEE13SharedStorageENS1_6TensorINS1_11ArrayEngineIfLm128EEENS1_6LayoutINS2_IJNS2_IJNS3_ILi2EEEST_NS3_ILi32EEEEEES4_S4_EEENS2_IJNS2_IJS4_ST_NS3_ILi4EEEEEENS3_ILi0EEESZ_EEEEEEENS_7SoftmaxILi2ELi0EEEEEbRKNSE_6ParamsENSA_25PipelineTmaAsyncNoClusterILi2ENSA_16PipelineTmaAsyncILi2EEEEES1B_RNSA_13PipelineStateILj2EEERT0_RT1_iRiRKNS_16SeqlenInfoQKNewKILb0ELb0EEENS2_IJiiiiEEERT_ENKUliT_T0_T1_E_clIZSF_ISO_S12_S14_EbS17_S1B_S1B_S1E_S1G_S1I_iS1J_S1N_S1O_S1Q_EUlRS1R_iE1_NS3_ILb0EEENS3_ILb1EEEEEDaiS1R_S1S_S1T_,@function
        .size           $_ZN7cutlass13device_kernelIN5flash11enable_sm90INS1_16FlashAttnFwdSm90INS1_25CollectiveMainloopFwdSm90ILi2EN4cute5tupleIJNS5_1CILi1EEES8_S8_EEENS6_IJNS7_ILi128EEENS7_ILi96EEENS7_ILi64EEEEEELi256ENS_10bfloat16_tEfNS_4arch4Sm90ELb0ELb1ELb0ELb0ELb0ELb0ELb1ELb1ELb0ELb0ELb0ELb0EEENS1_21CollectiveEpilogueFwdINS6_IJSA_NS7_ILi256EEESB_EEES9_SE_SG_Li256ELb0ELb0ELb0ELb0EEENS1_30DynamicPersistentTileSchedulerILi256ELi32ELb0ELb0ELb1EEEEEEEEEvNT_6ParamsE$_ZZN5flash25CollectiveMainloopFwdSm90ILi2EN4cute5tupleIJNS1_1CILi1EEES4_S4_EEENS2_IJNS3_ILi128EEENS3_ILi96EEENS3_ILi64EEEEEELi256EN7cutlass10bfloat16_tEfNSA_4arch4Sm90ELb0ELb1ELb0ELb0ELb0ELb0ELb1ELb1ELb0ELb0ELb0ELb0EE3mmaINS_16FlashAttnFwdSm90ISE_NS_21CollectiveEpilogueFwdINS2_IJS6_NS3_ILi256EEES7_EEES5_SB_SD_Li256ELb0ELb0ELb0ELb0EEENS_30DynamicPersistentTileSchedulerILi256ELi32ELb0ELb0ELb1EEEE13SharedStorageENS1_6TensorINS1_11ArrayEngineIfLm128EEENS1_6LayoutINS2_IJNS2_IJNS3_ILi2EEEST_NS3_ILi32EEEEEES4_S4_EEENS2_IJNS2_IJS4_ST_NS3_ILi4EEEEEENS3_ILi0EEESZ_EEEEEEENS_7SoftmaxILi2ELi0EEEEEbRKNSE_6ParamsENSA_25PipelineTmaAsyncNoClusterILi2ENSA_16PipelineTmaAsyncILi2EEEEES1B_RNSA_13PipelineStateILj2EEERT0_RT1_iRiRKNS_16SeqlenInfoQKNewKILb0ELb0EEENS2_IJiiiiEEERT_ENKUliT_T0_T1_E_clIZSF_ISO_S12_S14_EbS17_S1B_S1B_S1E_S1G_S1I_iS1J_S1N_S1O_S1Q_EUlRS1R_iE1_NS3_ILb0EEENS3_ILb1EEEEEDaiS1R_S1S_S1T_,(.L_x_11965 - $_ZN7cutlass13device_kernelIN5flash11enable_sm90INS1_16FlashAttnFwdSm90INS1_25CollectiveMainloopFwdSm90ILi2EN4cute5tupleIJNS5_1CILi1EEES8_S8_EEENS6_IJNS7_ILi128EEENS7_ILi96EEENS7_ILi64EEEEEELi256ENS_10bfloat16_tEfNS_4arch4Sm90ELb0ELb1ELb0ELb0ELb0ELb0ELb1ELb1ELb0ELb0ELb0ELb0EEENS1_21CollectiveEpilogueFwdINS6_IJSA_NS7_ILi256EEESB_EEES9_SE_SG_Li256ELb0ELb0ELb0ELb0EEENS1_30DynamicPersistentTileSchedulerILi256ELi32ELb0ELb0ELb1EEEEEEEEEvNT_6ParamsE$_ZZN5flash25CollectiveMainloopFwdSm90ILi2EN4cute5tupleIJNS1_1CILi1EEES4_S4_EEENS2_IJNS3_ILi128EEENS3_ILi96EEENS3_ILi64EEEEEELi256EN7cutlass10bfloat16_tEfNSA_4arch4Sm90ELb0ELb1ELb0ELb0ELb0ELb0ELb1ELb1ELb0ELb0ELb0ELb0EE3mmaINS_16FlashAttnFwdSm90ISE_NS_21CollectiveEpilogueFwdINS2_IJS6_NS3_ILi256EEES7_EEES5_SB_SD_Li256ELb0ELb0ELb0ELb0EEENS_30DynamicPersistentTileSchedulerILi256ELi32ELb0ELb0ELb1EEEE13SharedStorageENS1_6TensorINS1_11ArrayEngineIfLm128EEENS1_6LayoutINS2_IJNS2_IJNS3_ILi2EEEST_NS3_ILi32EEEEEES4_S4_EEENS2_IJNS2_IJS4_ST_NS3_ILi4EEEEEENS3_ILi0EEESZ_EEEEEEENS_7SoftmaxILi2ELi0EEEEEbRKNSE_6ParamsENSA_25PipelineTmaAsyncNoClusterILi2ENSA_16PipelineTmaAsyncILi2EEEEES1B_RNSA_13PipelineStateILj2EEERT0_RT1_iRiRKNS_16SeqlenInfoQKNewKILb0ELb0EEENS2_IJiiiiEEERT_ENKUliT_T0_T1_E_clIZSF_ISO_S12_S14_EbS17_S1B_S1B_S1E_S1G_S1I_iS1J_S1N_S1O_S1Q_EUlRS1R_iE1_NS3_ILb0EEENS3_ILb1EEEEEDaiS1R_S1S_S1T_)
$_ZN7cutlass13device_kernelIN5flash11enable_sm90INS1_16FlashAttnFwdSm90INS1_25CollectiveMainloopFwdSm90ILi2EN4cute5tupleIJNS5_1CILi1EEES8_S8_EEENS6_IJNS7_ILi128EEENS7_ILi96EEENS7_ILi64EEEEEELi256ENS_10bfloat16_tEfNS_4arch4Sm90ELb0ELb1ELb0ELb0ELb0ELb0ELb1ELb1ELb0ELb0ELb0ELb0EEENS1_21CollectiveEpilogueFwdINS6_IJSA_NS7_ILi256EEESB_EEES9_SE_SG_Li256ELb0ELb0ELb0ELb0EEENS1_30DynamicPersistentTileSchedulerILi256ELi32ELb0ELb0ELb1EEEEEEEEEvNT_6ParamsE$_ZZN5flash25CollectiveMainloopFwdSm90ILi2EN4cute5tupleIJNS1_1CILi1EEES4_S4_EEENS2_IJNS3_ILi128EEENS3_ILi96EEENS3_ILi64EEEEEELi256EN7cutlass10bfloat16_tEfNSA_4arch4Sm90ELb0ELb1ELb0ELb0ELb0ELb0ELb1ELb1ELb0ELb0ELb0ELb0EE3mmaINS_16FlashAttnFwdSm90ISE_NS_21CollectiveEpilogueFwdINS2_IJS6_NS3_ILi256EEES7_EEES5_SB_SD_Li256ELb0ELb0ELb0ELb0EEENS_30DynamicPersistentTileSchedulerILi256ELi32ELb0ELb0ELb1EEEE13SharedStorageENS1_6TensorINS1_11ArrayEngineIfLm128EEENS1_6LayoutINS2_IJNS2_IJNS3_ILi2EEEST_NS3_ILi32EEEEEES4_S4_EEENS2_IJNS2_IJS4_ST_NS3_ILi4EEEEEENS3_ILi0EEESZ_EEEEEEENS_7SoftmaxILi2ELi0EEEEEbRKNSE_6ParamsENSA_25PipelineTmaAsyncNoClusterILi2ENSA_16PipelineTmaAsyncILi2EEEEES1B_RNSA_13PipelineStateILj2EEERT0_RT1_iRiRKNS_16SeqlenInfoQKNewKILb0ELb0EEENS2_IJiiiiEEERT_ENKUliT_T0_T1_E_clIZSF_ISO_S12_S14_EbS17_S1B_S1B_S1E_S1G_S1I_iS1J_S1N_S1O_S1Q_EUlRS1R_iE1_NS3_ILb0EEENS3_ILb1EEEEEDaiS1R_S1S_S1T_:
[----:B------:R-:W-:Y:S05]  /*23e90*/  YIELD ;  /* 0x0000000000007946 */ /* 0x000fea0003800000 */
[----:B------:R-:W-:Y:S02]  /*23ea0*/  ULDC UR4, c[0x0][0x20] ;  /* 0x0000080000047ab9 */ /* 0x000fe40000000800 */
[----:B------:R-:W-:-:S05]  /*23eb0*/  VIADD R0, R0, -UR4 ;  /* 0x8000000400007c36 */ /* 0x000fca0008000000 */
[----:B------:R-:W2:Y:S01]  /*23ec0*/  LDL.64 R2, [R0] ;  /* 0x0000000000027983 */ /* 0x000ea20000100a00 */
[----:B------:R-:W1:Y:S02]  /*23ed0*/  LDC.64 R4, c[0x0][0x208] ;  /* 0x00008200ff047b82 */ /* 0x000e640000000a00 */
[----:B-1----:R-:W-:Y:S02]  /*23ee0*/  R2UR UR4, R4 ;  /* 0x00000000040472ca */ /* 0x002fe400000e0000 */
[----:B------:R-:W-:-:S13]  /*23ef0*/  R2UR UR5, R5 ;  /* 0x00000000050572ca */ /* 0x000fda00000e0000 */
[----:B--2---:R-:W2:Y:S01]  /*23f00*/  LD.E R6, desc[UR4][R2.64] ;  /* 0x0000000402067980 */ /* 0x004ea2000c101900 */
[----:B------:R-:W-:Y:S02]  /*23f10*/  R2UR UR4, R4 ;  /* 0x00000000040472ca */ /* 0x000fe400000e0000 */
[----:B------:R-:W-:Y:S01]  /*23f20*/  R2UR UR5, R5 ;  /* 0x00000000050572ca */ /* 0x000fe200000e0000 */
[----:B--2---:R-:W-:-:S12]  /*23f30*/  VIADD R11, R6, 0x1 ;  /* 0x00000001060b7836 */ /* 0x004fd80000000000 */
[----:B------:R-:W2:Y:S01]  /*23f40*/  LD.E R6, desc[UR4][R2.64+0x8] ;  /* 0x0000080402067980 */ /* 0x000ea2000c101900 */
[----:B------:R-:W-:-:S13]  /*23f50*/  ISETP.NE.AND P0, PT, R11, 0x2, PT ;  /* 0x000000020b00780c */ /* 0x000fda0003f05270 */
[----:B------:R-:W-:Y:S02]  /*23f60*/  @!P0 R2UR UR6, R4 ;  /* 0x00000000040682ca */ /* 0x000fe400000e0000 */
[----:B------:R-:W-:-:S13]  /*23f70*/  @!P0 R2UR UR7, R5 ;  /* 0x00000000050782ca */ /* 0x000fda00000e0000 */
[----:B------:R-:W3:Y:S01]  /*23f80*/  @!P0 LD.E R7, desc[UR6][R2.64+0x4] ;  /* 0x0000040602078980 */ /* 0x000ee2000c101900 */
[C---:B------:R-:W-:Y:S02]  /*23f90*/  R2UR UR4, R4.reuse ;  /* 0x00000000040472ca */ /* 0x040fe400000e0000 */
[C---:B------:R-:W-:Y:S02]  /*23fa0*/  R2UR UR5, R5.reuse ;  /* 0x00000000050572ca */ /* 0x040fe400000e0000 */
[C---:B------:R-:W-:Y:S02]  /*23fb0*/  R2UR UR6, R4.reuse ;  /* 0x00000000040672ca */ /* 0x040fe400000e0000 */
[C---:B------:R-:W-:Y:S02]  /*23fc0*/  R2UR UR7, R5.reuse ;  /* 0x00000000050772ca */ /* 0x040fe400000e0000 */
[----:B------:R-:W-:Y:S02]  /*23fd0*/  @!P0 R2UR UR8, R4 ;  /* 0x00000000040882ca */ /* 0x000fe400000e0000 */
[----:B------:R-:W-:-:S02]  /*23fe0*/  @!P0 R2UR UR9, R5 ;  /* 0x00000000050982ca */ /* 0x000fc400000e0000 */
[----:B------:R-:W-:Y:S02]  /*23ff0*/  @!P0 R2UR UR10, R4 ;  /* 0x00000000040a82ca */ /* 0x000fe400000e0000 */
[----:B------:R-:W-:Y:S01]  /*24000*/  @!P0 R2UR UR11, R5 ;  /* 0x00000000050b82ca */ /* 0x000fe200000e0000 */
[----:B------:R1:W-:Y:S08]  /*24010*/  ST.E desc[UR4][R2.64], R11 ;  /* 0x0000000b02007985 */ /* 0x0003f0000c101904 */
[----:B------:R4:W-:Y:S01]  /*24020*/  @!P0 ST.E desc[UR8][R2.64], RZ ;  /* 0x000000ff02008985 */ /* 0x0009e2000c101908 */
[----:B--2---:R-:W-:-:S05]  /*24030*/  VIADD R13, R6, 0x1 ;  /* 0x00000001060d7836 */ /* 0x004fca0000000000 */
[----:B------:R4:W-:Y:S01]  /*24040*/  ST.E desc[UR6][R2.64+0x8], R13 ;  /* 0x0000080d02007985 */ /* 0x0009e2000c101906 */
[----:B---3--:R-:W-:-:S05]  /*24050*/  @!P0 LOP3.LUT R15, R7, 0x1, RZ, 0x3c, !PT ;  /* 0x00000001070f8812 */ /* 0x008fca00078e3cff */
[----:B------:R4:W-:Y:S04]  /*24060*/  @!P0 ST.E desc[UR10][R2.64+0x4], R15 ;  /* 0x0000040f02008985 */ /* 0x0009e8000c10190a */
[----:B------:R-:W2:Y:S01]  /*24070*/  LDL.64 R8, [R0+0x18] ;  /* 0x0000180000087983 */ /* 0x000ea20000100a00 */
[----:B------:R-:W-:Y:S02]  /*24080*/  R2UR UR4, R4 ;  /* 0x00000000040472ca */ /* 0x000fe400000e0000 */
[----:B------:R-:W-:Y:S01]  /*24090*/  R2UR UR5, R5 ;  /* 0x00000000050572ca */ /* 0x000fe200000e0000 */
[----:B------:R-:W3:-:S12]  /*240a0*/  LDL.64 R6, [R0] ;  /* 0x0000000000067983 */ /* 0x000ed80000100a00 */
[----:B--2---:R-:W2:Y:S01]  /*240b0*/  LD.E R14, desc[UR4][R8.64+0x1c] ;  /* 0x00001c04080e7980 */ /* 0x004ea2000c101900 */
[C---:B------:R-:W-:Y:S02]  /*240c0*/  R2UR UR4, R4.reuse ;  /* 0x00000000040472ca */ /* 0x040fe400000e0000 */
[C---:B------:R-:W-:Y:S02]  /*240d0*/  R2UR UR5, R5.reuse ;  /* 0x00000000050572ca */ /* 0x040fe400000e0000 */
[----:B------:R-:W-:Y:S02]  /*240e0*/  R2UR UR6, R4 ;  /* 0x00000000040672ca */ /* 0x000fe400000e0000 */
[----:B------:R-:W-:Y:S01]  /*240f0*/  R2UR UR7, R5 ;  /* 0x00000000050772ca */ /* 0x000fe200000e0000 */
[----:B------:R-:W-:Y:S08]  /*24100*/  BSSY B3, `(.L_x_8912) ;  /* 0x0000007000037945 */ /* 0x000ff00003800000 */
[----:B---3--:R4:W5:Y:S04]  /*24110*/  LD.E R12, desc[UR4][R6.64] ;  /* 0x00000004060c7980 */ /* 0x008968000c101900 */
[----:B-1----:R4:W5:Y:S01]  /*24120*/  LD.E R11, desc[UR6][R6.64+0x4] ;  /* 0x00000406060b7980 */ /* 0x002962000c101900 */
[----:B--2---:R-:W-:-:S04]  /*24130*/  LOP3.LUT R14, R14, 0x1, RZ, 0xfc, !PT ;  /* 0x000000010e0e7812 */ /* 0x004fc800078efcff */
[----:B------:R-:W-:-:S13]  /*24140*/  ISETP.NE.AND P0, PT, R14, 0x3, PT ;  /* 0x000000030e00780c */ /* 0x000fda0003f05270 */
[----:B----4-:R-:W-:Y:S05]  /*24150*/  @!P0 BRA `(.L_x_8913) ;  /* 0x0000000000048947 */ /* 0x010fea0003800000 */
[----:B------:R-:W-:Y:S01]  /*24160*/  BPT.TRAP 0x1 ;  /* 0x000000040000795c */ /* 0x000fe20000300000 */
.L_x_8913:
[----:B------:R-:W-:Y:S05]  /*24170*/  BSYNC B3 ;  /* 0x0000000000037941 */ /* 0x000fea0003800000 */
.L_x_8912:
[----:B------:R-:W-:Y:S02]  /*24180*/  R2UR UR4, R4 ;  /* 0x00000000040472ca */ /* 0x000fe400000e0000 */
[----:B------:R-:W-:-:S13]  /*24190*/  R2UR UR5, R5 ;  /* 0x00000000050572ca */ /* 0x000fda00000e0000 */
[----:B------:R-:W2:Y:S01]  /*241a0*/  LD.E.64 R2, desc[UR4][R8.64+0x8] ;  /* 0x0000080408027980 */ /* 0x000ea2000c101b00 */
[----:B-----5:R-:W-:Y:S02]  /*241b0*/  SHF.L.U32 R13, R11, 0x1f, RZ ;  /* 0x0000001f0b0d7819 */ /* 0x020fe400000006ff */
[----:B--2---:R-:W-:-:S05]  /*241c0*/  MOV R3, R2 ;  /* 0x0000000200037202 */ /* 0x004fca0000000f00 */
[----:B------:R-:W-:-:S04]  /*241d0*/  IMAD R12, R12, 0x8, R3 ;  /* 0x000000080c0c7824 */ /* 0x000fc800078e0203 */
[----:B------:R1:W2:Y:S01]  /*241e0*/  SYNCS.PHASECHK.TRANS64.TRYWAIT P0, [R12+URZ], R13 ;  /* 0x0000000d0c0075a7 */ /* 0x0002a2000800017f */
[----:B------:R-:W3:Y:S01]  /*241f0*/  LD.E R11, desc[UR4][R8.64+0x1c] ;  /* 0x00001c04080b7980 */ /* 0x000ee2000c101900 */
[----:B------:R-:W-:Y:S02]  /*24200*/  R2UR UR6, R4 ;  /* 0x00000000040672ca */ /* 0x000fe400000e0000 */
[----:B------:R-:W-:Y:S01]  /*24210*/  R2UR UR7, R5 ;  /* 0x00000000050772ca */ /* 0x000fe200000e0000 */
[----:B------:R1:W5:Y:S01]  /*24220*/  LD.E R2, desc[UR4][R6.64] ;  /* 0x0000000406027980 */ /* 0x000362000c101900 */
[----:B------:R-:W-:Y:S11]  /*24230*/  BSSY B3, `(.L_x_8914) ;  /* 0x0000006000037945 */ /* 0x000ff60003800000 */
[----:B------:R1:W5:Y:S01]  /*24240*/  LD.E R3, desc[UR6][R6.64+0x4] ;  /* 0x0000040606037980 */ /* 0x000362000c101900 */
[----:B---3--:R-:W-:-:S04]  /*24250*/  LOP3.LUT R11, R11, 0x1, RZ, 0xfc, !PT ;  /* 0x000000010b0b7812 */ /* 0x008fc800078efcff */
[----:B------:R-:W-:-:S13]  /*24260*/  ISETP.NE.AND P1, PT, R11, 0x3, PT ;  /* 0x000000030b00780c */ /* 0x000fda0003f25270 */
[----:B-12---:R-:W-:Y:S05]  /*24270*/  @!P1 BRA `(.L_x_8915) ;  /* 0x0000000000049947 */ /* 0x006fea0003800000 */
[----:B------:R-:W-:Y:S01]  /*24280*/  BPT.TRAP 0x1 ;  /* 0x000000040000795c */ /* 0x000fe20000300000 */
.L_x_8915:
[----:B------:R-:W-:Y:S05]  /*24290*/  BSYNC B3 ;  /* 0x0000000000037941 */ /* 0x000fea0003800000 */
.L_x_8914:
[----:B------:R-:W-:Y:S04]  /*242a0*/  BSSY B3, `(.L_x_8916) ;  /* 0x000000a000037945 */ /* 0x000fe80003800000 */
[----:B------:R-:W-:Y:S05]  /*242b0*/  @P0 BRA `(.L_x_8917) ;  /* 0x0000000000200947 */ /* 0x000fea0003800000 */
[----:B------:R-:W-:Y:S02]  /*242c0*/  R2UR UR4, R4 ;  /* 0x00000000040472ca */ /* 0x000fe400000e0000 */
[----:B------:R-:W-:-:S13]  /*242d0*/  R2UR UR5, R5 ;  /* 0x00000000050572ca */ /* 0x000fda00000e0000 */
[----:B------:R-:W2:Y:S01]  /*242e0*/  LD.E.64 R8, desc[UR4][R8.64+0x8] ;  /* 0x0000080408087980 */ /* 0x000ea2000c101b00 */
[----:B-----5:R-:W-:Y:S02]  /*242f0*/  SHF.L.U32 R3, R3, 0x1f, RZ ;  /* 0x0000001f03037819 */ /* 0x020fe400000006ff */
[----:B--2---:R-:W-:-:S05]  /*24300*/  MOV R7, R8 ;  /* 0x0000000800077202 */ /* 0x004fca0000000f00 */
[----:B------:R-:W-:-:S04]  /*24310*/  IMAD R2, R2, 0x8, R7 ;  /* 0x0000000802027824 */ /* 0x000fc800078e0207 */
[----:B------:R-:W1:Y:S02]  /*24320*/  SYNCS.PHASECHK.TRANS64.TRYWAIT P0, [R2+URZ], R3 ;  /* 0x00000003020075a7 */ /* 0x000e64000800017f */
[----:B-1----:R-:W-:Y:S05]  /*24330*/  @!P0 BRA `(.L_x_8918) ;  /* 0x000001ac00f48947 */ /* 0x002fea0003800000 */
.L_x_8917:
[----:B------:R-:W-:Y:S05]  /*24340*/  BSYNC B3 ;  /* 0x0000000000037941 */ /* 0x000fea0003800000 */
.L_x_8916:
[----:B------:R-:W2:Y:S04]  /*24350*/  LDL.64 R8, [R0] ;  /* 0x0000000000087983 */ /* 0x000ea80000100a00 */
[----:B------:R-:W3:Y:S01]  /*24360*/  LDL.64 R6, [R0+0x28] ;  /* 0x0000280000067983 */ /* 0x000ee20000100a00 */
[C---:B------:R-:W-:Y:S02]  /*24370*/  R2UR UR6, R4.reuse ;  /* 0x00000000040672ca */ /* 0x040fe400000e0000 */
[C---:B------:R-:W-:Y:S01]  /*24380*/  R2UR UR7, R5.reuse ;  /* 0x00000000050772ca */ /* 0x040fe200000e0000 */
[----:B-1---5:R-:W4:Y:S01]  /*24390*/  LDL.64 R2, [R0+0x20] ;  /* 0x0000200000027983 */ /* 0x022f220000100a00 */
[C---:B------:R-:W-:Y:S02]  /*243a0*/  R2UR UR4, R4.reuse ;  /* 0x00000000040472ca */ /* 0x040fe400000e0000 */
[----:B------:R-:W-:Y:S01]  /*243b0*/  R2UR UR5, R5 ;  /* 0x00000000050572ca */ /* 0x000fe200000e0000 */
[----:B------:R-:W4:Y:S08]  /*243c0*/  LDL.64 R12, [R0+0x8] ;  /* 0x00000800000c7983 */ /* 0x000f300000100a00 */
[----:B--2---:R-:W2:Y:S04]  /*243d0*/  LD.E R9, desc[UR6][R8.64] ;  /* 0x0000000608097980 */ /* 0x004ea8000c101900 */
[----:B---3--:R-:W2:Y:S01]  /*243e0*/  LD.E.64 R14, desc[UR4][R6.64] ;  /* 0x00000004060e7980 */ /* 0x008ea2000c101b00 */
[----:B------:R-:W-:Y:S05]  /*243f0*/  WARPSYNC.ALL ;  /* 0x0000000000007948 */ /* 0x000fea0003800000 */
[----:B------:R-:W-:-:S02]  /*24400*/  R2UR UR4, R4 ;  /* 0x00000000040472ca */ /* 0x000fc400000e0000 */
[C---:B------:R-:W-:Y:S02]  /*24410*/  R2UR UR5, R5.reuse ;  /* 0x00000000050572ca */ /* 0x040fe400000e0000 */
[----:B------:R-:W-:Y:S02]  /*24420*/  R2UR UR6, R4 ;  /* 0x00000000040672ca */ /* 0x000fe400000e0000 */
[----:B------:R-:W-:-:S09]  /*24430*/  R2UR UR7, R5 ;  /* 0x00000000050772ca */ /* 0x000fd200000e0000 */
[----:B----4-:R1:W-:Y:S04]  /*24440*/  ST.E desc[UR4][R12.64], RZ ;  /* 0x000000ff0c007985 */ /* 0x0103e8000c101904 */
[----:B------:R-:W3:Y:S01]  /*24450*/  LD.E.64 R6, desc[UR6][R2.64] ;  /* 0x0000000602067980 */ /* 0x000ee2000c101b00 */
[----:B--2---:R-:W-:Y:S01]  /*24460*/  IMAD R8, R9, 0x300, R14 ;  /* 0x0000030009087824 */ /* 0x004fe200078e020e */
[----:B------:R-:W-:Y:S01]  /*24470*/  WARPGROUP.ARRIVE ;  /* 0x00000000000079c5 */ /* 0x000fe20000000000 */
[----:B------:R-:W-:Y:S01]  /*24480*/  IMAD.MOV.U32 R9, RZ, RZ, R15 ;  /* 0x000000ffff097224 */ /* 0x000fe200078e000f */
[----:B------:R-:W-:Y:S01]  /*24490*/  R2UR UR8, R4 ;  /* 0x00000000040872ca */ /* 0x000fe200000e0000 */
[----:B------:R-:W-:Y:S01]  /*244a0*/  IMAD.MOV.U32 R196, RZ, RZ, 0x1 ;  /* 0x00000001ffc47424 */ /* 0x000fe200078e00ff */
[----:B------:R-:W-:-:S02]  /*244b0*/  R2UR UR6, R8 ;  /* 0x00000000080672ca */ /* 0x000fc400000e0000 */
[----:B------:R-:W-:Y:S02]  /*244c0*/  R2UR UR7, R9 ;  /* 0x00000000090772ca */ /* 0x000fe400000e0000 */
[C---:B------:R-:W-:Y:S02]  /*244d0*/  R2UR UR9, R5.reuse ;  /* 0x00000000050972ca */ /* 0x040fe400000e0000 */
[----:B------:R-:W-:Y:S02]  /*244e0*/  R2UR UR10, R4 ;  /* 0x00000000040a72ca */ /* 0x000fe400000e0000 */
[----:B------:R-:W-:Y:S02]  /*244f0*/  R2UR UR11, R5 ;  /* 0x00000000050b72ca */ /* 0x000fe400000e0000 */
[----:B---3--:R-:W-:Y:S02]  /*24500*/  R2UR UR4, R6 ;  /* 0x00000000060472ca */ /* 0x008fe400000e0000 */
[----:B------:R-:W-:-:S13]  /*24510*/  R2UR UR5, R7 ;  /* 0x00000000070572ca */ /* 0x000fda00000e0000 */
[----:B------:R-:W-:Y:S03]  /*24520*/  HGMMA.64x96x16.F32.BF16 R24, gdesc[UR4], RZ, !UPT, gsb0 ;  /* 0x01600000041879f0 */ /* 0x000fe6000c0018ff */
[----:B------:R-:W-:Y:S02]  /*24530*/  WARPGROUP.DEPBAR.LE gsb0, 0x0 ;  /* 0x00008000000079c5 */ /* 0x000fe40000010000 */
[----:B------:R1:W-:Y:S04]  /*24540*/  ST.E desc[UR8][R12.64], R196 ;  /* 0x000000c40c007985 */ /* 0x0003e8000c101908 */
[----:B------:R-:W2:Y:S01]  /*24550*/  LD.E.64 R6, desc[UR10][R2.64] ;  /* 0x0000000a02067980 */ /* 0x000ea2000c101b00 */
[----:B------:R-:W-:Y:S01]  /*24560*/  VIADD R14, R8, 0x2 ;  /* 0x00000002080e7836 */ /* 0x000fe20000000000 */
[----:B------:R-:W-:Y:S01]  /*24570*/  R2UR UR7, R15 ;  /* 0x000000000f0772ca */ /* 0x000fe200000e0000 */
[----:B------:R-:W-:Y:S01]  /*24580*/  WARPGROUP.ARRIVE ;  /* 0x00000000000079c5 */ /* 0x000fe20000000000 */
[----:B------:R-:W-:-:S02]  /*24590*/  R2UR UR8, R4 ;  /* 0x00000000040872ca */ /* 0x000fc400000e0000 */
[----:B------:R-:W-:Y:S02]  /*245a0*/  R2UR UR6, R14 ;  /* 0x000000000e0672ca */ /* 0x000fe400000e0000 */
[C---:B------:R-:W-:Y:S02]  /*245b0*/  R2UR UR9, R5.reuse ;  /* 0x00000000050972ca */ /* 0x040fe400000e0000 */
[----:B------:R-:W-:Y:S02]  /*245c0*/  R2UR UR10, R4 ;  /* 0x00000000040a72ca */ /* 0x000fe400000e0000 */
[----:B------:R-:W-:Y:S01]  /*245d0*/  R2UR UR11, R5 ;  /* 0x00000000050b72ca */ /* 0x000fe200000e0000 */
[----:B--2---:R-:W-:Y:S01]  /*245e0*/  VIADD R6, R6, 0x2 ;  /* 0x0000000206067836 */ /* 0x004fe20000000000 */
[----:B------:R-:W-:-:S04]  /*245f0*/  R2UR UR5, R7 ;  /* 0x00000000070572ca */ /* 0x000fc800000e0000 */
[----:B------:R-:W-:-:S13]  /*24600*/  R2UR UR4, R6 ;  /* 0x00000000060472ca */ /* 0x000fda00000e0000 */
[----:B------:R-:W-:Y:S03]  /*24610*/  HGMMA.64x96x16.F32.BF16 R24, gdesc[UR4], R24, gsb0 ;  /* 0x01600000041879f0 */ /* 0x000fe60008001818 */
        /* <DEDUP_REMOVED lines=19> */
[----:B------:R-:W-:Y:S01]  /*24750*/  WARPGROUP.ARRIVE ;  /* 0x00000000000079c5 */ /* 0x000fe20000000000 */
[----:B------:R-:W-:Y:S01]  /*24760*/  IMAD.MOV.U32 R9, RZ, RZ, R15 ;  /* 0x000000ffff097224 */ /* 0x000fe200078e000f */
[----:B------:R-:W-:-:S02]  /*24770*/  R2UR UR8, R4 ;  /* 0x00000000040872ca */ /* 0x000fc400000e0000 */
[----:B------:R-:W-:Y:S02]  /*24780*/  R2UR UR6, R8 ;  /* 0x00000000080672ca */ /* 0x000fe400000e0000 */
        /* <DEDUP_REMOVED lines=8> */
[----:B------:R-:W2:Y:S01]  /*24810*/  LDL.64 R6, [R0+0x40] ;  /* 0x0000400000067983 */ /* 0x000ea20000100a00 */
[----:B------:R-:W-:-:S02]  /*24820*/  R2UR UR4, R4 ;  /* 0x00000000040472ca */ /* 0x000fc400000e0000 */
        /* <DEDUP_REMOVED lines=9> */
[----:B------:R1:W5:Y:S01]  /*248c0*/  LD.E R14, desc[UR6][R2.64+0x4] ;  /* 0x00000406020e7980 */ /* 0x000362000c101900 */
[----:B--2---:R-:W-:-:S04]  /*248d0*/  LOP3.LUT R8, R8, 0x1, RZ, 0xfc, !PT ;  /* 0x0000000108087812 */ /* 0x004fc800078efcff */
[----:B------:R-:W-:-:S13]  /*248e0*/  ISETP.NE.AND P0, PT, R8, 0x3, PT ;  /* 0x000000030800780c */ /* 0x000fda0003f05270 */
[----:B-1----:R-:W-:Y:S05]  /*248f0*/  @!P0 BRA `(.L_x_8920) ;  /* 0x0000000000048947 */ /* 0x002fea0003800000 */
[----:B------:R-:W-:Y:S01]  /*24900*/  BPT.TRAP 0x1 ;  /* 0x000000040000795c */ /* 0x000fe20000300000 */
.L_x_8920:
[----:B------:R-:W-:Y:S05]  /*24910*/  BSYNC B3 ;  /* 0x0000000000037941 */ /* 0x000fea0003800000 */
.L_x_8919:
        /* <DEDUP_REMOVED lines=17> */
.L_x_8922:
[----:B------:R-:W-:Y:S05]  /*24a30*/  BSYNC B3 ;  /* 0x0000000000037941 */ /* 0x000fea0003800000 */
.L_x_8921:
        /* <DEDUP_REMOVED lines=10> */
.L_x_8924:
[----:B------:R-:W-:Y:S05]  /*24ae0*/  BSYNC B3 ;  /* 0x0000000000037941 */ /* 0x000fea0003800000 */
.L_x_8923:
[----:B------:R-:W2:Y:S04]  /*24af0*/  LDL.64 R12, [R0] ;  /* 0x00000000000c7983 */ /* 0x000ea80000100a00 */
[----:B------:R-:W3:Y:S01]  /*24b00*/  LDL.64 R6, [R0+0x58] ;  /* 0x0000580000067983 */ /* 0x000ee20000100a00 */
[C---:B------:R-:W-:Y:S02]  /*24b10*/  R2UR UR6, R4.reuse ;  /* 0x00000000040672ca */ /* 0x040fe400000e0000 */
[C---:B------:R-:W-:Y:S01]  /*24b20*/  R2UR UR7, R5.reuse ;  /* 0x00000000050772ca */ /* 0x040fe200000e0000 */
[----:B------:R-:W4:Y:S01]  /*24b30*/  LDL.64 R2, [R0+0x48] ;  /* 0x0000480000027983 */ /* 0x000f220000100a00 */
[C---:B------:R-:W-:Y:S02]  /*24b40*/  R2UR UR4, R4.reuse ;  /* 0x00000000040472ca */ /* 0x040fe400000e0000 */
[C---:B------:R-:W-:Y:S01]  /*24b50*/  R2UR UR5, R5.reuse ;  /* 0x00000000050572ca */ /* 0x040fe200000e0000 */
[----:B-1---5:R-:W4:Y:S08]  /*24b60*/  LDL.64 R8, [R0+0x50] ;  /* 0x0000500000087983 */ /* 0x022f300000100a00 */
[----:B--2---:R-:W2:Y:S04]  /*24b70*/  LD.E R11, desc[UR6][R12.64] ;  /* 0x000000060c0b7980 */ /* 0x004ea8000c101900 */
[----:B---3--:R-:W2:Y:S01]  /*24b80*/  LD.E.64 R6, desc[UR4][R6.64] ;  /* 0x0000000406067980 */ /* 0x008ea2000c101b00 */
[----:B------:R-:W-:Y:S05]  /*24b90*/  WARPSYNC.ALL ;  /* 0x0000000000007948 */ /* 0x000fea0003800000 */
[----:B------:R-:W-:Y:S01]  /*24ba0*/  R2UR UR6, R4 ;  /* 0x00000000040672ca */ /* 0x000fe200000e0000 */
[----:B------:R-:W3:Y:S01]  /*24bb0*/  LDL R21, [R1+0x460] ;  /* 0x0004600001157983 */ /* 0x000ee20000100800 */
[----:B------:R-:W-:-:S02]  /*24bc0*/  R2UR UR7, R5 ;  /* 0x00000000050772ca */ /* 0x000fc400000e0000 */
[----:B------:R-:W-:Y:S01]  /*24bd0*/  R2UR UR4, R4 ;  /* 0x00000000040472ca */ /* 0x000fe200000e0000 */
[----:B------:R-:W3:Y:S01]  /*24be0*/  LDL R20, [R1+0x464] ;  /* 0x0004640001147983 */ /* 0x000ee20000100800 */
[----:B------:R-:W-:-:S09]  /*24bf0*/  R2UR UR5, R5 ;  /* 0x00000000050572ca */ /* 0x000fd200000e0000 */
[----:B----4-:R-:W4:Y:S04]  /*24c00*/  LD.E R14, desc[UR6][R2.64] ;  /* 0x00000006020e7980 */ /* 0x010f28000c101900 */
[----:B------:R-:W3:Y:S01]  /*24c10*/  LD.E.64 R12, desc[UR4][R8.64] ;  /* 0x00000004080c7980 */ /* 0x000ee2000c101b00 */
[----:B--2---:R-:W-:Y:S01]  /*24c20*/  IMAD R6, R11, 0xc00, R6 ;  /* 0x00000c000b067824 */ /* 0x004fe200078e0206 */
[----:B------:R-:W-:Y:S01]  /*24c30*/  R2UR UR7, R7 ;  /* 0x00000000070772ca */ /* 0x000fe200000e0000 */
[----:B------:R-:W-:Y:S01]  /*24c40*/  WARPGROUP.ARRIVE ;  /* 0x00000000000079c5 */ /* 0x000fe20000000000 */
[----:B------:R-:W-:Y:S02]  /*24c50*/  R2UR UR8, R4 ;  /* 0x00000000040872ca */ /* 0x000fe400000e0000 */
[----:B------:R-:W-:-:S02]  /*24c60*/  R2UR UR6, R6 ;  /* 0x00000000060672ca */ /* 0x000fc400000e0000 */
[C---:B------:R-:W-:Y:S02]  /*24c70*/  R2UR UR9, R5.reuse ;  /* 0x00000000050972ca */ /* 0x040fe400000e0000 */
[----:B------:R-:W-:Y:S02]  /*24c80*/  R2UR UR10, R4 ;  /* 0x00000000040a72ca */ /* 0x000fe400000e0000 */
[----:B------:R-:W-:Y:S02]  /*24c90*/  R2UR UR11, R5 ;  /* 0x00000000050b72ca */ /* 0x000fe400000e0000 */
[----:B----4-:R-:W-:Y:S02]  /*24ca0*/  ISETP.NE.U32.AND P0, PT, R14, RZ, PT ;  /* 0x000000ff0e00720c */ /* 0x010fe40003f05070 */
[----:B---3--:R-:W-:Y:S02]  /*24cb0*/  R2UR UR4, R12 ;  /* 0x000000000c0472ca */ /* 0x008fe400000e0000 */
[----:B------:R-:W-:-:S09]  /*24cc0*/  R2UR UR5, R13 ;  /* 0x000000000d0572ca */ /* 0x000fd200000e0000 */
[----:B------:R-:W-:-:S05]  /*24cd0*/  VOTEU.ANY UP0, P0 ;  /* 0x00000000003f7886 */ /* 0x000fca0000000100 */
[----:B------:R-:W-:Y:S03]  /*24ce0*/  HGMMA.64x96x16.F32.BF16 R24, gdesc[UR4], R24, UP0, gsb0 ;  /* 0x01600000041879f0 */ /* 0x000fe6000b801818 */
[----:B------:R-:W-:Y:S02]  /*24cf0*/  WARPGROUP.DEPBAR.LE gsb0, 0x0 ;  /* 0x00008000000079c5 */ /* 0x000fe40000010000 */
[----:B------:R-:W-:Y:S04]  /*24d00*/  ST.E desc[UR8][R2.64], R196 ;  /* 0x000000c402007985 */ /* 0x000fe8000c101908 */
[----:B------:R-:W2:Y:S01]  /*24d10*/  LD.E.64 R12, desc[UR10][R8.64] ;  /* 0x0000000a080c7980 */ /* 0x000ea2000c101b00 */
[----:B------:R-:W-:Y:S01]  /*24d20*/  VIADD R14, R6, 0x2 ;  /* 0x00000002060e7836 */ /* 0x000fe20000000000 */
[----:B------:R-:W-:Y:S01]  /*24d30*/  WARPGROUP.ARRIVE ;  /* 0x00000000000079c5 */ /* 0x000fe20000000000 */
[----:B------:R-:W-:Y:S01]  /*24d40*/  IMAD.MOV.U32 R15, RZ, RZ, R7 ;  /* 0x000000ffff0f7224 */ /* 0x000fe200078e0007 */
[----:B------:R-:W-:-:S02]  /*24d50*/  R2UR UR8, R4 ;  /* 0x00000000040872ca */ /* 0x000fc400000e0000 */
[----:B------:R-:W-:Y:S02]  /*24d60*/  R2UR UR6, R14 ;  /* 0x000000000e0672ca */ /* 0x000fe400000e0000 */
        /* <DEDUP_REMOVED lines=221> */
[----:B------:R-:W-:-:S05]  /*25b40*/  IMAD.MOV.U32 R13, RZ, RZ, R7 ;  /* 0x000000ffff0d7224 */ /* 0x000fca00078e0007 */
[----:B------:R-:W1:Y:S01]  /*25b50*/  S2R R202, SR_TID.X ;  /* 0x0000000000ca7919 */ /* 0x000e620000002100 */
[----:B------:R-:W-:Y:S02]  /*25b60*/  R2UR UR8, R4 ;  /* 0x00000000040872ca */ /* 0x000fe400000e0000 */
[----:B------:R-:W-:Y:S02]  /*25b70*/  R2UR UR6, R12 ;  /* 0x000000000c0672ca */ /* 0x000fe400000e0000 */
[----:B------:R-:W-:Y:S02]  /*25b80*/  R2UR UR7, R13 ;  /* 0x000000000d0772ca */ /* 0x000fe400000e0000 */
[----:B------:R-:W-:Y:S02]  /*25b90*/  R2UR UR9, R5 ;  /* 0x00000000050972ca */ /* 0x000fe400000e0000 */
[----:B------:R-:W-:Y:S02]  /*25ba0*/  LOP3.LUT R166, R166, 0xfffbffff, RZ, 0xc0, !PT ;  /* 0xfffbffffa6a67812 */ /* 0x000fe400078ec0ff */
[----:B-1----:R-:W-:Y:S01]  /*25bb0*/  LOP3.LUT P1, RZ, R202, 0x7f, RZ, 0xc0, !PT ;  /* 0x0000007fcaff7812 */ /* 0x002fe2000782c0ff */
[----:B--2---:R-:W-:-:S02]  /*25bc0*/  VIADD R6, R8, 0xc06 ;  /* 0x00000c0608067836 */ /* 0x004fc40000000000 */
[----:B------:R-:W-:Y:S01]  /*25bd0*/  IMAD.MOV.U32 R7, RZ, RZ, R9 ;  /* 0x000000ffff077224 */ /* 0x000fe200078e0009 */
[----:B------:R-:W-:Y:S02]  /*25be0*/  SHF.R.U32.HI R11, RZ, 0x7, R202 ;  /* 0x00000007ff0b7819 */ /* 0x000fe400000116ca */
[----:B------:R-:W-:Y:S02]  /*25bf0*/  R2UR UR4, R6 ;  /* 0x00000000060472ca */ /* 0x000fe400000e0000 */
[----:B------:R-:W-:Y:S01]  /*25c00*/  R2UR UR5, R7 ;  /* 0x00000000070572ca */ /* 0x000fe200000e0000 */
[----:B------:R-:W-:Y:S01]  /*25c10*/  IMAD.MOV.U32 R19, RZ, RZ, R165 ;  /* 0x000000ffff137224 */ /* 0x000fe200078e00a5 */
[C---:B------:R-:W-:Y:S02]  /*25c20*/  R2UR UR10, R4.reuse ;  /* 0x00000000040a72ca */ /* 0x040fe400000e0000 */
[----:B------:R-:W-:Y:S02]  /*25c30*/  R2UR UR11, R5 ;  /* 0x00000000050b72ca */ /* 0x000fe400000e0000 */
[----:B------:R-:W-:-:S02]  /*25c40*/  R2UR UR12, R4 ;  /* 0x00000000040c72ca */ /* 0x000fc400000e0000 */
[----:B------:R-:W-:Y:S01]  /*25c50*/  R2UR UR13, R5 ;  /* 0x00000000050d72ca */ /* 0x000fe200000e0000 */
[----:B------:R-:W-:Y:S01]  /*25c60*/  BSSY B3, `(.L_x_8926) ;  /* 0x000006d000037945 */ /* 0x000fe20003800000 */
[----:B------:R-:W-:-:S03]  /*25c70*/  @P1 LOP3.LUT R166, R166, 0x40000, RZ, 0xfc, !PT ;  /* 0x00040000a6a61812 */ /* 0x000fc600078efcff */
[----:B------:R-:W-:Y:S03]  /*25c80*/  HGMMA.64x96x16.F32.BF16 R24, gdesc[UR4], R24, gsb0 ;  /* 0x01600000041879f0 */ /* 0x000fe60008001818 */
[----:B------:R-:W-:Y:S02]  /*25c90*/  WARPGROUP.DEPBAR.LE gsb0, 0x0 ;  /* 0x00008000000079c5 */ /* 0x000fe40000010000 */
[----:B------:R1:W-:Y:S04]  /*25ca0*/  ST.E desc[UR8][R2.64], R196 ;  /* 0x000000c402007985 */ /* 0x0003e8000c101908 */
[----:B------:R-:W2:Y:S04]  /*25cb0*/  @!P1 LDL.64 R6, [R0+0x18] ;  /* 0x0000180000069983 */ /* 0x000ea80000100a00 */
[----:B------:R-:W3:Y:S01]  /*25cc0*/  @!P1 LDL.64 R8, [R0] ;  /* 0x0000000000089983 */ /* 0x000ee20000100a00 */
[----:B------:R-:W-:-:S02]  /*25cd0*/  @!P1 R2UR UR4, R4 ;  /* 0x00000000040492ca */ /* 0x000fc400000e0000 */
[C---:B------:R-:W-:Y:S02]  /*25ce0*/  @!P1 R2UR UR5, R5.reuse ;  /* 0x00000000050592ca */ /* 0x040fe400000e0000 */
[----:B------:R-:W-:Y:S02]  /*25cf0*/  @!P1 R2UR UR6, R4 ;  /* 0x00000000040692ca */ /* 0x000fe400000e0000 */
[----:B------:R-:W-:Y:S02]  /*25d00*/  @!P1 R2UR UR7, R5 ;  /* 0x00000000050792ca */ /* 0x000fe400000e0000 */
[----:B------:R-:W-:-:S05]  /*25d10*/  IADD3 R11, -R11, 0xb, RZ ;  /* 0x0000000b0b0b7810 */ /* 0x000fca0007ffe1ff */
[----:B------:R4:W-:Y:S06]  /*25d20*/  BAR.ARV R11, 0x100 ;  /* 0x0004000b0000751d */ /* 0x0009ec0000002000 */
[----:B--2---:R-:W1:Y:S04]  /*25d30*/  @!P1 LD.E.64 R6, desc[UR4][R6.64+0x30] ;  /* 0x0000300406069980 */ /* 0x004e68000c101b00 */
[----:B---3--:R-:W2:Y:S01]  /*25d40*/  @!P1 LD.E R8, desc[UR6][R8.64] ;  /* 0x0000000608089980 */ /* 0x008ea2000c101900 */
[----:B------:R-:W-:-:S02]  /*25d50*/  R2UR UR4, R4 ;  /* 0x00000000040472ca */ /* 0x000fc400000e0000 */
[C---:B------:R-:W-:Y:S02]  /*25d60*/  R2UR UR5, R5.reuse ;  /* 0x00000000050572ca */ /* 0x040fe400000e0000 */
[C---:B------:R-:W-:Y:S02]  /*25d70*/  R2UR UR6, R4.reuse ;  /* 0x00000000040672ca */ /* 0x040fe400000e0000 */
[C---:B------:R-:W-:Y:S02]  /*25d80*/  R2UR UR7, R5.reuse ;  /* 0x00000000050772ca */ /* 0x040fe400000e0000 */
[----:B------:R-:W-:Y:S02]  /*25d90*/  R2UR UR8, R4 ;  /* 0x00000000040872ca */ /* 0x000fe400000e0000 */
[----:B------:R-:W-:Y:S02]  /*25da0*/  R2UR UR9, R5 ;  /* 0x00000000050972ca */ /* 0x000fe400000e0000 */
[----:B-1----:R-:W-:-:S05]  /*25db0*/  @!P1 MOV R3, R6 ;  /* 0x0000000600039202 */ /* 0x002fca0000000f00 */
[----:B--2---:R-:W-:-:S05]  /*25dc0*/  @!P1 IMAD R2, R8, 0x8, R3 ;  /* 0x0000000808029824 */ /* 0x004fca00078e0203 */
[----:B------:R-:W-:-:S04]  /*25dd0*/  @!P1 PRMT R2, RZ, 0x654, R2 ;  /* 0x00000654ff029816 */ /* 0x000fc80000000002 */
[----:B------:R1:W-:Y:S01]  /*25de0*/  @!P1 SYNCS.ARRIVE.TRANS64.RED.A1T0 RZ, [R2+URZ], RZ ;  /* 0x000000ff02ff99a7 */ /* 0x0003e2000810043f */
[----:B------:R-:W2:Y:S01]  /*25df0*/  LD.E R12, desc[UR4][R18.64] ;  /* 0x00000004120c7980 */ /* 0x000ea2000c101900 */
[----:B------:R-:W-:Y:S02]  /*25e00*/  R2UR UR4, R4 ;  /* 0x00000000040472ca */ /* 0x000fe400000e0000 */
[----:B------:R-:W-:Y:S01]  /*25e10*/  R2UR UR5, R5 ;  /* 0x00000000050572ca */ /* 0x000fe200000e0000 */
[----:B------:R-:W-:Y:S01]  /*25e20*/  IMAD.MOV.U32 R3, RZ, RZ, R21 ;  /* 0x000000ffff037224 */ /* 0x000fe200078e0015 */
[----:B------:R-:W3:Y:S01]  /*25e30*/  LD.E R73, desc[UR12][R18.64+0x18] ;  /* 0x0000180c12497980 */ /* 0x000ee2000c101900 */
[----:B-1----:R-:W-:-:S03]  /*25e40*/  IMAD.MOV.U32 R2, RZ, RZ, R20 ;  /* 0x000000ffff027224 */ /* 0x002fc600078e0014 */
[----:B------:R-:W3:Y:S04]  /*25e50*/  LD.E R14, desc[UR6][R18.64+0x4] ;  /* 0x00000406120e7980 */ /* 0x000ee8000c101900 */
[----:B------:R1:W3:Y:S04]  /*25e60*/  LD.E R72, desc[UR10][R2.64] ;  /* 0x0000000a02487980 */ /* 0x0002e8000c101900 */
[----:B------:R-:W3:Y:S01]  /*25e70*/  LD.E R13, desc[UR4][R18.64+0x8] ;  /* 0x00000804120d7980 */ /* 0x000ee2000c101900 */
[C---:B------:R-:W-:Y:S02]  /*25e80*/  R2UR UR4, R4.reuse ;  /* 0x00000000040472ca */ /* 0x040fe400000e0000 */
[----:B------:R-:W-:Y:S01]  /*25e90*/  R2UR UR5, R5 ;  /* 0x00000000050572ca */ /* 0x000fe200000e0000 */
[----:B------:R-:W3:Y:S01]  /*25ea0*/  LD.E R20, desc[UR8][R18.64+0xc] ;  /* 0x00000c0812147980 */ /* 0x000ee2000c101900 */
[----:B------:R-:W-:-:S02]  /*25eb0*/  R2UR UR10, R4 ;  /* 0x00000000040a72ca */ /* 0x000fc400000e0000 */
[----:B------:R-:W-:-:S09]  /*25ec0*/  R2UR UR11, R5 ;  /* 0x00000000050b72ca */ /* 0x000fd200000e0000 */
[----:B------:R-:W3:Y:S04]  /*25ed0*/  LD.E R15, desc[UR4][R18.64+0x10] ;  /* 0x00001004120f7980 */ /* 0x000ee8000c101900 */
[----:B------:R-:W3:Y:S01]  /*25ee0*/  LD.E R21, desc[UR10][R18.64+0x14] ;  /* 0x0000140a12157980 */ /* 0x000ee2000c101900 */
[----:B--2---:R-:W-:-:S04]  /*25ef0*/  SHF.R.S32.HI R7, RZ, 0x1f, R12 ;  /* 0x0000001fff077819 */ /* 0x004fc8000001140c */
[----:B------:R-:W-:-:S04]  /*25f00*/  LEA.HI R7, R7, R12, RZ, 0x7 ;  /* 0x0000000c07077211 */ /* 0x000fc800078f38ff */
[----:B-1----:R-:W-:-:S05]  /*25f10*/  LOP3.LUT R3, R7, 0xffffff80, RZ, 0xc0, !PT ;  /* 0xffffff8007037812 */ /* 0x002fca00078ec0ff */
[----:B------:R-:W-:-:S05]  /*25f20*/  IMAD.IADD R3, R12, 0x1, -R3 ;  /* 0x000000010c037824 */ /* 0x000fca00078e0a03 */
[----:B------:R-:W-:-:S04]  /*25f30*/  SHF.R.S32.HI R2, RZ, 0x1f, R3 ;  /* 0x0000001fff027819 */ /* 0x000fc80000011403 */
[----:B------:R-:W-:-:S04]  /*25f40*/  LEA.HI R6, R2, R3, RZ, 0x2 ;  /* 0x0000000302067211 */ /* 0x000fc800078f10ff */
[--C-:B------:R-:W-:Y:S02]  /*25f50*/  SHF.R.S32.HI R8, RZ, 0x2, R6.reuse ;  /* 0x00000002ff087819 */ /* 0x100fe40000011406 */
[----:B----4-:R-:W-:Y:S02]  /*25f60*/  SHF.R.S32.HI R11, RZ, 0x1f, R6 ;  /* 0x0000001fff0b7819 */ /* 0x010fe40000011406 */
[----:B------:R-:W-:Y:S02]  /*25f70*/  LEA.HI R9, R2, R3, RZ, 0x5 ;  /* 0x0000000302097211 */ /* 0x000fe400078f28ff */
[----:B------:R-:W-:Y:S02]  /*25f80*/  SHF.R.S32.HI R2, RZ, 0x7, R7 ;  /* 0x00000007ff027819 */ /* 0x000fe40000011407 */
[----:B------:R-:W-:Y:S02]  /*25f90*/  LEA.HI R11, R11, R8, RZ, 0x3 ;  /* 0x000000080b0b7211 */ /* 0x000fe400078f18ff */
[----:B------:R-:W-:-:S02]  /*25fa0*/  SHF.R.S32.HI R9, RZ, 0x5, R9 ;  /* 0x00000005ff097819 */ /* 0x000fc40000011409 */
[----:B------:R-:W-:Y:S02]  /*25fb0*/  LEA.HI R7, R7, R2, RZ, 0x1 ;  /* 0x0000000207077211 */ /* 0x000fe400078f08ff */
[----:B------:R-:W-:Y:S01]  /*25fc0*/  LOP3.LUT R11, R11, 0xfffffff8, RZ, 0xc0, !PT ;  /* 0xfffffff80b0b7812 */ /* 0x000fe200078ec0ff */
[----:B---3--:R-:W-:Y:S01]  /*25fd0*/  IMAD R12, R10, -0x60, R13 ;  /* 0xffffffa00a0c7824 */ /* 0x008fe200078e020d */
[----:B------:R-:W-:Y:S01]  /*25fe0*/  LOP3.LUT R6, R6, 0x7ffffffc, RZ, 0xc0, !PT ;  /* 0x7ffffffc06067812 */ /* 0x000fe200078ec0ff */
[----:B------:R-:W-:Y:S01]  /*25ff0*/  IMAD R72, R72, 0x8, R9 ;  /* 0x0000000848487824 */ /* 0x000fe200078e0209 */
[----:B------:R-:W-:Y:S01]  /*26000*/  LOP3.LUT R7, R7, 0x3fffffe, RZ, 0xc0, !PT ;  /* 0x03fffffe07077812 */ /* 0x000fe200078ec0ff */
[----:B------:R-:W-:Y:S01]  /*26010*/  IMAD.IADD R11, R8, 0x1, -R11 ;  /* 0x00000001080b7824 */ /* 0x000fe200078e0a0b */
[----:B------:R-:W-:Y:S01]  /*26020*/  ISETP.GE.AND P0, PT, R73, 0x1, PT ;  /* 0x000000014900780c */ /* 0x000fe20003f06270 */
        /* <DEDUP_REMOVED lines=23> */
[C---:B------:R-:W-:Y:S02]  /*261a0*/  R2UR UR4, R4.reuse ;  /* 0x00000000040472ca */ /* 0x040fe400000e0000 */
[C---:B------:R-:W-:Y:S02]  /*261b0*/  R2UR UR5, R5.reuse ;  /* 0x00000000050572ca */ /* 0x040fe400000e0000 */
[----:B------:R-:W-:Y:S02]  /*261c0*/  R2UR UR6, R4 ;  /* 0x00000000040672ca */ /* 0x000fe400000e0000 */
[----:B------:R-:W-:-:S09]  /*261d0*/  R2UR UR7, R5 ;  /* 0x00000000050772ca */ /* 0x000fd200000e0000 */
[----:B------:R-:W2:Y:S04]  /*261e0*/  LD.E R7, desc[UR4][R18.64+0x1c] ;  /* 0x00001c0412077980 */ /* 0x000ea8000c101900 */
[----:B------:R-:W3:Y:S01]  /*261f0*/  LD.E R9, desc[UR6][R18.64+0x20] ;  /* 0x0000200612097980 */ /* 0x000ee2000c101900 */
[----:B--2---:R-:W-:-:S05]  /*26200*/  IMAD.HI.U32 R6, R6, R7, RZ ;  /* 0x0000000706067227 */ /* 0x004fca00078e00ff */
[----:B---3--:R-:W-:-:S07]  /*26210*/  SHF.R.U32.HI R6, RZ, R9, R6 ;  /* 0x00000009ff067219 */ /* 0x008fce0000011606 */
.L_x_8931:
[----:B------:R-:W-:Y:S05]  /*26220*/  BSYNC B5 ;  /* 0x0000000000057941 */ /* 0x000fea0003800000 */
.L_x_8930:
[----:B------:R-:W-:Y:S01]  /*26230*/  LOP3.LUT R6, RZ, R6, RZ, 0x33, !PT ;  /* 0x00000006ff067212 */ /* 0x000fe200078e33ff */
[----:B------:R-:W-:Y:S06]  /*26240*/  BRA `(.L_x_8932) ;  /* 0x0000000000287947 */ /* 0x000fec0003800000 */
.L_x_8929:
[----:B------:R-:W-:-:S13]  /*26250*/  ISETP.NE.AND P0, PT, R73, 0x1, PT ;  /* 0x000000014900780c */ /* 0x000fda0003f05270 */
        /* <DEDUP_REMOVED lines=9> */
.L_x_8932:
[----:B------:R-:W-:Y:S05]  /*262f0*/  BSYNC B4 ;  /* 0x0000000000047941 */ /* 0x000fea0003800000 */
.L_x_8928:
[----:B------:R-:W-:-:S05]  /*26300*/  IMAD R6, R73, R6, R20 ;  /* 0x0000000649067224 */ /* 0x000fca00078e0214 */
[----:B------:R-:W-:Y:S02]  /*26310*/  VIMNMX R3, R3, R6, !PT ;  /* 0x0000000603037248 */ /* 0x000fe40007fe0100 */
[----:B------:R-:W-:-:S07]  /*26320*/  VIADDMNMX R2, R6, R73, R2, PT ;  /* 0x0000004906027246 */ /* 0x000fce0003800102 */
.L_x_8927:
[----:B------:R-:W-:Y:S05]  /*26330*/  BSYNC B3 ;  /* 0x0000000000037941 */ /* 0x000fea0003800000 */
.L_x_8926:
[C---:B------:R-:W-:Y:S01]  /*26340*/  ISETP.GE.AND P1, PT, R21.reuse, 0x9, PT ;  /* 0x000000091500780c */ /* 0x040fe20003f26270 */
[----:B------:R-:W-:Y:S01]  /*26350*/  VIADD R8, R8, 0x8 ;  /* 0x0000000808087836 */ /* 0x000fe20000000000 */
[----:B------:R-:W-:Y:S01]  /*26360*/  ISETP.GE.AND P0, PT, R21, 0x2, PT ;  /* 0x000000021500780c */ /* 0x000fe20003f06270 */
[----:B------:R-:W-:Y:S01]  /*26370*/  BSSY B3, `(.L_x_8933) ;  /* 0x0000096000037945 */ /* 0x000fe20003800000 */
[----:B------:R-:W-:Y:S01]  /*26380*/  ISETP.GT.AND P2, PT, R3, 0x8, !P1 ;  /* 0x000000080300780c */ /* 0x000fe20004f44270 */
[--C-:B------:R-:W-:Y:S01]  /*26390*/  IMAD.IADD R12, R15, 0x1, R8.reuse ;  /* 0x000000010f0c7824 */ /* 0x100fe200078e0208 */
[----:B------:R-:W-:Y:S01]  /*263a0*/  ISETP.GT.AND P3, PT, R3, 0x1, !P0 ;  /* 0x000000010300780c */ /* 0x000fe20004764270 */
[----:B------:R-:W-:Y:S01]  /*263b0*/  IMAD.IADD R9, R75, 0x1, R8 ;  /* 0x000000014b097824 */ /* 0x000fe200078e0208 */
        /* <DEDUP_REMOVED lines=26> */
[C---:B------:R-:W-:Y:S02]  /*26560*/  ISETP.LT.OR P2, PT, R2.reuse, 0x1a, P2 ;  /* 0x0000001a0200780c */ /* 0x040fe40001741670 */
        /* <DEDUP_REMOVED lines=85> */
[----:B------:R-:W-:Y:S01]  /*26ac0*/  IADD3 R8, -R14, R13, R8 ;  /* 0x0000000d0e087210 */ /* 0x000fe20007ffe108 */
        /* <DEDUP_REMOVED lines=15> */
.L_x_8938:
[----:B------:R-:W-:Y:S05]  /*26bc0*/  BSYNC B5 ;  /* 0x0000000000057941 */ /* 0x000fea0003800000 */
.L_x_8937:
[----:B------:R-:W-:Y:S01]  /*26bd0*/  LOP3.LUT R8, RZ, R8, RZ, 0x33, !PT ;  /* 0x00000008ff087212 */ /* 0x000fe200078e33ff */
[----:B------:R-:W-:Y:S06]  /*26be0*/  BRA `(.L_x_8939) ;  /* 0x0000000000287947 */ /* 0x000fec0003800000 */
.L_x_8936:
        /* <DEDUP_REMOVED lines=10> */
.L_x_8939:
[----:B------:R-:W-:Y:S05]  /*26c90*/  BSYNC B4 ;  /* 0x0000000000047941 */ /* 0x000fea0003800000 */
.L_x_8935:
[----:B------:R-:W-:-:S05]  /*26ca0*/  IMAD R8, R73, R8, R20 ;  /* 0x0000000849087224 */ /* 0x000fca00078e0214 */
[----:B------:R-:W-:Y:S02]  /*26cb0*/  VIADDMNMX R12, R8, R73, R12, PT ;  /* 0x00000049080c7246 */ /* 0x000fe4000380010c */
[----:B------:R-:W-:-:S07]  /*26cc0*/  VIMNMX R9, R9, R8, !PT ;  /* 0x0000000809097248 */ /* 0x000fce0007fe0100 */
.L_x_8934:
[----:B------:R-:W-:Y:S05]  /*26cd0*/  BSYNC B3 ;  /* 0x0000000000037941 */ /* 0x000fea0003800000 */
.L_x_8933:
        /* <DEDUP_REMOVED lines=25> */
[----:B------:R-:W-:Y:S02]  /*26e70*/  R2UR UR4, R4 ;  /* 0x00000000040472ca */ /* 0x000fe400000e0000 */
[----:B------:R-:W-:Y:S02]  /*26e80*/  ISETP.LT.OR P0, PT, R12, 0x1a, P0 ;  /* 0x0000001a0c00780c */ /* 0x000fe40000701670 */
[----:B------:R-:W-:Y:S02]  /*26e90*/  R2UR UR5, R5 ;  /* 0x00000000050572ca */ /* 0x000fe400000e0000 */
[----:B------:R-:W-:-:S02]  /*26ea0*/  FSEL R39, R39, -INF , !P0 ;  /* 0xff80000027277808 */ /* 0x000fc40004000000 */
[----:B------:R-:W-:Y:S02]  /*26eb0*/  ISETP.GT.AND P0, PT, R9, 0x20, !P6 ;  /* 0x000000200900780c */ /* 0x000fe40007704270 */
[----:B------:R-:W-:Y:S02]  /*26ec0*/  ISETP.NE.AND P6, PT, R6, RZ, PT ;  /* 0x000000ff0600720c */ /* 0x000fe40003fc5270 */
[----:B------:R-:W2:Y:S01]  /*26ed0*/  LDL.64 R6, [R0+0x70] ;  /* 0x0000700000067983 */ /* 0x000ea20000100a00 */
[----:B------:R-:W-:Y:S02]  /*26ee0*/  ISETP.LT.OR P0, PT, R12, 0x21, P0 ;  /* 0x000000210c00780c */ /* 0x000fe40000701670 */
[----:B------:R-:W-:Y:S02]  /*26ef0*/  ISETP.NE.AND P1, PT, R89, RZ, PT ;  /* 0x000000ff5900720c */ /* 0x000fe40003f25270 */
        /* <DEDUP_REMOVED lines=40> */
[----:B------:R-:W-:Y:S02]  /*27180*/  ISETP.GT.AND P0, PT, R9, RZ, !P6 ;  /* 0x000000ff0900720c */ /* 0x000fe40007704270 */
[----:B------:R-:W-:Y:S02]  /*27190*/  ISETP.NE.AND P6, PT, R21, RZ, PT ;  /* 0x000000ff1500720c */ /* 0x000fe40003fc5270 */
[----:B------:R-:W-:-:S04]  /*271a0*/  ISETP.LT.OR P0, PT, R12, 0x1, P0 ;  /* 0x000000010c00780c */ /* 0x000fc80000701670 */
[----:B------:R-:W-:Y:S01]  /*271b0*/  FSEL R26, R26, -INF , !P0 ;  /* 0xff8000001a1a7808 */ /* 0x000fe20004000000 */
[----:B--2---:R-:W2:Y:S01]  /*271c0*/  LD.E.64 R2, desc[UR4][R6.64] ;  /* 0x0000000406027980 */ /* 0x004ea2000c101b00 */
[C---:B------:R-:W-:Y:S02]  /*271d0*/  ISETP.GT.AND P2, PT, R9.reuse, 0x49, !P2 ;  /* 0x000000490900780c */ /* 0x040fe40005744270 */
[C---:B------:R-:W-:Y:S01]  /*271e0*/  ISETP.GT.AND P3, PT, R9.reuse, 0x50, !P3 ;  /* 0x000000500900780c */ /* 0x040fe20005f64270 */
[----:B------:R-:W3:Y:S01]  /*271f0*/  LD.E R19, desc[UR4][R6.64+0x10] ;  /* 0x0000100406137980 */ /* 0x000ee2000c101900 */
[C---:B------:R-:W-:Y:S02]  /*27200*/  ISETP.GT.AND P4, PT, R9.reuse, 0x51, !P4 ;  /* 0x000000510900780c */ /* 0x040fe40006784270 */
[C---:B------:R-:W-:Y:S02]  /*27210*/  ISETP.GT.AND P5, PT, R9.reuse, 0x58, !P5 ;  /* 0x000000580900780c */ /* 0x040fe40006fa4270 */
[----:B------:R-:W-:-:S02]  /*27220*/  ISETP.GT.AND P0, PT, R9, 0x59, !P6 ;  /* 0x000000590900780c */ /* 0x000fc40007704270 */
[C---:B------:R-:W-:Y:S02]  /*27230*/  ISETP.LT.OR P2, PT, R12.reuse, 0x4a, P2 ;  /* 0x0000004a0c00780c */ /* 0x040fe40001741670 */
[C---:B------:R-:W-:Y:S02]  /*27240*/  ISETP.LT.OR P3, PT, R12.reuse, 0x51, P3 ;  /* 0x000000510c00780c */ /* 0x040fe40001f61670 */
[----:B------:R-:W-:Y:S02]  /*27250*/  FSEL R63, R63, -INF , !P2 ;  /* 0xff8000003f3f7808 */ /* 0x000fe40005000000 */
[----:B------:R-:W-:Y:S02]  /*27260*/  ISETP.LT.OR P4, PT, R12, 0x52, P4 ;  /* 0x000000520c00780c */ /* 0x000fe40002781670 */
[----:B------:R-:W-:Y:S02]  /*27270*/  FSEL R66, R66, -INF , !P3 ;  /* 0xff80000042427808 */ /* 0x000fe40005800000 */
[----:B------:R-:W-:-:S02]  /*27280*/  ISETP.LT.OR P5, PT, R12, 0x59, P5 ;  /* 0x000000590c00780c */ /* 0x000fc40002fa1670 */
[----:B------:R-:W-:Y:S02]  /*27290*/  ISETP.LT.OR P0, PT, R12, 0x5a, P0 ;  /* 0x0000005a0c00780c */ /* 0x000fe40000701670 */
[----:B------:R-:W-:Y:S02]  /*272a0*/  FSEL R67, R67, -INF , !P4 ;  /* 0xff80000043437808 */ /* 0x000fe40006000000 */
[----:B------:R-:W-:Y:S02]  /*272b0*/  FSEL R70, R70, -INF , !P5 ;  /* 0xff80000046467808 */ /* 0x000fe40006800000 */
[----:B------:R-:W-:Y:S02]  /*272c0*/  R2UR UR6, R4 ;  /* 0x00000000040672ca */ /* 0x000fe400000e0000 */
[----:B------:R-:W-:Y:S02]  /*272d0*/  R2UR UR7, R5 ;  /* 0x00000000050772ca */ /* 0x000fe400000e0000 */
[----:B------:R-:W-:-:S11]  /*272e0*/  FSEL R71, R71, -INF , !P0 ;  /* 0xff80000047477808 */ /* 0x000fd60004000000 */
[----:B------:R-:W4:Y:S01]  /*272f0*/  LD.E R20, desc[UR6][R6.64+0x14] ;  /* 0x0000140606147980 */ /* 0x000f22000c101900 */
[----:B--2---:R-:W-:Y:S02]  /*27300*/  FMNMX.FTZ R8, R11, R2, !PT ;  /* 0x000000020b087209 */ /* 0x004fe40007810000 */
        /* <DEDUP_REMOVED lines=46> */
[----:B------:R-:W-:-:S03]  /*275f0*/  FMNMX.FTZ R9, R71, R12, !PT ;  /* 0x0000000c47097209 */ /* 0x000fc60007810000 */
[----:B------:R-:W1:Y:S04]  /*27600*/  SHFL.BFLY PT, R13, R8, 0x2, 0x1f ;  /* 0x0c401f00080d7f89 */ /* 0x000e6800000e0000 */
[----:B------:R-:W-:Y:S04]  /*27610*/  ST.E.64 desc[UR4][R6.64], R8 ;  /* 0x0000000806007985 */ /* 0x000fe8000c101b04 */
[----:B------:R-:W2:Y:S01]  /*27620*/  LD.E R21, desc[UR6][R6.64+0x4] ;  /* 0x0000040606157980 */ /* 0x000ea2000c101900 */
[----:B-1----:R-:W-:-:S05]  /*27630*/  FMNMX.FTZ R13, R8, R13, !PT ;  /* 0x0000000d080d7209 */ /* 0x002fca0007810000 */
[----:B------:R-:W1:Y:S02]  /*27640*/  SHFL.BFLY PT, R12, R13, 0x1, 0x1f ;  /* 0x0c201f000d0c7f89 */ /* 0x000e6400000e0000 */
[----:B-1----:R-:W-:Y:S02]  /*27650*/  FMNMX.FTZ R15, R13, R12, !PT ;  /* 0x0000000c0d0f7209 */ /* 0x002fe40007810000 */
[----:B------:R-:W5:Y:S04]  /*27660*/  LD.E R12, desc[UR4][R6.64+0x20] ;  /* 0x00002004060c7980 */ /* 0x000f68000c101900 */
[----:B------:R-:W-:Y:S04]  /*27670*/  ST.E desc[UR4][R6.64], R15 ;  /* 0x0000000f06007985 */ /* 0x000fe8000c101904 */
[----:B------:R-:W3:Y:S01]  /*27680*/  LD.E R14, desc[UR6][R6.64] ;  /* 0x00000006060e7980 */ /* 0x000ee2000c101900 */
[----:B------:R-:W-:-:S02]  /*27690*/  R2UR UR8, R4 ;  /* 0x00000000040872ca */ /* 0x000fc400000e0000 */
[----:B------:R-:W-:Y:S01]  /*276a0*/  R2UR UR9, R5 ;  /* 0x00000000050972ca */ /* 0x000fe200000e0000 */
[----:B--2---:R-:W1:Y:S02]  /*276b0*/  SHFL.BFLY PT, R8, R21, 0x2, 0x1f ;  /* 0x0c401f0015087f89 */ /* 0x004e6400000e0000 */
[----:B-1----:R-:W-:-:S05]  /*276c0*/  FMNMX.FTZ R9, R8, R21, !PT ;  /* 0x0000001508097209 */ /* 0x002fca0007810000 */
[----:B------:R-:W1:Y:S02]  /*276d0*/  SHFL.BFLY PT, R8, R9, 0x1, 0x1f ;  /* 0x0c201f0009087f89 */ /* 0x000e6400000e0000 */
[----:B-1----:R-:W-:Y:S02]  /*276e0*/  FMNMX.FTZ R13, R9, R8, !PT ;  /* 0x00000008090d7209 */ /* 0x002fe40007810000 */
[C---:B---3--:R-:W-:Y:S02]  /*276f0*/  FSETP.NEU.FTZ.AND P0, PT, R14.reuse, -INF , PT ;  /* 0xff8000000e00780b */ /* 0x048fe40003f1d000 */
[C---:B------:R-:W-:Y:S02]  /*27700*/  FSETP.NEU.FTZ.AND P1, PT, R13.reuse, -INF , PT ;  /* 0xff8000000d00780b */ /* 0x040fe40003f3d000 */
[----:B------:R-:W-:Y:S02]  /*27710*/  FSEL R15, R14, RZ, P0 ;  /* 0x000000ff0e0f7208 */ /* 0x000fe40000000000 */
[----:B------:R-:W-:-:S03]  /*27720*/  FSEL R8, R13, RZ, P1 ;  /* 0x000000ff0d087208 */ /* 0x000fc60000800000 */
[----:B------:R-:W-:Y:S02]  /*27730*/  FADD.FTZ R15, R2, -R15 ;  /* 0x8000000f020f7221 */ /* 0x000fe40000010000 */
[----:B------:R-:W-:Y:S02]  /*27740*/  FADD.FTZ R3, R3, -R8 ;  /* 0x8000000803037221 */ /* 0x000fe40000010000 */
[----:B-----5:R-:W-:Y:S02]  /*27750*/  FMUL.FTZ R8, R15, R12 ;  /* 0x0000000c0f087220 */ /* 0x020fe40000410000 */
[----:B------:R-:W-:-:S04]  /*27760*/  FMUL.FTZ R12, R12, R3 ;  /* 0x000000030c0c7220 */ /* 0x000fc80000410000 */
[----:B------:R-:W1:Y:S08]  /*27770*/  MUFU.EX2 R8, R8 ;  /* 0x0000000800087308 */ /* 0x000e700000000800 */
[----:B------:R-:W4:Y:S01]  /*27780*/  MUFU.EX2 R9, R12 ;  /* 0x0000000c00097308 */ /* 0x000f220000000800 */
[----:B------:R-:W-:Y:S01]  /*27790*/  ST.E desc[UR4][R6.64+0x4], R13 ;  /* 0x0000040d06007985 */ /* 0x000fe2000c101904 */
[----:B-1----:R-:W-:Y:S01]  /*277a0*/  FMUL.FTZ R19, R8, R19 ;  /* 0x0000001308137220 */ /* 0x002fe20000410000 */
[----:B----4-:R-:W-:-:S04]  /*277b0*/  FMUL.FTZ R15, R9, R20 ;  /* 0x00000014090f7220 */ /* 0x010fc80000410000 */
[----:B------:R-:W-:Y:S04]  /*277c0*/  ST.E desc[UR6][R6.64+0x10], R19 ;  /* 0x0000101306007985 */ /* 0x000fe8000c101906 */
[----:B------:R1:W-:Y:S04]  /*277d0*/  ST.E desc[UR8][R6.64+0x14], R15 ;  /* 0x0000140f06007985 */ /* 0x0003e8000c101908 */
[----:B------:R-:W2:Y:S04]  /*277e0*/  LDL.64 R2, [R0+0x70] ;  /* 0x0000700000027983 */ /* 0x000ea80000100a00 */
[----:B--2---:R-:W1:Y:S04]  /*277f0*/  LD.E R14, desc[UR6][R2.64+0x20] ;  /* 0x00002006020e7980 */ /* 0x004e68000c101900 */
[----:B------:R-:W1:Y:S04]  /*27800*/  LD.E R12, desc[UR4][R2.64] ;  /* 0x00000004020c7980 */ /* 0x000e68000c101900 */
[----:B------:R-:W2:Y:S04]  /*27810*/  LD.E R21, desc[UR8][R2.64+0x4] ;  /* 0x0000040802157980 */ /* 0x000ea8000c101900 */
[----:B------:R-:W3:Y:S04]  /*27820*/  LD.E R24, desc[UR4][R2.64+0x10] ;  /* 0x0000100402187980 */ /* 0x000ee8000c101900 */
[----:B------:R-:W4:Y:S01]  /*27830*/  LD.E R72, desc[UR6][R2.64+0x14] ;  /* 0x0000140602487980 */ /* 0x000f22000c101900 */
[C---:B-1----:R-:W-:Y:S01]  /*27840*/  FMUL.FTZ R6, R12.reuse, R14 ;  /* 0x0000000e0c067220 */ /* 0x042fe20000410000 */
[----:B------:R-:W-:-:S02]  /*27850*/  FSETP.NEU.FTZ.AND P0, PT, R12, -INF , PT ;  /* 0xff8000000c00780b */ /* 0x000fc40003f1d000 */
[----:B--2---:R-:W-:Y:S01]  /*27860*/  FSETP.NEU.FTZ.AND P1, PT, R21, -INF , PT ;  /* 0xff8000001500780b */ /* 0x004fe20003f3d000 */
[----:B------:R-:W-:Y:S01]  /*27870*/  FMUL.FTZ R21, R14, R21 ;  /* 0x000000150e157220 */ /* 0x000fe20000410000 */
[----:B------:R-:W-:-:S04]  /*27880*/  FSEL R7, R6, RZ, P0 ;  /* 0x000000ff06077208 */ /* 0x000fc80000000000 */
[----:B------:R-:W-:Y:S01]  /*27890*/  FSEL R13, R21, RZ, P1 ;  /* 0x000000ff150d7208 */ /* 0x000fe20000800000 */
[-CC-:B------:R-:W-:Y:S01]  /*278a0*/  FFMA.FTZ R213, R11, R14.reuse, -R7.reuse ;  /* 0x0000000e0bd57223 */ /* 0x180fe20000010807 */
[----:B------:R-:W-:-:S03]  /*278b0*/  FFMA.FTZ R152, R25, R14, -R7 ;  /* 0x0000000e19987223 */ /* 0x000fc60000010807 */
[-CC-:B------:R-:W-:Y:S01]  /*278c0*/  FFMA.FTZ R153, R26, R14.reuse, -R13.reuse ;  /* 0x0000000e1a997223 */ /* 0x180fe2000001080d */
[-C--:B------:R-:W-:Y:S01]  /*278d0*/  FFMA.FTZ R206, R27, R14.reuse, -R13 ;  /* 0x0000000e1bce7223 */ /* 0x080fe2000001080d */
[----:B------:R-:W3:Y:S01]  /*278e0*/  MUFU.EX2 R213, R213 ;  /* 0x000000d500d57308 */ /* 0x000ee20000000800 */
[-C--:B------:R-:W-:Y:S01]  /*278f0*/  FFMA.FTZ R154, R28, R14.reuse, -R7 ;  /* 0x0000000e1c9a7223 */ /* 0x080fe20000010807 */
[-C--:B------:R-:W-:Y:S01]  /*27900*/  FFMA.FTZ R155, R30, R14.reuse, -R13 ;  /* 0x0000000e1e9b7223 */ /* 0x080fe2000001080d */
[----:B------:R-:W-:-:S05]  /*27910*/  FFMA.FTZ R207, R29, R14, -R7 ;  /* 0x0000000e1dcf7223 */ /* 0x000fca0000010807 */
[----:B------:R-:W4:Y:S01]  /*27920*/  MUFU.EX2 R153, R153 ;  /* 0x0000009900997308 */ /* 0x000f220000000800 */
[-C--:B------:R-:W-:Y:S01]  /*27930*/  FFMA.FTZ R158, R31, R14.reuse, -R13 ;  /* 0x0000000e1f9e7223 */ /* 0x080fe2000001080d */
[----:B------:R-:W-:-:S06]  /*27940*/  FFMA.FTZ R157, R32, R14, -R7 ;  /* 0x0000000e209d7223 */ /* 0x000fcc0000010807 */
[----:B------:R-:W1:Y:S08]  /*27950*/  MUFU.EX2 R152, R152 ;  /* 0x0000009800987308 */ /* 0x000e700000000800 */
[----:B------:R-:W2:Y:S01]  /*27960*/  MUFU.EX2 R206, R206 ;  /* 0x000000ce00ce7308 */ /* 0x000ea20000000800 */
[-C--:B------:R-:W-:Y:S01]  /*27970*/  FFMA.FTZ R34, R34, R14.reuse, -R13 ;  /* 0x0000000e22227223 */ /* 0x080fe2000001080d */
[----:B------:R-:W-:-:S06]  /*27980*/  FFMA.FTZ R156, R33, R14, -R7 ;  /* 0x0000000e219c7223 */ /* 0x000fcc0000010807 */
[----:B------:R-:W5:Y:S01]  /*27990*/  MUFU.EX2 R154, R154 ;  /* 0x0000009a009a7308 */ /* 0x000f620000000800 */
[----:B------:R-:W-:-:S07]  /*279a0*/  FFMA.FTZ R12, R35, R14, -R13 ;  /* 0x0000000e230c7223 */ /* 0x000fce000001080d */
[----:B------:R-:W5:Y:S01]  /*279b0*/  MUFU.EX2 R155, R155 ;  /* 0x0000009b009b7308 */ /* 0x000f620000000800 */
[-CC-:B------:R-:W-:Y:S01]  /*279c0*/  FFMA.FTZ R21, R36, R14.reuse, -R7.reuse ;  /* 0x0000000e24157223 */ /* 0x180fe20000010807 */
[-CC-:B------:R-:W-:Y:S01]  /*279d0*/  FFMA.FTZ R37, R37, R14.reuse, -R7.reuse ;  /* 0x0000000e25257223 */ /* 0x180fe20000010807 */
[-CC-:B------:R-:W-:Y:S01]  /*279e0*/  FFMA.FTZ R168, R40, R14.reuse, -R7.reuse ;  /* 0x0000000e28a87223 */ /* 0x180fe20000010807 */
[----:B------:R-:W-:-:S04]  /*279f0*/  FFMA.FTZ R167, R41, R14, -R7 ;  /* 0x0000000e29a77223 */ /* 0x000fc80000010807 */
        /* <DEDUP_REMOVED lines=34> */
[----:B------:R-:W5:Y:S01]  /*27c20*/  MUFU.EX2 R157, R157 ;  /* 0x0000009d009d7308 */ /* 0x000f620000000800 */
[----:B---3--:R-:W-:Y:S01]  /*27c30*/  FADD.FTZ R7, R213, R24 ;  /* 0x00000018d5077221 */ /* 0x008fe20000010000 */
[----:B----4-:R-:W-:-:S06]  /*27c40*/  FADD.FTZ R25, R153, R72 ;  /* 0x0000004899197221 */ /* 0x010fcc0000010000 */
[----:B------:R-:W3:Y:S01]  /*27c50*/  MUFU.EX2 R13, R34 ;  /* 0x00000022000d7308 */ /* 0x000ee20000000800 */
[----:B-1----:R-:W-:Y:S01]  /*27c60*/  FADD.FTZ R7, R152, R7 ;  /* 0x0000000798077221 */ /* 0x002fe20000010000 */
[----:B--2---:R-:W-:-:S06]  /*27c70*/  FADD.FTZ R6, R206, R25 ;  /* 0x00000019ce067221 */ /* 0x004fcc0000010000 */
[----:B------:R-:W1:Y:S01]  /*27c80*/  MUFU.EX2 R156, R156 ;  /* 0x0000009c009c7308 */ /* 0x000e620000000800 */
[----:B-----5:R-:W-:Y:S01]  /*27c90*/  FADD.FTZ R24, R154, R7 ;  /* 0x000000079a187221 */ /* 0x020fe20000010000 */
[----:B------:R-:W-:-:S06]  /*27ca0*/  FADD.FTZ R7, R155, R6 ;  /* 0x000000069b077221 */ /* 0x000fcc0000010000 */
[----:B------:R-:W2:Y:S01]  /*27cb0*/  MUFU.EX2 R12, R12 ;  /* 0x0000000c000c7308 */ /* 0x000ea20000000800 */
[----:B------:R-:W-:Y:S01]  /*27cc0*/  FADD.FTZ R24, R207, R24 ;  /* 0x00000018cf187221 */ /* 0x000fe20000010000 */
[----:B------:R-:W-:-:S06]  /*27cd0*/  FADD.FTZ R6, R158, R7 ;  /* 0x000000079e067221 */ /* 0x000fcc0000010000 */
[----:B------:R-:W4:Y:S08]  /*27ce0*/  MUFU.EX2 R21, R21 ;  /* 0x0000001500157308 */ /* 0x000f300000000800 */
[----:B------:R-:W5:Y:S01]  /*27cf0*/  MUFU.EX2 R160, R160 ;  /* 0x000000a000a07308 */ /* 0x000f620000000800 */
[----:B------:R-:W-:Y:S01]  /*27d00*/  FADD.FTZ R7, R157, R24 ;  /* 0x000000189d077221 */ /* 0x000fe20000010000 */
[----:B---3--:R-:W-:-:S06]  /*27d10*/  FADD.FTZ R25, R13, R6 ;  /* 0x000000060d197221 */ /* 0x008fcc0000010000 */
[----:B------:R-:W3:Y:S08]  /*27d20*/  MUFU.EX2 R14, R37 ;  /* 0x00000025000e7308 */ /* 0x000ef00000000800 */
[----:B------:R-:W3:Y:S01]  /*27d30*/  MUFU.EX2 R159, R159 ;  /* 0x0000009f009f7308 */ /* 0x000ee20000000800 */
[----:B-1----:R-:W-:Y:S01]  /*27d40*/  FADD.FTZ R6, R156, R7 ;  /* 0x000000079c067221 */ /* 0x002fe20000010000 */
[----:B--2---:R-:W-:-:S06]  /*27d50*/  FADD.FTZ R25, R12, R25 ;  /* 0x000000190c197221 */ /* 0x004fcc0000010000 */
[----:B------:R-:W1:Y:S08]  /*27d60*/  MUFU.EX2 R168, R168 ;  /* 0x000000a800a87308 */ /* 0x000e700000000800 */
[----:B------:R-:W2:Y:S01]  /*27d70*/  MUFU.EX2 R11, R11 ;  /* 0x0000000b000b7308 */ /* 0x000ea20000000800 */
[----:B----4-:R-:W-:Y:S01]  /*27d80*/  FADD.FTZ R7, R21, R6 ;  /* 0x0000000615077221 */ /* 0x010fe20000010000 */
[----:B-----5:R-:W-:-:S06]  /*27d90*/  FADD.FTZ R6, R160, R25 ;  /* 0x00000019a0067221 */ /* 0x020fcc0000010000 */
[----:B------:R-:W4:Y:S08]  /*27da0*/  MUFU.EX2 R167, R167 ;  /* 0x000000a700a77308 */ /* 0x000f300000000800 */
[----:B------:R-:W5:Y:S01]  /*27db0*/  MUFU.EX2 R171, R171 ;  /* 0x000000ab00ab7308 */ /* 0x000f620000000800 */
[----:B---3--:R-:W-:Y:S01]  /*27dc0*/  FADD.FTZ R7, R14, R7 ;  /* 0x000000070e077221 */ /* 0x008fe20000010000 */
[----:B------:R-:W-:-:S06]  /*27dd0*/  FADD.FTZ R6, R159, R6 ;  /* 0x000000069f067221 */ /* 0x000fcc0000010000 */
        /* <DEDUP_REMOVED lines=55> */
[----:B-----5:R-:W-:-:S03]  /*28150*/  FADD.FTZ R25, R163, R24 ;  /* 0x00000018a3197221 */ /* 0x020fc60000010000 */
[----:B---3--:R-:W-:Y:S01]  /*28160*/  FADD.FTZ R6, R190, R7 ;  /* 0x00000007be067221 */ /* 0x008fe20000010000 */
[----:B------:R-:W-:-:S03]  /*28170*/  FADD.FTZ R24, R162, R25 ;  /* 0x00000019a2187221 */ /* 0x000fc60000010000 */
[----:B-1----:R-:W-:Y:S01]  /*28180*/  FADD.FTZ R25, R187, R6 ;  /* 0x00000006bb197221 */ /* 0x002fe20000010000 */
[----:B--2---:R-:W-:-:S04]  /*28190*/  FADD.FTZ R27, R161, R24 ;  /* 0x00000018a11b7221 */ /* 0x004fc80000010000 */
[----:B------:R1:W-:Y:S04]  /*281a0*/  ST.E desc[UR4][R2.64+0x10], R25 ;  /* 0x0000101902007985 */ /* 0x0003e8000c101904 */
[----:B------:R2:W-:Y:S04]  /*281b0*/  ST.E desc[UR6][R2.64+0x14], R27 ;  /* 0x0000141b02007985 */ /* 0x0005e8000c101906 */
[----:B------:R-:W1:Y:S01]  /*281c0*/  LDL.64 R6, [R0+0x80] ;  /* 0x0000800000067983 */ /* 0x000e620000100a00 */
[----:B------:R-:W-:Y:S02]  /*281d0*/  R2UR UR10, R4 ;  /* 0x00000000040a72ca */ /* 0x000fe400000e0000 */
[----:B------:R-:W-:-:S02]  /*281e0*/  R2UR UR11, R5 ;  /* 0x00000000050b72ca */ /* 0x000fc400000e0000 */
[C---:B------:R-:W-:Y:S02]  /*281f0*/  R2UR UR12, R4.reuse ;  /* 0x00000000040c72ca */ /* 0x040fe400000e0000 */
[----:B------:R-:W-:Y:S01]  /*28200*/  R2UR UR13, R5 ;  /* 0x00000000050d72ca */ /* 0x000fe200000e0000 */
[----:B-1----:R-:W3:Y:S08]  /*28210*/  LD.E R25, desc[UR8][R6.64+0x10] ;  /* 0x0000100806197980 */ /* 0x002ef0000c101900 */
[----:B--2---:R-:W2:Y:S04]  /*28220*/  LD.E R3, desc[UR10][R6.64+0x14] ;  /* 0x0000140a06037980 */ /* 0x004ea8000c101900 */
[----:B------:R-:W4:Y:S01]  /*28230*/  LD.E R27, desc[UR12][R6.64+0x20] ;  /* 0x0000200c061b7980 */ /* 0x000f22000c101900 */
[----:B------:R-:W-:-:S02]  /*28240*/  R2UR UR18, R4 ;  /* 0x00000000041272ca */ /* 0x000fc400000e0000 */
[C---:B------:R-:W-:Y:S01]  /*28250*/  R2UR UR19, R5.reuse ;  /* 0x00000000051372ca */ /* 0x040fe200000e0000 */
[----:B------:R-:W5:Y:S01]  /*28260*/  LD.E R2, desc[UR6][R6.64+0x8] ;  /* 0x0000080606027980 */ /* 0x000f62000c101900 */
[C---:B------:R-:W-:Y:S02]  /*28270*/  R2UR UR14, R4.reuse ;  /* 0x00000000040e72ca */ /* 0x040fe400000e0000 */
[C---:B------:R-:W-:Y:S01]  /*28280*/  R2UR UR15, R5.reuse ;  /* 0x00000000050f72ca */ /* 0x040fe200000e0000 */
[----:B------:R-:W5:Y:S01]  /*28290*/  LD.E R29, desc[UR4][R6.64] ;  /* 0x00000004061d7980 */ /* 0x000f62000c101900 */
[----:B------:R-:W-:Y:S02]  /*282a0*/  R2UR UR16, R4 ;  /* 0x00000000041072ca */ /* 0x000fe400000e0000 */
[----:B------:R-:W-:Y:S01]  /*282b0*/  R2UR UR17, R5 ;  /* 0x00000000051172ca */ /* 0x000fe200000e0000 */
        /* <DEDUP_REMOVED lines=37> */
[----:B------:R-:W5:Y:S01]  /*28510*/  LD.E R105, desc[UR16][R6.64+0x144] ;  /* 0x0001441006697980 */ /* 0x000f62000c101900 */
[----:B---3--:R-:W-:-:S05]  /*28520*/  FMUL.FTZ R25, R8, R25 ;  /* 0x0000001908197220 */ /* 0x008fca0000410000 */
[----:B------:R1:W-:Y:S04]  /*28530*/  ST.E desc[UR8][R6.64+0x10], R25 ;  /* 0x0000101906007985 */ /* 0x0003e8000c101908 */
[----:B-1----:R-:W3:Y:S01]  /*28540*/  LD.E R25, desc[UR6][R6.64+0x154] ;  /* 0x0001540606197980 */ /* 0x002ee2000c101900 */
[C---:B--2---:R-:W-:Y:S01]  /*28550*/  FMUL.FTZ R3, R8.reuse, R3 ;  /* 0x0000000308037220 */ /* 0x044fe20000410000 */
[----:B----4-:R-:W-:-:S04]  /*28560*/  FMUL.FTZ R27, R8, R27 ;  /* 0x0000001b081b7220 */ /* 0x010fc80000410000 */
[----:B------:R1:W-:Y:S04]  /*28570*/  ST.E desc[UR10][R6.64+0x14], R3 ;  /* 0x0000140306007985 */ /* 0x0003e8000c10190a */
[----:B------:R2:W-:Y:S04]  /*28580*/  ST.E desc[UR12][R6.64+0x20], R27 ;  /* 0x0000201b06007985 */ /* 0x0005e8000c10190c */
[----:B-1----:R-:W4:Y:S04]  /*28590*/  LD.E R3, desc[UR18][R6.64+0x150] ;  /* 0x0001501206037980 */ /* 0x002f28000c101900 */
[----:B--2---:R-:W2:Y:S01]  /*285a0*/  LD.E R27, desc[UR6][R6.64+0x160] ;  /* 0x00016006061b7980 */ /* 0x004ea2000c101900 */
[----:B---3--:R-:W-:-:S05]  /*285b0*/  FMUL.FTZ R25, R8, R25 ;  /* 0x0000001908197220 */ /* 0x008fca0000410000 */
[----:B------:R1:W-:Y:S04]  /*285c0*/  ST.E desc[UR4][R6.64+0x154], R25 ;  /* 0x0001541906007985 */ /* 0x0003e8000c101904 */
[----:B-1----:R-:W3:Y:S01]  /*285d0*/  LD.E R25, desc[UR6][R6.64+0x170] ;  /* 0x0001700606197980 */ /* 0x002ee2000c101900 */
[C---:B----4-:R-:W-:Y:S01]  /*285e0*/  FMUL.FTZ R3, R8.reuse, R3 ;  /* 0x0000000308037220 */ /* 0x050fe20000410000 */
[----:B--2---:R-:W-:-:S04]  /*285f0*/  FMUL.FTZ R27, R8, R27 ;  /* 0x0000001b081b7220 */ /* 0x004fc80000410000 */
        /* <DEDUP_REMOVED lines=50> */
[----:B------:R5:W-:Y:S02]  /*28920*/  ST.E desc[UR4][R6.64+0x1e4], R25 ;  /* 0x0001e41906007985 */ /* 0x000be4000c101904 */
[----:B-----5:R-:W-:Y:S02]  /*28930*/  FMUL.FTZ R25, R9, R2 ;  /* 0x0000000209197220 */ /* 0x020fe40000410000 */
[----:B------:R-:W3:Y:S01]  /*28940*/  LD.E R2, desc[UR6][R6.64+0xc] ;  /* 0x00000c0606027980 */ /* 0x000ee2000c101900 */
[C---:B----4-:R-:W-:Y:S01]  /*28950*/  FMUL.FTZ R3, R8.reuse, R3 ;  /* 0x0000000308037220 */ /* 0x050fe20000410000 */
[----:B--2---:R-:W-:-:S04]  /*28960*/  FMUL.FTZ R27, R8, R27 ;  /* 0x0000001b081b7220 */ /* 0x004fc80000410000 */
[----:B------:R1:W-:Y:S04]  /*28970*/  ST.E desc[UR4][R6.64+0x1e0], R3 ;  /* 0x0001e00306007985 */ /* 0x0003e8000c101904 */
[----:B------:R3:W-:Y:S04]  /*28980*/  ST.E desc[UR4][R6.64+0x1f0], R27 ;  /* 0x0001f01b06007985 */ /* 0x0007e8000c101904 */
[----:B-1----:R-:W2:Y:S01]  /*28990*/  LD.E R3, desc[UR6][R6.64+0x1f4] ;  /* 0x0001f40606037980 */ /* 0x002ea2000c101900 */
[----:B---3--:R-:W-:-:S03]  /*289a0*/  FMUL.FTZ R27, R9, R2 ;  /* 0x00000002091b7220 */ /* 0x008fc60000410000 */
[----:B------:R-:W3:Y:S01]  /*289b0*/  LD.E R2, desc[UR6][R6.64+0x18] ;  /* 0x0000180606027980 */ /* 0x000ee2000c101900 */
[----:B--2---:R-:W-:-:S05]  /*289c0*/  FMUL.FTZ R3, R8, R3 ;  /* 0x0000000308037220 */ /* 0x004fca0000410000 */
[----:B------:R3:W-:Y:S02]  /*289d0*/  ST.E desc[UR4][R6.64+0x1f4], R3 ;  /* 0x0001f40306007985 */ /* 0x0007e4000c101904 */
[C---:B---3--:R-:W-:Y:S02]  /*289e0*/  FMUL.FTZ R3, R9.reuse, R2 ;  /* 0x0000000209037220 */ /* 0x048fe40000410000 */
[----:B------:R-:W2:Y:S04]  /*289f0*/  LD.E R2, desc[UR6][R6.64+0x1c] ;  /* 0x00001c0606027980 */ /* 0x000ea8000c101900 */
[----:B------:R2:W-:Y:S02]  /*28a00*/  ST.E desc[UR4][R6.64+0x8], R25 ;  /* 0x0000081906007985 */ /* 0x0005e4000c101904 */
[----:B--2---:R-:W-:-:S02]  /*28a10*/  FMUL.FTZ R25, R9, R2 ;  /* 0x0000000209197220 */ /* 0x004fc40000410000 */
[----:B------:R-:W2:Y:S04]  /*28a20*/  LD.E R2, desc[UR6][R6.64+0x28] ;  /* 0x0000280606027980 */ /* 0x000ea8000c101900 */
[----:B------:R2:W-:Y:S02]  /*28a30*/  ST.E desc[UR4][R6.64+0xc], R27 ;  /* 0x00000c1b06007985 */ /* 0x0005e4000c101904 */
[C---:B--2---:R-:W-:Y:S02]  /*28a40*/  FMUL.FTZ R27, R9.reuse, R2 ;  /* 0x00000002091b7220 */ /* 0x044fe40000410000 */
        /* <DEDUP_REMOVED lines=42> */
[----:B------:R-:W2:Y:S01]  /*28cf0*/  LD.E R2, desc[UR6][R6.64+0x9c] ;  /* 0x00009c0606027980 */ /* 0x000ea2000c101900 */
        /* <DEDUP_REMOVED lines=80> */
[----:B------:R3:W-:Y:S01]  /*29200*/  ST.E desc[UR4][R6.64+0x98], R25 ;  /* 0x0000981906007985 */ /* 0x0007e2000c101904 */
[----:B--2---:R-:W-:-:S05]  /*29210*/  FMUL.FTZ R27, R9, R2 ;  /* 0x00000002091b7220 */ /* 0x004fca0000410000 */
[----:B------:R2:W-:Y:S04]  /*29220*/  ST.E desc[UR4][R6.64+0x9c], R27 ;  /* 0x00009c1b06007985 */ /* 0x0005e8000c101904 */
[----:B------:R-:W1:Y:S02]  /*29230*/  LD.E R2, desc[UR6][R6.64+0xa8] ;  /* 0x0000a80606027980 */ /* 0x000e64000c101900 */
[----:B-1----:R-:W-:-:S05]  /*29240*/  FMUL.FTZ R3, R9, R2 ;  /* 0x0000000209037220 */ /* 0x002fca0000410000 */
[----:B------:R1:W-:Y:S04]  /*29250*/  ST.E desc[UR4][R6.64+0xa8], R3 ;  /* 0x0000a80306007985 */ /* 0x0003e8000c101904 */
[----:B------:R-:W3:Y:S02]  /*29260*/  LD.E R2, desc[UR6][R6.64+0xac] ;  /* 0x0000ac0606027980 */ /* 0x000ee4000c101900 */
[----:B---3--:R-:W-:-:S05]  /*29270*/  FMUL.FTZ R25, R9, R2 ;  /* 0x0000000209197220 */ /* 0x008fca0000410000 */
[----:B------:R3:W-:Y:S04]  /*29280*/  ST.E desc[UR4][R6.64+0xac], R25 ;  /* 0x0000ac1906007985 */ /* 0x0007e8000c101904 */
[----:B------:R-:W2:Y:S02]  /*29290*/  LD.E R2, desc[UR6][R6.64+0xb8] ;  /* 0x0000b80606027980 */ /* 0x000ea4000c101900 */
        /* <DEDUP_REMOVED lines=115> */
[----:B------:R-:W-:Y:S04]  /*299d0*/  ST.E desc[UR4][R6.64+0x1e8], R25 ;  /* 0x0001e81906007985 */ /* 0x000fe8000c101904 */
[----:B------:R-:W2:Y:S02]  /*299e0*/  LD.E R2, desc[UR6][R6.64+0x1ec] ;  /* 0x0001ec0606027980 */ /* 0x000ea4000c101900 */
[----:B--2---:R-:W-:-:S05]  /*299f0*/  FMUL.FTZ R27, R9, R2 ;  /* 0x00000002091b7220 */ /* 0x004fca0000410000 */
[----:B------:R2:W-:Y:S04]  /*29a00*/  ST.E desc[UR4][R6.64+0x1ec], R27 ;  /* 0x0001ec1b06007985 */ /* 0x0005e8000c101904 */
[----:B------:R-:W3:Y:S02]  /*29a10*/  LD.E R2, desc[UR6][R6.64+0x1f8] ;  /* 0x0001f80606027980 */ /* 0x000ee4000c101900 */
[----:B---3--:R-:W-:-:S05]  /*29a20*/  FMUL.FTZ R29, R9, R2 ;  /* 0x00000002091d7220 */ /* 0x008fca0000410000 */
[----:B------:R-:W-:Y:S04]  /*29a30*/  ST.E desc[UR4][R6.64+0x1f8], R29 ;  /* 0x0001f81d06007985 */ /* 0x000fe8000c101904 */
[----:B------:R-:W3:Y:S01]  /*29a40*/  LD.E R2, desc[UR6][R6.64+0x1fc] ;  /* 0x0001fc0606027980 */ /* 0x000ee2000c101900 */
[----:B------:R-:W-:Y:S01]  /*29a50*/  LEA.HI R28, R202, 0x8, RZ, 0x19 ;  /* 0x00000008ca1c7811 */ /* 0x000fe200078fc8ff */
[----:B---3--:R-:W-:-:S05]  /*29a60*/  FMUL.FTZ R9, R9, R2 ;  /* 0x0000000209097220 */ /* 0x008fca0000410000 */
[----:B------:R3:W-:Y:S04]  /*29a70*/  ST.E desc[UR4][R6.64+0x1fc], R9 ;  /* 0x0001fc0906007985 */ /* 0x0007e8000c101904 */
[----:B-1----:R-:W4:Y:S01]  /*29a80*/  LDL.64 R2, [R0+0x80] ;  /* 0x0000800000027983 */ /* 0x002f220000100a00 */
[----:B------:R1:W-:Y:S06]  /*29a90*/  BAR.SYNC.DEFER_BLOCKING R28, 0x100 ;  /* 0x0004001c0000751d */ /* 0x0003ec0000010000 */
[----:B--2---:R-:W2:Y:S04]  /*29aa0*/  LDL.64 R26, [R0] ;  /* 0x00000000001a7983 */ /* 0x004ea80000100a00 */
[----:B------:R-:W5:Y:S04]  /*29ab0*/  LDL.64 R24, [R0+0x98] ;  /* 0x0000980000187983 */ /* 0x000f680000100a00 */
[----:B---3--:R-:W3:Y:S04]  /*29ac0*/  LDL.64 R8, [R0+0x88] ;  /* 0x0000880000087983 */ /* 0x008ee80000100a00 */
[----:B----4-:R-:W4:Y:S04]  /*29ad0*/  LD.E R29, desc[UR4][R2.64] ;  /* 0x00000004021d7980 */ /* 0x010f28000c101900 */
[----:B--2---:R-:W2:Y:S04]  /*29ae0*/  LD.E R215, desc[UR6][R26.64] ;  /* 0x000000061ad77980 */ /* 0x004ea8000c101900 */
[----:B-----5:R-:W2:Y:S04]  /*29af0*/  LD.E.64 R6, desc[UR4][R24.64] ;  /* 0x0000000418067980 */ /* 0x020ea8000c101b00 */
[----:B----4-:R4:W-:Y:S04]  /*29b00*/  ST.E desc[UR8][R2.64], R29 ;  /* 0x0000001d02007985 */ /* 0x0109e8000c101908 */
[----:B------:R-:W5:Y:S04]  /*29b10*/  LD.E R31, desc[UR10][R2.64+0x4] ;  /* 0x0000040a021f7980 */ /* 0x000f68000c101900 */
[----:B-----5:R5:W-:Y:S04]  /*29b20*/  ST.E desc[UR4][R2.64+0x4], R31 ;  /* 0x0000041f02007985 */ /* 0x020be8000c101904 */
[----:B------:R-:W3:Y:S04]  /*29b30*/  LD.E R33, desc[UR6][R2.64+0x8] ;  /* 0x0000080602217980 */ /* 0x000ee8000c101900 */
[----:B---3--:R-:W-:Y:S04]  /*29b40*/  ST.E desc[UR4][R2.64+0x8], R33 ;  /* 0x0000082102007985 */ /* 0x008fe8000c101904 */
[----:B------:R-:W3:Y:S04]  /*29b50*/  LD.E R27, desc[UR6][R2.64+0xc] ;  /* 0x00000c06021b7980 */ /* 0x000ee8000c101900 */
[----:B---3--:R3:W-:Y:S04]  /*29b60*/  ST.E desc[UR4][R2.64+0xc], R27 ;  /* 0x00000c1b02007985 */ /* 0x0087e8000c101904 */
[----:B------:R-:W2:Y:S04]  /*29b70*/  LD.E R25, desc[UR6][R2.64+0x10] ;  /* 0x0000100602197980 */ /* 0x000ea8000c101900 */
[----:B--2---:R2:W-:Y:S04]  /*29b80*/  ST.E desc[UR4][R2.64+0x10], R25 ;  /* 0x0000101902007985 */ /* 0x0045e8000c101904 */
[----:B----4-:R-:W4:Y:S04]  /*29b90*/  LD.E R29, desc[UR6][R2.64+0x14] ;  /* 0x00001406021d7980 */ /* 0x010f28000c101900 */
[----:B----4-:R4:W-:Y:S04]  /*29ba0*/  ST.E desc[UR4][R2.64+0x14], R29 ;  /* 0x0000141d02007985 */ /* 0x0109e8000c101904 */
[----:B-----5:R-:W5:Y:S04]  /*29bb0*/  LD.E R31, desc[UR6][R2.64+0x18] ;  /* 0x00001806021f7980 */ /* 0x020f68000c101900 */
[----:B-----5:R5:W-:Y:S04]  /*29bc0*/  ST.E desc[UR4][R2.64+0x18], R31 ;  /* 0x0000181f02007985 */ /* 0x020be8000c101904 */
[----:B---3--:R-:W3:Y:S04]  /*29bd0*/  LD.E R27, desc[UR6][R2.64+0x1c] ;  /* 0x00001c06021b7980 */ /* 0x008ee8000c101900 */
[----:B---3--:R3:W-:Y:S04]  /*29be0*/  ST.E desc[UR4][R2.64+0x1c], R27 ;  /* 0x00001c1b02007985 */ /* 0x0087e8000c101904 */
[----:B--2---:R-:W2:Y:S04]  /*29bf0*/  LD.E R25, desc[UR6][R2.64+0x20] ;  /* 0x0000200602197980 */ /* 0x004ea8000c101900 */
        /* <DEDUP_REMOVED lines=234> */
[----:B----4-:R-:W-:Y:S04]  /*2aaa0*/  ST.E desc[UR4][R2.64+0x1f4], R29 ;  /* 0x0001f41d02007985 */ /* 0x010fe8000c101904 */
[----:B-----5:R-:W4:Y:S04]  /*2aab0*/  LD.E R31, desc[UR6][R2.64+0x1f8] ;  /* 0x0001f806021f7980 */ /* 0x020f28000c101900 */
[----:B----4-:R-:W-:Y:S04]  /*2aac0*/  ST.E desc[UR4][R2.64+0x1f8], R31 ;  /* 0x0001f81f02007985 */ /* 0x010fe8000c101904 */
[----:B---3--:R-:W3:Y:S01]  /*2aad0*/  LD.E R27, desc[UR6][R2.64+0x1fc] ;  /* 0x0001fc06021b7980 */ /* 0x008ee2000c101900 */
[----:B------:R-:W-:-:S02]  /*2aae0*/  R2UR UR20, R4 ;  /* 0x00000000041472ca */ /* 0x000fc400000e0000 */
[C---:B------:R-:W-:Y:S02]  /*2aaf0*/  R2UR UR21, R5.reuse ;  /* 0x00000000051572ca */ /* 0x040fe400000e0000 */
[C---:B------:R-:W-:Y:S02]  /*2ab00*/  R2UR UR22, R4.reuse ;  /* 0x00000000041672ca */ /* 0x040fe400000e0000 */
[C---:B------:R-:W-:Y:S02]  /*2ab10*/  R2UR UR23, R5.reuse ;  /* 0x00000000051772ca */ /* 0x040fe400000e0000 */
[C---:B------:R-:W-:Y:S02]  /*2ab20*/  R2UR UR24, R4.reuse ;  /* 0x00000000041872ca */ /* 0x040fe400000e0000 */
[----:B------:R-:W-:Y:S02]  /*2ab30*/  R2UR UR25, R5 ;  /* 0x00000000051972ca */ /* 0x000fe400000e0000 */
        /* <DEDUP_REMOVED lines=20> */
[----:B------:R-:W-:Y:S02]  /*2ac80*/  R2UR UR58, R4 ;  /* 0x00000000043a72ca */ /* 0x000fe400000e0000 */
[----:B------:R-:W-:Y:S01]  /*2ac90*/  R2UR UR59, R5 ;  /* 0x00000000053b72ca */ /* 0x000fe200000e0000 */
[----:B---3--:R3:W-:Y:S04]  /*2aca0*/  ST.E desc[UR4][R2.64+0x1fc], R27 ;  /* 0x0001fc1b02007985 */ /* 0x0087e8000c101904 */
[----:B------:R-:W4:Y:S04]  /*2acb0*/  LD.E R212, desc[UR6][R8.64] ;  /* 0x0000000608d47980 */ /* 0x000f28000c101900 */
[----:B------:R-:W5:Y:S04]  /*2acc0*/  LD.E R24, desc[UR8][R2.64] ;  /* 0x0000000802187980 */ /* 0x000f68000c101900 */
[----:B--2---:R-:W5:Y:S04]  /*2acd0*/  LD.E R25, desc[UR10][R2.64+0x4] ;  /* 0x0000040a02197980 */ /* 0x004f68000c101900 */
[----:B------:R-:W5:Y:S04]  /*2ace0*/  LD.E R26, desc[UR12][R2.64+0x8] ;  /* 0x0000080c021a7980 */ /* 0x000f68000c101900 */
[----:B---3--:R-:W5:Y:S04]  /*2acf0*/  LD.E R27, desc[UR14][R2.64+0xc] ;  /* 0x00000c0e021b7980 */ /* 0x008f68000c101900 */
        /* <DEDUP_REMOVED lines=124> */
[----:B------:R-:W-:Y:S01]  /*2b4c0*/  IMAD R6, R215, 0xc00, R6 ;  /* 0x00000c00d7067824 */ /* 0x000fe200078e0206 */
[----:B----4-:R-:W-:-:S02]  /*2b4d0*/  ISETP.NE.U32.AND P0, PT, R212, RZ, PT ;  /* 0x000000ffd400720c */ /* 0x010fc40003f05070 */
[----:B------:R-:W-:Y:S02]  /*2b4e0*/  R2UR UR7, R7 ;  /* 0x00000000070772ca */ /* 0x000fe400000e0000 */
[----:B------:R-:W-:Y:S02]  /*2b4f0*/  R2UR UR6, R6 ;  /* 0x00000000060672ca */ /* 0x000fe400000e0000 */
[----:B------:R-:W-:Y:S02]  /*2b500*/  F2FP.BF16.F32.PACK_AB R152, R152, R213 ;  /* 0x000000d59898723e */ /* 0x000fe400000010ff */
[----:B------:R-:W-:Y:S02]  /*2b510*/  F2FP.BF16.F32.PACK_AB R154, R207, R154 ;  /* 0x0000009acf9a723e */ /* 0x000fe400000010ff */
[----:B------:R-:W-:Y:S02]  /*2b520*/  F2FP.BF16.F32.PACK_AB R153, R206, R153 ;  /* 0x00000099ce99723e */ /* 0x000fe400000010ff */
[----:B------:R-:W-:Y:S01]  /*2b530*/  F2FP.BF16.F32.PACK_AB R155, R158, R155 ;  /* 0x0000009b9e9b723e */ /* 0x000fe200000010ff */
[----:B------:R-:W-:Y:S01]  /*2b540*/  VOTEU.ANY UP0, P0 ;  /* 0x00000000003f7886 */ /* 0x000fe20000000100 */
        /* <DEDUP_REMOVED lines=19> */
[----:B------:R-:W-:Y:S01]  /*2b680*/  R2UR UR25, R5 ;  /* 0x00000000051972ca */ /* 0x000fe200000e0000 */
[----:B-----5:R-:W-:-:S06]  /*2b690*/  WARPGROUP.ARRIVE ;  /* 0x00000000000079c5 */ /* 0x020fcc0000000000 */
[----:B------:R-:W-:Y:S01]  /*2b6a0*/  HGMMA.64x256x16.F32.BF16 R24, R152, gdesc[UR4].tnspB, R24, UP0, gsb0 ;  /* 0x43e0000498187df0 */ /* 0x000fe2000b801818 */
        /* <DEDUP_REMOVED lines=17> */
[----:B------:R-:W-:Y:S01]  /*2b7c0*/  R2UR UR55, R5 ;  /* 0x00000000053772ca */ /* 0x000fe200000e0000 */
[----:B------:R-:W-:-:S02]  /*2b7d0*/  WARPGROUP.DEPBAR.LE gsb0, 0x0 ;  /* 0x00008000000079c5 */ /* 0x000fc40000010000 */
[----:B------:R1:W-:Y:S01]  /*2b7e0*/  ST.E desc[UR4][R2.64], R24 ;  /* 0x0000001802007985 */ /* 0x0003e2000c101904 */
[C---:B------:R-:W-:Y:S02]  /*2b7f0*/  R2UR UR4, R4.reuse ;  /* 0x00000000040472ca */ /* 0x040fe400000e0000 */
[C---:B------:R-:W-:Y:S01]  /*2b800*/  R2UR UR5, R5.reuse ;  /* 0x00000000050572ca */ /* 0x040fe200000e0000 */
[----:B------:R2:W-:Y:S01]  /*2b810*/  ST.E desc[UR6][R2.64+0x4], R25 ;  /* 0x0000041902007985 */ /* 0x0005e2000c101906 */
[C---:B------:R-:W-:Y:S02]  /*2b820*/  R2UR UR6, R4.reuse ;  /* 0x00000000040672ca */ /* 0x040fe400000e0000 */
[C---:B------:R-:W-:Y:S01]  /*2b830*/  R2UR UR7, R5.reuse ;  /* 0x00000000050772ca */ /* 0x040fe200000e0000 */
[----:B------:R3:W-:Y:S01]  /*2b840*/  ST.E desc[UR8][R2.64+0x8], R26 ;  /* 0x0000081a02007985 */ /* 0x0007e2000c101908 */
[C---:B------:R-:W-:Y:S02]  /*2b850*/  R2UR UR8, R4.reuse ;  /* 0x00000000040872ca */ /* 0x040fe400000e0000 */
[----:B------:R-:W-:Y:S01]  /*2b860*/  R2UR UR9, R5 ;  /* 0x00000000050972ca */ /* 0x000fe200000e0000 */
[----:B------:R4:W-:Y:S01]  /*2b870*/  ST.E desc[UR10][R2.64+0xc], R27 ;  /* 0x00000c1b02007985 */ /* 0x0009e2000c10190a */
[----:B------:R-:W-:-:S02]  /*2b880*/  R2UR UR10, R4 ;  /* 0x00000000040a72ca */ /* 0x000fc400000e0000 */
        /* <DEDUP_REMOVED lines=27> */
[----:B------:R-:W-:Y:S01]  /*2ba40*/  R2UR UR7, R5 ;  /* 0x00000000050772ca */ /* 0x000fe200000e0000 */
[----:B------:R5:W-:Y:S04]  /*2ba50*/  ST.E desc[UR8][R2.64+0x34], R37 ;  /* 0x0000342502007985 */ /* 0x000be8000c101908 */
[----:B------:R5:W-:Y:S04]  /*2ba60*/  ST.E desc[UR10][R2.64+0x38], R38 ;  /* 0x0000382602007985 */ /* 0x000be8000c10190a */
[----:B------:R5:W-:Y:S04]  /*2ba70*/  ST.E desc[UR12][R2.64+0x3c], R39 ;  /* 0x00003c2702007985 */ /* 0x000be8000c10190c */
[----:B------:R5:W-:Y:S04]  /*2ba80*/  ST.E desc[UR14][R2.64+0x40], R40 ;  /* 0x0000402802007985 */ /* 0x000be8000c10190e */
[----:B------:R5:W-:Y:S04]  /*2ba90*/  ST.E desc[UR16][R2.64+0x44], R41 ;  /* 0x0000442902007985 */ /* 0x000be8000c101910 */
[----:B------:R5:W-:Y:S01]  /*2baa0*/  ST.E desc[UR18][R2.64+0x48], R42 ;  /* 0x0000482a02007985 */ /* 0x000be2000c101912 */
[----:B------:R-:W-:-:S03]  /*2bab0*/  R2UR UR8, R4 ;  /* 0x00000000040872ca */ /* 0x000fc600000e0000 */
[----:B------:R5:W-:Y:S01]  /*2bac0*/  ST.E desc[UR20][R2.64+0x4c], R43 ;  /* 0x00004c2b02007985 */ /* 0x000be2000c101914 */
[----:B------:R-:W-:-:S03]  /*2bad0*/  R2UR UR9, R5 ;  /* 0x00000000050972ca */ /* 0x000fc600000e0000 */
[----:B------:R5:W-:Y:S04]  /*2bae0*/  ST.E desc[UR22][R2.64+0x50], R44 ;  /* 0x0000502c02007985 */ /* 0x000be8000c101916 */
[----:B------:R5:W-:Y:S04]  /*2baf0*/  ST.E desc[UR24][R2.64+0x54], R45 ;  /* 0x0000542d02007985 */ /* 0x000be8000c101918 */
[----:B------:R5:W-:Y:S01]  /*2bb00*/  ST.E desc[UR4][R2.64+0x58], R46 ;  /* 0x0000582e02007985 */ /* 0x000be2000c101904 */
[C---:B------:R-:W-:Y:S02]  /*2bb10*/  R2UR UR4, R4.reuse ;  /* 0x00000000040472ca */ /* 0x040fe400000e0000 */
[----:B------:R-:W-:Y:S01]  /*2bb20*/  R2UR UR5, R5 ;  /* 0x00000000050572ca */ /* 0x000fe200000e0000 */
[----:B------:R5:W-:Y:S01]  /*2bb30*/  ST.E desc[UR6][R2.64+0x5c], R47 ;  /* 0x00005c2f02007985 */ /* 0x000be2000c101906 */
        /* <DEDUP_REMOVED lines=13> */
[C---:B------:R-:W-:Y:S01]  /*2bc10*/  R2UR UR21, R5.reuse ;  /* 0x00000000051572ca */ /* 0x040fe200000e0000 */
[----:B------:R5:W-:Y:S01]  /*2bc20*/  ST.E desc[UR8][R2.64+0x60], R48 ;  /* 0x0000603002007985 */ /* 0x000be2000c101908 */
[C---:B------:R-:W-:Y:S02]  /*2bc30*/  R2UR UR22, R4.reuse ;  /* 0x00000000041672ca */ /* 0x040fe400000e0000 */
[C---:B------:R-:W-:Y:S01]  /*2bc40*/  R2UR UR23, R5.reuse ;  /* 0x00000000051772ca */ /* 0x040fe200000e0000 */
[----:B------:R5:W-:Y:S01]  /*2bc50*/  ST.E desc[UR4][R2.64+0x64], R49 ;  /* 0x0000643102007985 */ /* 0x000be2000c101904 */
[C---:B------:R-:W-:Y:S02]  /*2bc60*/  R2UR UR24, R4.reuse ;  /* 0x00000000041872ca */ /* 0x040fe400000e0000 */
[----:B------:R-:W-:Y:S02]  /*2bc70*/  R2UR UR25, R5 ;  /* 0x00000000051972ca */ /* 0x000fe400000e0000 */
[----:B------:R-:W-:-:S02]  /*2bc80*/  R2UR UR8, R4 ;  /* 0x00000000040872ca */ /* 0x000fc400000e0000 */
[C---:B------:R-:W-:Y:S02]  /*2bc90*/  R2UR UR9, R5.reuse ;  /* 0x00000000050972ca */ /* 0x040fe400000e0000 */
[C---:B------:R-:W-:Y:S02]  /*2bca0*/  R2UR UR4, R4.reuse ;  /* 0x00000000040472ca */ /* 0x040fe400000e0000 */
[----:B------:R-:W-:Y:S01]  /*2bcb0*/  R2UR UR5, R5 ;  /* 0x00000000050572ca */ /* 0x000fe200000e0000 */
        /* <DEDUP_REMOVED lines=8> */
[----:B------:R5:W-:Y:S04]  /*2bd40*/  ST.E desc[UR20][R2.64+0x80], R56 ;  /* 0x0000803802007985 */ /* 0x000be8000c101914 */
[----:B------:R5:W-:Y:S04]  /*2bd50*/  ST.E desc[UR22][R2.64+0x84], R57 ;  /* 0x0000843902007985 */ /* 0x000be8000c101916 */
[----:B------:R5:W-:Y:S01]  /*2bd60*/  ST.E desc[UR24][R2.64+0x88], R58 ;  /* 0x0000883a02007985 */ /* 0x000be2000c101918 */
[----:B------:R-:W-:-:S03]  /*2bd70*/  R2UR UR10, R4 ;  /* 0x00000000040a72ca */ /* 0x000fc600000e0000 */
[----:B------:R5:W-:Y:S01]  /*2bd80*/  ST.E desc[UR8][R2.64+0x8c], R59 ;  /* 0x00008c3b02007985 */ /* 0x000be2000c101908 */
[C---:B------:R-:W-:Y:S02]  /*2bd90*/  R2UR UR8, R4.reuse ;  /* 0x00000000040872ca */ /* 0x040fe400000e0000 */
[C---:B------:R-:W-:Y:S01]  /*2bda0*/  R2UR UR9, R5.reuse ;  /* 0x00000000050972ca */ /* 0x040fe200000e0000 */
[----:B------:R5:W-:Y:S01]  /*2bdb0*/  ST.E desc[UR4][R2.64+0x90], R60 ;  /* 0x0000903c02007985 */ /* 0x000be2000c101904 */
        /* <DEDUP_REMOVED lines=289> */
[----:B------:R-:W-:Y:S01]  /*2cfd0*/  R2UR UR57, R5 ;  /* 0x00000000053972ca */ /* 0x000fe200000e0000 */
[----:B------:R-:W-:Y:S01]  /*2cfe0*/  ST.E desc[UR6][R8.64], R196 ;  /* 0x000000c408007985 */ /* 0x000fe2000c101906 */
[----:B------:R-:W-:-:S02]  /*2cff0*/  R2UR UR60, R4 ;  /* 0x00000000043c72ca */ /* 0x000fc400000e0000 */
[C---:B------:R-:W-:Y:S01]  /*2d000*/  R2UR UR61, R5.reuse ;  /* 0x00000000053d72ca */ /* 0x040fe200000e0000 */
[----:B-1----:R-:W5:Y:S01]  /*2d010*/  LD.E R24, desc[UR8][R2.64] ;  /* 0x0000000802187980 */ /* 0x002f62000c101900 */
[C---:B------:R-:W-:Y:S02]  /*2d020*/  R2UR UR58, R4.reuse ;  /* 0x00000000043a72ca */ /* 0x040fe400000e0000 */
[C---:B------:R-:W-:Y:S01]  /*2d030*/  R2UR UR59, R5.reuse ;  /* 0x00000000053b72ca */ /* 0x040fe200000e0000 */
[----:B--2---:R-:W2:Y:S01]  /*2d040*/  LD.E R25, desc[UR10][R2.64+0x4] ;  /* 0x0000040a02197980 */ /* 0x004ea2000c101900 */
[C---:B------:R-:W-:Y:S02]  /*2d050*/  R2UR UR4, R4.reuse ;  /* 0x00000000040472ca */ /* 0x040fe400000e0000 */
[----:B------:R-:W-:Y:S01]  /*2d060*/  R2UR UR5, R5 ;  /* 0x00000000050572ca */ /* 0x000fe200000e0000 */
[----:B---3--:R-:W2:Y:S01]  /*2d070*/  LD.E R26, desc[UR12][R2.64+0x8] ;  /* 0x0000080c021a7980 */ /* 0x008ea2000c101900 */
[----:B------:R-:W-:-:S02]  /*2d080*/  R2UR UR6, R4 ;  /* 0x00000000040672ca */ /* 0x000fc400000e0000 */
[C---:B------:R-:W-:Y:S01]  /*2d090*/  R2UR UR7, R5.reuse ;  /* 0x00000000050772ca */ /* 0x040fe200000e0000 */
[----:B----4-:R-:W2:Y:S01]  /*2d0a0*/  LD.E R27, desc[UR14][R2.64+0xc] ;  /* 0x00000c0e021b7980 */ /* 0x010ea2000c101900 */
[C---:B------:R-:W-:Y:S02]  /*2d0b0*/  R2UR UR8, R4.reuse ;  /* 0x00000000040872ca */ /* 0x040fe400000e0000 */
[C---:B------:R-:W-:Y:S01]  /*2d0c0*/  R2UR UR9, R5.reuse ;  /* 0x00000000050972ca */ /* 0x040fe200000e0000 */
[----:B-----5:R-:W2:Y:S01]  /*2d0d0*/  LD.E R28, desc[UR16][R2.64+0x10] ;  /* 0x00001010021c7980 */ /* 0x020ea2000c101900 */
[C---:B------:R-:W-:Y:S02]  /*2d0e0*/  R2UR UR10, R4.reuse ;  /* 0x00000000040a72ca */ /* 0x040fe400000e0000 */
[----:B------:R-:W-:Y:S01]  /*2d0f0*/  R2UR UR11, R5 ;  /* 0x00000000050b72ca */ /* 0x000fe200000e0000 */
[----:B------:R-:W2:Y:S01]  /*2d100*/  LD.E R29, desc[UR18][R2.64+0x14] ;  /* 0x00001412021d7980 */ /* 0x000ea2000c101900 */
[----:B------:R-:W-:-:S02]  /*2d110*/  R2UR UR12, R4 ;  /* 0x00000000040c72ca */ /* 0x000fc400000e0000 */
[C---:B------:R-:W-:Y:S01]  /*2d120*/  R2UR UR13, R5.reuse ;  /* 0x00000000050d72ca */ /* 0x040fe200000e0000 */
[----:B------:R-:W2:Y:S01]  /*2d130*/  LD.E R30, desc[UR20][R2.64+0x18] ;  /* 0x00001814021e7980 */ /* 0x000ea2000c101900 */
[C---:B------:R-:W-:Y:S02]  /*2d140*/  R2UR UR14, R4.reuse ;  /* 0x00000000040e72ca */ /* 0x040fe400000e0000 */
[C---:B------:R-:W-:Y:S01]  /*2d150*/  R2UR UR15, R5.reuse ;  /* 0x00000000050f72ca */ /* 0x040fe200000e0000 */
[----:B------:R-:W2:Y:S01]  /*2d160*/  LD.E R31, desc[UR22][R2.64+0x1c] ;  /* 0x00001c16021f7980 */ /* 0x000ea2000c101900 */
        /* <DEDUP_REMOVED lines=303> */
[----:B------:R-:W-:Y:S02]  /*2e460*/  R2UR UR56, R4 ;  /* 0x00000000043872ca */ /* 0x000fe400000e0000 */
[----:B------:R-:W-:Y:S01]  /*2e470*/  R2UR UR57, R5 ;  /* 0x00000000053972ca */ /* 0x000fe200000e0000 */
        /* <DEDUP_REMOVED lines=19> */
[----:B------:R-:W-:-:S02]  /*2e5b0*/  VIADD R152, R6, 0x80 ;  /* 0x0000008006987836 */ /* 0x000fc40000000000 */
[----:B------:R-:W-:Y:S01]  /*2e5c0*/  IMAD.MOV.U32 R153, RZ, RZ, R7 ;  /* 0x000000ffff997224 */ /* 0x000fe200078e0007 */
[----:B------:R-:W-:Y:S02]  /*2e5d0*/  F2FP.BF16.F32.PACK_AB R156, R156, R157 ;  /* 0x0000009d9c9c723e */ /* 0x000fe400000010ff */
[----:B------:R-:W-:Y:S02]  /*2e5e0*/  R2UR UR6, R152 ;  /* 0x00000000980672ca */ /* 0x000fe400000e0000 */
[----:B------:R-:W-:Y:S02]  /*2e5f0*/  R2UR UR7, R153 ;  /* 0x00000000990772ca */ /* 0x000fe400000e0000 */
[----:B------:R-:W-:Y:S02]  /*2e600*/  F2FP.BF16.F32.PACK_AB R158, R14, R21 ;  /* 0x000000150e9e723e */ /* 0x000fe400000010ff */
[----:B------:R-:W-:Y:S02]  /*2e610*/  F2FP.BF16.F32.PACK_AB R157, R12, R13 ;  /* 0x0000000d0c9d723e */ /* 0x000fe400000010ff */
[----:B------:R-:W-:-:S02]  /*2e620*/  F2FP.BF16.F32.PACK_AB R159, R159, R160 ;  /* 0x000000a09f9f723e */ /* 0x000fc400000010ff */
        /* <DEDUP_REMOVED lines=18> */
[----:B------:R-:W-:Y:S02]  /*2e750*/  R2UR UR24, R4 ;  /* 0x00000000041872ca */ /* 0x000fe400000e0000 */
[----:B------:R-:W-:Y:S01]  /*2e760*/  R2UR UR25, R5 ;  /* 0x00000000051972ca */ /* 0x000fe200000e0000 */
[----:B--2---:R-:W-:-:S06]  /*2e770*/  WARPGROUP.ARRIVE ;  /* 0x00000000000079c5 */ /* 0x004fcc0000000000 */
[----:B------:R-:W-:Y:S01]  /*2e780*/  HGMMA.64x256x16.F32.BF16 R24, R156, gdesc[UR4].tnspB, R24, gsb0 ;  /* 0x43e000049c187df0 */ /* 0x000fe20008001818 */
        /* <DEDUP_REMOVED lines=753> */
[----:B------:R-:W-:-:S03]  /*316a0*/  IMAD.MOV.U32 R13, RZ, RZ, R7 ;  /* 0x000000ffff0d7224 */ /* 0x000fc600078e0007 */
[----:B------:R-:W-:Y:S02]  /*316b0*/  R2UR UR6, R12 ;  /* 0x000000000c0672ca */ /* 0x000fe400000e0000 */
[----:B------:R-:W-:Y:S02]  /*316c0*/  R2UR UR7, R13 ;  /* 0x000000000d0772ca */ /* 0x000fe400000e0000 */
[----:B------:R-:W-:Y:S02]  /*316d0*/  F2FP.BF16.F32.PACK_AB R152, R167, R168 ;  /* 0x000000a8a798723e */ /* 0x000fe400000010ff */
        /* <DEDUP_REMOVED lines=1602> */
[C---:B------:R-:W-:Y:S01]  /*37b00*/  R2UR UR51, R5.reuse ;  /* 0x00000000053372ca */ /* 0x040fe200000e0000 */
[----:B------:R-:W-:Y:S02]  /*37b10*/  WARPGROUP.DEPBAR.LE gsb0, 0x0 ;  /* 0x00008000000079c5 */ /* 0x000fe40000010000 */
        /* <DEDUP_REMOVED lines=351> */
[----:B------:R-:W-:Y:S01]  /*39110*/  ST.E desc[UR6][R2.64+0x1ec], R147 ;  /* 0x0001ec9302007985 */ /* 0x000fe2000c101906 */
[----:B------:R-:W-:-:S03]  /*39120*/  R2UR UR5, R5 ;  /* 0x00000000050572ca */ /* 0x000fc600000e0000 */
[----:B------:R-:W-:Y:S01]  /*39130*/  ST.E desc[UR8][R2.64+0x1f0], R148 ;  /* 0x0001f09402007985 */ /* 0x000fe2000c101908 */
[----:B------:R-:W-:-:S03]  /*39140*/  R2UR UR6, R4 ;  /* 0x00000000040672ca */ /* 0x000fc600000e0000 */
[----:B------:R-:W-:Y:S01]  /*39150*/  ST.E desc[UR10][R2.64+0x1f4], R149 ;  /* 0x0001f49502007985 */ /* 0x000fe2000c10190a */
[----:B------:R-:W-:-:S03]  /*39160*/  R2UR UR7, R5 ;  /* 0x00000000050772ca */ /* 0x000fc600000e0000 */
[----:B------:R-:W-:Y:S01]  /*39170*/  ST.E desc[UR12][R2.64+0x1f8], R150 ;  /* 0x0001f89602007985 */ /* 0x000fe2000c10190c */
[C---:B------:R-:W-:Y:S02]  /*39180*/  R2UR UR8, R4.reuse ;  /* 0x00000000040872ca */ /* 0x040fe400000e0000 */
[C---:B------:R-:W-:Y:S01]  /*39190*/  R2UR UR9, R5.reuse ;  /* 0x00000000050972ca */ /* 0x040fe200000e0000 */
[----:B------:R-:W-:Y:S01]  /*391a0*/  ST.E desc[UR14][R2.64+0x1fc], R151 ;  /* 0x0001fc9702007985 */ /* 0x000fe2000c10190e */
        /* <DEDUP_REMOVED lines=25> */
[----:B------:R-:W-:Y:S01]  /*39340*/  R2UR UR57, R5 ;  /* 0x00000000053972ca */ /* 0x000fe200000e0000 */
[----:B------:R5:W-:Y:S01]  /*39350*/  ST.E desc[UR4][R2.64+0x1e8], R146 ;  /* 0x0001e89202007985 */ /* 0x000be2000c101904 */
[----:B------:R-:W-:-:S03]  /*39360*/  R2UR UR60, R4 ;  /* 0x00000000043c72ca */ /* 0x000fc600000e0000 */
[----:B------:R-:W-:Y:S01]  /*39370*/  ST.E desc[UR6][R8.64], R196 ;  /* 0x000000c408007985 */ /* 0x000fe2000c101906 */
[C---:B------:R-:W-:Y:S02]  /*39380*/  R2UR UR61, R5.reuse ;  /* 0x00000000053d72ca */ /* 0x040fe400000e0000 */
        /* <DEDUP_REMOVED lines=324> */
[----:B------:R-:W-:Y:S01]  /*3a7d0*/  R2UR UR56, R4 ;  /* 0x00000000043872ca */ /* 0x000fe200000e0000 */
[----:B------:R-:W2:Y:S01]  /*3a7e0*/  LD.E R132, desc[UR4][R2.64+0x1b0] ;  /* 0x0001b00402847980 */ /* 0x000ea2000c101900 */
[----:B------:R-:W-:-:S03]  /*3a7f0*/  R2UR UR57, R5 ;  /* 0x00000000053972ca */ /* 0x000fc600000e0000 */
        /* <DEDUP_REMOVED lines=19> */
[----:B------:R-:W-:Y:S01]  /*3a930*/  VIADD R6, R6, 0x280 ;  /* 0x0000028006067836 */ /* 0x000fe20000000000 */
[----:B------:R-:W-:-:S04]  /*3a940*/  R2UR UR7, R7 ;  /* 0x00000000070772ca */ /* 0x000fc800000e0000 */
[----:B------:R-:W-:Y:S02]  /*3a950*/  R2UR UR6, R6 ;  /* 0x00000000060672ca */ /* 0x000fe400000e0000 */
[----:B------:R-:W-:Y:S02]  /*3a960*/  F2FP.BF16.F32.PACK_AB R152, R191, R192 ;  /* 0x000000c0bf98723e */ /* 0x000fe400000010ff */
[----:B------:R-:W-:Y:S02]  /*3a970*/  F2FP.BF16.F32.PACK_AB R154, R187, R190 ;  /* 0x000000bebb9a723e */ /* 0x000fe400000010ff */
[----:B------:R-:W-:Y:S02]  /*3a980*/  F2FP.BF16.F32.PACK_AB R153, R163, R164 ;  /* 0x000000a4a399723e */ /* 0x000fe400000010ff */
[----:B------:R-:W-:Y:S02]  /*3a990*/  F2FP.BF16.F32.PACK_AB R155, R161, R162 ;  /* 0x000000a2a19b723e */ /* 0x000fe400000010ff */
        /* <DEDUP_REMOVED lines=27> */
[----:B------:R-:W-:Y:S01]  /*3ab50*/  R2UR UR29, R5 ;  /* 0x00000000051d72ca */ /* 0x000fe200000e0000 */
[----:B------:R-:W-:-:S02]  /*3ab60*/  WARPGROUP.DEPBAR.LE gsb0, 0x0 ;  /* 0x00008000000079c5 */ /* 0x000fc40000010000 */
[----:B------:R-:W-:Y:S01]  /*3ab70*/  ST.E desc[UR4][R2.64], R24 ;  /* 0x0000001802007985 */ /* 0x000fe2000c101904 */
[C---:B------:R-:W-:Y:S02]  /*3ab80*/  R2UR UR4, R4.reuse ;  /* 0x00000000040472ca */ /* 0x040fe400000e0000 */
[C---:B------:R-:W-:Y:S01]  /*3ab90*/  R2UR UR5, R5.reuse ;  /* 0x00000000050572ca */ /* 0x040fe200000e0000 */
[----:B------:R-:W-:Y:S01]  /*3aba0*/  ST.E desc[UR6][R2.64+0x4], R25 ;  /* 0x0000041902007985 */ /* 0x000fe2000c101906 */
[C---:B------:R-:W-:Y:S02]  /*3abb0*/  R2UR UR6, R4.reuse ;  /* 0x00000000040672ca */ /* 0x040fe400000e0000 */
[----:B------:R-:W-:Y:S01]  /*3abc0*/  R2UR UR7, R5 ;  /* 0x00000000050772ca */ /* 0x000fe200000e0000 */
[----:B------:R-:W-:Y:S04]  /*3abd0*/  ST.E desc[UR8][R2.64+0x8], R26 ;  /* 0x0000081a02007985 */ /* 0x000fe8000c101908 */
[----:B------:R-:W-:Y:S04]  /*3abe0*/  ST.E desc[UR10][R2.64+0xc], R27 ;  /* 0x00000c1b02007985 */ /* 0x000fe8000c10190a */
[----:B------:R-:W-:Y:S01]  /*3abf0*/  ST.E desc[UR12][R2.64+0x10], R28 ;  /* 0x0000101c02007985 */ /* 0x000fe2000c10190c */
[----:B------:R-:W-:-:S03]  /*3ac00*/  R2UR UR8, R4 ;  /* 0x00000000040872ca */ /* 0x000fc600000e0000 */
[----:B------:R-:W-:Y:S01]  /*3ac10*/  ST.E desc[UR14][R2.64+0x14], R29 ;  /* 0x0000141d02007985 */ /* 0x000fe2000c10190e */
[----:B------:R-:W-:-:S03]  /*3ac20*/  R2UR UR9, R5 ;  /* 0x00000000050972ca */ /* 0x000fc600000e0000 */
[----:B------:R-:W-:Y:S04]  /*3ac30*/  ST.E desc[UR16][R2.64+0x18], R30 ;  /* 0x0000181e02007985 */ /* 0x000fe8000c101910 */
[----:B------:R-:W-:Y:S04]  /*3ac40*/  ST.E desc[UR18][R2.64+0x1c], R31 ;  /* 0x00001c1f02007985 */ /* 0x000fe8000c101912 */
[----:B------:R-:W-:Y:S04]  /*3ac50*/  ST.E desc[UR20][R2.64+0x20], R32 ;  /* 0x0000202002007985 */ /* 0x000fe8000c101914 */
[----:B------:R-:W-:Y:S04]  /*3ac60*/  ST.E desc[UR22][R2.64+0x24], R33 ;  /* 0x0000242102007985 */ /* 0x000fe8000c101916 */
        /* <DEDUP_REMOVED lines=19> */
[----:B------:R-:W-:Y:S01]  /*3ada0*/  ST.E desc[UR8][R2.64+0x34], R37 ;  /* 0x0000342502007985 */ /* 0x000fe2000c101908 */
        /* <DEDUP_REMOVED lines=8> */
[----:B------:R-:W-:Y:S01]  /*3ae30*/  R2UR UR5, R5 ;  /* 0x00000000050572ca */ /* 0x000fe200000e0000 */
[----:B------:R-:W-:Y:S04]  /*3ae40*/  ST.E desc[UR6][R2.64+0x3c], R39 ;  /* 0x00003c2702007985 */ /* 0x000fe8000c101906 */
[----:B------:R-:W-:Y:S04]  /*3ae50*/  ST.E desc[UR10][R2.64+0x40], R40 ;  /* 0x0000402802007985 */ /* 0x000fe8000c10190a */
[----:B------:R-:W-:Y:S04]  /*3ae60*/  ST.E desc[UR12][R2.64+0x44], R41 ;  /* 0x0000442902007985 */ /* 0x000fe8000c10190c */
        /* <DEDUP_REMOVED lines=8> */
[----:B------:R-:W-:Y:S01]  /*3aef0*/  ST.E desc[UR8][R2.64+0x60], R48 ;  /* 0x0000603002007985 */ /* 0x000fe2000c101908 */
[C---:B------:R-:W-:Y:S02]  /*3af00*/  R2UR UR8, R4.reuse ;  /* 0x00000000040872ca */ /* 0x040fe400000e0000 */
[----:B------:R-:W-:Y:S01]  /*3af10*/  R2UR UR9, R5 ;  /* 0x00000000050972ca */ /* 0x000fe200000e0000 */
[----:B------:R-:W-:Y:S01]  /*3af20*/  ST.E desc[UR4][R2.64+0x64], R49 ;  /* 0x0000643102007985 */ /* 0x000fe2000c101904 */
        /* <DEDUP_REMOVED lines=14> */
[----:B------:R-:W-:Y:S01]  /*3b010*/  ST.E desc[UR6][R2.64+0x68], R50 ;  /* 0x0000683202007985 */ /* 0x000fe2000c101906 */
        /* <DEDUP_REMOVED lines=288> */
[----:B------:R-:W2:Y:S01]  /*3c220*/  LD.E R7, desc[UR28][R2.64] ;  /* 0x0000001c02077980 */ /* 0x000ea2000c101900 */
[----:B------:R-:W-:-:S02]  /*3c230*/  R2UR UR4, R4 ;  /* 0x00000000040472ca */ /* 0x000fc400000e0000 */
[C---:B------:R-:W-:Y:S02]  /*3c240*/  R2UR UR5, R5.reuse ;  /* 0x00000000050572ca */ /* 0x040fe400000e0000 */
[----:B------:R-:W-:Y:S02]  /*3c250*/  R2UR UR6, R4 ;  /* 0x00000000040672ca */ /* 0x000fe400000e0000 */
[----:B------:R-:W-:-:S09]  /*3c260*/  R2UR UR7, R5 ;  /* 0x00000000050772ca */ /* 0x000fd200000e0000 */
[----:B--2---:R2:W-:Y:S04]  /*3c270*/  ST.E desc[UR4][R2.64], R7 ;  /* 0x0000000702007985 */ /* 0x0045e8000c101904 */
[----:B------:R-:W3:Y:S01]  /*3c280*/  LD.E R11, desc[UR6][R2.64+0x4] ;  /* 0x00000406020b7980 */ /* 0x000ee2000c101900 */
[C---:B------:R-:W-:Y:S02]  /*3c290*/  R2UR UR4, R4.reuse ;  /* 0x00000000040472ca */ /* 0x040fe400000e0000 */
[C---:B------:R-:W-:Y:S02]  /*3c2a0*/  R2UR UR5, R5.reuse ;  /* 0x00000000050572ca */ /* 0x040fe400000e0000 */
[----:B------:R-:W-:Y:S02]  /*3c2b0*/  R2UR UR6, R4 ;  /* 0x00000000040672ca */ /* 0x000fe400000e0000 */
[----:B------:R-:W-:-:S09]  /*3c2c0*/  R2UR UR7, R5 ;  /* 0x00000000050772ca */ /* 0x000fd200000e0000 */
[----:B---3--:R3:W-:Y:S04]  /*3c2d0*/  ST.E desc[UR4][R2.64+0x4], R11 ;  /* 0x0000040b02007985 */ /* 0x0087e8000c101904 */
[----:B------:R-:W4:Y:S01]  /*3c2e0*/  LD.E R13, desc[UR6][R2.64+0x8] ;  /* 0x00000806020d7980 */ /* 0x000f22000c101900 */
[C---:B------:R-:W-:Y:S02]  /*3c2f0*/  R2UR UR4, R4.reuse ;  /* 0x00000000040472ca */ /* 0x040fe400000e0000 */
[C---:B------:R-:W-:Y:S02]  /*3c300*/  R2UR UR5, R5.reuse ;  /* 0x00000000050572ca */ /* 0x040fe400000e0000 */
[----:B------:R-:W-:Y:S02]  /*3c310*/  R2UR UR6, R4 ;  /* 0x00000000040672ca */ /* 0x000fe400000e0000 */
[----:B------:R-:W-:-:S09]  /*3c320*/  R2UR UR7, R5 ;  /* 0x00000000050772ca */ /* 0x000fd200000e0000 */
[----:B----4-:R4:W-:Y:S04]  /*3c330*/  ST.E desc[UR4][R2.64+0x8], R13 ;  /* 0x0000080d02007985 */ /* 0x0109e8000c101904 */
[----:B-1----:R-:W5:Y:S01]  /*3c340*/  LD.E R9, desc[UR6][R2.64+0xc] ;  /* 0x00000c0602097980 */ /* 0x002f62000c101900 */
[C---:B------:R-:W-:Y:S02]  /*3c350*/  R2UR UR4, R4.reuse ;  /* 0x00000000040472ca */ /* 0x040fe400000e0000 */
[C---:B------:R-:W-:Y:S02]  /*3c360*/  R2UR UR5, R5.reuse ;  /* 0x00000000050572ca */ /* 0x040fe400000e0000 */
[----:B------:R-:W-:Y:S02]  /*3c370*/  R2UR UR6, R4 ;  /* 0x00000000040672ca */ /* 0x000fe400000e0000 */
[----:B------:R-:W-:-:S09]  /*3c380*/  R2UR UR7, R5 ;  /* 0x00000000050772ca */ /* 0x000fd200000e0000 */
[----:B-----5:R1:W-:Y:S04]  /*3c390*/  ST.E desc[UR4][R2.64+0xc], R9 ;  /* 0x00000c0902007985 */ /* 0x0203e8000c101904 */
[----:B--2---:R-:W2:Y:S01]  /*3c3a0*/  LD.E R7, desc[UR6][R2.64+0x10] ;  /* 0x0000100602077980 */ /* 0x004ea2000c101900 */
[C---:B------:R-:W-:Y:S02]  /*3c3b0*/  R2UR UR4, R4.reuse ;  /* 0x00000000040472ca */ /* 0x040fe400000e0000 */
[C---:B------:R-:W-:Y:S02]  /*3c3c0*/  R2UR UR5, R5.reuse ;  /* 0x00000000050572ca */ /* 0x040fe400000e0000 */
[----:B------:R-:W-:Y:S02]  /*3c3d0*/  R2UR UR6, R4 ;  /* 0x00000000040672ca */ /* 0x000fe400000e0000 */
[----:B------:R-:W-:-:S09]  /*3c3e0*/  R2UR UR7, R5 ;  /* 0x00000000050772ca */ /* 0x000fd200000e0000 */
[----:B--2---:R2:W-:Y:S04]  /*3c3f0*/  ST.E desc[UR4][R2.64+0x10], R7 ;  /* 0x0000100702007985 */ /* 0x0045e8000c101904 */
[----:B---3--:R-:W3:Y:S01]  /*3c400*/  LD.E R11, desc[UR6][R2.64+0x14] ;  /* 0x00001406020b7980 */ /* 0x008ee2000c101900 */
[C---:B------:R-:W-:Y:S02]  /*3c410*/  R2UR UR4, R4.reuse ;  /* 0x00000000040472ca */ /* 0x040fe400000e0000 */
[C---:B------:R-:W-:Y:S02]  /*3c420*/  R2UR UR5, R5.reuse ;  /* 0x00000000050572ca */ /* 0x040fe400000e0000 */
[----:B------:R-:W-:Y:S02]  /*3c430*/  R2UR UR6, R4 ;  /* 0x00000000040672ca */ /* 0x000fe400000e0000 */
[----:B------:R-:W-:-:S09]  /*3c440*/  R2UR UR7, R5 ;  /* 0x00000000050772ca */ /* 0x000fd200000e0000 */
[----:B---3--:R3:W-:Y:S04]  /*3c450*/  ST.E desc[UR4][R2.64+0x14], R11 ;  /* 0x0000140b02007985 */ /* 0x0087e8000c101904 */
[----:B----4-:R-:W4:Y:S01]  /*3c460*/  LD.E R13, desc[UR6][R2.64+0x18] ;  /* 0x00001806020d7980 */ /* 0x010f22000c101900 */
        /* <DEDUP_REMOVED lines=719> */
[----:B----4-:R-:W3:Y:S01]  /*3f160*/  LD.E R13, desc[UR6][R2.64+0x1f8] ;  /* 0x0001f806020d7980 */ /* 0x010ee2000c101900 */
[C---:B------:R-:W-:Y:S02]  /*3f170*/  R2UR UR4, R4.reuse ;  /* 0x00000000040472ca */ /* 0x040fe400000e0000 */
[C---:B------:R-:W-:Y:S02]  /*3f180*/  R2UR UR5, R5.reuse ;  /* 0x00000000050572ca */ /* 0x040fe400000e0000 */
[----:B------:R-:W-:Y:S02]  /*3f190*/  R2UR UR6, R4 ;  /* 0x00000000040672ca */ /* 0x000fe400000e0000 */
[----:B------:R-:W-:-:S02]  /*3f1a0*/  R2UR UR7, R5 ;  /* 0x00000000050772ca */ /* 0x000fc400000e0000 */
[----:B------:R-:W-:-:S07]  /*3f1b0*/  LOP3.LUT P6, RZ, R202, 0x7f, RZ, 0xc0, !PT ;  /* 0x0000007fcaff7812 */ /* 0x000fce00078cc0ff */
[----:B---3--:R2:W-:Y:S04]  /*3f1c0*/  ST.E desc[UR4][R2.64+0x1f8], R13 ;  /* 0x0001f80d02007985 */ /* 0x0085e8000c101904 */
[----:B-1----:R-:W3:Y:S01]  /*3f1d0*/  LD.E R9, desc[UR6][R2.64+0x1fc] ;  /* 0x0001fc0602097980 */ /* 0x002ee2000c101900 */
[----:B------:R-:W-:Y:S02]  /*3f1e0*/  R2UR UR4, R4 ;  /* 0x00000000040472ca */ /* 0x000fe400000e0000 */
[----:B------:R-:W-:-:S13]  /*3f1f0*/  R2UR UR5, R5 ;  /* 0x00000000050572ca */ /* 0x000fda00000e0000 */
[----:B---3--:R2:W-:Y:S01]  /*3f200*/  ST.E desc[UR4][R2.64+0x1fc], R9 ;  /* 0x0001fc0902007985 */ /* 0x0085e2000c101904 */
[----:B------:R-:W-:Y:S05]  /*3f210*/  @P6 BRA `(.L_x_8940) ;  /* 0x0000000000306947 */ /* 0x000fea0003800000 */
[----:B--2---:R-:W2:Y:S04]  /*3f220*/  LDL.64 R2, [R0+0x40] ;  /* 0x0000400000027983 */ /* 0x004ea80000100a00 */
[----:B------:R-:W3:Y:S01]  /*3f230*/  LDL.64 R6, [R0] ;  /* 0x0000000000067983 */ /* 0x000ee20000100a00 */
[C---:B------:R-:W-:Y:S02]  /*3f240*/  R2UR UR4, R4.reuse ;  /* 0x00000000040472ca */ /* 0x040fe400000e0000 */
[C---:B------:R-:W-:Y:S02]  /*3f250*/  R2UR UR5, R5.reuse ;  /* 0x00000000050572ca */ /* 0x040fe400000e0000 */
[----:B------:R-:W-:Y:S02]  /*3f260*/  R2UR UR6, R4 ;  /* 0x00000000040672ca */ /* 0x000fe400000e0000 */
[----:B------:R-:W-:-:S09]  /*3f270*/  R2UR UR7, R5 ;  /* 0x00000000050772ca */ /* 0x000fd200000e0000 */
[----:B--2---:R-:W2:Y:S04]  /*3f280*/  LD.E.64 R2, desc[UR4][R2.64+0x30] ;  /* 0x0000300402027980 */ /* 0x004ea8000c101b00 */
[----:B---3--:R-:W3:Y:S01]  /*3f290*/  LD.E R6, desc[UR6][R6.64] ;  /* 0x0000000606067980 */ /* 0x008ee2000c101900 */
[----:B--2---:R-:W-:-:S05]  /*3f2a0*/  MOV R5, R2 ;  /* 0x0000000200057202 */ /* 0x004fca0000000f00 */
[----:B---3--:R-:W-:-:S05]  /*3f2b0*/  IMAD R4, R6, 0x8, R5 ;  /* 0x0000000806047824 */ /* 0x008fca00078e0205 */
[----:B------:R-:W-:-:S04]  /*3f2c0*/  PRMT R4, RZ, 0x654, R4 ;  /* 0x00000654ff047816 */ /* 0x000fc80000000004 */
[----:B------:R1:W-:Y:S03]  /*3f2d0*/  SYNCS.ARRIVE.TRANS64.RED.A1T0 RZ, [R4+URZ], RZ ;  /* 0x000000ff04ff79a7 */ /* 0x0003e6000810043f */
.L_x_8940:
[----:B--2---:R-:W-:Y:S02]  /*3f2e0*/  IMAD.MOV.U32 R2, RZ, RZ, R205 ;  /* 0x000000ffff027224 */ /* 0x004fe400078e00cd */
[----:B------:R-:W-:-:S04]  /*3f2f0*/  IMAD.MOV.U32 R3, RZ, RZ, 0x0 ;  /* 0x00000000ff037424 */ /* 0x000fc800078e00ff */
[----:B-1----:R-:W-:Y:S05]  /*3f300*/  RET.REL.NODEC R2 `(_ZN7cutlass13device_kernelIN5flash11enable_sm90INS1_16FlashAttnFwdSm90INS1_25CollectiveMainloopFwdSm90ILi2EN4cute5tupleIJNS5_1CILi1EEES8_S8_EEENS6_IJNS7_ILi128EEENS7_ILi96EEENS7_ILi64EEEEEELi256ENS_10bfloat16_tEfNS_4arch4Sm90ELb0ELb1ELb0ELb0ELb0ELb0ELb1ELb1ELb0ELb0ELb0ELb0EEENS1_21CollectiveEpilogueFwdINS6_IJSA_NS7_ILi256EEESB_EEES9_SE_SG_Li256ELb0ELb0ELb0ELb0EEENS1_30DynamicPersistentTileSchedulerILi256ELi32ELb0ELb0ELb1EEEEEEEEEvNT_6ParamsE) ;  /* 0xfffffc0c023c7950 */ /* 0x002fea0003c3ffff */
.L_x_8918:
[----:B-1----:R1:W2:Y:S02]  /*3f310*/  SYNCS.PHASECHK.TRANS64.TRYWAIT P0, [R2+URZ], R3 ;  /* 0x00000003020075a7 */ /* 0x0022a4000800017f */
[----:B--2---:R-:W-:Y:S05]  /*3f320*/  @!P0 NANOSLEEP.SYNCS 0x989680 ;  /* 0x009896800000895d */ /* 0x004fea0003900000 */
[----:B------:R-:W2:Y:S02]  /*3f330*/  @!P0 SYNCS.PHASECHK.TRANS64 P0, [R2+URZ], R3 ;  /* 0x00000003020085a7 */ /* 0x000ea4000800007f */
[----:B--2---:R-:W-:Y:S05]  /*3f340*/  @!P0 BRA `(.L_x_8918) ;  /* 0xfffffffc00f08947 */ /* 0x004fea000383ffff */
[----:B------:R-:W-:Y:S05]  /*3f350*/  BRA `(.L_x_8917) ;  /* 0xfffffe4c00f87947 */ /* 0x000fea000383ffff */
.L_x_8925:
[----:B-1----:R1:W2:Y:S02]  /*3f360*/  SYNCS.PHASECHK.TRANS64.TRYWAIT P0, [R8+URZ], R9 ;  /* 0x00000009080075a7 */ /* 0x0022a4000800017f */
[----:B--2---:R-:W-:Y:S05]  /*3f370*/  @!P0 NANOSLEEP.SYNCS 0x989680 ;  /* 0x009896800000895d */ /* 0x004fea0003900000 */
[----:B------:R-:W2:Y:S02]  /*3f380*/  @!P0 SYNCS.PHASECHK.TRANS64 P0, [R8+URZ], R9 ;  /* 0x00000009080085a7 */ /* 0x000ea4000800007f */
[----:B--2---:R-:W-:Y:S05]  /*3f390*/  @!P0 BRA `(.L_x_8925) ;  /* 0xfffffffc00f08947 */ /* 0x004fea000383ffff */
[----:B------:R-:W-:Y:S05]  /*3f3a0*/  BRA `(.L_x_8924) ;  /* 0xfffffe5400cc7947 */ /* 0x000fea000383ffff */
.L_x_8941:
        /* <DEDUP_REMOVED lines=13> */
.L_x_11965:


//--------------------- .text._ZN7cutlass13device_kernelIN5flash11enable_sm90INS1_16FlashAttnFwdSm90INS1_25CollectiveMainloopFwdSm90ILi2EN4cute5tupleIJNS5_1CILi1EEES8_S8_EEENS6_IJNS7_ILi128EEENS7_ILi96EEENS7_ILi64EEEEEELi256ENS_10bfloat16_tEfNS_4arch4Sm90ELb0ELb1ELb0ELb1ELb0ELb0ELb0ELb1ELb0ELb0ELb0ELb0EEENS1_21CollectiveEpilogueFwdINS6_IJSA_NS7_ILi256EEESB_EEES9_SE_SG_Li256ELb1ELb0ELb0ELb0EEENS1_36VarlenDynamicPersistentTileSchedulerILi128ELi96ELi256ELi32ELb0ELb0ELb1ELb1ELb0ELb1EEEEEEEEEvNT_6ParamsE --------------------------
	.section	.text._ZN7cutlass13device_kernelIN5flash11enable_sm90INS1_16FlashAttnFwdSm90INS1_25CollectiveMainloopFwdSm90ILi2EN4cute5tupleIJNS5_1CILi1EEES8_S8_EEENS6_IJNS7_ILi128EEENS7_ILi96EEENS7_ILi64EEEEEELi256ENS_10bfloat16_tEfNS_4arch4Sm90ELb0ELb1ELb0ELb1ELb0ELb0ELb0ELb1ELb0ELb0ELb0ELb0EEENS1_21CollectiveEpilogueFwdINS6_IJSA_NS7_ILi256EEESB_EEES9_SE_SG_Li256ELb1ELb0ELb0ELb0EEENS1_36VarlenDynamicPersistentTileSchedulerILi128ELi96ELi256ELi32ELb0ELb0ELb1ELb1ELb0ELb1EEEEEEEEEvNT_6ParamsE,"ax",@progbits
	.align	128
.text._ZN7cutlass13device_kernelIN5flash11enable_sm90INS1_16FlashAttnFwdSm90INS1_25CollectiveMainloopFwdSm90ILi2EN4cute5tupleIJNS5_1CILi1EEES8_S8_EEENS6_IJNS7_ILi128EEENS7_ILi96EEENS7_ILi64EEEEEELi256ENS_10bfloat16_tEfNS_4arch4Sm90ELb0ELb1ELb0ELb1ELb0ELb0ELb0ELb1ELb0ELb0ELb0ELb0EEENS1_21CollectiveEpilogueFwdINS6_IJSA_NS7_ILi256EEESB_EEES9_SE_SG_Li256ELb1ELb0ELb0ELb0EEENS1_36VarlenDynamicPersistentTileSchedulerILi128ELi96ELi256ELi32ELb0ELb0ELb1ELb1ELb0ELb1EEEEEEEEEvNT_6ParamsE:
        .type           _ZN7cutlass13device_kernelIN5flash11enable_sm90INS1_16FlashAttnFwdSm90INS1_25CollectiveMainloopFwdSm90ILi2EN4cute5tupleIJNS5_1CILi1EEES8_S8_EEENS6_IJNS7_ILi128EEENS7_ILi96EEENS7_ILi64EEEEEELi256ENS_10bfloat16_tEfNS_4arch4Sm90ELb0ELb1ELb0ELb1ELb0ELb0ELb0ELb1ELb0ELb0ELb0ELb0EEENS1_21CollectiveEpilogueFwdINS6_IJSA_NS7_ILi256EEESB_EEES9_SE_SG_Li256ELb1ELb0ELb0ELb0EEENS1_36VarlenDynamicPersistentTileSchedulerILi128ELi96ELi256ELi32ELb0ELb0ELb1ELb1ELb0ELb1EEEEEEEEEvNT_6ParamsE,@function
        .size           _ZN7cutlass13device_kernelIN5flash11enable_sm90INS1_16FlashAttnFwdSm90INS1_25CollectiveMainloopFwdSm90ILi2EN4cute5tupleIJNS5_1CILi1EEES8_S8_EEENS6_IJNS7_ILi128EEENS7_ILi96EEENS7_ILi64EEEEEELi256ENS_10bfloat16_tEfNS_4arch4Sm90ELb0ELb1ELb0ELb1ELb0ELb0ELb0ELb1ELb0ELb0ELb0ELb0EEENS1_21CollectiveEpilogueFwdINS6_IJSA_NS7_ILi256EEESB_EEES9_SE_SG_Li256ELb1ELb0ELb0ELb0EEENS1_36VarlenDynamicPersistentTileSchedulerILi128ELi96ELi256ELi32ELb0ELb0ELb1ELb1ELb0ELb1EEEEEEEEEvNT_6ParamsE,(.L_x_11967 - _ZN7cutlass13device_kernelIN5flash11enable_sm90INS1_16FlashAttnFwdSm90INS1_25CollectiveMainloopFwdSm90ILi2EN4cute5tupleIJNS5_1CILi1EEES8_S8_EEENS6_IJNS7_ILi128EEENS7_ILi96EEENS7_ILi64EEEEEELi256ENS_10bfloat16_tEfNS_4arch4Sm90ELb0ELb1ELb0ELb1ELb0ELb0ELb0ELb1ELb0ELb0ELb0ELb0EEENS1_21CollectiveEpilogueFwdINS6_IJSA_NS7_ILi256EEESB_EEES9_SE_SG_Li256ELb1ELb0ELb0ELb0EEENS1_36VarlenDynamicPersistentTileSchedulerILi128ELi96ELi256ELi32ELb0ELb0ELb1ELb1ELb0ELb1EEEEEEEEEvNT_6ParamsE)
        .other          _ZN7cutlass13device_kernelIN5flash11enable_sm90INS1_16FlashAttnFwdSm90INS1_25CollectiveMainloopFwdSm90ILi2EN4cute5tupleIJNS5_1CILi1EEES8_S8_EEENS6_IJNS7_ILi128EEENS7_ILi96EEENS7_ILi64EEEEEELi256ENS_10bfloat16_tEfNS_4arch4Sm90ELb0ELb1ELb0ELb1ELb0ELb0ELb0ELb1ELb0ELb0ELb0ELb0EEENS1_21CollectiveEpilogueFwdINS6_IJSA_NS7_ILi256EEESB_EEES9_SE_SG_Li256ELb1ELb0ELb0ELb0EEENS1_36VarlenDynamicPersistentTileSchedulerILi128ELi96ELi256ELi32ELb0ELb0ELb1ELb1ELb0ELb1EEEEEEEEEvNT_6ParamsE,@"STO_CUDA_ENTRY STV_DEFAULT"
_ZN7cutlass13device_kernelIN5flash11enable_sm90INS1_16FlashAttnFwdSm90INS1_25CollectiveMainloopFwdSm90ILi2EN4cute5tupleIJNS5_1CILi1EEES8_S8_EEENS6_IJNS7_ILi128EEENS7_ILi96EEENS7_ILi64EEEEEELi256ENS_10bfloat16_tEfNS_4arch4Sm90ELb0ELb1ELb0ELb1ELb0ELb0ELb0ELb1ELb0ELb0ELb0ELb0EEENS1_21CollectiveEpilogueFwdINS6_IJSA_NS7_ILi256EEESB_EEES9_SE_SG_Li256ELb1ELb0ELb0ELb0EEENS1_36VarlenDynamicPersistentTileSchedulerILi128ELi96ELi256ELi32ELb0ELb0ELb1ELb1ELb0ELb1EEEEEEEEEvNT_6ParamsE:
        /* <DEDUP_REMOVED lines=21> */
.L_x_8943:
[----:B------:R-:W-:Y:S05]  /*0150*/  BSYNC B0 ;  /* 0x0000000000007941 */ /* 0x000fea0003800000 */
.L_x_8942:
        /* <DEDUP_REMOVED lines=41> */
.L_x_8944:
        /* <DEDUP_REMOVED lines=22> */
.L_x_8945:
        /* <DEDUP_REMOVED lines=18> */
.L_x_8946:
        /* <DEDUP_REMOVED lines=22> */
.L_x_8947:
        /* <DEDUP_REMOVED lines=22> */
.L_x_8948:
[----:B------:R-:W-:Y:S01]  /*0930*/  PLOP3.LUT P0, PT, PT, PT, UP0, 0x80, 0x0 ;  /* 0x000000000000781c */ /* 0x000fe20003f0f008 */
[----:B------:R-:W-:Y:S01]  /*0940*/  UMOV UR36, 0x1 ;  /* 0x0000000100247882 */ /* 0x000fe20000000000 */
[----:B------:R-:W-:Y:S01]  /*0950*/  NOP ;  /* 0x0000000000007918 */ /* 0x000fe20000000000 */
[----:B------:R-:W-:Y:S01]  /*0960*/  USEL UR36, UR36, 0x2, !UP0 ;  /* 0x0000000224247887 */ /* 0x000fe2000c000000 */
[----:B------:R-:W-:Y:S01]  /*0970*/  ULDC.64 UR38, c[0x0][0x208] ;  /* 0x0000820000267ab9 */ /* 0x000fe20000000a00 */
[----:B012-4-:R-:W-:Y:S08]  /*0980*/  BAR.SYNC.DEFER_BLOCKING 0x0 ;  /* 0x0000000000007b1d */ /* 0x017ff00000010000 */
[----:B------:R-:W-:Y:S05]  /*0990*/  @!P0 BRA `(.L_x_8949) ;  /* 0x000000ec00f08947 */ /* 0x000fea0003800000 */
.L_x_8950:
        /* <DEDUP_REMOVED lines=8> */
[----:B-1----:R-:W-:Y:S01]  /*0a20*/  ULEA UR4, UR5, UR4, 0x18 ;  /* 0x0000000405047291 */ /* 0x002fe2000f8ec03f */
[----:B0-----:R-:W-:-:S04]  /*0a30*/  SHF.R.U32.HI R0, RZ, 0x7, R0 ;  /* 0x00000007ff007819 */ /* 0x001fc80000011600 */
[----:B------:R-:W-:-:S13]  /*0a40*/  ISETP.NE.AND P0, PT, R0, 0x1, PT ;  /* 0x000000010000780c */ /* 0x000fda0003f05270 */
[----:B------:R-:W-:Y:S08]  /*0a50*/  @!P0 BAR.ARV 0x9, 0x100 ;  /* 0x0244000000008b1d */ /* 0x000ff00000002000 */
[----:B------:R-:W-:Y:S06]  /*0a60*/  BAR.SYNC.DEFER_BLOCKING 0x5, 0x120 ;  /* 0x0144800000007b1d */ /* 0x000fec0000010000 */
        /* <DEDUP_REMOVED lines=8> */
[----:B------:R-:W-:Y:S01]  /*0af0*/  R2UR UR5, R203 ;  /* 0x00000000cb0572ca */ /* 0x000fe200000e0000 */
[----:B------:R-:W-:Y:S01]  /*0b00*/  UMOV UR41, URZ ;  /* 0x0000003f00297c82 */ /* 0x000fe20008000000 */
[----:B------:R-:W-:Y:S01]  /*0b10*/  UMOV UR40, URZ ;  /* 0x0000003f00287c82 */ /* 0x000fe20008000000 */
[----:B------:R-:W-:Y:S01]  /*0b20*/  UMOV UR37, URZ ;  /* 0x0000003f00257c82 */ /* 0x000fe20008000000 */
[----:B0-----:R-:W-:-:S05]  /*0b30*/  VIADD R209, R0, 0xffffff80 ;  /* 0xffffff8000d17836 */ /* 0x001fca0000000000 */
[----:B------:R-:W-:-:S04]  /*0b40*/  SHF.R.S32.HI R0, RZ, 0x1f, R209 ;  /* 0x0000001fff007819 */ /* 0x000fc800000114d1 */
[CC--:B------:R-:W-:Y:S02]  /*0b50*/  LEA.HI R2, R0.reuse, R209.reuse, RZ, 0x7 ;  /* 0x000000d100027211 */ /* 0x0c0fe400078f38ff */
[----:B------:R-:W-:Y:S02]  /*0b60*/  LEA.HI R3, R0, R209, RZ, 0x4 ;  /* 0x000000d100037211 */ /* 0x000fe400078f20ff */
[----:B------:R-:W-:Y:S02]  /*0b70*/  LOP3.LUT R4, R2, 0xffffff80, RZ, 0xc0, !PT ;  /* 0xffffff8002047812 */ /* 0x000fe400078ec0ff */
[----:B------:R-:W-:-:S03]  /*0b80*/  SHF.R.S32.HI R207, RZ, 0x7, R2 ;  /* 0x00000007ffcf7819 */ /* 0x000fc60000011402 */
        /* <DEDUP_REMOVED lines=10> */
[----:B------:R-:W-:-:S04]  /*0c30*/  LEA.HI R4, R4, R5, RZ, 0x3 ;  /* 0x0000000504047211 */ /* 0x000fc800078f18ff */
[----:B------:R-:W-:Y:S02]  /*0c40*/  LOP3.LUT R6, R4, 0xfffffff8, RZ, 0xc0, !PT ;  /* 0xfffffff804067812 */ /* 0x000fe400078ec0ff */
[CC--:B------:R-:W-:Y:S02]  /*0c50*/  LEA.HI R4, R0.reuse, R209.reuse, RZ, 0x5 ;  /* 0x000000d100047211 */ /* 0x0c0fe400078f28ff */
[----:B------:R-:W-:Y:S01]  /*0c60*/  LEA.HI R0, R0, R209, RZ, 0x3 ;  /* 0x000000d100007211 */ /* 0x000fe200078f18ff */
[----:B------:R-:W-:Y:S01]  /*0c70*/  IMAD.IADD R9, R5, 0x1, -R6 ;  /* 0x0000000105097824 */ /* 0x000fe200078e0a06 */
[----:B------:R-:W-:Y:S01]  /*0c80*/  SHF.R.S32.HI R6, RZ, 0x4, R3 ;  /* 0x00000004ff067819 */ /* 0x000fe20000011403 */
[----:B------:R-:W-:Y:S01]  /*0c90*/  IMAD.SHL.U32 R5, R4, 0x20, RZ ;  /* 0x0000002004057824 */ /* 0x000fe200078e00ff */
[C---:B------:R-:W-:Y:S01]  /*0ca0*/  LOP3.LUT R4, R3.reuse, 0x3fffff0, RZ, 0xc0, !PT ;  /* 0x03fffff003047812 */ /* 0x040fe200078ec0ff */
[----:B------:R-:W-:Y:S01]  /*0cb0*/  IMAD R9, R8, 0x10, R9 ;  /* 0x0000001008097824 */ /* 0x000fe200078e0209 */
[----:B------:R-:W-:-:S02]  /*0cc0*/  LEA.HI R3, R3, R6, RZ, 0x1 ;  /* 0x0000000603037211 */ /* 0x000fc400078f08ff */
        /* <DEDUP_REMOVED lines=8> */
[----:B------:R-:W-:Y:S02]  /*0d50*/  IMAD.IADD R2, R209, 0x1, -R2 ;  /* 0x00000001d1027824 */ /* 0x000fe400078e0a02 */
[----:B------:R-:W-:Y:S01]  /*0d60*/  IMAD R208, R3, 0x8, R4 ;  /* 0x0000000803d07824 */ /* 0x000fe200078e0204 */
[----:B------:R-:W-:Y:S01]  /*0d70*/  LOP3.LUT R4, R7, 0x7ffffffc, RZ, 0xc0, !PT ;  /* 0x7ffffffc07047812 */ /* 0x000fe200078ec0ff */
[----:B------:R-:W-:-:S04]  /*0d80*/  IMAD.SHL.U32 R19, R2, 0x8, RZ ;  /* 0x0000000802137824 */ /* 0x000fc800078e00ff */
[----:B------:R-:W-:-:S04]  /*0d90*/  IMAD.IADD R4, R205, 0x1, -R4 ;  /* 0x00000001cd047824 */ /* 0x000fc800078e0a04 */
[----:B------:R-:W-:-:S07]  /*0da0*/  IMAD.SHL.U32 R16, R4, 0x2, RZ ;  /* 0x0000000204107824 */ /* 0x000fce00078e00ff */
.L_x_9050:
[----:B------:R-:W-:Y:S01]  /*0db0*/  ULDC.64 UR8, c[0x0][0xa28] ;  /* 0x00028a0000087ab9 */ /* 0x000fe20000000a00 */
[----:B0-----:R-:W0:Y:S01]  /*0dc0*/  LDC R18, c[0x0][0x288] ;  /* 0x0000a200ff127b82 */ /* 0x001e220000000800 */
[----:B------:R-:W-:Y:S01]  /*0dd0*/  UISETP.NE.U32.AND UP0, UPT, UR8, URZ, UPT ;  /* 0x0000003f0800728c */ /* 0x000fe2000bf05070 */
[----:B---3-5:R-:W-:-:S03]  /*0de0*/  IMAD.MOV.U32 R8, RZ, RZ, RZ ;  /* 0x000000ffff087224 */ /* 0x028fc600078e00ff */
[----:B------:R-:W-:-:S03]  /*0df0*/  UISETP.NE.AND.EX UP0, UPT, UR9, URZ, UPT, UP0 ;  /* 0x0000003f0900728c */ /* 0x000fc6000bf05300 */
[----:B------:R-:W-:Y:S01]  /*0e00*/  ULDC.64 UR8, c[0x0][0xa18] ;  /* 0x0002860000087ab9 */ /* 0x000fe20000000a00 */
[----:B-12-4-:R-:W1:Y:S01]  /*0e10*/  LDC.64 R10, c[0x0][0x3f8] ;  /* 0x0000fe00ff0a7b82 */ /* 0x016e620000000a00 */
[----:B------:R-:W-:Y:S01]  /*0e20*/  UISETP.NE.U32.AND UP1, UPT, UR8, URZ, UPT ;  /* 0x0000003f0800728c */ /* 0x000fe2000bf25070 */
[----:B------:R-:W-:-:S03]  /*0e30*/  PLOP3.LUT P0, PT, PT, PT, UP0, 0x80, 0x0 ;  /* 0x000000000000781c */ /* 0x000fc60003f0f008 */
[----:B------:R-:W-:-:S03]  /*0e40*/  UISETP.NE.AND.EX UP1, UPT, UR9, URZ, UPT, UP1 ;  /* 0x0000003f0900728c */ /* 0x000fc6000bf25310 */
[----:B------:R-:W-:Y:S01]  /*0e50*/  @UP0 ULDC.64 UR8, c[0x0][0xa28] ;  /* 0x00028a0000080ab9 */ /* 0x000fe20000000a00 */
[----:B------:R-:W2:Y:S01]  /*0e60*/  LDC R0, c[0x0][0x404] ;  /* 0x00010100ff007b82 */ /* 0x000ea20000000800 */
[----:B------:R-:W-:Y:S01]  /*0e70*/  @UP0 UIMAD.WIDE UR8, UR5, 0x4, UR8 ;  /* 0x00000004050808a5 */ /* 0x000fe2000f8e0208 */
[----:B------:R-:W-:-:S05]  /*0e80*/  PLOP3.LUT P2, PT, PT, PT, UP1, 0x80, 0x0 ;  /* 0x000000000000781c */ /* 0x000fca0003f4f018 */
[----:B------:R-:W-:Y:S01]  /*0e90*/  @UP1 ULDC.64 UR10, c[0x0][0xa18] ;  /* 0x00028600000a1ab9 */ /* 0x000fe20000000a00 */
[----:B------:R-:W-:Y:S01]  /*0ea0*/  IMAD.U32 R4, RZ, RZ, UR8 ;  /* 0x00000008ff047e24 */ /* 0x000fe2000f8e00ff */
[----:B------:R-:W3:Y:S01]  /*0eb0*/  LDC R17, c[0x0][0x2e0] ;  /* 0x0000b800ff117b82 */ /* 0x000ee20000000800 */
[----:B------:R-:W-:Y:S01]  /*0ec0*/  IMAD.U32 R5, RZ, RZ, UR9 ;  /* 0x00000009ff057e24 */ /* 0x000fe2000f8e00ff */
[----:B------:R-:W-:-:S04]  /*0ed0*/  @UP1 UIMAD.WIDE UR8, UR5, 0x4, UR10 ;  /* 0x00000004050818a5 */ /* 0x000fc8000f8e020a */
[----:B------:R4:W5:Y:S02]  /*0ee0*/  @P0 LDG.E R8, desc[UR38][R4.64] ;  /* 0x0000002604080981 */ /* 0x000964000c1e1900 */
[----:B------:R-:W-:Y:S02]  /*0ef0*/  IMAD.U32 R6, RZ, RZ, UR8 ;  /* 0x00000008ff067e24 */ /* 0x000fe4000f8e00ff */
[----:B------:R-:W-:Y:S01]  /*0f00*/  IMAD.U32 R7, RZ, RZ, UR9 ;  /* 0x00000009ff077e24 */ /* 0x000fe2000f8e00ff */
[----:B------:R-:W-:-:S04]  /*0f10*/  ULDC.64 UR8, c[0x0][0xa20] ;  /* 0x0002880000087ab9 */ /* 0x000fc80000000a00 */
[----:B0-----:R4:W5:Y:S01]  /*0f20*/  @P2 LDG.E R18, desc[UR38][R6.64] ;  /* 0x0000002606122981 */ /* 0x001962000c1e1900 */
[----:B-1----:R-:W-:Y:S01]  /*0f30*/  ISETP.NE.U32.AND P0, PT, R10, RZ, PT ;  /* 0x000000ff0a00720c */ /* 0x002fe20003f05070 */
[----:B------:R-:W-:Y:S01]  /*0f40*/  UMOV UR44, UR6 ;  /* 0x00000006002c7c82 */ /* 0x000fe20008000000 */
[----:B------:R-:W-:Y:S02]  /*0f50*/  ISETP.NE.U32.AND P1, PT, RZ, UR8, PT ;  /* 0x00000008ff007c0c */ /* 0x000fe4000bf25070 */
[----:B------:R-:W-:Y:S02]  /*0f60*/  ISETP.NE.AND.EX P0, PT, R11, RZ, PT, P0 ;  /* 0x000000ff0b00720c */ /* 0x000fe40003f05300 */
[----:B------:R-:W-:Y:S02]  /*0f70*/  ISETP.NE.AND.EX P1, PT, RZ, UR9, PT, P1 ;  /* 0x00000009ff007c0c */ /* 0x000fe4000bf25310 */
[----:B--2---:R-:W-:Y:S01]  /*0f80*/  SEL R0, R0, 0x1, P0 ;  /* 0x0000000100007807 */ /* 0x004fe20000000000 */
[----:B----4-:R-:W-:Y:S10]  /*0f90*/  @P2 BRA `(.L_x_8951) ;  /* 0x00000000002c2947 */ /* 0x010ff40003800000 */
        /* <DEDUP_REMOVED lines=8> */
[----:B-----5:R-:W2:Y:S04]  /*1020*/  LDG.E R18, desc[UR38][R4.64] ;  /* 0x0000002604127981 */ /* 0x020ea8000c1e1900 */
[----:B------:R-:W2:Y:S02]  /*1030*/  LDG.E R3, desc[UR38][R4.64+0x4] ;  /* 0x0000042604037981 */ /* 0x000ea4000c1e1900 */
[----:B--2---:R-:W-:-:S07]  /*1040*/  IMAD.IADD R18, R3, 0x1, -R18 ;  /* 0x0000000103127824 */ /* 0x004fce00078e0a12 */
.L_x_8951:
[----:B------:R-:W-:Y:S01]  /*1050*/  UMOV UR43, UR5 ;  /* 0x00000005002b7c82 */ /* 0x000fe20008000000 */
[----:B---3--:R-:W-:Y:S02]  /*1060*/  IMAD R17, R0, R17, RZ ;  /* 0x0000001100117224 */ /* 0x008fe400078e02ff */
[----:B------:R-:W-:Y:S01]  /*1070*/  IMAD.MOV.U32 R204, RZ, RZ, R201 ;  /* 0x000000ffffcc7224 */ /* 0x000fe200078e00c9 */
[----:B------:R-:W-:Y:S06]  /*1080*/  @!P1 BRA `(.L_x_8952) ;  /* 0x0000000000189947 */ /* 0x000fec0003800000 */
[----:B------:R-:W-:Y:S02]  /*1090*/  ULDC.64 UR6, c[0x0][0xa20] ;  /* 0x0002880000067ab9 */ /* 0x000fe40000000a00 */
[----:B------:R-:W-:-:S06]  /*10a0*/  UIMAD.WIDE UR4, UR5, 0x4, UR6 ;  /* 0x00000004050478a5 */ /* 0x000fcc000f8e0206 */
[----:B------:R-:W-:Y:S02]  /*10b0*/  IMAD.U32 R4, RZ, RZ, UR4 ;  /* 0x00000004ff047e24 */ /* 0x000fe4000f8e00ff */
[----:B------:R-:W-:-:S05]  /*10c0*/  IMAD.U32 R5, RZ, RZ, UR5 ;  /* 0x00000005ff057e24 */ /* 0x000fca000f8e00ff */
[----:B------:R0:W5:Y:S01]  /*10d0*/  LDG.E R17, desc[UR38][R4.64] ;  /* 0x0000002604117981 */ /* 0x000162000c1e1900 */
[----:B------:R-:W-:Y:S05]  /*10e0*/  BRA `(.L_x_8953) ;  /* 0x00000000002c7947 */ /* 0x000fea0003800000 */
.L_x_8952:
        /* <DEDUP_REMOVED lines=9> */
[----:B------:R-:W2:Y:S02]  /*1180*/  LDG.E R0, desc[UR38][R4.64+0x4] ;  /* 0x0000042604007981 */ /* 0x000ea4000c1e1900 */
[----:B--2---:R-:W-:-:S07]  /*1190*/  IMAD.IADD R17, R0, 0x1, -R17 ;  /* 0x0000000100117824 */ /* 0x004fce00078e0a11 */
.L_x_8953:
[----:B------:R-:W1:Y:S01]  /*11a0*/  LDC.64 R6, c[0x0][0x9e0] ;  /* 0x00027800ff067b82 */ /* 0x000e620000000a00 */
[----:B-----5:R-:W-:Y:S01]  /*11b0*/  IMAD.IADD R17, R17, 0x1, -R8 ;  /* 0x0000000111117824 */ /* 0x020fe200078e0a08 */
[----:B------:R-:W-:-:S04]  /*11c0*/  LEA R0, R201, 0x80, 0x7 ;  /* 0x00000080c9007811 */ /* 0x000fc800078e38ff */
[----:B------:R-:W-:Y:S02]  /*11d0*/  IADD3 R9, R17, R0, -R18 ;  /* 0x0000000011097210 */ /* 0x000fe40007ffe812 */
        /* <DEDUP_REMOVED lines=8> */
[----:B0-----:R-:W0:Y:S02]  /*1260*/  @P0 LDC.64 R4, c[0x0][0x9e8] ;  /* 0x00027a00ff040b82 */ /* 0x001e240000000a00 */
[----:B0-----:R-:W-:-:S05]  /*1270*/  @P0 IMAD.HI.U32 R4, R3, R4, RZ ;  /* 0x0000000403040227 */ /* 0x001fca00078e00ff */
[----:B------:R-:W-:-:S04]  /*1280*/  @P0 SHF.R.U32.HI R3, RZ, R5, R4 ;  /* 0x00000005ff030219 */ /* 0x000fc80000011604 */
[----:B------:R-:W-:Y:S01]  /*1290*/  LOP3.LUT R3, RZ, R3, RZ, 0x33, !PT ;  /* 0x00000003ff037212 */ /* 0x000fe200078e33ff */
[----:B------:R-:W-:Y:S06]  /*12a0*/  BRA `(.L_x_8956) ;  /* 0x0000000000107947 */ /* 0x000fec0003800000 */
.L_x_8955:
[----:B------:R-:W-:-:S13]  /*12b0*/  ISETP.NE.AND P0, PT, R7, 0x1, PT ;  /* 0x000000010700780c */ /* 0x000fda0003f05270 */
[----:B0-----:R-:W0:Y:S02]  /*12c0*/  @P0 LDC.64 R4, c[0x0][0x9e8] ;  /* 0x00027a00ff040b82 */ /* 0x001e240000000a00 */
[----:B0-----:R-:W-:-:S05]  /*12d0*/  @P0 IMAD.HI.U32 R4, R3, R4, RZ ;  /* 0x0000000403040227 */ /* 0x001fca00078e00ff */
[----:B------:R-:W-:-:S07]  /*12e0*/  @P0 SHF.R.U32.HI R3, RZ, R5, R4 ;  /* 0x00000005ff030219 */ /* 0x000fce0000011604 */
.L_x_8956:
[----:B------:R-:W-:-:S05]  /*12f0*/  IMAD R3, R3, R7, R7 ;  /* 0x0000000703037224 */ /* 0x000fca00078e0207 */
[----:B------:R-:W-:-:S07]  /*1300*/  VIMNMX R0, R0, R3, PT ;  /* 0x0000000300007248 */ /* 0x000fce0003fe0100 */
.L_x_8954:
[----:B------:R-:W-:Y:S01]  /*1310*/  VIADD R3, R0, 0x5f ;  /* 0x0000005f00037836 */ /* 0x000fe20000000000 */
[----:B------:R-:W-:Y:S01]  /*1320*/  ULDC UR4, c[0x0][0x9dc] ;  /* 0x0002770000047ab9 */ /* 0x000fe20000000800 */
[----:B0-----:R-:W-:Y:S02]  /*1330*/  IMAD R4, R201, 0x80, -R18 ;  /* 0x00000080c9047824 */ /* 0x001fe400078e0a12 */
[C---:B------:R-:W-:Y:S02]  /*1340*/  VIADD R0, R17.reuse, 0x5f ;  /* 0x0000005f11007836 */ /* 0x040fe40000000000 */
[----:B------:R-:W-:Y:S02]  /*1350*/  IMAD.IADD R6, R17, 0x1, R4 ;  /* 0x0000000111067824 */ /* 0x000fe400078e0204 */
        /* <DEDUP_REMOVED lines=19> */
.L_x_8958:
[----:B------:R-:W-:-:S13]  /*1490*/  ISETP.NE.AND P0, PT, R7, 0x1, PT ;  /* 0x000000010700780c */ /* 0x000fda0003f05270 */
[----:B------:R-:W0:Y:S02]  /*14a0*/  @P0 LDC.64 R4, c[0x0][0x9e8] ;  /* 0x00027a00ff040b82 */ /* 0x000e240000000a00 */
[----:B0-----:R-:W-:-:S05]  /*14b0*/  @P0 IMAD.HI.U32 R0, R6, R4, RZ ;  /* 0x0000000406000227 */ /* 0x001fca00078e00ff */
[----:B------:R-:W-:-:S07]  /*14c0*/  @P0 SHF.R.U32.HI R6, RZ, R5, R0 ;  /* 0x00000005ff060219 */ /* 0x000fce0000011600 */
.L_x_8959:
[----:B------:R-:W-:-:S05]  /*14d0*/  IMAD R6, R6, R7, RZ ;  /* 0x0000000706067224 */ /* 0x000fca00078e02ff */
[----:B------:R-:W-:-:S13]  /*14e0*/  R2UR UR5, R6 ;  /* 0x00000000060572ca */ /* 0x000fda00000e0000 */
[----:B------:R-:W-:-:S04]  /*14f0*/  UISETP.LT.AND UP0, UPT, UR4, UR5, UPT ;  /* 0x000000050400728c */ /* 0x000fc8000bf01270 */
[----:B------:R-:W-:-:S12]  /*1500*/  USEL UR4, UR4, UR5, !UP0 ;  /* 0x0000000504047287 */ /* 0x000fd8000c000000 */
.L_x_8957:
[----:B------:R-:W-:Y:S01]  /*1510*/  UIMAD.WIDE UR4, UR4, 0x2aaaaaab, URZ ;  /* 0x2aaaaaab040478a5 */ /* 0x000fe2000f8e023f */
[----:B------:R-:W-:Y:S02]  /*1520*/  PLOP3.LUT P0, PT, PT, PT, PT, 0x80, 0x0 ;  /* 0x000000000000781c */ /* 0x000fe40003f0f070 */
[----:B------:R-:W-:Y:S02]  /*1530*/  CS2R R44, SRZ ;  /* 0x00000000002c7805 */ /* 0x000fe4000001ff00 */
[----:B------:R-:W-:Y:S01]  /*1540*/  CS2R R150, SRZ ;  /* 0x0000000000967805 */ /* 0x000fe2000001ff00 */
        /* <DEDUP_REMOVED lines=67> */
[----:B------:R-:W-:Y:S01]  /*1980*/  CS2R R4, SRZ ;  /* 0x0000000000047805 */ /* 0x000fe2000001ff00 */
[----:B------:R-:W-:Y:S02]  /*1990*/  IMAD.MOV.U32 R7, RZ, RZ, RZ ;  /* 0x000000ffff077224 */ /* 0x000fe400078e00ff */
        /* <DEDUP_REMOVED lines=34> */
.L_x_8961:
[----:B------:R-:W0:Y:S01]  /*1bc0*/  S2R R0, SR_CgaCtaId ;  /* 0x0000000000007919 */ /* 0x000e220000008800 */
[----:B------:R-:W-:Y:S01]  /*1bd0*/  ULEA.HI UR4, UR41, UR41, URZ, 0x1 ;  /* 0x0000002929047291 */ /* 0x000fe2000f8f083f */
[----:B------:R-:W-:Y:S01]  /*1be0*/  MOV R9, 0x400 ;  /* 0x0000040000097802 */ /* 0x000fe20000000f00 */
[----:B------:R-:W1:Y:S02]  /*1bf0*/  S2R R20, SR_TID.X ;  /* 0x0000000000147919 */ /* 0x000e640000002100 */
        /* <DEDUP_REMOVED lines=9> */
.L_x_9144:
[----:B0-----:R-:W-:Y:S01]  /*1c90*/  IMAD.U32 R0, RZ, RZ, UR45 ;  /* 0x0000002dff007e24 */ /* 0x001fe2000f8e00ff */
[----:B------:R-:W-:Y:S05]  /*1ca0*/  WARPSYNC.ALL ;  /* 0x0000000000007948 */ /* 0x000fea0003800000 */
[----:B------:R0:W-:Y:S01]  /*1cb0*/  BAR.SYNC.DEFER_BLOCKING R10, 0x100 ;  /* 0x0004000a0000751d */ /* 0x0001e20000010000 */
[----:B------:R-:W-:-:S13]  /*1cc0*/  ISETP.NE.AND P0, PT, R0, 0x3, PT ;  /* 0x000000030000780c */ /* 0x000fda0003f05270 */
[----:B0-----:R-:W-:Y:S05]  /*1cd0*/  @!P0 BRA `(.L_x_8963) ;  /* 0x0000000000048947 */ /* 0x001fea0003800000 */
[----:B------:R-:W-:Y:S01]  /*1ce0*/  BPT.TRAP 0x1 ;  /* 0x000000040000795c */ /* 0x000fe20000300000 */
.L_x_8963:
[----:B------:R-:W-:Y:S02]  /*1cf0*/  IMAD.U32 R12, RZ, RZ, UR40 ;  /* 0x00000028ff0c7e24 */ /* 0x000fe4000f8e00ff */
[----:B------:R-:W-:-:S03]  /*1d00*/  IMAD.U32 R0, RZ, RZ, UR37 ;  /* 0x00000025ff007e24 */ /* 0x000fc6000f8e00ff */
[----:B------:R-:W-:Y:S01]  /*1d10*/  SHF.L.U32 R12, R12, 0x1f, RZ ;  /* 0x0000001f0c0c7819 */ /* 0x000fe200000006ff */
[----:B------:R-:W-:-:S04]  /*1d20*/  IMAD R7, R0, 0x8, R9 ;  /* 0x0000000800077824 */ /* 0x000fc800078e0209 */
[----:B------:R0:W1:Y:S01]  /*1d30*/  SYNCS.PHASECHK.TRANS64.TRYWAIT P1, [R7+URZ+0x22830], R12 ;  /* 0x0228300c070075a7 */ /* 0x000062000802017f */
[----:B------:R-:W-:Y:S05]  /*1d40*/  @!P0 BRA `(.L_x_8964) ;  /* 0x0000000000048947 */ /* 0x000fea0003800000 */
[----:B------:R-:W-:Y:S01]  /*1d50*/  BPT.TRAP 0x1 ;  /* 0x000000040000795c */ /* 0x000fe20000300000 */
.L_x_8964:
[----:B-1----:R-:W-:Y:S05]  /*1d60*/  @P1 BRA `(.L_x_8965) ;  /* 0x0000000000081947 */ /* 0x002fea0003800000 */
[----:B------:R-:W1:Y:S02]  /*1d70*/  SYNCS.PHASECHK.TRANS64.TRYWAIT P1, [R7+URZ+0x22830], R12 ;  /* 0x0228300c070075a7 */ /* 0x000e64000802017f */
[----:B-1----:R-:W-:Y:S05]  /*1d80*/  @!P1 BRA `(.L_x_8966) ;  /* 0x0000012800b49947 */ /* 0x002fea0003800000 */
.L_x_8965:
[----:B------:R-:W-:Y:S01]  /*1d90*/  R2UR UR4, R9 ;  /* 0x00000000090472ca */ /* 0x000fe200000e0000 */
[----:B------:R-:W-:Y:S01]  /*1da0*/  ULOP3.LUT UR20, UR46, 0x10000, URZ, 0xfc, !UPT ;  /* 0x000100002e147892 */ /* 0x000fe2000f8efc3f */
[----:B------:R-:W-:Y:S01]  /*1db0*/  WARPGROUP.ARRIVE ;  /* 0x00000000000079c5 */ /* 0x000fe20000000000 */
[----:B------:R-:W-:Y:S01]  /*1dc0*/  UMOV UR21, 0x40000040 ;  /* 0x4000004000157882 */ /* 0x000fe20000000000 */
[----:B------:R-:W-:Y:S01]  /*1dd0*/  UMOV UR23, 0x40000040 ;  /* 0x4000004000177882 */ /* 0x000fe20000000000 */
[----:B------:R-:W-:-:S03]  /*1de0*/  UIADD3 UR8, UR20, 0x2, URZ ;  /* 0x0000000214087890 */ /* 0x000fc6000fffe03f */
[----:B------:R-:W2:Y:S01]  /*1df0*/  S2R R0, SR_TID.X ;  /* 0x0000000000007919 */ /* 0x000ea20000002100 */
[----:B------:R-:W-:Y:S01]  /*1e00*/  UMOV UR9, 0x40000040 ;  /* 0x4000004000097882 */ /* 0x000fe20000000000 */
[----:B------:R-:W-:Y:S01]  /*1e10*/  UMOV UR11, 0x40000040 ;  /* 0x40000040000b7882 */ /* 0x000fe20000000000 */
[----:B------:R-:W-:Y:S01]  /*1e20*/  UIADD3 UR12, UR20, 0x4, URZ ;  /* 0x00000004140c7890 */ /* 0x000fe2000fffe03f */
[----:B------:R-:W-:Y:S01]  /*1e30*/  IMAD.MOV.U32 R3, RZ, RZ, -0x60 ;  /* 0xffffffa0ff037424 */ /* 0x000fe200078e00ff */
[----:B------:R-:W-:Y:S01]  /*1e40*/  UMOV UR13, 0x40000040 ;  /* 0x40000040000d7882 */ /* 0x000fe20000000000 */
[----:B------:R-:W-:Y:S01]  /*1e50*/  UMOV UR15, 0x40000040 ;  /* 0x40000040000f7882 */ /* 0x000fe20000000000 */
[----:B------:R-:W-:Y:S01]  /*1e60*/  UIADD3 UR4, UR4, 0x1c400, URZ ;  /* 0x0001c40004047890 */ /* 0x000fe2000fffe03f */
[----:B------:R-:W-:Y:S01]  /*1e70*/  IMAD R8, R176, R3, 0x60 ;  /* 0x00000060b0087424 */ /* 0x000fe200078e0203 */
[----:B------:R-:W-:Y:S01]  /*1e80*/  UIADD3 UR16, UR20, 0x6, URZ ;  /* 0x0000000614107890 */ /* 0x000fe2000fffe03f */
[----:B------:R-:W-:Y:S01]  /*1e90*/  LOP3.LUT R2, R2, 0xfff7ffff, RZ, 0xc0, !PT ;  /* 0xfff7ffff02027812 */ /* 0x000fe200078ec0ff */
[----:B------:R-:W-:Y:S01]  /*1ea0*/  USHF.R.U32.HI UR4, URZ, 0x4, UR4 ;  /* 0x000000043f047899 */ /* 0x000fe20008011604 */
[----:B------:R-:W-:Y:S01]  /*1eb0*/  IMAD.IADD R5, R17, 0x1, R8 ;  /* 0x0000000111057824 */ /* 0x000fe200078e0208 */
[----:B------:R-:W-:Y:S01]  /*1ec0*/  UMOV UR17, 0x40000040 ;  /* 0x4000004000117882 */ /* 0x000fe20000000000 */
[----:B------:R-:W-:Y:S01]  /*1ed0*/  UMOV UR19, 0x40000040 ;  /* 0x4000004000137882 */ /* 0x000fe20000000000 */
[----:B------:R-:W-:Y:S01]  /*1ee0*/  ULOP3.LUT UR4, UR4, 0x3fff, URZ, 0xc0, !UPT ;  /* 0x00003fff04047892 */ /* 0x000fe2000f8ec03f */
[--C-:B------:R-:W-:Y:S01]  /*1ef0*/  IMAD.IADD R11, R5, 0x1, -R16.reuse ;  /* 0x00000001050b7824 */ /* 0x100fe200078e0a10 */
[----:B------:R-:W-:Y:S01]  /*1f00*/  IADD3 R3, -R18, 0x1, R5 ;  /* 0x0000000112037810 */ /* 0x000fe20007ffe105 */
[----:B------:R-:W-:Y:S01]  /*1f10*/  ULDC UR7, c[0x0][0x9dc] ;  /* 0x0002770000077ab9 */ /* 0x000fe20000000800 */
[----:B------:R-:W-:Y:S01]  /*1f20*/  ULOP3.LUT UR4, UR4, 0x10000, URZ, 0xfc, !UPT ;  /* 0x0001000004047892 */ /* 0x000fe2000f8efc3f */
[----:B------:R-:W-:Y:S01]  /*1f30*/  IMAD.IADD R13, R8, 0x1, -R16 ;  /* 0x00000001080d7824 */ /* 0x000fe200078e0a10 */
[----:B------:R-:W-:-:S02]  /*1f40*/  ULOP3.LUT UR5, URZ, UR7, URZ, 0x33, !UPT ;  /* 0x000000073f057292 */ /* 0x000fc4000f8e333f */
[----:B------:R-:W-:-:S04]  /*1f50*/  UIMAD UR22, UR37, 0x300, UR4 ;  /* 0x00000300251678a4 */ /* 0x000fc8000f8e0204 */
[----:B------:R-:W-:Y:S02]  /*1f60*/  UIADD3 UR10, UR22, 0x2, URZ ;  /* 0x00000002160a7890 */ /* 0x000fe4000fffe03f */
[----:B------:R-:W-:Y:S02]  /*1f70*/  UIADD3 UR14, UR22, 0x4, URZ ;  /* 0x00000004160e7890 */ /* 0x000fe4000fffe03f */
[----:B------:R-:W-:Y:S02]  /*1f80*/  UIADD3 UR18, UR22, 0x6, URZ ;  /* 0x0000000616127890 */ /* 0x000fe4000fffe03f */
[----:B------:R-:W-:Y:S01]  /*1f90*/  HGMMA.64x96x16.F32.BF16 R24, gdesc[UR20], RZ, !UPT, gsb0 ;  /* 0x01600000141879f0 */ /* 0x000fe2000c0018ff */
[----:B--2---:R-:W-:Y:S02]  /*1fa0*/  LOP3.LUT P1, RZ, R0, 0x7f, RZ, 0xc0, !PT ;  /* 0x0000007f00ff7812 */ /* 0x004fe4000782c0ff */
[----:B------:R-:W-:-:S04]  /*1fb0*/  SHF.R.U32.HI R4, RZ, 0x7, R0 ;  /* 0x00000007ff047819 */ /* 0x000fc80000011600 */
[----:B------:R-:W-:-:S07]  /*1fc0*/  IADD3 R6, -R4, 0xb, RZ ;  /* 0x0000000b04067810 */ /* 0x000fce0007ffe1ff */
[----:B------:R-:W-:Y:S01]  /*1fd0*/  @!P1 VIADD R0, R7, 0x22840 ;  /* 0x0002284007009836 */ /* 0x000fe20000000000 */
[----:B------:R-:W-:-:S04]  /*1fe0*/  @P1 LOP3.LUT R2, R2, 0x80000, RZ, 0xfc, !PT ;  /* 0x0008000002021812 */ /* 0x000fc800078efcff */
[----:B------:R-:W-:Y:S01]  /*1ff0*/  @!P1 PRMT R0, RZ, 0x654, R0 ;  /* 0x00000654ff009816 */ /* 0x000fe20000000000 */
        /* <DEDUP_REMOVED lines=9> */
[----:B------:R-:W-:-:S06]  /*2090*/  WARPGROUP.ARRIVE ;  /* 0x00000000000079c5 */ /* 0x000fcc0000000000 */
[----:B------:R-:W-:Y:S03]  /*20a0*/  HGMMA.64x96x16.F32.BF16 R24, gdesc[UR16], R24, gsb0 ;  /* 0x01600000101879f0 */ /* 0x000fe60008001818 */
[----:B------:R-:W-:Y:S02]  /*20b0*/  WARPGROUP.DEPBAR.LE gsb0, 0x0 ;  /* 0x00008000000079c5 */ /* 0x000fe40000010000 */
[----:B------:R2:W-:Y:S06]  /*20c0*/  BAR.ARV R6, 0x100 ;  /* 0x000400060000751d */ /* 0x0005ec0000002000 */
[----:B------:R3:W-:Y:S01]  /*20d0*/  @!P1 SYNCS.ARRIVE.TRANS64.RED.A1T0 RZ, [R0+URZ], RZ ;  /* 0x000000ff00ff99a7 */ /* 0x0007e2000810043f */
[----:B------:R-:W-:Y:S01]  /*20e0*/  PLOP3.LUT P1, PT, PT, PT, UP0, 0x40, 0x0 ;  /* 0x000000000000781c */ /* 0x000fe20003f2e808 */
[----:B---3--:R-:W-:-:S02]  /*20f0*/  IMAD.IADD R0, R3, 0x1, -R16 ;  /* 0x0000000103007824 */ /* 0x008fc400078e0a10 */
[----:B------:R-:W-:Y:S02]  /*2100*/  IMAD R3, R201, 0x80, R206 ;  /* 0x00000080c9037824 */ /* 0x000fe400078e02ce */
[C---:B------:R-:W-:Y:S02]  /*2110*/  VIADD R14, R0.reuse, UR14 ;  /* 0x0000000e000e7c36 */ /* 0x040fe40008000000 */
[----:B------:R-:W-:-:S03]  /*2120*/  VIADD R20, R0, UR5 ;  /* 0x0000000500147c36 */ /* 0x000fc60008000000 */
[----:B------:R-:W-:Y:S01]  /*2130*/  VIADDMNMX R0, R3, R14, R11, PT ;  /* 0x0000000e03007246 */ /* 0x000fe2000380010b */
[----:B------:R-:W-:Y:S02]  /*2140*/  IMAD.IADD R4, R20, 0x1, R3 ;  /* 0x0000000114047824 */ /* 0x000fe400078e0203 */
[----:B--2---:R-:W-:Y:S05]  /*2150*/  @P1 BRA `(.L_x_8967) ;  /* 0x0000000000541947 */ /* 0x004fea0003800000 */
        /* <DEDUP_REMOVED lines=12> */
.L_x_8969:
[----:B------:R-:W-:-:S06]  /*2220*/  UISETP.NE.AND UP1, UPT, UR15, 0x1, UPT ;  /* 0x000000010f00788c */ /* 0x000fcc000bf25270 */
[----:B------:R-:W-:-:S05]  /*2230*/  PLOP3.LUT P1, PT, PT, PT, UP1, 0x80, 0x0 ;  /* 0x000000000000781c */ /* 0x000fca0003f2f018 */
[----:B------:R-:W-:-:S08]  /*2240*/  @UP1 ULDC.64 UR10, c[0x0][0x9e8] ;  /* 0x00027a00000a1ab9 */ /* 0x000fd00000000a00 */
[----:B------:R-:W-:-:S05]  /*2250*/  @P1 IMAD.HI.U32 R15, R5, UR10, RZ ;  /* 0x0000000a050f1c27 */ /* 0x000fca000f8e00ff */
[----:B------:R-:W-:-:S07]  /*2260*/  @P1 SHF.R.U32.HI R5, RZ, UR11, R15 ;  /* 0x0000000bff051c19 */ /* 0x000fce000801160f */
.L_x_8970:
[----:B------:R-:W-:Y:S05]  /*2270*/  BSYNC B0 ;  /* 0x0000000000007941 */ /* 0x000fea0003800000 */
.L_x_8968:
[----:B------:R-:W-:-:S05]  /*2280*/  IMAD R5, R5, UR15, R13 ;  /* 0x0000000f05057c24 */ /* 0x000fca000f8e020d */
[----:B------:R-:W-:Y:S02]  /*2290*/  VIMNMX R4, R4, R5, !PT ;  /* 0x0000000504047248 */ /* 0x000fe40007fe0100 */
[----:B------:R-:W-:-:S07]  /*22a0*/  VIADDMNMX R0, R5, UR15, R0, PT ;  /* 0x0000000f05007c46 */ /* 0x000fce000b800100 */
.L_x_8967:
        /* <DEDUP_REMOVED lines=134> */
.L_x_8973:
[----:B------:R-:W-:-:S06]  /*2b10*/  UISETP.NE.AND UP1, UPT, UR15, 0x1, UPT ;  /* 0x000000010f00788c */ /* 0x000fcc000bf25270 */
[----:B------:R-:W-:-:S05]  /*2b20*/  PLOP3.LUT P5, PT, PT, PT, UP1, 0x80, 0x0 ;  /* 0x000000000000781c */ /* 0x000fca0003faf018 */
[----:B------:R-:W-:-:S08]  /*2b30*/  @UP1 ULDC.64 UR10, c[0x0][0x9e8] ;  /* 0x00027a00000a1ab9 */ /* 0x000fd00000000a00 */
[----:B------:R-:W-:Y:S01]  /*2b40*/  @P5 IMAD.HI.U32 R8, R0, UR10, RZ ;  /* 0x0000000a00085c27 */ /* 0x000fe2000f8e00ff */
[----:B------:R-:W-:-:S13]  /*2b50*/  PLOP3.LUT P5, PT, PT, PT, UP1, 0x80, 0x0 ;  /* 0x000000000000781c */ /* 0x000fda0003faf018 */
[----:B------:R-:W-:-:S07]  /*2b60*/  @P5 SHF.R.U32.HI R0, RZ, UR11, R8 ;  /* 0x0000000bff005c19 */ /* 0x000fce0008011608 */
.L_x_8974:
[----:B------:R-:W-:Y:S05]  /*2b70*/  BSYNC B0 ;  /* 0x0000000000007941 */ /* 0x000fea0003800000 */
.L_x_8972:
[----:B------:R-:W-:-:S05]  /*2b80*/  IMAD R0, R0, UR15, R13 ;  /* 0x0000000f00007c24 */ /* 0x000fca000f8e020d */
[----:B------:R-:W-:Y:S02]  /*2b90*/  VIMNMX R5, R5, R0, !PT ;  /* 0x0000000005057248 */ /* 0x000fe40007fe0100 */
[----:B------:R-:W-:-:S07]  /*2ba0*/  VIADDMNMX R4, R0, UR15, R4, PT ;  /* 0x0000000f00047c46 */ /* 0x000fce000b800104 */
.L_x_8971:
        /* <DEDUP_REMOVED lines=82> */
[C---:B------:R-:W-:Y:S02]  /*30d0*/  ISETP.GT.AND P1, PT, R5.reuse, 0x38, !P1 ;  /* 0x000000380500780c */ /* 0x040fe40004f24270 */
        /* <DEDUP_REMOVED lines=12> */
[C---:B------:R-:W-:Y:S02]  /*31a0*/  ISETP.GT.AND P1, PT, R5.reuse, 0x40, !P2 ;  /* 0x000000400500780c */ /* 0x040fe40005724270 */
        /* <DEDUP_REMOVED lines=8> */
[C---:B------:R-:W-:Y:S01]  /*3230*/  FMUL.FTZ R11, R0.reuse, UR6 ;  /* 0x00000006000b7c20 */ /* 0x040fe20008410000 */
        /* <DEDUP_REMOVED lines=10> */
[--C-:B------:R-:W-:Y:S01]  /*32e0*/  FFMA.FTZ R20, R21, UR6, -R14.reuse ;  /* 0x0000000615147c23 */ /* 0x100fe2000801080e */
[----:B------:R-:W-:Y:S01]  /*32f0*/  FMNMX.FTZ R11, R31, R8, !PT ;  /* 0x000000081f0b7209 */ /* 0x000fe20007810000 */
[----:B------:R-:W-:Y:S01]  /*3300*/  MUFU.EX2 R15, R15 ;  /* 0x0000000f000f7308 */ /* 0x000fe20000000800 */
[----:B------:R-:W-:Y:S01]  /*3310*/  ISETP.NE.AND P5, PT, R24, RZ, PT ;  /* 0x000000ff1800720c */ /* 0x000fe20003fa5270 */
[--C-:B------:R-:W-:Y:S01]  /*3320*/  FFMA.FTZ R21, R29, UR6, -R14.reuse ;  /* 0x000000061d157c23 */ /* 0x100fe2000801080e */
[----:B------:R-:W-:Y:S01]  /*3330*/  FMNMX.FTZ R8, R34, R11, !PT ;  /* 0x0000000b22087209 */ /* 0x000fe20007810000 */
[--C-:B------:R-:W-:Y:S01]  /*3340*/  FFMA.FTZ R24, R73, UR6, -R14.reuse ;  /* 0x0000000649187c23 */ /* 0x100fe2000801080e */
[----:B------:R-:W-:Y:S01]  /*3350*/  FSEL R62, R62, -INF , !P1 ;  /* 0xff8000003e3e7808 */ /* 0x000fe20004800000 */
[--C-:B------:R-:W-:Y:S01]  /*3360*/  FFMA.FTZ R29, R41, UR6, -R14.reuse ;  /* 0x00000006291d7c23 */ /* 0x100fe2000801080e */
[----:B------:R-:W-:Y:S01]  /*3370*/  FMNMX.FTZ R11, R35, R8, !PT ;  /* 0x00000008230b7209 */ /* 0x000fe20007810000 */
[----:B------:R2:W-:Y:S01]  /*3380*/  MUFU.EX2 R152, R13 ;  /* 0x0000000d00987308 */ /* 0x0005e20000000800 */
[----:B------:R-:W-:Y:S01]  /*3390*/  ISETP.GT.AND P1, PT, R5, 0x49, !P6 ;  /* 0x000000490500780c */ /* 0x000fe20007724270 */
        /* <DEDUP_REMOVED lines=8> */
[--C-:B--2---:R-:W-:Y:S01]  /*3420*/  FFMA.FTZ R13, R33, UR6, -R14.reuse ;  /* 0x00000006210d7c23 */ /* 0x104fe2000801080e */
[----:B------:R-:W-:Y:S01]  /*3430*/  FMNMX.FTZ R8, R42, R11, !PT ;  /* 0x0000000b2a087209 */ /* 0x000fe20007810000 */
[--C-:B------:R-:W-:Y:S01]  /*3440*/  FFMA.FTZ R36, R81, UR6, -R14.reuse ;  /* 0x0000000651247c23 */ /* 0x100fe2000801080e */
[----:B------:R-:W-:Y:S01]  /*3450*/  FSEL R63, R63, -INF , !P1 ;  /* 0xff8000003f3f7808 */ /* 0x000fe20004800000 */
[--C-:B------:R-:W-:Y:S01]  /*3460*/  FFMA.FTZ R37, R83, UR6, -R14.reuse ;  /* 0x0000000653257c23 */ /* 0x100fe2000801080e */
[----:B------:R-:W-:Y:S01]  /*3470*/  FMNMX.FTZ R11, R43, R8, !PT ;  /* 0x000000082b0b7209 */ /* 0x000fe20007810000 */
[----:B------:R-:W2:Y:S01]  /*3480*/  MUFU.EX2 R21, R21 ;  /* 0x0000001500157308 */ /* 0x000ea20000000800 */
[----:B------:R-:W-:Y:S01]  /*3490*/  FSEL R66, R66, -INF , !P2 ;  /* 0xff80000042427808 */ /* 0x000fe20005000000 */
[--C-:B------:R-:W-:Y:S01]  /*34a0*/  FFMA.FTZ R40, R53, UR6, -R14.reuse ;  /* 0x0000000635287c23 */ /* 0x100fe2000801080e */
[----:B------:R-:W-:Y:S01]  /*34b0*/  FMNMX.FTZ R8, R46, R11, !PT ;  /* 0x0000000b2e087209 */ /* 0x000fe20007810000 */
[--C-:B------:R-:W-:Y:S01]  /*34c0*/  FFMA.FTZ R41, R85, UR6, -R14.reuse ;  /* 0x0000000655297c23 */ /* 0x100fe2000801080e */
[----:B------:R-:W-:Y:S01]  /*34d0*/  FSEL R67, R67, -INF , !P3 ;  /* 0xff80000043437808 */ /* 0x000fe20005800000 */
[--C-:B------:R-:W-:Y:S01]  /*34e0*/  FFMA.FTZ R44, R61, UR6, -R14.reuse ;  /* 0x000000063d2c7c23 */ /* 0x100fe2000801080e */
[----:B------:R-:W-:Y:S01]  /*34f0*/  FMNMX.FTZ R11, R47, R8, !PT ;  /* 0x000000082f0b7209 */ /* 0x000fe20007810000 */
[----:B------:R-:W-:Y:S01]  /*3500*/  MUFU.EX2 R24, R24 ;  /* 0x0000001800187308 */ /* 0x000fe20000000800 */
[----:B------:R-:W-:Y:S01]  /*3510*/  ISETP.LT.OR P5, PT, R4, 0x5a, P5 ;  /* 0x0000005a0400780c */ /* 0x000fe20002fa1670 */
[----:B------:R-:W-:Y:S01]  /*3520*/  FFMA.FTZ R48, R89, UR6, -R14 ;  /* 0x0000000659307c23 */ /* 0x000fe2000801080e */
[----:B------:R-:W-:-:S02]  /*3530*/  FMNMX.FTZ R8, R50, R11, !PT ;  /* 0x0000000b32087209 */ /* 0x000fc40007810000 */
[----:B------:R-:W-:Y:S02]  /*3540*/  FSEL R70, R70, -INF , !P4 ;  /* 0xff80000046467808 */ /* 0x000fe40006000000 */
[----:B------:R-:W-:Y:S01]  /*3550*/  FMNMX.FTZ R11, R51, R8, !PT ;  /* 0x00000008330b7209 */ /* 0x000fe20007810000 */
[----:B------:R3:W-:Y:S01]  /*3560*/  MUFU.EX2 R160, R29 ;  /* 0x0000001d00a07308 */ /* 0x0007e20000000800 */
[----:B------:R-:W-:Y:S02]  /*3570*/  FSEL R71, R71, -INF , !P5 ;  /* 0xff80000047477808 */ /* 0x000fe40006800000 */
[----:B------:R-:W-:Y:S02]  /*3580*/  FMNMX.FTZ R8, R54, R11, !PT ;  /* 0x0000000b36087209 */ /* 0x000fe40007810000 */
[----:B--2---:R-:W-:Y:S02]  /*3590*/  F2FP.BF16.F32.PACK_AB R154, R21, R20 ;  /* 0x00000014159a723e */ /* 0x004fe400000010ff */
[----:B------:R-:W-:Y:S01]  /*35a0*/  FMNMX.FTZ R11, R55, R8, !PT ;  /* 0x00000008370b7209 */ /* 0x000fe20007810000 */
[----:B------:R2:W-:Y:S01]  /*35b0*/  MUFU.EX2 R33, R32 ;  /* 0x0000002000217308 */ /* 0x0005e20000000800 */
[--C-:B---3--:R-:W-:Y:S01]  /*35c0*/  FFMA.FTZ R29, R49, UR6, -R14.reuse ;  /* 0x00000006311d7c23 */ /* 0x108fe2000801080e */
[--C-:B------:R-:W-:Y:S01]  /*35d0*/  FFMA.FTZ R49, R65, UR6, -R14.reuse ;  /* 0x0000000641317c23 */ /* 0x100fe2000801080e */
[----:B------:R-:W-:Y:S01]  /*35e0*/  FMNMX.FTZ R8, R58, R11, !PT ;  /* 0x0000000b3a087209 */ /* 0x000fe20007810000 */
[----:B------:R-:W-:-:S03]  /*35f0*/  FFMA.FTZ R11, R77, UR6, -R14 ;  /* 0x000000064d0b7c23 */ /* 0x000fc6000801080e */
[----:B------:R-:W-:Y:S01]  /*3600*/  FMNMX.FTZ R5, R59, R8, !PT ;  /* 0x000000083b057209 */ /* 0x000fe20007810000 */
[----:B------:R-:W3:Y:S01]  /*3610*/  MUFU.EX2 R13, R13 ;  /* 0x0000000d000d7308 */ /* 0x000ee20000000800 */
[----:B--2---:R-:W-:Y:S02]  /*3620*/  FFMA.FTZ R32, R87, UR6, -R14 ;  /* 0x0000000657207c23 */ /* 0x004fe4000801080e */
[----:B------:R-:W-:-:S04]  /*3630*/  FMNMX.FTZ R8, R62, R5, !PT ;  /* 0x000000053e087209 */ /* 0x000fc80007810000 */
[----:B------:R-:W-:Y:S01]  /*3640*/  FMNMX.FTZ R5, R63, R8, !PT ;  /* 0x000000083f057209 */ /* 0x000fe20007810000 */
[----:B------:R-:W-:Y:S03]  /*3650*/  MUFU.EX2 R25, R25 ;  /* 0x0000001900197308 */ /* 0x000fe60000000800 */
[----:B------:R-:W-:-:S04]  /*3660*/  FMNMX.FTZ R8, R66, R5, !PT ;  /* 0x0000000542087209 */ /* 0x000fc80007810000 */
[----:B------:R-:W-:Y:S01]  /*3670*/  FMNMX.FTZ R5, R67, R8, !PT ;  /* 0x0000000843057209 */ /* 0x000fe20007810000 */
[----:B------:R-:W-:Y:S01]  /*3680*/  FFMA.FTZ R8, R79, UR6, -R14 ;  /* 0x000000064f087c23 */ /* 0x000fe2000801080e */
[----:B------:R-:W2:Y:S01]  /*3690*/  MUFU.EX2 R28, R28 ;  /* 0x0000001c001c7308 */ /* 0x000ea20000000800 */
[----:B---3--:R-:W-:Y:S02]  /*36a0*/  F2FP.BF16.F32.PACK_AB R156, R13, R24 ;  /* 0x000000180d9c723e */ /* 0x008fe400000010ff */
[----:B------:R-:W-:-:S04]  /*36b0*/  FMNMX.FTZ R4, R70, R5, !PT ;  /* 0x0000000546047209 */ /* 0x000fc80007810000 */
[----:B------:R-:W-:Y:S01]  /*36c0*/  FMNMX.FTZ R4, R71, R4, !PT ;  /* 0x0000000447047209 */ /* 0x000fe20007810000 */
[----:B------:R3:W-:Y:S04]  /*36d0*/  MUFU.EX2 R162, R8 ;  /* 0x0000000800a27308 */ /* 0x0007e80000000800 */
[----:B------:R-:W4:Y:S04]  /*36e0*/  SHFL.BFLY PT, R5, R4, 0x2, 0x1f ;  /* 0x0c401f0004057f89 */ /* 0x000f2800000e0000 */
[----:B------:R-:W-:Y:S01]  /*36f0*/  MUFU.EX2 R11, R11 ;  /* 0x0000000b000b7308 */ /* 0x000fe20000000800 */
[----:B--2---:R-:W-:-:S07]  /*3700*/  F2FP.BF16.F32.PACK_AB R158, R28, R25 ;  /* 0x000000191c9e723e */ /* 0x004fce00000010ff */
[----:B------:R-:W-:Y:S08]  /*3710*/  MUFU.EX2 R45, R44 ;  /* 0x0000002c002d7308 */ /* 0x000ff00000000800 */
[----:B------:R-:W-:Y:S01]  /*3720*/  MUFU.EX2 R36, R36 ;  /* 0x0000002400247308 */ /* 0x000fe20000000800 */
[----:B----4-:R-:W-:Y:S01]  /*3730*/  FMNMX.FTZ R5, R4, R5, !PT ;  /* 0x0000000504057209 */ /* 0x010fe20007810000 */
[----:B------:R-:W-:-:S06]  /*3740*/  FFMA.FTZ R4, R57, UR6, -R14 ;  /* 0x0000000639047c23 */ /* 0x000fcc000801080e */
[----:B------:R-:W2:Y:S01]  /*3750*/  MUFU.EX2 R29, R29 ;  /* 0x0000001d001d7308 */ /* 0x000ea20000000800 */
[----:B---3--:R-:W3:Y:S07]  /*3760*/  SHFL.BFLY PT, R8, R5, 0x1, 0x1f ;  /* 0x0c201f0005087f89 */ /* 0x008eee00000e0000 */
[----:B------:R-:W-:Y:S08]  /*3770*/  MUFU.EX2 R37, R37 ;  /* 0x0000002500257308 */ /* 0x000ff00000000800 */
[----:B------:R-:W4:Y:S01]  /*3780*/  MUFU.EX2 R40, R40 ;  /* 0x0000002800287308 */ /* 0x000f220000000800 */
[----:B--2---:R-:W-:-:S07]  /*3790*/  F2FP.BF16.F32.PACK_AB R164, R29, R36 ;  /* 0x000000241da4723e */ /* 0x004fce00000010ff */
[----:B------:R-:W-:Y:S01]  /*37a0*/  MUFU.EX2 R41, R41 ;  /* 0x0000002900297308 */ /* 0x000fe20000000800 */
[----:B---3--:R-:W-:Y:S01]  /*37b0*/  FMNMX.FTZ R8, R5, R8, !PT ;  /* 0x0000000805087209 */ /* 0x008fe20007810000 */
[--C-:B------:R-:W-:Y:S01]  /*37c0*/  FFMA.FTZ R5, R91, UR6, -R14.reuse ;  /* 0x000000065b057c23 */ /* 0x100fe2000801080e */
[----:B------:R-:W-:Y:S02]  /*37d0*/  FFMA.FTZ R14, R69, UR6, -R14 ;  /* 0x00000006450e7c23 */ /* 0x000fe4000801080e */
[C---:B------:R-:W-:Y:S01]  /*37e0*/  FSETP.NEU.FTZ.AND P1, PT, R8.reuse, -INF , PT ;  /* 0xff8000000800780b */ /* 0x040fe20003f3d000 */
[----:B------:R-:W-:Y:S02]  /*37f0*/  FMUL.FTZ R52, R8, UR6 ;  /* 0x0000000608347c20 */ /* 0x000fe40008410000 */
[----:B------:R2:W-:Y:S01]  /*3800*/  MUFU.EX2 R174, R5 ;  /* 0x0000000500ae7308 */ /* 0x0005e20000000800 */
[----:B----4-:R-:W-:Y:S02]  /*3810*/  F2FP.BF16.F32.PACK_AB R166, R40, R37 ;  /* 0x0000002528a6723e */ /* 0x010fe400000010ff */
[----:B------:R-:W-:-:S05]  /*3820*/  FSEL R52, R52, RZ, P1 ;  /* 0x000000ff34347208 */ /* 0x000fca0000800000 */
[--C-:B------:R-:W-:Y:S01]  /*3830*/  FFMA.FTZ R26, R26, UR6, -R52.reuse ;  /* 0x000000061a1a7c23 */ /* 0x100fe20008010834 */
[--C-:B------:R-:W-:Y:S01]  /*3840*/  FFMA.FTZ R27, R27, UR6, -R52.reuse ;  /* 0x000000061b1b7c23 */ /* 0x100fe20008010834 */
[--C-:B------:R-:W-:Y:S01]  /*3850*/  FFMA.FTZ R30, R30, UR6, -R52.reuse ;  /* 0x000000061e1e7c23 */ /* 0x100fe20008010834 */
[----:B------:R-:W-:Y:S01]  /*3860*/  FFMA.FTZ R31, R31, UR6, -R52 ;  /* 0x000000061f1f7c23 */ /* 0x000fe20008010834 */
[----:B--2---:R-:W-:Y:S01]  /*3870*/  FADD.FTZ R5, R15, R152 ;  /* 0x000000980f057221 */ /* 0x004fe20000010000 */
        /* <DEDUP_REMOVED lines=9> */
[----:B------:R-:W2:Y:S01]  /*3910*/  MUFU.EX2 R27, R27 ;  /* 0x0000001b001b7308 */ /* 0x000ea20000000800 */
        /* <DEDUP_REMOVED lines=8> */
[----:B------:R-:W-:Y:S01]  /*39a0*/  F2FP.BF16.F32.PACK_AB R152, R152, R15 ;  /* 0x0000000f9898723e */ /* 0x000fe200000010ff */
[--C-:B------:R-:W-:Y:S01]  /*39b0*/  FFMA.FTZ R63, R63, UR6, -R52.reuse ;  /* 0x000000063f3f7c23 */ /* 0x100fe20008010834 */
[--C-:B------:R-:W-:Y:S01]  /*39c0*/  FFMA.FTZ R66, R66, UR6, -R52.reuse ;  /* 0x0000000642427c23 */ /* 0x100fe20008010834 */
[--C-:B------:R-:W-:Y:S01]  /*39d0*/  FFMA.FTZ R67, R67, UR6, -R52.reuse ;  /* 0x0000000643437c23 */ /* 0x100fe20008010834 */
[--C-:B------:R-:W-:Y:S01]  /*39e0*/  FFMA.FTZ R70, R70, UR6, -R52.reuse ;  /* 0x0000000646467c23 */ /* 0x100fe20008010834 */
[----:B------:R-:W-:-:S02]  /*39f0*/  FFMA.FTZ R52, R71, UR6, -R52 ;  /* 0x0000000647347c23 */ /* 0x000fc40008010834 */
[----:B------:R4:W-:Y:S01]  /*3a00*/  MUFU.EX2 R53, R14 ;  /* 0x0000000e00357308 */ /* 0x0009e20000000800 */
[----:B--2---:R-:W-:-:S07]  /*3a10*/  F2FP.BF16.F32.PACK_AB R153, R27, R26 ;  /* 0x0000001a1b99723e */ /* 0x004fce00000010ff */
[----:B------:R-:W2:Y:S01]  /*3a20*/  MUFU.EX2 R31, R31 ;  /* 0x0000001f001f7308 */ /* 0x000ea20000000800 */
[----:B----4-:R-:W-:-:S04]  /*3a30*/  FADD.FTZ R14, R20, R5 ;  /* 0x00000005140e7221 */ /* 0x010fc80000010000 */
[----:B------:R-:W-:-:S03]  /*3a40*/  FADD.FTZ R5, R21, R14 ;  /* 0x0000000e15057221 */ /* 0x000fc60000010000 */
[----:B------:R-:W4:Y:S01]  /*3a50*/  MUFU.EX2 R34, R34 ;  /* 0x0000002200227308 */ /* 0x000f220000000800 */
[----:B------:R-:W-:Y:S01]  /*3a60*/  FADD.FTZ R14, R24, R5 ;  /* 0x00000005180e7221 */ /* 0x000fe20000010000 */
[----:B------:R-:W-:-:S03]  /*3a70*/  FADD.FTZ R5, R26, R27 ;  /* 0x0000001b1a057221 */ /* 0x000fc60000010000 */
[----:B------:R-:W-:Y:S01]  /*3a80*/  FADD.FTZ R44, R13, R14 ;  /* 0x0000000e0d2c7221 */ /* 0x000fe20000010000 */
[----:B---3--:R-:W-:Y:S02]  /*3a90*/  FADD.FTZ R14, R30, R5 ;  /* 0x000000051e0e7221 */ /* 0x008fe40000010000 */
[----:B------:R-:W3:Y:S01]  /*3aa0*/  MUFU.EX2 R35, R35 ;  /* 0x0000002300237308 */ /* 0x000ee20000000800 */
[----:B------:R-:W-:Y:S01]  /*3ab0*/  FADD.FTZ R57, R25, R44 ;  /* 0x0000002c19397221 */ /* 0x000fe20000010000 */
[C---:B--2---:R-:W-:Y:S01]  /*3ac0*/  FADD.FTZ R5, R31.reuse, R14 ;  /* 0x0000000e1f057221 */ /* 0x044fe20000010000 */
[----:B------:R-:W-:Y:S02]  /*3ad0*/  F2FP.BF16.F32.PACK_AB R155, R31, R30 ;  /* 0x0000001e1f9b723e */ /* 0x000fe400000010ff */
[----:B------:R-:W-:-:S03]  /*3ae0*/  FADD.FTZ R44, R28, R57 ;  /* 0x000000391c2c7221 */ /* 0x000fc60000010000 */
[----:B------:R-:W2:Y:S01]  /*3af0*/  MUFU.EX2 R38, R38 ;  /* 0x0000002600267308 */ /* 0x000ea20000000800 */
[----:B----4-:R-:W-:Y:S01]  /*3b00*/  FADD.FTZ R14, R34, R5 ;  /* 0x00000005220e7221 */ /* 0x010fe20000010000 */
[----:B------:R-:W-:-:S04]  /*3b10*/  FADD.FTZ R57, R11, R44 ;  /* 0x0000002c0b397221 */ /* 0x000fc80000010000 */
[C---:B------:R-:W-:Y:S01]  /*3b20*/  FADD.FTZ R57, R160.reuse, R57 ;  /* 0x00000039a0397221 */ /* 0x040fe20000010000 */
[----:B------:R-:W-:Y:S01]  /*3b30*/  F2FP.BF16.F32.PACK_AB R160, R160, R11 ;  /* 0x0000000ba0a0723e */ /* 0x000fe200000010ff */
[----:B------:R-:W4:Y:S01]  /*3b40*/  MUFU.EX2 R39, R39 ;  /* 0x0000002700277308 */ /* 0x000f220000000800 */
[----:B---3--:R-:W-:Y:S01]  /*3b50*/  FADD.FTZ R5, R35, R14 ;  /* 0x0000000e23057221 */ /* 0x008fe20000010000 */
[----:B------:R-:W-:Y:S01]  /*3b60*/  FADD.FTZ R44, R162, R57 ;  /* 0x00000039a22c7221 */ /* 0x000fe20000010000 */
[----:B------:R-:W-:Y:S02]  /*3b70*/  F2FP.BF16.F32.PACK_AB R162, R33, R162 ;  /* 0x000000a221a2723e */ /* 0x000fe400000010ff */
[----:B------:R-:W-:Y:S01]  /*3b80*/  F2FP.BF16.F32.PACK_AB R157, R35, R34 ;  /* 0x00000022239d723e */ /* 0x000fe200000010ff */
[----:B------:R-:W-:Y:S02]  /*3b90*/  FADD.FTZ R57, R33, R44 ;  /* 0x0000002c21397221 */ /* 0x000fe40000010000 */
[----:B------:R-:W3:Y:S01]  /*3ba0*/  MUFU.EX2 R42, R42 ;  /* 0x0000002a002a7308 */ /* 0x000ee20000000800 */
[----:B--2---:R-:W-:Y:S01]  /*3bb0*/  FADD.FTZ R14, R38, R5 ;  /* 0x00000005260e7221 */ /* 0x004fe20000010000 */
[----:B------:R-:W-:-:S04]  /*3bc0*/  FADD.FTZ R44, R36, R57 ;  /* 0x00000039242c7221 */ /* 0x000fc80000010000 */
[----:B------:R-:W-:Y:S02]  /*3bd0*/  FADD.FTZ R44, R29, R44 ;  /* 0x0000002c1d2c7221 */ /* 0x000fe40000010000 */
[----:B------:R-:W2:Y:S01]  /*3be0*/  MUFU.EX2 R43, R43 ;  /* 0x0000002b002b7308 */ /* 0x000ea20000000800 */
[----:B----4-:R-:W-:Y:S01]  /*3bf0*/  FADD.FTZ R5, R39, R14 ;  /* 0x0000000e27057221 */ /* 0x010fe20000010000 */
[----:B------:R-:W-:Y:S01]  /*3c00*/  FADD.FTZ R57, R37, R44 ;  /* 0x0000002c25397221 */ /* 0x000fe20000010000 */
[----:B------:R-:W-:-:S03]  /*3c10*/  F2FP.BF16.F32.PACK_AB R159, R39, R38 ;  /* 0x00000026279f723e */ /* 0x000fc600000010ff */
[----:B------:R-:W-:Y:S02]  /*3c20*/  FADD.FTZ R44, R40, R57 ;  /* 0x00000039282c7221 */ /* 0x000fe40000010000 */
[----:B------:R-:W4:Y:S01]  /*3c30*/  MUFU.EX2 R46, R46 ;  /* 0x0000002e002e7308 */ /* 0x000f220000000800 */
[----:B---3--:R-:W-:Y:S01]  /*3c40*/  FADD.FTZ R14, R42, R5 ;  /* 0x000000052a0e7221 */ /* 0x008fe20000010000 */
[----:B------:R-:W-:-:S06]  /*3c50*/  FADD.FTZ R15, R41, R44 ;  /* 0x0000002c290f7221 */ /* 0x000fcc0000010000 */
[----:B------:R-:W3:Y:S01]  /*3c60*/  MUFU.EX2 R47, R47 ;  /* 0x0000002f002f7308 */ /* 0x000ee20000000800 */
[C---:B--2---:R-:W-:Y:S01]  /*3c70*/  FADD.FTZ R5, R43.reuse, R14 ;  /* 0x0000000e2b057221 */ /* 0x044fe20000010000 */
[----:B------:R-:W-:-:S06]  /*3c80*/  F2FP.BF16.F32.PACK_AB R161, R43, R42 ;  /* 0x0000002a2ba1723e */ /* 0x000fcc00000010ff */
[----:B------:R-:W2:Y:S01]  /*3c90*/  MUFU.EX2 R50, R50 ;  /* 0x0000003200327308 */ /* 0x000ea20000000800 */
[----:B----4-:R-:W-:-:S07]  /*3ca0*/  FADD.FTZ R14, R46, R5 ;  /* 0x000000052e0e7221 */ /* 0x010fce0000010000 */
[----:B------:R-:W4:Y:S01]  /*3cb0*/  MUFU.EX2 R51, R51 ;  /* 0x0000003300337308 */ /* 0x000f220000000800 */
[C---:B---3--:R-:W-:Y:S01]  /*3cc0*/  FADD.FTZ R5, R47.reuse, R14 ;  /* 0x0000000e2f057221 */ /* 0x048fe20000010000 */
[----:B------:R-:W-:-:S06]  /*3cd0*/  F2FP.BF16.F32.PACK_AB R163, R47, R46 ;  /* 0x0000002e2fa3723e */ /* 0x000fcc00000010ff */
[----:B------:R-:W3:Y:S01]  /*3ce0*/  MUFU.EX2 R4, R4 ;  /* 0x0000000400047308 */ /* 0x000ee20000000800 */
[----:B--2---:R-:W-:-:S07]  /*3cf0*/  FADD.FTZ R14, R50, R5 ;  /* 0x00000005320e7221 */ /* 0x004fce0000010000 */
[----:B------:R-:W2:Y:S01]  /*3d00*/  MUFU.EX2 R54, R54 ;  /* 0x0000003600367308 */ /* 0x000ea20000000800 */
[C---:B----4-:R-:W-:Y:S01]  /*3d10*/  FADD.FTZ R5, R51.reuse, R14 ;  /* 0x0000000e33057221 */ /* 0x050fe20000010000 */
[----:B------:R-:W-:-:S06]  /*3d20*/  F2FP.BF16.F32.PACK_AB R165, R51, R50 ;  /* 0x0000003233a5723e */ /* 0x000fcc00000010ff */
[----:B------:R-:W4:Y:S01]  /*3d30*/  MUFU.EX2 R32, R32 ;  /* 0x0000002000207308 */ /* 0x000f220000000800 */
[C---:B---3--:R-:W-:Y:S01]  /*3d40*/  FADD.FTZ R15, R4.reuse, R15 ;  /* 0x0000000f040f7221 */ /* 0x048fe20000010000 */
[----:B------:R-:W-:-:S06]  /*3d50*/  F2FP.BF16.F32.PACK_AB R168, R4, R41 ;  /* 0x0000002904a8723e */ /* 0x000fcc00000010ff */
[----:B------:R-:W3:Y:S01]  /*3d60*/  MUFU.EX2 R55, R55 ;  /* 0x0000003700377308 */ /* 0x000ee20000000800 */
[----:B--2---:R-:W-:-:S07]  /*3d70*/  FADD.FTZ R14, R54, R5 ;  /* 0x00000005360e7221 */ /* 0x004fce0000010000 */
[----:B------:R-:W2:Y:S01]  /*3d80*/  MUFU.EX2 R58, R58 ;  /* 0x0000003a003a7308 */ /* 0x000ea20000000800 */
[----:B----4-:R-:W-:Y:S01]  /*3d90*/  FADD.FTZ R20, R32, R15 ;  /* 0x0000000f20147221 */ /* 0x010fe20000010000 */
[----:B------:R-:W-:-:S03]  /*3da0*/  F2FP.BF16.F32.PACK_AB R170, R45, R32 ;  /* 0x000000202daa723e */ /* 0x000fc600000010ff */
[----:B------:R-:W-:-:S03]  /*3db0*/  FADD.FTZ R11, R45, R20 ;  /* 0x000000142d0b7221 */ /* 0x000fc60000010000 */
[----:B------:R-:W4:Y:S01]  /*3dc0*/  MUFU.EX2 R48, R48 ;  /* 0x0000003000307308 */ /* 0x000f220000000800 */
[C---:B---3--:R-:W-:Y:S01]  /*3dd0*/  FADD.FTZ R5, R55.reuse, R14 ;  /* 0x0000000e37057221 */ /* 0x048fe20000010000 */
[----:B------:R-:W-:-:S06]  /*3de0*/  F2FP.BF16.F32.PACK_AB R167, R55, R54 ;  /* 0x0000003637a7723e */ /* 0x000fcc00000010ff */
[----:B------:R-:W3:Y:S01]  /*3df0*/  MUFU.EX2 R59, R59 ;  /* 0x0000003b003b7308 */ /* 0x000ee20000000800 */
[----:B--2---:R-:W-:-:S07]  /*3e00*/  FADD.FTZ R14, R58, R5 ;  /* 0x000000053a0e7221 */ /* 0x004fce0000010000 */
[----:B------:R-:W2:Y:S01]  /*3e10*/  MUFU.EX2 R49, R49 ;  /* 0x0000003100317308 */ /* 0x000ea20000000800 */
[----:B----4-:R-:W-:-:S07]  /*3e20*/  FADD.FTZ R20, R48, R11 ;  /* 0x0000000b30147221 */ /* 0x010fce0000010000 */
[----:B------:R-:W4:Y:S01]  /*3e30*/  MUFU.EX2 R62, R62 ;  /* 0x0000003e003e7308 */ /* 0x000f220000000800 */
[C---:B---3--:R-:W-:Y:S01]  /*3e40*/  FADD.FTZ R5, R59.reuse, R14 ;  /* 0x0000000e3b057221 */ /* 0x048fe20000010000 */
[----:B------:R-:W-:-:S06]  /*3e50*/  F2FP.BF16.F32.PACK_AB R169, R59, R58 ;  /* 0x0000003a3ba9723e */ /* 0x000fcc00000010ff */
[----:B------:R-:W3:Y:S01]  /*3e60*/  MUFU.EX2 R63, R63 ;  /* 0x0000003f003f7308 */ /* 0x000ee20000000800 */
[C---:B--2---:R-:W-:Y:S01]  /*3e70*/  FADD.FTZ R11, R49.reuse, R20 ;  /* 0x00000014310b7221 */ /* 0x044fe20000010000 */
[----:B------:R-:W-:-:S03]  /*3e80*/  F2FP.BF16.F32.PACK_AB R172, R49, R48 ;  /* 0x0000003031ac723e */ /* 0x000fc600000010ff */
[----:B------:R-:W-:Y:S01]  /*3e90*/  FADD.FTZ R14, R174, R11 ;  /* 0x0000000bae0e7221 */ /* 0x000fe20000010000 */
[C---:B------:R-:W-:Y:S02]  /*3ea0*/  F2FP.BF16.F32.PACK_AB R174, R53.reuse, R174 ;  /* 0x000000ae35ae723e */ /* 0x040fe400000010ff */
[----:B------:R-:W2:Y:S01]  /*3eb0*/  MUFU.EX2 R66, R66 ;  /* 0x0000004200427308 */ /* 0x000ea20000000800 */
[----:B----4-:R-:W-:Y:S01]  /*3ec0*/  FADD.FTZ R4, R62, R5 ;  /* 0x000000053e047221 */ /* 0x010fe20000010000 */
[----:B------:R-:W-:-:S06]  /*3ed0*/  FADD.FTZ R5, R53, R14 ;  /* 0x0000000e35057221 */ /* 0x000fcc0000010000 */
[----:B------:R-:W4:Y:S01]  /*3ee0*/  MUFU.EX2 R67, R67 ;  /* 0x0000004300437308 */ /* 0x000f220000000800 */
[C---:B---3--:R-:W-:Y:S01]  /*3ef0*/  FADD.FTZ R11, R63.reuse, R4 ;  /* 0x000000043f0b7221 */ /* 0x048fe20000010000 */
[----:B------:R-:W-:-:S06]  /*3f00*/  F2FP.BF16.F32.PACK_AB R171, R63, R62 ;  /* 0x0000003e3fab723e */ /* 0x000fcc00000010ff */
[----:B------:R-:W3:Y:S01]  /*3f10*/  MUFU.EX2 R70, R70 ;  /* 0x0000004600467308 */ /* 0x000ee20000000800 */
[----:B--2---:R-:W-:-:S07]  /*3f20*/  FADD.FTZ R4, R66, R11 ;  /* 0x0000000b42047221 */ /* 0x004fce0000010000 */
[----:B------:R-:W2:Y:S01]  /*3f30*/  MUFU.EX2 R175, R52 ;  /* 0x0000003400af7308 */ /* 0x000ea20000000800 */
[C---:B----4-:R-:W-:Y:S01]  /*3f40*/  FADD.FTZ R11, R67.reuse, R4 ;  /* 0x00000004430b7221 */ /* 0x050fe20000010000 */
[----:B------:R-:W-:-:S03]  /*3f50*/  F2FP.BF16.F32.PACK_AB R173, R67, R66 ;  /* 0x0000004243ad723e */ /* 0x000fc600000010ff */
[----:B---3--:R-:W-:-:S04]  /*3f60*/  FADD.FTZ R4, R70, R11 ;  /* 0x0000000b46047221 */ /* 0x008fc80000010000 */
[C---:B--2---:R-:W-:Y:S01]  /*3f70*/  FADD.FTZ R4, R175.reuse, R4 ;  /* 0x00000004af047221 */ /* 0x044fe20000010000 */
[----:B------:R-:W-:Y:S01]  /*3f80*/  F2FP.BF16.F32.PACK_AB R175, R175, R70 ;  /* 0x00000046afaf723e */ /* 0x000fe200000010ff */
[----:B------:R-:W-:Y:S06]  /*3f90*/  @!P0 BRA `(.L_x_8975) ;  /* 0x0000000000048947 */ /* 0x000fec0003800000 */
[----:B------:R-:W-:Y:S01]  /*3fa0*/  BPT.TRAP 0x1 ;  /* 0x000000040000795c */ /* 0x000fe20000300000 */
.L_x_8975:
[----:B------:R2:W3:Y:S01]  /*3fb0*/  SYNCS.PHASECHK.TRANS64.TRYWAIT P1, [R7+URZ+0x22850], R12 ;  /* 0x0228500c070075a7 */ /* 0x0004e2000802017f */
[----:B------:R-:W-:Y:S05]  /*3fc0*/  @!P0 BRA `(.L_x_8976) ;  /* 0x0000000000048947 */ /* 0x000fea0003800000 */
[----:B------:R-:W-:Y:S01]  /*3fd0*/  BPT.TRAP 0x1 ;  /* 0x000000040000795c */ /* 0x000fe20000300000 */
.L_x_8976:
[----:B---3--:R-:W-:Y:S05]  /*3fe0*/  @P1 BRA `(.L_x_8977) ;  /* 0x0000000000081947 */ /* 0x008fea0003800000 */
[----:B------:R-:W3:Y:S02]  /*3ff0*/  SYNCS.PHASECHK.TRANS64.TRYWAIT P1, [R7+URZ+0x22850], R12 ;  /* 0x0228500c070075a7 */ /* 0x000ee4000802017f */
[----:B---3--:R-:W-:Y:S05]  /*4000*/  @!P1 BRA `(.L_x_8978) ;  /* 0x0000010800289947 */ /* 0x008fea0003800000 */
.L_x_8977:
[----:B------:R-:W-:Y:S01]  /*4010*/  R2UR UR5, R9 ;  /* 0x00000000090572ca */ /* 0x000fe200000e0000 */
[----:B------:R4:W-:Y:S06]  /*4020*/  BAR.SYNC.DEFER_BLOCKING R10, 0x100 ;  /* 0x0004000a0000751d */ /* 0x0009ec0000010000 */
[----:B------:R-:W-:Y:S01]  /*4030*/  UMOV UR11, 0x40000040 ;  /* 0x40000040000b7882 */ /* 0x000fe20000000000 */
[----:B------:R-:W5:Y:S01]  /*4040*/  S2R R11, SR_TID.X ;  /* 0x00000000000b7919 */ /* 0x000f620000002100 */
[----:B----4-:R-:W-:-:S04]  /*4050*/  IMAD.IADD R10, R17, 0x1, -R18 ;  /* 0x00000001110a7824 */ /* 0x010fc800078e0a12 */
        /* <DEDUP_REMOVED lines=10> */
[----:B-----5:R-:W-:Y:S01]  /*4100*/  LOP3.LUT P1, RZ, R11, 0x7f, RZ, 0xc0, !PT ;  /* 0x0000007f0bff7812 */ /* 0x020fe2000782c0ff */
[----:B------:R-:W-:-:S12]  /*4110*/  IMAD R11, R201, 0x80, R10 ;  /* 0x00000080c90b7824 */ /* 0x000fd800078e020a */
[----:B0123--:R-:W-:-:S05]  /*4120*/  @!P1 VIADD R7, R7, 0x22860 ;  /* 0x0002286007079836 */ /* 0x00ffca0000000000 */
        /* <DEDUP_REMOVED lines=33> */
[----:B0-----:R-:W-:-:S12]  /*4340*/  VIADD R7, R176, 0xfffffffe ;  /* 0xfffffffeb0077836 */ /* 0x001fd80000000000 */
[----:B------:R-:W-:Y:S05]  /*4350*/  @P1 BRA `(.L_x_8979) ;  /* 0x0000000000481947 */ /* 0x000fea0003800000 */
        /* <DEDUP_REMOVED lines=11> */
.L_x_8980:
[----:B------:R-:W-:-:S11]  /*4410*/  UISETP.NE.AND UP1, UPT, UR15, 0x1, UPT ;  /* 0x000000010f00788c */ /* 0x000fd6000bf25270 */
[----:B------:R-:W-:Y:S02]  /*4420*/  @UP1 ULDC.64 UR22, c[0x0][0x9e8] ;  /* 0x00027a0000161ab9 */ /* 0x000fe40000000a00 */
[----:B------:R-:W-:-:S04]  /*4430*/  UIMAD.WIDE.U32 UR10, UR18, UR22, URZ ;  /* 0x00000016120a72a5 */ /* 0x000fc8000f8e003f */
[----:B------:R-:W-:-:S12]  /*4440*/  @UP1 USHF.R.U32.HI UR18, URZ, UR23, UR11 ;  /* 0x000000173f121299 */ /* 0x000fd8000801160b */
.L_x_8981:
[----:B------:R-:W-:-:S04]  /*4450*/  UIMAD UR15, UR18, UR15, UR15 ;  /* 0x0000000f120f72a4 */ /* 0x000fc8000f8e020f */
[----:B------:R-:W-:-:S04]  /*4460*/  UISETP.LT.AND UP1, UPT, UR14, UR15, UPT ;  /* 0x0000000f0e00728c */ /* 0x000fc8000bf21270 */
[----:B------:R-:W-:-:S12]  /*4470*/  USEL UR14, UR14, UR15, UP1 ;  /* 0x0000000f0e0e7287 */ /* 0x000fd80008800000 */
.L_x_8979:
        /* <DEDUP_REMOVED lines=11> */
[----:B------:R-:W-:Y:S01]  /*4530*/  VIADD R13, R15, 0x8 ;  /* 0x000000080f0d7836 */ /* 0x000fe20000000000 */
[----:B------:R-:W-:-:S04]  /*4540*/  ULDC UR26, c[0x0][0x9e0] ;  /* 0x00027800001a7ab9 */ /* 0x000fc80000000800 */
[----:B------:R-:W-:-:S07]  /*4550*/  LOP3.LUT R11, RZ, R13, RZ, 0x33, !PT ;  /* 0x0000000dff0b7212 */ /* 0x000fce00078e33ff */
.L_x_8999:
[----:B------:R-:W-:-:S04]  /*4560*/  UIADD3 UR37, UR37, 0x1, URZ ;  /* 0x0000000125257890 */ /* 0x000fc8000fffe03f */
[----:B------:R-:W-:-:S04]  /*4570*/  UISETP.NE.AND UP1, UPT, UR37, 0x2, UPT ;  /* 0x000000022500788c */ /* 0x000fc8000bf25270 */
[----:B------:R-:W-:Y:S02]  /*4580*/  USEL UR10, URZ, 0x1, UP1 ;  /* 0x000000013f0a7887 */ /* 0x000fe40008800000 */
[----:B------:R-:W-:Y:S02]  /*4590*/  USEL UR37, UR37, URZ, UP1 ;  /* 0x0000003f25257287 */ /* 0x000fe40008800000 */
[----:B------:R-:W-:Y:S01]  /*45a0*/  ULOP3.LUT UR40, UR40, UR10, URZ, 0x3c, !UPT ;  /* 0x0000000a28287292 */ /* 0x000fe2000f8e3c3f */
[----:B01----:R-:W-:Y:S11]  /*45b0*/  @!P0 BRA `(.L_x_8983) ;  /* 0x0000000000048947 */ /* 0x003ff60003800000 */
[----:B------:R-:W-:Y:S01]  /*45c0*/  BPT.TRAP 0x1 ;  /* 0x000000040000795c */ /* 0x000fe20000300000 */
.L_x_8983:
        /* <DEDUP_REMOVED lines=9> */
.L_x_8984:
[----:B-1----:R-:W-:Y:S05]  /*4660*/  @P1 BRA `(.L_x_8985) ;  /* 0x0000000000081947 */ /* 0x002fea0003800000 */
[----:B------:R-:W1:Y:S02]  /*4670*/  SYNCS.PHASECHK.TRANS64.TRYWAIT P1, [UR27+0x22830], R12 ;  /* 0x0228300cff0075a7 */ /* 0x000e64000802015b */
[----:B-1----:R-:W-:Y:S05]  /*4680*/  @!P1 BRA `(.L_x_8986) ;  /* 0x00000100009c9947 */ /* 0x002fea0003800000 */
.L_x_8985:
[----:B------:R-:W-:Y:S01]  /*4690*/  UIMAD UR22, UR37, 0x300, UR4 ;  /* 0x00000300251678a4 */ /* 0x000fe2000f8e0204 */
[----:B------:R-:W-:Y:S01]  /*46a0*/  WARPGROUP.ARRIVE ;  /* 0x00000000000079c5 */ /* 0x000fe20000000000 */
[----:B------:R-:W-:Y:S01]  /*46b0*/  UMOV UR23, 0x40000040 ;  /* 0x4000004000177882 */ /* 0x000fe20000000000 */
[----:B------:R-:W-:Y:S01]  /*46c0*/  UMOV UR11, 0x40000040 ;  /* 0x40000040000b7882 */ /* 0x000fe20000000000 */
[----:B------:R-:W-:-:S03]  /*46d0*/  UIADD3 UR10, UR22, 0x2, URZ ;  /* 0x00000002160a7890 */ /* 0x000fc6000fffe03f */
[----:B------:R-:W2:Y:S01]  /*46e0*/  S2R R6, SR_TID.X ;  /* 0x0000000000067919 */ /* 0x000ea20000002100 */
[----:B------:R-:W-:Y:S01]  /*46f0*/  UIADD3 UR14, UR22, 0x4, URZ ;  /* 0x00000004160e7890 */ /* 0x000fe2000fffe03f */
[----:B-1----:R-:W-:Y:S01]  /*4700*/  IMAD.U32 R9, RZ, RZ, UR27 ;  /* 0x0000001bff097e24 */ /* 0x002fe2000f8e00ff */
[----:B------:R-:W-:Y:S01]  /*4710*/  UMOV UR15, 0x40000040 ;  /* 0x40000040000f7882 */ /* 0x000fe20000000000 */
[----:B------:R-:W-:Y:S01]  /*4720*/  HGMMA.64x96x16.F32.BF16 R152, gdesc[UR20], RZ, !UPT, gsb0 ;  /* 0x01600000149879f0 */ /* 0x000fe2000c0018ff */
[----:B------:R-:W-:Y:S01]  /*4730*/  UIADD3 UR18, UR22, 0x6, URZ ;  /* 0x0000000616127890 */ /* 0x000fe2000fffe03f */
[----:B------:R-:W-:Y:S01]  /*4740*/  IMAD R21, R7, -0x60, R17 ;  /* 0xffffffa007157824 */ /* 0x000fe200078e0211 */
[----:B------:R-:W-:-:S04]  /*4750*/  UMOV UR19, 0x40000040 ;  /* 0x4000004000137882 */ /* 0x000fc80000000000 */
[----:B------:R-:W-:-:S05]  /*4760*/  IADD3 R21, -R18, 0x1, R21 ;  /* 0x0000000112157810 */ /* 0x000fca0007ffe115 */
[----:B------:R-:W-:-:S04]  /*4770*/  IMAD.IADD R21, R21, 0x1, -R16 ;  /* 0x0000000115157824 */ /* 0x000fc800078e0a10 */
[----:B------:R-:W-:-:S04]  /*4780*/  VIADD R200, R21, UR26 ;  /* 0x0000001a15c87c36 */ /* 0x000fc80008000000 */
[----:B------:R-:W-:Y:S01]  /*4790*/  IMAD.IADD R210, R3, 0x1, R200 ;  /* 0x0000000103d27824 */ /* 0x000fe200078e02c8 */
[----:B--2---:R-:W-:Y:S02]  /*47a0*/  LOP3.LUT P1, RZ, R6, 0x7f, RZ, 0xc0, !PT ;  /* 0x0000007f06ff7812 */ /* 0x004fe4000782c0ff */
[----:B------:R-:W-:-:S04]  /*47b0*/  SHF.R.U32.HI R6, RZ, 0x7, R6 ;  /* 0x00000007ff067819 */ /* 0x000fc80000011606 */
[----:B------:R-:W-:-:S07]  /*47c0*/  IADD3 R6, -R6, 0xb, RZ ;  /* 0x0000000b06067810 */ /* 0x000fce0007ffe1ff */
        /* <DEDUP_REMOVED lines=16> */
[----:B--2---:R-:W-:-:S04]  /*48d0*/  VIADD R14, R21, UR10 ;  /* 0x0000000a150e7c36 */ /* 0x004fc80008000000 */
[----:B------:R-:W-:-:S08]  /*48e0*/  IMAD.IADD R202, R3, 0x1, R14 ;  /* 0x0000000103ca7824 */ /* 0x000fd000078e020e */
[----:B-1----:R-:W-:Y:S05]  /*48f0*/  @P1 BRA `(.L_x_8987) ;  /* 0x00000000005c1947 */ /* 0x002fea0003800000 */
[----:B------:R-:W-:Y:S01]  /*4900*/  ISETP.GT.AND P1, PT, R15, -0x1, PT ;  /* 0xffffffff0f00780c */ /* 0x000fe20003f24270 */
[----:B------:R-:W-:-:S12]  /*4910*/  BSSY B0, `(.L_x_8988) ;  /* 0x0000011000007945 */ /* 0x000fd80003800000 */
[----:B------:R-:W-:Y:S05]  /*4920*/  @P1 BRA `(.L_x_8989) ;  /* 0x0000000000241947 */ /* 0x000fea0003800000 */
[----:B------:R-:W-:Y:S02]  /*4930*/  IMAD.U32 R211, RZ, RZ, UR25 ;  /* 0x00000019ffd37e24 */ /* 0x000fe4000f8e00ff */
[----:B------:R-:W-:-:S03]  /*4940*/  IMAD.IADD R203, R3, 0x1, R10 ;  /* 0x0000000103cb7824 */ /* 0x000fc600078e020a */
[----:B------:R-:W-:Y:S02]  /*4950*/  ISETP.NE.AND P1, PT, R211, 0x1, PT ;  /* 0x00000001d300780c */ /* 0x000fe40003f25270 */
[----:B------:R-:W-:-:S11]  /*4960*/  LOP3.LUT R203, RZ, R203, RZ, 0x33, !PT ;  /* 0x000000cbffcb7212 */ /* 0x000fd600078e33ff */
[----:B------:R-:W1:Y:S02]  /*4970*/  @P1 LDC.64 R20, c[0x0][0x9e8] ;  /* 0x00027a00ff141b82 */ /* 0x000e640000000a00 */
[----:B-1----:R-:W-:-:S05]  /*4980*/  @P1 IMAD.HI.U32 R20, R203, R20, RZ ;  /* 0x00000014cb141227 */ /* 0x002fca00078e00ff */
[----:B------:R-:W-:-:S04]  /*4990*/  @P1 SHF.R.U32.HI R203, RZ, R21, R20 ;  /* 0x00000015ffcb1219 */ /* 0x000fc80000011614 */
[----:B------:R-:W-:Y:S01]  /*49a0*/  LOP3.LUT R20, RZ, R203, RZ, 0x33, !PT ;  /* 0x000000cbff147212 */ /* 0x000fe200078e33ff */
[----:B------:R-:W-:Y:S06]  /*49b0*/  BRA `(.L_x_8990) ;  /* 0x0000000000187947 */ /* 0x000fec0003800000 */
.L_x_8989:
[----:B------:R-:W-:-:S05]  /*49c0*/  IMAD.U32 R211, RZ, RZ, UR25 ;  /* 0x00000019ffd37e24 */ /* 0x000fca000f8e00ff */
[----:B------:R-:W-:-:S13]  /*49d0*/  ISETP.NE.AND P1, PT, R211, 0x1, PT ;  /* 0x00000001d300780c */ /* 0x000fda0003f25270 */
[----:B------:R-:W1:Y:S02]  /*49e0*/  @P1 LDC.64 R20, c[0x0][0x9e8] ;  /* 0x00027a00ff141b82 */ /* 0x000e640000000a00 */
[----:B-1----:R-:W-:-:S04]  /*49f0*/  @P1 IMAD.HI.U32 R212, R15, R20, RZ ;  /* 0x000000140fd41227 */ /* 0x002fc800078e00ff */
[----:B------:R-:W-:Y:S01]  /*4a00*/  IMAD.MOV.U32 R20, RZ, RZ, R15 ;  /* 0x000000ffff147224 */ /* 0x000fe200078e000f */
[----:B------:R-:W-:-:S07]  /*4a10*/  @P1 SHF.R.U32.HI R20, RZ, R21, R212 ;  /* 0x00000015ff141219 */ /* 0x000fce00000116d4 */
.L_x_8990:
[----:B------:R-:W-:Y:S05]  /*4a20*/  BSYNC B0 ;  /* 0x0000000000007941 */ /* 0x000fea0003800000 */
.L_x_8988:
[----:B------:R-:W-:-:S04]  /*4a30*/  IMAD R21, R7, -0x60, -R16 ;  /* 0xffffffa007157824 */ /* 0x000fc800078e0a10 */
[----:B------:R-:W-:-:S05]  /*4a40*/  IMAD R21, R20, R211, R21 ;  /* 0x000000d314157224 */ /* 0x000fca00078e0215 */
[----:B------:R-:W-:Y:S02]  /*4a50*/  VIADDMNMX R210, R21, R211, R210, PT ;  /* 0x000000d315d27246 */ /* 0x000fe400038001d2 */
[----:B------:R-:W-:-:S07]  /*4a60*/  VIMNMX R202, R202, R21, !PT ;  /* 0x00000015caca7248 */ /* 0x000fce0007fe0100 */
.L_x_8987:
[----:B------:R-:W-:Y:S01]  /*4a70*/  IMAD R211, R7, -0x60, RZ ;  /* 0xffffffa007d37824 */ /* 0x000fe200078e02ff */
[----:B------:R-:W-:Y:S02]  /*4a80*/  LOP3.LUT R2, R2, 0xfffbffff, RZ, 0xc0, !PT ;  /* 0xfffbffff02027812 */ /* 0x000fe400078ec0ff */
[----:B------:R-:W-:Y:S02]  /*4a90*/  IADD3 R200, R200, 0x8, R3 ;  /* 0x00000008c8c87810 */ /* 0x000fe40007ffe003 */
        /* <DEDUP_REMOVED lines=30> */
[----:B------:R-:W-:Y:S02]  /*4c80*/  IADD3 R152, R14, 0x8, R3 ;  /* 0x000000080e987810 */ /* 0x000fe40007ffe003 */
[----:B------:R-:W-:Y:S02]  /*4c90*/  ISETP.LT.OR P2, PT, R210, 0x12, P2 ;  /* 0x00000012d200780c */ /* 0x000fe40001741670 */
[----:B------:R-:W-:Y:S02]  /*4ca0*/  @P3 LOP3.LUT R2, R2, 0x10, RZ, 0xfc, !PT ;  /* 0x0000001002023812 */ /* 0x000fe400078efcff */
[----:B------:R-:W-:-:S02]  /*4cb0*/  ISETP.GE.AND P3, PT, R211, 0x19, PT ;  /* 0x00000019d300780c */ /* 0x000fc40003f66270 */
        /* <DEDUP_REMOVED lines=113> */
.L_x_8993:
[----:B------:R-:W-:Y:S02]  /*53d0*/  IMAD.U32 R202, RZ, RZ, UR25 ;  /* 0x00000019ffca7e24 */ /* 0x000fe4000f8e00ff */
[----:B------:R-:W-:-:S03]  /*53e0*/  IMAD.MOV.U32 R14, RZ, RZ, R13 ;  /* 0x000000ffff0e7224 */ /* 0x000fc600078e000d */
[----:B------:R-:W-:-:S13]  /*53f0*/  ISETP.NE.AND P6, PT, R202, 0x1, PT ;  /* 0x00000001ca00780c */ /* 0x000fda0003fc5270 */
[----:B------:R-:W1:Y:S02]  /*5400*/  @P6 LDC.64 R20, c[0x0][0x9e8] ;  /* 0x00027a00ff146b82 */ /* 0x000e640000000a00 */
[----:B-1----:R-:W-:-:S05]  /*5410*/  @P6 IMAD.HI.U32 R20, R13, R20, RZ ;  /* 0x000000140d146227 */ /* 0x002fca00078e00ff */
[----:B------:R-:W-:-:S07]  /*5420*/  @P6 SHF.R.U32.HI R14, RZ, R21, R20 ;  /* 0x00000015ff0e6219 */ /* 0x000fce0000011614 */
.L_x_8994:
[----:B------:R-:W-:Y:S05]  /*5430*/  BSYNC B0 ;  /* 0x0000000000007941 */ /* 0x000fea0003800000 */
.L_x_8992:
[----:B------:R-:W-:-:S04]  /*5440*/  IMAD.IADD R211, R211, 0x1, -R16 ;  /* 0x00000001d3d37824 */ /* 0x000fc800078e0a10 */
[----:B------:R-:W-:-:S05]  /*5450*/  IMAD R211, R14, R202, R211 ;  /* 0x000000ca0ed37224 */ /* 0x000fca00078e02d3 */
[----:B------:R-:W-:Y:S02]  /*5460*/  VIADDMNMX R200, R211, R202, R200, PT ;  /* 0x000000cad3c87246 */ /* 0x000fe400038001c8 */
[----:B------:R-:W-:-:S07]  /*5470*/  VIMNMX R152, R152, R211, !PT ;  /* 0x000000d398987248 */ /* 0x000fce0007fe0100 */
.L_x_8991:
[----:B------:R-:W-:Y:S02]  /*5480*/  ISETP.GT.AND P1, PT, R152, 0x1, !P1 ;  /* 0x000000019800780c */ /* 0x000fe40004f24270 */
        /* <DEDUP_REMOVED lines=76> */
[----:B------:R-:W-:Y:S01]  /*5950*/  ISETP.GT.AND P5, PT, R152, 0x58, !P5 ;  /* 0x000000589800780c */ /* 0x000fe20006fa4270 */
[----:B------:R-:W1:Y:S01]  /*5960*/  SHFL.BFLY PT, R21, R210, 0x1, 0x1f ;  /* 0x0c201f00d2157f89 */ /* 0x000e6200000e0000 */
[C---:B------:R-:W-:Y:S02]  /*5970*/  ISETP.LT.OR P1, PT, R200.reuse, 0x31, P1 ;  /* 0x00000031c800780c */ /* 0x040fe40000f21670 */
[----:B------:R-:W-:-:S02]  /*5980*/  ISETP.LT.OR P3, PT, R200, 0x51, P3 ;  /* 0x00000051c800780c */ /* 0x000fc40001f61670 */
        /* <DEDUP_REMOVED lines=9> */
[----:B-1----:R-:W-:Y:S02]  /*5a20*/  FMNMX.FTZ R14, R210, R21, !PT ;  /* 0x00000015d20e7209 */ /* 0x002fe40007810000 */
[----:B------:R-:W-:-:S03]  /*5a30*/  ISETP.GT.AND P1, PT, R152, 0x38, !P1 ;  /* 0x000000389800780c */ /* 0x000fc60004f24270 */
[----:B------:R-:W-:Y:S01]  /*5a40*/  FMUL.FTZ R20, R14, UR6 ;  /* 0x000000060e147c20 */ /* 0x000fe20008410000 */
        /* <DEDUP_REMOVED lines=18> */
[----:B------:R-:W-:Y:S02]  /*5b70*/  ISETP.GT.AND P1, PT, R152, RZ, !P6 ;  /* 0x000000ff9800720c */ /* 0x000fe40007724270 */
[----:B------:R-:W-:Y:S02]  /*5b80*/  LOP3.LUT P6, RZ, R2, 0x1, RZ, 0xc0, !PT ;  /* 0x0000000102ff7812 */ /* 0x000fe400078cc0ff */
[----:B------:R-:W-:Y:S02]  /*5b90*/  ISETP.LT.OR P1, PT, R200, 0x1, P1 ;  /* 0x00000001c800780c */ /* 0x000fe40000f21670 */
[----:B------:R-:W-:Y:S02]  /*5ba0*/  ISETP.GT.AND P2, PT, R152, 0x59, !P6 ;  /* 0x000000599800780c */ /* 0x000fe40007744270 */
[----:B------:R-:W-:-:S02]  /*5bb0*/  FSEL R21, R154, -INF , !P1 ;  /* 0xff8000009a157808 */ /* 0x000fc40004800000 */
[----:B------:R-:W-:Y:S02]  /*5bc0*/  FSETP.NEU.FTZ.AND P1, PT, R14, -INF , PT ;  /* 0xff8000000e00780b */ /* 0x000fe40003f3d000 */
[----:B------:R-:W-:Y:S02]  /*5bd0*/  FMNMX.FTZ R202, R21, R8, !PT ;  /* 0x0000000815ca7209 */ /* 0x000fe40007810000 */
[----:B------:R-:W-:Y:S02]  /*5be0*/  FSEL R20, R20, RZ, P1 ;  /* 0x000000ff14147208 */ /* 0x000fe40000800000 */
[----:B------:R-:W-:Y:S02]  /*5bf0*/  ISETP.LT.OR P2, PT, R200, 0x5a, P2 ;  /* 0x0000005ac800780c */ /* 0x000fe40001741670 */
        /* <DEDUP_REMOVED lines=24> */
[----:B------:R-:W-:-:S02]  /*5d80*/  FFMA.FTZ R197, R197, UR6, -R20 ;  /* 0x00000006c5c57c23 */ /* 0x000fc40008010814 */
        /* <DEDUP_REMOVED lines=18> */
[----:B------:R-:W-:Y:S02]  /*5eb0*/  FMNMX.FTZ R203, R191, R152, !PT ;  /* 0x00000098bfcb7209 */ /* 0x000fe40007810000 */
[----:B------:R-:W-:Y:S01]  /*5ec0*/  FSEL R152, R195, -INF , !P4 ;  /* 0xff800000c3987808 */ /* 0x000fe20006000000 */
[----:B------:R-:W-:Y:S01]  /*5ed0*/  FFMA.FTZ R195, R176, UR6, -R20 ;  /* 0x00000006b0c37c23 */ /* 0x000fe20008010814 */
[----:B------:R-:W-:Y:S01]  /*5ee0*/  FMNMX.FTZ R203, R194, R203, !PT ;  /* 0x000000cbc2cb7209 */ /* 0x000fe20007810000 */
[----:B------:R-:W-:Y:S03]  /*5ef0*/  MUFU.EX2 R169, R169 ;  /* 0x000000a900a97308 */ /* 0x000fe60000000800 */
[----:B------:R-:W-:-:S04]  /*5f00*/  FMNMX.FTZ R203, R152, R203, !PT ;  /* 0x000000cb98cb7209 */ /* 0x000fc80007810000 */
[----:B------:R-:W-:Y:S01]  /*5f10*/  FMNMX.FTZ R198, R200, R203, !PT ;  /* 0x000000cbc8c67209 */ /* 0x000fe20007810000 */
[----:B------:R-:W-:Y:S03]  /*5f20*/  MUFU.EX2 R172, R172 ;  /* 0x000000ac00ac7308 */ /* 0x000fe60000000800 */
        /* <DEDUP_REMOVED lines=9> */
[--C-:B------:R-:W-:Y:S01]  /*5fc0*/  FFMA.FTZ R189, R192, UR6, -R20.reuse ;  /* 0x00000006c0bd7c23 */ /* 0x100fe20008010814 */
[----:B------:R-:W-:Y:S01]  /*5fd0*/  FFMA.FTZ R192, R193, UR6, -R20 ;  /* 0x00000006c1c07c23 */ /* 0x000fe20008010814 */
[----:B------:R-:W-:Y:S01]  /*5fe0*/  FSEL R193, R14, RZ, P1 ;  /* 0x000000ff0ec17208 */ /* 0x000fe20000800000 */
[----:B------:R-:W-:Y:S04]  /*5ff0*/  MUFU.EX2 R173, R173 ;  /* 0x000000ad00ad7308 */ /* 0x000fe80000000800 */
[----:B------:R-:W-:-:S04]  /*6000*/  FADD.FTZ R193, -R193, R0 ;  /* 0x00000000c1c17221 */ /* 0x000fc80000010100 */
[----:B------:R-:W-:Y:S01]  /*6010*/  FMUL.FTZ R193, R193, UR6 ;  /* 0x00000006c1c17c20 */ /* 0x000fe20008410000 */
[----:B------:R-:W-:Y:S01]  /*6020*/  MUFU.EX2 R0, R196 ;  /* 0x000000c400007308 */ /* 0x000fe20000000800 */
[----:B-1----:R-:W-:-:S07]  /*6030*/  FMNMX.FTZ R203, R176, R203, !PT ;  /* 0x000000cbb0cb7209 */ /* 0x002fce0007810000 */
[----:B------:R-:W1:Y:S01]  /*6040*/  MUFU.EX2 R193, R193 ;  /* 0x000000c100c17308 */ /* 0x000e620000000800 */
[----:B------:R-:W2:Y:S07]  /*6050*/  SHFL.BFLY PT, R176, R203, 0x1, 0x1f ;  /* 0x0c201f00cbb07f89 */ /* 0x000eae00000e0000 */
[----:B------:R-:W-:Y:S08]  /*6060*/  MUFU.EX2 R195, R195 ;  /* 0x000000c300c37308 */ /* 0x000ff00000000800 */
[----:B------:R-:W-:Y:S01]  /*6070*/  MUFU.EX2 R198, R198 ;  /* 0x000000c600c67308 */ /* 0x000fe20000000800 */
[----:B-1----:R-:W-:Y:S01]  /*6080*/  FFMA.FTZ R196, R193, R5, R154 ;  /* 0x00000005c1c47223 */ /* 0x002fe2000001009a */
[-C--:B------:R-:W-:Y:S01]  /*6090*/  FMUL.FTZ R24, R24, R193.reuse ;  /* 0x000000c118187220 */ /* 0x080fe20000410000 */
        /* <DEDUP_REMOVED lines=9> */
[----:B--2---:R-:W-:Y:S01]  /*6130*/  FMNMX.FTZ R176, R203, R176, !PT ;  /* 0x000000b0cbb07209 */ /* 0x004fe20007810000 */
[-C--:B------:R-:W-:Y:S01]  /*6140*/  FMUL.FTZ R40, R40, R193.reuse ;  /* 0x000000c128287220 */ /* 0x080fe20000410000 */
[-C--:B------:R-:W-:Y:S01]  /*6150*/  FMUL.FTZ R41, R41, R193.reuse ;  /* 0x000000c129297220 */ /* 0x080fe20000410000 */
[-C--:B------:R-:W-:Y:S01]  /*6160*/  FMUL.FTZ R44, R44, R193.reuse ;  /* 0x000000c12c2c7220 */ /* 0x080fe20000410000 */
[C---:B------:R-:W-:Y:S01]  /*6170*/  FSETP.NEU.FTZ.AND P1, PT, R176.reuse, -INF , PT ;  /* 0xff800000b000780b */ /* 0x040fe20003f3d000 */
[----:B------:R-:W-:Y:S01]  /*6180*/  FMUL.FTZ R203, R176, UR6 ;  /* 0x00000006b0cb7c20 */ /* 0x000fe20008410000 */
[----:B------:R-:W1:Y:S01]  /*6190*/  MUFU.EX2 R180, R180 ;  /* 0x000000b400b47308 */ /* 0x000e620000000800 */
[-C--:B------:R-:W-:Y:S01]  /*61a0*/  FMUL.FTZ R45, R45, R193.reuse ;  /* 0x000000c12d2d7220 */ /* 0x080fe20000410000 */
        /* <DEDUP_REMOVED lines=14> */
[----:B------:R-:W-:Y:S01]  /*6290*/  MUFU.EX2 R184, R184 ;  /* 0x000000b800b87308 */ /* 0x000fe20000000800 */
[----:B------:R-:W-:Y:S01]  /*62a0*/  FFMA.FTZ R163, R166, UR6, -R203 ;  /* 0x00000006a6a37c23 */ /* 0x000fe200080108cb */
[----:B-1----:R-:W-:Y:S01]  /*62b0*/  F2FP.BF16.F32.PACK_AB R166, R180, R177 ;  /* 0x000000b1b4a6723e */ /* 0x002fe200000010ff */
[----:B------:R-:W-:Y:S01]  /*62c0*/  FADD.FTZ R158, R160, R5 ;  /* 0x00000005a09e7221 */ /* 0x000fe20000010000 */
        /* <DEDUP_REMOVED lines=16> */
[----:B------:R-:W-:Y:S01]  /*63d0*/  FSEL R5, R176, RZ, P1 ;  /* 0x000000ffb0057208 */ /* 0x000fe20000800000 */
[--C-:B------:R-:W-:Y:S01]  /*63e0*/  FFMA.FTZ R194, R194, UR6, -R203.reuse ;  /* 0x00000006c2c27c23 */ /* 0x100fe200080108cb */
[--C-:B------:R-:W-:Y:S01]  /*63f0*/  FFMA.FTZ R200, R200, UR6, -R203.reuse ;  /* 0x00000006c8c87c23 */ /* 0x100fe200080108cb */
[----:B------:R-:W-:Y:S01]  /*6400*/  FADD.FTZ R211, R169, R158 ;  /* 0x0000009ea9d37221 */ /* 0x000fe20000010000 */
[----:B------:R-:W2:Y:S01]  /*6410*/  MUFU.EX2 R189, R189 ;  /* 0x000000bd00bd7308 */ /* 0x000ea20000000800 */
[----:B------:R-:W-:Y:S01]  /*6420*/  FADD.FTZ R5, -R5, R8 ;  /* 0x0000000805057221 */ /* 0x000fe20000010100 */
[----:B------:R-:W-:Y:S01]  /*6430*/  FFMA.FTZ R8, R167, UR6, -R203 ;  /* 0x00000006a7087c23 */ /* 0x000fe200080108cb */
[----:B------:R-:W-:Y:S01]  /*6440*/  FADD.FTZ R158, R172, R211 ;  /* 0x000000d3ac9e7221 */ /* 0x000fe20000010000 */
[--C-:B------:R-:W-:Y:S01]  /*6450*/  FFMA.FTZ R167, R170, UR6, -R203.reuse ;  /* 0x00000006aaa77c23 */ /* 0x100fe200080108cb */
[--C-:B------:R-:W-:Y:S01]  /*6460*/  FFMA.FTZ R199, R199, UR6, -R203.reuse ;  /* 0x00000006c7c77c23 */ /* 0x100fe200080108cb */
[----:B------:R-:W-:Y:S01]  /*6470*/  FMUL.FTZ R57, R57, R193 ;  /* 0x000000c139397220 */ /* 0x000fe20000410000 */
[----:B------:R-:W-:Y:S01]  /*6480*/  FADD.FTZ R158, R173, R158 ;  /* 0x0000009ead9e7221 */ /* 0x000fe20000010000 */
[----:B------:R-:W3:Y:S01]  /*6490*/  MUFU.EX2 R192, R192 ;  /* 0x000000c000c07308 */ /* 0x000ee20000000800 */
[----:B-1----:R-:W-:Y:S01]  /*64a0*/  F2FP.BF16.F32.PACK_AB R170, R188, R185 ;  /* 0x000000b9bcaa723e */ /* 0x002fe200000010ff */
[-C--:B------:R-:W-:Y:S01]  /*64b0*/  FMUL.FTZ R60, R60, R193.reuse ;  /* 0x000000c13c3c7220 */ /* 0x080fe20000410000 */
[----:B------:R-:W-:Y:S01]  /*64c0*/  FADD.FTZ R211, R195, R158 ;  /* 0x0000009ec3d37221 */ /* 0x000fe20000010000 */
[----:B------:R-:W-:Y:S01]  /*64d0*/  FFMA.FTZ R158, R171, UR6, -R203 ;  /* 0x00000006ab9e7c23 */ /* 0x000fe200080108cb */
[-C--:B------:R-:W-:Y:S01]  /*64e0*/  FMUL.FTZ R61, R61, R193.reuse ;  /* 0x000000c13d3d7220 */ /* 0x080fe20000410000 */
[-C--:B------:R-:W-:Y:S01]  /*64f0*/  FMUL.FTZ R64, R64, R193.reuse ;  /* 0x000000c140407220 */ /* 0x080fe20000410000 */
[----:B------:R-:W-:Y:S01]  /*6500*/  FADD.FTZ R162, R198, R211 ;  /* 0x000000d3c6a27221 */ /* 0x000fe20000010000 */
[----:B------:R-:W-:Y:S01]  /*6510*/  FFMA.FTZ R211, R175, UR6, -R203 ;  /* 0x00000006afd37c23 */ /* 0x000fe200080108cb */
[----:B------:R-:W-:Y:S01]  /*6520*/  MUFU.EX2 R21, R21 ;  /* 0x0000001500157308 */ /* 0x000fe20000000800 */
[-C--:B------:R-:W-:Y:S01]  /*6530*/  FMUL.FTZ R65, R65, R193.reuse ;  /* 0x000000c141417220 */ /* 0x080fe20000410000 */
[----:B------:R-:W-:Y:S01]  /*6540*/  FADD.FTZ R171, R177, R162 ;  /* 0x000000a2b1ab7221 */ /* 0x000fe20000010000 */
[-C--:B------:R-:W-:Y:S01]  /*6550*/  FMUL.FTZ R68, R68, R193.reuse ;  /* 0x000000c144447220 */ /* 0x080fe20000410000 */
[-C--:B------:R-:W-:Y:S01]  /*6560*/  FMUL.FTZ R69, R69, R193.reuse ;  /* 0x000000c145457220 */ /* 0x080fe20000410000 */
[-C--:B------:R-:W-:Y:S01]  /*6570*/  FMUL.FTZ R72, R72, R193.reuse ;  /* 0x000000c148487220 */ /* 0x080fe20000410000 */
[----:B------:R-:W-:Y:S01]  /*6580*/  FADD.FTZ R162, R180, R171 ;  /* 0x000000abb4a27221 */ /* 0x000fe20000010000 */
[----:B------:R-:W-:Y:S01]  /*6590*/  FMUL.FTZ R180, R5, UR6 ;  /* 0x0000000605b47c20 */ /* 0x000fe20008410000 */
[----:B------:R-:W-:Y:S01]  /*65a0*/  MUFU.EX2 R20, R20 ;  /* 0x0000001400147308 */ /* 0x000fe20000000800 */
[-C--:B------:R-:W-:Y:S01]  /*65b0*/  FMUL.FTZ R73, R73, R193.reuse ;  /* 0x000000c149497220 */ /* 0x080fe20000410000 */
[----:B------:R-:W-:Y:S01]  /*65c0*/  FADD.FTZ R171, R181, R162 ;  /* 0x000000a2b5ab7221 */ /* 0x000fe20000010000 */
[-C--:B------:R-:W-:Y:S01]  /*65d0*/  FMUL.FTZ R76, R76, R193.reuse ;  /* 0x000000c14c4c7220 */ /* 0x080fe20000410000 */
[-C--:B------:R-:W-:Y:S01]  /*65e0*/  FMUL.FTZ R77, R77, R193.reuse ;  /* 0x000000c14d4d7220 */ /* 0x080fe20000410000 */
[-C--:B------:R-:W-:Y:S01]  /*65f0*/  FMUL.FTZ R80, R80, R193.reuse ;  /* 0x000000c150507220 */ /* 0x080fe20000410000 */
[----:B------:R-:W-:Y:S01]  /*6600*/  FADD.FTZ R162, R184, R171 ;  /* 0x000000abb8a27221 */ /* 0x000fe20000010000 */
[----:B------:R-:W-:Y:S01]  /*6610*/  FFMA.FTZ R171, R152, UR6, -R203 ;  /* 0x0000000698ab7c23 */ /* 0x000fe200080108cb */
[----:B------:R-:W1:Y:S01]  /*6620*/  MUFU.EX2 R180, R180 ;  /* 0x000000b400b47308 */ /* 0x000e620000000800 */
[----:B------:R-:W-:Y:S01]  /*6630*/  F2FP.BF16.F32.PACK_AB R152, R153, R154 ;  /* 0x0000009a9998723e */ /* 0x000fe200000010ff */
[----:B------:R-:W-:Y:S01]  /*6640*/  FADD.FTZ R203, R185, R162 ;  /* 0x000000a2b9cb7221 */ /* 0x000fe20000010000 */
[----:B------:R-:W-:Y:S01]  /*6650*/  F2FP.BF16.F32.PACK_AB R154, R157, R156 ;  /* 0x0000009c9d9a723e */ /* 0x000fe200000010ff */
[----:B------:R-:W-:Y:S01]  /*6660*/  FMUL.FTZ R81, R81, R193 ;  /* 0x000000c151517220 */ /* 0x000fe20000410000 */
[----:B------:R-:W-:Y:S01]  /*6670*/  F2FP.BF16.F32.PACK_AB R156, R161, R160 ;  /* 0x000000a0a19c723e */ /* 0x000fe200000010ff */
[----:B------:R-:W-:Y:S01]  /*6680*/  FADD.FTZ R162, R188, R203 ;  /* 0x000000cbbca27221 */ /* 0x000fe20000010000 */
[----:B------:R-:W-:Y:S01]  /*6690*/  F2FP.BF16.F32.PACK_AB R160, R169, R168 ;  /* 0x000000a8a9a0723e */ /* 0x000fe200000010ff */
[----:B------:R-:W4:Y:S01]  /*66a0*/  MUFU.EX2 R155, R155 ;  /* 0x0000009b009b7308 */ /* 0x000f220000000800 */
[----:B------:R-:W-:Y:S01]  /*66b0*/  F2FP.BF16.F32.PACK_AB R168, R184, R181 ;  /* 0x000000b5b8a8723e */ /* 0x000fe200000010ff */
[----:B--2---:R-:W-:Y:S01]  /*66c0*/  FADD.FTZ R153, R189, R162 ;  /* 0x000000a2bd997221 */ /* 0x004fe20000010000 */
[----:B------:R-:W-:Y:S01]  /*66d0*/  F2FP.BF16.F32.PACK_AB R162, R173, R172 ;  /* 0x000000acada2723e */ /* 0x000fe200000010ff */
[----:B------:R-:W-:Y:S01]  /*66e0*/  FMUL.FTZ R84, R84, R193 ;  /* 0x000000c154547220 */ /* 0x000fe20000410000 */
[C---:B---3--:R-:W-:Y:S01]  /*66f0*/  F2FP.BF16.F32.PACK_AB R172, R192.reuse, R189 ;  /* 0x000000bdc0ac723e */ /* 0x048fe200000010ff */
[----:B------:R-:W-:Y:S01]  /*6700*/  FADD.FTZ R153, R192, R153 ;  /* 0x00000099c0997221 */ /* 0x000fe20000010000 */
        /* <DEDUP_REMOVED lines=19> */
[----:B-1----:R-:W-:Y:S01]  /*6840*/  FFMA.FTZ R153, R180, R4, R21 ;  /* 0x00000004b4997223 */ /* 0x002fe20000010015 */
[-C--:B------:R-:W-:Y:S01]  /*6850*/  FMUL.FTZ R116, R116, R193.reuse ;  /* 0x000000c174747220 */ /* 0x080fe20000410000 */
[-C--:B------:R-:W-:Y:S01]  /*6860*/  FMUL.FTZ R117, R117, R193.reuse ;  /* 0x000000c175757220 */ /* 0x080fe20000410000 */
[-C--:B------:R-:W-:Y:S01]  /*6870*/  FMUL.FTZ R120, R120, R193.reuse ;  /* 0x000000c178787220 */ /* 0x080fe20000410000 */
[----:B------:R-:W-:Y:S01]  /*6880*/  FADD.FTZ R4, R20, R153 ;  /* 0x0000009914047221 */ /* 0x000fe20000010000 */
[-C--:B------:R-:W-:Y:S01]  /*6890*/  FMUL.FTZ R121, R121, R193.reuse ;  /* 0x000000c179797220 */ /* 0x080fe20000410000 */
[----:B------:R-:W1:Y:S01]  /*68a0*/  MUFU.EX2 R202, R202 ;  /* 0x000000ca00ca7308 */ /* 0x000e620000000800 */
[-C--:B------:R-:W-:Y:S01]  /*68b0*/  FMUL.FTZ R124, R124, R193.reuse ;  /* 0x000000c17c7c7220 */ /* 0x080fe20000410000 */
[----:B----4-:R-:W-:Y:S01]  /*68c0*/  FADD.FTZ R153, R155, R4 ;  /* 0x000000049b997221 */ /* 0x010fe20000010000 */
[-C--:B------:R-:W-:Y:S01]  /*68d0*/  FMUL.FTZ R125, R125, R193.reuse ;  /* 0x000000c17d7d7220 */ /* 0x080fe20000410000 */
[-C--:B------:R-:W-:Y:S01]  /*68e0*/  FMUL.FTZ R128, R128, R193.reuse ;  /* 0x000000c180807220 */ /* 0x080fe20000410000 */
[-C--:B------:R-:W-:Y:S01]  /*68f0*/  FMUL.FTZ R129, R129, R193.reuse ;  /* 0x000000c181817220 */ /* 0x080fe20000410000 */
[----:B--2---:R-:W-:Y:S01]  /*6900*/  FADD.FTZ R4, R196, R153 ;  /* 0x00000099c4047221 */ /* 0x004fe20000010000 */
[-C--:B------:R-:W-:Y:S01]  /*6910*/  FMUL.FTZ R132, R132, R193.reuse ;  /* 0x000000c184847220 */ /* 0x080fe20000410000 */
[----:B------:R-:W2:Y:S01]  /*6920*/  MUFU.EX2 R163, R163 ;  /* 0x000000a300a37308 */ /* 0x000ea20000000800 */
[-C--:B------:R-:W-:Y:S01]  /*6930*/  FMUL.FTZ R133, R133, R193.reuse ;  /* 0x000000c185857220 */ /* 0x080fe20000410000 */
[----:B-----5:R-:W-:Y:S01]  /*6940*/  FADD.FTZ R153, R159, R4 ;  /* 0x000000049f997221 */ /* 0x020fe20000010000 */
[-C--:B------:R-:W-:Y:S01]  /*6950*/  FMUL.FTZ R136, R136, R193.reuse ;  /* 0x000000c188887220 */ /* 0x080fe20000410000 */
[-C--:B------:R-:W-:Y:S01]  /*6960*/  FMUL.FTZ R137, R137, R193.reuse ;  /* 0x000000c189897220 */ /* 0x080fe20000410000 */
[-C--:B------:R-:W-:Y:S01]  /*6970*/  FMUL.FTZ R140, R140, R193.reuse ;  /* 0x000000c18c8c7220 */ /* 0x080fe20000410000 */
[-C--:B------:R-:W-:Y:S01]  /*6980*/  FMUL.FTZ R141, R141, R193.reuse ;  /* 0x000000c18d8d7220 */ /* 0x080fe20000410000 */
[----:B------:R-:W-:Y:S01]  /*6990*/  FMUL.FTZ R144, R144, R193 ;  /* 0x000000c190907220 */ /* 0x000fe20000410000 */
[----:B------:R-:W3:Y:S01]  /*69a0*/  MUFU.EX2 R8, R8 ;  /* 0x0000000800087308 */ /* 0x000ee20000000800 */
[C---:B-1----:R-:W-:Y:S01]  /*69b0*/  FADD.FTZ R4, R202.reuse, R153 ;  /* 0x00000099ca047221 */ /* 0x042fe20000010000 */
[----:B------:R-:W-:Y:S01]  /*69c0*/  F2FP.BF16.F32.PACK_AB R157, R202, R159 ;  /* 0x0000009fca9d723e */ /* 0x000fe200000010ff */
[-C--:B------:R-:W-:Y:S01]  /*69d0*/  FMUL.FTZ R145, R145, R193.reuse ;  /* 0x000000c191917220 */ /* 0x080fe20000410000 */
[-C--:B------:R-:W-:Y:S01]  /*69e0*/  FMUL.FTZ R148, R148, R193.reuse ;  /* 0x000000c194947220 */ /* 0x080fe20000410000 */
[----:B------:R-:W-:Y:S01]  /*69f0*/  FMUL.FTZ R149, R149, R193 ;  /* 0x000000c195957220 */ /* 0x000fe20000410000 */
[----:B------:R-:W-:Y:S01]  /*6a00*/  F2FP.BF16.F32.PACK_AB R155, R196, R155 ;  /* 0x0000009bc49b723e */ /* 0x000fe200000010ff */
        /* <DEDUP_REMOVED lines=17> */
[----:B------:R3:W4:Y:S01]  /*6b20*/  MUFU.EX2 R178, R158 ;  /* 0x0000009e00b27308 */ /* 0x0007220000000800 */
[----:B-1----:R-:W-:Y:S01]  /*6b30*/  FADD.FTZ R153, R167, R184 ;  /* 0x000000b8a7997221 */ /* 0x002fe20000010000 */
[-C--:B------:R-:W-:Y:S01]  /*6b40*/  FMUL.FTZ R50, R50, R180.reuse ;  /* 0x000000b432327220 */ /* 0x080fe20000410000 */
[-C--:B------:R-:W-:Y:S01]  /*6b50*/  FMUL.FTZ R51, R51, R180.reuse ;  /* 0x000000b433337220 */ /* 0x080fe20000410000 */
[-C--:B------:R-:W-:Y:S01]  /*6b60*/  FMUL.FTZ R54, R54, R180.reuse ;  /* 0x000000b436367220 */ /* 0x080fe20000410000 */
[-C--:B------:R-:W-:Y:S01]  /*6b70*/  FMUL.FTZ R55, R55, R180.reuse ;  /* 0x000000b437377220 */ /* 0x080fe20000410000 */
[-C--:B------:R-:W-:Y:S01]  /*6b80*/  FMUL.FTZ R58, R58, R180.reuse ;  /* 0x000000b43a3a7220 */ /* 0x080fe20000410000 */
[----:B------:R-:W-:Y:S01]  /*6b90*/  FMUL.FTZ R59, R59, R180 ;  /* 0x000000b43b3b7220 */ /* 0x000fe20000410000 */
[----:B------:R-:W-:Y:S01]  /*6ba0*/  MUFU.EX2 R182, R182 ;  /* 0x000000b600b67308 */ /* 0x000fe20000000800 */
[----:B---3--:R-:W-:Y:S01]  /*6bb0*/  F2FP.BF16.F32.PACK_AB R158, R165, R164 ;  /* 0x000000a4a59e723e */ /* 0x008fe200000010ff */
[C---:B--2---:R-:W-:Y:S01]  /*6bc0*/  FADD.FTZ R5, R197.reuse, R174 ;  /* 0x000000aec5057221 */ /* 0x044fe20000010000 */
[----:B------:R-:W-:Y:S01]  /*6bd0*/  F2FP.BF16.F32.PACK_AB R164, R198, R195 ;  /* 0x000000c3c6a4723e */ /* 0x000fe200000010ff */
[----:B------:R-:W-:Y:S01]  /*6be0*/  FMUL.FTZ R62, R62, R180 ;  /* 0x000000b43e3e7220 */ /* 0x000fe20000410000 */
[----:B------:R-:W-:Y:S01]  /*6bf0*/  F2FP.BF16.F32.PACK_AB R174, R197, R0 ;  /* 0x00000000c5ae723e */ /* 0x000fe200000010ff */
[-C--:B------:R-:W-:Y:S01]  /*6c00*/  FMUL.FTZ R63, R63, R180.reuse ;  /* 0x000000b43f3f7220 */ /* 0x080fe20000410000 */
[-C--:B------:R-:W-:Y:S01]  /*6c10*/  FMUL.FTZ R66, R66, R180.reuse ;  /* 0x000000b442427220 */ /* 0x080fe20000410000 */
[----:B------:R-:W1:Y:S01]  /*6c20*/  MUFU.EX2 R198, R211 ;  /* 0x000000d300c67308 */ /* 0x000e620000000800 */
[C---:B----4-:R-:W-:Y:S01]  /*6c30*/  FADD.FTZ R184, R178.reuse, R153 ;  /* 0x00000099b2b87221 */ /* 0x050fe20000010000 */
[----:B------:R-:W-:Y:S01]  /*6c40*/  F2FP.BF16.F32.PACK_AB R161, R178, R167 ;  /* 0x000000a7b2a1723e */ /* 0x000fe200000010ff */
[-C--:B------:R-:W-:Y:S01]  /*6c50*/  FMUL.FTZ R67, R67, R180.reuse ;  /* 0x000000b443437220 */ /* 0x080fe20000410000 */
[-C--:B------:R-:W-:Y:S01]  /*6c60*/  FMUL.FTZ R70, R70, R180.reuse ;  /* 0x000000b446467220 */ /* 0x080fe20000410000 */
[----:B------:R-:W-:Y:S01]  /*6c70*/  FADD.FTZ R153, R175, R184 ;  /* 0x000000b8af997221 */ /* 0x000fe20000010000 */
        /* <DEDUP_REMOVED lines=26> */
[----:B------:R2:W4:Y:S01]  /*6e20*/  MUFU.EX2 R169, R186 ;  /* 0x000000ba00a97308 */ /* 0x0005220000000800 */
[C---:B---3--:R-:W-:Y:S01]  /*6e30*/  FADD.FTZ R153, R0.reuse, R153 ;  /* 0x0000009900997221 */ /* 0x048fe20000010000 */
[----:B------:R-:W-:Y:S01]  /*6e40*/  F2FP.BF16.F32.PACK_AB R165, R0, R165 ;  /* 0x000000a500a5723e */ /* 0x000fe200000010ff */
[-C--:B------:R-:W-:Y:S01]  /*6e50*/  FMUL.FTZ R111, R111, R180.reuse ;  /* 0x000000b46f6f7220 */ /* 0x080fe20000410000 */
[-C--:B------:R-:W-:Y:S01]  /*6e60*/  FMUL.FTZ R114, R114, R180.reuse ;  /* 0x000000b472727220 */ /* 0x080fe20000410000 */
[-C--:B------:R-:W-:Y:S01]  /*6e70*/  FMUL.FTZ R115, R115, R180.reuse ;  /* 0x000000b473737220 */ /* 0x080fe20000410000 */
[-C--:B------:R-:W-:Y:S01]  /*6e80*/  FMUL.FTZ R118, R118, R180.reuse ;  /* 0x000000b476767220 */ /* 0x080fe20000410000 */
[----:B------:R-:W-:Y:S01]  /*6e90*/  FMUL.FTZ R119, R119, R180 ;  /* 0x000000b477777220 */ /* 0x000fe20000410000 */
[----:B------:R-:W3:Y:S01]  /*6ea0*/  MUFU.EX2 R4, R187 ;  /* 0x000000bb00047308 */ /* 0x000ee20000000800 */
[----:B--2---:R-:W-:Y:S01]  /*6eb0*/  FADD.FTZ R186, R182, R153 ;  /* 0x00000099b6ba7221 */ /* 0x004fe20000010000 */
[----:B-1----:R-:W-:Y:S01]  /*6ec0*/  F2FP.BF16.F32.PACK_AB R167, R183, R182 ;  /* 0x000000b6b7a7723e */ /* 0x002fe200000010ff */
[-C--:B------:R-:W-:Y:S01]  /*6ed0*/  FMUL.FTZ R122, R122, R180.reuse ;  /* 0x000000b47a7a7220 */ /* 0x080fe20000410000 */
[-C--:B------:R-:W-:Y:S01]  /*6ee0*/  FMUL.FTZ R123, R123, R180.reuse ;  /* 0x000000b47b7b7220 */ /* 0x080fe20000410000 */
[----:B------:R-:W-:Y:S01]  /*6ef0*/  FADD.FTZ R186, R183, R186 ;  /* 0x000000bab7ba7221 */ /* 0x000fe20000010000 */
        /* <DEDUP_REMOVED lines=19> */
[----:B-1----:R-:W-:Y:S01]  /*7030*/  FADD.FTZ R186, R190, R153 ;  /* 0x00000099beba7221 */ /* 0x002fe20000010000 */
[----:B------:R-:W-:Y:S01]  /*7040*/  F2FP.BF16.F32.PACK_AB R153, R20, R21 ;  /* 0x000000151499723e */ /* 0x000fe200000010ff */
[----:B------:R-:W-:-:S05]  /*7050*/  FMUL.FTZ R151, R151, R180 ;  /* 0x000000b497977220 */ /* 0x000fca0000410000 */
[----:B------:R1:W4:Y:S01]  /*7060*/  MUFU.EX2 R184, R171 ;  /* 0x000000ab00b87308 */ /* 0x0003220000000800 */
[----:B--2---:R-:W-:-:S07]  /*7070*/  FADD.FTZ R186, R191, R186 ;  /* 0x000000babfba7221 */ /* 0x004fce0000010000 */
[----:B------:R-:W2:Y:S01]  /*7080*/  MUFU.EX2 R200, R200 ;  /* 0x000000c800c87308 */ /* 0x000ea20000000800 */
[----:B---3--:R-:W-:Y:S01]  /*7090*/  FADD.FTZ R21, R173, R186 ;  /* 0x000000baad157221 */ /* 0x008fe20000010000 */
[----:B-1----:R-:W-:-:S06]  /*70a0*/  F2FP.BF16.F32.PACK_AB R171, R191, R190 ;  /* 0x000000bebfab723e */ /* 0x002fcc00000010ff */
[----:B------:R-:W1:Y:S01]  /*70b0*/  MUFU.EX2 R199, R199 ;  /* 0x000000c700c77308 */ /* 0x000e620000000800 */
[C---:B----4-:R-:W-:Y:S01]  /*70c0*/  FADD.FTZ R21, R184.reuse, R21 ;  /* 0x00000015b8157221 */ /* 0x050fe20000010000 */
[----:B------:R-:W-:-:S03]  /*70d0*/  F2FP.BF16.F32.PACK_AB R173, R184, R173 ;  /* 0x000000adb8ad723e */ /* 0x000fc600000010ff */
[----:B--2---:R-:W-:-:S04]  /*70e0*/  FADD.FTZ R0, R200, R21 ;  /* 0x00000015c8007221 */ /* 0x004fc80000010000 */
[C---:B-1----:R-:W-:Y:S01]  /*70f0*/  FADD.FTZ R4, R199.reuse, R0 ;  /* 0x00000000c7047221 */ /* 0x042fe20000010000 */
[----:B------:R-:W-:Y:S01]  /*7100*/  F2FP.BF16.F32.PACK_AB R175, R199, R200 ;  /* 0x000000c8c7af723e */ /* 0x000fe200000010ff */
[----:B------:R-:W-:Y:S06]  /*7110*/  @!P0 BRA `(.L_x_8995) ;  /* 0x0000000000048947 */ /* 0x000fec0003800000 */
[----:B------:R-:W-:Y:S01]  /*7120*/  BPT.TRAP 0x1 ;  /* 0x000000040000795c */ /* 0x000fe20000300000 */
.L_x_8995:
[----:B------:R1:W2:Y:S01]  /*7130*/  SYNCS.PHASECHK.TRANS64.TRYWAIT P1, [UR27+0x22850], R12 ;  /* 0x0228500cff0075a7 */ /* 0x0002a2000802015b */
[----:B------:R-:W-:Y:S05]  /*7140*/  @!P0 BRA `(.L_x_8996) ;  /* 0x0000000000048947 */ /* 0x000fea0003800000 */
[----:B------:R-:W-:Y:S01]  /*7150*/  BPT.TRAP 0x1 ;  /* 0x000000040000795c */ /* 0x000fe20000300000 */
.L_x_8996:
[----:B--2---:R-:W-:Y:S05]  /*7160*/  @P1 BRA `(.L_x_8997) ;  /* 0x0000000000081947 */ /* 0x004fea0003800000 */
[----:B------:R-:W2:Y:S02]  /*7170*/  SYNCS.PHASECHK.TRANS64.TRYWAIT P1, [UR27+0x22850], R12 ;  /* 0x0228500cff0075a7 */ /* 0x000ea4000802015b */
[----:B--2---:R-:W-:Y:S05]  /*7180*/  @!P1 BRA `(.L_x_8998) ;  /* 0x000000d400f49947 */ /* 0x004fea0003800000 */
.L_x_8997:
[----:B------:R-:W3:Y:S01]  /*7190*/  S2R R0, SR_TID.X ;  /* 0x0000000000007919 */ /* 0x000ee20000002100 */
[----:B------:R-:W-:Y:S01]  /*71a0*/  UIMAD UR14, UR37, 0xc00, UR5 ;  /* 0x00000c00250e78a4 */ /* 0x000fe2000f8e0205 */
[----:B------:R-:W-:Y:S01]  /*71b0*/  UMOV UR11, 0x40000040 ;  /* 0x40000040000b7882 */ /* 0x000fe20000000000 */
[----:B------:R-:W4:Y:S05]  /*71c0*/  S2R R8, SR_TID.X ;  /* 0x0000000000087919 */ /* 0x000f2a0000002100 */
[----:B------:R-:W-:Y:S01]  /*71d0*/  UMOV UR10, UR14 ;  /* 0x0000000e000a7c82 */ /* 0x000fe20008000000 */
[----:B---3--:R-:W-:Y:S02]  /*71e0*/  SHF.R.U32.HI R0, RZ, 0x7, R0 ;  /* 0x00000007ff007819 */ /* 0x008fe40000011600 */
[----:B----4-:R-:W-:-:S03]  /*71f0*/  LOP3.LUT P1, RZ, R8, 0x7f, RZ, 0xc0, !PT ;  /* 0x0000007f08ff7812 */ /* 0x010fc6000782c0ff */
[----:B------:R-:W-:Y:S02]  /*7200*/  VIADD R0, R0, 0x8 ;  /* 0x0000000800007836 */ /* 0x000fe40000000000 */
[----:B------:R-:W-:-:S03]  /*7210*/  IMAD.MOV.U32 R8, RZ, RZ, R176 ;  /* 0x000000ffff087224 */ /* 0x000fc600078e00b0 */
[----:B------:R3:W-:Y:S05]  /*7220*/  BAR.SYNC.DEFER_BLOCKING R0, 0x100 ;  /* 0x000400000000751d */ /* 0x0007ea0000010000 */
[----:B--2---:R-:W-:Y:S02]  /*7230*/  @!P1 VIADD R9, R9, 0x22860 ;  /* 0x0002286009099836 */ /* 0x004fe40000000000 */
[----:B---3--:R-:W-:-:S03]  /*7240*/  IMAD.MOV.U32 R0, RZ, RZ, R14 ;  /* 0x000000ffff007224 */ /* 0x008fc600078e000e */
[----:B------:R-:W-:Y:S01]  /*7250*/  @!P1 PRMT R9, RZ, 0x654, R9 ;  /* 0x00000654ff099816 */ /* 0x000fe20000000009 */
        /* <DEDUP_REMOVED lines=37> */
[----:B------:R-:W-:Y:S02]  /*74b0*/  IMAD.MOV.U32 R8, RZ, RZ, R176 ;  /* 0x000000ffff087224 */ /* 0x000fe400078e00b0 */
[----:B------:R-:W-:-:S07]  /*74c0*/  IMAD.MOV.U32 R0, RZ, RZ, R14 ;  /* 0x000000ffff007224 */ /* 0x000fce00078e000e */
.L_x_8982:
[----:B------:R-:W-:Y:S01]  /*74d0*/  IADD3 R10, R17, 0x80, -R18 ;  /* 0x00000080110a7810 */ /* 0x000fe20007ffe812 */
[----:B------:R-:W-:Y:S02]  /*74e0*/  ULDC UR15, c[0x0][0x9e4] ;  /* 0x00027900000f7ab9 */ /* 0x000fe40000000800 */
[----:B------:R-:W-:Y:S02]  /*74f0*/  UISETP.GE.AND UP0, UPT, UR15, 0x1, UPT ;  /* 0x000000010f00788c */ /* 0x000fe4000bf06270 */
[----:B------:R-:W-:-:S04]  /*7500*/  IMAD R10, R201, 0x80, R10 ;  /* 0x00000080c90a7824 */ /* 0x000fc800078e020a */
[----:B------:R-:W-:Y:S02]  /*7510*/  PLOP3.LUT P1, PT, PT, PT, UP0, 0x40, 0x0 ;  /* 0x000000000000781c */ /* 0x000fe40003f2e808 */
[----:B------:R-:W-:-:S13]  /*7520*/  R2UR UR10, R10 ;  /* 0x000000000a0a72ca */ /* 0x000fda00000e0000 */
[----:B------:R-:W-:Y:S01]  /*7530*/  UIADD3 UR14, UR10, -UR7, URZ ;  /* 0x800000070a0e7290 */ /* 0x000fe2000fffe03f */
[----:B------:R-:W-:Y:S11]  /*7540*/  @P1 BRA `(.L_x_9000) ;  /* 0x0000000000481947 */ /* 0x000ff60003800000 */
        /* <DEDUP_REMOVED lines=11> */
.L_x_9001:
[----:B------:R-:W-:-:S11]  /*7600*/  UISETP.NE.AND UP1, UPT, UR15, 0x1, UPT ;  /* 0x000000010f00788c */ /* 0x000fd6000bf25270 */
[----:B------:R-:W-:Y:S02]  /*7610*/  @UP1 ULDC.64 UR18, c[0x0][0x9e8] ;  /* 0x00027a0000121ab9 */ /* 0x000fe40000000a00 */
[----:B------:R-:W-:-:S04]  /*7620*/  UIMAD.WIDE.U32 UR10, UR7, UR18, URZ ;  /* 0x00000012070a72a5 */ /* 0x000fc8000f8e003f */
[----:B------:R-:W-:-:S12]  /*7630*/  @UP1 USHF.R.U32.HI UR7, URZ, UR19, UR11 ;  /* 0x000000133f071299 */ /* 0x000fd8000801160b */
.L_x_9002:
[----:B------:R-:W-:-:S04]  /*7640*/  UIMAD UR7, UR7, UR15, URZ ;  /* 0x0000000f070772a4 */ /* 0x000fc8000f8e023f */
[----:B------:R-:W-:-:S04]  /*7650*/  UISETP.LT.AND UP1, UPT, UR14, UR7, UPT ;  /* 0x000000070e00728c */ /* 0x000fc8000bf21270 */
[----:B------:R-:W-:-:S12]  /*7660*/  USEL UR14, UR14, UR7, !UP1 ;  /* 0x000000070e0e7287 */ /* 0x000fd8000c800000 */
.L_x_9000:
        /* <DEDUP_REMOVED lines=12> */
.L_x_9012:
        /* <DEDUP_REMOVED lines=9> */
.L_x_9004:
[----:B------:R-:W2:Y:S01]  /*77c0*/  S2UR UR11, SR_CgaCtaId ;  /* 0x00000000000b79c3 */ /* 0x000ea20000008800 */
[----:B------:R-:W-:Y:S01]  /*77d0*/  UMOV UR10, 0x400 ;  /* 0x00000400000a7882 */ /* 0x000fe20000000000 */
[----:B------:R-:W-:-:S05]  /*77e0*/  IMAD.U32 R7, RZ, RZ, UR40 ;  /* 0x00000028ff077e24 */ /* 0x000fca000f8e00ff */
[----:B------:R-:W-:Y:S01]  /*77f0*/  SHF.L.U32 R7, R7, 0x1f, RZ ;  /* 0x0000001f07077819 */ /* 0x000fe200000006ff */
[----:B--2---:R-:W-:-:S04]  /*7800*/  ULEA UR10, UR11, UR10, 0x18 ;  /* 0x0000000a0b0a7291 */ /* 0x004fc8000f8ec03f */
[----:B------:R-:W-:-:S09]  /*7810*/  ULEA UR24, UR37, UR10, 0x3 ;  /* 0x0000000a25187291 */ /* 0x000fd2000f8e183f */
[----:B------:R2:W3:Y:S01]  /*7820*/  SYNCS.PHASECHK.TRANS64.TRYWAIT P2, [UR24+0x22830], R7 ;  /* 0x02283007ff0075a7 */ /* 0x0004e20008040158 */
[----:B------:R-:W-:Y:S05]  /*7830*/  @!P0 BRA `(.L_x_9005) ;  /* 0x0000000000048947 */ /* 0x000fea0003800000 */
[----:B------:R-:W-:Y:S01]  /*7840*/  BPT.TRAP 0x1 ;  /* 0x000000040000795c */ /* 0x000fe20000300000 */
.L_x_9005:
[----:B---3--:R-:W-:Y:S05]  /*7850*/  @P2 BRA `(.L_x_9006) ;  /* 0x0000000000082947 */ /* 0x008fea0003800000 */
[----:B------:R-:W3:Y:S02]  /*7860*/  SYNCS.PHASECHK.TRANS64.TRYWAIT P2, [UR24+0x22830], R7 ;  /* 0x02283007ff0075a7 */ /* 0x000ee40008040158 */
[----:B---3--:R-:W-:Y:S05]  /*7870*/  @!P2 BRA `(.L_x_9007) ;  /* 0x000000d0004ca947 */ /* 0x008fea0003800000 */
.L_x_9006:
[----:B------:R-:W-:Y:S01]  /*7880*/  UIMAD UR22, UR37, 0x300, UR4 ;  /* 0x00000300251678a4 */ /* 0x000fe2000f8e0204 */
[----:B------:R-:W-:Y:S01]  /*7890*/  WARPGROUP.ARRIVE ;  /* 0x00000000000079c5 */ /* 0x000fe20000000000 */
[----:B------:R-:W-:Y:S01]  /*78a0*/  UMOV UR23, 0x40000040 ;  /* 0x4000004000177882 */ /* 0x000fe20000000000 */
[----:B------:R-:W-:Y:S01]  /*78b0*/  UMOV UR11, 0x40000040 ;  /* 0x40000040000b7882 */ /* 0x000fe20000000000 */
[----:B------:R-:W-:-:S03]  /*78c0*/  UIADD3 UR10, UR22, 0x2, URZ ;  /* 0x00000002160a7890 */ /* 0x000fc6000fffe03f */
[----:B------:R-:W4:Y:S01]  /*78d0*/  S2R R203, SR_TID.X ;  /* 0x0000000000cb7919 */ /* 0x000f220000002100 */
[----:B------:R-:W-:Y:S01]  /*78e0*/  UIADD3 UR14, UR22, 0x4, URZ ;  /* 0x00000004160e7890 */ /* 0x000fe2000fffe03f */
[----:B------:R-:W-:Y:S01]  /*78f0*/  UMOV UR15, 0x40000040 ;  /* 0x40000040000f7882 */ /* 0x000fe20000000000 */
[----:B------:R-:W-:Y:S01]  /*7900*/  HGMMA.64x96x16.F32.BF16 R152, gdesc[UR20], RZ, !UPT, gsb0 ;  /* 0x01600000149879f0 */ /* 0x000fe2000c0018ff */
[----:B------:R-:W-:Y:S01]  /*7910*/  UIADD3 UR18, UR22, 0x6, URZ ;  /* 0x0000000616127890 */ /* 0x000fe2000fffe03f */
[----:B------:R-:W-:Y:S01]  /*7920*/  UMOV UR19, 0x40000040 ;  /* 0x4000004000137882 */ /* 0x000fe20000000000 */
[----:B----4-:R-:W-:Y:S02]  /*7930*/  LOP3.LUT P2, RZ, R203, 0x7f, RZ, 0xc0, !PT ;  /* 0x0000007fcbff7812 */ /* 0x010fe4000784c0ff */
[----:B------:R-:W-:Y:S01]  /*7940*/  SHF.R.U32.HI R203, RZ, 0x7, R203 ;  /* 0x00000007ffcb7819 */ /* 0x000fe200000116cb */
        /* <DEDUP_REMOVED lines=10> */
[----:B---3--:R-:W-:Y:S02]  /*79f0*/  FMNMX.FTZ R0, R152, R11, !PT ;  /* 0x0000000b98007209 */ /* 0x008fe40007810000 */
        /* <DEDUP_REMOVED lines=23> */
[----:B01----:R-:W-:-:S05]  /*7b70*/  FMNMX.FTZ R12, R197, R0, !PT ;  /* 0x00000000c50c7209 */ /* 0x003fca0007810000 */
[----:B------:R-:W0:Y:S02]  /*7b80*/  SHFL.BFLY PT, R13, R12, 0x2, 0x1f ;  /* 0x0c401f000c0d7f89 */ /* 0x000e2400000e0000 */
[----:B0-----:R-:W-:-:S05]  /*7b90*/  FMNMX.FTZ R14, R12, R13, !PT ;  /* 0x0000000d0c0e7209 */ /* 0x001fca0007810000 */
[----:B------:R-:W0:Y:S02]  /*7ba0*/  SHFL.BFLY PT, R13, R14, 0x1, 0x1f ;  /* 0x0c201f000e0d7f89 */ /* 0x000e2400000e0000 */
[----:B0-----:R-:W-:Y:S02]  /*7bb0*/  FMNMX.FTZ R0, R14, R13, !PT ;  /* 0x0000000d0e007209 */ /* 0x001fe40007810000 */
[----:B------:R-:W-:-:S03]  /*7bc0*/  FMNMX.FTZ R13, R155, R8, !PT ;  /* 0x000000089b0d7209 */ /* 0x000fc60007810000 */
[----:B------:R-:W-:Y:S01]  /*7bd0*/  FADD.FTZ R6, -R0, R11 ;  /* 0x0000000b00067221 */ /* 0x000fe20000010100 */
[----:B------:R-:W-:-:S03]  /*7be0*/  FMNMX.FTZ R8, R158, R13, !PT ;  /* 0x0000000d9e087209 */ /* 0x000fc60007810000 */
[----:B------:R-:W-:Y:S01]  /*7bf0*/  FMUL.FTZ R10, R6, UR6 ;  /* 0x00000006060a7c20 */ /* 0x000fe20008410000 */
[----:B------:R-:W-:Y:S01]  /*7c00*/  FMNMX.FTZ R13, R159, R8, !PT ;  /* 0x000000089f0d7209 */ /* 0x000fe20007810000 */
[----:B------:R-:W-:-:S03]  /*7c10*/  FMUL.FTZ R6, R0, UR6 ;  /* 0x0000000600067c20 */ /* 0x000fc60008410000 */
        /* <DEDUP_REMOVED lines=17> */
[----:B------:R-:W-:Y:S01]  /*7d30*/  FFMA.FTZ R196, R196, UR6, -R6 ;  /* 0x00000006c4c47c23 */ /* 0x000fe20008010806 */
[----:B------:R-:W0:Y:S02]  /*7d40*/  MUFU.EX2 R10, R10 ;  /* 0x0000000a000a7308 */ /* 0x000e240000000800 */
[----:B------:R-:W-:-:S04]  /*7d50*/  FMNMX.FTZ R15, R171, R8, !PT ;  /* 0x00000008ab0f7209 */ /* 0x000fc80007810000 */
[----:B------:R-:W-:Y:S01]  /*7d60*/  FMNMX.FTZ R8, R174, R15, !PT ;  /* 0x0000000fae087209 */ /* 0x000fe20007810000 */
[--C-:B------:R-:W-:Y:S01]  /*7d70*/  FFMA.FTZ R15, R161, UR6, -R6.reuse ;  /* 0x00000006a10f7c23 */ /* 0x100fe20008010806 */
[--C-:B------:R-:W-:Y:S01]  /*7d80*/  FFMA.FTZ R161, R177, UR6, -R6.reuse ;  /* 0x00000006b1a17c23 */ /* 0x100fe20008010806 */
[----:B------:R-:W-:Y:S01]  /*7d90*/  FFMA.FTZ R177, R192, UR6, -R6 ;  /* 0x00000006c0b17c23 */ /* 0x000fe20008010806 */
[----:B------:R-:W-:Y:S01]  /*7da0*/  FMNMX.FTZ R21, R175, R8, !PT ;  /* 0x00000008af157209 */ /* 0x000fe20007810000 */
[----:B------:R-:W1:Y:S03]  /*7db0*/  MUFU.EX2 R11, R11 ;  /* 0x0000000b000b7308 */ /* 0x000e660000000800 */
[----:B------:R-:W-:Y:S01]  /*7dc0*/  FMNMX.FTZ R8, R178, R21, !PT ;  /* 0x00000015b2087209 */ /* 0x000fe20007810000 */
[----:B0-----:R-:W-:-:S03]  /*7dd0*/  FMUL.FTZ R24, R24, R10 ;  /* 0x0000000a18187220 */ /* 0x001fc60000410000 */
[----:B------:R-:W-:Y:S01]  /*7de0*/  FMNMX.FTZ R21, R179, R8, !PT ;  /* 0x00000008b3157209 */ /* 0x000fe20007810000 */
[----:B------:R-:W0:Y:S01]  /*7df0*/  MUFU.EX2 R152, R152 ;  /* 0x0000009800987308 */ /* 0x000e220000000800 */
[-C--:B------:R-:W-:Y:S01]  /*7e00*/  FMUL.FTZ R25, R25, R10.reuse ;  /* 0x0000000a19197220 */ /* 0x080fe20000410000 */
[----:B------:R-:W-:Y:S01]  /*7e10*/  FMUL.FTZ R28, R28, R10 ;  /* 0x0000000a1c1c7220 */ /* 0x000fe20000410000 */
[----:B------:R-:W-:Y:S01]  /*7e20*/  FMNMX.FTZ R8, R182, R21, !PT ;  /* 0x00000015b6087209 */ /* 0x000fe20007810000 */
[--C-:B------:R-:W-:Y:S01]  /*7e30*/  FFMA.FTZ R21, R165, UR6, -R6.reuse ;  /* 0x00000006a5157c23 */ /* 0x100fe20008010806 */
[--C-:B------:R-:W-:Y:S01]  /*7e40*/  FFMA.FTZ R165, R180, UR6, -R6.reuse ;  /* 0x00000006b4a57c23 */ /* 0x100fe20008010806 */
[--C-:B------:R-:W-:Y:S01]  /*7e50*/  FFMA.FTZ R180, R193, UR6, -R6.reuse ;  /* 0x00000006c1b47c23 */ /* 0x100fe20008010806 */
[----:B------:R-:W-:Y:S01]  /*7e60*/  FMNMX.FTZ R153, R183, R8, !PT ;  /* 0x00000008b7997209 */ /* 0x000fe20007810000 */
[----:B------:R-:W-:Y:S01]  /*7e70*/  MUFU.EX2 R12, R12 ;  /* 0x0000000c000c7308 */ /* 0x000fe20000000800 */
[----:B-1----:R-:W-:Y:S01]  /*7e80*/  FFMA.FTZ R5, R10, R5, R11 ;  /* 0x000000050a057223 */ /* 0x002fe2000001000b */
[-C--:B------:R-:W-:Y:S01]  /*7e90*/  FMUL.FTZ R29, R29, R10.reuse ;  /* 0x0000000a1d1d7220 */ /* 0x080fe20000410000 */
[----:B------:R-:W-:Y:S01]  /*7ea0*/  FMNMX.FTZ R8, R186, R153, !PT ;  /* 0x00000099ba087209 */ /* 0x000fe20007810000 */
[-C--:B------:R-:W-:Y:S01]  /*7eb0*/  FMUL.FTZ R32, R32, R10.reuse ;  /* 0x0000000a20207220 */ /* 0x080fe20000410000 */
[-C--:B------:R-:W-:Y:S01]  /*7ec0*/  FMUL.FTZ R33, R33, R10.reuse ;  /* 0x0000000a21217220 */ /* 0x080fe20000410000 */
[----:B------:R-:W-:Y:S01]  /*7ed0*/  FMUL.FTZ R36, R36, R10 ;  /* 0x0000000a24247220 */ /* 0x000fe20000410000 */
[----:B------:R-:W-:Y:S01]  /*7ee0*/  FMNMX.FTZ R153, R187, R8, !PT ;  /* 0x00000008bb997209 */ /* 0x000fe20007810000 */
[----:B------:R-:W-:Y:S01]  /*7ef0*/  MUFU.EX2 R13, R13 ;  /* 0x0000000d000d7308 */ /* 0x000fe20000000800 */
[C---:B0-----:R-:W-:Y:S01]  /*7f00*/  FADD.FTZ R5, R152.reuse, R5 ;  /* 0x0000000598057221 */ /* 0x041fe20000010000 */
[----:B------:R-:W-:Y:S01]  /*7f10*/  F2FP.BF16.F32.PACK_AB R152, R152, R11 ;  /* 0x0000000b9898723e */ /* 0x000fe200000010ff */
[----:B------:R-:W-:Y:S01]  /*7f20*/  FMUL.FTZ R37, R37, R10 ;  /* 0x0000000a25257220 */ /* 0x000fe20000410000 */
[----:B------:R-:W-:Y:S01]  /*7f30*/  FMNMX.FTZ R8, R190, R153, !PT ;  /* 0x00000099be087209 */ /* 0x000fe20007810000 */
[--C-:B------:R-:W-:Y:S01]  /*7f40*/  FFMA.FTZ R153, R169, UR6, -R6.reuse ;  /* 0x00000006a9997c23 */ /* 0x100fe20008010806 */
[--C-:B------:R-:W-:Y:S01]  /*7f50*/  FFMA.FTZ R169, R184, UR6, -R6.reuse ;  /* 0x00000006b8a97c23 */ /* 0x100fe20008010806 */
[--C-:B------:R-:W-:Y:S01]  /*7f60*/  FFMA.FTZ R184, R197, UR6, -R6.reuse ;  /* 0x00000006c5b87c23 */ /* 0x100fe20008010806 */
[----:B------:R-:W-:Y:S01]  /*7f70*/  FMNMX.FTZ R157, R191, R8, !PT ;  /* 0x00000008bf9d7209 */ /* 0x000fe20007810000 */
[----:B------:R-:W-:Y:S01]  /*7f80*/  MUFU.EX2 R156, R156 ;  /* 0x0000009c009c7308 */ /* 0x000fe20000000800 */
[-C--:B------:R-:W-:Y:S01]  /*7f90*/  FMUL.FTZ R40, R40, R10.reuse ;  /* 0x0000000a28287220 */ /* 0x080fe20000410000 */
[-C--:B------:R-:W-:Y:S01]  /*7fa0*/  FMUL.FTZ R41, R41, R10.reuse ;  /* 0x0000000a29297220 */ /* 0x080fe20000410000 */
[----:B------:R-:W-:Y:S01]  /*7fb0*/  FMNMX.FTZ R8, R194, R157, !PT ;  /* 0x0000009dc2087209 */ /* 0x000fe20007810000 */
[-C--:B------:R-:W-:Y:S01]  /*7fc0*/  FMUL.FTZ R44, R44, R10.reuse ;  /* 0x0000000a2c2c7220 */ /* 0x080fe20000410000 */
[-C--:B------:R-:W-:Y:S01]  /*7fd0*/  FMUL.FTZ R45, R45, R10.reuse ;  /* 0x0000000a2d2d7220 */ /* 0x080fe20000410000 */
[----:B------:R-:W-:Y:S01]  /*7fe0*/  FMUL.FTZ R48, R48, R10 ;  /* 0x0000000a30307220 */ /* 0x000fe20000410000 */
[----:B------:R-:W-:Y:S01]  /*7ff0*/  FMNMX.FTZ R157, R195, R8, !PT ;  /* 0x00000008c39d7209 */ /* 0x000fe20007810000 */
[----:B------:R-:W-:Y:S01]  /*8000*/  MUFU.EX2 R15, R15 ;  /* 0x0000000f000f7308 */ /* 0x000fe20000000800 */
[-C--:B------:R-:W-:Y:S01]  /*8010*/  FMUL.FTZ R49, R49, R10.reuse ;  /* 0x0000000a31317220 */ /* 0x080fe20000410000 */
[-C--:B------:R-:W-:Y:S01]  /*8020*/  FMUL.FTZ R52, R52, R10.reuse ;  /* 0x0000000a34347220 */ /* 0x080fe20000410000 */
[----:B------:R-:W-:Y:S01]  /*8030*/  FMNMX.FTZ R8, R198, R157, !PT ;  /* 0x0000009dc6087209 */ /* 0x000fe20007810000 */
[--C-:B------:R-:W-:Y:S01]  /*8040*/  FFMA.FTZ R157, R173, UR6, -R6.reuse ;  /* 0x00000006ad9d7c23 */ /* 0x100fe20008010806 */
[-C--:B------:R-:W-:Y:S01]  /*8050*/  FMUL.FTZ R53, R53, R10.reuse ;  /* 0x0000000a35357220 */ /* 0x080fe20000410000 */
[----:B------:R-:W-:Y:S01]  /*8060*/  FMUL.FTZ R56, R56, R10 ;  /* 0x0000000a38387220 */ /* 0x000fe20000410000 */
[----:B------:R-:W-:Y:S01]  /*8070*/  FMNMX.FTZ R8, R199, R8, !PT ;  /* 0x00000008c7087209 */ /* 0x000fe20007810000 */
        /* <DEDUP_REMOVED lines=28> */
[----:B0-----:R-:W-:Y:S01]  /*8240*/  FMNMX.FTZ R181, R8, R173, !PT ;  /* 0x000000ad08b57209 */ /* 0x001fe20007810000 */
[----:B------:R-:W-:Y:S01]  /*8250*/  FFMA.FTZ R173, R188, UR6, -R6 ;  /* 0x00000006bcad7c23 */ /* 0x000fe20008010806 */
[-C--:B------:R-:W-:Y:S01]  /*8260*/  FMUL.FTZ R104, R104, R10.reuse ;  /* 0x0000000a68687220 */ /* 0x080fe20000410000 */
[-C--:B------:R-:W-:Y:S01]  /*8270*/  FMUL.FTZ R105, R105, R10.reuse ;  /* 0x0000000a69697220 */ /* 0x080fe20000410000 */
[----:B------:R-:W-:Y:S01]  /*8280*/  MUFU.EX2 R20, R20 ;  /* 0x0000001400147308 */ /* 0x000fe20000000800 */
[----:B------:R-:W0:Y:S01]  /*8290*/  SHFL.BFLY PT, R8, R181, 0x1, 0x1f ;  /* 0x0c201f00b5087f89 */ /* 0x000e2200000e0000 */
        /* <DEDUP_REMOVED lines=23> */
[----:B0-----:R-:W-:Y:S01]  /*8410*/  FMNMX.FTZ R8, R181, R8, !PT ;  /* 0x00000008b5087209 */ /* 0x001fe20007810000 */
[-C--:B------:R-:W-:Y:S01]  /*8420*/  FMUL.FTZ R148, R148, R10.reuse ;  /* 0x0000000a94947220 */ /* 0x080fe20000410000 */
[----:B------:R-:W-:-:S03]  /*8430*/  FMUL.FTZ R149, R149, R10 ;  /* 0x0000000a95957220 */ /* 0x000fc60000410000 */
[C---:B------:R-:W-:Y:S01]  /*8440*/  FMUL.FTZ R193, R8.reuse, UR6 ;  /* 0x0000000608c17c20 */ /* 0x040fe20008410000 */
[----:B------:R-:W-:Y:S01]  /*8450*/  FADD.FTZ R6, -R8, R201 ;  /* 0x000000c908067221 */ /* 0x000fe20000010100 */
[----:B------:R0:W-:Y:S02]  /*8460*/  MUFU.EX2 R181, R196 ;  /* 0x000000c400b57308 */ /* 0x0001e40000000800 */
[--C-:B------:R-:W-:Y:S01]  /*8470*/  FFMA.FTZ R188, R154, UR6, -R193.reuse ;  /* 0x000000069abc7c23 */ /* 0x100fe200080108c1 */
[----:B------:R-:W-:Y:S01]  /*8480*/  FMUL.FTZ R6, R6, UR6 ;  /* 0x0000000606067c20 */ /* 0x000fe20008410000 */
[--C-:B------:R-:W-:Y:S01]  /*8490*/  FFMA.FTZ R155, R155, UR6, -R193.reuse ;  /* 0x000000069b9b7c23 */ /* 0x100fe200080108c1 */
[--C-:B------:R-:W-:Y:S01]  /*84a0*/  FFMA.FTZ R189, R158, UR6, -R193.reuse ;  /* 0x000000069ebd7c23 */ /* 0x100fe200080108c1 */
[--C-:B------:R-:W-:Y:S01]  /*84b0*/  FFMA.FTZ R192, R159, UR6, -R193.reuse ;  /* 0x000000069fc07c23 */ /* 0x100fe200080108c1 */
[--C-:B------:R-:W-:Y:S01]  /*84c0*/  FFMA.FTZ R210, R175, UR6, -R193.reuse ;  /* 0x00000006afd27c23 */ /* 0x100fe200080108c1 */
[----:B------:R1:W-:Y:S01]  /*84d0*/  MUFU.EX2 R185, R6 ;  /* 0x0000000600b97308 */ /* 0x0003e20000000800 */
[--C-:B------:R-:W-:Y:S01]  /*84e0*/  FFMA.FTZ R175, R178, UR6, -R193.reuse ;  /* 0x00000006b2af7c23 */ /* 0x100fe200080108c1 */
[--C-:B------:R-:W-:Y:S01]  /*84f0*/  FFMA.FTZ R178, R179, UR6, -R193.reuse ;  /* 0x00000006b3b27c23 */ /* 0x100fe200080108c1 */
[--C-:B------:R-:W-:Y:S01]  /*8500*/  FFMA.FTZ R159, R162, UR6, -R193.reuse ;  /* 0x00000006a29f7c23 */ /* 0x100fe200080108c1 */
[----:B------:R-:W-:Y:S01]  /*8510*/  FFMA.FTZ R179, R182, UR6, -R193 ;  /* 0x00000006b6b37c23 */ /* 0x000fe200080108c1 */
[----:B------:R-:W-:-:S02]  /*8520*/  IMAD.U32 R182, RZ, RZ, UR24 ;  /* 0x00000018ffb67e24 */ /* 0x000fc4000f8e00ff */
[--C-:B0-----:R-:W-:Y:S01]  /*8530*/  FFMA.FTZ R196, R163, UR6, -R193.reuse ;  /* 0x00000006a3c47c23 */ /* 0x101fe200080108c1 */
[--C-:B------:R-:W-:Y:S01]  /*8540*/  FFMA.FTZ R163, R166, UR6, -R193.reuse ;  /* 0x00000006a6a37c23 */ /* 0x100fe200080108c1 */
[----:B------:R-:W0:Y:S01]  /*8550*/  MUFU.EX2 R188, R188 ;  /* 0x000000bc00bc7308 */ /* 0x000e220000000800 */
[----:B------:R-:W-:Y:S01]  /*8560*/  @!P2 VIADD R154, R182, 0x22840 ;  /* 0x00022840b69aa836 */ /* 0x000fe20000000000 */
[----:B-1----:R-:W-:Y:S01]  /*8570*/  IADD3 R6, -R203, 0xb, RZ ;  /* 0x0000000bcb067810 */ /* 0x002fe20007ffe1ff */
[--C-:B------:R-:W-:Y:S01]  /*8580*/  FFMA.FTZ R200, R167, UR6, -R193.reuse ;  /* 0x00000006a7c87c23 */ /* 0x100fe200080108c1 */
[--C-:B------:R-:W-:Y:S01]  /*8590*/  FFMA.FTZ R167, R170, UR6, -R193.reuse ;  /* 0x00000006aaa77c23 */ /* 0x100fe200080108c1 */
[--C-:B------:R-:W-:Y:S01]  /*85a0*/  FFMA.FTZ R202, R171, UR6, -R193.reuse ;  /* 0x00000006abca7c23 */ /* 0x100fe200080108c1 */
[----:B------:R-:W-:Y:S01]  /*85b0*/  @!P2 PRMT R154, RZ, 0x654, R154 ;  /* 0x00000654ff9aa816 */ /* 0x000fe2000000009a */
[----:B------:R1:W-:Y:S06]  /*85c0*/  BAR.ARV R6, 0x100 ;  /* 0x000400060000751d */ /* 0x0003ec0000002000 */
[----:B------:R-:W3:Y:S01]  /*85d0*/  MUFU.EX2 R155, R155 ;  /* 0x0000009b009b7308 */ /* 0x000ee20000000800 */
[----:B------:R4:W-:Y:S01]  /*85e0*/  @!P2 SYNCS.ARRIVE.TRANS64.RED.A1T0 RZ, [R154+URZ], RZ ;  /* 0x000000ff9affa9a7 */ /* 0x0009e2000810043f */
[--C-:B------:R-:W-:Y:S01]  /*85f0*/  FFMA.FTZ R171, R174, UR6, -R193.reuse ;  /* 0x00000006aeab7c23 */ /* 0x100fe200080108c1 */
[--C-:B------:R-:W-:Y:S01]  /*8600*/  FFMA.FTZ R212, R183, UR6, -R193.reuse ;  /* 0x00000006b7d47c23 */ /* 0x100fe200080108c1 */
[----:B0-----:R-:W-:Y:S01]  /*8610*/  FFMA.FTZ R4, R185, R4, R188 ;  /* 0x00000004b9047223 */ /* 0x001fe200000100bc */
[--C-:B------:R-:W-:Y:S01]  /*8620*/  FFMA.FTZ R183, R186, UR6, -R193.reuse ;  /* 0x00000006bab77c23 */ /* 0x100fe200080108c1 */
[--C-:B------:R-:W-:Y:S01]  /*8630*/  FFMA.FTZ R186, R187, UR6, -R193.reuse ;  /* 0x00000006bbba7c23 */ /* 0x100fe200080108c1 */
[----:B------:R-:W-:Y:S01]  /*8640*/  FFMA.FTZ R187, R190, UR6, -R193 ;  /* 0x00000006bebb7c23 */ /* 0x000fe200080108c1 */
[----:B------:R-:W0:Y:S01]  /*8650*/  MUFU.EX2 R189, R189 ;  /* 0x000000bd00bd7308 */ /* 0x000e220000000800 */
        /* <DEDUP_REMOVED lines=8> */
[----:B---3--:R-:W-:Y:S01]  /*86e0*/  FADD.FTZ R4, R155, R4 ;  /* 0x000000049b047221 */ /* 0x008fe20000010000 */
[----:B------:R-:W-:Y:S01]  /*86f0*/  FADD.FTZ R154, R156, R5 ;  /* 0x000000059c9a7221 */ /* 0x000fe20000010000 */
[----:B------:R-:W-:Y:S01]  /*8700*/  F2FP.BF16.F32.PACK_AB R162, R157, R20 ;  /* 0x000000149da2723e */ /* 0x000fe200000010ff */
[-C--:B------:R-:W-:Y:S01]  /*8710*/  FMUL.FTZ R26, R26, R185.reuse ;  /* 0x000000b91a1a7220 */ /* 0x080fe20000410000 */
[C---:B------:R-:W-:Y:S01]  /*8720*/  F2FP.BF16.F32.PACK_AB R156, R15.reuse, R156 ;  /* 0x0000009c0f9c723e */ /* 0x040fe200000010ff */
[----:B------:R-:W-:Y:S01]  /*8730*/  FADD.FTZ R5, R15, R154 ;  /* 0x0000009a0f057221 */ /* 0x000fe20000010000 */
[-C--:B------:R-:W-:Y:S01]  /*8740*/  FMUL.FTZ R27, R27, R185.reuse ;  /* 0x000000b91b1b7220 */ /* 0x080fe20000410000 */
[----:B------:R-:W3:Y:S01]  /*8750*/  MUFU.EX2 R159, R159 ;  /* 0x0000009f009f7308 */ /* 0x000ee20000000800 */
        /* <DEDUP_REMOVED lines=8> */
[----:B----4-:R-:W-:Y:S01]  /*87e0*/  FADD.FTZ R4, R192, R11 ;  /* 0x0000000bc0047221 */ /* 0x010fe20000010000 */
[----:B------:R-:W-:Y:S01]  /*87f0*/  FADD.FTZ R154, R160, R5 ;  /* 0x00000005a09a7221 */ /* 0x000fe20000010000 */
[----:B------:R-:W-:Y:S01]  /*8800*/  F2FP.BF16.F32.PACK_AB R160, R153, R160 ;  /* 0x000000a099a0723e */ /* 0x000fe200000010ff */
[-C--:B------:R-:W-:Y:S01]  /*8810*/  FMUL.FTZ R38, R38, R185.reuse ;  /* 0x000000b926267220 */ /* 0x080fe20000410000 */
[-C--:B------:R-:W-:Y:S01]  /*8820*/  FMUL.FTZ R39, R39, R185.reuse ;  /* 0x000000b927277220 */ /* 0x080fe20000410000 */
[----:B------:R-:W-:Y:S01]  /*8830*/  FADD.FTZ R5, R153, R154 ;  /* 0x0000009a99057221 */ /* 0x000fe20000010000 */
[----:B------:R-:W-:Y:S01]  /*8840*/  F2FP.BF16.F32.PACK_AB R153, R155, R188 ;  /* 0x000000bc9b99723e */ /* 0x000fe200000010ff */
[----:B------:R-:W4:Y:S01]  /*8850*/  MUFU.EX2 R163, R163 ;  /* 0x000000a300a37308 */ /* 0x000f220000000800 */
[----:B---3--:R-:W-:Y:S01]  /*8860*/  FADD.FTZ R11, R159, R4 ;  /* 0x000000049f0b7221 */ /* 0x008fe20000010000 */
[----:B------:R-:W-:Y:S01]  /*8870*/  FADD.FTZ R154, R20, R5 ;  /* 0x00000005149a7221 */ /* 0x000fe20000010000 */
[-C--:B------:R-:W-:Y:S01]  /*8880*/  FMUL.FTZ R42, R42, R185.reuse ;  /* 0x000000b92a2a7220 */ /* 0x080fe20000410000 */
[-C--:B------:R-:W-:Y:S01]  /*8890*/  FMUL.FTZ R43, R43, R185.reuse ;  /* 0x000000b92b2b7220 */ /* 0x080fe20000410000 */
[-C--:B------:R-:W-:Y:S01]  /*88a0*/  FMUL.FTZ R46, R46, R185.reuse ;  /* 0x000000b92e2e7220 */ /* 0x080fe20000410000 */
[----:B------:R-:W-:Y:S01]  /*88b0*/  FADD.FTZ R5, R157, R154 ;  /* 0x0000009a9d057221 */ /* 0x000fe20000010000 */
[----:B------:R-:W-:Y:S01]  /*88c0*/  FMUL.FTZ R47, R47, R185 ;  /* 0x000000b92f2f7220 */ /* 0x000fe20000410000 */
[----:B------:R-:W3:Y:S01]  /*88d0*/  MUFU.EX2 R200, R200 ;  /* 0x000000c800c87308 */ /* 0x000ee20000000800 */
[----:B0-----:R-:W-:Y:S01]  /*88e0*/  FADD.FTZ R4, R196, R11 ;  /* 0x0000000bc4047221 */ /* 0x001fe20000010000 */
[----:B------:R-:W-:Y:S01]  /*88f0*/  FADD.FTZ R154, R164, R5 ;  /* 0x00000005a49a7221 */ /* 0x000fe20000010000 */
[----:B------:R-:W-:Y:S01]  /*8900*/  F2FP.BF16.F32.PACK_AB R157, R196, R159 ;  /* 0x0000009fc49d723e */ /* 0x000fe200000010ff */
[-C--:B------:R-:W-:Y:S01]  /*8910*/  FMUL.FTZ R50, R50, R185.reuse ;  /* 0x000000b932327220 */ /* 0x080fe20000410000 */
[C---:B------:R-:W-:Y:S01]  /*8920*/  F2FP.BF16.F32.PACK_AB R164, R161.reuse, R164 ;  /* 0x000000a4a1a4723e */ /* 0x040fe200000010ff */
[----:B------:R-:W-:Y:S01]  /*8930*/  FADD.FTZ R154, R161, R154 ;  /* 0x0000009aa19a7221 */ /* 0x000fe20000010000 */
[-C--:B------:R-:W-:Y:S01]  /*8940*/  FMUL.FTZ R51, R51, R185.reuse ;  /* 0x000000b933337220 */ /* 0x080fe20000410000 */
[----:B------:R-:W0:Y:S01]  /*8950*/  MUFU.EX2 R167, R167 ;  /* 0x000000a700a77308 */ /* 0x000e220000000800 */
        /* <DEDUP_REMOVED lines=69> */
[----:B------:R-:W-:Y:S01]  /*8db0*/  FMUL.FTZ R151, R151, R185 ;  /* 0x000000b997977220 */ /* 0x000fe20000410000 */
[----:B------:R-:W-:Y:S01]  /*8dc0*/  F2FP.BF16.F32.PACK_AB R155, R192, R189 ;  /* 0x000000bdc09b723e */ /* 0x000fe200000010ff */
[----:B------:R-:W0:Y:S01]  /*8dd0*/  MUFU.EX2 R212, R212 ;  /* 0x000000d400d47308 */ /* 0x000e220000000800 */
[----:B----4-:R-:W-:-:S07]  /*8de0*/  FADD.FTZ R11, R179, R4 ;  /* 0x00000004b30b7221 */ /* 0x010fce0000010000 */
[----:B------:R-:W4:Y:S01]  /*8df0*/  MUFU.EX2 R169, R169 ;  /* 0x000000a900a97308 */ /* 0x000f220000000800 */
[C---:B---3--:R-:W-:Y:S01]  /*8e00*/  FADD.FTZ R154, R168.reuse, R5 ;  /* 0x00000005a89a7221 */ /* 0x048fe20000010000 */
[----:B------:R-:W-:Y:S02]  /*8e10*/  F2FP.BF16.F32.PACK_AB R166, R168, R165 ;  /* 0x000000a5a8a6723e */ /* 0x000fe400000010ff */
[----:B------:R-:W-:-:S04]  /*8e20*/  F2FP.BF16.F32.PACK_AB R165, R178, R175 ;  /* 0x000000afb2a5723e */ /* 0x000fc800000010ff */
[----:B------:R-:W3:Y:S01]  /*8e30*/  MUFU.EX2 R183, R183 ;  /* 0x000000b700b77308 */ /* 0x000ee20000000800 */
[C---:B0-----:R-:W-:Y:S01]  /*8e40*/  FADD.FTZ R4, R212.reuse, R11 ;  /* 0x0000000bd4047221 */ /* 0x041fe20000010000 */
[----:B------:R-:W-:-:S06]  /*8e50*/  F2FP.BF16.F32.PACK_AB R167, R212, R179 ;  /* 0x000000b3d4a7723e */ /* 0x000fcc00000010ff */
[----:B------:R-:W0:Y:S01]  /*8e60*/  MUFU.EX2 R172, R172 ;  /* 0x000000ac00ac7308 */ /* 0x000e220000000800 */
[----:B----4-:R-:W-:-:S07]  /*8e70*/  FADD.FTZ R5, R169, R154 ;  /* 0x0000009aa9057221 */ /* 0x010fce0000010000 */
[----:B------:R-:W4:Y:S01]  /*8e80*/  MUFU.EX2 R186, R186 ;  /* 0x000000ba00ba7308 */ /* 0x000f220000000800 */
[----:B---3--:R-:W-:-:S07]  /*8e90*/  FADD.FTZ R11, R183, R4 ;  /* 0x00000004b70b7221 */ /* 0x008fce0000010000 */
[----:B------:R-:W3:Y:S01]  /*8ea0*/  MUFU.EX2 R173, R173 ;  /* 0x000000ad00ad7308 */ /* 0x000ee20000000800 */
[C---:B0-----:R-:W-:Y:S01]  /*8eb0*/  FADD.FTZ R154, R172.reuse, R5 ;  /* 0x00000005ac9a7221 */ /* 0x041fe20000010000 */
[----:B------:R-:W-:-:S06]  /*8ec0*/  F2FP.BF16.F32.PACK_AB R168, R172, R169 ;  /* 0x000000a9aca8723e */ /* 0x000fcc00000010ff */
[----:B------:R-:W0:Y:S01]  /*8ed0*/  MUFU.EX2 R187, R187 ;  /* 0x000000bb00bb7308 */ /* 0x000e220000000800 */
[C---:B----4-:R-:W-:Y:S01]  /*8ee0*/  FADD.FTZ R4, R186.reuse, R11 ;  /* 0x0000000bba047221 */ /* 0x050fe20000010000 */
[----:B------:R-:W-:-:S06]  /*8ef0*/  F2FP.BF16.F32.PACK_AB R169, R186, R183 ;  /* 0x000000b7baa9723e */ /* 0x000fcc00000010ff */
[----:B------:R-:W4:Y:S01]  /*8f00*/  MUFU.EX2 R176, R176 ;  /* 0x000000b000b07308 */ /* 0x000f220000000800 */
[----:B---3--:R-:W-:Y:S01]  /*8f10*/  FADD.FTZ R5, R173, R154 ;  /* 0x0000009aad057221 */ /* 0x008fe20000010000 */
[----:B------:R-:W-:-:S06]  /*8f20*/  F2FP.BF16.F32.PACK_AB R154, R13, R12 ;  /* 0x0000000c0d9a723e */ /* 0x000fcc00000010ff */
[----:B------:R-:W3:Y:S01]  /*8f30*/  MUFU.EX2 R190, R190 ;  /* 0x000000be00be7308 */ /* 0x000ee20000000800 */
[----:B0-----:R-:W-:-:S07]  /*8f40*/  FADD.FTZ R11, R187, R4 ;  /* 0x00000004bb0b7221 */ /* 0x001fce0000010000 */
[----:B------:R-:W0:Y:S01]  /*8f50*/  MUFU.EX2 R177, R177 ;  /* 0x000000b100b17308 */ /* 0x000e220000000800 */
[C---:B----4-:R-:W-:Y:S01]  /*8f60*/  FADD.FTZ R158, R176.reuse, R5 ;  /* 0x00000005b09e7221 */ /* 0x050fe20000010000 */
[----:B------:R-:W-:-:S06]  /*8f70*/  F2FP.BF16.F32.PACK_AB R170, R176, R173 ;  /* 0x000000adb0aa723e */ /* 0x000fcc00000010ff */
[----:B------:R-:W4:Y:S01]  /*8f80*/  MUFU.EX2 R191, R191 ;  /* 0x000000bf00bf7308 */ /* 0x000f220000000800 */
[C---:B---3--:R-:W-:Y:S01]  /*8f90*/  FADD.FTZ R4, R190.reuse, R11 ;  /* 0x0000000bbe047221 */ /* 0x048fe20000010000 */
[----:B------:R-:W-:-:S06]  /*8fa0*/  F2FP.BF16.F32.PACK_AB R171, R190, R187 ;  /* 0x000000bbbeab723e */ /* 0x000fcc00000010ff */
[----:B------:R-:W3:Y:S01]  /*8fb0*/  MUFU.EX2 R180, R180 ;  /* 0x000000b400b47308 */ /* 0x000ee20000000800 */
[----:B0-----:R-:W-:Y:S01]  /*8fc0*/  FADD.FTZ R5, R177, R158 ;  /* 0x0000009eb1057221 */ /* 0x001fe20000010000 */
[----:B------:R-:W-:-:S06]  /*8fd0*/  F2FP.BF16.F32.PACK_AB R158, R21, R14 ;  /* 0x0000000e159e723e */ /* 0x000fcc00000010ff */
[----:B------:R-:W0:Y:S01]  /*8fe0*/  MUFU.EX2 R10, R195 ;  /* 0x000000c3000a7308 */ /* 0x000e220000000800 */
[----:B----4-:R-:W-:-:S07]  /*8ff0*/  FADD.FTZ R11, R191, R4 ;  /* 0x00000004bf0b7221 */ /* 0x010fce0000010000 */
[----:B------:R-:W4:Y:S01]  /*9000*/  MUFU.EX2 R198, R198 ;  /* 0x000000c600c67308 */ /* 0x000f220000000800 */
[C---:B---3--:R-:W-:Y:S01]  /*9010*/  FADD.FTZ R12, R180.reuse, R5 ;  /* 0x00000005b40c7221 */ /* 0x048fe20000010000 */
[----:B------:R-:W-:-:S03]  /*9020*/  F2FP.BF16.F32.PACK_AB R172, R180, R177 ;  /* 0x000000b1b4ac723e */ /* 0x000fc600000010ff */
[----:B------:R-:W-:-:S03]  /*9030*/  FADD.FTZ R5, R181, R12 ;  /* 0x0000000cb5057221 */ /* 0x000fc60000010000 */
[----:B------:R-:W3:Y:S01]  /*9040*/  MUFU.EX2 R184, R184 ;  /* 0x000000b800b87308 */ /* 0x000ee20000000800 */
[C---:B0-----:R-:W-:Y:S01]  /*9050*/  FADD.FTZ R11, R10.reuse, R11 ;  /* 0x0000000b0a0b7221 */ /* 0x041fe20000010000 */
[----:B------:R-:W-:-:S06]  /*9060*/  F2FP.BF16.F32.PACK_AB R173, R10, R191 ;  /* 0x000000bf0aad723e */ /* 0x000fcc00000010ff */
[----:B------:R-:W0:Y:S01]  /*9070*/  MUFU.EX2 R193, R193 ;  /* 0x000000c100c17308 */ /* 0x000e220000000800 */
[----:B----4-:R-:W-:Y:S01]  /*9080*/  FADD.FTZ R4, R198, R11 ;  /* 0x0000000bc6047221 */ /* 0x010fe20000010000 */
[C---:B---3--:R-:W-:Y:S01]  /*9090*/  FADD.FTZ R5, R184.reuse, R5 ;  /* 0x00000005b8057221 */ /* 0x048fe20000010000 */
[----:B------:R-:W-:Y:S02]  /*90a0*/  F2FP.BF16.F32.PACK_AB R174, R184, R181 ;  /* 0x000000b5b8ae723e */ /* 0x000fe400000010ff */
[C---:B0-----:R-:W-:Y:S01]  /*90b0*/  FADD.FTZ R4, R193.reuse, R4 ;  /* 0x00000004c1047221 */ /* 0x041fe20000010000 */
[----:B------:R-:W-:Y:S01]  /*90c0*/  F2FP.BF16.F32.PACK_AB R175, R193, R198 ;  /* 0x000000c6c1af723e */ /* 0x000fe200000010ff */
[----:B-1----:R-:W-:Y:S06]  /*90d0*/  @!P0 BRA `(.L_x_9008) ;  /* 0x0000000000048947 */ /* 0x002fec0003800000 */
[----:B------:R-:W-:Y:S01]  /*90e0*/  BPT.TRAP 0x1 ;  /* 0x000000040000795c */ /* 0x000fe20000300000 */
.L_x_9008:
[----:B------:R0:W1:Y:S01]  /*90f0*/  SYNCS.PHASECHK.TRANS64.TRYWAIT P2, [UR24+0x22850], R7 ;  /* 0x02285007ff0075a7 */ /* 0x0000620008040158 */
[----:B------:R-:W-:Y:S05]  /*9100*/  @!P0 BRA `(.L_x_9009) ;  /* 0x0000000000048947 */ /* 0x000fea0003800000 */
[----:B------:R-:W-:Y:S01]  /*9110*/  BPT.TRAP 0x1 ;  /* 0x000000040000795c */ /* 0x000fe20000300000 */
.L_x_9009:
[----:B-1----:R-:W-:Y:S05]  /*9120*/  @P2 BRA `(.L_x_9010) ;  /* 0x0000000000082947 */ /* 0x002fea0003800000 */
[----:B------:R-:W1:Y:S02]  /*9130*/  SYNCS.PHASECHK.TRANS64.TRYWAIT P2, [UR24+0x22850], R7 ;  /* 0x02285007ff0075a7 */ /* 0x000e640008040158 */
[----:B-1----:R-:W-:Y:S05]  /*9140*/  @!P2 BRA `(.L_x_9011) ;  /* 0x000000b80030a947 */ /* 0x002fea0003800000 */
.L_x_9010:
[----:B------:R-:W3:Y:S01]  /*9150*/  S2R R10, SR_TID.X ;  /* 0x00000000000a7919 */ /* 0x000ee20000002100 */
[----:B------:R-:W-:Y:S01]  /*9160*/  UIMAD UR14, UR37, 0xc00, UR5 ;  /* 0x00000c00250e78a4 */ /* 0x000fe2000f8e0205 */
[----:B------:R-:W-:Y:S01]  /*9170*/  IMAD.MOV.U32 R201, RZ, RZ, R8 ;  /* 0x000000ffffc97224 */ /* 0x000fe200078e0008 */
[----:B------:R-:W-:Y:S01]  /*9180*/  UMOV UR11, 0x40000040 ;  /* 0x40000040000b7882 */ /* 0x000fe20000000000 */
[----:B------:R-:W-:-:S04]  /*9190*/  IMAD.MOV.U32 R11, RZ, RZ, R0 ;  /* 0x000000ffff0b7224 */ /* 0x000fc800078e0000 */
[----:B------:R-:W-:Y:S01]  /*91a0*/  UMOV UR10, UR14 ;  /* 0x0000000e000a7c82 */ /* 0x000fe20008000000 */
[----:B---3--:R-:W-:-:S05]  /*91b0*/  SHF.R.U32.HI R10, RZ, 0x7, R10 ;  /* 0x00000007ff0a7819 */ /* 0x008fca000001160a */
[----:B012---:R-:W-:Y:S02]  /*91c0*/  VIADD R7, R10, 0x8 ;  /* 0x000000080a077836 */ /* 0x007fe40000000000 */
[----:B------:R-:W0:Y:S03]  /*91d0*/  S2R R10, SR_TID.X ;  /* 0x00000000000a7919 */ /* 0x000e260000002100 */
[----:B------:R2:W-:Y:S06]  /*91e0*/  BAR.SYNC.DEFER_BLOCKING R7, 0x100 ;  /* 0x000400070000751d */ /* 0x0005ec0000010000 */
[----:B------:R-:W-:Y:S01]  /*91f0*/  WARPGROUP.ARRIVE ;  /* 0x00000000000079c5 */ /* 0x000fe20000000000 */
[----:B0-----:R-:W-:-:S05]  /*9200*/  LOP3.LUT P2, RZ, R10, 0x7f, RZ, 0xc0, !PT ;  /* 0x0000007f0aff7812 */ /* 0x001fca000784c0ff */
        /* <DEDUP_REMOVED lines=36> */
.L_x_9003:
[----:B------:R-:W-:-:S13]  /*9450*/  ISETP.GE.AND P1, PT, R7, UR42, PT ;  /* 0x0000002a07007c0c */ /* 0x000fda000bf26270 */
[----:B------:R-:W-:Y:S05]  /*9460*/  @!P1 BRA `(.L_x_9013) ;  /* 0x0000002c00f89947 */ /* 0x000fea0003800000 */
[----:B------:R-:W-:Y:S01]  /*9470*/  IMAD.IADD R6, R17, 0x1, -R18 ;  /* 0x0000000111067824 */ /* 0x000fe200078e0a12 */
[----:B------:R-:W-:Y:S01]  /*9480*/  ULDC UR24, c[0x0][0x9e4] ;  /* 0x0002790000187ab9 */ /* 0x000fe20000000800 */
[----:B------:R-:W-:Y:S01]  /*9490*/  IMAD.MOV.U32 R14, RZ, RZ, R8 ;  /* 0x000000ffff0e7224 */ /* 0x000fe200078e0008 */
[----:B------:R-:W-:Y:S01]  /*94a0*/  ULDC UR25, c[0x0][0x9dc] ;  /* 0x0002770000197ab9 */ /* 0x000fe20000000800 */
[----:B01----:R-:W-:Y:S01]  /*94b0*/  IMAD.MOV.U32 R12, RZ, RZ, R0 ;  /* 0x000000ffff0c7224 */ /* 0x003fe200078e0000 */
[----:B------:R-:W-:Y:S01]  /*94c0*/  IADD3 R15, R6, 0x8, R3 ;  /* 0x00000008060f7810 */ /* 0x000fe20007ffe003 */
[----:B------:R-:W-:Y:S01]  /*94d0*/  IMAD.IADD R13, R3, 0x1, R6 ;  /* 0x00000001030d7824 */ /* 0x000fe200078e0206 */
[----:B------:R-:W-:Y:S01]  /*94e0*/  ULDC UR6, c[0x0][0x988] ;  /* 0x0002620000067ab9 */ /* 0x000fe20000000800 */
[----:B------:R-:W-:Y:S01]  /*94f0*/  ULDC UR26, c[0x0][0x9e0] ;  /* 0x00027800001a7ab9 */ /* 0x000fe20000000800 */
[----:B------:R-:W-:-:S07]  /*9500*/  LOP3.LUT R11, RZ, R15, RZ, 0x33, !PT ;  /* 0x0000000fff0b7212 */ /* 0x000fce00078e33ff */
.L_x_9030:
[----:B------:R-:W-:-:S04]  /*9510*/  UIADD3 UR37, UR37, 0x1, URZ ;  /* 0x0000000125257890 */ /* 0x000fc8000fffe03f */
[----:B------:R-:W-:-:S04]  /*9520*/  UISETP.NE.AND UP1, UPT, UR37, 0x2, UPT ;  /* 0x000000022500788c */ /* 0x000fc8000bf25270 */
[----:B------:R-:W-:Y:S02]  /*9530*/  USEL UR7, URZ, 0x1, UP1 ;  /* 0x000000013f077887 */ /* 0x000fe40008800000 */
[----:B------:R-:W-:Y:S02]  /*9540*/  USEL UR37, UR37, URZ, UP1 ;  /* 0x0000003f25257287 */ /* 0x000fe40008800000 */
[----:B------:R-:W-:Y:S01]  /*9550*/  ULOP3.LUT UR40, UR40, UR7, URZ, 0x3c, !UPT ;  /* 0x0000000728287292 */ /* 0x000fe2000f8e3c3f */
[----:B------:R-:W-:Y:S11]  /*9560*/  @!P0 BRA `(.L_x_9014) ;  /* 0x0000000000048947 */ /* 0x000ff60003800000 */
[----:B------:R-:W-:Y:S01]  /*9570*/  BPT.TRAP 0x1 ;  /* 0x000000040000795c */ /* 0x000fe20000300000 */
.L_x_9014:
        /* <DEDUP_REMOVED lines=9> */
.L_x_9015:
[----:B-1----:R-:W-:Y:S05]  /*9610*/  @P1 BRA `(.L_x_9016) ;  /* 0x0000000000081947 */ /* 0x002fea0003800000 */
[----:B------:R-:W1:Y:S02]  /*9620*/  SYNCS.PHASECHK.TRANS64.TRYWAIT P1, [UR7+0x22830], R10 ;  /* 0x0228300aff0075a7 */ /* 0x000e640008020147 */
[----:B-1----:R-:W-:Y:S05]  /*9630*/  @!P1 BRA `(.L_x_9017) ;  /* 0x000000b400089947 */ /* 0x002fea0003800000 */
.L_x_9016:
        /* <DEDUP_REMOVED lines=14> */
[----:B------:R-:W-:Y:S01]  /*9720*/  IMAD.IADD R21, R21, 0x1, -R16 ;  /* 0x0000000115157824 */ /* 0x000fe200078e0a10 */
        /* <DEDUP_REMOVED lines=8> */
[----:B------:R-:W-:-:S06]  /*97b0*/  ULOP3.LUT UR10, URZ, UR25, URZ, 0x33, !UPT ;  /* 0x000000193f0a7292 */ /* 0x000fcc000f8e333f */
        /* <DEDUP_REMOVED lines=18> */
[----:B------:R-:W-:Y:S01]  /*98e0*/  IMAD.U32 R203, RZ, RZ, UR24 ;  /* 0x00000018ffcb7e24 */ /* 0x000fe2000f8e00ff */
[----:B------:R-:W-:-:S04]  /*98f0*/  IADD3 R201, R3, R17, -R18 ;  /* 0x0000001103c97210 */ /* 0x000fc80007ffe812 */
[----:B------:R-:W-:Y:S02]  /*9900*/  ISETP.NE.AND P1, PT, R203, 0x1, PT ;  /* 0x00000001cb00780c */ /* 0x000fe40003f25270 */
[----:B------:R-:W-:-:S11]  /*9910*/  LOP3.LUT R201, RZ, R201, RZ, 0x33, !PT ;  /* 0x000000c9ffc97212 */ /* 0x000fd600078e33ff */
[----:B------:R-:W1:Y:S02]  /*9920*/  @P1 LDC.64 R20, c[0x0][0x9e8] ;  /* 0x00027a00ff141b82 */ /* 0x000e640000000a00 */
[----:B-1----:R-:W-:-:S05]  /*9930*/  @P1 IMAD.HI.U32 R20, R201, R20, RZ ;  /* 0x00000014c9141227 */ /* 0x002fca00078e00ff */
[----:B------:R-:W-:-:S04]  /*9940*/  @P1 SHF.R.U32.HI R201, RZ, R21, R20 ;  /* 0x00000015ffc91219 */ /* 0x000fc80000011614 */
[----:B------:R-:W-:Y:S01]  /*9950*/  LOP3.LUT R20, RZ, R201, RZ, 0x33, !PT ;  /* 0x000000c9ff147212 */ /* 0x000fe200078e33ff */
[----:B------:R-:W-:Y:S06]  /*9960*/  BRA `(.L_x_9021) ;  /* 0x0000000000187947 */ /* 0x000fec0003800000 */
.L_x_9020:
[----:B------:R-:W-:-:S05]  /*9970*/  IMAD.U32 R203, RZ, RZ, UR24 ;  /* 0x00000018ffcb7e24 */ /* 0x000fca000f8e00ff */
[----:B------:R-:W-:-:S13]  /*9980*/  ISETP.NE.AND P1, PT, R203, 0x1, PT ;  /* 0x00000001cb00780c */ /* 0x000fda0003f25270 */
[----:B------:R-:W1:Y:S02]  /*9990*/  @P1 LDC.64 R20, c[0x0][0x9e8] ;  /* 0x00027a00ff141b82 */ /* 0x000e640000000a00 */
[----:B-1----:R-:W-:-:S04]  /*99a0*/  @P1 IMAD.HI.U32 R210, R13, R20, RZ ;  /* 0x000000140dd21227 */ /* 0x002fc800078e00ff */
[----:B------:R-:W-:Y:S01]  /*99b0*/  IMAD.MOV.U32 R20, RZ, RZ, R13 ;  /* 0x000000ffff147224 */ /* 0x000fe200078e000d */
[----:B------:R-:W-:-:S07]  /*99c0*/  @P1 SHF.R.U32.HI R20, RZ, R21, R210 ;  /* 0x00000015ff141219 */ /* 0x000fce00000116d2 */
.L_x_9021:
[----:B------:R-:W-:Y:S05]  /*99d0*/  BSYNC B0 ;  /* 0x0000000000007941 */ /* 0x000fea0003800000 */
.L_x_9019:
[----:B------:R-:W-:-:S04]  /*99e0*/  IMAD R21, R7, -0x60, -R16 ;  /* 0xffffffa007157824 */ /* 0x000fc800078e0a10 */
[----:B------:R-:W-:-:S05]  /*99f0*/  IMAD R21, R20, R203, R21 ;  /* 0x000000cb14157224 */ /* 0x000fca00078e0215 */
[----:B------:R-:W-:Y:S02]  /*9a00*/  VIADDMNMX R200, R21, R203, R200, PT ;  /* 0x000000cb15c87246 */ /* 0x000fe400038001c8 */
[----:B------:R-:W-:-:S07]  /*9a10*/  VIMNMX R202, R202, R21, !PT ;  /* 0x00000015caca7248 */ /* 0x000fce0007fe0100 */
.L_x_9018:
        /* <DEDUP_REMOVED lines=150> */
.L_x_9024:
[----:B------:R-:W-:Y:S02]  /*a380*/  IMAD.U32 R200, RZ, RZ, UR24 ;  /* 0x00000018ffc87e24 */ /* 0x000fe4000f8e00ff */
[----:B------:R-:W-:-:S03]  /*a390*/  IMAD.MOV.U32 R0, RZ, RZ, R15 ;  /* 0x000000ffff007224 */ /* 0x000fc600078e000f */
[----:B------:R-:W-:-:S13]  /*a3a0*/  ISETP.NE.AND P6, PT, R200, 0x1, PT ;  /* 0x00000001c800780c */ /* 0x000fda0003fc5270 */
[----:B------:R-:W1:Y:S02]  /*a3b0*/  @P6 LDC.64 R20, c[0x0][0x9e8] ;  /* 0x00027a00ff146b82 */ /* 0x000e640000000a00 */
[----:B-1----:R-:W-:-:S05]  /*a3c0*/  @P6 IMAD.HI.U32 R20, R15, R20, RZ ;  /* 0x000000140f146227 */ /* 0x002fca00078e00ff */
[----:B------:R-:W-:-:S07]  /*a3d0*/  @P6 SHF.R.U32.HI R0, RZ, R21, R20 ;  /* 0x00000015ff006219 */ /* 0x000fce0000011614 */
.L_x_9025:
[----:B------:R-:W-:Y:S05]  /*a3e0*/  BSYNC B0 ;  /* 0x0000000000007941 */ /* 0x000fea0003800000 */
.L_x_9023:
[----:B------:R-:W-:-:S04]  /*a3f0*/  IMAD.IADD R203, R203, 0x1, -R16 ;  /* 0x00000001cbcb7824 */ /* 0x000fc800078e0a10 */
[----:B------:R-:W-:-:S05]  /*a400*/  IMAD R203, R0, R200, R203 ;  /* 0x000000c800cb7224 */ /* 0x000fca00078e02cb */
[----:B------:R-:W-:Y:S02]  /*a410*/  VIADDMNMX R152, R203, R200, R152, PT ;  /* 0x000000c8cb987246 */ /* 0x000fe40003800198 */
[----:B------:R-:W-:-:S07]  /*a420*/  VIMNMX R8, R8, R203, !PT ;  /* 0x000000cb08087248 */ /* 0x000fce0007fe0100 */
.L_x_9022:
        /* <DEDUP_REMOVED lines=123> */
[----:B------:R-:W-:Y:S01]  /*abe0*/  FMNMX.FTZ R153, R155, R154, !PT ;  /* 0x0000009a9b997209 */ /* 0x000fe20007810000 */
[--C-:B------:R-:W-:Y:S01]  /*abf0*/  FFMA.FTZ R20, R201, UR6, -R200.reuse ;  /* 0x00000006c9147c23 */ /* 0x100fe200080108c8 */
[--C-:B------:R-:W-:Y:S01]  /*ac00*/  FFMA.FTZ R201, R156, UR6, -R200.reuse ;  /* 0x000000069cc97c23 */ /* 0x100fe200080108c8 */
[--C-:B------:R-:W-:Y:S01]  /*ac10*/  FFMA.FTZ R202, R160, UR6, -R200.reuse ;  /* 0x00000006a0ca7c23 */ /* 0x100fe200080108c8 */
[----:B------:R-:W-:Y:S01]  /*ac20*/  FMNMX.FTZ R154, R158, R153, !PT ;  /* 0x000000999e9a7209 */ /* 0x000fe20007810000 */
[----:B------:R-:W-:Y:S01]  /*ac30*/  MUFU.EX2 R21, R21 ;  /* 0x0000001500157308 */ /* 0x000fe20000000800 */
[----:B------:R-:W-:Y:S01]  /*ac40*/  FSEL R199, R199, -INF , !P2 ;  /* 0xff800000c7c77808 */ /* 0x000fe20005000000 */
[--C-:B------:R-:W-:Y:S01]  /*ac50*/  FFMA.FTZ R196, R196, UR6, -R200.reuse ;  /* 0x00000006c4c47c23 */ /* 0x100fe200080108c8 */
[----:B------:R-:W-:Y:S01]  /*ac60*/  FMNMX.FTZ R153, R159, R154, !PT ;  /* 0x0000009a9f997209 */ /* 0x000fe20007810000 */
[----:B------:R-:W-:-:S03]  /*ac70*/  FFMA.FTZ R197, R197, UR6, -R200 ;  /* 0x00000006c5c57c23 */ /* 0x000fc600080108c8 */
[----:B------:R-:W-:Y:S01]  /*ac80*/  FMNMX.FTZ R156, R162, R153, !PT ;  /* 0x00000099a29c7209 */ /* 0x000fe20007810000 */
[----:B------:R-:W-:Y:S01]  /*ac90*/  FFMA.FTZ R153, R157, UR6, -R200 ;  /* 0x000000069d997c23 */ /* 0x000fe200080108c8 */
[----:B------:R1:W-:Y:S02]  /*aca0*/  MUFU.EX2 R154, R201 ;  /* 0x000000c9009a7308 */ /* 0x0003e40000000800 */
[----:B------:R-:W-:-:S04]  /*acb0*/  FMNMX.FTZ R157, R163, R156, !PT ;  /* 0x0000009ca39d7209 */ /* 0x000fc80007810000 */
[----:B------:R-:W-:Y:S02]  /*acc0*/  FMNMX.FTZ R156, R166, R157, !PT ;  /* 0x0000009da69c7209 */ /* 0x000fe40007810000 */
[----:B------:R-:W-:Y:S01]  /*acd0*/  MUFU.EX2 R20, R20 ;  /* 0x0000001400147308 */ /* 0x000fe20000000800 */
[----:B-1----:R-:W-:Y:S01]  /*ace0*/  FFMA.FTZ R201, R164, UR6, -R200 ;  /* 0x00000006a4c97c23 */ /* 0x002fe200080108c8 */
[----:B------:R-:W-:-:S04]  /*acf0*/  FMNMX.FTZ R157, R167, R156, !PT ;  /* 0x0000009ca79d7209 */ /* 0x000fc80007810000 */
        /* <DEDUP_REMOVED lines=13> */
[----:B------:R-:W-:Y:S02]  /*add0*/  MUFU.EX2 R157, R157 ;  /* 0x0000009d009d7308 */ /* 0x000fe40000000800 */
[----:B------:R-:W-:-:S04]  /*ade0*/  FMNMX.FTZ R165, R183, R164, !PT ;  /* 0x000000a4b7a57209 */ /* 0x000fc80007810000 */
[----:B------:R-:W-:Y:S01]  /*adf0*/  FMNMX.FTZ R168, R186, R165, !PT ;  /* 0x000000a5baa87209 */ /* 0x000fe20007810000 */
[--C-:B------:R-:W-:Y:S01]  /*ae00*/  FFMA.FTZ R165, R169, UR6, -R200.reuse ;  /* 0x00000006a9a57c23 */ /* 0x100fe200080108c8 */
[----:B------:R-:W-:Y:S02]  /*ae10*/  MUFU.EX2 R161, R161 ;  /* 0x000000a100a17308 */ /* 0x000fe40000000800 */
        /* <DEDUP_REMOVED lines=9> */
[----:B------:R-:W-:Y:S03]  /*aeb0*/  MUFU.EX2 R164, R202 ;  /* 0x000000ca00a47308 */ /* 0x000fe60000000800 */
[----:B------:R-:W-:Y:S01]  /*aec0*/  FMNMX.FTZ R8, R194, R169, !PT ;  /* 0x000000a9c2087209 */ /* 0x000fe20007810000 */
[----:B------:R-:W-:-:S03]  /*aed0*/  FFMA.FTZ R169, R173, UR6, -R200 ;  /* 0x00000006ada97c23 */ /* 0x000fc600080108c8 */
[----:B------:R-:W-:Y:S01]  /*aee0*/  FMNMX.FTZ R173, R195, R8, !PT ;  /* 0x00000008c3ad7209 */ /* 0x000fe20007810000 */
[----:B------:R-:W-:Y:S03]  /*aef0*/  MUFU.EX2 R165, R165 ;  /* 0x000000a500a57308 */ /* 0x000fe60000000800 */
[----:B------:R-:W-:Y:S01]  /*af00*/  FMNMX.FTZ R8, R198, R173, !PT ;  /* 0x000000adc6087209 */ /* 0x000fe20007810000 */
[--C-:B------:R-:W-:Y:S01]  /*af10*/  FFMA.FTZ R173, R177, UR6, -R200.reuse ;  /* 0x00000006b1ad7c23 */ /* 0x100fe200080108c8 */
[--C-:B------:R-:W-:Y:S01]  /*af20*/  FFMA.FTZ R177, R181, UR6, -R200.reuse ;  /* 0x00000006b5b17c23 */ /* 0x100fe200080108c8 */
[--C-:B------:R-:W-:Y:S01]  /*af30*/  FFMA.FTZ R181, R185, UR6, -R200.reuse ;  /* 0x00000006b9b57c23 */ /* 0x100fe200080108c8 */
[----:B------:R-:W-:Y:S01]  /*af40*/  FMNMX.FTZ R8, R199, R8, !PT ;  /* 0x00000008c7087209 */ /* 0x000fe20007810000 */
[--C-:B------:R-:W-:Y:S01]  /*af50*/  FFMA.FTZ R185, R189, UR6, -R200.reuse ;  /* 0x00000006bdb97c23 */ /* 0x100fe200080108c8 */
[----:B------:R-:W-:Y:S01]  /*af60*/  FFMA.FTZ R189, R193, UR6, -R200 ;  /* 0x00000006c1bd7c23 */ /* 0x000fe200080108c8 */
[----:B------:R-:W-:Y:S01]  /*af70*/  FSEL R193, R0, RZ, P1 ;  /* 0x000000ff00c17208 */ /* 0x000fe20000800000 */
[----:B------:R-:W-:Y:S01]  /*af80*/  MUFU.EX2 R168, R168 ;  /* 0x000000a800a87308 */ /* 0x000fe20000000800 */
[----:B-1----:R-:W1:Y:S03]  /*af90*/  SHFL.BFLY PT, R201, R8, 0x2, 0x1f ;  /* 0x0c401f0008c97f89 */ /* 0x002e6600000e0000 */
[----:B------:R-:W-:-:S04]  /*afa0*/  FADD.FTZ R193, -R193, R12 ;  /* 0x0000000cc1c17221 */ /* 0x000fc80000010100 */
[----:B------:R-:W-:Y:S01]  /*afb0*/  FMUL.FTZ R193, R193, UR6 ;  /* 0x00000006c1c17c20 */ /* 0x000fe20008410000 */
[----:B------:R-:W-:Y:S08]  /*afc0*/  MUFU.EX2 R12, R196 ;  /* 0x000000c4000c7308 */ /* 0x000ff00000000800 */
[----:B------:R-:W2:Y:S01]  /*afd0*/  MUFU.EX2 R193, R193 ;  /* 0x000000c100c17308 */ /* 0x000ea20000000800 */
[----:B-1----:R-:W-:-:S07]  /*afe0*/  FMNMX.FTZ R201, R8, R201, !PT ;  /* 0x000000c908c97209 */ /* 0x002fce0007810000 */
[----:B------:R-:W1:Y:S01]  /*aff0*/  MUFU.EX2 R169, R169 ;  /* 0x000000a900a97308 */ /* 0x000e620000000800 */
[----:B------:R-:W3:Y:S01]  /*b000*/  SHFL.BFLY PT, R8, R201, 0x1, 0x1f ;  /* 0x0c201f00c9087f89 */ /* 0x000ee200000e0000 */
[----:B--2---:R-:W-:-:S06]  /*b010*/  FFMA.FTZ R196, R193, R5, R20 ;  /* 0x00000005c1c47223 */ /* 0x004fcc0000010014 */
[----:B------:R-:W2:Y:S01]  /*b020*/  MUFU.EX2 R172, R172 ;  /* 0x000000ac00ac7308 */ /* 0x000ea20000000800 */
[-C--:B------:R-:W-:Y:S01]  /*b030*/  FMUL.FTZ R24, R24, R193.reuse ;  /* 0x000000c118187220 */ /* 0x080fe20000410000 */
[-C--:B------:R-:W-:Y:S01]  /*b040*/  FMUL.FTZ R25, R25, R193.reuse ;  /* 0x000000c119197220 */ /* 0x080fe20000410000 */
[----:B------:R-:W-:Y:S01]  /*b050*/  FADD.FTZ R5, R21, R196 ;  /* 0x000000c415057221 */ /* 0x000fe20000010000 */
        /* <DEDUP_REMOVED lines=19> */
[C---:B------:R-:W-:Y:S01]  /*b190*/  FSETP.NEU.FTZ.AND P1, PT, R8.reuse, -INF , PT ;  /* 0xff8000000800780b */ /* 0x040fe20003f3d000 */
[----:B------:R-:W-:Y:S01]  /*b1a0*/  FMUL.FTZ R152, R8, UR6 ;  /* 0x0000000608987c20 */ /* 0x000fe20008410000 */
[----:B------:R-:W-:Y:S01]  /*b1b0*/  MUFU.EX2 R177, R177 ;  /* 0x000000b100b17308 */ /* 0x000fe20000000800 */
[-C--:B------:R-:W-:Y:S01]  /*b1c0*/  FMUL.FTZ R60, R60, R193.reuse ;  /* 0x000000c13c3c7220 */ /* 0x080fe20000410000 */
[-C--:B------:R-:W-:Y:S01]  /*b1d0*/  FMUL.FTZ R61, R61, R193.reuse ;  /* 0x000000c13d3d7220 */ /* 0x080fe20000410000 */
[-C--:B------:R-:W-:Y:S01]  /*b1e0*/  FMUL.FTZ R64, R64, R193.reuse ;  /* 0x000000c140407220 */ /* 0x080fe20000410000 */
[----:B------:R-:W-:Y:S01]  /*b1f0*/  FSEL R152, R152, RZ, P1 ;  /* 0x000000ff98987208 */ /* 0x000fe20000800000 */
[-C--:B------:R-:W-:Y:S01]  /*b200*/  FMUL.FTZ R65, R65, R193.reuse ;  /* 0x000000c141417220 */ /* 0x080fe20000410000 */
[-C--:B------:R-:W-:Y:S01]  /*b210*/  FMUL.FTZ R68, R68, R193.reuse ;  /* 0x000000c144447220 */ /* 0x080fe20000410000 */
[-C--:B------:R-:W-:Y:S01]  /*b220*/  FMUL.FTZ R69, R69, R193.reuse ;  /* 0x000000c145457220 */ /* 0x080fe20000410000 */
[----:B------:R-:W-:Y:S01]  /*b230*/  MUFU.EX2 R180, R180 ;  /* 0x000000b400b47308 */ /* 0x000fe20000000800 */
[--C-:B------:R-:W-:Y:S01]  /*b240*/  FFMA.FTZ R192, R155, UR6, -R152.reuse ;  /* 0x000000069bc07c23 */ /* 0x100fe20008010898 */
[--C-:B------:R-:W-:Y:S01]  /*b250*/  FFMA.FTZ R155, R158, UR6, -R152.reuse ;  /* 0x000000069e9b7c23 */ /* 0x100fe20008010898 */
[----:B------:R-:W-:Y:S01]  /*b260*/  FADD.FTZ R158, R154, R5 ;  /* 0x000000059a9e7221 */ /* 0x000fe20000010000 */
[--C-:B------:R-:W-:Y:S01]  /*b270*/  FFMA.FTZ R201, R203, UR6, -R152.reuse ;  /* 0x00000006cbc97c23 */ /* 0x100fe20008010898 */
[--C-:B------:R-:W-:Y:S01]  /*b280*/  FFMA.FTZ R196, R159, UR6, -R152.reuse ;  /* 0x000000069fc47c23 */ /* 0x100fe20008010898 */
[----:B------:R-:W-:Y:S01]  /*b290*/  FFMA.FTZ R159, R162, UR6, -R152 ;  /* 0x00000006a29f7c23 */ /* 0x000fe20008010898 */
[----:B------:R-:W-:Y:S01]  /*b2a0*/  FADD.FTZ R5, R153, R158 ;  /* 0x0000009e99057221 */ /* 0x000fe20000010000 */
        /* <DEDUP_REMOVED lines=16> */
[----:B------:R-:W3:Y:S01]  /*b3b0*/  MUFU.EX2 R185, R185 ;  /* 0x000000b900b97308 */ /* 0x000ee20000000800 */
[--C-:B------:R-:W-:Y:S01]  /*b3c0*/  FFMA.FTZ R191, R191, UR6, -R152.reuse ;  /* 0x00000006bfbf7c23 */ /* 0x100fe20008010898 */
[--C-:B------:R-:W-:Y:S01]  /*b3d0*/  FFMA.FTZ R194, R194, UR6, -R152.reuse ;  /* 0x00000006c2c27c23 */ /* 0x100fe20008010898 */
[----:B------:R-:W-:Y:S01]  /*b3e0*/  FADD.FTZ R158, R164, R5 ;  /* 0x00000005a49e7221 */ /* 0x000fe20000010000 */
[----:B------:R-:W-:Y:S01]  /*b3f0*/  FSEL R5, R8, RZ, P1 ;  /* 0x000000ff08057208 */ /* 0x000fe20000800000 */
[--C-:B------:R-:W-:Y:S01]  /*b400*/  FFMA.FTZ R195, R195, UR6, -R152.reuse ;  /* 0x00000006c3c37c23 */ /* 0x100fe20008010898 */
[----:B------:R-:W-:Y:S01]  /*b410*/  FFMA.FTZ R198, R198, UR6, -R152 ;  /* 0x00000006c6c67c23 */ /* 0x000fe20008010898 */
[----:B------:R-:W-:Y:S01]  /*b420*/  FADD.FTZ R203, R165, R158 ;  /* 0x0000009ea5cb7221 */ /* 0x000fe20000010000 */
[----:B------:R-:W4:Y:S01]  /*b430*/  MUFU.EX2 R188, R188 ;  /* 0x000000bc00bc7308 */ /* 0x000f220000000800 */
[----:B------:R-:W-:Y:S01]  /*b440*/  FADD.FTZ R5, -R5, R14 ;  /* 0x0000000e05057221 */ /* 0x000fe20000010100 */
[--C-:B------:R-:W-:Y:S01]  /*b450*/  FFMA.FTZ R14, R167, UR6, -R152.reuse ;  /* 0x00000006a70e7c23 */ /* 0x100fe20008010898 */
[----:B------:R-:W-:Y:S01]  /*b460*/  FADD.FTZ R158, R168, R203 ;  /* 0x000000cba89e7221 */ /* 0x000fe20000010000 */
[--C-:B------:R-:W-:Y:S01]  /*b470*/  FFMA.FTZ R167, R170, UR6, -R152.reuse ;  /* 0x00000006aaa77c23 */ /* 0x100fe20008010898 */
[----:B------:R-:W-:Y:S01]  /*b480*/  FFMA.FTZ R199, R199, UR6, -R152 ;  /* 0x00000006c7c77c23 */ /* 0x000fe20008010898 */
[----:B------:R-:W-:Y:S01]  /*b490*/  F2FP.BF16.F32.PACK_AB R154, R153, R154 ;  /* 0x0000009a999a723e */ /* 0x000fe200000010ff */
[----:B-1----:R-:W-:Y:S01]  /*b4a0*/  FADD.FTZ R203, R169, R158 ;  /* 0x0000009ea9cb7221 */ /* 0x002fe20000010000 */
[----:B------:R-:W1:Y:S01]  /*b4b0*/  MUFU.EX2 R189, R189 ;  /* 0x000000bd00bd7308 */ /* 0x000e620000000800 */
[--C-:B------:R-:W-:Y:S01]  /*b4c0*/  FFMA.FTZ R158, R171, UR6, -R152.reuse ;  /* 0x00000006ab9e7c23 */ /* 0x100fe20008010898 */
[----:B------:R-:W-:Y:S01]  /*b4d0*/  FFMA.FTZ R171, R178, UR6, -R152 ;  /* 0x00000006b2ab7c23 */ /* 0x000fe20008010898 */
[----:B--2---:R-:W-:Y:S01]  /*b4e0*/  FADD.FTZ R162, R172, R203 ;  /* 0x000000cbaca27221 */ /* 0x004fe20000010000 */
[----:B------:R-:W-:Y:S01]  /*b4f0*/  F2FP.BF16.F32.PACK_AB R152, R21, R20 ;  /* 0x000000141598723e */ /* 0x000fe200000010ff */
[-C--:B------:R-:W-:Y:S01]  /*b500*/  FMUL.FTZ R72, R72, R193.reuse ;  /* 0x000000c148487220 */ /* 0x080fe20000410000 */
[----:B---3--:R-:W-:Y:S01]  /*b510*/  F2FP.BF16.F32.PACK_AB R170, R185, R184 ;  /* 0x000000b8b9aa723e */ /* 0x008fe200000010ff */
[----:B------:R-:W-:Y:S01]  /*b520*/  FADD.FTZ R203, R173, R162 ;  /* 0x000000a2adcb7221 */ /* 0x000fe20000010000 */
[----:B------:R-:W-:Y:S01]  /*b530*/  MUFU.EX2 R201, R201 ;  /* 0x000000c900c97308 */ /* 0x000fe20000000800 */
[----:B------:R-:W-:Y:S01]  /*b540*/  F2FP.BF16.F32.PACK_AB R156, R157, R156 ;  /* 0x0000009c9d9c723e */ /* 0x000fe200000010ff */
        /* <DEDUP_REMOVED lines=23> */
[----:B------:R-:W-:Y:S01]  /*b6c0*/  F2FP.BF16.F32.PACK_AB R162, R169, R168 ;  /* 0x000000a8a9a2723e */ /* 0x000fe200000010ff */
[-C--:B------:R-:W-:Y:S01]  /*b6d0*/  FMUL.FTZ R101, R101, R193.reuse ;  /* 0x000000c165657220 */ /* 0x080fe20000410000 */
[----:B----4-:R-:W-:Y:S01]  /*b6e0*/  FADD.FTZ R166, R188, R21 ;  /* 0x00000015bca67221 */ /* 0x010fe20000010000 */
[----:B------:R-:W-:Y:S01]  /*b6f0*/  F2FP.BF16.F32.PACK_AB R168, R181, R180 ;  /* 0x000000b4b5a8723e */ /* 0x000fe200000010ff */
[-C--:B------:R-:W-:Y:S01]  /*b700*/  FMUL.FTZ R104, R104, R193.reuse ;  /* 0x000000c168687220 */ /* 0x080fe20000410000 */
[-C--:B------:R-:W-:Y:S01]  /*b710*/  FMUL.FTZ R105, R105, R193.reuse ;  /* 0x000000c169697220 */ /* 0x080fe20000410000 */
[----:B-1----:R-:W-:Y:S01]  /*b720*/  FADD.FTZ R153, R189, R166 ;  /* 0x000000a6bd997221 */ /* 0x002fe20000010000 */
[----:B------:R-:W-:Y:S01]  /*b730*/  F2FP.BF16.F32.PACK_AB R166, R177, R176 ;  /* 0x000000b0b1a6723e */ /* 0x000fe200000010ff */
[----:B------:R-:W-:Y:S01]  /*b740*/  FMUL.FTZ R176, R5, UR6 ;  /* 0x0000000605b07c20 */ /* 0x000fe20008410000 */
        /* <DEDUP_REMOVED lines=25> */
[----:B--2---:R-:W-:Y:S01]  /*b8e0*/  FFMA.FTZ R153, R176, R4, R201 ;  /* 0x00000004b0997223 */ /* 0x004fe200000100c9 */
[-C--:B------:R-:W-:Y:S01]  /*b8f0*/  FMUL.FTZ R148, R148, R193.reuse ;  /* 0x000000c194947220 */ /* 0x080fe20000410000 */
[----:B------:R-:W-:Y:S01]  /*b900*/  FMUL.FTZ R149, R149, R193 ;  /* 0x000000c195957220 */ /* 0x000fe20000410000 */
[-C--:B------:R-:W-:Y:S01]  /*b910*/  FMUL.FTZ R26, R26, R176.reuse ;  /* 0x000000b01a1a7220 */ /* 0x080fe20000410000 */
[----:B------:R-:W-:Y:S01]  /*b920*/  FADD.FTZ R4, R192, R153 ;  /* 0x00000099c0047221 */ /* 0x000fe20000010000 */
[-C--:B------:R-:W-:Y:S01]  /*b930*/  FMUL.FTZ R27, R27, R176.reuse ;  /* 0x000000b01b1b7220 */ /* 0x080fe20000410000 */
[-C--:B------:R-:W-:Y:S01]  /*b940*/  FMUL.FTZ R30, R30, R176.reuse ;  /* 0x000000b01e1e7220 */ /* 0x080fe20000410000 */
[----:B------:R-:W2:Y:S01]  /*b950*/  MUFU.EX2 R163, R163 ;  /* 0x000000a300a37308 */ /* 0x000ea20000000800 */
[----:B------:R-:W-:Y:S01]  /*b960*/  FADD.FTZ R153, R155, R4 ;  /* 0x000000049b997221 */ /* 0x000fe20000010000 */
[----:B------:R-:W-:Y:S01]  /*b970*/  F2FP.BF16.F32.PACK_AB R155, R196, R155 ;  /* 0x0000009bc49b723e */ /* 0x000fe200000010ff */
[-C--:B------:R-:W-:Y:S01]  /*b980*/  FMUL.FTZ R31, R31, R176.reuse ;  /* 0x000000b01f1f7220 */ /* 0x080fe20000410000 */
[-C--:B------:R-:W-:Y:S01]  /*b990*/  FMUL.FTZ R34, R34, R176.reuse ;  /* 0x000000b022227220 */ /* 0x080fe20000410000 */
[----:B------:R-:W-:Y:S01]  /*b9a0*/  FADD.FTZ R4, R196, R153 ;  /* 0x00000099c4047221 */ /* 0x000fe20000010000 */
[-C--:B------:R-:W-:Y:S01]  /*b9b0*/  FMUL.FTZ R35, R35, R176.reuse ;  /* 0x000000b023237220 */ /* 0x080fe20000410000 */
[-C--:B------:R-:W-:Y:S01]  /*b9c0*/  FMUL.FTZ R38, R38, R176.reuse ;  /* 0x000000b026267220 */ /* 0x080fe20000410000 */
[----:B------:R-:W4:Y:S01]  /*b9d0*/  MUFU.EX2 R14, R14 ;  /* 0x0000000e000e7308 */ /* 0x000f220000000800 */
[----:B-1----:R-:W-:Y:S01]  /*b9e0*/  FADD.FTZ R153, R159, R4 ;  /* 0x000000049f997221 */ /* 0x002fe20000010000 */
[----:B---3--:R-:W-:Y:S01]  /*b9f0*/  F2FP.BF16.F32.PACK_AB R157, R200, R159 ;  /* 0x0000009fc89d723e */ /* 0x008fe200000010ff */
[-C--:B------:R-:W-:Y:S01]  /*ba00*/  FMUL.FTZ R39, R39, R176.reuse ;  /* 0x000000b027277220 */ /* 0x080fe20000410000 */
[-C--:B------:R-:W-:Y:S01]  /*ba10*/  FMUL.FTZ R42, R42, R176.reuse ;  /* 0x000000b02a2a7220 */ /* 0x080fe20000410000 */
        /* <DEDUP_REMOVED lines=29> */
[----:B--2---:R-:W-:Y:S01]  /*bbf0*/  FADD.FTZ R5, R197, R174 ;  /* 0x000000aec5057221 */ /* 0x004fe20000010000 */
[----:B------:R-:W-:Y:S01]  /*bc00*/  F2FP.BF16.F32.PACK_AB R160, R165, R164 ;  /* 0x000000a4a5a0723e */ /* 0x000fe200000010ff */
[----:B------:R-:W-:Y:S01]  /*bc10*/  FMUL.FTZ R82, R82, R176 ;  /* 0x000000b052527220 */ /* 0x000fe20000410000 */
[----:B------:R-:W-:Y:S01]  /*bc20*/  F2FP.BF16.F32.PACK_AB R174, R197, R12 ;  /* 0x0000000cc5ae723e */ /* 0x000fe200000010ff */
[----:B------:R-:W-:Y:S01]  /*bc30*/  FMUL.FTZ R83, R83, R176 ;  /* 0x000000b053537220 */ /* 0x000fe20000410000 */
[----:B------:R-:W-:Y:S01]  /*bc40*/  F2FP.BF16.F32.PACK_AB R164, R173, R172 ;  /* 0x000000acada4723e */ /* 0x000fe200000010ff */
[----:B------:R-:W2:Y:S01]  /*bc50*/  MUFU.EX2 R165, R171 ;  /* 0x000000ab00a57308 */ /* 0x000ea20000000800 */
[----:B----4-:R-:W-:Y:S01]  /*bc60*/  FADD.FTZ R153, R178, R153 ;  /* 0x00000099b2997221 */ /* 0x010fe20000010000 */
[----:B------:R-:W-:Y:S01]  /*bc70*/  F2FP.BF16.F32.PACK_AB R172, R189, R188 ;  /* 0x000000bcbdac723e */ /* 0x000fe200000010ff */
[-C--:B------:R-:W-:Y:S01]  /*bc80*/  FMUL.FTZ R86, R86, R176.reuse ;  /* 0x000000b056567220 */ /* 0x080fe20000410000 */
[----:B------:R-:W-:Y:S01]  /*bc90*/  F2FP.BF16.F32.PACK_AB R161, R178, R167 ;  /* 0x000000a7b2a1723e */ /* 0x000fe200000010ff */
[----:B------:R-:W-:Y:S01]  /*bca0*/  FADD.FTZ R184, R20, R153 ;  /* 0x0000009914b87221 */ /* 0x000fe20000010000 */
[-C--:B------:R-:W-:Y:S01]  /*bcb0*/  FMUL.FTZ R87, R87, R176.reuse ;  /* 0x000000b057577220 */ /* 0x080fe20000410000 */
[----:B------:R-:W-:Y:S01]  /*bcc0*/  FMUL.FTZ R90, R90, R176 ;  /* 0x000000b05a5a7220 */ /* 0x000fe20000410000 */
        /* <DEDUP_REMOVED lines=34> */
[----:B--2---:R-:W-:Y:S01]  /*bef0*/  F2FP.BF16.F32.PACK_AB R167, R183, R182 ;  /* 0x000000b6b7a7723e */ /* 0x004fe200000010ff */
[-C--:B------:R-:W-:Y:S01]  /*bf00*/  FMUL.FTZ R138, R138, R176.reuse ;  /* 0x000000b08a8a7220 */ /* 0x080fe20000410000 */
[-C--:B------:R-:W-:Y:S01]  /*bf10*/  FMUL.FTZ R139, R139, R176.reuse ;  /* 0x000000b08b8b7220 */ /* 0x080fe20000410000 */
[----:B------:R-:W-:Y:S01]  /*bf20*/  FADD.FTZ R186, R183, R186 ;  /* 0x000000bab7ba7221 */ /* 0x000fe20000010000 */
[-C--:B------:R-:W-:Y:S01]  /*bf30*/  FMUL.FTZ R142, R142, R176.reuse ;  /* 0x000000b08e8e7220 */ /* 0x080fe20000410000 */
[-C--:B------:R-:W-:Y:S01]  /*bf40*/  FMUL.FTZ R143, R143, R176.reuse ;  /* 0x000000b08f8f7220 */ /* 0x080fe20000410000 */
[----:B------:R-:W1:Y:S01]  /*bf50*/  MUFU.EX2 R171, R190 ;  /* 0x000000be00ab7308 */ /* 0x000e620000000800 */
[----:B---3--:R-:W-:Y:S01]  /*bf60*/  FADD.FTZ R153, R169, R186 ;  /* 0x000000baa9997221 */ /* 0x008fe20000010000 */
[-C--:B------:R-:W-:Y:S01]  /*bf70*/  FMUL.FTZ R146, R146, R176.reuse ;  /* 0x000000b092927220 */ /* 0x080fe20000410000 */
[-C--:B------:R-:W-:Y:S01]  /*bf80*/  FMUL.FTZ R147, R147, R176.reuse ;  /* 0x000000b093937220 */ /* 0x080fe20000410000 */
[-C--:B------:R-:W-:Y:S01]  /*bf90*/  FMUL.FTZ R150, R150, R176.reuse ;  /* 0x000000b096967220 */ /* 0x080fe20000410000 */
[----:B------:R-:W-:-:S03]  /*bfa0*/  FMUL.FTZ R151, R151, R176 ;  /* 0x000000b097977220 */ /* 0x000fc60000410000 */
[----:B------:R-:W2:Y:S01]  /*bfb0*/  MUFU.EX2 R180, R191 ;  /* 0x000000bf00b47308 */ /* 0x000ea20000000800 */
[C---:B----4-:R-:W-:Y:S01]  /*bfc0*/  FADD.FTZ R186, R4.reuse, R153 ;  /* 0x0000009904ba7221 */ /* 0x050fe20000010000 */
[----:B------:R-:W-:-:S06]  /*bfd0*/  F2FP.BF16.F32.PACK_AB R169, R4, R169 ;  /* 0x000000a904a9723e */ /* 0x000fcc00000010ff */
[----:B------:R-:W3:Y:S01]  /*bfe0*/  MUFU.EX2 R173, R194 ;  /* 0x000000c200ad7308 */ /* 0x000ee20000000800 */
[----:B-1----:R-:W-:-:S07]  /*bff0*/  FADD.FTZ R153, R171, R186 ;  /* 0x000000baab997221 */ /* 0x002fce0000010000 */
        /* <DEDUP_REMOVED lines=14> */
.L_x_9026:
[----:B------:R1:W2:Y:S01]  /*c0e0*/  SYNCS.PHASECHK.TRANS64.TRYWAIT P1, [UR7+0x22850], R10 ;  /* 0x0228500aff0075a7 */ /* 0x0002a20008020147 */
[----:B------:R-:W-:Y:S05]  /*c0f0*/  @!P0 BRA `(.L_x_9027) ;  /* 0x0000000000048947 */ /* 0x000fea0003800000 */
[----:B------:R-:W-:Y:S01]  /*c100*/  BPT.TRAP 0x1 ;  /* 0x000000040000795c */ /* 0x000fe20000300000 */
.L_x_9027:
[----:B--2---:R-:W-:Y:S05]  /*c110*/  @P1 BRA `(.L_x_9028) ;  /* 0x0000000000081947 */ /* 0x004fea0003800000 */
[----:B------:R-:W2:Y:S02]  /*c120*/  SYNCS.PHASECHK.TRANS64.TRYWAIT P1, [UR7+0x22850], R10 ;  /* 0x0228500aff0075a7 */ /* 0x000ea40008020147 */
[----:B--2---:R-:W-:Y:S05]  /*c130*/  @!P1 BRA `(.L_x_9029) ;  /* 0x0000008800609947 */ /* 0x004fea0003800000 */
.L_x_9028:
[----:B------:R-:W3:Y:S01]  /*c140*/  S2R R12, SR_TID.X ;  /* 0x00000000000c7919 */ /* 0x000ee20000002100 */
[----:B------:R-:W-:Y:S01]  /*c150*/  UIMAD UR7, UR37, 0xc00, UR5 ;  /* 0x00000c00250778a4 */ /* 0x000fe2000f8e0205 */
[----:B------:R-:W-:Y:S01]  /*c160*/  IMAD.MOV.U32 R14, RZ, RZ, R8 ;  /* 0x000000ffff0e7224 */ /* 0x000fe200078e0008 */
[----:B------:R-:W-:-:S05]  /*c170*/  UMOV UR11, 0x40000040 ;  /* 0x40000040000b7882 */ /* 0x000fca0000000000 */
[----:B------:R-:W-:Y:S01]  /*c180*/  UMOV UR10, UR7 ;  /* 0x00000007000a7c82 */ /* 0x000fe20008000000 */
[----:B---3--:R-:W-:-:S05]  /*c190*/  SHF.R.U32.HI R12, RZ, 0x7, R12 ;  /* 0x00000007ff0c7819 */ /* 0x008fca000001160c */
[----:B012---:R-:W-:Y:S02]  /*c1a0*/  VIADD R10, R12, 0x8 ;  /* 0x000000080c0a7836 */ /* 0x007fe40000000000 */
[----:B------:R-:W0:Y:S03]  /*c1b0*/  S2R R12, SR_TID.X ;  /* 0x00000000000c7919 */ /* 0x000e260000002100 */
[----:B------:R2:W-:Y:S06]  /*c1c0*/  BAR.SYNC.DEFER_BLOCKING R10, 0x100 ;  /* 0x0004000a0000751d */ /* 0x0005ec0000010000 */
[----:B------:R-:W-:Y:S01]  /*c1d0*/  WARPGROUP.ARRIVE ;  /* 0x00000000000079c5 */ /* 0x000fe20000000000 */
[----:B0-----:R-:W-:Y:S01]  /*c1e0*/  LOP3.LUT P1, RZ, R12, 0x7f, RZ, 0xc0, !PT ;  /* 0x0000007f0cff7812 */ /* 0x001fe2000782c0ff */
        /* <DEDUP_REMOVED lines=38> */
.L_x_9013:
[----:B------:R-:W2:Y:S01]  /*c450*/  SHFL.BFLY PT, R10, R5, 0x2, 0x1f ;  /* 0x0c401f00050a7f89 */ /* 0x000ea200000e0000 */
[----:B------:R-:W-:Y:S01]  /*c460*/  IMAD.MOV.U32 R13, RZ, RZ, RZ ;  /* 0x000000ffff0d7224 */ /* 0x000fe200078e00ff */
[----:B------:R-:W-:Y:S01]  /*c470*/  UIADD3 UR37, UR37, 0x1, URZ ;  /* 0x0000000125257890 */ /* 0x000fe2000fffe03f */
[----:B------:R-:W-:Y:S01]  /*c480*/  IMAD.MOV.U32 R9, RZ, RZ, RZ ;  /* 0x000000ffff097224 */ /* 0x000fe200078e00ff */
[----:B------:R-:W3:Y:S01]  /*c490*/  SHFL.BFLY PT, R7, R4, 0x2, 0x1f ;  /* 0x0c401f0004077f89 */ /* 0x000ee200000e0000 */
[----:B------:R-:W-:Y:S01]  /*c4a0*/  IMAD.U32 R17, RZ, RZ, UR6 ;  /* 0x00000006ff117e24 */ /* 0x000fe2000f8e00ff */
[----:B------:R-:W-:Y:S01]  /*c4b0*/  UISETP.NE.AND UP0, UPT, UR37, 0x2, UPT ;  /* 0x000000022500788c */ /* 0x000fe2000bf05270 */
[----:B------:R4:W-:Y:S06]  /*c4c0*/  BAR.ARV R6, 0x100 ;  /* 0x000400060000751d */ /* 0x0009ec0000002000 */
[----:B------:R-:W-:-:S02]  /*c4d0*/  USEL UR4, URZ, 0x1, UP0 ;  /* 0x000000013f047887 */ /* 0x000fc40008000000 */
[----:B------:R-:W-:Y:S06]  /*c4e0*/  BAR.ARV 0x8, 0x120 ;  /* 0x0204800000007b1d */ /* 0x000fec0000002000 */
[----:B------:R-:W-:Y:S01]  /*c4f0*/  PLOP3.LUT P0, PT, PT, PT, PT, 0x8, 0x0 ;  /* 0x000000000000781c */ /* 0x000fe20003f0e170 */
[----:B------:R-:W-:Y:S01]  /*c500*/  UIADD3 UR41, UR41, 0x1, URZ ;  /* 0x0000000129297890 */ /* 0x000fe2000fffe03f */
[----:B--2---:R-:W-:Y:S01]  /*c510*/  FADD.FTZ R10, R10, R5 ;  /* 0x000000050a0a7221 */ /* 0x004fe20000010000 */
[----:B------:R-:W-:Y:S02]  /*c520*/  USEL UR37, UR37, URZ, UP0 ;  /* 0x0000003f25257287 */ /* 0x000fe40008000000 */
[----:B------:R-:W-:Y:S01]  /*c530*/  ULOP3.LUT UR40, UR40, UR4, URZ, 0x3c, !UPT ;  /* 0x0000000428287292 */ /* 0x000fe2000f8e3c3f */
[----:B---3--:R-:W-:Y:S01]  /*c540*/  FADD.FTZ R7, R7, R4 ;  /* 0x0000000407077221 */ /* 0x008fe20000010000 */
[----:B------:R-:W2:Y:S04]  /*c550*/  SHFL.BFLY PT, R3, R10, 0x1, 0x1f ;  /* 0x0c201f000a037f89 */ /* 0x000ea800000e0000 */
[----:B01----:R-:W0:Y:S01]  /*c560*/  SHFL.BFLY PT, R12, R7, 0x1, 0x1f ;  /* 0x0c201f00070c7f89 */ /* 0x003e2200000e0000 */
[----:B--2---:R-:W-:Y:S01]  /*c570*/  FADD.FTZ R152, R10, R3 ;  /* 0x000000030a987221 */ /* 0x004fe20000010000 */
[----:B0-----:R-:W-:-:S04]  /*c580*/  FADD.FTZ R18, R7, R12 ;  /* 0x0000000c07127221 */ /* 0x001fc80000010000 */
[----:B------:R-:W-:Y:S02]  /*c590*/  FSETP.NE.FTZ.AND P1, PT, R152, RZ, PT ;  /* 0x000000ff9800720b */ /* 0x000fe40003f35000 */
[----:B------:R-:W-:-:S11]  /*c5a0*/  FSETP.NE.FTZ.AND P2, PT, R18, RZ, PT ;  /* 0x000000ff1200720b */ /* 0x000fd60003f55000 */
[----:B------:R-:W0:Y:S01]  /*c5b0*/  @P1 MUFU.RCP R13, R152 ;  /* 0x00000098000d1308 */ /* 0x000e220000001000 */
[----:B------:R-:W-:-:S07]  /*c5c0*/  @P1 FMUL.FTZ R17, R17, 0.69314718246459960938 ;  /* 0x3f31721811111820 */ /* 0x000fce0000410000 */
[----:B------:R-:W1:Y:S08]  /*c5d0*/  @P2 MUFU.RCP R9, R18 ;  /* 0x0000001200092308 */ /* 0x000e700000001000 */
[----:B----4-:R-:W2:Y:S01]  /*c5e0*/  @P1 MUFU.LG2 R6, R152 ;  /* 0x0000009800061308 */ /* 0x010ea20000000c00 */
[----:B0-----:R-:W-:Y:S01]  /*c5f0*/  FMUL.FTZ R15, R52, R13 ;  /* 0x0000000d340f7220 */ /* 0x001fe20000410000 */
[----:B------:R-:W-:-:S02]  /*c600*/  IMAD.U32 R52, RZ, RZ, UR6 ;  /* 0x00000006ff347e24 */ /* 0x000fc4000f8e00ff */
[-C--:B------:R-:W-:Y:S01]  /*c610*/  FMUL.FTZ R5, R24, R13.reuse ;  /* 0x0000000d18057220 */ /* 0x080fe20000410000 */
[-C--:B------:R-:W-:Y:S01]  /*c620*/  FMUL.FTZ R7, R28, R13.reuse ;  /* 0x0000000d1c077220 */ /* 0x080fe20000410000 */
[-C--:B------:R-:W-:Y:S01]  /*c630*/  FMUL.FTZ R11, R44, R13.reuse ;  /* 0x0000000d2c0b7220 */ /* 0x080fe20000410000 */
[----:B------:R-:W-:Y:S01]  /*c640*/  @P2 FMUL.FTZ R52, R52, 0.69314718246459960938 ;  /* 0x3f31721834342820 */ /* 0x000fe20000410000 */
[----:B------:R-:W-:Y:S01]  /*c650*/  FMUL.FTZ R10, R45, R13 ;  /* 0x0000000d2d0a7220 */ /* 0x000fe20000410000 */
[----:B------:R-:W0:Y:S01]  /*c660*/  @P2 MUFU.LG2 R18, R18 ;  /* 0x0000001200122308 */ /* 0x000e220000000c00 */
[-C--:B-1----:R-:W-:Y:S01]  /*c670*/  FMUL.FTZ R175, R27, R9.reuse ;  /* 0x000000091baf7220 */ /* 0x082fe20000410000 */
[-C--:B------:R-:W-:Y:S01]  /*c680*/  FMUL.FTZ R161, R79, R9.reuse ;  /* 0x000000094fa17220 */ /* 0x080fe20000410000 */
[----:B------:R-:W-:Y:S01]  /*c690*/  FMUL.FTZ R159, R83, R9 ;  /* 0x00000009539f7220 */ /* 0x000fe20000410000 */
        /* <DEDUP_REMOVED lines=126> */
.L_x_8960:
[----:B------:R-:W0:Y:S01]  /*ce80*/  S2R R9, SR_CgaCtaId ;  /* 0x0000000000097919 */ /* 0x000e220000008800 */
[----:B------:R-:W-:Y:S01]  /*ce90*/  MOV R0, 0x400 ;  /* 0x0000040000007802 */ /* 0x000fe20000000f00 */
[----:B------:R-:W-:Y:S01]  /*cea0*/  BSSY B0, `(.L_x_9031) ;  /* 0x00002a6000007945 */ /* 0x000fe20003800000 */
[----:B------:R-:W-:Y:S02]  /*ceb0*/  BAR.SYNC.DEFER_BLOCKING 0x5, 0x120 ;  /* 0x0144800000007b1d */ /* 0x000fe40000010000 */
[----:B0-----:R-:W-:-:S05]  /*cec0*/  LEA R0, R9, R0, 0x18 ;  /* 0x0000000009007211 */ /* 0x001fca00078ec0ff */
[----:B------:R-:W0:Y:S02]  /*ced0*/  LDS.128 R200, [R0+0x228d0] ;  /* 0x0228d00000c87984 */ /* 0x000e240000000c00 */
[----:B0-----:R-:W-:Y:S02]  /*cee0*/  R2UR UR6, R202 ;  /* 0x00000000ca0672ca */ /* 0x001fe400000e0000 */
[----:B------:R-:W-:Y:S01]  /*cef0*/  R2UR UR5, R203 ;  /* 0x00000000cb0572ca */ /* 0x000fe200000e0000 */
[----:B------:R-:W-:Y:S06]  /*cf00*/  BAR.ARV 0x4, 0x120 ;  /* 0x0104800000007b1d */ /* 0x000fec0000002000 */
[----:B------:R-:W-:Y:S08]  /*cf10*/  @P0 BRA `(.L_x_9032) ;  /* 0x0000001c00740947 */ /* 0x000ff00003800000 */
[----:B------:R-:W0:Y:S01]  /*cf20*/  S2R R9, SR_SWINHI ;  /* 0x0000000000097919 */ /* 0x000e220000002f00 */
        /* <DEDUP_REMOVED lines=77> */
[----:B------:R-:W-:Y:S02]  /*d400*/  LOP3.LUT R52, R17, R52, RZ, 0x3c, !PT ;  /* 0x0000003411347212 */ /* 0x000fe400078e3cff */
[----:B------:R-:W-:Y:S02]  /*d410*/  LOP3.LUT R17, R62, 0x380, RZ, 0xc0, !PT ;  /* 0x000003803e117812 */ /* 0x000fe400078ec0ff */
[----:B------:R-:W-:Y:S02]  /*d420*/  SHF.R.U64 R18, R18, 0x3, RZ ;  /* 0x0000000312127819 */ /* 0x000fe400000012ff */
[----:B------:R-:W-:-:S02]  /*d430*/  SHF.R.U64 R6, R6, 0x3, RZ ;  /* 0x0000000306067819 */ /* 0x000fc400000012ff */
[----:B------:R-:W-:Y:S02]  /*d440*/  SHF.R.U64 R17, R17, 0x3, RZ ;  /* 0x0000000311117819 */ /* 0x000fe400000012ff */
[----:B------:R-:W-:Y:S02]  /*d450*/  LOP3.LUT R64, R18, R187, RZ, 0x3c, !PT ;  /* 0x000000bb12407212 */ /* 0x000fe400078e3cff */
[----:B------:R-:W-:Y:S02]  /*d460*/  LOP3.LUT R42, R95, 0x380, RZ, 0xc0, !PT ;  /* 0x000003805f2a7812 */ /* 0x000fe400078ec0ff */
[----:B------:R-:W-:Y:S02]  /*d470*/  LOP3.LUT R18, R191, 0x380, RZ, 0xc0, !PT ;  /* 0x00000380bf127812 */ /* 0x000fe400078ec0ff */
[----:B------:R-:W-:Y:S02]  /*d480*/  LOP3.LUT R26, R193, 0x380, RZ, 0xc0, !PT ;  /* 0x00000380c11a7812 */ /* 0x000fe400078ec0ff */
[----:B------:R-:W-:-:S02]  /*d490*/  LOP3.LUT R46, R177, 0x380, RZ, 0xc0, !PT ;  /* 0x00000380b12e7812 */ /* 0x000fc400078ec0ff */
[----:B------:R-:W-:Y:S02]  /*d4a0*/  LOP3.LUT R58, R6, R185, RZ, 0x3c, !PT ;  /* 0x000000b9063a7212 */ /* 0x000fe400078e3cff */
[----:B------:R-:W-:Y:S02]  /*d4b0*/  F2FP.BF16.F32.PACK_AB R6, R20, R7 ;  /* 0x000000071406723e */ /* 0x000fe400000010ff */
[----:B------:R-:W-:Y:S02]  /*d4c0*/  LOP3.LUT R62, R17, R62, RZ, 0x3c, !PT ;  /* 0x0000003e113e7212 */ /* 0x000fe400078e3cff */
[----:B------:R-:W-:Y:S02]  /*d4d0*/  MOV R74, R74 ;  /* 0x0000004a004a7202 */ /* 0x000fe40000000f00 */
[----:B------:R-:W-:Y:S01]  /*d4e0*/  F2FP.BF16.F32.PACK_AB R7, R173, R30 ;  /* 0x0000001ead07723e */ /* 0x000fe200000010ff */
[----:B------:R-:W-:Y:S01]  /*d4f0*/  BAR.SYNC.DEFER_BLOCKING 0x1, 0x100 ;  /* 0x0044000000007b1d */ /* 0x000fe20000010000 */
[----:B------:R-:W-:-:S02]  /*d500*/  SHF.R.U64 R42, R42, 0x3, RZ ;  /* 0x000000032a2a7819 */ /* 0x000fc400000012ff */
[----:B------:R-:W-:Y:S02]  /*d510*/  LOP3.LUT R17, R70, 0x380, RZ, 0xc0, !PT ;  /* 0x0000038046117812 */ /* 0x000fe400078ec0ff */
[----:B------:R-:W-:Y:S02]  /*d520*/  SHF.R.U64 R18, R18, 0x3, RZ ;  /* 0x0000000312127819 */ /* 0x000fe400000012ff */
[----:B------:R-:W-:Y:S02]  /*d530*/  SHF.R.U64 R20, R26, 0x3, RZ ;  /* 0x000000031a147819 */ /* 0x000fe400000012ff */
[----:B------:R-:W-:Y:S02]  /*d540*/  SHF.R.U64 R46, R46, 0x3, RZ ;  /* 0x000000032e2e7819 */ /* 0x000fe400000012ff */
[----:B------:R-:W-:Y:S02]  /*d550*/  LOP3.LUT R56, R183, 0x380, RZ, 0xc0, !PT ;  /* 0x00000380b7387812 */ /* 0x000fe400078ec0ff */
[----:B------:R-:W-:-:S02]  /*d560*/  LOP3.LUT R42, R42, R95, RZ, 0x3c, !PT ;  /* 0x0000005f2a2a7212 */ /* 0x000fc400078e3cff */
[----:B------:R-:W-:Y:S02]  /*d570*/  SHF.R.U64 R17, R17, 0x3, RZ ;  /* 0x0000000311117819 */ /* 0x000fe400000012ff */
[----:B------:R-:W-:Y:S02]  /*d580*/  LOP3.LUT R26, R18, R191, RZ, 0x3c, !PT ;  /* 0x000000bf121a7212 */ /* 0x000fe400078e3cff */
[----:B------:R-:W-:Y:S02]  /*d590*/  LOP3.LUT R30, R20, R193, RZ, 0x3c, !PT ;  /* 0x000000c1141e7212 */ /* 0x000fe400078e3cff */
[----:B------:R-:W-:Y:S02]  /*d5a0*/  LOP3.LUT R46, R46, R177, RZ, 0x3c, !PT ;  /* 0x000000b12e2e7212 */ /* 0x000fe400078e3cff */
[----:B------:R-:W-:Y:S01]  /*d5b0*/  SHF.R.U64 R56, R56, 0x3, RZ ;  /* 0x0000000338387819 */ /* 0x000fe200000012ff */
[----:B------:R0:W-:Y:S01]  /*d5c0*/  STSM.16.M88.4 [R74], R4 ;  /* 0x000000044a007844 */ /* 0x0001e20000000200 */
[----:B------:R-:W-:-:S02]  /*d5d0*/  LOP3.LUT R66, R189, 0x380, RZ, 0xc0, !PT ;  /* 0x00000380bd427812 */ /* 0x000fc400078ec0ff */
[----:B------:R-:W-:Y:S02]  /*d5e0*/  MOV R20, R8 ;  /* 0x0000000800147202 */ /* 0x000fe40000000f00 */
[----:B------:R-:W-:Y:S02]  /*d5f0*/  MOV R38, R38 ;  /* 0x0000002600267202 */ /* 0x000fe40000000f00 */
[----:B------:R-:W-:Y:S02]  /*d600*/  F2FP.BF16.F32.PACK_AB R8, R41, R40 ;  /* 0x000000282908723e */ /* 0x000fe400000010ff */
[----:B------:R-:W-:Y:S02]  /*d610*/  F2FP.BF16.F32.PACK_AB R9, R169, R156 ;  /* 0x0000009ca909723e */ /* 0x000fe400000010ff */
[----:B------:R-:W-:Y:S02]  /*d620*/  LOP3.LUT R70, R17, R70, RZ, 0x3c, !PT ;  /* 0x0000004611467212 */ /* 0x000fe400078e3cff */
[----:B------:R-:W-:-:S02]  /*d630*/  MOV R42, R42 ;  /* 0x0000002a002a7202 */ /* 0x000fc40000000f00 */
[----:B------:R-:W-:Y:S02]  /*d640*/  MOV R18, R26 ;  /* 0x0000001a00127202 */ /* 0x000fe40000000f00 */
[----:B0-----:R-:W-:Y:S02]  /*d650*/  F2FP.BF16.F32.PACK_AB R4, R33, R32 ;  /* 0x000000202104723e */ /* 0x001fe400000010ff */
[----:B------:R-:W-:Y:S02]  /*d660*/  F2FP.BF16.F32.PACK_AB R5, R171, R158 ;  /* 0x0000009eab05723e */ /* 0x000fe400000010ff */
[----:B------:R-:W-:Y:S02]  /*d670*/  F2FP.BF16.F32.PACK_AB R6, R37, R36 ;  /* 0x000000242506723e */ /* 0x000fe400000010ff */
[----:B------:R-:W-:Y:S02]  /*d680*/  F2FP.BF16.F32.PACK_AB R7, R172, R157 ;  /* 0x0000009dac07723e */ /* 0x000fe400000010ff */
[----:B------:R-:W-:-:S02]  /*d690*/  LOP3.LUT R56, R56, R183, RZ, 0x3c, !PT ;  /* 0x000000b738387212 */ /* 0x000fc400078e3cff */
[----:B------:R-:W-:Y:S01]  /*d6a0*/  SHF.R.U64 R66, R66, 0x3, RZ ;  /* 0x0000000342427819 */ /* 0x000fe200000012ff */
[----:B------:R0:W-:Y:S01]  /*d6b0*/  STSM.16.M88.4 [R20], R4 ;  /* 0x0000000414007844 */ /* 0x0001e20000000200 */
[----:B------:R-:W-:Y:S02]  /*d6c0*/  MOV R46, R46 ;  /* 0x0000002e002e7202 */ /* 0x000fe40000000f00 */
[----:B------:R-:W-:Y:S01]  /*d6d0*/  MOV R17, R30 ;  /* 0x0000001e00117202 */ /* 0x000fe20000000f00 */
[----:B------:R-:W-:Y:S01]  /*d6e0*/  STSM.16.M88.4 [R38], R8 ;  /* 0x0000000826007844 */ /* 0x000fe20000000200 */
[----:B------:R-:W-:Y:S02]  /*d6f0*/  F2FP.BF16.F32.PACK_AB R26, R61, R60 ;  /* 0x0000003c3d1a723e */ /* 0x000fe400000010ff */
[----:B------:R-:W-:Y:S01]  /*d700*/  F2FP.BF16.F32.PACK_AB R27, R164, R153 ;  /* 0x00000099a41b723e */ /* 0x000fe200000010ff */
[----:B------:R-:W-:Y:S01]  /*d710*/  STSM.16.M88.4 [R42], R12 ;  /* 0x0000000c2a007844 */ /* 0x000fe20000000200 */
[----:B------:R-:W-:-:S02]  /*d720*/  MOV R50, R50 ;  /* 0x0000003200327202 */ /* 0x000fc40000000f00 */
[----:B------:R-:W-:Y:S01]  /*d730*/  F2FP.BF16.F32.PACK_AB R30, R69, R68 ;  /* 0x00000044451e723e */ /* 0x000fe200000010ff */
[----:B------:R-:W-:Y:S01]  /*d740*/  STSM.16.M88.4 [R46], R24 ;  /* 0x000000182e007844 */ /* 0x000fe20000000200 */
[----:B------:R-:W-:Y:S02]  /*d750*/  F2FP.BF16.F32.PACK_AB R31, R165, R152 ;  /* 0x00000098a51f723e */ /* 0x000fe400000010ff */
[----:B------:R-:W-:Y:S02]  /*d760*/  MOV R52, R52 ;  /* 0x0000003400347202 */ /* 0x000fe40000000f00 */
[----:B0-----:R-:W-:Y:S01]  /*d770*/  F2FP.BF16.F32.PACK_AB R4, R73, R72 ;  /* 0x000000484904723e */ /* 0x001fe200000010ff */
[----:B------:R-:W-:Y:S01]  /*d780*/  STSM.16.M88.4 [R50], R28 ;  /* 0x0000001c32007844 */ /* 0x000fe20000000200 */
[----:B------:R-:W-:Y:S02]  /*d790*/  F2FP.BF16.F32.PACK_AB R5, R163, R48 ;  /* 0x00000030a305723e */ /* 0x000fe400000010ff */
[----:B------:R-:W-:-:S02]  /*d7a0*/  F2FP.BF16.F32.PACK_AB R6, R77, R76 ;  /* 0x0000004c4d06723e */ /* 0x000fc400000010ff */
[----:B------:R-:W-:Y:S02]  /*d7b0*/  F2FP.BF16.F32.PACK_AB R7, R161, R78 ;  /* 0x0000004ea107723e */ /* 0x000fe400000010ff */
[----:B------:R-:W-:Y:S02]  /*d7c0*/  MOV R54, R54 ;  /* 0x0000003600367202 */ /* 0x000fe40000000f00 */
[----:B------:R-:W-:Y:S01]  /*d7d0*/  LOP3.LUT R66, R66, R189, RZ, 0x3c, !PT ;  /* 0x000000bd42427212 */ /* 0x000fe200078e3cff */
[----:B------:R0:W-:Y:S01]  /*d7e0*/  STSM.16.M88.4 [R52], R4 ;  /* 0x0000000434007844 */ /* 0x0001e20000000200 */
[----:B------:R-:W-:Y:S02]  /*d7f0*/  MOV R56, R56 ;  /* 0x0000003800387202 */ /* 0x000fe40000000f00 */
[----:B------:R-:W-:Y:S01]  /*d800*/  F2FP.BF16.F32.PACK_AB R91, R86, R91 ;  /* 0x0000005b565b723e */ /* 0x000fe200000010ff */
[----:B------:R1:W-:Y:S01]  /*d810*/  STSM.16.M88.4 [R54], R80 ;  /* 0x0000005036007844 */ /* 0x0003e20000000200 */
[----:B------:R-:W-:-:S02]  /*d820*/  F2FP.BF16.F32.PACK_AB R97, R99, R98 ;  /* 0x000000626361723e */ /* 0x000fc400000010ff */
[----:B------:R-:W-:Y:S01]  /*d830*/  F2FP.BF16.F32.PACK_AB R104, R105, R104 ;  /* 0x000000686968723e */ /* 0x000fe200000010ff */
[----:B------:R1:W-:Y:S01]  /*d840*/  STSM.16.M88.4 [R56], R88 ;  /* 0x0000005838007844 */ /* 0x0003e20000000200 */
[----:B------:R-:W-:Y:S02]  /*d850*/  MOV R58, R58 ;  /* 0x0000003a003a7202 */ /* 0x000fe40000000f00 */
[----:B------:R-:W-:Y:S02]  /*d860*/  F2FP.BF16.F32.PACK_AB R98, R101, R100 ;  /* 0x000000646562723e */ /* 0x000fe400000010ff */
[----:B------:R-:W-:Y:S02]  /*d870*/  F2FP.BF16.F32.PACK_AB R99, R103, R102 ;  /* 0x000000666763723e */ /* 0x000fe400000010ff */
[----:B------:R-:W-:Y:S01]  /*d880*/  F2FP.BF16.F32.PACK_AB R105, R107, R106 ;  /* 0x0000006a6b69723e */ /* 0x000fe200000010ff */
[----:B0-----:R-:W-:Y:S01]  /*d890*/  IMAD.U32 R4, RZ, RZ, UR8 ;  /* 0x00000008ff047e24 */ /* 0x001fe2000f8e00ff */
[----:B------:R-:W-:Y:S01]  /*d8a0*/  F2FP.BF16.F32.PACK_AB R112, R113, R112 ;  /* 0x000000707170723e */ /* 0x000fe200000010ff */
[----:B------:R1:W-:Y:S01]  /*d8b0*/  STSM.16.M88.4 [R58], R96 ;  /* 0x000000603a007844 */ /* 0x0003e20000000200 */
[----:B------:R-:W-:Y:S01]  /*d8c0*/  MOV R62, R62 ;  /* 0x0000003e003e7202 */ /* 0x000fe20000000f00 */
[----:B------:R-:W-:Y:S01]  /*d8d0*/  IMAD.U32 R5, RZ, RZ, UR9 ;  /* 0x00000009ff057e24 */ /* 0x000fe2000f8e00ff */
[----:B------:R-:W-:Y:S01]  /*d8e0*/  F2FP.BF16.F32.PACK_AB R106, R109, R108 ;  /* 0x0000006c6d6a723e */ /* 0x000fe200000010ff */
[----:B------:R-:W-:Y:S01]  /*d8f0*/  ULDC.64 UR8, c[0x0][0xbe0] ;  /* 0x0002f80000087ab9 */ /* 0x000fe20000000a00 */
        /* <DEDUP_REMOVED lines=25> */
[----:B------:R-:W-:Y:S01]  /*da90*/  F2FP.BF16.F32.PACK_AB R146, R149, R148 ;  /* 0x000000949592723e */ /* 0x000fe200000010ff */
[----:B------:R1:W-:Y:S01]  /*daa0*/  STSM.16.M88.4 [R18], R136 ;  /* 0x0000008812007844 */ /* 0x0003e20000000200 */
[----:B------:R-:W-:Y:S02]  /*dab0*/  F2FP.BF16.F32.PACK_AB R147, R151, R150 ;  /* 0x000000969793723e */ /* 0x000fe400000010ff */
[----:B------:R-:W-:-:S03]  /*dac0*/  PLOP3.LUT P1, PT, PT, PT, UP0, 0x80, 0x0 ;  /* 0x000000000000781c */ /* 0x000fc60003f2f008 */
[----:B------:R1:W-:Y:S01]  /*dad0*/  STSM.16.M88.4 [R17], R144 ;  /* 0x0000009011007844 */ /* 0x0003e20000000200 */
[----:B------:R-:W-:Y:S09]  /*dae0*/  BAR.SYNC.DEFER_BLOCKING 0x1, 0x100 ;  /* 0x0044000000007b1d */ /* 0x000ff20000010000 */
[----:B------:R-:W2:Y:S01]  /*daf0*/  @P1 LDG.E R6, desc[UR38][R4.64] ;  /* 0x0000002604061981 */ /* 0x000ea2000c1e1900 */
[----:B------:R-:W-:Y:S01]  /*db00*/  UISETP.NE.U32.AND UP1, UPT, UR8, URZ, UPT ;  /* 0x0000003f0800728c */ /* 0x000fe2000bf25070 */
[----:B------:R-:W0:Y:S01]  /*db10*/  LDC R3, c[0x0][0xa88] ;  /* 0x0002a200ff037b82 */ /* 0x000e220000000800 */
[----:B------:R-:W-:Y:S01]  /*db20*/  IMAD R7, R22, 0x40, R19 ;  /* 0x0000004016077824 */ /* 0x000fe200078e0213 */
[----:B------:R-:W-:Y:S01]  /*db30*/  UMOV UR4, URZ ;  /* 0x0000003f00047c82 */ /* 0x000fe20008000000 */
[----:B------:R-:W-:-:S02]  /*db40*/  UISETP.NE.AND.EX UP1, UPT, UR9, URZ, UPT, UP1 ;  /* 0x0000003f0900728c */ /* 0x000fc4000bf25310 */
[----:B------:R-:W-:-:S04]  /*db50*/  IMAD.WIDE R34, R7, 0x2, R34 ;  /* 0x0000000207227825 */ /* 0x000fc800078e0222 */
[----:B------:R-:W-:Y:S02]  /*db60*/  PLOP3.LUT P2, PT, PT, PT, UP1, 0x80, 0x0 ;  /* 0x000000000000781c */ /* 0x000fe40003f4f018 */
[----:B------:R-:W-:-:S03]  /*db70*/  IADD3 R13, P0, R34, 0x1000, RZ ;  /* 0x00001000220d7810 */ /* 0x000fc60007f1e0ff */
[----:B------:R-:W-:Y:S02]  /*db80*/  @UP1 ULDC.64 UR8, c[0x0][0xbe0] ;  /* 0x0002f80000081ab9 */ /* 0x000fe40000000a00 */
[----:B------:R-:W-:-:S06]  /*db90*/  @UP1 UIMAD.WIDE UR8, UR43, 0x4, UR8 ;  /* 0x000000042b0818a5 */ /* 0x000fcc000f8e0208 */
[----:B------:R-:W-:Y:S01]  /*dba0*/  IMAD.U32 R7, RZ, RZ, UR9 ;  /* 0x00000009ff077e24 */ /* 0x000fe2000f8e00ff */
[----:B--2---:R-:W-:Y:S01]  /*dbb0*/  @P1 R2UR UR4, R6 ;  /* 0x00000000060412ca */ /* 0x004fe200000e0000 */
[----:B------:R-:W-:-:S05]  /*dbc0*/  IMAD.U32 R6, RZ, RZ, UR8 ;  /* 0x00000008ff067e24 */ /* 0x000fca000f8e00ff */
[----:B0-----:R1:W5:Y:S01]  /*dbd0*/  @P2 LDG.E R3, desc[UR38][R6.64] ;  /* 0x0000002606032981 */ /* 0x001362000c1e1900 */
[----:B------:R-:W-:Y:S08]  /*dbe0*/  @P2 BRA `(.L_x_9033) ;  /* 0x0000000000102947 */ /* 0x000ff00003800000 */
[----:B------:R-:W-:Y:S05]  /*dbf0*/  @!P1 BRA `(.L_x_9033) ;  /* 0x00000000000c9947 */ /* 0x000fea0003800000 */
[----:B-1----:R-:W2:Y:S04]  /*dc00*/  LDG.E R6, desc[UR38][R4.64] ;  /* 0x0000002604067981 */ /* 0x002ea8000c1e1900 */
[----:B-----5:R-:W2:Y:S02]  /*dc10*/  LDG.E R3, desc[UR38][R4.64+0x4] ;  /* 0x0000042604037981 */ /* 0x020ea4000c1e1900 */
[----:B--2---:R-:W-:-:S07]  /*dc20*/  IMAD.IADD R3, R3, 0x1, -R6 ;  /* 0x0000000103037824 */ /* 0x004fce00078e0a06 */
.L_x_9033:
        /* <DEDUP_REMOVED lines=14> */
[----:B------:R-:W-:Y:S01]  /*dd10*/  USHF.R.S32.HI UR7, URZ, 0x1f, UR43 ;  /* 0x0000001f3f077899 */ /* 0x000fe2000801142b */
[----:B------:R-:W-:Y:S01]  /*dd20*/  LOP3.LUT R4, R4, R5, RZ, 0x3c, !PT ;  /* 0x0000000504047212 */ /* 0x000fe200078e3cff */
[----:B------:R-:W-:Y:S01]  /*dd30*/  ULDC.64 UR12, c[0x0][0xb78] ;  /* 0x0002de00000c7ab9 */ /* 0x000fe20000000a00 */
[----:B------:R-:W-:Y:S01]  /*dd40*/  UIADD3 UR9, UR9, UR10, URZ ;  /* 0x0000000a09097290 */ /* 0x000fe2000fffe03f */
[----:B------:R-:W-:Y:S01]  /*dd50*/  SHF.R.S32.HI R5, RZ, 0x1f, R10 ;  /* 0x0000001fff057819 */ /* 0x000fe2000001140a */
[----:B------:R-:W-:Y:S01]  /*dd60*/  USEL UR16, UR7, URZ, !UP0 ;  /* 0x0000003f07107287 */ /* 0x000fe2000c000000 */
[----:B------:R-:W-:Y:S01]  /*dd70*/  SHF.R.U64 R12, R12, 0x3, RZ ;  /* 0x000000030c0c7819 */ /* 0x000fe200000012ff */
[----:B------:R-:W-:Y:S01]  /*dd80*/  UIMAD.WIDE.U32 UR8, UR15, UR12, UR8 ;  /* 0x0000000c0f0872a5 */ /* 0x000fe2000f8e0008 */
[----:B------:R-:W-:Y:S01]  /*dd90*/  LOP3.LUT R8, R9, 0x380, RZ, 0xc0, !PT ;  /* 0x0000038009087812 */ /* 0x000fe200078ec0ff */
[----:B------:R-:W-:Y:S01]  /*dda0*/  UIMAD UR7, UR16, UR12, URZ ;  /* 0x0000000c100772a4 */ /* 0x000fe2000f8e023f */
[----:B------:R-:W-:Y:S01]  /*ddb0*/  LOP3.LUT R12, R12, R13, RZ, 0x3c, !PT ;  /* 0x0000000d0c0c7212 */ /* 0x000fe200078e3cff */
[----:B------:R-:W-:Y:S01]  /*ddc0*/  IMAD.X R13, RZ, RZ, R35, P0 ;  /* 0x000000ffff0d7224 */ /* 0x000fe200000e0623 */
[----:B------:R-:W-:Y:S01]  /*ddd0*/  SHF.R.U64 R8, R8, 0x3, RZ ;  /* 0x0000000308087819 */ /* 0x000fe200000012ff */
[----:B------:R-:W-:Y:S01]  /*dde0*/  UIMAD UR7, UR15, UR13, UR7 ;  /* 0x0000000d0f0772a4 */ /* 0x000fe2000f8e0207 */
[----:B-1----:R-:W-:-:S02]  /*ddf0*/  IADD3 R6, P3, R10, UR8, RZ ;  /* 0x000000080a067c10 */ /* 0x002fc4000ff7e0ff */
[----:B------:R-:W-:Y:S02]  /*de00*/  IADD3 R69, P0, R34, 0x8000, RZ ;  /* 0x0000800022457810 */ /* 0x000fe40007f1e0ff */
[----:B------:R-:W-:Y:S01]  /*de10*/  LOP3.LUT R8, R8, R9, RZ, 0x3c, !PT ;  /* 0x0000000908087212 */ /* 0x000fe200078e3cff */
[----:B------:R-:W-:Y:S01]  /*de20*/  IMAD.U32 R14, RZ, RZ, UR7 ;  /* 0x00000007ff0e7e24 */ /* 0x000fe2000f8e00ff */
[C---:B------:R-:W-:Y:S01]  /*de30*/  IADD3 R61, P6, R34.reuse, 0x4000, RZ ;  /* 0x00004000223d7810 */ /* 0x040fe20007fde0ff */
[----:B------:R-:W-:Y:S01]  /*de40*/  IMAD.X R9, RZ, RZ, R35, P1 ;  /* 0x000000ffff097224 */ /* 0x000fe200008e0623 */
[C---:B------:R-:W-:Y:S02]  /*de50*/  IADD3 R37, P5, R34.reuse, 0x5000, RZ ;  /* 0x0000500022257810 */ /* 0x040fe40007fbe0ff */
[----:B------:R-:W-:Y:S01]  /*de60*/  IADD3.X R5, R5, UR9, R14, P3, !PT ;  /* 0x0000000905057c10 */ /* 0x000fe20009ffe40e */
[----:B------:R-:W-:Y:S01]  /*de70*/  ULDC.64 UR8, c[0x0][0xb40] ;  /* 0x0002d00000087ab9 */ /* 0x000fe20000000a00 */
[----:B------:R-:W-:-:S02]  /*de80*/  IADD3 R33, P4, R34, 0x6000, RZ ;  /* 0x0000600022217810 */ /* 0x000fc40007f9e0ff */
[----:B------:R-:W-:Y:S02]  /*de90*/  LEA R20, P3, R6, UR8, 0x2 ;  /* 0x0000000806147c11 */ /* 0x000fe4000f8610ff */
[----:B------:R-:W-:Y:S02]  /*dea0*/  IADD3 R57, P1, R34, 0x9000, RZ ;  /* 0x0000900022397810 */ /* 0x000fe40007f3e0ff */
[----:B------:R-:W-:Y:S01]  /*deb0*/  LEA.HI.X R21, R6, UR9, R5, 0x2, P3 ;  /* 0x0000000906157c11 */ /* 0x000fe200098f1405 */
[----:B------:R-:W-:Y:S01]  /*dec0*/  IMAD.X R5, RZ, RZ, R35, P2 ;  /* 0x000000ffff057224 */ /* 0x000fe200010e0623 */
[----:B------:R-:W-:Y:S01]  /*ded0*/  IADD3 R25, P3, R34, 0x7000, RZ ;  /* 0x0000700022197810 */ /* 0x000fe20007f7e0ff */
[----:B------:R-:W-:Y:S01]  /*dee0*/  VIADD R6, R10, 0x8 ;  /* 0x000000080a067836 */ /* 0x000fe20000000000 */
[----:B------:R-:W-:Y:S01]  /*def0*/  IADD3 R49, P2, R34, 0xa000, RZ ;  /* 0x0000a00022317810 */ /* 0x000fe20007f5e0ff */
[----:B------:R-:W-:Y:S01]  /*df00*/  ULDC.64 UR8, c[0x0][0xaa0] ;  /* 0x0002a80000087ab9 */ /* 0x000fe20000000a00 */
        /* <DEDUP_REMOVED lines=32> */
[----:B------:R-:W-:Y:S02]  /*e110*/  IADD3 R53, P3, R34, 0xe000, RZ ;  /* 0x0000e00022357810 */ /* 0x000fe40007f7e0ff */
[-C--:B-----5:R-:W-:Y:S02]  /*e120*/  ISETP.GE.OR P1, PT, R10, R3.reuse, P0 ;  /* 0x000000030a00720c */ /* 0x0a0fe40000726670 */
[----:B------:R-:W-:Y:S02]  /*e130*/  IADD3 R7, P2, R34, 0xf000, RZ ;  /* 0x0000f00022077810 */ /* 0x000fe40007f5e0ff */
[----:B------:R-:W-:-:S02]  /*e140*/  ISETP.GE.OR P0, PT, R6, R3, P0 ;  /* 0x000000030600720c */ /* 0x000fc40000706670 */
[----:B------:R-:W-:Y:S01]  /*e150*/  LOP3.LUT R40, R41, 0x380, RZ, 0xc0, !PT ;  /* 0x0000038029287812 */ /* 0x000fe200078ec0ff */
[----:B------:R-:W-:Y:S01]  /*e160*/  IMAD.X R47, RZ, RZ, R35, P2 ;  /* 0x000000ffff2f7224 */ /* 0x000fe200010e0623 */
[----:B------:R-:W-:Y:S02]  /*e170*/  LOP3.LUT R72, R73, 0x380, RZ, 0xc0, !PT ;  /* 0x0000038049487812 */ /* 0x000fe400078ec0ff */
[----:B------:R-:W-:Y:S02]  /*e180*/  LOP3.LUT R64, R65, 0x380, RZ, 0xc0, !PT ;  /* 0x0000038041407812 */ /* 0x000fe400078ec0ff */
[----:B------:R-:W-:Y:S01]  /*e190*/  LOP3.LUT R52, R53, 0x380, RZ, 0xc0, !PT ;  /* 0x0000038035347812 */ /* 0x000fe200078ec0ff */
[----:B------:R-:W-:Y:S01]  /*e1a0*/  @!P1 STG.E desc[UR38][R20.64], R44 ;  /* 0x0000002c14009986 */ /* 0x000fe2000c101926 */
[----:B------:R-:W-:Y:S02]  /*e1b0*/  LOP3.LUT R29, R34, 0x380, RZ, 0xc0, !PT ;  /* 0x00000380221d7812 */ /* 0x000fe400078ec0ff */
[----:B------:R-:W-:Y:S01]  /*e1c0*/  LOP3.LUT R6, R7, 0x380, RZ, 0xc0, !PT ;  /* 0x0000038007067812 */ /* 0x000fe200078ec0ff */
[----:B------:R0:W-:Y:S01]  /*e1d0*/  @!P0 STG.E desc[UR38][R20.64+0x20], R45 ;  /* 0x0000202d14008986 */ /* 0x0001e2000c101926 */
[----:B------:R-:W-:-:S02]  /*e1e0*/  SHF.R.U64 R40, R40, 0x3, RZ ;  /* 0x0000000328287819 */ /* 0x000fc400000012ff */
[----:B------:R-:W-:Y:S01]  /*e1f0*/  SHF.R.U64 R72, R72, 0x3, RZ ;  /* 0x0000000348487819 */ /* 0x000fe200000012ff */
[----:B------:R-:W-:Y:S01]  /*e200*/  UIMAD UR7, UR11, UR8, URZ ;  /* 0x000000080b0772a4 */ /* 0x000fe2000f8e023f */
[----:B------:R-:W-:Y:S01]  /*e210*/  SHF.R.U64 R64, R64, 0x3, RZ ;  /* 0x0000000340407819 */ /* 0x000fe200000012ff */
[----:B------:R-:W-:Y:S01]  /*e220*/  IMAD.U32 R17, RZ, RZ, UR8 ;  /* 0x00000008ff117e24 */ /* 0x000fe2000f8e00ff */
[----:B------:R-:W-:Y:S01]  /*e230*/  SHF.R.U64 R52, R52, 0x3, RZ ;  /* 0x0000000334347819 */ /* 0x000fe200000012ff */
[----:B------:R-:W5:Y:S01]  /*e240*/  LD.E.128 R12, desc[UR38][R12.64] ;  /* 0x000000260c0c7980 */ /* 0x000f62000c101d00 */
[----:B------:R-:W-:Y:S02]  /*e250*/  SHF.R.U64 R29, R29, 0x3, RZ ;  /* 0x000000031d1d7819 */ /* 0x000fe400000012ff */
[----:B------:R-:W-:Y:S01]  /*e260*/  SHF.R.U64 R6, R6, 0x3, RZ ;  /* 0x0000000306067819 */ /* 0x000fe200000012ff */
[----:B0-----:R-:W-:Y:S01]  /*e270*/  IMAD.MOV.U32 R20, RZ, RZ, R19 ;  /* 0x000000ffff147224 */ /* 0x001fe200078e0013 */
        /* <DEDUP_REMOVED lines=12> */
[----:B------:R-:W-:Y:S01]  /*e340*/  SHF.R.S32.HI R21, RZ, 0x1f, R19 ;  /* 0x0000001fff157819 */ /* 0x000fe20000011413 */
[----:B------:R-:W-:-:S02]  /*e350*/  UIMAD UR7, UR4, UR9, UR7 ;  /* 0x00000009040772a4 */ /* 0x000fc4000f8e0207 */
[----:B------:R-:W5:Y:S01]  /*e360*/  LD.E.128 R28, desc[UR38][R28.64] ;  /* 0x000000261c1c7980 */ /* 0x000f62000c101d00 */
[----:B------:R-:W-:Y:S01]  /*e370*/  ULDC.64 UR8, c[0x0][0xae0] ;  /* 0x0002b80000087ab9 */ /* 0x000fe20000000a00 */
[----:B------:R-:W-:Y:S02]  /*e380*/  IMAD.WIDE.U32 R20, R17, UR4, R20 ;  /* 0x0000000411147c25 */ /* 0x000fe4000f8e0014 */
        /* <DEDUP_REMOVED lines=20> */
[----:B------:R-:W-:-:S02]  /*e4d0*/  VIADD R21, R21, UR7 ;  /* 0x0000000715157c36 */ /* 0x000fc40008000000 */
[----:B------:R-:W-:Y:S01]  /*e4e0*/  IMAD.U32 R23, RZ, RZ, UR8 ;  /* 0x00000008ff177e24 */ /* 0x000fe2000f8e00ff */
[----:B------:R-:W-:Y:S01]  /*e4f0*/  UIMAD UR4, UR44, UR9, UR4 ;  /* 0x000000092c0472a4 */ /* 0x000fe2000f8e0204 */
[----:B------:R-:W-:Y:S02]  /*e500*/  IMAD R18, R204, -0x80, R3 ;  /* 0xffffff80cc127824 */ /* 0x000fe400078e0203 */
[----:B------:R-:W-:Y:S01]  /*e510*/  IMAD.WIDE.U32 R20, R23, UR44, R20 ;  /* 0x0000002c17147c25 */ /* 0x000fe2000f8e0014 */
[----:B------:R-:W-:Y:S02]  /*e520*/  ULDC.64 UR8, c[0x0][0xae8] ;  /* 0x0002ba0000087ab9 */ /* 0x000fe40000000a00 */
[----:B------:R-:W-:Y:S01]  /*e530*/  ISETP.GE.AND P3, PT, R22, R18, PT ;  /* 0x000000121600720c */ /* 0x000fe20003f66270 */
[----:B------:R-:W-:Y:S01]  /*e540*/  VIADD R21, R21, UR4 ;  /* 0x0000000415157c36 */ /* 0x000fe20008000000 */
[----:B------:R-:W-:Y:S01]  /*e550*/  UIMAD UR4, UR16, UR8, URZ ;  /* 0x00000008100472a4 */ /* 0x000fe2000f8e023f */
[----:B------:R-:W-:-:S02]  /*e560*/  VIADD R0, R0, 0x22820 ;  /* 0x0002282000007836 */ /* 0x000fc40000000000 */
[C---:B------:R-:W-:Y:S02]  /*e570*/  VIADD R3, R22.reuse, 0x20 ;  /* 0x0000002016037836 */ /* 0x040fe40000000000 */
[----:B------:R-:W-:Y:S01]  /*e580*/  IMAD.U32 R79, RZ, RZ, UR8 ;  /* 0x00000008ff4f7e24 */ /* 0x000fe2000f8e00ff */
[----:B------:R-:W-:Y:S01]  /*e590*/  UIMAD UR4, UR15, UR9, UR4 ;  /* 0x000000090f0472a4 */ /* 0x000fe2000f8e0204 */
[C---:B------:R-:W-:Y:S01]  /*e5a0*/  VIADD R17, R22.reuse, 0x60 ;  /* 0x0000006016117836 */ /* 0x040fe20000000000 */
[----:B------:R-:W-:Y:S01]  /*e5b0*/  PRMT R0, RZ, 0x654, R0 ;  /* 0x00000654ff007816 */ /* 0x000fe20000000000 */
[----:B------:R-:W-:Y:S01]  /*e5c0*/  IMAD.WIDE.U32 R78, R79, UR15, R20 ;  /* 0x0000000f4f4e7c25 */ /* 0x000fe2000f8e0014 */
[-C--:B------:R-:W-:Y:S02]  /*e5d0*/  ISETP.GE.AND P0, PT, R3, R18.reuse, PT ;  /* 0x000000120300720c */ /* 0x080fe40003f06270 */
[--C-:B------:R-:W-:Y:S01]  /*e5e0*/  SHF.R.S32.HI R23, RZ, 0x1f, R22.reuse ;  /* 0x0000001fff177819 */ /* 0x100fe20000011416 */
[----:B------:R-:W-:Y:S01]  /*e5f0*/  VIADD R3, R22, 0x40 ;  /* 0x0000004016037836 */ /* 0x000fe20000000000 */
[-C--:B------:R-:W-:Y:S01]  /*e600*/  ISETP.GE.AND P2, PT, R17, R18.reuse, PT ;  /* 0x000000121100720c */ /* 0x080fe20003f46270 */
[----:B0-----:R0:W-:Y:S01]  /*e610*/  SYNCS.ARRIVE.TRANS64.RED.A1T0 RZ, [R0+URZ], RZ ;  /* 0x000000ff00ff79a7 */ /* 0x0011e2000810043f */
[----:B------:R-:W-:Y:S01]  /*e620*/  VIADD R17, R79, UR4 ;  /* 0x000000044f117c36 */ /* 0x000fe20008000000 */
[----:B------:R-:W-:Y:S01]  /*e630*/  BSSY B1, `(.L_x_9034) ;  /* 0x000001a000017945 */ /* 0x000fe20003800000 */
[----:B------:R-:W-:Y:S01]  /*e640*/  ISETP.GE.AND P1, PT, R3, R18, PT ;  /* 0x000000120300720c */ /* 0x000fe20003f26270 */
[----:B------:R-:W-:-:S02]  /*e650*/  IMAD.WIDE R76, R204, 0x80, R22 ;  /* 0x00000080cc4c7825 */ /* 0x000fc400078e0216 */
[----:B------:R-:W-:Y:S10]  /*e660*/  @P3 BRA `(.L_x_9035) ;  /* 0x0000000000583947 */ /* 0x000ff40003800000 */
[----:B------:R-:W-:Y:S01]  /*e670*/  ULDC.64 UR8, c[0x0][0xad8] ;  /* 0x0002b60000087ab9 */ /* 0x000fe20000000a00 */
[----:B------:R-:W-:Y:S01]  /*e680*/  IMAD.MOV.U32 R20, RZ, RZ, R78 ;  /* 0x000000ffff147224 */ /* 0x000fe200078e004e */
[----:B------:R-:W-:Y:S01]  /*e690*/  ULDC UR4, c[0x0][0xa8c] ;  /* 0x0002a30000047ab9 */ /* 0x000fe20000000800 */
[----:B------:R-:W-:Y:S01]  /*e6a0*/  IMAD R3, R77, UR8, RZ ;  /* 0x000000084d037c24 */ /* 0x000fe2000f8e02ff */
[C---:B------:R-:W-:Y:S01]  /*e6b0*/  ISETP.GE.AND P4, PT, R19.reuse, UR4, PT ;  /* 0x0000000413007c0c */ /* 0x040fe2000bf86270 */
[----:B------:R-:W-:Y:S02]  /*e6c0*/  IMAD.MOV.U32 R21, RZ, RZ, R17 ;  /* 0x000000ffff157224 */ /* 0x000fe400078e0011 */
[----:B0-----:R-:W-:Y:S02]  /*e6d0*/  VIADD R0, R19, 0x40 ;  /* 0x0000004013007836 */ /* 0x001fe40000000000 */
        /* <DEDUP_REMOVED lines=15> */
.L_x_9035:
[----:B------:R-:W-:Y:S05]  /*e7d0*/  BSYNC B1 ;  /* 0x0000000000017941 */ /* 0x000fea0003800000 */
.L_x_9034:
[----:B------:R-:W-:Y:S04]  /*e7e0*/  BSSY B1, `(.L_x_9036) ;  /* 0x000001a000017945 */ /* 0x000fe80003800000 */
[----:B------:R-:W-:Y:S05]  /*e7f0*/  @P0 BRA `(.L_x_9037) ;  /* 0x0000000000600947 */ /* 0x000fea0003800000 */
[----:B------:R-:W-:Y:S01]  /*e800*/  IADD3 R3, P0, R76, 0x20, RZ ;  /* 0x000000204c037810 */ /* 0x000fe20007f1e0ff */
[C---:B------:R-:W-:Y:S01]  /*e810*/  VIADD R20, R19.reuse, 0x80 ;  /* 0x0000008013147836 */ /* 0x040fe20000000000 */
[----:B------:R-:W-:Y:S01]  /*e820*/  ULDC UR4, c[0x0][0xa8c] ;  /* 0x0002a30000047ab9 */ /* 0x000fe20000000800 */
[C---:B------:R-:W-:Y:S01]  /*e830*/  VIADD R18, R19.reuse, 0x40 ;  /* 0x0000004013127836 */ /* 0x040fe20000000000 */
[----:B------:R-:W-:Y:S01]  /*e840*/  ULDC.64 UR8, c[0x0][0xad8] ;  /* 0x0002b60000087ab9 */ /* 0x000fe20000000a00 */
[----:B0-----:R-:W-:Y:S01]  /*e850*/  IMAD.X R0, RZ, RZ, R77, P0 ;  /* 0x000000ffff007224 */ /* 0x001fe200000e064d */
        /* <DEDUP_REMOVED lines=11> */
[----:B-1---5:R-:W-:Y:S01]  /*e910*/  LEA R28, P0, R20, UR8, 0x1 ;  /* 0x00000008141c7c11 */ /* 0x022fe2000f8008ff */
[----:B------:R-:W-:-:S05]  /*e920*/  IMAD.IADD R3, R21, 0x1, R3 ;  /* 0x0000000115037824 */ /* 0x000fca00078e0203 */
[----:B------:R-:W-:-:S05]  /*e930*/  LEA.HI.X R29, R20, UR9, R3, 0x1, P0 ;  /* 0x00000009141d7c11 */ /* 0x000fca00080f0c03 */
[----:B------:R2:W-:Y:S04]  /*e940*/  @!P3 STG.E.128 desc[UR38][R28.64], R12 ;  /* 0x0000000c1c00b986 */ /* 0x0005e8000c101d26 */
[----:B------:R2:W-:Y:S04]  /*e950*/  @!P4 STG.E.128 desc[UR38][R28.64+0x80], R36 ;  /* 0x000080241c00c986 */ /* 0x0005e8000c101d26 */
[----:B------:R2:W-:Y:S04]  /*e960*/  @!P5 STG.E.128 desc[UR38][R28.64+0x100], R56 ;  /* 0x000100381c00d986 */ /* 0x0005e8000c101d26 */
[----:B------:R2:W-:Y:S02]  /*e970*/  @!P6 STG.E.128 desc[UR38][R28.64+0x180], R64 ;  /* 0x000180401c00e986 */ /* 0x0005e4000c101d26 */
.L_x_9037:
[----:B------:R-:W-:Y:S05]  /*e980*/  BSYNC B1 ;  /* 0x0000000000017941 */ /* 0x000fea0003800000 */
.L_x_9036:
[----:B------:R-:W-:Y:S04]  /*e990*/  BSSY B1, `(.L_x_9038) ;  /* 0x000001a000017945 */ /* 0x000fe80003800000 */
[----:B------:R-:W-:Y:S05]  /*e9a0*/  @P1 BRA `(.L_x_9039) ;  /* 0x0000000000601947 */ /* 0x000fea0003800000 */
[----:B------:R-:W-:Y:S01]  /*e9b0*/  IADD3 R3, P0, R76, 0x40, RZ ;  /* 0x000000404c037810 */ /* 0x000fe20007f1e0ff */
[C---:B--2--5:R-:W-:Y:S01]  /*e9c0*/  VIADD R12, R19.reuse, 0x40 ;  /* 0x00000040130c7836 */ /* 0x064fe20000000000 */
[----:B------:R-:W-:Y:S01]  /*e9d0*/  ULDC UR4, c[0x0][0xa8c] ;  /* 0x0002a30000047ab9 */ /* 0x000fe20000000800 */
[----:B------:R-:W-:Y:S01]  /*e9e0*/  VIADD R13, R19, 0x80 ;  /* 0x00000080130d7836 */ /* 0x000fe20000000000 */
        /* <DEDUP_REMOVED lines=20> */
.L_x_9039:
[----:B------:R-:W-:Y:S05]  /*eb30*/  BSYNC B1 ;  /* 0x0000000000017941 */ /* 0x000fea0003800000 */
.L_x_9038:
[----:B------:R-:W-:Y:S05]  /*eb40*/  @P2 BRA `(.L_x_9040) ;  /* 0x0000000c006c2947 */ /* 0x000fea0003800000 */
[----:B------:R-:W-:Y:S01]  /*eb50*/  IADD3 R3, P0, R76, 0x60, RZ ;  /* 0x000000604c037810 */ /* 0x000fe20007f1e0ff */
[C---:B0-----:R-:W-:Y:S01]  /*eb60*/  VIADD R0, R19.reuse, 0x40 ;  /* 0x0000004013007836 */ /* 0x041fe20000000000 */
        /* <DEDUP_REMOVED lines=24> */
.L_x_9032:
[----:B------:R-:W-:Y:S01]  /*ecf0*/  ULDC.64 UR8, c[0x0][0xbd8] ;  /* 0x0002f60000087ab9 */ /* 0x000fe20000000a00 */
[----:B------:R-:W-:Y:S01]  /*ed00*/  IMAD.MOV.U32 R9, RZ, RZ, RZ ;  /* 0x000000ffff097224 */ /* 0x000fe200078e00ff */
[----:B------:R-:W-:-:S04]  /*ed10*/  UISETP.NE.U32.AND UP0, UPT, UR8, URZ, UPT ;  /* 0x0000003f0800728c */ /* 0x000fc8000bf05070 */
[----:B------:R-:W-:-:S03]  /*ed20*/  UISETP.NE.AND.EX UP0, UPT, UR9, URZ, UPT, UP0 ;  /* 0x0000003f0900728c */ /* 0x000fc6000bf05300 */
[----:B------:R-:W-:Y:S02]  /*ed30*/  ULDC.64 UR8, c[0x0][0xbd8] ;  /* 0x0002f60000087ab9 */ /* 0x000fe40000000a00 */
[----:B------:R-:W-:Y:S01]  /*ed40*/  UIMAD.WIDE UR8, UR43, 0x4, UR8 ;  /* 0x000000042b0878a5 */ /* 0x000fe2000f8e0208 */
[----:B------:R-:W0:Y:S01]  /*ed50*/  LDC R3, c[0x0][0xa88] ;  /* 0x0002a200ff037b82 */ /* 0x000e220000000800 */
[----:B------:R-:W-:-:S04]  /*ed60*/  PLOP3.LUT P1, PT, PT, PT, UP0, 0x80, 0x0 ;  /* 0x000000000000781c */ /* 0x000fc80003f2f008 */
[----:B------:R-:W-:Y:S02]  /*ed70*/  IMAD.U32 R4, RZ, RZ, UR8 ;  /* 0x00000008ff047e24 */ /* 0x000fe4000f8e00ff */
[----:B------:R-:W-:Y:S01]  /*ed80*/  IMAD.U32 R5, RZ, RZ, UR9 ;  /* 0x00000009ff057e24 */ /* 0x000fe2000f8e00ff */
[----:B------:R-:W-:Y:S02]  /*ed90*/  ULDC.64 UR8, c[0x0][0xbe0] ;  /* 0x0002f80000087ab9 */ /* 0x000fe40000000a00 */
[----:B------:R-:W-:-:S04]  /*eda0*/  UISETP.NE.U32.AND UP1, UPT, UR8, URZ, UPT ;  /* 0x0000003f0800728c */ /* 0x000fc8000bf25070 */
[----:B------:R-:W-:Y:S01]  /*edb0*/  UISETP.NE.AND.EX UP1, UPT, UR9, URZ, UPT, UP1 ;  /* 0x0000003f0900728c */ /* 0x000fe2000bf25310 */
[----:B------:R1:W5:Y:S05]  /*edc0*/  @P1 LDG.E R9, desc[UR38][R4.64] ;  /* 0x0000002604091981 */ /* 0x00036a000c1e1900 */
[----:B------:R-:W-:-:S05]  /*edd0*/  PLOP3.LUT P2, PT, PT, PT, UP1, 0x80, 0x0 ;  /* 0x000000000000781c */ /* 0x000fca0003f4f018 */
[----:B------:R-:W-:Y:S02]  /*ede0*/  @UP1 ULDC.64 UR8, c[0x0][0xbe0] ;  /* 0x0002f80000081ab9 */ /* 0x000fe40000000a00 */
[----:B------:R-:W-:-:S06]  /*edf0*/  @UP1 UIMAD.WIDE UR8, UR43, 0x4, UR8 ;  /* 0x000000042b0818a5 */ /* 0x000fcc000f8e0208 */
[----:B------:R-:W-:Y:S02]  /*ee00*/  IMAD.U32 R6, RZ, RZ, UR8 ;  /* 0x00000008ff067e24 */ /* 0x000fe4000f8e00ff */
[----:B------:R-:W-:-:S05]  /*ee10*/  IMAD.U32 R7, RZ, RZ, UR9 ;  /* 0x00000009ff077e24 */ /* 0x000fca000f8e00ff */
[----:B0-----:R1:W5:Y:S01]  /*ee20*/  @P2 LDG.E R3, desc[UR38][R6.64] ;  /* 0x0000002606032981 */ /* 0x001362000c1e1900 */
[----:B------:R-:W-:Y:S01]  /*ee30*/  USHF.R.S32.HI UR8, URZ, 0x1f, UR44 ;  /* 0x0000001f3f087899 */ /* 0x000fe2000801142c */
[----:B------:R-:W-:Y:S01]  /*ee40*/  ISETP.GT.AND P0, PT, R209, 0x7f, PT ;  /* 0x0000007fd100780c */ /* 0x000fe20003f04270 */
[----:B------:R-:W-:-:S12]  /*ee50*/  @P2 BRA `(.L_x_9041) ;  /* 0x0000000000102947 */ /* 0x000fd80003800000 */
[----:B------:R-:W-:Y:S05]  /*ee60*/  @!P1 BRA `(.L_x_9041) ;  /* 0x00000000000c9947 */ /* 0x000fea0003800000 */
[----:B------:R-:W2:Y:S04]  /*ee70*/  LDG.E R0, desc[UR38][R4.64] ;  /* 0x0000002604007981 */ /* 0x000ea8000c1e1900 */
[----:B-----5:R-:W2:Y:S02]  /*ee80*/  LDG.E R3, desc[UR38][R4.64+0x4] ;  /* 0x0000042604037981 */ /* 0x020ea4000c1e1900 */
[----:B--2---:R-:W-:-:S07]  /*ee90*/  IMAD.IADD R3, R3, 0x1, -R0 ;  /* 0x0000000103037824 */ /* 0x004fce00078e0a00 */
.L_x_9041:
        /* <DEDUP_REMOVED lines=31> */
.L_x_9043:
[----:B------:R-:W-:Y:S05]  /*f090*/  BSYNC B1 ;  /* 0x0000000000017941 */ /* 0x000fea0003800000 */
.L_x_9042:
        /* <DEDUP_REMOVED lines=15> */
[----:B------:R-:W-:Y:S01]  /*f190*/  VIADD R6, R22, 0x40 ;  /* 0x0000004016067836 */ /* 0x000fe20000000000 */
[----:B------:R-:W-:Y:S01]  /*f1a0*/  ULDC.64 UR12, c[0x0][0xae8] ;  /* 0x0002ba00000c7ab9 */ /* 0x000fe20000000a00 */
[----:B------:R-:W-:-:S03]  /*f1b0*/  IMAD.WIDE.U32 R4, R7, UR44, R4 ;  /* 0x0000002c07047c25 */ /* 0x000fc6000f8e0004 */
[-C--:B------:R-:W-:Y:S01]  /*f1c0*/  ISETP.GE.AND P0, PT, R6, R11.reuse, PT ;  /* 0x0000000b0600720c */ /* 0x080fe20003f06270 */
[----:B------:R-:W-:Y:S01]  /*f1d0*/  VIADD R5, R5, UR4 ;  /* 0x0000000405057c36 */ /* 0x000fe20008000000 */
[----:B------:R-:W-:Y:S02]  /*f1e0*/  UIMAD UR4, UR9, UR12, URZ ;  /* 0x0000000c090472a4 */ /* 0x000fe4000f8e023f */
[----:B------:R-:W-:Y:S02]  /*f1f0*/  IMAD.U32 R7, RZ, RZ, UR12 ;  /* 0x0000000cff077e24 */ /* 0x000fe4000f8e00ff */
        /* <DEDUP_REMOVED lines=31> */
.L_x_9045:
[----:B------:R-:W-:Y:S05]  /*f3f0*/  BSYNC B1 ;  /* 0x0000000000017941 */ /* 0x000fea0003800000 */
.L_x_9044:
        /* <DEDUP_REMOVED lines=27> */
.L_x_9047:
[----:B------:R-:W-:Y:S05]  /*f5b0*/  BSYNC B1 ;  /* 0x0000000000017941 */ /* 0x000fea0003800000 */
.L_x_9046:
        /* <DEDUP_REMOVED lines=26> */
.L_x_9049:
[----:B------:R-:W-:Y:S05]  /*f760*/  BSYNC B1 ;  /* 0x0000000000017941 */ /* 0x000fea0003800000 */
.L_x_9048:
        /* <DEDUP_REMOVED lines=25> */
.L_x_9040:
[----:B------:R-:W-:Y:S05]  /*f900*/  BSYNC B0 ;  /* 0x0000000000007941 */ /* 0x000fea0003800000 */
.L_x_9031:
[----:B------:R-:W-:Y:S02]  /*f910*/  ULDC UR4, c[0x0][0xc14] ;  /* 0x0003050000047ab9 */ /* 0x000fe40000000800 */
[----:B------:R-:W-:-:S06]  /*f920*/  UISETP.GE.AND UP0, UPT, UR5, UR4, UPT ;  /* 0x000000040500728c */ /* 0x000fcc000bf06270 */
[----:B------:R-:W-:-:S13]  /*f930*/  PLOP3.LUT P0, PT, PT, PT, UP0, 0x80, 0x0 ;  /* 0x000000000000781c */ /* 0x000fda0003f0f008 */
[----:B------:R-:W-:Y:S05]  /*f940*/  @!P0 BRA `(.L_x_9050) ;  /* 0xffffff1400188947 */ /* 0x000fea000383ffff */
[----:B------:R-:W-:Y:S05]  /*f950*/  EXIT ;  /* 0x000000000000794d */ /* 0x000fea0003800000 */
.L_x_8949:
        /* <DEDUP_REMOVED lines=61> */
.L_x_9055:
        /* <DEDUP_REMOVED lines=15> */
.L_x_9054:
[----:B------:R-:W-:Y:S05]  /*fe20*/  BSYNC B0 ;  /* 0x0000000000007941 */ /* 0x000fea0003800000 */
.L_x_9053:
        /* <DEDUP_REMOVED lines=26> */
.L_x_9051:
[----:B------:R-:W-:Y:S02]  /*ffd0*/  IMAD.IADD R7, R3, 0x1, -R4 ;  /* 0x0000000103077824 */ /* 0x000fe400078e0a04 */
[----:B------:R-:W0:Y:S02]  /*ffe0*/  LDC.64 R4, c[0x0][0xc68] ;  /* 0x00031a00ff047b82 */ /* 0x000e240000000a00 */
[----:B------:R-:W-:-:S05]  /*fff0*/  IMAD R3, R0, UR4, R7 ;  /* 0x0000000400037c24 */ /* 0x000fca000f8e0207 */
[----:B------:R-:W-:-:S13]  /*10000*/  ISETP.GT.AND P0, PT, R3, UR6, PT ;  /* 0x0000000603007c0c */ /* 0x000fda000bf04270 */
        /* <DEDUP_REMOVED lines=16> */
.L_x_9056:
        /* <DEDUP_REMOVED lines=56> */
.L_x_9052:
[----:B------:R-:W-:Y:S02]  /*10490*/  IMAD.MOV.U32 R17, RZ, RZ, RZ ;  /* 0x000000ffff117224 */ /* 0x000fe400078e00ff */
[----:B------:R-:W-:Y:S02]  /*104a0*/  IMAD.U32 R16, RZ, RZ, UR6 ;  /* 0x00000006ff107e24 */ /* 0x000fe4000f8e00ff */
[----:B------:R-:W-:-:S07]  /*104b0*/  IMAD.MOV.U32 R18, RZ, RZ, RZ ;  /* 0x000000ffff127224 */ /* 0x000fce00078e00ff */
.L_x_9057:
        /* <DEDUP_REMOVED lines=20> */
.L_x_9131:
        /* <DEDUP_REMOVED lines=40> */
.L_x_9059:
        /* <DEDUP_REMOVED lines=14> */
.L_x_9060:
[----:B------:R-:W-:Y:S05]  /*10960*/  @!P0 BRA `(.L_x_9061) ;  /* 0x00000000000c8947 */ /* 0x000fea0003800000 */
[----:B-1----:R-:W2:Y:S04]  /*10970*/  LDG.E R6, desc[UR38][R2.64] ;  /* 0x0000002602067981 */ /* 0x002ea8000c1e1900 */
[----:B------:R-:W2:Y:S02]  /*10980*/  LDG.E R5, desc[UR38][R2.64+0x4] ;  /* 0x0000042602057981 */ /* 0x000ea4000c1e1900 */
[----:B--2---:R-:W-:-:S07]  /*10990*/  IMAD.IADD R5, R5, 0x1, -R6 ;  /* 0x0000000105057824 */ /* 0x004fce00078e0a06 */
.L_x_9061:
        /* <DEDUP_REMOVED lines=18> */
.L_x_9064:
[----:B------:R-:W-:-:S13]  /*10ac0*/  ISETP.NE.AND P1, PT, R3, 0x1, PT ;  /* 0x000000010300780c */ /* 0x000fda0003f25270 */
[----:B------:R-:W1:Y:S02]  /*10ad0*/  @P1 LDC.64 R4, c[0x0][0x9e8] ;  /* 0x00027a00ff041b82 */ /* 0x000e640000000a00 */
[----:B-1----:R-:W-:-:S05]  /*10ae0*/  @P1 IMAD.HI.U32 R4, R6, R4, RZ ;  /* 0x0000000406041227 */ /* 0x002fca00078e00ff */
[----:B------:R-:W-:-:S07]  /*10af0*/  @P1 SHF.R.U32.HI R6, RZ, R5, R4 ;  /* 0x00000005ff061219 */ /* 0x000fce0000011604 */
.L_x_9065:
[----:B------:R-:W-:Y:S05]  /*10b00*/  BSYNC B0 ;  /* 0x0000000000007941 */ /* 0x000fea0003800000 */
.L_x_9063:
[----:B------:R-:W-:-:S05]  /*10b10*/  IMAD R5, R6, R3, R3 ;  /* 0x0000000306057224 */ /* 0x000fca00078e0203 */
[----:B------:R-:W-:-:S07]  /*10b20*/  VIMNMX R2, R2, R5, PT ;  /* 0x0000000502027248 */ /* 0x000fce0003fe0100 */
.L_x_9062:
        /* <DEDUP_REMOVED lines=8> */
[----:B------:R-:W-:-:S03]  /*10bb0*/  LEA.HI.SX32 R4, R4, R5, 0x1c ;  /* 0x0000000504047211 */ /* 0x000fc600078fe2ff */
[----:B------:R-:W-:Y:S01]  /*10bc0*/  VIADD R0, R7, -UR4 ;  /* 0x8000000407007c36 */ /* 0x000fe20008000000 */
[----:B------:R-:W-:-:S04]  /*10bd0*/  SHF.R.U32.HI R5, RZ, 0x1f, R2 ;  /* 0x0000001fff057819 */ /* 0x000fc80000011602 */
[----:B------:R-:W-:-:S04]  /*10be0*/  LEA.HI.SX32 R5, R2, R5, 0x1c ;  /* 0x0000000502057211 */ /* 0x000fc800078fe2ff */
        /* <DEDUP_REMOVED lines=13> */
.L_x_9068:
[----:B------:R-:W-:-:S13]  /*10cc0*/  ISETP.NE.AND P0, PT, R3, 0x1, PT ;  /* 0x000000010300780c */ /* 0x000fda0003f05270 */
[----:B------:R-:W2:Y:S02]  /*10cd0*/  @P0 LDC.64 R4, c[0x0][0x9e8] ;  /* 0x00027a00ff040b82 */ /* 0x000ea40000000a00 */
[----:B--2---:R-:W-:-:S05]  /*10ce0*/  @P0 IMAD.HI.U32 R4, R7, R4, RZ ;  /* 0x0000000407040227 */ /* 0x004fca00078e00ff */
[----:B------:R-:W-:-:S07]  /*10cf0*/  @P0 SHF.R.U32.HI R7, RZ, R5, R4 ;  /* 0x00000005ff070219 */ /* 0x000fce0000011604 */
.L_x_9069:
[----:B------:R-:W-:Y:S05]  /*10d00*/  BSYNC B0 ;  /* 0x0000000000007941 */ /* 0x000fea0003800000 */
.L_x_9067:
[----:B------:R-:W-:-:S05]  /*10d10*/  IMAD R3, R7, R3, RZ ;  /* 0x0000000307037224 */ /* 0x000fca00078e02ff */
[----:B------:R-:W-:-:S07]  /*10d20*/  VIMNMX R0, R0, R3, !PT ;  /* 0x0000000300007248 */ /* 0x000fce0007fe0100 */
.L_x_9066:
        /* <DEDUP_REMOVED lines=25> */
.L_x_9071:
        /* <DEDUP_REMOVED lines=17> */
[----:B------:R-:W-:Y:S02]  /*10fd0*/  IMAD.U32 R11, RZ, RZ, UR5 ;  /* 0x00000005ff0b7e24 */ /* 0x000fe4000f8e00ff */
[----:B------:R-:W-:Y:S02]  /*10fe0*/  IMAD.MOV.U32 R8, RZ, RZ, 0x70 ;  /* 0x00000070ff087424 */ /* 0x000fe400078e00ff */
[----:B------:R-:W-:Y:S02]  /*10ff0*/  IMAD.MOV.U32 R12, RZ, RZ, 0x1 ;  /* 0x00000001ff0c7424 */ /* 0x000fe400078e00ff */
[----:B0-----:R-:W-:-:S07]  /*11000*/  IMAD.MOV.U32 R13, RZ, RZ, RZ ;  /* 0x000000ffff0d7224 */ /* 0x001fce00078e00ff */
[----:B------:R-:W-:-:S07]  /*11010*/  LEPC R20, `(.L_x_9073) ;  /* 0x000000001014794e */ /* 0x000fce0000000000 */
[----:B--2---:R-:W-:Y:S05]  /*11020*/  CALL.ABS.NOINC R2 ;  /* 0x0000000002007343 */ /* 0x004fea0003c00000 */
.L_x_9073:
        /* <DEDUP_REMOVED lines=14> */
[----:B------:R-:W-:Y:S02]  /*11110*/  IMAD.U32 R11, RZ, RZ, UR5 ;  /* 0x00000005ff0b7e24 */ /* 0x000fe4000f8e00ff */
[----:B------:R-:W-:Y:S02]  /*11120*/  IMAD.MOV.U32 R8, RZ, RZ, 0x70 ;  /* 0x00000070ff087424 */ /* 0x000fe400078e00ff */
[----:B------:R-:W-:Y:S02]  /*11130*/  IMAD.MOV.U32 R12, RZ, RZ, 0x1 ;  /* 0x00000001ff0c7424 */ /* 0x000fe400078e00ff */
[----:B0-2---:R-:W-:-:S07]  /*11140*/  IMAD.MOV.U32 R13, RZ, RZ, RZ ;  /* 0x000000ffff0d7224 */ /* 0x005fce00078e00ff */
[----:B------:R-:W-:-:S07]  /*11150*/  LEPC R20, `(.L_x_9075) ;  /* 0x000000001014794e */ /* 0x000fce0000000000 */
[----:B---3--:R-:W-:Y:S05]  /*11160*/  CALL.ABS.NOINC R2 ;  /* 0x0000000002007343 */ /* 0x008fea0003c00000 */
.L_x_9075:
        /* <DEDUP_REMOVED lines=16> */
.L_x_9074:
        /* <DEDUP_REMOVED lines=28> */
.L_x_9076:
        /* <DEDUP_REMOVED lines=19> */
.L_x_9147:
[----:B------:R-:W-:Y:S01]  /*11560*/  UMOV UR4, 0xffffffff ;  /* 0xffffffff00047882 */ /* 0x000fe20000000000 */
[----:B------:R-:W-:Y:S02]  /*11570*/  SHF.R.S32.HI R5, RZ, 0x1f, R4 ;  /* 0x0000001fff057819 */ /* 0x000fe40000011404 */
[----:B------:R-:W-:Y:S05]  /*11580*/  BRA.DIV UR4, `(.L_x_9078) ;  /* 0x0000003604947947 */ /* 0x000fea000b800000 */
[----:B------:R-:W-:-:S13]  /*11590*/  ELECT P6, URZ, PT ;  /* 0x00000000003f782f */ /* 0x000fda00038c0000 */
.L_x_9150:
        /* <DEDUP_REMOVED lines=22> */
.L_x_9080:
        /* <DEDUP_REMOVED lines=9> */
.L_x_9151:
        /* <DEDUP_REMOVED lines=11> */
.L_x_9082:
        /* <DEDUP_REMOVED lines=17> */
[----:B------:R-:W-:-:S04]  /*11950*/  UIMAD UR11, UR11, 0x60, UR4 ;  /* 0x000000600b0b78a4 */ /* 0x000fc8000f8e0204 */
[----:B------:R-:W-:Y:S01]  /*11960*/  UIADD3 UR8, UR8, 0x1c400, URZ ;  /* 0x0001c40008087890 */ /* 0x000fe2000fffe03f */
[----:B------:R-:W-:-:S08]  /*11970*/  UMOV UR4, 0x0 ;  /* 0x0000000000047882 */ /* 0x000fd00000000000 */
[----:B------:R1:W-:Y:S02]  /*11980*/  UTMALDG.4D [UR8], [UR6], desc[UR4] ;  /* 0x00000408060075b4 */ /* 0x0003e40008019000 */
[----:B-1----:R-:W-:Y:S01]  /*11990*/  NOP ;  /* 0x0000000000007918 */ /* 0x002fe20000000000 */
.L_x_9079:
        /* <DEDUP_REMOVED lines=30> */
.L_x_9152:
[----:B------:R-:W-:Y:S05]  /*11b80*/  BSYNC B0 ;  /* 0x0000000000007941 */ /* 0x000fea0003800000 */
.L_x_9083:
        /* <DEDUP_REMOVED lines=11> */
.L_x_9153:
        /* <DEDUP_REMOVED lines=11> */
.L_x_9088:
        /* <DEDUP_REMOVED lines=37> */
.L_x_9086:
[----:B------:R-:W-:Y:S05]  /*11f40*/  BSYNC B0 ;  /* 0x0000000000007941 */ /* 0x000fea0003800000 */
.L_x_9085:
        /* <DEDUP_REMOVED lines=46> */
.L_x_9095:
[----:B-1----:R-:W1:Y:S01]  /*12230*/  S2R R3, SR_CgaCtaId ;  /* 0x0000000000037919 */ /* 0x002e620000008800 */
[----:B------:R-:W-:-:S04]  /*12240*/  MOV R2, 0x400 ;  /* 0x0000040000027802 */ /* 0x000fc80000000f00 */
[----:B-1----:R-:W-:Y:S02]  /*12250*/  LEA R2, R3, R2, 0x18 ;  /* 0x0000000203027211 */ /* 0x002fe400078ec0ff */
[----:B------:R-:W-:-:S03]  /*12260*/  SHF.L.U32 R3, R13, 0x1f, RZ ;  /* 0x0000001f0d037819 */ /* 0x000fc600000006ff */
[----:B------:R-:W-:-:S04]  /*12270*/  IMAD R2, R14, 0x8, R2 ;  /* 0x000000080e027824 */ /* 0x000fc800078e0202 */
[----:B------:R-:W1:Y:S02]  /*12280*/  SYNCS.PHASECHK.TRANS64.TRYWAIT P0, [R2+URZ+0x22840], R3 ;  /* 0x02284003020075a7 */ /* 0x000e64000800017f */
[----:B-1----:R-:W-:Y:S05]  /*12290*/  @!P0 BRA `(.L_x_9096) ;  /* 0x0000002800b88947 */ /* 0x002fea0003800000 */
.L_x_9154:
        /* <DEDUP_REMOVED lines=11> */
.L_x_9097:
        /* <DEDUP_REMOVED lines=22> */
.L_x_9155:
        /* <DEDUP_REMOVED lines=8> */
.L_x_9099:
        /* <DEDUP_REMOVED lines=34> */
.L_x_9094:
[----:B------:R-:W-:Y:S05]  /*12750*/  BSYNC B2 ;  /* 0x0000000000027941 */ /* 0x000fea0003800000 */
.L_x_9093:
[----:B------:R-:W2:Y:S02]  /*12760*/  LDL R2, [R1+0x14] ;  /* 0x0000140001027983 */ /* 0x000ea40000100800 */
[----:B--2---:R-:W-:-:S07]  /*12770*/  VIADD R8, R2, 0xfffffffd ;  /* 0xfffffffd02087836 */ /* 0x004fce0000000000 */
.L_x_9092:
[----:B------:R-:W-:Y:S05]  /*12780*/  BSYNC B1 ;  /* 0x0000000000017941 */ /* 0x000fea0003800000 */
.L_x_9091:
[----:B------:R-:W2:Y:S01]  /*12790*/  LDL.LU R2, [R1+0x14] ;  /* 0x0000140001027983 */ /* 0x000ea20000300800 */
[----:B------:R-:W-:Y:S01]  /*127a0*/  VIADD R10, R10, 0xfffffffe ;  /* 0xfffffffe0a0a7836 */ /* 0x000fe20000000000 */
[----:B--2---:R-:W-:-:S04]  /*127b0*/  LOP3.LUT R3, RZ, R2, RZ, 0x33, !PT ;  /* 0x00000002ff037212 */ /* 0x004fc800078e33ff */
[----:B------:R-:W-:-:S13]  /*127c0*/  ISETP.NE.AND P0, PT, R10, R3, PT ;  /* 0x000000030a00720c */ /* 0x000fda0003f05270 */
[----:B------:R-:W-:Y:S05]  /*127d0*/  @!P0 BRA `(.L_x_9090) ;  /* 0x0000000c00a08947 */ /* 0x000fea0003800000 */
.L_x_9114:
        /* <DEDUP_REMOVED lines=32> */
.L_x_9102:
[----:B------:R-:W2:Y:S01]  /*129e0*/  S2R R3, SR_CgaCtaId ;  /* 0x0000000000037919 */ /* 0x000ea20000008800 */
[----:B------:R-:W-:-:S04]  /*129f0*/  MOV R2, 0x400 ;  /* 0x0000040000027802 */ /* 0x000fc80000000f00 */
[----:B--2---:R-:W-:Y:S02]  /*12a00*/  LEA R2, R3, R2, 0x18 ;  /* 0x0000000203027211 */ /* 0x004fe400078ec0ff */
[----:B------:R-:W-:-:S03]  /*12a10*/  SHF.L.U32 R3, R10, 0x1f, RZ ;  /* 0x0000001f0a037819 */ /* 0x000fc600000006ff */
[----:B------:R-:W-:-:S04]  /*12a20*/  IMAD R2, R9, 0x8, R2 ;  /* 0x0000000809027824 */ /* 0x000fc800078e0202 */
[----:B------:R-:W2:Y:S02]  /*12a30*/  SYNCS.PHASECHK.TRANS64.TRYWAIT P0, [R2+URZ+0x22840], R3 ;  /* 0x02284003020075a7 */ /* 0x000ea4000800017f */
[----:B--2---:R-:W-:Y:S05]  /*12a40*/  @!P0 BRA `(.L_x_9103) ;  /* 0x0000002000f48947 */ /* 0x004fea0003800000 */
.L_x_9156:
        /* <DEDUP_REMOVED lines=11> */
.L_x_9104:
        /* <DEDUP_REMOVED lines=21> */
.L_x_9157:
        /* <DEDUP_REMOVED lines=8> */
.L_x_9106:
        /* <DEDUP_REMOVED lines=33> */
.L_x_9101:
[----:B------:R-:W-:Y:S05]  /*12ee0*/  BSYNC B1 ;  /* 0x0000000000017941 */ /* 0x000fea0003800000 */
.L_x_9100:
        /* <DEDUP_REMOVED lines=32> */
.L_x_9109:
[----:B------:R-:W3:Y:S01]  /*130f0*/  S2R R3, SR_CgaCtaId ;  /* 0x0000000000037919 */ /* 0x000ee20000008800 */
[----:B------:R-:W-:-:S04]  /*13100*/  MOV R2, 0x400 ;  /* 0x0000040000027802 */ /* 0x000fc80000000f00 */
[----:B---3--:R-:W-:Y:S02]  /*13110*/  LEA R2, R3, R2, 0x18 ;  /* 0x0000000203027211 */ /* 0x008fe400078ec0ff */
[----:B------:R-:W-:-:S03]  /*13120*/  SHF.L.U32 R3, R11, 0x1f, RZ ;  /* 0x0000001f0b037819 */ /* 0x000fc600000006ff */
[----:B------:R-:W-:-:S04]  /*13130*/  IMAD R2, R12, 0x8, R2 ;  /* 0x000000080c027824 */ /* 0x000fc800078e0202 */
[----:B------:R-:W3:Y:S02]  /*13140*/  SYNCS.PHASECHK.TRANS64.TRYWAIT P0, [R2+URZ+0x22840], R3 ;  /* 0x02284003020075a7 */ /* 0x000ee4000800017f */
[----:B---3--:R-:W-:Y:S05]  /*13150*/  @!P0 BRA `(.L_x_9110) ;  /* 0x0000001c00588947 */ /* 0x008fea0003800000 */
.L_x_9158:
        /* <DEDUP_REMOVED lines=11> */
.L_x_9111:
        /* <DEDUP_REMOVED lines=22> */
.L_x_9159:
        /* <DEDUP_REMOVED lines=8> */
.L_x_9113:
        /* <DEDUP_REMOVED lines=34> */
.L_x_9108:
[----:B------:R-:W-:Y:S05]  /*13610*/  BSYNC B1 ;  /* 0x0000000000017941 */ /* 0x000fea0003800000 */
.L_x_9107:
[----:B------:R-:W2:Y:S01]  /*13620*/  LDL R2, [R1+0xc] ;  /* 0x00000c0001027983 */ /* 0x000ea20000100800 */
[----:B------:R-:W-:Y:S01]  /*13630*/  VIADD R8, R8, 0xfffffffe ;  /* 0xfffffffe08087836 */ /* 0x000fe20000000000 */
[----:B--2---:R-:W-:-:S13]  /*13640*/  ISETP.GT.AND P0, PT, R9, R2, PT ;  /* 0x000000020900720c */ /* 0x004fda0003f04270 */
[----:B------:R-:W-:Y:S05]  /*13650*/  @P0 BRA `(.L_x_9114) ;  /* 0xfffffff000600947 */ /* 0x000fea000383ffff */
.L_x_9090:
[----:B------:R-:W-:Y:S05]  /*13660*/  BSYNC B0 ;  /* 0x0000000000007941 */ /* 0x000fea0003800000 */
.L_x_9089:
        /* <DEDUP_REMOVED lines=23> */
.L_x_9116:
[----:B------:R-:W-:Y:S05]  /*137e0*/  BSYNC B0 ;  /* 0x0000000000007941 */ /* 0x000fea0003800000 */
.L_x_9115:
[----:B--2---:R-:W2:Y:S02]  /*137f0*/  LDL.LU R2, [R1+0x4] ;  /* 0x0000040001027983 */ /* 0x004ea40000300800 */
[----:B--2---:R-:W-:-:S05]  /*13800*/  LOP3.LUT R2, R2, R0, RZ, 0x3c, !PT ;  /* 0x0000000002027212 */ /* 0x004fca00078e3cff */
[----:B------:R2:W-:Y:S02]  /*13810*/  STL [R1+0x4], R2 ;  /* 0x0000040201007387 */ /* 0x0005e40000100800 */
.L_x_9072:
[----:B------:R-:W-:Y:S05]  /*13820*/  BSYNC B6 ;  /* 0x0000000000067941 */ /* 0x000fea0003800000 */
.L_x_9070:
[----:B------:R-:W-:-:S03]  /*13830*/  UMOV UR4, 0xffffffff ;  /* 0xffffffff00047882 */ /* 0x000fc60000000000 */
[----:B------:R-:W-:Y:S05]  /*13840*/  BRA.DIV UR4, `(.L_x_9117) ;  /* 0x0000001604c47947 */ /* 0x000fea000b800000 */
[----:B------:R3:W4:Y:S04]  /*13850*/  SHFL.IDX PT, R4, R16, RZ, 0x1f ;  /* 0x00001fff10047589 */ /* 0x00072800000e0000 */
[----:B------:R3:W0:Y:S02]  /*13860*/  SHFL.IDX PT, R7, R16, 0x1, 0x1f ;  /* 0x00201f0010077f89 */ /* 0x00062400000e0000 */
.L_x_9163:
        /* <DEDUP_REMOVED lines=10> */
[----:B--2---:R-:W1:Y:S02]  /*13910*/  LDC.64 R2, c[0x0][0xc58] ;  /* 0x00031600ff027b82 */ /* 0x004e640000000a00 */
[----:B-1----:R-:W-:-:S05]  /*13920*/  IMAD.WIDE R2, R5, 0x4, R2 ;  /* 0x0000000405027825 */ /* 0x002fca00078e0202 */
[----:B------:R1:W5:Y:S02]  /*13930*/  LDG.E R17, desc[UR38][R2.64] ;  /* 0x0000002602117981 */ /* 0x000364000c1e1900 */
.L_x_9119:
[----:B------:R-:W-:Y:S05]  /*13940*/  BSYNC B0 ;  /* 0x0000000000007941 */ /* 0x000fea0003800000 */
.L_x_9118:
        /* <DEDUP_REMOVED lines=23> */
.L_x_9171:
[----:B------:R-:W-:Y:S02]  /*13ac0*/  ULDC UR4, c[0x0][0xc10] ;  /* 0x0003040000047ab9 */ /* 0x000fe40000000800 */
[----:B------:R-:W-:-:S04]  /*13ad0*/  IMAD.U32 R5, RZ, RZ, UR4 ;  /* 0x00000004ff057e24 */ /* 0x000fc8000f8e00ff */
[----:B-1----:R-:W-:-:S04]  /*13ae0*/  IMAD R14, R14, R5, RZ ;  /* 0x000000050e0e7224 */ /* 0x002fc800078e02ff */
[----:B------:R-:W-:-:S05]  /*13af0*/  IMAD.IADD R7, R7, 0x1, R14 ;  /* 0x0000000107077824 */ /* 0x000fca00078e020e */
[----:B----4-:R-:W-:-:S13]  /*13b00*/  ISETP.GT.AND P0, PT, R7, R4, PT ;  /* 0x000000040700720c */ /* 0x010fda0003f04270 */
[----:B------:R-:W-:Y:S05]  /*13b10*/  @P0 BRA `(.L_x_9121) ;  /* 0x0000000000b40947 */ /* 0x000fea0003800000 */
[----:B------:R-:W1:Y:S02]  /*13b20*/  LDC R0, c[0x0][0xc14] ;  /* 0x00030500ff007b82 */ /* 0x000e640000000800 */
.L_x_9126:
        /* <DEDUP_REMOVED lines=14> */
.L_x_9124:
[----:B------:R-:W-:Y:S05]  /*13c10*/  BSYNC B0 ;  /* 0x0000000000007941 */ /* 0x000fea0003800000 */
.L_x_9123:
        /* <DEDUP_REMOVED lines=23> */
.L_x_9179:
[----:B------:R-:W-:Y:S02]  /*13d90*/  ULDC UR4, c[0x0][0xc10] ;  /* 0x0003040000047ab9 */ /* 0x000fe40000000800 */
[----:B------:R-:W-:-:S04]  /*13da0*/  IMAD.U32 R5, RZ, RZ, UR4 ;  /* 0x00000004ff057e24 */ /* 0x000fc8000f8e00ff */
[----:B-1----:R-:W-:-:S04]  /*13db0*/  IMAD R14, R14, R5, RZ ;  /* 0x000000050e0e7224 */ /* 0x002fc800078e02ff */
[----:B------:R-:W-:-:S05]  /*13dc0*/  IMAD.IADD R7, R14, 0x1, R7 ;  /* 0x000000010e077824 */ /* 0x000fca00078e0207 */
[----:B------:R-:W-:-:S13]  /*13dd0*/  ISETP.GT.AND P0, PT, R7, R4, PT ;  /* 0x000000040700720c */ /* 0x000fda0003f04270 */
[----:B------:R-:W-:Y:S05]  /*13de0*/  @!P0 BRA `(.L_x_9126) ;  /* 0xfffffffc00508947 */ /* 0x000fea000383ffff */
.L_x_9121:
        /* <DEDUP_REMOVED lines=8> */
.L_x_9183:
[----:B------:R-:W-:Y:S01]  /*13e70*/  ISETP.NE.AND P0, PT, R3, RZ, PT ;  /* 0x000000ff0300720c */ /* 0x000fe20003f05270 */
[----:B------:R-:W-:-:S12]  /*13e80*/  IMAD.MOV.U32 R7, RZ, RZ, RZ ;  /* 0x000000ffff077224 */ /* 0x000fd800078e00ff */
[----:B------:R-:W-:Y:S05]  /*13e90*/  @!P0 BRA `(.L_x_9128) ;  /* 0x0000000000108947 */ /* 0x000fea0003800000 */
[----:B------:R-:W-:Y:S01]  /*13ea0*/  UMOV UR4, 0xffffffff ;  /* 0xffffffff00047882 */ /* 0x000fe20000000000 */
[----:B------:R-:W-:Y:S02]  /*13eb0*/  VIADD R12, R6, 0xffffffff ;  /* 0xffffffff060c7836 */ /* 0x000fe40000000000 */
[----:B------:R-:W-:Y:S05]  /*13ec0*/  BRA.DIV UR4, `(.L_x_9129) ;  /* 0x0000001a04587947 */ /* 0x000fea000b800000 */
[----:B------:R3:W4:Y:S02]  /*13ed0*/  SHFL.IDX PT, R7, R2, R12, 0x1f ;  /* 0x00001f0c02077589 */ /* 0x00072400000e0000 */
.L_x_9128:
        /* <DEDUP_REMOVED lines=67> */
.L_x_9122:
[----:B------:R-:W-:Y:S01]  /*14310*/  UMOV UR4, URZ ;  /* 0x0000003f00047c82 */ /* 0x000fe20008000000 */
[----:B------:R-:W-:Y:S01]  /*14320*/  UMOV UR5, URZ ;  /* 0x0000003f00057c82 */ /* 0x000fe20008000000 */
[----:B------:R-:W-:Y:S01]  /*14330*/  ULDC UR6, c[0x0][0xc14] ;  /* 0x0003050000067ab9 */ /* 0x000fe20000000800 */
[----:B---3--:R-:W-:Y:S02]  /*14340*/  IMAD.MOV.U32 R16, RZ, RZ, R4 ;  /* 0x000000ffff107224 */ /* 0x008fe400078e0004 */
[----:B------:R-:W-:Y:S02]  /*14350*/  IMAD.U32 R17, RZ, RZ, UR4 ;  /* 0x00000004ff117e24 */ /* 0x000fe4000f8e00ff */
[----:B------:R-:W-:Y:S02]  /*14360*/  IMAD.U32 R18, RZ, RZ, UR5 ;  /* 0x00000005ff127e24 */ /* 0x000fe4000f8e00ff */
[----:B------:R-:W-:-:S07]  /*14370*/  IMAD.U32 R19, RZ, RZ, UR6 ;  /* 0x00000006ff137e24 */ /* 0x000fce000f8e00ff */
.L_x_9130:
        /* <DEDUP_REMOVED lines=12> */
.L_x_9058:
        /* <DEDUP_REMOVED lines=12> */
.L_x_9186:
[----:B------:R-:W-:Y:S05]  /*14500*/  BSYNC B0 ;  /* 0x0000000000007941 */ /* 0x000fea0003800000 */
.L_x_9132:
[----:B------:R-:W-:-:S03]  /*14510*/  UMOV UR4, 0xffffffff ;  /* 0xffffffff00047882 */ /* 0x000fc60000000000 */
[----:B------:R-:W-:Y:S05]  /*14520*/  BRA.DIV UR4, `(.L_x_9134) ;  /* 0x0000001204fc7947 */ /* 0x000fea000b800000 */
[----:B------:R-:W2:Y:S02]  /*14530*/  S2R R2, SR_TID.X ;  /* 0x0000000000027919 */ /* 0x000ea40000002100 */
[----:B--2---:R-:W-:-:S04]  /*14540*/  SHF.R.U32.HI R2, RZ, 0x5, R2 ;  /* 0x00000005ff027819 */ /* 0x004fc80000011602 */
[----:B------:R-:W-:-:S05]  /*14550*/  LOP3.LUT R2, R2, 0x3, RZ, 0xc0, !PT ;  /* 0x0000000302027812 */ /* 0x000fca00078ec0ff */
[----:B------:R2:W3:Y:S02]  /*14560*/  SHFL.IDX PT, R14, R2, RZ, 0x1f ;  /* 0x00001fff020e7589 */ /* 0x0004e400000e0000 */
.L_x_9189:
[----:B---3--:R-:W-:Y:S01]  /*14570*/  ISETP.NE.AND P0, PT, R14, RZ, PT ;  /* 0x000000ff0e00720c */ /* 0x008fe20003f05270 */
[----:B------:R-:W-:-:S12]  /*14580*/  BSSY B0, `(.L_x_9135) ;  /* 0x0000027000007945 */ /* 0x000fd80003800000 */
[----:B------:R-:W-:Y:S05]  /*14590*/  @P0 BRA `(.L_x_9136) ;  /* 0x0000000000940947 */ /* 0x000fea0003800000 */
[----:B------:R-:W-:-:S03]  /*145a0*/  UMOV UR4, 0xffffffff ;  /* 0xffffffff00047882 */ /* 0x000fc60000000000 */
[----:B------:R-:W-:Y:S05]  /*145b0*/  BRA.DIV UR4, `(.L_x_9137) ;  /* 0x00000016040c7947 */ /* 0x000fea000b800000 */
[----:B------:R-:W-:-:S13]  /*145c0*/  ELECT P6, URZ, PT ;  /* 0x00000000003f782f */ /* 0x000fda00038c0000 */
.L_x_9192:
[----:B------:R-:W-:Y:S05]  /*145d0*/  @!P6 BRA `(.L_x_9136) ;  /* 0x000000000084e947 */ /* 0x000fea0003800000 */
[----:B------:R-:W-:-:S06]  /*145e0*/  ULOP3.LUT UR4, UR36, 0x2, URZ, 0xfc, !UPT ;  /* 0x0000000224047892 */ /* 0x000fcc000f8efc3f */
[----:B--2---:R-:W-:-:S05]  /*145f0*/  IMAD.U32 R2, RZ, RZ, UR4 ;  /* 0x00000004ff027e24 */ /* 0x004fca000f8e00ff */
[----:B------:R-:W-:-:S13]  /*14600*/  ISETP.NE.AND P2, PT, R2, 0x3, PT ;  /* 0x000000030200780c */ /* 0x000fda0003f45270 */
[----:B------:R-:W-:Y:S05]  /*14610*/  @!P2 BRA `(.L_x_9138) ;  /* 0x000000000004a947 */ /* 0x000fea0003800000 */
[----:B------:R-:W-:Y:S01]  /*14620*/  BPT.TRAP 0x1 ;  /* 0x000000040000795c */ /* 0x000fe20000300000 */
.L_x_9138:
        /* <DEDUP_REMOVED lines=14> */
.L_x_9193:
[----:B------:R-:W2:Y:S02]  /*14710*/  SYNCS.PHASECHK.TRANS64.TRYWAIT P0, [R7+URZ], R2 ;  /* 0x00000002070075a7 */ /* 0x000ea4000800017f */
[----:B--2---:R-:W-:Y:S05]  /*14720*/  @!P0 BRA `(.L_x_9140) ;  /* 0x0000001000e48947 */ /* 0x004fea0003800000 */
.L_x_9194:
[----:B------:R-:W-:Y:S05]  /*14730*/  @!P2 BRA `(.L_x_9141) ;  /* 0x000000000004a947 */ /* 0x000fea0003800000 */
[----:B------:R-:W-:Y:S01]  /*14740*/  BPT.TRAP 0x1 ;  /* 0x000000040000795c */ /* 0x000fe20000300000 */
.L_x_9141:
[----:B------:R-:W3:Y:S01]  /*14750*/  LDL.LU R4, [R1] ;  /* 0x0000000001047983 */ /* 0x000ee20000300800 */
[----:B------:R-:W-:-:S04]  /*14760*/  VIADD R0, R0, 0x22860 ;  /* 0x0002286000007836 */ /* 0x000fc80000000000 */
[----:B---3--:R-:W-:-:S04]  /*14770*/  IMAD R4, R4, 0x8, R0 ;  /* 0x0000000804047824 */ /* 0x008fc800078e0200 */
[----:B------:R-:W3:Y:S02]  /*14780*/  SYNCS.PHASECHK.TRANS64.TRYWAIT P0, [R4+URZ], R5 ;  /* 0x00000005040075a7 */ /* 0x000ee4000800017f */
[----:B---3--:R-:W-:Y:S05]  /*14790*/  @!P0 BRA `(.L_x_9142) ;  /* 0x0000001000dc8947 */ /* 0x008fea0003800000 */
.L_x_9195:
[----:B------:R-:W-:-:S07]  /*147a0*/  IMAD R3, R3, 0x8, R0 ;  /* 0x0000000803037824 */ /* 0x000fce00078e0200 */
.L_x_9143:
[----:B----4-:R4:W0:Y:S02]  /*147b0*/  SYNCS.PHASECHK.TRANS64.TRYWAIT P0, [R3+URZ], R2 ;  /* 0x00000002030075a7 */ /* 0x010824000800017f */
[----:B0-----:R-:W-:Y:S05]  /*147c0*/  @!P0 NANOSLEEP.SYNCS 0x989680 ;  /* 0x009896800000895d */ /* 0x001fea0003900000 */
[----:B------:R-:W0:Y:S02]  /*147d0*/  @!P0 SYNCS.PHASECHK.TRANS64 P0, [R3+URZ], R2 ;  /* 0x00000002030085a7 */ /* 0x000e24000800007f */
[----:B0-----:R-:W-:Y:S05]  /*147e0*/  @!P0 BRA `(.L_x_9143) ;  /* 0xfffffffc00f08947 */ /* 0x001fea000383ffff */
.L_x_9136:
[----:B------:R-:W-:Y:S05]  /*147f0*/  BSYNC B0 ;  /* 0x0000000000007941 */ /* 0x000fea0003800000 */
.L_x_9135:
[----:B------:R-:W-:Y:S05]  /*14800*/  EXIT ;  /* 0x000000000000794d */ /* 0x000fea0003800000 */
.L_x_8962:
[----:B0-----:R0:W1:Y:S02]  /*14810*/  SYNCS.PHASECHK.TRANS64.TRYWAIT P0, [R9+URZ+0x22800], R0 ;  /* 0x02280000090075a7 */ /* 0x001064000800017f */
[----:B-1----:R-:W-:Y:S05]  /*14820*/  @!P0 NANOSLEEP.SYNCS 0x989680 ;  /* 0x009896800000895d */ /* 0x002fea0003900000 */
[----:B------:R-:W1:Y:S02]  /*14830*/  @!P0 SYNCS.PHASECHK.TRANS64 P0, [R9+URZ+0x22800], R0 ;  /* 0x02280000090085a7 */ /* 0x000e64000800007f */
[----:B-1----:R-:W-:Y:S05]  /*14840*/  @!P0 BRA `(.L_x_8962) ;  /* 0xfffffffc00f08947 */ /* 0x002fea000383ffff */
[----:B------:R-:W-:Y:S05]  /*14850*/  BRA `(.L_x_9144) ;  /* 0xfffffed4000c7947 */ /* 0x000fea000383ffff */
.L_x_8966:
[----:B-1----:R1:W2:Y:S02]  /*14860*/  SYNCS.PHASECHK.TRANS64.TRYWAIT P1, [R7+URZ+0x22830], R12 ;  /* 0x0228300c070075a7 */ /* 0x0022a4000802017f */
[----:B--2---:R-:W-:Y:S05]  /*14870*/  @!P1 NANOSLEEP.SYNCS 0x989680 ;  /* 0x009896800000995d */ /* 0x004fea0003900000 */
[----:B------:R-:W2:Y:S02]  /*14880*/  @!P1 SYNCS.PHASECHK.TRANS64 P1, [R7+URZ+0x22830], R12 ;  /* 0x0228300c070095a7 */ /* 0x000ea4000802007f */
[----:B--2---:R-:W-:Y:S05]  /*14890*/  @!P1 BRA `(.L_x_8966) ;  /* 0xfffffffc00f09947 */ /* 0x004fea000383ffff */
[----:B------:R-:W-:Y:S05]  /*148a0*/  BRA `(.L_x_8965) ;  /* 0xfffffed400387947 */ /* 0x000fea000383ffff */
.L_x_8978:
[----:B---3--:R3:W4:Y:S02]  /*148b0*/  SYNCS.PHASECHK.TRANS64.TRYWAIT P1, [R7+URZ+0x22850], R12 ;  /* 0x0228500c070075a7 */ /* 0x008724000802017f */
[----:B----4-:R-:W-:Y:S05]  /*148c0*/  @!P1 NANOSLEEP.SYNCS 0x989680 ;  /* 0x009896800000995d */ /* 0x010fea0003900000 */
[----:B------:R-:W4:Y:S02]  /*148d0*/  @!P1 SYNCS.PHASECHK.TRANS64 P1, [R7+URZ+0x22850], R12 ;  /* 0x0228500c070095a7 */ /* 0x000f24000802007f */
[----:B----4-:R-:W-:Y:S05]  /*148e0*/  @!P1 BRA `(.L_x_8978) ;  /* 0xfffffffc00f09947 */ /* 0x010fea000383ffff */
[----:B------:R-:W-:Y:S05]  /*148f0*/  BRA `(.L_x_8977) ;  /* 0xfffffef400c47947 */ /* 0x000fea000383ffff */
.L_x_8986:
[----:B-1----:R-:W-:-:S04]  /*14900*/  IMAD.U32 R9, RZ, RZ, UR27 ;  /* 0x0000001bff097e24 */ /* 0x002fc8000f8e00ff */
[----:B------:R1:W2:Y:S03]  /*14910*/  SYNCS.PHASECHK.TRANS64.TRYWAIT P1, [R9+URZ+0x22830], R12 ;  /* 0x0228300c090075a7 */ /* 0x0002a6000802017f */
[----:B--2---:R-:W-:Y:S05]  /*14920*/  @!P1 NANOSLEEP.SYNCS 0x989680 ;  /* 0x009896800000995d */ /* 0x004fea0003900000 */
[----:B------:R-:W2:Y:S02]  /*14930*/  @!P1 SYNCS.PHASECHK.TRANS64 P1, [R9+URZ+0x22830], R12 ;  /* 0x0228300c090095a7 */ /* 0x000ea4000802007f */
[----:B--2---:R-:W-:Y:S05]  /*14940*/  @!P1 BRA `(.L_x_8986) ;  /* 0xfffffffc00ec9947 */ /* 0x004fea000383ffff */
[----:B------:R-:W-:Y:S05]  /*14950*/  BRA `(.L_x_8985) ;  /* 0xfffffefc004c7947 */ /* 0x000fea000383ffff */
.L_x_8998:
[----:B--2---:R2:W3:Y:S02]  /*14960*/  SYNCS.PHASECHK.TRANS64.TRYWAIT P1, [R9+URZ+0x22850], R12 ;  /* 0x0228500c090075a7 */ /* 0x0044e4000802017f */
[----:B---3--:R-:W-:Y:S05]  /*14970*/  @!P1 NANOSLEEP.SYNCS 0x989680 ;  /* 0x009896800000995d */ /* 0x008fea0003900000 */
[----:B------:R-:W3:Y:S02]  /*14980*/  @!P1 SYNCS.PHASECHK.TRANS64 P1, [R9+URZ+0x22850], R12 ;  /* 0x0228500c090095a7 */ /* 0x000ee4000802007f */
[----:B---3--:R-:W-:Y:S05]  /*14990*/  @!P1 BRA `(.L_x_8998) ;  /* 0xfffffffc00f09947 */ /* 0x008fea000383ffff */
[----:B------:R-:W-:Y:S05]  /*149a0*/  BRA `(.L_x_8997) ;  /* 0xffffff2400f87947 */ /* 0x000fea000383ffff */
.L_x_9007:
[----:B---3--:R-:W-:-:S04]  /*149b0*/  IMAD.U32 R0, RZ, RZ, UR24 ;  /* 0x00000018ff007e24 */ /* 0x008fc8000f8e00ff */
[----:B------:R3:W4:Y:S03]  /*149c0*/  SYNCS.PHASECHK.TRANS64.TRYWAIT P2, [R0+URZ+0x22830], R7 ;  /* 0x02283007000075a7 */ /* 0x000726000804017f */
[----:B----4-:R-:W-:Y:S05]  /*149d0*/  @!P2 NANOSLEEP.SYNCS 0x989680 ;  /* 0x009896800000a95d */ /* 0x010fea0003900000 */
[----:B------:R-:W4:Y:S02]  /*149e0*/  @!P2 SYNCS.PHASECHK.TRANS64 P2, [R0+URZ+0x22830], R7 ;  /* 0x022830070000a5a7 */ /* 0x000f24000804007f */
[----:B----4-:R-:W-:Y:S05]  /*149f0*/  @!P2 BRA `(.L_x_9007) ;  /* 0xfffffffc00eca947 */ /* 0x010fea000383ffff */
[----:B------:R-:W-:Y:S05]  /*14a00*/  BRA `(.L_x_9006) ;  /* 0xffffff2c009c7947 */ /* 0x000fea000383ffff */
.L_x_9011:
[----:B-1----:R1:W3:Y:S02]  /*14a10*/  SYNCS.PHASECHK.TRANS64.TRYWAIT P2, [R182+URZ+0x22850], R7 ;  /* 0x02285007b60075a7 */ /* 0x0022e4000804017f */
[----:B---3--:R-:W-:Y:S05]  /*14a20*/  @!P2 NANOSLEEP.SYNCS 0x989680 ;  /* 0x009896800000a95d */ /* 0x008fea0003900000 */
[----:B------:R-:W3:Y:S02]  /*14a30*/  @!P2 SYNCS.PHASECHK.TRANS64 P2, [R182+URZ+0x22850], R7 ;  /* 0x02285007b600a5a7 */ /* 0x000ee4000804007f */
[----:B---3--:R-:W-:Y:S05]  /*14a40*/  @!P2 BRA `(.L_x_9011) ;  /* 0xfffffffc00f0a947 */ /* 0x008fea000383ffff */
[----:B------:R-:W-:Y:S05]  /*14a50*/  BRA `(.L_x_9010) ;  /* 0xffffff4400bc7947 */ /* 0x000fea000383ffff */
.L_x_9017:
[----:B-1----:R-:W-:-:S04]  /*14a60*/  IMAD.U32 R9, RZ, RZ, UR7 ;  /* 0x00000007ff097e24 */ /* 0x002fc8000f8e00ff */
[----:B------:R1:W2:Y:S03]  /*14a70*/  SYNCS.PHASECHK.TRANS64.TRYWAIT P1, [R9+URZ+0x22830], R10 ;  /* 0x0228300a090075a7 */ /* 0x0002a6000802017f */
[----:B--2---:R-:W-:Y:S05]  /*14a80*/  @!P1 NANOSLEEP.SYNCS 0x989680 ;  /* 0x009896800000995d */ /* 0x004fea0003900000 */
[----:B------:R-:W2:Y:S02]  /*14a90*/  @!P1 SYNCS.PHASECHK.TRANS64 P1, [R9+URZ+0x22830], R10 ;  /* 0x0228300a090095a7 */ /* 0x000ea4000802007f */
[----:B--2---:R-:W-:Y:S05]  /*14aa0*/  @!P1 BRA `(.L_x_9017) ;  /* 0xfffffffc00ec9947 */ /* 0x004fea000383ffff */
[----:B------:R-:W-:Y:S05]  /*14ab0*/  BRA `(.L_x_9016) ;  /* 0xffffff4800e07947 */ /* 0x000fea000383ffff */
.L_x_9029:
[----:B--2---:R2:W3:Y:S02]  /*14ac0*/  SYNCS.PHASECHK.TRANS64.TRYWAIT P1, [R9+URZ+0x22850], R10 ;  /* 0x0228500a090075a7 */ /* 0x0044e4000802017f */
[----:B---3--:R-:W-:Y:S05]  /*14ad0*/  @!P1 NANOSLEEP.SYNCS 0x989680 ;  /* 0x009896800000995d */ /* 0x008fea0003900000 */
[----:B------:R-:W3:Y:S02]  /*14ae0*/  @!P1 SYNCS.PHASECHK.TRANS64 P1, [R9+URZ+0x22850], R10 ;  /* 0x0228500a090095a7 */ /* 0x000ee4000802007f */
[----:B---3--:R-:W-:Y:S05]  /*14af0*/  @!P1 BRA `(.L_x_9029) ;  /* 0xfffffffc00f09947 */ /* 0x008fea000383ffff */
[----:B------:R-:W-:Y:S05]  /*14b00*/  BRA `(.L_x_9028) ;  /* 0xffffff74008c7947 */ /* 0x000fea000383ffff */
.L_x_9077:
        /* <DEDUP_REMOVED lines=11> */
.L_x_9146:
[----:B------:R-:W-:Y:S05]  /*14bc0*/  BSYNC B0 ;  /* 0x0000000000007941 */ /* 0x000fea0003800000 */
.L_x_9145:
[----:B------:R-:W-:Y:S05]  /*14bd0*/  BRA `(.L_x_9147) ;  /* 0xffffffc800607947 */ /* 0x000fea000383ffff */
.L_x_9078:
[----:B------:R-:W-:Y:S01]  /*14be0*/  BSSY B0, `(.L_x_9148) ;  /* 0x0000006000007945 */ /* 0x000fe20003800000 */
[----:B------:R-:W-:-:S07]  /*14bf0*/  IMAD.MOV.U32 R15, RZ, RZ, -0x1 ;  /* 0xffffffffff0f7424 */ /* 0x000fce00078e00ff */
[----:B0-----:R-:W-:Y:S05]  /*14c00*/  WARPSYNC.COLLECTIVE R15, `(.L_x_9149) ;  /* 0x000000000f0c7348 */ /* 0x001fea0003c00000 */
[----:B------:R-:W-:Y:S02]  /*14c10*/  ELECT P6, UR62, PT ;  /* 0x00000000003e782f */ /* 0x000fe400038c0000 */
[----:B------:R-:W-:Y:S01]  /*14c20*/  MOV R14, UR62 ;  /* 0x0000003e000e7c02 */ /* 0x000fe20008000f00 */
[----:B0-----:R-:W-:Y:S10]  /*14c30*/  ENDCOLLECTIVE ;  /* 0x000000000000791b */ /* 0x001ff40003800000 */
.L_x_9149:
[----:B------:R-:W-:Y:S05]  /*14c40*/  BSYNC B0 ;  /* 0x0000000000007941 */ /* 0x000fea0003800000 */
.L_x_9148:
[----:B------:R-:W-:Y:S05]  /*14c50*/  BRA `(.L_x_9150) ;  /* 0xffffffc800507947 */ /* 0x000fea000383ffff */
.L_x_9081:
[----:B-1----:R1:W2:Y:S02]  /*14c60*/  SYNCS.PHASECHK.TRANS64.TRYWAIT P0, [R9+URZ+0x22840], R10 ;  /* 0x0228400a090075a7 */ /* 0x0022a4000800017f */
[----:B--2---:R-:W-:Y:S05]  /*14c70*/  @!P0 NANOSLEEP.SYNCS 0x989680 ;  /* 0x009896800000895d */ /* 0x004fea0003900000 */
[----:B------:R-:W2:Y:S02]  /*14c80*/  @!P0 SYNCS.PHASECHK.TRANS64 P0, [R9+URZ+0x22840], R10 ;  /* 0x0228400a090085a7 */ /* 0x000ea4000800007f */
[----:B--2---:R-:W-:Y:S05]  /*14c90*/  @!P0 BRA `(.L_x_9081) ;  /* 0xfffffffc00f08947 */ /* 0x004fea000383ffff */
[----:B------:R-:W-:Y:S05]  /*14ca0*/  BRA `(.L_x_9151) ;  /* 0xffffffc800b87947 */ /* 0x000fea000383ffff */
.L_x_9084:
        /* <DEDUP_REMOVED lines=8> */
.L_x_9087:
[----:B-1----:R1:W2:Y:S02]  /*14d30*/  SYNCS.PHASECHK.TRANS64.TRYWAIT P0, [R6+URZ+0x22860], R9 ;  /* 0x02286009060075a7 */ /* 0x0022a4000800017f */
[----:B--2---:R-:W-:Y:S05]  /*14d40*/  @!P0 NANOSLEEP.SYNCS 0x989680 ;  /* 0x009896800000895d */ /* 0x004fea0003900000 */
[----:B------:R-:W2:Y:S02]  /*14d50*/  @!P0 SYNCS.PHASECHK.TRANS64 P0, [R6+URZ+0x22860], R9 ;  /* 0x02286009060085a7 */ /* 0x000ea4000800007f */
[----:B--2---:R-:W-:Y:S05]  /*14d60*/  @!P0 BRA `(.L_x_9087) ;  /* 0xfffffffc00f08947 */ /* 0x004fea000383ffff */
[----:B------:R-:W-:Y:S05]  /*14d70*/  BRA `(.L_x_9153) ;  /* 0xffffffcc00b07947 */ /* 0x000fea000383ffff */
.L_x_9096:
[----:B-1----:R1:W2:Y:S02]  /*14d80*/  SYNCS.PHASECHK.TRANS64.TRYWAIT P0, [R2+URZ+0x22840], R3 ;  /* 0x02284003020075a7 */ /* 0x0022a4000800017f */
[----:B--2---:R-:W-:Y:S05]  /*14d90*/  @!P0 NANOSLEEP.SYNCS 0x989680 ;  /* 0x009896800000895d */ /* 0x004fea0003900000 */
[----:B------:R-:W2:Y:S02]  /*14da0*/  @!P0 SYNCS.PHASECHK.TRANS64 P0, [R2+URZ+0x22840], R3 ;  /* 0x02284003020085a7 */ /* 0x000ea4000800007f */
[----:B--2---:R-:W-:Y:S05]  /*14db0*/  @!P0 BRA `(.L_x_9096) ;  /* 0xfffffffc00f08947 */ /* 0x004fea000383ffff */
[----:B------:R-:W-:Y:S05]  /*14dc0*/  BRA `(.L_x_9154) ;  /* 0xffffffd400347947 */ /* 0x000fea000383ffff */
.L_x_9098:
[----:B--2---:R2:W3:Y:S02]  /*14dd0*/  SYNCS.PHASECHK.TRANS64.TRYWAIT P0, [R2+URZ+0x22860], R3 ;  /* 0x02286003020075a7 */ /* 0x0044e4000800017f */
[----:B---3--:R-:W-:Y:S05]  /*14de0*/  @!P0 NANOSLEEP.SYNCS 0x989680 ;  /* 0x009896800000895d */ /* 0x008fea0003900000 */
[----:B------:R-:W3:Y:S02]  /*14df0*/  @!P0 SYNCS.PHASECHK.TRANS64 P0, [R2+URZ+0x22860], R3 ;  /* 0x02286003020085a7 */ /* 0x000ee4000800007f */
[----:B---3--:R-:W-:Y:S05]  /*14e00*/  @!P0 BRA `(.L_x_9098) ;  /* 0xfffffffc00f08947 */ /* 0x008fea000383ffff */
[----:B------:R-:W-:Y:S05]  /*14e10*/  BRA `(.L_x_9155) ;  /* 0xffffffd400a47947 */ /* 0x000fea000383ffff */
.L_x_9103:
[----:B--2---:R2:W3:Y:S02]  /*14e20*/  SYNCS.PHASECHK.TRANS64.TRYWAIT P0, [R2+URZ+0x22840], R3 ;  /* 0x02284003020075a7 */ /* 0x0044e4000800017f */
[----:B---3--:R-:W-:Y:S05]  /*14e30*/  @!P0 NANOSLEEP.SYNCS 0x989680 ;  /* 0x009896800000895d */ /* 0x008fea0003900000 */
[----:B------:R-:W3:Y:S02]  /*14e40*/  @!P0 SYNCS.PHASECHK.TRANS64 P0, [R2+URZ+0x22840], R3 ;  /* 0x02284003020085a7 */ /* 0x000ee4000800007f */
[----:B---3--:R-:W-:Y:S05]  /*14e50*/  @!P0 BRA `(.L_x_9103) ;  /* 0xfffffffc00f08947 */ /* 0x008fea000383ffff */
[----:B------:R-:W-:Y:S05]  /*14e60*/  BRA `(.L_x_9156) ;  /* 0xffffffd800f87947 */ /* 0x000fea000383ffff */
.L_x_9105:
[----:B0-----:R0:W1:Y:S02]  /*14e70*/  SYNCS.PHASECHK.TRANS64.TRYWAIT P1, [R2+URZ+0x22860], R3 ;  /* 0x02286003020075a7 */ /* 0x001064000802017f */
[----:B-1----:R-:W-:Y:S05]  /*14e80*/  @!P1 NANOSLEEP.SYNCS 0x989680 ;  /* 0x009896800000995d */ /* 0x002fea0003900000 */
[----:B------:R-:W1:Y:S02]  /*14e90*/  @!P1 SYNCS.PHASECHK.TRANS64 P1, [R2+URZ+0x22860], R3 ;  /* 0x02286003020095a7 */ /* 0x000e64000802007f */
[----:B-1----:R-:W-:Y:S05]  /*14ea0*/  @!P1 BRA `(.L_x_9105) ;  /* 0xfffffffc00f09947 */ /* 0x002fea000383ffff */
[----:B------:R-:W-:Y:S05]  /*14eb0*/  BRA `(.L_x_9157) ;  /* 0xffffffdc00647947 */ /* 0x000fea000383ffff */
.L_x_9110:
[----:B---3--:R3:W4:Y:S02]  /*14ec0*/  SYNCS.PHASECHK.TRANS64.TRYWAIT P0, [R2+URZ+0x22840], R3 ;  /* 0x02284003020075a7 */ /* 0x008724000800017f */
[----:B----4-:R-:W-:Y:S05]  /*14ed0*/  @!P0 NANOSLEEP.SYNCS 0x989680 ;  /* 0x009896800000895d */ /* 0x010fea0003900000 */
[----:B------:R-:W4:Y:S02]  /*14ee0*/  @!P0 SYNCS.PHASECHK.TRANS64 P0, [R2+URZ+0x22840], R3 ;  /* 0x02284003020085a7 */ /* 0x000f24000800007f */
[----:B----4-:R-:W-:Y:S05]  /*14ef0*/  @!P0 BRA `(.L_x_9110) ;  /* 0xfffffffc00f08947 */ /* 0x010fea000383ffff */
[----:B------:R-:W-:Y:S05]  /*14f00*/  BRA `(.L_x_9158) ;  /* 0xffffffe000947947 */ /* 0x000fea000383ffff */
.L_x_9112:
[----:B0-----:R0:W1:Y:S02]  /*14f10*/  SYNCS.PHASECHK.TRANS64.TRYWAIT P1, [R2+URZ+0x22860], R3 ;  /* 0x02286003020075a7 */ /* 0x001064000802017f */
[----:B-1----:R-:W-:Y:S05]  /*14f20*/  @!P1 NANOSLEEP.SYNCS 0x989680 ;  /* 0x009896800000995d */ /* 0x002fea0003900000 */
[----:B------:R-:W1:Y:S02]  /*14f30*/  @!P1 SYNCS.PHASECHK.TRANS64 P1, [R2+URZ+0x22860], R3 ;  /* 0x02286003020095a7 */ /* 0x000e64000802007f */
[----:B-1----:R-:W-:Y:S05]  /*14f40*/  @!P1 BRA `(.L_x_9112) ;  /* 0xfffffffc00f09947 */ /* 0x002fea000383ffff */
[----:B------:R-:W-:Y:S05]  /*14f50*/  BRA `(.L_x_9159) ;  /* 0xffffffe400047947 */ /* 0x000fea000383ffff */
.L_x_9117:
        /* <DEDUP_REMOVED lines=8> */
.L_x_9161:
[----:B------:R-:W-:Y:S05]  /*14fe0*/  BSYNC B0 ;  /* 0x0000000000007941 */ /* 0x000fea0003800000 */
.L_x_9160:
        /* <DEDUP_REMOVED lines=8> */
.L_x_9162:
[----:B------:R-:W-:Y:S01]  /*15070*/  IMAD.MOV.U32 R7, RZ, RZ, R14 ;  /* 0x000000ffff077224 */ /* 0x000fe200078e000e */
[----:B------:R-:W-:Y:S06]  /*15080*/  BRA `(.L_x_9163) ;  /* 0xffffffe400f87947 */ /* 0x000fec000383ffff */
.L_x_9120:
        /* <DEDUP_REMOVED lines=8> */
.L_x_9165:
[----:B------:R-:W-:Y:S05]  /*15110*/  BSYNC B0 ;  /* 0x0000000000007941 */ /* 0x000fea0003800000 */
.L_x_9164:
        /* <DEDUP_REMOVED lines=10> */
.L_x_9166:
        /* <DEDUP_REMOVED lines=8> */
.L_x_9167:
        /* <DEDUP_REMOVED lines=8> */
.L_x_9168:
        /* <DEDUP_REMOVED lines=8> */
.L_x_9169:
        /* <DEDUP_REMOVED lines=8> */
.L_x_9170:
[----:B------:R-:W-:Y:S05]  /*153c0*/  BRA `(.L_x_9171) ;  /* 0xffffffe400bc7947 */ /* 0x000fea000383ffff */
.L_x_9125:
[----:B------:R-:W-:Y:S01]  /*153d0*/  BSSY B0, `(.L_x_9172) ;  /* 0x0000008000007945 */ /* 0x000fe20003800000 */
[----:B-----5:R-:W-:Y:S02]  /*153e0*/  IMAD.MOV.U32 R13, RZ, RZ, R17 ;  /* 0x000000ffff0d7224 */ /* 0x020fe400078e0011 */
[----:B------:R-:W-:Y:S02]  /*153f0*/  IMAD.MOV.U32 R12, RZ, RZ, 0x1 ;  /* 0x00000001ff0c7424 */ /* 0x000fe400078e00ff */
[----:B------:R-:W-:Y:S02]  /*15400*/  IMAD.MOV.U32 R11, RZ, RZ, RZ ;  /* 0x000000ffff0b7224 */ /* 0x000fe400078e00ff */
[----:B------:R-:W-:-:S07]  /*15410*/  IMAD.MOV.U32 R15, RZ, RZ, -0x1 ;  /* 0xffffffffff0f7424 */ /* 0x000fce00078e00ff */
[----:B0--3--:R-:W-:Y:S05]  /*15420*/  WARPSYNC.COLLECTIVE R15, `(.L_x_9173) ;  /* 0x000000000f087348 */ /* 0x009fea0003c00000 */
[----:B------:R1:W2:Y:S02]  /*15430*/  SHFL.UP P6, R14, R13, R12, R11 ;  /* 0x0400000c0d0e7389 */ /* 0x0002a400000c000b */
[----:B0123--:R-:W-:Y:S01]  /*15440*/  ENDCOLLECTIVE ;  /* 0x000000000000791b */ /* 0x00ffe20003800000 */
.L_x_9173:
[----:B------:R-:W-:Y:S05]  /*15450*/  BSYNC B0 ;  /* 0x0000000000007941 */ /* 0x000fea0003800000 */
.L_x_9172:
        /* <DEDUP_REMOVED lines=10> */
.L_x_9174:
        /* <DEDUP_REMOVED lines=8> */
.L_x_9175:
        /* <DEDUP_REMOVED lines=8> */
.L_x_9176:
        /* <DEDUP_REMOVED lines=8> */
.L_x_9177:
        /* <DEDUP_REMOVED lines=8> */
.L_x_9178:
[----:B------:R-:W-:Y:S05]  /*15700*/  BRA `(.L_x_9179) ;  /* 0xffffffe400a07947 */ /* 0x000fea000383ffff */
.L_x_9127:
[----:B------:R-:W-:Y:S01]  /*15710*/  BSSY B0, `(.L_x_9180) ;  /* 0x0000006000007945 */ /* 0x000fe20003800000 */
[----:B------:R-:W-:Y:S01]  /*15720*/  PLOP3.LUT P6, PT, P6, PT, PT, 0x8, 0x0 ;  /* 0x000000000000781c */ /* 0x000fe200037ce170 */
[----:B------:R-:W-:-:S12]  /*15730*/  IMAD.MOV.U32 R15, RZ, RZ, -0x1 ;  /* 0xffffffffff0f7424 */ /* 0x000fd800078e00ff */
[----:B0-----:R-:W-:Y:S05]  /*15740*/  WARPSYNC.COLLECTIVE R15, `(.L_x_9181) ;  /* 0x000000000f087348 */ /* 0x001fea0003c00000 */
[----:B------:R-:W-:Y:S01]  /*15750*/  VOTE.ANY R14, PT, P6 ;  /* 0x00000000000e7806 */ /* 0x000fe200030e0100 */
[----:B0-----:R-:W-:Y:S06]  /*15760*/  ENDCOLLECTIVE ;  /* 0x000000000000791b */ /* 0x001fec0003800000 */
.L_x_9181:
[----:B------:R-:W-:Y:S05]  /*15770*/  BSYNC B0 ;  /* 0x0000000000007941 */ /* 0x000fea0003800000 */
.L_x_9180:
        /* <DEDUP_REMOVED lines=9> */
.L_x_9182:
[----:B------:R-:W-:Y:S01]  /*15810*/  IMAD.MOV.U32 R17, RZ, RZ, R14 ;  /* 0x000000ffff117224 */ /* 0x000fe200078e000e */
[----:B------:R-:W-:Y:S06]  /*15820*/  BRA `(.L_x_9183) ;  /* 0xffffffe400907947 */ /* 0x000fec000383ffff */
.L_x_9129:
[----:B------:R-:W-:Y:S01]  /*15830*/  BSSY B0, `(.L_x_9184) ;  /* 0x0000007000007945 */ /* 0x000fe20003800000 */
[----:B------:R-:W-:Y:S02]  /*15840*/  IMAD.MOV.U32 R13, RZ, RZ, R2 ;  /* 0x000000ffff0d7224 */ /* 0x000fe400078e0002 */
[----:B------:R-:W-:Y:S02]  /*15850*/  IMAD.MOV.U32 R11, RZ, RZ, 0x1f ;  /* 0x0000001fff0b7424 */ /* 0x000fe400078e00ff */
[----:B------:R-:W-:-:S07]  /*15860*/  IMAD.MOV.U32 R15, RZ, RZ, -0x1 ;  /* 0xffffffffff0f7424 */ /* 0x000fce00078e00ff */
[----:B012---:R-:W-:Y:S05]  /*15870*/  WARPSYNC.COLLECTIVE R15, `(.L_x_9185) ;  /* 0x000000000f087348 */ /* 0x007fea0003c00000 */
[----:B------:R3:W4:Y:S02]  /*15880*/  SHFL.IDX P6, R14, R13, R12, R11 ;  /* 0x0000000c0d0e7389 */ /* 0x00072400000c000b */
[----:B01234-:R-:W-:Y:S01]  /*15890*/  ENDCOLLECTIVE ;  /* 0x000000000000791b */ /* 0x01ffe20003800000 */
.L_x_9185:
[----:B------:R-:W-:Y:S05]  /*158a0*/  BSYNC B0 ;  /* 0x0000000000007941 */ /* 0x000fea0003800000 */
.L_x_9184:
[----:B------:R-:W-:Y:S01]  /*158b0*/  IMAD.MOV.U32 R7, RZ, RZ, R14 ;  /* 0x000000ffff077224 */ /* 0x000fe200078e000e */
[----:B------:R-:W-:Y:S06]  /*158c0*/  BRA `(.L_x_9128) ;  /* 0xffffffe400847947 */ /* 0x000fec000383ffff */
.L_x_9133:
[----:B-1----:R1:W2:Y:S02]  /*158d0*/  SYNCS.PHASECHK.TRANS64.TRYWAIT P0, [R0+URZ+0x22820], R3 ;  /* 0x02282003000075a7 */ /* 0x0022a4000800017f */
[----:B--2---:R-:W-:Y:S05]  /*158e0*/  @!P0 NANOSLEEP.SYNCS 0x989680 ;  /* 0x009896800000895d */ /* 0x004fea0003900000 */
[----:B------:R-:W2:Y:S02]  /*158f0*/  @!P0 SYNCS.PHASECHK.TRANS64 P0, [R0+URZ+0x22820], R3 ;  /* 0x02282003000085a7 */ /* 0x000ea4000800007f */
[----:B--2---:R-:W-:Y:S05]  /*15900*/  @!P0 BRA `(.L_x_9133) ;  /* 0xfffffffc00f08947 */ /* 0x004fea000383ffff */
[----:B------:R-:W-:Y:S05]  /*15910*/  BRA `(.L_x_9186) ;  /* 0xffffffe800f87947 */ /* 0x000fea000383ffff */
.L_x_9134:
        /* <DEDUP_REMOVED lines=11> */
.L_x_9188:
[----:B------:R-:W-:Y:S05]  /*159d0*/  BSYNC B0 ;  /* 0x0000000000007941 */ /* 0x000fea0003800000 */
.L_x_9187:
[----:B------:R-:W-:Y:S05]  /*159e0*/  BRA `(.L_x_9189) ;  /* 0xffffffe800e07947 */ /* 0x000fea000383ffff */
.L_x_9137:
[----:B------:R-:W-:Y:S01]  /*159f0*/  BSSY B1, `(.L_x_9190) ;  /* 0x0000006000017945 */ /* 0x000fe20003800000 */
[----:B------:R-:W-:-:S07]  /*15a00*/  IMAD.MOV.U32 R15, RZ, RZ, -0x1 ;  /* 0xffffffffff0f7424 */ /* 0x000fce00078e00ff */
[----:B012---:R-:W-:Y:S05]  /*15a10*/  WARPSYNC.COLLECTIVE R15, `(.L_x_9191) ;  /* 0x000000000f0c7348 */ /* 0x007fea0003c00000 */
[----:B------:R-:W-:Y:S02]  /*15a20*/  ELECT P6, UR62, PT ;  /* 0x00000000003e782f */ /* 0x000fe400038c0000 */
[----:B------:R-:W-:Y:S01]  /*15a30*/  MOV R14, UR62 ;  /* 0x0000003e000e7c02 */ /* 0x000fe20008000f00 */
[----:B012---:R-:W-:Y:S10]  /*15a40*/  ENDCOLLECTIVE ;  /* 0x000000000000791b */ /* 0x007ff40003800000 */
.L_x_9191:
[----:B------:R-:W-:Y:S05]  /*15a50*/  BSYNC B1 ;  /* 0x0000000000017941 */ /* 0x000fea0003800000 */
.L_x_9190:
[----:B------:R-:W-:Y:S05]  /*15a60*/  BRA `(.L_x_9192) ;  /* 0xffffffe800d87947 */ /* 0x000fea000383ffff */
.L_x_9139:
[----:B-1----:R1:W2:Y:S02]  /*15a70*/  SYNCS.PHASECHK.TRANS64.TRYWAIT P0, [R6+URZ], R5 ;  /* 0x00000005060075a7 */ /* 0x0022a4000800017f */
[----:B--2---:R-:W-:Y:S05]  /*15a80*/  @!P0 NANOSLEEP.SYNCS 0x989680 ;  /* 0x009896800000895d */ /* 0x004fea0003900000 */
[----:B------:R-:W2:Y:S02]  /*15a90*/  @!P0 SYNCS.PHASECHK.TRANS64 P0, [R6+URZ], R5 ;  /* 0x00000005060085a7 */ /* 0x000ea4000800007f */
[----:B--2---:R-:W-:Y:S05]  /*15aa0*/  @!P0 BRA `(.L_x_9139) ;  /* 0xfffffffc00f08947 */ /* 0x004fea000383ffff */
[----:B------:R-:W-:Y:S05]  /*15ab0*/  BRA `(.L_x_9193) ;  /* 0xffffffec00147947 */ /* 0x000fea000383ffff */
.L_x_9140:
[----:B--2---:R2:W3:Y:S02]  /*15ac0*/  SYNCS.PHASECHK.TRANS64.TRYWAIT P0, [R7+URZ], R2 ;  /* 0x00000002070075a7 */ /* 0x0044e4000800017f */
[----:B---3--:R-:W-:Y:S05]  /*15ad0*/  @!P0 NANOSLEEP.SYNCS 0x989680 ;  /* 0x009896800000895d */ /* 0x008fea0003900000 */
[----:B------:R-:W3:Y:S02]  /*15ae0*/  @!P0 SYNCS.PHASECHK.TRANS64 P0, [R7+URZ], R2 ;  /* 0x00000002070085a7 */ /* 0x000ee4000800007f */
[----:B---3--:R-:W-:Y:S05]  /*15af0*/  @!P0 BRA `(.L_x_9140) ;  /* 0xfffffffc00f08947 */ /* 0x008fea000383ffff */
[----:B------:R-:W-:Y:S05]  /*15b00*/  BRA `(.L_x_9194) ;  /* 0xffffffec00087947 */ /* 0x000fea000383ffff */
.L_x_9142:
[----:B---3--:R3:W4:Y:S02]  /*15b10*/  SYNCS.PHASECHK.TRANS64.TRYWAIT P0, [R4+URZ], R5 ;  /* 0x00000005040075a7 */ /* 0x008724000800017f */
[----:B----4-:R-:W-:Y:S05]  /*15b20*/  @!P0 NANOSLEEP.SYNCS 0x989680 ;  /* 0x009896800000895d */ /* 0x010fea0003900000 */
[----:B------:R-:W4:Y:S02]  /*15b30*/  @!P0 SYNCS.PHASECHK.TRANS64 P0, [R4+URZ], R5 ;  /* 0x00000005040085a7 */ /* 0x000f24000800007f */
[----:B----4-:R-:W-:Y:S05]  /*15b40*/  @!P0 BRA `(.L_x_9142) ;  /* 0xfffffffc00f08947 */ /* 0x010fea000383ffff */
[----:B------:R-:W-:Y:S05]  /*15b50*/  BRA `(.L_x_9195) ;  /* 0xffffffec00107947 */ /* 0x000fea000383ffff */
.L_x_9196:
        /* <DEDUP_REMOVED lines=10> */
.L_x_11967:


//--------------------- .text._ZN7cutlass13device_kernelIN5flash11enable_sm90INS1_16FlashAttnFwdSm90INS1_25CollectiveMainloopFwdSm90ILi2EN4cute5tupleIJNS5_1CILi1EEES8_S8_EEENS6_IJNS7_ILi128EEENS7_ILi96EEENS7_ILi64EEEEEELi256ENS_10bfloat16_tEfNS_4arch4Sm90ELb0ELb1ELb0ELb1ELb0ELb1ELb0ELb1ELb0ELb0ELb0ELb0EEENS1_21CollectiveEpilogueFwdINS6_IJSA_NS7_ILi256EEESB_EEES9_SE_SG_Li256ELb1ELb0ELb0ELb0EEENS1_36VarlenDynamicPersistentTileSchedulerILi128ELi96ELi256ELi32ELb0ELb0ELb1ELb1ELb0ELb1EEEEEEEEEvNT_6ParamsE --------------------------
	.section	.text._ZN7cutlass13device_kernelIN5flash11enable_sm90INS1_16FlashAttnFwdSm90INS1_25CollectiveMainloopFwdSm90ILi2EN4cute5tupleIJNS5_1CILi1EEES8_S8_EEENS6_IJNS7_ILi128EEENS7_ILi96EEENS7_ILi64EEEEEELi256ENS_10bfloat16_tEfNS_4arch4Sm90ELb0ELb1ELb0ELb1ELb0ELb1ELb0ELb1ELb0ELb0ELb0ELb0EEENS1_21CollectiveEpilogueFwdINS6_IJSA_NS7_ILi256EEESB_EEES9_SE_SG_Li256ELb1ELb0ELb0ELb0EEENS1_36VarlenDynamicPersistentTileSchedulerILi128ELi96ELi256ELi32ELb0ELb0ELb1ELb1ELb0ELb1EEEEEEEEEvNT_6ParamsE,"ax",@progbits
	.align	128
.text._ZN7cutlass13device_kernelIN5flash11enable_sm90INS1_16FlashAttnFwdSm90INS1_25CollectiveMainloopFwdSm90ILi2EN4cute5tupleIJNS5_1CILi1EEES8_S8_EEENS6_IJNS7_ILi128EEENS7_ILi96EEENS7_ILi64EEEEEELi256ENS_10bfloat16_tEfNS_4arch4Sm90ELb0ELb1ELb0ELb1ELb0ELb1ELb0ELb1ELb0ELb0ELb0ELb0EEENS1_21CollectiveEpilogueFwdINS6_IJSA_NS7_ILi256EEESB_EEES9_SE_SG_Li256ELb1ELb0ELb0ELb0EEENS1_36VarlenDynamicPersistentTileSchedulerILi128ELi96ELi256ELi32ELb0ELb0ELb1ELb1ELb0ELb1EEEEEEEEEvNT_6ParamsE:
        .type           _ZN7cutlass13device_kernelIN5flash11enable_sm90INS1_16FlashAttnFwdSm90INS1_25CollectiveMainloopFwdSm90ILi2EN4cute5tupleIJNS5_1CILi1EEES8_S8_EEENS6_IJNS7_ILi128EEENS7_ILi96EEENS7_ILi64EEEEEELi256ENS_10bfloat16_tEfNS_4arch4Sm90ELb0ELb1ELb0ELb1ELb0ELb1ELb0ELb1ELb0ELb0ELb0ELb0EEENS1_21CollectiveEpilogueFwdINS6_IJSA_NS7_ILi256EEESB_EEES9_SE_SG_Li256ELb1ELb0ELb0ELb0EEENS1_36VarlenDynamicPersistentTileSchedulerILi128ELi96ELi256ELi32ELb0ELb0ELb1ELb1ELb0ELb1EEEEEEEEEvNT_6ParamsE,@function
        .size           _ZN7cutlass13device_kernelIN5flash11enable_sm90INS1_16FlashAttnFwdSm90INS1_25CollectiveMainloopFwdSm90ILi2EN4cute5tupleIJNS5_1CILi1EEES8_S8_EEENS6_IJNS7_ILi128EEENS7_ILi96EEENS7_ILi64EEEEEELi256ENS_10bfloat16_tEfNS_4arch4Sm90ELb0ELb1ELb0ELb1ELb0ELb1ELb0ELb1ELb0ELb0ELb0ELb0EEENS1_21CollectiveEpilogueFwdINS6_IJSA_NS7_ILi256EEESB_EEES9_SE_SG_Li256ELb1ELb0ELb0ELb0EEENS1_36VarlenDynamicPersistentTileSchedulerILi128ELi96ELi256ELi32ELb0ELb0ELb1ELb1ELb0ELb1EEEEEEEEEvNT_6ParamsE,(.L_x_11968 - _ZN7cutlass13device_kernelIN5flash11enable_sm90INS1_16FlashAttnFwdSm90INS1_25CollectiveMainloopFwdSm90ILi2EN4cute5tupleIJNS5_1CILi1EEES8_S8_EEENS6_IJNS7_ILi128EEENS7_ILi96EEENS7_ILi64EEEEEELi256ENS_10bfloat16_tEfNS_4arch4Sm90ELb0ELb1ELb0ELb1ELb0ELb1ELb0ELb1ELb0ELb0ELb0ELb0EEENS1_21CollectiveEpilogueFwdINS6_IJSA_NS7_ILi256EEESB_EEES9_SE_SG_Li256ELb1ELb0ELb0ELb0EEENS1_36VarlenDynamicPersistentTileSchedulerILi128ELi96ELi256ELi32ELb0ELb0ELb1ELb1ELb0ELb1EEEEEEEEEvNT_6ParamsE)
        .other          _ZN7cutlass13device_kernelIN5flash11enable_sm90INS1_16FlashAttnFwdSm90INS1_25CollectiveMainloopFwdSm90ILi2EN4cute5tupleIJNS5_1CILi1EEES8_S8_EEENS6_IJNS7_ILi128EEENS7_ILi96EEENS7_ILi64EEEEEELi256ENS_10bfloat16_tEfNS_4arch4Sm90ELb0ELb1ELb0ELb1ELb0ELb1ELb0ELb1ELb0ELb0ELb0ELb0EEENS1_21CollectiveEpilogueFwdINS6_IJSA_NS7_ILi256EEESB_EEES9_SE_SG_Li256ELb1ELb0ELb0ELb0EEENS1_36VarlenDynamicPersistentTileSchedulerILi128ELi96ELi256ELi32ELb0ELb0ELb1ELb1ELb0ELb1EEEEEEEEEvNT_6ParamsE,@"STO_CUDA_ENTRY STV_DEFAULT"
_ZN7cutlass13device_kernelIN5flash11enable_sm90INS1_16FlashAttnFwdSm90INS1_25CollectiveMainloopFwdSm90ILi2EN4cute5tupleIJNS5_1CILi1EEES8_S8_EEENS6_IJNS7_ILi128EEENS7_ILi96EEENS7_ILi64EEEEEELi256ENS_10bfloat16_tEfNS_4arch4Sm90ELb0ELb1ELb0ELb1ELb0ELb1ELb0ELb1ELb0ELb0ELb0ELb0EEENS1_21CollectiveEpilogueFwdINS6_IJSA_NS7_ILi256EEESB_EEES9_SE_SG_Li256ELb1ELb0ELb0ELb0EEENS1_36VarlenDynamicPersistentTileSchedulerILi128ELi96ELi256ELi32ELb0ELb0ELb1ELb1ELb0ELb1EEEEEEEEEvNT_6ParamsE:
        /* <DEDUP_REMOVED lines=26> */
.L_x_9198:
[----:B------:R-:W-:Y:S05]  /*01a0*/  BSYNC B0 ;  /* 0x0000000000007941 */ /* 0x000fea0003800000 */
.L_x_9197:
[----:B------:R-:W-:Y:S01]  /*01b0*/  VOTEU.ANY UP0, P0 ;  /* 0x00000000003f7886 */ /* 0x000fe20000000100 */
[----:B------:R-:W0:Y:S01]  /*01c0*/  SHFL.IDX PT, R2, R0, RZ, 0x1f ;  /* 0x00001fff00027589 */ /* 0x000e2200000e0000 */
[----:B------:R-:W-:Y:S01]  /*01d0*/  UMOV UR4, 0x1 ;  /* 0x0000000100047882 */ /* 0x000fe20000000000 */
[----:B------:R-:W-:Y:S01]  /*01e0*/  UMOV UR7, 0x100 ;  /* 0x0000010000077882 */ /* 0x000fe20000000000 */
[----:B------:R-:W-:Y:S01]  /*01f0*/  SHF.R.U32.HI R4, RZ, 0x7, R3 ;  /* 0x00000007ff047819 */ /* 0x000fe20000011603 */
[----:B------:R-:W1:Y:S01]  /*0200*/  @UP0 S2UR UR8, SR_CgaCtaId ;  /* 0x00000000000809c3 */ /* 0x000e620000008800 */
[----:B------:R-:W-:Y:S01]  /*0210*/  @UP0 UMOV UR6, 0x400 ;  /* 0x0000040000060882 */ /* 0x000fe20000000000 */
[----:B------:R-:W-:-:S04]  /*0220*/  @UP0 UIADD3 UR4, -UR4, 0x100000, URZ ;  /* 0x0010000004040890 */ /* 0x000fc8000fffe13f */
[----:B------:R-:W-:Y:S02]  /*0230*/  @UP0 USHF.L.U32 UR5, UR4, 0xb, URZ ;  /* 0x0000000b04050899 */ /* 0x000fe4000800063f */
[----:B------:R-:W-:Y:S01]  /*0240*/  @UP0 USHF.L.U32 UR4, UR4, 0x1, URZ ;  /* 0x0000000104040899 */ /* 0x000fe2000800063f */
[----:B------:R-:W-:Y:S01]  /*0250*/  VOTEU.ANY UP1, P0 ;  /* 0x00000000003f7886 */ /* 0x000fe20000020100 */
[----:B0-----:R-:W-:Y:S02]  /*0260*/  ISETP.NE.AND P1, PT, R2, RZ, PT ;  /* 0x000000ff0200720c */ /* 0x001fe40003f25270 */
[----:B------:R0:W2:Y:S01]  /*0270*/  SHFL.IDX PT, R2, R4, RZ, 0x1f ;  /* 0x00001fff04027589 */ /* 0x0000a200000e0000 */
[----:B-1----:R-:W-:Y:S02]  /*0280*/  @UP0 ULEA UR8, UR8, UR6, 0x18 ;  /* 0x0000000608080291 */ /* 0x002fe4000f8ec03f */
[----:B------:R-:W-:-:S04]  /*0290*/  @UP0 UIADD3 UR6, -UR7, 0x100000, URZ ;  /* 0x0010000007060890 */ /* 0x000fc8000fffe13f */
[----:B------:R-:W-:Y:S02]  /*02a0*/  @UP0 USHF.L.U32 UR7, UR6, 0xb, URZ ;  /* 0x0000000b06070899 */ /* 0x000fe4000800063f */
[----:B------:R-:W-:Y:S01]  /*02b0*/  @UP0 USHF.L.U32 UR6, UR6, 0x1, URZ ;  /* 0x0000000106060899 */ /* 0x000fe2000800063f */
[----:B------:R-:W-:Y:S01]  /*02c0*/  VOTEU.ANY UP0, P0 ;  /* 0x00000000003f7886 */ /* 0x000fe20000000100 */
[----:B------:R-:W1:Y:S04]  /*02d0*/  FENCE.VIEW.ASYNC.S ;  /* 0x00000000000073c6 */ /* 0x000e680000000000 */
[----:B-1----:R0:W1:Y:S06]  /*02e0*/  @UP0 SYNCS.EXCH.64 URZ, [UR8+0x22800], UR4 ;  /* 0x02280004083f05b2 */ /* 0x00206c0008000100 */
[----:B------:R0:W3:Y:S02]  /*02f0*/  @UP1 SYNCS.EXCH.64 URZ, [UR8+0x22820], UR6 ;  /* 0x02282006083f15b2 */ /* 0x0000e40008000100 */
[----:B0-----:R-:W-:Y:S05]  /*0300*/  @P1 BRA `(.L_x_9199) ;  /* 0x0000000000481947 */ /* 0x001fea0003800000 */
[----:B------:R-:W0:Y:S01]  /*0310*/  S2UR UR5, SR_CgaCtaId ;  /* 0x00000000000579c3 */ /* 0x000e220000008800 */
        /* <DEDUP_REMOVED lines=15> */
[----:B------:R0:W0:Y:S01]  /*0410*/  SYNCS.EXCH.64 URZ, [UR8+0x22848], UR4 ;  /* 0x02284804083f75b2 */ /* 0x0000220008000100 */
[----:B------:R-:W-:Y:S01]  /*0420*/  NOP ;  /* 0x0000000000007918 */ /* 0x000fe20000000000 */
.L_x_9199:
        /* <DEDUP_REMOVED lines=22> */
.L_x_9200:
        /* <DEDUP_REMOVED lines=18> */
.L_x_9201:
        /* <DEDUP_REMOVED lines=22> */
.L_x_9202:
        /* <DEDUP_REMOVED lines=22> */
.L_x_9203:
[----:B--2---:R-:W-:Y:S01]  /*0970*/  ISETP.NE.AND P0, PT, R2, RZ, PT ;  /* 0x000000ff0200720c */ /* 0x004fe20003f05270 */
[----:B------:R-:W-:Y:S01]  /*0980*/  IMAD.MOV.U32 R2, RZ, RZ, 0x1 ;  /* 0x00000001ff027424 */ /* 0x000fe200078e00ff */
[----:B------:R-:W-:Y:S01]  /*0990*/  NOP ;  /* 0x0000000000007918 */ /* 0x000fe20000000000 */
[----:B------:R-:W-:Y:S01]  /*09a0*/  ULDC.64 UR40, c[0x0][0x208] ;  /* 0x0000820000287ab9 */ /* 0x000fe20000000a00 */
[----:B------:R-:W-:Y:S02]  /*09b0*/  BSSY B7, `(.L_x_9204) ;  /* 0x0001d08000077945 */ /* 0x000fe40003800000 */
[----:B------:R-:W-:-:S05]  /*09c0*/  SEL R2, R2, 0x2, !P0 ;  /* 0x0000000202027807 */ /* 0x000fca0004000000 */
[----:B------:R2:W-:Y:S01]  /*09d0*/  STL [R1+0x28], R2 ;  /* 0x0000280201007387 */ /* 0x0005e20000100800 */
[----:B01-34-:R-:W-:Y:S06]  /*09e0*/  BAR.SYNC.DEFER_BLOCKING 0x0 ;  /* 0x0000000000007b1d */ /* 0x01bfec0000010000 */
[----:B------:R-:W-:Y:S05]  /*09f0*/  @!P0 BRA `(.L_x_9205) ;  /* 0x0000016c00d48947 */ /* 0x000fea0003800000 */
.L_x_9206:
[----:B------:R-:W-:-:S08]  /*0a00*/  NOP ;  /* 0x0000000000007918 */ /* 0x000fd00000000000 */
[----:B------:R-:W0:Y:S02]  /*0a10*/  USETMAXREG.TRY_ALLOC.CTAPOOL UP0, 0xf0 ;  /* 0x000000f0000079c8 */ /* 0x000e240008000600 */
[----:B0-----:R-:W-:-:S13]  /*0a20*/  PLOP3.LUT P0, PT, PT, PT, UP0, 0x80, 0x0 ;  /* 0x000000000000781c */ /* 0x001fda0003f0f008 */
[----:B------:R-:W-:Y:S05]  /*0a30*/  @!P0 BRA `(.L_x_9206) ;  /* 0xfffffffc00f08947 */ /* 0x000fea000383ffff */
[----:B------:R-:W-:Y:S01]  /*0a40*/  SHF.R.U32.HI R0, RZ, 0x7, R3 ;  /* 0x00000007ff007819 */ /* 0x000fe20000011603 */
[----:B------:R-:W0:Y:S08]  /*0a50*/  S2UR UR5, SR_CgaCtaId ;  /* 0x00000000000579c3 */ /* 0x000e300000008800 */
[----:B------:R-:W-:Y:S06]  /*0a60*/  BAR.ARV 0x8, 0x120 ;  /* 0x0204800000007b1d */ /* 0x000fec0000002000 */
[----:B------:R-:W-:Y:S01]  /*0a70*/  ISETP.NE.AND P0, PT, R0, 0x1, PT ;  /* 0x000000010000780c */ /* 0x000fe20003f05270 */
[----:B------:R-:W-:Y:S01]  /*0a80*/  UMOV UR4, 0x400 ;  /* 0x0000040000047882 */ /* 0x000fe20000000000 */
[----:B--2---:R-:W-:-:S11]  /*0a90*/  LOP3.LUT R2, R2, 0xffdfffff, RZ, 0xc0, !PT ;  /* 0xffdfffff02027812 */ /* 0x004fd600078ec0ff */
[----:B------:R-:W-:Y:S06]  /*0aa0*/  @!P0 BAR.ARV 0x9, 0x100 ;  /* 0x0244000000008b1d */ /* 0x000fec0000002000 */
[----:B0-----:R-:W-:Y:S01]  /*0ab0*/  ULEA UR4, UR5, UR4, 0x18 ;  /* 0x0000000405047291 */ /* 0x001fe2000f8ec03f */
[----:B------:R-:W-:Y:S01]  /*0ac0*/  @P0 LOP3.LUT R2, R2, 0x200000, RZ, 0xfc, !PT ;  /* 0x0020000002020812 */ /* 0x000fe200078efcff */
[----:B------:R-:W-:Y:S04]  /*0ad0*/  BAR.SYNC.DEFER_BLOCKING 0x5, 0x120 ;  /* 0x0144800000007b1d */ /* 0x000fe80000010000 */
[----:B------:R-:W-:-:S02]  /*0ae0*/  IMAD.U32 R17, RZ, RZ, UR4 ;  /* 0x00000004ff117e24 */ /* 0x000fc4000f8e00ff */
[----:B------:R-:W-:-:S03]  /*0af0*/  ULDC UR4, c[0x0][0xc14] ;  /* 0x0003050000047ab9 */ /* 0x000fc60000000800 */
[----:B------:R-:W0:Y:S01]  /*0b00*/  LDS.128 R204, [R17+0x228d0] ;  /* 0x0228d00011cc7984 */ /* 0x000e220000000c00 */
[----:B------:R-:W-:Y:S06]  /*0b10*/  BAR.ARV 0x4, 0x120 ;  /* 0x0104800000007b1d */ /* 0x000fec0000002000 */
[----:B0-----:R-:W-:-:S13]  /*0b20*/  ISETP.GE.AND P0, PT, R207, UR4, PT ;  /* 0x00000004cf007c0c */ /* 0x001fda000bf06270 */
[----:B------:R-:W-:Y:S05]  /*0b30*/  @P0 BRA `(.L_x_9207) ;  /* 0x000001cc00bc0947 */ /* 0x000fea0003800000 */
[----:B------:R-:W2:Y:S01]  /*0b40*/  LDL.LU R13, [R1+0x28] ;  /* 0x00002800010d7983 */ /* 0x000ea20000300800 */
[----:B------:R-:W-:Y:S02]  /*0b50*/  VIADD R12, R3, 0xffffff80 ;  /* 0xffffff80030c7836 */ /* 0x000fe40000000000 */
[----:B------:R-:W-:Y:S02]  /*0b60*/  IMAD.MOV.U32 R233, RZ, RZ, RZ ;  /* 0x000000ffffe97224 */ /* 0x000fe400078e00ff */
[----:B------:R-:W-:Y:S01]  /*0b70*/  IMAD.MOV.U32 R18, RZ, RZ, RZ ;  /* 0x000000ffff127224 */ /* 0x000fe200078e00ff */
[----:B------:R-:W-:Y:S01]  /*0b80*/  SHF.R.S32.HI R0, RZ, 0x1f, R12 ;  /* 0x0000001fff007819 */ /* 0x000fe2000001140c */
[----:B------:R-:W-:Y:S02]  /*0b90*/  IMAD.MOV.U32 R201, RZ, RZ, RZ ;  /* 0x000000ffffc97224 */ /* 0x000fe400078e00ff */
[----:B------:R-:W-:Y:S01]  /*0ba0*/  IMAD.MOV.U32 R22, RZ, RZ, RZ ;  /* 0x000000ffff167224 */ /* 0x000fe200078e00ff */
[CC--:B------:R-:W-:Y:S01]  /*0bb0*/  LEA.HI R3, R0.reuse, R12.reuse, RZ, 0x7 ;  /* 0x0000000c00037211 */ /* 0x0c0fe200078f38ff */
[----:B------:R-:W-:Y:S01]  /*0bc0*/  IMAD.MOV.U32 R16, RZ, RZ, RZ ;  /* 0x000000ffff107224 */ /* 0x000fe200078e00ff */
[----:B------:R-:W-:-:S02]  /*0bd0*/  LEA.HI R223, R0, R12, RZ, 0x5 ;  /* 0x0000000c00df7211 */ /* 0x000fc400078f28ff */
        /* <DEDUP_REMOVED lines=14> */
[----:B------:R-:W-:Y:S02]  /*0cc0*/  LEA.HI R4, R0, R12, RZ, 0x4 ;  /* 0x0000000c00047211 */ /* 0x000fe400078f20ff */
[----:B------:R-:W-:Y:S02]  /*0cd0*/  LOP3.LUT R10, R7, 0xfffffff8, RZ, 0xc0, !PT ;  /* 0xfffffff8070a7812 */ /* 0x000fe400078ec0ff */
[----:B------:R-:W-:Y:S02]  /*0ce0*/  SHF.R.S32.HI R7, RZ, 0x4, R4 ;  /* 0x00000004ff077819 */ /* 0x000fe40000011404 */
[----:B------:R-:W-:Y:S01]  /*0cf0*/  LOP3.LUT R8, R8, 0x7ffffffc, RZ, 0xc0, !PT ;  /* 0x7ffffffc08087812 */ /* 0x000fe200078ec0ff */
[----:B------:R-:W-:Y:S01]  /*0d00*/  IMAD.IADD R10, R5, 0x1, -R10 ;  /* 0x00000001050a7824 */ /* 0x000fe200078e0a0a */
[----:B------:R-:W-:-:S02]  /*0d10*/  LOP3.LUT R5, R4, 0x3fffff0, RZ, 0xc0, !PT ;  /* 0x03fffff004057812 */ /* 0x000fc400078ec0ff */
[----:B------:R-:W-:Y:S01]  /*0d20*/  LEA.HI R4, R4, R7, RZ, 0x1 ;  /* 0x0000000704047211 */ /* 0x000fe200078f08ff */
[----:B------:R-:W-:Y:S02]  /*0d30*/  IMAD R10, R9, 0x10, R10 ;  /* 0x00000010090a7824 */ /* 0x000fe400078e020a */
[----:B------:R-:W-:Y:S01]  /*0d40*/  IMAD.IADD R8, R11, 0x1, -R8 ;  /* 0x000000010b087824 */ /* 0x000fe200078e0a08 */
[----:B------:R-:W-:Y:S01]  /*0d50*/  LOP3.LUT R6, R4, 0x1ffffffe, RZ, 0xc0, !PT ;  /* 0x1ffffffe04067812 */ /* 0x000fe200078ec0ff */
[----:B------:R-:W-:Y:S02]  /*0d60*/  IMAD R3, R3, 0x40, R10 ;  /* 0x0000004003037824 */ /* 0x000fe400078e020a */
[----:B------:R-:W-:Y:S02]  /*0d70*/  IMAD.IADD R4, R12, 0x1, -R5 ;  /* 0x000000010c047824 */ /* 0x000fe400078e0a05 */
[----:B------:R-:W-:Y:S01]  /*0d80*/  IMAD.IADD R6, R7, 0x1, -R6 ;  /* 0x0000000107067824 */ /* 0x000fe200078e0a06 */
[----:B------:R0:W-:Y:S01]  /*0d90*/  STL [R1+0x10], R3 ;  /* 0x0000100301007387 */ /* 0x0001e20000100800 */
[----:B------:R-:W-:-:S02]  /*0da0*/  IMAD R5, R223, 0x10, R4 ;  /* 0x00000010df057824 */ /* 0x000fc400078e0204 */
[----:B------:R-:W-:Y:S02]  /*0db0*/  IMAD.SHL.U32 R23, R8, 0x2, RZ ;  /* 0x0000000208177824 */ /* 0x000fe400078e00ff */
[----:B------:R-:W-:Y:S01]  /*0dc0*/  IMAD R7, R5, 0x8, R6 ;  /* 0x0000000805077824 */ /* 0x000fe200078e0206 */
[CC--:B0-----:R-:W-:Y:S02]  /*0dd0*/  LEA.HI R3, R0.reuse, R12.reuse, RZ, 0x2 ;  /* 0x0000000c00037211 */ /* 0x0c1fe400078f10ff */
[----:B------:R-:W-:Y:S02]  /*0de0*/  LEA.HI R0, R0, R12, RZ, 0x3 ;  /* 0x0000000c00007211 */ /* 0x000fe400078f18ff */
[--C-:B------:R-:W-:Y:S02]  /*0df0*/  SHF.R.S32.HI R19, RZ, 0x2, R3.reuse ;  /* 0x00000002ff137819 */ /* 0x100fe40000011403 */
[----:B------:R-:W-:Y:S02]  /*0e00*/  LOP3.LUT R237, R3, 0xfffffffc, RZ, 0xc0, !PT ;  /* 0xfffffffc03ed7812 */ /* 0x000fe400078ec0ff */
[----:B------:R-:W-:Y:S01]  /*0e10*/  SHF.R.S32.HI R4, RZ, 0x1f, R3 ;  /* 0x0000001fff047819 */ /* 0x000fe20000011403 */
[----:B------:R-:W-:Y:S01]  /*0e20*/  VIADD R232, R19, 0x40 ;  /* 0x0000004013e87836 */ /* 0x000fe20000000000 */
[----:B------:R-:W-:Y:S01]  /*0e30*/  SHF.R.S32.HI R220, RZ, 0x3, R0 ;  /* 0x00000003ffdc7819 */ /* 0x000fe20000011400 */
[----:B------:R-:W-:Y:S01]  /*0e40*/  IMAD.IADD R237, R12, 0x1, -R237 ;  /* 0x000000010ced7824 */ /* 0x000fe200078e0aed */
[----:B------:R-:W-:Y:S01]  /*0e50*/  LOP3.LUT R0, R0, 0x1ffffff8, RZ, 0xc0, !PT ;  /* 0x1ffffff800007812 */ /* 0x000fe200078ec0ff */
[----:B------:R-:W-:Y:S01]  /*0e60*/  IMAD.SHL.U32 R219, R232, 0x40, RZ ;  /* 0x00000040e8db7824 */ /* 0x000fe200078e00ff */
[----:B------:R-:W-:Y:S01]  /*0e70*/  SHF.R.S32.HI R3, RZ, 0x1f, R232 ;  /* 0x0000001fff037819 */ /* 0x000fe200000114e8 */
[----:B------:R-:W-:Y:S01]  /*0e80*/  IMAD.SHL.U32 R6, R237, 0x8, RZ ;  /* 0x00000008ed067824 */ /* 0x000fe200078e00ff */
[----:B------:R-:W-:Y:S01]  /*0e90*/  LEA.HI R4, R4, R19, RZ, 0x3 ;  /* 0x0000001304047211 */ /* 0x000fe200078f18ff */
[----:B------:R-:W-:Y:S01]  /*0ea0*/  IMAD.IADD R0, R12, 0x1, -R0 ;  /* 0x000000010c007824 */ /* 0x000fe200078e0a00 */
[----:B------:R-:W-:-:S02]  /*0eb0*/  LEA.HI R3, R3, R232, RZ, 0x3 ;  /* 0x000000e803037211 */ /* 0x000fc400078f18ff */
[----:B------:R-:W-:Y:S01]  /*0ec0*/  LOP3.LUT R219, R219, 0x1c0, RZ, 0xc0, !PT ;  /* 0x000001c0dbdb7812 */ /* 0x000fe200078ec0ff */
[----:B------:R-:W-:Y:S01]  /*0ed0*/  IMAD.SHL.U32 R211, R0, 0x8, RZ ;  /* 0x0000000800d37824 */ /* 0x000fe200078e00ff */
[----:B------:R-:W-:Y:S01]  /*0ee0*/  LOP3.LUT R4, R4, 0xfffffff8, RZ, 0xc0, !PT ;  /* 0xfffffff804047812 */ /* 0x000fe200078ec0ff */
[----:B------:R-:W-:Y:S01]  /*0ef0*/  IMAD.SHL.U32 R3, R3, 0x40, RZ ;  /* 0x0000004003037824 */ /* 0x000fe200078e00ff */
[----:B------:R-:W-:Y:S02]  /*0f00*/  LOP3.LUT R5, R219, 0x38, R6, 0xf8, !PT ;  /* 0x00000038db057812 */ /* 0x000fe400078ef806 */
[----:B------:R-:W-:Y:S01]  /*0f10*/  SHF.R.U32.HI R9, RZ, 0x3, R219 ;  /* 0x00000003ff097819 */ /* 0x000fe200000116db */
[----:B------:R-:W-:Y:S01]  /*0f20*/  IMAD.IADD R4, R19, 0x1, -R4 ;  /* 0x0000000113047824 */ /* 0x000fe200078e0a04 */
[----:B------:R-:W-:Y:S01]  /*0f30*/  LOP3.LUT R224, R3, 0xfffffe00, RZ, 0xc0, !PT ;  /* 0xfffffe0003e07812 */ /* 0x000fe200078ec0ff */
[----:B------:R-:W-:Y:S01]  /*0f40*/  IMAD.SHL.U32 R3, R7, 0x8, RZ ;  /* 0x0000000807037824 */ /* 0x000fe200078e00ff */
[----:B------:R-:W-:-:S02]  /*0f50*/  SHF.R.S32.HI R234, RZ, 0x1f, R19 ;  /* 0x0000001fffea7819 */ /* 0x000fc40000011413 */
[----:B------:R-:W-:Y:S01]  /*0f60*/  LOP3.LUT R0, R224, R5, R9, 0xf6, !PT ;  /* 0x00000005e0007212 */ /* 0x000fe200078ef609 */
[----:B------:R0:W-:Y:S01]  /*0f70*/  STL [R1+0x4], R4 ;  /* 0x0000040401007387 */ /* 0x0001e20000100800 */
[----:B------:R-:W-:-:S03]  /*0f80*/  SHF.R.S32.HI R236, RZ, 0x1f, R232 ;  /* 0x0000001fffec7819 */ /* 0x000fc600000114e8 */
[----:B------:R-:W-:Y:S01]  /*0f90*/  IMAD R0, R0, 0x2, R17 ;  /* 0x0000000200007824 */ /* 0x000fe200078e0211 */
[----:B------:R0:W-:Y:S04]  /*0fa0*/  STL [R1+0x14], R3 ;  /* 0x0000140301007387 */ /* 0x0001e80000100800 */
[----:B------:R0:W-:Y:S02]  /*0fb0*/  STL [R1+0xc], R0 ;  /* 0x00000c0001007387 */ /* 0x0001e40000100800 */
[----:B0-2---:R-:W-:-:S07]  /*0fc0*/  LOP3.LUT R200, R13, 0x1, RZ, 0xfc, !PT ;  /* 0x000000010dc87812 */ /* 0x005fce00078efcff */
.L_x_9420:
[----:B------:R-:W-:Y:S05]  /*0fd0*/  YIELD ;  /* 0x0000000000007946 */ /* 0x000fea0003800000 */
[----:B------:R-:W-:Y:S01]  /*0fe0*/  ULDC.64 UR4, c[0x0][0xa28] ;  /* 0x00028a0000047ab9 */ /* 0x000fe20000000a00 */
[----:B0--345:R-:W0:Y:S01]  /*0ff0*/  LDC.64 R6, c[0x0][0xa08] ;  /* 0x00028200ff067b82 */ /* 0x039e220000000a00 */
[----:B------:R-:W-:Y:S01]  /*1000*/  ISETP.NE.U32.AND P1, PT, RZ, UR4, PT ;  /* 0x00000004ff007c0c */ /* 0x000fe2000bf25070 */
[----:B------:R-:W-:Y:S02]  /*1010*/  IMAD.MOV.U32 R3, RZ, RZ, RZ ;  /* 0x000000ffff037224 */ /* 0x000fe400078e00ff */
[----:B------:R-:W-:Y:S01]  /*1020*/  IMAD.MOV.U32 R25, RZ, RZ, RZ ;  /* 0x000000ffff197224 */ /* 0x000fe200078e00ff */
[----:B------:R-:W-:Y:S01]  /*1030*/  ISETP.NE.AND.EX P1, PT, RZ, UR5, PT, P1 ;  /* 0x00000005ff007c0c */ /* 0x000fe2000bf25310 */
[----:B------:R-:W-:-:S02]  /*1040*/  ULDC.64 UR4, c[0x0][0xa18] ;  /* 0x0002860000047ab9 */ /* 0x000fc40000000a00 */
[----:B------:R-:W-:-:S04]  /*1050*/  ISETP.NE.U32.AND P2, PT, RZ, UR4, PT ;  /* 0x00000004ff007c0c */ /* 0x000fc8000bf45070 */
[----:B------:R-:W-:Y:S01]  /*1060*/  ISETP.NE.AND.EX P2, PT, RZ, UR5, PT, P2 ;  /* 0x00000005ff007c0c */ /* 0x000fe2000bf45320 */
[----:B------:R-:W-:Y:S02]  /*1070*/  ULDC.64 UR4, c[0x0][0xa08] ;  /* 0x0002820000047ab9 */ /* 0x000fe40000000a00 */
[----:B------:R-:W-:-:S03]  /*1080*/  ISETP.NE.U32.AND P0, PT, RZ, UR4, PT ;  /* 0x00000004ff007c0c */ /* 0x000fc6000bf05070 */
[----:B-1----:R-:W1:Y:S01]  /*1090*/  @P1 LDC.64 R4, c[0x0][0xa28] ;  /* 0x00028a00ff041b82 */ /* 0x002e620000000a00 */
        /* <DEDUP_REMOVED lines=19> */
[----:B------:R-:W-:Y:S01]  /*11d0*/  IMAD.U32 R24, RZ, RZ, UR4 ;  /* 0x00000004ff187e24 */ /* 0x000fe2000f8e00ff */
        /* <DEDUP_REMOVED lines=10> */
.L_x_9208:
[----:B------:R-:W-:Y:S01]  /*1280*/  ULDC.64 UR4, c[0x0][0xa20] ;  /* 0x0002880000047ab9 */ /* 0x000fe20000000a00 */
[----:B------:R-:W-:Y:S01]  /*1290*/  IMAD.MOV.U32 R235, RZ, RZ, R205 ;  /* 0x000000ffffeb7224 */ /* 0x000fe200078e00cd */
[----:B------:R-:W-:Y:S01]  /*12a0*/  ISETP.NE.U32.AND P1, PT, RZ, UR4, PT ;  /* 0x00000004ff007c0c */ /* 0x000fe2000bf25070 */
[----:B------:R-:W-:Y:S02]  /*12b0*/  IMAD.MOV.U32 R225, RZ, RZ, R206 ;  /* 0x000000ffffe17224 */ /* 0x000fe400078e00ce */
[----:B------:R-:W-:Y:S01]  /*12c0*/  IMAD.MOV.U32 R226, RZ, RZ, R207 ;  /* 0x000000ffffe27224 */ /* 0x000fe200078e00cf */
[----:B------:R-:W-:-:S13]  /*12d0*/  ISETP.NE.AND.EX P1, PT, RZ, UR5, PT, P1 ;  /* 0x00000005ff007c0c */ /* 0x000fda000bf25310 */
[----:B------:R-:W-:Y:S05]  /*12e0*/  @!P1 BRA `(.L_x_9209) ;  /* 0x0000000000109947 */ /* 0x000fea0003800000 */
[----:B------:R-:W0:Y:S02]  /*12f0*/  LDC.64 R4, c[0x0][0xa20] ;  /* 0x00028800ff047b82 */ /* 0x000e240000000a00 */
[----:B0-----:R-:W-:-:S05]  /*1300*/  IMAD.WIDE R4, R207, 0x4, R4 ;  /* 0x00000004cf047825 */ /* 0x001fca00078e0204 */
[----:B------:R0:W5:Y:S01]  /*1310*/  LDG.E R24, desc[UR40][R4.64] ;  /* 0x0000002804187981 */ /* 0x000162000c1e1900 */
[----:B------:R-:W-:Y:S05]  /*1320*/  BRA `(.L_x_9210) ;  /* 0x0000000000107947 */ /* 0x000fea0003800000 */
.L_x_9209:
[----:B------:R-:W-:Y:S05]  /*1330*/  @!P0 BRA `(.L_x_9210) ;  /* 0x00000000000c8947 */ /* 0x000fea0003800000 */
[----:B------:R-:W2:Y:S04]  /*1340*/  LDG.E R5, desc[UR40][R10.64] ;  /* 0x000000280a057981 */ /* 0x000ea8000c1e1900 */
[----:B------:R-:W2:Y:S02]  /*1350*/  LDG.E R24, desc[UR40][R10.64+0x4] ;  /* 0x000004280a187981 */ /* 0x000ea4000c1e1900 */
[----:B--2---:R-:W-:-:S07]  /*1360*/  IMAD.IADD R24, R24, 0x1, -R5 ;  /* 0x0000000118187824 */ /* 0x004fce00078e0a05 */
.L_x_9210:
        /* <DEDUP_REMOVED lines=38> */
.L_x_9213:
[----:B------:R-:W-:-:S13]  /*15d0*/  ISETP.NE.AND P0, PT, R11, 0x1, PT ;  /* 0x000000010b00780c */ /* 0x000fda0003f05270 */
[----:B------:R-:W0:Y:S02]  /*15e0*/  @P0 LDC.64 R4, c[0x0][0x9e8] ;  /* 0x00027a00ff040b82 */ /* 0x000e240000000a00 */
[----:B0-----:R-:W-:-:S05]  /*15f0*/  @P0 IMAD.HI.U32 R4, R3, R4, RZ ;  /* 0x0000000403040227 */ /* 0x001fca00078e00ff */
[----:B------:R-:W-:-:S07]  /*1600*/  @P0 SHF.R.U32.HI R3, RZ, R5, R4 ;  /* 0x00000005ff030219 */ /* 0x000fce0000011604 */
.L_x_9214:
[----:B------:R-:W-:Y:S05]  /*1610*/  BSYNC B0 ;  /* 0x0000000000007941 */ /* 0x000fea0003800000 */
.L_x_9212:
[----:B------:R-:W-:-:S05]  /*1620*/  IMAD R3, R3, R11, R11 ;  /* 0x0000000b03037224 */ /* 0x000fca00078e020b */
[----:B------:R-:W-:-:S07]  /*1630*/  VIMNMX R0, R0, R3, PT ;  /* 0x0000000300007248 */ /* 0x000fce0003fe0100 */
.L_x_9211:
        /* <DEDUP_REMOVED lines=15> */
.L_x_9217:
[----:B------:R-:W-:Y:S01]  /*1730*/  ISETP.NE.AND P0, PT, R11, 0x1, PT ;  /* 0x000000010b00780c */ /* 0x000fe20003f05270 */
[----:B------:R-:W-:-:S12]  /*1740*/  IMAD.MOV.U32 R4, RZ, RZ, R61 ;  /* 0x000000ffff047224 */ /* 0x000fd800078e003d */
[----:B------:R-:W0:Y:S02]  /*1750*/  @P0 LDC.64 R6, c[0x0][0x9e8] ;  /* 0x00027a00ff060b82 */ /* 0x000e240000000a00 */
[----:B0-----:R-:W-:-:S05]  /*1760*/  @P0 IMAD.HI.U32 R6, R61, R6, RZ ;  /* 0x000000063d060227 */ /* 0x001fca00078e00ff */
[----:B------:R-:W-:-:S07]  /*1770*/  @P0 SHF.R.U32.HI R4, RZ, R7, R6 ;  /* 0x00000007ff040219 */ /* 0x000fce0000011606 */
.L_x_9218:
[----:B------:R-:W-:Y:S05]  /*1780*/  BSYNC B0 ;  /* 0x0000000000007941 */ /* 0x000fea0003800000 */
.L_x_9216:
[----:B------:R-:W-:-:S05]  /*1790*/  IMAD R4, R4, R11, RZ ;  /* 0x0000000b04047224 */ /* 0x000fca00078e02ff */
[----:B------:R-:W-:-:S07]  /*17a0*/  VIMNMX R3, R3, R4, !PT ;  /* 0x0000000403037248 */ /* 0x000fce0007fe0100 */
.L_x_9215:
        /* <DEDUP_REMOVED lines=44> */
.L_x_9221:
[----:B------:R-:W-:Y:S05]  /*1a70*/  BSYNC B6 ;  /* 0x0000000000067941 */ /* 0x000fea0003800000 */
.L_x_9220:
        /* <DEDUP_REMOVED lines=20> */
.L_x_9223:
[----:B------:R-:W-:Y:S05]  /*1bc0*/  BSYNC B6 ;  /* 0x0000000000067941 */ /* 0x000fea0003800000 */
.L_x_9222:
[----:B------:R-:W-:Y:S01]  /*1bd0*/  ULDC.64 UR4, c[0x0][0x9f8] ;  /* 0x00027e0000047ab9 */ /* 0x000fe20000000a00 */
[----:B------:R-:W2:Y:S01]  /*1be0*/  LDL R32, [R1+0x4] ;  /* 0x0000040001207983 */ /* 0x000ea20000100800 */
[----:B------:R-:W-:Y:S01]  /*1bf0*/  ISETP.NE.U32.AND P0, PT, RZ, UR4, PT ;  /* 0x00000004ff007c0c */ /* 0x000fe2000bf05070 */
[----:B------:R-:W0:Y:S08]  /*1c00*/  LDC R0, c[0x0][0x428] ;  /* 0x00010a00ff007b82 */ /* 0x000e300000000800 */
[----:B------:R-:W1:Y:S01]  /*1c10*/  LDC.64 R44, c[0x0][0x2f0] ;  /* 0x0000bc00ff2c7b82 */ /* 0x000e620000000a00 */
[----:B------:R-:W-:Y:S01]  /*1c20*/  ISETP.NE.AND.EX P0, PT, RZ, UR5, PT, P0 ;  /* 0x00000005ff007c0c */ /* 0x000fe2000bf05300 */
[----:B------:R-:W3:Y:S01]  /*1c30*/  S2R R26, SR_TID.X ;  /* 0x00000000001a7919 */ /* 0x000ee20000002100 */
[----:B------:R-:W-:Y:S01]  /*1c40*/  IMAD.IADD R58, R25, 0x1, R24 ;  /* 0x00000001193a7824 */ /* 0x000fe200078e0218 */
[----:B------:R-:W-:Y:S01]  /*1c50*/  ULDC.64 UR6, c[0x0][0xa08] ;  /* 0x0002820000067ab9 */ /* 0x000fe20000000a00 */
[----:B------:R-:W-:Y:S01]  /*1c60*/  ULDC.64 UR4, c[0x0][0x2f8] ;  /* 0x0000be0000047ab9 */ /* 0x000fe20000000a00 */
[----:B------:R-:W-:-:S02]  /*1c70*/  IMAD.SHL.U32 R20, R237, 0x8, RZ ;  /* 0x00000008ed147824 */ /* 0x000fc400078e00ff */
[----:B------:R-:W4:Y:S08]  /*1c80*/  LDC R27, c[0x0][0x3d4] ;  /* 0x0000f500ff1b7b82 */ /* 0x000f300000000800 */
[----:B------:R-:W3:Y:S08]  /*1c90*/  @P0 LDC.64 R4, c[0x0][0x9f8] ;  /* 0x00027e00ff040b82 */ /* 0x000ef00000000a00 */
[----:B------:R-:W4:Y:S08]  /*1ca0*/  LDC.64 R56, c[0x0][0x3d8] ;  /* 0x0000f600ff387b82 */ /* 0x000f300000000a00 */
[----:B------:R-:W4:Y:S01]  /*1cb0*/  LDC.64 R24, c[0x0][0x3e8] ;  /* 0x0000fa00ff187b82 */ /* 0x000f220000000a00 */
[----:B---3--:R-:W-:-:S05]  /*1cc0*/  @P0 IMAD.WIDE R4, R207, 0x4, R4 ;  /* 0x00000004cf040825 */ /* 0x008fca00078e0204 */
[----:B------:R3:W2:Y:S01]  /*1cd0*/  @P0 LDG.E R207, desc[UR40][R4.64] ;  /* 0x0000002804cf0981 */ /* 0x0006a2000c1e1900 */
[----:B0-----:R-:W-:Y:S01]  /*1ce0*/  ISETP.NE.AND P0, PT, R0, 0x1, PT ;  /* 0x000000010000780c */ /* 0x001fe20003f05270 */
[C---:B------:R-:W-:Y:S01]  /*1cf0*/  VIADD R100, R20.reuse, 0x20 ;  /* 0x0000002014647836 */ /* 0x040fe20000000000 */
[----:B------:R-:W-:Y:S01]  /*1d00*/  SHF.R.S32.HI R33, RZ, 0x1f, R58 ;  /* 0x0000001fff217819 */ /* 0x000fe2000001143a */
[C---:B------:R-:W-:Y:S01]  /*1d10*/  VIADD R99, R20.reuse, 0x40 ;  /* 0x0000004014637836 */ /* 0x040fe20000000000 */
[----:B------:R-:W-:Y:S01]  /*1d20*/  SHF.R.U32.HI R26, RZ, 0x7, R26 ;  /* 0x00000007ff1a7819 */ /* 0x000fe2000001161a */
[----:B------:R-:W-:Y:S01]  /*1d30*/  VIADD R98, R20, 0x60 ;  /* 0x0000006014627836 */ /* 0x000fe20000000000 */
[----:B------:R-:W-:Y:S01]  /*1d40*/  SHF.R.S32.HI R21, RZ, 0x1f, R20 ;  /* 0x0000001fff157819 */ /* 0x000fe20000011414 */
[-C--:B-1----:R-:W-:Y:S01]  /*1d50*/  IMAD R6, R33, R44.reuse, RZ ;  /* 0x0000002c21067224 */ /* 0x082fe200078e02ff */
[----:B------:R-:W-:Y:S01]  /*1d60*/  ISETP.NE.AND P6, PT, R26, 0x1, PT ;  /* 0x000000011a00780c */ /* 0x000fe20003fc5270 */
[----:B---3--:R-:W-:Y:S01]  /*1d70*/  IMAD.WIDE.U32 R4, R58, R44, RZ ;  /* 0x0000002c3a047225 */ /* 0x008fe200078e00ff */
[----:B------:R-:W-:-:S02]  /*1d80*/  SHF.L.U64.HI R90, R44, 0x6, R45 ;  /* 0x000000062c5a7819 */ /* 0x000fc4000001022d */
[----:B----4-:R-:W-:Y:S01]  /*1d90*/  SHF.L.U64.HI R86, R24, 0x6, R25 ;  /* 0x0000000618567819 */ /* 0x010fe20000010219 */
[----:B------:R-:W0:Y:S01]  /*1da0*/  @P0 LDC R3, c[0x0][0x42c] ;  /* 0x00010b00ff030b82 */ /* 0x000e220000000800 */
[----:B------:R-:W-:Y:S01]  /*1db0*/  VIADD R96, R20, 0x80 ;  /* 0x0000008014607836 */ /* 0x000fe20000000000 */
[----:B------:R-:W-:Y:S01]  /*1dc0*/  SHF.L.U64.HI R87, R56, 0x6, R57 ;  /* 0x0000000638577819 */ /* 0x000fe20000010239 */
[----:B------:R-:W-:Y:S02]  /*1dd0*/  VIADD R94, R20, 0xa0 ;  /* 0x000000a0145e7836 */ /* 0x000fe40000000000 */
[----:B------:R-:W-:Y:S02]  /*1de0*/  IMAD.SHL.U32 R40, R237, 0x4, RZ ;  /* 0x00000004ed287824 */ /* 0x000fe400078e00ff */
[----:B------:R-:W-:Y:S01]  /*1df0*/  IMAD.WIDE.U32 R10, R19, R24, R20 ;  /* 0x00000018130a7225 */ /* 0x000fe200078e0014 */
[----:B------:R-:W1:Y:S02]  /*1e00*/  @P0 LDC R7, c[0x0][0x430] ;  /* 0x00010c00ff070b82 */ /* 0x000e640000000800 */
[----:B------:R-:W-:Y:S01]  /*1e10*/  SHF.R.S32.HI R41, RZ, 0x1f, R40 ;  /* 0x0000001fff297819 */ /* 0x000fe20000011428 */
[----:B------:R-:W-:-:S02]  /*1e20*/  IMAD.MOV.U32 R82, RZ, RZ, 0x20 ;  /* 0x00000020ff527424 */ /* 0x000fc400078e00ff */
[----:B------:R-:W-:Y:S01]  /*1e30*/  VIADD R83, R26, 0x8 ;  /* 0x000000081a537836 */ /* 0x000fe20000000000 */
[----:B------:R-:W-:Y:S01]  /*1e40*/  SHF.R.U32.HI R26, RZ, 0x3, R219 ;  /* 0x00000003ff1a7819 */ /* 0x000fe200000116db */
[----:B------:R-:W-:Y:S02]  /*1e50*/  IMAD R79, R45, 0x60, RZ ;  /* 0x000000602d4f7824 */ /* 0x000fe400078e02ff */
[----:B------:R-:W-:Y:S02]  /*1e60*/  IMAD.SHL.U32 R88, R44, 0x40, RZ ;  /* 0x000000402c587824 */ /* 0x000fe400078e00ff */
[----:B------:R-:W-:Y:S02]  /*1e70*/  IMAD.SHL.U32 R85, R56, 0x40, RZ ;  /* 0x0000004038557824 */ /* 0x000fe400078e00ff */
[----:B------:R-:W-:-:S04]  /*1e80*/  IMAD.WIDE.U32 R50, R24, 0x60, RZ ;  /* 0x0000006018327825 */ /* 0x000fc800078e00ff */
[----:B0-----:R-:W-:-:S04]  /*1e90*/  @P0 IMAD.HI.U32 R0, R206, R3, RZ ;  /* 0x00000003ce000227 */ /* 0x001fc800078e00ff */
[----:B------:R-:W-:Y:S02]  /*1ea0*/  IMAD R3, R58, R45, R6 ;  /* 0x0000002d3a037224 */ /* 0x000fe400078e0206 */
[----:B------:R-:W-:Y:S01]  /*1eb0*/  IMAD R6, R234, R44, RZ ;  /* 0x0000002cea067224 */ /* 0x000fe200078e02ff */
[----:B-1----:R-:W-:Y:S01]  /*1ec0*/  @P0 SHF.R.U32.HI R206, RZ, R7, R0 ;  /* 0x00000007ffce0219 */ /* 0x002fe20000011600 */
[----:B------:R-:W-:Y:S01]  /*1ed0*/  IMAD.IADD R5, R5, 0x1, R3 ;  /* 0x0000000105057824 */ /* 0x000fe200078e0203 */
[----:B------:R-:W-:Y:S01]  /*1ee0*/  ISETP.NE.U32.AND P0, PT, RZ, UR6, PT ;  /* 0x00000006ff007c0c */ /* 0x000fe2000bf05070 */
[----:B------:R-:W-:Y:S01]  /*1ef0*/  IMAD R6, R19, R45, R6 ;  /* 0x0000002d13067224 */ /* 0x000fe200078e0206 */
[----:B------:R-:W-:Y:S01]  /*1f00*/  SHF.R.S32.HI R7, RZ, 0x1f, R206 ;  /* 0x0000001fff077819 */ /* 0x000fe200000114ce */
[----:B------:R-:W-:Y:S01]  /*1f10*/  IMAD.WIDE.U32 R4, R206, UR4, R4 ;  /* 0x00000004ce047c25 */ /* 0x000fe2000f8e0004 */
[----:B------:R-:W-:-:S03]  /*1f20*/  ISETP.NE.AND.EX P0, PT, RZ, UR7, PT, P0 ;  /* 0x00000007ff007c0c */ /* 0x000fc6000bf05300 */
[----:B------:R-:W-:Y:S02]  /*1f30*/  IMAD R3, R7, UR4, RZ ;  /* 0x0000000407037c24 */ /* 0x000fe4000f8e02ff */
[----:B------:R-:W-:Y:S02]  /*1f40*/  IMAD.SHL.U32 R91, R24, 0x40, RZ ;  /* 0x00000040185b7824 */ /* 0x000fe400078e00ff */
[----:B------:R-:W-:Y:S01]  /*1f50*/  IMAD R3, R206, UR5, R3 ;  /* 0x00000005ce037c24 */ /* 0x000fe2000f8e0203 */
[----:B------:R-:W-:Y:S01]  /*1f60*/  ULDC.64 UR4, c[0x0][0x300] ;  /* 0x0000c00000047ab9 */ /* 0x000fe20000000a00 */
[----:B------:R-:W-:Y:S02]  /*1f70*/  IMAD.SHL.U32 R80, R27, 0x2, RZ ;  /* 0x000000021b507824 */ /* 0x000fe400078e00ff */
[----:B------:R-:W-:Y:S02]  /*1f80*/  IMAD.IADD R5, R5, 0x1, R3 ;  /* 0x0000000105057824 */ /* 0x000fe400078e0203 */
[----:B--2---:R-:W-:-:S05]  /*1f90*/  IMAD.SHL.U32 R89, R32, 0x40, RZ ;  /* 0x0000004020597824 */ /* 0x004fca00078e00ff */
[----:B------:R-:W-:-:S04]  /*1fa0*/  LOP3.LUT R89, R89, 0x1c0, RZ, 0xc0, !PT ;  /* 0x000001c059597812 */ /* 0x000fc800078ec0ff */
[----:B------:R-:W-:Y:S02]  /*1fb0*/  SHF.R.U32.HI R84, RZ, 0x3, R89 ;  /* 0x00000003ff547819 */ /* 0x000fe40000011659 */
        /* <DEDUP_REMOVED lines=11> */
[----:B------:R-:W-:Y:S01]  /*2070*/  ISETP.GE.AND P1, PT, R100, UR4, PT ;  /* 0x0000000464007c0c */ /* 0x000fe2000bf26270 */
[----:B------:R-:W-:Y:S01]  /*2080*/  IMAD.WIDE.U32 R44, R44, 0x60, RZ ;  /* 0x000000602c2c7825 */ /* 0x000fe200078e00ff */
[----:B------:R-:W-:-:S02]  /*2090*/  IADD3 R95, P0, R28, R4, RZ ;  /* 0x000000041c5f7210 */ /* 0x000fc40007f1e0ff */
        /* <DEDUP_REMOVED lines=8> */
[----:B------:R-:W-:Y:S01]  /*2120*/  SEL R0, RZ, 0x1, P0 ;  /* 0x00000001ff007807 */ /* 0x000fe20000000000 */
[----:B------:R-:W-:Y:S01]  /*2130*/  VIADD R4, R20, 0xc0 ;  /* 0x000000c014047836 */ /* 0x000fe20000000000 */
[----:B------:R-:W-:Y:S01]  /*2140*/  ISETP.GE.AND P0, PT, R99, UR4, PT ;  /* 0x0000000463007c0c */ /* 0x000fe2000bf06270 */
[----:B------:R-:W-:Y:S01]  /*2150*/  IMAD R7, R206, UR7, R3 ;  /* 0x00000007ce077c24 */ /* 0x000fe2000f8e0203 */
[----:B------:R-:W-:Y:S01]  /*2160*/  ISETP.GE.AND P3, PT, R6, UR4, PT ;  /* 0x0000000406007c0c */ /* 0x000fe2000bf66270 */
[----:B------:R-:W-:Y:S01]  /*2170*/  IMAD.IADD R79, R45, 0x1, R79 ;  /* 0x000000012d4f7824 */ /* 0x000fe200078e024f */
[----:B------:R-:W-:-:S02]  /*2180*/  LOP3.LUT R0, R5, 0x2, R0, 0xe2, !PT ;  /* 0x0000000205007812 */ /* 0x000fc400078ee200 */
[----:B------:R-:W-:Y:S02]  /*2190*/  SEL R3, RZ, 0x4, P0 ;  /* 0x00000004ff037807 */ /* 0x000fe40000000000 */
[----:B------:R-:W-:Y:S02]  /*21a0*/  SEL R6, RZ, 0x8, P1 ;  /* 0x00000008ff067807 */ /* 0x000fe40000800000 */
[----:B------:R-:W-:Y:S02]  /*21b0*/  ISETP.GE.AND P0, PT, R96, UR4, PT ;  /* 0x0000000460007c0c */ /* 0x000fe4000bf06270 */
        /* <DEDUP_REMOVED lines=27> */
[-C--:B------:R-:W-:Y:S01]  /*2370*/  IMAD R6, R234, R24.reuse, RZ ;  /* 0x00000018ea067224 */ /* 0x080fe200078e02ff */
[----:B------:R-:W-:Y:S01]  /*2380*/  LEA.HI R12, R12, R3, RZ, 0x3 ;  /* 0x000000030c0c7211 */ /* 0x000fe200078f18ff */
[----:B------:R-:W-:Y:S01]  /*2390*/  IMAD.IADD R5, R5, 0x1, R13 ;  /* 0x0000000105057824 */ /* 0x000fe200078e020d */
[----:B------:R-:W-:Y:S01]  /*23a0*/  LOP3.LUT R3, R89, 0x18, R20, 0xf8, !PT ;  /* 0x0000001859037812 */ /* 0x000fe200078ef814 */
[----:B------:R-:W-:Y:S01]  /*23b0*/  IMAD.IADD R9, R13, 0x1, R9 ;  /* 0x000000010d097824 */ /* 0x000fe200078e0209 */
[----:B-----5:R-:W-:Y:S01]  /*23c0*/  SHF.R.S32.HI R13, RZ, 0x1f, R31 ;  /* 0x0000001fff0d7819 */ /* 0x020fe2000001141f */
[C---:B------:R-:W-:Y:S01]  /*23d0*/  IMAD R15, R19.reuse, R25, R6 ;  /* 0x00000019130f7224 */ /* 0x040fe200078e0206 */
[----:B------:R-:W-:Y:S01]  /*23e0*/  SHF.R.S32.HI R74, RZ, 0x3, R12 ;  /* 0x00000003ff4a7819 */ /* 0x000fe2000001140c */
[----:B------:R-:W-:Y:S01]  /*23f0*/  IMAD.WIDE.U32 R6, R19, R24, R40 ;  /* 0x0000001813067225 */ /* 0x000fe200078e0028 */
[----:B------:R-:W-:-:S03]  /*2400*/  LOP3.LUT R75, R12, 0xfffffff8, RZ, 0xc0, !PT ;  /* 0xfffffff80c4b7812 */ /* 0x000fc600078ec0ff */
[----:B------:R-:W-:Y:S01]  /*2410*/  IMAD R14, R13, R24, RZ ;  /* 0x000000180d0e7224 */ /* 0x000fe200078e02ff */
[----:B------:R-:W-:Y:S01]  /*2420*/  SHF.R.S32.HI R66, RZ, 0x1f, R75 ;  /* 0x0000001fff427819 */ /* 0x000fe2000001144b */
[----:B------:R-:W-:Y:S01]  /*2430*/  IMAD.WIDE.U32 R52, R31, R56, R4 ;  /* 0x000000381f347225 */ /* 0x000fe200078e0004 */
[----:B------:R-:W-:Y:S02]  /*2440*/  LOP3.LUT R4, R3, R84, RZ, 0x3c, !PT ;  /* 0x0000005403047212 */ /* 0x000fe400078e3cff */
[--C-:B------:R-:W-:Y:S01]  /*2450*/  LOP3.LUT R3, R89, 0x38, R12.reuse, 0xf8, !PT ;  /* 0x0000003859037812 */ /* 0x100fe200078ef80c */
[----:B------:R-:W-:Y:S01]  /*2460*/  IMAD.IADD R7, R7, 0x1, R15 ;  /* 0x0000000107077824 */ /* 0x000fe200078e020f */
[----:B------:R-:W-:Y:S01]  /*2470*/  LOP3.LUT R12, R219, 0x38, R12, 0xf8, !PT ;  /* 0x00000038db0c7812 */ /* 0x000fe200078ef80c */
[----:B------:R-:W-:Y:S02]  /*2480*/  IMAD.IADD R11, R15, 0x1, R11 ;  /* 0x000000010f0b7824 */ /* 0x000fe400078e020b */
[----:B------:R-:W-:Y:S01]  /*2490*/  IMAD R15, R31, R25, R14 ;  /* 0x000000191f0f7224 */ /* 0x000fe200078e020e */
[----:B------:R-:W-:Y:S01]  /*24a0*/  LOP3.LUT R69, R12, R26, RZ, 0x3c, !PT ;  /* 0x0000001a0c457212 */ /* 0x000fe200078e3cff */
[----:B------:R-:W-:-:S02]  /*24b0*/  IMAD R14, R13, R56, RZ ;  /* 0x000000380d0e7224 */ /* 0x000fc400078e02ff */
[----:B------:R-:W-:Y:S01]  /*24c0*/  IMAD R81, R223, 0x200, R4 ;  /* 0x00000200df517824 */ /* 0x000fe200078e0204 */
[----:B------:R-:W-:Y:S01]  /*24d0*/  LOP3.LUT R4, R3, R84, RZ, 0x3c, !PT ;  /* 0x0000005403047212 */ /* 0x000fe200078e3cff */
[----:B------:R-:W-:Y:S01]  /*24e0*/  IMAD.WIDE.U32 R46, R31, R24, R6 ;  /* 0x000000181f2e7225 */ /* 0x000fe200078e0006 */
[----:B------:R-:W-:-:S03]  /*24f0*/  SEL R3, RZ, 0xffffff80, P3 ;  /* 0xffffff80ff037807 */ /* 0x000fc60001800000 */
[C---:B------:R-:W-:Y:S01]  /*2500*/  IMAD.WIDE.U32 R48, R31.reuse, R24, R10 ;  /* 0x000000181f307225 */ /* 0x040fe200078e000a */
[C---:B------:R-:W-:Y:S02]  /*2510*/  LOP3.LUT R3, R0.reuse, 0x80, R3, 0xc8, !PT ;  /* 0x0000008000037812 */ /* 0x040fe400078ec803 */
[----:B------:R-:W-:Y:S01]  /*2520*/  LOP3.LUT R0, R0, 0x40, RZ, 0xc0, !PT ;  /* 0x0000004000007812 */ /* 0x000fe200078ec0ff */
[----:B------:R-:W-:Y:S02]  /*2530*/  IMAD R7, R31, R57, R14 ;  /* 0x000000391f077224 */ /* 0x000fe400078e020e */
[----:B------:R-:W-:Y:S02]  /*2540*/  IMAD R11, R57, 0x60, RZ ;  /* 0x00000060390b7824 */ /* 0x000fe400078e02ff */
[----:B------:R-:W-:-:S04]  /*2550*/  IMAD.WIDE.U32 R54, R31, R56, R8 ;  /* 0x000000381f367225 */ /* 0x000fc800078e0008 */
[----:B------:R-:W-:Y:S02]  /*2560*/  IMAD R25, R25, 0x60, RZ ;  /* 0x0000006019197824 */ /* 0x000fe400078e02ff */
        /* <DEDUP_REMOVED lines=10> */
[----:B------:R-:W-:Y:S02]  /*2610*/  IMAD R71, R223, 0x200, R4 ;  /* 0x00000200df477824 */ /* 0x000fe400078e0204 */
[----:B------:R-:W-:Y:S02]  /*2620*/  IMAD.IADD R69, R224, 0x1, R69 ;  /* 0x00000001e0457824 */ /* 0x000fe400078e0245 */
[----:B------:R-:W-:-:S07]  /*2630*/  IMAD.IADD R67, R43, 0x1, R67 ;  /* 0x000000012b437824 */ /* 0x000fce00078e0243 */
.L_x_9271:
[----:B0-----:R-:W0:Y:S01]  /*2640*/  LDC.64 R102, c[0x0][0x2d8] ;  /* 0x0000b600ff667b82 */ /* 0x001e220000000a00 */
        /* <DEDUP_REMOVED lines=8> */
[CC--:B------:R-:W-:Y:S02]  /*26d0*/  IADD3 R4, P3, P4, R95.reuse, R108.reuse, R88 ;  /* 0x0000006c5f047210 */ /* 0x0c0fe40007c7e058 */
[----:B------:R-:W-:Y:S01]  /*26e0*/  IADD3 R6, P5, R95, R108, RZ ;  /* 0x0000006c5f067210 */ /* 0x000fe20007fbe0ff */
[----:B------:R-:W-:-:S04]  /*26f0*/  IMAD.IADD R111, R109, 0x1, R5 ;  /* 0x000000016d6f7824 */ /* 0x000fc800078e0205 */
[----:B------:R-:W-:Y:S01]  /*2700*/  IMAD.X R7, R111, 0x1, R93, P5 ;  /* 0x000000016f077824 */ /* 0x000fe200028e065d */
[----:B------:R-:W-:Y:S02]  /*2710*/  IADD3.X R5, R93, R111, R90, P3, P4 ;  /* 0x0000006f5d057210 */ /* 0x000fe40001fe845a */
[-C--:B0-----:R-:W-:Y:S02]  /*2720*/  LEA R12, P3, R4, R102.reuse, 0x1 ;  /* 0x00000066040c7211 */ /* 0x081fe400078608ff */
[----:B------:R-:W-:Y:S02]  /*2730*/  LEA R14, P5, R6, R102, 0x1 ;  /* 0x00000066060e7211 */ /* 0x000fe400078a08ff */
[-C--:B------:R-:W-:Y:S01]  /*2740*/  LEA.HI.X R13, R4, R103.reuse, R5, 0x1, P3 ;  /* 0x00000067040d7211 */ /* 0x080fe200018f0c05 */
[----:B------:R-:W-:Y:S01]  /*2750*/  IMAD R5, R18, 0x1800, R81 ;  /* 0x0000180012057824 */ /* 0x000fe200078e0251 */
[----:B-1----:R-:W-:Y:S02]  /*2760*/  ISETP.GE.AND P3, PT, R107, 0x1, PT ;  /* 0x000000016b00780c */ /* 0x002fe40003f66270 */
[----:B------:R-:W-:Y:S01]  /*2770*/  LEA.HI.X R15, R6, R103, R7, 0x1, P5 ;  /* 0x00000067060f7211 */ /* 0x000fe200028f0c07 */
[----:B------:R-:W-:Y:S01]  /*2780*/  IMAD R7, R18, 0x1800, R77 ;  /* 0x0000180012077824 */ /* 0x000fe200078e024d */
[----:B------:R-:W-:Y:S01]  /*2790*/  ISETP.GT.AND P4, PT, R63, R60, PT ;  /* 0x0000003c3f00720c */ /* 0x000fe20003f84270 */
[----:B------:R-:W-:-:S02]  /*27a0*/  IMAD R110, R5, 0x2, R30 ;  /* 0x00000002056e7824 */ /* 0x000fc400078e021e */
[----:B------:R-:W-:Y:S01]  /*27b0*/  IMAD R106, R7, 0x2, R30 ;  /* 0x00000002076a7824 */ /* 0x000fe200078e021e */
[----:B------:R-:W-:-:S05]  /*27c0*/  P2R R101, PR, RZ, 0x10 ;  /* 0x00000010ff657803 */ /* 0x000fca0000000000 */
[----:B---34-:R-:W-:Y:S05]  /*27d0*/  @!P3 BRA `(.L_x_9225) ;  /* 0x000000280094b947 */ /* 0x018fea0003800000 */
        /* <DEDUP_REMOVED lines=42> */
.L_x_9228:
[----:B------:R-:W-:Y:S05]  /*2a80*/  BSYNC B1 ;  /* 0x0000000000017941 */ /* 0x000fea0003800000 */
.L_x_9227:
        /* <DEDUP_REMOVED lines=29> */
.L_x_9230:
[----:B------:R-:W-:Y:S05]  /*2c60*/  BSYNC B1 ;  /* 0x0000000000017941 */ /* 0x000fea0003800000 */
.L_x_9229:
[----:B0-----:R-:W-:Y:S01]  /*2c70*/  IMAD.MOV.U32 R4, RZ, RZ, R38 ;  /* 0x000000ffff047224 */ /* 0x001fe200078e0026 */
        /* <DEDUP_REMOVED lines=32> */
.L_x_9231:
[----:B------:R-:W-:Y:S01]  /*2e80*/  IMAD R92, R18, 0x8, R17 ;  /* 0x00000008125c7824 */ /* 0x000fe200078e0211 */
[----:B------:R-:W-:Y:S01]  /*2e90*/  SHF.L.U32 R105, R201, 0x1f, RZ ;  /* 0x0000001fc9697819 */ /* 0x000fe200000006ff */
[----:B------:R-:W-:Y:S03]  /*2ea0*/  BSSY B1, `(.L_x_9232) ;  /* 0x0000003000017945 */ /* 0x000fe60003800000 */
[----:B------:R-:W0:Y:S02]  /*2eb0*/  SYNCS.PHASECHK.TRANS64.TRYWAIT P6, [R92+URZ+0x22890], R105 ;  /* 0x022890695c0075a7 */ /* 0x000e2400080c017f */
[----:B0-----:R-:W-:Y:S05]  /*2ec0*/  @!P6 BRA `(.L_x_9233) ;  /* 0x000001a800e0e947 */ /* 0x001fea0003800000 */
.L_x_9539:
[----:B------:R-:W-:Y:S05]  /*2ed0*/  BSYNC B1 ;  /* 0x0000000000017941 */ /* 0x000fea0003800000 */
.L_x_9232:
        /* <DEDUP_REMOVED lines=31> */
[C---:B------:R-:W-:Y:S01]  /*30d0*/  FMUL.FTZ R125, R37.reuse, R122 ;  /* 0x0000007a257d7220 */ /* 0x040fe20000410000 */
[----:B------:R-:W-:Y:S01]  /*30e0*/  FMUL.FTZ R37, R37, R118 ;  /* 0x0000007625257220 */ /* 0x000fe20000410000 */
        /* <DEDUP_REMOVED lines=21> */
.L_x_9239:
[----:B------:R-:W-:Y:S05]  /*3240*/  BSYNC B3 ;  /* 0x0000000000037941 */ /* 0x000fea0003800000 */
.L_x_9238:
[----:B--2---:R1:W-:Y:S02]  /*3250*/  STG.E.128 desc[UR40][R14.64], R4 ;  /* 0x000000040e007986 */ /* 0x0043e4000c101d28 */
.L_x_9237:
[----:B------:R-:W-:Y:S05]  /*3260*/  BSYNC B2 ;  /* 0x0000000000027941 */ /* 0x000fea0003800000 */
.L_x_9236:
        /* <DEDUP_REMOVED lines=19> */
[C---:B------:R-:W-:Y:S01]  /*33a0*/  LOP3.LUT R116, R115.reuse, 0xffff0000, RZ, 0xc0, !PT ;  /* 0xffff000073747812 */ /* 0x040fe200078ec0ff */
        /* <DEDUP_REMOVED lines=32> */
.L_x_9241:
[----:B------:R-:W-:Y:S05]  /*35b0*/  BSYNC B2 ;  /* 0x0000000000027941 */ /* 0x000fea0003800000 */
.L_x_9240:
[----:B--2---:R2:W-:Y:S02]  /*35c0*/  STG.E.128 desc[UR40][R14.64+0x40], R4 ;  /* 0x000040040e007986 */ /* 0x0045e4000c101d28 */
.L_x_9235:
[----:B------:R-:W-:Y:S05]  /*35d0*/  BSYNC B1 ;  /* 0x0000000000017941 */ /* 0x000fea0003800000 */
.L_x_9234:
        /* <DEDUP_REMOVED lines=53> */
.L_x_9246:
[----:B------:R-:W-:Y:S05]  /*3930*/  BSYNC B2 ;  /* 0x0000000000027941 */ /* 0x000fea0003800000 */
.L_x_9245:
[----:B--2---:R3:W-:Y:S02]  /*3940*/  STG.E.128 desc[UR40][R12.64], R4 ;  /* 0x000000040c007986 */ /* 0x0047e4000c101d28 */
.L_x_9244:
[----:B------:R-:W-:Y:S05]  /*3950*/  BSYNC B1 ;  /* 0x0000000000017941 */ /* 0x000fea0003800000 */
.L_x_9243:
        /* <DEDUP_REMOVED lines=52> */
.L_x_9248:
[----:B------:R-:W-:Y:S05]  /*3ca0*/  BSYNC B1 ;  /* 0x0000000000017941 */ /* 0x000fea0003800000 */
.L_x_9247:
[----:B--2---:R4:W-:Y:S01]  /*3cb0*/  STG.E.128 desc[UR40][R12.64+0x40], R4 ;  /* 0x000040040c007986 */ /* 0x0049e2000c101d28 */
[----:B------:R-:W-:Y:S05]  /*3cc0*/  BRA `(.L_x_9242) ;  /* 0x0000001400bc7947 */ /* 0x000fea0003800000 */
.L_x_9226:
[----:B------:R-:W-:Y:S02]  /*3cd0*/  ISETP.GE.AND P3, PT, R232, R104, PT ;  /* 0x00000068e800720c */ /* 0x000fe40003f66270 */
[----:B------:R-:W-:Y:S02]  /*3ce0*/  CS2R R14, SRZ ;  /* 0x00000000000e7805 */ /* 0x000fe4000001ff00 */
[----:B------:R-:W-:Y:S02]  /*3cf0*/  CS2R R12, SRZ ;  /* 0x00000000000c7805 */ /* 0x000fe4000001ff00 */
[----:B------:R-:W-:Y:S02]  /*3d00*/  CS2R R26, SRZ ;  /* 0x00000000001a7805 */ /* 0x000fe4000001ff00 */
[----:B------:R-:W-:Y:S02]  /*3d10*/  ISETP.GE.OR P3, PT, R20, R107, P3 ;  /* 0x0000006b1400720c */ /* 0x000fe40001f66670 */
[----:B------:R-:W-:-:S11]  /*3d20*/  CS2R R24, SRZ ;  /* 0x0000000000187805 */ /* 0x000fd6000001ff00 */
        /* <DEDUP_REMOVED lines=12> */
[----:B--2---:R-:W-:-:S04]  /*3df0*/  @!P4 LEA R32, P5, R6, R32, 0x1 ;  /* 0x000000200620c211 */ /* 0x004fc800078a08ff */
[----:B------:R-:W-:Y:S02]  /*3e00*/  @!P4 LEA.HI.X R33, R6, R33, R7, 0x1, P5 ;  /* 0x000000210621c211 */ /* 0x000fe400028f0c07 */
[----:B------:R-:W-:-:S03]  /*3e10*/  @!P4 IADD3 R4, P5, R48, R4, RZ ;  /* 0x000000043004c210 */ /* 0x000fc60007fbe0ff */
[----:B------:R-:W2:Y:S02]  /*3e20*/  @!P4 LDG.E.128 R12, desc[UR40][R32.64] ;  /* 0x00000028200cc981 */ /* 0x000ea4000c1e1d00 */
[----:B------:R-:W-:Y:S01]  /*3e30*/  @!P4 IMAD.X R6, R113, 0x1, R72, P5 ;  /* 0x000000017106c824 */ /* 0x000fe200028e0648 */
[----:B---3--:R-:W-:-:S04]  /*3e40*/  @!P4 LEA R34, P5, R4, R34, 0x1 ;  /* 0x000000220422c211 */ /* 0x008fc800078a08ff */
[----:B------:R-:W-:-:S05]  /*3e50*/  @!P4 LEA.HI.X R35, R4, R35, R6, 0x1, P5 ;  /* 0x000000230423c211 */ /* 0x000fca00028f0c06 */
[----:B------:R3:W4:Y:S01]  /*3e60*/  @!P4 LDG.E.128 R24, desc[UR40][R34.64] ;  /* 0x000000282218c981 */ /* 0x000722000c1e1d00 */
[C---:B0-----:R-:W-:Y:S02]  /*3e70*/  @!P3 LEA R36, P4, R5.reuse, R36, 0x1 ;  /* 0x000000240524b211 */ /* 0x041fe400078808ff */
[----:B------:R-:W-:Y:S02]  /*3e80*/  CS2R R6, SRZ ;  /* 0x0000000000067805 */ /* 0x000fe4000001ff00 */
[----:B------:R-:W-:Y:S02]  /*3e90*/  @!P3 LEA.HI.X R37, R5, R37, R10, 0x1, P4 ;  /* 0x000000250525b211 */ /* 0x000fe400020f0c0a */
[----:B------:R-:W-:Y:S02]  /*3ea0*/  CS2R R4, SRZ ;  /* 0x0000000000047805 */ /* 0x000fe4000001ff00 */
[----:B-1----:R-:W-:Y:S02]  /*3eb0*/  @!P3 LEA R38, P4, R8, R38, 0x1 ;  /* 0x000000260826b211 */ /* 0x002fe400078808ff */
[----:B------:R-:W-:-:S02]  /*3ec0*/  CS2R R10, SRZ ;  /* 0x00000000000a7805 */ /* 0x000fc4000001ff00 */
[----:B------:R-:W-:Y:S01]  /*3ed0*/  @!P3 LEA.HI.X R39, R8, R39, R9, 0x1, P4 ;  /* 0x000000270827b211 */ /* 0x000fe200020f0c09 */
[----:B------:R-:W5:Y:S01]  /*3ee0*/  @!P3 LDG.E.128 R4, desc[UR40][R36.64] ;  /* 0x000000282404b981 */ /* 0x000f62000c1e1d00 */
[----:B------:R-:W-:-:S06]  /*3ef0*/  CS2R R8, SRZ ;  /* 0x0000000000087805 */ /* 0x000fcc000001ff00 */
[----:B------:R-:W5:Y:S01]  /*3f00*/  @!P3 LDG.E.128 R8, desc[UR40][R38.64] ;  /* 0x000000282608b981 */ /* 0x000f62000c1e1d00 */
[----:B------:R-:W-:Y:S02]  /*3f10*/  ISETP.NE.AND P3, PT, R200, 0x3, PT ;  /* 0x00000003c800780c */ /* 0x000fe40003f65270 */
[----:B------:R-:W-:Y:S01]  /*3f20*/  ISETP.GE.AND P4, PT, R20, R107, PT ;  /* 0x0000006b1400720c */ /* 0x000fe20003f86270 */
[----:B--2---:R-:W-:Y:S02]  /*3f30*/  IMAD.MOV.U32 R32, RZ, RZ, R14 ;  /* 0x000000ffff207224 */ /* 0x004fe400078e000e */
[----:B------:R-:W-:Y:S02]  /*3f40*/  IMAD.MOV.U32 R33, RZ, RZ, R15 ;  /* 0x000000ffff217224 */ /* 0x000fe400078e000f */
[----:B---3--:R-:W-:Y:S02]  /*3f50*/  IMAD.MOV.U32 R34, RZ, RZ, R12 ;  /* 0x000000ffff227224 */ /* 0x008fe400078e000c */
[----:B------:R-:W-:Y:S01]  /*3f60*/  IMAD.MOV.U32 R35, RZ, RZ, R13 ;  /* 0x000000ffff237224 */ /* 0x000fe200078e000d */
[----:B------:R-:W-:-:S02]  /*3f70*/  PRMT R128, R32, 0x7610, R128 ;  /* 0x0000761020807816 */ /* 0x000fc40000000080 */
[----:B------:R-:W-:Y:S02]  /*3f80*/  PRMT R112, R112, 0x5410, R33 ;  /* 0x0000541070707816 */ /* 0x000fe40000000021 */
[----:B------:R-:W-:Y:S01]  /*3f90*/  PRMT R114, R114, 0x5410, R34 ;  /* 0x0000541072727816 */ /* 0x000fe20000000022 */
[----:B----4-:R-:W-:Y:S01]  /*3fa0*/  IMAD.MOV.U32 R32, RZ, RZ, R26 ;  /* 0x000000ffff207224 */ /* 0x010fe200078e001a */
[----:B------:R-:W-:Y:S01]  /*3fb0*/  PRMT R134, R35, 0x7610, R134 ;  /* 0x0000761023867816 */ /* 0x000fe20000000086 */
[----:B------:R-:W-:Y:S02]  /*3fc0*/  IMAD.MOV.U32 R33, RZ, RZ, R27 ;  /* 0x000000ffff217224 */ /* 0x000fe400078e001b */
[----:B------:R-:W-:Y:S02]  /*3fd0*/  IMAD.MOV.U32 R34, RZ, RZ, R24 ;  /* 0x000000ffff227224 */ /* 0x000fe400078e0018 */
[----:B------:R-:W-:Y:S01]  /*3fe0*/  IMAD.MOV.U32 R35, RZ, RZ, R25 ;  /* 0x000000ffff237224 */ /* 0x000fe200078e0019 */
[----:B------:R-:W-:-:S02]  /*3ff0*/  PRMT R136, R32, 0x7610, R136 ;  /* 0x0000761020887816 */ /* 0x000fc40000000088 */
[----:B------:R-:W-:Y:S02]  /*4000*/  PRMT R137, R33, 0x7610, R137 ;  /* 0x0000761021897816 */ /* 0x000fe40000000089 */
[----:B------:R-:W-:Y:S01]  /*4010*/  PRMT R138, R34, 0x7610, R138 ;  /* 0x00007610228a7816 */ /* 0x000fe2000000008a */
[----:B-----5:R-:W-:Y:S01]  /*4020*/  IMAD.MOV.U32 R32, RZ, RZ, R6 ;  /* 0x000000ffff207224 */ /* 0x020fe200078e0006 */
[----:B------:R-:W-:Y:S01]  /*4030*/  PRMT R116, R116, 0x5410, R35 ;  /* 0x0000541074747816 */ /* 0x000fe20000000023 */
        /* <DEDUP_REMOVED lines=17> */
.L_x_9249:
        /* <DEDUP_REMOVED lines=9> */
.L_x_9540:
[----:B------:R-:W-:Y:S05]  /*41e0*/  BSYNC B1 ;  /* 0x0000000000017941 */ /* 0x000fea0003800000 */
.L_x_9250:
        /* <DEDUP_REMOVED lines=16> */
[----:B------:R-:W-:-:S05]  /*42f0*/  LOP3.LUT R32, R33, R84, RZ, 0x3c, !PT ;  /* 0x0000005421207212 */ /* 0x000fca00078e3cff */
[----:B------:R-:W-:Y:S02]  /*4300*/  IMAD R33, R223, 0x200, R32 ;  /* 0x00000200df217824 */ /* 0x000fe400078e0220 */
        /* <DEDUP_REMOVED lines=9> */
[----:B------:R-:W-:Y:S02]  /*43a0*/  SHF.R.U64 R129, R14, 0x10, R15 ;  /* 0x000000100e817819 */ /* 0x000fe4000000120f */
[----:B------:R-:W-:Y:S02]  /*43b0*/  PRMT R127, R134, 0x5410, R127 ;  /* 0x00005410867f7816 */ /* 0x000fe4000000007f */
[----:B------:R-:W-:Y:S02]  /*43c0*/  PRMT R132, R116, 0x5432, R132 ;  /* 0x0000543274847816 */ /* 0x000fe40000000084 */
[----:B------:R-:W-:-:S02]  /*43d0*/  SHF.R.U32.HI R135, RZ, 0x10, R27 ;  /* 0x00000010ff877819 */ /* 0x000fc4000001161b */
[----:B------:R-:W-:Y:S01]  /*43e0*/  SHF.R.U64 R131, R24, 0x10, R25 ;  /* 0x0000001018837819 */ /* 0x000fe20000001219 */
[----:B------:R-:W-:Y:S01]  /*43f0*/  IMAD.U32 R134, R132, 0x10000, RZ ;  /* 0x0001000084867824 */ /* 0x000fe200078e00ff */
[----:B------:R-:W-:Y:S01]  /*4400*/  SHF.R.U64 R133, R26, 0x10, R27 ;  /* 0x000000101a857819 */ /* 0x000fe2000000121b */
[----:B--2---:R-:W-:Y:S01]  /*4410*/  IMAD.U32 R27, R37, 0x10000, RZ ;  /* 0x00010000251b7824 */ /* 0x004fe200078e00ff */
[----:B------:R-:W-:Y:S01]  /*4420*/  PRMT R129, R128, 0x5410, R129 ;  /* 0x0000541080817816 */ /* 0x000fe20000000081 */
[----:B------:R-:W-:Y:S01]  /*4430*/  IMAD.U32 R128, R127, 0x10000, RZ ;  /* 0x000100007f807824 */ /* 0x000fe200078e00ff */
[----:B------:R-:W-:Y:S01]  /*4440*/  SHF.R.U64 R126, R12, 0x10, R13 ;  /* 0x000000100c7e7819 */ /* 0x000fe2000000120d */
[----:B-1----:R-:W-:Y:S01]  /*4450*/  IMAD.U32 R13, R33, 0x10000, RZ ;  /* 0x00010000210d7824 */ /* 0x002fe200078e00ff */
[----:B------:R-:W-:Y:S01]  /*4460*/  SHF.R.U32.HI R130, RZ, 0x10, R15 ;  /* 0x00000010ff827819 */ /* 0x000fe2000001160f */
[----:B------:R-:W-:Y:S01]  /*4470*/  IMAD.U32 R24, R35, 0x10000, RZ ;  /* 0x0001000023187824 */ /* 0x000fe200078e00ff */
        /* <DEDUP_REMOVED lines=8> */
[----:B------:R-:W-:Y:S01]  /*4500*/  PRMT R131, R138, 0x5410, R131 ;  /* 0x000054108a837816 */ /* 0x000fe20000000083 */
[C---:B------:R-:W-:Y:S01]  /*4510*/  FMUL.FTZ R138, R27.reuse, R128 ;  /* 0x000000801b8a7220 */ /* 0x040fe20000410000 */
[----:B------:R-:W-:Y:S01]  /*4520*/  PRMT R133, R136, 0x5410, R133 ;  /* 0x0000541088857816 */ /* 0x000fe20000000085 */
[----:B------:R-:W-:Y:S01]  /*4530*/  FMUL.FTZ R136, R27, R134 ;  /* 0x000000861b887220 */ /* 0x000fe20000410000 */
[----:B------:R-:W-:Y:S01]  /*4540*/  LOP3.LUT R127, R127, 0xffff0000, RZ, 0xc0, !PT ;  /* 0xffff00007f7f7812 */ /* 0x000fe200078ec0ff */
[----:B------:R-:W-:Y:S01]  /*4550*/  IMAD.U32 R27, R135, 0x10000, RZ ;  /* 0x00010000871b7824 */ /* 0x000fe200078e00ff */
[----:B------:R-:W-:Y:S01]  /*4560*/  PRMT R130, R112, 0x5432, R130 ;  /* 0x0000543270827816 */ /* 0x000fe20000000082 */
[----:B------:R-:W-:Y:S01]  /*4570*/  FMUL.FTZ R137, R33, R132 ;  /* 0x0000008421897220 */ /* 0x000fe20000410000 */
[C---:B------:R-:W-:Y:S01]  /*4580*/  FFMA.FTZ R136, R13.reuse, R128, -R136 ;  /* 0x000000800d887223 */ /* 0x040fe20000010888 */
[----:B------:R-:W-:Y:S01]  /*4590*/  FFMA.FTZ R138, R13, R134, R138 ;  /* 0x000000860d8a7223 */ /* 0x000fe2000001008a */
[----:B------:R-:W-:Y:S01]  /*45a0*/  FMUL.FTZ R33, R33, R127 ;  /* 0x0000007f21217220 */ /* 0x000fe20000410000 */
[----:B------:R-:W-:Y:S01]  /*45b0*/  PRMT R126, R114, 0x5432, R126 ;  /* 0x00005432727e7816 */ /* 0x000fe2000000007e */
[----:B------:R-:W-:-:S02]  /*45c0*/  IMAD.U32 R13, R130, 0x10000, RZ ;  /* 0x00010000820d7824 */ /* 0x000fc400078e00ff */
        /* <DEDUP_REMOVED lines=54> */
.L_x_9255:
[----:B------:R-:W-:Y:S05]  /*4930*/  BSYNC B2 ;  /* 0x0000000000027941 */ /* 0x000fea0003800000 */
.L_x_9254:
[----:B------:R-:W-:Y:S02]  /*4940*/  ISETP.GE.AND P5, PT, R125, R113, PT ;  /* 0x000000717d00720c */ /* 0x000fe40003fa6270 */
[----:B------:R-:W-:-:S11]  /*4950*/  P2R R13, PR, RZ, 0x1 ;  /* 0x00000001ff0d7803 */ /* 0x000fd60000000000 */
[--C-:B------:R-:W-:Y:S02]  /*4960*/  @!P5 SHF.R.S32.HI R12, RZ, 0x1f, R125.reuse ;  /* 0x0000001fff0cd819 */ /* 0x100fe4000001147d */
[----:B------:R-:W-:-:S04]  /*4970*/  @!P5 IADD3 R110, P0, P6, R28, R110, R125 ;  /* 0x0000006e1c6ed210 */ /* 0x000fc80007e1e07d */
[----:B------:R-:W-:Y:S02]  /*4980*/  @!P5 IADD3.X R124, R97, R124, R12, P0, P6 ;  /* 0x0000007c617cd210 */ /* 0x000fe400007ec40c */
[CC--:B------:R-:W-:Y:S02]  /*4990*/  LEA R12, P6, R122.reuse, R102.reuse, 0x1 ;  /* 0x000000667a0c7211 */ /* 0x0c0fe400078c08ff */
[----:B------:R-:W-:Y:S02]  /*49a0*/  ISETP.NE.AND P0, PT, R13, RZ, PT ;  /* 0x000000ff0d00720c */ /* 0x000fe40003f05270 */
[----:B------:R-:W-:Y:S02]  /*49b0*/  LEA.HI.X R13, R122, R103, R123, 0x1, P6 ;  /* 0x000000677a0d7211 */ /* 0x000fe400030f0c7b */
[----:B------:R-:W-:-:S03]  /*49c0*/  @!P5 LEA R14, P6, R110, R102, 0x1 ;  /* 0x000000666e0ed211 */ /* 0x000fc600078c08ff */
[----:B-1----:R1:W-:Y:S01]  /*49d0*/  STG.E.128 desc[UR40][R12.64], R32 ;  /* 0x000000200c007986 */ /* 0x0023e2000c101d28 */
[----:B------:R-:W-:-:S05]  /*49e0*/  @!P5 LEA.HI.X R15, R110, R103, R124, 0x1, P6 ;  /* 0x000000676e0fd211 */ /* 0x000fca00030f0c7c */
[----:B--2---:R1:W-:Y:S04]  /*49f0*/  @!P5 STG.E.128 desc[UR40][R14.64], R36 ;  /* 0x000000240e00d986 */ /* 0x0043e8000c101d28 */
.L_x_9253:
[----:B------:R-:W-:Y:S05]  /*4a00*/  BSYNC B1 ;  /* 0x0000000000017941 */ /* 0x000fea0003800000 */
.L_x_9252:
        /* <DEDUP_REMOVED lines=10> */
[C---:B------:R-:W-:Y:S02]  /*4ab0*/  LEA R32, P5, R12.reuse, R102, 0x1 ;  /* 0x000000660c207211 */ /* 0x040fe400078a08ff */
[----:B------:R-:W-:Y:S02]  /*4ac0*/  SHF.R.U32.HI R14, RZ, 0x3, R219 ;  /* 0x00000003ff0e7819 */ /* 0x000fe400000116db */
[----:B------:R-:W-:-:S02]  /*4ad0*/  LEA.HI.X R33, R12, R103, R13, 0x1, P5 ;  /* 0x000000670c217211 */ /* 0x000fc400028f0c0d */
[----:B------:R-:W-:-:S04]  /*4ae0*/  SHF.R.S32.HI R12, RZ, 0x1f, R115 ;  /* 0x0000001fff0c7819 */ /* 0x000fc80000011473 */
[----:B------:R-:W-:-:S04]  /*4af0*/  LEA.HI R115, R12, R115, RZ, 0x4 ;  /* 0x000000730c737211 */ /* 0x000fc800078f20ff */
[----:B------:R-:W-:-:S05]  /*4b00*/  LEA.HI.SX32 R35, R115, R74, 0x1c ;  /* 0x0000004a73237211 */ /* 0x000fca00078fe2ff */
[----:B------:R-:W-:-:S05]  /*4b10*/  IMAD.SHL.U32 R35, R35, 0x8, RZ ;  /* 0x0000000823237824 */ /* 0x000fca00078e00ff */
[----:B------:R-:W-:-:S04]  /*4b20*/  LOP3.LUT R12, R219, 0x38, R35, 0xf8, !PT ;  /* 0x00000038db0c7812 */ /* 0x000fc800078ef823 */
[----:B------:R-:W-:Y:S01]  /*4b30*/  LOP3.LUT R13, R12, R14, RZ, 0x3c, !PT ;  /* 0x0000000e0c0d7212 */ /* 0x000fe200078e3cff */
[----:B------:R-:W-:-:S04]  /*4b40*/  IMAD R12, R18, 0x1800, R69 ;  /* 0x00001800120c7824 */ /* 0x000fc800078e0245 */
[----:B------:R-:W-:Y:S02]  /*4b50*/  IMAD.IADD R13, R224, 0x1, R13 ;  /* 0x00000001e00d7824 */ /* 0x000fe400078e020d */
        /* <DEDUP_REMOVED lines=9> */
[----:B------:R-:W-:Y:S02]  /*4bf0*/  PRMT R121, R121, 0x5410, R36 ;  /* 0x0000541079797816 */ /* 0x000fe40000000024 */
[--C-:B------:R-:W-:Y:S01]  /*4c00*/  SHF.R.U64 R37, R10, 0x10, R11.reuse ;  /* 0x000000100a257819 */ /* 0x100fe2000000120b */
[----:B------:R-:W-:Y:S01]  /*4c10*/  IMAD.U32 R36, R117, 0x10000, RZ ;  /* 0x0001000075247824 */ /* 0x000fe200078e00ff */
[----:B------:R-:W-:Y:S01]  /*4c20*/  SHF.R.U32.HI R110, RZ, 0x10, R11 ;  /* 0x00000010ff6e7819 */ /* 0x000fe2000001160b */
[----:B--2---:R-:W-:Y:S01]  /*4c30*/  IMAD.U32 R11, R25, 0x10000, RZ ;  /* 0x00010000190b7824 */ /* 0x004fe200078e00ff */
[----:B------:R-:W-:Y:S01]  /*4c40*/  SHF.R.U32.HI R107, RZ, 0x10, R7 ;  /* 0x00000010ff6b7819 */ /* 0x000fe20000011607 */
[----:B------:R-:W-:Y:S01]  /*4c50*/  IMAD.U32 R38, R121, 0x10000, RZ ;  /* 0x0001000079267824 */ /* 0x000fe200078e00ff */
[----:B------:R-:W-:Y:S01]  /*4c60*/  SHF.R.U64 R115, R4, 0x10, R5 ;  /* 0x0000001004737819 */ /* 0x000fe20000001205 */
[----:B-1----:R-:W-:Y:S01]  /*4c70*/  IMAD.U32 R5, R13, 0x10000, RZ ;  /* 0x000100000d057824 */ /* 0x002fe200078e00ff */
[----:B------:R-:W-:Y:S01]  /*4c80*/  PRMT R119, R119, 0x5410, R110 ;  /* 0x0000541077777816 */ /* 0x000fe2000000006e */
[C---:B------:R-:W-:Y:S01]  /*4c90*/  FMUL.FTZ R106, R11.reuse, R38 ;  /* 0x000000260b6a7220 */ /* 0x040fe20000410000 */
[----:B------:R-:W-:Y:S01]  /*4ca0*/  PRMT R114, R114, 0x5410, R107 ;  /* 0x0000541072727816 */ /* 0x000fe2000000006b */
[-C--:B------:R-:W-:Y:S01]  /*4cb0*/  FMUL.FTZ R110, R11, R36.reuse ;  /* 0x000000240b6e7220 */ /* 0x080fe20000410000 */
[----:B------:R-:W-:Y:S01]  /*4cc0*/  SHF.R.U64 R111, R6, 0x10, R7 ;  /* 0x00000010066f7819 */ /* 0x000fe20000001207 */
[----:B------:R-:W-:Y:S01]  /*4cd0*/  FFMA.FTZ R106, R5, R36, -R106 ;  /* 0x00000024056a7223 */ /* 0x000fe2000001086a */
[----:B------:R-:W-:Y:S01]  /*4ce0*/  LOP3.LUT R6, R13, 0xffff0000, RZ, 0xc0, !PT ;  /* 0xffff00000d067812 */ /* 0x000fe200078ec0ff */
[----:B------:R-:W-:Y:S01]  /*4cf0*/  FFMA.FTZ R110, R5, R38, R110 ;  /* 0x00000026056e7223 */ /* 0x000fe2000001006e */
[----:B------:R-:W-:Y:S01]  /*4d00*/  LOP3.LUT R13, R25, 0xffff0000, RZ, 0xc0, !PT ;  /* 0xffff0000190d7812 */ /* 0x000fe200078ec0ff */
[----:B------:R-:W-:Y:S01]  /*4d10*/  IMAD.U32 R25, R27, 0x10000, RZ ;  /* 0x000100001b197824 */ /* 0x000fe200078e00ff */
[----:B------:R-:W-:Y:S01]  /*4d20*/  LOP3.LUT R121, R121, 0xffff0000, RZ, 0xc0, !PT ;  /* 0xffff000079797812 */ /* 0x000fe200078ec0ff */
[----:B------:R-:W-:Y:S01]  /*4d30*/  IMAD.U32 R11, R119, 0x10000, RZ ;  /* 0x00010000770b7824 */ /* 0x000fe200078e00ff */
[----:B------:R-:W-:Y:S01]  /*4d40*/  SHF.R.U64 R39, R8, 0x10, R9 ;  /* 0x0000001008277819 */ /* 0x000fe20000001209 */
        /* <DEDUP_REMOVED lines=8> */
[----:B------:R-:W-:Y:S01]  /*4dd0*/  FMUL.FTZ R39, R25, R11 ;  /* 0x0000000b19277220 */ /* 0x000fe20000410000 */
[----:B------:R-:W-:Y:S01]  /*4de0*/  LOP3.LUT R36, R119, 0xffff0000, RZ, 0xc0, !PT ;  /* 0xffff000077247812 */ /* 0x000fe200078ec0ff */
[----:B------:R-:W-:Y:S01]  /*4df0*/  FMUL.FTZ R38, R25, R5 ;  /* 0x0000000519267220 */ /* 0x000fe20000410000 */
[----:B------:R-:W-:Y:S01]  /*4e00*/  LOP3.LUT R114, R114, 0xffff0000, RZ, 0xc0, !PT ;  /* 0xffff000072727812 */ /* 0x000fe200078ec0ff */
[----:B------:R-:W-:Y:S01]  /*4e10*/  IMAD.U32 R10, R24, 0x10000, RZ ;  /* 0x00010000180a7824 */ /* 0x000fe200078e00ff */
[----:B------:R-:W-:Y:S01]  /*4e20*/  PRMT R116, R116, 0x5410, R115 ;  /* 0x0000541074747816 */ /* 0x000fe20000000073 */
[C---:B------:R-:W-:Y:S01]  /*4e30*/  FFMA.FTZ R37, R6.reuse, R117, -R37 ;  /* 0x0000007506257223 */ /* 0x040fe20000010825 */
[----:B------:R-:W-:Y:S01]  /*4e40*/  LOP3.LUT R9, R15, 0xffff0000, RZ, 0xc0, !PT ;  /* 0xffff00000f097812 */ /* 0x000fe200078ec0ff */
[----:B------:R-:W-:Y:S01]  /*4e50*/  FFMA.FTZ R121, R6, R121, R13 ;  /* 0x0000007906797223 */ /* 0x000fe2000001000d */
[C---:B------:R-:W-:Y:S01]  /*4e60*/  FFMA.FTZ R39, R8.reuse, R5, -R39 ;  /* 0x0000000508277223 */ /* 0x040fe20000010827 */
[----:B------:R-:W-:Y:S01]  /*4e70*/  FFMA.FTZ R38, R8, R11, R38 ;  /* 0x0000000b08267223 */ /* 0x000fe20000010026 */
[----:B------:R-:W-:Y:S01]  /*4e80*/  LOP3.LUT R24, R24, 0xffff0000, RZ, 0xc0, !PT ;  /* 0xffff000018187812 */ /* 0x000fe200078ec0ff */
[----:B------:R-:W-:Y:S01]  /*4e90*/  FMUL.FTZ R6, R27, R36 ;  /* 0x000000241b067220 */ /* 0x000fe20000410000 */
[----:B------:R-:W-:-:S02]  /*4ea0*/  IMAD.U32 R13, R120, 0x10000, RZ ;  /* 0x00010000780d7824 */ /* 0x000fc400078e00ff */
[-C--:B------:R-:W-:Y:S01]  /*4eb0*/  FMUL.FTZ R8, R27, R114.reuse ;  /* 0x000000721b087220 */ /* 0x080fe20000410000 */
[----:B------:R-:W-:Y:S01]  /*4ec0*/  LOP3.LUT R25, R120, 0xffff0000, RZ, 0xc0, !PT ;  /* 0xffff000078197812 */ /* 0x000fe200078ec0ff */
[----:B------:R-:W-:Y:S02]  /*4ed0*/  IMAD.U32 R5, R116, 0x10000, RZ ;  /* 0x0001000074057824 */ /* 0x000fe400078e00ff */
[C---:B------:R-:W-:Y:S01]  /*4ee0*/  FFMA.FTZ R114, R9.reuse, R114, -R6 ;  /* 0x0000007209727223 */ /* 0x040fe20000010806 */
[C---:B------:R-:W-:Y:S01]  /*4ef0*/  IMAD.U32 R4, R12.reuse, 0x10000, RZ ;  /* 0x000100000c047824 */ /* 0x040fe200078e00ff */
[----:B------:R-:W-:Y:S01]  /*4f00*/  LOP3.LUT R12, R12, 0xffff0000, RZ, 0xc0, !PT ;  /* 0xffff00000c0c7812 */ /* 0x000fe200078ec0ff */
[----:B------:R-:W-:Y:S01]  /*4f10*/  FMUL.FTZ R27, R10, R13 ;  /* 0x0000000d0a1b7220 */ /* 0x000fe20000410000 */
[----:B------:R-:W-:Y:S01]  /*4f20*/  LOP3.LUT R11, R116, 0xffff0000, RZ, 0xc0, !PT ;  /* 0xffff0000740b7812 */ /* 0x000fe200078ec0ff */
[----:B------:R-:W-:Y:S01]  /*4f30*/  FFMA.FTZ R107, R9, R36, R8 ;  /* 0x00000024096b7223 */ /* 0x000fe20000010008 */
[----:B------:R-:W-:Y:S01]  /*4f40*/  FMUL.FTZ R10, R10, R5 ;  /* 0x000000050a0a7220 */ /* 0x000fe20000410000 */
[----:B------:R-:W-:Y:S01]  /*4f50*/  FMUL.FTZ R9, R24, R25 ;  /* 0x0000001918097220 */ /* 0x000fe20000410000 */
[----:B------:R-:W-:Y:S01]  /*4f60*/  PRMT R112, R112, 0x5410, R111 ;  /* 0x0000541070707816 */ /* 0x000fe2000000006f */
[----:B------:R-:W-:-:S02]  /*4f70*/  IMAD.U32 R15, R26, 0x10000, RZ ;  /* 0x000100001a0f7824 */ /* 0x000fc400078e00ff */
[----:B------:R-:W-:Y:S01]  /*4f80*/  FFMA.FTZ R10, R4, R13, R10 ;  /* 0x0000000d040a7223 */ /* 0x000fe2000001000a */
        /* <DEDUP_REMOVED lines=31> */
.L_x_9257:
[----:B------:R-:W-:Y:S05]  /*5180*/  BSYNC B1 ;  /* 0x0000000000017941 */ /* 0x000fea0003800000 */
.L_x_9256:
        /* <DEDUP_REMOVED lines=10> */
.L_x_9225:
[----:B------:R-:W-:-:S13]  /*5230*/  ISETP.NE.AND P3, PT, R200, 0x3, PT ;  /* 0x00000003c800780c */ /* 0x000fda0003f65270 */
[----:B------:R-:W-:Y:S05]  /*5240*/  @!P3 BRA `(.L_x_9258) ;  /* 0x000000000004b947 */ /* 0x000fea0003800000 */
[----:B------:R-:W-:Y:S01]  /*5250*/  BPT.TRAP 0x1 ;  /* 0x000000040000795c */ /* 0x000fe20000300000 */
.L_x_9258:
[----:B------:R-:W-:Y:S01]  /*5260*/  IMAD R92, R18, 0x8, R17 ;  /* 0x00000008125c7824 */ /* 0x000fe200078e0211 */
[----:B------:R-:W-:Y:S01]  /*5270*/  SHF.L.U32 R105, R201, 0x1f, RZ ;  /* 0x0000001fc9697819 */ /* 0x000fe200000006ff */
[----:B------:R-:W-:Y:S01]  /*5280*/  IMAD R104, R63, -0x60, R62 ;  /* 0xffffffa03f687824 */ /* 0x000fe200078e023e */
[----:B------:R-:W-:Y:S02]  /*5290*/  BSSY B1, `(.L_x_9259) ;  /* 0x0000004000017945 */ /* 0x000fe40003800000 */
[----:B------:R-:W0:Y:S02]  /*52a0*/  SYNCS.PHASECHK.TRANS64.TRYWAIT P4, [R92+URZ+0x22890], R105 ;  /* 0x022890695c0075a7 */ /* 0x000e24000808017f */
[----:B------:R-:W-:Y:S01]  /*52b0*/  VIMNMX R104, R104, 0x60, PT ;  /* 0x0000006068687848 */ /* 0x000fe20003fe0100 */
[----:B0-----:R-:W-:Y:S06]  /*52c0*/  @!P4 BRA `(.L_x_9260) ;  /* 0x000001880008c947 */ /* 0x001fec0003800000 */
.L_x_9541:
[----:B------:R-:W-:Y:S05]  /*52d0*/  BSYNC B1 ;  /* 0x0000000000017941 */ /* 0x000fea0003800000 */
.L_x_9259:
        /* <DEDUP_REMOVED lines=8> */
.L_x_9262:
[----:B------:R-:W-:Y:S05]  /*5360*/  BSYNC B1 ;  /* 0x0000000000017941 */ /* 0x000fea0003800000 */
.L_x_9261:
[----:B------:R-:W-:Y:S05]  /*5370*/  @P4 BRA `(.L_x_9242) ;  /* 0x0000000000104947 */ /* 0x000fea0003800000 */
[----:B-1----:R-:W1:Y:S04]  /*5380*/  @!P1 LDS.128 R4, [R110+0x2000] ;  /* 0x002000006e049984 */ /* 0x002e680000000c00 */
[----:B------:R-:W2:Y:S04]  /*5390*/  @!P2 LDS.128 R8, [R106+0x2000] ;  /* 0x002000006a08a984 */ /* 0x000ea80000000c00 */
[----:B-1----:R1:W-:Y:S04]  /*53a0*/  @!P1 STG.E.128 desc[UR40][R12.64], R4 ;  /* 0x000000040c009986 */ /* 0x0023e8000c101d28 */
[----:B--2---:R1:W-:Y:S02]  /*53b0*/  @!P2 STG.E.128 desc[UR40][R12.64+0x40], R8 ;  /* 0x000040080c00a986 */ /* 0x0043e4000c101d28 */
.L_x_9242:
[----:B------:R-:W-:Y:S05]  /*53c0*/  BSYNC B0 ;  /* 0x0000000000007941 */ /* 0x000fea0003800000 */
.L_x_9224:
        /* <DEDUP_REMOVED lines=17> */
.L_x_9264:
[----:B------:R-:W-:Y:S05]  /*54e0*/  BSYNC B0 ;  /* 0x0000000000007941 */ /* 0x000fea0003800000 */
.L_x_9263:
[----:B------:R-:W2:Y:S01]  /*54f0*/  SYNCS.PHASECHK.TRANS64.TRYWAIT P3, [R92+URZ+0x228b0], R105 ;  /* 0x0228b0695c0075a7 */ /* 0x000ea2000806017f */
[----:B------:R-:W-:Y:S01]  /*5500*/  ULDC UR51, c[0x0][0x310] ;  /* 0x0000c40000337ab9 */ /* 0x000fe20000000800 */
[----:B------:R-:W-:Y:S01]  /*5510*/  ULDC.64 UR38, c[0x0][0x318] ;  /* 0x0000c60000267ab9 */ /* 0x000fe20000000a00 */
[----:B------:R-:W-:Y:S01]  /*5520*/  ULDC.64 UR36, c[0x0][0x308] ;  /* 0x0000c20000247ab9 */ /* 0x000fe20000000a00 */
[----:B------:R-:W-:Y:S01]  /*5530*/  BSSY B0, `(.L_x_9265) ;  /* 0x0000003000007945 */ /* 0x000fe20003800000 */
[----:B------:R-:W-:-:S03]  /*5540*/  IMAD R5, R18, 0x6000, R81 ;  /* 0x0000600012057824 */ /* 0x000fc600078e0251 */
[----:B--2---:R-:W-:Y:S05]  /*5550*/  @!P3 BRA `(.L_x_9266) ;  /* 0x000001840078b947 */ /* 0x004fea0003800000 */
.L_x_9542:
[----:B------:R-:W-:Y:S05]  /*5560*/  BSYNC B0 ;  /* 0x0000000000007941 */ /* 0x000fea0003800000 */
.L_x_9265:
[----:B------:R-:W-:Y:S01]  /*5570*/  ISETP.GE.AND P3, PT, R19, R104, PT ;  /* 0x000000681300720c */ /* 0x000fe20003f66270 */
[----:B------:R-:W-:Y:S01]  /*5580*/  IMAD.IADD R7, R82, 0x1, R5 ;  /* 0x0000000152077824 */ /* 0x000fe200078e0205 */
[----:B------:R-:W-:Y:S01]  /*5590*/  BSSY B0, `(.L_x_9267) ;  /* 0x0000025000007945 */ /* 0x000fe20003800000 */
[----:B------:R-:W-:Y:S02]  /*55a0*/  IMAD R36, R5, 0x2, R64 ;  /* 0x0000000205247824 */ /* 0x000fe400078e0240 */
[----:B------:R-:W-:-:S04]  /*55b0*/  IMAD.WIDE R32, R63, 0x60, R58 ;  /* 0x000000603f207825 */ /* 0x000fc800078e023a */
[----:B------:R-:W-:-:S04]  /*55c0*/  IMAD R37, R7, 0x2, R64 ;  /* 0x0000000207257824 */ /* 0x000fc800078e0240 */
[----:B------:R-:W-:Y:S05]  /*55d0*/  @P3 BRA `(.L_x_9268) ;  /* 0x0000000000803947 */ /* 0x000fea0003800000 */
[----:B------:R-:W-:Y:S02]  /*55e0*/  IMAD R7, R33, UR38, RZ ;  /* 0x0000002621077c24 */ /* 0x000fe4000f8e02ff */
[----:B-1----:R-:W-:Y:S02]  /*55f0*/  IMAD.MOV.U32 R4, RZ, RZ, R42 ;  /* 0x000000ffff047224 */ /* 0x002fe400078e002a */
[----:B------:R-:W-:Y:S02]  /*5600*/  IMAD.MOV.U32 R5, RZ, RZ, R67 ;  /* 0x000000ffff057224 */ /* 0x000fe400078e0043 */
[C---:B------:R-:W-:Y:S02]  /*5610*/  IMAD R7, R32.reuse, UR39, R7 ;  /* 0x0000002720077c24 */ /* 0x040fe4000f8e0207 */
[----:B------:R-:W-:-:S04]  /*5620*/  IMAD.WIDE.U32 R4, R32, UR38, R4 ;  /* 0x0000002620047c25 */ /* 0x000fc8000f8e0004 */
[----:B------:R-:W-:Y:S01]  /*5630*/  IMAD.IADD R5, R5, 0x1, R7 ;  /* 0x0000000105057824 */ /* 0x000fe200078e0207 */
[----:B------:R-:W-:-:S04]  /*5640*/  LEA R34, P3, R4, UR36, 0x1 ;  /* 0x0000002404227c11 */ /* 0x000fc8000f8608ff */
[----:B------:R-:W-:Y:S02]  /*5650*/  LEA.HI.X R35, R4, UR37, R5, 0x1, P3 ;  /* 0x0000002504237c11 */ /* 0x000fe400098f0c05 */
[----:B------:R-:W-:-:S13]  /*5660*/  ISETP.GE.AND P3, PT, R20, UR51, PT ;  /* 0x0000003314007c0c */ /* 0x000fda000bf66270 */
[----:B------:R-:W1:Y:S04]  /*5670*/  @!P3 LDS.128 R4, [R36] ;  /* 0x000000002404b984 */ /* 0x000e680000000c00 */
[----:B-1----:R-:W-:Y:S01]  /*5680*/  @!P3 STG.E.128 desc[UR40][R34.64], R4 ;  /* 0x000000042200b986 */ /* 0x002fe2000c101d28 */
[----:B------:R-:W-:-:S13]  /*5690*/  ISETP.GE.AND P3, PT, R100, UR51, PT ;  /* 0x0000003364007c0c */ /* 0x000fda000bf66270 */
[----:B------:R-:W1:Y:S04]  /*56a0*/  @!P3 LDS.128 R8, [R37] ;  /* 0x000000002508b984 */ /* 0x000e680000000c00 */
[----:B-1----:R-:W-:Y:S01]  /*56b0*/  @!P3 STG.E.128 desc[UR40][R34.64+0x40], R8 ;  /* 0x000040082200b986 */ /* 0x002fe2000c101d28 */
[----:B------:R-:W-:-:S13]  /*56c0*/  ISETP.GE.AND P3, PT, R99, UR51, PT ;  /* 0x0000003363007c0c */ /* 0x000fda000bf66270 */
[----:B------:R-:W1:Y:S04]  /*56d0*/  @!P3 LDS.128 R12, [R36+0x3000] ;  /* 0x00300000240cb984 */ /* 0x000e680000000c00 */
        /* <DEDUP_REMOVED lines=10> */
[----:B------:R-:W-:-:S13]  /*5780*/  ISETP.NE.AND P3, PT, R0, RZ, PT ;  /* 0x000000ff0000720c */ /* 0x000fda0003f65270 */
[----:B------:R-:W1:Y:S04]  /*5790*/  @P3 LDS.128 R12, [R36+0x9000] ;  /* 0x00900000240c3984 */ /* 0x000e680000000c00 */
[----:B-1----:R-:W-:Y:S01]  /*57a0*/  @P3 STG.E.128 desc[UR40][R34.64+0x180], R12 ;  /* 0x0001800c22003986 */ /* 0x002fe2000c101d28 */
[----:B------:R-:W-:-:S13]  /*57b0*/  ISETP.NE.AND P3, PT, R3, RZ, PT ;  /* 0x000000ff0300720c */ /* 0x000fda0003f65270 */
[----:B------:R-:W1:Y:S04]  /*57c0*/  @P3 LDS.128 R24, [R37+0x9000] ;  /* 0x0090000025183984 */ /* 0x000e680000000c00 */
[----:B-1----:R3:W-:Y:S02]  /*57d0*/  @P3 STG.E.128 desc[UR40][R34.64+0x1c0], R24 ;  /* 0x0001c01822003986 */ /* 0x0027e4000c101d28 */
.L_x_9268:
[----:B------:R-:W-:Y:S05]  /*57e0*/  BSYNC B0 ;  /* 0x0000000000007941 */ /* 0x000fea0003800000 */
.L_x_9267:
[----:B------:R-:W-:Y:S01]  /*57f0*/  ISETP.GE.AND P3, PT, R232, R104, PT ;  /* 0x00000068e800720c */ /* 0x000fe20003f66270 */
[----:B------:R-:W-:-:S12]  /*5800*/  BSSY B0, `(.L_x_9269) ;  /* 0x0000024000007945 */ /* 0x000fd80003800000 */
[----:B------:R-:W-:Y:S05]  /*5810*/  @P3 BRA `(.L_x_9270) ;  /* 0x0000000000883947 */ /* 0x000fea0003800000 */
[----:B------:R-:W-:Y:S01]  /*5820*/  IADD3 R7, P3, R32, 0x40, RZ ;  /* 0x0000004020077810 */ /* 0x000fe20007f7e0ff */
[----:B-1----:R-:W-:Y:S02]  /*5830*/  IMAD.MOV.U32 R4, RZ, RZ, R42 ;  /* 0x000000ffff047224 */ /* 0x002fe400078e002a */
        /* <DEDUP_REMOVED lines=18> */
[----:B---3--:R-:W1:Y:S04]  /*5960*/  @P3 LDS.128 R24, [R36+0xb000] ;  /* 0x00b0000024183984 */ /* 0x008e680000000c00 */
[----:B-1----:R-:W-:Y:S01]  /*5970*/  @P3 STG.E.128 desc[UR40][R32.64+0x180], R24 ;  /* 0x0001801820003986 */ /* 0x002fe2000c101d28 */
        /* <DEDUP_REMOVED lines=11> */
[----:B-1----:R4:W-:Y:S02]  /*5a30*/  @P3 STG.E.128 desc[UR40][R32.64+0x1c0], R24 ;  /* 0x0001c01820003986 */ /* 0x0029e4000c101d28 */
.L_x_9270:
[----:B------:R-:W-:Y:S05]  /*5a40*/  BSYNC B0 ;  /* 0x0000000000007941 */ /* 0x000fea0003800000 */
.L_x_9269:
[----:B------:R-:W-:Y:S01]  /*5a50*/  @!PT LDS RZ, [RZ] ;  /* 0x00000000fffff984 */ /* 0x000fe20000000800 */
[----:B------:R-:W-:Y:S01]  /*5a60*/  @!PT LDS RZ, [RZ] ;  /* 0x00000000fffff984 */ /* 0x000fe20000000800 */
[----:B------:R-:W-:Y:S01]  /*5a70*/  @!PT LDS RZ, [RZ] ;  /* 0x00000000fffff984 */ /* 0x000fe20000000800 */
[----:B------:R-:W-:Y:S01]  /*5a80*/  @!PT LDS RZ, [RZ] ;  /* 0x00000000fffff984 */ /* 0x000fe20000000800 */
[----:B------:R5:W-:Y:S06]  /*5a90*/  MEMBAR.ALL.CTA ;  /* 0x0000000000007992 */ /* 0x000bec0000008000 */
[----:B-----5:R-:W5:Y:S02]  /*5aa0*/  FENCE.VIEW.ASYNC.S ;  /* 0x00000000000073c6 */ /* 0x020f640000000000 */
[----:B-----5:R1:W-:Y:S01]  /*5ab0*/  BAR.SYNC.DEFER_BLOCKING R83, 0x80 ;  /* 0x000200530000751d */ /* 0x0203e20000010000 */
[----:B------:R-:W-:Y:S01]  /*5ac0*/  ISETP.NE.AND P5, PT, R101, RZ, PT ;  /* 0x000000ff6500720c */ /* 0x000fe20003fa5270 */
[----:B------:R-:W-:-:S02]  /*5ad0*/  VIADD R18, R18, 0x1 ;  /* 0x0000000112127836 */ /* 0x000fc40000000000 */
[----:B0-2---:R-:W-:-:S03]  /*5ae0*/  @!P4 VIADD R92, R92, 0x228c0 ;  /* 0x000228c05c5cc836 */ /* 0x005fc60000000000 */
[C---:B------:R-:W-:Y:S02]  /*5af0*/  ISETP.NE.AND P3, PT, R18.reuse, 0x2, PT ;  /* 0x000000021200780c */ /* 0x040fe40003f65270 */
[----:B------:R-:W-:Y:S02]  /*5b00*/  @!P4 PRMT R92, RZ, 0x654, R92 ;  /* 0x00000654ff5cc816 */ /* 0x000fe4000000005c */
[----:B-1----:R-:W-:Y:S02]  /*5b10*/  SEL R4, RZ, 0x1, P3 ;  /* 0x00000001ff047807 */ /* 0x002fe40001800000 */
[----:B------:R-:W-:Y:S02]  /*5b20*/  SEL R18, R18, RZ, P3 ;  /* 0x000000ff12127207 */ /* 0x000fe40001800000 */
[----:B------:R-:W-:Y:S01]  /*5b30*/  LOP3.LUT R201, R201, R4, RZ, 0x3c, !PT ;  /* 0x00000004c9c97212 */ /* 0x000fe200078e3cff */
[----:B------:R0:W-:Y:S01]  /*5b40*/  @!P4 SYNCS.ARRIVE.TRANS64.RED.A1T0 RZ, [R92+URZ], RZ ;  /* 0x000000ff5cffc9a7 */ /* 0x0001e2000810043f */
[----:B------:R-:W-:Y:S05]  /*5b50*/  @P5 BRA `(.L_x_9271) ;  /* 0xffffffc800b85947 */ /* 0x000fea000383ffff */
[----:B------:R-:W1:Y:S01]  /*5b60*/  S2R R5, SR_TID.X ;  /* 0x0000000000057919 */ /* 0x000e620000002100 */
[----:B------:R-:W-:Y:S02]  /*5b70*/  PLOP3.LUT P0, PT, PT, PT, PT, 0x8, 0x0 ;  /* 0x000000000000781c */ /* 0x000fe40003f0e170 */
[----:B-1----:R-:W-:-:S04]  /*5b80*/  SHF.R.U32.HI R5, RZ, 0x7, R5 ;  /* 0x00000007ff057819 */ /* 0x002fc80000011605 */
[----:B------:R-:W-:-:S13]  /*5b90*/  ISETP.NE.AND P5, PT, R5, 0x1, PT ;  /* 0x000000010500780c */ /* 0x000fda0003fa5270 */
[----:B------:R-:W-:Y:S06]  /*5ba0*/  @!P5 BAR.ARV 0x9, 0x100 ;  /* 0x024400000000db1d */ /* 0x000fec0000002000 */
.L_x_9219:
[----:B------:R-:W1:Y:S02]  /*5bb0*/  LDC.64 R4, c[0x0][0x9e0] ;  /* 0x00027800ff047b82 */ /* 0x000e640000000a00 */
[----:B-1----:R-:W-:Y:S01]  /*5bc0*/  ISETP.GE.AND P1, PT, R5, 0x1, PT ;  /* 0x000000010500780c */ /* 0x002fe20003f26270 */
[----:B------:R-:W-:-:S12]  /*5bd0*/  @P0 BRA `(.L_x_9272) ;  /* 0x00000000000c0947 */ /* 0x000fd80003800000 */
[----:B------:R-:W1:Y:S01]  /*5be0*/  FENCE.VIEW.ASYNC.G ;  /* 0x00000000000073c6 */ /* 0x000e620000000100 */
[----:B------:R-:W-:Y:S05]  /*5bf0*/  WARPSYNC.ALL ;  /* 0x0000000000007948 */ /* 0x000fea0003800000 */
[----:B-1----:R-:W-:Y:S06]  /*5c00*/  BAR.ARV 0xc, 0x120 ;  /* 0x0304800000007b1d */ /* 0x002fec0000002000 */
.L_x_9272:
        /* <DEDUP_REMOVED lines=13> */
.L_x_9275:
[----:B------:R-:W-:-:S13]  /*5ce0*/  ISETP.NE.AND P0, PT, R5, 0x1, PT ;  /* 0x000000010500780c */ /* 0x000fda0003f05270 */
[----:B------:R-:W1:Y:S02]  /*5cf0*/  @P0 LDC.64 R6, c[0x0][0x9e8] ;  /* 0x00027a00ff060b82 */ /* 0x000e640000000a00 */
[----:B-1----:R-:W-:-:S05]  /*5d00*/  @P0 IMAD.HI.U32 R4, R3, R6, RZ ;  /* 0x0000000603040227 */ /* 0x002fca00078e00ff */
[----:B------:R-:W-:-:S07]  /*5d10*/  @P0 SHF.R.U32.HI R3, RZ, R7, R4 ;  /* 0x00000007ff030219 */ /* 0x000fce0000011604 */
.L_x_9276:
[----:B------:R-:W-:Y:S05]  /*5d20*/  BSYNC B0 ;  /* 0x0000000000007941 */ /* 0x000fea0003800000 */
.L_x_9274:
[----:B------:R-:W-:-:S05]  /*5d30*/  IMAD R3, R3, R5, R5 ;  /* 0x0000000503037224 */ /* 0x000fca00078e0205 */
[----:B------:R-:W-:-:S07]  /*5d40*/  VIMNMX R0, R0, R3, PT ;  /* 0x0000000300007248 */ /* 0x000fce0003fe0100 */
.L_x_9273:
        /* <DEDUP_REMOVED lines=18> */
.L_x_9279:
[----:B------:R-:W-:-:S13]  /*5e70*/  ISETP.NE.AND P0, PT, R5, 0x1, PT ;  /* 0x000000010500780c */ /* 0x000fda0003f05270 */
[----:B------:R-:W1:Y:S02]  /*5e80*/  @P0 LDC.64 R6, c[0x0][0x9e8] ;  /* 0x00027a00ff060b82 */ /* 0x000e640000000a00 */
[----:B-1----:R-:W-:-:S05]  /*5e90*/  @P0 IMAD.HI.U32 R6, R61, R6, RZ ;  /* 0x000000063d060227 */ /* 0x002fca00078e00ff */
[----:B------:R-:W-:-:S07]  /*5ea0*/  @P0 SHF.R.U32.HI R61, RZ, R7, R6 ;  /* 0x00000007ff3d0219 */ /* 0x000fce0000011606 */
.L_x_9280:
[----:B------:R-:W-:Y:S05]  /*5eb0*/  BSYNC B0 ;  /* 0x0000000000007941 */ /* 0x000fea0003800000 */
.L_x_9278:
[----:B------:R-:W-:-:S05]  /*5ec0*/  IMAD R61, R61, R5, RZ ;  /* 0x000000053d3d7224 */ /* 0x000fca00078e02ff */
[----:B------:R-:W-:-:S07]  /*5ed0*/  VIMNMX R0, R0, R61, !PT ;  /* 0x0000003d00007248 */ /* 0x000fce0007fe0100 */
.L_x_9277:
        /* <DEDUP_REMOVED lines=71> */
[----:B------:R-:W-:Y:S01]  /*6350*/  CS2R R24, SRZ ;  /* 0x0000000000187805 */ /* 0x000fe2000001ff00 */
[----:B------:R-:W-:Y:S06]  /*6360*/  @!P1 BRA `(.L_x_9281) ;  /* 0x000000e800ec9947 */ /* 0x000fec0003800000 */
[----:B------:R-:W-:-:S03]  /*6370*/  UMOV UR4, 0xffffffff ;  /* 0xffffffff00047882 */ /* 0x000fc60000000000 */
[----:B------:R-:W-:Y:S05]  /*6380*/  BRA.DIV UR4, `(.L_x_9282) ;  /* 0x0000017a04007947 */ /* 0x000fea000b800000 */
[----:B------:R-:W0:Y:S02]  /*6390*/  S2R R3, SR_TID.X ;  /* 0x0000000000037919 */ /* 0x000e240000002100 */
[----:B0-----:R-:W-:-:S05]  /*63a0*/  VIADD R3, R3, 0xffffff80 ;  /* 0xffffff8003037836 */ /* 0x001fca0000000000 */
[----:B------:R-:W-:-:S04]  /*63b0*/  SHF.R.S32.HI R0, RZ, 0x1f, R3 ;  /* 0x0000001fff007819 */ /* 0x000fc80000011403 */
[----:B------:R-:W-:-:S04]  /*63c0*/  LEA.HI R0, R0, R3, RZ, 0x7 ;  /* 0x0000000300007211 */ /* 0x000fc800078f38ff */
[----:B------:R-:W-:-:S05]  /*63d0*/  SHF.R.S32.HI R0, RZ, 0x7, R0 ;  /* 0x00000007ff007819 */ /* 0x000fca0000011400 */
[----:B------:R0:W1:Y:S02]  /*63e0*/  SHFL.IDX PT, R14, R0, RZ, 0x1f ;  /* 0x00001fff000e7589 */ /* 0x00006400000e0000 */
.L_x_9545:
[----:B01----:R-:W-:Y:S01]  /*63f0*/  LEA.HI R0, R14, R14, RZ, 0x1 ;  /* 0x0000000e0e007211 */ /* 0x003fe200078f08ff */
        /* <DEDUP_REMOVED lines=25> */
.L_x_9284:
[----:B------:R-:W-:Y:S05]  /*6590*/  BSYNC B6 ;  /* 0x0000000000067941 */ /* 0x000fea0003800000 */
.L_x_9283:
        /* <DEDUP_REMOVED lines=12> */
.L_x_9288:
[----:B-1----:R1:W2:Y:S02]  /*6660*/  SYNCS.PHASECHK.TRANS64.TRYWAIT P0, [R17+URZ+0x22800], R0 ;  /* 0x02280000110075a7 */ /* 0x0022a4000800017f */
[----:B--2---:R-:W-:Y:S05]  /*6670*/  @!P0 NANOSLEEP.SYNCS 0x989680 ;  /* 0x009896800000895d */ /* 0x004fea0003900000 */
[----:B------:R-:W2:Y:S02]  /*6680*/  @!P0 SYNCS.PHASECHK.TRANS64 P0, [R17+URZ+0x22800], R0 ;  /* 0x02280000110085a7 */ /* 0x000ea4000800007f */
[----:B--2---:R-:W-:Y:S05]  /*6690*/  @!P0 BRA `(.L_x_9288) ;  /* 0xfffffffc00f08947 */ /* 0x004fea000383ffff */
.L_x_9287:
[----:B------:R-:W-:Y:S05]  /*66a0*/  BSYNC B0 ;  /* 0x0000000000007941 */ /* 0x000fea0003800000 */
.L_x_9286:
[----:B------:R-:W-:Y:S05]  /*66b0*/  BRA `(.L_x_9289) ;  /* 0x0000003000007947 */ /* 0x000fea0003800000 */
.L_x_9285:
[----:B------:R-:W0:Y:S01]  /*66c0*/  LDC.64 R12, c[0x0][0x3d8] ;  /* 0x0000f600ff0c7b82 */ /* 0x000e220000000a00 */
[----:B-----5:R-:W-:Y:S01]  /*66d0*/  SHF.R.S32.HI R3, RZ, 0x1f, R31 ;  /* 0x0000001fff037819 */ /* 0x020fe2000001141f */
[C---:B------:R-:W-:Y:S01]  /*66e0*/  IMAD.SHL.U32 R24, R237.reuse, 0x4, RZ ;  /* 0x00000004ed187824 */ /* 0x040fe200078e00ff */
[----:B------:R-:W-:Y:S01]  /*66f0*/  LOP3.LUT P0, RZ, R26, 0x3ff, RZ, 0xc0, !PT ;  /* 0x000003ff1aff7812 */ /* 0x000fe2000780c0ff */
[----:B------:R-:W-:Y:S01]  /*6700*/  IMAD.SHL.U32 R40, R237, 0x8, RZ ;  /* 0x00000008ed287824 */ /* 0x000fe200078e00ff */
[----:B------:R-:W-:Y:S02]  /*6710*/  BSSY B6, `(.L_x_9290) ;  /* 0x0000031000067945 */ /* 0x000fe40003800000 */
[----:B------:R-:W-:Y:S01]  /*6720*/  SHF.R.S32.HI R25, RZ, 0x1f, R24 ;  /* 0x0000001fff197819 */ /* 0x000fe20000011418 */
[----:B------:R-:W1:Y:S01]  /*6730*/  LDC.64 R14, c[0x0][0x3e8] ;  /* 0x0000fa00ff0e7b82 */ /* 0x000e620000000a00 */
[----:B------:R-:W-:Y:S01]  /*6740*/  SHF.R.S32.HI R41, RZ, 0x1f, R40 ;  /* 0x0000001fff297819 */ /* 0x000fe20000011428 */
[-C--:B0-----:R-:W-:Y:S01]  /*6750*/  IMAD R6, R234, R12.reuse, RZ ;  /* 0x0000000cea067224 */ /* 0x081fe200078e02ff */
[----:B------:R-:W-:Y:S01]  /*6760*/  SHF.L.U64.HI R59, R12, 0x6, R13 ;  /* 0x000000060c3b7819 */ /* 0x000fe2000001020d */
[----:B------:R-:W-:-:S02]  /*6770*/  IMAD R0, R3, R12, RZ ;  /* 0x0000000c03007224 */ /* 0x000fc400078e02ff */
[----:B------:R-:W-:Y:S02]  /*6780*/  IMAD R27, R19, R13, R6 ;  /* 0x0000000d131b7224 */ /* 0x000fe400078e0206 */
[----:B------:R-:W-:Y:S01]  /*6790*/  IMAD.WIDE.U32 R46, R31, R12, RZ ;  /* 0x0000000c1f2e7225 */ /* 0x000fe200078e00ff */
[----:B-1----:R-:W-:-:S03]  /*67a0*/  SHF.L.U64.HI R61, R14, 0x6, R15 ;  /* 0x000000060e3d7819 */ /* 0x002fc6000001020f */
[-C--:B------:R-:W-:Y:S02]  /*67b0*/  IMAD R4, R3, R14.reuse, RZ ;  /* 0x0000000e03047224 */ /* 0x080fe400078e02ff */
[-C--:B------:R-:W-:Y:S02]  /*67c0*/  IMAD R8, R234, R14.reuse, RZ ;  /* 0x0000000eea087224 */ /* 0x080fe400078e02ff */
[C---:B------:R-:W-:Y:S02]  /*67d0*/  IMAD R51, R31.reuse, R15, R4 ;  /* 0x0000000f1f337224 */ /* 0x040fe400078e0204 */
[C---:B------:R-:W-:Y:S02]  /*67e0*/  IMAD R49, R31.reuse, R13, R0 ;  /* 0x0000000d1f317224 */ /* 0x040fe400078e0200 */
[----:B------:R-:W-:-:S04]  /*67f0*/  IMAD.WIDE.U32 R44, R31, R14, RZ ;  /* 0x0000000e1f2c7225 */ /* 0x000fc800078e00ff */
[C---:B------:R-:W-:Y:S02]  /*6800*/  IMAD R29, R19.reuse, R15, R8 ;  /* 0x0000000f131d7224 */ /* 0x040fe400078e0208 */
[----:B------:R-:W-:-:S04]  /*6810*/  IMAD.WIDE.U32 R4, R19, R12, R24 ;  /* 0x0000000c13047225 */ /* 0x000fc800078e0018 */
[----:B------:R-:W-:Y:S01]  /*6820*/  IMAD.WIDE.U32 R6, R19, R14, R24 ;  /* 0x0000000e13067225 */ /* 0x000fe200078e0018 */
[----:B------:R-:W-:-:S03]  /*6830*/  IADD3 R48, P1, R4, R46, RZ ;  /* 0x0000002e04307210 */ /* 0x000fc60007f3e0ff */
[----:B------:R-:W-:Y:S01]  /*6840*/  IMAD.WIDE.U32 R8, R19, R12, R40 ;  /* 0x0000000c13087225 */ /* 0x000fe200078e0028 */
[----:B------:R-:W-:-:S03]  /*6850*/  IADD3 R52, P2, R6, R44, RZ ;  /* 0x0000002c06347210 */ /* 0x000fc60007f5e0ff */
[----:B------:R-:W-:Y:S01]  /*6860*/  IMAD.WIDE.U32 R10, R19, R14, R40 ;  /* 0x0000000e130a7225 */ /* 0x000fe200078e0028 */
[----:B------:R-:W-:-:S03]  /*6870*/  IADD3 R26, P3, R8, R46, RZ ;  /* 0x0000002e081a7210 */ /* 0x000fc60007f7e0ff */
[----:B------:R-:W-:Y:S01]  /*6880*/  IMAD.IADD R49, R49, 0x1, R47 ;  /* 0x0000000131317824 */ /* 0x000fe200078e022f */
[----:B------:R-:W-:Y:S01]  /*6890*/  IADD3 R28, P4, R10, R44, RZ ;  /* 0x0000002c0a1c7210 */ /* 0x000fe20007f9e0ff */
[----:B------:R-:W-:Y:S02]  /*68a0*/  IMAD.IADD R51, R51, 0x1, R45 ;  /* 0x0000000133337824 */ /* 0x000fe400078e022d */
[----:B------:R-:W-:Y:S01]  /*68b0*/  IMAD.SHL.U32 R60, R12, 0x40, RZ ;  /* 0x000000400c3c7824 */ /* 0x000fe200078e00ff */
[----:B------:R-:W-:Y:S01]  /*68c0*/  IADD3.X R50, R49, R5, R27, P1, !PT ;  /* 0x0000000531327210 */ /* 0x000fe20000ffe41b */
[----:B------:R-:W-:Y:S01]  /*68d0*/  IMAD.SHL.U32 R62, R14, 0x40, RZ ;  /* 0x000000400e3e7824 */ /* 0x000fe200078e00ff */
[----:B------:R-:W-:Y:S02]  /*68e0*/  IADD3.X R53, R51, R7, R29, P2, !PT ;  /* 0x0000000733357210 */ /* 0x000fe400017fe41d */
[----:B------:R-:W-:Y:S02]  /*68f0*/  IADD3.X R27, R49, R27, R9, P3, !PT ;  /* 0x0000001b311b7210 */ /* 0x000fe40001ffe409 */
        /* <DEDUP_REMOVED lines=18> */
.L_x_9291:
[----:B------:R-:W-:Y:S05]  /*6a20*/  BSYNC B6 ;  /* 0x0000000000067941 */ /* 0x000fea0003800000 */
.L_x_9290:
        /* <DEDUP_REMOVED lines=36> */
[----:B0-----:R-:W-:Y:S01]  /*6c70*/  ISETP.NE.AND P2, PT, R0, 0x1, PT ;  /* 0x000000010000780c */ /* 0x001fe20003f45270 */
[----:B------:R-:W-:-:S04]  /*6c80*/  IMAD R0, R205, 0x80, R19 ;  /* 0x00000080cd007824 */ /* 0x000fc800078e0213 */
[----:B------:R-:W-:-:S08]  /*6c90*/  IMAD R3, R237, 0x40, R0 ;  /* 0x00000040ed037824 */ /* 0x000fd000078e0200 */
[----:B------:R-:W0:Y:S08]  /*6ca0*/  @P2 LDC R8, c[0x0][0x42c] ;  /* 0x00010b00ff082b82 */ /* 0x000e300000000800 */
[----:B------:R-:W1:Y:S01]  /*6cb0*/  @P2 LDC R9, c[0x0][0x430] ;  /* 0x00010c00ff092b82 */ /* 0x000e620000000800 */
[----:B0-----:R-:W-:-:S05]  /*6cc0*/  @P2 IMAD.HI.U32 R0, R3, R8, RZ ;  /* 0x0000000803002227 */ /* 0x001fca00078e00ff */
[----:B-1----:R-:W-:Y:S02]  /*6cd0*/  @P2 SHF.R.U32.HI R3, RZ, R9, R0 ;  /* 0x00000009ff032219 */ /* 0x002fe40000011600 */
[----:B------:R-:W-:Y:S02]  /*6ce0*/  CS2R R8, SRZ ;  /* 0x0000000000087805 */ /* 0x000fe4000001ff00 */
[----:B------:R-:W-:Y:S01]  /*6cf0*/  SHF.R.S32.HI R43, RZ, 0x1f, R3 ;  /* 0x0000001fff2b7819 */ /* 0x000fe20000011403 */
[----:B------:R-:W-:Y:S06]  /*6d00*/  @P0 BRA `(.L_x_9295) ;  /* 0x0000000000580947 */ /* 0x000fec0003800000 */
[----:B------:R-:W-:Y:S01]  /*6d10*/  IADD3 R15, P2, R55, R48, RZ ;  /* 0x00000030370f7210 */ /* 0x000fe20007f5e0ff */
[C---:B------:R-:W-:Y:S01]  /*6d20*/  VIADD R0, R24.reuse, 0x10 ;  /* 0x0000001018007836 */ /* 0x040fe20000000000 */
[----:B------:R-:W-:Y:S01]  /*6d30*/  ULDC UR4, c[0x0][0x3d4] ;  /* 0x0000f50000047ab9 */ /* 0x000fe20000000800 */
[----:B------:R-:W-:Y:S01]  /*6d40*/  ULDC.64 UR6, c[0x0][0x3c8] ;  /* 0x0000f20000067ab9 */ /* 0x000fe20000000a00 */
[----:B------:R-:W-:Y:S01]  /*6d50*/  ISETP.GE.AND P5, PT, R24, UR4, PT ;  /* 0x0000000418007c0c */ /* 0x000fe2000bfa6270 */
[----:B------:R-:W-:Y:S01]  /*6d60*/  IMAD.X R30, R54, 0x1, R50, P2 ;  /* 0x00000001361e7824 */ /* 0x000fe200010e0632 */
[----:B------:R-:W-:Y:S01]  /*6d70*/  ISETP.GE.AND P2, PT, R0, UR4, PT ;  /* 0x0000000400007c0c */ /* 0x000fe2000bf46270 */
[----:B------:R-:W-:Y:S01]  /*6d80*/  ULDC.64 UR4, c[0x0][0x3e0] ;  /* 0x0000f80000047ab9 */ /* 0x000fe20000000a00 */
[----:B------:R-:W-:Y:S02]  /*6d90*/  IADD3 R0, P4, R57, R52, RZ ;  /* 0x0000003439007210 */ /* 0x000fe40007f9e0ff */
[----:B------:R-:W-:-:S02]  /*6da0*/  CS2R R36, SRZ ;  /* 0x0000000000247805 */ /* 0x000fc4000001ff00 */
[C---:B------:R-:W-:Y:S02]  /*6db0*/  LEA R14, P3, R15.reuse, UR6, 0x1 ;  /* 0x000000060f0e7c11 */ /* 0x040fe4000f8608ff */
[----:B------:R-:W-:Y:S02]  /*6dc0*/  CS2R R32, SRZ ;  /* 0x0000000000207805 */ /* 0x000fe4000001ff00 */
[----:B------:R-:W-:Y:S01]  /*6dd0*/  CS2R R34, SRZ ;  /* 0x0000000000227805 */ /* 0x000fe2000001ff00 */
[----:B------:R-:W-:Y:S01]  /*6de0*/  IMAD.X R31, R56, 0x1, R53, P4 ;  /* 0x00000001381f7824 */ /* 0x000fe200020e0635 */
[----:B------:R-:W-:Y:S02]  /*6df0*/  LEA.HI.X R15, R15, UR7, R30, 0x1, P3 ;  /* 0x000000070f0f7c11 */ /* 0x000fe400098f0c1e */
[----:B------:R-:W-:-:S03]  /*6e00*/  LEA R38, P3, R0, UR4, 0x1 ;  /* 0x0000000400267c11 */ /* 0x000fc6000f8608ff */
[----:B------:R0:W5:Y:S01]  /*6e10*/  @!P5 LDG.E.64 R36, desc[UR40][R14.64] ;  /* 0x000000280e24d981 */ /* 0x000162000c1e1b00 */
[----:B------:R-:W-:Y:S02]  /*6e20*/  LEA.HI.X R39, R0, UR5, R31, 0x1, P3 ;  /* 0x0000000500277c11 */ /* 0x000fe400098f0c1f */
[----:B------:R-:W-:Y:S01]  /*6e30*/  CS2R R30, SRZ ;  /* 0x00000000001e7805 */ /* 0x000fe2000001ff00 */
[----:B------:R0:W5:Y:S04]  /*6e40*/  @!P2 LDG.E.64 R32, desc[UR40][R14.64+0x20] ;  /* 0x000020280e20a981 */ /* 0x000168000c1e1b00 */
[----:B------:R0:W5:Y:S04]  /*6e50*/  @!P5 LDG.E.64 R34, desc[UR40][R38.64] ;  /* 0x000000282622d981 */ /* 0x000168000c1e1b00 */
[----:B------:R0:W5:Y:S02]  /*6e60*/  @!P2 LDG.E.64 R30, desc[UR40][R38.64+0x20] ;  /* 0x00002028261ea981 */ /* 0x000164000c1e1b00 */
.L_x_9295:
[----:B------:R-:W-:Y:S05]  /*6e70*/  BSYNC B1 ;  /* 0x0000000000017941 */ /* 0x000fea0003800000 */
.L_x_9294:
        /* <DEDUP_REMOVED lines=24> */
.L_x_9297:
[----:B------:R-:W-:Y:S05]  /*7000*/  BSYNC B1 ;  /* 0x0000000000017941 */ /* 0x000fea0003800000 */
.L_x_9296:
[----:B01----:R-:W2:Y:S01]  /*7010*/  LDL R38, [R1+0x4] ;  /* 0x0000040001267983 */ /* 0x003ea20000100800 */
[----:B------:R-:W-:Y:S01]  /*7020*/  IMAD.WIDE.U32 R10, R3, R6, R10 ;  /* 0x00000006030a7225 */ /* 0x000fe200078e000a */
[----:B------:R-:W-:Y:S01]  /*7030*/  LEA.HI R0, R233, R233, RZ, 0x1 ;  /* 0x000000e9e9007211 */ /* 0x000fe200078f08ff */
[----:B------:R-:W-:Y:S01]  /*7040*/  ULDC.64 UR4, c[0x0][0x3c8] ;  /* 0x0000f20000047ab9 */ /* 0x000fe20000000a00 */
[----:B------:R-:W-:Y:S01]  /*7050*/  ULDC.64 UR6, c[0x0][0x3e0] ;  /* 0x0000f80000067ab9 */ /* 0x000fe20000000a00 */
[----:B------:R-:W-:-:S04]  /*7060*/  IMAD.WIDE.U32 R12, R3, R4, R12 ;  /* 0x00000004030c7225 */ /* 0x000fc800078e000c */
[C---:B------:R-:W-:Y:S02]  /*7070*/  IMAD R6, R43.reuse, R6, RZ ;  /* 0x000000062b067224 */ /* 0x040fe400078e02ff */
[----:B------:R-:W-:Y:S02]  /*7080*/  IMAD R4, R43, R4, RZ ;  /* 0x000000042b047224 */ /* 0x000fe400078e02ff */
[C---:B------:R-:W-:Y:S01]  /*7090*/  IMAD R7, R3.reuse, R7, R6 ;  /* 0x0000000703077224 */ /* 0x040fe200078e0206 */
[----:B------:R-:W-:Y:S01]  /*70a0*/  LOP3.LUT R6, R0, 0xfffffffe, RZ, 0xc0, !PT ;  /* 0xfffffffe00067812 */ /* 0x000fe200078ec0ff */
[----:B------:R-:W-:Y:S01]  /*70b0*/  IMAD R3, R3, R5, R4 ;  /* 0x0000000503037224 */ /* 0x000fe200078e0204 */
[----:B------:R-:W-:Y:S01]  /*70c0*/  LEA R4, P2, R10, UR4, 0x1 ;  /* 0x000000040a047c11 */ /* 0x000fe2000f8408ff */
[----:B------:R-:W-:Y:S01]  /*70d0*/  IMAD.IADD R5, R11, 0x1, R7 ;  /* 0x000000010b057824 */ /* 0x000fe200078e0207 */
[----:B------:R-:W-:Y:S01]  /*70e0*/  LEA R0, P3, R12, UR6, 0x1 ;  /* 0x000000060c007c11 */ /* 0x000fe2000f8608ff */
[----:B------:R-:W-:Y:S01]  /*70f0*/  IMAD.IADD R3, R13, 0x1, R3 ;  /* 0x000000010d037824 */ /* 0x000fe200078e0203 */
[----:B------:R-:W-:Y:S01]  /*7100*/  UMOV UR4, 0xffffffff ;  /* 0xffffffff00047882 */ /* 0x000fe20000000000 */
[----:B------:R-:W-:Y:S01]  /*7110*/  IMAD.IADD R6, R233, 0x1, -R6 ;  /* 0x00000001e9067824 */ /* 0x000fe200078e0a06 */
[----:B------:R-:W-:-:S02]  /*7120*/  LEA.HI.X R5, R10, UR5, R5, 0x1, P2 ;  /* 0x000000050a057c11 */ /* 0x000fc400090f0c05 */
[----:B------:R-:W-:Y:S02]  /*7130*/  LEA.HI.X R3, R12, UR7, R3, 0x1, P3 ;  /* 0x000000070c037c11 */ /* 0x000fe400098f0c03 */
[----:B------:R-:W-:Y:S01]  /*7140*/  SHF.L.U32 R6, R6, 0x1f, RZ ;  /* 0x0000001f06067819 */ /* 0x000fe200000006ff */
[----:B--2---:R-:W-:-:S05]  /*7150*/  IMAD.SHL.U32 R14, R38, 0x40, RZ ;  /* 0x00000040260e7824 */ /* 0x004fca00078e00ff */
[----:B------:R-:W-:-:S04]  /*7160*/  LOP3.LUT R15, R14, 0x1c0, RZ, 0xc0, !PT ;  /* 0x000001c00e0f7812 */ /* 0x000fc800078ec0ff */
[----:B------:R-:W-:Y:S02]  /*7170*/  LOP3.LUT R40, R15, 0x18, R40, 0xf8, !PT ;  /* 0x000000180f287812 */ /* 0x000fe400078ef828 */
[----:B------:R-:W-:-:S04]  /*7180*/  SHF.R.U32.HI R15, RZ, 0x3, R15 ;  /* 0x00000003ff0f7819 */ /* 0x000fc8000001160f */
[----:B------:R-:W-:Y:S01]  /*7190*/  LOP3.LUT R40, R40, R15, RZ, 0x3c, !PT ;  /* 0x0000000f28287212 */ /* 0x000fe200078e3cff */
[----:B------:R-:W-:Y:S06]  /*71a0*/  BRA.DIV UR4, `(.L_x_9298) ;  /* 0x0000016a04b47947 */ /* 0x000fec000b800000 */
.L_x_9548:
[----:B------:R-:W-:-:S03]  /*71b0*/  UMOV UR4, 0xffffffff ;  /* 0xffffffff00047882 */ /* 0x000fc60000000000 */
[----:B------:R-:W-:Y:S05]  /*71c0*/  BRA.DIV UR4, `(.L_x_9299) ;  /* 0x0000016a04d47947 */ /* 0x000fea000b800000 */
.L_x_9551:
[----:B------:R-:W-:-:S03]  /*71d0*/  UMOV UR4, 0xffffffff ;  /* 0xffffffff00047882 */ /* 0x000fc60000000000 */
[----:B------:R-:W-:Y:S05]  /*71e0*/  BRA.DIV UR4, `(.L_x_9300) ;  /* 0x0000016a04f47947 */ /* 0x000fea000b800000 */
.L_x_9554:
[----:B------:R-:W-:-:S03]  /*71f0*/  UMOV UR4, 0xffffffff ;  /* 0xffffffff00047882 */ /* 0x000fc60000000000 */
[----:B------:R-:W-:Y:S05]  /*7200*/  BRA.DIV UR4, `(.L_x_9301) ;  /* 0x0000016e04147947 */ /* 0x000fea000b800000 */
.L_x_9557:
[----:B------:R-:W-:-:S03]  /*7210*/  UMOV UR4, 0xffffffff ;  /* 0xffffffff00047882 */ /* 0x000fc60000000000 */
[----:B------:R-:W-:Y:S05]  /*7220*/  BRA.DIV UR4, `(.L_x_9302) ;  /* 0x0000016e04347947 */ /* 0x000fea000b800000 */
.L_x_9560:
[----:B------:R-:W-:-:S03]  /*7230*/  UMOV UR4, 0xffffffff ;  /* 0xffffffff00047882 */ /* 0x000fc60000000000 */
[----:B------:R-:W-:Y:S05]  /*7240*/  BRA.DIV UR4, `(.L_x_9303) ;  /* 0x0000016e04547947 */ /* 0x000fea000b800000 */
.L_x_9563:
[----:B------:R-:W-:-:S03]  /*7250*/  UMOV UR4, 0xffffffff ;  /* 0xffffffff00047882 */ /* 0x000fc60000000000 */
[----:B------:R-:W-:Y:S05]  /*7260*/  BRA.DIV UR4, `(.L_x_9304) ;  /* 0x0000016e04747947 */ /* 0x000fea000b800000 */
.L_x_9566:
[----:B------:R-:W-:-:S03]  /*7270*/  UMOV UR4, 0xffffffff ;  /* 0xffffffff00047882 */ /* 0x000fc60000000000 */
[----:B------:R-:W-:Y:S05]  /*7280*/  BRA.DIV UR4, `(.L_x_9305) ;  /* 0x0000016e04947947 */ /* 0x000fea000b800000 */
.L_x_9569:
        /* <DEDUP_REMOVED lines=12> */
[----:B------:R-:W-:Y:S01]  /*7350*/  IMAD R3, R40, 0x2, R17 ;  /* 0x0000000228037824 */ /* 0x000fe200078e0211 */
[----:B------:R-:W-:Y:S01]  /*7360*/  PRMT R12, R12, 0x5410, R5 ;  /* 0x000054100c0c7816 */ /* 0x000fe20000000005 */
[----:B------:R-:W-:Y:S01]  /*7370*/  IMAD.MOV.U32 R0, RZ, RZ, R30 ;  /* 0x000000ffff007224 */ /* 0x000fe200078e001e */
[----:B------:R-:W-:Y:S01]  /*7380*/  PRMT R40, R40, 0x5410, R4 ;  /* 0x0000541028287816 */ /* 0x000fe20000000004 */
[----:B------:R-:W-:Y:S02]  /*7390*/  IMAD.MOV.U32 R5, RZ, RZ, R35 ;  /* 0x000000ffff057224 */ /* 0x000fe400078e0023 */
[----:B------:R-:W-:Y:S01]  /*73a0*/  VIADD R4, R3, 0x18400 ;  /* 0x0001840003047836 */ /* 0x000fe20000000000 */
[----:B------:R-:W-:Y:S01]  /*73b0*/  PRMT R44, R44, 0x5410, R0 ;  /* 0x000054102c2c7816 */ /* 0x000fe20000000000 */
[----:B------:R-:W-:Y:S01]  /*73c0*/  IMAD.MOV.U32 R7, RZ, RZ, R8 ;  /* 0x000000ffff077224 */ /* 0x000fe200078e0008 */
[----:B------:R-:W-:Y:S01]  /*73d0*/  PRMT R13, R13, 0x5410, R5 ;  /* 0x000054100d0d7816 */ /* 0x000fe20000000005 */
[----:B------:R-:W-:-:S02]  /*73e0*/  IMAD.MOV.U32 R10, RZ, RZ, R9 ;  /* 0x000000ffff0a7224 */ /* 0x000fc400078e0009 */
[----:B------:R-:W-:Y:S01]  /*73f0*/  VIADD R0, R3, 0x18440 ;  /* 0x0001844003007836 */ /* 0x000fe20000000000 */
[----:B------:R-:W-:Y:S01]  /*7400*/  PRMT R40, R7, 0x7610, R40 ;  /* 0x0000761007287816 */ /* 0x000fe20000000028 */
[----:B------:R-:W-:Y:S01]  /*7410*/  @P3 VIADD R0, R4, 0xffffffc0 ;  /* 0xffffffc004003836 */ /* 0x000fe20000000000 */
        /* <DEDUP_REMOVED lines=12> */
.L_x_9570:
[----:B------:R-:W-:Y:S05]  /*74e0*/  BSYNC B1 ;  /* 0x0000000000017941 */ /* 0x000fea0003800000 */
.L_x_9306:
        /* <DEDUP_REMOVED lines=56> */
.L_x_9311:
[----:B------:R-:W-:Y:S05]  /*7870*/  BSYNC B2 ;  /* 0x0000000000027941 */ /* 0x000fea0003800000 */
.L_x_9310:
        /* <DEDUP_REMOVED lines=47> */
.L_x_9309:
[----:B------:R-:W-:Y:S05]  /*7b70*/  BSYNC B1 ;  /* 0x0000000000017941 */ /* 0x000fea0003800000 */
.L_x_9308:
        /* <DEDUP_REMOVED lines=53> */
.L_x_9314:
[----:B------:R-:W-:Y:S05]  /*7ed0*/  BSYNC B1 ;  /* 0x0000000000017941 */ /* 0x000fea0003800000 */
.L_x_9313:
        /* <DEDUP_REMOVED lines=48> */
.L_x_9293:
        /* <DEDUP_REMOVED lines=15> */
[----:B------:R-:W-:Y:S01]  /*82d0*/  @!P1 IADD3 R11, P2, R57, R28, RZ ;  /* 0x0000001c390b9210 */ /* 0x000fe20007f5e0ff */
[----:B------:R-:W-:Y:S01]  /*82e0*/  @!P1 IMAD.X R10, R54, 0x1, R27, P5 ;  /* 0x00000001360a9824 */ /* 0x000fe200028e061b */
[----:B------:R-:W-:-:S02]  /*82f0*/  @!P0 IADD3.X R3, R29, R61, R56, P3, P4 ;  /* 0x0000003d1d038210 */ /* 0x000fc40001fe8438 */
[----:B------:R-:W-:Y:S01]  /*8300*/  @!P1 LEA R8, P5, R9, UR4, 0x1 ;  /* 0x0000000409089c11 */ /* 0x000fe2000f8a08ff */
[----:B------:R-:W-:-:S03]  /*8310*/  @!P1 IMAD.X R24, R56, 0x1, R29, P2 ;  /* 0x0000000138189824 */ /* 0x000fc600010e061d */
[----:B------:R-:W-:Y:S02]  /*8320*/  @!P1 LEA.HI.X R9, R9, UR5, R10, 0x1, P5 ;  /* 0x0000000509099c11 */ /* 0x000fe4000a8f0c0a */
[----:B------:R-:W-:Y:S02]  /*8330*/  @!P1 LEA R10, P2, R11, UR6, 0x1 ;  /* 0x000000060b0a9c11 */ /* 0x000fe4000f8408ff */
[----:B0-----:R-:W-:Y:S02]  /*8340*/  @!P0 LEA R12, P3, R13, R14, 0x1 ;  /* 0x0000000e0d0c8211 */ /* 0x001fe400078608ff */
[----:B------:R-:W-:Y:S02]  /*8350*/  CS2R R26, SRZ ;  /* 0x00000000001a7805 */ /* 0x000fe4000001ff00 */
[----:B------:R-:W-:Y:S02]  /*8360*/  @!P1 LEA.HI.X R11, R11, UR7, R24, 0x1, P2 ;  /* 0x000000070b0b9c11 */ /* 0x000fe400090f0c18 */
[----:B------:R-:W-:-:S02]  /*8370*/  CS2R R28, SRZ ;  /* 0x00000000001c7805 */ /* 0x000fc4000001ff00 */
[----:B------:R-:W-:Y:S01]  /*8380*/  @!P0 LEA.HI.X R13, R13, R15, R20, 0x1, P3 ;  /* 0x0000000f0d0d8211 */ /* 0x000fe200018f0c14 */
[----:B------:R0:W5:Y:S01]  /*8390*/  @!P1 LDG.E.128 R32, desc[UR40][R8.64] ;  /* 0x0000002808209981 */ /* 0x000162000c1e1d00 */
[----:B-1----:R-:W-:-:S04]  /*83a0*/  @!P0 LEA R14, P4, R0, R30, 0x1 ;  /* 0x0000001e000e8211 */ /* 0x002fc800078808ff */
[----:B------:R-:W-:Y:S02]  /*83b0*/  @!P0 LEA.HI.X R15, R0, R31, R3, 0x1, P4 ;  /* 0x0000001f000f8211 */ /* 0x000fe400020f0c03 */
[----:B------:R-:W1:Y:S01]  /*83c0*/  LDC R0, c[0x0][0x428] ;  /* 0x00010a00ff007b82 */ /* 0x000e620000000800 */
[----:B------:R-:W-:Y:S02]  /*83d0*/  CS2R R24, SRZ ;  /* 0x0000000000187805 */ /* 0x000fe4000001ff00 */
[----:B------:R-:W-:-:S04]  /*83e0*/  CS2R R30, SRZ ;  /* 0x00000000001e7805 */ /* 0x000fc8000001ff00 */
[----:B------:R-:W5:Y:S04]  /*83f0*/  @!P0 LDG.E.128 R24, desc[UR40][R12.64] ;  /* 0x000000280c188981 */ /* 0x000f68000c1e1d00 */
[----:B------:R-:W5:Y:S01]  /*8400*/  @!P0 LDG.E.128 R28, desc[UR40][R14.64] ;  /* 0x000000280e1c8981 */ /* 0x000f62000c1e1d00 */
[----:B-1----:R-:W-:-:S13]  /*8410*/  ISETP.NE.AND P0, PT, R0, 0x1, PT ;  /* 0x000000010000780c */ /* 0x002fda0003f05270 */
[----:B0-----:R-:W0:Y:S08]  /*8420*/  @P0 LDC R8, c[0x0][0x42c] ;  /* 0x00010b00ff080b82 */ /* 0x001e300000000800 */
[----:B------:R-:W1:Y:S01]  /*8430*/  @P0 LDC R9, c[0x0][0x430] ;  /* 0x00010c00ff090b82 */ /* 0x000e620000000800 */
[----:B------:R-:W-:-:S04]  /*8440*/  IMAD R0, R205, 0x80, R19 ;  /* 0x00000080cd007824 */ /* 0x000fc800078e0213 */
[----:B------:R-:W-:Y:S01]  /*8450*/  IMAD R3, R237, 0x40, R0 ;  /* 0x00000040ed037824 */ /* 0x000fe200078e0200 */
[----:B------:R-:W-:Y:S02]  /*8460*/  CS2R R36, SRZ ;  /* 0x0000000000247805 */ /* 0x000fe4000001ff00 */
[----:B------:R-:W-:-:S06]  /*8470*/  CS2R R38, SRZ ;  /* 0x0000000000267805 */ /* 0x000fcc000001ff00 */
[----:B------:R2:W5:Y:S01]  /*8480*/  @!P1 LDG.E.128 R36, desc[UR40][R10.64] ;  /* 0x000000280a249981 */ /* 0x000562000c1e1d00 */
[----:B0-----:R-:W-:-:S05]  /*8490*/  @P0 IMAD.HI.U32 R0, R3, R8, RZ ;  /* 0x0000000803000227 */ /* 0x001fca00078e00ff */
[----:B-1----:R-:W-:-:S04]  /*84a0*/  @P0 SHF.R.U32.HI R3, RZ, R9, R0 ;  /* 0x00000009ff030219 */ /* 0x002fc80000011600 */
[----:B------:R-:W-:Y:S01]  /*84b0*/  SHF.R.S32.HI R43, RZ, 0x1f, R3 ;  /* 0x0000001fff2b7819 */ /* 0x000fe20000011403 */
[----:B------:R-:W-:Y:S02]  /*84c0*/  IMAD.MOV.U32 R8, RZ, RZ, R46 ;  /* 0x000000ffff087224 */ /* 0x000fe400078e002e */
[----:B------:R-:W-:Y:S02]  /*84d0*/  IMAD.MOV.U32 R9, RZ, RZ, R49 ;  /* 0x000000ffff097224 */ /* 0x000fe400078e0031 */
[----:B--2---:R-:W-:Y:S02]  /*84e0*/  IMAD.MOV.U32 R10, RZ, RZ, R44 ;  /* 0x000000ffff0a7224 */ /* 0x004fe400078e002c */
[----:B------:R-:W-:Y:S02]  /*84f0*/  IMAD.MOV.U32 R11, RZ, RZ, R51 ;  /* 0x000000ffff0b7224 */ /* 0x000fe400078e0033 */
[C---:B------:R-:W-:Y:S02]  /*8500*/  IMAD R0, R43.reuse, R6, RZ ;  /* 0x000000062b007224 */ /* 0x040fe400078e02ff */
[----:B------:R-:W-:-:S02]  /*8510*/  IMAD R12, R43, R4, RZ ;  /* 0x000000042b0c7224 */ /* 0x000fc400078e02ff */
        /* <DEDUP_REMOVED lines=13> */
.L_x_9573:
[----:B------:R-:W-:-:S03]  /*85f0*/  UMOV UR4, 0xffffffff ;  /* 0xffffffff00047882 */ /* 0x000fc60000000000 */
[----:B------:R-:W-:Y:S05]  /*8600*/  BRA.DIV UR4, `(.L_x_9316) ;  /* 0x0000015e04187947 */ /* 0x000fea000b800000 */
.L_x_9576:
[----:B------:R-:W-:-:S03]  /*8610*/  UMOV UR4, 0xffffffff ;  /* 0xffffffff00047882 */ /* 0x000fc60000000000 */
[----:B------:R-:W-:Y:S05]  /*8620*/  BRA.DIV UR4, `(.L_x_9317) ;  /* 0x0000015e04387947 */ /* 0x000fea000b800000 */
.L_x_9579:
[----:B------:R-:W-:-:S03]  /*8630*/  UMOV UR4, 0xffffffff ;  /* 0xffffffff00047882 */ /* 0x000fc60000000000 */
[----:B------:R-:W-:Y:S05]  /*8640*/  BRA.DIV UR4, `(.L_x_9318) ;  /* 0x0000015e04587947 */ /* 0x000fea000b800000 */
.L_x_9582:
[----:B------:R-:W-:-:S03]  /*8650*/  UMOV UR4, 0xffffffff ;  /* 0xffffffff00047882 */ /* 0x000fc60000000000 */
[----:B------:R-:W-:Y:S05]  /*8660*/  BRA.DIV UR4, `(.L_x_9319) ;  /* 0x0000015e04787947 */ /* 0x000fea000b800000 */
.L_x_9585:
[----:B------:R-:W-:Y:S01]  /*8670*/  UMOV UR4, 0xffffffff ;  /* 0xffffffff00047882 */ /* 0x000fe20000000000 */
[----:B------:R-:W-:Y:S02]  /*8680*/  LOP3.LUT R6, R6, 0xfffffffe, RZ, 0xc0, !PT ;  /* 0xfffffffe06067812 */ /* 0x000fe400078ec0ff */
[----:B------:R-:W-:Y:S05]  /*8690*/  BRA.DIV UR4, `(.L_x_9320) ;  /* 0x0000015e04947947 */ /* 0x000fea000b800000 */
.L_x_9588:
[----:B------:R-:W-:Y:S01]  /*86a0*/  UMOV UR4, 0xffffffff ;  /* 0xffffffff00047882 */ /* 0x000fe20000000000 */
[----:B------:R-:W-:Y:S02]  /*86b0*/  IMAD.IADD R4, R233, 0x1, -R6 ;  /* 0x00000001e9047824 */ /* 0x000fe400078e0a06 */
[----:B------:R-:W-:Y:S05]  /*86c0*/  BRA.DIV UR4, `(.L_x_9321) ;  /* 0x0000015e04b07947 */ /* 0x000fea000b800000 */
.L_x_9591:
[----:B------:R-:W-:Y:S01]  /*86d0*/  UMOV UR4, 0xffffffff ;  /* 0xffffffff00047882 */ /* 0x000fe20000000000 */
[----:B------:R-:W-:Y:S02]  /*86e0*/  SHF.L.U32 R4, R4, 0x1f, RZ ;  /* 0x0000001f04047819 */ /* 0x000fe400000006ff */
[----:B------:R-:W-:Y:S05]  /*86f0*/  BRA.DIV UR4, `(.L_x_9322) ;  /* 0x0000015e04cc7947 */ /* 0x000fea000b800000 */
.L_x_9594:
        /* <DEDUP_REMOVED lines=31> */
[----:B------:R-:W-:Y:S01]  /*88f0*/  PRMT R53, R3, 0x5410, R0 ;  /* 0x0000541003357816 */ /* 0x000fe20000000000 */
[----:B0-----:R-:W-:Y:S06]  /*8900*/  @!P1 BRA `(.L_x_9324) ;  /* 0x0000015c00709947 */ /* 0x001fec0003800000 */
.L_x_9595:
[----:B------:R-:W-:Y:S05]  /*8910*/  BSYNC B1 ;  /* 0x0000000000017941 */ /* 0x000fea0003800000 */
.L_x_9323:
[----:B------:R-:W-:Y:S04]  /*8920*/  BSSY B1, `(.L_x_9325) ;  /* 0x000006b000017945 */ /* 0x000fe80003800000 */
[----:B------:R-:W-:Y:S05]  /*8930*/  @P2 BRA `(.L_x_9326) ;  /* 0x0000000400a42947 */ /* 0x000fea0003800000 */
[----:B------:R-:W2:Y:S01]  /*8940*/  LDL R0, [R1+0x4] ;  /* 0x0000040001007983 */ /* 0x000ea20000100800 */
[----:B------:R-:W-:Y:S01]  /*8950*/  IMAD.IADD R3, R40, 0x1, R21 ;  /* 0x0000000128037824 */ /* 0x000fe200078e0215 */
[--C-:B------:R-:W-:Y:S02]  /*8960*/  SHF.R.U64 R12, R32, 0x10, R33.reuse ;  /* 0x00000010200c7819 */ /* 0x100fe40000001221 */
[----:B------:R-:W-:Y:S02]  /*8970*/  SHF.R.U32.HI R32, RZ, 0x10, R33 ;  /* 0x00000010ff207819 */ /* 0x000fe40000011621 */
[--C-:B------:R-:W-:Y:S02]  /*8980*/  SHF.R.U64 R44, R38, 0x10, R39.reuse ;  /* 0x00000010262c7819 */ /* 0x100fe40000001227 */
[----:B------:R-:W-:Y:S02]  /*8990*/  SHF.R.U32.HI R45, RZ, 0x10, R39 ;  /* 0x00000010ff2d7819 */ /* 0x000fe40000011627 */
[----:B------:R-:W-:-:S02]  /*89a0*/  PRMT R33, R15, 0x5432, R12 ;  /* 0x000054320f217816 */ /* 0x000fc4000000000c */
[----:B------:R-:W-:Y:S02]  /*89b0*/  SHF.R.U32.HI R43, RZ, 0x10, R37 ;  /* 0x00000010ff2b7819 */ /* 0x000fe40000011625 */
[C---:B------:R-:W-:Y:S02]  /*89c0*/  PRMT R44, R14.reuse, 0x5432, R44 ;  /* 0x000054320e2c7816 */ /* 0x040fe4000000002c */
[----:B------:R-:W-:Y:S02]  /*89d0*/  PRMT R45, R14, 0x5410, R45 ;  /* 0x000054100e2d7816 */ /* 0x000fe4000000002d */
[----:B------:R-:W-:Y:S01]  /*89e0*/  PRMT R43, R13, 0x5410, R43 ;  /* 0x000054100d2b7816 */ /* 0x000fe2000000002b */
[----:B--2---:R-:W-:-:S05]  /*89f0*/  IMAD.SHL.U32 R0, R0, 0x40, RZ ;  /* 0x0000004000007824 */ /* 0x004fca00078e00ff */
[----:B0-----:R-:W-:-:S04]  /*8a00*/  LOP3.LUT R4, R0, 0x1c0, RZ, 0xc0, !PT ;  /* 0x000001c000047812 */ /* 0x001fc800078ec0ff */
[----:B------:R-:W-:Y:S02]  /*8a10*/  SHF.R.U32.HI R5, RZ, 0x3, R4 ;  /* 0x00000003ff057819 */ /* 0x000fe40000011604 */
[C---:B------:R-:W-:Y:S02]  /*8a20*/  LOP3.LUT R3, R4.reuse, 0x38, R3, 0xf8, !PT ;  /* 0x0000003804037812 */ /* 0x040fe400078ef803 */
[----:B------:R-:W-:Y:S02]  /*8a30*/  LOP3.LUT R0, R4, 0x38, R40, 0xf8, !PT ;  /* 0x0000003804007812 */ /* 0x000fe400078ef828 */
[-C--:B------:R-:W-:Y:S02]  /*8a40*/  LOP3.LUT R4, R3, R5.reuse, RZ, 0x3c, !PT ;  /* 0x0000000503047212 */ /* 0x080fe400078e3cff */
[----:B------:R-:W-:Y:S02]  /*8a50*/  LOP3.LUT R0, R0, R5, RZ, 0x3c, !PT ;  /* 0x0000000500007212 */ /* 0x000fe400078e3cff */
[--C-:B------:R-:W-:Y:S01]  /*8a60*/  SHF.R.U64 R3, R34, 0x10, R35.reuse ;  /* 0x0000001022037819 */ /* 0x100fe20000001223 */
[C---:B------:R-:W-:Y:S01]  /*8a70*/  IMAD R4, R223.reuse, 0x200, R4 ;  /* 0x00000200df047824 */ /* 0x040fe200078e0204 */
[----:B------:R-:W-:Y:S01]  /*8a80*/  SHF.R.U32.HI R35, RZ, 0x10, R35 ;  /* 0x00000010ff237819 */ /* 0x000fe20000011623 */
[----:B------:R-:W-:Y:S01]  /*8a90*/  IMAD R0, R223, 0x200, R0 ;  /* 0x00000200df007824 */ /* 0x000fe200078e0200 */
[----:B------:R-:W-:Y:S01]  /*8aa0*/  PRMT R34, R20, 0x5432, R32 ;  /* 0x0000543214227816 */ /* 0x000fe20000000020 */
[----:B------:R-:W-:-:S02]  /*8ab0*/  IMAD R52, R4, 0x2, R17 ;  /* 0x0000000204347824 */ /* 0x000fc400078e0211 */
[----:B------:R-:W-:Y:S01]  /*8ac0*/  IMAD R51, R0, 0x2, R17 ;  /* 0x0000000200337824 */ /* 0x000fe200078e0211 */
[----:B------:R-:W-:Y:S02]  /*8ad0*/  SHF.R.U64 R0, R36, 0x10, R37 ;  /* 0x0000001024007819 */ /* 0x000fe40000001225 */
[----:B------:R-:W0:Y:S01]  /*8ae0*/  LDS.128 R4, [R52+0x18400] ;  /* 0x0184000034047984 */ /* 0x000e220000000c00 */
[----:B------:R-:W-:Y:S01]  /*8af0*/  PRMT R37, R20, 0x5410, R35 ;  /* 0x0000541014257816 */ /* 0x000fe20000000023 */
[----:B------:R-:W-:Y:S01]  /*8b00*/  IMAD.U32 R35, R33, 0x10000, RZ ;  /* 0x0001000021237824 */ /* 0x000fe200078e00ff */
[----:B------:R-:W-:Y:S01]  /*8b10*/  PRMT R38, R13, 0x5432, R0 ;  /* 0x000054320d267816 */ /* 0x000fe20000000000 */
[----:B------:R-:W1:Y:S01]  /*8b20*/  LDS.128 R8, [R51+0x18400] ;  /* 0x0184000033087984 */ /* 0x000e620000000c00 */
[----:B------:R-:W-:Y:S02]  /*8b30*/  PRMT R36, R15, 0x5410, R3 ;  /* 0x000054100f247816 */ /* 0x000fe40000000003 */
[----:B------:R-:W-:Y:S01]  /*8b40*/  LOP3.LUT R33, R33, 0xffff0000, RZ, 0xc0, !PT ;  /* 0xffff000021217812 */ /* 0x000fe200078ec0ff */
[C---:B------:R-:W-:Y:S01]  /*8b50*/  IMAD.U32 R39, R38.reuse, 0x10000, RZ ;  /* 0x0001000026277824 */ /* 0x040fe200078e00ff */
[----:B------:R-:W-:Y:S01]  /*8b60*/  LOP3.LUT R38, R38, 0xffff0000, RZ, 0xc0, !PT ;  /* 0xffff000026267812 */ /* 0x000fe200078ec0ff */
        /* <DEDUP_REMOVED lines=9> */
[C---:B------:R-:W-:Y:S01]  /*8c00*/  FFMA.FTZ R47, R0.reuse, R35, -R47 ;  /* 0x00000023002f7223 */ /* 0x040fe2000001082f */
[----:B------:R-:W-:Y:S02]  /*8c10*/  IMAD.U32 R14, R43, 0x10000, RZ ;  /* 0x000100002b0e7824 */ /* 0x000fe400078e00ff */
[----:B------:R-:W-:Y:S01]  /*8c20*/  FFMA.FTZ R49, R0, R39, R49 ;  /* 0x0000002700317223 */ /* 0x000fe20000010031 */
[----:B------:R-:W-:Y:S02]  /*8c30*/  IMAD.U32 R0, R34, 0x10000, RZ ;  /* 0x0001000022007824 */ /* 0x000fe400078e00ff */
[-C--:B------:R-:W-:Y:S01]  /*8c40*/  FMUL.FTZ R48, R4, R33.reuse ;  /* 0x0000002104307220 */ /* 0x080fe20000410000 */
[----:B------:R-:W-:Y:S01]  /*8c50*/  FFMA.FTZ R46, R3, R33, -R46 ;  /* 0x00000021032e7223 */ /* 0x000fe2000001082e */
[----:B------:R-:W-:-:S02]  /*8c60*/  IMAD.U32 R8, R9, 0x10000, RZ ;  /* 0x0001000009087824 */ /* 0x000fc400078e00ff */
[----:B------:R-:W-:Y:S01]  /*8c70*/  FMUL.FTZ R33, R15, R14 ;  /* 0x0000000e0f217220 */ /* 0x000fe20000410000 */
        /* <DEDUP_REMOVED lines=11> */
[C---:B------:R-:W-:Y:S01]  /*8d30*/  FFMA.FTZ R34, R9.reuse, R34, -R0 ;  /* 0x0000002209227223 */ /* 0x040fe20000010800 */
[----:B------:R-:W-:Y:S02]  /*8d40*/  IMAD.U32 R15, R44, 0x10000, RZ ;  /* 0x000100002c0f7824 */ /* 0x000fe400078e00ff */
[----:B------:R-:W-:Y:S01]  /*8d50*/  FFMA.FTZ R9, R9, R4, R38 ;  /* 0x0000000409097223 */ /* 0x000fe20000010026 */
[----:B------:R-:W-:Y:S02]  /*8d60*/  IMAD.U32 R32, R7, 0x10000, RZ ;  /* 0x0001000007207824 */ /* 0x000fe400078e00ff */
[C---:B------:R-:W-:Y:S01]  /*8d70*/  FMUL.FTZ R50, R20.reuse, R3 ;  /* 0x0000000314327220 */ /* 0x040fe20000410000 */
        /* <DEDUP_REMOVED lines=10> */
[-C--:B------:R-:W-:Y:S01]  /*8e20*/  FFMA.FTZ R12, R13, R0.reuse, -R4 ;  /* 0x000000000d0c7223 */ /* 0x080fe20000010804 */
[----:B------:R-:W-:Y:S01]  /*8e30*/  FMUL.FTZ R32, R32, R0 ;  /* 0x0000000020207220 */ /* 0x000fe20000410000 */
        /* <DEDUP_REMOVED lines=8> */
[-C--:B------:R-:W-:Y:S01]  /*8ec0*/  FMUL.FTZ R6, R6, R3.reuse ;  /* 0x0000000306067220 */ /* 0x080fe20000410000 */
[----:B------:R-:W-:Y:S01]  /*8ed0*/  LOP3.LUT R11, R11, 0xffff0000, RZ, 0xc0, !PT ;  /* 0xffff00000b0b7812 */ /* 0x000fe200078ec0ff */
[----:B------:R-:W-:Y:S01]  /*8ee0*/  FMUL.FTZ R15, R7, R0 ;  /* 0x00000000070f7220 */ /* 0x000fe20000410000 */
        /* <DEDUP_REMOVED lines=14> */
.L_x_9326:
[----:B------:R-:W-:Y:S05]  /*8fd0*/  BSYNC B1 ;  /* 0x0000000000017941 */ /* 0x000fea0003800000 */
.L_x_9325:
[----:B------:R-:W-:Y:S01]  /*8fe0*/  PRMT R15, R58, 0x5410, R57 ;  /* 0x000054103a0f7816 */ /* 0x000fe20000000039 */
[----:B------:R-:W-:Y:S06]  /*8ff0*/  @P0 BRA `(.L_x_9312) ;  /* 0x00000004008c0947 */ /* 0x000fec0003800000 */
[----:B------:R-:W2:Y:S01]  /*9000*/  LDL R44, [R1+0xc] ;  /* 0x00000c00012c7983 */ /* 0x000ea20000100800 */
[----:B------:R-:W-:Y:S01]  /*9010*/  IMAD.IADD R0, R40, 0x1, R21 ;  /* 0x0000000128007824 */ /* 0x000fe200078e0215 */
[----:B------:R-:W-:-:S04]  /*9020*/  SHF.R.U32.HI R3, RZ, 0x3, R219 ;  /* 0x00000003ff037819 */ /* 0x000fc800000116db */
[----:B------:R-:W-:-:S04]  /*9030*/  LOP3.LUT R0, R219, 0x38, R0, 0xf8, !PT ;  /* 0x00000038db007812 */ /* 0x000fc800078ef800 */
[----:B------:R-:W-:-:S05]  /*9040*/  LOP3.LUT R3, R0, R3, RZ, 0x3c, !PT ;  /* 0x0000000300037212 */ /* 0x000fca00078e3cff */
[----:B------:R-:W-:-:S04]  /*9050*/  IMAD.IADD R0, R224, 0x1, R3 ;  /* 0x00000001e0007824 */ /* 0x000fc800078e0203 */
[----:B------:R-:W-:-:S05]  /*9060*/  IMAD R0, R0, 0x2, R17 ;  /* 0x0000000200007824 */ /* 0x000fca00078e0211 */
[----:B01----:R-:W0:Y:S01]  /*9070*/  LDS.128 R4, [R0+0x18400] ;  /* 0x0184000000047984 */ /* 0x003e220000000c00 */
[----:B------:R-:W-:Y:S02]  /*9080*/  SHF.R.U64 R14, R24, 0x10, R25 ;  /* 0x00000010180e7819 */ /* 0x000fe40000001219 */
[----:B------:R-:W-:Y:S02]  /*9090*/  SHF.R.U64 R12, R28, 0x10, R29 ;  /* 0x000000101c0c7819 */ /* 0x000fe4000000121d */
[----:B------:R-:W-:Y:S02]  /*90a0*/  SHF.R.U32.HI R24, RZ, 0x10, R25 ;  /* 0x00000010ff187819 */ /* 0x000fe40000011619 */
[----:B------:R-:W-:Y:S02]  /*90b0*/  SHF.R.U64 R13, R26, 0x10, R27 ;  /* 0x000000101a0d7819 */ /* 0x000fe4000000121b */
[----:B------:R-:W-:Y:S02]  /*90c0*/  SHF.R.U64 R34, R30, 0x10, R31 ;  /* 0x000000101e227819 */ /* 0x000fe4000000121f */
[----:B------:R-:W-:-:S02]  /*90d0*/  SHF.R.U32.HI R26, RZ, 0x10, R27 ;  /* 0x00000010ff1a7819 */ /* 0x000fc4000001161b */
[----:B------:R-:W-:Y:S02]  /*90e0*/  SHF.R.U32.HI R35, RZ, 0x10, R31 ;  /* 0x00000010ff237819 */ /* 0x000fe4000001161f */
[----:B------:R-:W-:Y:S02]  /*90f0*/  PRMT R25, R54, 0x5432, R14 ;  /* 0x0000543236197816 */ /* 0x000fe4000000000e */
[----:B------:R-:W-:Y:S02]  /*9100*/  PRMT R30, R53, 0x5432, R12 ;  /* 0x00005432351e7816 */ /* 0x000fe4000000000c */
[----:B------:R-:W-:Y:S02]  /*9110*/  SHF.R.U32.HI R3, RZ, 0x10, R29 ;  /* 0x00000010ff037819 */ /* 0x000fe4000001161d */
[----:B------:R-:W-:Y:S01]  /*9120*/  PRMT R29, R56, 0x5432, R26 ;  /* 0x00005432381d7816 */ /* 0x000fe2000000001a */
[----:B------:R-:W-:Y:S01]  /*9130*/  IMAD.U32 R32, R30, 0x10000, RZ ;  /* 0x000100001e207824 */ /* 0x000fe200078e00ff */
[----:B------:R-:W-:Y:S01]  /*9140*/  PRMT R34, R15, 0x5432, R34 ;  /* 0x000054320f227816 */ /* 0x000fe20000000022 */
[----:B------:R-:W-:Y:S01]  /*9150*/  IMAD.U32 R26, R25, 0x10000, RZ ;  /* 0x00010000191a7824 */ /* 0x000fe200078e00ff */
[----:B------:R-:W-:-:S02]  /*9160*/  PRMT R35, R15, 0x5410, R35 ;  /* 0x000054100f237816 */ /* 0x000fc40000000023 */
[----:B------:R-:W-:Y:S02]  /*9170*/  PRMT R31, R53, 0x5410, R3 ;  /* 0x00005410351f7816 */ /* 0x000fe40000000003 */
[----:B------:R-:W-:Y:S01]  /*9180*/  PRMT R27, R55, 0x5432, R24 ;  /* 0x00005432371b7816 */ /* 0x000fe20000000018 */
[----:B------:R-:W-:Y:S02]  /*9190*/  IMAD.U32 R37, R35, 0x10000, RZ ;  /* 0x0001000023257824 */ /* 0x000fe400078e00ff */
[----:B------:R-:W-:Y:S02]  /*91a0*/  IMAD.U32 R33, R31, 0x10000, RZ ;  /* 0x000100001f217824 */ /* 0x000fe400078e00ff */
[----:B0-----:R-:W-:Y:S02]  /*91b0*/  IMAD.U32 R15, R4, 0x10000, RZ ;  /* 0x00010000040f7824 */ /* 0x001fe400078e00ff */
[----:B------:R-:W-:Y:S02]  /*91c0*/  IMAD.U32 R20, R5, 0x10000, RZ ;  /* 0x0001000005147824 */ /* 0x000fe400078e00ff */
[C---:B------:R-:W-:Y:S01]  /*91d0*/  FMUL.FTZ R36, R15.reuse, R32 ;  /* 0x000000200f247220 */ /* 0x040fe20000410000 */
[----:B------:R-:W-:Y:S01]  /*91e0*/  FMUL.FTZ R38, R15, R26 ;  /* 0x0000001a0f267220 */ /* 0x000fe20000410000 */
[----:B------:R-:W-:-:S02]  /*91f0*/  IMAD.U32 R24, R7, 0x10000, RZ ;  /* 0x0001000007187824 */ /* 0x000fc400078e00ff */
[----:B------:R-:W-:Y:S01]  /*9200*/  FMUL.FTZ R39, R20, R33 ;  /* 0x0000002114277220 */ /* 0x000fe20000410000 */
[----:B------:R-:W-:Y:S02]  /*9210*/  IMAD.U32 R15, R27, 0x10000, RZ ;  /* 0x000100001b0f7824 */ /* 0x000fe400078e00ff */
[----:B------:R-:W-:Y:S01]  /*9220*/  FMUL.FTZ R43, R24, R37 ;  /* 0x00000025182b7220 */ /* 0x000fe20000410000 */
[----:B------:R-:W-:Y:S01]  /*9230*/  LOP3.LUT R4, R4, 0xffff0000, RZ, 0xc0, !PT ;  /* 0xffff000004047812 */ /* 0x000fe200078ec0ff */
[----:B------:R-:W-:Y:S01]  /*9240*/  FMUL.FTZ R41, R20, R15 ;  /* 0x0000000f14297220 */ /* 0x000fe20000410000 */
[----:B------:R-:W-:Y:S02]  /*9250*/  LOP3.LUT R25, R25, 0xffff0000, RZ, 0xc0, !PT ;  /* 0xffff000019197812 */ /* 0x000fe400078ec0ff */
[----:B------:R-:W-:Y:S01]  /*9260*/  LOP3.LUT R5, R5, 0xffff0000, RZ, 0xc0, !PT ;  /* 0xffff000005057812 */ /* 0x000fe200078ec0ff */
[----:B------:R-:W-:Y:S01]  /*9270*/  IMAD.U32 R21, R6, 0x10000, RZ ;  /* 0x0001000006157824 */ /* 0x000fe200078e00ff */
[----:B------:R-:W-:Y:S01]  /*9280*/  PRMT R28, R54, 0x5410, R13 ;  /* 0x00005410361c7816 */ /* 0x000fe2000000000d */
[----:B------:R-:W-:Y:S01]  /*9290*/  IMAD.U32 R20, R34, 0x10000, RZ ;  /* 0x0001000022147824 */ /* 0x000fe200078e00ff */
[----:B------:R-:W-:-:S02]  /*92a0*/  LOP3.LUT R6, R6, 0xffff0000, RZ, 0xc0, !PT ;  /* 0xffff000006067812 */ /* 0x000fc400078ec0ff */
[----:B------:R-:W-:Y:S01]  /*92b0*/  LOP3.LUT R7, R7, 0xffff0000, RZ, 0xc0, !PT ;  /* 0xffff000007077812 */ /* 0x000fe200078ec0ff */
[----:B--2---:R-:W0:Y:S02]  /*92c0*/  LDS.128 R8, [R44+0x18400] ;  /* 0x018400002c087984 */ /* 0x004e240000000c00 */
[----:B0-----:R-:W-:Y:S02]  /*92d0*/  IMAD.U32 R3, R8, 0x10000, RZ ;  /* 0x0001000008037824 */ /* 0x001fe400078e00ff */
[----:B------:R-:W-:Y:S02]  /*92e0*/  IMAD.U32 R12, R9, 0x10000, RZ ;  /* 0x00010000090c7824 */ /* 0x000fe400078e00ff */
[C---:B------:R-:W-:Y:S01]  /*92f0*/  FFMA.FTZ R36, R3.reuse, R26, -R36 ;  /* 0x0000001a03247223 */ /* 0x040fe20000010824 */
[----:B------:R-:W-:Y:S01]  /*9300*/  FFMA.FTZ R38, R3, R32, R38 ;  /* 0x0000002003267223 */ /* 0x000fe20000010026 */
[----:B------:R-:W-:Y:S02]  /*9310*/  IMAD.U32 R3, R29, 0x10000, RZ ;  /* 0x000100001d037824 */ /* 0x000fe400078e00ff */
[----:B------:R-:W-:Y:S01]  /*9320*/  FFMA.FTZ R39, R12, R15, -R39 ;  /* 0x0000000f0c277223 */ /* 0x000fe20000010827 */
[----:B------:R-:W-:-:S02]  /*9330*/  IMAD.U32 R14, R11, 0x10000, RZ ;  /* 0x000100000b0e7824 */ /* 0x000fc400078e00ff */
[-C--:B------:R-:W-:Y:S01]  /*9340*/  FMUL.FTZ R24, R24, R3.reuse ;  /* 0x0000000318187220 */ /* 0x080fe20000410000 */
[----:B------:R-:W-:Y:S01]  /*9350*/  LOP3.LUT R15, R30, 0xffff0000, RZ, 0xc0, !PT ;  /* 0xffff00001e0f7812 */ /* 0x000fe200078ec0ff */
[----:B------:R-:W-:Y:S01]  /*9360*/  FFMA.FTZ R43, R14, R3, -R43 ;  /* 0x000000030e2b7223 */ /* 0x000fe2000001082b */
[----:B------:R-:W-:Y:S01]  /*9370*/  FFMA.FTZ R41, R12, R33, R41 ;  /* 0x000000210c297223 */ /* 0x000fe20000010029 */
[----:B------:R-:W-:Y:S01]  /*9380*/  FFMA.FTZ R37, R14, R37, R24 ;  /* 0x000000250e257223 */ /* 0x000fe20000010018 */
[----:B------:R-:W-:Y:S01]  /*9390*/  LOP3.LUT R14, R31, 0xffff0000, RZ, 0xc0, !PT ;  /* 0xffff00001f0e7812 */ /* 0x000fe200078ec0ff */
[----:B------:R-:W-:Y:S01]  /*93a0*/  FMUL.FTZ R3, R4, R15 ;  /* 0x0000000f04037220 */ /* 0x000fe20000410000 */
[----:B------:R-:W-:Y:S02]  /*93b0*/  LOP3.LUT R8, R8, 0xffff0000, RZ, 0xc0, !PT ;  /* 0xffff000008087812 */ /* 0x000fe400078ec0ff */
[----:B------:R-:W-:Y:S01]  /*93c0*/  LOP3.LUT R12, R27, 0xffff0000, RZ, 0xc0, !PT ;  /* 0xffff00001b0c7812 */ /* 0x000fe200078ec0ff */
[-C--:B------:R-:W-:Y:S01]  /*93d0*/  FMUL.FTZ R27, R4, R25.reuse ;  /* 0x00000019041b7220 */ /* 0x080fe20000410000 */
[----:B------:R-:W-:Y:S01]  /*93e0*/  LOP3.LUT R9, R9, 0xffff0000, RZ, 0xc0, !PT ;  /* 0xffff000009097812 */ /* 0x000fe200078ec0ff */
[C---:B------:R-:W-:Y:S01]  /*93f0*/  FMUL.FTZ R24, R5.reuse, R14 ;  /* 0x0000000e05187220 */ /* 0x040fe20000410000 */
[C---:B------:R-:W-:Y:S01]  /*9400*/  FFMA.FTZ R25, R8.reuse, R25, -R3 ;  /* 0x0000001908197223 */ /* 0x040fe20000010803 */
[----:B------:R-:W-:Y:S01]  /*9410*/  FMUL.FTZ R5, R5, R12 ;  /* 0x0000000c05057220 */ /* 0x000fe20000410000 */
[----:B------:R-:W-:Y:S01]  /*9420*/  FFMA.FTZ R27, R8, R15, R27 ;  /* 0x0000000f081b7223 */ /* 0x000fe2000001001b */
        /* <DEDUP_REMOVED lines=9> */
[----:B------:R-:W-:-:S02]  /*94c0*/  LOP3.LUT R3, R28, 0xffff0000, RZ, 0xc0, !PT ;  /* 0xffff00001c037812 */ /* 0x000fc400078ec0ff */
[----:B------:R-:W-:Y:S01]  /*94d0*/  LOP3.LUT R4, R29, 0xffff0000, RZ, 0xc0, !PT ;  /* 0xffff00001d047812 */ /* 0x000fe200078ec0ff */
[----:B------:R-:W-:Y:S01]  /*94e0*/  FFMA.FTZ R12, R13, R20, R12 ;  /* 0x000000140d0c7223 */ /* 0x000fe2000001000c */
[----:B------:R-:W-:Y:S01]  /*94f0*/  LOP3.LUT R10, R10, 0xffff0000, RZ, 0xc0, !PT ;  /* 0xffff00000a0a7812 */ /* 0x000fe200078ec0ff */
[C---:B------:R-:W-:Y:S01]  /*9500*/  FMUL.FTZ R13, R6.reuse, R5 ;  /* 0x00000005060d7220 */ /* 0x040fe20000410000 */
        /* <DEDUP_REMOVED lines=18> */
.L_x_9312:
[----:B------:R-:W-:Y:S05]  /*9630*/  BSYNC B0 ;  /* 0x0000000000007941 */ /* 0x000fea0003800000 */
.L_x_9292:
        /* <DEDUP_REMOVED lines=8> */
.L_x_9289:
[----:B01234-:R-:W0:Y:S01]  /*96c0*/  S2R R0, SR_TID.X ;  /* 0x0000000000007919 */ /* 0x01fe220000002100 */
[----:B------:R-:W-:Y:S01]  /*96d0*/  ISETP.NE.AND P0, PT, R200, 0x3, PT ;  /* 0x00000003c800780c */ /* 0x000fe20003f05270 */
[----:B------:R-:W-:Y:S05]  /*96e0*/  WARPSYNC.ALL ;  /* 0x0000000000007948 */ /* 0x000fea0003800000 */
[----:B0-----:R-:W-:-:S05]  /*96f0*/  SHF.R.U32.HI R0, RZ, 0x7, R0 ;  /* 0x00000007ff007819 */ /* 0x001fca0000011600 */
[----:B------:R-:W-:-:S05]  /*9700*/  VIADD R179, R0, 0x8 ;  /* 0x0000000800b37836 */ /* 0x000fca0000000000 */
[----:B------:R0:W-:Y:S06]  /*9710*/  BAR.SYNC.DEFER_BLOCKING R179, 0x100 ;  /* 0x000400b30000751d */ /* 0x0001ec0000010000 */
[----:B------:R-:W-:Y:S05]  /*9720*/  @!P0 BRA `(.L_x_9327) ;  /* 0x0000000000048947 */ /* 0x000fea0003800000 */
[----:B------:R-:W-:Y:S01]  /*9730*/  BPT.TRAP 0x1 ;  /* 0x000000040000795c */ /* 0x000fe20000300000 */
.L_x_9327:
[----:B------:R-:W-:Y:S01]  /*9740*/  IMAD R7, R16, 0x8, R17 ;  /* 0x0000000810077824 */ /* 0x000fe200078e0211 */
[----:B------:R-:W-:-:S04]  /*9750*/  SHF.L.U32 R72, R22, 0x1f, RZ ;  /* 0x0000001f16487819 */ /* 0x000fc800000006ff */
[----:B------:R1:W2:Y:S01]  /*9760*/  SYNCS.PHASECHK.TRANS64.TRYWAIT P2, [R7+URZ+0x22830], R72 ;  /* 0x02283048070075a7 */ /* 0x0002a2000804017f */
[----:B------:R-:W-:Y:S05]  /*9770*/  @!P0 BRA `(.L_x_9328) ;  /* 0x0000000000048947 */ /* 0x000fea0003800000 */
[----:B------:R-:W-:Y:S01]  /*9780*/  BPT.TRAP 0x1 ;  /* 0x000000040000795c */ /* 0x000fe20000300000 */
.L_x_9328:
[----:B------:R-:W3:Y:S01]  /*9790*/  S2R R3, SR_TID.X ;  /* 0x0000000000037919 */ /* 0x000ee20000002100 */
[----:B------:R-:W-:-:S05]  /*97a0*/  VIADD R0, R17, 0x1c400 ;  /* 0x0001c40011007836 */ /* 0x000fca0000000000 */
[----:B------:R-:W-:-:S04]  /*97b0*/  SHF.R.U32.HI R0, RZ, 0x4, R0 ;  /* 0x00000004ff007819 */ /* 0x000fc80000011600 */
[----:B------:R-:W-:Y:S02]  /*97c0*/  LOP3.LUT R0, R0, 0x3fff, RZ, 0xc0, !PT ;  /* 0x00003fff00007812 */ /* 0x000fe400078ec0ff */
[----:B---3--:R-:W-:-:S04]  /*97d0*/  LOP3.LUT R3, R3, 0x7f, RZ, 0xc0, !PT ;  /* 0x0000007f03037812 */ /* 0x008fc800078ec0ff */
[----:B------:R-:W-:Y:S01]  /*97e0*/  ISETP.NE.AND P1, PT, R3, RZ, PT ;  /* 0x000000ff0300720c */ /* 0x000fe20003f25270 */
[----:B--2---:R-:W-:-:S12]  /*97f0*/  @P2 BRA `(.L_x_9329) ;  /* 0x0000000000082947 */ /* 0x004fd80003800000 */
[----:B------:R-:W2:Y:S02]  /*9800*/  SYNCS.PHASECHK.TRANS64.TRYWAIT P2, [R7+URZ+0x22830], R72 ;  /* 0x02283048070075a7 */ /* 0x000ea4000804017f */
[----:B--2---:R-:W-:Y:S05]  /*9810*/  @!P2 BRA `(.L_x_9330) ;  /* 0x0000014c00c0a947 */ /* 0x004fea0003800000 */
.L_x_9329:
[----:B------:R-:W-:Y:S05]  /*9820*/  WARPSYNC.ALL ;  /* 0x0000000000007948 */ /* 0x000fea0003800000 */
[----:B------:R-:W-:-:S05]  /*9830*/  LOP3.LUT R207, R0, 0x10000, RZ, 0xfc, !PT ;  /* 0x0001000000cf7812 */ /* 0x000fca00078efcff */
[----:B------:R-:W-:Y:S01]  /*9840*/  IMAD R4, R16, 0x300, R207 ;  /* 0x0000030010047824 */ /* 0x000fe200078e02cf */
[----:B------:R-:W-:Y:S01]  /*9850*/  LOP3.LUT R8, R42, 0x10000, RZ, 0xfc, !PT ;  /* 0x000100002a087812 */ /* 0x000fe200078efcff */
[----:B------:R-:W-:Y:S01]  /*9860*/  IMAD.MOV.U32 R5, RZ, RZ, 0x40000040 ;  /* 0x40000040ff057424 */ /* 0x000fe200078e00ff */
[----:B------:R-:W3:Y:S01]  /*9870*/  LDL R73, [R1+0x10] ;  /* 0x0000100001497983 */ /* 0x000ee20000100800 */
[----:B------:R-:W-:Y:S01]  /*9880*/  IMAD.MOV.U32 R9, RZ, RZ, 0x40000040 ;  /* 0x40000040ff097424 */ /* 0x000fe200078e00ff */
        /* <DEDUP_REMOVED lines=8> */
[----:B------:R-:W4:Y:S01]  /*9910*/  S2R R3, SR_TID.X ;  /* 0x0000000000037919 */ /* 0x000f220000002100 */
[----:B------:R-:W-:Y:S01]  /*9920*/  IMAD.MOV.U32 R21, RZ, RZ, 0x40000040 ;  /* 0x40000040ff157424 */ /* 0x000fe200078e00ff */
[----:B------:R-:W0:Y:S01]  /*9930*/  LDC.64 R176, c[0x0][0x9e0] ;  /* 0x00027800ffb07b82 */ /* 0x000e220000000a00 */
[----:B------:R-:W-:Y:S01]  /*9940*/  VIADD R14, R8, 0x4 ;  /* 0x00000004080e7836 */ /* 0x000fe20000000000 */
[----:B------:R-:W-:Y:S01]  /*9950*/  LOP3.LUT R2, R2, 0xffefffff, RZ, 0xc0, !PT ;  /* 0xffefffff02027812 */ /* 0x000fe200078ec0ff */
[----:B------:R-:W-:-:S02]  /*9960*/  IMAD.MOV.U32 R15, RZ, RZ, 0x40000040 ;  /* 0x40000040ff0f7424 */ /* 0x000fc400078e00ff */
[----:B------:R-:W-:Y:S02]  /*9970*/  VIADD R12, R8, 0x6 ;  /* 0x00000006080c7836 */ /* 0x000fe40000000000 */
[----:B------:R-:W-:Y:S02]  /*9980*/  IMAD.MOV.U32 R5, RZ, RZ, 0x40000040 ;  /* 0x40000040ff057424 */ /* 0x000fe400078e00ff */
        /* <DEDUP_REMOVED lines=9> */
[----:B------:R-:W-:-:S05]  /*9a20*/  @!P1 VIADD R0, R7, 0x22840 ;  /* 0x0002284007009836 */ /* 0x000fca0000000000 */
[----:B------:R-:W-:Y:S02]  /*9a30*/  @!P1 PRMT R0, RZ, 0x654, R0 ;  /* 0x00000654ff009816 */ /* 0x000fe40000000000 */
[----:B0-----:R-:W-:Y:S02]  /*9a40*/  ISETP.GE.AND P2, PT, R177, 0x1, PT ;  /* 0x00000001b100780c */ /* 0x001fe40003f46270 */
[----:B----4-:R-:W-:-:S04]  /*9a50*/  SHF.R.U32.HI R3, RZ, 0x7, R3 ;  /* 0x00000007ff037819 */ /* 0x010fc80000011603 */
[----:B------:R-:W-:-:S07]  /*9a60*/  IADD3 R6, -R3, 0xb, RZ ;  /* 0x0000000b03067810 */ /* 0x000fce0007ffe1ff */
[----:B------:R-:W-:Y:S01]  /*9a70*/  @P2 LOP3.LUT R2, R2, 0x100000, RZ, 0xfc, !PT ;  /* 0x0010000002022812 */ /* 0x000fe200078efcff */
[----:B------:R-:W-:Y:S02]  /*9a80*/  WARPGROUP.DEPBAR.LE gsb0, 0x0 ;  /* 0x00008000000079c5 */ /* 0x000fe40000010000 */
[----:B------:R-:W-:-:S06]  /*9a90*/  WARPGROUP.ARRIVE ;  /* 0x00000000000079c5 */ /* 0x000fcc0000000000 */
[----:B------:R-:W-:Y:S01]  /*9aa0*/  HGMMA.64x96x16.F32.BF16 R24, gdesc[UR4], R24, gsb0 ;  /* 0x01600000041879f0 */ /* 0x000fe20008001818 */
[----:B------:R-:W-:Y:S02]  /*9ab0*/  R2UR UR6, R10 ;  /* 0x000000000a0672ca */ /* 0x000fe400000e0000 */
[----:B------:R-:W-:Y:S01]  /*9ac0*/  R2UR UR7, R11 ;  /* 0x000000000b0772ca */ /* 0x000fe200000e0000 */
[----:B------:R-:W-:Y:S01]  /*9ad0*/  IMAD.MOV.U32 R11, RZ, RZ, -0x60 ;  /* 0xffffffa0ff0b7424 */ /* 0x000fe200078e00ff */
[----:B------:R-:W-:Y:S02]  /*9ae0*/  R2UR UR4, R14 ;  /* 0x000000000e0472ca */ /* 0x000fe400000e0000 */
[----:B------:R-:W-:Y:S01]  /*9af0*/  R2UR UR5, R15 ;  /* 0x000000000f0572ca */ /* 0x000fe200000e0000 */
[----:B------:R-:W-:-:S04]  /*9b00*/  IMAD R11, R178, R11, 0x60 ;  /* 0x00000060b20b7424 */ /* 0x000fc800078e020b */
[----:B------:R-:W-:Y:S01]  /*9b10*/  IMAD.IADD R74, R11, 0x1, -R23 ;  /* 0x000000010b4a7824 */ /* 0x000fe200078e0a17 */
[----:B------:R-:W-:Y:S02]  /*9b20*/  WARPGROUP.DEPBAR.LE gsb0, 0x0 ;  /* 0x00008000000079c5 */ /* 0x000fe40000010000 */
[----:B------:R-:W-:-:S06]  /*9b30*/  WARPGROUP.ARRIVE ;  /* 0x00000000000079c5 */ /* 0x000fcc0000000000 */
[----:B------:R-:W-:Y:S01]  /*9b40*/  HGMMA.64x96x16.F32.BF16 R24, gdesc[UR4], R24, gsb0 ;  /* 0x01600000041879f0 */ /* 0x000fe20008001818 */
[----:B------:R-:W-:Y:S01]  /*9b50*/  R2UR UR6, R4 ;  /* 0x00000000040672ca */ /* 0x000fe200000e0000 */
[----:B------:R-:W-:Y:S01]  /*9b60*/  IMAD.IADD R4, R202, 0x1, R11 ;  /* 0x00000001ca047824 */ /* 0x000fe200078e020b */
[----:B------:R-:W-:Y:S02]  /*9b70*/  R2UR UR7, R5 ;  /* 0x00000000050772ca */ /* 0x000fe400000e0000 */
[----:B------:R-:W-:Y:S01]  /*9b80*/  R2UR UR4, R12 ;  /* 0x000000000c0472ca */ /* 0x000fe200000e0000 */
[----:B------:R-:W-:Y:S01]  /*9b90*/  IMAD.IADD R100, R4, 0x1, -R23 ;  /* 0x0000000104647824 */ /* 0x000fe200078e0a17 */
[----:B------:R-:W-:Y:S01]  /*9ba0*/  R2UR UR5, R13 ;  /* 0x000000000d0572ca */ /* 0x000fe200000e0000 */
[----:B------:R-:W-:Y:S02]  /*9bb0*/  WARPGROUP.DEPBAR.LE gsb0, 0x0 ;  /* 0x00008000000079c5 */ /* 0x000fe40000010000 */
[----:B------:R-:W-:-:S10]  /*9bc0*/  WARPGROUP.ARRIVE ;  /* 0x00000000000079c5 */ /* 0x000fd40000000000 */
[----:B------:R-:W-:Y:S01]  /*9bd0*/  HGMMA.64x96x16.F32.BF16 R24, gdesc[UR4], R24, gsb0 ;  /* 0x01600000041879f0 */ /* 0x000fe20008001818 */
[----:B------:R-:W-:Y:S02]  /*9be0*/  ULDC UR4, c[0x0][0x9dc] ;  /* 0x0002770000047ab9 */ /* 0x000fe40000000800 */
[----:B------:R-:W-:-:S05]  /*9bf0*/  IMAD.U32 R206, RZ, RZ, UR4 ;  /* 0x00000004ffce7e24 */ /* 0x000fca000f8e00ff */
[----:B------:R-:W-:Y:S01]  /*9c00*/  LOP3.LUT R10, RZ, R206, RZ, 0x33, !PT ;  /* 0x000000ceff0a7212 */ /* 0x000fe200078e33ff */
[----:B------:R-:W-:Y:S02]  /*9c10*/  WARPGROUP.DEPBAR.LE gsb0, 0x0 ;  /* 0x00008000000079c5 */ /* 0x000fe40000010000 */
[----:B------:R0:W-:Y:S06]  /*9c20*/  BAR.ARV R6, 0x100 ;  /* 0x000400060000751d */ /* 0x0001ec0000002000 */
[----:B------:R4:W-:Y:S02]  /*9c30*/  @!P1 SYNCS.ARRIVE.TRANS64.RED.A1T0 RZ, [R0+URZ], RZ ;  /* 0x000000ff00ff99a7 */ /* 0x0009e4000810043f */
[----:B----4-:R-:W-:-:S05]  /*9c40*/  IADD3 R0, -R203, 0x1, R4 ;  /* 0x00000001cb007810 */ /* 0x010fca0007ffe104 */
[----:B------:R-:W-:Y:S02]  /*9c50*/  IMAD.IADD R3, R0, 0x1, -R23 ;  /* 0x0000000100037824 */ /* 0x000fe400078e0a17 */
[----:B---3--:R-:W-:Y:S02]  /*9c60*/  IMAD R0, R205, 0x80, R73 ;  /* 0x00000080cd007824 */ /* 0x008fe400078e0249 */
[C---:B------:R-:W-:Y:S02]  /*9c70*/  IMAD.IADD R73, R3.reuse, 0x1, R176 ;  /* 0x0000000103497824 */ /* 0x040fe400078e02b0 */
[----:B------:R-:W-:-:S03]  /*9c80*/  IMAD.IADD R75, R3, 0x1, R10 ;  /* 0x00000001034b7824 */ /* 0x000fc600078e020a */
[----:B------:R-:W-:Y:S01]  /*9c90*/  VIADDMNMX R4, R0, R73, R100, PT ;  /* 0x0000004900047246 */ /* 0x000fe20003800164 */
[----:B------:R-:W-:Y:S01]  /*9ca0*/  IMAD.IADD R3, R75, 0x1, R0 ;  /* 0x000000014b037824 */ /* 0x000fe200078e0200 */
[----:B0-----:R-:W-:Y:S06]  /*9cb0*/  @!P2 BRA `(.L_x_9331) ;  /* 0x00000000004ca947 */ /* 0x001fec0003800000 */
[----:B------:R-:W-:Y:S01]  /*9cc0*/  IADD3 R5, R0, R202, -R203 ;  /* 0x000000ca00057210 */ /* 0x000fe20007ffe8cb */
        /* <DEDUP_REMOVED lines=10> */
.L_x_9333:
[----:B------:R-:W-:-:S13]  /*9d70*/  ISETP.NE.AND P2, PT, R177, 0x1, PT ;  /* 0x00000001b100780c */ /* 0x000fda0003f45270 */
[----:B------:R-:W0:Y:S02]  /*9d80*/  @P2 LDC.64 R76, c[0x0][0x9e8] ;  /* 0x00027a00ff4c2b82 */ /* 0x000e240000000a00 */
[----:B0-----:R-:W-:-:S05]  /*9d90*/  @P2 IMAD.HI.U32 R10, R5, R76, RZ ;  /* 0x0000004c050a2227 */ /* 0x001fca00078e00ff */
[----:B------:R-:W-:-:S07]  /*9da0*/  @P2 SHF.R.U32.HI R5, RZ, R77, R10 ;  /* 0x0000004dff052219 */ /* 0x000fce000001160a */
.L_x_9334:
[----:B------:R-:W-:Y:S05]  /*9db0*/  BSYNC B0 ;  /* 0x0000000000007941 */ /* 0x000fea0003800000 */
.L_x_9332:
[----:B------:R-:W-:-:S05]  /*9dc0*/  IMAD R10, R5, R177, R74 ;  /* 0x000000b1050a7224 */ /* 0x000fca00078e024a */
[----:B------:R-:W-:Y:S02]  /*9dd0*/  VIMNMX R3, R3, R10, !PT ;  /* 0x0000000a03037248 */ /* 0x000fe40007fe0100 */
[----:B------:R-:W-:-:S07]  /*9de0*/  VIADDMNMX R4, R10, R177, R4, PT ;  /* 0x000000b10a047246 */ /* 0x000fce0003800104 */
.L_x_9331:
[C---:B------:R-:W-:Y:S02]  /*9df0*/  ISETP.GE.AND P2, PT, R11.reuse, 0x2, PT ;  /* 0x000000020b00780c */ /* 0x040fe40003f46270 */
[----:B------:R-:W-:Y:S02]  /*9e00*/  ISETP.GE.AND P4, PT, R11, 0x9, PT ;  /* 0x000000090b00780c */ /* 0x000fe40003f86270 */
[----:B------:R-:W-:Y:S02]  /*9e10*/  ISETP.GT.AND P3, PT, R3, 0x1, !P2 ;  /* 0x000000010300780c */ /* 0x000fe40005764270 */
[----:B------:R-:W-:Y:S02]  /*9e20*/  ISETP.GE.AND P6, PT, R11, 0x1, PT ;  /* 0x000000010b00780c */ /* 0x000fe40003fc6270 */
[----:B------:R-:W-:-:S04]  /*9e30*/  ISETP.LT.OR P3, PT, R4, 0x2, P3 ;  /* 0x000000020400780c */ /* 0x000fc80001f61670 */
        /* <DEDUP_REMOVED lines=94> */
[----:B------:R-:W-:Y:S02]  /*a420*/  IADD3 R29, R75, 0x8, R0 ;  /* 0x000000084b1d7810 */ /* 0x000fe40007ffe000 */
[----:B------:R-:W-:-:S02]  /*a430*/  FSEL R64, R64, -INF , !P3 ;  /* 0xff80000040407808 */ /* 0x000fc40005800000 */
        /* <DEDUP_REMOVED lines=13> */
[----:B------:R-:W-:Y:S01]  /*a510*/  ISETP.GT.AND P5, PT, R3, 0x59, !P5 ;  /* 0x000000590300780c */ /* 0x000fe20006fa4270 */
[----:B------:R-:W-:-:S03]  /*a520*/  VIADD R3, R0, 0x8 ;  /* 0x0000000800037836 */ /* 0x000fc60000000000 */
[----:B------:R-:W-:Y:S02]  /*a530*/  ISETP.LT.OR P5, PT, R4, 0x5a, P5 ;  /* 0x0000005a0400780c */ /* 0x000fe40002fa1670 */
[----:B------:R-:W-:Y:S02]  /*a540*/  VIADDMNMX R100, R3, R73, R100, PT ;  /* 0x0000004903647246 */ /* 0x000fe40003800164 */
[----:B------:R-:W-:Y:S02]  /*a550*/  FSEL R36, R69, -INF , !P5 ;  /* 0xff80000045247808 */ /* 0x000fe40006800000 */
[----:B------:R-:W-:-:S13]  /*a560*/  ISETP.GE.AND P5, PT, R177, 0x1, PT ;  /* 0x00000001b100780c */ /* 0x000fda0003fa6270 */
[----:B------:R-:W-:Y:S05]  /*a570*/  @!P5 BRA `(.L_x_9335) ;  /* 0x000000000050d947 */ /* 0x000fea0003800000 */
[----:B------:R-:W-:Y:S01]  /*a580*/  IADD3 R3, R0, R202, -R203 ;  /* 0x000000ca00037210 */ /* 0x000fe20007ffe8cb */
[----:B------:R-:W-:Y:S04]  /*a590*/  BSSY B0, `(.L_x_9336) ;  /* 0x000000f000007945 */ /* 0x000fe80003800000 */
        /* <DEDUP_REMOVED lines=10> */
.L_x_9337:
[----:B------:R-:W-:-:S13]  /*a640*/  ISETP.NE.AND P5, PT, R177, 0x1, PT ;  /* 0x00000001b100780c */ /* 0x000fda0003fa5270 */
[----:B------:R-:W0:Y:S02]  /*a650*/  @P5 LDC.64 R4, c[0x0][0x9e8] ;  /* 0x00027a00ff045b82 */ /* 0x000e240000000a00 */
[----:B0-----:R-:W-:-:S05]  /*a660*/  @P5 IMAD.HI.U32 R4, R3, R4, RZ ;  /* 0x0000000403045227 */ /* 0x001fca00078e00ff */
[----:B------:R-:W-:-:S07]  /*a670*/  @P5 SHF.R.U32.HI R3, RZ, R5, R4 ;  /* 0x00000005ff035219 */ /* 0x000fce0000011604 */
.L_x_9338:
[----:B------:R-:W-:Y:S05]  /*a680*/  BSYNC B0 ;  /* 0x0000000000007941 */ /* 0x000fea0003800000 */
.L_x_9336:
[----:B------:R-:W-:-:S05]  /*a690*/  IMAD R4, R3, R177, R74 ;  /* 0x000000b103047224 */ /* 0x000fca00078e024a */
[----:B------:R-:W-:Y:S02]  /*a6a0*/  VIMNMX R29, R29, R4, !PT ;  /* 0x000000041d1d7248 */ /* 0x000fe40007fe0100 */
[----:B------:R-:W-:-:S07]  /*a6b0*/  VIADDMNMX R100, R4, R177, R100, PT ;  /* 0x000000b104647246 */ /* 0x000fce0003800164 */
.L_x_9335:
        /* <DEDUP_REMOVED lines=57> */
[----:B------:R-:W-:Y:S02]  /*aa50*/  FMNMX.FTZ R5, R36, R3, !PT ;  /* 0x0000000324057209 */ /* 0x000fe40007810000 */
[----:B------:R-:W-:Y:S02]  /*aa60*/  ISETP.LT.OR P2, PT, R100, 0x22, P2 ;  /* 0x000000226400780c */ /* 0x000fe40001741670 */
[----:B------:R-:W-:Y:S01]  /*aa70*/  ISETP.GT.AND P6, PT, R29, RZ, !P6 ;  /* 0x000000ff1d00720c */ /* 0x000fe200077c4270 */
[----:B------:R-:W0:Y:S01]  /*aa80*/  SHFL.BFLY PT, R102, R5, 0x2, 0x1f ;  /* 0x0c401f0005667f89 */ /* 0x000e2200000e0000 */
[----:B------:R-:W-:Y:S02]  /*aa90*/  FSEL R4, R43, -INF , !P2 ;  /* 0xff8000002b047808 */ /* 0x000fe40005000000 */
[----:B------:R-:W-:-:S02]  /*aaa0*/  ISETP.NE.AND P2, PT, R41, RZ, PT ;  /* 0x000000ff2900720c */ /* 0x000fc40003f45270 */
[C---:B------:R-:W-:Y:S02]  /*aab0*/  ISETP.LT.OR P6, PT, R100.reuse, 0x1, P6 ;  /* 0x000000016400780c */ /* 0x040fe400037c1670 */
[----:B------:R-:W-:Y:S02]  /*aac0*/  ISETP.GT.AND P2, PT, R29, 0x28, !P2 ;  /* 0x000000281d00780c */ /* 0x000fe40005744270 */
[----:B------:R-:W-:Y:S02]  /*aad0*/  ISETP.NE.AND P5, PT, R91, RZ, PT ;  /* 0x000000ff5b00720c */ /* 0x000fe40003fa5270 */
[----:B------:R-:W-:Y:S02]  /*aae0*/  ISETP.LT.OR P2, PT, R100, 0x29, P2 ;  /* 0x000000296400780c */ /* 0x000fe40001741670 */
[----:B------:R-:W-:Y:S02]  /*aaf0*/  FSEL R26, R26, -INF , !P6 ;  /* 0xff8000001a1a7808 */ /* 0x000fe40007000000 */
[----:B------:R-:W-:-:S02]  /*ab00*/  FSEL R46, R46, -INF , !P2 ;  /* 0xff8000002e2e7808 */ /* 0x000fc40005000000 */
[----:B------:R-:W-:Y:S02]  /*ab10*/  ISETP.NE.AND P2, PT, R83, RZ, PT ;  /* 0x000000ff5300720c */ /* 0x000fe40003f45270 */
[C---:B------:R-:W-:Y:S02]  /*ab20*/  ISETP.GT.AND P3, PT, R29.reuse, 0x51, !P3 ;  /* 0x000000511d00780c */ /* 0x040fe40005f64270 */
[C---:B------:R-:W-:Y:S02]  /*ab30*/  ISETP.GT.AND P2, PT, R29.reuse, 0x29, !P2 ;  /* 0x000000291d00780c */ /* 0x040fe40005744270 */
[----:B------:R-:W-:Y:S02]  /*ab40*/  ISETP.GT.AND P4, PT, R29, 0x58, !P4 ;  /* 0x000000581d00780c */ /* 0x000fe40006784270 */
[----:B------:R-:W-:Y:S02]  /*ab50*/  ISETP.LT.OR P2, PT, R100, 0x2a, P2 ;  /* 0x0000002a6400780c */ /* 0x000fe40001741670 */
[----:B0-----:R-:W-:-:S02]  /*ab60*/  FMNMX.FTZ R102, R5, R102, !PT ;  /* 0x0000006605667209 */ /* 0x001fc40007810000 */
[----:B------:R-:W-:Y:S02]  /*ab70*/  FSEL R24, R47, -INF , !P2 ;  /* 0xff8000002f187808 */ /* 0x000fe40005000000 */
[----:B------:R-:W-:Y:S01]  /*ab80*/  ISETP.NE.AND P2, PT, R45, RZ, PT ;  /* 0x000000ff2d00720c */ /* 0x000fe20003f45270 */
[----:B------:R-:W0:Y:S01]  /*ab90*/  SHFL.BFLY PT, R3, R102, 0x1, 0x1f ;  /* 0x0c201f0066037f89 */ /* 0x000e2200000e0000 */
[----:B------:R-:W-:Y:S02]  /*aba0*/  FMNMX.FTZ R5, R26, R88, !PT ;  /* 0x000000581a057209 */ /* 0x000fe40007810000 */
[----:B------:R-:W-:Y:S02]  /*abb0*/  ISETP.GT.AND P2, PT, R29, 0x30, !P2 ;  /* 0x000000301d00780c */ /* 0x000fe40005744270 */
[----:B------:R-:W-:Y:S02]  /*abc0*/  FMNMX.FTZ R5, R76, R5, !PT ;  /* 0x000000054c057209 */ /* 0x000fe40007810000 */
[----:B------:R-:W-:-:S02]  /*abd0*/  ISETP.LT.OR P2, PT, R100, 0x31, P2 ;  /* 0x000000316400780c */ /* 0x000fc40001741670 */
[----:B------:R-:W-:Y:S02]  /*abe0*/  FMNMX.FTZ R5, R74, R5, !PT ;  /* 0x000000054a057209 */ /* 0x000fe40007810000 */
[----:B------:R-:W-:Y:S02]  /*abf0*/  FSEL R50, R50, -INF , !P2 ;  /* 0xff80000032327808 */ /* 0x000fe40005000000 */
[----:B------:R-:W-:Y:S02]  /*ac00*/  ISETP.NE.AND P2, PT, R85, RZ, PT ;  /* 0x000000ff5500720c */ /* 0x000fe40003f45270 */
[C---:B------:R-:W-:Y:S02]  /*ac10*/  ISETP.LT.OR P3, PT, R100.reuse, 0x52, P3 ;  /* 0x000000526400780c */ /* 0x040fe40001f61670 */
[----:B------:R-:W-:Y:S02]  /*ac20*/  ISETP.GT.AND P2, PT, R29, 0x31, !P2 ;  /* 0x000000311d00780c */ /* 0x000fe40005744270 */
[----:B------:R-:W-:-:S02]  /*ac30*/  ISETP.LT.OR P4, PT, R100, 0x59, P4 ;  /* 0x000000596400780c */ /* 0x000fc40002781670 */
[----:B------:R-:W-:Y:S02]  /*ac40*/  ISETP.LT.OR P2, PT, R100, 0x32, P2 ;  /* 0x000000326400780c */ /* 0x000fe40001741670 */
[----:B------:R-:W-:Y:S02]  /*ac50*/  FSEL R70, R70, -INF , !P4 ;  /* 0xff80000046467808 */ /* 0x000fe40006000000 */
[----:B------:R-:W-:Y:S02]  /*ac60*/  FSEL R28, R51, -INF , !P2 ;  /* 0xff800000331c7808 */ /* 0x000fe40005000000 */
[----:B------:R-:W-:Y:S02]  /*ac70*/  ISETP.NE.AND P2, PT, R49, RZ, PT ;  /* 0x000000ff3100720c */ /* 0x000fe40003f45270 */
[----:B0-----:R-:W-:Y:S02]  /*ac80*/  FMNMX.FTZ R3, R102, R3, !PT ;  /* 0x0000000366037209 */ /* 0x001fe40007810000 */
[----:B------:R-:W-:-:S03]  /*ac90*/  ISETP.GT.AND P2, PT, R29, 0x38, !P2 ;  /* 0x000000381d00780c */ /* 0x000fc60005744270 */
[----:B------:R-:W-:Y:S01]  /*aca0*/  FMUL.FTZ R25, R3, R11 ;  /* 0x0000000b03197220 */ /* 0x000fe20000410000 */
        /* <DEDUP_REMOVED lines=33> */
[----:B------:R-:W-:Y:S01]  /*aec0*/  ISETP.NE.AND P5, PT, R65, RZ, PT ;  /* 0x000000ff4100720c */ /* 0x000fe20003fa5270 */
[--C-:B------:R-:W-:Y:S01]  /*aed0*/  FFMA.FTZ R47, R10, R11, -R33.reuse ;  /* 0x0000000b0a2f7223 */ /* 0x100fe20000010821 */
        /* <DEDUP_REMOVED lines=9> */
[----:B------:R-:W3:Y:S01]  /*af70*/  MUFU.EX2 R152, R152 ;  /* 0x0000009800987308 */ /* 0x000ee20000000800 */
        /* <DEDUP_REMOVED lines=8> */
[-CC-:B------:R-:W-:Y:S01]  /*b000*/  FFMA.FTZ R92, R92, R11.reuse, -R33.reuse ;  /* 0x0000000b5c5c7223 */ /* 0x180fe20000010821 */
[--C-:B------:R-:W-:Y:S01]  /*b010*/  FFMA.FTZ R86, R86, R11, -R33.reuse ;  /* 0x0000000b56567223 */ /* 0x100fe20000010821 */
[----:B0-----:R-:W-:Y:S01]  /*b020*/  FMNMX.FTZ R31, R50, R27, !PT ;  /* 0x0000001b321f7209 */ /* 0x001fe20007810000 */
[-CC-:B------:R-:W-:Y:S01]  /*b030*/  FFMA.FTZ R84, R84, R11.reuse, -R33.reuse ;  /* 0x0000000b54547223 */ /* 0x180fe20000010821 */
[-CC-:B------:R-:W-:Y:S01]  /*b040*/  FFMA.FTZ R82, R82, R11.reuse, -R33.reuse ;  /* 0x0000000b52527223 */ /* 0x180fe20000010821 */
[----:B------:R-:W-:Y:S01]  /*b050*/  FFMA.FTZ R80, R80, R11, -R33 ;  /* 0x0000000b50507223 */ /* 0x000fe20000010821 */
[----:B------:R-:W-:Y:S01]  /*b060*/  FMNMX.FTZ R31, R28, R31, !PT ;  /* 0x0000001f1c1f7209 */ /* 0x000fe20007810000 */
[----:B------:R0:W-:Y:S01]  /*b070*/  MUFU.EX2 R27, R37 ;  /* 0x00000025001b7308 */ /* 0x0001e20000000800 */
[----:B---3--:R-:W-:Y:S01]  /*b080*/  FADD.FTZ R49, R152, R5 ;  /* 0x0000000598317221 */ /* 0x008fe20000010000 */
[--C-:B------:R-:W-:Y:S01]  /*b090*/  FFMA.FTZ R78, R78, R11, -R33.reuse ;  /* 0x0000000b4e4e7223 */ /* 0x100fe20000010821 */
[----:B------:R-:W-:Y:S01]  /*b0a0*/  FMNMX.FTZ R31, R54, R31, !PT ;  /* 0x0000001f361f7209 */ /* 0x000fe20007810000 */
[-CC-:B------:R-:W-:Y:S01]  /*b0b0*/  FFMA.FTZ R56, R56, R11.reuse, -R33.reuse ;  /* 0x0000000b38387223 */ /* 0x180fe20000010821 */
[-CC-:B------:R-:W-:Y:S01]  /*b0c0*/  FFMA.FTZ R60, R60, R11.reuse, -R33.reuse ;  /* 0x0000000b3c3c7223 */ /* 0x180fe20000010821 */
[--C-:B------:R-:W-:Y:S01]  /*b0d0*/  FFMA.FTZ R40, R40, R11, -R33.reuse ;  /* 0x0000000b28287223 */ /* 0x100fe20000010821 */
[----:B------:R-:W-:Y:S01]  /*b0e0*/  FMNMX.FTZ R31, R30, R31, !PT ;  /* 0x0000001f1e1f7209 */ /* 0x000fe20007810000 */
[----:B------:R-:W3:Y:S01]  /*b0f0*/  MUFU.EX2 R154, R154 ;  /* 0x0000009a009a7308 */ /* 0x000ee20000000800 */
[-CC-:B0-----:R-:W-:Y:S01]  /*b100*/  FFMA.FTZ R37, R96, R11.reuse, -R33.reuse ;  /* 0x0000000b60257223 */ /* 0x181fe20000010821 */
[----:B------:R-:W-:Y:S01]  /*b110*/  FSEL R96, R67, -INF , !P3 ;  /* 0xff80000043607808 */ /* 0x000fe20005800000 */
[--C-:B------:R-:W-:Y:S01]  /*b120*/  FFMA.FTZ R64, R64, R11, -R33.reuse ;  /* 0x0000000b40407223 */ /* 0x100fe20000010821 */
[----:B------:R-:W-:Y:S01]  /*b130*/  FMNMX.FTZ R31, R58, R31, !PT ;  /* 0x0000001f3a1f7209 */ /* 0x000fe20007810000 */
[-CC-:B------:R-:W-:Y:S01]  /*b140*/  FFMA.FTZ R68, R68, R11.reuse, -R33.reuse ;  /* 0x0000000b44447223 */ /* 0x180fe20000010821 */
[----:B------:R-:W-:Y:S01]  /*b150*/  FFMA.FTZ R33, R36, R11, -R33 ;  /* 0x0000000b24217223 */ /* 0x000fe20000010821 */
[----:B------:R-:W-:Y:S01]  /*b160*/  F2FP.BF16.F32.PACK_AB R152, R5, R152 ;  /* 0x000000980598723e */ /* 0x000fe200000010ff */
[----:B------:R-:W0:Y:S01]  /*b170*/  MUFU.EX2 R25, R35 ;  /* 0x0000002300197308 */ /* 0x000e220000000800 */
[----:B------:R-:W-:-:S04]  /*b180*/  FMNMX.FTZ R31, R32, R31, !PT ;  /* 0x0000001f201f7209 */ /* 0x000fc80007810000 */
[----:B------:R-:W-:-:S03]  /*b190*/  FMNMX.FTZ R31, R62, R31, !PT ;  /* 0x0000001f3e1f7209 */ /* 0x000fc60007810000 */
[----:B------:R-:W-:Y:S01]  /*b1a0*/  MUFU.EX2 R156, R156 ;  /* 0x0000009c009c7308 */ /* 0x000fe20000000800 */
[----:B------:R-:W-:Y:S01]  /*b1b0*/  FMNMX.FTZ R31, R34, R31, !PT ;  /* 0x0000001f221f7209 */ /* 0x000fe20007810000 */
[----:B---3--:R-:W-:-:S03]  /*b1c0*/  FADD.FTZ R36, R154, R49 ;  /* 0x000000319a247221 */ /* 0x008fc60000010000 */
[----:B------:R-:W-:-:S03]  /*b1d0*/  FMNMX.FTZ R31, R66, R31, !PT ;  /* 0x0000001f421f7209 */ /* 0x000fc60007810000 */
[----:B------:R-:W-:Y:S01]  /*b1e0*/  MUFU.EX2 R158, R158 ;  /* 0x0000009e009e7308 */ /* 0x000fe20000000800 */
[----:B------:R-:W-:Y:S01]  /*b1f0*/  FMNMX.FTZ R31, R96, R31, !PT ;  /* 0x0000001f601f7209 */ /* 0x000fe20007810000 */
[C---:B0-----:R-:W-:Y:S01]  /*b200*/  FADD.FTZ R49, R25.reuse, R36 ;  /* 0x0000002419317221 */ /* 0x041fe20000010000 */
[----:B------:R-:W-:Y:S02]  /*b210*/  F2FP.BF16.F32.PACK_AB R154, R25, R154 ;  /* 0x0000009a199a723e */ /* 0x000fe400000010ff */
[----:B------:R-:W-:-:S03]  /*b220*/  FMNMX.FTZ R31, R70, R31, !PT ;  /* 0x0000001f461f7209 */ /* 0x000fc60007810000 */
[----:B------:R-:W-:Y:S01]  /*b230*/  MUFU.EX2 R35, R98 ;  /* 0x0000006200237308 */ /* 0x000fe20000000800 */
[----:B------:R-:W-:-:S05]  /*b240*/  FMNMX.FTZ R31, R94, R31, !PT ;  /* 0x0000001f5e1f7209 */ /* 0x000fca0007810000 */
[----:B------:R-:W0:Y:S02]  /*b250*/  SHFL.BFLY PT, R90, R31, 0x2, 0x1f ;  /* 0x0c401f001f5a7f89 */ /* 0x000e2400000e0000 */
[----:B------:R-:W-:Y:S08]  /*b260*/  MUFU.EX2 R37, R37 ;  /* 0x0000002500257308 */ /* 0x000ff00000000800 */
[----:B------:R-:W-:Y:S08]  /*b270*/  MUFU.EX2 R92, R92 ;  /* 0x0000005c005c7308 */ /* 0x000ff00000000800 */
[----:B------:R-:W3:Y:S01]  /*b280*/  MUFU.EX2 R39, R39 ;  /* 0x0000002700277308 */ /* 0x000ee20000000800 */
[----:B0-----:R-:W-:-:S07]  /*b290*/  FMNMX.FTZ R90, R31, R90, !PT ;  /* 0x0000005a1f5a7209 */ /* 0x001fce0007810000 */
[----:B------:R-:W-:Y:S01]  /*b2a0*/  MUFU.EX2 R86, R86 ;  /* 0x0000005600567308 */ /* 0x000fe20000000800 */
[----:B------:R-:W0:Y:S07]  /*b2b0*/  SHFL.BFLY PT, R29, R90, 0x1, 0x1f ;  /* 0x0c201f005a1d7f89 */ /* 0x000e2e00000e0000 */
[----:B------:R-:W4:Y:S01]  /*b2c0*/  MUFU.EX2 R41, R84 ;  /* 0x0000005400297308 */ /* 0x000f220000000800 */
[----:B---3--:R-:W-:-:S07]  /*b2d0*/  F2FP.BF16.F32.PACK_AB R162, R39, R92 ;  /* 0x0000005c27a2723e */ /* 0x008fce00000010ff */
[----:B------:R-:W-:Y:S08]  /*b2e0*/  MUFU.EX2 R82, R82 ;  /* 0x0000005200527308 */ /* 0x000ff00000000800 */
[----:B------:R-:W3:Y:S01]  /*b2f0*/  MUFU.EX2 R43, R80 ;  /* 0x00000050002b7308 */ /* 0x000ee20000000800 */
[----:B----4-:R-:W-:Y:S02]  /*b300*/  F2FP.BF16.F32.PACK_AB R164, R41, R86 ;  /* 0x0000005629a4723e */ /* 0x010fe400000010ff */
[----:B0-----:R-:W-:-:S04]  /*b310*/  FMNMX.FTZ R10, R90, R29, !PT ;  /* 0x0000001d5a0a7209 */ /* 0x001fc80007810000 */
[C---:B------:R-:W-:Y:S01]  /*b320*/  FSETP.NEU.FTZ.AND P2, PT, R10.reuse, -INF , PT ;  /* 0xff8000000a00780b */ /* 0x040fe20003f5d000 */
[----:B------:R-:W-:Y:S01]  /*b330*/  FMUL.FTZ R29, R10, R11 ;  /* 0x0000000b0a1d7220 */ /* 0x000fe20000410000 */
[----:B------:R-:W-:Y:S04]  /*b340*/  MUFU.EX2 R78, R78 ;  /* 0x0000004e004e7308 */ /* 0x000fe80000000800 */
[----:B------:R-:W-:-:S04]  /*b350*/  FSEL R29, R29, RZ, P2 ;  /* 0x000000ff1d1d7208 */ /* 0x000fc80001000000 */
        /* <DEDUP_REMOVED lines=28> */
[----:B---3--:R-:W-:-:S02]  /*b520*/  F2FP.BF16.F32.PACK_AB R166, R43, R82 ;  /* 0x000000522ba6723e */ /* 0x008fc400000010ff */
[----:B0-----:R-:W-:Y:S02]  /*b530*/  F2FP.BF16.F32.PACK_AB R168, R31, R78 ;  /* 0x0000004e1fa8723e */ /* 0x001fe400000010ff */
[----:B------:R-:W0:Y:S08]  /*b540*/  MUFU.EX2 R155, R74 ;  /* 0x0000004a009b7308 */ /* 0x000e300000000800 */
[----:B------:R-:W3:Y:S08]  /*b550*/  MUFU.EX2 R52, R52 ;  /* 0x0000003400347308 */ /* 0x000ef00000000800 */
[----:B------:R1:W-:Y:S08]  /*b560*/  MUFU.EX2 R161, R4 ;  /* 0x0000000400a17308 */ /* 0x0003f00000000800 */
[----:B------:R-:W2:Y:S01]  /*b570*/  MUFU.EX2 R157, R48 ;  /* 0x00000030009d7308 */ /* 0x000ea20000000800 */
[----:B-1----:R-:W-:Y:S01]  /*b580*/  FADD.FTZ R4, R156, R49 ;  /* 0x000000319c047221 */ /* 0x002fe20000010000 */
[----:B----4-:R-:W-:Y:S01]  /*b590*/  FADD.FTZ R49, R26, R153 ;  /* 0x000000991a317221 */ /* 0x010fe20000010000 */
[----:B------:R-:W-:-:S02]  /*b5a0*/  F2FP.BF16.F32.PACK_AB R156, R27, R156 ;  /* 0x0000009c1b9c723e */ /* 0x000fc400000010ff */
[----:B------:R-:W-:Y:S01]  /*b5b0*/  FADD.FTZ R51, R27, R4 ;  /* 0x000000041b337221 */ /* 0x000fe20000010000 */
[----:B-----5:R-:W-:Y:S01]  /*b5c0*/  FADD.FTZ R4, R76, R49 ;  /* 0x000000314c047221 */ /* 0x020fe20000010000 */
[----:B------:R-:W-:Y:S01]  /*b5d0*/  F2FP.BF16.F32.PACK_AB R153, R153, R26 ;  /* 0x0000001a9999723e */ /* 0x000fe200000010ff */
[----:B------:R-:W1:Y:S02]  /*b5e0*/  MUFU.EX2 R44, R44 ;  /* 0x0000002c002c7308 */ /* 0x000e640000000800 */
[C---:B0-----:R-:W-:Y:S01]  /*b5f0*/  FADD.FTZ R49, R155.reuse, R4 ;  /* 0x000000049b317221 */ /* 0x041fe20000010000 */
[----:B------:R-:W-:-:S03]  /*b600*/  F2FP.BF16.F32.PACK_AB R155, R155, R76 ;  /* 0x0000004c9b9b723e */ /* 0x000fc600000010ff */
[----:B---3--:R-:W-:Y:S02]  /*b610*/  FADD.FTZ R4, R52, R49 ;  /* 0x0000003134047221 */ /* 0x008fe40000010000 */
[----:B------:R0:W-:Y:S02]  /*b620*/  MUFU.EX2 R163, R24 ;  /* 0x0000001800a37308 */ /* 0x0001e40000000800 */
[C---:B--2---:R-:W-:Y:S01]  /*b630*/  FADD.FTZ R49, R157.reuse, R4 ;  /* 0x000000049d317221 */ /* 0x044fe20000010000 */
[----:B------:R-:W-:-:S05]  /*b640*/  F2FP.BF16.F32.PACK_AB R157, R157, R52 ;  /* 0x000000349d9d723e */ /* 0x000fca00000010ff */
[----:B------:R-:W2:Y:S01]  /*b650*/  MUFU.EX2 R159, R38 ;  /* 0x00000026009f7308 */ /* 0x000ea20000000800 */
[----:B0-----:R-:W-:Y:S01]  /*b660*/  FADD.FTZ R24, R158, R51 ;  /* 0x000000339e187221 */ /* 0x001fe20000010000 */
[----:B-1----:R-:W-:Y:S01]  /*b670*/  FADD.FTZ R4, R44, R49 ;  /* 0x000000312c047221 */ /* 0x002fe20000010000 */
[C---:B------:R-:W-:Y:S02]  /*b680*/  F2FP.BF16.F32.PACK_AB R158, R35.reuse, R158 ;  /* 0x0000009e239e723e */ /* 0x040fe400000010ff */
[----:B------:R-:W-:-:S03]  /*b690*/  FADD.FTZ R24, R35, R24 ;  /* 0x0000001823187221 */ /* 0x000fc60000010000 */
[----:B------:R-:W0:Y:S01]  /*b6a0*/  MUFU.EX2 R42, R42 ;  /* 0x0000002a002a7308 */ /* 0x000e220000000800 */
[----:B------:R-:W-:-:S04]  /*b6b0*/  FADD.FTZ R51, R37, R24 ;  /* 0x0000001825337221 */ /* 0x000fc80000010000 */
[C---:B------:R-:W-:Y:S01]  /*b6c0*/  FADD.FTZ R51, R160.reuse, R51 ;  /* 0x00000033a0337221 */ /* 0x040fe20000010000 */
[----:B------:R-:W-:Y:S02]  /*b6d0*/  F2FP.BF16.F32.PACK_AB R160, R160, R37 ;  /* 0x00000025a0a0723e */ /* 0x000fe400000010ff */
[----:B------:R-:W1:Y:S01]  /*b6e0*/  MUFU.EX2 R46, R46 ;  /* 0x0000002e002e7308 */ /* 0x000e620000000800 */
[----:B------:R-:W-:Y:S01]  /*b6f0*/  FADD.FTZ R24, R92, R51 ;  /* 0x000000335c187221 */ /* 0x000fe20000010000 */
[C---:B--2---:R-:W-:Y:S01]  /*b700*/  FADD.FTZ R49, R159.reuse, R4 ;  /* 0x000000049f317221 */ /* 0x044fe20000010000 */
[----:B------:R-:W-:Y:S02]  /*b710*/  F2FP.BF16.F32.PACK_AB R159, R159, R44 ;  /* 0x0000002c9f9f723e */ /* 0x000fe400000010ff */
[----:B------:R-:W-:-:S03]  /*b720*/  FADD.FTZ R51, R39, R24 ;  /* 0x0000001827337221 */ /* 0x000fc60000010000 */
[----:B------:R-:W2:Y:S01]  /*b730*/  MUFU.EX2 R50, R50 ;  /* 0x0000003200327308 */ /* 0x000ea20000000800 */
[----:B0-----:R-:W-:Y:S01]  /*b740*/  FADD.FTZ R4, R42, R49 ;  /* 0x000000312a047221 */ /* 0x001fe20000010000 */
[----:B------:R-:W-:-:S03]  /*b750*/  FADD.FTZ R24, R86, R51 ;  /* 0x0000003356187221 */ /* 0x000fc60000010000 */
[----:B------:R-:W-:Y:S01]  /*b760*/  FADD.FTZ R49, R161, R4 ;  /* 0x00000004a1317221 */ /* 0x000fe20000010000 */
[----:B------:R-:W-:Y:S01]  /*b770*/  FADD.FTZ R51, R41, R24 ;  /* 0x0000001829337221 */ /* 0x000fe20000010000 */
[----:B------:R-:W-:Y:S01]  /*b780*/  F2FP.BF16.F32.PACK_AB R161, R161, R42 ;  /* 0x0000002aa1a1723e */ /* 0x000fe200000010ff */
[----:B------:R-:W0:Y:S01]  /*b790*/  MUFU.EX2 R165, R28 ;  /* 0x0000001c00a57308 */ /* 0x000e220000000800 */
[----:B-1----:R-:W-:Y:S01]  /*b7a0*/  FADD.FTZ R4, R46, R49 ;  /* 0x000000312e047221 */ /* 0x002fe20000010000 */
[----:B------:R-:W-:-:S03]  /*b7b0*/  FADD.FTZ R24, R82, R51 ;  /* 0x0000003352187221 */ /* 0x000fc60000010000 */
[----:B------:R-:W-:Y:S01]  /*b7c0*/  FADD.FTZ R49, R163, R4 ;  /* 0x00000004a3317221 */ /* 0x000fe20000010000 */
[----:B------:R-:W-:Y:S01]  /*b7d0*/  FADD.FTZ R51, R43, R24 ;  /* 0x000000182b337221 */ /* 0x000fe20000010000 */
[----:B------:R-:W-:Y:S01]  /*b7e0*/  F2FP.BF16.F32.PACK_AB R163, R163, R46 ;  /* 0x0000002ea3a3723e */ /* 0x000fe200000010ff */
[----:B------:R-:W1:Y:S01]  /*b7f0*/  MUFU.EX2 R54, R54 ;  /* 0x0000003600367308 */ /* 0x000e620000000800 */
[----:B--2---:R-:W-:Y:S01]  /*b800*/  FADD.FTZ R4, R50, R49 ;  /* 0x0000003132047221 */ /* 0x004fe20000010000 */
[----:B------:R-:W-:-:S04]  /*b810*/  FADD.FTZ R24, R78, R51 ;  /* 0x000000334e187221 */ /* 0x000fc80000010000 */
[----:B------:R-:W-:Y:S02]  /*b820*/  FADD.FTZ R25, R31, R24 ;  /* 0x000000181f197221 */ /* 0x000fe40000010000 */
        /* <DEDUP_REMOVED lines=36> */
[----:B--2---:R-:W-:Y:S01]  /*ba70*/  FADD.FTZ R4, R70, R25 ;  /* 0x0000001946047221 */ /* 0x004fe20000010000 */
[C---:B0-----:R-:W-:Y:S01]  /*ba80*/  FADD.FTZ R5, R33.reuse, R24 ;  /* 0x0000001821057221 */ /* 0x041fe20000010000 */
[----:B------:R-:W-:Y:S02]  /*ba90*/  F2FP.BF16.F32.PACK_AB R174, R33, R68 ;  /* 0x0000004421ae723e */ /* 0x000fe400000010ff */
[C---:B-1----:R-:W-:Y:S01]  /*baa0*/  FADD.FTZ R4, R29.reuse, R4 ;  /* 0x000000041d047221 */ /* 0x042fe20000010000 */
[----:B------:R-:W-:Y:S01]  /*bab0*/  F2FP.BF16.F32.PACK_AB R175, R29, R70 ;  /* 0x000000461daf723e */ /* 0x000fe200000010ff */
[----:B------:R-:W-:Y:S06]  /*bac0*/  @!P0 BRA `(.L_x_9339) ;  /* 0x0000000000048947 */ /* 0x000fec0003800000 */
[----:B------:R-:W-:Y:S01]  /*bad0*/  BPT.TRAP 0x1 ;  /* 0x000000040000795c */ /* 0x000fe20000300000 */
.L_x_9339:
[----:B------:R0:W1:Y:S01]  /*bae0*/  SYNCS.PHASECHK.TRANS64.TRYWAIT P2, [R7+URZ+0x22850], R72 ;  /* 0x02285048070075a7 */ /* 0x000062000804017f */
[----:B------:R-:W-:Y:S05]  /*baf0*/  @!P0 BRA `(.L_x_9340) ;  /* 0x0000000000048947 */ /* 0x000fea0003800000 */
[----:B------:R-:W-:Y:S01]  /*bb00*/  BPT.TRAP 0x1 ;  /* 0x000000040000795c */ /* 0x000fe20000300000 */
.L_x_9340:
[----:B------:R-:W-:Y:S04]  /*bb10*/  BSSY B0, `(.L_x_9341) ;  /* 0x0000004000007945 */ /* 0x000fe80003800000 */
[----:B-1----:R-:W-:Y:S05]  /*bb20*/  @P2 BRA `(.L_x_9342) ;  /* 0x0000000000082947 */ /* 0x002fea0003800000 */
[----:B------:R-:W1:Y:S02]  /*bb30*/  SYNCS.PHASECHK.TRANS64.TRYWAIT P2, [R7+URZ+0x22850], R72 ;  /* 0x02285048070075a7 */ /* 0x000e64000804017f */
[----:B-1----:R-:W-:Y:S05]  /*bb40*/  @!P2 BRA `(.L_x_9343) ;  /* 0x0000012c0008a947 */ /* 0x002fea0003800000 */
.L_x_9342:
[----:B------:R-:W-:Y:S05]  /*bb50*/  BSYNC B0 ;  /* 0x0000000000007941 */ /* 0x000fea0003800000 */
.L_x_9341:
[----:B------:R-:W-:Y:S05]  /*bb60*/  WARPSYNC.ALL ;  /* 0x0000000000007948 */ /* 0x000fea0003800000 */
[----:B------:R-:W-:Y:S01]  /*bb70*/  VIADD R24, R17, 0x400 ;  /* 0x0000040011187836 */ /* 0x000fe20000000000 */
[----:B------:R2:W-:Y:S01]  /*bb80*/  BAR.SYNC.DEFER_BLOCKING R179, 0x100 ;  /* 0x000400b30000751d */ /* 0x0005e20000010000 */
[----:B------:R-:W-:Y:S01]  /*bb90*/  IMAD.MOV.U32 R181, RZ, RZ, 0x40000040 ;  /* 0x40000040ffb57424 */ /* 0x000fe200078e00ff */
[----:B------:R-:W-:Y:S01]  /*bba0*/  ISETP.GE.AND P2, PT, R177, 0x1, PT ;  /* 0x00000001b100780c */ /* 0x000fe20003f46270 */
[----:B01----:R-:W-:Y:S01]  /*bbb0*/  @!P1 VIADD R7, R7, 0x22860 ;  /* 0x0002286007079836 */ /* 0x003fe20000000000 */
[----:B------:R-:W-:Y:S01]  /*bbc0*/  SHF.R.U32.HI R24, RZ, 0x4, R24 ;  /* 0x00000004ff187819 */ /* 0x000fe20000011618 */
[----:B------:R-:W-:Y:S01]  /*bbd0*/  IMAD.IADD R217, R202, 0x1, -R203 ;  /* 0x00000001cad97824 */ /* 0x000fe200078e0acb */
[----:B------:R-:W-:Y:S01]  /*bbe0*/  R2UR UR7, R181 ;  /* 0x00000000b50772ca */ /* 0x000fe200000e0000 */
[----:B------:R-:W-:Y:S01]  /*bbf0*/  IMAD.MOV.U32 R181, RZ, RZ, 0x40000040 ;  /* 0x40000040ffb57424 */ /* 0x000fe200078e00ff */
[----:B------:R-:W-:-:S02]  /*bc00*/  LOP3.LUT R24, R24, 0x3fff, RZ, 0xc0, !PT ;  /* 0x00003fff18187812 */ /* 0x000fc400078ec0ff */
[----:B------:R-:W-:Y:S02]  /*bc10*/  @!P1 PRMT R7, RZ, 0x654, R7 ;  /* 0x00000654ff079816 */ /* 0x000fe40000000007 */
[----:B------:R-:W-:-:S05]  /*bc20*/  LOP3.LUT R204, R24, 0x3000000, RZ, 0xfc, !PT ;  /* 0x0300000018cc7812 */ /* 0x000fca00078efcff */
[----:B------:R-:W-:-:S05]  /*bc30*/  IMAD R180, R16, 0xc00, R204 ;  /* 0x00000c0010b47824 */ /* 0x000fca00078e02cc */
[----:B------:R-:W-:Y:S01]  /*bc40*/  R2UR UR6, R180 ;  /* 0x00000000b40672ca */ /* 0x000fe200000e0000 */
[----:B------:R-:W-:-:S12]  /*bc50*/  WARPGROUP.ARRIVE ;  /* 0x00000000000079c5 */ /* 0x000fd80000000000 */
[----:B------:R-:W-:Y:S03]  /*bc60*/  HGMMA.64x256x16.F32.BF16 R24, R152, gdesc[UR4].tnspB, RZ, !UPT, gsb0 ;  /* 0x43e0000498187df0 */ /* 0x000fe6000c0018ff */
[----:B------:R-:W-:Y:S02]  /*bc70*/  WARPGROUP.DEPBAR.LE gsb0, 0x0 ;  /* 0x00008000000079c5 */ /* 0x000fe40000010000 */
[----:B------:R-:W-:Y:S01]  /*bc80*/  VIADD R152, R180, 0x80 ;  /* 0x00000080b4987836 */ /* 0x000fe20000000000 */
[----:B------:R-:W-:Y:S01]  /*bc90*/  WARPGROUP.ARRIVE ;  /* 0x00000000000079c5 */ /* 0x000fe20000000000 */
[----:B------:R-:W-:Y:S02]  /*bca0*/  IMAD.MOV.U32 R153, RZ, RZ, 0x40000040 ;  /* 0x40000040ff997424 */ /* 0x000fe400078e00ff */
[----:B------:R-:W-:Y:S01]  /*bcb0*/  IMAD R155, R205, 0x80, R217 ;  /* 0x00000080cd9b7824 */ /* 0x000fe200078e02d9 */
[----:B------:R-:W-:Y:S01]  /*bcc0*/  R2UR UR6, R152 ;  /* 0x00000000980672ca */ /* 0x000fe200000e0000 */
[----:B------:R-:W-:Y:S01]  /*bcd0*/  VIADD R152, R180, 0x100 ;  /* 0x00000100b4987836 */ /* 0x000fe20000000000 */
[----:B------:R-:W-:Y:S01]  /*bce0*/  R2UR UR7, R153 ;  /* 0x00000000990772ca */ /* 0x000fe200000e0000 */
[----:B------:R-:W-:-:S02]  /*bcf0*/  IMAD.MOV.U32 R153, RZ, RZ, 0x40000040 ;  /* 0x40000040ff997424 */ /* 0x000fc400078e00ff */
[----:B------:R-:W-:-:S13]  /*bd00*/  IMAD.IADD R176, R155, 0x1, R176 ;  /* 0x000000019bb07824 */ /* 0x000fda00078e02b0 */
        /* <DEDUP_REMOVED lines=31> */
[----:B------:R0:W-:Y:S02]  /*bf00*/  @!P1 SYNCS.ARRIVE.TRANS64.RED.A1T0 RZ, [R7+URZ], RZ ;  /* 0x000000ff07ff99a7 */ /* 0x0001e4000810043f */
[----:B0-----:R-:W-:Y:S01]  /*bf10*/  VIADD R7, R178, 0xfffffffe ;  /* 0xfffffffeb2077836 */ /* 0x001fe20000000000 */
[----:B--2---:R-:W-:Y:S06]  /*bf20*/  @!P2 BRA `(.L_x_9344) ;  /* 0x000000000048a947 */ /* 0x004fec0003800000 */
        /* <DEDUP_REMOVED lines=11> */
.L_x_9346:
[----:B------:R-:W-:-:S13]  /*bfe0*/  ISETP.NE.AND P2, PT, R177, 0x1, PT ;  /* 0x00000001b100780c */ /* 0x000fda0003f45270 */
[----:B------:R-:W0:Y:S02]  /*bff0*/  @P2 LDC.64 R152, c[0x0][0x9e8] ;  /* 0x00027a00ff982b82 */ /* 0x000e240000000a00 */
[----:B0-----:R-:W-:-:S05]  /*c000*/  @P2 IMAD.HI.U32 R152, R154, R152, RZ ;  /* 0x000000989a982227 */ /* 0x001fca00078e00ff */
[----:B------:R-:W-:-:S07]  /*c010*/  @P2 SHF.R.U32.HI R154, RZ, R153, R152 ;  /* 0x00000099ff9a2219 */ /* 0x000fce0000011698 */
.L_x_9347:
[----:B------:R-:W-:Y:S05]  /*c020*/  BSYNC B0 ;  /* 0x0000000000007941 */ /* 0x000fea0003800000 */
.L_x_9345:
[----:B------:R-:W-:-:S05]  /*c030*/  IMAD R177, R154, R177, R177 ;  /* 0x000000b19ab17224 */ /* 0x000fca00078e02b1 */
[----:B------:R-:W-:-:S07]  /*c040*/  VIMNMX R176, R176, R177, PT ;  /* 0x000000b1b0b07248 */ /* 0x000fce0003fe0100 */
.L_x_9344:
        /* <DEDUP_REMOVED lines=11> */
[----:B------:R-:W-:-:S02]  /*c100*/  ULDC UR48, c[0x0][0x9e0] ;  /* 0x0002780000307ab9 */ /* 0x000fc40000000800 */
[----:B------:R-:W-:-:S04]  /*c110*/  VIMNMX R218, R222, R153, !PT ;  /* 0x00000099deda7248 */ /* 0x000fc80007fe0100 */
[----:B------:R-:W-:-:S13]  /*c120*/  ISETP.GE.AND P2, PT, R7, R218, PT ;  /* 0x000000da0700720c */ /* 0x000fda0003f46270 */
[----:B------:R-:W-:Y:S05]  /*c130*/  @!P2 BRA `(.L_x_9348) ;  /* 0x000000300054a947 */ /* 0x000fea0003800000 */
[----:B------:R-:W-:-:S04]  /*c140*/  IMAD.IADD R216, R0, 0x1, R217 ;  /* 0x0000000100d87824 */ /* 0x000fc800078e02d9 */
[----:B------:R-:W-:-:S07]  /*c150*/  VIADD R208, R216, 0x8 ;  /* 0x00000008d8d07836 */ /* 0x000fce0000000000 */
.L_x_9366:
[----:B------:R-:W-:Y:S01]  /*c160*/  VIADD R16, R16, 0x1 ;  /* 0x0000000110107836 */ /* 0x000fe20000000000 */
[----:B------:R-:W-:Y:S05]  /*c170*/  YIELD ;  /* 0x0000000000007946 */ /* 0x000fea0003800000 */
[----:B------:R-:W-:-:S04]  /*c180*/  ISETP.NE.AND P2, PT, R16, 0x2, PT ;  /* 0x000000021000780c */ /* 0x000fc80003f45270 */
[----:B------:R-:W-:Y:S02]  /*c190*/  SEL R11, RZ, 0x1, P2 ;  /* 0x00000001ff0b7807 */ /* 0x000fe40001000000 */
[----:B------:R-:W-:Y:S02]  /*c1a0*/  SEL R16, R16, RZ, P2 ;  /* 0x000000ff10107207 */ /* 0x000fe40001000000 */
[----:B------:R-:W-:Y:S01]  /*c1b0*/  LOP3.LUT R22, R22, R11, RZ, 0x3c, !PT ;  /* 0x0000000b16167212 */ /* 0x000fe200078e3cff */
[----:B0-----:R-:W-:Y:S06]  /*c1c0*/  @!P0 BRA `(.L_x_9349) ;  /* 0x0000000000048947 */ /* 0x001fec0003800000 */
[----:B------:R-:W-:Y:S01]  /*c1d0*/  BPT.TRAP 0x1 ;  /* 0x000000040000795c */ /* 0x000fe20000300000 */
.L_x_9349:
[----:B------:R-:W-:Y:S01]  /*c1e0*/  IMAD R209, R16, 0x8, R17 ;  /* 0x0000000810d17824 */ /* 0x000fe200078e0211 */
[----:B------:R-:W-:-:S04]  /*c1f0*/  SHF.L.U32 R210, R22, 0x1f, RZ ;  /* 0x0000001f16d27819 */ /* 0x000fc800000006ff */
[----:B------:R0:W1:Y:S01]  /*c200*/  SYNCS.PHASECHK.TRANS64.TRYWAIT P2, [R209+URZ+0x22830], R210 ;  /* 0x022830d2d10075a7 */ /* 0x000062000804017f */
[----:B------:R-:W-:Y:S05]  /*c210*/  @!P0 BRA `(.L_x_9350) ;  /* 0x0000000000048947 */ /* 0x000fea0003800000 */
[----:B------:R-:W-:Y:S01]  /*c220*/  BPT.TRAP 0x1 ;  /* 0x000000040000795c */ /* 0x000fe20000300000 */
.L_x_9350:
[----:B------:R-:W-:Y:S02]  /*c230*/  IMAD R212, R16, 0x300, R207 ;  /* 0x0000030010d47824 */ /* 0x000fe400078e02cf */
[----:B------:R-:W-:Y:S01]  /*c240*/  IMAD.MOV.U32 R213, RZ, RZ, 0x40000040 ;  /* 0x40000040ffd57424 */ /* 0x000fe200078e00ff */
[----:B-1----:R-:W-:Y:S06]  /*c250*/  @P2 BRA `(.L_x_9351) ;  /* 0x0000000000082947 */ /* 0x002fec0003800000 */
[----:B------:R-:W1:Y:S02]  /*c260*/  SYNCS.PHASECHK.TRANS64.TRYWAIT P2, [R209+URZ+0x22830], R210 ;  /* 0x022830d2d10075a7 */ /* 0x000e64000804017f */
[----:B-1----:R-:W-:Y:S05]  /*c270*/  @!P2 BRA `(.L_x_9352) ;  /* 0x000001240050a947 */ /* 0x002fea0003800000 */
.L_x_9351:
        /* <DEDUP_REMOVED lines=9> */
[----:B------:R-:W2:Y:S01]  /*c310*/  S2R R206, SR_TID.X ;  /* 0x0000000000ce7919 */ /* 0x000ea20000002100 */
[----:B------:R-:W-:Y:S01]  /*c320*/  @!P1 VIADD R6, R209, 0x22840 ;  /* 0x00022840d1069836 */ /* 0x000fe20000000000 */
[----:B------:R-:W-:-:S04]  /*c330*/  LOP3.LUT P2, RZ, R2, 0x100000, RZ, 0xc0, !PT ;  /* 0x0010000002ff7812 */ /* 0x000fc8000784c0ff */
[----:B------:R-:W-:-:S05]  /*c340*/  @!P1 PRMT R11, RZ, 0x654, R6 ;  /* 0x00000654ff0b9816 */ /* 0x000fca0000000006 */
[----:B------:R-:W-:Y:S01]  /*c350*/  HGMMA.64x96x16.F32.BF16 R152, gdesc[UR4], RZ, !UPT, gsb0 ;  /* 0x01600000049879f0 */ /* 0x000fe2000c0018ff */
[----:B------:R-:W-:Y:S01]  /*c360*/  R2UR UR6, R214 ;  /* 0x00000000d60672ca */ /* 0x000fe200000e0000 */
[----:B------:R-:W-:Y:S01]  /*c370*/  VIADD R214, R212, 0x4 ;  /* 0x00000004d4d67836 */ /* 0x000fe20000000000 */
[----:B------:R-:W-:Y:S01]  /*c380*/  R2UR UR7, R215 ;  /* 0x00000000d70772ca */ /* 0x000fe200000e0000 */
[----:B------:R-:W-:Y:S01]  /*c390*/  IMAD.MOV.U32 R215, RZ, RZ, 0x40000040 ;  /* 0x40000040ffd77424 */ /* 0x000fe200078e00ff */
[----:B------:R-:W-:Y:S01]  /*c3a0*/  R2UR UR4, R20 ;  /* 0x00000000140472ca */ /* 0x000fe200000e0000 */
[----:B------:R-:W-:Y:S01]  /*c3b0*/  VIADD R212, R212, 0x6 ;  /* 0x00000006d4d47836 */ /* 0x000fe20000000000 */
[----:B------:R-:W-:Y:S02]  /*c3c0*/  R2UR UR5, R21 ;  /* 0x00000000150572ca */ /* 0x000fe400000e0000 */
[----:B--2---:R-:W-:-:S04]  /*c3d0*/  SHF.R.U32.HI R206, RZ, 0x7, R206 ;  /* 0x00000007ffce7819 */ /* 0x004fc800000116ce */
[----:B------:R-:W-:Y:S01]  /*c3e0*/  IADD3 R6, -R206, 0xb, RZ ;  /* 0x0000000bce067810 */ /* 0x000fe20007ffe1ff */
[----:B------:R-:W-:-:S05]  /*c3f0*/  IMAD R206, R7, -0x60, R202 ;  /* 0xffffffa007ce7824 */ /* 0x000fca00078e02ca */
[----:B------:R-:W-:Y:S01]  /*c400*/  IADD3 R227, -R203, 0x1, R206 ;  /* 0x00000001cbe37810 */ /* 0x000fe20007ffe1ce */
[----:B------:R-:W-:-:S04]  /*c410*/  IMAD.U32 R206, RZ, RZ, UR47 ;  /* 0x0000002fffce7e24 */ /* 0x000fc8000f8e00ff */
[----:B------:R-:W-:Y:S01]  /*c420*/  IMAD.IADD R227, R227, 0x1, -R23 ;  /* 0x00000001e3e37824 */ /* 0x000fe200078e0a17 */
[----:B------:R-:W-:-:S05]  /*c430*/  LOP3.LUT R228, RZ, R206, RZ, 0x33, !PT ;  /* 0x000000ceffe47212 */ /* 0x000fca00078e33ff */
[----:B------:R-:W-:Y:S02]  /*c440*/  IMAD.IADD R228, R228, 0x1, R227 ;  /* 0x00000001e4e47824 */ /* 0x000fe400078e02e3 */
[----:B------:R-:W-:Y:S01]  /*c450*/  VIADD R227, R227, UR50 ;  /* 0x00000032e3e37c36 */ /* 0x000fe20008000000 */
[----:B------:R-:W-:Y:S02]  /*c460*/  WARPGROUP.DEPBAR.LE gsb0, 0x0 ;  /* 0x00008000000079c5 */ /* 0x000fe40000010000 */
[----:B------:R-:W-:-:S06]  /*c470*/  WARPGROUP.ARRIVE ;  /* 0x00000000000079c5 */ /* 0x000fcc0000000000 */
[----:B------:R-:W-:Y:S01]  /*c480*/  HGMMA.64x96x16.F32.BF16 R152, gdesc[UR4], R152, gsb0 ;  /* 0x01600000049879f0 */ /* 0x000fe20008001898 */
[----:B------:R-:W-:Y:S01]  /*c490*/  R2UR UR6, R214 ;  /* 0x00000000d60672ca */ /* 0x000fe200000e0000 */
[C---:B------:R-:W-:Y:S01]  /*c4a0*/  IMAD.IADD R214, R0.reuse, 0x1, R228 ;  /* 0x0000000100d67824 */ /* 0x040fe200078e02e4 */
[----:B------:R-:W-:Y:S01]  /*c4b0*/  R2UR UR7, R215 ;  /* 0x00000000d70772ca */ /* 0x000fe200000e0000 */
[----:B------:R-:W-:Y:S01]  /*c4c0*/  IMAD.IADD R215, R0, 0x1, R227 ;  /* 0x0000000100d77824 */ /* 0x000fe200078e02e3 */
        /* <DEDUP_REMOVED lines=13> */
[----:B------:R2:W-:Y:S06]  /*c5a0*/  BAR.ARV R6, 0x100 ;  /* 0x000400060000751d */ /* 0x0005ec0000002000 */
[----:B------:R2:W-:Y:S01]  /*c5b0*/  @!P1 SYNCS.ARRIVE.TRANS64.RED.A1T0 RZ, [R11+URZ], RZ ;  /* 0x000000ff0bff99a7 */ /* 0x0005e2000810043f */
[----:B------:R-:W-:Y:S05]  /*c5c0*/  @!P2 BRA `(.L_x_9353) ;  /* 0x000000000058a947 */ /* 0x000fea0003800000 */
[----:B--2---:R-:W-:Y:S01]  /*c5d0*/  IMAD.IADD R11, R0, 0x1, R217 ;  /* 0x00000001000b7824 */ /* 0x004fe200078e02d9 */
        /* <DEDUP_REMOVED lines=11> */
.L_x_9355:
[----:B------:R-:W-:-:S05]  /*c690*/  IMAD.U32 R229, RZ, RZ, UR46 ;  /* 0x0000002effe57e24 */ /* 0x000fca000f8e00ff */
[----:B------:R-:W-:-:S13]  /*c6a0*/  ISETP.NE.AND P2, PT, R229, 0x1, PT ;  /* 0x00000001e500780c */ /* 0x000fda0003f45270 */
[----:B------:R-:W2:Y:S02]  /*c6b0*/  @P2 LDC.64 R212, c[0x0][0x9e8] ;  /* 0x00027a00ffd42b82 */ /* 0x000ea40000000a00 */
[----:B--2---:R-:W-:-:S05]  /*c6c0*/  @P2 IMAD.HI.U32 R212, R11, R212, RZ ;  /* 0x000000d40bd42227 */ /* 0x004fca00078e00ff */
[----:B------:R-:W-:-:S07]  /*c6d0*/  @P2 SHF.R.U32.HI R11, RZ, R213, R212 ;  /* 0x000000d5ff0b2219 */ /* 0x000fce00000116d4 */
.L_x_9356:
[----:B------:R-:W-:Y:S05]  /*c6e0*/  BSYNC B0 ;  /* 0x0000000000007941 */ /* 0x000fea0003800000 */
.L_x_9354:
[----:B------:R-:W-:-:S04]  /*c6f0*/  IMAD R212, R7, -0x60, -R23 ;  /* 0xffffffa007d47824 */ /* 0x000fc800078e0a17 */
[----:B------:R-:W-:-:S05]  /*c700*/  IMAD R11, R11, R229, R212 ;  /* 0x000000e50b0b7224 */ /* 0x000fca00078e02d4 */
[----:B------:R-:W-:Y:S02]  /*c710*/  VIMNMX R214, R214, R11, !PT ;  /* 0x0000000bd6d67248 */ /* 0x000fe40007fe0100 */
[----:B------:R-:W-:-:S07]  /*c720*/  VIADDMNMX R215, R11, R229, R215, PT ;  /* 0x000000e50bd77246 */ /* 0x000fce00038001d7 */
.L_x_9353:
[----:B--2---:R-:W-:Y:S01]  /*c730*/  IMAD R11, R7, -0x60, RZ ;  /* 0xffffffa0070b7824 */ /* 0x004fe200078e02ff */
[----:B------:R-:W-:Y:S02]  /*c740*/  LOP3.LUT R2, R2, 0xfff7ffff, RZ, 0xc0, !PT ;  /* 0xfff7ffff02027812 */ /* 0x000fe400078ec0ff */
[--C-:B------:R-:W-:Y:S02]  /*c750*/  IADD3 R227, R227, 0x8, R0.reuse ;  /* 0x00000008e3e37810 */ /* 0x100fe40007ffe000 */
[C---:B------:R-:W-:Y:S02]  /*c760*/  ISETP.GE.AND P2, PT, R11.reuse, 0x1, PT ;  /* 0x000000010b00780c */ /* 0x040fe40003f46270 */
[----:B------:R-:W-:Y:S02]  /*c770*/  ISETP.GE.AND P4, PT, R11, 0x9, PT ;  /* 0x000000090b00780c */ /* 0x000fe40003f86270 */
[----:B------:R-:W-:-:S09]  /*c780*/  IADD3 R228, R228, 0x8, R0 ;  /* 0x00000008e4e47810 */ /* 0x000fd20007ffe000 */
[----:B------:R-:W-:Y:S02]  /*c790*/  @P2 LOP3.LUT R2, R2, 0x80000, RZ, 0xfc, !PT ;  /* 0x0008000002022812 */ /* 0x000fe400078efcff */
[----:B------:R-:W-:Y:S02]  /*c7a0*/  ISETP.GT.AND P2, PT, R214, RZ, !P2 ;  /* 0x000000ffd600720c */ /* 0x000fe40005744270 */
[----:B------:R-:W-:Y:S02]  /*c7b0*/  LOP3.LUT R2, R2, 0xfffffffd, RZ, 0xc0, !PT ;  /* 0xfffffffd02027812 */ /* 0x000fe400078ec0ff */
[----:B------:R-:W-:Y:S02]  /*c7c0*/  ISETP.LT.OR P3, PT, R215, 0x1, P2 ;  /* 0x00000001d700780c */ /* 0x000fe40001761670 */
[----:B------:R-:W-:Y:S02]  /*c7d0*/  ISETP.GE.AND P2, PT, R11, 0x2, PT ;  /* 0x000000020b00780c */ /* 0x000fe40003f46270 */
[----:B------:R-:W-:-:S02]  /*c7e0*/  FSEL R152, R152, -INF , !P3 ;  /* 0xff80000098987808 */ /* 0x000fc40005800000 */
[----:B------:R-:W-:Y:S02]  /*c7f0*/  ISETP.GT.AND P3, PT, R214, 0x1, !P2 ;  /* 0x00000001d600780c */ /* 0x000fe40005764270 */
[----:B------:R-:W-:Y:S02]  /*c800*/  @P4 LOP3.LUT R2, R2, 0x2, RZ, 0xfc, !PT ;  /* 0x0000000202024812 */ /* 0x000fe400078efcff */
[----:B------:R-:W-:Y:S02]  /*c810*/  ISETP.LT.OR P3, PT, R215, 0x2, P3 ;  /* 0x00000002d700780c */ /* 0x000fe40001f61670 */
[----:B------:R-:W-:Y:S02]  /*c820*/  LOP3.LUT R2, R2, 0xfffffffb, RZ, 0xc0, !PT ;  /* 0xfffffffb02027812 */ /* 0x000fe400078ec0ff */
[----:B------:R-:W-:Y:S02]  /*c830*/  FSEL R153, R153, -INF , !P3 ;  /* 0xff80000099997808 */ /* 0x000fe40005800000 */
[----:B------:R-:W-:-:S02]  /*c840*/  ISETP.GT.AND P3, PT, R214, 0x8, !P4 ;  /* 0x00000008d600780c */ /* 0x000fc40006764270 */
[----:B------:R-:W-:Y:S02]  /*c850*/  ISETP.GE.AND P4, PT, R11, 0xa, PT ;  /* 0x0000000a0b00780c */ /* 0x000fe40003f86270 */
[----:B------:R-:W-:-:S04]  /*c860*/  ISETP.LT.OR P3, PT, R215, 0x9, P3 ;  /* 0x00000009d700780c */ /* 0x000fc80001f61670 */
        /* <DEDUP_REMOVED lines=133> */
.L_x_9359:
[----:B------:R-:W-:Y:S02]  /*d0c0*/  IMAD.U32 R214, RZ, RZ, UR46 ;  /* 0x0000002effd67e24 */ /* 0x000fe4000f8e00ff */
[----:B------:R-:W-:-:S03]  /*d0d0*/  IMAD.MOV.U32 R215, RZ, RZ, R208 ;  /* 0x000000ffffd77224 */ /* 0x000fc600078e00d0 */
[----:B------:R-:W-:-:S13]  /*d0e0*/  ISETP.NE.AND P6, PT, R214, 0x1, PT ;  /* 0x00000001d600780c */ /* 0x000fda0003fc5270 */
[----:B------:R-:W2:Y:S02]  /*d0f0*/  @P6 LDC.64 R156, c[0x0][0x9e8] ;  /* 0x00027a00ff9c6b82 */ /* 0x000ea40000000a00 */
[----:B--2---:R-:W-:-:S05]  /*d100*/  @P6 IMAD.HI.U32 R156, R208, R156, RZ ;  /* 0x0000009cd09c6227 */ /* 0x004fca00078e00ff */
[----:B------:R-:W-:-:S07]  /*d110*/  @P6 SHF.R.U32.HI R215, RZ, R157, R156 ;  /* 0x0000009dffd76219 */ /* 0x000fce000001169c */
.L_x_9360:
[----:B------:R-:W-:Y:S05]  /*d120*/  BSYNC B0 ;  /* 0x0000000000007941 */ /* 0x000fea0003800000 */
.L_x_9358:
[----:B------:R-:W-:-:S04]  /*d130*/  IMAD.IADD R11, R11, 0x1, -R23 ;  /* 0x000000010b0b7824 */ /* 0x000fc800078e0a17 */
[----:B------:R-:W-:-:S05]  /*d140*/  IMAD R11, R215, R214, R11 ;  /* 0x000000d6d70b7224 */ /* 0x000fca00078e020b */
[----:B------:R-:W-:Y:S02]  /*d150*/  VIMNMX R228, R228, R11, !PT ;  /* 0x0000000be4e47248 */ /* 0x000fe40007fe0100 */
[----:B------:R-:W-:-:S07]  /*d160*/  VIADDMNMX R227, R11, R214, R227, PT ;  /* 0x000000d60be37246 */ /* 0x000fce00038001e3 */
.L_x_9357:
[----:B------:R-:W-:Y:S02]  /*d170*/  ISETP.GT.AND P2, PT, R228, 0x1, !P2 ;  /* 0x00000001e400780c */ /* 0x000fe40005744270 */
[----:B------:R-:W-:Y:S02]  /*d180*/  FMNMX.FTZ R11, R152, R3, !PT ;  /* 0x00000003980b7209 */ /* 0x000fe40007810000 */
[----:B------:R-:W-:Y:S02]  /*d190*/  ISETP.LT.OR P2, PT, R227, 0x2, P2 ;  /* 0x00000002e300780c */ /* 0x000fe40001741670 */
[C---:B------:R-:W-:Y:S02]  /*d1a0*/  LOP3.LUT P6, RZ, R2.reuse, 0x8000, RZ, 0xc0, !PT ;  /* 0x0000800002ff7812 */ /* 0x040fe400078cc0ff */
        /* <DEDUP_REMOVED lines=71> */
[----:B--2---:R-:W-:Y:S02]  /*d620*/  FMNMX.FTZ R157, R11, R157, !PT ;  /* 0x0000009d0b9d7209 */ /* 0x004fe40007810000 */
[----:B------:R-:W-:Y:S02]  /*d630*/  ISETP.GT.AND P2, PT, R228, 0x30, !P2 ;  /* 0x00000030e400780c */ /* 0x000fe40005744270 */
[C---:B------:R-:W-:Y:S02]  /*d640*/  ISETP.LT.OR P4, PT, R227.reuse, 0x52, P4 ;  /* 0x00000052e300780c */ /* 0x040fe40002781670 */
[C---:B------:R-:W-:Y:S02]  /*d650*/  ISETP.LT.OR P2, PT, R227.reuse, 0x31, P2 ;  /* 0x00000031e300780c */ /* 0x040fe40001741670 */
[----:B------:R-:W-:-:S02]  /*d660*/  ISETP.LT.OR P5, PT, R227, 0x59, P5 ;  /* 0x00000059e300780c */ /* 0x000fc40002fa1670 */
[----:B------:R-:W-:Y:S02]  /*d670*/  FSEL R156, R178, -INF , !P2 ;  /* 0xff800000b29c7808 */ /* 0x000fe40005000000 */
[----:B------:R-:W-:Y:S01]  /*d680*/  LOP3.LUT P2, RZ, R2, 0x400, RZ, 0xc0, !PT ;  /* 0x0000040002ff7812 */ /* 0x000fe2000784c0ff */
[----:B------:R-:W2:Y:S01]  /*d690*/  SHFL.BFLY PT, R178, R157, 0x1, 0x1f ;  /* 0x0c201f009db27f89 */ /* 0x000ea200000e0000 */
[----:B------:R-:W-:Y:S02]  /*d6a0*/  FSEL R195, R195, -INF , !P4 ;  /* 0xff800000c3c37808 */ /* 0x000fe40006000000 */
[----:B------:R-:W-:Y:S02]  /*d6b0*/  ISETP.GT.AND P2, PT, R228, 0x31, !P2 ;  /* 0x00000031e400780c */ /* 0x000fe40005744270 */
[----:B------:R-:W-:Y:S02]  /*d6c0*/  FSEL R198, R198, -INF , !P5 ;  /* 0xff800000c6c67808 */ /* 0x000fe40006800000 */
[----:B------:R-:W-:-:S04]  /*d6d0*/  ISETP.LT.OR P2, PT, R227, 0x32, P2 ;  /* 0x00000032e300780c */ /* 0x000fc80001741670 */
[----:B------:R-:W-:Y:S02]  /*d6e0*/  FSEL R179, R179, -INF , !P2 ;  /* 0xff800000b3b37808 */ /* 0x000fe40005000000 */
[----:B------:R-:W-:-:S04]  /*d6f0*/  LOP3.LUT P2, RZ, R2, 0x200, RZ, 0xc0, !PT ;  /* 0x0000020002ff7812 */ /* 0x000fc8000784c0ff */
[----:B------:R-:W-:-:S04]  /*d700*/  ISETP.GT.AND P2, PT, R228, 0x38, !P2 ;  /* 0x00000038e400780c */ /* 0x000fc80005744270 */
[----:B------:R-:W-:Y:S02]  /*d710*/  ISETP.LT.OR P2, PT, R227, 0x39, P2 ;  /* 0x00000039e300780c */ /* 0x000fe40001741670 */
[----:B--2---:R-:W-:Y:S02]  /*d720*/  FMNMX.FTZ R178, R157, R178, !PT ;  /* 0x000000b29db27209 */ /* 0x004fe40007810000 */
        /* <DEDUP_REMOVED lines=21> */
[----:B------:R-:W-:-:S04]  /*d880*/  FSETP.NEU.FTZ.AND P2, PT, R178, -INF , PT ;  /* 0xff800000b200780b */ /* 0x000fc80003f5d000 */
[----:B------:R-:W-:-:S05]  /*d890*/  FSEL R11, R178, RZ, P2 ;  /* 0x000000ffb20b7208 */ /* 0x000fca0001000000 */
[----:B------:R-:W-:Y:S01]  /*d8a0*/  FADD.FTZ R3, -R11, R3 ;  /* 0x000000030b037221 */ /* 0x000fe20000010100 */
[----:B------:R-:W-:-:S04]  /*d8b0*/  IMAD.U32 R11, RZ, RZ, UR45 ;  /* 0x0000002dff0b7e24 */ /* 0x000fc8000f8e00ff */
[-C--:B------:R-:W-:Y:S01]  /*d8c0*/  FMUL.FTZ R214, R178, R11.reuse ;  /* 0x0000000bb2d67220 */ /* 0x080fe20000410000 */
[----:B------:R-:W-:-:S04]  /*d8d0*/  FMUL.FTZ R3, R3, R11 ;  /* 0x0000000b03037220 */ /* 0x000fc80000410000 */
[----:B------:R-:W-:Y:S02]  /*d8e0*/  FSEL R214, R214, RZ, P2 ;  /* 0x000000ffd6d67208 */ /* 0x000fe40001000000 */
[----:B------:R-:W-:Y:S01]  /*d8f0*/  MUFU.EX2 R3, R3 ;  /* 0x0000000300037308 */ /* 0x000fe20000000800 */
[----:B------:R-:W-:Y:S02]  /*d900*/  LOP3.LUT P2, RZ, R2, 0x80000, RZ, 0xc0, !PT ;  /* 0x0008000002ff7812 */ /* 0x000fe4000784c0ff */
[-CC-:B------:R-:W-:Y:S01]  /*d910*/  FFMA.FTZ R152, R152, R11.reuse, -R214.reuse ;  /* 0x0000000b98987223 */ /* 0x180fe200000108d6 */
[-CC-:B------:R-:W-:Y:S01]  /*d920*/  FFMA.FTZ R153, R153, R11.reuse, -R214.reuse ;  /* 0x0000000b99997223 */ /* 0x180fe200000108d6 */
[----:B------:R-:W-:Y:S01]  /*d930*/  ISETP.GT.AND P2, PT, R228, RZ, !P2 ;  /* 0x000000ffe400720c */ /* 0x000fe20005744270 */
[-CC-:B------:R-:W-:Y:S01]  /*d940*/  FFMA.FTZ R212, R212, R11.reuse, -R214.reuse ;  /* 0x0000000bd4d47223 */ /* 0x180fe200000108d6 */
[-CC-:B------:R-:W-:Y:S01]  /*d950*/  FFMA.FTZ R213, R213, R11.reuse, -R214.reuse ;  /* 0x0000000bd5d57223 */ /* 0x180fe200000108d6 */
[-CC-:B------:R-:W-:Y:S01]  /*d960*/  FFMA.FTZ R160, R160, R11.reuse, -R214.reuse ;  /* 0x0000000ba0a07223 */ /* 0x180fe200000108d6 */
[----:B------:R-:W2:Y:S01]  /*d970*/  MUFU.EX2 R152, R152 ;  /* 0x0000009800987308 */ /* 0x000ea20000000800 */
[----:B------:R-:W-:Y:S01]  /*d980*/  ISETP.LT.OR P2, PT, R227, 0x1, P2 ;  /* 0x00000001e300780c */ /* 0x000fe20001741670 */
[-CC-:B------:R-:W-:Y:S01]  /*d990*/  FFMA.FTZ R161, R161, R11.reuse, -R214.reuse ;  /* 0x0000000ba1a17223 */ /* 0x180fe200000108d6 */
[-CC-:B------:R-:W-:Y:S01]  /*d9a0*/  FFMA.FTZ R164, R164, R11.reuse, -R214.reuse ;  /* 0x0000000ba4a47223 */ /* 0x180fe200000108d6 */
[-CC-:B------:R-:W-:Y:S01]  /*d9b0*/  FFMA.FTZ R165, R165, R11.reuse, -R214.reuse ;  /* 0x0000000ba5a57223 */ /* 0x180fe200000108d6 */
[----:B------:R-:W-:Y:S01]  /*d9c0*/  FSEL R154, R154, -INF , !P2 ;  /* 0xff8000009a9a7808 */ /* 0x000fe20005000000 */
[-CC-:B------:R-:W-:Y:S01]  /*d9d0*/  FFMA.FTZ R168, R168, R11.reuse, -R214.reuse ;  /* 0x0000000ba8a87223 */ /* 0x180fe200000108d6 */
[----:B------:R-:W-:Y:S01]  /*d9e0*/  ISETP.GT.AND P2, PT, R228, 0x59, !P6 ;  /* 0x00000059e400780c */ /* 0x000fe20007744270 */
[----:B------:R-:W3:Y:S01]  /*d9f0*/  MUFU.EX2 R153, R153 ;  /* 0x0000009900997308 */ /* 0x000ee20000000800 */
[-CC-:B------:R-:W-:Y:S01]  /*da00*/  FFMA.FTZ R176, R176, R11.reuse, -R214.reuse ;  /* 0x0000000bb0b07223 */ /* 0x180fe200000108d6 */
[-CC-:B------:R-:W-:Y:S01]  /*da10*/  FFMA.FTZ R169, R169, R11.reuse, -R214.reuse ;  /* 0x0000000ba9a97223 */ /* 0x180fe200000108d6 */
[----:B------:R-:W-:Y:S01]  /*da20*/  ISETP.LT.OR P2, PT, R227, 0x5a, P2 ;  /* 0x0000005ae300780c */ /* 0x000fe20001741670 */
[-CC-:B------:R-:W-:Y:S01]  /*da30*/  FFMA.FTZ R172, R172, R11.reuse, -R214.reuse ;  /* 0x0000000bacac7223 */ /* 0x180fe200000108d6 */
[-CC-:B------:R-:W-:Y:S01]  /*da40*/  FFMA.FTZ R173, R173, R11.reuse, -R214.reuse ;  /* 0x0000000badad7223 */ /* 0x180fe200000108d6 */
[----:B------:R-:W-:Y:S01]  /*da50*/  FFMA.FTZ R177, R177, R11, -R214 ;  /* 0x0000000bb1b17223 */ /* 0x000fe200000108d6 */
[----:B------:R-:W-:Y:S01]  /*da60*/  FSEL R199, R199, -INF , !P2 ;  /* 0xff800000c7c77808 */ /* 0x000fe20005000000 */
[----:B------:R-:W4:Y:S01]  /*da70*/  MUFU.EX2 R212, R212 ;  /* 0x000000d400d47308 */ /* 0x000f220000000800 */
[----:B--2---:R-:W-:Y:S01]  /*da80*/  FFMA.FTZ R5, R3, R5, R152 ;  /* 0x0000000503057223 */ /* 0x004fe20000010098 */
[-CC-:B------:R-:W-:Y:S01]  /*da90*/  FFMA.FTZ R180, R180, R11.reuse, -R214.reuse ;  /* 0x0000000bb4b47223 */ /* 0x180fe200000108d6 */
[-CC-:B------:R-:W-:Y:S01]  /*daa0*/  FFMA.FTZ R181, R181, R11.reuse, -R214.reuse ;  /* 0x0000000bb5b57223 */ /* 0x180fe200000108d6 */
[-CC-:B------:R-:W-:Y:S01]  /*dab0*/  FFMA.FTZ R184, R184, R11.reuse, -R214.reuse ;  /* 0x0000000bb8b87223 */ /* 0x180fe200000108d6 */
[-CC-:B------:R-:W-:Y:S01]  /*dac0*/  FFMA.FTZ R185, R185, R11.reuse, -R214.reuse ;  /* 0x0000000bb9b97223 */ /* 0x180fe200000108d6 */
[-CC-:B------:R-:W-:Y:S01]  /*dad0*/  FFMA.FTZ R188, R188, R11.reuse, -R214.reuse ;  /* 0x0000000bbcbc7223 */ /* 0x180fe200000108d6 */
[-CC-:B------:R-:W-:Y:S01]  /*dae0*/  FFMA.FTZ R189, R189, R11.reuse, -R214.reuse ;  /* 0x0000000bbdbd7223 */ /* 0x180fe200000108d6 */
[----:B------:R-:W2:Y:S01]  /*daf0*/  MUFU.EX2 R213, R213 ;  /* 0x000000d500d57308 */ /* 0x000ea20000000800 */
[C---:B---3--:R-:W-:Y:S01]  /*db00*/  FADD.FTZ R5, R153.reuse, R5 ;  /* 0x0000000599057221 */ /* 0x048fe20000010000 */
[----:B------:R-:W-:Y:S01]  /*db10*/  F2FP.BF16.F32.PACK_AB R152, R153, R152 ;  /* 0x000000989998723e */ /* 0x000fe200000010ff */
[-CC-:B------:R-:W-:Y:S01]  /*db20*/  FFMA.FTZ R192, R192, R11.reuse, -R214.reuse ;  /* 0x0000000bc0c07223 */ /* 0x180fe200000108d6 */
[----:B------:R-:W-:Y:S01]  /*db30*/  FMNMX.FTZ R153, R154, R10, !PT ;  /* 0x0000000a9a997209 */ /* 0x000fe20007810000 */
[-CC-:B------:R-:W-:Y:S01]  /*db40*/  FFMA.FTZ R193, R193, R11.reuse, -R214.reuse ;  /* 0x0000000bc1c17223 */ /* 0x180fe200000108d6 */
[-CC-:B------:R-:W-:Y:S01]  /*db50*/  FFMA.FTZ R196, R196, R11.reuse, -R214.reuse ;  /* 0x0000000bc4c47223 */ /* 0x180fe200000108d6 */
[----:B------:R-:W-:Y:S01]  /*db60*/  FFMA.FTZ R197, R197, R11, -R214 ;  /* 0x0000000bc5c57223 */ /* 0x000fe200000108d6 */
[----:B------:R-:W-:Y:S01]  /*db70*/  FMNMX.FTZ R153, R155, R153, !PT ;  /* 0x000000999b997209 */ /* 0x000fe20007810000 */
[----:B------:R-:W3:Y:S01]  /*db80*/  MUFU.EX2 R160, R160 ;  /* 0x000000a000a07308 */ /* 0x000ee20000000800 */
[----:B----4-:R-:W-:Y:S01]  /*db90*/  FADD.FTZ R5, R212, R5 ;  /* 0x00000005d4057221 */ /* 0x010fe20000010000 */
[----:B------:R-:W-:Y:S01]  /*dba0*/  FMUL.FTZ R24, R24, R3 ;  /* 0x0000000318187220 */ /* 0x000fe20000410000 */
[----:B------:R-:W-:Y:S01]  /*dbb0*/  FMNMX.FTZ R153, R158, R153, !PT ;  /* 0x000000999e997209 */ /* 0x000fe20007810000 */
[-C--:B------:R-:W-:Y:S01]  /*dbc0*/  FMUL.FTZ R25, R25, R3.reuse ;  /* 0x0000000319197220 */ /* 0x080fe20000410000 */
[-C--:B------:R-:W-:Y:S01]  /*dbd0*/  FMUL.FTZ R28, R28, R3.reuse ;  /* 0x000000031c1c7220 */ /* 0x080fe20000410000 */
[----:B------:R-:W-:Y:S01]  /*dbe0*/  FMUL.FTZ R29, R29, R3 ;  /* 0x000000031d1d7220 */ /* 0x000fe20000410000 */
[----:B------:R-:W-:Y:S01]  /*dbf0*/  FMNMX.FTZ R153, R159, R153, !PT ;  /* 0x000000999f997209 */ /* 0x000fe20007810000 */
[----:B------:R-:W4:Y:S01]  /*dc00*/  MUFU.EX2 R161, R161 ;  /* 0x000000a100a17308 */ /* 0x000f220000000800 */
[----:B--2---:R-:W-:Y:S01]  /*dc10*/  FADD.FTZ R5, R213, R5 ;  /* 0x00000005d5057221 */ /* 0x004fe20000010000 */
[----:B------:R-:W-:Y:S01]  /*dc20*/  FMUL.FTZ R32, R32, R3 ;  /* 0x0000000320207220 */ /* 0x000fe20000410000 */
[----:B------:R-:W-:Y:S01]  /*dc30*/  FMNMX.FTZ R153, R162, R153, !PT ;  /* 0x00000099a2997209 */ /* 0x000fe20007810000 */
[-C--:B------:R-:W-:Y:S01]  /*dc40*/  FMUL.FTZ R33, R33, R3.reuse ;  /* 0x0000000321217220 */ /* 0x080fe20000410000 */
[-C--:B------:R-:W-:Y:S01]  /*dc50*/  FMUL.FTZ R36, R36, R3.reuse ;  /* 0x0000000324247220 */ /* 0x080fe20000410000 */
[----:B------:R-:W-:Y:S01]  /*dc60*/  FMUL.FTZ R37, R37, R3 ;  /* 0x0000000325257220 */ /* 0x000fe20000410000 */
[----:B------:R-:W-:Y:S01]  /*dc70*/  FMNMX.FTZ R153, R163, R153, !PT ;  /* 0x00000099a3997209 */ /* 0x000fe20007810000 */
[----:B------:R-:W2:Y:S01]  /*dc80*/  MUFU.EX2 R164, R164 ;  /* 0x000000a400a47308 */ /* 0x000ea20000000800 */
[----:B---3--:R-:W-:Y:S01]  /*dc90*/  FADD.FTZ R5, R160, R5 ;  /* 0x00000005a0057221 */ /* 0x008fe20000010000 */
[----:B------:R-:W-:Y:S01]  /*dca0*/  FMUL.FTZ R40, R40, R3 ;  /* 0x0000000328287220 */ /* 0x000fe20000410000 */
[----:B------:R-:W-:Y:S01]  /*dcb0*/  FMNMX.FTZ R153, R166, R153, !PT ;  /* 0x00000099a6997209 */ /* 0x000fe20007810000 */
[-C--:B------:R-:W-:Y:S01]  /*dcc0*/  FMUL.FTZ R41, R41, R3.reuse ;  /* 0x0000000329297220 */ /* 0x080fe20000410000 */
[-C--:B------:R-:W-:Y:S01]  /*dcd0*/  FMUL.FTZ R44, R44, R3.reuse ;  /* 0x000000032c2c7220 */ /* 0x080fe20000410000 */
[----:B------:R-:W-:Y:S01]  /*dce0*/  FMUL.FTZ R45, R45, R3 ;  /* 0x000000032d2d7220 */ /* 0x000fe20000410000 */
        /* <DEDUP_REMOVED lines=9> */
[----:B------:R4:W-:Y:S01]  /*dd80*/  MUFU.EX2 R214, R176 ;  /* 0x000000b000d67308 */ /* 0x0009e20000000800 */
        /* <DEDUP_REMOVED lines=16> */
[-C--:B------:R-:W-:Y:S01]  /*de90*/  FMUL.FTZ R72, R72, R3.reuse ;  /* 0x0000000348487220 */ /* 0x080fe20000410000 */
[----:B------:R-:W-:Y:S01]  /*dea0*/  FMUL.FTZ R73, R73, R3 ;  /* 0x0000000349497220 */ /* 0x000fe20000410000 */
[----:B------:R-:W-:Y:S01]  /*deb0*/  FMNMX.FTZ R153, R182, R153, !PT ;  /* 0x00000099b6997209 */ /* 0x000fe20007810000 */
[-C--:B------:R-:W-:Y:S01]  /*dec0*/  FMUL.FTZ R76, R76, R3.reuse ;  /* 0x000000034c4c7220 */ /* 0x080fe20000410000 */
[-C--:B------:R-:W-:Y:S01]  /*ded0*/  FMUL.FTZ R77, R77, R3.reuse ;  /* 0x000000034d4d7220 */ /* 0x080fe20000410000 */
[----:B------:R-:W-:Y:S01]  /*dee0*/  FMUL.FTZ R80, R80, R3 ;  /* 0x0000000350507220 */ /* 0x000fe20000410000 */
[----:B------:R-:W-:Y:S01]  /*def0*/  FMNMX.FTZ R153, R183, R153, !PT ;  /* 0x00000099b7997209 */ /* 0x000fe20007810000 */
[----:B------:R-:W5:Y:S01]  /*df00*/  MUFU.EX2 R172, R172 ;  /* 0x000000ac00ac7308 */ /* 0x000f620000000800 */
[-C--:B------:R-:W-:Y:S01]  /*df10*/  FMUL.FTZ R81, R81, R3.reuse ;  /* 0x0000000351517220 */ /* 0x080fe20000410000 */
[----:B------:R-:W-:Y:S01]  /*df20*/  FMUL.FTZ R84, R84, R3 ;  /* 0x0000000354547220 */ /* 0x000fe20000410000 */
[----:B------:R-:W-:Y:S01]  /*df30*/  FMNMX.FTZ R153, R186, R153, !PT ;  /* 0x00000099ba997209 */ /* 0x000fe20007810000 */
[-C--:B------:R-:W-:Y:S01]  /*df40*/  FMUL.FTZ R85, R85, R3.reuse ;  /* 0x0000000355557220 */ /* 0x080fe20000410000 */
[-C--:B------:R-:W-:Y:S01]  /*df50*/  FMUL.FTZ R88, R88, R3.reuse ;  /* 0x0000000358587220 */ /* 0x080fe20000410000 */
[----:B------:R-:W-:Y:S01]  /*df60*/  FMUL.FTZ R89, R89, R3 ;  /* 0x0000000359597220 */ /* 0x000fe20000410000 */
[----:B------:R-:W-:Y:S01]  /*df70*/  FMNMX.FTZ R153, R187, R153, !PT ;  /* 0x00000099bb997209 */ /* 0x000fe20007810000 */
[----:B------:R-:W0:Y:S01]  /*df80*/  MUFU.EX2 R173, R173 ;  /* 0x000000ad00ad7308 */ /* 0x000e220000000800 */
[-C--:B------:R-:W-:Y:S01]  /*df90*/  FMUL.FTZ R92, R92, R3.reuse ;  /* 0x000000035c5c7220 */ /* 0x080fe20000410000 */
[----:B------:R-:W-:Y:S01]  /*dfa0*/  FMUL.FTZ R93, R93, R3 ;  /* 0x000000035d5d7220 */ /* 0x000fe20000410000 */
[----:B------:R-:W-:Y:S01]  /*dfb0*/  FMNMX.FTZ R153, R190, R153, !PT ;  /* 0x00000099be997209 */ /* 0x000fe20007810000 */
[-C--:B------:R-:W-:Y:S01]  /*dfc0*/  FMUL.FTZ R96, R96, R3.reuse ;  /* 0x0000000360607220 */ /* 0x080fe20000410000 */
[-C--:B------:R-:W-:Y:S01]  /*dfd0*/  FMUL.FTZ R97, R97, R3.reuse ;  /* 0x0000000361617220 */ /* 0x080fe20000410000 */
[----:B------:R-:W-:Y:S01]  /*dfe0*/  FMUL.FTZ R100, R100, R3 ;  /* 0x0000000364647220 */ /* 0x000fe20000410000 */
[----:B------:R-:W-:Y:S01]  /*dff0*/  FMNMX.FTZ R153, R191, R153, !PT ;  /* 0x00000099bf997209 */ /* 0x000fe20007810000 */
[----:B------:R-:W1:Y:S01]  /*e000*/  MUFU.EX2 R177, R177 ;  /* 0x000000b100b17308 */ /* 0x000e620000000800 */
        /* <DEDUP_REMOVED lines=17> */
[-C--:B------:R-:W-:Y:S01]  /*e120*/  FMUL.FTZ R124, R124, R3.reuse ;  /* 0x000000037c7c7220 */ /* 0x080fe20000410000 */
[-C--:B------:R-:W-:Y:S01]  /*e130*/  FMUL.FTZ R125, R125, R3.reuse ;  /* 0x000000037d7d7220 */ /* 0x080fe20000410000 */
[----:B------:R-:W4:Y:S01]  /*e140*/  SHFL.BFLY PT, R157, R153, 0x2, 0x1f ;  /* 0x0c401f00999d7f89 */ /* 0x000f2200000e0000 */
        /* <DEDUP_REMOVED lines=13> */
[----:B------:R-:W-:-:S06]  /*e220*/  FMUL.FTZ R149, R149, R3 ;  /* 0x0000000395957220 */ /* 0x000fcc0000410000 */
[----:B------:R-:W1:Y:S01]  /*e230*/  MUFU.EX2 R188, R188 ;  /* 0x000000bc00bc7308 */ /* 0x000e620000000800 */
[----:B----4-:R-:W-:-:S07]  /*e240*/  FMNMX.FTZ R153, R153, R157, !PT ;  /* 0x0000009d99997209 */ /* 0x010fce0007810000 */
[----:B------:R-:W4:Y:S01]  /*e250*/  MUFU.EX2 R189, R189 ;  /* 0x000000bd00bd7308 */ /* 0x000f220000000800 */
[----:B------:R-:W2:Y:S07]  /*e260*/  SHFL.BFLY PT, R157, R153, 0x1, 0x1f ;  /* 0x0c201f00999d7f89 */ /* 0x000eae00000e0000 */
[----:B------:R-:W4:Y:S08]  /*e270*/  MUFU.EX2 R192, R192 ;  /* 0x000000c000c07308 */ /* 0x000f300000000800 */
[----:B------:R-:W4:Y:S08]  /*e280*/  MUFU.EX2 R193, R193 ;  /* 0x000000c100c17308 */ /* 0x000f300000000800 */
[----:B------:R-:W4:Y:S01]  /*e290*/  MUFU.EX2 R196, R196 ;  /* 0x000000c400c47308 */ /* 0x000f220000000800 */
[----:B--2---:R-:W-:-:S04]  /*e2a0*/  FMNMX.FTZ R176, R153, R157, !PT ;  /* 0x0000009d99b07209 */ /* 0x004fc80007810000 */
[C---:B------:R-:W-:Y:S01]  /*e2b0*/  FSETP.NEU.FTZ.AND P2, PT, R176.reuse, -INF , PT ;  /* 0xff800000b000780b */ /* 0x040fe20003f5d000 */
[----:B------:R-:W-:-:S05]  /*e2c0*/  FMUL.FTZ R228, R176, R11 ;  /* 0x0000000bb0e47220 */ /* 0x000fca0000410000 */
[----:B------:R-:W-:-:S05]  /*e2d0*/  FSEL R228, R228, RZ, P2 ;  /* 0x000000ffe4e47208 */ /* 0x000fca0001000000 */
[-CC-:B------:R-:W-:Y:S01]  /*e2e0*/  FFMA.FTZ R231, R156, R11.reuse, -R228.reuse ;  /* 0x0000000b9ce77223 */ /* 0x180fe200000108e4 */
[----:B------:R-:W-:Y:S01]  /*e2f0*/  F2FP.BF16.F32.PACK_AB R156, R161, R160 ;  /* 0x000000a0a19c723e */ /* 0x000fe200000010ff */
[----:B------:R-:W-:Y:S01]  /*e300*/  FADD.FTZ R160, R168, R5 ;  /* 0x00000005a8a07221 */ /* 0x000fe20000010000 */
[-CC-:B------:R-:W-:Y:S01]  /*e310*/  FFMA.FTZ R227, R162, R11.reuse, -R228.reuse ;  /* 0x0000000ba2e37223 */ /* 0x180fe200000108e4 */
[-C--:B------:R-:W-:Y:S01]  /*e320*/  FFMA.FTZ R229, R158, R11.reuse, -R228 ;  /* 0x0000000b9ee57223 */ /* 0x080fe200000108e4 */
[----:B------:R-:W-:Y:S01]  /*e330*/  F2FP.BF16.F32.PACK_AB R158, R165, R164 ;  /* 0x000000a4a59e723e */ /* 0x000fe200000010ff */
[C---:B---3--:R-:W-:Y:S01]  /*e340*/  FADD.FTZ R5, R169.reuse, R160 ;  /* 0x000000a0a9057221 */ /* 0x048fe20000010000 */
[-CC-:B------:R-:W-:Y:S01]  /*e350*/  FFMA.FTZ R215, R166, R11.reuse, -R228.reuse ;  /* 0x0000000ba6d77223 */ /* 0x180fe200000108e4 */
[----:B------:R-:W-:Y:S01]  /*e360*/  F2FP.BF16.F32.PACK_AB R160, R169, R168 ;  /* 0x000000a8a9a0723e */ /* 0x000fe200000010ff */
[-CC-:B------:R-:W-:Y:S01]  /*e370*/  FFMA.FTZ R167, R167, R11.reuse, -R228.reuse ;  /* 0x0000000ba7a77223 */ /* 0x180fe200000108e4 */
[----:B-----5:R-:W-:Y:S01]  /*e380*/  FADD.FTZ R162, R172, R5 ;  /* 0x00000005aca27221 */ /* 0x020fe20000010000 */
[-CC-:B------:R-:W-:Y:S01]  /*e390*/  FFMA.FTZ R157, R170, R11.reuse, -R228.reuse ;  /* 0x0000000baa9d7223 */ /* 0x180fe200000108e4 */
[-CC-:B------:R-:W-:Y:S01]  /*e3a0*/  FFMA.FTZ R230, R154, R11.reuse, -R228.reuse ;  /* 0x0000000b9ae67223 */ /* 0x180fe200000108e4 */
[-C--:B------:R-:W-:Y:S01]  /*e3b0*/  FFMA.FTZ R155, R155, R11.reuse, -R228 ;  /* 0x0000000b9b9b7223 */ /* 0x080fe200000108e4 */
[----:B0-----:R-:W-:Y:S01]  /*e3c0*/  FADD.FTZ R5, R173, R162 ;  /* 0x000000a2ad057221 */ /* 0x001fe20000010000 */
[-CC-:B------:R-:W-:Y:S01]  /*e3d0*/  FFMA.FTZ R159, R159, R11.reuse, -R228.reuse ;  /* 0x0000000b9f9f7223 */ /* 0x180fe200000108e4 */
[----:B------:R-:W-:Y:S01]  /*e3e0*/  MUFU.EX2 R229, R229 ;  /* 0x000000e500e57308 */ /* 0x000fe20000000800 */
[-CC-:B------:R-:W-:Y:S01]  /*e3f0*/  FFMA.FTZ R163, R163, R11.reuse, -R228.reuse ;  /* 0x0000000ba3a37223 */ /* 0x180fe200000108e4 */
[----:B------:R-:W-:Y:S01]  /*e400*/  FADD.FTZ R164, R214, R5 ;  /* 0x00000005d6a47221 */ /* 0x000fe20000010000 */
[----:B------:R-:W-:Y:S01]  /*e410*/  F2FP.BF16.F32.PACK_AB R162, R173, R172 ;  /* 0x000000acada2723e */ /* 0x000fe200000010ff */
[-CC-:B------:R-:W-:Y:S01]  /*e420*/  FFMA.FTZ R171, R171, R11.reuse, -R228.reuse ;  /* 0x0000000babab7223 */ /* 0x180fe200000108e4 */
[-C--:B------:R-:W-:Y:S01]  /*e430*/  FFMA.FTZ R153, R174, R11.reuse, -R228 ;  /* 0x0000000bae997223 */ /* 0x080fe200000108e4 */
[C---:B-1----:R-:W-:Y:S01]  /*e440*/  FADD.FTZ R5, R177.reuse, R164 ;  /* 0x000000a4b1057221 */ /* 0x042fe20000010000 */
[----:B------:R-:W-:Y:S01]  /*e450*/  F2FP.BF16.F32.PACK_AB R164, R177, R214 ;  /* 0x000000d6b1a4723e */ /* 0x000fe200000010ff */
[----:B------:R-:W-:Y:S01]  /*e460*/  MUFU.EX2 R230, R230 ;  /* 0x000000e600e67308 */ /* 0x000fe20000000800 */
[-CC-:B------:R-:W-:Y:S01]  /*e470*/  FFMA.FTZ R175, R175, R11.reuse, -R228.reuse ;  /* 0x0000000bafaf7223 */ /* 0x180fe200000108e4 */
[----:B------:R-:W-:Y:S01]  /*e480*/  FADD.FTZ R166, R180, R5 ;  /* 0x00000005b4a67221 */ /* 0x000fe20000010000 */
[-CC-:B------:R-:W-:Y:S01]  /*e490*/  FFMA.FTZ R179, R179, R11.reuse, -R228.reuse ;  /* 0x0000000bb3b37223 */ /* 0x180fe200000108e4 */
[-CC-:B------:R-:W-:Y:S01]  /*e4a0*/  FFMA.FTZ R186, R186, R11.reuse, -R228.reuse ;  /* 0x0000000bbaba7223 */ /* 0x180fe200000108e4 */
[-C--:B------:R-:W-:Y:S01]  /*e4b0*/  FFMA.FTZ R182, R182, R11.reuse, -R228 ;  /* 0x0000000bb6b67223 */ /* 0x080fe200000108e4 */
[C---:B------:R-:W-:Y:S01]  /*e4c0*/  FADD.FTZ R5, R181.reuse, R166 ;  /* 0x000000a6b5057221 */ /* 0x040fe20000010000 */
        /* <DEDUP_REMOVED lines=9> */
[----:B------:R0:W-:Y:S01]  /*e560*/  MUFU.EX2 R180, R167 ;  /* 0x000000a700b47308 */ /* 0x0001e20000000800 */
[-CC-:B------:R-:W-:Y:S01]  /*e570*/  FFMA.FTZ R194, R194, R11.reuse, -R228.reuse ;  /* 0x0000000bc2c27223 */ /* 0x180fe200000108e4 */
[----:B------:R-:W-:Y:S01]  /*e580*/  FADD.FTZ R170, R188, R5 ;  /* 0x00000005bcaa7221 */ /* 0x000fe20000010000 */
[-CC-:B------:R-:W-:Y:S01]  /*e590*/  FFMA.FTZ R195, R195, R11.reuse, -R228.reuse ;  /* 0x0000000bc3c37223 */ /* 0x180fe200000108e4 */
[-CC-:B------:R-:W-:Y:S01]  /*e5a0*/  FFMA.FTZ R198, R198, R11.reuse, -R228.reuse ;  /* 0x0000000bc6c67223 */ /* 0x180fe200000108e4 */
[----:B------:R-:W-:Y:S01]  /*e5b0*/  FFMA.FTZ R199, R199, R11, -R228 ;  /* 0x0000000bc7c77223 */ /* 0x000fe200000108e4 */
[C---:B----4-:R-:W-:Y:S01]  /*e5c0*/  FADD.FTZ R5, R189.reuse, R170 ;  /* 0x000000aabd057221 */ /* 0x050fe20000010000 */
[----:B------:R-:W-:Y:S01]  /*e5d0*/  F2FP.BF16.F32.PACK_AB R170, R189, R188 ;  /* 0x000000bcbdaa723e */ /* 0x000fe200000010ff */
[----:B------:R-:W-:Y:S01]  /*e5e0*/  MUFU.EX2 R159, R159 ;  /* 0x0000009f009f7308 */ /* 0x000fe20000000800 */
[----:B0-----:R-:W-:Y:S01]  /*e5f0*/  FSEL R167, R176, RZ, P2 ;  /* 0x000000ffb0a77208 */ /* 0x001fe20001000000 */
[----:B------:R-:W-:Y:S01]  /*e600*/  FADD.FTZ R172, R192, R5 ;  /* 0x00000005c0ac7221 */ /* 0x000fe20000010000 */
[----:B------:R-:W-:-:S03]  /*e610*/  F2FP.BF16.F32.PACK_AB R154, R213, R212 ;  /* 0x000000d4d59a723e */ /* 0x000fc600000010ff */
[----:B------:R-:W-:Y:S01]  /*e620*/  FADD.FTZ R188, -R167, R10 ;  /* 0x0000000aa7bc7221 */ /* 0x000fe20000010100 */
[C---:B------:R-:W-:Y:S01]  /*e630*/  FADD.FTZ R5, R193.reuse, R172 ;  /* 0x000000acc1057221 */ /* 0x040fe20000010000 */
[----:B------:R-:W-:Y:S01]  /*e640*/  MUFU.EX2 R227, R227 ;  /* 0x000000e300e37308 */ /* 0x000fe20000000800 */
[----:B------:R-:W-:Y:S01]  /*e650*/  F2FP.BF16.F32.PACK_AB R172, R193, R192 ;  /* 0x000000c0c1ac723e */ /* 0x000fe200000010ff */
[----:B------:R-:W-:Y:S01]  /*e660*/  FMUL.FTZ R177, R188, R11 ;  /* 0x0000000bbcb17220 */ /* 0x000fe20000410000 */
[----:B------:R-:W-:-:S05]  /*e670*/  FADD.FTZ R5, R196, R5 ;  /* 0x00000005c4057221 */ /* 0x000fca0000010000 */
[----:B------:R-:W0:Y:S08]  /*e680*/  MUFU.EX2 R177, R177 ;  /* 0x000000b100b17308 */ /* 0x000e300000000800 */
[----:B------:R-:W1:Y:S08]  /*e690*/  MUFU.EX2 R163, R163 ;  /* 0x000000a300a37308 */ /* 0x000e700000000800 */
[----:B------:R-:W2:Y:S01]  /*e6a0*/  MUFU.EX2 R215, R215 ;  /* 0x000000d700d77308 */ /* 0x000ea20000000800 */
[----:B0-----:R-:W-:Y:S01]  /*e6b0*/  FFMA.FTZ R4, R177, R4, R230 ;  /* 0x00000004b1047223 */ /* 0x001fe200000100e6 */
[-C--:B------:R-:W-:Y:S01]  /*e6c0*/  FMUL.FTZ R26, R26, R177.reuse ;  /* 0x000000b11a1a7220 */ /* 0x080fe20000410000 */
[-C--:B------:R-:W-:Y:S01]  /*e6d0*/  FMUL.FTZ R27, R27, R177.reuse ;  /* 0x000000b11b1b7220 */ /* 0x080fe20000410000 */
[-C--:B------:R-:W-:Y:S01]  /*e6e0*/  FMUL.FTZ R30, R30, R177.reuse ;  /* 0x000000b11e1e7220 */ /* 0x080fe20000410000 */
[----:B------:R-:W-:Y:S01]  /*e6f0*/  FADD.FTZ R4, R155, R4 ;  /* 0x000000049b047221 */ /* 0x000fe20000010000 */
[-C--:B------:R-:W-:Y:S01]  /*e700*/  FMUL.FTZ R31, R31, R177.reuse ;  /* 0x000000b11f1f7220 */ /* 0x080fe20000410000 */
[-C--:B------:R-:W-:Y:S01]  /*e710*/  FMUL.FTZ R34, R34, R177.reuse ;  /* 0x000000b122227220 */ /* 0x080fe20000410000 */
[----:B------:R1:W0:Y:S01]  /*e720*/  MUFU.EX2 R161, R157 ;  /* 0x0000009d00a17308 */ /* 0x0002220000000800 */
[----:B------:R-:W-:Y:S01]  /*e730*/  FADD.FTZ R192, R229, R4 ;  /* 0x00000004e5c07221 */ /* 0x000fe20000010000 */
[-C--:B------:R-:W-:Y:S01]  /*e740*/  FMUL.FTZ R35, R35, R177.reuse ;  /* 0x000000b123237220 */ /* 0x080fe20000410000 */
[-C--:B------:R-:W-:Y:S01]  /*e750*/  FMUL.FTZ R38, R38, R177.reuse ;  /* 0x000000b126267220 */ /* 0x080fe20000410000 */
[-C--:B------:R-:W-:Y:S01]  /*e760*/  FMUL.FTZ R39, R39, R177.reuse ;  /* 0x000000b127277220 */ /* 0x080fe20000410000 */
[----:B------:R-:W-:Y:S01]  /*e770*/  FADD.FTZ R192, R159, R192 ;  /* 0x000000c09fc07221 */ /* 0x000fe20000010000 */
[-C--:B------:R-:W-:Y:S01]  /*e780*/  FMUL.FTZ R42, R42, R177.reuse ;  /* 0x000000b12a2a7220 */ /* 0x080fe20000410000 */
[----:B------:R-:W-:Y:S01]  /*e790*/  FMUL.FTZ R43, R43, R177 ;  /* 0x000000b12b2b7220 */ /* 0x000fe20000410000 */
[----:B------:R-:W3:Y:S01]  /*e7a0*/  MUFU.EX2 R184, R171 ;  /* 0x000000ab00b87308 */ /* 0x000ee20000000800 */
[----:B------:R-:W-:Y:S01]  /*e7b0*/  FADD.FTZ R192, R227, R192 ;  /* 0x000000c0e3c07221 */ /* 0x000fe20000010000 */
[----:B-1----:R-:W-:Y:S01]  /*e7c0*/  F2FP.BF16.F32.PACK_AB R157, R163, R227 ;  /* 0x000000e3a39d723e */ /* 0x002fe200000010ff */
[-C--:B------:R-:W-:Y:S01]  /*e7d0*/  FMUL.FTZ R46, R46, R177.reuse ;  /* 0x000000b12e2e7220 */ /* 0x080fe20000410000 */
[-C--:B------:R-:W-:Y:S01]  /*e7e0*/  FMUL.FTZ R47, R47, R177.reuse ;  /* 0x000000b12f2f7220 */ /* 0x080fe20000410000 */
[----:B------:R-:W-:Y:S01]  /*e7f0*/  FADD.FTZ R192, R163, R192 ;  /* 0x000000c0a3c07221 */ /* 0x000fe20000010000 */
        /* <DEDUP_REMOVED lines=15> */
[----:B------:R-:W-:Y:S01]  /*e8f0*/  FADD.FTZ R192, R180, R153 ;  /* 0x00000099b4c07221 */ /* 0x000fe20000010000 */
[-C--:B------:R-:W-:Y:S01]  /*e900*/  FMUL.FTZ R74, R74, R177.reuse ;  /* 0x000000b14a4a7220 */ /* 0x080fe20000410000 */
[----:B------:R-:W-:Y:S01]  /*e910*/  FMUL.FTZ R75, R75, R177 ;  /* 0x000000b14b4b7220 */ /* 0x000fe20000410000 */
[----:B------:R-:W-:Y:S01]  /*e920*/  MUFU.EX2 R231, R231 ;  /* 0x000000e700e77308 */ /* 0x000fe20000000800 */
[----:B0-----:R-:W-:Y:S01]  /*e930*/  FADD.FTZ R153, R161, R192 ;  /* 0x000000c0a1997221 */ /* 0x001fe20000010000 */
[----:B---3--:R-:W-:Y:S01]  /*e940*/  F2FP.BF16.F32.PACK_AB R161, R184, R161 ;  /* 0x000000a1b8a1723e */ /* 0x008fe200000010ff */
        /* <DEDUP_REMOVED lines=25> */
[----:B------:R-:W-:Y:S01]  /*eae0*/  FMUL.FTZ R118, R118, R177 ;  /* 0x000000b176767220 */ /* 0x000fe20000410000 */
[----:B------:R-:W-:Y:S01]  /*eaf0*/  FADD.FTZ R153, R165, R186 ;  /* 0x000000baa5997221 */ /* 0x000fe20000010000 */
[----:B0-----:R-:W-:Y:S01]  /*eb00*/  F2FP.BF16.F32.PACK_AB R165, R188, R231 ;  /* 0x000000e7bca5723e */ /* 0x001fe200000010ff */
        /* <DEDUP_REMOVED lines=21> */
[----:B------:R-:W-:-:S04]  /*ec60*/  FMUL.FTZ R151, R151, R177 ;  /* 0x000000b197977220 */ /* 0x000fc80000410000 */
[----:B------:R-:W5:Y:S01]  /*ec70*/  MUFU.EX2 R186, R191 ;  /* 0x000000bf00ba7308 */ /* 0x000f620000000800 */
[----:B---3--:R-:W-:Y:S01]  /*ec80*/  FADD.FTZ R190, R188, R153 ;  /* 0x00000099bcbe7221 */ /* 0x008fe20000010000 */
[----:B------:R-:W-:Y:S02]  /*ec90*/  F2FP.BF16.F32.PACK_AB R153, R155, R230 ;  /* 0x000000e69b99723e */ /* 0x000fe400000010ff */
[----:B------:R-:W-:Y:S01]  /*eca0*/  F2FP.BF16.F32.PACK_AB R155, R159, R229 ;  /* 0x000000e59f9b723e */ /* 0x000fe200000010ff */
[----:B--2---:R-:W-:Y:S01]  /*ecb0*/  FADD.FTZ R3, R167, R190 ;  /* 0x000000bea7037221 */ /* 0x004fe20000010000 */
[----:B------:R-:W-:Y:S02]  /*ecc0*/  F2FP.BF16.F32.PACK_AB R159, R180, R215 ;  /* 0x000000d7b49f723e */ /* 0x000fe400000010ff */
[----:B------:R2:W3:Y:S01]  /*ecd0*/  MUFU.EX2 R173, R194 ;  /* 0x000000c200ad7308 */ /* 0x0004e20000000800 */
[C---:B0-----:R-:W-:Y:S01]  /*ece0*/  FADD.FTZ R192, R4.reuse, R3 ;  /* 0x0000000304c07221 */ /* 0x041fe20000010000 */
[----:B------:R-:W-:-:S03]  /*ecf0*/  F2FP.BF16.F32.PACK_AB R167, R4, R167 ;  /* 0x000000a704a7723e */ /* 0x000fc600000010ff */
[----:B------:R-:W-:Y:S01]  /*ed00*/  FADD.FTZ R3, R169, R192 ;  /* 0x000000c0a9037221 */ /* 0x000fe20000010000 */
[C---:B-1----:R-:W-:Y:S02]  /*ed10*/  F2FP.BF16.F32.PACK_AB R169, R182.reuse, R169 ;  /* 0x000000a9b6a9723e */ /* 0x042fe400000010ff */
[----:B------:R-:W0:Y:S01]  /*ed20*/  MUFU.EX2 R190, R195 ;  /* 0x000000c300be7308 */ /* 0x000e220000000800 */
[----:B------:R-:W-:-:S04]  /*ed30*/  FADD.FTZ R192, R182, R3 ;  /* 0x00000003b6c07221 */ /* 0x000fc80000010000 */
[----:B----4-:R-:W-:Y:S01]  /*ed40*/  FADD.FTZ R3, R171, R192 ;  /* 0x000000c0ab037221 */ /* 0x010fe20000010000 */
[C---:B-----5:R-:W-:Y:S02]  /*ed50*/  F2FP.BF16.F32.PACK_AB R171, R186.reuse, R171 ;  /* 0x000000abbaab723e */ /* 0x060fe400000010ff */
[----:B------:R-:W1:Y:S01]  /*ed60*/  MUFU.EX2 R175, R198 ;  /* 0x000000c600af7308 */ /* 0x000e620000000800 */
[----:B--2---:R-:W-:-:S04]  /*ed70*/  FADD.FTZ R194, R186, R3 ;  /* 0x00000003bac27221 */ /* 0x004fc80000010000 */
[----:B---3--:R-:W-:-:S03]  /*ed80*/  FADD.FTZ R3, R173, R194 ;  /* 0x000000c2ad037221 */ /* 0x008fc60000010000 */
[----:B------:R-:W2:Y:S01]  /*ed90*/  MUFU.EX2 R174, R197 ;  /* 0x000000c500ae7308 */ /* 0x000ea20000000800 */
[C---:B0-----:R-:W-:Y:S01]  /*eda0*/  FADD.FTZ R180, R190.reuse, R3 ;  /* 0x00000003beb47221 */ /* 0x041fe20000010000 */
[----:B------:R-:W-:-:S06]  /*edb0*/  F2FP.BF16.F32.PACK_AB R173, R190, R173 ;  /* 0x000000adbead723e */ /* 0x000fcc00000010ff */
[----:B------:R-:W0:Y:S01]  /*edc0*/  MUFU.EX2 R192, R199 ;  /* 0x000000c700c07308 */ /* 0x000e220000000800 */
[----:B-1----:R-:W-:Y:S01]  /*edd0*/  FADD.FTZ R3, R175, R180 ;  /* 0x000000b4af037221 */ /* 0x002fe20000010000 */
[C---:B--2---:R-:W-:Y:S01]  /*ede0*/  FADD.FTZ R5, R174.reuse, R5 ;  /* 0x00000005ae057221 */ /* 0x044fe20000010000 */
[----:B------:R-:W-:Y:S02]  /*edf0*/  F2FP.BF16.F32.PACK_AB R174, R174, R196 ;  /* 0x000000c4aeae723e */ /* 0x000fe400000010ff */
[C---:B0-----:R-:W-:Y:S01]  /*ee00*/  FADD.FTZ R4, R192.reuse, R3 ;  /* 0x00000003c0047221 */ /* 0x041fe20000010000 */
[----:B------:R-:W-:Y:S01]  /*ee10*/  F2FP.BF16.F32.PACK_AB R175, R192, R175 ;  /* 0x000000afc0af723e */ /* 0x000fe200000010ff */
[----:B------:R-:W-:Y:S06]  /*ee20*/  @!P0 BRA `(.L_x_9361) ;  /* 0x0000000000048947 */ /* 0x000fec0003800000 */
[----:B------:R-:W-:Y:S01]  /*ee30*/  BPT.TRAP 0x1 ;  /* 0x000000040000795c */ /* 0x000fe20000300000 */
.L_x_9361:
[----:B------:R0:W1:Y:S01]  /*ee40*/  SYNCS.PHASECHK.TRANS64.TRYWAIT P2, [R209+URZ+0x22850], R210 ;  /* 0x022850d2d10075a7 */ /* 0x000062000804017f */
[----:B------:R-:W-:Y:S05]  /*ee50*/  @!P0 BRA `(.L_x_9362) ;  /* 0x0000000000048947 */ /* 0x000fea0003800000 */
[----:B------:R-:W-:Y:S01]  /*ee60*/  BPT.TRAP 0x1 ;  /* 0x000000040000795c */ /* 0x000fe20000300000 */
.L_x_9362:
[----:B------:R-:W-:Y:S04]  /*ee70*/  BSSY B0, `(.L_x_9363) ;  /* 0x0000004000007945 */ /* 0x000fe80003800000 */
[----:B-1----:R-:W-:Y:S05]  /*ee80*/  @P2 BRA `(.L_x_9364) ;  /* 0x0000000000082947 */ /* 0x002fea0003800000 */
[----:B------:R-:W1:Y:S02]  /*ee90*/  SYNCS.PHASECHK.TRANS64.TRYWAIT P2, [R209+URZ+0x22850], R210 ;  /* 0x022850d2d10075a7 */ /* 0x000e64000804017f */
[----:B-1----:R-:W-:Y:S05]  /*eea0*/  @!P2 BRA `(.L_x_9365) ;  /* 0x000000f80058a947 */ /* 0x002fea0003800000 */
.L_x_9364:
[----:B------:R-:W-:Y:S05]  /*eeb0*/  BSYNC B0 ;  /* 0x0000000000007941 */ /* 0x000fea0003800000 */
.L_x_9363:
[----:B------:R-:W2:Y:S01]  /*eec0*/  S2R R3, SR_TID.X ;  /* 0x0000000000037919 */ /* 0x000ea20000002100 */
[----:B------:R-:W-:Y:S05]  /*eed0*/  WARPSYNC.ALL ;  /* 0x0000000000007948 */ /* 0x000fea0003800000 */
[----:B------:R-:W-:Y:S01]  /*eee0*/  IMAD R180, R16, 0xc00, R204 ;  /* 0x00000c0010b47824 */ /* 0x000fe200078e02cc */
[----:B------:R-:W-:Y:S01]  /*eef0*/  ISETP.GT.AND P2, PT, R7, R218, PT ;  /* 0x000000da0700720c */ /* 0x000fe20003f44270 */
[----:B------:R-:W-:Y:S02]  /*ef00*/  IMAD.MOV.U32 R181, RZ, RZ, 0x40000040 ;  /* 0x40000040ffb57424 */ /* 0x000fe400078e00ff */
[----:B01----:R-:W-:Y:S01]  /*ef10*/  @!P1 VIADD R209, R209, 0x22860 ;  /* 0x00022860d1d19836 */ /* 0x003fe20000000000 */
[----:B------:R-:W-:Y:S01]  /*ef20*/  R2UR UR6, R180 ;  /* 0x00000000b40672ca */ /* 0x000fe200000e0000 */
[----:B------:R-:W-:Y:S01]  /*ef30*/  VIADD R7, R7, 0xffffffff ;  /* 0xffffffff07077836 */ /* 0x000fe20000000000 */
[----:B------:R-:W-:Y:S01]  /*ef40*/  R2UR UR7, R181 ;  /* 0x00000000b50772ca */ /* 0x000fe200000e0000 */
[----:B------:R-:W-:Y:S01]  /*ef50*/  IMAD.MOV.U32 R181, RZ, RZ, 0x40000040 ;  /* 0x40000040ffb57424 */ /* 0x000fe200078e00ff */
[----:B------:R-:W-:Y:S01]  /*ef60*/  @!P1 PRMT R209, RZ, 0x654, R209 ;  /* 0x00000654ffd19816 */ /* 0x000fe200000000d1 */
[----:B------:R-:W-:Y:S01]  /*ef70*/  IMAD.MOV.U32 R10, RZ, RZ, R176 ;  /* 0x000000ffff0a7224 */ /* 0x000fe200078e00b0 */
[----:B--2---:R-:W-:-:S05]  /*ef80*/  SHF.R.U32.HI R3, RZ, 0x7, R3 ;  /* 0x00000007ff037819 */ /* 0x004fca0000011603 */
[----:B------:R-:W-:-:S05]  /*ef90*/  VIADD R3, R3, 0x8 ;  /* 0x0000000803037836 */ /* 0x000fca0000000000 */
[----:B------:R0:W-:Y:S02]  /*efa0*/  BAR.SYNC.DEFER_BLOCKING R3, 0x100 ;  /* 0x000400030000751d */ /* 0x0001e40000010000 */
[----:B0-----:R-:W-:-:S04]  /*efb0*/  IMAD.MOV.U32 R3, RZ, RZ, R178 ;  /* 0x000000ffff037224 */ /* 0x001fc800078e00b2 */
        /* <DEDUP_REMOVED lines=43> */
[----:B------:R-:W-:Y:S02]  /*f270*/  IMAD.MOV.U32 R10, RZ, RZ, R176 ;  /* 0x000000ffff0a7224 */ /* 0x000fe400078e00b0 */
[----:B------:R-:W-:-:S07]  /*f280*/  IMAD.MOV.U32 R3, RZ, RZ, R178 ;  /* 0x000000ffff037224 */ /* 0x000fce00078e00b2 */
.L_x_9348:
[----:B------:R-:W1:Y:S01]  /*f290*/  LDC R217, c[0x0][0x9e4] ;  /* 0x00027900ffd97b82 */ /* 0x000e620000000800 */
[----:B------:R-:W-:Y:S02]  /*f2a0*/  IADD3 R152, R202, 0x80, -R203 ;  /* 0x00000080ca987810 */ /* 0x000fe40007ffe8cb */
[----:B------:R-:W-:-:S03]  /*f2b0*/  LOP3.LUT R2, R2, 0xffefffff, RZ, 0xc0, !PT ;  /* 0xffefffff02027812 */ /* 0x000fc600078ec0ff */
[----:B------:R-:W-:-:S04]  /*f2c0*/  IMAD R153, R205, 0x80, R152 ;  /* 0x00000080cd997824 */ /* 0x000fc800078e0298 */
[----:B------:R-:W-:Y:S01]  /*f2d0*/  IMAD.IADD R206, R153, 0x1, -R206 ;  /* 0x0000000199ce7824 */ /* 0x000fe200078e0ace */
[----:B-1----:R-:W-:-:S13]  /*f2e0*/  ISETP.GE.AND P2, PT, R217, 0x1, PT ;  /* 0x00000001d900780c */ /* 0x002fda0003f46270 */
[----:B------:R-:W-:Y:S01]  /*f2f0*/  @P2 LOP3.LUT R2, R2, 0x100000, RZ, 0xfc, !PT ;  /* 0x0010000002022812 */ /* 0x000fe200078efcff */
[----:B------:R-:W-:Y:S06]  /*f300*/  @!P2 BRA `(.L_x_9367) ;  /* 0x000000000048a947 */ /* 0x000fec0003800000 */
        /* <DEDUP_REMOVED lines=11> */
.L_x_9369:
[----:B------:R-:W-:-:S13]  /*f3c0*/  ISETP.NE.AND P2, PT, R217, 0x1, PT ;  /* 0x00000001d900780c */ /* 0x000fda0003f45270 */
[----:B------:R-:W1:Y:S02]  /*f3d0*/  @P2 LDC.64 R152, c[0x0][0x9e8] ;  /* 0x00027a00ff982b82 */ /* 0x000e640000000a00 */
[----:B-1----:R-:W-:-:S05]  /*f3e0*/  @P2 IMAD.HI.U32 R152, R154, R152, RZ ;  /* 0x000000989a982227 */ /* 0x002fca00078e00ff */
[----:B------:R-:W-:-:S07]  /*f3f0*/  @P2 SHF.R.U32.HI R154, RZ, R153, R152 ;  /* 0x00000099ff9a2219 */ /* 0x000fce0000011698 */
.L_x_9370:
[----:B------:R-:W-:Y:S05]  /*f400*/  BSYNC B0 ;  /* 0x0000000000007941 */ /* 0x000fea0003800000 */
.L_x_9368:
[----:B------:R-:W-:-:S05]  /*f410*/  IMAD R153, R154, R217, RZ ;  /* 0x000000d99a997224 */ /* 0x000fca00078e02ff */
[----:B------:R-:W-:-:S07]  /*f420*/  VIMNMX R206, R206, R153, !PT ;  /* 0x00000099cece7248 */ /* 0x000fce0007fe0100 */
.L_x_9367:
[----:B------:R-:W-:-:S04]  /*f430*/  VIADD R206, R206, 0x5f ;  /* 0x0000005fcece7836 */ /* 0x000fc80000000000 */
[----:B------:R-:W-:-:S05]  /*f440*/  IMAD.HI R206, R206, 0x2aaaaaab, RZ ;  /* 0x2aaaaaabcece7827 */ /* 0x000fca00078e02ff */
[----:B------:R-:W-:-:S04]  /*f450*/  SHF.R.U32.HI R153, RZ, 0x1f, R206 ;  /* 0x0000001fff997819 */ /* 0x000fc800000116ce */
[----:B------:R-:W-:-:S04]  /*f460*/  LEA.HI.SX32 R153, R206, R153, 0x1c ;  /* 0x00000099ce997211 */ /* 0x000fc800078fe2ff */
[----:B------:R-:W-:-:S04]  /*f470*/  VIMNMX R205, R222, R153, !PT ;  /* 0x00000099decd7248 */ /* 0x000fc80007fe0100 */
[----:B------:R-:W-:-:S13]  /*f480*/  ISETP.GE.AND P2, PT, R7, R205, PT ;  /* 0x000000cd0700720c */ /* 0x000fda0003f46270 */
[----:B------:R-:W-:Y:S05]  /*f490*/  @!P2 BRA `(.L_x_9371) ;  /* 0x0000001c00bca947 */ /* 0x000fea0003800000 */
[----:B0-----:R-:W-:Y:S02]  /*f4a0*/  IMAD.MOV.U32 R209, RZ, RZ, R10 ;  /* 0x000000ffffd17224 */ /* 0x001fe400078e000a */
[----:B------:R-:W-:Y:S02]  /*f4b0*/  IMAD.MOV.U32 R210, RZ, RZ, R3 ;  /* 0x000000ffffd27224 */ /* 0x000fe400078e0003 */
[----:B------:R-:W-:-:S07]  /*f4c0*/  IMAD.MOV.U32 R208, RZ, RZ, R7 ;  /* 0x000000ffffd07224 */ /* 0x000fce00078e0007 */
.L_x_9381:
[----:B------:R-:W-:Y:S01]  /*f4d0*/  VIADD R16, R16, 0x1 ;  /* 0x0000000110107836 */ /* 0x000fe20000000000 */
[----:B------:R-:W-:Y:S05]  /*f4e0*/  YIELD ;  /* 0x0000000000007946 */ /* 0x000fea0003800000 */
[----:B------:R-:W-:Y:S01]  /*f4f0*/  ISETP.NE.AND P3, PT, R16, 0x2, PT ;  /* 0x000000021000780c */ /* 0x000fe20003f65270 */
[----:B------:R-:W-:Y:S02]  /*f500*/  IMAD.MOV.U32 R6, RZ, RZ, R208 ;  /* 0x000000ffff067224 */ /* 0x000fe400078e00d0 */
[----:B------:R-:W-:Y:S01]  /*f510*/  VIADD R208, R208, 0xffffffff ;  /* 0xffffffffd0d07836 */ /* 0x000fe20000000000 */
[----:B------:R-:W-:-:S02]  /*f520*/  SEL R3, RZ, 0x1, P3 ;  /* 0x00000001ff037807 */ /* 0x000fc40001800000 */
[----:B------:R-:W-:Y:S02]  /*f530*/  ISETP.GT.AND P2, PT, R6, R205, PT ;  /* 0x000000cd0600720c */ /* 0x000fe40003f44270 */
[----:B------:R-:W-:Y:S02]  /*f540*/  LOP3.LUT R22, R22, R3, RZ, 0x3c, !PT ;  /* 0x0000000316167212 */ /* 0x000fe400078e3cff */
[----:B------:R-:W-:Y:S01]  /*f550*/  SEL R16, R16, RZ, P3 ;  /* 0x000000ff10107207 */ /* 0x000fe20001800000 */
[----:B0-----:R-:W-:Y:S08]  /*f560*/  @!P0 BRA `(.L_x_9372) ;  /* 0x0000000000048947 */ /* 0x001ff00003800000 */
[----:B------:R-:W-:Y:S01]  /*f570*/  BPT.TRAP 0x1 ;  /* 0x000000040000795c */ /* 0x000fe20000300000 */
.L_x_9372:
[----:B------:R-:W-:Y:S01]  /*f580*/  IMAD R206, R16, 0x8, R17 ;  /* 0x0000000810ce7824 */ /* 0x000fe200078e0211 */
[----:B------:R-:W-:-:S04]  /*f590*/  SHF.L.U32 R7, R22, 0x1f, RZ ;  /* 0x0000001f16077819 */ /* 0x000fc800000006ff */
[----:B------:R0:W1:Y:S01]  /*f5a0*/  SYNCS.PHASECHK.TRANS64.TRYWAIT P3, [R206+URZ+0x22830], R7 ;  /* 0x02283007ce0075a7 */ /* 0x000062000806017f */
[----:B------:R-:W-:Y:S05]  /*f5b0*/  @!P0 BRA `(.L_x_9373) ;  /* 0x0000000000048947 */ /* 0x000fea0003800000 */
[----:B------:R-:W-:Y:S01]  /*f5c0*/  BPT.TRAP 0x1 ;  /* 0x000000040000795c */ /* 0x000fe20000300000 */
.L_x_9373:
[----:B------:R-:W-:Y:S02]  /*f5d0*/  IMAD R10, R16, 0x300, R207 ;  /* 0x00000300100a7824 */ /* 0x000fe400078e02cf */
[----:B------:R-:W-:Y:S01]  /*f5e0*/  IMAD.MOV.U32 R11, RZ, RZ, 0x40000040 ;  /* 0x40000040ff0b7424 */ /* 0x000fe200078e00ff */
[----:B-1----:R-:W-:Y:S06]  /*f5f0*/  @P3 BRA `(.L_x_9374) ;  /* 0x0000000000083947 */ /* 0x002fec0003800000 */
[----:B------:R-:W1:Y:S02]  /*f600*/  SYNCS.PHASECHK.TRANS64.TRYWAIT P3, [R206+URZ+0x22830], R7 ;  /* 0x02283007ce0075a7 */ /* 0x000e64000806017f */
[----:B-1----:R-:W-:Y:S05]  /*f610*/  @!P3 BRA `(.L_x_9375) ;  /* 0x000000f00090b947 */ /* 0x002fea0003800000 */
.L_x_9374:
        /* <DEDUP_REMOVED lines=17> */
[----:B------:R-:W-:-:S02]  /*f730*/  R2UR UR5, R21 ;  /* 0x00000000150572ca */ /* 0x000fc400000e0000 */
[----:B--2---:R-:W-:Y:S01]  /*f740*/  SHF.R.U32.HI R218, RZ, 0x7, R218 ;  /* 0x00000007ffda7819 */ /* 0x004fe200000116da */
[----:B------:R-:W-:Y:S02]  /*f750*/  WARPGROUP.DEPBAR.LE gsb0, 0x0 ;  /* 0x00008000000079c5 */ /* 0x000fe40000010000 */
[----:B------:R-:W-:-:S08]  /*f760*/  WARPGROUP.ARRIVE ;  /* 0x00000000000079c5 */ /* 0x000fd00000000000 */
        /* <DEDUP_REMOVED lines=9> */
[----:B------:R-:W-:Y:S01]  /*f800*/  R2UR UR7, R11 ;  /* 0x000000000b0772ca */ /* 0x000fe200000e0000 */
[----:B------:R-:W-:Y:S01]  /*f810*/  IMAD.U32 R11, RZ, RZ, UR44 ;  /* 0x0000002cff0b7e24 */ /* 0x000fe2000f8e00ff */
        /* <DEDUP_REMOVED lines=54> */
[----:B------:R-:W2:Y:S02]  /*fb80*/  SHFL.BFLY PT, R3, R212, 0x2, 0x1f ;  /* 0x0c401f00d4037f89 */ /* 0x000ea400000e0000 */
[----:B--2---:R-:W-:Y:S02]  /*fb90*/  FMNMX.FTZ R213, R212, R3, !PT ;  /* 0x00000003d4d57209 */ /* 0x004fe40007810000 */
[----:B------:R-:W2:Y:S04]  /*fba0*/  SHFL.BFLY PT, R212, R10, 0x2, 0x1f ;  /* 0x0c401f000ad47f89 */ /* 0x000ea800000e0000 */
[----:B------:R-:W3:Y:S01]  /*fbb0*/  SHFL.BFLY PT, R6, R213, 0x1, 0x1f ;  /* 0x0c201f00d5067f89 */ /* 0x000ee200000e0000 */
[----:B--2---:R-:W-:Y:S02]  /*fbc0*/  FMNMX.FTZ R10, R10, R212, !PT ;  /* 0x000000d40a0a7209 */ /* 0x004fe40007810000 */
[----:B---3--:R-:W-:-:S03]  /*fbd0*/  FMNMX.FTZ R3, R213, R6, !PT ;  /* 0x00000006d5037209 */ /* 0x008fc60007810000 */
[----:B------:R-:W2:Y:S02]  /*fbe0*/  SHFL.BFLY PT, R212, R10, 0x1, 0x1f ;  /* 0x0c201f000ad47f89 */ /* 0x000ea400000e0000 */
[----:B------:R-:W-:-:S04]  /*fbf0*/  FADD.FTZ R6, -R3, R210 ;  /* 0x000000d203067221 */ /* 0x000fc80000010100 */
[-C--:B------:R-:W-:Y:S01]  /*fc00*/  FMUL.FTZ R210, R6, R11.reuse ;  /* 0x0000000b06d27220 */ /* 0x080fe20000410000 */
[----:B------:R-:W-:-:S04]  /*fc10*/  FMUL.FTZ R6, R3, R11 ;  /* 0x0000000b03067220 */ /* 0x000fc80000410000 */
        /* <DEDUP_REMOVED lines=11> */
[----:B--2---:R-:W-:Y:S01]  /*fcd0*/  FMNMX.FTZ R10, R10, R212, !PT ;  /* 0x000000d40a0a7209 */ /* 0x004fe20007810000 */
        /* <DEDUP_REMOVED lines=13> */
[----:B------:R-:W-:Y:S01]  /*fdb0*/  FADD.FTZ R6, -R10, R209 ;  /* 0x000000d10a067221 */ /* 0x000fe20000010100 */
[----:B------:R-:W2:Y:S03]  /*fdc0*/  MUFU.EX2 R210, R210 ;  /* 0x000000d200d27308 */ /* 0x000ea60000000800 */
[-C--:B------:R-:W-:Y:S01]  /*fdd0*/  FMUL.FTZ R197, R6, R11.reuse ;  /* 0x0000000b06c57220 */ /* 0x080fe20000410000 */
[----:B------:R-:W-:-:S04]  /*fde0*/  FMUL.FTZ R6, R10, R11 ;  /* 0x0000000b0a067220 */ /* 0x000fc80000410000 */
        /* <DEDUP_REMOVED lines=23> */
[-C--:B------:R-:W-:Y:S01]  /*ff60*/  FFMA.FTZ R199, R199, R11.reuse, -R6 ;  /* 0x0000000bc7c77223 */ /* 0x080fe20000010806 */
[-C--:B--2---:R-:W-:Y:S01]  /*ff70*/  FMUL.FTZ R24, R24, R210.reuse ;  /* 0x000000d218187220 */ /* 0x084fe20000410000 */
        /* <DEDUP_REMOVED lines=34> */
[-CC-:B---3--:R-:W-:Y:S01]  /*101a0*/  FFMA.FTZ R214, R162, R11.reuse, -R6.reuse ;  /* 0x0000000ba2d67223 */ /* 0x188fe20000010806 */
[----:B------:R-:W-:Y:S01]  /*101b0*/  FFMA.FTZ R162, R182, R11, -R6 ;  /* 0x0000000bb6a27223 */ /* 0x000fe20000010806 */
[----:B------:R-:W-:Y:S01]  /*101c0*/  FFMA.FTZ R182, R210, R5, R152 ;  /* 0x00000005d2b67223 */ /* 0x000fe20000010098 */
[----:B------:R-:W-:Y:S01]  /*101d0*/  F2FP.BF16.F32.PACK_AB R152, R153, R152 ;  /* 0x000000989998723e */ /* 0x000fe200000010ff */
[-C--:B------:R-:W-:Y:S01]  /*101e0*/  FMUL.FTZ R80, R80, R210.reuse ;  /* 0x000000d250507220 */ /* 0x080fe20000410000 */
[-C--:B------:R-:W-:Y:S01]  /*101f0*/  FMUL.FTZ R81, R81, R210.reuse ;  /* 0x000000d251517220 */ /* 0x080fe20000410000 */
[----:B------:R-:W-:Y:S01]  /*10200*/  FADD.FTZ R5, R153, R182 ;  /* 0x000000b699057221 */ /* 0x000fe20000010000 */
        /* <DEDUP_REMOVED lines=9> */
[----:B---3--:R-:W-:Y:S01]  /*102a0*/  FFMA.FTZ R166, R175, R11, -R6 ;  /* 0x0000000bafa67223 */ /* 0x008fe20000010806 */
[----:B------:R-:W-:-:S02]  /*102b0*/  @!P1 VIADD R6, R206, 0x22840 ;  /* 0x00022840ce069836 */ /* 0x000fc40000000000 */
[----:B--2---:R-:W-:Y:S01]  /*102c0*/  FADD.FTZ R4, R213, R4 ;  /* 0x00000004d5047221 */ /* 0x004fe20000010000 */
        /* <DEDUP_REMOVED lines=29> */
[----:B---3--:R-:W-:Y:S01]  /*104a0*/  @!P1 PRMT R170, RZ, 0x654, R6 ;  /* 0x00000654ffaa9816 */ /* 0x008fe20000000006 */
[-C--:B------:R-:W-:Y:S01]  /*104b0*/  FMUL.FTZ R145, R145, R210.reuse ;  /* 0x000000d291917220 */ /* 0x080fe20000410000 */
[----:B------:R-:W-:Y:S01]  /*104c0*/  IADD3 R6, -R218, 0xb, RZ ;  /* 0x0000000bda067810 */ /* 0x000fe20007ffe1ff */
[-C--:B------:R-:W-:Y:S01]  /*104d0*/  FMUL.FTZ R148, R148, R210.reuse ;  /* 0x000000d294947220 */ /* 0x080fe20000410000 */
[----:B------:R-:W-:Y:S01]  /*104e0*/  FMUL.FTZ R149, R149, R210 ;  /* 0x000000d295957220 */ /* 0x000fe20000410000 */
[-C--:B------:R-:W-:Y:S01]  /*104f0*/  FMUL.FTZ R26, R26, R197.reuse ;  /* 0x000000c51a1a7220 */ /* 0x080fe20000410000 */
[-C--:B------:R-:W-:Y:S01]  /*10500*/  FMUL.FTZ R27, R27, R197.reuse ;  /* 0x000000c51b1b7220 */ /* 0x080fe20000410000 */
[----:B------:R-:W-:Y:S01]  /*10510*/  MUFU.EX2 R161, R161 ;  /* 0x000000a100a17308 */ /* 0x000fe20000000800 */
[----:B------:R3:W-:Y:S06]  /*10520*/  BAR.ARV R6, 0x100 ;  /* 0x000400060000751d */ /* 0x0007ec0000002000 */
[----:B------:R4:W-:Y:S01]  /*10530*/  @!P1 SYNCS.ARRIVE.TRANS64.RED.A1T0 RZ, [R170+URZ], RZ ;  /* 0x000000ffaaff99a7 */ /* 0x0009e2000810043f */
[----:B------:R-:W5:Y:S01]  /*10540*/  MUFU.EX2 R163, R163 ;  /* 0x000000a300a37308 */ /* 0x000f620000000800 */
[----:B--2---:R-:W-:Y:S01]  /*10550*/  FADD.FTZ R4, R214, R153 ;  /* 0x00000099d6047221 */ /* 0x004fe20000010000 */
[-C--:B------:R-:W-:Y:S01]  /*10560*/  FMUL.FTZ R30, R30, R197.reuse ;  /* 0x000000c51e1e7220 */ /* 0x080fe20000410000 */
[-C--:B------:R-:W-:Y:S01]  /*10570*/  FMUL.FTZ R31, R31, R197.reuse ;  /* 0x000000c51f1f7220 */ /* 0x080fe20000410000 */
[-C--:B------:R-:W-:Y:S01]  /*10580*/  FMUL.FTZ R34, R34, R197.reuse ;  /* 0x000000c522227220 */ /* 0x080fe20000410000 */
[-C--:B------:R-:W-:Y:S01]  /*10590*/  FMUL.FTZ R35, R35, R197.reuse ;  /* 0x000000c523237220 */ /* 0x080fe20000410000 */
[-C--:B------:R-:W-:Y:S01]  /*105a0*/  FMUL.FTZ R38, R38, R197.reuse ;  /* 0x000000c526267220 */ /* 0x080fe20000410000 */
[----:B----4-:R-:W-:Y:S01]  /*105b0*/  FADD.FTZ R170, R156, R5 ;  /* 0x000000059caa7221 */ /* 0x010fe20000010000 */
[----:B------:R-:W2:Y:S01]  /*105c0*/  MUFU.EX2 R164, R164 ;  /* 0x000000a400a47308 */ /* 0x000ea20000000800 */
[-C--:B------:R-:W-:Y:S01]  /*105d0*/  FMUL.FTZ R39, R39, R197.reuse ;  /* 0x000000c527277220 */ /* 0x080fe20000410000 */
[-C--:B------:R-:W-:Y:S01]  /*105e0*/  FMUL.FTZ R42, R42, R197.reuse ;  /* 0x000000c52a2a7220 */ /* 0x080fe20000410000 */
[----:B------:R-:W-:Y:S01]  /*105f0*/  FADD.FTZ R5, R157, R170 ;  /* 0x000000aa9d057221 */ /* 0x000fe20000010000 */
[-C--:B------:R-:W-:Y:S01]  /*10600*/  FMUL.FTZ R43, R43, R197.reuse ;  /* 0x000000c52b2b7220 */ /* 0x080fe20000410000 */
[-C--:B------:R-:W-:Y:S01]  /*10610*/  FMUL.FTZ R46, R46, R197.reuse ;  /* 0x000000c52e2e7220 */ /* 0x080fe20000410000 */
[-C--:B------:R-:W-:Y:S01]  /*10620*/  FMUL.FTZ R47, R47, R197.reuse ;  /* 0x000000c52f2f7220 */ /* 0x080fe20000410000 */
[----:B------:R-:W-:Y:S01]  /*10630*/  FADD.FTZ R170, R160, R5 ;  /* 0x00000005a0aa7221 */ /* 0x000fe20000010000 */
[----:B------:R-:W4:Y:S01]  /*10640*/  MUFU.EX2 R165, R165 ;  /* 0x000000a500a57308 */ /* 0x000f220000000800 */
[----:B-----5:R-:W-:Y:S01]  /*10650*/  FADD.FTZ R4, R163, R4 ;  /* 0x00000004a3047221 */ /* 0x020fe20000010000 */
[-C--:B------:R-:W-:Y:S01]  /*10660*/  FMUL.FTZ R50, R50, R197.reuse ;  /* 0x000000c532327220 */ /* 0x080fe20000410000 */
[----:B------:R-:W-:Y:S01]  /*10670*/  FADD.FTZ R5, R161, R170 ;  /* 0x000000aaa1057221 */ /* 0x000fe20000010000 */
[-C--:B------:R-:W-:Y:S01]  /*10680*/  FMUL.FTZ R51, R51, R197.reuse ;  /* 0x000000c533337220 */ /* 0x080fe20000410000 */
[----:B------:R-:W-:Y:S01]  /*10690*/  FADD.FTZ R4, R167, R4 ;  /* 0x00000004a7047221 */ /* 0x000fe20000010000 */
[-C--:B------:R-:W-:Y:S01]  /*106a0*/  FMUL.FTZ R54, R54, R197.reuse ;  /* 0x000000c536367220 */ /* 0x080fe20000410000 */
[-C--:B------:R-:W-:Y:S01]  /*106b0*/  FMUL.FTZ R55, R55, R197.reuse ;  /* 0x000000c537377220 */ /* 0x080fe20000410000 */
[----:B------:R-:W5:Y:S01]  /*106c0*/  MUFU.EX2 R171, R216 ;  /* 0x000000d800ab7308 */ /* 0x000f620000000800 */
        /* <DEDUP_REMOVED lines=60> */
[----:B------:R-:W-:-:S03]  /*10a90*/  FMUL.FTZ R151, R151, R197 ;  /* 0x000000c597977220 */ /* 0x000fc60000410000 */
[----:B------:R4:W5:Y:S08]  /*10aa0*/  MUFU.EX2 R210, R154 ;  /* 0x0000009a00d27308 */ /* 0x0009700000000800 */
[----:B------:R-:W-:Y:S01]  /*10ab0*/  MUFU.EX2 R176, R176 ;  /* 0x000000b000b07308 */ /* 0x000fe20000000800 */
[----:B----4-:R-:W-:Y:S01]  /*10ac0*/  F2FP.BF16.F32.PACK_AB R154, R157, R156 ;  /* 0x0000009c9d9a723e */ /* 0x010fe200000010ff */
[----:B--2---:R-:W-:Y:S01]  /*10ad0*/  FADD.FTZ R153, R182, R153 ;  /* 0x00000099b6997221 */ /* 0x004fe20000010000 */
[----:B------:R-:W-:Y:S01]  /*10ae0*/  F2FP.BF16.F32.PACK_AB R156, R161, R160 ;  /* 0x000000a0a19c723e */ /* 0x000fe200000010ff */
[----:B------:R-:W-:Y:S01]  /*10af0*/  FADD.FTZ R160, R168, R5 ;  /* 0x00000005a8a07221 */ /* 0x000fe20000010000 */
[----:B------:R-:W-:-:S02]  /*10b00*/  F2FP.BF16.F32.PACK_AB R157, R163, R214 ;  /* 0x000000d6a39d723e */ /* 0x000fc400000010ff */
[----:B------:R-:W-:Y:S01]  /*10b10*/  F2FP.BF16.F32.PACK_AB R163, R182, R175 ;  /* 0x000000afb6a3723e */ /* 0x000fe200000010ff */
[----:B------:R-:W-:Y:S01]  /*10b20*/  MUFU.EX2 R177, R177 ;  /* 0x000000b100b17308 */ /* 0x000fe20000000800 */
[C---:B------:R-:W-:Y:S01]  /*10b30*/  FADD.FTZ R5, R169.reuse, R160 ;  /* 0x000000a0a9057221 */ /* 0x040fe20000010000 */
[----:B------:R-:W-:Y:S01]  /*10b40*/  F2FP.BF16.F32.PACK_AB R160, R169, R168 ;  /* 0x000000a8a9a0723e */ /* 0x000fe200000010ff */
[----:B-----5:R-:W-:Y:S01]  /*10b50*/  FADD.FTZ R4, R210, R153 ;  /* 0x00000099d2047221 */ /* 0x020fe20000010000 */
[----:B------:R-:W-:-:S04]  /*10b60*/  F2FP.BF16.F32.PACK_AB R161, R179, R178 ;  /* 0x000000b2b3a1723e */ /* 0x000fc800000010ff */
[----:B------:R2:W4:Y:S08]  /*10b70*/  MUFU.EX2 R215, R158 ;  /* 0x0000009e00d77308 */ /* 0x0005300000000800 */
[----:B------:R-:W5:Y:S01]  /*10b80*/  MUFU.EX2 R180, R180 ;  /* 0x000000b400b47308 */ /* 0x000f620000000800 */
[----:B--2---:R-:W-:Y:S01]  /*10b90*/  F2FP.BF16.F32.PACK_AB R158, R165, R164 ;  /* 0x000000a4a59e723e */ /* 0x004fe200000010ff */
[----:B------:R-:W-:-:S04]  /*10ba0*/  FADD.FTZ R164, R172, R5 ;  /* 0x00000005aca47221 */ /* 0x000fc80000010000 */
[----:B------:R-:W-:Y:S02]  /*10bb0*/  FADD.FTZ R5, R173, R164 ;  /* 0x000000a4ad057221 */ /* 0x000fe40000010000 */
[----:B------:R2:W0:Y:S01]  /*10bc0*/  MUFU.EX2 R216, R162 ;  /* 0x000000a200d87308 */ /* 0x0004220000000800 */
[C---:B----4-:R-:W-:Y:S01]  /*10bd0*/  FADD.FTZ R153, R215.reuse, R4 ;  /* 0x00000004d7997221 */ /* 0x050fe20000010000 */
[----:B------:R-:W-:Y:S01]  /*10be0*/  FADD.FTZ R164, R176, R5 ;  /* 0x00000005b0a47221 */ /* 0x000fe20000010000 */
[----:B------:R-:W-:-:S03]  /*10bf0*/  F2FP.BF16.F32.PACK_AB R165, R215, R210 ;  /* 0x000000d2d7a5723e */ /* 0x000fc600000010ff */
[C---:B------:R-:W-:Y:S01]  /*10c00*/  FADD.FTZ R5, R177.reuse, R164 ;  /* 0x000000a4b1057221 */ /* 0x040fe20000010000 */
[----:B------:R-:W-:Y:S01]  /*10c10*/  F2FP.BF16.F32.PACK_AB R164, R177, R176 ;  /* 0x000000b0b1a4723e */ /* 0x000fe200000010ff */
[----:B------:R-:W4:Y:S01]  /*10c20*/  MUFU.EX2 R181, R181 ;  /* 0x000000b500b57308 */ /* 0x000f220000000800 */
[----:B--2---:R-:W-:Y:S01]  /*10c30*/  F2FP.BF16.F32.PACK_AB R162, R173, R172 ;  /* 0x000000acada2723e */ /* 0x004fe200000010ff */
[----:B-----5:R-:W-:-:S06]  /*10c40*/  FADD.FTZ R166, R180, R5 ;  /* 0x00000005b4a67221 */ /* 0x020fcc0000010000 */
[----:B------:R-:W2:Y:S01]  /*10c50*/  MUFU.EX2 R183, R183 ;  /* 0x000000b700b77308 */ /* 0x000ea20000000800 */
[----:B0-----:R-:W-:-:S07]  /*10c60*/  FADD.FTZ R4, R216, R153 ;  /* 0x00000099d8047221 */ /* 0x001fce0000010000 */
[----:B------:R-:W0:Y:S01]  /*10c70*/  MUFU.EX2 R184, R184 ;  /* 0x000000b800b87308 */ /* 0x000e220000000800 */
[C---:B----4-:R-:W-:Y:S01]  /*10c80*/  FADD.FTZ R5, R181.reuse, R166 ;  /* 0x000000a6b5057221 */ /* 0x050fe20000010000 */
[----:B------:R-:W-:-:S06]  /*10c90*/  F2FP.BF16.F32.PACK_AB R166, R181, R180 ;  /* 0x000000b4b5a6723e */ /* 0x000fcc00000010ff */
[----:B------:R-:W4:Y:S01]  /*10ca0*/  MUFU.EX2 R169, R186 ;  /* 0x000000ba00a97308 */ /* 0x000f220000000800 */
[----:B--2---:R-:W-:-:S07]  /*10cb0*/  FADD.FTZ R4, R183, R4 ;  /* 0x00000004b7047221 */ /* 0x004fce0000010000 */
[----:B------:R-:W2:Y:S01]  /*10cc0*/  MUFU.EX2 R185, R185 ;  /* 0x000000b900b97308 */ /* 0x000ea20000000800 */
[----:B0-----:R-:W-:-:S07]  /*10cd0*/  FADD.FTZ R168, R184, R5 ;  /* 0x00000005b8a87221 */ /* 0x001fce0000010000 */
[----:B------:R-:W0:Y:S01]  /*10ce0*/  MUFU.EX2 R187, R187 ;  /* 0x000000bb00bb7308 */ /* 0x000e220000000800 */
[----:B----4-:R-:W-:-:S07]  /*10cf0*/  FADD.FTZ R4, R169, R4 ;  /* 0x00000004a9047221 */ /* 0x010fce0000010000 */
[----:B------:R-:W4:Y:S01]  /*10d00*/  MUFU.EX2 R188, R188 ;  /* 0x000000bc00bc7308 */ /* 0x000f220000000800 */
[C---:B--2---:R-:W-:Y:S01]  /*10d10*/  FADD.FTZ R5, R185.reuse, R168 ;  /* 0x000000a8b9057221 */ /* 0x044fe20000010000 */
[----:B------:R-:W-:-:S06]  /*10d20*/  F2FP.BF16.F32.PACK_AB R168, R185, R184 ;  /* 0x000000b8b9a8723e */ /* 0x000fcc00000010ff */
[----:B------:R-:W2:Y:S01]  /*10d30*/  MUFU.EX2 R190, R190 ;  /* 0x000000be00be7308 */ /* 0x000ea20000000800 */
[C---:B0-----:R-:W-:Y:S01]  /*10d40*/  FADD.FTZ R153, R187.reuse, R4 ;  /* 0x00000004bb997221 */ /* 0x041fe20000010000 */
[----:B------:R-:W-:-:S06]  /*10d50*/  F2FP.BF16.F32.PACK_AB R169, R187, R169 ;  /* 0x000000a9bba9723e */ /* 0x000fcc00000010ff */
[----:B------:R-:W0:Y:S01]  /*10d60*/  MUFU.EX2 R189, R189 ;  /* 0x000000bd00bd7308 */ /* 0x000e220000000800 */
[----:B----4-:R-:W-:-:S07]  /*10d70*/  FADD.FTZ R170, R188, R5 ;  /* 0x00000005bcaa7221 */ /* 0x010fce0000010000 */
[----:B------:R-:W4:Y:S01]  /*10d80*/  MUFU.EX2 R191, R191 ;  /* 0x000000bf00bf7308 */ /* 0x000f220000000800 */
        /* <DEDUP_REMOVED lines=9> */
[----:B----4-:R-:W-:-:S07]  /*10e20*/  FADD.FTZ R4, R191, R4 ;  /* 0x00000004bf047221 */ /* 0x010fce0000010000 */
[----:B------:R-:W4:Y:S01]  /*10e30*/  MUFU.EX2 R193, R193 ;  /* 0x000000c100c17308 */ /* 0x000f220000000800 */
[----:B--2---:R-:W-:-:S07]  /*10e40*/  FADD.FTZ R172, R192, R5 ;  /* 0x00000005c0ac7221 */ /* 0x004fce0000010000 */
[----:B------:R-:W2:Y:S01]  /*10e50*/  MUFU.EX2 R195, R195 ;  /* 0x000000c300c37308 */ /* 0x000ea20000000800 */
[----:B0-----:R-:W-:-:S07]  /*10e60*/  FADD.FTZ R4, R173, R4 ;  /* 0x00000004ad047221 */ /* 0x001fce0000010000 */
[----:B------:R-:W0:Y:S01]  /*10e70*/  MUFU.EX2 R196, R196 ;  /* 0x000000c400c47308 */ /* 0x000e220000000800 */
[C---:B----4-:R-:W-:Y:S01]  /*10e80*/  FADD.FTZ R5, R193.reuse, R172 ;  /* 0x000000acc1057221 */ /* 0x050fe20000010000 */
[----:B------:R-:W-:-:S06]  /*10e90*/  F2FP.BF16.F32.PACK_AB R172, R193, R192 ;  /* 0x000000c0c1ac723e */ /* 0x000fcc00000010ff */
[----:B------:R-:W4:Y:S01]  /*10ea0*/  MUFU.EX2 R198, R198 ;  /* 0x000000c600c67308 */ /* 0x000f220000000800 */
[C---:B--2---:R-:W-:Y:S01]  /*10eb0*/  FADD.FTZ R171, R195.reuse, R4 ;  /* 0x00000004c3ab7221 */ /* 0x044fe20000010000 */
[----:B------:R-:W-:-:S06]  /*10ec0*/  F2FP.BF16.F32.PACK_AB R173, R195, R173 ;  /* 0x000000adc3ad723e */ /* 0x000fcc00000010ff */
[----:B------:R-:W2:Y:S01]  /*10ed0*/  MUFU.EX2 R199, R199 ;  /* 0x000000c700c77308 */ /* 0x000ea20000000800 */
[----:B0-----:R-:W-:-:S04]  /*10ee0*/  FADD.FTZ R174, R196, R5 ;  /* 0x00000005c4ae7221 */ /* 0x001fc80000010000 */
[C---:B------:R-:W-:Y:S01]  /*10ef0*/  FADD.FTZ R5, R209.reuse, R174 ;  /* 0x000000aed1057221 */ /* 0x040fe20000010000 */
[----:B------:R-:W-:Y:S01]  /*10f00*/  F2FP.BF16.F32.PACK_AB R174, R209, R196 ;  /* 0x000000c4d1ae723e */ /* 0x000fe200000010ff */
[----:B----4-:R-:W-:Y:S01]  /*10f10*/  FADD.FTZ R4, R198, R171 ;  /* 0x000000abc6047221 */ /* 0x010fe20000010000 */
[----:B------:R-:W-:-:S03]  /*10f20*/  F2FP.BF16.F32.PACK_AB R171, R191, R190 ;  /* 0x000000bebfab723e */ /* 0x000fc600000010ff */
[C---:B--2---:R-:W-:Y:S01]  /*10f30*/  FADD.FTZ R4, R199.reuse, R4 ;  /* 0x00000004c7047221 */ /* 0x044fe20000010000 */
[----:B------:R-:W-:Y:S01]  /*10f40*/  F2FP.BF16.F32.PACK_AB R175, R199, R198 ;  /* 0x000000c6c7af723e */ /* 0x000fe200000010ff */
[----:B---3--:R-:W-:Y:S06]  /*10f50*/  @!P0 BRA `(.L_x_9376) ;  /* 0x0000000000048947 */ /* 0x008fec0003800000 */
[----:B------:R-:W-:Y:S01]  /*10f60*/  BPT.TRAP 0x1 ;  /* 0x000000040000795c */ /* 0x000fe20000300000 */
.L_x_9376:
[----:B------:R0:W2:Y:S01]  /*10f70*/  SYNCS.PHASECHK.TRANS64.TRYWAIT P3, [R206+URZ+0x22850], R7 ;  /* 0x02285007ce0075a7 */ /* 0x0000a2000806017f */
[----:B------:R-:W-:Y:S05]  /*10f80*/  @!P0 BRA `(.L_x_9377) ;  /* 0x0000000000048947 */ /* 0x000fea0003800000 */
[----:B------:R-:W-:Y:S01]  /*10f90*/  BPT.TRAP 0x1 ;  /* 0x000000040000795c */ /* 0x000fe20000300000 */
.L_x_9377:
[----:B------:R-:W-:Y:S04]  /*10fa0*/  BSSY B0, `(.L_x_9378) ;  /* 0x0000004000007945 */ /* 0x000fe80003800000 */
[----:B--2---:R-:W-:Y:S05]  /*10fb0*/  @P3 BRA `(.L_x_9379) ;  /* 0x0000000000083947 */ /* 0x004fea0003800000 */
[----:B------:R-:W2:Y:S02]  /*10fc0*/  SYNCS.PHASECHK.TRANS64.TRYWAIT P3, [R206+URZ+0x22850], R7 ;  /* 0x02285007ce0075a7 */ /* 0x000ea4000806017f */
[----:B--2---:R-:W-:Y:S05]  /*10fd0*/  @!P3 BRA `(.L_x_9380) ;  /* 0x000000d80034b947 */ /* 0x004fea0003800000 */
.L_x_9379:
[----:B------:R-:W-:Y:S05]  /*10fe0*/  BSYNC B0 ;  /* 0x0000000000007941 */ /* 0x000fea0003800000 */
.L_x_9378:
[----:B------:R-:W3:Y:S01]  /*10ff0*/  S2R R178, SR_TID.X ;  /* 0x0000000000b27919 */ /* 0x000ee20000002100 */
[----:B------:R-:W-:Y:S05]  /*11000*/  WARPSYNC.ALL ;  /* 0x0000000000007948 */ /* 0x000fea0003800000 */
[----:B------:R-:W-:Y:S02]  /*11010*/  IMAD R176, R16, 0xc00, R204 ;  /* 0x00000c0010b07824 */ /* 0x000fe400078e02cc */
[----:B------:R-:W-:Y:S02]  /*11020*/  IMAD.MOV.U32 R177, RZ, RZ, 0x40000040 ;  /* 0x40000040ffb17424 */ /* 0x000fe400078e00ff */
[----:B012---:R-:W-:Y:S01]  /*11030*/  @!P1 VIADD R206, R206, 0x22860 ;  /* 0x00022860cece9836 */ /* 0x007fe20000000000 */
[----:B------:R-:W-:Y:S01]  /*11040*/  R2UR UR6, R176 ;  /* 0x00000000b00672ca */ /* 0x000fe200000e0000 */
[----:B------:R-:W-:Y:S01]  /*11050*/  IMAD.MOV.U32 R209, RZ, RZ, R10 ;  /* 0x000000ffffd17224 */ /* 0x000fe200078e000a */
[----:B------:R-:W-:Y:S01]  /*11060*/  R2UR UR7, R177 ;  /* 0x00000000b10772ca */ /* 0x000fe200000e0000 */
[----:B------:R-:W-:Y:S01]  /*11070*/  IMAD.MOV.U32 R177, RZ, RZ, 0x40000040 ;  /* 0x40000040ffb17424 */ /* 0x000fe200078e00ff */
[----:B------:R-:W-:Y:S01]  /*11080*/  @!P1 PRMT R206, RZ, 0x654, R206 ;  /* 0x00000654ffce9816 */ /* 0x000fe200000000ce */
[----:B------:R-:W-:Y:S01]  /*11090*/  IMAD.MOV.U32 R210, RZ, RZ, R3 ;  /* 0x000000ffffd27224 */ /* 0x000fe200078e0003 */
        /* <DEDUP_REMOVED lines=46> */
[----:B0-----:R-:W-:-:S07]  /*11380*/  IMAD.MOV.U32 R7, RZ, RZ, R208 ;  /* 0x000000ffff077224 */ /* 0x001fce00078e00d0 */
.L_x_9371:
[----:B------:R-:W-:-:S13]  /*11390*/  ISETP.GE.AND P2, PT, R7, R222, PT ;  /* 0x000000de0700720c */ /* 0x000fda0003f46270 */
[----:B------:R-:W-:Y:S05]  /*113a0*/  @!P2 BRA `(.L_x_9382) ;  /* 0x000000300054a947 */ /* 0x000fea0003800000 */
[----:B------:R-:W-:Y:S02]  /*113b0*/  VIADD R208, R0, 0x8 ;  /* 0x0000000800d07836 */ /* 0x000fe40000000000 */
[----:B0-----:R-:W-:Y:S02]  /*113c0*/  IMAD.MOV.U32 R209, RZ, RZ, R10 ;  /* 0x000000ffffd17224 */ /* 0x001fe400078e000a */
[----:B------:R-:W-:Y:S01]  /*113d0*/  IMAD.MOV.U32 R210, RZ, RZ, R3 ;  /* 0x000000ffffd27224 */ /* 0x000fe200078e0003 */
[----:B------:R-:W-:-:S07]  /*113e0*/  IADD3 R208, R208, R202, -R203 ;  /* 0x000000cad0d07210 */ /* 0x000fce0007ffe8cb */
.L_x_9400:
[----:B------:R-:W-:Y:S01]  /*113f0*/  VIADD R16, R16, 0x1 ;  /* 0x0000000110107836 */ /* 0x000fe20000000000 */
[----:B------:R-:W-:Y:S05]  /*11400*/  YIELD ;  /* 0x0000000000007946 */ /* 0x000fea0003800000 */
[----:B------:R-:W-:-:S04]  /*11410*/  ISETP.NE.AND P2, PT, R16, 0x2, PT ;  /* 0x000000021000780c */ /* 0x000fc80003f45270 */
[----:B------:R-:W-:Y:S02]  /*11420*/  SEL R3, RZ, 0x1, P2 ;  /* 0x00000001ff037807 */ /* 0x000fe40001000000 */
[----:B------:R-:W-:Y:S02]  /*11430*/  SEL R16, R16, RZ, P2 ;  /* 0x000000ff10107207 */ /* 0x000fe40001000000 */
[----:B------:R-:W-:Y:S01]  /*11440*/  LOP3.LUT R22, R22, R3, RZ, 0x3c, !PT ;  /* 0x0000000316167212 */ /* 0x000fe200078e3cff */
[----:B-1----:R-:W-:Y:S06]  /*11450*/  @!P0 BRA `(.L_x_9383) ;  /* 0x0000000000048947 */ /* 0x002fec0003800000 */
[----:B------:R-:W-:Y:S01]  /*11460*/  BPT.TRAP 0x1 ;  /* 0x000000040000795c */ /* 0x000fe20000300000 */
.L_x_9383:
[----:B------:R-:W-:Y:S01]  /*11470*/  IMAD R206, R16, 0x8, R17 ;  /* 0x0000000810ce7824 */ /* 0x000fe200078e0211 */
[----:B------:R-:W-:-:S04]  /*11480*/  SHF.L.U32 R205, R22, 0x1f, RZ ;  /* 0x0000001f16cd7819 */ /* 0x000fc800000006ff */
[----:B------:R0:W1:Y:S01]  /*11490*/  SYNCS.PHASECHK.TRANS64.TRYWAIT P2, [R206+URZ+0x22830], R205 ;  /* 0x022830cdce0075a7 */ /* 0x000062000804017f */
[----:B------:R-:W-:Y:S05]  /*114a0*/  @!P0 BRA `(.L_x_9384) ;  /* 0x0000000000048947 */ /* 0x000fea0003800000 */
[----:B------:R-:W-:Y:S01]  /*114b0*/  BPT.TRAP 0x1 ;  /* 0x000000040000795c */ /* 0x000fe20000300000 */
.L_x_9384:
[----:B------:R-:W-:Y:S02]  /*114c0*/  IMAD R10, R16, 0x300, R207 ;  /* 0x00000300100a7824 */ /* 0x000fe400078e02cf */
[----:B------:R-:W-:Y:S01]  /*114d0*/  IMAD.MOV.U32 R11, RZ, RZ, 0x40000040 ;  /* 0x40000040ff0b7424 */ /* 0x000fe200078e00ff */
[----:B-1----:R-:W-:Y:S06]  /*114e0*/  @P2 BRA `(.L_x_9385) ;  /* 0x0000000000082947 */ /* 0x002fec0003800000 */
[----:B------:R-:W1:Y:S02]  /*114f0*/  SYNCS.PHASECHK.TRANS64.TRYWAIT P2, [R206+URZ+0x22830], R205 ;  /* 0x022830cdce0075a7 */ /* 0x000e64000804017f */
[----:B-1----:R-:W-:Y:S05]  /*11500*/  @!P2 BRA `(.L_x_9386) ;  /* 0x000000d000fca947 */ /* 0x002fea0003800000 */
.L_x_9385:
        /* <DEDUP_REMOVED lines=10> */
[----:B------:R-:W-:Y:S01]  /*115b0*/  ISETP.GE.AND P2, PT, R217, 0x1, PT ;  /* 0x00000001d900780c */ /* 0x000fe20003f46270 */
[----:B------:R-:W-:-:S05]  /*115c0*/  @!P1 VIADD R3, R206, 0x22840 ;  /* 0x00022840ce039836 */ /* 0x000fca0000000000 */
[----:B------:R-:W-:-:S04]  /*115d0*/  @!P1 PRMT R3, RZ, 0x654, R3 ;  /* 0x00000654ff039816 */ /* 0x000fc80000000003 */
        /* <DEDUP_REMOVED lines=10> */
[----:B------:R-:W-:Y:S02]  /*11680*/  WARPGROUP.DEPBAR.LE gsb0, 0x0 ;  /* 0x00008000000079c5 */ /* 0x000fe40000010000 */
[----:B------:R-:W-:-:S06]  /*11690*/  WARPGROUP.ARRIVE ;  /* 0x00000000000079c5 */ /* 0x000fcc0000000000 */
        /* <DEDUP_REMOVED lines=8> */
[----:B------:R-:W-:Y:S01]  /*11720*/  R2UR UR6, R10 ;  /* 0x000000000a0672ca */ /* 0x000fe200000e0000 */
[----:B------:R-:W-:Y:S01]  /*11730*/  IMAD R10, R7, -0x60, R202 ;  /* 0xffffffa0070a7824 */ /* 0x000fe200078e02ca */
[----:B------:R-:W-:Y:S02]  /*11740*/  R2UR UR7, R11 ;  /* 0x000000000b0772ca */ /* 0x000fe400000e0000 */
[----:B------:R-:W-:Y:S02]  /*11750*/  R2UR UR4, R12 ;  /* 0x000000000c0472ca */ /* 0x000fe400000e0000 */
[----:B------:R-:W-:Y:S02]  /*11760*/  R2UR UR5, R13 ;  /* 0x000000000d0572ca */ /* 0x000fe400000e0000 */
[----:B------:R-:W-:-:S05]  /*11770*/  IADD3 R10, -R203, 0x1, R10 ;  /* 0x00000001cb0a7810 */ /* 0x000fca0007ffe10a */
[----:B------:R-:W-:-:S04]  /*11780*/  IMAD.IADD R10, R10, 0x1, -R23 ;  /* 0x000000010a0a7824 */ /* 0x000fc800078e0a17 */
[----:B------:R-:W-:-:S04]  /*11790*/  VIADD R215, R10, UR48 ;  /* 0x000000300ad77c36 */ /* 0x000fc80008000000 */
[----:B------:R-:W-:Y:S01]  /*117a0*/  IMAD.IADD R213, R0, 0x1, R215 ;  /* 0x0000000100d57824 */ /* 0x000fe200078e02d7 */
[----:B------:R-:W-:Y:S02]  /*117b0*/  WARPGROUP.DEPBAR.LE gsb0, 0x0 ;  /* 0x00008000000079c5 */ /* 0x000fe40000010000 */
[----:B------:R-:W-:-:S06]  /*117c0*/  WARPGROUP.ARRIVE ;  /* 0x00000000000079c5 */ /* 0x000fcc0000000000 */
[----:B------:R-:W-:Y:S01]  /*117d0*/  HGMMA.64x96x16.F32.BF16 R152, gdesc[UR4], R152, gsb0 ;  /* 0x01600000049879f0 */ /* 0x000fe20008001898 */
[----:B------:R-:W-:-:S06]  /*117e0*/  ULOP3.LUT UR4, URZ, UR49, URZ, 0x33, !UPT ;  /* 0x000000313f047292 */ /* 0x000fcc000f8e333f */
[----:B------:R-:W-:-:S04]  /*117f0*/  VIADD R214, R10, UR4 ;  /* 0x000000040ad67c36 */ /* 0x000fc80008000000 */
[----:B------:R-:W-:Y:S01]  /*11800*/  IMAD.IADD R212, R0, 0x1, R214 ;  /* 0x0000000100d47824 */ /* 0x000fe200078e02d6 */
[----:B------:R-:W-:Y:S02]  /*11810*/  WARPGROUP.DEPBAR.LE gsb0, 0x0 ;  /* 0x00008000000079c5 */ /* 0x000fe40000010000 */
[----:B------:R2:W-:Y:S06]  /*11820*/  BAR.ARV R6, 0x100 ;  /* 0x000400060000751d */ /* 0x0005ec0000002000 */
[----:B------:R2:W-:Y:S01]  /*11830*/  @!P1 SYNCS.ARRIVE.TRANS64.RED.A1T0 RZ, [R3+URZ], RZ ;  /* 0x000000ff03ff99a7 */ /* 0x0005e2000810043f */
[----:B------:R-:W-:Y:S05]  /*11840*/  @!P2 BRA `(.L_x_9387) ;  /* 0x000000000058a947 */ /* 0x000fea0003800000 */
[----:B--2---:R-:W-:Y:S01]  /*11850*/  IADD3 R3, R0, R202, -R203 ;  /* 0x000000ca00037210 */ /* 0x004fe20007ffe8cb */
[----:B------:R-:W-:Y:S03]  /*11860*/  BSSY B0, `(.L_x_9388) ;  /* 0x0000010000007945 */ /* 0x000fe60003800000 */
        /* <DEDUP_REMOVED lines=10> */
.L_x_9389:
[----:B------:R-:W-:-:S05]  /*11910*/  IMAD.U32 R216, RZ, RZ, UR43 ;  /* 0x0000002bffd87e24 */ /* 0x000fca000f8e00ff */
[----:B------:R-:W-:-:S13]  /*11920*/  ISETP.NE.AND P2, PT, R216, 0x1, PT ;  /* 0x00000001d800780c */ /* 0x000fda0003f45270 */
[----:B------:R-:W2:Y:S02]  /*11930*/  @P2 LDC.64 R10, c[0x0][0x9e8] ;  /* 0x00027a00ff0a2b82 */ /* 0x000ea40000000a00 */
[----:B--2---:R-:W-:-:S05]  /*11940*/  @P2 IMAD.HI.U32 R10, R3, R10, RZ ;  /* 0x0000000a030a2227 */ /* 0x004fca00078e00ff */
[----:B------:R-:W-:-:S07]  /*11950*/  @P2 SHF.R.U32.HI R3, RZ, R11, R10 ;  /* 0x0000000bff032219 */ /* 0x000fce000001160a */
.L_x_9390:
[----:B------:R-:W-:Y:S05]  /*11960*/  BSYNC B0 ;  /* 0x0000000000007941 */ /* 0x000fea0003800000 */
.L_x_9388:
[----:B------:R-:W-:-:S04]  /*11970*/  IMAD R10, R7, -0x60, -R23 ;  /* 0xffffffa0070a7824 */ /* 0x000fc800078e0a17 */
[----:B------:R-:W-:-:S05]  /*11980*/  IMAD R3, R3, R216, R10 ;  /* 0x000000d803037224 */ /* 0x000fca00078e020a */
[----:B------:R-:W-:Y:S02]  /*11990*/  VIMNMX R212, R212, R3, !PT ;  /* 0x00000003d4d47248 */ /* 0x000fe40007fe0100 */
[----:B------:R-:W-:-:S07]  /*119a0*/  VIADDMNMX R213, R3, R216, R213, PT ;  /* 0x000000d803d57246 */ /* 0x000fce00038001d5 */
.L_x_9387:
        /* <DEDUP_REMOVED lines=149> */
[----:B------:R-:W2:Y:S02]  /*12300*/  @P6 LDC.64 R10, c[0x0][0x9e8] ;  /* 0x00027a00ff0a6b82 */ /* 0x000ea40000000a00 */
[----:B--2---:R-:W-:-:S05]  /*12310*/  @P6 IMAD.HI.U32 R10, R213, R10, RZ ;  /* 0x0000000ad50a6227 */ /* 0x004fca00078e00ff */
[----:B------:R-:W-:-:S04]  /*12320*/  @P6 SHF.R.U32.HI R213, RZ, R11, R10 ;  /* 0x0000000bffd56219 */ /* 0x000fc8000001160a */
[----:B------:R-:W-:Y:S01]  /*12330*/  LOP3.LUT R213, RZ, R213, RZ, 0x33, !PT ;  /* 0x000000d5ffd57212 */ /* 0x000fe200078e33ff */
[----:B------:R-:W-:Y:S06]  /*12340*/  BRA `(.L_x_9394) ;  /* 0x0000000000187947 */ /* 0x000fec0003800000 */
.L_x_9393:
[----:B------:R-:W-:Y:S02]  /*12350*/  IMAD.U32 R212, RZ, RZ, UR43 ;  /* 0x0000002bffd47e24 */ /* 0x000fe4000f8e00ff */
[----:B------:R-:W-:-:S03]  /*12360*/  IMAD.MOV.U32 R213, RZ, RZ, R208 ;  /* 0x000000ffffd57224 */ /* 0x000fc600078e00d0 */
[----:B------:R-:W-:-:S13]  /*12370*/  ISETP.NE.AND P6, PT, R212, 0x1, PT ;  /* 0x00000001d400780c */ /* 0x000fda0003fc5270 */
[----:B------:R-:W2:Y:S02]  /*12380*/  @P6 LDC.64 R10, c[0x0][0x9e8] ;  /* 0x00027a00ff0a6b82 */ /* 0x000ea40000000a00 */
[----:B--2---:R-:W-:-:S05]  /*12390*/  @P6 IMAD.HI.U32 R10, R208, R10, RZ ;  /* 0x0000000ad00a6227 */ /* 0x004fca00078e00ff */
[----:B------:R-:W-:-:S07]  /*123a0*/  @P6 SHF.R.U32.HI R213, RZ, R11, R10 ;  /* 0x0000000bffd56219 */ /* 0x000fce000001160a */
.L_x_9394:
[----:B------:R-:W-:Y:S05]  /*123b0*/  BSYNC B0 ;  /* 0x0000000000007941 */ /* 0x000fea0003800000 */
.L_x_9392:
[----:B------:R-:W-:-:S04]  /*123c0*/  IMAD.IADD R3, R3, 0x1, -R23 ;  /* 0x0000000103037824 */ /* 0x000fc800078e0a17 */
[----:B------:R-:W-:-:S05]  /*123d0*/  IMAD R3, R213, R212, R3 ;  /* 0x000000d4d5037224 */ /* 0x000fca00078e0203 */
[----:B------:R-:W-:Y:S02]  /*123e0*/  VIADDMNMX R215, R3, R212, R215, PT ;  /* 0x000000d403d77246 */ /* 0x000fe400038001d7 */
[----:B------:R-:W-:-:S07]  /*123f0*/  VIMNMX R214, R214, R3, !PT ;  /* 0x00000003d6d67248 */ /* 0x000fce0007fe0100 */
.L_x_9391:
        /* <DEDUP_REMOVED lines=56> */
[C---:B------:R-:W-:Y:S02]  /*12780*/  ISETP.GT.AND P2, PT, R214.reuse, 0x21, !P2 ;  /* 0x00000021d600780c */ /* 0x040fe40005744270 */
[----:B------:R-:W-:Y:S02]  /*12790*/  FMNMX.FTZ R11, R197, R10, !PT ;  /* 0x0000000ac50b7209 */ /* 0x000fe40007810000 */
[----:B------:R-:W-:Y:S02]  /*127a0*/  ISETP.LT.OR P2, PT, R215, 0x22, P2 ;  /* 0x00000022d700780c */ /* 0x000fe40001741670 */
[----:B------:R-:W-:Y:S01]  /*127b0*/  ISETP.GT.AND P3, PT, R214, 0x50, !P3 ;  /* 0x00000050d600780c */ /* 0x000fe20005f64270 */
[----:B------:R-:W2:Y:S01]  /*127c0*/  SHFL.BFLY PT, R10, R11, 0x2, 0x1f ;  /* 0x0c401f000b0a7f89 */ /* 0x000ea200000e0000 */
[----:B------:R-:W-:-:S02]  /*127d0*/  FSEL R171, R171, -INF , !P2 ;  /* 0xff800000abab7808 */ /* 0x000fc40005000000 */
[----:B------:R-:W-:Y:S02]  /*127e0*/  ISETP.GT.AND P2, PT, R214, 0x28, !P6 ;  /* 0x00000028d600780c */ /* 0x000fe40007744270 */
[----:B------:R-:W-:Y:S02]  /*127f0*/  LOP3.LUT P6, RZ, R2, 0x80000, RZ, 0xc0, !PT ;  /* 0x0008000002ff7812 */ /* 0x000fe400078cc0ff */
        /* <DEDUP_REMOVED lines=17> */
[----:B------:R-:W-:Y:S02]  /*12910*/  LOP3.LUT P2, RZ, R2, 0x400, RZ, 0xc0, !PT ;  /* 0x0000040002ff7812 */ /* 0x000fe4000784c0ff */
[----:B------:R-:W-:Y:S02]  /*12920*/  FSEL R195, R195, -INF , !P4 ;  /* 0xff800000c3c37808 */ /* 0x000fe40006000000 */
[----:B------:R-:W-:Y:S02]  /*12930*/  ISETP.GT.AND P2, PT, R214, 0x31, !P2 ;  /* 0x00000031d600780c */ /* 0x000fe40005744270 */
[----:B------:R-:W-:Y:S02]  /*12940*/  FSEL R198, R198, -INF , !P5 ;  /* 0xff800000c6c67808 */ /* 0x000fe40006800000 */
        /* <DEDUP_REMOVED lines=26> */
[----:B------:R-:W-:Y:S02]  /*12af0*/  ISETP.GT.AND P2, PT, R214, RZ, !P6 ;  /* 0x000000ffd600720c */ /* 0x000fe40007744270 */
[----:B------:R-:W-:Y:S02]  /*12b00*/  LOP3.LUT P6, RZ, R2, 0x1, RZ, 0xc0, !PT ;  /* 0x0000000102ff7812 */ /* 0x000fe400078cc0ff */
[----:B------:R-:W-:-:S04]  /*12b10*/  ISETP.LT.OR P2, PT, R215, 0x1, P2 ;  /* 0x00000001d700780c */ /* 0x000fc80001741670 */
[----:B------:R-:W-:Y:S02]  /*12b20*/  FSEL R154, R154, -INF , !P2 ;  /* 0xff8000009a9a7808 */ /* 0x000fe40005000000 */
[----:B------:R-:W-:Y:S02]  /*12b30*/  ISETP.GT.AND P2, PT, R214, 0x59, !P6 ;  /* 0x00000059d600780c */ /* 0x000fe40007744270 */
[----:B------:R-:W-:Y:S02]  /*12b40*/  FMNMX.FTZ R212, R154, R209, !PT ;  /* 0x000000d19ad47209 */ /* 0x000fe40007810000 */
[----:B------:R-:W-:Y:S02]  /*12b50*/  ISETP.LT.OR P2, PT, R215, 0x5a, P2 ;  /* 0x0000005ad700780c */ /* 0x000fe40001741670 */
[----:B------:R-:W-:Y:S02]  /*12b60*/  FMNMX.FTZ R3, R155, R212, !PT ;  /* 0x000000d49b037209 */ /* 0x000fe40007810000 */
[----:B------:R-:W-:-:S02]  /*12b70*/  FSEL R199, R199, -INF , !P2 ;  /* 0xff800000c7c77808 */ /* 0x000fc40005000000 */
        /* <DEDUP_REMOVED lines=9> */
[----:B------:R-:W2:Y:S02]  /*12c10*/  SHFL.BFLY PT, R3, R10, 0x1, 0x1f ;  /* 0x0c201f000a037f89 */ /* 0x000ea400000e0000 */
[----:B------:R-:W-:-:S04]  /*12c20*/  FMNMX.FTZ R11, R175, R212, !PT ;  /* 0x000000d4af0b7209 */ /* 0x000fc80007810000 */
[----:B------:R-:W-:-:S04]  /*12c30*/  FMNMX.FTZ R212, R178, R11, !PT ;  /* 0x0000000bb2d47209 */ /* 0x000fc80007810000 */
[----:B------:R-:W-:-:S04]  /*12c40*/  FMNMX.FTZ R11, R179, R212, !PT ;  /* 0x000000d4b30b7209 */ /* 0x000fc80007810000 */
[----:B------:R-:W-:-:S04]  /*12c50*/  FMNMX.FTZ R212, R182, R11, !PT ;  /* 0x0000000bb6d47209 */ /* 0x000fc80007810000 */
[----:B------:R-:W-:-:S04]  /*12c60*/  FMNMX.FTZ R11, R183, R212, !PT ;  /* 0x000000d4b70b7209 */ /* 0x000fc80007810000 */
[----:B------:R-:W-:Y:S02]  /*12c70*/  FMNMX.FTZ R212, R186, R11, !PT ;  /* 0x0000000bbad47209 */ /* 0x000fe40007810000 */
[----:B--2---:R-:W-:Y:S02]  /*12c80*/  FMNMX.FTZ R3, R10, R3, !PT ;  /* 0x000000030a037209 */ /* 0x004fe40007810000 */
[----:B------:R-:W-:Y:S02]  /*12c90*/  FMNMX.FTZ R11, R187, R212, !PT ;  /* 0x000000d4bb0b7209 */ /* 0x000fe40007810000 */
[C---:B------:R-:W-:Y:S02]  /*12ca0*/  FSETP.NEU.FTZ.AND P3, PT, R3.reuse, -INF , PT ;  /* 0xff8000000300780b */ /* 0x040fe40003f7d000 */
[----:B------:R-:W-:Y:S02]  /*12cb0*/  FMNMX.FTZ R10, R190, R11, !PT ;  /* 0x0000000bbe0a7209 */ /* 0x000fe40007810000 */
[----:B------:R-:W-:-:S02]  /*12cc0*/  FSEL R213, R3, RZ, P3 ;  /* 0x000000ff03d57208 */ /* 0x000fc40001800000 */
[----:B------:R-:W-:-:S03]  /*12cd0*/  FMNMX.FTZ R11, R191, R10, !PT ;  /* 0x0000000abf0b7209 */ /* 0x000fc60007810000 */
[----:B------:R-:W-:Y:S01]  /*12ce0*/  FADD.FTZ R10, -R213, R210 ;  /* 0x000000d2d50a7221 */ /* 0x000fe20000010100 */
[----:B------:R-:W-:Y:S01]  /*12cf0*/  FMNMX.FTZ R212, R194, R11, !PT ;  /* 0x0000000bc2d47209 */ /* 0x000fe20007810000 */
[----:B------:R-:W-:-:S03]  /*12d00*/  IMAD.U32 R11, RZ, RZ, UR42 ;  /* 0x0000002aff0b7e24 */ /* 0x000fc6000f8e00ff */
[----:B------:R-:W-:Y:S01]  /*12d10*/  FMNMX.FTZ R212, R195, R212, !PT ;  /* 0x000000d4c3d47209 */ /* 0x000fe20007810000 */
[-C--:B------:R-:W-:Y:S01]  /*12d20*/  FMUL.FTZ R210, R3, R11.reuse ;  /* 0x0000000b03d27220 */ /* 0x080fe20000410000 */
[----:B------:R-:W-:Y:S02]  /*12d30*/  FMUL.FTZ R214, R10, R11 ;  /* 0x0000000b0ad67220 */ /* 0x000fe40000410000 */
[----:B------:R-:W-:Y:S02]  /*12d40*/  FMNMX.FTZ R212, R198, R212, !PT ;  /* 0x000000d4c6d47209 */ /* 0x000fe40007810000 */
[----:B------:R-:W-:Y:S02]  /*12d50*/  FSEL R210, R210, RZ, P3 ;  /* 0x000000ffd2d27208 */ /* 0x000fe40001800000 */
[----:B------:R-:W-:-:S03]  /*12d60*/  FMNMX.FTZ R212, R199, R212, !PT ;  /* 0x000000d4c7d47209 */ /* 0x000fc60007810000 */
        /* <DEDUP_REMOVED lines=25> */
[----:B------:R-:W2:Y:S07]  /*12f00*/  SHFL.BFLY PT, R210, R212, 0x2, 0x1f ;  /* 0x0c401f00d4d27f89 */ /* 0x000eae00000e0000 */
[----:B------:R-:W-:Y:S08]  /*12f10*/  MUFU.EX2 R153, R153 ;  /* 0x0000009900997308 */ /* 0x000ff00000000800 */
[----:B------:R-:W-:Y:S08]  /*12f20*/  MUFU.EX2 R156, R156 ;  /* 0x0000009c009c7308 */ /* 0x000ff00000000800 */
[----:B------:R-:W-:Y:S01]  /*12f30*/  MUFU.EX2 R157, R157 ;  /* 0x0000009d009d7308 */ /* 0x000fe20000000800 */
[----:B--2---:R-:W-:-:S05]  /*12f40*/  FMNMX.FTZ R212, R212, R210, !PT ;  /* 0x000000d2d4d47209 */ /* 0x004fca0007810000 */
[----:B------:R-:W2:Y:S02]  /*12f50*/  SHFL.BFLY PT, R213, R212, 0x1, 0x1f ;  /* 0x0c201f00d4d57f89 */ /* 0x000ea400000e0000 */
[----:B------:R-:W-:Y:S08]  /*12f60*/  MUFU.EX2 R210, R192 ;  /* 0x000000c000d27308 */ /* 0x000ff00000000800 */
[----:B------:R-:W3:Y:S08]  /*12f70*/  MUFU.EX2 R192, R214 ;  /* 0x000000d600c07308 */ /* 0x000ef00000000800 */
[----:B------:R-:W4:Y:S01]  /*12f80*/  MUFU.EX2 R160, R160 ;  /* 0x000000a000a07308 */ /* 0x000f220000000800 */
[----:B--2---:R-:W-:-:S07]  /*12f90*/  FMNMX.FTZ R10, R212, R213, !PT ;  /* 0x000000d5d40a7209 */ /* 0x004fce0007810000 */
[----:B------:R-:W2:Y:S01]  /*12fa0*/  MUFU.EX2 R161, R161 ;  /* 0x000000a100a17308 */ /* 0x000ea20000000800 */
[----:B---3--:R-:W-:Y:S01]  /*12fb0*/  FFMA.FTZ R5, R192, R5, R152 ;  /* 0x00000005c0057223 */ /* 0x008fe20000010098 */
[C---:B------:R-:W-:Y:S01]  /*12fc0*/  FSETP.NEU.FTZ.AND P2, PT, R10.reuse, -INF , PT ;  /* 0xff8000000a00780b */ /* 0x040fe20003f5d000 */
[-C--:B------:R-:W-:Y:S01]  /*12fd0*/  FMUL.FTZ R212, R10, R11.reuse ;  /* 0x0000000b0ad47220 */ /* 0x080fe20000410000 */
[C---:B------:R-:W-:Y:S01]  /*12fe0*/  F2FP.BF16.F32.PACK_AB R152, R153.reuse, R152 ;  /* 0x000000989998723e */ /* 0x040fe200000010ff */
[----:B------:R-:W-:Y:S01]  /*12ff0*/  FADD.FTZ R5, R153, R5 ;  /* 0x0000000599057221 */ /* 0x000fe20000010000 */
[-C--:B------:R-:W-:Y:S01]  /*13000*/  FMUL.FTZ R24, R24, R192.reuse ;  /* 0x000000c018187220 */ /* 0x080fe20000410000 */
[-C--:B------:R-:W-:Y:S01]  /*13010*/  FMUL.FTZ R25, R25, R192.reuse ;  /* 0x000000c019197220 */ /* 0x080fe20000410000 */
[----:B------:R-:W3:Y:S01]  /*13020*/  MUFU.EX2 R164, R164 ;  /* 0x000000a400a47308 */ /* 0x000ee20000000800 */
[----:B------:R-:W-:Y:S01]  /*13030*/  FADD.FTZ R214, R156, R5 ;  /* 0x000000059cd67221 */ /* 0x000fe20000010000 */
[----:B------:R-:W-:Y:S01]  /*13040*/  FSEL R212, R212, RZ, P2 ;  /* 0x000000ffd4d47208 */ /* 0x000fe20001000000 */
[-C--:B------:R-:W-:Y:S01]  /*13050*/  FMUL.FTZ R28, R28, R192.reuse ;  /* 0x000000c01c1c7220 */ /* 0x080fe20000410000 */
[-C--:B------:R-:W-:Y:S01]  /*13060*/  FMUL.FTZ R29, R29, R192.reuse ;  /* 0x000000c01d1d7220 */ /* 0x080fe20000410000 */
[----:B------:R-:W-:Y:S01]  /*13070*/  FADD.FTZ R5, R157, R214 ;  /* 0x000000d69d057221 */ /* 0x000fe20000010000 */
[-C--:B------:R-:W-:Y:S01]  /*13080*/  FMUL.FTZ R32, R32, R192.reuse ;  /* 0x000000c020207220 */ /* 0x080fe20000410000 */
[-CC-:B------:R-:W-:Y:S01]  /*13090*/  FFMA.FTZ R154, R154, R11.reuse, -R212.reuse ;  /* 0x0000000b9a9a7223 */ /* 0x180fe200000108d4 */
[----:B------:R-:W5:Y:S01]  /*130a0*/  MUFU.EX2 R165, R165 ;  /* 0x000000a500a57308 */ /* 0x000f620000000800 */
[----:B----4-:R-:W-:Y:S01]  /*130b0*/  FADD.FTZ R214, R160, R5 ;  /* 0x00000005a0d67221 */ /* 0x010fe20000010000 */
[-CC-:B------:R-:W-:Y:S01]  /*130c0*/  FFMA.FTZ R155, R155, R11.reuse, -R212.reuse ;  /* 0x0000000b9b9b7223 */ /* 0x180fe200000108d4 */
[-CC-:B------:R-:W-:Y:S01]  /*130d0*/  FFMA.FTZ R158, R158, R11.reuse, -R212.reuse ;  /* 0x0000000b9e9e7223 */ /* 0x180fe200000108d4 */
[-C--:B------:R-:W-:Y:S01]  /*130e0*/  FFMA.FTZ R159, R159, R11.reuse, -R212 ;  /* 0x0000000b9f9f7223 */ /* 0x080fe200000108d4 */
[----:B--2---:R-:W-:Y:S01]  /*130f0*/  FADD.FTZ R5, R161, R214 ;  /* 0x000000d6a1057221 */ /* 0x004fe20000010000 */
[-CC-:B------:R-:W-:Y:S01]  /*13100*/  FFMA.FTZ R162, R162, R11.reuse, -R212.reuse ;  /* 0x0000000ba2a27223 */ /* 0x180fe200000108d4 */
[-CC-:B------:R-:W-:Y:S01]  /*13110*/  FFMA.FTZ R163, R163, R11.reuse, -R212.reuse ;  /* 0x0000000ba3a37223 */ /* 0x180fe200000108d4 */
[----:B------:R-:W2:Y:S01]  /*13120*/  MUFU.EX2 R168, R168 ;  /* 0x000000a800a87308 */ /* 0x000ea20000000800 */
[----:B---3--:R-:W-:Y:S01]  /*13130*/  FADD.FTZ R214, R164, R5 ;  /* 0x00000005a4d67221 */ /* 0x008fe20000010000 */
        /* <DEDUP_REMOVED lines=20> */
[----:B-----5:R-:W-:Y:S01]  /*13280*/  FADD.FTZ R5, R165, R214 ;  /* 0x000000d6a5057221 */ /* 0x020fe20000010000 */
        /* <DEDUP_REMOVED lines=19> */
[----:B------:R-:W-:Y:S01]  /*133c0*/  FMUL.FTZ R64, R64, R192 ;  /* 0x000000c040407220 */ /* 0x000fe20000410000 */
[----:B------:R-:W-:Y:S01]  /*133d0*/  F2FP.BF16.F32.PACK_AB R156, R161, R160 ;  /* 0x000000a0a19c723e */ /* 0x000fe200000010ff */
[----:B--2---:R-:W-:Y:S01]  /*133e0*/  FADD.FTZ R160, R168, R5 ;  /* 0x00000005a8a07221 */ /* 0x004fe20000010000 */
[-C--:B------:R-:W-:Y:S01]  /*133f0*/  FMUL.FTZ R65, R65, R192.reuse ;  /* 0x000000c041417220 */ /* 0x080fe20000410000 */
[-C--:B------:R-:W-:Y:S01]  /*13400*/  FMUL.FTZ R68, R68, R192.reuse ;  /* 0x000000c044447220 */ /* 0x080fe20000410000 */
[----:B------:R-:W-:Y:S01]  /*13410*/  FMUL.FTZ R69, R69, R192 ;  /* 0x000000c045457220 */ /* 0x000fe20000410000 */
[----:B------:R-:W0:Y:S01]  /*13420*/  MUFU.EX2 R177, R177 ;  /* 0x000000b100b17308 */ /* 0x000e220000000800 */
[C---:B---3--:R-:W-:Y:S01]  /*13430*/  FADD.FTZ R5, R169.reuse, R160 ;  /* 0x000000a0a9057221 */ /* 0x048fe20000010000 */
        /* <DEDUP_REMOVED lines=23> */
[----:B--2---:R-:W-:Y:S01]  /*135b0*/  F2FP.BF16.F32.PACK_AB R158, R165, R164 ;  /* 0x000000a4a59e723e */ /* 0x004fe200000010ff */
[----:B----4-:R-:W-:Y:S01]  /*135c0*/  FADD.FTZ R164, R172, R5 ;  /* 0x00000005aca47221 */ /* 0x010fe20000010000 */
[-C--:B------:R-:W-:Y:S01]  /*135d0*/  FMUL.FTZ R109, R109, R192.reuse ;  /* 0x000000c06d6d7220 */ /* 0x080fe20000410000 */
[-C--:B------:R-:W-:Y:S01]  /*135e0*/  FMUL.FTZ R112, R112, R192.reuse ;  /* 0x000000c070707220 */ /* 0x080fe20000410000 */
[-C--:B------:R-:W-:Y:S01]  /*135f0*/  FMUL.FTZ R113, R113, R192.reuse ;  /* 0x000000c071717220 */ /* 0x080fe20000410000 */
[----:B-----5:R-:W-:Y:S01]  /*13600*/  FADD.FTZ R5, R173, R164 ;  /* 0x000000a4ad057221 */ /* 0x020fe20000010000 */
[-C--:B------:R-:W-:Y:S01]  /*13610*/  FMUL.FTZ R116, R116, R192.reuse ;  /* 0x000000c074747220 */ /* 0x080fe20000410000 */
[----:B------:R-:W2:Y:S01]  /*13620*/  MUFU.EX2 R181, R181 ;  /* 0x000000b500b57308 */ /* 0x000ea20000000800 */
[-C--:B------:R-:W-:Y:S01]  /*13630*/  FMUL.FTZ R117, R117, R192.reuse ;  /* 0x000000c075757220 */ /* 0x080fe20000410000 */
[----:B-1----:R-:W-:Y:S01]  /*13640*/  FADD.FTZ R164, R176, R5 ;  /* 0x00000005b0a47221 */ /* 0x002fe20000010000 */
[-C--:B------:R-:W-:Y:S01]  /*13650*/  FMUL.FTZ R120, R120, R192.reuse ;  /* 0x000000c078787220 */ /* 0x080fe20000410000 */
[-C--:B------:R-:W-:Y:S01]  /*13660*/  FMUL.FTZ R121, R121, R192.reuse ;  /* 0x000000c079797220 */ /* 0x080fe20000410000 */
[----:B------:R-:W-:Y:S01]  /*13670*/  FMUL.FTZ R124, R124, R192 ;  /* 0x000000c07c7c7220 */ /* 0x000fe20000410000 */
[C---:B0-----:R-:W-:Y:S01]  /*13680*/  FADD.FTZ R5, R177.reuse, R164 ;  /* 0x000000a4b1057221 */ /* 0x041fe20000010000 */
[----:B------:R-:W-:Y:S01]  /*13690*/  F2FP.BF16.F32.PACK_AB R164, R177, R176 ;  /* 0x000000b0b1a4723e */ /* 0x000fe200000010ff */
[----:B------:R-:W0:Y:S01]  /*136a0*/  MUFU.EX2 R184, R184 ;  /* 0x000000b800b87308 */ /* 0x000e220000000800 */
[-C--:B------:R-:W-:Y:S01]  /*136b0*/  FMUL.FTZ R125, R125, R192.reuse ;  /* 0x000000c07d7d7220 */ /* 0x080fe20000410000 */
[----:B---3--:R-:W-:Y:S01]  /*136c0*/  FADD.FTZ R168, R180, R5 ;  /* 0x00000005b4a87221 */ /* 0x008fe20000010000 */
        /* <DEDUP_REMOVED lines=15> */
[----:B------:R-:W-:-:S06]  /*137c0*/  FMUL.FTZ R149, R149, R192 ;  /* 0x000000c095957220 */ /* 0x000fcc0000410000 */
[----:B------:R-:W0:Y:S01]  /*137d0*/  MUFU.EX2 R189, R189 ;  /* 0x000000bd00bd7308 */ /* 0x000e220000000800 */
[C---:B-1----:R-:W-:Y:S01]  /*137e0*/  FADD.FTZ R5, R185.reuse, R168 ;  /* 0x000000a8b9057221 */ /* 0x042fe20000010000 */
[----:B------:R-:W-:Y:S02]  /*137f0*/  F2FP.BF16.F32.PACK_AB R168, R185, R184 ;  /* 0x000000b8b9a8723e */ /* 0x000fe400000010ff */
[----:B------:R-:W-:-:S04]  /*13800*/  FSEL R184, R10, RZ, P2 ;  /* 0x000000ff0ab87208 */ /* 0x000fc80001000000 */
[----:B------:R1:W-:Y:S08]  /*13810*/  MUFU.EX2 R157, R162 ;  /* 0x000000a2009d7308 */ /* 0x0003f00000000800 */
[----:B------:R3:W-:Y:S01]  /*13820*/  MUFU.EX2 R165, R170 ;  /* 0x000000aa00a57308 */ /* 0x0007e20000000800 */
[----:B-1----:R-:W-:Y:S01]  /*13830*/  F2FP.BF16.F32.PACK_AB R162, R173, R172 ;  /* 0x000000acada2723e */ /* 0x002fe200000010ff */
[----:B--2---:R-:W-:-:S04]  /*13840*/  FADD.FTZ R172, R188, R5 ;  /* 0x00000005bcac7221 */ /* 0x004fc80000010000 */
[C---:B0-----:R-:W-:Y:S02]  /*13850*/  FADD.FTZ R5, R189.reuse, R172 ;  /* 0x000000acbd057221 */ /* 0x041fe40000010000 */
[----:B------:R-:W-:Y:S01]  /*13860*/  MUFU.EX2 R159, R159 ;  /* 0x0000009f009f7308 */ /* 0x000fe20000000800 */
[----:B---3--:R-:W-:Y:S01]  /*13870*/  F2FP.BF16.F32.PACK_AB R170, R189, R188 ;  /* 0x000000bcbdaa723e */ /* 0x008fe200000010ff */
[----:B------:R-:W-:Y:S01]  /*13880*/  FADD.FTZ R188, -R184, R209 ;  /* 0x000000d1b8bc7221 */ /* 0x000fe20000010100 */
[----:B------:R-:W-:-:S03]  /*13890*/  FADD.FTZ R172, R210, R5 ;  /* 0x00000005d2ac7221 */ /* 0x000fc60000010000 */
[----:B------:R-:W-:Y:S02]  /*138a0*/  FMUL.FTZ R177, R188, R11 ;  /* 0x0000000bbcb17220 */ /* 0x000fe40000410000 */
[----:B------:R-:W-:Y:S08]  /*138b0*/  MUFU.EX2 R163, R163 ;  /* 0x000000a300a37308 */ /* 0x000ff00000000800 */
[----:B------:R-:W0:Y:S08]  /*138c0*/  MUFU.EX2 R177, R177 ;  /* 0x000000b100b17308 */ /* 0x000e300000000800 */
[----:B------:R1:W-:Y:S08]  /*138d0*/  MUFU.EX2 R161, R166 ;  /* 0x000000a600a17308 */ /* 0x0003f00000000800 */
[----:B------:R-:W2:Y:S01]  /*138e0*/  MUFU.EX2 R176, R167 ;  /* 0x000000a700b07308 */ /* 0x000ea20000000800 */
[----:B0-----:R-:W-:Y:S01]  /*138f0*/  FFMA.FTZ R4, R177, R4, R212 ;  /* 0x00000004b1047223 */ /* 0x001fe200000100d4 */
[----:B-1----:R-:W-:Y:S01]  /*13900*/  F2FP.BF16.F32.PACK_AB R166, R181, R180 ;  /* 0x000000b4b5a6723e */ /* 0x002fe200000010ff */
[-C--:B------:R-:W-:Y:S01]  /*13910*/  FMUL.FTZ R26, R26, R177.reuse ;  /* 0x000000b11a1a7220 */ /* 0x080fe20000410000 */
[-C--:B------:R-:W-:Y:S01]  /*13920*/  FMUL.FTZ R27, R27, R177.reuse ;  /* 0x000000b11b1b7220 */ /* 0x080fe20000410000 */
[C---:B------:R-:W-:Y:S01]  /*13930*/  FADD.FTZ R4, R153.reuse, R4 ;  /* 0x0000000499047221 */ /* 0x040fe20000010000 */
[----:B------:R-:W-:Y:S01]  /*13940*/  F2FP.BF16.F32.PACK_AB R153, R153, R212 ;  /* 0x000000d49999723e */ /* 0x000fe200000010ff */
[----:B------:R-:W-:Y:S01]  /*13950*/  FMUL.FTZ R30, R30, R177 ;  /* 0x000000b11e1e7220 */ /* 0x000fe20000410000 */
[----:B------:R0:W1:Y:S01]  /*13960*/  MUFU.EX2 R180, R171 ;  /* 0x000000ab00b47308 */ /* 0x0000620000000800 */
[----:B------:R-:W-:Y:S01]  /*13970*/  FADD.FTZ R4, R155, R4 ;  /* 0x000000049b047221 */ /* 0x000fe20000010000 */
[----:B------:R-:W-:Y:S01]  /*13980*/  F2FP.BF16.F32.PACK_AB R155, R159, R155 ;  /* 0x0000009b9f9b723e */ /* 0x000fe200000010ff */
[-C--:B------:R-:W-:Y:S01]  /*13990*/  FMUL.FTZ R31, R31, R177.reuse ;  /* 0x000000b11f1f7220 */ /* 0x080fe20000410000 */
[-C--:B------:R-:W-:Y:S01]  /*139a0*/  FMUL.FTZ R34, R34, R177.reuse ;  /* 0x000000b122227220 */ /* 0x080fe20000410000 */
[----:B------:R-:W-:Y:S01]  /*139b0*/  FADD.FTZ R4, R159, R4 ;  /* 0x000000049f047221 */ /* 0x000fe20000010000 */
[-C--:B------:R-:W-:Y:S01]  /*139c0*/  FMUL.FTZ R35, R35, R177.reuse ;  /* 0x000000b123237220 */ /* 0x080fe20000410000 */
[----:B------:R-:W-:Y:S01]  /*139d0*/  FMUL.FTZ R38, R38, R177 ;  /* 0x000000b126267220 */ /* 0x000fe20000410000 */
[----:B------:R-:W-:Y:S01]  /*139e0*/  MUFU.EX2 R167, R174 ;  /* 0x000000ae00a77308 */ /* 0x000fe20000000800 */
[----:B------:R-:W-:Y:S01]  /*139f0*/  FADD.FTZ R4, R157, R4 ;  /* 0x000000049d047221 */ /* 0x000fe20000010000 */
[----:B--2---:R-:W-:Y:S01]  /*13a00*/  F2FP.BF16.F32.PACK_AB R159, R176, R161 ;  /* 0x000000a1b09f723e */ /* 0x004fe200000010ff */
[----:B------:R-:W-:Y:S01]  /*13a10*/  FMUL.FTZ R39, R39, R177 ;  /* 0x000000b127277220 */ /* 0x000fe20000410000 */
[C---:B------:R-:W-:Y:S01]  /*13a20*/  F2FP.BF16.F32.PACK_AB R157, R163.reuse, R157 ;  /* 0x0000009da39d723e */ /* 0x040fe200000010ff */
[----:B------:R-:W-:Y:S01]  /*13a30*/  FADD.FTZ R4, R163, R4 ;  /* 0x00000004a3047221 */ /* 0x000fe20000010000 */
[-C--:B------:R-:W-:Y:S01]  /*13a40*/  FMUL.FTZ R42, R42, R177.reuse ;  /* 0x000000b12a2a7220 */ /* 0x080fe20000410000 */
[----:B------:R-:W-:Y:S01]  /*13a50*/  FMUL.FTZ R43, R43, R177 ;  /* 0x000000b12b2b7220 */ /* 0x000fe20000410000 */
[----:B------:R-:W2:Y:S01]  /*13a60*/  MUFU.EX2 R184, R175 ;  /* 0x000000af00b87308 */ /* 0x000ea20000000800 */
[----:B0-----:R-:W-:Y:S01]  /*13a70*/  FADD.FTZ R171, R161, R4 ;  /* 0x00000004a1ab7221 */ /* 0x001fe20000010000 */
[----:B-1----:R-:W-:Y:S01]  /*13a80*/  F2FP.BF16.F32.PACK_AB R161, R180, R165 ;  /* 0x000000a5b4a1723e */ /* 0x002fe200000010ff */
        /* <DEDUP_REMOVED lines=30> */
[----:B-1----:R-:W-:Y:S01]  /*13c70*/  FADD.FTZ R186, R180, R173 ;  /* 0x000000adb4ba7221 */ /* 0x002fe20000010000 */
[----:B0-----:R-:W-:Y:S01]  /*13c80*/  F2FP.BF16.F32.PACK_AB R165, R179, R178 ;  /* 0x000000b2b3a5723e */ /* 0x001fe200000010ff */
        /* <DEDUP_REMOVED lines=14> */
[----:B------:R-:W-:Y:S01]  /*13d70*/  FADD.FTZ R175, R179, R188 ;  /* 0x000000bcb3af7221 */ /* 0x000fe20000010000 */
[-C--:B------:R-:W-:Y:S01]  /*13d80*/  FMUL.FTZ R110, R110, R177.reuse ;  /* 0x000000b16e6e7220 */ /* 0x080fe20000410000 */
[-C--:B------:R-:W-:Y:S01]  /*13d90*/  FMUL.FTZ R111, R111, R177.reuse ;  /* 0x000000b16f6f7220 */ /* 0x080fe20000410000 */
[-C--:B------:R-:W-:Y:S01]  /*13da0*/  FMUL.FTZ R114, R114, R177.reuse ;  /* 0x000000b172727220 */ /* 0x080fe20000410000 */
[-C--:B------:R-:W-:Y:S01]  /*13db0*/  FMUL.FTZ R115, R115, R177.reuse ;  /* 0x000000b173737220 */ /* 0x080fe20000410000 */
[-C--:B------:R-:W-:Y:S01]  /*13dc0*/  FMUL.FTZ R118, R118, R177.reuse ;  /* 0x000000b176767220 */ /* 0x080fe20000410000 */
[-C--:B------:R-:W-:Y:S01]  /*13dd0*/  FMUL.FTZ R119, R119, R177.reuse ;  /* 0x000000b177777220 */ /* 0x080fe20000410000 */
[----:B------:R2:W3:Y:S01]  /*13de0*/  MUFU.EX2 R171, R190 ;  /* 0x000000be00ab7308 */ /* 0x0004e20000000800 */
        /* <DEDUP_REMOVED lines=14> */
[----:B------:R-:W-:Y:S01]  /*13ed0*/  FMUL.FTZ R142, R142, R177 ;  /* 0x000000b18e8e7220 */ /* 0x000fe20000410000 */
[----:B------:R-:W2:Y:S01]  /*13ee0*/  MUFU.EX2 R173, R194 ;  /* 0x000000c200ad7308 */ /* 0x000ea20000000800 */
[----:B------:R-:W-:Y:S01]  /*13ef0*/  FADD.FTZ R181, R169, R190 ;  /* 0x000000bea9b57221 */ /* 0x000fe20000010000 */
[----:B-1----:R-:W-:Y:S01]  /*13f00*/  F2FP.BF16.F32.PACK_AB R169, R4, R169 ;  /* 0x000000a904a9723e */ /* 0x002fe200000010ff */
[-C--:B------:R-:W-:Y:S01]  /*13f10*/  FMUL.FTZ R143, R143, R177.reuse ;  /* 0x000000b18f8f7220 */ /* 0x080fe20000410000 */
[-C--:B------:R-:W-:Y:S01]  /*13f20*/  FMUL.FTZ R146, R146, R177.reuse ;  /* 0x000000b192927220 */ /* 0x080fe20000410000 */
[----:B------:R-:W-:Y:S01]  /*13f30*/  FADD.FTZ R190, R4, R181 ;  /* 0x000000b504be7221 */ /* 0x000fe20000010000 */
[-C--:B------:R-:W-:Y:S01]  /*13f40*/  FMUL.FTZ R147, R147, R177.reuse ;  /* 0x000000b193937220 */ /* 0x080fe20000410000 */
[----:B------:R-:W-:Y:S01]  /*13f50*/  FMUL.FTZ R150, R150, R177 ;  /* 0x000000b196967220 */ /* 0x000fe20000410000 */
[----:B------:R-:W1:Y:S01]  /*13f60*/  MUFU.EX2 R193, R193 ;  /* 0x000000c100c17308 */ /* 0x000e620000000800 */
[----:B---3--:R-:W-:Y:S01]  /*13f70*/  FADD.FTZ R181, R171, R190 ;  /* 0x000000beabb57221 */ /* 0x008fe20000010000 */
[----:B0-----:R-:W-:Y:S01]  /*13f80*/  F2FP.BF16.F32.PACK_AB R171, R186, R171 ;  /* 0x000000abbaab723e */ /* 0x001fe200000010ff */
[----:B------:R-:W-:-:S02]  /*13f90*/  FMUL.FTZ R151, R151, R177 ;  /* 0x000000b197977220 */ /* 0x000fc40000410000 */
[----:B------:R-:W-:-:S03]  /*13fa0*/  FADD.FTZ R192, R186, R181 ;  /* 0x000000b5bac07221 */ /* 0x000fc60000010000 */
        /* <DEDUP_REMOVED lines=11> */
[----:B-1----:R-:W-:Y:S01]  /*14060*/  FADD.FTZ R179, R175, R176 ;  /* 0x000000b0afb37221 */ /* 0x002fe20000010000 */
[C---:B0-----:R-:W-:Y:S01]  /*14070*/  FADD.FTZ R5, R197.reuse, R210 ;  /* 0x000000d2c5057221 */ /* 0x041fe20000010000 */
[----:B------:R-:W-:Y:S02]  /*14080*/  F2FP.BF16.F32.PACK_AB R174, R197, R196 ;  /* 0x000000c4c5ae723e */ /* 0x000fe400000010ff */
[C---:B--2---:R-:W-:Y:S01]  /*14090*/  FADD.FTZ R4, R190.reuse, R179 ;  /* 0x000000b3be047221 */ /* 0x044fe20000010000 */
[----:B------:R-:W-:Y:S01]  /*140a0*/  F2FP.BF16.F32.PACK_AB R175, R190, R175 ;  /* 0x000000afbeaf723e */ /* 0x000fe200000010ff */
[----:B------:R-:W-:Y:S06]  /*140b0*/  @!P0 BRA `(.L_x_9395) ;  /* 0x0000000000048947 */ /* 0x000fec0003800000 */
[----:B------:R-:W-:Y:S01]  /*140c0*/  BPT.TRAP 0x1 ;  /* 0x000000040000795c */ /* 0x000fe20000300000 */
.L_x_9395:
[----:B------:R0:W1:Y:S01]  /*140d0*/  SYNCS.PHASECHK.TRANS64.TRYWAIT P2, [R206+URZ+0x22850], R205 ;  /* 0x022850cdce0075a7 */ /* 0x000062000804017f */
[----:B------:R-:W-:Y:S05]  /*140e0*/  @!P0 BRA `(.L_x_9396) ;  /* 0x0000000000048947 */ /* 0x000fea0003800000 */
[----:B------:R-:W-:Y:S01]  /*140f0*/  BPT.TRAP 0x1 ;  /* 0x000000040000795c */ /* 0x000fe20000300000 */
.L_x_9396:
[----:B------:R-:W-:Y:S04]  /*14100*/  BSSY B0, `(.L_x_9397) ;  /* 0x0000004000007945 */ /* 0x000fe80003800000 */
[----:B-1----:R-:W-:Y:S05]  /*14110*/  @P2 BRA `(.L_x_9398) ;  /* 0x0000000000082947 */ /* 0x002fea0003800000 */
[----:B------:R-:W1:Y:S02]  /*14120*/  SYNCS.PHASECHK.TRANS64.TRYWAIT P2, [R206+URZ+0x22850], R205 ;  /* 0x022850cdce0075a7 */ /* 0x000e64000804017f */
[----:B-1----:R-:W-:Y:S05]  /*14130*/  @!P2 BRA `(.L_x_9399) ;  /* 0x000000a80004a947 */ /* 0x002fea0003800000 */
.L_x_9398:
[----:B------:R-:W-:Y:S05]  /*14140*/  BSYNC B0 ;  /* 0x0000000000007941 */ /* 0x000fea0003800000 */
.L_x_9397:
[----:B------:R-:W2:Y:S01]  /*14150*/  S2R R178, SR_TID.X ;  /* 0x0000000000b27919 */ /* 0x000ea20000002100 */
[----:B------:R-:W-:Y:S01]  /*14160*/  IMAD.MOV.U32 R177, RZ, RZ, 0x40000040 ;  /* 0x40000040ffb17424 */ /* 0x000fe200078e00ff */
[----:B------:R-:W-:Y:S05]  /*14170*/  WARPSYNC.ALL ;  /* 0x0000000000007948 */ /* 0x000fea0003800000 */
[----:B------:R-:W-:Y:S01]  /*14180*/  R2UR UR7, R177 ;  /* 0x00000000b10772ca */ /* 0x000fe200000e0000 */
[----:B------:R-:W-:Y:S01]  /*14190*/  IMAD R176, R16, 0xc00, R204 ;  /* 0x00000c0010b07824 */ /* 0x000fe200078e02cc */
[----:B------:R-:W-:Y:S01]  /*141a0*/  ISETP.GT.AND P2, PT, R7, R222, PT ;  /* 0x000000de0700720c */ /* 0x000fe20003f44270 */
[----:B01----:R-:W-:-:S02]  /*141b0*/  @!P1 VIADD R206, R206, 0x22860 ;  /* 0x00022860cece9836 */ /* 0x003fc40000000000 */
[----:B------:R-:W-:Y:S01]  /*141c0*/  VIADD R7, R7, 0xffffffff ;  /* 0xffffffff07077836 */ /* 0x000fe20000000000 */
[----:B------:R-:W-:Y:S01]  /*141d0*/  R2UR UR6, R176 ;  /* 0x00000000b00672ca */ /* 0x000fe200000e0000 */
[----:B------:R-:W-:Y:S01]  /*141e0*/  IMAD.MOV.U32 R209, RZ, RZ, R10 ;  /* 0x000000ffffd17224 */ /* 0x000fe200078e000a */
[----:B------:R-:W-:Y:S01]  /*141f0*/  @!P1 PRMT R206, RZ, 0x654, R206 ;  /* 0x00000654ffce9816 */ /* 0x000fe200000000ce */
[----:B------:R-:W-:Y:S01]  /*14200*/  IMAD.MOV.U32 R210, RZ, RZ, R3 ;  /* 0x000000ffffd27224 */ /* 0x000fe200078e0003 */
[----:B--2---:R-:W-:-:S05]  /*14210*/  SHF.R.U32.HI R178, RZ, 0x7, R178 ;  /* 0x00000007ffb27819 */ /* 0x004fca00000116b2 */
[----:B------:R-:W-:-:S05]  /*14220*/  VIADD R177, R178, 0x8 ;  /* 0x00000008b2b17836 */ /* 0x000fca0000000000 */
[----:B------:R0:W-:Y:S02]  /*14230*/  BAR.SYNC.DEFER_BLOCKING R177, 0x100 ;  /* 0x000400b10000751d */ /* 0x0001e40000010000 */
[----:B0-----:R-:W-:-:S04]  /*14240*/  IMAD.MOV.U32 R177, RZ, RZ, 0x40000040 ;  /* 0x40000040ffb17424 */ /* 0x001fc800078e00ff */
        /* <DEDUP_REMOVED lines=43> */
.L_x_9382:
[----:B------:R-:W-:Y:S05]  /*14500*/  WARPSYNC.ALL ;  /* 0x0000000000007948 */ /* 0x000fea0003800000 */
[----:B------:R-:W2:Y:S01]  /*14510*/  SHFL.BFLY PT, R0, R5, 0x2, 0x1f ;  /* 0x0c401f0005007f89 */ /* 0x000ea200000e0000 */
[----:B------:R-:W-:Y:S01]  /*14520*/  IMAD.MOV.U32 R12, RZ, RZ, RZ ;  /* 0x000000ffff0c7224 */ /* 0x000fe200078e00ff */
[----:B------:R3:W-:Y:S06]  /*14530*/  BAR.ARV R6, 0x100 ;  /* 0x000400060000751d */ /* 0x0007ec0000002000 */
[----:B------:R-:W-:-:S02]  /*14540*/  VIADD R16, R16, 0x1 ;  /* 0x0000000110107836 */ /* 0x000fc40000000000 */
[----:B------:R-:W-:Y:S06]  /*14550*/  BAR.ARV 0x8, 0x120 ;  /* 0x0204800000007b1d */ /* 0x000fec0000002000 */
[C---:B------:R-:W-:Y:S01]  /*14560*/  ISETP.NE.AND P1, PT, R16.reuse, 0x2, PT ;  /* 0x000000021000780c */ /* 0x040fe20003f25270 */
[----:B------:R-:W-:Y:S01]  /*14570*/  VIADD R233, R233, 0x1 ;  /* 0x00000001e9e97836 */ /* 0x000fe20000000000 */
[----:B------:R-:W4:Y:S01]  /*14580*/  SHFL.BFLY PT, R9, R4, 0x2, 0x1f ;  /* 0x0c401f0004097f89 */ /* 0x000f2200000e0000 */
[----:B------:R-:W-:Y:S02]  /*14590*/  PLOP3.LUT P0, PT, PT, PT, PT, 0x8, 0x0 ;  /* 0x000000000000781c */ /* 0x000fe40003f0e170 */
[----:B------:R-:W-:Y:S01]  /*145a0*/  SEL R16, R16, RZ, P1 ;  /* 0x000000ff10107207 */ /* 0x000fe20000800000 */
[----:B--2---:R-:W-:Y:S01]  /*145b0*/  FADD.FTZ R0, R0, R5 ;  /* 0x0000000500007221 */ /* 0x004fe20000010000 */
[----:B------:R-:W-:-:S04]  /*145c0*/  SEL R5, RZ, 0x1, P1 ;  /* 0x00000001ff057807 */ /* 0x000fc80000800000 */
[----:B------:R-:W2:Y:S01]  /*145d0*/  SHFL.BFLY PT, R7, R0, 0x1, 0x1f ;  /* 0x0c201f0000077f89 */ /* 0x000ea200000e0000 */
[----:B------:R-:W-:Y:S01]  /*145e0*/  LOP3.LUT R22, R22, R5, RZ, 0x3c, !PT ;  /* 0x0000000516167212 */ /* 0x000fe200078e3cff */
[----:B------:R-:W-:Y:S02]  /*145f0*/  IMAD.MOV.U32 R5, RZ, RZ, -0x800000 ;  /* 0xff800000ff057424 */ /* 0x000fe400078e00ff */
[----:B----4-:R-:W-:Y:S01]  /*14600*/  FADD.FTZ R9, R9, R4 ;  /* 0x0000000409097221 */ /* 0x010fe20000010000 */
[----:B------:R-:W-:-:S04]  /*14610*/  IMAD.MOV.U32 R4, RZ, RZ, -0x800000 ;  /* 0xff800000ff047424 */ /* 0x000fc800078e00ff */
[----:B------:R-:W4:Y:S01]  /*14620*/  SHFL.BFLY PT, R8, R9, 0x1, 0x1f ;  /* 0x0c201f0009087f89 */ /* 0x000f2200000e0000 */
[----:B--2---:R-:W-:Y:S01]  /*14630*/  FADD.FTZ R7, R0, R7 ;  /* 0x0000000700077221 */ /* 0x004fe20000010000 */
[----:B------:R-:W-:-:S04]  /*14640*/  IMAD.MOV.U32 R0, RZ, RZ, RZ ;  /* 0x000000ffff007224 */ /* 0x000fc800078e00ff */
[----:B------:R-:W-:-:S13]  /*14650*/  FSETP.NE.FTZ.AND P2, PT, R7, RZ, PT ;  /* 0x000000ff0700720b */ /* 0x000fda0003f55000 */
[----:B------:R-:W2:Y:S01]  /*14660*/  @P2 MUFU.RCP R12, R7 ;  /* 0x00000007000c2308 */ /* 0x000ea20000001000 */
[----:B----4-:R-:W-:-:S05]  /*14670*/  FADD.FTZ R8, R9, R8 ;  /* 0x0000000809087221 */ /* 0x010fca0000010000 */
[----:B------:R-:W-:Y:S02]  /*14680*/  FSETP.NE.FTZ.AND P3, PT, R8, RZ, PT ;  /* 0x000000ff0800720b */ /* 0x000fe40003f75000 */
[----:B------:R-:W4:Y:S01]  /*14690*/  @P2 MUFU.LG2 R9, R7 ;  /* 0x0000000700092308 */ /* 0x000f220000000c00 */
[-C--:B--2---:R-:W-:Y:S01]  /*146a0*/  FMUL.FTZ R24, R24, R12.reuse ;  /* 0x0000000c18187220 */ /* 0x084fe20000410000 */
[-C--:B------:R-:W-:Y:S01]  /*146b0*/  FMUL.FTZ R25, R25, R12.reuse ;  /* 0x0000000c19197220 */ /* 0x080fe20000410000 */
[----:B------:R-:W-:-:S08]  /*146c0*/  FMUL.FTZ R28, R28, R12 ;  /* 0x0000000c1c1c7220 */ /* 0x000fd00000410000 */
[----:B------:R-:W-:Y:S01]  /*146d0*/  @P3 MUFU.RCP R0, R8 ;  /* 0x0000000800003308 */ /* 0x000fe20000001000 */
        /* <DEDUP_REMOVED lines=62> */
[C---:B------:R-:W-:Y:S01]  /*14ac0*/  @P2 FMUL.FTZ R12, R11.reuse, 0.69314718246459960938 ;  /* 0x3f3172180b0c2820 */ /* 0x040fe20000410000 */
[----:B------:R-:W-:Y:S01]  /*14ad0*/  @P3 FMUL.FTZ R14, R11, 0.69314718246459960938 ;  /* 0x3f3172180b0e3820 */ /* 0x000fe20000410000 */
[----:B----4-:R-:W-:Y:S01]  /*14ae0*/  @P2 FMUL.FTZ R9, R9, 0.69314718246459960938 ;  /* 0x3f31721809092820 */ /* 0x010fe20000410000 */
[----:B--2---:R-:W-:Y:S01]  /*14af0*/  @P3 FMUL.FTZ R11, R8, 0.69314718246459960938 ;  /* 0x3f317218080b3820 */ /* 0x004fe20000410000 */
        /* <DEDUP_REMOVED lines=66> */
.L_x_9281:
[----:B------:R-:W-:Y:S05]  /*14f20*/  WARPSYNC.ALL ;  /* 0x0000000000007948 */ /* 0x000fea0003800000 */
[----:B------:R-:W2:Y:S08]  /*14f30*/  S2UR UR5, SR_CgaCtaId ;  /* 0x00000000000579c3 */ /* 0x000eb00000008800 */
[----:B------:R-:W-:Y:S06]  /*14f40*/  BAR.SYNC.DEFER_BLOCKING 0x5, 0x120 ;  /* 0x0144800000007b1d */ /* 0x000fec0000010000 */
[----:B------:R-:W-:Y:S01]  /*14f50*/  UMOV UR4, 0x400 ;  /* 0x0000040000047882 */ /* 0x000fe20000000000 */
[----:B------:R-:W-:Y:S01]  /*14f60*/  BSSY B0, `(.L_x_9401) ;  /* 0x000029a000007945 */ /* 0x000fe20003800000 */
[----:B--2---:R-:W-:-:S06]  /*14f70*/  ULEA UR4, UR5, UR4, 0x18 ;  /* 0x0000000405047291 */ /* 0x004fcc000f8ec03f */
[----:B------:R-:W-:-:S05]  /*14f80*/  IMAD.U32 R17, RZ, RZ, UR4 ;  /* 0x00000004ff117e24 */ /* 0x000fca000f8e00ff */
[----:B-1----:R1:W2:Y:S01]  /*14f90*/  LDS.128 R204, [R17+0x228d0] ;  /* 0x0228d00011cc7984 */ /* 0x0022a20000000c00 */
[----:B------:R-:W-:Y:S06]  /*14fa0*/  BAR.ARV 0x4, 0x120 ;  /* 0x0104800000007b1d */ /* 0x000fec0000002000 */
[----:B------:R-:W-:Y:S05]  /*14fb0*/  @P0 BRA `(.L_x_9402) ;  /* 0x0000001c00680947 */ /* 0x000fea0003800000 */
[----:B------:R-:W3:Y:S01]  /*14fc0*/  LDL R3, [R1+0x14] ;  /* 0x0000140001037983 */ /* 0x000ee20000100800 */
[----:B------:R-:W-:Y:S05]  /*14fd0*/  WARPSYNC.ALL ;  /* 0x0000000000007948 */ /* 0x000fea0003800000 */
[----:B------:R-:W4:Y:S01]  /*14fe0*/  S2R R10, SR_SWINHI ;  /* 0x00000000000a7919 */ /* 0x000f220000002f00 */
[----:B------:R-:W-:Y:S01]  /*14ff0*/  F2FP.BF16.F32.PACK_AB R56, R57, R56 ;  /* 0x000000383938723e */ /* 0x000fe200000010ff */
[----:B------:R-:W-:Y:S01]  /*15000*/  ULDC.64 UR4, c[0x0][0xbd8] ;  /* 0x0002f60000047ab9 */ /* 0x000fe20000000a00 */
[----:B------:R-:W-:Y:S02]  /*15010*/  F2FP.BF16.F32.PACK_AB R64, R65, R64 ;  /* 0x000000404140723e */ /* 0x000fe400000010ff */
[----:B------:R-:W-:-:S02]  /*15020*/  F2FP.BF16.F32.PACK_AB R57, R7, R58 ;  /* 0x0000003a0739723e */ /* 0x000fc400000010ff */
[----:B------:R-:W-:Y:S02]  /*15030*/  F2FP.BF16.F32.PACK_AB R65, R6, R66 ;  /* 0x000000420641723e */ /* 0x000fe400000010ff */
[----:B------:R-:W0:Y:S01]  /*15040*/  LDC.64 R6, c[0x0][0xbd8] ;  /* 0x0002f600ff067b82 */ /* 0x000e220000000a00 */
        /* <DEDUP_REMOVED lines=12> */
[----:B----4-:R-:W-:Y:S02]  /*15110*/  MOV R9, R10 ;  /* 0x0000000a00097202 */ /* 0x010fe40000000f00 */
        /* <DEDUP_REMOVED lines=33> */
[----:B---3--:R-:W-:Y:S01]  /*15330*/  IMAD.WIDE R118, R3, 0x2, R8 ;  /* 0x0000000203767825 */ /* 0x008fe200078e0208 */
[----:B------:R-:W-:Y:S02]  /*15340*/  BAR.SYNC.DEFER_BLOCKING 0x1, 0x100 ;  /* 0x0044000000007b1d */ /* 0x000fe40000010000 */
[----:B------:R-:W-:-:S02]  /*15350*/  IADD3 R151, P1, R118, 0x20, RZ ;  /* 0x0000002076977810 */ /* 0x000fc40007f3e0ff */
        /* <DEDUP_REMOVED lines=10> */
[----:B-----5:R-:W-:Y:S01]  /*15400*/  IMAD.X R31, RZ, RZ, R119, P4 ;  /* 0x000000ffff1f7224 */ /* 0x020fe200020e0677 */
[----:B------:R-:W-:-:S02]  /*15410*/  LOP3.LUT R20, R177, 0x380, RZ, 0xc0, !PT ;  /* 0x00000380b1147812 */ /* 0x000fc400078ec0ff */
[C---:B------:R-:W-:Y:S02]  /*15420*/  IADD3 R3, P0, R118.reuse, 0xc000, RZ ;  /* 0x0000c00076037810 */ /* 0x040fe40007f1e0ff */
[----:B------:R-:W-:Y:S02]  /*15430*/  IADD3 R185, P1, R118, 0x4060, RZ ;  /* 0x0000406076b97810 */ /* 0x000fe40007f3e0ff */
[----:B------:R-:W-:Y:S01]  /*15440*/  SHF.R.U64 R12, R12, 0x3, RZ ;  /* 0x000000030c0c7819 */ /* 0x000fe200000012ff */
[--C-:B------:R-:W-:Y:S01]  /*15450*/  IMAD.X R107, RZ, RZ, R119.reuse, P0 ;  /* 0x000000ffff6b7224 */ /* 0x100fe200000e0677 */
[C---:B------:R-:W-:Y:S01]  /*15460*/  LOP3.LUT R11, R118.reuse, 0x380, RZ, 0xc0, !PT ;  /* 0x00000380760b7812 */ /* 0x040fe200078ec0ff */
[----:B------:R-:W-:Y:S01]  /*15470*/  IMAD.X R87, RZ, RZ, R119, P1 ;  /* 0x000000ffff577224 */ /* 0x000fe200008e0677 */
[----:B------:R-:W-:Y:S02]  /*15480*/  IADD3 R90, P2, R118, 0x8000, RZ ;  /* 0x00008000765a7810 */ /* 0x000fe40007f5e0ff */
[----:B------:R-:W-:-:S02]  /*15490*/  SHF.R.U64 R14, R14, 0x3, RZ ;  /* 0x000000030e0e7819 */ /* 0x000fc400000012ff */
[----:B------:R-:W-:Y:S01]  /*154a0*/  SHF.R.U64 R20, R20, 0x3, RZ ;  /* 0x0000000314147819 */ /* 0x000fe200000012ff */
[--C-:B------:R-:W-:Y:S01]  /*154b0*/  IMAD.X R91, RZ, RZ, R119.reuse, P2 ;  /* 0x000000ffff5b7224 */ /* 0x100fe200010e0677 */
[C---:B------:R-:W-:Y:S02]  /*154c0*/  IADD3 R181, P5, R118.reuse, 0x4020, RZ ;  /* 0x0000402076b57810 */ /* 0x040fe40007fbe0ff */
[C---:B------:R-:W-:Y:S02]  /*154d0*/  IADD3 R94, P3, R118.reuse, 0x8020, RZ ;  /* 0x00008020765e7810 */ /* 0x040fe40007f7e0ff */
[----:B------:R-:W-:Y:S01]  /*154e0*/  IADD3 R98, P4, R118, 0x8040, RZ ;  /* 0x0000804076627810 */ /* 0x000fe20007f9e0ff */
[--C-:B------:R-:W-:Y:S01]  /*154f0*/  IMAD.X R39, RZ, RZ, R119.reuse, P5 ;  /* 0x000000ffff277224 */ /* 0x100fe200028e0677 */
[----:B------:R-:W-:Y:S01]  /*15500*/  LOP3.LUT R30, R179, 0x380, RZ, 0xc0, !PT ;  /* 0x00000380b31e7812 */ /* 0x000fe200078ec0ff */
[--C-:B------:R-:W-:Y:S01]  /*15510*/  IMAD.X R95, RZ, RZ, R119.reuse, P3 ;  /* 0x000000ffff5f7224 */ /* 0x100fe200018e0677 */
[----:B------:R-:W-:Y:S01]  /*15520*/  LOP3.LUT R12, R12, R151, RZ, 0x3c, !PT ;  /* 0x000000970c0c7212 */ /* 0x000fe200078e3cff */
[----:B------:R-:W-:Y:S01]  /*15530*/  IMAD.X R99, RZ, RZ, R119, P4 ;  /* 0x000000ffff637224 */ /* 0x000fe200020e0677 */
[----:B------:R-:W-:-:S02]  /*15540*/  SHF.R.U64 R11, R11, 0x3, RZ ;  /* 0x000000030b0b7819 */ /* 0x000fc400000012ff */
[----:B------:R-:W-:Y:S02]  /*15550*/  LOP3.LUT R14, R14, R175, RZ, 0x3c, !PT ;  /* 0x000000af0e0e7212 */ /* 0x000fe400078e3cff */
[----:B------:R-:W-:Y:S02]  /*15560*/  LOP3.LUT R20, R20, R177, RZ, 0x3c, !PT ;  /* 0x000000b114147212 */ /* 0x000fe400078e3cff */
[----:B------:R-:W-:Y:S02]  /*15570*/  LOP3.LUT R151, R90, 0x380, RZ, 0xc0, !PT ;  /* 0x000003805a977812 */ /* 0x000fe400078ec0ff */
[----:B------:R-:W-:Y:S02]  /*15580*/  ISETP.NE.U32.AND P0, PT, RZ, UR4, PT ;  /* 0x00000004ff007c0c */ /* 0x000fe4000bf05070 */
[----:B------:R-:W-:Y:S02]  /*15590*/  IADD3 R110, P1, R118, 0xc020, RZ ;  /* 0x0000c020766e7810 */ /* 0x000fe40007f3e0ff */
[----:B------:R-:W-:-:S02]  /*155a0*/  LOP3.LUT R38, R181, 0x380, RZ, 0xc0, !PT ;  /* 0x00000380b5267812 */ /* 0x000fc400078ec0ff */
[----:B------:R-:W-:Y:S01]  /*155b0*/  LOP3.LUT R175, R94, 0x380, RZ, 0xc0, !PT ;  /* 0x000003805eaf7812 */ /* 0x000fe200078ec0ff */
[----:B------:R-:W-:Y:S01]  /*155c0*/  IMAD.X R111, RZ, RZ, R119, P1 ;  /* 0x000000ffff6f7224 */ /* 0x000fe200008e0677 */
[----:B------:R-:W-:Y:S02]  /*155d0*/  LOP3.LUT R177, R98, 0x380, RZ, 0xc0, !PT ;  /* 0x0000038062b17812 */ /* 0x000fe400078ec0ff */
[----:B------:R-:W-:Y:S02]  /*155e0*/  LOP3.LUT R46, R183, 0x380, RZ, 0xc0, !PT ;  /* 0x00000380b72e7812 */ /* 0x000fe400078ec0ff */
[----:B------:R-:W-:Y:S02]  /*155f0*/  SHF.R.U64 R30, R30, 0x3, RZ ;  /* 0x000000031e1e7819 */ /* 0x000fe400000012ff */
[C---:B------:R-:W-:Y:S02]  /*15600*/  IADD3 R102, P5, R118.reuse, 0x8060, RZ ;  /* 0x0000806076667810 */ /* 0x040fe40007fbe0ff */
[----:B------:R-:W-:-:S02]  /*15610*/  IADD3 R114, P2, R118, 0xc040, RZ ;  /* 0x0000c04076727810 */ /* 0x000fc40007f5e0ff */
[----:B------:R-:W-:Y:S01]  /*15620*/  IADD3 R10, P3, R118, 0xc060, RZ ;  /* 0x0000c060760a7810 */ /* 0x000fe20007f7e0ff */
[--C-:B------:R-:W-:Y:S01]  /*15630*/  IMAD.X R103, RZ, RZ, R119.reuse, P5 ;  /* 0x000000ffff677224 */ /* 0x100fe200028e0677 */
[----:B------:R-:W-:Y:S01]  /*15640*/  LOP3.LUT R86, R185, 0x380, RZ, 0xc0, !PT ;  /* 0x00000380b9567812 */ /* 0x000fe200078ec0ff */
[--C-:B------:R-:W-:Y:S01]  /*15650*/  IMAD.X R115, RZ, RZ, R119.reuse, P2 ;  /* 0x000000ffff737224 */ /* 0x100fe200010e0677 */
[----:B------:R-:W-:Y:S01]  /*15660*/  LOP3.LUT R118, R11, R118, RZ, 0x3c, !PT ;  /* 0x000000760b767212 */ /* 0x000fe200078e3cff */
[----:B------:R-:W-:Y:S01]  /*15670*/  IMAD.X R11, RZ, RZ, R119, P3 ;  /* 0x000000ffff0b7224 */ /* 0x000fe200018e0677 */
[----:B------:R-:W-:Y:S02]  /*15680*/  SHF.R.U64 R151, R151, 0x3, RZ ;  /* 0x0000000397977819 */ /* 0x000fe400000012ff */
[----:B------:R-:W-:Y:S01]  /*15690*/  ISETP.NE.AND.EX P0, PT, RZ, UR5, PT, P0 ;  /* 0x00000005ff007c0c */ /* 0x000fe2000bf05300 */
[----:B------:R-:W-:Y:S01]  /*156a0*/  ULDC.64 UR4, c[0x0][0xbe0] ;  /* 0x0002f80000047ab9 */ /* 0x000fe20000000a00 */
[----:B------:R-:W-:-:S02]  /*156b0*/  SHF.R.U64 R38, R38, 0x3, RZ ;  /* 0x0000000326267819 */ /* 0x000fc400000012ff */
[----:B------:R-:W-:Y:S02]  /*156c0*/  SHF.R.U64 R175, R175, 0x3, RZ ;  /* 0x00000003afaf7819 */ /* 0x000fe400000012ff */
[----:B------:R-:W-:Y:S02]  /*156d0*/  SHF.R.U64 R177, R177, 0x3, RZ ;  /* 0x00000003b1b17819 */ /* 0x000fe400000012ff */
[----:B------:R-:W-:Y:S02]  /*156e0*/  SHF.R.U64 R46, R46, 0x3, RZ ;  /* 0x000000032e2e7819 */ /* 0x000fe400000012ff */
[----:B------:R-:W-:Y:S02]  /*156f0*/  LOP3.LUT R30, R30, R179, RZ, 0x3c, !PT ;  /* 0x000000b31e1e7212 */ /* 0x000fe400078e3cff */
[----:B------:R-:W-:Y:S02]  /*15700*/  LOP3.LUT R106, R3, 0x380, RZ, 0xc0, !PT ;  /* 0x00000380036a7812 */ /* 0x000fe400078ec0ff */
[----:B------:R-:W-:-:S02]  /*15710*/  SHF.R.U64 R86, R86, 0x3, RZ ;  /* 0x0000000356567819 */ /* 0x000fc400000012ff */
[----:B------:R-:W-:Y:S02]  /*15720*/  LOP3.LUT R179, R102, 0x380, RZ, 0xc0, !PT ;  /* 0x0000038066b37812 */ /* 0x000fe400078ec0ff */
[----:B------:R-:W-:Y:S02]  /*15730*/  ISETP.NE.U32.AND P1, PT, RZ, UR4, PT ;  /* 0x00000004ff007c0c */ /* 0x000fe4000bf25070 */
[----:B------:R-:W-:Y:S02]  /*15740*/  LOP3.LUT R90, R151, R90, RZ, 0x3c, !PT ;  /* 0x0000005a975a7212 */ /* 0x000fe400078e3cff */
[----:B------:R-:W-:Y:S02]  /*15750*/  MOV R118, R118 ;  /* 0x0000007600767202 */ /* 0x000fe40000000f00 */
[----:B------:R-:W-:Y:S02]  /*15760*/  LOP3.LUT R38, R38, R181, RZ, 0x3c, !PT ;  /* 0x000000b526267212 */ /* 0x000fe400078e3cff */
[----:B------:R-:W-:Y:S01]  /*15770*/  LOP3.LUT R94, R175, R94, RZ, 0x3c, !PT ;  /* 0x0000005eaf5e7212 */ /* 0x000fe200078e3cff */
[----:B------:R-:W-:Y:S01]  /*15780*/  STSM.16.M88.4 [R118], R24 ;  /* 0x0000001876007844 */ /* 0x000fe20000000200 */
[----:B------:R-:W-:-:S02]  /*15790*/  LOP3.LUT R98, R177, R98, RZ, 0x3c, !PT ;  /* 0x00000062b1627212 */ /* 0x000fc400078e3cff */
[----:B------:R-:W-:Y:S02]  /*157a0*/  LOP3.LUT R151, R110, 0x380, RZ, 0xc0, !PT ;  /* 0x000003806e977812 */ /* 0x000fe400078ec0ff */
[----:B------:R-:W-:Y:S02]  /*157b0*/  MOV R12, R12 ;  /* 0x0000000c000c7202 */ /* 0x000fe40000000f00 */
[----:B------:R-:W-:Y:S02]  /*157c0*/  LOP3.LUT R46, R46, R183, RZ, 0x3c, !PT ;  /* 0x000000b72e2e7212 */ /* 0x000fe400078e3cff */
[----:B------:R-:W-:Y:S01]  /*157d0*/  LOP3.LUT R175, R114, 0x380, RZ, 0xc0, !PT ;  /* 0x0000038072af7812 */ /* 0x000fe200078ec0ff */
[----:B------:R-:W-:Y:S01]  /*157e0*/  STSM.16.M88.4 [R12], R32 ;  /* 0x000000200c007844 */ /* 0x000fe20000000200 */
[----:B------:R-:W-:Y:S02]  /*157f0*/  LOP3.LUT R177, R10, 0x380, RZ, 0xc0, !PT ;  /* 0x000003800ab17812 */ /* 0x000fe400078ec0ff */
[----:B------:R-:W-:-:S02]  /*15800*/  SHF.R.U64 R106, R106, 0x3, RZ ;  /* 0x000000036a6a7819 */ /* 0x000fc400000012ff */
[----:B------:R-:W-:Y:S02]  /*15810*/  MOV R14, R14 ;  /* 0x0000000e000e7202 */ /* 0x000fe40000000f00 */
[----:B------:R-:W-:Y:S02]  /*15820*/  LOP3.LUT R86, R86, R185, RZ, 0x3c, !PT ;  /* 0x000000b956567212 */ /* 0x000fe400078e3cff */
[----:B------:R-:W-:Y:S01]  /*15830*/  SHF.R.U64 R179, R179, 0x3, RZ ;  /* 0x00000003b3b37819 */ /* 0x000fe200000012ff */
[----:B------:R-:W-:Y:S01]  /*15840*/  STSM.16.M88.4 [R14], R40 ;  /* 0x000000280e007844 */ /* 0x000fe20000000200 */
[----:B------:R-:W-:Y:S02]  /*15850*/  MOV R20, R20 ;  /* 0x0000001400147202 */ /* 0x000fe40000000f00 */
[----:B------:R-:W-:Y:S02]  /*15860*/  ISETP.NE.AND.EX P1, PT, RZ, UR5, PT, P1 ;  /* 0x00000005ff007c0c */ /* 0x000fe4000bf25310 */
[----:B------:R-:W-:Y:S01]  /*15870*/  MOV R30, R30 ;  /* 0x0000001e001e7202 */ /* 0x000fe20000000f00 */
[----:B------:R3:W-:Y:S01]  /*15880*/  STSM.16.M88.4 [R20], R48 ;  /* 0x0000003014007844 */ /* 0x0007e20000000200 */
[----:B------:R-:W-:-:S02]  /*15890*/  SHF.R.U64 R151, R151, 0x3, RZ ;  /* 0x0000000397977819 */ /* 0x000fc400000012ff */
[----:B------:R-:W-:Y:S01]  /*158a0*/  MOV R38, R38 ;  /* 0x0000002600267202 */ /* 0x000fe20000000f00 */
[----:B------:R4:W-:Y:S01]  /*158b0*/  STSM.16.M88.4 [R30], R56 ;  /* 0x000000381e007844 */ /* 0x0009e20000000200 */
[----:B------:R-:W-:Y:S02]  /*158c0*/  SHF.R.U64 R175, R175, 0x3, RZ ;  /* 0x00000003afaf7819 */ /* 0x000fe400000012ff */
[----:B------:R-:W-:Y:S01]  /*158d0*/  SHF.R.U64 R177, R177, 0x3, RZ ;  /* 0x00000003b1b17819 */ /* 0x000fe200000012ff */
[----:B------:R-:W-:Y:S01]  /*158e0*/  STSM.16.M88.4 [R38], R64 ;  /* 0x0000004026007844 */ /* 0x000fe20000000200 */
[----:B------:R-:W-:Y:S02]  /*158f0*/  LOP3.LUT R106, R106, R3, RZ, 0x3c, !PT ;  /* 0x000000036a6a7212 */ /* 0x000fe400078e3cff */
[----:B------:R-:W-:Y:S02]  /*15900*/  MOV R46, R46 ;  /* 0x0000002e002e7202 */ /* 0x000fe40000000f00 */
[----:B------:R-:W-:-:S02]  /*15910*/  LOP3.LUT R102, R179, R102, RZ, 0x3c, !PT ;  /* 0x00000066b3667212 */ /* 0x000fc400078e3cff */
[----:B------:R-:W-:Y:S01]  /*15920*/  MOV R86, R86 ;  /* 0x0000005600567202 */ /* 0x000fe20000000f00 */
[----:B------:R-:W-:Y:S01]  /*15930*/  STSM.16.M88.4 [R46], R72 ;  /* 0x000000482e007844 */ /* 0x000fe20000000200 */
[----:B------:R-:W-:Y:S01]  /*15940*/  MOV R3, R90 ;  /* 0x0000005a00037202 */ /* 0x000fe20000000f00 */
[----:B------:R-:W-:Y:S01]  /*15950*/  ULDC UR4, c[0x0][0xa88] ;  /* 0x0002a20000047ab9 */ /* 0x000fe20000000800 */
[----:B------:R-:W-:Y:S01]  /*15960*/  F2FP.BF16.F32.PACK_AB R90, R93, R166 ;  /* 0x000000a65d5a723e */ /* 0x000fe200000010ff */
[----:B------:R-:W-:Y:S01]  /*15970*/  STSM.16.M88.4 [R86], R80 ;  /* 0x0000005056007844 */ /* 0x000fe20000000200 */
[----:B------:R-:W-:Y:S01]  /*15980*/  F2FP.BF16.F32.PACK_AB R91, R153, R152 ;  /* 0x00000098995b723e */ /* 0x000fe200000010ff */
[----:B---3--:R-:W-:Y:S01]  /*15990*/  IMAD.MOV.U32 R20, RZ, RZ, RZ ;  /* 0x000000ffff147224 */ /* 0x008fe200078e00ff */
[----:B------:R-:W-:Y:S02]  /*159a0*/  LOP3.LUT R110, R151, R110, RZ, 0x3c, !PT ;  /* 0x0000006e976e7212 */ /* 0x000fe400078e3cff */
[----:B------:R-:W-:Y:S01]  /*159b0*/  MOV R94, R94 ;  /* 0x0000005e005e7202 */ /* 0x000fe20000000f00 */
[----:B------:R3:W-:Y:S01]  /*159c0*/  STSM.16.M88.4 [R3], R88 ;  /* 0x0000005803007844 */ /* 0x0007e20000000200 */
[----:B------:R-:W-:-:S02]  /*159d0*/  F2FP.BF16.F32.PACK_AB R12, R97, R167 ;  /* 0x000000a7610c723e */ /* 0x000fc400000010ff */
[----:B------:R-:W-:Y:S02]  /*159e0*/  F2FP.BF16.F32.PACK_AB R13, R155, R154 ;  /* 0x0000009a9b0d723e */ /* 0x000fe400000010ff */
[----:B------:R-:W-:Y:S02]  /*159f0*/  F2FP.BF16.F32.PACK_AB R14, R101, R168 ;  /* 0x000000a8650e723e */ /* 0x000fe400000010ff */
[----:B------:R-:W-:Y:S02]  /*15a00*/  F2FP.BF16.F32.PACK_AB R15, R157, R156 ;  /* 0x0000009c9d0f723e */ /* 0x000fe400000010ff */
[----:B------:R-:W-:Y:S02]  /*15a10*/  LOP3.LUT R114, R175, R114, RZ, 0x3c, !PT ;  /* 0x00000072af727212 */ /* 0x000fe400078e3cff */
[----:B------:R-:W-:Y:S01]  /*15a20*/  LOP3.LUT R10, R177, R10, RZ, 0x3c, !PT ;  /* 0x0000000ab10a7212 */ /* 0x000fe200078e3cff */
[----:B------:R1:W-:Y:S01]  /*15a30*/  STSM.16.M88.4 [R94], R12 ;  /* 0x0000000c5e007844 */ /* 0x0003e20000000200 */
[----:B------:R-:W-:-:S02]  /*15a40*/  MOV R98, R98 ;  /* 0x0000006200627202 */ /* 0x000fc40000000f00 */
[----:B------:R-:W-:Y:S02]  /*15a50*/  F2FP.BF16.F32.PACK_AB R24, R105, R169 ;  /* 0x000000a96918723e */ /* 0x000fe400000010ff */
[----:B------:R-:W-:Y:S02]  /*15a60*/  F2FP.BF16.F32.PACK_AB R25, R159, R158 ;  /* 0x0000009e9f19723e */ /* 0x000fe400000010ff */
[----:B------:R-:W-:Y:S02]  /*15a70*/  F2FP.BF16.F32.PACK_AB R26, R109, R170 ;  /* 0x000000aa6d1a723e */ /* 0x000fe400000010ff */
[----:B------:R-:W-:Y:S02]  /*15a80*/  F2FP.BF16.F32.PACK_AB R27, R161, R160 ;  /* 0x000000a0a11b723e */ /* 0x000fe400000010ff */
[----:B------:R-:W-:Y:S02]  /*15a90*/  MOV R102, R102 ;  /* 0x0000006600667202 */ /* 0x000fe40000000f00 */
[----:B----4-:R-:W-:Y:S01]  /*15aa0*/  F2FP.BF16.F32.PACK_AB R30, R117, R172 ;  /* 0x000000ac751e723e */ /* 0x010fe200000010ff */
[----:B------:R4:W-:Y:S01]  /*15ab0*/  STSM.16.M88.4 [R98], R24 ;  /* 0x0000001862007844 */ /* 0x0009e20000000200 */
        /* <DEDUP_REMOVED lines=8> */
[----:B------:R-:W-:Y:S01]  /*15b40*/  MOV R114, R114 ;  /* 0x0000007200727202 */ /* 0x000fe20000000f00 */
[----:B------:R4:W-:Y:S01]  /*15b50*/  STSM.16.M88.4 [R106], R32 ;  /* 0x000000206a007844 */ /* 0x0009e20000000200 */
[----:B------:R-:W-:Y:S01]  /*15b60*/  MOV R21, R10 ;  /* 0x0000000a00157202 */ /* 0x000fe20000000f00 */
[----:B0-----:R-:W-:Y:S02]  /*15b70*/  IMAD.WIDE R10, R226, 0x4, R6 ;  /* 0x00000004e20a7825 */ /* 0x001fe400078e0206 */
[----:B------:R-:W0:Y:S01]  /*15b80*/  @P1 LDC.64 R6, c[0x0][0xbe0] ;  /* 0x0002f800ff061b82 */ /* 0x000e220000000a00 */
[----:B------:R4:W-:Y:S04]  /*15b90*/  STSM.16.M88.4 [R110], R128 ;  /* 0x000000806e007844 */ /* 0x0009e80000000200 */
[----:B------:R4:W-:Y:S04]  /*15ba0*/  STSM.16.M88.4 [R114], R136 ;  /* 0x0000008872007844 */ /* 0x0009e80000000200 */
[----:B------:R4:W-:Y:S01]  /*15bb0*/  STSM.16.M88.4 [R21], R144 ;  /* 0x0000009015007844 */ /* 0x0009e20000000200 */
[----:B------:R-:W-:Y:S01]  /*15bc0*/  BAR.SYNC.DEFER_BLOCKING 0x1, 0x100 ;  /* 0x0044000000007b1d */ /* 0x000fe20000010000 */
[----:B------:R-:W-:-:S02]  /*15bd0*/  IMAD.U32 R0, RZ, RZ, UR4 ;  /* 0x00000004ff007e24 */ /* 0x000fc4000f8e00ff */
[----:B0-----:R-:W-:-:S03]  /*15be0*/  @P1 IMAD.WIDE R6, R226, 0x4, R6 ;  /* 0x00000004e2061825 */ /* 0x001fc600078e0206 */
[----:B------:R4:W5:Y:S01]  /*15bf0*/  @P0 LDG.E R20, desc[UR40][R10.64] ;  /* 0x000000280a140981 */ /* 0x000962000c1e1900 */
[----:B---3--:R-:W-:-:S03]  /*15c00*/  IMAD R3, R220, 0x40, R211 ;  /* 0x00000040dc037824 */ /* 0x008fc600078e02d3 */
        /* <DEDUP_REMOVED lines=8> */
.L_x_9403:
[----:B----4-:R-:W3:Y:S01]  /*15c90*/  LDL R10, [R1+0x10] ;  /* 0x00001000010a7983 */ /* 0x010ee20000100800 */
[----:B------:R-:W-:Y:S01]  /*15ca0*/  SHF.R.S32.HI R78, RZ, 0x1f, R225 ;  /* 0x0000001fff4e7819 */ /* 0x000fe200000114e1 */
[----:B------:R-:W-:Y:S01]  /*15cb0*/  ULDC.64 UR4, c[0x0][0xb70] ;  /* 0x0002dc0000047ab9 */ /* 0x000fe20000000a00 */
[----:B-----5:R-:W-:Y:S01]  /*15cc0*/  SHF.R.S32.HI R21, RZ, 0x1f, R20 ;  /* 0x0000001fff157819 */ /* 0x020fe20000011414 */
[----:B------:R-:W0:Y:S01]  /*15cd0*/  S2R R15, SR_TID.X ;  /* 0x00000000000f7919 */ /* 0x000e220000002100 */
[----:B------:R-:W-:Y:S01]  /*15ce0*/  SHF.R.S32.HI R3, RZ, 0x1f, R226 ;  /* 0x0000001fff037819 */ /* 0x000fe200000114e2 */
[----:B------:R-:W-:Y:S01]  /*15cf0*/  IMAD R6, R78, UR4, RZ ;  /* 0x000000044e067c24 */ /* 0x000fe2000f8e02ff */
[----:B------:R-:W-:Y:S02]  /*15d00*/  SEL R80, R226, RZ, !P0 ;  /* 0x000000ffe2507207 */ /* 0x000fe40004000000 */
[----:B------:R-:W-:Y:S01]  /*15d10*/  SEL R81, R3, RZ, !P0 ;  /* 0x000000ff03517207 */ /* 0x000fe20004000000 */
[C---:B------:R-:W-:Y:S01]  /*15d20*/  IMAD R11, R225.reuse, UR5, R6 ;  /* 0x00000005e10b7c24 */ /* 0x040fe2000f8e0206 */
[C---:B------:R-:W-:Y:S01]  /*15d30*/  IADD3 R29, P0, R8.reuse, 0x3000, RZ ;  /* 0x00003000081d7810 */ /* 0x040fe20007f1e0ff */
[----:B------:R-:W-:Y:S01]  /*15d40*/  IMAD.WIDE.U32 R6, R225, UR4, R20 ;  /* 0x00000004e1067c25 */ /* 0x000fe2000f8e0014 */
[----:B------:R-:W-:Y:S01]  /*15d50*/  ULDC.64 UR4, c[0x0][0xb78] ;  /* 0x0002de0000047ab9 */ /* 0x000fe20000000a00 */
[----:B------:R-:W-:-:S02]  /*15d60*/  IADD3 R25, P3, R8, 0x2000, RZ ;  /* 0x0000200008197810 */ /* 0x000fc40007f7e0ff */
[----:B------:R-:W-:Y:S01]  /*15d70*/  IMAD.IADD R7, R7, 0x1, R11 ;  /* 0x0000000107077824 */ /* 0x000fe200078e020b */
[C---:B------:R-:W-:Y:S01]  /*15d80*/  IADD3 R37, P2, R8.reuse, 0x5000, RZ ;  /* 0x0000500008257810 */ /* 0x040fe20007f5e0ff */
[----:B------:R-:W-:Y:S01]  /*15d90*/  IMAD R3, R81, UR4, RZ ;  /* 0x0000000451037c24 */ /* 0x000fe2000f8e02ff */
[----:B------:R-:W-:Y:S01]  /*15da0*/  IADD3 R33, P1, R8, 0x4000, RZ ;  /* 0x0000400008217810 */ /* 0x000fe20007f3e0ff */
[----:B------:R-:W-:Y:S01]  /*15db0*/  IMAD.WIDE.U32 R6, R80, UR4, R6 ;  /* 0x0000000450067c25 */ /* 0x000fe2000f8e0006 */
[----:B------:R-:W-:Y:S02]  /*15dc0*/  LOP3.LUT R28, R29, 0x380, RZ, 0xc0, !PT ;  /* 0x000003801d1c7812 */ /* 0x000fe400078ec0ff */
[----:B------:R-:W-:Y:S02]  /*15dd0*/  LOP3.LUT R12, R13, 0x380, RZ, 0xc0, !PT ;  /* 0x000003800d0c7812 */ /* 0x000fe400078ec0ff */
[----:B------:R-:W-:Y:S02]  /*15de0*/  LOP3.LUT R24, R25, 0x380, RZ, 0xc0, !PT ;  /* 0x0000038019187812 */ /* 0x000fe400078ec0ff */
[----:B------:R-:W-:-:S02]  /*15df0*/  LOP3.LUT R36, R37, 0x380, RZ, 0xc0, !PT ;  /* 0x0000038025247812 */ /* 0x000fc400078ec0ff */
[----:B------:R-:W-:Y:S02]  /*15e00*/  LOP3.LUT R32, R33, 0x380, RZ, 0xc0, !PT ;  /* 0x0000038021207812 */ /* 0x000fe400078ec0ff */
[----:B------:R-:W-:Y:S02]  /*15e10*/  SHF.R.U64 R28, R28, 0x3, RZ ;  /* 0x000000031c1c7819 */ /* 0x000fe400000012ff */
[----:B------:R-:W-:Y:S02]  /*15e20*/  SHF.R.U64 R12, R12, 0x3, RZ ;  /* 0x000000030c0c7819 */ /* 0x000fe400000012ff */
[----:B------:R-:W-:Y:S01]  /*15e30*/  SHF.R.U64 R24, R24, 0x3, RZ ;  /* 0x0000000318187819 */ /* 0x000fe200000012ff */
[----:B0-----:R-:W-:Y:S01]  /*15e40*/  VIADD R15, R15, 0xffffff80 ;  /* 0xffffff800f0f7836 */ /* 0x001fe20000000000 */
[----:B------:R-:W-:Y:S02]  /*15e50*/  SHF.R.U64 R36, R36, 0x3, RZ ;  /* 0x0000000324247819 */ /* 0x000fe400000012ff */
[----:B------:R-:W-:-:S02]  /*15e60*/  SHF.R.U64 R32, R32, 0x3, RZ ;  /* 0x0000000320207819 */ /* 0x000fc400000012ff */
        /* <DEDUP_REMOVED lines=10> */
[----:B------:R-:W-:Y:S02]  /*15f10*/  LEA.HI R14, R14, R15, RZ, 0x7 ;  /* 0x0000000f0e0e7211 */ /* 0x000fe400078f38ff */
[C---:B------:R-:W-:Y:S02]  /*15f20*/  IADD3 R45, P4, R8.reuse, 0x7000, RZ ;  /* 0x00007000082d7810 */ /* 0x040fe40007f9e0ff */
[----:B------:R-:W-:Y:S02]  /*15f30*/  IADD3 R49, P3, R8, 0x8000, RZ ;  /* 0x0000800008317810 */ /* 0x000fe40007f7e0ff */
[----:B------:R-:W-:Y:S01]  /*15f40*/  LOP3.LUT R32, R32, R33, RZ, 0x3c, !PT ;  /* 0x0000002120207212 */ /* 0x000fe200078e3cff */
[----:B------:R-:W-:Y:S01]  /*15f50*/  IMAD.X R33, RZ, RZ, R9, P1 ;  /* 0x000000ffff217224 */ /* 0x000fe200008e0609 */
[----:B------:R-:W-:Y:S02]  /*15f60*/  IADD3 R57, P2, R8, 0xb000, RZ ;  /* 0x0000b00008397810 */ /* 0x000fe40007f5e0ff */
[----:B------:R-:W-:-:S02]  /*15f70*/  LOP3.LUT R52, R53, 0x380, RZ, 0xc0, !PT ;  /* 0x0000038035347812 */ /* 0x000fc400078ec0ff */
[----:B------:R-:W-:Y:S02]  /*15f80*/  LOP3.LUT R14, R14, 0xffffff80, RZ, 0xc0, !PT ;  /* 0xffffff800e0e7812 */ /* 0x000fe400078ec0ff */
[----:B------:R-:W-:Y:S02]  /*15f90*/  LOP3.LUT R44, R45, 0x380, RZ, 0xc0, !PT ;  /* 0x000003802d2c7812 */ /* 0x000fe400078ec0ff */
[----:B------:R-:W-:Y:S01]  /*15fa0*/  LOP3.LUT R48, R49, 0x380, RZ, 0xc0, !PT ;  /* 0x0000038031307812 */ /* 0x000fe200078ec0ff */
[----:B------:R-:W-:Y:S01]  /*15fb0*/  IMAD.IADD R14, R15, 0x1, -R14 ;  /* 0x000000010f0e7824 */ /* 0x000fe200078e0a0e */
        /* <DEDUP_REMOVED lines=13> */
[----:B------:R-:W-:-:S02]  /*16090*/  LOP3.LUT P0, RZ, R14, 0x3, RZ, 0xc0, !PT ;  /* 0x000000030eff7812 */ /* 0x000fc4000780c0ff */
[C---:B------:R-:W-:Y:S02]  /*160a0*/  IADD3 R65, P4, R8.reuse, 0xd000, RZ ;  /* 0x0000d00008417810 */ /* 0x040fe40007f9e0ff */
[----:B------:R-:W-:Y:S02]  /*160b0*/  IADD3 R69, P3, R8, 0xe000, RZ ;  /* 0x0000e00008457810 */ /* 0x000fe40007f7e0ff */
[----:B------:R-:W-:Y:S02]  /*160c0*/  LOP3.LUT R64, R65, 0x380, RZ, 0xc0, !PT ;  /* 0x0000038041407812 */ /* 0x000fe400078ec0ff */
[----:B------:R-:W-:Y:S02]  /*160d0*/  LOP3.LUT R68, R69, 0x380, RZ, 0xc0, !PT ;  /* 0x0000038045447812 */ /* 0x000fe400078ec0ff */
[----:B------:R-:W-:Y:S02]  /*160e0*/  SHF.R.U64 R64, R64, 0x3, RZ ;  /* 0x0000000340407819 */ /* 0x000fe400000012ff */
[----:B------:R-:W-:-:S02]  /*160f0*/  SHF.R.U64 R68, R68, 0x3, RZ ;  /* 0x0000000344447819 */ /* 0x000fc400000012ff */
[----:B------:R-:W-:Y:S01]  /*16100*/  LOP3.LUT R64, R64, R65, RZ, 0x3c, !PT ;  /* 0x0000004140407212 */ /* 0x000fe200078e3cff */
[--C-:B------:R-:W-:Y:S01]  /*16110*/  IMAD.X R65, RZ, RZ, R9.reuse, P4 ;  /* 0x000000ffff417224 */ /* 0x100fe200020e0609 */
[----:B------:R-:W-:Y:S01]  /*16120*/  LOP3.LUT R68, R68, R69, RZ, 0x3c, !PT ;  /* 0x0000004544447212 */ /* 0x000fe200078e3cff */
[----:B------:R-:W-:Y:S01]  /*16130*/  IMAD.X R69, RZ, RZ, R9, P3 ;  /* 0x000000ffff457224 */ /* 0x000fe200018e0609 */
[--C-:B------:R-:W-:Y:S01]  /*16140*/  SHF.R.S32.HI R77, RZ, 0x1f, R211.reuse ;  /* 0x0000001fff4d7819 */ /* 0x100fe200000114d3 */
[----:B------:R-:W-:Y:S02]  /*16150*/  IMAD.MOV.U32 R76, RZ, RZ, R211 ;  /* 0x000000ffff4c7224 */ /* 0x000fe400078e00d3 */
[----:B------:R-:W-:-:S05]  /*16160*/  IMAD R83, R235, -0x80, R0 ;  /* 0xffffff80eb537824 */ /* 0x000fca00078e0200 */
[----:B------:R-:W-:Y:S02]  /*16170*/  ISETP.GE.AND P3, PT, R220, R83, PT ;  /* 0x00000053dc00720c */ /* 0x000fe40003f66270 */
[----:B------:R-:W-:Y:S01]  /*16180*/  SHF.R.S32.HI R221, RZ, 0x1f, R220 ;  /* 0x0000001fffdd7819 */ /* 0x000fe200000114dc */
[----:B------:R-:W-:Y:S01]  /*16190*/  BSSY B1, `(.L_x_9404) ;  /* 0x000006b000017945 */ /* 0x000fe20003800000 */
[----:B---3--:R-:W-:Y:S02]  /*161a0*/  IMAD R11, R235, 0x80, R10 ;  /* 0x00000080eb0b7824 */ /* 0x008fe400078e020a */
[----:B------:R-:W-:Y:S01]  /*161b0*/  IMAD R10, R80, UR5, R3 ;  /* 0x00000005500a7c24 */ /* 0x000fe2000f8e0203 */
[----:B------:R-:W-:Y:S02]  /*161c0*/  ULDC.64 UR4, c[0x0][0xb40] ;  /* 0x0002d00000047ab9 */ /* 0x000fe40000000a00 */
[----:B------:R-:W-:Y:S02]  /*161d0*/  SHF.R.S32.HI R3, RZ, 0x1f, R11 ;  /* 0x0000001fff037819 */ /* 0x000fe4000001140b */
[----:B------:R-:W-:-:S04]  /*161e0*/  IADD3 R6, P5, R11, R6, RZ ;  /* 0x000000060b067210 */ /* 0x000fc80007fbe0ff */
[----:B------:R-:W-:Y:S02]  /*161f0*/  IADD3.X R3, R3, R7, R10, P5, !PT ;  /* 0x0000000703037210 */ /* 0x000fe40002ffe40a */
[----:B------:R-:W-:Y:S02]  /*16200*/  LEA R58, P5, R6, UR4, 0x2 ;  /* 0x00000004063a7c11 */ /* 0x000fe4000f8a10ff */
[----:B------:R-:W-:Y:S02]  /*16210*/  IADD3 R7, P1, R8, 0xa000, RZ ;  /* 0x0000a00008077810 */ /* 0x000fe40007f3e0ff */
[----:B------:R-:W-:Y:S01]  /*16220*/  LEA.HI.X R59, R6, UR5, R3, 0x2, P5 ;  /* 0x00000005063b7c11 */ /* 0x000fe2000a8f1403 */
[----:B------:R-:W-:Y:S01]  /*16230*/  VIADD R3, R11, 0x8 ;  /* 0x000000080b037836 */ /* 0x000fe20000000000 */
[----:B------:R-:W-:Y:S01]  /*16240*/  IADD3 R41, P5, R8, 0x6000, RZ ;  /* 0x0000600008297810 */ /* 0x000fe20007fbe0ff */
[----:B------:R-:W-:Y:S01]  /*16250*/  ULDC.64 UR4, c[0x0][0xaa0] ;  /* 0x0002a80000047ab9 */ /* 0x000fe20000000a00 */
[----:B------:R-:W-:-:S02]  /*16260*/  LOP3.LUT R6, R7, 0x380, RZ, 0xc0, !PT ;  /* 0x0000038007067812 */ /* 0x000fc400078ec0ff */
[----:B------:R-:W-:Y:S02]  /*16270*/  LOP3.LUT R40, R41, 0x380, RZ, 0xc0, !PT ;  /* 0x0000038029287812 */ /* 0x000fe400078ec0ff */
[----:B------:R-:W-:Y:S02]  /*16280*/  SHF.R.U64 R6, R6, 0x3, RZ ;  /* 0x0000000306067819 */ /* 0x000fe400000012ff */
[----:B------:R-:W-:Y:S02]  /*16290*/  SHF.R.U64 R40, R40, 0x3, RZ ;  /* 0x0000000328287819 */ /* 0x000fe400000012ff */
[----:B------:R-:W-:Y:S01]  /*162a0*/  LOP3.LUT R6, R6, R7, RZ, 0x3c, !PT ;  /* 0x0000000706067212 */ /* 0x000fe200078e3cff */
[--C-:B------:R-:W-:Y:S01]  /*162b0*/  IMAD.X R7, RZ, RZ, R9.reuse, P1 ;  /* 0x000000ffff077224 */ /* 0x100fe200008e0609 */
[----:B------:R-:W-:Y:S01]  /*162c0*/  LOP3.LUT R40, R40, R41, RZ, 0x3c, !PT ;  /* 0x0000002928287212 */ /* 0x000fe200078e3cff */
[----:B------:R-:W-:Y:S01]  /*162d0*/  IMAD.X R41, RZ, RZ, R9, P5 ;  /* 0x000000ffff297224 */ /* 0x000fe200028e0609 */
[----:B------:R-:W-:-:S02]  /*162e0*/  IADD3 R61, P5, R8, 0xc000, RZ ;  /* 0x0000c000083d7810 */ /* 0x000fc40007fbe0ff */
[C---:B------:R-:W-:Y:S02]  /*162f0*/  IADD3 R10, P2, R8.reuse, 0xf000, RZ ;  /* 0x0000f000080a7810 */ /* 0x040fe40007f5e0ff */
[-C--:B------:R-:W-:Y:S02]  /*16300*/  ISETP.GE.OR P1, PT, R11, R0.reuse, P0 ;  /* 0x000000000b00720c */ /* 0x080fe40000726670 */
[----:B------:R-:W-:Y:S01]  /*16310*/  LOP3.LUT R60, R61, 0x380, RZ, 0xc0, !PT ;  /* 0x000003803d3c7812 */ /* 0x000fe200078ec0ff */
[----:B------:R-:W-:Y:S01]  /*16320*/  IMAD.X R73, RZ, RZ, R9, P2 ;  /* 0x000000ffff497224 */ /* 0x000fe200010e0609 */
[----:B------:R-:W-:Y:S02]  /*16330*/  ISETP.GE.OR P0, PT, R3, R0, P0 ;  /* 0x000000000300720c */ /* 0x000fe40000706670 */
[----:B------:R-:W-:Y:S02]  /*16340*/  LOP3.LUT R11, R8, 0x380, RZ, 0xc0, !PT ;  /* 0x00000380080b7812 */ /* 0x000fe400078ec0ff */
[----:B------:R-:W-:-:S02]  /*16350*/  LOP3.LUT R3, R10, 0x380, RZ, 0xc0, !PT ;  /* 0x000003800a037812 */ /* 0x000fc400078ec0ff */
[----:B------:R-:W-:Y:S02]  /*16360*/  SHF.R.U64 R60, R60, 0x3, RZ ;  /* 0x000000033c3c7819 */ /* 0x000fe400000012ff */
[----:B------:R-:W-:Y:S01]  /*16370*/  SHF.R.U64 R11, R11, 0x3, RZ ;  /* 0x000000030b0b7819 */ /* 0x000fe200000012ff */
[----:B------:R-:W-:Y:S01]  /*16380*/  @!P1 STG.E desc[UR40][R58.64], R5 ;  /* 0x000000053a009986 */ /* 0x000fe2000c101928 */
[----:B------:R-:W-:Y:S02]  /*16390*/  SHF.R.U64 R3, R3, 0x3, RZ ;  /* 0x0000000303037819 */ /* 0x000fe400000012ff */
[----:B------:R-:W-:Y:S01]  /*163a0*/  LOP3.LUT R60, R60, R61, RZ, 0x3c, !PT ;  /* 0x0000003d3c3c7212 */ /* 0x000fe200078e3cff */
[----:B------:R-:W-:Y:S01]  /*163b0*/  IMAD.X R61, RZ, RZ, R9, P5 ;  /* 0x000000ffff3d7224 */ /* 0x000fe200028e0609 */
[----:B------:R-:W-:Y:S01]  /*163c0*/  LOP3.LUT R8, R11, R8, RZ, 0x3c, !PT ;  /* 0x000000080b087212 */ /* 0x000fe200078e3cff */
[----:B------:R0:W-:Y:S01]  /*163d0*/  @!P0 STG.E desc[UR40][R58.64+0x20], R4 ;  /* 0x000020043a008986 */ /* 0x0001e2000c101928 */
[----:B------:R-:W-:-:S03]  /*163e0*/  LOP3.LUT R72, R3, R10, RZ, 0x3c, !PT ;  /* 0x0000000a03487212 */ /* 0x000fc600078e3cff */
        /* <DEDUP_REMOVED lines=10> */
[----:B0-----:R-:W5:Y:S04]  /*16490*/  LD.E.128 R4, desc[UR40][R6.64] ;  /* 0x0000002806047980 */ /* 0x001f68000c101d00 */
        /* <DEDUP_REMOVED lines=11> */
[----:B0-----:R-:W0:Y:S01]  /*16550*/  FENCE.VIEW.ASYNC.S ;  /* 0x00000000000073c6 */ /* 0x001e220000000000 */
[----:B------:R-:W-:-:S04]  /*16560*/  IMAD.WIDE.U32 R76, R20, UR4, R76 ;  /* 0x00000004144c7c25 */ /* 0x000fc8000f8e004c */
[----:B------:R-:W-:Y:S01]  /*16570*/  IMAD R3, R20, UR5, R3 ;  /* 0x0000000514037c24 */ /* 0x000fe2000f8e0203 */
[----:B------:R-:W-:Y:S01]  /*16580*/  ULDC.64 UR4, c[0x0][0xae0] ;  /* 0x0002b80000047ab9 */ /* 0x000fe20000000a00 */
[----:B------:R-:W-:Y:S02]  /*16590*/  VIADD R0, R220, 0x40 ;  /* 0x00000040dc007836 */ /* 0x000fe40000000000 */
[----:B------:R-:W-:Y:S02]  /*165a0*/  IMAD R20, R78, UR4, RZ ;  /* 0x000000044e147c24 */ /* 0x000fe4000f8e02ff */
[----:B------:R-:W-:Y:S01]  /*165b0*/  IMAD.IADD R77, R77, 0x1, R3 ;  /* 0x000000014d4d7824 */ /* 0x000fe200078e0203 */
[----:B------:R-:W-:Y:S01]  /*165c0*/  ISETP.GE.AND P0, PT, R0, R83, PT ;  /* 0x000000530000720c */ /* 0x000fe20003f06270 */
        /* <DEDUP_REMOVED lines=12> */
[----:B0-----:R0:W-:Y:S03]  /*16690*/  SYNCS.ARRIVE.TRANS64.RED.A1T0 RZ, [R0+URZ], RZ ;  /* 0x000000ff00ff79a7 */ /* 0x0011e6000810043f */
[----:B------:R-:W-:-:S02]  /*166a0*/  IMAD R3, R80, UR5, R3 ;  /* 0x0000000550037c24 */ /* 0x000fc4000f8e0203 */
        /* <DEDUP_REMOVED lines=25> */
.L_x_9405:
[----:B------:R-:W-:Y:S05]  /*16840*/  BSYNC B1 ;  /* 0x0000000000017941 */ /* 0x000fea0003800000 */
.L_x_9404:
[----:B------:R-:W-:Y:S04]  /*16850*/  BSSY B1, `(.L_x_9406) ;  /* 0x000001a000017945 */ /* 0x000fe80003800000 */
[----:B------:R-:W-:Y:S05]  /*16860*/  @P2 BRA `(.L_x_9407) ;  /* 0x0000000000602947 */ /* 0x000fea0003800000 */
[----:B------:R-:W-:Y:S01]  /*16870*/  IADD3 R3, P2, R76, 0x20, RZ ;  /* 0x000000204c037810 */ /* 0x000fe20007f5e0ff */
[----:B------:R-:W-:Y:S01]  /*16880*/  ULDC.64 UR6, c[0x0][0xad8] ;  /* 0x0002b60000067ab9 */ /* 0x000fe20000000a00 */
[----:B0----5:R-:W-:Y:S01]  /*16890*/  IMAD.MOV.U32 R8, RZ, RZ, R78 ;  /* 0x000000ffff087224 */ /* 0x021fe200078e004e */
        /* <DEDUP_REMOVED lines=21> */
.L_x_9407:
[----:B------:R-:W-:Y:S05]  /*169f0*/  BSYNC B1 ;  /* 0x0000000000017941 */ /* 0x000fea0003800000 */
.L_x_9406:
[----:B------:R-:W-:Y:S04]  /*16a00*/  BSSY B1, `(.L_x_9408) ;  /* 0x000001a000017945 */ /* 0x000fe80003800000 */
[----:B------:R-:W-:Y:S05]  /*16a10*/  @P0 BRA `(.L_x_9409) ;  /* 0x0000000000600947 */ /* 0x000fea0003800000 */
[----:B------:R-:W-:Y:S01]  /*16a20*/  IADD3 R3, P0, R76, 0x40, RZ ;  /* 0x000000404c037810 */ /* 0x000fe20007f1e0ff */
[C---:B0----5:R-:W-:Y:S01]  /*16a30*/  VIADD R8, R211.reuse, 0x40 ;  /* 0x00000040d3087836 */ /* 0x061fe20000000000 */
        /* <DEDUP_REMOVED lines=22> */
.L_x_9409:
[----:B------:R-:W-:Y:S05]  /*16ba0*/  BSYNC B1 ;  /* 0x0000000000017941 */ /* 0x000fea0003800000 */
.L_x_9408:
        /* <DEDUP_REMOVED lines=27> */
.L_x_9402:
[----:B------:R-:W-:Y:S01]  /*16d60*/  ULDC.64 UR4, c[0x0][0xbd8] ;  /* 0x0002f60000047ab9 */ /* 0x000fe20000000a00 */
[----:B------:R-:W3:Y:S01]  /*16d70*/  LDC.64 R4, c[0x0][0xbd8] ;  /* 0x0002f600ff047b82 */ /* 0x000ee20000000a00 */
[----:B------:R-:W-:Y:S01]  /*16d80*/  ISETP.NE.U32.AND P0, PT, RZ, UR4, PT ;  /* 0x00000004ff007c0c */ /* 0x000fe2000bf05070 */
[----:B------:R-:W-:-:S03]  /*16d90*/  IMAD.MOV.U32 R3, RZ, RZ, RZ ;  /* 0x000000ffff037224 */ /* 0x000fc600078e00ff */
[----:B------:R-:W-:Y:S01]  /*16da0*/  ISETP.NE.AND.EX P0, PT, RZ, UR5, PT, P0 ;  /* 0x00000005ff007c0c */ /* 0x000fe2000bf05300 */
[----:B------:R-:W-:Y:S02]  /*16db0*/  ULDC.64 UR4, c[0x0][0xbe0] ;  /* 0x0002f80000047ab9 */ /* 0x000fe40000000a00 */
[----:B------:R-:W-:-:S04]  /*16dc0*/  ISETP.NE.U32.AND P1, PT, RZ, UR4, PT ;  /* 0x00000004ff007c0c */ /* 0x000fc8000bf25070 */
[----:B------:R-:W-:Y:S01]  /*16dd0*/  ISETP.NE.AND.EX P1, PT, RZ, UR5, PT, P1 ;  /* 0x00000005ff007c0c */ /* 0x000fe2000bf25310 */
[----:B---3--:R-:W-:-:S12]  /*16de0*/  IMAD.WIDE R4, R226, 0x4, R4 ;  /* 0x00000004e2047825 */ /* 0x008fd800078e0204 */
[----:B------:R-:W3:Y:S01]  /*16df0*/  @P1 LDC.64 R6, c[0x0][0xbe0] ;  /* 0x0002f800ff061b82 */ /* 0x000ee20000000a00 */
[----:B------:R-:W-:Y:S02]  /*16e00*/  ULDC UR4, c[0x0][0xa88] ;  /* 0x0002a20000047ab9 */ /* 0x000fe40000000800 */
[----:B------:R-:W-:Y:S01]  /*16e10*/  IMAD.U32 R0, RZ, RZ, UR4 ;  /* 0x00000004ff007e24 */ /* 0x000fe2000f8e00ff */
[----:B------:R4:W5:Y:S01]  /*16e20*/  @P0 LDG.E R3, desc[UR40][R4.64] ;  /* 0x0000002804030981 */ /* 0x000962000c1e1900 */
[----:B------:R-:W0:Y:S01]  /*16e30*/  S2R R8, SR_TID.X ;  /* 0x0000000000087919 */ /* 0x000e220000002100 */
[----:B---3--:R-:W-:-:S05]  /*16e40*/  @P1 IMAD.WIDE R6, R226, 0x4, R6 ;  /* 0x00000004e2061825 */ /* 0x008fca00078e0206 */
[----:B------:R4:W5:Y:S01]  /*16e50*/  @P1 LDG.E R0, desc[UR40][R6.64] ;  /* 0x0000002806001981 */ /* 0x000962000c1e1900 */
[----:B0-----:R-:W-:-:S05]  /*16e60*/  VIADD R8, R8, 0xffffff80 ;  /* 0xffffff8008087836 */ /* 0x001fca0000000000 */
[----:B------:R-:W-:Y:S01]  /*16e70*/  ISETP.GT.AND P2, PT, R8, 0x7f, PT ;  /* 0x0000007f0800780c */ /* 0x000fe20003f44270 */
[----:B------:R-:W-:-:S12]  /*16e80*/  @P1 BRA `(.L_x_9411) ;  /* 0x0000000000101947 */ /* 0x000fd80003800000 */
[----:B------:R-:W-:Y:S05]  /*16e90*/  @!P0 BRA `(.L_x_9411) ;  /* 0x00000000000c8947 */ /* 0x000fea0003800000 */
[----:B----4-:R-:W3:Y:S04]  /*16ea0*/  LDG.E R7, desc[UR40][R4.64] ;  /* 0x0000002804077981 */ /* 0x010ee8000c1e1900 */
[----:B-----5:R-:W3:Y:S02]  /*16eb0*/  LDG.E R0, desc[UR40][R4.64+0x4] ;  /* 0x0000042804007981 */ /* 0x020ee4000c1e1900 */
[----:B---3--:R-:W-:-:S07]  /*16ec0*/  IMAD.IADD R0, R0, 0x1, -R7 ;  /* 0x0000000100007824 */ /* 0x008fce00078e0a07 */
.L_x_9411:
        /* <DEDUP_REMOVED lines=8> */
[----:B------:R-:W0:Y:S02]  /*16f50*/  S2R R4, SR_TID.X ;  /* 0x0000000000047919 */ /* 0x000e240000002100 */
        /* <DEDUP_REMOVED lines=21> */
.L_x_9413:
[----:B------:R-:W-:Y:S05]  /*170b0*/  BSYNC B1 ;  /* 0x0000000000017941 */ /* 0x000fea0003800000 */
.L_x_9412:
[----:B------:R-:W-:Y:S01]  /*170c0*/  ULDC.64 UR4, c[0x0][0xaa0] ;  /* 0x0002a80000047ab9 */ /* 0x000fe20000000a00 */
[----:B------:R-:W-:Y:S01]  /*170d0*/  IMAD.MOV.U32 R4, RZ, RZ, R211 ;  /* 0x000000ffff047224 */ /* 0x000fe200078e00d3 */
[----:B------:R-:W-:Y:S01]  /*170e0*/  BSSY B1, `(.L_x_9414) ;  /* 0x000002f000017945 */ /* 0x000fe20003800000 */
[----:B0-----:R-:W-:Y:S02]  /*170f0*/  IMAD.MOV.U32 R5, RZ, RZ, R12 ;  /* 0x000000ffff057224 */ /* 0x001fe400078e000c */
        /* <DEDUP_REMOVED lines=45> */
.L_x_9415:
[----:B------:R-:W-:Y:S05]  /*173d0*/  BSYNC B1 ;  /* 0x0000000000017941 */ /* 0x000fea0003800000 */
.L_x_9414:
        /* <DEDUP_REMOVED lines=21> */
[----:B0-----:R-:W-:Y:S01]  /*17530*/  LEA R14, P0, R4, UR6, 0x1 ;  /* 0x00000006040e7c11 */ /* 0x001fe2000f8008ff */
[----:B------:R-:W-:-:S05]  /*17540*/  IMAD.IADD R3, R5, 0x1, R3 ;  /* 0x0000000105037824 */ /* 0x000fca00078e0203 */
[----:B------:R-:W-:-:S05]  /*17550*/  LEA.HI.X R15, R4, UR7, R3, 0x1, P0 ;  /* 0x00000007040f7c11 */ /* 0x000fca00080f0c03 */
[----:B------:R3:W-:Y:S04]  /*17560*/  @!P2 STG.E.128 desc[UR40][R14.64], RZ ;  /* 0x000000ff0e00a986 */ /* 0x0007e8000c101d28 */
[----:B------:R3:W-:Y:S04]  /*17570*/  @!P3 STG.E.128 desc[UR40][R14.64+0x80], RZ ;  /* 0x000080ff0e00b986 */ /* 0x0007e8000c101d28 */
[----:B------:R3:W-:Y:S04]  /*17580*/  @!P4 STG.E.128 desc[UR40][R14.64+0x100], RZ ;  /* 0x000100ff0e00c986 */ /* 0x0007e8000c101d28 */
[----:B------:R3:W-:Y:S02]  /*17590*/  @!P5 STG.E.128 desc[UR40][R14.64+0x180], RZ ;  /* 0x000180ff0e00d986 */ /* 0x0007e4000c101d28 */
.L_x_9417:
[----:B------:R-:W-:Y:S05]  /*175a0*/  BSYNC B1 ;  /* 0x0000000000017941 */ /* 0x000fea0003800000 */
.L_x_9416:
        /* <DEDUP_REMOVED lines=27> */
.L_x_9419:
[----:B------:R-:W-:Y:S05]  /*17760*/  BSYNC B1 ;  /* 0x0000000000017941 */ /* 0x000fea0003800000 */
.L_x_9418:
        /* <DEDUP_REMOVED lines=25> */
.L_x_9410:
[----:B------:R-:W-:Y:S05]  /*17900*/  BSYNC B0 ;  /* 0x0000000000007941 */ /* 0x000fea0003800000 */
.L_x_9401:
[----:B------:R-:W-:Y:S02]  /*17910*/  ULDC UR4, c[0x0][0xc14] ;  /* 0x0003050000047ab9 */ /* 0x000fe40000000800 */
[----:B--2---:R-:W-:-:S13]  /*17920*/  ISETP.GE.AND P0, PT, R207, UR4, PT ;  /* 0x00000004cf007c0c */ /* 0x004fda000bf06270 */
[----:B------:R-:W-:Y:S05]  /*17930*/  @!P0 BRA `(.L_x_9420) ;  /* 0xfffffe9400a48947 */ /* 0x000fea000383ffff */
[----:B------:R-:W-:Y:S05]  /*17940*/  BRA `(.L_x_9207) ;  /* 0x0000006000387947 */ /* 0x000fea0003800000 */
.L_x_9205:
[----:B------:R-:W-:-:S08]  /*17950*/  NOP ;  /* 0x0000000000007918 */ /* 0x000fd00000000000 */
[----:B--2---:R-:W0:-:S00]  /*17960*/  USETMAXREG.DEALLOC.CTAPOOL 0x18 ;  /* 0x00000018000079c8 */ /* 0x004e0000080e0500 */
        /* <DEDUP_REMOVED lines=58> */
.L_x_9425:
        /* <DEDUP_REMOVED lines=15> */
.L_x_9424:
[----:B------:R-:W-:Y:S05]  /*17e00*/  BSYNC B0 ;  /* 0x0000000000007941 */ /* 0x000fea0003800000 */
.L_x_9423:
        /* <DEDUP_REMOVED lines=26> */
.L_x_9421:
        /* <DEDUP_REMOVED lines=20> */
.L_x_9426:
        /* <DEDUP_REMOVED lines=56> */
.L_x_9422:
[----:B------:R-:W-:Y:S02]  /*18470*/  IMAD.MOV.U32 R17, RZ, RZ, RZ ;  /* 0x000000ffff117224 */ /* 0x000fe400078e00ff */
[----:B------:R-:W-:Y:S02]  /*18480*/  IMAD.U32 R16, RZ, RZ, UR6 ;  /* 0x00000006ff107e24 */ /* 0x000fe4000f8e00ff */
[----:B------:R-:W-:-:S07]  /*18490*/  IMAD.MOV.U32 R18, RZ, RZ, RZ ;  /* 0x000000ffff127224 */ /* 0x000fce00078e00ff */
.L_x_9427:
        /* <DEDUP_REMOVED lines=22> */
.L_x_9528:
        /* <DEDUP_REMOVED lines=45> */
.L_x_9429:
        /* <DEDUP_REMOVED lines=18> */
.L_x_9430:
[----:B------:R-:W-:Y:S05]  /*189f0*/  @!P3 BRA `(.L_x_9431) ;  /* 0x00000000000cb947 */ /* 0x000fea0003800000 */
[----:B------:R-:W2:Y:S04]  /*18a00*/  LDG.E R7, desc[UR40][R4.64] ;  /* 0x0000002804077981 */ /* 0x000ea8000c1e1900 */
[----:B------:R-:W2:Y:S02]  /*18a10*/  LDG.E R4, desc[UR40][R4.64+0x4] ;  /* 0x0000042804047981 */ /* 0x000ea4000c1e1900 */
[----:B--2---:R-:W-:-:S07]  /*18a20*/  IMAD.IADD R7, R4, 0x1, -R7 ;  /* 0x0000000104077824 */ /* 0x004fce00078e0a07 */
.L_x_9431:
[----:B--2---:R-:W2:Y:S04]  /*18a30*/  @P1 LDG.E R4, desc[UR40][R2.64] ;  /* 0x0000002802041981 */ /* 0x004ea8000c1e1900 */
[----:B-1----:R-:W2:Y:S01]  /*18a40*/  @P1 LDG.E R2, desc[UR40][R2.64+0x4] ;  /* 0x0000042802021981 */ /* 0x002ea2000c1e1900 */
        /* <DEDUP_REMOVED lines=9> */
[----:B------:R-:W1:Y:S02]  /*18ae0*/  LDC.64 R2, c[0x0][0x9e0] ;  /* 0x00027800ff027b82 */ /* 0x000e640000000a00 */
        /* <DEDUP_REMOVED lines=14> */
.L_x_9434:
[----:B------:R-:W-:-:S13]  /*18bd0*/  ISETP.NE.AND P0, PT, R3, 0x1, PT ;  /* 0x000000010300780c */ /* 0x000fda0003f05270 */
[----:B------:R-:W1:Y:S02]  /*18be0*/  @P0 LDC.64 R6, c[0x0][0x9e8] ;  /* 0x00027a00ff060b82 */ /* 0x000e640000000a00 */
[----:B-1----:R-:W-:-:S05]  /*18bf0*/  @P0 IMAD.HI.U32 R6, R11, R6, RZ ;  /* 0x000000060b060227 */ /* 0x002fca00078e00ff */
[----:B------:R-:W-:-:S07]  /*18c00*/  @P0 SHF.R.U32.HI R11, RZ, R7, R6 ;  /* 0x00000007ff0b0219 */ /* 0x000fce0000011606 */
.L_x_9435:
[----:B------:R-:W-:Y:S05]  /*18c10*/  BSYNC B0 ;  /* 0x0000000000007941 */ /* 0x000fea0003800000 */
.L_x_9433:
[----:B------:R-:W-:-:S05]  /*18c20*/  IMAD R11, R11, R3, R3 ;  /* 0x000000030b0b7224 */ /* 0x000fca00078e0203 */
[----:B------:R-:W-:-:S07]  /*18c30*/  VIMNMX R2, R2, R11, PT ;  /* 0x0000000b02027248 */ /* 0x000fce0003fe0100 */
.L_x_9432:
        /* <DEDUP_REMOVED lines=15> */
.L_x_9438:
[----:B------:R-:W-:Y:S01]  /*18d30*/  ISETP.NE.AND P0, PT, R3, 0x1, PT ;  /* 0x000000010300780c */ /* 0x000fe20003f05270 */
[----:B------:R-:W-:-:S12]  /*18d40*/  IMAD.MOV.U32 R11, RZ, RZ, R0 ;  /* 0x000000ffff0b7224 */ /* 0x000fd800078e0000 */
[----:B------:R-:W1:Y:S02]  /*18d50*/  @P0 LDC.64 R6, c[0x0][0x9e8] ;  /* 0x00027a00ff060b82 */ /* 0x000e640000000a00 */
[----:B-1----:R-:W-:-:S05]  /*18d60*/  @P0 IMAD.HI.U32 R6, R0, R6, RZ ;  /* 0x0000000600060227 */ /* 0x002fca00078e00ff */
[----:B------:R-:W-:-:S07]  /*18d70*/  @P0 SHF.R.U32.HI R11, RZ, R7, R6 ;  /* 0x00000007ff0b0219 */ /* 0x000fce0000011606 */
.L_x_9439:
[----:B------:R-:W-:Y:S05]  /*18d80*/  BSYNC B0 ;  /* 0x0000000000007941 */ /* 0x000fea0003800000 */
.L_x_9437:
[----:B------:R-:W-:-:S05]  /*18d90*/  IMAD R3, R11, R3, RZ ;  /* 0x000000030b037224 */ /* 0x000fca00078e02ff */
[----:B------:R-:W-:-:S07]  /*18da0*/  VIMNMX R8, R8, R3, !PT ;  /* 0x0000000308087248 */ /* 0x000fce0007fe0100 */
.L_x_9436:
        /* <DEDUP_REMOVED lines=9> */
[----:B------:R-:W-:-:S03]  /*18e40*/  LEA.HI.SX32 R2, R8, R2, 0x1c ;  /* 0x0000000208027211 */ /* 0x000fc600078fe2ff */
[----:B------:R-:W-:Y:S01]  /*18e50*/  IMAD R3, R3, 0x60, -R5 ;  /* 0x0000006003037824 */ /* 0x000fe200078e0a05 */
[----:B------:R-:W-:-:S04]  /*18e60*/  VIMNMX R2, RZ, R2, !PT ;  /* 0x00000002ff027248 */ /* 0x000fc80007fe0100 */
[----:B------:R-:W-:Y:S01]  /*18e70*/  VIMNMX R9, R3, R9, PT ;  /* 0x0000000903097248 */ /* 0x000fe20003fe0100 */
[----:B------:R-:W-:-:S05]  /*18e80*/  IMAD R2, R2, 0x60, -R5 ;  /* 0x0000006002027824 */ /* 0x000fca00078e0a05 */
[----:B------:R-:W-:-:S04]  /*18e90*/  VIMNMX R5, RZ, R2, !PT ;  /* 0x00000002ff057248 */ /* 0x000fc80007fe0100 */
[----:B------:R-:W-:Y:S01]  /*18ea0*/  ISETP.GT.AND P0, PT, R9, R5, PT ;  /* 0x000000050900720c */ /* 0x000fe20003f04270 */
[----:B------:R-:W-:-:S05]  /*18eb0*/  IMAD.WIDE.U32 R2, R5, -0x55555555, RZ ;  /* 0xaaaaaaab05027825 */ /* 0x000fca00078e00ff */
[----:B------:R-:W-:-:S05]  /*18ec0*/  SHF.R.U32.HI R2, RZ, 0x6, R3 ;  /* 0x00000006ff027819 */ /* 0x000fca0000011603 */
[----:B------:R-:W-:Y:S02]  /*18ed0*/  IMAD.MOV.U32 R3, RZ, RZ, R2 ;  /* 0x000000ffff037224 */ /* 0x000fe400078e0002 */
[----:B------:R-:W-:-:S04]  /*18ee0*/  @P0 VIADD R5, R9, 0x5f ;  /* 0x0000005f09050836 */ /* 0x000fc80000000000 */
[----:B------:R-:W-:-:S05]  /*18ef0*/  @P0 IMAD.HI R5, R5, 0x2aaaaaab, RZ ;  /* 0x2aaaaaab05050827 */ /* 0x000fca00078e02ff */
[----:B------:R-:W-:-:S04]  /*18f00*/  @P0 SHF.R.U32.HI R6, RZ, 0x1f, R5 ;  /* 0x0000001fff060819 */ /* 0x000fc80000011605 */
[----:B------:R-:W-:-:S04]  /*18f10*/  @P0 LEA.HI.SX32 R3, R5, R6, 0x1c ;  /* 0x0000000605030211 */ /* 0x000fc800078fe2ff */
        /* <DEDUP_REMOVED lines=12> */
.L_x_9598:
[----:B------:R-:W-:-:S03]  /*18fe0*/  UMOV UR4, 0xffffffff ;  /* 0xffffffff00047882 */ /* 0x000fc60000000000 */
[----:B------:R-:W-:Y:S05]  /*18ff0*/  BRA.DIV UR4, `(.L_x_9443) ;  /* 0x0000005a049c7947 */ /* 0x000fea000b800000 */
[----:B------:R-:W-:-:S13]  /*19000*/  ELECT P6, URZ, PT ;  /* 0x00000000003f782f */ /* 0x000fda00038c0000 */
.L_x_9601:
        /* <DEDUP_REMOVED lines=12> */
.L_x_9602:
[----:B------:R-:W-:Y:S05]  /*190d0*/  BSYNC B1 ;  /* 0x0000000000017941 */ /* 0x000fea0003800000 */
.L_x_9444:
        /* <DEDUP_REMOVED lines=8> */
.L_x_9603:
        /* <DEDUP_REMOVED lines=11> */
.L_x_9449:
        /* <DEDUP_REMOVED lines=19> */
.L_x_9604:
        /* <DEDUP_REMOVED lines=8> */
.L_x_9451:
        /* <DEDUP_REMOVED lines=31> */
.L_x_9447:
[----:B------:R-:W-:Y:S05]  /*195b0*/  BSYNC B1 ;  /* 0x0000000000017941 */ /* 0x000fea0003800000 */
.L_x_9446:
        /* <DEDUP_REMOVED lines=16> */
.L_x_9458:
        /* <DEDUP_REMOVED lines=9> */
.L_x_9605:
        /* <DEDUP_REMOVED lines=11> */
.L_x_9455:
        /* <DEDUP_REMOVED lines=17> */
.L_x_9606:
        /* <DEDUP_REMOVED lines=8> */
.L_x_9457:
        /* <DEDUP_REMOVED lines=31> */
.L_x_9453:
[----:B------:R-:W-:Y:S05]  /*19b80*/  BSYNC B1 ;  /* 0x0000000000017941 */ /* 0x000fea0003800000 */
.L_x_9452:
        /* <DEDUP_REMOVED lines=13> */
.L_x_9441:
[----:B------:R-:W-:Y:S05]  /*19c60*/  BSYNC B0 ;  /* 0x0000000000007941 */ /* 0x000fea0003800000 */
.L_x_9440:
        /* <DEDUP_REMOVED lines=17> */
.L_x_9461:
[----:B------:R-:W-:-:S13]  /*19d80*/  ISETP.NE.AND P1, PT, R3, 0x1, PT ;  /* 0x000000010300780c */ /* 0x000fda0003f25270 */
[----:B------:R-:W2:Y:S02]  /*19d90*/  @P1 LDC.64 R4, c[0x0][0x9e8] ;  /* 0x00027a00ff041b82 */ /* 0x000ea40000000a00 */
[----:B--2---:R-:W-:-:S05]  /*19da0*/  @P1 IMAD.HI.U32 R4, R6, R4, RZ ;  /* 0x0000000406041227 */ /* 0x004fca00078e00ff */
[----:B------:R-:W-:-:S07]  /*19db0*/  @P1 SHF.R.U32.HI R6, RZ, R5, R4 ;  /* 0x00000005ff061219 */ /* 0x000fce0000011604 */
.L_x_9462:
[----:B------:R-:W-:Y:S05]  /*19dc0*/  BSYNC B0 ;  /* 0x0000000000007941 */ /* 0x000fea0003800000 */
.L_x_9460:
[----:B------:R-:W-:-:S05]  /*19dd0*/  IMAD R5, R6, R3, R3 ;  /* 0x0000000306057224 */ /* 0x000fca00078e0203 */
[----:B------:R-:W-:-:S07]  /*19de0*/  VIMNMX R2, R2, R5, PT ;  /* 0x0000000502027248 */ /* 0x000fce0003fe0100 */
.L_x_9459:
        /* <DEDUP_REMOVED lines=19> */
.L_x_9465:
[----:B------:R-:W-:-:S13]  /*19f20*/  ISETP.NE.AND P0, PT, R3, 0x1, PT ;  /* 0x000000010300780c */ /* 0x000fda0003f05270 */
[----:B------:R-:W3:Y:S02]  /*19f30*/  @P0 LDC.64 R4, c[0x0][0x9e8] ;  /* 0x00027a00ff040b82 */ /* 0x000ee40000000a00 */
[----:B---3--:R-:W-:-:S05]  /*19f40*/  @P0 IMAD.HI.U32 R4, R0, R4, RZ ;  /* 0x0000000400040227 */ /* 0x008fca00078e00ff */
[----:B------:R-:W-:-:S07]  /*19f50*/  @P0 SHF.R.U32.HI R0, RZ, R5, R4 ;  /* 0x00000005ff000219 */ /* 0x000fce0000011604 */
.L_x_9466:
[----:B------:R-:W-:Y:S05]  /*19f60*/  BSYNC B0 ;  /* 0x0000000000007941 */ /* 0x000fea0003800000 */
.L_x_9464:
[----:B------:R-:W-:-:S05]  /*19f70*/  IMAD R3, R0, R3, RZ ;  /* 0x0000000300037224 */ /* 0x000fca00078e02ff */
[----:B------:R-:W-:-:S07]  /*19f80*/  VIMNMX R2, R2, R3, !PT ;  /* 0x0000000302027248 */ /* 0x000fce0007fe0100 */
.L_x_9463:
        /* <DEDUP_REMOVED lines=25> */
.L_x_9468:
        /* <DEDUP_REMOVED lines=23> */
.L_x_9470:
        /* <DEDUP_REMOVED lines=20> */
.L_x_9472:
        /* <DEDUP_REMOVED lines=16> */
.L_x_9471:
        /* <DEDUP_REMOVED lines=28> */
.L_x_9473:
        /* <DEDUP_REMOVED lines=19> */
.L_x_9609:
[----:B------:R-:W-:Y:S01]  /*1a7c0*/  UMOV UR4, 0xffffffff ;  /* 0xffffffff00047882 */ /* 0x000fe20000000000 */
[----:B------:R-:W-:Y:S02]  /*1a7d0*/  SHF.R.S32.HI R8, RZ, 0x1f, R4 ;  /* 0x0000001fff087819 */ /* 0x000fe40000011404 */
[----:B------:R-:W-:Y:S05]  /*1a7e0*/  BRA.DIV UR4, `(.L_x_9475) ;  /* 0x0000004604587947 */ /* 0x000fea000b800000 */
[----:B------:R-:W-:-:S13]  /*1a7f0*/  ELECT P6, URZ, PT ;  /* 0x00000000003f782f */ /* 0x000fda00038c0000 */
.L_x_9612:
        /* <DEDUP_REMOVED lines=22> */
.L_x_9477:
        /* <DEDUP_REMOVED lines=9> */
.L_x_9613:
        /* <DEDUP_REMOVED lines=11> */
.L_x_9479:
        /* <DEDUP_REMOVED lines=21> */
[----:B0-----:R-:W-:Y:S01]  /*1abf0*/  NOP ;  /* 0x0000000000007918 */ /* 0x001fe20000000000 */
.L_x_9476:
        /* <DEDUP_REMOVED lines=30> */
.L_x_9614:
[----:B------:R-:W-:Y:S05]  /*1ade0*/  BSYNC B0 ;  /* 0x0000000000007941 */ /* 0x000fea0003800000 */
.L_x_9480:
        /* <DEDUP_REMOVED lines=11> */
.L_x_9615:
        /* <DEDUP_REMOVED lines=11> */
.L_x_9485:
        /* <DEDUP_REMOVED lines=37> */
.L_x_9483:
[----:B------:R-:W-:Y:S05]  /*1b1a0*/  BSYNC B0 ;  /* 0x0000000000007941 */ /* 0x000fea0003800000 */
.L_x_9482:
        /* <DEDUP_REMOVED lines=45> */
.L_x_9492:
[----:B------:R-:W2:Y:S01]  /*1b480*/  S2R R3, SR_CgaCtaId ;  /* 0x0000000000037919 */ /* 0x000ea20000008800 */
[----:B------:R-:W-:-:S04]  /*1b490*/  MOV R2, 0x400 ;  /* 0x0000040000027802 */ /* 0x000fc80000000f00 */
[----:B--2---:R-:W-:Y:S02]  /*1b4a0*/  LEA R2, R3, R2, 0x18 ;  /* 0x0000000203027211 */ /* 0x004fe400078ec0ff */
[----:B------:R-:W-:-:S03]  /*1b4b0*/  SHF.L.U32 R3, R12, 0x1f, RZ ;  /* 0x0000001f0c037819 */ /* 0x000fc600000006ff */
[----:B------:R-:W-:-:S04]  /*1b4c0*/  IMAD R2, R13, 0x8, R2 ;  /* 0x000000080d027824 */ /* 0x000fc800078e0202 */
[----:B------:R-:W2:Y:S02]  /*1b4d0*/  SYNCS.PHASECHK.TRANS64.TRYWAIT P0, [R2+URZ+0x22840], R3 ;  /* 0x02284003020075a7 */ /* 0x000ea4000800017f */
[----:B--2---:R-:W-:Y:S05]  /*1b4e0*/  @!P0 BRA `(.L_x_9493) ;  /* 0x0000003800808947 */ /* 0x004fea0003800000 */
.L_x_9616:
        /* <DEDUP_REMOVED lines=11> */
.L_x_9494:
        /* <DEDUP_REMOVED lines=22> */
.L_x_9617:
        /* <DEDUP_REMOVED lines=8> */
.L_x_9496:
        /* <DEDUP_REMOVED lines=34> */
.L_x_9491:
[----:B------:R-:W-:Y:S05]  /*1b9a0*/  BSYNC B2 ;  /* 0x0000000000027941 */ /* 0x000fea0003800000 */
.L_x_9490:
[----:B------:R-:W2:Y:S02]  /*1b9b0*/  LDL R2, [R1+0x1c] ;  /* 0x00001c0001027983 */ /* 0x000ea40000100800 */
[----:B--2---:R-:W-:-:S07]  /*1b9c0*/  VIADD R5, R2, 0xfffffffd ;  /* 0xfffffffd02057836 */ /* 0x004fce0000000000 */
.L_x_9489:
[----:B------:R-:W-:Y:S05]  /*1b9d0*/  BSYNC B1 ;  /* 0x0000000000017941 */ /* 0x000fea0003800000 */
.L_x_9488:
[----:B------:R-:W2:Y:S01]  /*1b9e0*/  LDL.LU R2, [R1+0x1c] ;  /* 0x00001c0001027983 */ /* 0x000ea20000300800 */
[----:B------:R-:W-:Y:S01]  /*1b9f0*/  VIADD R9, R9, 0xfffffffe ;  /* 0xfffffffe09097836 */ /* 0x000fe20000000000 */
[----:B--2---:R-:W-:-:S04]  /*1ba00*/  LOP3.LUT R2, RZ, R2, RZ, 0x33, !PT ;  /* 0x00000002ff027212 */ /* 0x004fc800078e33ff */
[----:B------:R-:W-:-:S13]  /*1ba10*/  ISETP.NE.AND P0, PT, R9, R2, PT ;  /* 0x000000020900720c */ /* 0x000fda0003f05270 */
[----:B------:R-:W-:Y:S05]  /*1ba20*/  @!P0 BRA `(.L_x_9487) ;  /* 0x0000000c00a08947 */ /* 0x000fea0003800000 */
.L_x_9511:
        /* <DEDUP_REMOVED lines=32> */
.L_x_9499:
[----:B------:R-:W3:Y:S01]  /*1bc30*/  S2R R3, SR_CgaCtaId ;  /* 0x0000000000037919 */ /* 0x000ee20000008800 */
[----:B------:R-:W-:-:S04]  /*1bc40*/  MOV R2, 0x400 ;  /* 0x0000040000027802 */ /* 0x000fc80000000f00 */
[----:B---3--:R-:W-:Y:S02]  /*1bc50*/  LEA R2, R3, R2, 0x18 ;  /* 0x0000000203027211 */ /* 0x008fe400078ec0ff */
[----:B------:R-:W-:-:S03]  /*1bc60*/  SHF.L.U32 R3, R9, 0x1f, RZ ;  /* 0x0000001f09037819 */ /* 0x000fc600000006ff */
[----:B------:R-:W-:-:S04]  /*1bc70*/  IMAD R2, R10, 0x8, R2 ;  /* 0x000000080a027824 */ /* 0x000fc800078e0202 */
[----:B------:R-:W3:Y:S02]  /*1bc80*/  SYNCS.PHASECHK.TRANS64.TRYWAIT P0, [R2+URZ+0x22840], R3 ;  /* 0x02284003020075a7 */ /* 0x000ee4000800017f */
[----:B---3--:R-:W-:Y:S05]  /*1bc90*/  @!P0 BRA `(.L_x_9500) ;  /* 0x0000003000bc8947 */ /* 0x008fea0003800000 */
.L_x_9618:
        /* <DEDUP_REMOVED lines=11> */
.L_x_9501:
        /* <DEDUP_REMOVED lines=21> */
.L_x_9619:
        /* <DEDUP_REMOVED lines=8> */
.L_x_9503:
        /* <DEDUP_REMOVED lines=33> */
.L_x_9498:
[----:B------:R-:W-:Y:S05]  /*1c130*/  BSYNC B1 ;  /* 0x0000000000017941 */ /* 0x000fea0003800000 */
.L_x_9497:
        /* <DEDUP_REMOVED lines=32> */
.L_x_9506:
[----:B------:R-:W3:Y:S01]  /*1c340*/  S2R R3, SR_CgaCtaId ;  /* 0x0000000000037919 */ /* 0x000ee20000008800 */
[----:B------:R-:W-:-:S04]  /*1c350*/  MOV R2, 0x400 ;  /* 0x0000040000027802 */ /* 0x000fc80000000f00 */
[----:B---3--:R-:W-:Y:S02]  /*1c360*/  LEA R2, R3, R2, 0x18 ;  /* 0x0000000203027211 */ /* 0x008fe400078ec0ff */
[----:B------:R-:W-:-:S03]  /*1c370*/  SHF.L.U32 R3, R11, 0x1f, RZ ;  /* 0x0000001f0b037819 */ /* 0x000fc600000006ff */
[----:B------:R-:W-:-:S04]  /*1c380*/  IMAD R2, R12, 0x8, R2 ;  /* 0x000000080c027824 */ /* 0x000fc800078e0202 */
[----:B------:R-:W3:Y:S02]  /*1c390*/  SYNCS.PHASECHK.TRANS64.TRYWAIT P0, [R2+URZ+0x22840], R3 ;  /* 0x02284003020075a7 */ /* 0x000ee4000800017f */
[----:B---3--:R-:W-:Y:S05]  /*1c3a0*/  @!P0 BRA `(.L_x_9507) ;  /* 0x0000002c00208947 */ /* 0x008fea0003800000 */
.L_x_9620:
        /* <DEDUP_REMOVED lines=11> */
.L_x_9508:
        /* <DEDUP_REMOVED lines=22> */
.L_x_9621:
        /* <DEDUP_REMOVED lines=8> */
.L_x_9510:
        /* <DEDUP_REMOVED lines=34> */
.L_x_9505:
[----:B------:R-:W-:Y:S05]  /*1c860*/  BSYNC B1 ;  /* 0x0000000000017941 */ /* 0x000fea0003800000 */
.L_x_9504:
[----:B------:R-:W2:Y:S01]  /*1c870*/  LDL R2, [R1+0x14] ;  /* 0x0000140001027983 */ /* 0x000ea20000100800 */
[----:B------:R-:W-:Y:S01]  /*1c880*/  VIADD R5, R5, 0xfffffffe ;  /* 0xfffffffe05057836 */ /* 0x000fe20000000000 */
[----:B--2---:R-:W-:-:S13]  /*1c890*/  ISETP.GT.AND P0, PT, R9, R2, PT ;  /* 0x000000020900720c */ /* 0x004fda0003f04270 */
[----:B------:R-:W-:Y:S05]  /*1c8a0*/  @P0 BRA `(.L_x_9511) ;  /* 0xfffffff000600947 */ /* 0x000fea000383ffff */
.L_x_9487:
[----:B------:R-:W-:Y:S05]  /*1c8b0*/  BSYNC B0 ;  /* 0x0000000000007941 */ /* 0x000fea0003800000 */
.L_x_9486:
        /* <DEDUP_REMOVED lines=23> */
.L_x_9513:
[----:B------:R-:W-:Y:S05]  /*1ca30*/  BSYNC B0 ;  /* 0x0000000000007941 */ /* 0x000fea0003800000 */
.L_x_9512:
[----:B--2---:R-:W2:Y:S02]  /*1ca40*/  LDL.LU R2, [R1+0x8] ;  /* 0x0000080001027983 */ /* 0x004ea40000300800 */
[----:B--2---:R-:W-:-:S05]  /*1ca50*/  LOP3.LUT R2, R2, R0, RZ, 0x3c, !PT ;  /* 0x0000000002027212 */ /* 0x004fca00078e3cff */
[----:B------:R3:W-:Y:S02]  /*1ca60*/  STL [R1+0x8], R2 ;  /* 0x0000080201007387 */ /* 0x0007e40000100800 */
.L_x_9469:
[----:B------:R-:W-:Y:S05]  /*1ca70*/  BSYNC B6 ;  /* 0x0000000000067941 */ /* 0x000fea0003800000 */
.L_x_9467:
[----:B------:R-:W-:-:S03]  /*1ca80*/  UMOV UR4, 0xffffffff ;  /* 0xffffffff00047882 */ /* 0x000fc60000000000 */
[----:B------:R-:W-:Y:S05]  /*1ca90*/  BRA.DIV UR4, `(.L_x_9514) ;  /* 0x00000026048c7947 */ /* 0x000fea000b800000 */
[----:B------:R4:W0:Y:S04]  /*1caa0*/  SHFL.IDX PT, R4, R16, RZ, 0x1f ;  /* 0x00001fff10047589 */ /* 0x00082800000e0000 */
[----:B------:R-:W0:Y:S02]  /*1cab0*/  SHFL.IDX PT, R16, R16, 0x1, 0x1f ;  /* 0x00201f0010107f89 */ /* 0x000e2400000e0000 */
.L_x_9625:
        /* <DEDUP_REMOVED lines=13> */
.L_x_9516:
[----:B------:R-:W-:Y:S05]  /*1cb90*/  BSYNC B0 ;  /* 0x0000000000007941 */ /* 0x000fea0003800000 */
.L_x_9515:
        /* <DEDUP_REMOVED lines=23> */
.L_x_9633:
[----:B------:R-:W-:Y:S02]  /*1cd10*/  ULDC UR4, c[0x0][0xc10] ;  /* 0x0003040000047ab9 */ /* 0x000fe40000000800 */
[----:B------:R-:W-:-:S04]  /*1cd20*/  IMAD.U32 R5, RZ, RZ, UR4 ;  /* 0x00000004ff057e24 */ /* 0x000fc8000f8e00ff */
[----:B--2---:R-:W-:-:S04]  /*1cd30*/  IMAD R3, R14, R5, RZ ;  /* 0x000000050e037224 */ /* 0x004fc800078e02ff */
[----:B----4-:R-:W-:-:S05]  /*1cd40*/  IMAD.IADD R16, R16, 0x1, R3 ;  /* 0x0000000110107824 */ /* 0x010fca00078e0203 */
[----:B------:R-:W-:-:S13]  /*1cd50*/  ISETP.GT.AND P0, PT, R16, R4, PT ;  /* 0x000000041000720c */ /* 0x000fda0003f04270 */
[----:B------:R-:W-:Y:S05]  /*1cd60*/  @P0 BRA `(.L_x_9518) ;  /* 0x0000000000b40947 */ /* 0x000fea0003800000 */
[----:B------:R-:W2:Y:S02]  /*1cd70*/  LDC R0, c[0x0][0xc14] ;  /* 0x00030500ff007b82 */ /* 0x000ea40000000800 */
.L_x_9523:
        /* <DEDUP_REMOVED lines=14> */
.L_x_9521:
[----:B------:R-:W-:Y:S05]  /*1ce60*/  BSYNC B0 ;  /* 0x0000000000007941 */ /* 0x000fea0003800000 */
.L_x_9520:
[----:B------:R-:W-:-:S03]  /*1ce70*/  UMOV UR4, 0xffffffff ;  /* 0xffffffff00047882 */ /* 0x000fc60000000000 */
[----:B------:R-:W-:Y:S05]  /*1ce80*/  BRA.DIV UR4, `(.L_x_9522) ;  /* 0x0000002604ac7947 */ /* 0x000fea000b800000 */
[----:B-----5:R-:W3:Y:S01]  /*1ce90*/  SHFL.UP PT, R14, R17, 0x1, RZ ;  /* 0x04200000110e7989 */ /* 0x020ee200000e00ff */
[C---:B------:R-:W-:Y:S02]  /*1cea0*/  ISETP.NE.AND P0, PT, R7.reuse, RZ, PT ;  /* 0x000000ff0700720c */ /* 0x040fe40003f05270 */
[C---:B------:R-:W-:Y:S02]  /*1ceb0*/  ISETP.GE.U32.AND P1, PT, R7.reuse, 0x2, PT ;  /* 0x000000020700780c */ /* 0x040fe40003f26070 */
[----:B---3--:R-:W-:Y:S02]  /*1cec0*/  SEL R14, R14, RZ, P0 ;  /* 0x000000ff0e0e7207 */ /* 0x008fe40000000000 */
[----:B------:R-:W-:-:S03]  /*1ced0*/  ISETP.GE.U32.AND P0, PT, R7, 0x4, PT ;  /* 0x000000040700780c */ /* 0x000fc60003f06070 */
[----:B------:R-:W-:-:S05]  /*1cee0*/  IMAD.IADD R13, R17, 0x1, R14 ;  /* 0x00000001110d7824 */ /* 0x000fca00078e020e */
[----:B------:R-:W3:Y:S02]  /*1cef0*/  SHFL.UP PT, R14, R13, 0x2, RZ ;  /* 0x044000000d0e7989 */ /* 0x000ee400000e00ff */
[----:B---3--:R-:W-:Y:S02]  /*1cf00*/  SEL R14, R14, RZ, P1 ;  /* 0x000000ff0e0e7207 */ /* 0x008fe40000800000 */
[----:B------:R-:W-:-:S03]  /*1cf10*/  ISETP.GE.U32.AND P1, PT, R7, 0x8, PT ;  /* 0x000000080700780c */ /* 0x000fc60003f26070 */
[----:B--2---:R-:W-:-:S05]  /*1cf20*/  IMAD.IADD R3, R13, 0x1, R14 ;  /* 0x000000010d037824 */ /* 0x004fca00078e020e */
[----:B------:R-:W2:Y:S02]  /*1cf30*/  SHFL.UP PT, R14, R3, 0x4, RZ ;  /* 0x04800000030e7989 */ /* 0x000ea400000e00ff */
[----:B--2---:R-:W-:Y:S02]  /*1cf40*/  SEL R14, R14, RZ, P0 ;  /* 0x000000ff0e0e7207 */ /* 0x004fe40000000000 */
[----:B------:R-:W-:-:S03]  /*1cf50*/  ISETP.GE.U32.AND P0, PT, R7, 0x10, PT ;  /* 0x000000100700780c */ /* 0x000fc60003f06070 */
[----:B------:R-:W-:-:S05]  /*1cf60*/  IMAD.IADD R5, R3, 0x1, R14 ;  /* 0x0000000103057824 */ /* 0x000fca00078e020e */
[----:B------:R-:W2:Y:S02]  /*1cf70*/  SHFL.UP PT, R14, R5, 0x8, RZ ;  /* 0x05000000050e7989 */ /* 0x000ea400000e00ff */
[----:B--2---:R-:W-:-:S05]  /*1cf80*/  SEL R6, R14, RZ, P1 ;  /* 0x000000ff0e067207 */ /* 0x004fca0000800000 */
[----:B------:R-:W-:-:S05]  /*1cf90*/  IMAD.IADD R6, R5, 0x1, R6 ;  /* 0x0000000105067824 */ /* 0x000fca00078e0206 */
[----:B------:R-:W2:Y:S02]  /*1cfa0*/  SHFL.UP PT, R14, R6, 0x10, RZ ;  /* 0x06000000060e7989 */ /* 0x000ea400000e00ff */
[----:B--2---:R-:W-:-:S05]  /*1cfb0*/  SEL R7, R14, RZ, P0 ;  /* 0x000000ff0e077207 */ /* 0x004fca0000000000 */
[----:B0-----:R-:W-:-:S05]  /*1cfc0*/  IMAD.IADD R2, R6, 0x1, R7 ;  /* 0x0000000106027824 */ /* 0x001fca00078e0207 */
[----:B------:R0:W2:Y:S02]  /*1cfd0*/  SHFL.IDX PT, R14, R2, 0x1f, 0x1f ;  /* 0x03e01f00020e7f89 */ /* 0x0000a400000e0000 */
.L_x_9641:
[----:B------:R-:W-:Y:S02]  /*1cfe0*/  ULDC UR4, c[0x0][0xc10] ;  /* 0x0003040000047ab9 */ /* 0x000fe40000000800 */
[----:B------:R-:W-:-:S04]  /*1cff0*/  IMAD.U32 R5, RZ, RZ, UR4 ;  /* 0x00000004ff057e24 */ /* 0x000fc8000f8e00ff */
[----:B--2---:R-:W-:-:S04]  /*1d000*/  IMAD R3, R14, R5, RZ ;  /* 0x000000050e037224 */ /* 0x004fc800078e02ff */
[----:B------:R-:W-:-:S05]  /*1d010*/  IMAD.IADD R16, R3, 0x1, R16 ;  /* 0x0000000103107824 */ /* 0x000fca00078e0210 */
[----:B------:R-:W-:-:S13]  /*1d020*/  ISETP.GT.AND P0, PT, R16, R4, PT ;  /* 0x000000041000720c */ /* 0x000fda0003f04270 */
[----:B------:R-:W-:Y:S05]  /*1d030*/  @!P0 BRA `(.L_x_9523) ;  /* 0xfffffffc00508947 */ /* 0x000fea000383ffff */
.L_x_9518:
        /* <DEDUP_REMOVED lines=8> */
.L_x_9645:
[----:B------:R-:W-:Y:S01]  /*1d0c0*/  ISETP.NE.AND P0, PT, R3, RZ, PT ;  /* 0x000000ff0300720c */ /* 0x000fe20003f05270 */
[----:B------:R-:W-:-:S12]  /*1d0d0*/  IMAD.MOV.U32 R7, RZ, RZ, RZ ;  /* 0x000000ffff077224 */ /* 0x000fd800078e00ff */
[----:B------:R-:W-:Y:S05]  /*1d0e0*/  @!P0 BRA `(.L_x_9525) ;  /* 0x0000000000108947 */ /* 0x000fea0003800000 */
[----:B------:R-:W-:Y:S01]  /*1d0f0*/  UMOV UR4, 0xffffffff ;  /* 0xffffffff00047882 */ /* 0x000fe20000000000 */
[----:B------:R-:W-:Y:S02]  /*1d100*/  VIADD R12, R6, 0xffffffff ;  /* 0xffffffff060c7836 */ /* 0x000fe40000000000 */
[----:B------:R-:W-:Y:S05]  /*1d110*/  BRA.DIV UR4, `(.L_x_9526) ;  /* 0x0000002a04207947 */ /* 0x000fea000b800000 */
[----:B------:R4:W0:Y:S02]  /*1d120*/  SHFL.IDX PT, R7, R2, R12, 0x1f ;  /* 0x00001f0c02077589 */ /* 0x00082400000e0000 */
.L_x_9525:
[----:B0---4-:R-:W0:Y:S01]  /*1d130*/  LDC.64 R2, c[0x0][0xc68] ;  /* 0x00031a00ff027b82 */ /* 0x011e220000000a00 */
[----:B------:R-:W-:-:S04]  /*1d140*/  IMAD.IADD R19, R6, 0x1, R19 ;  /* 0x0000000106137824 */ /* 0x000fc800078e0213 */
[----:B0-----:R-:W-:-:S05]  /*1d150*/  IMAD.WIDE R2, R19, 0x4, R2 ;  /* 0x0000000413027825 */ /* 0x001fca00078e0202 */
[----:B-1----:R-:W2:Y:S01]  /*1d160*/  LDG.E R9, desc[UR40][R2.64] ;  /* 0x0000002802097981 */ /* 0x002ea2000c1e1900 */
[----:B------:R-:W-:-:S04]  /*1d170*/  IMAD R16, R7, R5, R16 ;  /* 0x0000000507107224 */ /* 0x000fc800078e0210 */
[----:B------:R-:W-:Y:S02]  /*1d180*/  IMAD.IADD R7, R4, 0x1, -R16 ;  /* 0x0000000104077824 */ /* 0x000fe400078e0a10 */
        /* <DEDUP_REMOVED lines=61> */
.L_x_9519:
[----:B------:R-:W-:Y:S01]  /*1d560*/  UMOV UR4, URZ ;  /* 0x0000003f00047c82 */ /* 0x000fe20008000000 */
[----:B------:R-:W-:Y:S01]  /*1d570*/  UMOV UR5, URZ ;  /* 0x0000003f00057c82 */ /* 0x000fe20008000000 */
[----:B------:R-:W-:Y:S01]  /*1d580*/  ULDC UR6, c[0x0][0xc14] ;  /* 0x0003050000067ab9 */ /* 0x000fe20000000800 */
[----:B------:R-:W-:Y:S02]  /*1d590*/  IMAD.MOV.U32 R16, RZ, RZ, R4 ;  /* 0x000000ffff107224 */ /* 0x000fe400078e0004 */
[----:B------:R-:W-:Y:S02]  /*1d5a0*/  IMAD.U32 R17, RZ, RZ, UR4 ;  /* 0x00000004ff117e24 */ /* 0x000fe4000f8e00ff */
[----:B------:R-:W-:Y:S02]  /*1d5b0*/  IMAD.U32 R18, RZ, RZ, UR5 ;  /* 0x00000005ff127e24 */ /* 0x000fe4000f8e00ff */
[----:B------:R-:W-:-:S07]  /*1d5c0*/  IMAD.U32 R19, RZ, RZ, UR6 ;  /* 0x00000006ff137e24 */ /* 0x000fce000f8e00ff */
.L_x_9527:
        /* <DEDUP_REMOVED lines=12> */
.L_x_9428:
        /* <DEDUP_REMOVED lines=12> */
.L_x_9648:
[----:B------:R-:W-:Y:S05]  /*1d750*/  BSYNC B0 ;  /* 0x0000000000007941 */ /* 0x000fea0003800000 */
.L_x_9529:
[----:B------:R-:W-:-:S03]  /*1d760*/  UMOV UR4, 0xffffffff ;  /* 0xffffffff00047882 */ /* 0x000fc60000000000 */
[----:B------:R-:W-:Y:S05]  /*1d770*/  BRA.DIV UR4, `(.L_x_9531) ;  /* 0x0000002204c47947 */ /* 0x000fea000b800000 */
[----:B------:R-:W2:Y:S02]  /*1d780*/  S2R R2, SR_TID.X ;  /* 0x0000000000027919 */ /* 0x000ea40000002100 */
[----:B--2---:R-:W-:-:S04]  /*1d790*/  SHF.R.U32.HI R2, RZ, 0x5, R2 ;  /* 0x00000005ff027819 */ /* 0x004fc80000011602 */
[----:B------:R-:W-:-:S05]  /*1d7a0*/  LOP3.LUT R2, R2, 0x3, RZ, 0xc0, !PT ;  /* 0x0000000302027812 */ /* 0x000fca00078ec0ff */
[----:B------:R2:W3:Y:S02]  /*1d7b0*/  SHFL.IDX PT, R14, R2, RZ, 0x1f ;  /* 0x00001fff020e7589 */ /* 0x0004e400000e0000 */
.L_x_9651:
[----:B---3--:R-:W-:-:S13]  /*1d7c0*/  ISETP.NE.AND P0, PT, R14, RZ, PT ;  /* 0x000000ff0e00720c */ /* 0x008fda0003f05270 */
[----:B------:R-:W-:Y:S05]  /*1d7d0*/  @P0 BRA `(.L_x_9207) ;  /* 0x0000000000940947 */ /* 0x000fea0003800000 */
[----:B------:R-:W-:-:S03]  /*1d7e0*/  UMOV UR4, 0xffffffff ;  /* 0xffffffff00047882 */ /* 0x000fc60000000000 */
[----:B------:R-:W-:Y:S05]  /*1d7f0*/  BRA.DIV UR4, `(.L_x_9532) ;  /* 0x0000002204d87947 */ /* 0x000fea000b800000 */
[----:B------:R-:W-:-:S13]  /*1d800*/  ELECT P6, URZ, PT ;  /* 0x00000000003f782f */ /* 0x000fda00038c0000 */
.L_x_9654:
[----:B------:R-:W-:Y:S05]  /*1d810*/  @!P6 BRA `(.L_x_9207) ;  /* 0x000000000084e947 */ /* 0x000fea0003800000 */
[----:B--2---:R-:W2:Y:S02]  /*1d820*/  LDL.LU R2, [R1+0x28] ;  /* 0x0000280001027983 */ /* 0x004ea40000300800 */
[----:B--2---:R-:W-:-:S04]  /*1d830*/  LOP3.LUT R2, R2, 0x2, RZ, 0xfc, !PT ;  /* 0x0000000202027812 */ /* 0x004fc800078efcff */
[----:B------:R-:W-:-:S13]  /*1d840*/  ISETP.NE.AND P2, PT, R2, 0x3, PT ;  /* 0x000000030200780c */ /* 0x000fda0003f45270 */
[----:B------:R-:W-:Y:S05]  /*1d850*/  @!P2 BRA `(.L_x_9533) ;  /* 0x000000000004a947 */ /* 0x000fea0003800000 */
[----:B------:R-:W-:Y:S01]  /*1d860*/  BPT.TRAP 0x1 ;  /* 0x000000040000795c */ /* 0x000fe20000300000 */
.L_x_9533:
        /* <DEDUP_REMOVED lines=14> */
.L_x_9655:
[----:B------:R-:W2:Y:S02]  /*1d950*/  SYNCS.PHASECHK.TRANS64.TRYWAIT P0, [R7+URZ], R2 ;  /* 0x00000002070075a7 */ /* 0x000ea4000800017f */
[----:B--2---:R-:W-:Y:S05]  /*1d960*/  @!P0 BRA `(.L_x_9535) ;  /* 0x0000002000b08947 */ /* 0x004fea0003800000 */
.L_x_9656:
[----:B------:R-:W-:Y:S05]  /*1d970*/  @!P2 BRA `(.L_x_9536) ;  /* 0x000000000004a947 */ /* 0x000fea0003800000 */
[----:B------:R-:W-:Y:S01]  /*1d980*/  BPT.TRAP 0x1 ;  /* 0x000000040000795c */ /* 0x000fe20000300000 */
.L_x_9536:
[----:B------:R-:W3:Y:S01]  /*1d990*/  LDL.LU R4, [R1] ;  /* 0x0000000001047983 */ /* 0x000ee20000300800 */
[----:B------:R-:W-:-:S04]  /*1d9a0*/  VIADD R0, R0, 0x22860 ;  /* 0x0002286000007836 */ /* 0x000fc80000000000 */
[----:B---3--:R-:W-:-:S04]  /*1d9b0*/  IMAD R4, R4, 0x8, R0 ;  /* 0x0000000804047824 */ /* 0x008fc800078e0200 */
[----:B------:R-:W3:Y:S02]  /*1d9c0*/  SYNCS.PHASECHK.TRANS64.TRYWAIT P0, [R4+URZ], R5 ;  /* 0x00000005040075a7 */ /* 0x000ee4000800017f */
[----:B---3--:R-:W-:Y:S05]  /*1d9d0*/  @!P0 BRA `(.L_x_9537) ;  /* 0x0000002000a88947 */ /* 0x008fea0003800000 */
.L_x_9657:
[----:B------:R-:W-:-:S07]  /*1d9e0*/  IMAD R3, R3, 0x8, R0 ;  /* 0x0000000803037824 */ /* 0x000fce00078e0200 */
.L_x_9538:
[----:B----4-:R4:W0:Y:S02]  /*1d9f0*/  SYNCS.PHASECHK.TRANS64.TRYWAIT P0, [R3+URZ], R2 ;  /* 0x00000002030075a7 */ /* 0x010824000800017f */
[----:B0-----:R-:W-:Y:S05]  /*1da00*/  @!P0 NANOSLEEP.SYNCS 0x989680 ;  /* 0x009896800000895d */ /* 0x001fea0003900000 */
[----:B------:R-:W0:Y:S02]  /*1da10*/  @!P0 SYNCS.PHASECHK.TRANS64 P0, [R3+URZ], R2 ;  /* 0x00000002030085a7 */ /* 0x000e24000800007f */
[----:B0-----:R-:W-:Y:S05]  /*1da20*/  @!P0 BRA `(.L_x_9538) ;  /* 0xfffffffc00f08947 */ /* 0x001fea000383ffff */
.L_x_9207:
[----:B------:R-:W-:Y:S05]  /*1da30*/  BSYNC B7 ;  /* 0x0000000000077941 */ /* 0x000fea0003800000 */
.L_x_9204:
[----:B------:R-:W-:Y:S05]  /*1da40*/  EXIT ;  /* 0x000000000000794d */ /* 0x000fea0003800000 */
.L_x_9233:
[----:B0-----:R0:W1:Y:S02]  /*1da50*/  SYNCS.PHASECHK.TRANS64.TRYWAIT P6, [R92+URZ+0x22890], R105 ;  /* 0x022890695c0075a7 */ /* 0x00106400080c017f */
[----:B-1----:R-:W-:Y:S05]  /*1da60*/  @!P6 NANOSLEEP.SYNCS 0x989680 ;  /* 0x009896800000e95d */ /* 0x002fea0003900000 */
[----:B------:R-:W1:Y:S02]  /*1da70*/  @!P6 SYNCS.PHASECHK.TRANS64 P6, [R92+URZ+0x22890], R105 ;  /* 0x022890695c00e5a7 */ /* 0x000e6400080c007f */
[----:B-1----:R-:W-:Y:S05]  /*1da80*/  @!P6 BRA `(.L_x_9233) ;  /* 0xfffffffc00f0e947 */ /* 0x002fea000383ffff */
[----:B------:R-:W-:Y:S05]  /*1da90*/  BRA `(.L_x_9539) ;  /* 0xfffffe54000c7947 */ /* 0x000fea000383ffff */
.L_x_9251:
[----:B0-----:R0:W1:Y:S02]  /*1daa0*/  SYNCS.PHASECHK.TRANS64.TRYWAIT P5, [R92+URZ+0x22890], R105 ;  /* 0x022890695c0075a7 */ /* 0x00106400080a017f */
[----:B-1----:R-:W-:Y:S05]  /*1dab0*/  @!P5 NANOSLEEP.SYNCS 0x989680 ;  /* 0x009896800000d95d */ /* 0x002fea0003900000 */
[----:B------:R-:W1:Y:S02]  /*1dac0*/  @!P5 SYNCS.PHASECHK.TRANS64 P5, [R92+URZ+0x22890], R105 ;  /* 0x022890695c00d5a7 */ /* 0x000e6400080a007f */
[----:B-1----:R-:W-:Y:S05]  /*1dad0*/  @!P5 BRA `(.L_x_9251) ;  /* 0xfffffffc00f0d947 */ /* 0x002fea000383ffff */
[----:B------:R-:W-:Y:S05]  /*1dae0*/  BRA `(.L_x_9540) ;  /* 0xfffffe6400bc7947 */ /* 0x000fea000383ffff */
.L_x_9260:
[----:B0-----:R0:W1:Y:S02]  /*1daf0*/  SYNCS.PHASECHK.TRANS64.TRYWAIT P4, [R92+URZ+0x22890], R105 ;  /* 0x022890695c0075a7 */ /* 0x001064000808017f */
[----:B-1----:R-:W-:Y:S05]  /*1db00*/  @!P4 NANOSLEEP.SYNCS 0x989680 ;  /* 0x009896800000c95d */ /* 0x002fea0003900000 */
[----:B------:R-:W1:Y:S02]  /*1db10*/  @!P4 SYNCS.PHASECHK.TRANS64 P4, [R92+URZ+0x22890], R105 ;  /* 0x022890695c00c5a7 */ /* 0x000e64000808007f */
[----:B-1----:R-:W-:Y:S05]  /*1db20*/  @!P4 BRA `(.L_x_9260) ;  /* 0xfffffffc00f0c947 */ /* 0x002fea000383ffff */
[----:B------:R-:W-:Y:S05]  /*1db30*/  BRA `(.L_x_9541) ;  /* 0xfffffe7400e47947 */ /* 0x000fea000383ffff */
.L_x_9266:
[----:B--2---:R2:W3:Y:S02]  /*1db40*/  SYNCS.PHASECHK.TRANS64.TRYWAIT P3, [R92+URZ+0x228b0], R105 ;  /* 0x0228b0695c0075a7 */ /* 0x0044e4000806017f */
[----:B---3--:R-:W-:Y:S05]  /*1db50*/  @!P3 NANOSLEEP.SYNCS 0x989680 ;  /* 0x009896800000b95d */ /* 0x008fea0003900000 */
[----:B------:R-:W3:Y:S02]  /*1db60*/  @!P3 SYNCS.PHASECHK.TRANS64 P3, [R92+URZ+0x228b0], R105 ;  /* 0x0228b0695c00b5a7 */ /* 0x000ee4000806007f */
[----:B---3--:R-:W-:Y:S05]  /*1db70*/  @!P3 BRA `(.L_x_9266) ;  /* 0xfffffffc00f0b947 */ /* 0x008fea000383ffff */
[----:B------:R-:W-:Y:S05]  /*1db80*/  BRA `(.L_x_9542) ;  /* 0xfffffe7800747947 */ /* 0x000fea000383ffff */
.L_x_9282:
[----:B------:R-:W0:Y:S01]  /*1db90*/  S2R R9, SR_TID.X ;  /* 0x0000000000097919 */ /* 0x000e220000002100 */
[----:B------:R-:W-:Y:S01]  /*1dba0*/  BSSY B0, `(.L_x_9543) ;  /* 0x000000c000007945 */ /* 0x000fe20003800000 */
[----:B------:R-:W-:Y:S02]  /*1dbb0*/  IMAD.MOV.U32 R12, RZ, RZ, RZ ;  /* 0x000000ffff0c7224 */ /* 0x000fe400078e00ff */
[----:B------:R-:W-:Y:S02]  /*1dbc0*/  IMAD.MOV.U32 R11, RZ, RZ, 0x1f ;  /* 0x0000001fff0b7424 */ /* 0x000fe400078e00ff */
[----:B------:R-:W-:Y:S02]  /*1dbd0*/  IMAD.MOV.U32 R15, RZ, RZ, -0x1 ;  /* 0xffffffffff0f7424 */ /* 0x000fe400078e00ff */
[----:B0-----:R-:W-:-:S05]  /*1dbe0*/  VIADD R9, R9, 0xffffff80 ;  /* 0xffffff8009097836 */ /* 0x001fca0000000000 */
[----:B------:R-:W-:-:S04]  /*1dbf0*/  SHF.R.S32.HI R8, RZ, 0x1f, R9 ;  /* 0x0000001fff087819 */ /* 0x000fc80000011409 */
[----:B------:R-:W-:-:S04]  /*1dc00*/  LEA.HI R8, R8, R9, RZ, 0x7 ;  /* 0x0000000908087211 */ /* 0x000fc800078f38ff */
[----:B------:R-:W-:-:S05]  /*1dc10*/  SHF.R.S32.HI R8, RZ, 0x7, R8 ;  /* 0x00000007ff087819 */ /* 0x000fca0000011408 */
[----:B------:R-:W-:-:S07]  /*1dc20*/  IMAD.MOV.U32 R13, RZ, RZ, R8 ;  /* 0x000000ffff0d7224 */ /* 0x000fce00078e0008 */
[----:B-----5:R-:W-:Y:S05]  /*1dc30*/  WARPSYNC.COLLECTIVE R15, `(.L_x_9544) ;  /* 0x000000000f087348 */ /* 0x020fea0003c00000 */
[----:B------:R0:W1:Y:S02]  /*1dc40*/  SHFL.IDX P6, R14, R13, R12, R11 ;  /* 0x0000000c0d0e7389 */ /* 0x00006400000c000b */
[----:B01---5:R-:W-:Y:S01]  /*1dc50*/  ENDCOLLECTIVE ;  /* 0x000000000000791b */ /* 0x023fe20003800000 */
.L_x_9544:
[----:B------:R-:W-:Y:S05]  /*1dc60*/  BSYNC B0 ;  /* 0x0000000000007941 */ /* 0x000fea0003800000 */
.L_x_9543:
[----:B------:R-:W-:Y:S05]  /*1dc70*/  BRA `(.L_x_9545) ;  /* 0xfffffe8400dc7947 */ /* 0x000fea000383ffff */
.L_x_9298:
        /* <DEDUP_REMOVED lines=8> */
.L_x_9547:
[----:B------:R-:W-:Y:S05]  /*1dd00*/  BSYNC B1 ;  /* 0x0000000000017941 */ /* 0x000fea0003800000 */
.L_x_9546:
[----:B------:R-:W-:Y:S05]  /*1dd10*/  BRA `(.L_x_9548) ;  /* 0xfffffe9400247947 */ /* 0x000fea000383ffff */
.L_x_9299:
        /* <DEDUP_REMOVED lines=8> */
.L_x_9550:
[----:B------:R-:W-:Y:S05]  /*1dda0*/  BSYNC B1 ;  /* 0x0000000000017941 */ /* 0x000fea0003800000 */
.L_x_9549:
[----:B------:R-:W-:Y:S05]  /*1ddb0*/  BRA `(.L_x_9551) ;  /* 0xfffffe9400047947 */ /* 0x000fea000383ffff */
.L_x_9300:
        /* <DEDUP_REMOVED lines=8> */
.L_x_9553:
[----:B------:R-:W-:Y:S05]  /*1de40*/  BSYNC B1 ;  /* 0x0000000000017941 */ /* 0x000fea0003800000 */
.L_x_9552:
[----:B------:R-:W-:Y:S05]  /*1de50*/  BRA `(.L_x_9554) ;  /* 0xfffffe9000e47947 */ /* 0x000fea000383ffff */
.L_x_9301:
        /* <DEDUP_REMOVED lines=8> */
.L_x_9556:
[----:B------:R-:W-:Y:S05]  /*1dee0*/  BSYNC B1 ;  /* 0x0000000000017941 */ /* 0x000fea0003800000 */
.L_x_9555:
[----:B------:R-:W-:Y:S05]  /*1def0*/  BRA `(.L_x_9557) ;  /* 0xfffffe9000c47947 */ /* 0x000fea000383ffff */
.L_x_9302:
        /* <DEDUP_REMOVED lines=8> */
.L_x_9559:
[----:B------:R-:W-:Y:S05]  /*1df80*/  BSYNC B1 ;  /* 0x0000000000017941 */ /* 0x000fea0003800000 */
.L_x_9558:
[----:B------:R-:W-:Y:S05]  /*1df90*/  BRA `(.L_x_9560) ;  /* 0xfffffe9000a47947 */ /* 0x000fea000383ffff */
.L_x_9303:
        /* <DEDUP_REMOVED lines=8> */
.L_x_9562:
[----:B------:R-:W-:Y:S05]  /*1e020*/  BSYNC B1 ;  /* 0x0000000000017941 */ /* 0x000fea0003800000 */
.L_x_9561:
[----:B------:R-:W-:Y:S05]  /*1e030*/  BRA `(.L_x_9563) ;  /* 0xfffffe9000847947 */ /* 0x000fea000383ffff */
.L_x_9304:
        /* <DEDUP_REMOVED lines=8> */
.L_x_9565:
[----:B------:R-:W-:Y:S05]  /*1e0c0*/  BSYNC B1 ;  /* 0x0000000000017941 */ /* 0x000fea0003800000 */
.L_x_9564:
[----:B------:R-:W-:Y:S05]  /*1e0d0*/  BRA `(.L_x_9566) ;  /* 0xfffffe9000647947 */ /* 0x000fea000383ffff */
.L_x_9305:
        /* <DEDUP_REMOVED lines=8> */
.L_x_9568:
[----:B------:R-:W-:Y:S05]  /*1e160*/  BSYNC B1 ;  /* 0x0000000000017941 */ /* 0x000fea0003800000 */
.L_x_9567:
[----:B------:R-:W-:Y:S05]  /*1e170*/  BRA `(.L_x_9569) ;  /* 0xfffffe9000447947 */ /* 0x000fea000383ffff */
.L_x_9307:
[----:B0-----:R0:W1:Y:S02]  /*1e180*/  SYNCS.PHASECHK.TRANS64.TRYWAIT P2, [R17+URZ+0x22800], R6 ;  /* 0x02280006110075a7 */ /* 0x001064000804017f */
[----:B-1----:R-:W-:Y:S05]  /*1e190*/  @!P2 NANOSLEEP.SYNCS 0x989680 ;  /* 0x009896800000a95d */ /* 0x002fea0003900000 */
[----:B------:R-:W1:Y:S02]  /*1e1a0*/  @!P2 SYNCS.PHASECHK.TRANS64 P2, [R17+URZ+0x22800], R6 ;  /* 0x022800061100a5a7 */ /* 0x000e64000804007f */
[----:B-1----:R-:W-:Y:S05]  /*1e1b0*/  @!P2 BRA `(.L_x_9307) ;  /* 0xfffffffc00f0a947 */ /* 0x002fea000383ffff */
[----:B------:R-:W-:Y:S05]  /*1e1c0*/  BRA `(.L_x_9570) ;  /* 0xfffffe9000c47947 */ /* 0x000fea000383ffff */
.L_x_9315:
        /* <DEDUP_REMOVED lines=8> */
.L_x_9572:
[----:B------:R-:W-:Y:S05]  /*1e250*/  BSYNC B1 ;  /* 0x0000000000017941 */ /* 0x000fea0003800000 */
.L_x_9571:
[----:B------:R-:W-:Y:S05]  /*1e260*/  BRA `(.L_x_9573) ;  /* 0xfffffea000e07947 */ /* 0x000fea000383ffff */
.L_x_9316:
        /* <DEDUP_REMOVED lines=8> */
.L_x_9575:
[----:B------:R-:W-:Y:S05]  /*1e2f0*/  BSYNC B1 ;  /* 0x0000000000017941 */ /* 0x000fea0003800000 */
.L_x_9574:
[----:B------:R-:W-:Y:S05]  /*1e300*/  BRA `(.L_x_9576) ;  /* 0xfffffea000c07947 */ /* 0x000fea000383ffff */
.L_x_9317:
        /* <DEDUP_REMOVED lines=8> */
.L_x_9578:
[----:B------:R-:W-:Y:S05]  /*1e390*/  BSYNC B1 ;  /* 0x0000000000017941 */ /* 0x000fea0003800000 */
.L_x_9577:
[----:B------:R-:W-:Y:S05]  /*1e3a0*/  BRA `(.L_x_9579) ;  /* 0xfffffea000a07947 */ /* 0x000fea000383ffff */
.L_x_9318:
        /* <DEDUP_REMOVED lines=8> */
.L_x_9581:
[----:B------:R-:W-:Y:S05]  /*1e430*/  BSYNC B1 ;  /* 0x0000000000017941 */ /* 0x000fea0003800000 */
.L_x_9580:
[----:B------:R-:W-:Y:S05]  /*1e440*/  BRA `(.L_x_9582) ;  /* 0xfffffea000807947 */ /* 0x000fea000383ffff */
.L_x_9319:
        /* <DEDUP_REMOVED lines=8> */
.L_x_9584:
[----:B------:R-:W-:Y:S05]  /*1e4d0*/  BSYNC B1 ;  /* 0x0000000000017941 */ /* 0x000fea0003800000 */
.L_x_9583:
[----:B------:R-:W-:Y:S05]  /*1e4e0*/  BRA `(.L_x_9585) ;  /* 0xfffffea000607947 */ /* 0x000fea000383ffff */
.L_x_9320:
        /* <DEDUP_REMOVED lines=8> */
.L_x_9587:
[----:B------:R-:W-:Y:S05]  /*1e570*/  BSYNC B1 ;  /* 0x0000000000017941 */ /* 0x000fea0003800000 */
.L_x_9586:
[----:B------:R-:W-:Y:S05]  /*1e580*/  BRA `(.L_x_9588) ;  /* 0xfffffea000447947 */ /* 0x000fea000383ffff */
.L_x_9321:
        /* <DEDUP_REMOVED lines=8> */
.L_x_9590:
[----:B------:R-:W-:Y:S05]  /*1e610*/  BSYNC B1 ;  /* 0x0000000000017941 */ /* 0x000fea0003800000 */
.L_x_9589:
[----:B------:R-:W-:Y:S05]  /*1e620*/  BRA `(.L_x_9591) ;  /* 0xfffffea000287947 */ /* 0x000fea000383ffff */
.L_x_9322:
        /* <DEDUP_REMOVED lines=8> */
.L_x_9593:
[----:B------:R-:W-:Y:S05]  /*1e6b0*/  BSYNC B1 ;  /* 0x0000000000017941 */ /* 0x000fea0003800000 */
.L_x_9592:
[----:B------:R-:W-:Y:S05]  /*1e6c0*/  BRA `(.L_x_9594) ;  /* 0xfffffea0000c7947 */ /* 0x000fea000383ffff */
.L_x_9324:
[----:B0-----:R0:W1:Y:S02]  /*1e6d0*/  SYNCS.PHASECHK.TRANS64.TRYWAIT P1, [R17+URZ+0x22800], R4 ;  /* 0x02280004110075a7 */ /* 0x001064000802017f */
[----:B-1----:R-:W-:Y:S05]  /*1e6e0*/  @!P1 NANOSLEEP.SYNCS 0x989680 ;  /* 0x009896800000995d */ /* 0x002fea0003900000 */
[----:B------:R-:W1:Y:S02]  /*1e6f0*/  @!P1 SYNCS.PHASECHK.TRANS64 P1, [R17+URZ+0x22800], R4 ;  /* 0x02280004110095a7 */ /* 0x000e64000802007f */
[----:B-1----:R-:W-:Y:S05]  /*1e700*/  @!P1 BRA `(.L_x_9324) ;  /* 0xfffffffc00f09947 */ /* 0x002fea000383ffff */
[----:B------:R-:W-:Y:S05]  /*1e710*/  BRA `(.L_x_9595) ;  /* 0xfffffea0007c7947 */ /* 0x000fea000383ffff */
.L_x_9330:
[----:B--2---:R2:W3:Y:S02]  /*1e720*/  SYNCS.PHASECHK.TRANS64.TRYWAIT P2, [R7+URZ+0x22830], R72 ;  /* 0x02283048070075a7 */ /* 0x0044e4000804017f */
[----:B---3--:R-:W-:Y:S05]  /*1e730*/  @!P2 NANOSLEEP.SYNCS 0x989680 ;  /* 0x009896800000a95d */ /* 0x008fea0003900000 */
[----:B------:R-:W3:Y:S02]  /*1e740*/  @!P2 SYNCS.PHASECHK.TRANS64 P2, [R7+URZ+0x22830], R72 ;  /* 0x022830480700a5a7 */ /* 0x000ee4000804007f */
[----:B---3--:R-:W-:Y:S05]  /*1e750*/  @!P2 BRA `(.L_x_9330) ;  /* 0xfffffffc00f0a947 */ /* 0x008fea000383ffff */
[----:B------:R-:W-:Y:S05]  /*1e760*/  BRA `(.L_x_9329) ;  /* 0xfffffeb0002c7947 */ /* 0x000fea000383ffff */
.L_x_9343:
[----:B-1----:R1:W2:Y:S02]  /*1e770*/  SYNCS.PHASECHK.TRANS64.TRYWAIT P2, [R7+URZ+0x22850], R72 ;  /* 0x02285048070075a7 */ /* 0x0022a4000804017f */
[----:B--2---:R-:W-:Y:S05]  /*1e780*/  @!P2 NANOSLEEP.SYNCS 0x989680 ;  /* 0x009896800000a95d */ /* 0x004fea0003900000 */
[----:B------:R-:W2:Y:S02]  /*1e790*/  @!P2 SYNCS.PHASECHK.TRANS64 P2, [R7+URZ+0x22850], R72 ;  /* 0x022850480700a5a7 */ /* 0x000ea4000804007f */
[----:B--2---:R-:W-:Y:S05]  /*1e7a0*/  @!P2 BRA `(.L_x_9343) ;  /* 0xfffffffc00f0a947 */ /* 0x004fea000383ffff */
[----:B------:R-:W-:Y:S05]  /*1e7b0*/  BRA `(.L_x_9342) ;  /* 0xfffffed000e47947 */ /* 0x000fea000383ffff */
.L_x_9352:
[----:B-1----:R1:W2:Y:S02]  /*1e7c0*/  SYNCS.PHASECHK.TRANS64.TRYWAIT P2, [R209+URZ+0x22830], R210 ;  /* 0x022830d2d10075a7 */ /* 0x0022a4000804017f */
[----:B--2---:R-:W-:Y:S05]  /*1e7d0*/  @!P2 NANOSLEEP.SYNCS 0x989680 ;  /* 0x009896800000a95d */ /* 0x004fea0003900000 */
[----:B------:R-:W2:Y:S02]  /*1e7e0*/  @!P2 SYNCS.PHASECHK.TRANS64 P2, [R209+URZ+0x22830], R210 ;  /* 0x022830d2d100a5a7 */ /* 0x000ea4000804007f */
[----:B--2---:R-:W-:Y:S05]  /*1e7f0*/  @!P2 BRA `(.L_x_9352) ;  /* 0xfffffffc00f0a947 */ /* 0x004fea000383ffff */
[----:B------:R-:W-:Y:S05]  /*1e800*/  BRA `(.L_x_9351) ;  /* 0xfffffed8009c7947 */ /* 0x000fea000383ffff */
.L_x_9365:
[----:B-1----:R1:W2:Y:S02]  /*1e810*/  SYNCS.PHASECHK.TRANS64.TRYWAIT P2, [R209+URZ+0x22850], R210 ;  /* 0x022850d2d10075a7 */ /* 0x0022a4000804017f */
[----:B--2---:R-:W-:Y:S05]  /*1e820*/  @!P2 NANOSLEEP.SYNCS 0x989680 ;  /* 0x009896800000a95d */ /* 0x004fea0003900000 */
[----:B------:R-:W2:Y:S02]  /*1e830*/  @!P2 SYNCS.PHASECHK.TRANS64 P2, [R209+URZ+0x22850], R210 ;  /* 0x022850d2d100a5a7 */ /* 0x000ea4000804007f */
[----:B--2---:R-:W-:Y:S05]  /*1e840*/  @!P2 BRA `(.L_x_9365) ;  /* 0xfffffffc00f0a947 */ /* 0x004fea000383ffff */
[----:B------:R-:W-:Y:S05]  /*1e850*/  BRA `(.L_x_9364) ;  /* 0xffffff0400947947 */ /* 0x000fea000383ffff */
.L_x_9375:
[----:B-1----:R1:W2:Y:S02]  /*1e860*/  SYNCS.PHASECHK.TRANS64.TRYWAIT P3, [R206+URZ+0x22830], R7 ;  /* 0x02283007ce0075a7 */ /* 0x0022a4000806017f */
[----:B--2---:R-:W-:Y:S05]  /*1e870*/  @!P3 NANOSLEEP.SYNCS 0x989680 ;  /* 0x009896800000b95d */ /* 0x004fea0003900000 */
[----:B------:R-:W2:Y:S02]  /*1e880*/  @!P3 SYNCS.PHASECHK.TRANS64 P3, [R206+URZ+0x22830], R7 ;  /* 0x02283007ce00b5a7 */ /* 0x000ea4000806007f */
[----:B--2---:R-:W-:Y:S05]  /*1e890*/  @!P3 BRA `(.L_x_9375) ;  /* 0xfffffffc00f0b947 */ /* 0x004fea000383ffff */
[----:B------:R-:W-:Y:S05]  /*1e8a0*/  BRA `(.L_x_9374) ;  /* 0xffffff0c005c7947 */ /* 0x000fea000383ffff */
.L_x_9380:
[----:B--2---:R2:W3:Y:S02]  /*1e8b0*/  SYNCS.PHASECHK.TRANS64.TRYWAIT P3, [R206+URZ+0x22850], R7 ;  /* 0x02285007ce0075a7 */ /* 0x0044e4000806017f */
[----:B---3--:R-:W-:Y:S05]  /*1e8c0*/  @!P3 NANOSLEEP.SYNCS 0x989680 ;  /* 0x009896800000b95d */ /* 0x008fea0003900000 */
[----:B------:R-:W3:Y:S02]  /*1e8d0*/  @!P3 SYNCS.PHASECHK.TRANS64 P3, [R206+URZ+0x22850], R7 ;  /* 0x02285007ce00b5a7 */ /* 0x000ee4000806007f */
[----:B---3--:R-:W-:Y:S05]  /*1e8e0*/  @!P3 BRA `(.L_x_9380) ;  /* 0xfffffffc00f0b947 */ /* 0x008fea000383ffff */
[----:B------:R-:W-:Y:S05]  /*1e8f0*/  BRA `(.L_x_9379) ;  /* 0xffffff2400b87947 */ /* 0x000fea000383ffff */
.L_x_9386:
[----:B-1----:R1:W2:Y:S02]  /*1e900*/  SYNCS.PHASECHK.TRANS64.TRYWAIT P2, [R206+URZ+0x22830], R205 ;  /* 0x022830cdce0075a7 */ /* 0x0022a4000804017f */
[----:B--2---:R-:W-:Y:S05]  /*1e910*/  @!P2 NANOSLEEP.SYNCS 0x989680 ;  /* 0x009896800000a95d */ /* 0x004fea0003900000 */
[----:B------:R-:W2:Y:S02]  /*1e920*/  @!P2 SYNCS.PHASECHK.TRANS64 P2, [R206+URZ+0x22830], R205 ;  /* 0x022830cdce00a5a7 */ /* 0x000ea4000804007f */
[----:B--2---:R-:W-:Y:S05]  /*1e930*/  @!P2 BRA `(.L_x_9386) ;  /* 0xfffffffc00f0a947 */ /* 0x004fea000383ffff */
[----:B------:R-:W-:Y:S05]  /*1e940*/  BRA `(.L_x_9385) ;  /* 0xffffff2800f07947 */ /* 0x000fea000383ffff */
.L_x_9399:
[----:B-1----:R1:W2:Y:S02]  /*1e950*/  SYNCS.PHASECHK.TRANS64.TRYWAIT P2, [R206+URZ+0x22850], R205 ;  /* 0x022850cdce0075a7 */ /* 0x0022a4000804017f */
[----:B--2---:R-:W-:Y:S05]  /*1e960*/  @!P2 NANOSLEEP.SYNCS 0x989680 ;  /* 0x009896800000a95d */ /* 0x004fea0003900000 */
[----:B------:R-:W2:Y:S02]  /*1e970*/  @!P2 SYNCS.PHASECHK.TRANS64 P2, [R206+URZ+0x22850], R205 ;  /* 0x022850cdce00a5a7 */ /* 0x000ea4000804007f */
[----:B--2---:R-:W-:Y:S05]  /*1e980*/  @!P2 BRA `(.L_x_9399) ;  /* 0xfffffffc00f0a947 */ /* 0x004fea000383ffff */
[----:B------:R-:W-:Y:S05]  /*1e990*/  BRA `(.L_x_9398) ;  /* 0xffffff5400e87947 */ /* 0x000fea000383ffff */
.L_x_9442:
        /* <DEDUP_REMOVED lines=11> */
.L_x_9597:
[----:B------:R-:W-:Y:S05]  /*1ea50*/  BSYNC B1 ;  /* 0x0000000000017941 */ /* 0x000fea0003800000 */
.L_x_9596:
[----:B------:R-:W-:Y:S05]  /*1ea60*/  BRA `(.L_x_9598) ;  /* 0xffffffa4005c7947 */ /* 0x000fea000383ffff */
.L_x_9443:
[----:B------:R-:W-:Y:S01]  /*1ea70*/  BSSY B1, `(.L_x_9599) ;  /* 0x0000006000017945 */ /* 0x000fe20003800000 */
[----:B------:R-:W-:-:S07]  /*1ea80*/  IMAD.MOV.U32 R15, RZ, RZ, -0x1 ;  /* 0xffffffffff0f7424 */ /* 0x000fce00078e00ff */
[----:B0-----:R-:W-:Y:S05]  /*1ea90*/  WARPSYNC.COLLECTIVE R15, `(.L_x_9600) ;  /* 0x000000000f0c7348 */ /* 0x001fea0003c00000 */
[----:B------:R-:W-:Y:S02]  /*1eaa0*/  ELECT P6, UR62, PT ;  /* 0x00000000003e782f */ /* 0x000fe400038c0000 */
[----:B------:R-:W-:Y:S01]  /*1eab0*/  MOV R14, UR62 ;  /* 0x0000003e000e7c02 */ /* 0x000fe20008000f00 */
[----:B0-----:R-:W-:Y:S10]  /*1eac0*/  ENDCOLLECTIVE ;  /* 0x000000000000791b */ /* 0x001ff40003800000 */
.L_x_9600:
[----:B------:R-:W-:Y:S05]  /*1ead0*/  BSYNC B1 ;  /* 0x0000000000017941 */ /* 0x000fea0003800000 */
.L_x_9599:
[----:B------:R-:W-:Y:S05]  /*1eae0*/  BRA `(.L_x_9601) ;  /* 0xffffffa400487947 */ /* 0x000fea000383ffff */
.L_x_9445:
[----:B-1----:R1:W2:Y:S02]  /*1eaf0*/  SYNCS.PHASECHK.TRANS64.TRYWAIT P0, [R7+URZ+0x22820], R8 ;  /* 0x02282008070075a7 */ /* 0x0022a4000800017f */
[----:B--2---:R-:W-:Y:S05]  /*1eb00*/  @!P0 NANOSLEEP.SYNCS 0x989680 ;  /* 0x009896800000895d */ /* 0x004fea0003900000 */
[----:B------:R-:W2:Y:S02]  /*1eb10*/  @!P0 SYNCS.PHASECHK.TRANS64 P0, [R7+URZ+0x22820], R8 ;  /* 0x02282008070085a7 */ /* 0x000ea4000800007f */
[----:B--2---:R-:W-:Y:S05]  /*1eb20*/  @!P0 BRA `(.L_x_9445) ;  /* 0xfffffffc00f08947 */ /* 0x004fea000383ffff */
[----:B------:R-:W-:Y:S05]  /*1eb30*/  BRA `(.L_x_9602) ;  /* 0xffffffa400647947 */ /* 0x000fea000383ffff */
.L_x_9448:
[----:B-1----:R1:W2:Y:S02]  /*1eb40*/  SYNCS.PHASECHK.TRANS64.TRYWAIT P0, [R8+URZ+0x228a0], R11 ;  /* 0x0228a00b080075a7 */ /* 0x0022a4000800017f */
[----:B--2---:R-:W-:Y:S05]  /*1eb50*/  @!P0 NANOSLEEP.SYNCS 0x989680 ;  /* 0x009896800000895d */ /* 0x004fea0003900000 */
[----:B------:R-:W2:Y:S02]  /*1eb60*/  @!P0 SYNCS.PHASECHK.TRANS64 P0, [R8+URZ+0x228a0], R11 ;  /* 0x0228a00b080085a7 */ /* 0x000ea4000800007f */
[----:B--2---:R-:W-:Y:S05]  /*1eb70*/  @!P0 BRA `(.L_x_9448) ;  /* 0xfffffffc00f08947 */ /* 0x004fea000383ffff */
[----:B------:R-:W-:Y:S05]  /*1eb80*/  BRA `(.L_x_9603) ;  /* 0xffffffa400747947 */ /* 0x000fea000383ffff */
.L_x_9450:
[----:B--2---:R2:W3:Y:S02]  /*1eb90*/  SYNCS.PHASECHK.TRANS64.TRYWAIT P0, [R8+URZ+0x228c0], R11 ;  /* 0x0228c00b080075a7 */ /* 0x0044e4000800017f */
[----:B---3--:R-:W-:Y:S05]  /*1eba0*/  @!P0 NANOSLEEP.SYNCS 0x989680 ;  /* 0x009896800000895d */ /* 0x008fea0003900000 */
[----:B------:R-:W3:Y:S02]  /*1ebb0*/  @!P0 SYNCS.PHASECHK.TRANS64 P0, [R8+URZ+0x228c0], R11 ;  /* 0x0228c00b080085a7 */ /* 0x000ee4000800007f */
[----:B---3--:R-:W-:Y:S05]  /*1ebc0*/  @!P0 BRA `(.L_x_9450) ;  /* 0xfffffffc00f08947 */ /* 0x008fea000383ffff */
[----:B------:R-:W-:Y:S05]  /*1ebd0*/  BRA `(.L_x_9604) ;  /* 0xffffffa400d87947 */ /* 0x000fea000383ffff */
.L_x_9454:
[----:B-1----:R1:W2:Y:S02]  /*1ebe0*/  SYNCS.PHASECHK.TRANS64.TRYWAIT P0, [R9+URZ+0x228a0], R10 ;  /* 0x0228a00a090075a7 */ /* 0x0022a4000800017f */
[----:B--2---:R-:W-:Y:S05]  /*1ebf0*/  @!P0 NANOSLEEP.SYNCS 0x989680 ;  /* 0x009896800000895d */ /* 0x004fea0003900000 */
[----:B------:R-:W2:Y:S02]  /*1ec00*/  @!P0 SYNCS.PHASECHK.TRANS64 P0, [R9+URZ+0x228a0], R10 ;  /* 0x0228a00a090085a7 */ /* 0x000ea4000800007f */
[----:B--2---:R-:W-:Y:S05]  /*1ec10*/  @!P0 BRA `(.L_x_9454) ;  /* 0xfffffffc00f08947 */ /* 0x004fea000383ffff */
[----:B------:R-:W-:Y:S05]  /*1ec20*/  BRA `(.L_x_9605) ;  /* 0xffffffa800c87947 */ /* 0x000fea000383ffff */
.L_x_9456:
[----:B--2---:R2:W3:Y:S02]  /*1ec30*/  SYNCS.PHASECHK.TRANS64.TRYWAIT P1, [R9+URZ+0x228c0], R10 ;  /* 0x0228c00a090075a7 */ /* 0x0044e4000802017f */
[----:B---3--:R-:W-:Y:S05]  /*1ec40*/  @!P1 NANOSLEEP.SYNCS 0x989680 ;  /* 0x009896800000995d */ /* 0x008fea0003900000 */
[----:B------:R-:W3:Y:S02]  /*1ec50*/  @!P1 SYNCS.PHASECHK.TRANS64 P1, [R9+URZ+0x228c0], R10 ;  /* 0x0228c00a090095a7 */ /* 0x000ee4000802007f */
[----:B---3--:R-:W-:Y:S05]  /*1ec60*/  @!P1 BRA `(.L_x_9456) ;  /* 0xfffffffc00f09947 */ /* 0x008fea000383ffff */
[----:B------:R-:W-:Y:S05]  /*1ec70*/  BRA `(.L_x_9606) ;  /* 0xffffffac00247947 */ /* 0x000fea000383ffff */
.L_x_9474:
        /* <DEDUP_REMOVED lines=11> */
.L_x_9608:
[----:B------:R-:W-:Y:S05]  /*1ed30*/  BSYNC B0 ;  /* 0x0000000000007941 */ /* 0x000fea0003800000 */
.L_x_9607:
[----:B------:R-:W-:Y:S05]  /*1ed40*/  BRA `(.L_x_9609) ;  /* 0xffffffb8009c7947 */ /* 0x000fea000383ffff */
.L_x_9475:
[----:B------:R-:W-:Y:S01]  /*1ed50*/  BSSY B0, `(.L_x_9610) ;  /* 0x0000006000007945 */ /* 0x000fe20003800000 */
[----:B------:R-:W-:-:S07]  /*1ed60*/  IMAD.MOV.U32 R15, RZ, RZ, -0x1 ;  /* 0xffffffffff0f7424 */ /* 0x000fce00078e00ff */
[----:B-1----:R-:W-:Y:S05]  /*1ed70*/  WARPSYNC.COLLECTIVE R15, `(.L_x_9611) ;  /* 0x000000000f0c7348 */ /* 0x002fea0003c00000 */
[----:B------:R-:W-:Y:S02]  /*1ed80*/  ELECT P6, UR62, PT ;  /* 0x00000000003e782f */ /* 0x000fe400038c0000 */
[----:B------:R-:W-:Y:S01]  /*1ed90*/  MOV R14, UR62 ;  /* 0x0000003e000e7c02 */ /* 0x000fe20008000f00 */
[----:B-1----:R-:W-:Y:S10]  /*1eda0*/  ENDCOLLECTIVE ;  /* 0x000000000000791b */ /* 0x002ff40003800000 */
.L_x_9611:
[----:B------:R-:W-:Y:S05]  /*1edb0*/  BSYNC B0 ;  /* 0x0000000000007941 */ /* 0x000fea0003800000 */
.L_x_9610:
[----:B------:R-:W-:Y:S05]  /*1edc0*/  BRA `(.L_x_9612) ;  /* 0xffffffb8008c7947 */ /* 0x000fea000383ffff */
.L_x_9478:
[----:B0-----:R0:W1:Y:S02]  /*1edd0*/  SYNCS.PHASECHK.TRANS64.TRYWAIT P0, [R5+URZ+0x22840], R7 ;  /* 0x02284007050075a7 */ /* 0x001064000800017f */
[----:B-1----:R-:W-:Y:S05]  /*1ede0*/  @!P0 NANOSLEEP.SYNCS 0x989680 ;  /* 0x009896800000895d */ /* 0x002fea0003900000 */
[----:B------:R-:W1:Y:S02]  /*1edf0*/  @!P0 SYNCS.PHASECHK.TRANS64 P0, [R5+URZ+0x22840], R7 ;  /* 0x02284007050085a7 */ /* 0x000e64000800007f */
[----:B-1----:R-:W-:Y:S05]  /*1ee00*/  @!P0 BRA `(.L_x_9478) ;  /* 0xfffffffc00f08947 */ /* 0x002fea000383ffff */
[----:B------:R-:W-:Y:S05]  /*1ee10*/  BRA `(.L_x_9613) ;  /* 0xffffffb800f47947 */ /* 0x000fea000383ffff */
.L_x_9481:
        /* <DEDUP_REMOVED lines=8> */
.L_x_9484:
[----:B0-----:R0:W1:Y:S02]  /*1eea0*/  SYNCS.PHASECHK.TRANS64.TRYWAIT P0, [R2+URZ+0x22860], R5 ;  /* 0x02286005020075a7 */ /* 0x001064000800017f */
[----:B-1----:R-:W-:Y:S05]  /*1eeb0*/  @!P0 NANOSLEEP.SYNCS 0x989680 ;  /* 0x009896800000895d */ /* 0x002fea0003900000 */
[----:B------:R-:W1:Y:S02]  /*1eec0*/  @!P0 SYNCS.PHASECHK.TRANS64 P0, [R2+URZ+0x22860], R5 ;  /* 0x02286005020085a7 */ /* 0x000e64000800007f */
[----:B-1----:R-:W-:Y:S05]  /*1eed0*/  @!P0 BRA `(.L_x_9484) ;  /* 0xfffffffc00f08947 */ /* 0x002fea000383ffff */
[----:B------:R-:W-:Y:S05]  /*1eee0*/  BRA `(.L_x_9615) ;  /* 0xffffffbc00ec7947 */ /* 0x000fea000383ffff */
.L_x_9493:
[----:B--2---:R2:W3:Y:S02]  /*1eef0*/  SYNCS.PHASECHK.TRANS64.TRYWAIT P0, [R2+URZ+0x22840], R3 ;  /* 0x02284003020075a7 */ /* 0x0044e4000800017f */
[----:B---3--:R-:W-:Y:S05]  /*1ef00*/  @!P0 NANOSLEEP.SYNCS 0x989680 ;  /* 0x009896800000895d */ /* 0x008fea0003900000 */
[----:B------:R-:W3:Y:S02]  /*1ef10*/  @!P0 SYNCS.PHASECHK.TRANS64 P0, [R2+URZ+0x22840], R3 ;  /* 0x02284003020085a7 */ /* 0x000ee4000800007f */
[----:B---3--:R-:W-:Y:S05]  /*1ef20*/  @!P0 BRA `(.L_x_9493) ;  /* 0xfffffffc00f08947 */ /* 0x008fea000383ffff */
[----:B------:R-:W-:Y:S05]  /*1ef30*/  BRA `(.L_x_9616) ;  /* 0xffffffc4006c7947 */ /* 0x000fea000383ffff */
.L_x_9495:
[----:B0-----:R0:W3:Y:S02]  /*1ef40*/  SYNCS.PHASECHK.TRANS64.TRYWAIT P0, [R2+URZ+0x22860], R3 ;  /* 0x02286003020075a7 */ /* 0x0010e4000800017f */
[----:B---3--:R-:W-:Y:S05]  /*1ef50*/  @!P0 NANOSLEEP.SYNCS 0x989680 ;  /* 0x009896800000895d */ /* 0x008fea0003900000 */
[----:B------:R-:W3:Y:S02]  /*1ef60*/  @!P0 SYNCS.PHASECHK.TRANS64 P0, [R2+URZ+0x22860], R3 ;  /* 0x02286003020085a7 */ /* 0x000ee4000800007f */
[----:B---3--:R-:W-:Y:S05]  /*1ef70*/  @!P0 BRA `(.L_x_9495) ;  /* 0xfffffffc00f08947 */ /* 0x008fea000383ffff */
[----:B------:R-:W-:Y:S05]  /*1ef80*/  BRA `(.L_x_9617) ;  /* 0xffffffc400dc7947 */ /* 0x000fea000383ffff */
.L_x_9500:
[----:B---3--:R3:W4:Y:S02]  /*1ef90*/  SYNCS.PHASECHK.TRANS64.TRYWAIT P0, [R2+URZ+0x22840], R3 ;  /* 0x02284003020075a7 */ /* 0x008724000800017f */
[----:B----4-:R-:W-:Y:S05]  /*1efa0*/  @!P0 NANOSLEEP.SYNCS 0x989680 ;  /* 0x009896800000895d */ /* 0x010fea0003900000 */
[----:B------:R-:W4:Y:S02]  /*1efb0*/  @!P0 SYNCS.PHASECHK.TRANS64 P0, [R2+URZ+0x22840], R3 ;  /* 0x02284003020085a7 */ /* 0x000f24000800007f */
[----:B----4-:R-:W-:Y:S05]  /*1efc0*/  @!P0 BRA `(.L_x_9500) ;  /* 0xfffffffc00f08947 */ /* 0x010fea000383ffff */
[----:B------:R-:W-:Y:S05]  /*1efd0*/  BRA `(.L_x_9618) ;  /* 0xffffffcc00307947 */ /* 0x000fea000383ffff */
.L_x_9502:
[----:B0-----:R0:W2:Y:S02]  /*1efe0*/  SYNCS.PHASECHK.TRANS64.TRYWAIT P1, [R2+URZ+0x22860], R3 ;  /* 0x02286003020075a7 */ /* 0x0010a4000802017f */
[----:B--2---:R-:W-:Y:S05]  /*1eff0*/  @!P1 NANOSLEEP.SYNCS 0x989680 ;  /* 0x009896800000995d */ /* 0x004fea0003900000 */
[----:B------:R-:W2:Y:S02]  /*1f000*/  @!P1 SYNCS.PHASECHK.TRANS64 P1, [R2+URZ+0x22860], R3 ;  /* 0x02286003020095a7 */ /* 0x000ea4000802007f */
[----:B--2---:R-:W-:Y:S05]  /*1f010*/  @!P1 BRA `(.L_x_9502) ;  /* 0xfffffffc00f09947 */ /* 0x004fea000383ffff */
[----:B------:R-:W-:Y:S05]  /*1f020*/  BRA `(.L_x_9619) ;  /* 0xffffffcc009c7947 */ /* 0x000fea000383ffff */
.L_x_9507:
[----:B---3--:R3:W4:Y:S02]  /*1f030*/  SYNCS.PHASECHK.TRANS64.TRYWAIT P0, [R2+URZ+0x22840], R3 ;  /* 0x02284003020075a7 */ /* 0x008724000800017f */
[----:B----4-:R-:W-:Y:S05]  /*1f040*/  @!P0 NANOSLEEP.SYNCS 0x989680 ;  /* 0x009896800000895d */ /* 0x010fea0003900000 */
[----:B------:R-:W4:Y:S02]  /*1f050*/  @!P0 SYNCS.PHASECHK.TRANS64 P0, [R2+URZ+0x22840], R3 ;  /* 0x02284003020085a7 */ /* 0x000f24000800007f */
[----:B----4-:R-:W-:Y:S05]  /*1f060*/  @!P0 BRA `(.L_x_9507) ;  /* 0xfffffffc00f08947 */ /* 0x010fea000383ffff */
[----:B------:R-:W-:Y:S05]  /*1f070*/  BRA `(.L_x_9620) ;  /* 0xffffffd000cc7947 */ /* 0x000fea000383ffff */
.L_x_9509:
[----:B0-----:R0:W2:Y:S02]  /*1f080*/  SYNCS.PHASECHK.TRANS64.TRYWAIT P1, [R2+URZ+0x22860], R3 ;  /* 0x02286003020075a7 */ /* 0x0010a4000802017f */
[----:B--2---:R-:W-:Y:S05]  /*1f090*/  @!P1 NANOSLEEP.SYNCS 0x989680 ;  /* 0x009896800000995d */ /* 0x004fea0003900000 */
[----:B------:R-:W2:Y:S02]  /*1f0a0*/  @!P1 SYNCS.PHASECHK.TRANS64 P1, [R2+URZ+0x22860], R3 ;  /* 0x02286003020095a7 */ /* 0x000ea4000802007f */
[----:B--2---:R-:W-:Y:S05]  /*1f0b0*/  @!P1 BRA `(.L_x_9509) ;  /* 0xfffffffc00f09947 */ /* 0x004fea000383ffff */
[----:B------:R-:W-:Y:S05]  /*1f0c0*/  BRA `(.L_x_9621) ;  /* 0xffffffd4003c7947 */ /* 0x000fea000383ffff */
.L_x_9514:
        /* <DEDUP_REMOVED lines=8> */
.L_x_9623:
[----:B------:R-:W-:Y:S05]  /*1f150*/  BSYNC B0 ;  /* 0x0000000000007941 */ /* 0x000fea0003800000 */
.L_x_9622:
        /* <DEDUP_REMOVED lines=8> */
.L_x_9624:
[----:B------:R-:W-:Y:S01]  /*1f1e0*/  IMAD.MOV.U32 R16, RZ, RZ, R14 ;  /* 0x000000ffff107224 */ /* 0x000fe200078e000e */
[----:B------:R-:W-:Y:S06]  /*1f1f0*/  BRA `(.L_x_9625) ;  /* 0xffffffd800307947 */ /* 0x000fec000383ffff */
.L_x_9517:
        /* <DEDUP_REMOVED lines=8> */
.L_x_9627:
[----:B------:R-:W-:Y:S05]  /*1f280*/  BSYNC B0 ;  /* 0x0000000000007941 */ /* 0x000fea0003800000 */
.L_x_9626:
        /* <DEDUP_REMOVED lines=10> */
.L_x_9628:
        /* <DEDUP_REMOVED lines=8> */
.L_x_9629:
        /* <DEDUP_REMOVED lines=8> */
.L_x_9630:
        /* <DEDUP_REMOVED lines=8> */
.L_x_9631:
        /* <DEDUP_REMOVED lines=8> */
.L_x_9632:
[----:B------:R-:W-:Y:S05]  /*1f530*/  BRA `(.L_x_9633) ;  /* 0xffffffd400f47947 */ /* 0x000fea000383ffff */
.L_x_9522:
        /* <DEDUP_REMOVED lines=8> */
.L_x_9635:
[----:B------:R-:W-:Y:S05]  /*1f5c0*/  BSYNC B0 ;  /* 0x0000000000007941 */ /* 0x000fea0003800000 */
.L_x_9634:
        /* <DEDUP_REMOVED lines=10> */
.L_x_9636:
        /* <DEDUP_REMOVED lines=8> */
.L_x_9637:
        /* <DEDUP_REMOVED lines=8> */
.L_x_9638:
        /* <DEDUP_REMOVED lines=8> */
.L_x_9639:
        /* <DEDUP_REMOVED lines=8> */
.L_x_9640:
[----:B------:R-:W-:Y:S05]  /*1f870*/  BRA `(.L_x_9641) ;  /* 0xffffffd400d87947 */ /* 0x000fea000383ffff */
.L_x_9524:
[----:B------:R-:W-:Y:S01]  /*1f880*/  BSSY B0, `(.L_x_9642) ;  /* 0x0000006000007945 */ /* 0x000fe20003800000 */
[----:B------:R-:W-:Y:S01]  /*1f890*/  PLOP3.LUT P6, PT, P6, PT, PT, 0x8, 0x0 ;  /* 0x000000000000781c */ /* 0x000fe200037ce170 */
[----:B------:R-:W-:-:S12]  /*1f8a0*/  IMAD.MOV.U32 R15, RZ, RZ, -0x1 ;  /* 0xffffffffff0f7424 */ /* 0x000fd800078e00ff */
[----:B01----:R-:W-:Y:S05]  /*1f8b0*/  WARPSYNC.COLLECTIVE R15, `(.L_x_9643) ;  /* 0x000000000f087348 */ /* 0x003fea0003c00000 */
[----:B------:R-:W-:Y:S01]  /*1f8c0*/  VOTE.ANY R14, PT, P6 ;  /* 0x00000000000e7806 */ /* 0x000fe200030e0100 */
[----:B01----:R-:W-:Y:S06]  /*1f8d0*/  ENDCOLLECTIVE ;  /* 0x000000000000791b */ /* 0x003fec0003800000 */
.L_x_9643:
[----:B------:R-:W-:Y:S05]  /*1f8e0*/  BSYNC B0 ;  /* 0x0000000000007941 */ /* 0x000fea0003800000 */
.L_x_9642:
        /* <DEDUP_REMOVED lines=9> */
.L_x_9644:
[----:B------:R-:W-:Y:S01]  /*1f980*/  IMAD.MOV.U32 R17, RZ, RZ, R14 ;  /* 0x000000ffff117224 */ /* 0x000fe200078e000e */
[----:B------:R-:W-:Y:S06]  /*1f990*/  BRA `(.L_x_9645) ;  /* 0xffffffd400c87947 */ /* 0x000fec000383ffff */
.L_x_9526:
[----:B------:R-:W-:Y:S01]  /*1f9a0*/  BSSY B0, `(.L_x_9646) ;  /* 0x0000007000007945 */ /* 0x000fe20003800000 */
[----:B------:R-:W-:Y:S02]  /*1f9b0*/  IMAD.MOV.U32 R13, RZ, RZ, R2 ;  /* 0x000000ffff0d7224 */ /* 0x000fe400078e0002 */
[----:B-1----:R-:W-:Y:S02]  /*1f9c0*/  IMAD.MOV.U32 R11, RZ, RZ, 0x1f ;  /* 0x0000001fff0b7424 */ /* 0x002fe400078e00ff */
[----:B------:R-:W-:-:S07]  /*1f9d0*/  IMAD.MOV.U32 R15, RZ, RZ, -0x1 ;  /* 0xffffffffff0f7424 */ /* 0x000fce00078e00ff */
[----:B0-23--:R-:W-:Y:S05]  /*1f9e0*/  WARPSYNC.COLLECTIVE R15, `(.L_x_9647) ;  /* 0x000000000f087348 */ /* 0x00dfea0003c00000 */
[----:B------:R1:W4:Y:S02]  /*1f9f0*/  SHFL.IDX P6, R14, R13, R12, R11 ;  /* 0x0000000c0d0e7389 */ /* 0x00032400000c000b */
[----:B01234-:R-:W-:Y:S01]  /*1fa00*/  ENDCOLLECTIVE ;  /* 0x000000000000791b */ /* 0x01ffe20003800000 */
.L_x_9647:
[----:B------:R-:W-:Y:S05]  /*1fa10*/  BSYNC B0 ;  /* 0x0000000000007941 */ /* 0x000fea0003800000 */
.L_x_9646:
[----:B------:R-:W-:Y:S01]  /*1fa20*/  IMAD.MOV.U32 R7, RZ, RZ, R14 ;  /* 0x000000ffff077224 */ /* 0x000fe200078e000e */
[----:B------:R-:W-:Y:S06]  /*1fa30*/  BRA `(.L_x_9525) ;  /* 0xffffffd400bc7947 */ /* 0x000fec000383ffff */
.L_x_9530:
[----:B-1----:R1:W2:Y:S02]  /*1fa40*/  SYNCS.PHASECHK.TRANS64.TRYWAIT P0, [R0+URZ+0x22820], R3 ;  /* 0x02282003000075a7 */ /* 0x0022a4000800017f */
[----:B--2---:R-:W-:Y:S05]  /*1fa50*/  @!P0 NANOSLEEP.SYNCS 0x989680 ;  /* 0x009896800000895d */ /* 0x004fea0003900000 */
[----:B------:R-:W2:Y:S02]  /*1fa60*/  @!P0 SYNCS.PHASECHK.TRANS64 P0, [R0+URZ+0x22820], R3 ;  /* 0x02282003000085a7 */ /* 0x000ea4000800007f */
[----:B--2---:R-:W-:Y:S05]  /*1fa70*/  @!P0 BRA `(.L_x_9530) ;  /* 0xfffffffc00f08947 */ /* 0x004fea000383ffff */
[----:B------:R-:W-:Y:S05]  /*1fa80*/  BRA `(.L_x_9648) ;  /* 0xffffffdc00307947 */ /* 0x000fea000383ffff */
.L_x_9531:
        /* <DEDUP_REMOVED lines=11> */
.L_x_9650:
[----:B------:R-:W-:Y:S05]  /*1fb40*/  BSYNC B0 ;  /* 0x0000000000007941 */ /* 0x000fea0003800000 */
.L_x_9649:
[----:B------:R-:W-:Y:S05]  /*1fb50*/  BRA `(.L_x_9651) ;  /* 0xffffffdc00187947 */ /* 0x000fea000383ffff */
.L_x_9532:
[----:B------:R-:W-:Y:S01]  /*1fb60*/  BSSY B0, `(.L_x_9652) ;  /* 0x0000006000007945 */ /* 0x000fe20003800000 */
[----:B------:R-:W-:-:S07]  /*1fb70*/  IMAD.MOV.U32 R15, RZ, RZ, -0x1 ;  /* 0xffffffffff0f7424 */ /* 0x000fce00078e00ff */
[----:B012---:R-:W-:Y:S05]  /*1fb80*/  WARPSYNC.COLLECTIVE R15, `(.L_x_9653) ;  /* 0x000000000f0c7348 */ /* 0x007fea0003c00000 */
[----:B------:R-:W-:Y:S02]  /*1fb90*/  ELECT P6, UR62, PT ;  /* 0x00000000003e782f */ /* 0x000fe400038c0000 */
[----:B------:R-:W-:Y:S01]  /*1fba0*/  MOV R14, UR62 ;  /* 0x0000003e000e7c02 */ /* 0x000fe20008000f00 */
[----:B012---:R-:W-:Y:S10]  /*1fbb0*/  ENDCOLLECTIVE ;  /* 0x000000000000791b */ /* 0x007ff40003800000 */
.L_x_9653:
[----:B------:R-:W-:Y:S05]  /*1fbc0*/  BSYNC B0 ;  /* 0x0000000000007941 */ /* 0x000fea0003800000 */
.L_x_9652:
[----:B------:R-:W-:Y:S05]  /*1fbd0*/  BRA `(.L_x_9654) ;  /* 0xffffffdc000c7947 */ /* 0x000fea000383ffff */
.L_x_9534:
[----:B-1----:R1:W2:Y:S02]  /*1fbe0*/  SYNCS.PHASECHK.TRANS64.TRYWAIT P0, [R6+URZ], R5 ;  /* 0x00000005060075a7 */ /* 0x0022a4000800017f */
[----:B--2---:R-:W-:Y:S05]  /*1fbf0*/  @!P0 NANOSLEEP.SYNCS 0x989680 ;  /* 0x009896800000895d */ /* 0x004fea0003900000 */
[----:B------:R-:W2:Y:S02]  /*1fc00*/  @!P0 SYNCS.PHASECHK.TRANS64 P0, [R6+URZ], R5 ;  /* 0x00000005060085a7 */ /* 0x000ea4000800007f */
[----:B--2---:R-:W-:Y:S05]  /*1fc10*/  @!P0 BRA `(.L_x_9534) ;  /* 0xfffffffc00f08947 */ /* 0x004fea000383ffff */
[----:B------:R-:W-:Y:S05]  /*1fc20*/  BRA `(.L_x_9655) ;  /* 0xffffffdc00487947 */ /* 0x000fea000383ffff */
.L_x_9535:
[----:B--2---:R2:W3:Y:S02]  /*1fc30*/  SYNCS.PHASECHK.TRANS64.TRYWAIT P0, [R7+URZ], R2 ;  /* 0x00000002070075a7 */ /* 0x0044e4000800017f */
[----:B---3--:R-:W-:Y:S05]  /*1fc40*/  @!P0 NANOSLEEP.SYNCS 0x989680 ;  /* 0x009896800000895d */ /* 0x008fea0003900000 */
[----:B------:R-:W3:Y:S02]  /*1fc50*/  @!P0 SYNCS.PHASECHK.TRANS64 P0, [R7+URZ], R2 ;  /* 0x00000002070085a7 */ /* 0x000ee4000800007f */
[----:B---3--:R-:W-:Y:S05]  /*1fc60*/  @!P0 BRA `(.L_x_9535) ;  /* 0xfffffffc00f08947 */ /* 0x008fea000383ffff */
[----:B------:R-:W-:Y:S05]  /*1fc70*/  BRA `(.L_x_9656) ;  /* 0xffffffdc003c7947 */ /* 0x000fea000383ffff */
.L_x_9537:
[----:B---3--:R3:W4:Y:S02]  /*1fc80*/  SYNCS.PHASECHK.TRANS64.TRYWAIT P0, [R4+URZ], R5 ;  /* 0x00000005040075a7 */ /* 0x008724000800017f */
[----:B----4-:R-:W-:Y:S05]  /*1fc90*/  @!P0 NANOSLEEP.SYNCS 0x989680 ;  /* 0x009896800000895d */ /* 0x010fea0003900000 */
[----:B------:R-:W4:Y:S02]  /*1fca0*/  @!P0 SYNCS.PHASECHK.TRANS64 P0, [R4+URZ], R5 ;  /* 0x00000005040085a7 */ /* 0x000f24000800007f */
[----:B----4-:R-:W-:Y:S05]  /*1fcb0*/  @!P0 BRA `(.L_x_9537) ;  /* 0xfffffffc00f08947 */ /* 0x010fea000383ffff */
[----:B------:R-:W-:Y:S05]  /*1fcc0*/  BRA `(.L_x_9657) ;  /* 0xffffffdc00447947 */ /* 0x000fea000383ffff */
.L_x_9658:
        /* <DEDUP_REMOVED lines=11> */
.L_x_11968:


//--------------------- .text._ZN7cutlass13device_kernelIN5flash11enable_sm90INS1_16FlashAttnFwdSm90INS1_25CollectiveMainloopFwdSm90ILi2EN4cute5tupleIJNS5_1CILi1EEES8_S8_EEENS6_IJNS7_ILi128EEENS7_ILi96EEENS7_ILi64EEEEEELi256ENS_10bfloat16_tEfNS_4arch4Sm90ELb0ELb1ELb0ELb1ELb0ELb0ELb1ELb1ELb0ELb0ELb0ELb0EEENS1_21CollectiveEpilogueFwdINS6_IJSA_NS7_ILi256EEESB_EEES9_SE_SG_Li256ELb1ELb0ELb0ELb0EEENS1_36VarlenDynamicPersistentTileSchedulerILi128ELi96ELi256ELi32ELb0ELb0ELb1ELb1ELb0ELb1EEEEEEEEEvNT_6ParamsE --------------------------
	.section	.text._ZN7cutlass13device_kernelIN5flash11enable_sm90INS1_16FlashAttnFwdSm90INS1_25CollectiveMainloopFwdSm90ILi2EN4cute5tupleIJNS5_1CILi1EEES8_S8_EEENS6_IJNS7_ILi128EEENS7_ILi96EEENS7_ILi64EEEEEELi256ENS_10bfloat16_tEfNS_4arch4Sm90ELb0ELb1ELb0ELb1ELb0ELb0ELb1ELb1ELb0ELb0ELb0ELb0EEENS1_21CollectiveEpilogueFwdINS6_IJSA_NS7_ILi256EEESB_EEES9_SE_SG_Li256ELb1ELb0ELb0ELb0EEENS1_36VarlenDynamicPersistentTileSchedulerILi128ELi96ELi256ELi32ELb0ELb0ELb1ELb1ELb0ELb1EEEEEEEEEvNT_6ParamsE,"ax",@progbits
	.align	128
.text._ZN7cutlass13device_kernelIN5flash11enable_sm90INS1_16FlashAttnFwdSm90INS1_25CollectiveMainloopFwdSm90ILi2EN4cute5tupleIJNS5_1CILi1EEES8_S8_EEENS6_IJNS7_ILi128EEENS7_ILi96EEENS7_ILi64EEEEEELi256ENS_10bfloat16_tEfNS_4arch4Sm90ELb0ELb1ELb0ELb1ELb0ELb0ELb1ELb1ELb0ELb0ELb0ELb0EEENS1_21CollectiveEpilogueFwdINS6_IJSA_NS7_ILi256EEESB_EEES9_SE_SG_Li256ELb1ELb0ELb0ELb0EEENS1_36VarlenDynamicPersistentTileSchedulerILi128ELi96ELi256ELi32ELb0ELb0ELb1ELb1ELb0ELb1EEEEEEEEEvNT_6ParamsE:
        .type           _ZN7cutlass13device_kernelIN5flash11enable_sm90INS1_16FlashAttnFwdSm90INS1_25CollectiveMainloopFwdSm90ILi2EN4cute5tupleIJNS5_1CILi1EEES8_S8_EEENS6_IJNS7_ILi128EEENS7_ILi96EEENS7_ILi64EEEEEELi256ENS_10bfloat16_tEfNS_4arch4Sm90ELb0ELb1ELb0ELb1ELb0ELb0ELb1ELb1ELb0ELb0ELb0ELb0EEENS1_21CollectiveEpilogueFwdINS6_IJSA_NS7_ILi256EEESB_EEES9_SE_SG_Li256ELb1ELb0ELb0ELb0EEENS1_36VarlenDynamicPersistentTileSchedulerILi128ELi96ELi256ELi32ELb0ELb0ELb1ELb1ELb0ELb1EEEEEEEEEvNT_6ParamsE,@function
        .size           _ZN7cutlass13device_kernelIN5flash11enable_sm90INS1_16FlashAttnFwdSm90INS1_25CollectiveMainloopFwdSm90ILi2EN4cute5tupleIJNS5_1CILi1EEES8_S8_EEENS6_IJNS7_ILi128EEENS7_ILi96EEENS7_ILi64EEEEEELi256ENS_10bfloat16_tEfNS_4arch4Sm90ELb0ELb1ELb0ELb1ELb0ELb0ELb1ELb1ELb0ELb0ELb0ELb0EEENS1_21CollectiveEpilogueFwdINS6_IJSA_NS7_ILi256EEESB_EEES9_SE_SG_Li256ELb1ELb0ELb0ELb0EEENS1_36VarlenDynamicPersistentTileSchedulerILi128ELi96ELi256ELi32ELb0ELb0ELb1ELb1ELb0ELb1EEEEEEEEEvNT_6ParamsE,(.L_x_11969 - _ZN7cutlass13device_kernelIN5flash11enable_sm90INS1_16FlashAttnFwdSm90INS1_25CollectiveMainloopFwdSm90ILi2EN4cute5tupleIJNS5_1CILi1EEES8_S8_EEENS6_IJNS7_ILi128EEENS7_ILi96EEENS7_ILi64EEEEEELi256ENS_10bfloat16_tEfNS_4arch4Sm90ELb0ELb1ELb0ELb1ELb0ELb0ELb1ELb1ELb0ELb0ELb0ELb0EEENS1_21CollectiveEpilogueFwdINS6_IJSA_NS7_ILi256EEESB_EEES9_SE_SG_Li256ELb1ELb0ELb0ELb0EEENS1_36VarlenDynamicPersistentTileSchedulerILi128ELi96ELi256ELi32ELb0ELb0ELb1ELb1ELb0ELb1EEEEEEEEEvNT_6ParamsE)
        .other          _ZN7cutlass13device_kernelIN5flash11enable_sm90INS1_16FlashAttnFwdSm90INS1_25CollectiveMainloopFwdSm90ILi2EN4cute5tupleIJNS5_1CILi1EEES8_S8_EEENS6_IJNS7_ILi128EEENS7_ILi96EEENS7_ILi64EEEEEELi256ENS_10bfloat16_tEfNS_4arch4Sm90ELb0ELb1ELb0ELb1ELb0ELb0ELb1ELb1ELb0ELb0ELb0ELb0EEENS1_21CollectiveEpilogueFwdINS6_IJSA_NS7_ILi256EEESB_EEES9_SE_SG_Li256ELb1ELb0ELb0ELb0EEENS1_36VarlenDynamicPersistentTileSchedulerILi128ELi96ELi256ELi32ELb0ELb0ELb1ELb1ELb0ELb1EEEEEEEEEvNT_6ParamsE,@"STO_CUDA_ENTRY STV_DEFAULT"
_ZN7cutlass13device_kernelIN5flash11enable_sm90INS1_16FlashAttnFwdSm90INS1_25CollectiveMainloopFwdSm90ILi2EN4cute5tupleIJNS5_1CILi1EEES8_S8_EEENS6_IJNS7_ILi128EEENS7_ILi96EEENS7_ILi64EEEEEELi256ENS_10bfloat16_tEfNS_4arch4Sm90ELb0ELb1ELb0ELb1ELb0ELb0ELb1ELb1ELb0ELb0ELb0ELb0EEENS1_21CollectiveEpilogueFwdINS6_IJSA_NS7_ILi256EEESB_EEES9_SE_SG_Li256ELb1ELb0ELb0ELb0EEENS1_36VarlenDynamicPersistentTileSchedulerILi128ELi96ELi256ELi32ELb0ELb0ELb1ELb1ELb0ELb1EEEEEEEEEvNT_6ParamsE:
[----:B------:R-:W0:Y:S02]  /*0000*/  LDC R1, c[0x0][0x28] ;  /* 0x00000a00ff017b82 */ /* 0x000e240000000800 */
[----:B0-----:R-:W-:Y:S01]  /*0010*/  VIADD R1, R1, 0xfffffb80 ;  /* 0xfffffb8001017836 */ /* 0x001fe20000000000 */
[----:B------:R-:W0:Y:S01]  /*0020*/  S2R R3, SR_TID.X ;  /* 0x0000000000037919 */ /* 0x000e220000002100 */
[----:B------:R-:W-:Y:S01]  /*0030*/  ELECT P0, URZ, PT ;  /* 0x00000000003f782f */ /* 0x000fe20003800000 */
[----:B------:R-:W-:Y:S01]  /*0040*/  BSSY B0, `(.L_x_9659) ;  /* 0x0000018000007945 */ /* 0x000fe20003800000 */
[----:B------:R-:W-:Y:S02]  /*0050*/  ULDC UR4, c[0x0][0x20] ;  /* 0x0000080000047ab9 */ /* 0x000fe40000000800 */
[----:B------:R-:W-:Y:S01]  /*0060*/  IADD3 R16, P1, R1, UR4, RZ ;  /* 0x0000000401107c10 */ /* 0x000fe2000ff3e0ff */
[----:B------:R-:W-:-:S04]  /*0070*/  ULDC UR4, c[0x0][0x24] ;  /* 0x0000090000047ab9 */ /* 0x000fc80000000800 */
[----:B------:R-:W-:Y:S01]  /*0080*/  IMAD.X R17, RZ, RZ, UR4, P1 ;  /* 0x00000004ff117e24 */ /* 0x000fe200088e06ff */
        /* <DEDUP_REMOVED lines=19> */
.L_x_9660:
[----:B------:R-:W-:Y:S05]  /*01c0*/  BSYNC B0 ;  /* 0x0000000000007941 */ /* 0x000fea0003800000 */
.L_x_9659:
        /* <DEDUP_REMOVED lines=43> */
.L_x_9661:
        /* <DEDUP_REMOVED lines=22> */
.L_x_9662:
        /* <DEDUP_REMOVED lines=18> */
.L_x_9663:
        /* <DEDUP_REMOVED lines=22> */
.L_x_9664:
        /* <DEDUP_REMOVED lines=22> */
.L_x_9665:
        /* <DEDUP_REMOVED lines=9> */
[----:B----4-:R-:W-:-:S05]  /*0a50*/  IMAD.X R2, RZ, RZ, R17, P0 ;  /* 0x000000ffff027224 */ /* 0x010fca00000e0611 */
[----:B------:R4:W-:Y:S01]  /*0a60*/  STL [R1+0x464], R2 ;  /* 0x0004640201007387 */ /* 0x0009e20000100800 */
[----:B0123--:R-:W-:Y:S06]  /*0a70*/  BAR.SYNC.DEFER_BLOCKING 0x0 ;  /* 0x0000000000007b1d */ /* 0x00ffec0000010000 */
[----:B------:R-:W-:Y:S05]  /*0a80*/  @!P1 BRA `(.L_x_9666) ;  /* 0x0000020800ec9947 */ /* 0x000fea0003800000 */
.L_x_9667:
[----:B------:R-:W-:-:S08]  /*0a90*/  NOP ;  /* 0x0000000000007918 */ /* 0x000fd00000000000 */
[----:B------:R-:W0:Y:S02]  /*0aa0*/  USETMAXREG.TRY_ALLOC.CTAPOOL UP0, 0xf0 ;  /* 0x000000f0000079c8 */ /* 0x000e240008000600 */
[----:B0-----:R-:W-:-:S13]  /*0ab0*/  PLOP3.LUT P0, PT, PT, PT, UP0, 0x80, 0x0 ;  /* 0x000000000000781c */ /* 0x001fda0003f0f008 */
[----:B------:R-:W-:Y:S05]  /*0ac0*/  @!P0 BRA `(.L_x_9667) ;  /* 0xfffffffc00f08947 */ /* 0x000fea000383ffff */
[----:B------:R-:W-:Y:S01]  /*0ad0*/  ISETP.NE.AND P0, PT, R36, 0x1, PT ;  /* 0x000000012400780c */ /* 0x000fe20003f05270 */
[----:B------:R-:W0:Y:S08]  /*0ae0*/  S2UR UR4, SR_CgaCtaId ;  /* 0x00000000000479c3 */ /* 0x000e300000008800 */
[----:B------:R-:W-:Y:S06]  /*0af0*/  BAR.ARV 0x8, 0x120 ;  /* 0x0204800000007b1d */ /* 0x000fec0000002000 */
[----:B------:R-:W-:-:S02]  /*0b00*/  UMOV UR44, 0x400 ;  /* 0x00000400002c7882 */ /* 0x000fc40000000000 */
[----:B------:R-:W-:Y:S08]  /*0b10*/  @!P0 BAR.ARV 0x9, 0x100 ;  /* 0x0244000000008b1d */ /* 0x000ff00000002000 */
[----:B------:R-:W-:Y:S01]  /*0b20*/  BAR.SYNC.DEFER_BLOCKING 0x5, 0x120 ;  /* 0x0144800000007b1d */ /* 0x000fe20000010000 */
[C---:B------:R-:W-:Y:S02]  /*0b30*/  IADD3 R210, P1, R16.reuse, 0x210, RZ ;  /* 0x0000021010d27810 */ /* 0x040fe40007f3e0ff */
[----:B------:R-:W-:Y:S01]  /*0b40*/  IADD3 R219, P2, R16, 0x21c, RZ ;  /* 0x0000021c10db7810 */ /* 0x000fe20007f5e0ff */
[----:B0-----:R-:W-:-:S02]  /*0b50*/  ULEA UR44, UR4, UR44, 0x18 ;  /* 0x0000002c042c7291 */ /* 0x001fc4000f8ec03f */
[--C-:B------:R-:W-:Y:S01]  /*0b60*/  IMAD.X R209, RZ, RZ, R17.reuse, P1 ;  /* 0x000000ffffd17224 */ /* 0x100fe200008e0611 */
[----:B------:R-:W-:Y:S01]  /*0b70*/  ULDC UR4, c[0x0][0xd14] ;  /* 0x0003450000047ab9 */ /* 0x000fe20000000800 */
[----:B------:R-:W-:Y:S01]  /*0b80*/  STL.64 [R1+0x210], RZ ;  /* 0x000210ff01007387 */ /* 0x000fe20000100a00 */
[----:B------:R-:W-:-:S03]  /*0b90*/  IMAD.X R211, RZ, RZ, R17, P2 ;  /* 0x000000ffffd37224 */ /* 0x000fc600010e0611 */
[----:B------:R-:W-:Y:S04]  /*0ba0*/  STL [R1+0x218], RZ ;  /* 0x000218ff01007387 */ /* 0x000fe80000100800 */
[----:B------:R-:W-:Y:S04]  /*0bb0*/  STL [R1+0x21c], RZ ;  /* 0x00021cff01007387 */ /* 0x000fe80000100800 */
[----:B------:R-:W0:Y:S01]  /*0bc0*/  LDS.128 R8, [UR44+0x324d0] ;  /* 0x0324d02cff087984 */ /* 0x000e220008000c00 */
[----:B------:R-:W-:Y:S06]  /*0bd0*/  BAR.ARV 0x4, 0x120 ;  /* 0x0104800000007b1d */ /* 0x000fec0000002000 */
[----:B0-----:R-:W-:-:S13]  /*0be0*/  ISETP.GE.AND P0, PT, R11, UR4, PT ;  /* 0x000000040b007c0c */ /* 0x001fda000bf06270 */
[----:B------:R-:W-:Y:S05]  /*0bf0*/  @P0 EXIT ;  /* 0x000000000000094d */ /* 0x000fea0003800000 */
[----:B------:R-:W0:Y:S01]  /*0c00*/  S2R R6, SR_TID.X ;  /* 0x0000000000067919 */ /* 0x000e220000002100 */
[----:B------:R-:W1:Y:S01]  /*0c10*/  S2UR UR4, SR_SWINHI ;  /* 0x00000000000479c3 */ /* 0x000e620000002f00 */
[----:B------:R-:W-:Y:S01]  /*0c20*/  IMAD.MOV.U32 R197, RZ, RZ, 0x2 ;  /* 0x00000002ffc57424 */ /* 0x000fe200078e00ff */
[----:B------:R-:W-:Y:S01]  /*0c30*/  R2UR UR5, R9 ;  /* 0x00000000090572ca */ /* 0x000fe200000e0000 */
[----:B------:R-:W-:Y:S01]  /*0c40*/  VIADD R205, R36, 0x8 ;  /* 0x0000000824cd7836 */ /* 0x000fe20000000000 */
[----:B------:R-:W-:Y:S02]  /*0c50*/  R2UR UR6, R11 ;  /* 0x000000000b0672ca */ /* 0x000fe400000e0000 */
[----:B------:R-:W-:Y:S02]  /*0c60*/  R2UR UR7, R10 ;  /* 0x000000000a0772ca */ /* 0x000fe400000e0000 */
[----:B------:R-:W-:Y:S01]  /*0c70*/  IADD3 R204, -R36, 0xb, RZ ;  /* 0x0000000b24cc7810 */ /* 0x000fe20007ffe1ff */
[----:B------:R-:W-:Y:S01]  /*0c80*/  UMOV UR36, UR44 ;  /* 0x0000002c00247c82 */ /* 0x000fe20008000000 */
[----:B-1----:R-:W-:Y:S01]  /*0c90*/  UMOV UR37, UR4 ;  /* 0x0000000400257c82 */ /* 0x002fe20008000000 */
[C---:B0-----:R-:W-:Y:S01]  /*0ca0*/  VIADD R195, R6.reuse, 0xffffff80 ;  /* 0xffffff8006c37836 */ /* 0x041fe20000000000 */
[----:B------:R-:W-:-:S04]  /*0cb0*/  LOP3.LUT R6, R6, 0x7f, RZ, 0xc0, !PT ;  /* 0x0000007f06067812 */ /* 0x000fc800078ec0ff */
[----:B------:R-:W-:Y:S02]  /*0cc0*/  SHF.R.S32.HI R0, RZ, 0x1f, R195 ;  /* 0x0000001fff007819 */ /* 0x000fe400000114c3 */
[----:B------:R-:W-:Y:S02]  /*0cd0*/  ISETP.NE.AND P0, PT, R6, RZ, PT ;  /* 0x000000ff0600720c */ /* 0x000fe40003f05270 */
[CC--:B----4-:R-:W-:Y:S02]  /*0ce0*/  LEA.HI R2, R0.reuse, R195.reuse, RZ, 0x4 ;  /* 0x000000c300027211 */ /* 0x0d0fe400078f20ff */
[CC--:B------:R-:W-:Y:S02]  /*0cf0*/  LEA.HI R3, R0.reuse, R195.reuse, RZ, 0x5 ;  /* 0x000000c300037211 */ /* 0x0c0fe400078f28ff */
[----:B------:R-:W-:Y:S02]  /*0d00*/  LEA.HI R31, R0, R195, RZ, 0x7 ;  /* 0x000000c3001f7211 */ /* 0x000fe400078f38ff */
[----:B------:R-:W-:Y:S01]  /*0d10*/  SHF.R.S32.HI R5, RZ, 0x4, R2 ;  /* 0x00000004ff057819 */ /* 0x000fe20000011402 */
[----:B------:R-:W-:Y:S01]  /*0d20*/  IMAD.SHL.U32 R3, R3, 0x20, RZ ;  /* 0x0000002003037824 */ /* 0x000fe200078e00ff */
[----:B------:R-:W-:-:S02]  /*0d30*/  LOP3.LUT R206, R31, 0xffffff80, RZ, 0xc0, !PT ;  /* 0xffffff801fce7812 */ /* 0x000fc400078ec0ff */
[C---:B------:R-:W-:Y:S02]  /*0d40*/  LOP3.LUT R4, R2.reuse, 0x3fffff0, RZ, 0xc0, !PT ;  /* 0x03fffff002047812 */ /* 0x040fe400078ec0ff */
[----:B------:R-:W-:Y:S01]  /*0d50*/  LEA.HI R2, R2, R5, RZ, 0x1 ;  /* 0x0000000502027211 */ /* 0x000fe200078f08ff */
[----:B------:R-:W-:Y:S01]  /*0d60*/  IMAD.IADD R206, R195, 0x1, -R206 ;  /* 0x00000001c3ce7824 */ /* 0x000fe200078e0ace */
[----:B------:R-:W-:Y:S01]  /*0d70*/  LOP3.LUT R7, R3, 0xfffffc00, RZ, 0xc0, !PT ;  /* 0xfffffc0003077812 */ /* 0x000fe200078ec0ff */
[----:B------:R-:W-:Y:S01]  /*0d80*/  IMAD.IADD R4, R195, 0x1, -R4 ;  /* 0x00000001c3047824 */ /* 0x000fe200078e0a04 */
[----:B------:R-:W-:Y:S02]  /*0d90*/  LOP3.LUT R2, R2, 0x1ffffffe, RZ, 0xc0, !PT ;  /* 0x1ffffffe02027812 */ /* 0x000fe400078ec0ff */
[----:B------:R-:W-:Y:S01]  /*0da0*/  SHF.R.S32.HI R3, RZ, 0x1f, R206 ;  /* 0x0000001fff037819 */ /* 0x000fe200000114ce */
[----:B------:R-:W-:Y:S01]  /*0db0*/  IMAD R7, R4, 0x40, R7 ;  /* 0x0000004004077824 */ /* 0x000fe200078e0207 */
[----:B------:R-:W-:Y:S01]  /*0dc0*/  SHF.R.S32.HI R220, RZ, 0x7, R31 ;  /* 0x00000007ffdc7819 */ /* 0x000fe2000001141f */
[----:B------:R-:W-:Y:S01]  /*0dd0*/  IMAD.IADD R4, R5, 0x1, -R2 ;  /* 0x0000000105047824 */ /* 0x000fe200078e0a02 */
[----:B------:R-:W-:-:S02]  /*0de0*/  LEA.HI R37, R3, R206, RZ, 0x2 ;  /* 0x000000ce03257211 */ /* 0x000fc400078f10ff */
[----:B------:R-:W-:Y:S01]  /*0df0*/  LEA.HI R3, R3, R206, RZ, 0x5 ;  /* 0x000000ce03037211 */ /* 0x000fe200078f28ff */
[----:B------:R-:W-:Y:S01]  /*0e00*/  IMAD R4, R4, 0x8, R7 ;  /* 0x0000000804047824 */ /* 0x000fe200078e0207 */
[--C-:B------:R-:W-:Y:S02]  /*0e10*/  SHF.R.S32.HI R2, RZ, 0x2, R37.reuse ;  /* 0x00000002ff027819 */ /* 0x100fe40000011425 */
[----:B------:R-:W-:Y:S01]  /*0e20*/  SHF.R.S32.HI R5, RZ, 0x1f, R37 ;  /* 0x0000001fff057819 */ /* 0x000fe20000011425 */
[----:B------:R-:W-:Y:S01]  /*0e30*/  IMAD.WIDE R196, R4, R197, UR36 ;  /* 0x0000002404c47e25 */ /* 0x000fe2000f8e02c5 */
[----:B------:R-:W-:Y:S02]  /*0e40*/  SHF.R.S32.HI R3, RZ, 0x5, R3 ;  /* 0x00000005ff037819 */ /* 0x000fe40000011403 */
[----:B------:R-:W-:Y:S02]  /*0e50*/  LEA.HI R5, R5, R2, RZ, 0x3 ;  /* 0x0000000205057211 */ /* 0x000fe400078f18ff */
[----:B------:R-:W-:-:S02]  /*0e60*/  IADD3 R9, P4, R196, 0x20, RZ ;  /* 0x00000020c4097810 */ /* 0x000fc40007f9e0ff */
[----:B------:R-:W-:Y:S02]  /*0e70*/  LOP3.LUT R5, R5, 0xfffffff8, RZ, 0xc0, !PT ;  /* 0xfffffff805057812 */ /* 0x000fe400078ec0ff */
[----:B------:R-:W-:Y:S02]  /*0e80*/  LOP3.LUT R8, R9, 0x380, RZ, 0xc0, !PT ;  /* 0x0000038009087812 */ /* 0x000fe400078ec0ff */
[----:B------:R-:W-:Y:S01]  /*0e90*/  IADD3 R7, P2, R196, 0x60, RZ ;  /* 0x00000060c4077810 */ /* 0x000fe20007f5e0ff */
[----:B------:R-:W-:Y:S01]  /*0ea0*/  IMAD.IADD R2, R2, 0x1, -R5 ;  /* 0x0000000102027824 */ /* 0x000fe200078e0a05 */
[----:B------:R-:W-:Y:S02]  /*0eb0*/  SHF.R.U64 R8, R8, 0x3, RZ ;  /* 0x0000000308087819 */ /* 0x000fe400000012ff */
[----:B------:R-:W-:Y:S01]  /*0ec0*/  IADD3 R5, P3, R196, 0x40, RZ ;  /* 0x00000040c4057810 */ /* 0x000fe20007f7e0ff */
[----:B------:R-:W-:Y:S01]  /*0ed0*/  IMAD R198, R3, 0x10, R2 ;  /* 0x0000001003c67824 */ /* 0x000fe200078e0202 */
[----:B------:R-:W-:Y:S01]  /*0ee0*/  LOP3.LUT R2, R8, R9, RZ, 0x3c, !PT ;  /* 0x0000000908027212 */ /* 0x000fe200078e3cff */
[----:B------:R-:W-:Y:S01]  /*0ef0*/  IMAD.X R3, RZ, RZ, R197, P4 ;  /* 0x000000ffff037224 */ /* 0x000fe200020e06c5 */
[----:B------:R-:W-:-:S02]  /*0f00*/  IADD3 R9, P1, R196, 0x4000, RZ ;  /* 0x00004000c4097810 */ /* 0x000fc40007f3e0ff */
[----:B------:R-:W-:Y:S02]  /*0f10*/  IADD3 R15, P4, R196, 0x4060, RZ ;  /* 0x00004060c40f7810 */ /* 0x000fe40007f9e0ff */
[----:B------:R-:W-:Y:S02]  /*0f20*/  LOP3.LUT R8, R9, 0x380, RZ, 0xc0, !PT ;  /* 0x0000038009087812 */ /* 0x000fe400078ec0ff */
[----:B------:R-:W-:Y:S02]  /*0f30*/  LOP3.LUT R14, R15, 0x380, RZ, 0xc0, !PT ;  /* 0x000003800f0e7812 */ /* 0x000fe400078ec0ff */
[----:B------:R-:W-:Y:S02]  /*0f40*/  SHF.R.U64 R8, R8, 0x3, RZ ;  /* 0x0000000308087819 */ /* 0x000fe400000012ff */
[----:B------:R-:W-:Y:S02]  /*0f50*/  LOP3.LUT R6, R7, 0x380, RZ, 0xc0, !PT ;  /* 0x0000038007067812 */ /* 0x000fe400078ec0ff */
[----:B------:R-:W-:Y:S01]  /*0f60*/  LOP3.LUT R8, R8, R9, RZ, 0x3c, !PT ;  /* 0x0000000908087212 */ /* 0x000fe200078e3cff */
[----:B------:R-:W-:Y:S01]  /*0f70*/  IMAD.X R9, RZ, RZ, R197, P1 ;  /* 0x000000ffff097224 */ /* 0x000fe200008e06c5 */
[----:B------:R-:W-:-:S02]  /*0f80*/  IADD3 R25, P1, R196, 0x8040, RZ ;  /* 0x00008040c4197810 */ /* 0x000fc40007f3e0ff */
        /* <DEDUP_REMOVED lines=10> */
[----:B------:R-:W-:Y:S02]  /*1030*/  LOP3.LUT R24, R24, R25, RZ, 0x3c, !PT ;  /* 0x0000001918187212 */ /* 0x000fe400078e3cff */
[----:B------:R-:W-:Y:S01]  /*1040*/  LOP3.LUT R4, R4, R5, RZ, 0x3c, !PT ;  /* 0x0000000504047212 */ /* 0x000fe200078e3cff */
[----:B------:R-:W-:Y:S01]  /*1050*/  IMAD.X R5, RZ, RZ, R197, P3 ;  /* 0x000000ffff057224 */ /* 0x000fe200018e06c5 */
[C---:B------:R-:W-:Y:S02]  /*1060*/  IADD3 R25, P4, R196.reuse, 0xc020, RZ ;  /* 0x0000c020c4197810 */ /* 0x040fe40007f9e0ff */
[----:B------:R-:W-:-:S02]  /*1070*/  IADD3 R21, P2, R196, 0x8020, RZ ;  /* 0x00008020c4157810 */ /* 0x000fc40007f5e0ff */
[C---:B------:R-:W-:Y:S02]  /*1080*/  IADD3 R11, P6, R196.reuse, 0x4020, RZ ;  /* 0x00004020c40b7810 */ /* 0x040fe40007fde0ff */
[C---:B------:R-:W-:Y:S02]  /*1090*/  IADD3 R13, P5, R196.reuse, 0x4040, RZ ;  /* 0x00004040c40d7810 */ /* 0x040fe40007fbe0ff */
[----:B------:R-:W-:Y:S02]  /*10a0*/  IADD3 R19, P3, R196, 0x8000, RZ ;  /* 0x00008000c4137810 */ /* 0x000fe40007f7e0ff */
[----:B------:R-:W-:Y:S02]  /*10b0*/  LOP3.LUT R30, R25, 0x380, RZ, 0xc0, !PT ;  /* 0x00000380191e7812 */ /* 0x000fe400078ec0ff */
        /* <DEDUP_REMOVED lines=12> */
[----:B------:R-:W-:Y:S02]  /*1180*/  MOV R25, R2 ;  /* 0x0000000200197202 */ /* 0x000fe40000000f00 */
[----:B------:R-:W-:Y:S01]  /*1190*/  LOP3.LUT R10, R10, R11, RZ, 0x3c, !PT ;  /* 0x0000000b0a0a7212 */ /* 0x000fe200078e3cff */
[--C-:B------:R-:W-:Y:S01]  /*11a0*/  IMAD.X R11, RZ, RZ, R197.reuse, P6 ;  /* 0x000000ffff0b7224 */ /* 0x100fe200030e06c5 */
[----:B------:R-:W-:Y:S01]  /*11b0*/  LOP3.LUT R12, R12, R13, RZ, 0x3c, !PT ;  /* 0x0000000d0c0c7212 */ /* 0x000fe200078e3cff */
[--C-:B------:R-:W-:Y:S01]  /*11c0*/  IMAD.X R13, RZ, RZ, R197.reuse, P5 ;  /* 0x000000ffff0d7224 */ /* 0x100fe200028e06c5 */
[----:B------:R-:W-:Y:S01]  /*11d0*/  LOP3.LUT R18, R18, R19, RZ, 0x3c, !PT ;  /* 0x0000001312127212 */ /* 0x000fe200078e3cff */
[----:B------:R-:W-:Y:S01]  /*11e0*/  IMAD.X R19, RZ, RZ, R197, P3 ;  /* 0x000000ffff137224 */ /* 0x000fe200018e06c5 */
[----:B------:R-:W-:Y:S01]  /*11f0*/  MOV R2, R6 ;  /* 0x0000000600027202 */ /* 0x000fe20000000f00 */
[----:B------:R0:W-:Y:S01]  /*1200*/  STL [R1+0x478], R25 ;  /* 0x0004781901007387 */ /* 0x0001e20000100800 */
[----:B------:R-:W-:-:S02]  /*1210*/  IADD3 R35, P2, R196, 0xc060, RZ ;  /* 0x0000c060c4237810 */ /* 0x000fc40007f5e0ff */
[C---:B------:R-:W-:Y:S01]  /*1220*/  IADD3 R27, P6, R196.reuse, 0x8060, RZ ;  /* 0x00008060c41b7810 */ /* 0x040fe20007fde0ff */
[----:B------:R1:W-:Y:S01]  /*1230*/  STL [R1+0x470], R2 ;  /* 0x0004700201007387 */ /* 0x0003e20000100800 */
[C---:B------:R-:W-:Y:S02]  /*1240*/  IADD3 R29, P5, R196.reuse, 0xc000, RZ ;  /* 0x0000c000c41d7810 */ /* 0x040fe40007fbe0ff */
[----:B------:R-:W-:Y:S02]  /*1250*/  IADD3 R33, P3, R196, 0xc040, RZ ;  /* 0x0000c040c4217810 */ /* 0x000fe40007f7e0ff */
[----:B------:R-:W-:Y:S01]  /*1260*/  MOV R3, R4 ;  /* 0x0000000400037202 */ /* 0x000fe20000000f00 */
[----:B0-----:R-:W-:Y:S01]  /*1270*/  IMAD.X R25, RZ, RZ, R197, P1 ;  /* 0x000000ffff197224 */ /* 0x001fe200008e06c5 */
[----:B------:R-:W-:Y:S02]  /*1280*/  LOP3.LUT R34, R35, 0x380, RZ, 0xc0, !PT ;  /* 0x0000038023227812 */ /* 0x000fe400078ec0ff */
[----:B------:R-:W-:Y:S01]  /*1290*/  LOP3.LUT R26, R27, 0x380, RZ, 0xc0, !PT ;  /* 0x000003801b1a7812 */ /* 0x000fe200078ec0ff */
[----:B------:R0:W-:Y:S01]  /*12a0*/  STL [R1+0x474], R3 ;  /* 0x0004740301007387 */ /* 0x0001e20000100800 */
[----:B------:R-:W-:-:S02]  /*12b0*/  LOP3.LUT R28, R29, 0x380, RZ, 0xc0, !PT ;  /* 0x000003801d1c7812 */ /* 0x000fc400078ec0ff */
[----:B------:R-:W-:Y:S02]  /*12c0*/  LOP3.LUT R32, R33, 0x380, RZ, 0xc0, !PT ;  /* 0x0000038021207812 */ /* 0x000fe400078ec0ff */
[----:B-1----:R-:W-:Y:S01]  /*12d0*/  LEA.HI R2, R31, R220, RZ, 0x1 ;  /* 0x000000dc1f027211 */ /* 0x002fe200078f08ff */
[----:B------:R-:W-:Y:S01]  /*12e0*/  IMAD.X R31, RZ, RZ, R197, P4 ;  /* 0x000000ffff1f7224 */ /* 0x000fe200020e06c5 */
[----:B------:R-:W-:Y:S02]  /*12f0*/  LEA.HI R0, R0, R195, RZ, 0x3 ;  /* 0x000000c300007211 */ /* 0x000fe400078f18ff */
[----:B------:R-:W-:Y:S02]  /*1300*/  SHF.R.U64 R34, R34, 0x3, RZ ;  /* 0x0000000322227819 */ /* 0x000fe400000012ff */
[----:B------:R-:W-:Y:S02]  /*1310*/  SHF.R.U64 R26, R26, 0x3, RZ ;  /* 0x000000031a1a7819 */ /* 0x000fe400000012ff */
[----:B------:R-:W-:-:S02]  /*1320*/  SHF.R.U64 R28, R28, 0x3, RZ ;  /* 0x000000031c1c7819 */ /* 0x000fc400000012ff */
[----:B------:R-:W-:Y:S02]  /*1330*/  SHF.R.U64 R32, R32, 0x3, RZ ;  /* 0x0000000320207819 */ /* 0x000fe400000012ff */
[----:B0-----:R-:W-:Y:S02]  /*1340*/  LOP3.LUT R3, R2, 0x3fffffe, RZ, 0xc0, !PT ;  /* 0x03fffffe02037812 */ /* 0x001fe400078ec0ff */
[----:B------:R-:W-:Y:S02]  /*1350*/  LOP3.LUT R2, R0, 0x1ffffff8, RZ, 0xc0, !PT ;  /* 0x1ffffff800027812 */ /* 0x000fe400078ec0ff */
        /* <DEDUP_REMOVED lines=12> */
[----:B------:R-:W-:Y:S01]  /*1420*/  IADD3 R18, P1, R16, 0x13c, RZ ;  /* 0x0000013c10127810 */ /* 0x000fe20007f3e0ff */
        /* <DEDUP_REMOVED lines=14> */
[----:B------:R-:W-:Y:S02]  /*1510*/  MOV R224, R28 ;  /* 0x0000001c00e07202 */ /* 0x000fe40000000f00 */
[----:B------:R-:W-:Y:S02]  /*1520*/  MOV R223, R30 ;  /* 0x0000001e00df7202 */ /* 0x000fe40000000f00 */
[----:B------:R-:W-:Y:S02]  /*1530*/  MOV R222, R32 ;  /* 0x0000002000de7202 */ /* 0x000fe40000000f00 */
[----:B------:R-:W-:-:S02]  /*1540*/  MOV R221, R34 ;  /* 0x0000002200dd7202 */ /* 0x000fc40000000f00 */
[----:B------:R-:W-:Y:S02]  /*1550*/  SEL R200, RZ, 0x1, P0 ;  /* 0x00000001ffc87807 */ /* 0x000fe40000000000 */
[----:B------:R-:W-:-:S07]  /*1560*/  SHF.R.S32.HI R192, RZ, 0x3, R0 ;  /* 0x00000003ffc07819 */ /* 0x000fce0000011400 */
.L_x_9793:
[----:B------:R-:W-:Y:S01]  /*1570*/  ULDC.64 UR8, c[0x0][0xb20] ;  /* 0x0002c80000087ab9 */ /* 0x000fe20000000a00 */
[----:B------:R-:W-:Y:S01]  /*1580*/  ULDC UR4, c[0x0][0x404] ;  /* 0x0001010000047ab9 */ /* 0x000fe20000000800 */
[----:B------:R-:W-:-:S04]  /*1590*/  UISETP.NE.U32.AND UP0, UPT, UR8, URZ, UPT ;  /* 0x0000003f0800728c */ /* 0x000fc8000bf05070 */
        /* <DEDUP_REMOVED lines=9> */
[----:B------:R-:W-:Y:S02]  /*1630*/  IMAD.U32 R2, RZ, RZ, UR8 ;  /* 0x00000008ff027e24 */ /* 0x000fe4000f8e00ff */
[----:B------:R-:W-:Y:S01]  /*1640*/  IMAD.U32 R3, RZ, RZ, UR9 ;  /* 0x00000009ff037e24 */ /* 0x000fe2000f8e00ff */
[----:B------:R-:W-:-:S04]  /*1650*/  @UP1 UIMAD.WIDE UR8, UR6, 0x4, UR10 ;  /* 0x00000004060818a5 */ /* 0x000fc8000f8e020a */
[----:B--2---:R-:W2:Y:S02]  /*1660*/  @P0 LDG.E R2, desc[UR54][R2.64] ;  /* 0x0000003602020981 */ /* 0x004ea4000c1e1900 */
[----:B01-345:R-:W-:Y:S02]  /*1670*/  IMAD.U32 R4, RZ, RZ, UR8 ;  /* 0x00000008ff047e24 */ /* 0x03bfe4000f8e00ff */
        /* <DEDUP_REMOVED lines=10> */
[----:B------:R-:W-:Y:S01]  /*1720*/  ISETP.NE.U32.AND P1, PT, RZ, UR8, PT ;  /* 0x00000008ff007c0c */ /* 0x000fe2000bf25070 */
[----:B------:R-:W-:-:S02]  /*1730*/  ULDC UR8, c[0x0][0x2e0] ;  /* 0x0000b80000087ab9 */ /* 0x000fc40000000800 */
[----:B------:R-:W-:Y:S01]  /*1740*/  UIMAD UR4, UR4, UR8, URZ ;  /* 0x00000008040472a4 */ /* 0x000fe2000f8e023f */
[----:B------:R-:W-:Y:S02]  /*1750*/  ISETP.NE.AND.EX P1, PT, RZ, UR9, PT, P1 ;  /* 0x00000009ff007c0c */ /* 0x000fe4000bf25310 */
[----:B--2---:R-:W-:Y:S02]  /*1760*/  @P0 R2UR UR42, R2 ;  /* 0x00000000022a02ca */ /* 0x004fe400000e0000 */
        /* <DEDUP_REMOVED lines=15> */
.L_x_9668:
        /* <DEDUP_REMOVED lines=10> */
.L_x_9669:
        /* <DEDUP_REMOVED lines=13> */
.L_x_9670:
[----:B------:R-:W0:Y:S01]  /*19d0*/  LDC R0, c[0x0][0xa80] ;  /* 0x0002a000ff007b82 */ /* 0x000e220000000800 */
[----:B------:R-:W-:Y:S01]  /*19e0*/  UIADD3 UR8, UP0, UR36, 0x32430, URZ ;  /* 0x0003243024087890 */ /* 0x000fe2000ff1e03f */
[----:B------:R-:W-:Y:S01]  /*19f0*/  IMAD.MOV.U32 R4, RZ, RZ, 0xc000 ;  /* 0x0000c000ff047424 */ /* 0x000fe200078e00ff */
[----:B------:R-:W-:Y:S01]  /*1a00*/  UIADD3 UR10, UP1, UR36, 0x32440, URZ ;  /* 0x00032440240a7890 */ /* 0x000fe2000ff3e03f */
[----:B------:R-:W-:Y:S01]  /*1a10*/  IMAD.U32 R5, RZ, RZ, UR48 ;  /* 0x00000030ff057e24 */ /* 0x000fe2000f8e00ff */
[----:B------:R-:W-:Y:S01]  /*1a20*/  UIADD3 UR6, UP2, UR36, 0x32450, URZ ;  /* 0x0003245024067890 */ /* 0x000fe2000ff5e03f */
[----:B------:R-:W-:Y:S01]  /*1a30*/  IMAD.MOV.U32 R6, RZ, RZ, R200 ;  /* 0x000000ffff067224 */ /* 0x000fe200078e00c8 */
[----:B------:R-:W-:Y:S01]  /*1a40*/  UIADD3 UR12, UP3, UR36, 0x32460, URZ ;  /* 0x00032460240c7890 */ /* 0x000fe2000ff7e03f */
[----:B------:R-:W-:Y:S01]  /*1a50*/  IMAD.MOV.U32 R7, RZ, RZ, 0x100 ;  /* 0x00000100ff077424 */ /* 0x000fe200078e00ff */
[----:B------:R-:W-:Y:S01]  /*1a60*/  UIADD3.X UR9, URZ, UR37, URZ, UP0, !UPT ;  /* 0x000000253f097290 */ /* 0x000fe200087fe43f */
[----:B------:R-:W-:Y:S01]  /*1a70*/  IMAD.MOV.U32 R2, RZ, RZ, 0x3000 ;  /* 0x00003000ff027424 */ /* 0x000fe200078e00ff */
[----:B------:R-:W-:Y:S01]  /*1a80*/  UIADD3.X UR7, URZ, UR37, URZ, UP2, !UPT ;  /* 0x000000253f077290 */ /* 0x000fe200097fe43f */
[----:B------:R-:W-:Y:S01]  /*1a90*/  IMAD.U32 R3, RZ, RZ, UR48 ;  /* 0x00000030ff037e24 */ /* 0x000fe2000f8e00ff */
[----:B------:R-:W-:Y:S01]  /*1aa0*/  UIADD3.X UR13, URZ, UR37, URZ, UP3, !UPT ;  /* 0x000000253f0d7290 */ /* 0x000fe20009ffe43f */
[----:B------:R1:W-:Y:S01]  /*1ab0*/  STL.128 [R1+0x50], R4 ;  /* 0x0000500401007387 */ /* 0x0003e20000100c00 */
[----:B------:R-:W-:Y:S01]  /*1ac0*/  UIADD3.X UR11, URZ, UR37, URZ, UP1, !UPT ;  /* 0x000000253f0b7290 */ /* 0x000fe20008ffe43f */
[----:B------:R-:W-:Y:S01]  /*1ad0*/  IMAD.MOV.U32 R201, RZ, RZ, 0x100 ;  /* 0x00000100ffc97424 */ /* 0x000fe200078e00ff */
[----:B------:R-:W-:Y:S01]  /*1ae0*/  UIADD3 UR42, -UR42, UR4, URZ ;  /* 0x000000042a2a7290 */ /* 0x000fe2000fffe13f */
[----:B------:R2:W-:Y:S01]  /*1af0*/  STL.64 [R1+0x18], R2 ;  /* 0x0000180201007387 */ /* 0x0005e20000100a00 */
[----:B------:R-:W-:Y:S01]  /*1b00*/  IMAD.MOV.U32 R202, RZ, RZ, 0x1 ;  /* 0x00000001ffca7424 */ /* 0x000fe200078e00ff */
[----:B------:R-:W-:Y:S01]  /*1b10*/  ULEA UR4, UR5, 0x80, 0x7 ;  /* 0x0000008005047891 */ /* 0x000fe2000f8e383f */
[----:B------:R-:W-:Y:S01]  /*1b20*/  IMAD.MOV.U32 R203, RZ, RZ, RZ ;  /* 0x000000ffffcb7224 */ /* 0x000fe200078e00ff */
[----:B------:R3:W-:Y:S01]  /*1b30*/  STL.128 [R1+0x430], RZ ;  /* 0x000430ff01007387 */ /* 0x0007e20000100c00 */
[----:B------:R-:W-:Y:S01]  /*1b40*/  IMAD.MOV.U32 R14, RZ, RZ, 0x1 ;  /* 0x00000001ff0e7424 */ /* 0x000fe200078e00ff */
[C---:B------:R-:W-:Y:S01]  /*1b50*/  IADD3 R36, P0, R16.reuse, 0x430, RZ ;  /* 0x0000043010247810 */ /* 0x040fe20007f1e0ff */
[----:B------:R-:W-:Y:S01]  /*1b60*/  IMAD.MOV.U32 R15, RZ, RZ, RZ ;  /* 0x000000ffff0f7224 */ /* 0x000fe200078e00ff */
[----:B------:R3:W-:Y:S01]  /*1b70*/  STL.128 [R1+0x20], R200 ;  /* 0x000020c801007387 */ /* 0x0007e20000100c00 */
[----:B------:R-:W-:Y:S01]  /*1b80*/  IMAD.U32 R12, RZ, RZ, UR5 ;  /* 0x00000005ff0c7e24 */ /* 0x000fe2000f8e00ff */
[----:B------:R-:W-:Y:S01]  /*1b90*/  IADD3 R34, P1, R16, 0x38, RZ ;  /* 0x0000003810227810 */ /* 0x000fe20007f3e0ff */
[----:B------:R-:W-:Y:S01]  /*1ba0*/  IMAD.U32 R8, RZ, RZ, UR6 ;  /* 0x00000006ff087e24 */ /* 0x000fe2000f8e00ff */
[----:B------:R3:W-:Y:S01]  /*1bb0*/  STL.64 [R1+0x60], R14 ;  /* 0x0000600e01007387 */ /* 0x0007e20000100a00 */
[----:B------:R-:W-:-:S02]  /*1bc0*/  IMAD.U32 R10, RZ, RZ, UR12 ;  /* 0x0000000cff0a7e24 */ /* 0x000fc4000f8e00ff */
[----:B-1----:R-:W-:Y:S01]  /*1bd0*/  IMAD.U32 R4, RZ, RZ, UR8 ;  /* 0x00000008ff047e24 */ /* 0x002fe2000f8e00ff */
[----:B------:R3:W-:Y:S01]  /*1be0*/  STL [R1+0x70], R12 ;  /* 0x0000700c01007387 */ /* 0x0007e20000100800 */
[----:B------:R-:W-:Y:S01]  /*1bf0*/  IMAD.U32 R9, RZ, RZ, UR7 ;  /* 0x00000007ff097e24 */ /* 0x000fe2000f8e00ff */
[----:B------:R-:W-:Y:S01]  /*1c00*/  ULDC.64 UR6, c[0x0][0xad8] ;  /* 0x0002b60000067ab9 */ /* 0x000fe20000000a00 */
[----:B------:R-:W-:Y:S01]  /*1c10*/  IMAD.U32 R11, RZ, RZ, UR13 ;  /* 0x0000000dff0b7e24 */ /* 0x000fe2000f8e00ff */
[----:B------:R-:W-:Y:S01]  /*1c20*/  UISETP.GE.AND UP0, UPT, UR7, 0x1, UPT ;  /* 0x000000010700788c */ /* 0x000fe2000bf06270 */
[----:B--2---:R-:W-:Y:S01]  /*1c30*/  IMAD.U32 R2, RZ, RZ, UR10 ;  /* 0x0000000aff027e24 */ /* 0x004fe2000f8e00ff */
[----:B0-----:R3:W-:Y:S01]  /*1c40*/  STL [R1+0x450], R0 ;  /* 0x0004500001007387 */ /* 0x0017e20000100800 */
[----:B------:R-:W-:Y:S01]  /*1c50*/  IMAD.U32 R5, RZ, RZ, UR9 ;  /* 0x00000009ff057e24 */ /* 0x000fe2000f8e00ff */
[----:B------:R-:W-:Y:S01]  /*1c60*/  UIADD3 UR8, UR42, UR4, -UR38 ;  /* 0x000000042a087290 */ /* 0x000fe2000fffe826 */
[----:B------:R-:W-:Y:S01]  /*1c70*/  IMAD.U32 R3, RZ, RZ, UR11 ;  /* 0x0000000bff037e24 */ /* 0x000fe2000f8e00ff */
[----:B------:R3:W-:Y:S01]  /*1c80*/  STL.128 [R1+0x40], R8 ;  /* 0x0000400801007387 */ /* 0x0007e20000100c00 */
[----:B------:R-:W-:Y:S01]  /*1c90*/  PLOP3.LUT P2, PT, PT, PT, UP0, 0x80, 0x0 ;  /* 0x000000000000781c */ /* 0x000fe20003f4f008 */
[----:B------:R-:W-:Y:S01]  /*1ca0*/  UIADD3 UR6, UR8, UR6, URZ ;  /* 0x0000000608067290 */ /* 0x000fe2000fffe03f */
[--C-:B------:R-:W-:Y:S01]  /*1cb0*/  IMAD.X R37, RZ, RZ, R17.reuse, P0 ;  /* 0x000000ffff257224 */ /* 0x100fe200000e0611 */
[----:B------:R3:W-:Y:S01]  /*1cc0*/  STL.64 [R1+0x68], R10 ;  /* 0x0000680a01007387 */ /* 0x0007e20000100a00 */
[----:B------:R-:W-:-:S03]  /*1cd0*/  IMAD.X R35, RZ, RZ, R17, P1 ;  /* 0x000000ffff237224 */ /* 0x000fc600008e0611 */
[----:B------:R3:W-:Y:S04]  /*1ce0*/  STL.64 [R1+0x8], R4 ;  /* 0x0000080401007387 */ /* 0x0007e80000100a00 */
[----:B------:R3:W-:Y:S04]  /*1cf0*/  STL.64 [R1+0x10], R2 ;  /* 0x0000100201007387 */ /* 0x0007e80000100a00 */
[----:B------:R3:W-:Y:S04]  /*1d00*/  STL.64 [R1+0x30], R2 ;  /* 0x0000300201007387 */ /* 0x0007e80000100a00 */
        /* <DEDUP_REMOVED lines=46> */
.L_x_9672:
[----:B------:R-:W-:-:S11]  /*1ff0*/  UISETP.NE.AND UP0, UPT, UR7, 0x1, UPT ;  /* 0x000000010700788c */ /* 0x000fd6000bf05270 */
[----:B------:R-:W-:Y:S02]  /*2000*/  @UP0 ULDC.64 UR10, c[0x0][0xae0] ;  /* 0x0002b800000a0ab9 */ /* 0x000fe40000000a00 */
[----:B------:R-:W-:-:S04]  /*2010*/  UIMAD.WIDE.U32 UR8, UR4, UR10, URZ ;  /* 0x0000000a040872a5 */ /* 0x000fc8000f8e003f */
[----:B------:R-:W-:-:S12]  /*2020*/  @UP0 USHF.R.U32.HI UR4, URZ, UR11, UR9 ;  /* 0x0000000b3f040299 */ /* 0x000fd80008011609 */
.L_x_9673:
[----:B------:R-:W-:-:S04]  /*2030*/  UIMAD UR4, UR4, UR7, UR7 ;  /* 0x00000007040472a4 */ /* 0x000fc8000f8e0207 */
[----:B------:R-:W-:-:S04]  /*2040*/  UISETP.LT.AND UP0, UPT, UR6, UR4, UPT ;  /* 0x000000040600728c */ /* 0x000fc8000bf01270 */
[----:B------:R-:W-:-:S12]  /*2050*/  USEL UR6, UR6, UR4, UP0 ;  /* 0x0000000406067287 */ /* 0x000fd80008000000 */
.L_x_9671:
[----:B------:R-:W-:Y:S02]  /*2060*/  UIADD3 UR8, UR42, 0x5f, URZ ;  /* 0x0000005f2a087890 */ /* 0x000fe4000fffe03f */
[----:B------:R-:W-:Y:S02]  /*2070*/  UIADD3 UR10, UR6, 0x5f, URZ ;  /* 0x0000005f060a7890 */ /* 0x000fe4000fffe03f */
[----:B------:R-:W-:Y:S02]  /*2080*/  UIMAD.WIDE UR8, UR8, 0x2aaaaaab, URZ ;  /* 0x2aaaaaab080878a5 */ /* 0x000fe4000f8e023f */
[----:B------:R-:W-:Y:S02]  /*2090*/  UIMAD.WIDE UR10, UR10, 0x2aaaaaab, URZ ;  /* 0x2aaaaaab0a0a78a5 */ /* 0x000fe4000f8e023f */
[----:B------:R-:W-:Y:S02]  /*20a0*/  USHF.R.U32.HI UR4, URZ, 0x1f, UR9 ;  /* 0x0000001f3f047899 */ /* 0x000fe40008011609 */
[----:B------:R-:W-:-:S02]  /*20b0*/  USHF.R.U32.HI UR6, URZ, 0x1f, UR11 ;  /* 0x0000001f3f067899 */ /* 0x000fc4000801160b */
[----:B------:R-:W-:Y:S02]  /*20c0*/  ULEA UR5, UR5, -UR38, 0x7 ;  /* 0x8000002605057291 */ /* 0x000fe4000f8e383f */
[----:B------:R-:W-:Y:S02]  /*20d0*/  ULEA.HI.SX32 UR4, UR9, UR4, 0x1c ;  /* 0x0000000409047291 */ /* 0x000fe4000f8fe23f */
[----:B------:R-:W-:Y:S02]  /*20e0*/  ULEA.HI.SX32 UR6, UR11, UR6, 0x1c ;  /* 0x000000060b067291 */ /* 0x000fe4000f8fe23f */
[----:B------:R-:W-:Y:S02]  /*20f0*/  UIADD3 UR5, UR42, UR5, URZ ;  /* 0x000000052a057290 */ /* 0x000fe4000fffe03f */
        /* <DEDUP_REMOVED lines=16> */
.L_x_9675:
[----:B------:R-:W-:-:S11]  /*2200*/  UISETP.NE.AND UP0, UPT, UR7, 0x1, UPT ;  /* 0x000000010700788c */ /* 0x000fd6000bf05270 */
[----:B------:R-:W-:Y:S02]  /*2210*/  @UP0 ULDC.64 UR10, c[0x0][0xae0] ;  /* 0x0002b800000a0ab9 */ /* 0x000fe40000000a00 */
[----:B------:R-:W-:-:S04]  /*2220*/  UIMAD.WIDE.U32 UR4, UR6, UR10, URZ ;  /* 0x0000000a060472a5 */ /* 0x000fc8000f8e003f */
[----:B------:R-:W-:-:S12]  /*2230*/  @UP0 USHF.R.U32.HI UR6, URZ, UR11, UR5 ;  /* 0x0000000b3f060299 */ /* 0x000fd80008011605 */
.L_x_9676:
[----:B------:R-:W-:-:S04]  /*2240*/  UIMAD UR6, UR6, UR7, URZ ;  /* 0x00000007060672a4 */ /* 0x000fc8000f8e023f */
[----:B------:R-:W-:-:S04]  /*2250*/  UISETP.LT.AND UP0, UPT, UR8, UR6, UPT ;  /* 0x000000060800728c */ /* 0x000fc8000bf01270 */
[----:B------:R-:W-:-:S12]  /*2260*/  USEL UR8, UR8, UR6, !UP0 ;  /* 0x0000000608087287 */ /* 0x000fd8000c000000 */
.L_x_9674:
        /* <DEDUP_REMOVED lines=9> */
[----:B---3--:R-:W0:Y:S01]  /*2300*/  SHFL.IDX PT, R0, R220, RZ, 0x1f ;  /* 0x00001fffdc007589 */ /* 0x008e2200000e0000 */
        /* <DEDUP_REMOVED lines=23> */
[----:B0-----:R-:W-:Y:S01]  /*2480*/  LEA.HI R2, R0, R0, RZ, 0x1 ;  /* 0x0000000000027211 */ /* 0x001fe200078f08ff */
[----:B------:R-:W-:Y:S01]  /*2490*/  IMAD.U32 R14, RZ, RZ, UR5 ;  /* 0x00000005ff0e7e24 */ /* 0x000fe2000f8e00ff */
[----:B------:R-:W-:Y:S01]  /*24a0*/  ULOP3.LUT UP0, URZ, UR6, 0x1bf, URZ, 0xc0, !UPT ;  /* 0x000001bf063f7892 */ /* 0x000fe2000f80c03f */
[----:B------:R-:W-:Y:S01]  /*24b0*/  IMAD.MOV.U32 R15, RZ, RZ, 0x40000040 ;  /* 0x40000040ff0f7424 */ /* 0x000fe200078e00ff */
[----:B------:R-:W-:Y:S01]  /*24c0*/  LOP3.LUT R3, R2, 0x7fffe, RZ, 0xc0, !PT ;  /* 0x0007fffe02037812 */ /* 0x000fe200078ec0ff */
[----:B------:R0:W-:Y:S01]  /*24d0*/  STL.128 [R1+0xa0], R8 ;  /* 0x0000a00801007387 */ /* 0x0001e20000100c00 */
[----:B------:R-:W-:Y:S01]  /*24e0*/  IMAD.X R44, RZ, RZ, R17, P5 ;  /* 0x000000ffff2c7224 */ /* 0x000fe200028e0611 */
[----:B------:R-:W-:Y:S01]  /*24f0*/  IADD3 R31, P1, R16, 0x118, RZ ;  /* 0x00000118101f7810 */ /* 0x000fe20007f3e0ff */
[----:B-1----:R-:W-:Y:S01]  /*2500*/  IMAD.MOV.U32 R5, RZ, RZ, 0x40000040 ;  /* 0x40000040ff057424 */ /* 0x002fe200078e00ff */
[----:B------:R0:W-:Y:S01]  /*2510*/  STL.64 [R1+0x78], RZ ;  /* 0x000078ff01007387 */ /* 0x0001e20000100a00 */
[----:B------:R-:W-:Y:S01]  /*2520*/  IMAD.IADD R3, R0, 0x1, -R3 ;  /* 0x0000000100037824 */ /* 0x000fe200078e0a03 */
[----:B------:R-:W-:Y:S01]  /*2530*/  PLOP3.LUT P5, PT, PT, PT, UP0, 0x80, 0x0 ;  /* 0x000000000000781c */ /* 0x000fe20003faf008 */
[----:B--2---:R-:W-:Y:S01]  /*2540*/  IMAD.MOV.U32 R13, RZ, RZ, 0x40000040 ;  /* 0x40000040ff0d7424 */ /* 0x004fe200078e00ff */
        /* <DEDUP_REMOVED lines=36> */
[----:B0-----:R-:W-:Y:S01]  /*2790*/  IMAD.U32 R4, RZ, RZ, UR4 ;  /* 0x00000004ff047e24 */ /* 0x001fe2000f8e00ff */
        /* <DEDUP_REMOVED lines=12> */
.L_x_9678:
[----:B------:R-:W1:Y:S01]  /*2860*/  S2R R20, SR_TID.X ;  /* 0x0000000000147919 */ /* 0x000e620000002100 */
[----:B0-----:R-:W0:Y:S01]  /*2870*/  LDC.64 R12, c[0x0][0x428] ;  /* 0x00010a00ff0c7b82 */ /* 0x001e220000000a00 */
[----:B------:R-:W-:Y:S01]  /*2880*/  IADD3 R8, P0, R16, 0x120, RZ ;  /* 0x0000012010087810 */ /* 0x000fe20007f1e0ff */
[----:B------:R-:W-:Y:S01]  /*2890*/  ULDC UR4, c[0x0][0x20] ;  /* 0x0000080000047ab9 */ /* 0x000fe20000000800 */
[----:B------:R-:W-:Y:S01]  /*28a0*/  IMAD.U32 R7, RZ, RZ, UR38 ;  /* 0x00000026ff077e24 */ /* 0x000fe2000f8e00ff */
[----:B------:R-:W-:Y:S01]  /*28b0*/  STL.64 [R1+0x130], R24 ;  /* 0x0001301801007387 */ /* 0x000fe20000100a00 */
[----:B------:R-:W-:Y:S02]  /*28c0*/  IMAD.U32 R11, RZ, RZ, UR42 ;  /* 0x0000002aff0b7e24 */ /* 0x000fe4000f8e00ff */
[----:B------:R-:W-:Y:S01]  /*28d0*/  IMAD.X R9, RZ, RZ, R17, P0 ;  /* 0x000000ffff097224 */ /* 0x000fe200000e0611 */
[----:B------:R-:W2:Y:S01]  /*28e0*/  LDC R21, c[0x0][0xad4] ;  /* 0x0002b500ff157b82 */ /* 0x000ea20000000800 */
[----:B------:R-:W-:Y:S01]  /*28f0*/  VIADD R6, R18, -UR4 ;  /* 0x8000000412067c36 */ /* 0x000fe20008000000 */
[----:B------:R-:W-:Y:S04]  /*2900*/  STL.64 [R1+0x120], R198 ;  /* 0x000120c601007387 */ /* 0x000fe80000100a00 */
[----:B------:R-:W-:Y:S02]  /*2910*/  STL.64 [R1+0x128], R8 ;  /* 0x0001280801007387 */ /* 0x000fe40000100a00 */
[----:B------:R-:W3:Y:S02]  /*2920*/  LDC R15, c[0x0][0x430] ;  /* 0x00010c00ff0f7b82 */ /* 0x000ee40000000800 */
[----:B------:R-:W-:Y:S04]  /*2930*/  STL.U8 [R1+0x138], RZ ;  /* 0x000138ff01007387 */ /* 0x000fe80000100000 */
[----:B------:R4:W-:Y:S02]  /*2940*/  STL [R6+0x4], R7 ;  /* 0x0000040706007387 */ /* 0x0009e40000100800 */
[----:B------:R-:W5:Y:S02]  /*2950*/  LDC.64 R4, c[0x0][0xad8] ;  /* 0x0002b600ff047b82 */ /* 0x000f640000000a00 */
[----:B------:R0:W-:Y:S04]  /*2960*/  STL [R6+0x8], R11 ;  /* 0x0000080b06007387 */ /* 0x0001e80000100800 */
[----:B0-----:R0:W-:Y:S01]  /*2970*/  STL [R6+0x24], R12 ;  /* 0x0000240c06007387 */ /* 0x0011e20000100800 */
[----:B-1----:R-:W-:Y:S01]  /*2980*/  VIADD R195, R20, 0xffffff80 ;  /* 0xffffff8014c37836 */ /* 0x002fe20000000000 */
[----:B------:R-:W1:Y:S02]  /*2990*/  LDC.64 R2, c[0x0][0xae0] ;  /* 0x0002b800ff027b82 */ /* 0x000e640000000a00 */
[----:B------:R0:W-:Y:S04]  /*29a0*/  STL [R6+0x28], R13 ;  /* 0x0000280d06007387 */ /* 0x0001e80000100800 */
[----:B--2---:R0:W-:Y:S04]  /*29b0*/  STL [R6+0xc], R21 ;  /* 0x00000c1506007387 */ /* 0x0041e80000100800 */
[----:B---3--:R0:W-:Y:S04]  /*29c0*/  STL [R6+0x2c], R15 ;  /* 0x00002c0f06007387 */ /* 0x0081e80000100800 */
[----:B------:R0:W-:Y:S04]  /*29d0*/  STL [R6+0x14], RZ ;  /* 0x000014ff06007387 */ /* 0x0001e80000100800 */
[----:B------:R0:W-:Y:S04]  /*29e0*/  STL [R6], R195 ;  /* 0x000000c306007387 */ /* 0x0001e80000100800 */
[----:B-----5:R0:W-:Y:S04]  /*29f0*/  STL [R6+0x10], R4 ;  /* 0x0000100406007387 */ /* 0x0201e80000100800 */
[----:B------:R0:W-:Y:S04]  /*2a00*/  STL [R6+0x18], R5 ;  /* 0x0000180506007387 */ /* 0x0001e80000100800 */
[----:B-1----:R0:W-:Y:S04]  /*2a10*/  STL [R6+0x1c], R2 ;  /* 0x00001c0206007387 */ /* 0x0021e80000100800 */
[----:B------:R0:W-:Y:S04]  /*2a20*/  STL [R6+0x20], R3 ;  /* 0x0000200306007387 */ /* 0x0001e80000100800 */
[----:B----4-:R-:W2:Y:S01]  /*2a30*/  LDL R7, [R1+0x21c] ;  /* 0x00021c0001077983 */ /* 0x010ea20000100800 */
[----:B------:R-:W-:Y:S03]  /*2a40*/  BSSY B0, `(.L_x_9679) ;  /* 0x0000008000007945 */ /* 0x000fe60003800000 */
[----:B------:R0:W-:Y:S01]  /*2a50*/  STL.U8 [R1+0x16c], RZ ;  /* 0x00016cff01007387 */ /* 0x0001e20000100000 */
[----:B--2---:R-:W-:-:S04]  /*2a60*/  LEA.HI R0, R7, R7, RZ, 0x1 ;  /* 0x0000000707007211 */ /* 0x004fc800078f08ff */
[----:B------:R-:W-:-:S05]  /*2a70*/  LOP3.LUT R0, R0, 0xfffffffe, RZ, 0xc0, !PT ;  /* 0xfffffffe00007812 */ /* 0x000fca00078ec0ff */
[----:B------:R-:W-:-:S05]  /*2a80*/  IMAD.IADD R0, R7, 0x1, -R0 ;  /* 0x0000000107007824 */ /* 0x000fca00078e0a00 */
[----:B------:R-:W-:-:S04]  /*2a90*/  SHF.L.U32 R0, R0, 0x1f, RZ ;  /* 0x0000001f00007819 */ /* 0x000fc800000006ff */
[----:B------:R-:W1:Y:S02]  /*2aa0*/  SYNCS.PHASECHK.TRANS64.TRYWAIT P0, [UR44+0x32400], R0 ;  /* 0x03240000ff0075a7 */ /* 0x000e64000800016c */
[----:B01----:R-:W-:Y:S05]  /*2ab0*/  @!P0 BRA `(.L_x_9680) ;  /* 0x0000023c00088947 */ /* 0x003fea0003800000 */
.L_x_9887:
[----:B------:R-:W-:Y:S05]  /*2ac0*/  BSYNC B0 ;  /* 0x0000000000007941 */ /* 0x000fea0003800000 */
.L_x_9679:
[----:B------:R-:W2:Y:S04]  /*2ad0*/  LDL R33, [R1+0x1c] ;  /* 0x00001c0001217983 */ /* 0x000ea80000100800 */
[----:B------:R1:W5:Y:S01]  /*2ae0*/  LDL.64 R24, [R1+0x210] ;  /* 0x0002100001187983 */ /* 0x0003620000100a00 */
[----:B------:R-:W-:Y:S01]  /*2af0*/  IMAD.U32 R8, RZ, RZ, UR36 ;  /* 0x00000024ff087e24 */ /* 0x000fe2000f8e00ff */
[C---:B0-----:R-:W-:Y:S01]  /*2b00*/  IADD3 R0, P2, R16.reuse, 0x420, RZ ;  /* 0x0000042010007810 */ /* 0x041fe20007f5e0ff */
        /* <DEDUP_REMOVED lines=16> */
[----:B0-----:R-:W-:-:S02]  /*2c10*/  IMAD.MOV.U32 R8, RZ, RZ, R34 ;  /* 0x000000ffff087224 */ /* 0x001fc400078e0022 */
[----:B------:R-:W-:Y:S02]  /*2c20*/  IMAD.MOV.U32 R9, RZ, RZ, R35 ;  /* 0x000000ffff097224 */ /* 0x000fe400078e0023 */
[----:B------:R-:W-:Y:S01]  /*2c30*/  IMAD.MOV.U32 R10, RZ, RZ, R26 ;  /* 0x000000ffff0a7224 */ /* 0x000fe200078e001a */
[----:B------:R1:W-:Y:S01]  /*2c40*/  BAR.SYNC.DEFER_BLOCKING R205, 0x100 ;  /* 0x000400cd0000751d */ /* 0x0003e20000010000 */
[----:B------:R-:W-:Y:S01]  /*2c50*/  IMAD.MOV.U32 R11, RZ, RZ, R39 ;  /* 0x000000ffff0b7224 */ /* 0x000fe200078e0027 */
[----:B------:R-:W-:Y:S01]  /*2c60*/  IADD3 R26, P0, R16, 0x16c, RZ ;  /* 0x0000016c101a7810 */ /* 0x000fe20007f1e0ff */
[----:B---3--:R-:W-:Y:S02]  /*2c70*/  IMAD.MOV.U32 R12, RZ, RZ, R27 ;  /* 0x000000ffff0c7224 */ /* 0x008fe400078e001b */
[----:B------:R-:W-:Y:S02]  /*2c80*/  IMAD.MOV.U32 R39, RZ, RZ, R21 ;  /* 0x000000ffff277224 */ /* 0x000fe400078e0015 */
[----:B------:R-:W-:Y:S01]  /*2c90*/  IMAD.X R27, RZ, RZ, R17, P0 ;  /* 0x000000ffff1b7224 */ /* 0x000fe200000e0611 */
[----:B------:R0:W-:Y:S01]  /*2ca0*/  STL.128 [R1+0x1b0], R8 ;  /* 0x0001b00801007387 */ /* 0x0001e20000100c00 */
[----:B------:R-:W-:-:S02]  /*2cb0*/  IMAD.MOV.U32 R13, RZ, RZ, R42 ;  /* 0x000000ffff0d7224 */ /* 0x000fc400078e002a */
[----:B------:R-:W-:Y:S01]  /*2cc0*/  IMAD.MOV.U32 R14, RZ, RZ, R29 ;  /* 0x000000ffff0e7224 */ /* 0x000fe200078e001d */
[----:B------:R-:W-:Y:S01]  /*2cd0*/  STL.128 [R1+0x1e0], R36 ;  /* 0x0001e02401007387 */ /* 0x000fe20000100c00 */
[----:B------:R-:W-:Y:S02]  /*2ce0*/  IMAD.MOV.U32 R15, RZ, RZ, R44 ;  /* 0x000000ffff0f7224 */ /* 0x000fe400078e002c */
[----:B------:R-:W-:-:S03]  /*2cf0*/  IMAD.X R21, RZ, RZ, R17, P1 ;  /* 0x000000ffff157224 */ /* 0x000fc600008e0611 */
[----:B------:R-:W-:Y:S04]  /*2d00*/  STL.128 [R1+0x190], R12 ;  /* 0x0001900c01007387 */ /* 0x000fe80000100c00 */
[----:B------:R-:W-:Y:S01]  /*2d10*/  STL.128 [R1+0x180], R20 ;  /* 0x0001801401007387 */ /* 0x000fe20000100c00 */
[----:B0-----:R-:W-:Y:S02]  /*2d20*/  IMAD.MOV.U32 R8, RZ, RZ, R30 ;  /* 0x000000ffff087224 */ /* 0x001fe400078e001e */
[----:B------:R-:W-:Y:S02]  /*2d30*/  IMAD.MOV.U32 R9, RZ, RZ, R45 ;  /* 0x000000ffff097224 */ /* 0x000fe400078e002d */
[----:B------:R-:W-:Y:S02]  /*2d40*/  IMAD.MOV.U32 R10, RZ, RZ, R31 ;  /* 0x000000ffff0a7224 */ /* 0x000fe400078e001f */
[----:B------:R-:W-:-:S05]  /*2d50*/  IMAD.MOV.U32 R11, RZ, RZ, R32 ;  /* 0x000000ffff0b7224 */ /* 0x000fca00078e0020 */
[----:B------:R0:W-:Y:S02]  /*2d60*/  STL.128 [R1+0x1c0], R8 ;  /* 0x0001c00801007387 */ /* 0x0001e40000100c00 */
[----:B0-----:R-:W-:Y:S02]  /*2d70*/  IMAD.MOV.U32 R10, RZ, RZ, R26 ;  /* 0x000000ffff0a7224 */ /* 0x001fe400078e001a */
[----:B------:R-:W-:Y:S02]  /*2d80*/  IMAD.MOV.U32 R11, RZ, RZ, R27 ;  /* 0x000000ffff0b7224 */ /* 0x000fe400078e001b */
[----:B------:R-:W-:Y:S01]  /*2d90*/  IMAD.MOV.U32 R8, RZ, RZ, R0 ;  /* 0x000000ffff087224 */ /* 0x000fe200078e0000 */
[----:B------:R-:W-:Y:S01]  /*2da0*/  IADD3 R0, P0, R16, 0xa8, RZ ;  /* 0x000000a810007810 */ /* 0x000fe20007f1e0ff */
[----:B------:R-:W-:-:S04]  /*2db0*/  IMAD.MOV.U32 R9, RZ, RZ, R7 ;  /* 0x000000ffff097224 */ /* 0x000fc800078e0007 */
[----:B------:R-:W-:Y:S01]  /*2dc0*/  IMAD.X R7, RZ, RZ, R17, P0 ;  /* 0x000000ffff077224 */ /* 0x000fe200000e0611 */
[----:B------:R0:W-:Y:S02]  /*2dd0*/  STL.128 [R1+0x1d0], R8 ;  /* 0x0001d00801007387 */ /* 0x0001e40000100c00 */
[----:B0-----:R-:W-:Y:S02]  /*2de0*/  IMAD.MOV.U32 R10, RZ, RZ, R28 ;  /* 0x000000ffff0a7224 */ /* 0x001fe400078e001c */
[----:B------:R-:W-:Y:S02]  /*2df0*/  IMAD.MOV.U32 R11, RZ, RZ, R43 ;  /* 0x000000ffff0b7224 */ /* 0x000fe400078e002b */
[----:B------:R-:W-:Y:S02]  /*2e00*/  IMAD.MOV.U32 R8, RZ, RZ, R208 ;  /* 0x000000ffff087224 */ /* 0x000fe400078e00d0 */
[----:B------:R-:W-:-:S05]  /*2e10*/  IMAD.MOV.U32 R9, RZ, RZ, R207 ;  /* 0x000000ffff097224 */ /* 0x000fca00078e00cf */
[----:B------:R0:W-:Y:S02]  /*2e20*/  STL.128 [R1+0x1f0], R8 ;  /* 0x0001f00801007387 */ /* 0x0001e40000100c00 */
[----:B0-----:R-:W-:Y:S02]  /*2e30*/  IMAD.MOV.U32 R8, RZ, RZ, R40 ;  /* 0x000000ffff087224 */ /* 0x001fe400078e0028 */
[----:B------:R-:W-:Y:S02]  /*2e40*/  IMAD.MOV.U32 R9, RZ, RZ, R41 ;  /* 0x000000ffff097224 */ /* 0x000fe400078e0029 */
[----:B------:R-:W-:Y:S02]  /*2e50*/  IMAD.MOV.U32 R10, RZ, RZ, R0 ;  /* 0x000000ffff0a7224 */ /* 0x000fe400078e0000 */
[----:B------:R-:W-:-:S05]  /*2e60*/  IMAD.MOV.U32 R11, RZ, RZ, R7 ;  /* 0x000000ffff0b7224 */ /* 0x000fca00078e0007 */
[----:B------:R1:W-:Y:S01]  /*2e70*/  STL.128 [R1+0x200], R8 ;  /* 0x0002000801007387 */ /* 0x0003e20000100c00 */
[----:B--2---:R-:W-:-:S04]  /*2e80*/  LOP3.LUT R0, R33, 0x1, RZ, 0xfc, !PT ;  /* 0x0000000121007812 */ /* 0x004fc800078efcff */
[----:B------:R-:W-:-:S13]  /*2e90*/  ISETP.NE.AND P1, PT, R0, 0x3, PT ;  /* 0x000000030000780c */ /* 0x000fda0003f25270 */
[----:B-1----:R-:W-:Y:S05]  /*2ea0*/  @!P1 BRA `(.L_x_9682) ;  /* 0x0000000000049947 */ /* 0x002fea0003800000 */
[----:B------:R-:W-:Y:S01]  /*2eb0*/  BPT.TRAP 0x1 ;  /* 0x000000040000795c */ /* 0x000fe20000300000 */
.L_x_9682:
[----:B------:R-:W-:Y:S05]  /*2ec0*/  BSYNC B0 ;  /* 0x0000000000007941 */ /* 0x000fea0003800000 */
.L_x_9681:
[----:B------:R-:W2:Y:S01]  /*2ed0*/  LDL.64 R8, [R1+0x8] ;  /* 0x0000080001087983 */ /* 0x000ea20000100a00 */
[----:B-----5:R-:W-:Y:S01]  /*2ee0*/  SHF.L.U32 R25, R25, 0x1f, RZ ;  /* 0x0000001f19197819 */ /* 0x020fe200000006ff */
[----:B------:R-:W-:Y:S01]  /*2ef0*/  BSSY B0, `(.L_x_9683) ;  /* 0x0000006000007945 */ /* 0x000fe20003800000 */
[----:B--2---:R-:W-:-:S05]  /*2f00*/  MOV R7, R8 ;  /* 0x0000000800077202 */ /* 0x004fca0000000f00 */
[----:B------:R-:W-:-:S04]  /*2f10*/  IMAD R24, R24, 0x8, R7 ;  /* 0x0000000818187824 */ /* 0x000fc800078e0207 */
[----:B------:R0:W1:Y:S01]  /*2f20*/  SYNCS.PHASECHK.TRANS64.TRYWAIT P0, [R24+URZ], R25 ;  /* 0x00000019180075a7 */ /* 0x000062000800017f */
[----:B------:R-:W-:Y:S05]  /*2f30*/  @!P1 BRA `(.L_x_9684) ;  /* 0x0000000000049947 */ /* 0x000fea0003800000 */
[----:B------:R-:W-:Y:S01]  /*2f40*/  BPT.TRAP 0x1 ;  /* 0x000000040000795c */ /* 0x000fe20000300000 */
.L_x_9684:
[----:B------:R-:W-:Y:S05]  /*2f50*/  BSYNC B0 ;  /* 0x0000000000007941 */ /* 0x000fea0003800000 */
.L_x_9683:
[----:B------:R-:W-:Y:S04]  /*2f60*/  BSSY B0, `(.L_x_9685) ;  /* 0x0000004000007945 */ /* 0x000fe80003800000 */
[----:B-1----:R-:W-:Y:S05]  /*2f70*/  @P0 BRA `(.L_x_9686) ;  /* 0x0000000000080947 */ /* 0x002fea0003800000 */
[----:B------:R-:W1:Y:S02]  /*2f80*/  SYNCS.PHASECHK.TRANS64.TRYWAIT P0, [R24+URZ], R25 ;  /* 0x00000019180075a7 */ /* 0x000e64000800017f */
[----:B-1----:R-:W-:Y:S05]  /*2f90*/  @!P0 BRA `(.L_x_9687) ;  /* 0x0000023400e88947 */ /* 0x002fea0003800000 */
.L_x_9686:
[----:B------:R-:W-:Y:S05]  /*2fa0*/  BSYNC B0 ;  /* 0x0000000000007941 */ /* 0x000fea0003800000 */
.L_x_9685:
[----:B------:R-:W2:Y:S04]  /*2fb0*/  LDL R13, [R1+0x210] ;  /* 0x00021000010d7983 */ /* 0x000ea80000100800 */
[----:B------:R-:W2:Y:S01]  /*2fc0*/  LDL.64 R8, [R1+0xa0] ;  /* 0x0000a00001087983 */ /* 0x000ea20000100a00 */
[----:B------:R-:W-:Y:S05]  /*2fd0*/  WARPSYNC.ALL ;  /* 0x0000000000007948 */ /* 0x000fea0003800000 */
[----:B01----:R-:W3:Y:S04]  /*2fe0*/  LDL.64 R24, [R1+0x98] ;  /* 0x0000980001187983 */ /* 0x003ee80000100a00 */
[----:B------:R-:W4:Y:S04]  /*2ff0*/  LDL.64 R10, [R1+0x98] ;  /* 0x00009800010a7983 */ /* 0x000f280000100a00 */
[----:B------:R-:W5:Y:S01]  /*3000*/  LDL.64 R14, [R1+0x98] ;  /* 0x00009800010e7983 */ /* 0x000f620000100a00 */
[----:B--2---:R-:W-:-:S03]  /*3010*/  IMAD R8, R13, 0x300, R8 ;  /* 0x000003000d087824 */ /* 0x004fc600078e0208 */
[----:B------:R-:W2:Y:S01]  /*3020*/  LDL.64 R20, [R1+0x98] ;  /* 0x0000980001147983 */ /* 0x000ea20000100a00 */
[----:B------:R-:W-:Y:S02]  /*3030*/  R2UR UR7, R9 ;  /* 0x00000000090772ca */ /* 0x000fe400000e0000 */
[C---:B------:R-:W-:Y:S01]  /*3040*/  R2UR UR6, R8.reuse ;  /* 0x00000000080672ca */ /* 0x040fe200000e0000 */
[----:B------:R-:W2:Y:S01]  /*3050*/  LDL R7, [R1+0x21c] ;  /* 0x00021c0001077983 */ /* 0x000ea20000100800 */
[----:B------:R-:W-:Y:S01]  /*3060*/  VIADD R12, R8, 0x2 ;  /* 0x00000002080c7836 */ /* 0x000fe20000000000 */
[----:B------:R-:W-:Y:S01]  /*3070*/  BSSY B0, `(.L_x_9688) ;  /* 0x000002e000007945 */ /* 0x000fe20003800000 */
[----:B------:R-:W-:Y:S01]  /*3080*/  IMAD.MOV.U32 R13, RZ, RZ, R9 ;  /* 0x000000ffff0d7224 */ /* 0x000fe200078e0009 */
[----:B------:R0:W-:Y:S01]  /*3090*/  STL [R1+0x80], RZ ;  /* 0x000080ff01007387 */ /* 0x0001e20000100800 */
[----:B---3--:R-:W-:Y:S02]  /*30a0*/  R2UR UR4, R24 ;  /* 0x00000000180472ca */ /* 0x008fe400000e0000 */
[----:B------:R-:W-:-:S02]  /*30b0*/  R2UR UR5, R25 ;  /* 0x00000000190572ca */ /* 0x000fc400000e0000 */
[----:B------:R-:W-:Y:S01]  /*30c0*/  WARPGROUP.ARRIVE ;  /* 0x00000000000079c5 */ /* 0x000fe20000000000 */
[----:B----4-:R-:W-:Y:S02]  /*30d0*/  VIADD R10, R10, 0x2 ;  /* 0x000000020a0a7836 */ /* 0x010fe40000000000 */
[----:B-----5:R-:W-:Y:S02]  /*30e0*/  VIADD R14, R14, 0x4 ;  /* 0x000000040e0e7836 */ /* 0x020fe40000000000 */
[----:B--2---:R-:W-:-:S06]  /*30f0*/  VIADD R20, R20, 0x6 ;  /* 0x0000000614147836 */ /* 0x004fcc0000000000 */
        /* <DEDUP_REMOVED lines=35> */
[----:B------:R-:W1:Y:S02]  /*3330*/  SYNCS.PHASECHK.TRANS64.TRYWAIT P0, [UR44+0x32410], R7 ;  /* 0x03241007ff0075a7 */ /* 0x000e64000800016c */
[----:B01----:R-:W-:Y:S05]  /*3340*/  @!P0 BRA `(.L_x_9689) ;  /* 0x0000023400108947 */ /* 0x003fea0003800000 */
.L_x_9888:
[----:B------:R-:W-:Y:S05]  /*3350*/  BSYNC B0 ;  /* 0x0000000000007941 */ /* 0x000fea0003800000 */
.L_x_9688:
[----:B0-----:R-:W2:Y:S04]  /*3360*/  LDL R7, [R1+0x54] ;  /* 0x0000540001077983 */ /* 0x001ea80000100800 */
[----:B------:R0:W5:Y:S01]  /*3370*/  LDL.64 R8, [R1+0x210] ;  /* 0x0002100001087983 */ /* 0x0001620000100a00 */
[----:B------:R-:W-:Y:S01]  /*3380*/  BSSY B0, `(.L_x_9690) ;  /* 0x0000005000007945 */ /* 0x000fe20003800000 */
[----:B--2---:R-:W-:-:S04]  /*3390*/  LOP3.LUT R7, R7, 0x1, RZ, 0xfc, !PT ;  /* 0x0000000107077812 */ /* 0x004fc800078efcff */
[----:B------:R-:W-:-:S13]  /*33a0*/  ISETP.NE.AND P1, PT, R7, 0x3, PT ;  /* 0x000000030700780c */ /* 0x000fda0003f25270 */
[----:B0-----:R-:W-:Y:S05]  /*33b0*/  @!P1 BRA `(.L_x_9691) ;  /* 0x0000000000049947 */ /* 0x001fea0003800000 */
[----:B------:R-:W-:Y:S01]  /*33c0*/  BPT.TRAP 0x1 ;  /* 0x000000040000795c */ /* 0x000fe20000300000 */
.L_x_9691:
[----:B------:R-:W-:Y:S05]  /*33d0*/  BSYNC B0 ;  /* 0x0000000000007941 */ /* 0x000fea0003800000 */
.L_x_9690:
        /* <DEDUP_REMOVED lines=8> */
.L_x_9693:
[----:B------:R-:W-:Y:S05]  /*3460*/  BSYNC B0 ;  /* 0x0000000000007941 */ /* 0x000fea0003800000 */
.L_x_9692:
[----:B------:R-:W-:Y:S04]  /*3470*/  BSSY B0, `(.L_x_9694) ;  /* 0x0000004000007945 */ /* 0x000fe80003800000 */
[----:B-1----:R-:W-:Y:S05]  /*3480*/  @P0 BRA `(.L_x_9695) ;  /* 0x0000000000080947 */ /* 0x002fea0003800000 */
[----:B------:R-:W1:Y:S02]  /*3490*/  SYNCS.PHASECHK.TRANS64.TRYWAIT P0, [R8+URZ], R9 ;  /* 0x00000009080075a7 */ /* 0x000e64000800017f */
[----:B-1----:R-:W-:Y:S05]  /*34a0*/  @!P0 BRA `(.L_x_9696) ;  /* 0x0000023000d08947 */ /* 0x002fea0003800000 */
.L_x_9695:
[----:B------:R-:W-:Y:S05]  /*34b0*/  BSYNC B0 ;  /* 0x0000000000007941 */ /* 0x000fea0003800000 */
.L_x_9694:
[----:B------:R-:W2:Y:S04]  /*34c0*/  LDL R19, [R1+0x210] ;  /* 0x0002100001137983 */ /* 0x000ea80000100800 */
[----:B01----:R-:W2:Y:S04]  /*34d0*/  LDL.64 R8, [R1+0x118] ;  /* 0x0001180001087983 */ /* 0x003ea80000100a00 */
[----:B------:R-:W3:Y:S04]  /*34e0*/  LDL R7, [R1+0x90] ;  /* 0x0000900001077983 */ /* 0x000ee80000100800 */
[----:B------:R-:W4:Y:S04]  /*34f0*/  LDL.64 R10, [R1+0x110] ;  /* 0x00011000010a7983 */ /* 0x000f280000100a00 */
[----:B------:R-:W5:Y:S04]  /*3500*/  LDL.64 R12, [R1+0x110] ;  /* 0x00011000010c7983 */ /* 0x000f680000100a00 */
[----:B------:R-:W5:Y:S04]  /*3510*/  LDL.64 R14, [R1+0x110] ;  /* 0x00011000010e7983 */ /* 0x000f680000100a00 */
[----:B------:R-:W5:Y:S01]  /*3520*/  LDL.64 R20, [R1+0x110] ;  /* 0x0001100001147983 */ /* 0x000f620000100a00 */
[----:B------:R-:W-:Y:S05]  /*3530*/  WARPSYNC.ALL ;  /* 0x0000000000007948 */ /* 0x000fea0003800000 */
[----:B------:R-:W-:Y:S01]  /*3540*/  WARPGROUP.ARRIVE ;  /* 0x00000000000079c5 */ /* 0x000fe20000000000 */
[----:B------:R-:W5:Y:S04]  /*3550*/  LDL.64 R72, [R1+0x110] ;  /* 0x0001100001487983 */ /* 0x000f680000100a00 */
[----:B------:R-:W5:Y:S01]  /*3560*/  LDL.LU R74, [R1+0x460] ;  /* 0x00046000014a7983 */ /* 0x000f620000300800 */
[----:B--2---:R-:W-:Y:S01]  /*3570*/  IMAD R8, R19, 0xc00, R8 ;  /* 0x00000c0013087824 */ /* 0x004fe200078e0208 */
[----:B---3--:R-:W-:-:S04]  /*3580*/  ISETP.NE.U32.AND P0, PT, R7, RZ, PT ;  /* 0x000000ff0700720c */ /* 0x008fc80003f05070 */
[----:B------:R-:W-:Y:S02]  /*3590*/  R2UR UR6, R8 ;  /* 0x00000000080672ca */ /* 0x000fe400000e0000 */
[----:B------:R-:W-:Y:S02]  /*35a0*/  R2UR UR7, R9 ;  /* 0x00000000090772ca */ /* 0x000fe400000e0000 */
[----:B----4-:R-:W-:Y:S02]  /*35b0*/  R2UR UR4, R10 ;  /* 0x000000000a0472ca */ /* 0x010fe400000e0000 */
[----:B------:R-:W-:-:S03]  /*35c0*/  R2UR UR5, R11 ;  /* 0x000000000b0572ca */ /* 0x000fc600000e0000 */
[----:B------:R-:W-:-:S10]  /*35d0*/  VOTEU.ANY UP0, P0 ;  /* 0x00000000003f7886 */ /* 0x000fd40000000100 */
        /* <DEDUP_REMOVED lines=129> */
[----:B------:R-:W0:Y:S01]  /*3df0*/  S2R R75, SR_TID.X ;  /* 0x00000000004b7919 */ /* 0x000e220000002100 */
[----:B------:R-:W-:Y:S01]  /*3e00*/  LOP3.LUT R74, R74, 0xffefffff, RZ, 0xc0, !PT ;  /* 0xffefffff4a4a7812 */ /* 0x000fe200078ec0ff */
[----:B------:R-:W-:Y:S02]  /*3e10*/  WARPGROUP.DEPBAR.LE gsb0, 0x0 ;  /* 0x00008000000079c5 */ /* 0x000fe40000010000 */
[----:B------:R-:W-:-:S08]  /*3e20*/  WARPGROUP.ARRIVE ;  /* 0x00000000000079c5 */ /* 0x000fd00000000000 */
[----:B------:R-:W-:Y:S01]  /*3e30*/  HGMMA.64x96x16.F32.BF16 R24, gdesc[UR4], R24, gsb0 ;  /* 0x01600000041879f0 */ /* 0x000fe20008001818 */
[----:B0-----:R-:W-:Y:S01]  /*3e40*/  LOP3.LUT P1, RZ, R75, 0x7f, RZ, 0xc0, !PT ;  /* 0x0000007f4bff7812 */ /* 0x001fe2000782c0ff */
[----:B--2---:R-:W-:-:S12]  /*3e50*/  VIADD R12, R12, 0xc02 ;  /* 0x00000c020c0c7836 */ /* 0x004fd80000000000 */
[----:B------:R-:W-:Y:S01]  /*3e60*/  @P1 LOP3.LUT R74, R74, 0x100000, RZ, 0xfc, !PT ;  /* 0x001000004a4a1812 */ /* 0x000fe200078efcff */
[----:B------:R-:W2:Y:S04]  /*3e70*/  @!P1 LDL R7, [R1+0x210] ;  /* 0x0002100001079983 */ /* 0x000ea80000100800 */
[----:B------:R0:W-:Y:S01]  /*3e80*/  STL [R1+0x460], R74 ;  /* 0x0004604a01007387 */ /* 0x0001e20000100800 */
[----:B------:R-:W-:Y:S02]  /*3e90*/  VIADD R10, R8, 0x902 ;  /* 0x00000902080a7836 */ /* 0x000fe40000000000 */
[----:B------:R-:W-:Y:S01]  /*3ea0*/  IMAD.MOV.U32 R11, RZ, RZ, R9 ;  /* 0x000000ffff0b7224 */ /* 0x000fe200078e0009 */
[----:B0-----:R-:W5:Y:S02]  /*3eb0*/  @!P1 LDL.64 R74, [R1+0x30] ;  /* 0x00003000014a9983 */ /* 0x001f640000100a00 */
[----:B------:R-:W-:-:S02]  /*3ec0*/  R2UR UR6, R10 ;  /* 0x000000000a0672ca */ /* 0x000fc400000e0000 */
[----:B------:R-:W-:Y:S02]  /*3ed0*/  R2UR UR7, R11 ;  /* 0x000000000b0772ca */ /* 0x000fe400000e0000 */
[----:B------:R-:W-:Y:S02]  /*3ee0*/  R2UR UR4, R12 ;  /* 0x000000000c0472ca */ /* 0x000fe400000e0000 */
[----:B------:R-:W-:Y:S01]  /*3ef0*/  R2UR UR5, R13 ;  /* 0x000000000d0572ca */ /* 0x000fe200000e0000 */
[----:B------:R-:W-:Y:S02]  /*3f00*/  WARPGROUP.DEPBAR.LE gsb0, 0x0 ;  /* 0x00008000000079c5 */ /* 0x000fe40000010000 */
        /* <DEDUP_REMOVED lines=23> */
[----:B-----5:R-:W-:Y:S01]  /*4080*/  @!P1 MOV R74, R74 ;  /* 0x0000004a004a9202 */ /* 0x020fe20000000f00 */
[----:B------:R0:W-:Y:S04]  /*4090*/  STL [R1+0x90], R0 ;  /* 0x0000900001007387 */ /* 0x0001e80000100800 */
[----:B------:R0:W-:Y:S01]  /*40a0*/  STL [R1+0x90], R0 ;  /* 0x0000900001007387 */ /* 0x0001e20000100800 */
[----:B--2---:R-:W-:-:S03]  /*40b0*/  @!P1 IMAD R7, R7, 0x8, R74 ;  /* 0x0000000807079824 */ /* 0x004fc600078e024a */
        /* <DEDUP_REMOVED lines=16> */
[----:B------:R-:W2:Y:S04]  /*41c0*/  LDL R15, [R1+0x70] ;  /* 0x00007000010f7983 */ /* 0x000ea80000100800 */
[----:B------:R-:W3:Y:S04]  /*41d0*/  LDL R11, [R6+0x8] ;  /* 0x00000800060b7983 */ /* 0x000ee80000100800 */
[----:B-1----:R-:W4:Y:S04]  /*41e0*/  LDL R7, [R6] ;  /* 0x0000000006077983 */ /* 0x002f280000100800 */
[----:B------:R-:W5:Y:S04]  /*41f0*/  LDL R19, [R6+0x18] ;  /* 0x0000180006137983 */ /* 0x000f680000100800 */
[----:B------:R-:W5:Y:S04]  /*4200*/  LDL R12, [R6+0x4] ;  /* 0x00000400060c7983 */ /* 0x000f680000100800 */
[----:B------:R-:W5:Y:S04]  /*4210*/  LDL R13, [R6+0xc] ;  /* 0x00000c00060d7983 */ /* 0x000f680000100800 */
[----:B------:R-:W5:Y:S04]  /*4220*/  LDL R9, [R6+0x10] ;  /* 0x0000100006097983 */ /* 0x000f680000100800 */
[----:B------:R-:W5:Y:S01]  /*4230*/  LDL R14, [R6+0x14] ;  /* 0x00001400060e7983 */ /* 0x000f620000100800 */
[----:B------:R-:W-:-:S02]  /*4240*/  UMOV UR4, 0xffffffa0 ;  /* 0xffffffa000047882 */ /* 0x000fc40000000000 */
[----:B------:R-:W-:Y:S01]  /*4250*/  UIMAD UR4, UR45, UR4, 0x60 ;  /* 0x000000602d0474a4 */ /* 0x000fe2000f8e0204 */
[----:B------:R-:W-:Y:S01]  /*4260*/  BSSY B0, `(.L_x_9697) ;  /* 0x000003e000007945 */ /* 0x000fe20003800000 */
[----:B----4-:R-:W-:-:S04]  /*4270*/  SHF.R.S32.HI R8, RZ, 0x1f, R7 ;  /* 0x0000001fff087819 */ /* 0x010fc80000011407 */
        /* <DEDUP_REMOVED lines=11> */
[----:B--2---:R-:W-:Y:S01]  /*4330*/  IMAD R74, R15, 0x8, R74 ;  /* 0x000000080f4a7824 */ /* 0x004fe200078e024a */
[----:B------:R-:W-:Y:S01]  /*4340*/  LOP3.LUT R21, R20, 0x7ffffffc, RZ, 0xc0, !PT ;  /* 0x7ffffffc14157812 */ /* 0x000fe200078ec0ff */
[----:B---3--:R-:W-:Y:S01]  /*4350*/  VIADD R15, R11, UR4 ;  /* 0x000000040b0f7c36 */ /* 0x008fe20008000000 */
        /* <DEDUP_REMOVED lines=20> */
[----:B0-----:R-:W-:Y:S06]  /*44a0*/  @!P0 BRA `(.L_x_9698) ;  /* 0x0000000000648947 */ /* 0x001fec0003800000 */
        /* <DEDUP_REMOVED lines=12> */
.L_x_9702:
[----:B------:R-:W-:Y:S05]  /*4570*/  BSYNC B2 ;  /* 0x0000000000027941 */ /* 0x000fea0003800000 */
.L_x_9701:
[----:B------:R-:W-:Y:S01]  /*4580*/  LOP3.LUT R8, RZ, R8, RZ, 0x33, !PT ;  /* 0x00000008ff087212 */ /* 0x000fe200078e33ff */
[----:B------:R-:W-:Y:S06]  /*4590*/  BRA `(.L_x_9703) ;  /* 0x0000000000187947 */ /* 0x000fec0003800000 */
.L_x_9700:
[----:B------:R-:W-:-:S13]  /*45a0*/  ISETP.NE.AND P0, PT, R19, 0x1, PT ;  /* 0x000000011300780c */ /* 0x000fda0003f05270 */
[----:B------:R-:W-:Y:S05]  /*45b0*/  @!P0 BRA `(.L_x_9703) ;  /* 0x0000000000108947 */ /* 0x000fea0003800000 */
[----:B------:R-:W2:Y:S04]  /*45c0*/  LDL R9, [R6+0x1c] ;  /* 0x00001c0006097983 */ /* 0x000ea80000100800 */
[----:B------:R-:W3:Y:S01]  /*45d0*/  LDL R13, [R6+0x20] ;  /* 0x00002000060d7983 */ /* 0x000ee20000100800 */
[----:B--2---:R-:W-:-:S05]  /*45e0*/  IMAD.HI.U32 R8, R8, R9, RZ ;  /* 0x0000000908087227 */ /* 0x004fca00078e00ff */
[----:B---3--:R-:W-:-:S07]  /*45f0*/  SHF.R.U32.HI R8, RZ, R13, R8 ;  /* 0x0000000dff087219 */ /* 0x008fce0000011608 */
.L_x_9703:
[----:B------:R-:W-:Y:S05]  /*4600*/  BSYNC B1 ;  /* 0x0000000000017941 */ /* 0x000fea0003800000 */
.L_x_9699:
[----:B------:R-:W-:-:S05]  /*4610*/  IMAD R8, R19, R8, R21 ;  /* 0x0000000813087224 */ /* 0x000fca00078e0215 */
[----:B------:R-:W-:Y:S02]  /*4620*/  VIMNMX R7, R7, R8, !PT ;  /* 0x0000000807077248 */ /* 0x000fe40007fe0100 */
[----:B------:R-:W-:-:S07]  /*4630*/  VIADDMNMX R10, R8, R19, R10, PT ;  /* 0x00000013080a7246 */ /* 0x000fce000380010a */
.L_x_9698:
[----:B------:R-:W-:Y:S05]  /*4640*/  BSYNC B0 ;  /* 0x0000000000007941 */ /* 0x000fea0003800000 */
.L_x_9697:
        /* <DEDUP_REMOVED lines=132> */
.L_x_9709:
[----:B------:R-:W-:Y:S05]  /*4e90*/  BSYNC B2 ;  /* 0x0000000000027941 */ /* 0x000fea0003800000 */
.L_x_9708:
[----:B------:R-:W-:Y:S01]  /*4ea0*/  LOP3.LUT R12, RZ, R12, RZ, 0x33, !PT ;  /* 0x0000000cff0c7212 */ /* 0x000fe200078e33ff */
[----:B------:R-:W-:Y:S06]  /*4eb0*/  BRA `(.L_x_9710) ;  /* 0x0000000000187947 */ /* 0x000fec0003800000 */
.L_x_9707:
[----:B------:R-:W-:-:S13]  /*4ec0*/  ISETP.NE.AND P6, PT, R19, 0x1, PT ;  /* 0x000000011300780c */ /* 0x000fda0003fc5270 */
[----:B------:R-:W-:Y:S05]  /*4ed0*/  @!P6 BRA `(.L_x_9710) ;  /* 0x000000000010e947 */ /* 0x000fea0003800000 */
[----:B------:R-:W2:Y:S04]  /*4ee0*/  LDL R11, [R6+0x1c] ;  /* 0x00001c00060b7983 */ /* 0x000ea80000100800 */
[----:B------:R-:W3:Y:S01]  /*4ef0*/  LDL R13, [R6+0x20] ;  /* 0x00002000060d7983 */ /* 0x000ee20000100800 */
[----:B--2---:R-:W-:-:S05]  /*4f00*/  IMAD.HI.U32 R12, R12, R11, RZ ;  /* 0x0000000b0c0c7227 */ /* 0x004fca00078e00ff */
[----:B---3--:R-:W-:-:S07]  /*4f10*/  SHF.R.U32.HI R12, RZ, R13, R12 ;  /* 0x0000000dff0c7219 */ /* 0x008fce000001160c */
.L_x_9710:
[----:B------:R-:W-:Y:S05]  /*4f20*/  BSYNC B1 ;  /* 0x0000000000017941 */ /* 0x000fea0003800000 */
.L_x_9706:
[----:B------:R-:W-:-:S05]  /*4f30*/  IMAD R12, R19, R12, R21 ;  /* 0x0000000c130c7224 */ /* 0x000fca00078e0215 */
[----:B------:R-:W-:Y:S02]  /*4f40*/  VIADDMNMX R10, R12, R19, R10, PT ;  /* 0x000000130c0a7246 */ /* 0x000fe4000380010a */
[----:B------:R-:W-:-:S07]  /*4f50*/  VIMNMX R7, R7, R12, !PT ;  /* 0x0000000c07077248 */ /* 0x000fce0007fe0100 */
.L_x_9705:
[----:B------:R-:W-:Y:S05]  /*4f60*/  BSYNC B0 ;  /* 0x0000000000007941 */ /* 0x000fea0003800000 */
.L_x_9704:
        /* <DEDUP_REMOVED lines=13> */
[----:B------:R-:W5:Y:S01]  /*5040*/  LDL R20, [R1+0x36c] ;  /* 0x00036c0001147983 */ /* 0x000f620000100800 */
[----:B------:R-:W-:Y:S02]  /*5050*/  ISETP.LT.OR P0, PT, R10, 0xa, P0 ;  /* 0x0000000a0a00780c */ /* 0x000fe40000701670 */
[----:B------:R-:W-:Y:S01]  /*5060*/  ISETP.NE.AND P6, PT, R36, RZ, PT ;  /* 0x000000ff2400720c */ /* 0x000fe20003fc5270 */
[----:B------:R-:W5:Y:S01]  /*5070*/  LDL R25, [R1+0x310] ;  /* 0x0003100001197983 */ /* 0x000f620000100800 */
[----:B------:R-:W-:-:S02]  /*5080*/  FSEL R45, R31, -INF , !P0 ;  /* 0xff8000001f2d7808 */ /* 0x000fc40004000000 */
[----:B------:R-:W-:Y:S01]  /*5090*/  ISETP.NE.AND P0, PT, R28, RZ, PT ;  /* 0x000000ff1c00720c */ /* 0x000fe20003f05270 */
[----:B------:R-:W5:Y:S01]  /*50a0*/  LDL R176, [R1+0x2e0] ;  /* 0x0002e00001b07983 */ /* 0x000f620000100800 */
[C---:B------:R-:W-:Y:S02]  /*50b0*/  ISETP.GT.AND P5, PT, R7.reuse, RZ, !P5 ;  /* 0x000000ff0700720c */ /* 0x040fe40006fa4270 */
[----:B------:R-:W-:Y:S01]  /*50c0*/  ISETP.GT.AND P0, PT, R7, 0x10, !P0 ;  /* 0x000000100700780c */ /* 0x000fe20004704270 */
[----:B------:R-:W5:Y:S01]  /*50d0*/  LDL R21, [R1+0x300] ;  /* 0x0003000001157983 */ /* 0x000f620000100800 */
[C---:B------:R-:W-:Y:S02]  /*50e0*/  ISETP.LT.OR P5, PT, R10.reuse, 0x1, P5 ;  /* 0x000000010a00780c */ /* 0x040fe40002fa1670 */
[----:B------:R-:W-:Y:S01]  /*50f0*/  ISETP.LT.OR P0, PT, R10, 0x11, P0 ;  /* 0x000000110a00780c */ /* 0x000fe20000701670 */
[----:B------:R-:W5:Y:S01]  /*5100*/  LDL R126, [R1+0x220] ;  /* 0x00022000017e7983 */ /* 0x000f620000100800 */
[----:B------:R-:W-:-:S02]  /*5110*/  FSEL R177, R26, -INF , !P5 ;  /* 0xff8000001ab17808 */ /* 0x000fc40006800000 */
[----:B------:R-:W-:Y:S01]  /*5120*/  FSEL R188, R34, -INF , !P0 ;  /* 0xff80000022bc7808 */ /* 0x000fe20004000000 */
[----:B------:R-:W5:Y:S01]  /*5130*/  LDL R128, [R1+0x230] ;  /* 0x0002300001807983 */ /* 0x000f620000100800 */
[----:B------:R-:W-:Y:S02]  /*5140*/  ISETP.NE.AND P0, PT, R29, RZ, PT ;  /* 0x000000ff1d00720c */ /* 0x000fe40003f05270 */
[----:B------:R-:W-:Y:S01]  /*5150*/  FMNMX.FTZ R11, R61, R154, !PT ;  /* 0x0000009a3d0b7209 */ /* 0x000fe20007810000 */
[----:B------:R-:W5:Y:S01]  /*5160*/  LDL R130, [R1+0x240] ;  /* 0x0002400001827983 */ /* 0x000f620000100800 */
[----:B------:R-:W-:Y:S02]  /*5170*/  ISETP.GT.AND P0, PT, R7, 0x11, !P0 ;  /* 0x000000110700780c */ /* 0x000fe40004704270 */
[----:B------:R-:W-:Y:S01]  /*5180*/  FMNMX.FTZ R6, R177, R53, !PT ;  /* 0x00000035b1067209 */ /* 0x000fe20007810000 */
[----:B------:R-:W5:Y:S01]  /*5190*/  LDL R132, [R1+0x250] ;  /* 0x0002500001847983 */ /* 0x000f620000100800 */
[----:B------:R-:W-:-:S02]  /*51a0*/  ISETP.LT.OR P0, PT, R10, 0x12, P0 ;  /* 0x000000120a00780c */ /* 0x000fc40000701670 */
[----:B------:R-:W-:Y:S01]  /*51b0*/  FMNMX.FTZ R11, R152, R11, !PT ;  /* 0x0000000b980b7209 */ /* 0x000fe20007810000 */
[----:B------:R-:W5:Y:S01]  /*51c0*/  LDL R134, [R1+0x260] ;  /* 0x0002600001867983 */ /* 0x000f620000100800 */
[----:B------:R-:W-:Y:S02]  /*51d0*/  FSEL R191, R35, -INF , !P0 ;  /* 0xff80000023bf7808 */ /* 0x000fe40004000000 */
[----:B------:R-:W-:Y:S01]  /*51e0*/  ISETP.GT.AND P0, PT, R7, 0x18, !P1 ;  /* 0x000000180700780c */ /* 0x000fe20004f04270 */
[----:B------:R-:W5:Y:S01]  /*51f0*/  LDL R35, [R1+0x234] ;  /* 0x0002340001237983 */ /* 0x000f620000100800 */
[----:B------:R-:W-:Y:S02]  /*5200*/  FMNMX.FTZ R6, R49, R6, !PT ;  /* 0x0000000631067209 */ /* 0x000fe40007810000 */
[----:B------:R-:W-:Y:S01]  /*5210*/  ISETP.LT.OR P0, PT, R10, 0x19, P0 ;  /* 0x000000190a00780c */ /* 0x000fe20000701670 */
[----:B------:R-:W5:Y:S01]  /*5220*/  LDL R65, [R1+0x26c] ;  /* 0x00026c0001417983 */ /* 0x000f620000100800 */
[----:B------:R-:W-:-:S02]  /*5230*/  FMNMX.FTZ R11, R148, R11, !PT ;  /* 0x0000000b940b7209 */ /* 0x000fc40007810000 */
        /* <DEDUP_REMOVED lines=30> */
[----:B------:R-:W-:Y:S01]  /*5420*/  ISETP.NE.AND P0, PT, R40, RZ, PT ;  /* 0x000000ff2800720c */ /* 0x000fe20003f05270 */
[----:B------:R-:W5:Y:S01]  /*5430*/  LDL R43, [R1+0x248] ;  /* 0x00024800012b7983 */ /* 0x000f620000100800 */
[----:B------:R-:W-:Y:S02]  /*5440*/  FMNMX.FTZ R12, R213, R12, !PT ;  /* 0x0000000cd50c7209 */ /* 0x000fe40007810000 */
[----:B------:R-:W-:Y:S01]  /*5450*/  ISETP.GT.AND P0, PT, R7, 0x28, !P0 ;  /* 0x000000280700780c */ /* 0x000fe20004704270 */
[----:B------:R-:W5:Y:S01]  /*5460*/  LDL R79, [R1+0x294] ;  /* 0x00029400014f7983 */ /* 0x000f620000100800 */
[----:B------:R-:W-:-:S02]  /*5470*/  FMNMX.FTZ R6, R160, R11, !PT ;  /* 0x0000000ba0067209 */ /* 0x000fc40007810000 */
[----:B------:R-:W-:Y:S01]  /*5480*/  ISETP.LT.OR P0, PT, R10, 0x29, P0 ;  /* 0x000000290a00780c */ /* 0x000fe20000701670 */
[----:B------:R-:W5:Y:S01]  /*5490*/  LDL R81, [R1+0x298] ;  /* 0x0002980001517983 */ /* 0x000f620000100800 */
[----:B------:R-:W-:Y:S02]  /*54a0*/  FMNMX.FTZ R11, R181, R12, !PT ;  /* 0x0000000cb50b7209 */ /* 0x000fe40007810000 */
[----:B------:R-:W-:Y:S01]  /*54b0*/  FSEL R189, R46, -INF , !P0 ;  /* 0xff8000002ebd7808 */ /* 0x000fe20004000000 */
[----:B------:R-:W5:Y:S01]  /*54c0*/  LDL R83, [R1+0x29c] ;  /* 0x00029c0001537983 */ /* 0x000f620000100800 */
[----:B------:R-:W-:Y:S02]  /*54d0*/  ISETP.NE.AND P0, PT, R41, RZ, PT ;  /* 0x000000ff2900720c */ /* 0x000fe40003f05270 */
[----:B------:R-:W-:Y:S01]  /*54e0*/  FMNMX.FTZ R6, R163, R6, !PT ;  /* 0x00000006a3067209 */ /* 0x000fe20007810000 */
[----:B------:R-:W5:Y:S01]  /*54f0*/  LDL R41, [R1+0x244] ;  /* 0x0002440001297983 */ /* 0x000f620000100800 */
[----:B------:R-:W-:-:S02]  /*5500*/  ISETP.GT.AND P0, PT, R7, 0x29, !P0 ;  /* 0x000000290700780c */ /* 0x000fc40004704270 */
[----:B------:R-:W-:Y:S01]  /*5510*/  FMNMX.FTZ R12, R184, R11, !PT ;  /* 0x0000000bb80c7209 */ /* 0x000fe20007810000 */
[----:B------:R-:W5:Y:S01]  /*5520*/  LDL R142, [R1+0x2a0] ;  /* 0x0002a000018e7983 */ /* 0x000f620000100800 */
[----:B------:R-:W-:Y:S02]  /*5530*/  ISETP.LT.OR P0, PT, R10, 0x2a, P0 ;  /* 0x0000002a0a00780c */ /* 0x000fe40000701670 */
[----:B------:R-:W-:Y:S01]  /*5540*/  FMNMX.FTZ R11, R167, R6, !PT ;  /* 0x00000006a70b7209 */ /* 0x000fe20007810000 */
[----:B------:R-:W5:Y:S01]  /*5550*/  LDL R85, [R1+0x2a4] ;  /* 0x0002a40001557983 */ /* 0x000f620000100800 */
[----:B------:R-:W-:Y:S02]  /*5560*/  FSEL R194, R47, -INF , !P0 ;  /* 0xff8000002fc27808 */ /* 0x000fe40004000000 */
[----:B------:R-:W-:Y:S01]  /*5570*/  ISETP.NE.AND P0, PT, R44, RZ, PT ;  /* 0x000000ff2c00720c */ /* 0x000fe20003f05270 */
[----:B------:R-:W5:Y:S01]  /*5580*/  LDL R47, [R1+0x24c] ;  /* 0x00024c00012f7983 */ /* 0x000f620000100800 */
[----:B------:R-:W-:-:S02]  /*5590*/  ISETP.NE.AND P1, PT, R75, RZ, PT ;  /* 0x000000ff4b00720c */ /* 0x000fc40003f25270 */
[----:B------:R-:W-:Y:S01]  /*55a0*/  ISETP.GT.AND P0, PT, R7, 0x30, !P0 ;  /* 0x000000300700780c */ /* 0x000fe20004704270 */
[----:B------:R-:W5:Y:S01]  /*55b0*/  LDL R75, [R1+0x288] ;  /* 0x00028800014b7983 */ /* 0x000f620000100800 */
[----:B------:R-:W-:Y:S02]  /*55c0*/  FMNMX.FTZ R13, R189, R12, !PT ;  /* 0x0000000cbd0d7209 */ /* 0x000fe40007810000 */
[----:B------:R-:W-:Y:S01]  /*55d0*/  ISETP.LT.OR P0, PT, R10, 0x31, P0 ;  /* 0x000000310a00780c */ /* 0x000fe20000701670 */
[----:B------:R-:W5:Y:S01]  /*55e0*/  LDL R87, [R1+0x2a8] ;  /* 0x0002a80001577983 */ /* 0x000f620000100800 */
[----:B------:R-:W-:Y:S02]  /*55f0*/  FMNMX.FTZ R6, R170, R11, !PT ;  /* 0x0000000baa067209 */ /* 0x000fe40007810000 */
[----:B------:R-:W-:Y:S01]  /*5600*/  FSEL R178, R50, -INF , !P0 ;  /* 0xff80000032b27808 */ /* 0x000fe20004000000 */
[----:B------:R-:W5:Y:S01]  /*5610*/  LDL R89, [R1+0x2ac] ;  /* 0x0002ac0001597983 */ /* 0x000f620000100800 */
[----:B------:R-:W-:-:S02]  /*5620*/  ISETP.NE.AND P0, PT, R48, RZ, PT ;  /* 0x000000ff3000720c */ /* 0x000fc40003f05270 */
[----:B------:R-:W-:Y:S01]  /*5630*/  FMNMX.FTZ R13, R194, R13, !PT ;  /* 0x0000000dc20d7209 */ /* 0x000fe20007810000 */
[----:B------:R-:W5:Y:S01]  /*5640*/  LDL R144, [R1+0x2b0] ;  /* 0x0002b00001907983 */ /* 0x000f620000100800 */
[----:B------:R-:W-:Y:S02]  /*5650*/  ISETP.GT.AND P0, PT, R7, 0x31, !P0 ;  /* 0x000000310700780c */ /* 0x000fe40004704270 */
[----:B------:R-:W-:Y:S01]  /*5660*/  FMNMX.FTZ R6, R157, R6, !PT ;  /* 0x000000069d067209 */ /* 0x000fe20007810000 */
[----:B------:R-:W5:Y:S01]  /*5670*/  LDL R91, [R1+0x2b4] ;  /* 0x0002b400015b7983 */ /* 0x000f620000100800 */
[----:B------:R-:W-:Y:S02]  /*5680*/  ISETP.LT.OR P0, PT, R10, 0x32, P0 ;  /* 0x000000320a00780c */ /* 0x000fe40000701670 */
[----:B------:R-:W-:Y:S01]  /*5690*/  ISETP.NE.AND P6, PT, R56, RZ, PT ;  /* 0x000000ff3800720c */ /* 0x000fe20003fc5270 */
[----:B------:R-:W5:Y:S01]  /*56a0*/  LDL R93, [R1+0x2b8] ;  /* 0x0002b800015d7983 */ /* 0x000f620000100800 */
[----:B------:R-:W-:-:S02]  /*56b0*/  FSEL R180, R51, -INF , !P0 ;  /* 0xff80000033b47808 */ /* 0x000fc40004000000 */
[----:B------:R-:W-:Y:S01]  /*56c0*/  ISETP.NE.AND P0, PT, R74, RZ, PT ;  /* 0x000000ff4a00720c */ /* 0x000fe20003f05270 */
[----:B------:R-:W5:Y:S01]  /*56d0*/  LDL R51, [R1+0x254] ;  /* 0x0002540001337983 */ /* 0x000f620000100800 */
[----:B------:R-:W-:Y:S02]  /*56e0*/  FMNMX.FTZ R13, R178, R13, !PT ;  /* 0x0000000db20d7209 */ /* 0x000fe40007810000 */
        /* <DEDUP_REMOVED lines=12> */
[----:B------:R-:W-:Y:S01]  /*57b0*/  ISETP.NE.AND P5, PT, R57, RZ, PT ;  /* 0x000000ff3900720c */ /* 0x000fe20003fa5270 */
        /* <DEDUP_REMOVED lines=10> */
[----:B------:R-:W-:-:S02]  /*5860*/  ISETP.NE.AND P1, PT, R60, RZ, PT ;  /* 0x000000ff3c00720c */ /* 0x000fc40003f25270 */
[----:B------:R-:W-:Y:S01]  /*5870*/  FSEL R179, R58, -INF , !P0 ;  /* 0xff8000003ab37808 */ /* 0x000fe20004000000 */
[----:B------:R-:W5:Y:S01]  /*5880*/  LDL R103, [R1+0x2d4] ;  /* 0x0002d40001677983 */ /* 0x000f620000100800 */
[----:B------:R-:W-:Y:S02]  /*5890*/  ISETP.GT.AND P0, PT, R7, 0x41, !P6 ;  /* 0x000000410700780c */ /* 0x000fe40007704270 */
[----:B------:R-:W-:Y:S01]  /*58a0*/  FMNMX.FTZ R6, R185, R6, !PT ;  /* 0x00000006b9067209 */ /* 0x000fe20007810000 */
[----:B------:R-:W5:Y:S01]  /*58b0*/  LDL R105, [R1+0x2d8] ;  /* 0x0002d80001697983 */ /* 0x000f620000100800 */
[----:B------:R-:W-:Y:S02]  /*58c0*/  ISETP.LT.OR P0, PT, R10, 0x42, P0 ;  /* 0x000000420a00780c */ /* 0x000fe40000701670 */
[----:B------:R-:W-:Y:S01]  /*58d0*/  FMNMX.FTZ R11, R156, R11, !PT ;  /* 0x0000000b9c0b7209 */ /* 0x000fe20007810000 */
[----:B------:R-:W5:Y:S01]  /*58e0*/  LDL R107, [R1+0x2dc] ;  /* 0x0002dc00016b7983 */ /* 0x000f620000100800 */
[----:B------:R-:W-:-:S02]  /*58f0*/  FSEL R183, R59, -INF , !P0 ;  /* 0xff8000003bb77808 */ /* 0x000fc40004000000 */
[C---:B------:R-:W-:Y:S01]  /*5900*/  ISETP.GT.AND P0, PT, R7.reuse, 0x48, !P5 ;  /* 0x000000480700780c */ /* 0x040fe20006f04270 */
[----:B------:R-:W5:Y:S01]  /*5910*/  LDL R59, [R1+0x264] ;  /* 0x00026400013b7983 */ /* 0x000f620000100800 */
[----:B------:R-:W-:Y:S02]  /*5920*/  ISETP.GT.AND P1, PT, R7, 0x49, !P1 ;  /* 0x000000490700780c */ /* 0x000fe40004f24270 */
[----:B------:R-:W-:Y:S01]  /*5930*/  ISETP.LT.OR P0, PT, R10, 0x49, P0 ;  /* 0x000000490a00780c */ /* 0x000fe20000701670 */
[----:B------:R-:W5:Y:S01]  /*5940*/  LDL R109, [R1+0x2e4] ;  /* 0x0002e400016d7983 */ /* 0x000f620000100800 */
[----:B------:R-:W-:Y:S02]  /*5950*/  FMNMX.FTZ R6, R179, R6, !PT ;  /* 0x00000006b3067209 */ /* 0x000fe40007810000 */
[----:B------:R-:W-:Y:S01]  /*5960*/  FMNMX.FTZ R11, R158, R11, !PT ;  /* 0x0000000b9e0b7209 */ /* 0x000fe20007810000 */
[----:B------:R-:W5:Y:S01]  /*5970*/  LDL R111, [R1+0x2e8] ;  /* 0x0002e800016f7983 */ /* 0x000f620000100800 */
[----:B------:R-:W-:-:S02]  /*5980*/  ISETP.NE.AND P6, PT, R14, RZ, PT ;  /* 0x000000ff0e00720c */ /* 0x000fc40003fc5270 */
[----:B------:R-:W-:Y:S01]  /*5990*/  ISETP.GT.AND P2, PT, R7, 0x50, !P2 ;  /* 0x000000500700780c */ /* 0x000fe20005744270 */
[----:B------:R-:W5:Y:S01]  /*59a0*/  LDL R14, [R1+0x39c] ;  /* 0x00039c00010e7983 */ /* 0x000f620000100800 */
[----:B------:R-:W-:Y:S02]  /*59b0*/  ISETP.LT.OR P1, PT, R10, 0x4a, P1 ;  /* 0x0000004a0a00780c */ /* 0x000fe40000f21670 */
[----:B------:R-:W-:Y:S01]  /*59c0*/  FSEL R187, R62, -INF , !P0 ;  /* 0xff8000003ebb7808 */ /* 0x000fe20004000000 */
[----:B------:R-:W5:Y:S01]  /*59d0*/  LDL R113, [R1+0x2ec] ;  /* 0x0002ec0001717983 */ /* 0x000f620000100800 */
[----:B------:R-:W-:Y:S02]  /*59e0*/  FMNMX.FTZ R6, R183, R6, !PT ;  /* 0x00000006b7067209 */ /* 0x000fe40007810000 */
[----:B------:R-:W-:Y:S01]  /*59f0*/  FMNMX.FTZ R11, R162, R11, !PT ;  /* 0x0000000ba20b7209 */ /* 0x000fe20007810000 */
[----:B------:R-:W5:Y:S01]  /*5a00*/  LDL R115, [R1+0x2f4] ;  /* 0x0002f40001737983 */ /* 0x000f620000100800 */
[----:B------:R-:W-:-:S02]  /*5a10*/  ISETP.GT.AND P3, PT, R7, 0x51, !P3 ;  /* 0x000000510700780c */ /* 0x000fc40005f64270 */
[C---:B------:R-:W-:Y:S01]  /*5a20*/  ISETP.GT.AND P4, PT, R7.reuse, 0x58, !P4 ;  /* 0x000000580700780c */ /* 0x040fe20006784270 */
[----:B------:R-:W5:Y:S01]  /*5a30*/  LDL R117, [R1+0x2f8] ;  /* 0x0002f80001757983 */ /* 0x000f620000100800 */
[----:B------:R-:W-:Y:S02]  /*5a40*/  ISETP.GT.AND P5, PT, R7, 0x59, !P6 ;  /* 0x000000590700780c */ /* 0x000fe400077a4270 */
[----:B------:R-:W-:Y:S01]  /*5a50*/  ISETP.LT.OR P2, PT, R10, 0x51, P2 ;  /* 0x000000510a00780c */ /* 0x000fe20001741670 */
[----:B------:R-:W5:Y:S01]  /*5a60*/  LDL R119, [R1+0x2fc] ;  /* 0x0002fc0001777983 */ /* 0x000f620000100800 */
[----:B------:R-:W-:Y:S02]  /*5a70*/  FSEL R190, R63, -INF , !P1 ;  /* 0xff8000003fbe7808 */ /* 0x000fe40004800000 */
[----:B------:R-:W-:Y:S01]  /*5a80*/  FMNMX.FTZ R7, R187, R6, !PT ;  /* 0x00000006bb077209 */ /* 0x000fe20007810000 */
[----:B------:R-:W5:Y:S01]  /*5a90*/  LDL R63, [R1+0x268] ;  /* 0x00026800013f7983 */ /* 0x000f620000100800 */
[----:B------:R-:W-:-:S02]  /*5aa0*/  FMNMX.FTZ R11, R166, R11, !PT ;  /* 0x0000000ba60b7209 */ /* 0x000fc40007810000 */
[----:B------:R-:W-:Y:S01]  /*5ab0*/  ISETP.LT.OR P3, PT, R10, 0x52, P3 ;  /* 0x000000520a00780c */ /* 0x000fe20001f61670 */
[----:B------:R-:W5:Y:S01]  /*5ac0*/  LDL R121, [R1+0x304] ;  /* 0x0003040001797983 */ /* 0x000f620000100800 */
[----:B------:R-:W-:Y:S02]  /*5ad0*/  FSEL R201, R66, -INF , !P2 ;  /* 0xff80000042c97808 */ /* 0x000fe40005000000 */
[----:B------:R-:W-:Y:S01]  /*5ae0*/  FMNMX.FTZ R6, R190, R7, !PT ;  /* 0x00000007be067209 */ /* 0x000fe20007810000 */
[----:B------:R-:W5:Y:S01]  /*5af0*/  LDL R123, [R1+0x308] ;  /* 0x00030800017b7983 */ /* 0x000f620000100800 */
[----:B------:R-:W-:Y:S02]  /*5b00*/  FMNMX.FTZ R12, R168, R11, !PT ;  /* 0x0000000ba80c7209 */ /* 0x000fe40007810000 */
[----:B------:R-:W-:Y:S01]  /*5b10*/  ISETP.LT.OR P4, PT, R10, 0x59, P4 ;  /* 0x000000590a00780c */ /* 0x000fe20002781670 */
[----:B------:R-:W5:Y:S01]  /*5b20*/  LDL R125, [R1+0x30c] ;  /* 0x00030c00017d7983 */ /* 0x000f620000100800 */
[----:B------:R-:W-:-:S02]  /*5b30*/  FSEL R202, R67, -INF , !P3 ;  /* 0xff80000043ca7808 */ /* 0x000fc40005800000 */
[----:B------:R-:W-:Y:S01]  /*5b40*/  FMNMX.FTZ R7, R201, R6, !PT ;  /* 0x00000006c9077209 */ /* 0x000fe20007810000 */
[----:B------:R-:W5:Y:S01]  /*5b50*/  LDL R67, [R1+0x274] ;  /* 0x0002740001437983 */ /* 0x000f620000100800 */
[----:B------:R-:W-:Y:S02]  /*5b60*/  FMNMX.FTZ R11, R169, R12, !PT ;  /* 0x0000000ca90b7209 */ /* 0x000fe40007810000 */
[----:B------:R-:W-:Y:S01]  /*5b70*/  FSEL R212, R70, -INF , !P4 ;  /* 0xff80000046d47808 */ /* 0x000fe20006000000 */
[----:B------:R-:W5:Y:S01]  /*5b80*/  LDL R127, [R1+0x314] ;  /* 0x00031400017f7983 */ /* 0x000f620000100800 */
[----:B------:R-:W-:Y:S02]  /*5b90*/  FMNMX.FTZ R7, R202, R7, !PT ;  /* 0x00000007ca077209 */ /* 0x000fe40007810000 */
[----:B------:R-:W-:Y:S01]  /*5ba0*/  ISETP.LT.OR P5, PT, R10, 0x5a, P5 ;  /* 0x0000005a0a00780c */ /* 0x000fe20002fa1670 */
[----:B------:R-:W5:Y:S01]  /*5bb0*/  LDL R129, [R1+0x318] ;  /* 0x0003180001817983 */ /* 0x000f620000100800 */
[----:B------:R-:W-:-:S02]  /*5bc0*/  FMNMX.FTZ R11, R172, R11, !PT ;  /* 0x0000000bac0b7209 */ /* 0x000fc40007810000 */
[----:B------:R-:W-:Y:S01]  /*5bd0*/  FMNMX.FTZ R7, R212, R7, !PT ;  /* 0x00000007d4077209 */ /* 0x000fe20007810000 */
[----:B------:R-:W5:Y:S01]  /*5be0*/  LDL R131, [R1+0x31c] ;  /* 0x00031c0001837983 */ /* 0x000f620000100800 */
[----:B------:R-:W-:Y:S02]  /*5bf0*/  FSEL R214, R71, -INF , !P5 ;  /* 0xff80000047d67808 */ /* 0x000fe40006800000 */
[----:B------:R-:W-:Y:S01]  /*5c00*/  FMNMX.FTZ R10, R174, R11, !PT ;  /* 0x0000000bae0a7209 */ /* 0x000fe20007810000 */
[----:B------:R-:W5:Y:S01]  /*5c10*/  LDL R71, [R1+0x27c] ;  /* 0x00027c0001477983 */ /* 0x000f620000100800 */
[----:B------:R-:W-:-:S03]  /*5c20*/  FMNMX.FTZ R11, R214, R7, !PT ;  /* 0x00000007d60b7209 */ /* 0x000fc60007810000 */
[----:B------:R-:W0:Y:S04]  /*5c30*/  SHFL.BFLY PT, R7, R10, 0x2, 0x1f ;  /* 0x0c401f000a077f89 */ /* 0x000e2800000e0000 */
[----:B------:R-:W-:Y:S04]  /*5c40*/  STL.64 [R1+0x430], R10 ;  /* 0x0004300a01007387 */ /* 0x000fe80000100a00 */
[----:B------:R-:W4:Y:S04]  /*5c50*/  LDL R29, [R1+0x434] ;  /* 0x00043400011d7983 */ /* 0x000f280000100800 */
[----:B------:R-:W5:Y:S04]  /*5c60*/  LDL R27, [R1+0x320] ;  /* 0x00032000011b7983 */ /* 0x000f680000100800 */
[----:B------:R-:W5:Y:S04]  /*5c70*/  LDL R133, [R1+0x324] ;  /* 0x0003240001857983 */ /* 0x000f680000100800 */
[----:B------:R-:W5:Y:S01]  /*5c80*/  LDL R118, [R1+0x328] ;  /* 0x0003280001767983 */ /* 0x000f620000100800 */
[----:B0-----:R-:W-:-:S03]  /*5c90*/  FMNMX.FTZ R12, R10, R7, !PT ;  /* 0x000000070a0c7209 */ /* 0x001fc60007810000 */
[----:B------:R-:W5:Y:S04]  /*5ca0*/  LDL R120, [R1+0x32c] ;  /* 0x00032c0001787983 */ /* 0x000f680000100800 */
[----:B------:R-:W0:Y:S04]  /*5cb0*/  SHFL.BFLY PT, R13, R12, 0x1, 0x1f ;  /* 0x0c201f000c0d7f89 */ /* 0x000e2800000e0000 */
[----:B------:R-:W5:Y:S04]  /*5cc0*/  LDL.64 R6, [R1+0xa8] ;  /* 0x0000a80001067983 */ /* 0x000f680000100a00 */
[----:B------:R-:W5:Y:S04]  /*5cd0*/  LDL R122, [R1+0x330] ;  /* 0x00033000017a7983 */ /* 0x000f680000100800 */
[----:B------:R-:W5:Y:S04]  /*5ce0*/  LDL R124, [R1+0x334] ;  /* 0x00033400017c7983 */ /* 0x000f680000100800 */
[----:B------:R-:W5:Y:S04]  /*5cf0*/  LDL R110, [R1+0x338] ;  /* 0x00033800016e7983 */ /* 0x000f680000100800 */
[----:B------:R-:W5:Y:S01]  /*5d00*/  LDL R112, [R1+0x33c] ;  /* 0x00033c0001707983 */ /* 0x000f620000100800 */
[----:B0-----:R-:W-:-:S03]  /*5d10*/  FMNMX.FTZ R12, R12, R13, !PT ;  /* 0x0000000d0c0c7209 */ /* 0x001fc60007810000 */
[----:B------:R-:W5:Y:S04]  /*5d20*/  LDL R114, [R1+0x340] ;  /* 0x0003400001727983 */ /* 0x000f680000100800 */
[----:B------:R0:W-:Y:S04]  /*5d30*/  STL [R1+0x430], R12 ;  /* 0x0004300c01007387 */ /* 0x0001e80000100800 */
[----:B------:R-:W5:Y:S04]  /*5d40*/  LDL R31, [R1+0x430] ;  /* 0x00043000011f7983 */ /* 0x000f680000100800 */
[----:B------:R-:W5:Y:S04]  /*5d50*/  LDL R13, [R1+0x450] ;  /* 0x00045000010d7983 */ /* 0x000f680000100800 */
[----:B0-----:R-:W5:Y:S04]  /*5d60*/  LDL R12, [R1+0x3cc] ;  /* 0x0003cc00010c7983 */ /* 0x001f680000100800 */
        /* <DEDUP_REMOVED lines=46> */
[----:B--2---:R0:W-:Y:S04]  /*6050*/  STL [R1+0x224], R226 ;  /* 0x000224e201007387 */ /* 0x0041e80000100800 */
[----:B---3--:R1:W-:Y:S04]  /*6060*/  STL [R1+0x228], R228 ;  /* 0x000228e401007387 */ /* 0x0083e80000100800 */
[----:B------:R-:W2:Y:S04]  /*6070*/  LDL R230, [R1+0x40c] ;  /* 0x00040c0001e67983 */ /* 0x000ea80000100800 */
[----:B0-----:R-:W3:Y:S04]  /*6080*/  LDL R226, [R1+0x410] ;  /* 0x0004100001e27983 */ /* 0x001ee80000100800 */
[----:B------:R-:W3:Y:S04]  /*6090*/  LDL R227, [R1+0x414] ;  /* 0x0004140001e37983 */ /* 0x000ee80000100800 */
[----:B-1----:R-:W3:Y:S04]  /*60a0*/  LDL R228, [R1+0x418] ;  /* 0x0004180001e47983 */ /* 0x002ee80000100800 */
[----:B------:R-:W3:Y:S04]  /*60b0*/  LDL R229, [R1+0x41c] ;  /* 0x00041c0001e57983 */ /* 0x000ee80000100800 */
[----:B----4-:R-:W0:Y:S02]  /*60c0*/  SHFL.BFLY PT, R10, R29, 0x2, 0x1f ;  /* 0x0c401f001d0a7f89 */ /* 0x010e2400000e0000 */
[----:B0-----:R-:W-:-:S05]  /*60d0*/  FMNMX.FTZ R11, R10, R29, !PT ;  /* 0x0000001d0a0b7209 */ /* 0x001fca0007810000 */
[----:B------:R-:W0:Y:S04]  /*60e0*/  SHFL.BFLY PT, R10, R11, 0x1, 0x1f ;  /* 0x0c201f000b0a7f89 */ /* 0x000e2800000e0000 */
[----:B------:R1:W-:Y:S01]  /*60f0*/  STL [R1+0x2f0], R19 ;  /* 0x0002f01301007387 */ /* 0x0003e20000100800 */
[----:B-----5:R-:W-:-:S03]  /*6100*/  IMAD R6, R15, 0xc00, R6 ;  /* 0x00000c000f067824 */ /* 0x020fc600078e0206 */
[----:B------:R4:W-:Y:S01]  /*6110*/  STL [R1+0x36c], R20 ;  /* 0x00036c1401007387 */ /* 0x0009e20000100800 */
[----:B0-----:R-:W-:Y:S02]  /*6120*/  FMNMX.FTZ R10, R11, R10, !PT ;  /* 0x0000000a0b0a7209 */ /* 0x001fe40007810000 */
[----:B------:R-:W-:Y:S01]  /*6130*/  FSETP.NEU.FTZ.AND P0, PT, R31, -INF , PT ;  /* 0xff8000001f00780b */ /* 0x000fe20003f1d000 */
[----:B-1----:R-:W-:Y:S02]  /*6140*/  FMUL.FTZ R19, R13, R31 ;  /* 0x0000001f0d137220 */ /* 0x002fe40000410000 */
[----:B------:R-:W-:-:S03]  /*6150*/  FMUL.FTZ R15, R10, R13 ;  /* 0x0000000d0a0f7220 */ /* 0x000fc60000410000 */
[----:B------:R-:W-:Y:S02]  /*6160*/  FSEL R19, R19, RZ, P0 ;  /* 0x000000ff13137208 */ /* 0x000fe40000000000 */
[----:B------:R-:W-:-:S04]  /*6170*/  FSETP.NEU.FTZ.AND P0, PT, R10, -INF , PT ;  /* 0xff8000000a00780b */ /* 0x000fc80003f1d000 */
[----:B----4-:R-:W-:Y:S01]  /*6180*/  FSEL R20, R15, RZ, P0 ;  /* 0x000000ff0f147208 */ /* 0x010fe20000000000 */
[----:B------:R0:W-:Y:S01]  /*6190*/  STL [R1+0x310], R25 ;  /* 0x0003101901007387 */ /* 0x0001e20000100800 */
[-CC-:B------:R-:W-:Y:S01]  /*61a0*/  FFMA.FTZ R175, R152, R13.reuse, -R19.reuse ;  /* 0x0000000d98af7223 */ /* 0x180fe20000010813 */
[-C--:B------:R-:W-:Y:S02]  /*61b0*/  FFMA.FTZ R11, R148, R13.reuse, -R19 ;  /* 0x0000000d940b7223 */ /* 0x080fe40000010813 */
[----:B------:R1:W-:Y:S01]  /*61c0*/  STL [R1+0x2e0], R176 ;  /* 0x0002e0b001007387 */ /* 0x0003e20000100800 */
[-CC-:B------:R-:W-:Y:S01]  /*61d0*/  FFMA.FTZ R177, R177, R13.reuse, -R20.reuse ;  /* 0x0000000db1b17223 */ /* 0x180fe20000010814 */
[-CC-:B------:R-:W-:Y:S02]  /*61e0*/  FFMA.FTZ R15, R49, R13.reuse, -R20.reuse ;  /* 0x0000000d310f7223 */ /* 0x180fe40000010814 */
[----:B------:R4:W-:Y:S01]  /*61f0*/  STL [R1+0x300], R21 ;  /* 0x0003001501007387 */ /* 0x0009e20000100800 */
[----:B0-----:R-:W-:-:S03]  /*6200*/  FFMA.FTZ R25, R53, R13, -R20 ;  /* 0x0000000d35197223 */ /* 0x001fc60000010814 */
[----:B------:R0:W-:Y:S01]  /*6210*/  STL [R1+0x39c], R14 ;  /* 0x00039c0e01007387 */ /* 0x0001e20000100800 */
[-CC-:B-1----:R-:W-:Y:S01]  /*6220*/  FFMA.FTZ R176, R61, R13.reuse, -R19.reuse ;  /* 0x0000000d3db07223 */ /* 0x182fe20000010813 */
[-C--:B----4-:R-:W-:Y:S01]  /*6230*/  FFMA.FTZ R21, R154, R13.reuse, -R19 ;  /* 0x0000000d9a157223 */ /* 0x090fe20000010813 */
[----:B0-----:R0:W-:Y:S01]  /*6240*/  MUFU.EX2 R14, R25 ;  /* 0x00000019000e7308 */ /* 0x0011e20000000800 */
[----:B------:R1:W-:Y:S01]  /*6250*/  STL [R1+0x3cc], R12 ;  /* 0x0003cc0c01007387 */ /* 0x0003e20000100800 */
[----:B0-----:R-:W-:-:S06]  /*6260*/  FFMA.FTZ R25, R45, R13, -R20 ;  /* 0x0000000d2d197223 */ /* 0x001fcc0000010814 */
[----:B------:R-:W-:Y:S08]  /*6270*/  MUFU.EX2 R176, R176 ;  /* 0x000000b000b07308 */ /* 0x000ff00000000800 */
[----:B------:R-:W0:Y:S08]  /*6280*/  MUFU.EX2 R21, R21 ;  /* 0x0000001500157308 */ /* 0x000e300000000800 */
[----:B------:R-:W-:Y:S08]  /*6290*/  MUFU.EX2 R175, R175 ;  /* 0x000000af00af7308 */ /* 0x000ff00000000800 */
[----:B------:R-:W4:Y:S08]  /*62a0*/  MUFU.EX2 R11, R11 ;  /* 0x0000000b000b7308 */ /* 0x000f300000000800 */
[----:B------:R-:W5:Y:S08]  /*62b0*/  MUFU.EX2 R177, R177 ;  /* 0x000000b100b17308 */ /* 0x000f700000000800 */
[----:B------:R-:W-:Y:S08]  /*62c0*/  MUFU.EX2 R15, R15 ;  /* 0x0000000f000f7308 */ /* 0x000ff00000000800 */
[----:B-1----:R-:W1:Y:S01]  /*62d0*/  MUFU.EX2 R12, R25 ;  /* 0x00000019000c7308 */ /* 0x002e620000000800 */
[----:B------:R5:W-:Y:S01]  /*62e0*/  STL [R1+0x23c], R39 ;  /* 0x00023c2701007387 */ /* 0x000be20000100800 */
[----:B------:R-:W-:-:S02]  /*62f0*/  R2UR UR6, R6 ;  /* 0x00000000060672ca */ /* 0x000fc400000e0000 */
[----:B------:R-:W-:Y:S01]  /*6300*/  R2UR UR7, R7 ;  /* 0x00000000070772ca */ /* 0x000fe200000e0000 */
[----:B------:R1:W-:Y:S01]  /*6310*/  STL [R1+0x3d8], R38 ;  /* 0x0003d82601007387 */ /* 0x0003e20000100800 */
[----:B0-----:R-:W-:Y:S02]  /*6320*/  F2FP.BF16.F32.PACK_AB R152, R21, R176 ;  /* 0x000000b01598723e */ /* 0x001fe400000010ff */
[----:B----4-:R-:W-:Y:S01]  /*6330*/  F2FP.BF16.F32.PACK_AB R154, R11, R175 ;  /* 0x000000af0b9a723e */ /* 0x010fe200000010ff */
[----:B-----5:R-:W-:Y:S01]  /*6340*/  IMAD.MOV.U32 R39, RZ, RZ, R7 ;  /* 0x000000ffff277224 */ /* 0x020fe200078e0007 */
        /* <DEDUP_REMOVED lines=115> */
[----:B0-----:R-:W-:-:S06]  /*6a80*/  WARPGROUP.ARRIVE ;  /* 0x00000000000079c5 */ /* 0x001fcc0000000000 */
[----:B------:R-:W-:Y:S01]  /*6a90*/  HGMMA.64x256x16.F32.BF16 R24, R152, gdesc[UR4].tnspB, RZ, !UPT, gsb0 ;  /* 0x43e0000498187df0 */ /* 0x000fe2000c0018ff */
[----:B------:R0:W-:Y:S01]  /*6aa0*/  STL [R1+0x404], R218 ;  /* 0x000404da01007387 */ /* 0x0001e20000100800 */
[-CC-:B------:R-:W-:Y:S01]  /*6ab0*/  FFMA.FTZ R215, R8, R13.reuse, -R19.reuse ;  /* 0x0000000d08d77223 */ /* 0x180fe20000010813 */
[-CC-:B------:R-:W-:Y:S02]  /*6ac0*/  FFMA.FTZ R171, R171, R13.reuse, -R19.reuse ;  /* 0x0000000dabab7223 */ /* 0x180fe40000010813 */
[----:B------:R4:W-:Y:S01]  /*6ad0*/  STL [R1+0x408], R217 ;  /* 0x000408d901007387 */ /* 0x0009e20000100800 */
[----:B------:R-:W-:-:S03]  /*6ae0*/  FFMA.FTZ R173, R173, R13, -R19 ;  /* 0x0000000dadad7223 */ /* 0x000fc60000010813 */
[----:B------:R5:W-:Y:S01]  /*6af0*/  STL [R1+0x400], R216 ;  /* 0x000400d801007387 */ /* 0x000be20000100800 */
[-CC-:B0-----:R-:W-:Y:S01]  /*6b00*/  FFMA.FTZ R218, R191, R13.reuse, -R20.reuse ;  /* 0x0000000dbfda7223 */ /* 0x181fe20000010814 */
[-CC-:B------:R-:W-:Y:S01]  /*6b10*/  FFMA.FTZ R191, R213, R13.reuse, -R20.reuse ;  /* 0x0000000dd5bf7223 */ /* 0x180fe20000010814 */
[-CC-:B----4-:R-:W-:Y:S01]  /*6b20*/  FFMA.FTZ R217, R188, R13.reuse, -R20.reuse ;  /* 0x0000000dbcd97223 */ /* 0x190fe20000010814 */
[-CC-:B------:R-:W-:Y:S01]  /*6b30*/  FFMA.FTZ R188, R203, R13.reuse, -R20.reuse ;  /* 0x0000000dcbbc7223 */ /* 0x180fe20000010814 */
[-CC-:B-----5:R-:W-:Y:S01]  /*6b40*/  FFMA.FTZ R216, R9, R13.reuse, -R19.reuse ;  /* 0x0000000d09d87223 */ /* 0x1a0fe20000010813 */
[----:B------:R-:W-:Y:S08]  /*6b50*/  MUFU.EX2 R215, R215 ;  /* 0x000000d700d77308 */ /* 0x000ff00000000800 */
[----:B------:R-:W0:Y:S08]  /*6b60*/  MUFU.EX2 R216, R216 ;  /* 0x000000d800d87308 */ /* 0x000e300000000800 */
[----:B------:R-:W-:Y:S08]  /*6b70*/  MUFU.EX2 R171, R171 ;  /* 0x000000ab00ab7308 */ /* 0x000ff00000000800 */
[----:B------:R-:W4:Y:S08]  /*6b80*/  MUFU.EX2 R173, R173 ;  /* 0x000000ad00ad7308 */ /* 0x000f300000000800 */
[----:B------:R-:W-:Y:S08]  /*6b90*/  MUFU.EX2 R217, R217 ;  /* 0x000000d900d97308 */ /* 0x000ff00000000800 */
[----:B------:R-:W5:Y:S08]  /*6ba0*/  MUFU.EX2 R218, R218 ;  /* 0x000000da00da7308 */ /* 0x000f700000000800 */
[----:B------:R-:W-:Y:S08]  /*6bb0*/  MUFU.EX2 R188, R188 ;  /* 0x000000bc00bc7308 */ /* 0x000ff00000000800 */
[----:B------:R-:W1:Y:S01]  /*6bc0*/  MUFU.EX2 R191, R191 ;  /* 0x000000bf00bf7308 */ /* 0x000e620000000800 */
[----:B--2---:R-:W-:Y:S04]  /*6bd0*/  STL [R1+0x40c], R230 ;  /* 0x00040ce601007387 */ /* 0x004fe80000100800 */
[----:B---3--:R-:W-:Y:S04]  /*6be0*/  STL [R1+0x410], R226 ;  /* 0x000410e201007387 */ /* 0x008fe80000100800 */
[----:B------:R-:W-:Y:S04]  /*6bf0*/  STL [R1+0x414], R227 ;  /* 0x000414e301007387 */ /* 0x000fe80000100800 */
[----:B------:R-:W-:Y:S04]  /*6c00*/  STL [R1+0x418], R228 ;  /* 0x000418e401007387 */ /* 0x000fe80000100800 */
        /* <DEDUP_REMOVED lines=10> */
[----:B------:R-:W2:Y:S01]  /*6cb0*/  MUFU.EX2 R163, R163 ;  /* 0x000000a300a37308 */ /* 0x000ea20000000800 */
[----:B------:R-:W-:-:S02]  /*6cc0*/  WARPGROUP.DEPBAR.LE gsb0, 0x0 ;  /* 0x00008000000079c5 */ /* 0x000fc40000010000 */
[----:B0-----:R-:W-:Y:S02]  /*6cd0*/  F2FP.BF16.F32.PACK_AB R152, R216, R215 ;  /* 0x000000d7d898723e */ /* 0x001fe400000010ff */
[----:B----4-:R-:W-:Y:S02]  /*6ce0*/  F2FP.BF16.F32.PACK_AB R154, R173, R171 ;  /* 0x000000abad9a723e */ /* 0x010fe400000010ff */
[----:B-----5:R-:W-:Y:S02]  /*6cf0*/  F2FP.BF16.F32.PACK_AB R153, R218, R217 ;  /* 0x000000d9da99723e */ /* 0x020fe400000010ff */
        /* <DEDUP_REMOVED lines=33> */
[----:B0-----:R-:W-:-:S06]  /*6f10*/  WARPGROUP.ARRIVE ;  /* 0x00000000000079c5 */ /* 0x001fcc0000000000 */
[----:B------:R-:W-:Y:S01]  /*6f20*/  HGMMA.64x256x16.F32.BF16 R24, R152, gdesc[UR8].tnspB, R24, gsb0 ;  /* 0x43e0000898187df0 */ /* 0x000fe20008001818 */
[----:B------:R-:W-:Y:S08]  /*6f30*/  MUFU.EX2 R167, R167 ;  /* 0x000000a700a77308 */ /* 0x000ff00000000800 */
[----:B------:R-:W0:Y:S08]  /*6f40*/  MUFU.EX2 R170, R170 ;  /* 0x000000aa00aa7308 */ /* 0x000e300000000800 */
[----:B------:R-:W-:Y:S08]  /*6f50*/  MUFU.EX2 R181, R181 ;  /* 0x000000b500b57308 */ /* 0x000ff00000000800 */
[----:B------:R-:W1:Y:S08]  /*6f60*/  MUFU.EX2 R184, R184 ;  /* 0x000000b800b87308 */ /* 0x000e700000000800 */
[----:B------:R-:W-:Y:S08]  /*6f70*/  MUFU.EX2 R189, R189 ;  /* 0x000000bd00bd7308 */ /* 0x000ff00000000800 */
[----:B------:R-:W3:Y:S01]  /*6f80*/  MUFU.EX2 R194, R194 ;  /* 0x000000c200c27308 */ /* 0x000ee20000000800 */
        /* <DEDUP_REMOVED lines=13> */
[----:B------:R-:W4:Y:S08]  /*7060*/  MUFU.EX2 R159, R159 ;  /* 0x0000009f009f7308 */ /* 0x000f300000000800 */
[----:B------:R-:W-:Y:S08]  /*7070*/  MUFU.EX2 R161, R161 ;  /* 0x000000a100a17308 */ /* 0x000ff00000000800 */
[----:B------:R-:W5:Y:S08]  /*7080*/  MUFU.EX2 R164, R164 ;  /* 0x000000a400a47308 */ /* 0x000f700000000800 */
[----:B------:R-:W-:Y:S08]  /*7090*/  MUFU.EX2 R178, R178 ;  /* 0x000000b200b27308 */ /* 0x000ff00000000800 */
[----:B------:R-:W5:Y:S08]  /*70a0*/  MUFU.EX2 R180, R180 ;  /* 0x000000b400b47308 */ /* 0x000f700000000800 */
[----:B------:R-:W-:Y:S01]  /*70b0*/  MUFU.EX2 R182, R182 ;  /* 0x000000b600b67308 */ /* 0x000fe20000000800 */
[----:B------:R-:W-:-:S02]  /*70c0*/  WARPGROUP.DEPBAR.LE gsb0, 0x0 ;  /* 0x00008000000079c5 */ /* 0x000fc40000010000 */
[----:B--2---:R-:W-:Y:S02]  /*70d0*/  F2FP.BF16.F32.PACK_AB R152, R163, R160 ;  /* 0x000000a0a398723e */ /* 0x004fe400000010ff */
[----:B0-----:R-:W-:Y:S02]  /*70e0*/  F2FP.BF16.F32.PACK_AB R154, R170, R167 ;  /* 0x000000a7aa9a723e */ /* 0x001fe400000010ff */
[----:B-1----:R-:W-:Y:S02]  /*70f0*/  F2FP.BF16.F32.PACK_AB R153, R184, R181 ;  /* 0x000000b5b899723e */ /* 0x002fe400000010ff */
[----:B---3--:R-:W-:Y:S01]  /*7100*/  F2FP.BF16.F32.PACK_AB R155, R194, R189 ;  /* 0x000000bdc29b723e */ /* 0x008fe200000010ff */
        /* <DEDUP_REMOVED lines=34> */
[----:B------:R-:W0:Y:S01]  /*7330*/  MUFU.EX2 R185, R185 ;  /* 0x000000b900b97308 */ /* 0x000e220000000800 */
[----:B------:R-:W-:Y:S02]  /*7340*/  VIADD R8, R6, 0x180 ;  /* 0x0000018006087836 */ /* 0x000fe40000000000 */
[----:B------:R-:W-:-:S03]  /*7350*/  IMAD.MOV.U32 R9, RZ, RZ, R7 ;  /* 0x000000ffff097224 */ /* 0x000fc600078e0007 */
[----:B------:R-:W-:Y:S02]  /*7360*/  R2UR UR6, R8 ;  /* 0x00000000080672ca */ /* 0x000fe400000e0000 */
[----:B------:R-:W-:Y:S01]  /*7370*/  R2UR UR7, R9 ;  /* 0x00000000090772ca */ /* 0x000fe200000e0000 */
        /* <DEDUP_REMOVED lines=9> */
[-C--:B------:R-:W-:Y:S01]  /*7410*/  FFMA.FTZ R19, R183, R13.reuse, -R20 ;  /* 0x0000000db7137223 */ /* 0x080fe20000010814 */
[----:B------:R-:W-:Y:S01]  /*7420*/  FADD.FTZ R14, R177, R14 ;  /* 0x0000000eb10e7221 */ /* 0x000fe20000010000 */
[-CC-:B------:R-:W-:Y:S01]  /*7430*/  FFMA.FTZ R187, R187, R13.reuse, -R20.reuse ;  /* 0x0000000dbbbb7223 */ /* 0x180fe20000010814 */
[-CC-:B------:R-:W-:Y:S01]  /*7440*/  FFMA.FTZ R190, R190, R13.reuse, -R20.reuse ;  /* 0x0000000dbebe7223 */ /* 0x180fe20000010814 */
[-CC-:B------:R-:W-:Y:S01]  /*7450*/  FFMA.FTZ R201, R201, R13.reuse, -R20.reuse ;  /* 0x0000000dc9c97223 */ /* 0x180fe20000010814 */
[-CC-:B------:R-:W-:Y:S01]  /*7460*/  FFMA.FTZ R202, R202, R13.reuse, -R20.reuse ;  /* 0x0000000dcaca7223 */ /* 0x180fe20000010814 */
[-CC-:B------:R-:W-:Y:S01]  /*7470*/  FFMA.FTZ R212, R212, R13.reuse, -R20.reuse ;  /* 0x0000000dd4d47223 */ /* 0x180fe20000010814 */
[----:B------:R-:W-:Y:S01]  /*7480*/  FFMA.FTZ R20, R214, R13, -R20 ;  /* 0x0000000dd6147223 */ /* 0x000fe20000010814 */
[----:B------:R-:W-:Y:S01]  /*7490*/  FADD.FTZ R15, R15, R14 ;  /* 0x0000000e0f0f7221 */ /* 0x000fe20000010000 */
[----:B------:R-:W-:Y:S08]  /*74a0*/  MUFU.EX2 R156, R156 ;  /* 0x0000009c009c7308 */ /* 0x000ff00000000800 */
[----:B------:R-:W1:Y:S08]  /*74b0*/  MUFU.EX2 R158, R158 ;  /* 0x0000009e009e7308 */ /* 0x000e700000000800 */
[----:B------:R-:W-:Y:S08]  /*74c0*/  MUFU.EX2 R162, R162 ;  /* 0x000000a200a27308 */ /* 0x000ff00000000800 */
[----:B------:R-:W2:Y:S08]  /*74d0*/  MUFU.EX2 R166, R166 ;  /* 0x000000a600a67308 */ /* 0x000eb00000000800 */
[----:B------:R3:W-:Y:S08]  /*74e0*/  MUFU.EX2 R168, R8 ;  /* 0x0000000800a87308 */ /* 0x0007f00000000800 */
[----:B------:R-:W2:Y:S08]  /*74f0*/  MUFU.EX2 R19, R19 ;  /* 0x0000001300137308 */ /* 0x000eb00000000800 */
[----:B------:R-:W-:Y:S08]  /*7500*/  MUFU.EX2 R13, R187 ;  /* 0x000000bb000d7308 */ /* 0x000ff00000000800 */
[----:B------:R-:W2:Y:S01]  /*7510*/  MUFU.EX2 R14, R190 ;  /* 0x000000be000e7308 */ /* 0x000ea20000000800 */
[----:B---3--:R-:W-:-:S02]  /*7520*/  VIADD R8, R6, 0x200 ;  /* 0x0000020006087836 */ /* 0x008fc40000000000 */
[----:B------:R-:W-:Y:S01]  /*7530*/  IMAD.MOV.U32 R9, RZ, RZ, R7 ;  /* 0x000000ffff097224 */ /* 0x000fe200078e0007 */
[----:B------:R-:W-:Y:S02]  /*7540*/  WARPGROUP.DEPBAR.LE gsb0, 0x0 ;  /* 0x00008000000079c5 */ /* 0x000fe40000010000 */
[----:B----4-:R-:W-:Y:S02]  /*7550*/  F2FP.BF16.F32.PACK_AB R152, R159, R157 ;  /* 0x0000009d9f98723e */ /* 0x010fe400000010ff */
[----:B-----5:R-:W-:Y:S02]  /*7560*/  F2FP.BF16.F32.PACK_AB R154, R164, R161 ;  /* 0x000000a1a49a723e */ /* 0x020fe400000010ff */
[----:B------:R-:W-:Y:S02]  /*7570*/  F2FP.BF16.F32.PACK_AB R153, R180, R178 ;  /* 0x000000b2b499723e */ /* 0x000fe400000010ff */
[----:B0-----:R-:W-:Y:S01]  /*7580*/  F2FP.BF16.F32.PACK_AB R155, R185, R182 ;  /* 0x000000b6b99b723e */ /* 0x001fe200000010ff */
        /* <DEDUP_REMOVED lines=34> */
[----:B------:R-:W-:Y:S02]  /*77b0*/  R2UR UR6, R8 ;  /* 0x00000000080672ca */ /* 0x000fe400000e0000 */
[----:B------:R-:W-:Y:S01]  /*77c0*/  R2UR UR7, R9 ;  /* 0x00000000090772ca */ /* 0x000fe200000e0000 */
[----:B------:R-:W-:Y:S01]  /*77d0*/  FADD.FTZ R12, R12, R15 ;  /* 0x0000000f0c0c7221 */ /* 0x000fe20000010000 */
[----:B------:R-:W-:Y:S08]  /*77e0*/  MUFU.EX2 R179, R179 ;  /* 0x000000b300b37308 */ /* 0x000ff00000000800 */
[----:B------:R-:W0:Y:S08]  /*77f0*/  MUFU.EX2 R8, R169 ;  /* 0x000000a900087308 */ /* 0x000e300000000800 */
[----:B------:R-:W-:Y:S08]  /*7800*/  MUFU.EX2 R172, R172 ;  /* 0x000000ac00ac7308 */ /* 0x000ff00000000800 */
[----:B------:R-:W3:Y:S08]  /*7810*/  MUFU.EX2 R9, R174 ;  /* 0x000000ae00097308 */ /* 0x000ef00000000800 */
[----:B------:R-:W-:Y:S08]  /*7820*/  MUFU.EX2 R201, R201 ;  /* 0x000000c900c97308 */ /* 0x000ff00000000800 */
[----:B------:R-:W4:Y:S08]  /*7830*/  MUFU.EX2 R202, R202 ;  /* 0x000000ca00ca7308 */ /* 0x000f300000000800 */
[----:B------:R-:W-:Y:S08]  /*7840*/  MUFU.EX2 R212, R212 ;  /* 0x000000d400d47308 */ /* 0x000ff00000000800 */
[----:B------:R-:W5:Y:S01]  /*7850*/  MUFU.EX2 R15, R20 ;  /* 0x00000014000f7308 */ /* 0x000f620000000800 */
[----:B------:R-:W-:Y:S01]  /*7860*/  VIADD R6, R6, 0x280 ;  /* 0x0000028006067836 */ /* 0x000fe20000000000 */
[----:B------:R-:W-:-:S02]  /*7870*/  WARPGROUP.DEPBAR.LE gsb0, 0x0 ;  /* 0x00008000000079c5 */ /* 0x000fc40000010000 */
[----:B-1----:R-:W-:Y:S02]  /*7880*/  F2FP.BF16.F32.PACK_AB R152, R158, R156 ;  /* 0x0000009c9e98723e */ /* 0x002fe400000010ff */
[----:B--2---:R-:W-:Y:S02]  /*7890*/  F2FP.BF16.F32.PACK_AB R154, R166, R162 ;  /* 0x000000a2a69a723e */ /* 0x004fe400000010ff */
[----:B------:R-:W-:Y:S02]  /*78a0*/  F2FP.BF16.F32.PACK_AB R153, R19, R168 ;  /* 0x000000a81399723e */ /* 0x000fe400000010ff */
        /* <DEDUP_REMOVED lines=36> */
[----:B------:R-:W-:Y:S01]  /*7af0*/  R2UR UR7, R7 ;  /* 0x00000000070772ca */ /* 0x000fe200000e0000 */
[----:B------:R-:W1:Y:S01]  /*7b00*/  S2R R203, SR_TID.X ;  /* 0x0000000000cb7919 */ /* 0x000e620000002100 */
[----:B------:R-:W-:-:S04]  /*7b10*/  FADD.FTZ R176, R176, R21 ;  /* 0x00000015b0b07221 */ /* 0x000fc80000010000 */
[----:B------:R-:W-:-:S04]  /*7b20*/  FADD.FTZ R176, R175, R176 ;  /* 0x000000b0afb07221 */ /* 0x000fc80000010000 */
[----:B------:R-:W-:Y:S01]  /*7b30*/  FADD.FTZ R176, R11, R176 ;  /* 0x000000b00bb07221 */ /* 0x000fe20000010000 */
[----:B------:R-:W-:Y:S01]  /*7b40*/  FADD.FTZ R21, R217, R12 ;  /* 0x0000000cd9157221 */ /* 0x000fe20000010000 */
[----:B-1----:R-:W-:Y:S02]  /*7b50*/  LOP3.LUT P6, RZ, R203, 0x7f, RZ, 0xc0, !PT ;  /* 0x0000007fcbff7812 */ /* 0x002fe400078cc0ff */
[----:B------:R-:W-:-:S11]  /*7b60*/  FADD.FTZ R215, R215, R176 ;  /* 0x000000b0d7d77221 */ /* 0x000fd60000010000 */
[----:B------:R-:W2:Y:S04]  /*7b70*/  @!P6 LDL.64 R6, [R1+0x68] ;  /* 0x000068000106e983 */ /* 0x000ea80000100a00 */
[----:B------:R-:W2:Y:S01]  /*7b80*/  @!P6 LDL R11, [R1+0x210] ;  /* 0x00021000010be983 */ /* 0x000ea20000100800 */
[----:B------:R-:W-:Y:S01]  /*7b90*/  FADD.FTZ R21, R218, R21 ;  /* 0x00000015da157221 */ /* 0x000fe20000010000 */
[----:B------:R-:W-:Y:S02]  /*7ba0*/  WARPGROUP.DEPBAR.LE gsb0, 0x0 ;  /* 0x00008000000079c5 */ /* 0x000fe40000010000 */
[----:B0-----:R-:W-:Y:S02]  /*7bb0*/  F2FP.BF16.F32.PACK_AB R152, R8, R179 ;  /* 0x000000b30898723e */ /* 0x001fe400000010ff */
[----:B---3--:R-:W-:-:S02]  /*7bc0*/  F2FP.BF16.F32.PACK_AB R154, R9, R172 ;  /* 0x000000ac099a723e */ /* 0x008fc400000010ff */
[----:B----4-:R-:W-:Y:S02]  /*7bd0*/  F2FP.BF16.F32.PACK_AB R153, R202, R201 ;  /* 0x000000c9ca99723e */ /* 0x010fe400000010ff */
[----:B-----5:R-:W-:Y:S01]  /*7be0*/  F2FP.BF16.F32.PACK_AB R155, R15, R212 ;  /* 0x000000d40f9b723e */ /* 0x020fe200000010ff */
        /* <DEDUP_REMOVED lines=75> */
[----:B------:R-:W-:Y:S04]  /*80a0*/  STL.128 [R1+0x3e0], R136 ;  /* 0x0003e08801007387 */ /* 0x000fe80000100c00 */
[----:B------:R-:W-:Y:S04]  /*80b0*/  STL.128 [R1+0x3f0], R140 ;  /* 0x0003f08c01007387 */ /* 0x000fe80000100c00 */
[----:B------:R-:W-:Y:S04]  /*80c0*/  STL.128 [R1+0x400], R144 ;  /* 0x0004009001007387 */ /* 0x000fe80000100c00 */
[----:B------:R1:W-:Y:S04]  /*80d0*/  STL.128 [R1+0x410], R148 ;  /* 0x0004109401007387 */ /* 0x0003e80000100c00 */
[----:B------:R-:W3:Y:S04]  /*80e0*/  LDL R169, [R1+0x220] ;  /* 0x0002200001a97983 */ /* 0x000ee80000100800 */
[----:B------:R-:W4:Y:S04]  /*80f0*/  LDL R155, [R1+0x224] ;  /* 0x00022400019b7983 */ /* 0x000f280000100800 */
        /* <DEDUP_REMOVED lines=60> */
[----:B-1----:R-:W5:Y:S04]  /*84c0*/  LDL R150, [R1+0x318] ;  /* 0x0003180001967983 */ /* 0x002f680000100800 */
        /* <DEDUP_REMOVED lines=64> */
[----:B------:R-:W5:Y:S01]  /*88d0*/  LDL R20, [R1+0x41c] ;  /* 0x00041c0001147983 */ /* 0x000f620000100800 */
        /* <DEDUP_REMOVED lines=20> */
[----:B--2---:R-:W-:Y:S02]  /*8a20*/  @!P6 MOV R6, R6 ;  /* 0x000000060006e202 */ /* 0x004fe40000000f00 */
[----:B------:R-:W-:Y:S01]  /*8a30*/  FADD.FTZ R179, R8, R179 ;  /* 0x000000b308b37221 */ /* 0x000fe20000010000 */
[----:B------:R-:W-:-:S03]  /*8a40*/  FADD.FTZ R212, R212, R201 ;  /* 0x000000c9d4d47221 */ /* 0x000fc60000010000 */
[----:B------:R-:W-:Y:S01]  /*8a50*/  FADD.FTZ R8, R172, R179 ;  /* 0x000000b3ac087221 */ /* 0x000fe20000010000 */
[----:B------:R-:W-:Y:S01]  /*8a60*/  @!P6 IMAD R11, R11, 0x8, R6 ;  /* 0x000000080b0be824 */ /* 0x000fe200078e0206 */
        /* <DEDUP_REMOVED lines=12> */
[----:B---3--:R2:W-:Y:S04]  /*8b30*/  STL [R1+0x220], R169 ;  /* 0x000220a901007387 */ /* 0x0085e80000100800 */
        /* <DEDUP_REMOVED lines=128> */
[----:B0-----:R-:W3:Y:S01]  /*9340*/  LDL R0, [R1+0x70] ;  /* 0x0000700001007983 */ /* 0x001ee20000100800 */
[----:B------:R-:W-:Y:S01]  /*9350*/  ISETP.GE.AND P0, PT, R5, 0x1, PT ;  /* 0x000000010500780c */ /* 0x000fe20003f06270 */
[----:B------:R-:W-:Y:S01]  /*9360*/  IMAD.U32 R7, RZ, RZ, UR38 ;  /* 0x00000026ff077e24 */ /* 0x000fe2000f8e00ff */
[----:B------:R-:W-:-:S06]  /*9370*/  UIADD3 UR45, UR45, -0x2, URZ ;  /* 0xfffffffe2d2d7890 */ /* 0x000fcc000fffe03f */
[----:B-1----:R-:W-:Y:S02]  /*9380*/  IMAD.U32 R10, RZ, RZ, UR45 ;  /* 0x0000002dff0a7e24 */ /* 0x002fe4000f8e00ff */
[----:B---3--:R-:W-:-:S05]  /*9390*/  IMAD.SHL.U32 R0, R0, 0x80, RZ ;  /* 0x0000008000007824 */ /* 0x008fca00078e00ff */
[----:B------:R-:W-:-:S05]  /*93a0*/  IADD3 R7, R0, UR42, -R7 ;  /* 0x0000002a00077c10 */ /* 0x000fca000fffe807 */
[----:B------:R-:W-:Y:S01]  /*93b0*/  IMAD.IADD R4, R7, 0x1, R4 ;  /* 0x0000000107047824 */ /* 0x000fe200078e0204 */
[----:B--2---:R-:W-:Y:S06]  /*93c0*/  @!P0 BRA `(.L_x_9711) ;  /* 0x0000000000408947 */ /* 0x004fec0003800000 */
        /* <DEDUP_REMOVED lines=10> */
.L_x_9713:
[----:B------:R-:W-:-:S13]  /*9470*/  ISETP.NE.AND P0, PT, R5, 0x1, PT ;  /* 0x000000010500780c */ /* 0x000fda0003f05270 */
[----:B------:R-:W-:-:S05]  /*9480*/  @P0 IMAD.HI.U32 R2, R6, R2, RZ ;  /* 0x0000000206020227 */ /* 0x000fca00078e00ff */
[----:B------:R-:W-:-:S07]  /*9490*/  @P0 SHF.R.U32.HI R6, RZ, R3, R2 ;  /* 0x00000003ff060219 */ /* 0x000fce0000011602 */
.L_x_9714:
[----:B------:R-:W-:Y:S05]  /*94a0*/  BSYNC B0 ;  /* 0x0000000000007941 */ /* 0x000fea0003800000 */
.L_x_9712:
[----:B------:R-:W-:-:S05]  /*94b0*/  IMAD R5, R6, R5, R5 ;  /* 0x0000000506057224 */ /* 0x000fca00078e0205 */
[----:B------:R-:W-:-:S07]  /*94c0*/  VIMNMX R4, R4, R5, PT ;  /* 0x0000000504047248 */ /* 0x000fce0003fe0100 */
.L_x_9711:
        /* <DEDUP_REMOVED lines=8> */
.L_x_9719:
[----:B------:R-:W-:Y:S01]  /*9550*/  BSSY B0, `(.L_x_9718) ;  /* 0x0000004000007945 */ /* 0x000fe20003800000 */
[----:B------:R-:W-:Y:S01]  /*9560*/  VIADD R0, R16, 0x170 ;  /* 0x0000017010007836 */ /* 0x000fe20000000000 */
[----:B------:R-:W-:-:S07]  /*9570*/  MOV R202, 0x9590 ;  /* 0x0000959000ca7802 */ /* 0x000fce0000000f00 */
[----:B------:R-:W-:Y:S05]  /*9580*/  CALL.REL.NOINC `($_ZN7cutlass13device_kernelIN5flash11enable_sm90INS1_16FlashAttnFwdSm90INS1_25CollectiveMainloopFwdSm90ILi2EN4cute5tupleIJNS5_1CILi1EEES8_S8_EEENS6_IJNS7_ILi128EEENS7_ILi96EEENS7_ILi64EEEEEELi256ENS_10bfloat16_tEfNS_4arch4Sm90ELb0ELb1ELb0ELb1ELb0ELb0ELb1ELb1ELb0ELb0ELb0ELb0EEENS1_21CollectiveEpilogueFwdINS6_IJSA_NS7_ILi256EEESB_EEES9_SE_SG_Li256ELb1ELb0ELb0ELb0EEENS1_36VarlenDynamicPersistentTileSchedulerILi128ELi96ELi256ELi32ELb0ELb0ELb1ELb1ELb0ELb1EEEEEEEEEvNT_6ParamsE$_ZZN5flash25CollectiveMainloopFwdSm90ILi2EN4cute5tupleIJNS1_1CILi1EEES4_S4_EEENS2_IJNS3_ILi128EEENS3_ILi96EEENS3_ILi64EEEEEELi256EN7cutlass10bfloat16_tEfNSA_4arch4Sm90ELb0ELb1ELb0ELb1ELb0ELb0ELb1ELb1ELb0ELb0ELb0ELb0EE3mmaINS_16FlashAttnFwdSm90ISE_NS_21CollectiveEpilogueFwdINS2_IJS6_NS3_ILi256EEES7_EEES5_SB_SD_Li256ELb1ELb0ELb0ELb0EEENS_36VarlenDynamicPersistentTileSchedulerILi128ELi96ELi256ELi32ELb0ELb0ELb1ELb1ELb0ELb1EEEE13SharedStorageENS1_6TensorINS1_11ArrayEngineIfLm128EEENS1_6LayoutINS2_IJNS2_IJNS3_ILi2EEEST_NS3_ILi32EEEEEES4_S4_EEENS2_IJNS2_IJS4_ST_NS3_ILi4EEEEEENS3_ILi0EEESZ_EEEEEEENS_7SoftmaxILi2ELi0EEEEEbRKNSE_6ParamsENSA_25PipelineTmaAsyncNoClusterILi2ENSA_16PipelineTmaAsyncILi2EEEEES1B_RNSA_13PipelineStateILj2EEERT0_RT1_iRiRKNS_16SeqlenInfoQKNewKILb1ELb0EEENS2_IJiiiiEEERT_ENKUliT_T0_T1_E_clIZSF_ISO_S12_S14_EbS17_S1B_S1B_S1E_S1G_S1I_iS1J_S1N_S1O_S1Q_EUlRS1R_iE1_NS3_ILb0EEENS3_ILb1EEEEEDaiS1R_S1S_S1T_) ;  /* 0x000001e4000c7944 */ /* 0x000fea0003c00000 */
[----:B------:R-:W-:Y:S05]  /*9590*/  BSYNC B0 ;  /* 0x0000000000007941 */ /* 0x000fea0003800000 */
.L_x_9718:
[C---:B------:R-:W-:Y:S01]  /*95a0*/  ISETP.GT.AND P0, PT, R10.reuse, R191, PT ;  /* 0x000000bf0a00720c */ /* 0x040fe20003f04270 */
[----:B------:R-:W-:-:S12]  /*95b0*/  VIADD R10, R10, 0xffffffff ;  /* 0xffffffff0a0a7836 */ /* 0x000fd80000000000 */
[----:B------:R-:W-:Y:S05]  /*95c0*/  @P0 BRA `(.L_x_9719) ;  /* 0xfffffffc00e00947 */ /* 0x000fea000383ffff */
[----:B------:R-:W-:Y:S05]  /*95d0*/  BSYNC B1 ;  /* 0x0000000000017941 */ /* 0x000fea0003800000 */
.L_x_9717:
[----:B------:R-:W2:Y:S02]  /*95e0*/  LDL R0, [R1+0x70] ;  /* 0x0000700001007983 */ /* 0x000ea40000100800 */
[----:B--2---:R-:W-:-:S07]  /*95f0*/  IMAD.SHL.U32 R0, R0, 0x80, RZ ;  /* 0x0000008000007824 */ /* 0x004fce00078e00ff */
.L_x_9716:
[----:B------:R-:W-:Y:S05]  /*9600*/  BSYNC B2 ;  /* 0x0000000000027941 */ /* 0x000fea0003800000 */
.L_x_9715:
[----:B------:R-:W0:Y:S01]  /*9610*/  LDC R5, c[0x0][0xadc] ;  /* 0x0002b700ff057b82 */ /* 0x000e220000000800 */
[----:B------:R-:W-:-:S06]  /*9620*/  UIADD3 UR4, UR42, 0x80, -UR38 ;  /* 0x000000802a047890 */ /* 0x000fcc000fffe826 */
[----:B------:R-:W-:Y:S01]  /*9630*/  VIADD R0, R0, UR4 ;  /* 0x0000000400007c36 */ /* 0x000fe20008000000 */
[----:B------:R-:W-:-:S03]  /*9640*/  ULDC UR4, c[0x0][0xad4] ;  /* 0x0002b50000047ab9 */ /* 0x000fc60000000800 */
[----:B------:R-:W-:Y:S01]  /*9650*/  VIADD R2, R0, -UR4 ;  /* 0x8000000400027c36 */ /* 0x000fe20008000000 */
        /* <DEDUP_REMOVED lines=12> */
.L_x_9722:
[----:B------:R-:W-:-:S13]  /*9720*/  ISETP.NE.AND P0, PT, R5, 0x1, PT ;  /* 0x000000010500780c */ /* 0x000fda0003f05270 */
[----:B------:R-:W0:Y:S02]  /*9730*/  @P0 LDC.64 R6, c[0x0][0xae0] ;  /* 0x0002b800ff060b82 */ /* 0x000e240000000a00 */
[----:B0-----:R-:W-:-:S05]  /*9740*/  @P0 IMAD.HI.U32 R4, R0, R6, RZ ;  /* 0x0000000600040227 */ /* 0x001fca00078e00ff */
[----:B------:R-:W-:-:S07]  /*9750*/  @P0 SHF.R.U32.HI R0, RZ, R7, R4 ;  /* 0x00000007ff000219 */ /* 0x000fce0000011604 */
.L_x_9723:
[----:B------:R-:W-:Y:S05]  /*9760*/  BSYNC B0 ;  /* 0x0000000000007941 */ /* 0x000fea0003800000 */
.L_x_9721:
[----:B------:R-:W-:-:S05]  /*9770*/  IMAD R3, R0, R5, RZ ;  /* 0x0000000500037224 */ /* 0x000fca00078e02ff */
[----:B------:R-:W-:-:S07]  /*9780*/  VIMNMX R2, R2, R3, !PT ;  /* 0x0000000302027248 */ /* 0x000fce0007fe0100 */
.L_x_9720:
[----:B------:R-:W-:-:S04]  /*9790*/  VIADD R2, R2, 0x5f ;  /* 0x0000005f02027836 */ /* 0x000fc80000000000 */
[----:B------:R-:W-:-:S05]  /*97a0*/  IMAD.HI R2, R2, 0x2aaaaaab, RZ ;  /* 0x2aaaaaab02027827 */ /* 0x000fca00078e02ff */
[----:B------:R-:W-:-:S04]  /*97b0*/  SHF.R.U32.HI R3, RZ, 0x1f, R2 ;  /* 0x0000001fff037819 */ /* 0x000fc80000011602 */
[----:B------:R-:W-:-:S04]  /*97c0*/  LEA.HI.SX32 R2, R2, R3, 0x1c ;  /* 0x0000000302027211 */ /* 0x000fc800078fe2ff */
[----:B------:R-:W-:-:S04]  /*97d0*/  VIMNMX R2, R2, UR43, !PT ;  /* 0x0000002b02027c48 */ /* 0x000fc8000ffe0100 */
[----:B------:R-:W-:-:S13]  /*97e0*/  ISETP.GE.AND P0, PT, R10, R2, PT ;  /* 0x000000020a00720c */ /* 0x000fda0003f06270 */
[----:B------:R-:W-:Y:S05]  /*97f0*/  @!P0 BRA `(.L_x_9724) ;  /* 0x0000009400e88947 */ /* 0x000fea0003800000 */
.L_x_9741:
[----:B0-----:R-:W2:Y:S04]  /*9800*/  LD.E R3, desc[UR54][R22.64+0x210] ;  /* 0x0002103616037980 */ /* 0x001ea8000c101900 */
[----:B-1----:R-:W3:Y:S01]  /*9810*/  LD.E R0, desc[UR54][R22.64+0x218] ;  /* 0x0002183616007980 */ /* 0x002ee2000c101900 */
        /* <DEDUP_REMOVED lines=17> */
[----:B-1----:R-:W-:Y:S01]  /*9930*/  @!P1 IMAD.MOV.U32 R3, RZ, RZ, RZ ;  /* 0x000000ffff039224 */ /* 0x002fe200078e00ff */
[----:B--2---:R-:W-:-:S04]  /*9940*/  LOP3.LUT R0, R0, 0x1, RZ, 0xfc, !PT ;  /* 0x0000000100007812 */ /* 0x004fc800078efcff */
[----:B------:R-:W-:-:S13]  /*9950*/  ISETP.NE.AND P2, PT, R0, 0x3, PT ;  /* 0x000000030000780c */ /* 0x000fda0003f45270 */
[----:B0-----:R-:W-:Y:S05]  /*9960*/  @!P2 BRA `(.L_x_9726) ;  /* 0x000000000004a947 */ /* 0x001fea0003800000 */
[----:B------:R-:W-:Y:S01]  /*9970*/  BPT.TRAP 0x1 ;  /* 0x000000040000795c */ /* 0x000fe20000300000 */
.L_x_9726:
[----:B------:R-:W-:Y:S05]  /*9980*/  BSYNC B0 ;  /* 0x0000000000007941 */ /* 0x000fea0003800000 */
.L_x_9725:
[----:B------:R-:W2:Y:S01]  /*9990*/  LD.E.64 R4, desc[UR54][R72.64+0x8] ;  /* 0x0000083648047980 */ /* 0x000ea2000c101b00 */
[----:B-----5:R-:W-:Y:S02]  /*99a0*/  SHF.L.U32 R8, R9, 0x1f, RZ ;  /* 0x0000001f09087819 */ /* 0x020fe400000006ff */
[----:B--2---:R-:W-:-:S05]  /*99b0*/  MOV R4, R4 ;  /* 0x0000000400047202 */ /* 0x004fca0000000f00 */
[----:B------:R-:W-:-:S04]  /*99c0*/  IMAD R3, R3, 0x8, R4 ;  /* 0x0000000803037824 */ /* 0x000fc800078e0204 */
[----:B------:R0:W1:Y:S01]  /*99d0*/  SYNCS.PHASECHK.TRANS64.TRYWAIT P1, [R3+URZ], R8 ;  /* 0x00000008030075a7 */ /* 0x000062000802017f */
[----:B------:R-:W2:Y:S04]  /*99e0*/  LD.E R4, desc[UR54][R72.64+0x1c] ;  /* 0x00001c3648047980 */ /* 0x000ea8000c101900 */
[----:B------:R0:W5:Y:S04]  /*99f0*/  LD.E R0, desc[UR54][R22.64+0x210] ;  /* 0x0002103616007980 */ /* 0x000168000c101900 */
[----:B------:R0:W5:Y:S01]  /*9a00*/  LD.E R6, desc[UR54][R22.64+0x214] ;  /* 0x0002143616067980 */ /* 0x000162000c101900 */
[----:B------:R-:W-:Y:S01]  /*9a10*/  BSSY B0, `(.L_x_9727) ;  /* 0x0000005000007945 */ /* 0x000fe20003800000 */
[----:B--2---:R-:W-:-:S04]  /*9a20*/  LOP3.LUT R4, R4, 0x1, RZ, 0xfc, !PT ;  /* 0x0000000104047812 */ /* 0x004fc800078efcff */
[----:B------:R-:W-:-:S13]  /*9a30*/  ISETP.NE.AND P2, PT, R4, 0x3, PT ;  /* 0x000000030400780c */ /* 0x000fda0003f45270 */
[----:B01----:R-:W-:Y:S05]  /*9a40*/  @!P2 BRA `(.L_x_9728) ;  /* 0x000000000004a947 */ /* 0x003fea0003800000 */
[----:B------:R-:W-:Y:S01]  /*9a50*/  BPT.TRAP 0x1 ;  /* 0x000000040000795c */ /* 0x000fe20000300000 */
.L_x_9728:
[----:B------:R-:W-:Y:S05]  /*9a60*/  BSYNC B0 ;  /* 0x0000000000007941 */ /* 0x000fea0003800000 */
.L_x_9727:
[----:B------:R-:W-:Y:S04]  /*9a70*/  BSSY B0, `(.L_x_9729) ;  /* 0x0000008000007945 */ /* 0x000fe80003800000 */
[----:B------:R-:W-:Y:S05]  /*9a80*/  @P1 BRA `(.L_x_9730) ;  /* 0x0000000000181947 */ /* 0x000fea0003800000 */
[----:B------:R-:W2:Y:S01]  /*9a90*/  LD.E.64 R4, desc[UR54][R72.64+0x8] ;  /* 0x0000083648047980 */ /* 0x000ea2000c101b00 */
[----:B-----5:R-:W-:Y:S02]  /*9aa0*/  SHF.L.U32 R3, R6, 0x1f, RZ ;  /* 0x0000001f06037819 */ /* 0x020fe400000006ff */
[----:B--2---:R-:W-:-:S05]  /*9ab0*/  MOV R5, R4 ;  /* 0x0000000400057202 */ /* 0x004fca0000000f00 */
[----:B------:R-:W-:-:S04]  /*9ac0*/  IMAD R0, R0, 0x8, R5 ;  /* 0x0000000800007824 */ /* 0x000fc800078e0205 */
[----:B------:R-:W0:Y:S02]  /*9ad0*/  SYNCS.PHASECHK.TRANS64.TRYWAIT P1, [R0+URZ], R3 ;  /* 0x00000003000075a7 */ /* 0x000e24000802017f */
[----:B0-----:R-:W-:Y:S05]  /*9ae0*/  @!P1 BRA `(.L_x_9731) ;  /* 0x000001cc00549947 */ /* 0x001fea0003800000 */
.L_x_9730:
[----:B------:R-:W-:Y:S05]  /*9af0*/  BSYNC B0 ;  /* 0x0000000000007941 */ /* 0x000fea0003800000 */
.L_x_9729:
        /* <DEDUP_REMOVED lines=14> */
[----:B0-----:R-:W-:Y:S01]  /*9be0*/  IMAD.MOV.U32 R0, RZ, RZ, 0x1 ;  /* 0x00000001ff007424 */ /* 0x001fe200078e00ff */
        /* <DEDUP_REMOVED lines=42> */
[----:B0-----:R-:W-:Y:S05]  /*9e90*/  @!P2 BRA `(.L_x_9733) ;  /* 0x000000000004a947 */ /* 0x001fea0003800000 */
[----:B------:R-:W-:Y:S01]  /*9ea0*/  BPT.TRAP 0x1 ;  /* 0x000000040000795c */ /* 0x000fe20000300000 */
.L_x_9733:
[----:B------:R-:W-:Y:S05]  /*9eb0*/  BSYNC B0 ;  /* 0x0000000000007941 */ /* 0x000fea0003800000 */
.L_x_9732:
[----:B------:R-:W2:Y:S01]  /*9ec0*/  LDL.64 R6, [R1+0x40] ;  /* 0x0000400001067983 */ /* 0x000ea20000100a00 */
[----:B-----5:R-:W-:Y:S02]  /*9ed0*/  SHF.L.U32 R8, R5, 0x1f, RZ ;  /* 0x0000001f05087819 */ /* 0x020fe400000006ff */
[----:B--2---:R-:W-:-:S05]  /*9ee0*/  MOV R6, R6 ;  /* 0x0000000600067202 */ /* 0x004fca0000000f00 */
[----:B------:R-:W-:-:S04]  /*9ef0*/  IMAD R3, R3, 0x8, R6 ;  /* 0x0000000803037824 */ /* 0x000fc800078e0206 */
[----:B------:R0:W1:Y:S01]  /*9f00*/  SYNCS.PHASECHK.TRANS64.TRYWAIT P1, [R3+URZ], R8 ;  /* 0x00000008030075a7 */ /* 0x000062000802017f */
[----:B------:R0:W5:Y:S04]  /*9f10*/  LD.E R4, desc[UR54][R22.64+0x210] ;  /* 0x0002103616047980 */ /* 0x000168000c101900 */
[----:B------:R0:W5:Y:S01]  /*9f20*/  LD.E R5, desc[UR54][R22.64+0x214] ;  /* 0x0002143616057980 */ /* 0x000162000c101900 */
[----:B------:R-:W-:Y:S04]  /*9f30*/  BSSY B0, `(.L_x_9734) ;  /* 0x0000003000007945 */ /* 0x000fe80003800000 */
[----:B------:R-:W-:Y:S05]  /*9f40*/  @!P2 BRA `(.L_x_9735) ;  /* 0x000000000004a947 */ /* 0x000fea0003800000 */
[----:B------:R-:W-:Y:S01]  /*9f50*/  BPT.TRAP 0x1 ;  /* 0x000000040000795c */ /* 0x000fe20000300000 */
.L_x_9735:
[----:B------:R-:W-:Y:S05]  /*9f60*/  BSYNC B0 ;  /* 0x0000000000007941 */ /* 0x000fea0003800000 */
.L_x_9734:
[----:B------:R-:W-:Y:S04]  /*9f70*/  BSSY B0, `(.L_x_9736) ;  /* 0x0000006000007945 */ /* 0x000fe80003800000 */
[----:B-1----:R-:W-:Y:S05]  /*9f80*/  @P1 BRA `(.L_x_9737) ;  /* 0x0000000000101947 */ /* 0x002fea0003800000 */
[----:B-----5:R-:W-:Y:S01]  /*9f90*/  IMAD R4, R4, 0x8, R6 ;  /* 0x0000000804047824 */ /* 0x020fe200078e0206 */
[----:B------:R-:W-:-:S04]  /*9fa0*/  SHF.L.U32 R5, R5, 0x1f, RZ ;  /* 0x0000001f05057819 */ /* 0x000fc800000006ff */
[----:B------:R-:W1:Y:S02]  /*9fb0*/  SYNCS.PHASECHK.TRANS64.TRYWAIT P1, [R4+URZ], R5 ;  /* 0x00000005040075a7 */ /* 0x000e64000802017f */
[----:B-1----:R-:W-:Y:S05]  /*9fc0*/  @!P1 BRA `(.L_x_9738) ;  /* 0x000001c800309947 */ /* 0x002fea0003800000 */
.L_x_9737:
[----:B------:R-:W-:Y:S05]  /*9fd0*/  BSYNC B0 ;  /* 0x0000000000007941 */ /* 0x000fea0003800000 */
.L_x_9736:
[----:B------:R-:W2:Y:S04]  /*9fe0*/  LD.E R11, desc[UR54][R22.64+0x210] ;  /* 0x00021036160b7980 */ /* 0x000ea8000c101900 */
[----:B------:R-:W2:Y:S04]  /*9ff0*/  LDL.64 R6, [R1+0x118] ;  /* 0x0001180001067983 */ /* 0x000ea80000100a00 */
[----:B0-----:R-:W3:Y:S04]  /*a000*/  LDL R3, [R1+0x90] ;  /* 0x0000900001037983 */ /* 0x001ee80000100800 */
[----:B-1---5:R-:W4:Y:S04]  /*a010*/  LDL.64 R4, [R1+0x110] ;  /* 0x0001100001047983 */ /* 0x022f280000100a00 */
[----:B------:R-:W4:Y:S04]  /*a020*/  LDL.64 R8, [R1+0x110] ;  /* 0x0001100001087983 */ /* 0x000f280000100a00 */
[----:B------:R-:W4:Y:S04]  /*a030*/  LDL.64 R12, [R1+0x110] ;  /* 0x00011000010c7983 */ /* 0x000f280000100a00 */
[----:B------:R-:W4:Y:S01]  /*a040*/  LDL.64 R14, [R1+0x110] ;  /* 0x00011000010e7983 */ /* 0x000f220000100a00 */
[----:B------:R-:W-:Y:S05]  /*a050*/  WARPSYNC.ALL ;  /* 0x0000000000007948 */ /* 0x000fea0003800000 */
[----:B------:R-:W-:Y:S01]  /*a060*/  WARPGROUP.ARRIVE ;  /* 0x00000000000079c5 */ /* 0x000fe20000000000 */
[----:B------:R-:W4:Y:S01]  /*a070*/  LDL.64 R20, [R1+0x110] ;  /* 0x0001100001147983 */ /* 0x000f220000100a00 */
[----:B--2---:R-:W-:Y:S01]  /*a080*/  IMAD R6, R11, 0xc00, R6 ;  /* 0x00000c000b067824 */ /* 0x004fe200078e0206 */
[----:B------:R-:W-:-:S02]  /*a090*/  R2UR UR7, R7 ;  /* 0x00000000070772ca */ /* 0x000fc400000e0000 */
[----:B---3--:R-:W-:Y:S02]  /*a0a0*/  ISETP.NE.U32.AND P1, PT, R3, RZ, PT ;  /* 0x000000ff0300720c */ /* 0x008fe40003f25070 */
[----:B------:R-:W-:Y:S02]  /*a0b0*/  R2UR UR6, R6 ;  /* 0x00000000060672ca */ /* 0x000fe400000e0000 */
[----:B----4-:R-:W-:Y:S02]  /*a0c0*/  R2UR UR4, R4 ;  /* 0x00000000040472ca */ /* 0x010fe400000e0000 */
        /* <DEDUP_REMOVED lines=160> */
[----:B------:R-:W0:Y:S01]  /*aad0*/  S2R R19, SR_TID.X ;  /* 0x0000000000137919 */ /* 0x000e220000002100 */
[----:B------:R-:W-:Y:S04]  /*aae0*/  STL [R1+0x90], R0 ;  /* 0x0000900001007387 */ /* 0x000fe80000100800 */
[----:B------:R-:W-:Y:S01]  /*aaf0*/  STL [R1+0x90], R0 ;  /* 0x0000900001007387 */ /* 0x000fe20000100800 */
[----:B------:R-:W-:-:S02]  /*ab00*/  WARPGROUP.DEPBAR.LE gsb0, 0x0 ;  /* 0x00008000000079c5 */ /* 0x000fc40000010000 */
[----:B------:R-:W-:-:S06]  /*ab10*/  WARPGROUP.ARRIVE ;  /* 0x00000000000079c5 */ /* 0x000fcc0000000000 */
[----:B------:R-:W-:Y:S01]  /*ab20*/  HGMMA.64x96x16.F32.BF16 R24, gdesc[UR4], R24, gsb0 ;  /* 0x01600000041879f0 */ /* 0x000fe20008001818 */
[----:B------:R-:W-:Y:S01]  /*ab30*/  STL [R1+0x90], R0 ;  /* 0x0000900001007387 */ /* 0x000fe20000100800 */
[----:B0-----:R-:W-:-:S03]  /*ab40*/  LOP3.LUT P2, RZ, R19, 0x7f, RZ, 0xc0, !PT ;  /* 0x0000007f13ff7812 */ /* 0x001fc6000784c0ff */
        /* <DEDUP_REMOVED lines=21> */
[----:B------:R-:W2:Y:S04]  /*aca0*/  LDL.64 R74, [R1+0x430] ;  /* 0x00043000014a7983 */ /* 0x000ea80000100a00 */
[----:B------:R-:W3:Y:S04]  /*acb0*/  LDL R72, [R1+0x450] ;  /* 0x0004500001487983 */ /* 0x000ee80000100800 */
[----:B------:R-:W4:Y:S01]  /*acc0*/  LDL.64 R14, [R1+0x440] ;  /* 0x00044000010e7983 */ /* 0x000f220000100a00 */
[----:B--2---:R-:W-:-:S04]  /*acd0*/  FMNMX.FTZ R4, R24, R74, !PT ;  /* 0x0000004a18047209 */ /* 0x004fc80007810000 */
        /* <DEDUP_REMOVED lines=50> */
[----:B-1----:R-:W-:-:S03]  /*b000*/  FMNMX.FTZ R6, R7, R8, !PT ;  /* 0x0000000807067209 */ /* 0x002fc60007810000 */
[----:B------:R-:W-:Y:S04]  /*b010*/  STL.64 [R1+0x430], R4 ;  /* 0x0004300401007387 */ /* 0x000fe80000100a00 */
[----:B------:R-:W2:Y:S04]  /*b020*/  LDL R7, [R1+0x434] ;  /* 0x0004340001077983 */ /* 0x000ea80000100800 */
[----:B------:R-:W-:Y:S04]  /*b030*/  STL [R1+0x430], R6 ;  /* 0x0004300601007387 */ /* 0x000fe80000100800 */
[----:B------:R-:W3:Y:S04]  /*b040*/  LDL R77, [R1+0x430] ;  /* 0x00043000014d7983 */ /* 0x000ee80000100800 */
[----:B--2---:R-:W1:Y:S01]  /*b050*/  SHFL.BFLY PT, R4, R7, 0x2, 0x1f ;  /* 0x0c401f0007047f89 */ /* 0x004e6200000e0000 */
[----:B---3--:R-:W-:Y:S01]  /*b060*/  FADD.FTZ R3, R74, -R77 ;  /* 0x8000004d4a037221 */ /* 0x008fe20000010000 */
[----:B------:R-:W-:-:S04]  /*b070*/  FMUL.FTZ R77, R72, R77 ;  /* 0x0000004d484d7220 */ /* 0x000fc80000410000 */
[----:B------:R-:W-:Y:S01]  /*b080*/  FFMA.FTZ R152, R24, R72, -R77 ;  /* 0x0000004818987223 */ /* 0x000fe2000001084d */
[----:B-1----:R-:W-:-:S05]  /*b090*/  FMNMX.FTZ R5, R4, R7, !PT ;  /* 0x0000000704057209 */ /* 0x002fca0007810000 */
[----:B------:R-:W1:Y:S01]  /*b0a0*/  SHFL.BFLY PT, R24, R5, 0x1, 0x1f ;  /* 0x0c201f0005187f89 */ /* 0x000e6200000e0000 */
[-C--:B------:R-:W-:Y:S01]  /*b0b0*/  FMUL.FTZ R73, R3, R72.reuse ;  /* 0x0000004803497220 */ /* 0x080fe20000410000 */
[-CC-:B------:R-:W-:Y:S01]  /*b0c0*/  FFMA.FTZ R3, R25, R72.reuse, -R77.reuse ;  /* 0x0000004819037223 */ /* 0x180fe2000001084d */
[-CC-:B------:R-:W-:Y:S01]  /*b0d0*/  FFMA.FTZ R12, R44, R72.reuse, -R77.reuse ;  /* 0x000000482c0c7223 */ /* 0x180fe2000001084d */
[----:B------:R-:W-:Y:S01]  /*b0e0*/  MUFU.EX2 R152, R152 ;  /* 0x0000009800987308 */ /* 0x000fe20000000800 */
[----:B------:R-:W-:Y:S01]  /*b0f0*/  FFMA.FTZ R154, R28, R72, -R77 ;  /* 0x000000481c9a7223 */ /* 0x000fe2000001084d */
[----:B-1----:R-:W-:-:S05]  /*b100*/  FMNMX.FTZ R24, R5, R24, !PT ;  /* 0x0000001805187209 */ /* 0x002fca0007810000 */
[----:B------:R-:W-:Y:S01]  /*b110*/  FADD.FTZ R75, R75, -R24 ;  /* 0x800000184b4b7221 */ /* 0x000fe20000010000 */
[----:B------:R-:W-:-:S03]  /*b120*/  FMUL.FTZ R25, R24, R72 ;  /* 0x0000004818197220 */ /* 0x000fc60000410000 */
[----:B------:R-:W-:Y:S01]  /*b130*/  FMUL.FTZ R44, R72, R75 ;  /* 0x0000004b482c7220 */ /* 0x000fe20000410000 */
[-CC-:B------:R-:W-:Y:S01]  /*b140*/  FFMA.FTZ R153, R26, R72.reuse, -R25.reuse ;  /* 0x000000481a997223 */ /* 0x180fe20000010819 */
[-CC-:B------:R-:W-:Y:S01]  /*b150*/  FFMA.FTZ R187, R27, R72.reuse, -R25.reuse ;  /* 0x000000481bbb7223 */ /* 0x180fe20000010819 */
[----:B------:R-:W-:Y:S01]  /*b160*/  MUFU.EX2 R73, R73 ;  /* 0x0000004900497308 */ /* 0x000fe20000000800 */
[-CC-:B------:R-:W-:Y:S01]  /*b170*/  FFMA.FTZ R185, R30, R72.reuse, -R25.reuse ;  /* 0x000000481eb97223 */ /* 0x180fe20000010819 */
[----:B------:R-:W-:-:S06]  /*b180*/  FFMA.FTZ R188, R31, R72, -R25 ;  /* 0x000000481fbc7223 */ /* 0x000fcc0000010819 */
[----:B------:R-:W-:Y:S01]  /*b190*/  MUFU.EX2 R44, R44 ;  /* 0x0000002c002c7308 */ /* 0x000fe20000000800 */
[----:B------:R-:W-:-:S07]  /*b1a0*/  FFMA.FTZ R155, R29, R72, -R77 ;  /* 0x000000481d9b7223 */ /* 0x000fce000001084d */
[----:B------:R-:W4:Y:S01]  /*b1b0*/  MUFU.EX2 R153, R153 ;  /* 0x0000009900997308 */ /* 0x000f220000000800 */
[----:B------:R-:W-:-:S07]  /*b1c0*/  FFMA.FTZ R181, R34, R72, -R25 ;  /* 0x0000004822b57223 */ /* 0x000fce0000010819 */
[----:B------:R-:W1:Y:S01]  /*b1d0*/  MUFU.EX2 R187, R187 ;  /* 0x000000bb00bb7308 */ /* 0x000e620000000800 */
[----:B------:R-:W-:-:S07]  /*b1e0*/  FFMA.FTZ R19, R32, R72, -R77 ;  /* 0x0000004820137223 */ /* 0x000fce000001084d */
[----:B------:R-:W2:Y:S01]  /*b1f0*/  MUFU.EX2 R3, R3 ;  /* 0x0000000300037308 */ /* 0x000ea20000000800 */
[----:B------:R-:W-:-:S07]  /*b200*/  FFMA.FTZ R183, R35, R72, -R25 ;  /* 0x0000004823b77223 */ /* 0x000fce0000010819 */
[----:B------:R-:W3:Y:S01]  /*b210*/  MUFU.EX2 R185, R185 ;  /* 0x000000b900b97308 */ /* 0x000ee20000000800 */
[----:B------:R-:W-:-:S07]  /*b220*/  FFMA.FTZ R163, R33, R72, -R77 ;  /* 0x0000004821a37223 */ /* 0x000fce000001084d */
[----:B------:R-:W0:Y:S01]  /*b230*/  MUFU.EX2 R154, R154 ;  /* 0x0000009a009a7308 */ /* 0x000e220000000800 */
[----:B----4-:R-:W-:Y:S01]  /*b240*/  FFMA.FTZ R26, R15, R44, R153 ;  /* 0x0000002c0f1a7223 */ /* 0x010fe20000010099 */
[----:B------:R-:W-:-:S06]  /*b250*/  FFMA.FTZ R182, R38, R72, -R25 ;  /* 0x0000004826b67223 */ /* 0x000fcc0000010819 */
[----:B------:R-:W4:Y:S01]  /*b260*/  MUFU.EX2 R188, R188 ;  /* 0x000000bc00bc7308 */ /* 0x000f220000000800 */
[----:B------:R-:W-:Y:S01]  /*b270*/  FFMA.FTZ R14, R73, R14, R152 ;  /* 0x0000000e490e7223 */ /* 0x000fe20000010098 */
[----:B------:R-:W-:-:S06]  /*b280*/  FFMA.FTZ R13, R36, R72, -R77 ;  /* 0x00000048240d7223 */ /* 0x000fcc000001084d */
[----:B------:R-:W4:Y:S01]  /*b290*/  MUFU.EX2 R155, R155 ;  /* 0x0000009b009b7308 */ /* 0x000f220000000800 */
[----:B-1----:R-:W-:Y:S01]  /*b2a0*/  FADD.FTZ R26, R187, R26 ;  /* 0x0000001abb1a7221 */ /* 0x002fe20000010000 */
[----:B------:R-:W-:-:S06]  /*b2b0*/  FFMA.FTZ R184, R39, R72, -R25 ;  /* 0x0000004827b87223 */ /* 0x000fcc0000010819 */
[----:B------:R-:W1:Y:S01]  /*b2c0*/  MUFU.EX2 R181, R181 ;  /* 0x000000b500b57308 */ /* 0x000e620000000800 */
[----:B--2---:R-:W-:Y:S01]  /*b2d0*/  FADD.FTZ R15, R3, R14 ;  /* 0x0000000e030f7221 */ /* 0x004fe20000010000 */
[----:B------:R-:W-:-:S06]  /*b2e0*/  FFMA.FTZ R162, R37, R72, -R77 ;  /* 0x0000004825a27223 */ /* 0x000fcc000001084d */
[----:B------:R-:W2:Y:S01]  /*b2f0*/  MUFU.EX2 R19, R19 ;  /* 0x0000001300137308 */ /* 0x000ea20000000800 */
[----:B---3--:R-:W-:Y:S01]  /*b300*/  FADD.FTZ R27, R185, R26 ;  /* 0x0000001ab91b7221 */ /* 0x008fe20000010000 */
[----:B------:R-:W-:-:S06]  /*b310*/  FFMA.FTZ R177, R42, R72, -R25 ;  /* 0x000000482ab17223 */ /* 0x000fcc0000010819 */
[----:B------:R-:W3:Y:S01]  /*b320*/  MUFU.EX2 R183, R183 ;  /* 0x000000b700b77308 */ /* 0x000ee20000000800 */
[----:B0-----:R-:W-:Y:S01]  /*b330*/  FADD.FTZ R14, R154, R15 ;  /* 0x0000000f9a0e7221 */ /* 0x001fe20000010000 */
[----:B------:R-:W-:-:S06]  /*b340*/  FFMA.FTZ R11, R40, R72, -R77 ;  /* 0x00000048280b7223 */ /* 0x000fcc000001084d */
[----:B------:R-:W0:Y:S01]  /*b350*/  MUFU.EX2 R163, R163 ;  /* 0x000000a300a37308 */ /* 0x000e220000000800 */
[----:B----4-:R-:W-:Y:S01]  /*b360*/  FADD.FTZ R26, R188, R27 ;  /* 0x0000001bbc1a7221 */ /* 0x010fe20000010000 */
[----:B------:R-:W-:-:S06]  /*b370*/  FFMA.FTZ R179, R43, R72, -R25 ;  /* 0x000000482bb37223 */ /* 0x000fcc0000010819 */
[----:B------:R-:W4:Y:S01]  /*b380*/  MUFU.EX2 R182, R182 ;  /* 0x000000b600b67308 */ /* 0x000f220000000800 */
[----:B------:R-:W-:Y:S01]  /*b390*/  FADD.FTZ R14, R155, R14 ;  /* 0x0000000e9b0e7221 */ /* 0x000fe20000010000 */
[----:B------:R-:W-:-:S06]  /*b3a0*/  FFMA.FTZ R160, R41, R72, -R77 ;  /* 0x0000004829a07223 */ /* 0x000fcc000001084d */
[----:B------:R-:W4:Y:S01]  /*b3b0*/  MUFU.EX2 R13, R13 ;  /* 0x0000000d000d7308 */ /* 0x000f220000000800 */
[----:B-1----:R-:W-:Y:S01]  /*b3c0*/  FADD.FTZ R26, R181, R26 ;  /* 0x0000001ab51a7221 */ /* 0x002fe20000010000 */
[----:B------:R-:W-:-:S06]  /*b3d0*/  FFMA.FTZ R178, R46, R72, -R25 ;  /* 0x000000482eb27223 */ /* 0x000fcc0000010819 */
[----:B------:R-:W1:Y:S01]  /*b3e0*/  MUFU.EX2 R184, R184 ;  /* 0x000000b800b87308 */ /* 0x000e620000000800 */
[----:B--2---:R-:W-:-:S07]  /*b3f0*/  FADD.FTZ R14, R19, R14 ;  /* 0x0000000e130e7221 */ /* 0x004fce0000010000 */
        /* <DEDUP_REMOVED lines=20> */
[----:B0-----:R-:W-:-:S06]  /*b540*/  FADD.FTZ R15, R11, R14 ;  /* 0x0000000e0b0f7221 */ /* 0x001fcc0000010000 */
[----:B------:R-:W0:Y:S01]  /*b550*/  MUFU.EX2 R180, R180 ;  /* 0x000000b400b47308 */ /* 0x000e220000000800 */
[-C--:B------:R-:W-:Y:S01]  /*b560*/  FFMA.FTZ R9, R52, R72.reuse, -R77 ;  /* 0x0000004834097223 */ /* 0x080fe2000001084d */
[----:B------:R-:W-:-:S06]  /*b570*/  FFMA.FTZ R166, R54, R72, -R25 ;  /* 0x0000004836a67223 */ /* 0x000fcc0000010819 */
[----:B------:R-:W3:Y:S01]  /*b580*/  MUFU.EX2 R161, R161 ;  /* 0x000000a100a17308 */ /* 0x000ee20000000800 */
[----:B----4-:R-:W-:Y:S01]  /*b590*/  FADD.FTZ R27, R179, R26 ;  /* 0x0000001ab31b7221 */ /* 0x010fe20000010000 */
[----:B------:R-:W-:-:S06]  /*b5a0*/  FADD.FTZ R15, R160, R15 ;  /* 0x0000000fa00f7221 */ /* 0x000fcc0000010000 */
[----:B------:R-:W4:Y:S01]  /*b5b0*/  MUFU.EX2 R164, R164 ;  /* 0x000000a400a47308 */ /* 0x000f220000000800 */
[-C--:B------:R-:W-:Y:S01]  /*b5c0*/  FFMA.FTZ R159, R53, R72.reuse, -R77 ;  /* 0x00000048359f7223 */ /* 0x080fe2000001084d */
[----:B------:R-:W-:-:S06]  /*b5d0*/  FFMA.FTZ R172, R55, R72, -R25 ;  /* 0x0000004837ac7223 */ /* 0x000fcc0000010819 */
[----:B------:R-:W4:Y:S01]  /*b5e0*/  MUFU.EX2 R8, R8 ;  /* 0x0000000800087308 */ /* 0x000f220000000800 */
[----:B-1----:R-:W-:Y:S01]  /*b5f0*/  FADD.FTZ R27, R178, R27 ;  /* 0x0000001bb21b7221 */ /* 0x002fe20000010000 */
[----:B--2---:R-:W-:-:S06]  /*b600*/  FADD.FTZ R14, R12, R15 ;  /* 0x0000000f0c0e7221 */ /* 0x004fcc0000010000 */
[----:B------:R-:W1:Y:S01]  /*b610*/  MUFU.EX2 R171, R171 ;  /* 0x000000ab00ab7308 */ /* 0x000e620000000800 */
[-C--:B------:R-:W-:Y:S01]  /*b620*/  FFMA.FTZ R6, R56, R72.reuse, -R77 ;  /* 0x0000004838067223 */ /* 0x080fe2000001084d */
[----:B------:R-:W-:-:S06]  /*b630*/  FFMA.FTZ R167, R58, R72, -R25 ;  /* 0x000000483aa77223 */ /* 0x000fcc0000010819 */
[----:B------:R-:W2:Y:S01]  /*b640*/  MUFU.EX2 R158, R158 ;  /* 0x0000009e009e7308 */ /* 0x000ea20000000800 */
[----:B0-----:R-:W-:Y:S01]  /*b650*/  FADD.FTZ R27, R180, R27 ;  /* 0x0000001bb41b7221 */ /* 0x001fe20000010000 */
[----:B---3--:R-:W-:-:S06]  /*b660*/  FADD.FTZ R15, R161, R14 ;  /* 0x0000000ea10f7221 */ /* 0x008fcc0000010000 */
[----:B------:R-:W-:Y:S01]  /*b670*/  MUFU.EX2 R9, R9 ;  /* 0x0000000900097308 */ /* 0x000fe20000000800 */
[-C--:B------:R-:W-:Y:S01]  /*b680*/  FFMA.FTZ R156, R57, R72.reuse, -R77 ;  /* 0x00000048399c7223 */ /* 0x080fe2000001084d */
[----:B------:R-:W-:-:S06]  /*b690*/  FFMA.FTZ R173, R59, R72, -R25 ;  /* 0x000000483bad7223 */ /* 0x000fcc0000010819 */
[----:B------:R-:W0:Y:S01]  /*b6a0*/  MUFU.EX2 R166, R166 ;  /* 0x000000a600a67308 */ /* 0x000e220000000800 */
[----:B----4-:R-:W-:Y:S01]  /*b6b0*/  FADD.FTZ R14, R164, R27 ;  /* 0x0000001ba40e7221 */ /* 0x010fe20000010000 */
[----:B------:R-:W-:-:S06]  /*b6c0*/  FADD.FTZ R15, R8, R15 ;  /* 0x0000000f080f7221 */ /* 0x000fcc0000010000 */
[----:B------:R-:W-:Y:S01]  /*b6d0*/  MUFU.EX2 R159, R159 ;  /* 0x0000009f009f7308 */ /* 0x000fe20000000800 */
[-C--:B------:R-:W-:Y:S01]  /*b6e0*/  FFMA.FTZ R7, R60, R72.reuse, -R77 ;  /* 0x000000483c077223 */ /* 0x080fe2000001084d */
[----:B------:R-:W-:-:S06]  /*b6f0*/  FFMA.FTZ R168, R62, R72, -R25 ;  /* 0x000000483ea87223 */ /* 0x000fcc0000010819 */
[----:B------:R-:W3:Y:S01]  /*b700*/  MUFU.EX2 R172, R172 ;  /* 0x000000ac00ac7308 */ /* 0x000ee20000000800 */
[----:B-1----:R-:W-:Y:S01]  /*b710*/  FADD.FTZ R27, R171, R14 ;  /* 0x0000000eab1b7221 */ /* 0x002fe20000010000 */
[----:B--2---:R-:W-:-:S06]  /*b720*/  FADD.FTZ R14, R158, R15 ;  /* 0x0000000f9e0e7221 */ /* 0x004fcc0000010000 */
[----:B------:R-:W-:Y:S01]  /*b730*/  MUFU.EX2 R6, R6 ;  /* 0x0000000600067308 */ /* 0x000fe20000000800 */
[-C--:B------:R-:W-:Y:S01]  /*b740*/  FFMA.FTZ R157, R61, R72.reuse, -R77 ;  /* 0x000000483d9d7223 */ /* 0x080fe2000001084d */
[----:B------:R-:W-:-:S06]  /*b750*/  FFMA.FTZ R174, R63, R72, -R25 ;  /* 0x000000483fae7223 */ /* 0x000fcc0000010819 */
[----:B------:R-:W1:Y:S01]  /*b760*/  MUFU.EX2 R167, R167 ;  /* 0x000000a700a77308 */ /* 0x000e620000000800 */
[----:B0-----:R-:W-:Y:S01]  /*b770*/  FADD.FTZ R27, R166, R27 ;  /* 0x0000001ba61b7221 */ /* 0x001fe20000010000 */
[----:B------:R-:W-:-:S06]  /*b780*/  FADD.FTZ R14, R9, R14 ;  /* 0x0000000e090e7221 */ /* 0x000fcc0000010000 */
[----:B------:R-:W-:Y:S01]  /*b790*/  MUFU.EX2 R156, R156 ;  /* 0x0000009c009c7308 */ /* 0x000fe20000000800 */
[-C--:B------:R-:W-:Y:S01]  /*b7a0*/  FFMA.FTZ R4, R64, R72.reuse, -R77 ;  /* 0x0000004840047223 */ /* 0x080fe2000001084d */
[----:B------:R-:W-:-:S06]  /*b7b0*/  FFMA.FTZ R169, R66, R72, -R25 ;  /* 0x0000004842a97223 */ /* 0x000fcc0000010819 */
[----:B------:R-:W0:Y:S01]  /*b7c0*/  MUFU.EX2 R173, R173 ;  /* 0x000000ad00ad7308 */ /* 0x000e220000000800 */
[----:B---3--:R-:W-:Y:S01]  /*b7d0*/  FADD.FTZ R26, R172, R27 ;  /* 0x0000001bac1a7221 */ /* 0x008fe20000010000 */
[----:B------:R-:W-:-:S06]  /*b7e0*/  FADD.FTZ R15, R159, R14 ;  /* 0x0000000e9f0f7221 */ /* 0x000fcc0000010000 */
[----:B------:R-:W-:Y:S01]  /*b7f0*/  MUFU.EX2 R7, R7 ;  /* 0x0000000700077308 */ /* 0x000fe20000000800 */
[-C--:B------:R-:W-:Y:S01]  /*b800*/  FFMA.FTZ R21, R65, R72.reuse, -R77 ;  /* 0x0000004841157223 */ /* 0x080fe2000001084d */
[----:B------:R-:W-:-:S06]  /*b810*/  FFMA.FTZ R175, R67, R72, -R25 ;  /* 0x0000004843af7223 */ /* 0x000fcc0000010819 */
[----:B------:R-:W2:Y:S01]  /*b820*/  MUFU.EX2 R168, R168 ;  /* 0x000000a800a87308 */ /* 0x000ea20000000800 */
[----:B-1----:R-:W-:Y:S01]  /*b830*/  FADD.FTZ R26, R167, R26 ;  /* 0x0000001aa71a7221 */ /* 0x002fe20000010000 */
[----:B------:R-:W-:-:S06]  /*b840*/  FADD.FTZ R15, R6, R15 ;  /* 0x0000000f060f7221 */ /* 0x000fcc0000010000 */
[----:B------:R-:W-:Y:S01]  /*b850*/  MUFU.EX2 R157, R157 ;  /* 0x0000009d009d7308 */ /* 0x000fe20000000800 */
[----:B------:R-:W-:-:S07]  /*b860*/  FFMA.FTZ R170, R70, R72, -R25 ;  /* 0x0000004846aa7223 */ /* 0x000fce0000010819 */
[----:B------:R-:W1:Y:S01]  /*b870*/  MUFU.EX2 R174, R174 ;  /* 0x000000ae00ae7308 */ /* 0x000e620000000800 */
[----:B------:R-:W-:Y:S01]  /*b880*/  FFMA.FTZ R68, R68, R72, -R77 ;  /* 0x0000004844447223 */ /* 0x000fe2000001084d */
[----:B0-----:R-:W-:Y:S01]  /*b890*/  FADD.FTZ R27, R173, R26 ;  /* 0x0000001aad1b7221 */ /* 0x001fe20000010000 */
[----:B------:R-:W-:-:S05]  /*b8a0*/  FADD.FTZ R14, R156, R15 ;  /* 0x0000000f9c0e7221 */ /* 0x000fca0000010000 */
[----:B------:R-:W-:Y:S01]  /*b8b0*/  MUFU.EX2 R4, R4 ;  /* 0x0000000400047308 */ /* 0x000fe20000000800 */
[-C--:B------:R-:W-:Y:S01]  /*b8c0*/  FFMA.FTZ R20, R69, R72.reuse, -R77 ;  /* 0x0000004845147223 */ /* 0x080fe2000001084d */
[----:B------:R-:W-:-:S06]  /*b8d0*/  FFMA.FTZ R176, R71, R72, -R25 ;  /* 0x0000004847b07223 */ /* 0x000fcc0000010819 */
[----:B------:R-:W0:Y:S01]  /*b8e0*/  MUFU.EX2 R169, R169 ;  /* 0x000000a900a97308 */ /* 0x000e220000000800 */
[----:B--2---:R-:W-:Y:S01]  /*b8f0*/  FADD.FTZ R27, R168, R27 ;  /* 0x0000001ba81b7221 */ /* 0x004fe20000010000 */
[----:B------:R-:W-:-:S06]  /*b900*/  FADD.FTZ R14, R7, R14 ;  /* 0x0000000e070e7221 */ /* 0x000fcc0000010000 */
[----:B------:R-:W-:Y:S08]  /*b910*/  MUFU.EX2 R21, R21 ;  /* 0x0000001500157308 */ /* 0x000ff00000000800 */
[----:B------:R-:W2:Y:S01]  /*b920*/  MUFU.EX2 R175, R175 ;  /* 0x000000af00af7308 */ /* 0x000ea20000000800 */
[----:B-1----:R-:W-:Y:S01]  /*b930*/  FADD.FTZ R26, R174, R27 ;  /* 0x0000001bae1a7221 */ /* 0x002fe20000010000 */
[----:B------:R-:W-:-:S06]  /*b940*/  FADD.FTZ R15, R157, R14 ;  /* 0x0000000e9d0f7221 */ /* 0x000fcc0000010000 */
[----:B------:R-:W-:Y:S08]  /*b950*/  MUFU.EX2 R5, R68 ;  /* 0x0000004400057308 */ /* 0x000ff00000000800 */
[----:B------:R-:W1:Y:S01]  /*b960*/  MUFU.EX2 R170, R170 ;  /* 0x000000aa00aa7308 */ /* 0x000e620000000800 */
[----:B0-----:R-:W-:Y:S01]  /*b970*/  FADD.FTZ R26, R169, R26 ;  /* 0x0000001aa91a7221 */ /* 0x001fe20000010000 */
[----:B------:R-:W-:-:S06]  /*b980*/  FADD.FTZ R14, R4, R15 ;  /* 0x0000000f040e7221 */ /* 0x000fcc0000010000 */
[----:B------:R-:W0:Y:S08]  /*b990*/  MUFU.EX2 R20, R20 ;  /* 0x0000001400147308 */ /* 0x000e300000000800 */
[----:B------:R-:W3:Y:S01]  /*b9a0*/  MUFU.EX2 R176, R176 ;  /* 0x000000b000b07308 */ /* 0x000ee20000000800 */
[----:B--2---:R-:W-:Y:S01]  /*b9b0*/  FADD.FTZ R15, R175, R26 ;  /* 0x0000001aaf0f7221 */ /* 0x004fe20000010000 */
[----:B------:R-:W-:-:S03]  /*b9c0*/  FADD.FTZ R14, R21, R14 ;  /* 0x0000000e150e7221 */ /* 0x000fc60000010000 */
[----:B-1----:R-:W-:Y:S01]  /*b9d0*/  FADD.FTZ R15, R170, R15 ;  /* 0x0000000faa0f7221 */ /* 0x002fe20000010000 */
[----:B------:R-:W-:-:S04]  /*b9e0*/  FADD.FTZ R25, R5, R14 ;  /* 0x0000000e05197221 */ /* 0x000fc80000010000 */
[----:B0-----:R-:W-:Y:S01]  /*b9f0*/  FADD.FTZ R14, R20, R25 ;  /* 0x00000019140e7221 */ /* 0x001fe20000010000 */
[----:B------:R0:W-:Y:S01]  /*ba00*/  STL [R1+0x434], R24 ;  /* 0x0004341801007387 */ /* 0x0001e20000100800 */
[----:B---3--:R-:W-:-:S05]  /*ba10*/  FADD.FTZ R15, R176, R15 ;  /* 0x0000000fb00f7221 */ /* 0x008fca0000010000 */
[----:B------:R1:W-:Y:S04]  /*ba20*/  STL.64 [R1+0x440], R14 ;  /* 0x0004400e01007387 */ /* 0x0003e80000100a00 */
[----:B------:R-:W2:Y:S04]  /*ba30*/  LD.E R25, desc[UR54][R22.64+0x41c] ;  /* 0x00041c3616197980 */ /* 0x000ea8000c101900 */
        /* <DEDUP_REMOVED lines=8> */
[----:B0-----:R-:W4:Y:S04]  /*bac0*/  LD.E R24, desc[UR54][R22.64+0x254] ;  /* 0x0002543616187980 */ /* 0x001f28000c101900 */
        /* <DEDUP_REMOVED lines=117> */
[----:B------:R-:W4:Y:S01]  /*c220*/  LD.E R27, desc[UR54][R22.64+0x418] ;  /* 0x00041836161b7980 */ /* 0x000f22000c101900 */
[----:B--2---:R-:W-:Y:S01]  /*c230*/  FMUL.FTZ R217, R44, R25 ;  /* 0x000000192cd97220 */ /* 0x004fe20000410000 */
[C---:B---3--:R-:W-:Y:S01]  /*c240*/  FMUL.FTZ R215, R73.reuse, R40 ;  /* 0x0000002849d77220 */ /* 0x048fe20000410000 */
[C---:B----4-:R-:W-:Y:S01]  /*c250*/  FMUL.FTZ R25, R73.reuse, R26 ;  /* 0x0000001a49197220 */ /* 0x050fe20000410000 */
[C---:B------:R-:W-:Y:S01]  /*c260*/  FMUL.FTZ R189, R73.reuse, R28 ;  /* 0x0000001c49bd7220 */ /* 0x040fe20000410000 */
[C---:B------:R-:W-:Y:S01]  /*c270*/  FMUL.FTZ R191, R73.reuse, R30 ;  /* 0x0000001e49bf7220 */ /* 0x040fe20000410000 */
[----:B------:R0:W-:Y:S01]  /*c280*/  ST.E desc[UR54][R22.64+0x41c], R217 ;  /* 0x00041cd916007985 */ /* 0x0001e2000c101936 */
[C---:B------:R-:W-:Y:S01]  /*c290*/  FMUL.FTZ R201, R73.reuse, R32 ;  /* 0x0000002049c97220 */ /* 0x040fe20000410000 */
[C---:B------:R-:W-:Y:S01]  /*c2a0*/  FMUL.FTZ R203, R73.reuse, R34 ;  /* 0x0000002249cb7220 */ /* 0x040fe20000410000 */
[C---:B------:R-:W-:Y:S01]  /*c2b0*/  FMUL.FTZ R213, R73.reuse, R36 ;  /* 0x0000002449d57220 */ /* 0x040fe20000410000 */
[----:B------:R1:W-:Y:S01]  /*c2c0*/  ST.E desc[UR54][R22.64+0x414], R215 ;  /* 0x000414d716007985 */ /* 0x0003e2000c101936 */
[----:B------:R-:W-:-:S03]  /*c2d0*/  FMUL.FTZ R227, R73, R146 ;  /* 0x0000009249e37220 */ /* 0x000fc60000410000 */
[----:B------:R2:W-:Y:S04]  /*c2e0*/  ST.E desc[UR54][R22.64+0x220], R25 ;  /* 0x0002201916007985 */ /* 0x0005e8000c101936 */
[----:B------:R3:W-:Y:S01]  /*c2f0*/  ST.E desc[UR54][R22.64+0x224], R189 ;  /* 0x000224bd16007985 */ /* 0x0007e2000c101936 */
[----:B0-----:R-:W-:-:S03]  /*c300*/  FMUL.FTZ R217, R73, R150 ;  /* 0x0000009649d97220 */ /* 0x001fc60000410000 */
[----:B------:R0:W-:Y:S01]  /*c310*/  ST.E desc[UR54][R22.64+0x230], R191 ;  /* 0x000230bf16007985 */ /* 0x0001e2000c101936 */
[C---:B-1----:R-:W-:Y:S01]  /*c320*/  FMUL.FTZ R215, R73.reuse, R38 ;  /* 0x0000002649d77220 */ /* 0x042fe20000410000 */
[C---:B--2---:R-:W-:Y:S01]  /*c330*/  FMUL.FTZ R25, R73.reuse, R24 ;  /* 0x0000001849197220 */ /* 0x044fe20000410000 */
[C---:B---3--:R-:W-:Y:S01]  /*c340*/  FMUL.FTZ R189, R73.reuse, R148 ;  /* 0x0000009449bd7220 */ /* 0x048fe20000410000 */
[C---:B0-----:R-:W-:Y:S01]  /*c350*/  FMUL.FTZ R191, R73.reuse, R144 ;  /* 0x0000009049bf7220 */ /* 0x041fe20000410000 */
[----:B------:R0:W-:Y:S01]  /*c360*/  ST.E desc[UR54][R22.64+0x234], R201 ;  /* 0x000234c916007985 */ /* 0x0001e2000c101936 */
[----:B------:R-:W-:-:S03]  /*c370*/  FMUL.FTZ R229, R73, R136 ;  /* 0x0000008849e57220 */ /* 0x000fc60000410000 */
[----:B------:R1:W-:Y:S04]  /*c380*/  ST.E desc[UR54][R22.64+0x240], R203 ;  /* 0x000240cb16007985 */ /* 0x0003e8000c101936 */
[----:B------:R2:W-:Y:S04]  /*c390*/  ST.E desc[UR54][R22.64+0x244], R213 ;  /* 0x000244d516007985 */ /* 0x0005e8000c101936 */
[----:B------:R3:W-:Y:S01]  /*c3a0*/  ST.E desc[UR54][R22.64+0x250], R215 ;  /* 0x000250d716007985 */ /* 0x0007e2000c101936 */
[----:B0-----:R-:W-:-:S03]  /*c3b0*/  FMUL.FTZ R201, R73, R142 ;  /* 0x0000008e49c97220 */ /* 0x001fc60000410000 */
[----:B------:R0:W-:Y:S01]  /*c3c0*/  ST.E desc[UR54][R22.64+0x254], R25 ;  /* 0x0002541916007985 */ /* 0x0001e2000c101936 */
[----:B-1----:R-:W-:-:S03]  /*c3d0*/  FMUL.FTZ R203, R73, R140 ;  /* 0x0000008c49cb7220 */ /* 0x002fc60000410000 */
[----:B------:R1:W-:Y:S01]  /*c3e0*/  ST.E desc[UR54][R22.64+0x260], R189 ;  /* 0x000260bd16007985 */ /* 0x0003e2000c101936 */
[----:B--2---:R-:W-:-:S03]  /*c3f0*/  FMUL.FTZ R213, R73, R138 ;  /* 0x0000008a49d57220 */ /* 0x004fc60000410000 */
[----:B------:R2:W-:Y:S01]  /*c400*/  ST.E desc[UR54][R22.64+0x264], R217 ;  /* 0x000264d916007985 */ /* 0x0005e2000c101936 */
[----:B---3--:R-:W-:-:S03]  /*c410*/  FMUL.FTZ R215, R73, R132 ;  /* 0x0000008449d77220 */ /* 0x008fc60000410000 */
[----:B------:R3:W-:Y:S01]  /*c420*/  ST.E desc[UR54][R22.64+0x270], R227 ;  /* 0x000270e316007985 */ /* 0x0007e2000c101936 */
[----:B0-----:R-:W-:-:S03]  /*c430*/  FMUL.FTZ R25, R73, R134 ;  /* 0x0000008649197220 */ /* 0x001fc60000410000 */
[----:B------:R0:W-:Y:S01]  /*c440*/  ST.E desc[UR54][R22.64+0x274], R191 ;  /* 0x000274bf16007985 */ /* 0x0001e2000c101936 */
[C---:B-1----:R-:W-:Y:S01]  /*c450*/  FMUL.FTZ R189, R73.reuse, R126 ;  /* 0x0000007e49bd7220 */ /* 0x042fe20000410000 */
[C---:B--2---:R-:W-:Y:S01]  /*c460*/  FMUL.FTZ R217, R73.reuse, R130 ;  /* 0x0000008249d97220 */ /* 0x044fe20000410000 */
[C---:B---3--:R-:W-:Y:S01]  /*c470*/  FMUL.FTZ R227, R73.reuse, R128 ;  /* 0x0000008049e37220 */ /* 0x048fe20000410000 */
[C---:B0-----:R-:W-:Y:S01]  /*c480*/  FMUL.FTZ R191, R73.reuse, R124 ;  /* 0x0000007c49bf7220 */ /* 0x041fe20000410000 */
[----:B------:R0:W-:Y:S04]  /*c490*/  ST.E desc[UR54][R22.64+0x280], R201 ;  /* 0x000280c916007985 */ /* 0x0001e8000c101936 */
        /* <DEDUP_REMOVED lines=13> */
[----:B-1----:R-:W-:-:S03]  /*c570*/  FMUL.FTZ R189, R73, R106 ;  /* 0x0000006a49bd7220 */ /* 0x002fc60000410000 */
[----:B------:R1:W-:Y:S01]  /*c580*/  ST.E desc[UR54][R22.64+0x2c4], R191 ;  /* 0x0002c4bf16007985 */ /* 0x0003e2000c101936 */
[C---:B--2---:R-:W-:Y:S01]  /*c590*/  FMUL.FTZ R215, R73.reuse, R112 ;  /* 0x0000007049d77220 */ /* 0x044fe20000410000 */
[C---:B---3--:R-:W-:Y:S01]  /*c5a0*/  FMUL.FTZ R217, R73.reuse, R110 ;  /* 0x0000006e49d97220 */ /* 0x048fe20000410000 */
[C---:B0-----:R-:W-:Y:S01]  /*c5b0*/  FMUL.FTZ R227, R73.reuse, R108 ;  /* 0x0000006c49e37220 */ /* 0x041fe20000410000 */
[C---:B-1----:R-:W-:Y:S01]  /*c5c0*/  FMUL.FTZ R191, R73.reuse, R104 ;  /* 0x0000006849bf7220 */ /* 0x042fe20000410000 */
        /* <DEDUP_REMOVED lines=39> */
[----:B-1----:R-:W-:Y:S01]  /*c840*/  FMUL.FTZ R191, R73, R64 ;  /* 0x0000004049bf7220 */ /* 0x002fe20000410000 */
[----:B------:R0:W-:Y:S01]  /*c850*/  ST.E desc[UR54][R22.64+0x370], R201 ;  /* 0x000370c916007985 */ /* 0x0001e2000c101936 */
[C---:B------:R-:W-:Y:S01]  /*c860*/  FMUL.FTZ R151, R44.reuse, R151 ;  /* 0x000000972c977220 */ /* 0x040fe20000410000 */
        /* <DEDUP_REMOVED lines=8> */
[C---:B0-----:R-:W-:Y:S01]  /*c8f0*/  FMUL.FTZ R201, R73.reuse, R56 ;  /* 0x0000003849c97220 */ /* 0x041fe20000410000 */
        /* <DEDUP_REMOVED lines=9> */
[C---:B------:R-:W-:Y:S02]  /*c990*/  FMUL.FTZ R127, R44.reuse, R127 ;  /* 0x0000007f2c7f7220 */ /* 0x040fe40000410000 */
[----:B------:R3:W-:Y:S01]  /*c9a0*/  ST.E desc[UR54][R22.64+0x3a4], R217 ;  /* 0x0003a4d916007985 */ /* 0x0007e2000c101936 */
[----:B0-----:R-:W-:Y:S01]  /*c9b0*/  FMUL.FTZ R25, R73, R54 ;  /* 0x0000003649197220 */ /* 0x001fe20000410000 */
[----:B------:R-:W-:-:S02]  /*c9c0*/  FMUL.FTZ R133, R44, R133 ;  /* 0x000000852c857220 */ /* 0x000fc40000410000 */
[----:B------:R0:W-:Y:S01]  /*c9d0*/  ST.E desc[UR54][R22.64+0x3b0], R227 ;  /* 0x0003b0e316007985 */ /* 0x0001e2000c101936 */
[C---:B-1----:R-:W-:Y:S01]  /*c9e0*/  FMUL.FTZ R189, R73.reuse, R46 ;  /* 0x0000002e49bd7220 */ /* 0x042fe20000410000 */
[C---:B------:R-:W-:Y:S02]  /*c9f0*/  FMUL.FTZ R131, R44.reuse, R131 ;  /* 0x000000832c837220 */ /* 0x040fe40000410000 */
[----:B------:R1:W-:Y:S01]  /*ca00*/  ST.E desc[UR54][R22.64+0x3b4], R191 ;  /* 0x0003b4bf16007985 */ /* 0x0003e2000c101936 */
[C---:B--2---:R-:W-:Y:S01]  /*ca10*/  FMUL.FTZ R215, R73.reuse, R52 ;  /* 0x0000003449d77220 */ /* 0x044fe20000410000 */
[C---:B------:R-:W-:Y:S01]  /*ca20*/  FMUL.FTZ R129, R44.reuse, R129 ;  /* 0x000000812c817220 */ /* 0x040fe20000410000 */
[C---:B------:R-:W-:Y:S01]  /*ca30*/  FMUL.FTZ R125, R44.reuse, R125 ;  /* 0x0000007d2c7d7220 */ /* 0x040fe20000410000 */
[C---:B---3--:R-:W-:Y:S01]  /*ca40*/  FMUL.FTZ R217, R73.reuse, R50 ;  /* 0x0000003249d97220 */ /* 0x048fe20000410000 */
[C---:B------:R-:W-:Y:S01]  /*ca50*/  FMUL.FTZ R117, R44.reuse, R117 ;  /* 0x000000752c757220 */ /* 0x040fe20000410000 */
[C---:B------:R-:W-:Y:S01]  /*ca60*/  FMUL.FTZ R123, R44.reuse, R123 ;  /* 0x0000007b2c7b7220 */ /* 0x040fe20000410000 */
[C---:B------:R-:W-:Y:S01]  /*ca70*/  FMUL.FTZ R121, R44.reuse, R121 ;  /* 0x000000792c797220 */ /* 0x040fe20000410000 */
[C---:B0-----:R-:W-:Y:S01]  /*ca80*/  FMUL.FTZ R227, R73.reuse, R48 ;  /* 0x0000003049e37220 */ /* 0x041fe20000410000 */
[C---:B------:R-:W-:Y:S01]  /*ca90*/  FMUL.FTZ R119, R44.reuse, R119 ;  /* 0x000000772c777220 */ /* 0x040fe20000410000 */
[C---:B------:R-:W-:Y:S01]  /*caa0*/  FMUL.FTZ R115, R44.reuse, R115 ;  /* 0x000000732c737220 */ /* 0x040fe20000410000 */
[C---:B------:R-:W-:Y:S01]  /*cab0*/  FMUL.FTZ R107, R44.reuse, R107 ;  /* 0x0000006b2c6b7220 */ /* 0x040fe20000410000 */
[C---:B-1----:R-:W-:Y:S01]  /*cac0*/  FMUL.FTZ R191, R73.reuse, R42 ;  /* 0x0000002a49bf7220 */ /* 0x042fe20000410000 */
        /* <DEDUP_REMOVED lines=119> */
[----:B0-----:R-:W4:Y:S04]  /*d240*/  LD.E R25, desc[UR54][R22.64+0x220] ;  /* 0x0002203616197980 */ /* 0x001f28000c101900 */
[----:B-1----:R-:W4:Y:S04]  /*d250*/  LD.E R35, desc[UR54][R22.64+0x224] ;  /* 0x0002243616237980 */ /* 0x002f28000c101900 */
[----:B--2---:R-:W2:Y:S04]  /*d260*/  LD.E R37, desc[UR54][R22.64+0x228] ;  /* 0x0002283616257980 */ /* 0x004ea8000c101900 */
[----:B------:R-:W2:Y:S04]  /*d270*/  LD.E R39, desc[UR54][R22.64+0x22c] ;  /* 0x00022c3616277980 */ /* 0x000ea8000c101900 */
[----:B------:R-:W2:Y:S04]  /*d280*/  LD.E R41, desc[UR54][R22.64+0x230] ;  /* 0x0002303616297980 */ /* 0x000ea8000c101900 */
        /* <DEDUP_REMOVED lines=126> */
[----:B------:R-:W-:Y:S04]  /*da70*/  ST.E desc[UR54][R22.64+0x22c], R39 ;  /* 0x00022c2716007985 */ /* 0x000fe8000c101936 */
[----:B------:R-:W-:Y:S04]  /*da80*/  ST.E desc[UR54][R22.64+0x230], R41 ;  /* 0x0002302916007985 */ /* 0x000fe8000c101936 */
[----:B---3--:R-:W-:Y:S04]  /*da90*/  ST.E desc[UR54][R22.64+0x234], R33 ;  /* 0x0002342116007985 */ /* 0x008fe8000c101936 */
        /* <DEDUP_REMOVED lines=122> */
[----:B0-----:R-:W4:Y:S04]  /*e240*/  LD.E R189, desc[UR54][R22.64+0x210] ;  /* 0x0002103616bd7980 */ /* 0x001f28000c101900 */
[----:B-1----:R-:W4:Y:S04]  /*e250*/  LD.E.64 R14, desc[UR54][R22.64+0xa8] ;  /* 0x0000a836160e7980 */ /* 0x002f28000c101b00 */
[----:B------:R-:W4:Y:S04]  /*e260*/  LDL R190, [R1+0x88] ;  /* 0x0000880001be7983 */ /* 0x000f280000100800 */
[----:B--2---:R-:W2:Y:S04]  /*e270*/  LD.E R24, desc[UR54][R22.64+0x220] ;  /* 0x0002203616187980 */ /* 0x004ea8000c101900 */
[----:B------:R-:W2:Y:S04]  /*e280*/  LD.E R25, desc[UR54][R22.64+0x224] ;  /* 0x0002243616197980 */ /* 0x000ea8000c101900 */
[----:B---3--:R-:W2:Y:S04]  /*e290*/  LD.E R26, desc[UR54][R22.64+0x228] ;  /* 0x00022836161a7980 */ /* 0x008ea8000c101900 */
[----:B------:R-:W2:Y:S04]  /*e2a0*/  LD.E R27, desc[UR54][R22.64+0x22c] ;  /* 0x00022c36161b7980 */ /* 0x000ea8000c101900 */
[----:B----4-:R-:W2:Y:S04]  /*e2b0*/  LD.E R28, desc[UR54][R22.64+0x230] ;  /* 0x00023036161c7980 */ /* 0x010ea8000c101900 */
        /* <DEDUP_REMOVED lines=132> */
[----:B--2---:R-:W-:-:S06]  /*eb00*/  WARPGROUP.ARRIVE ;  /* 0x00000000000079c5 */ /* 0x004fcc0000000000 */
        /* <DEDUP_REMOVED lines=138> */
[----:B0-----:R-:W-:-:S06]  /*f3b0*/  WARPGROUP.ARRIVE ;  /* 0x00000000000079c5 */ /* 0x001fcc0000000000 */
        /* <DEDUP_REMOVED lines=281> */
[----:B------:R-:W-:Y:S02]  /*10550*/  VIADD R8, R14, 0x200 ;  /* 0x000002000e087836 */ /* 0x000fe40000000000 */
[----:B------:R-:W-:-:S03]  /*10560*/  IMAD.MOV.U32 R9, RZ, RZ, R15 ;  /* 0x000000ffff097224 */ /* 0x000fc600078e000f */
        /* <DEDUP_REMOVED lines=667> */
[----:B0-----:R-:W2:Y:S04]  /*12f20*/  LDL.64 R4, [R1+0x68] ;  /* 0x0000680001047983 */ /* 0x001ea80000100a00 */
[----:B------:R-:W3:Y:S01]  /*12f30*/  LD.E R0, desc[UR54][R22.64+0x210] ;  /* 0x0002103616007980 */ /* 0x000ee2000c101900 */
[----:B--2---:R-:W-:-:S05]  /*12f40*/  MOV R3, R4 ;  /* 0x0000000400037202 */ /* 0x004fca0000000f00 */
[----:B---3--:R-:W-:-:S05]  /*12f50*/  IMAD R0, R0, 0x8, R3 ;  /* 0x0000000800007824 */ /* 0x008fca00078e0203 */
[----:B------:R-:W-:-:S04]  /*12f60*/  PRMT R0, RZ, 0x654, R0 ;  /* 0x00000654ff007816 */ /* 0x000fc80000000000 */
[----:B------:R1:W-:Y:S03]  /*12f70*/  SYNCS.ARRIVE.TRANS64.RED.A1T0 RZ, [R0+URZ], RZ ;  /* 0x000000ff00ff79a7 */ /* 0x0003e6000810043f */
.L_x_9740:
[----:B------:R-:W-:Y:S05]  /*12f80*/  BSYNC B0 ;  /* 0x0000000000007941 */ /* 0x000fea0003800000 */
.L_x_9739:
[----:B------:R-:W-:Y:S05]  /*12f90*/  @P0 BRA `(.L_x_9741) ;  /* 0xffffff6800180947 */ /* 0x000fea000383ffff */
.L_x_9724:
[----:B------:R-:W-:-:S13]  /*12fa0*/  ISETP.GE.AND P0, PT, R10, UR43, PT ;  /* 0x0000002b0a007c0c */ /* 0x000fda000bf06270 */
[----:B------:R-:W-:Y:S05]  /*12fb0*/  @!P0 BRA `(.L_x_9742) ;  /* 0x000000a800d48947 */ /* 0x000fea0003800000 */
[----:B0-----:R0:W5:Y:S02]  /*12fc0*/  LDL.64 R2, [R1+0x170] ;  /* 0x0001700001027983 */ /* 0x0011640000100a00 */
.L_x_9773:
[----:B-----5:R-:W2:Y:S04]  /*12fd0*/  LD.E R5, desc[UR54][R2.64] ;  /* 0x0000003602057980 */ /* 0x020ea8000c101900 */
[----:B01----:R-:W3:Y:S01]  /*12fe0*/  LD.E R0, desc[UR54][R2.64+0x8] ;  /* 0x0000083602007980 */ /* 0x003ee2000c101900 */
        /* <DEDUP_REMOVED lines=12> */
[----:B------:R-:W-:Y:S05]  /*130b0*/  YIELD ;  /* 0x0000000000007946 */ /* 0x000fea0003800000 */
[----:B------:R-:W-:Y:S01]  /*130c0*/  BSSY B0, `(.L_x_9743) ;  /* 0x0000006000007945 */ /* 0x000fe20003800000 */
[----:B---3--:R-:W-:Y:S01]  /*130d0*/  @!P0 IMAD.MOV.U32 R5, RZ, RZ, RZ ;  /* 0x000000ffff058224 */ /* 0x008fe200078e00ff */
[----:B--2---:R-:W-:-:S04]  /*130e0*/  LOP3.LUT R0, R0, 0x1, RZ, 0xfc, !PT ;  /* 0x0000000100007812 */ /* 0x004fc800078efcff */
[----:B------:R-:W-:-:S13]  /*130f0*/  ISETP.NE.AND P1, PT, R0, 0x3, PT ;  /* 0x000000030000780c */ /* 0x000fda0003f25270 */
[----:B-1----:R-:W-:Y:S05]  /*13100*/  @!P1 BRA `(.L_x_9744) ;  /* 0x0000000000049947 */ /* 0x002fea0003800000 */
[----:B------:R-:W-:Y:S01]  /*13110*/  BPT.TRAP 0x1 ;  /* 0x000000040000795c */ /* 0x000fe20000300000 */
.L_x_9744:
[----:B------:R-:W-:Y:S05]  /*13120*/  BSYNC B0 ;  /* 0x0000000000007941 */ /* 0x000fea0003800000 */
.L_x_9743:
        /* <DEDUP_REMOVED lines=13> */
.L_x_9746:
[----:B------:R-:W-:Y:S05]  /*13200*/  BSYNC B0 ;  /* 0x0000000000007941 */ /* 0x000fea0003800000 */
.L_x_9745:
        /* <DEDUP_REMOVED lines=8> */
.L_x_9748:
[----:B------:R-:W-:Y:S05]  /*13290*/  BSYNC B0 ;  /* 0x0000000000007941 */ /* 0x000fea0003800000 */
.L_x_9747:
[----:B------:R-:W2:Y:S04]  /*132a0*/  LD.E R5, desc[UR54][R2.64] ;  /* 0x0000003602057980 */ /* 0x000ea8000c101900 */
[----:B------:R-:W2:Y:S01]  /*132b0*/  LDL.64 R8, [R1+0xa0] ;  /* 0x0000a00001087983 */ /* 0x000ea20000100a00 */
[----:B------:R-:W-:Y:S05]  /*132c0*/  WARPSYNC.ALL ;  /* 0x0000000000007948 */ /* 0x000fea0003800000 */
[----:B------:R-:W3:Y:S04]  /*132d0*/  LDL.64 R20, [R1+0x98] ;  /* 0x0000980001147983 */ /* 0x000ee80000100a00 */
[----:B-1---5:R-:W4:Y:S04]  /*132e0*/  LDL.64 R6, [R1+0x98] ;  /* 0x0000980001067983 */ /* 0x022f280000100a00 */
        /* <DEDUP_REMOVED lines=54> */
.L_x_9751:
[----:B------:R-:W-:Y:S05]  /*13650*/  BSYNC B0 ;  /* 0x0000000000007941 */ /* 0x000fea0003800000 */
.L_x_9750:
        /* <DEDUP_REMOVED lines=10> */
.L_x_9753:
[----:B------:R-:W-:Y:S05]  /*13700*/  BSYNC B0 ;  /* 0x0000000000007941 */ /* 0x000fea0003800000 */
.L_x_9752:
[----:B------:R-:W-:Y:S04]  /*13710*/  BSSY B0, `(.L_x_9754) ;  /* 0x0000006000007945 */ /* 0x000fe80003800000 */
[----:B--2---:R-:W-:Y:S05]  /*13720*/  @P0 BRA `(.L_x_9755) ;  /* 0x0000000000100947 */ /* 0x004fea0003800000 */
[----:B-----5:R-:W-:Y:S01]  /*13730*/  IMAD R4, R4, 0x8, R7 ;  /* 0x0000000804047824 */ /* 0x020fe200078e0207 */
[----:B-1----:R-:W-:-:S04]  /*13740*/  SHF.L.U32 R5, R6, 0x1f, RZ ;  /* 0x0000001f06057819 */ /* 0x002fc800000006ff */
[----:B------:R-:W1:Y:S02]  /*13750*/  SYNCS.PHASECHK.TRANS64.TRYWAIT P0, [R4+URZ], R5 ;  /* 0x00000005040075a7 */ /* 0x000e64000800017f */
[----:B-1----:R-:W-:Y:S05]  /*13760*/  @!P0 BRA `(.L_x_9756) ;  /* 0x0000013000708947 */ /* 0x002fea0003800000 */
.L_x_9755:
[----:B------:R-:W-:Y:S05]  /*13770*/  BSYNC B0 ;  /* 0x0000000000007941 */ /* 0x000fea0003800000 */
.L_x_9754:
        /* <DEDUP_REMOVED lines=263> */
.L_x_9762:
[----:B------:R-:W-:Y:S05]  /*147f0*/  BSYNC B2 ;  /* 0x0000000000027941 */ /* 0x000fea0003800000 */
.L_x_9761:
[----:B------:R-:W-:Y:S01]  /*14800*/  LOP3.LUT R9, RZ, R9, RZ, 0x33, !PT ;  /* 0x00000009ff097212 */ /* 0x000fe200078e33ff */
[----:B------:R-:W-:Y:S06]  /*14810*/  BRA `(.L_x_9763) ;  /* 0x0000000000187947 */ /* 0x000fec0003800000 */
.L_x_9760:
[----:B------:R-:W-:-:S13]  /*14820*/  ISETP.NE.AND P0, PT, R12, 0x1, PT ;  /* 0x000000010c00780c */ /* 0x000fda0003f05270 */
[----:B------:R-:W-:Y:S05]  /*14830*/  @!P0 BRA `(.L_x_9763) ;  /* 0x0000000000108947 */ /* 0x000fea0003800000 */
[----:B------:R-:W2:Y:S04]  /*14840*/  LDL R6, [R13+0x1c] ;  /* 0x00001c000d067983 */ /* 0x000ea80000100800 */
[----:B------:R-:W3:Y:S01]  /*14850*/  LDL R14, [R13+0x20] ;  /* 0x000020000d0e7983 */ /* 0x000ee20000100800 */
[----:B--2---:R-:W-:-:S05]  /*14860*/  IMAD.HI.U32 R9, R9, R6, RZ ;  /* 0x0000000609097227 */ /* 0x004fca00078e00ff */
[----:B---3--:R-:W-:-:S07]  /*14870*/  SHF.R.U32.HI R9, RZ, R14, R9 ;  /* 0x0000000eff097219 */ /* 0x008fce0000011609 */
.L_x_9763:
[----:B------:R-:W-:Y:S05]  /*14880*/  BSYNC B1 ;  /* 0x0000000000017941 */ /* 0x000fea0003800000 */
.L_x_9759:
[----:B------:R-:W-:-:S05]  /*14890*/  IMAD R9, R12, R9, R21 ;  /* 0x000000090c097224 */ /* 0x000fca00078e0215 */
[----:B------:R-:W-:Y:S02]  /*148a0*/  VIMNMX R4, R4, R9, !PT ;  /* 0x0000000904047248 */ /* 0x000fe40007fe0100 */
[----:B------:R-:W-:-:S07]  /*148b0*/  VIADDMNMX R5, R9, R12, R5, PT ;  /* 0x0000000c09057246 */ /* 0x000fce0003800105 */
.L_x_9758:
[----:B------:R-:W-:Y:S05]  /*148c0*/  BSYNC B0 ;  /* 0x0000000000007941 */ /* 0x000fea0003800000 */
.L_x_9757:
        /* <DEDUP_REMOVED lines=132> */
.L_x_9769:
[----:B------:R-:W-:Y:S05]  /*15110*/  BSYNC B2 ;  /* 0x0000000000027941 */ /* 0x000fea0003800000 */
.L_x_9768:
[----:B------:R-:W-:Y:S01]  /*15120*/  LOP3.LUT R7, RZ, R7, RZ, 0x33, !PT ;  /* 0x00000007ff077212 */ /* 0x000fe200078e33ff */
[----:B------:R-:W-:Y:S06]  /*15130*/  BRA `(.L_x_9770) ;  /* 0x0000000000187947 */ /* 0x000fec0003800000 */
.L_x_9767:
[----:B------:R-:W-:-:S13]  /*15140*/  ISETP.NE.AND P6, PT, R12, 0x1, PT ;  /* 0x000000010c00780c */ /* 0x000fda0003fc5270 */
[----:B------:R-:W-:Y:S05]  /*15150*/  @!P6 BRA `(.L_x_9770) ;  /* 0x000000000010e947 */ /* 0x000fea0003800000 */
[----:B------:R-:W2:Y:S04]  /*15160*/  LDL R4, [R13+0x1c] ;  /* 0x00001c000d047983 */ /* 0x000ea80000100800 */
[----:B------:R-:W3:Y:S01]  /*15170*/  LDL R8, [R13+0x20] ;  /* 0x000020000d087983 */ /* 0x000ee20000100800 */
[----:B--2---:R-:W-:-:S05]  /*15180*/  IMAD.HI.U32 R7, R7, R4, RZ ;  /* 0x0000000407077227 */ /* 0x004fca00078e00ff */
[----:B---3--:R-:W-:-:S07]  /*15190*/  SHF.R.U32.HI R7, RZ, R8, R7 ;  /* 0x00000008ff077219 */ /* 0x008fce0000011607 */
.L_x_9770:
[----:B------:R-:W-:Y:S05]  /*151a0*/  BSYNC B1 ;  /* 0x0000000000017941 */ /* 0x000fea0003800000 */
.L_x_9766:
[----:B------:R-:W-:-:S05]  /*151b0*/  IMAD R7, R12, R7, R21 ;  /* 0x000000070c077224 */ /* 0x000fca00078e0215 */
[----:B------:R-:W-:Y:S02]  /*151c0*/  VIADDMNMX R5, R7, R12, R5, PT ;  /* 0x0000000c07057246 */ /* 0x000fe40003800105 */
[----:B------:R-:W-:-:S07]  /*151d0*/  VIMNMX R6, R6, R7, !PT ;  /* 0x0000000706067248 */ /* 0x000fce0007fe0100 */
.L_x_9765:
[----:B------:R-:W-:Y:S05]  /*151e0*/  BSYNC B0 ;  /* 0x0000000000007941 */ /* 0x000fea0003800000 */
.L_x_9764:
        /* <DEDUP_REMOVED lines=137> */
[----:B------:R-:W-:Y:S02]  /*15a80*/  ISETP.LT.OR P0, PT, R5, 0x5a, P0 ;  /* 0x0000005a0500780c */ /* 0x000fe40000701670 */
[----:B------:R-:W-:Y:S02]  /*15a90*/  FSEL R70, R70, -INF , !P5 ;  /* 0xff80000046467808 */ /* 0x000fe40006800000 */
[----:B------:R-:W-:Y:S02]  /*15aa0*/  FMNMX.FTZ R5, R67, R4, !PT ;  /* 0x0000000443057209 */ /* 0x000fe40007810000 */
[----:B------:R-:W-:-:S02]  /*15ab0*/  FSEL R71, R71, -INF , !P0 ;  /* 0xff80000047477808 */ /* 0x000fc40004000000 */
[----:B------:R-:W-:-:S04]  /*15ac0*/  FMNMX.FTZ R4, R70, R5, !PT ;  /* 0x0000000546047209 */ /* 0x000fc80007810000 */
[----:B------:R-:W-:Y:S02]  /*15ad0*/  FMNMX.FTZ R9, R71, R4, !PT ;  /* 0x0000000447097209 */ /* 0x000fe40007810000 */
[----:B-1----:R-:W-:Y:S01]  /*15ae0*/  FMNMX.FTZ R6, R11, R12, !PT ;  /* 0x0000000c0b067209 */ /* 0x002fe20007810000 */
[----:B------:R-:W3:Y:S04]  /*15af0*/  LDL.64 R4, [R1+0x440] ;  /* 0x0004400001047983 */ /* 0x000ee80000100a00 */
        /* <DEDUP_REMOVED lines=29> */
[-C--:B------:R-:W-:Y:S01]  /*15cd0*/  FFMA.FTZ R154, R154, R26.reuse, -R11 ;  /* 0x0000001a9a9a7223 */ /* 0x080fe2000001080b */
[----:B------:R-:W-:-:S05]  /*15ce0*/  FFMA.FTZ R155, R30, R26, -R9 ;  /* 0x0000001a1e9b7223 */ /* 0x000fca0000010809 */
[----:B------:R-:W3:Y:S08]  /*15cf0*/  MUFU.EX2 R32, R15 ;  /* 0x0000000f00207308 */ /* 0x000ef00000000800 */
[----:B------:R-:W-:Y:S08]  /*15d00*/  MUFU.EX2 R202, R202 ;  /* 0x000000ca00ca7308 */ /* 0x000ff00000000800 */
[----:B------:R-:W1:Y:S01]  /*15d10*/  MUFU.EX2 R31, R25 ;  /* 0x00000019001f7308 */ /* 0x000e620000000800 */
[----:B------:R-:W-:-:S07]  /*15d20*/  FFMA.FTZ R190, R84, R26, -R11 ;  /* 0x0000001a54be7223 */ /* 0x000fce000001080b */
[----:B------:R-:W2:Y:S01]  /*15d30*/  MUFU.EX2 R152, R152 ;  /* 0x0000009800987308 */ /* 0x000ea20000000800 */
[----:B------:R-:W-:-:S07]  /*15d40*/  FFMA.FTZ R185, R34, R26, -R9 ;  /* 0x0000001a22b97223 */ /* 0x000fce0000010809 */
[----:B------:R-:W4:Y:S01]  /*15d50*/  MUFU.EX2 R189, R189 ;  /* 0x000000bd00bd7308 */ /* 0x000f220000000800 */
[----:B------:R-:W-:-:S07]  /*15d60*/  FFMA.FTZ R187, R82, R26, -R11 ;  /* 0x0000001a52bb7223 */ /* 0x000fce000001080b */
[----:B------:R-:W5:Y:S01]  /*15d70*/  MUFU.EX2 R154, R154 ;  /* 0x0000009a009a7308 */ /* 0x000f620000000800 */
[----:B------:R-:W-:-:S07]  /*15d80*/  FFMA.FTZ R188, R35, R26, -R9 ;  /* 0x0000001a23bc7223 */ /* 0x000fce0000010809 */
[----:B------:R-:W0:Y:S01]  /*15d90*/  MUFU.EX2 R155, R155 ;  /* 0x0000009b009b7308 */ /* 0x000e220000000800 */
[----:B---3--:R-:W-:Y:S01]  /*15da0*/  FFMA.FTZ R15, R32, R4, R7 ;  /* 0x00000004200f7223 */ /* 0x008fe20000010007 */
[----:B------:R-:W-:Y:S01]  /*15db0*/  FFMA.FTZ R183, R80, R26, -R11 ;  /* 0x0000001a50b77223 */ /* 0x000fe2000001080b */
[----:B-1----:R-:W-:-:S05]  /*15dc0*/  FFMA.FTZ R4, R5, R31, R202 ;  /* 0x0000001f05047223 */ /* 0x002fca00000100ca */
[----:B------:R-:W1:Y:S01]  /*15dd0*/  MUFU.EX2 R194, R194 ;  /* 0x000000c200c27308 */ /* 0x000e620000000800 */
[----:B------:R-:W-:Y:S01]  /*15de0*/  FFMA.FTZ R181, R38, R26, -R9 ;  /* 0x0000001a26b57223 */ /* 0x000fe20000010809 */
[----:B--2---:R-:W-:-:S06]  /*15df0*/  FADD.FTZ R15, R152, R15 ;  /* 0x0000000f980f7221 */ /* 0x004fcc0000010000 */
[----:B------:R-:W2:Y:S01]  /*15e00*/  MUFU.EX2 R190, R190 ;  /* 0x000000be00be7308 */ /* 0x000ea20000000800 */
[----:B------:R-:W-:Y:S01]  /*15e10*/  FFMA.FTZ R184, R78, R26, -R11 ;  /* 0x0000001a4eb87223 */ /* 0x000fe2000001080b */
[----:B----4-:R-:W-:-:S06]  /*15e20*/  FADD.FTZ R4, R189, R4 ;  /* 0x00000004bd047221 */ /* 0x010fcc0000010000 */
[----:B------:R-:W3:Y:S01]  /*15e30*/  MUFU.EX2 R185, R185 ;  /* 0x000000b900b97308 */ /* 0x000ee20000000800 */
[----:B------:R-:W-:Y:S01]  /*15e40*/  FFMA.FTZ R182, R39, R26, -R9 ;  /* 0x0000001a27b67223 */ /* 0x000fe20000010809 */
[----:B-----5:R-:W-:-:S06]  /*15e50*/  FADD.FTZ R8, R154, R15 ;  /* 0x0000000f9a087221 */ /* 0x020fcc0000010000 */
[----:B------:R-:W4:Y:S01]  /*15e60*/  MUFU.EX2 R187, R187 ;  /* 0x000000bb00bb7308 */ /* 0x000f220000000800 */
[----:B------:R-:W-:Y:S01]  /*15e70*/  FFMA.FTZ R179, R76, R26, -R11 ;  /* 0x0000001a4cb37223 */ /* 0x000fe2000001080b */
[----:B0-----:R-:W-:-:S06]  /*15e80*/  FADD.FTZ R5, R155, R4 ;  /* 0x000000049b057221 */ /* 0x001fcc0000010000 */
[----:B------:R-:W0:Y:S01]  /*15e90*/  MUFU.EX2 R188, R188 ;  /* 0x000000bc00bc7308 */ /* 0x000e220000000800 */
[----:B------:R-:W-:Y:S01]  /*15ea0*/  FFMA.FTZ R177, R42, R26, -R9 ;  /* 0x0000001a2ab17223 */ /* 0x000fe20000010809 */
[----:B------:R-:W-:-:S06]  /*15eb0*/  FADD.FTZ R15, R153, R8 ;  /* 0x00000008990f7221 */ /* 0x000fcc0000010000 */
[----:B------:R-:W5:Y:S01]  /*15ec0*/  MUFU.EX2 R183, R183 ;  /* 0x000000b700b77308 */ /* 0x000f620000000800 */
[----:B------:R-:W-:Y:S01]  /*15ed0*/  FFMA.FTZ R180, R74, R26, -R11 ;  /* 0x0000001a4ab47223 */ /* 0x000fe2000001080b */
[----:B-1----:R-:W-:-:S06]  /*15ee0*/  FADD.FTZ R4, R194, R5 ;  /* 0x00000005c2047221 */ /* 0x002fcc0000010000 */
[----:B------:R-:W1:Y:S01]  /*15ef0*/  MUFU.EX2 R181, R181 ;  /* 0x000000b500b57308 */ /* 0x000e620000000800 */
[----:B------:R-:W-:Y:S01]  /*15f00*/  FFMA.FTZ R178, R43, R26, -R9 ;  /* 0x0000001a2bb27223 */ /* 0x000fe20000010809 */
[----:B--2---:R-:W-:-:S06]  /*15f10*/  FADD.FTZ R8, R190, R15 ;  /* 0x0000000fbe087221 */ /* 0x004fcc0000010000 */
[----:B------:R-:W2:Y:S01]  /*15f20*/  MUFU.EX2 R184, R184 ;  /* 0x000000b800b87308 */ /* 0x000ea20000000800 */
[----:B------:R-:W-:Y:S01]  /*15f30*/  FFMA.FTZ R176, R72, R26, -R11 ;  /* 0x0000001a48b07223 */ /* 0x000fe2000001080b */
[----:B---3--:R-:W-:-:S06]  /*15f40*/  FADD.FTZ R5, R185, R4 ;  /* 0x00000004b9057221 */ /* 0x008fcc0000010000 */
[----:B------:R-:W3:Y:S01]  /*15f50*/  MUFU.EX2 R182, R182 ;  /* 0x000000b600b67308 */ /* 0x000ee20000000800 */
[----:B------:R-:W-:Y:S01]  /*15f60*/  FFMA.FTZ R173, R46, R26, -R9 ;  /* 0x0000001a2ead7223 */ /* 0x000fe20000010809 */
[----:B----4-:R-:W-:-:S06]  /*15f70*/  FADD.FTZ R8, R187, R8 ;  /* 0x00000008bb087221 */ /* 0x010fcc0000010000 */
[----:B------:R-:W4:Y:S01]  /*15f80*/  MUFU.EX2 R179, R179 ;  /* 0x000000b300b37308 */ /* 0x000f220000000800 */
[----:B------:R-:W-:Y:S01]  /*15f90*/  FFMA.FTZ R175, R44, R26, -R11 ;  /* 0x0000001a2caf7223 */ /* 0x000fe2000001080b */
[----:B0-----:R-:W-:-:S06]  /*15fa0*/  FADD.FTZ R4, R188, R5 ;  /* 0x00000005bc047221 */ /* 0x001fcc0000010000 */
[----:B------:R-:W0:Y:S01]  /*15fb0*/  MUFU.EX2 R177, R177 ;  /* 0x000000b100b17308 */ /* 0x000e220000000800 */
[----:B------:R-:W-:Y:S01]  /*15fc0*/  FFMA.FTZ R174, R47, R26, -R9 ;  /* 0x0000001a2fae7223 */ /* 0x000fe20000010809 */
[----:B-----5:R-:W-:-:S06]  /*15fd0*/  FADD.FTZ R5, R183, R8 ;  /* 0x00000008b7057221 */ /* 0x020fcc0000010000 */
        /* <DEDUP_REMOVED lines=31> */
[----:B0-----:R-:W-:Y:S01]  /*161d0*/  FADD.FTZ R4, R174, R5 ;  /* 0x00000005ae047221 */ /* 0x001fe20000010000 */
[----:B------:R-:W-:-:S06]  /*161e0*/  FFMA.FTZ R164, R59, R26, -R9 ;  /* 0x0000001a3ba47223 */ /* 0x000fcc0000010809 */
[----:B------:R-:W0:Y:S01]  /*161f0*/  MUFU.EX2 R171, R171 ;  /* 0x000000ab00ab7308 */ /* 0x000e220000000800 */
[----:B-----5:R-:W-:Y:S01]  /*16200*/  FADD.FTZ R8, R170, R15 ;  /* 0x0000000faa087221 */ /* 0x020fe20000010000 */
[----:B------:R-:W-:-:S06]  /*16210*/  FFMA.FTZ R21, R60, R26, -R11 ;  /* 0x0000001a3c157223 */ /* 0x000fcc000001080b */
[----:B------:R-:W5:Y:S01]  /*16220*/  MUFU.EX2 R166, R166 ;  /* 0x000000a600a67308 */ /* 0x000f620000000800 */
        /* <DEDUP_REMOVED lines=28> */
[----:B0-----:R-:W-:-:S06]  /*163f0*/  FADD.FTZ R4, R164, R5 ;  /* 0x00000005a4047221 */ /* 0x001fcc0000010000 */
[----:B------:R-:W0:Y:S01]  /*16400*/  MUFU.EX2 R13, R13 ;  /* 0x0000000d000d7308 */ /* 0x000e220000000800 */
[-C--:B------:R-:W-:Y:S01]  /*16410*/  FFMA.FTZ R11, R28, R26.reuse, -R11 ;  /* 0x0000001a1c0b7223 */ /* 0x080fe2000001080b */
[----:B------:R-:W-:-:S06]  /*16420*/  FFMA.FTZ R20, R71, R26, -R9 ;  /* 0x0000001a47147223 */ /* 0x000fcc0000010809 */
[----:B------:R-:W4:Y:S01]  /*16430*/  MUFU.EX2 R19, R19 ;  /* 0x0000001300137308 */ /* 0x000f220000000800 */
[----:B-----5:R-:W-:Y:S01]  /*16440*/  FADD.FTZ R5, R21, R8 ;  /* 0x0000000815057221 */ /* 0x020fe20000010000 */
[----:B-1----:R-:W-:-:S06]  /*16450*/  FADD.FTZ R9, R159, R4 ;  /* 0x000000049f097221 */ /* 0x002fcc0000010000 */
[----:B------:R-:W1:Y:S08]  /*16460*/  MUFU.EX2 R14, R14 ;  /* 0x0000000e000e7308 */ /* 0x000e700000000800 */
[----:B------:R-:W5:Y:S01]  /*16470*/  MUFU.EX2 R156, R156 ;  /* 0x0000009c009c7308 */ /* 0x000f620000000800 */
[----:B--2---:R-:W-:Y:S01]  /*16480*/  FADD.FTZ R4, R158, R5 ;  /* 0x000000059e047221 */ /* 0x004fe20000010000 */
[----:B---3--:R-:W-:-:S06]  /*16490*/  FADD.FTZ R8, R162, R9 ;  /* 0x00000009a2087221 */ /* 0x008fcc0000010000 */
[----:B------:R-:W2:Y:S08]  /*164a0*/  MUFU.EX2 R12, R12 ;  /* 0x0000000c000c7308 */ /* 0x000eb00000000800 */
[----:B------:R-:W3:Y:S01]  /*164b0*/  MUFU.EX2 R15, R15 ;  /* 0x0000000f000f7308 */ /* 0x000ee20000000800 */
[----:B0-----:R-:W-:Y:S01]  /*164c0*/  FADD.FTZ R5, R13, R4 ;  /* 0x000000040d057221 */ /* 0x001fe20000010000 */
[----:B----4-:R-:W-:-:S06]  /*164d0*/  FADD.FTZ R9, R19, R8 ;  /* 0x0000000813097221 */ /* 0x010fcc0000010000 */
[----:B------:R-:W0:Y:S08]  /*164e0*/  MUFU.EX2 R11, R11 ;  /* 0x0000000b000b7308 */ /* 0x000e300000000800 */
[----:B------:R-:W4:Y:S01]  /*164f0*/  MUFU.EX2 R20, R20 ;  /* 0x0000001400147308 */ /* 0x000f220000000800 */
[----:B-1----:R-:W-:Y:S01]  /*16500*/  FADD.FTZ R5, R14, R5 ;  /* 0x000000050e057221 */ /* 0x002fe20000010000 */
[----:B-----5:R-:W-:-:S03]  /*16510*/  FADD.FTZ R4, R156, R9 ;  /* 0x000000099c047221 */ /* 0x020fc60000010000 */
[----:B--2---:R-:W-:Y:S01]  /*16520*/  FADD.FTZ R8, R12, R5 ;  /* 0x000000050c087221 */ /* 0x004fe20000010000 */
[----:B---3--:R-:W-:-:S03]  /*16530*/  FADD.FTZ R5, R15, R4 ;  /* 0x000000040f057221 */ /* 0x008fc60000010000 */
[----:B0-----:R-:W-:Y:S01]  /*16540*/  FADD.FTZ R4, R11, R8 ;  /* 0x000000080b047221 */ /* 0x001fe20000010000 */
[----:B------:R0:W-:Y:S01]  /*16550*/  STL [R1+0x434], R6 ;  /* 0x0004340601007387 */ /* 0x0001e20000100800 */
[----:B----4-:R-:W-:-:S05]  /*16560*/  FADD.FTZ R5, R20, R5 ;  /* 0x0000000514057221 */ /* 0x010fca0000010000 */
[----:B------:R1:W-:Y:S04]  /*16570*/  STL.64 [R1+0x440], R4 ;  /* 0x0004400401007387 */ /* 0x0003e80000100a00 */
[----:B------:R-:W2:Y:S04]  /*16580*/  LD.E R29, desc[UR54][R22.64+0x414] ;  /* 0x00041436161d7980 */ /* 0x000ea8000c101900 */
[----:B------:R-:W3:Y:S04]  /*16590*/  LD.E R8, desc[UR54][R22.64+0x220] ;  /* 0x0002203616087980 */ /* 0x000ee8000c101900 */
[----:B------:R-:W4:Y:S04]  /*165a0*/  LD.E R9, desc[UR54][R22.64+0x224] ;  /* 0x0002243616097980 */ /* 0x000f28000c101900 */
[----:B------:R-:W5:Y:S04]  /*165b0*/  LD.E R25, desc[UR54][R22.64+0x234] ;  /* 0x0002343616197980 */ /* 0x000f68000c101900 */
[----:B------:R-:W5:Y:S04]  /*165c0*/  LD.E R27, desc[UR54][R22.64+0x244] ;  /* 0x00024436161b7980 */ /* 0x000f68000c101900 */
[----:B0-----:R-:W5:Y:S04]  /*165d0*/  LD.E R6, desc[UR54][R22.64+0x254] ;  /* 0x0002543616067980 */ /* 0x001f68000c101900 */
        /* <DEDUP_REMOVED lines=122> */
[C---:B--2---:R-:W-:Y:S01]  /*16d80*/  FMUL.FTZ R141, R32.reuse, R29 ;  /* 0x0000001d208d7220 */ /* 0x044fe20000410000 */
[C---:B---3--:R-:W-:Y:S01]  /*16d90*/  FMUL.FTZ R29, R32.reuse, R8 ;  /* 0x00000008201d7220 */ /* 0x048fe20000410000 */
[C---:B----4-:R-:W-:Y:S01]  /*16da0*/  FMUL.FTZ R9, R32.reuse, R9 ;  /* 0x0000000920097220 */ /* 0x050fe20000410000 */
[C---:B-----5:R-:W-:Y:S01]  /*16db0*/  FMUL.FTZ R25, R32.reuse, R25 ;  /* 0x0000001920197220 */ /* 0x060fe20000410000 */
        /* <DEDUP_REMOVED lines=10> */
[C---:B0-----:R-:W-:Y:S01]  /*16e60*/  FMUL.FTZ R29, R32.reuse, R6 ;  /* 0x00000006201d7220 */ /* 0x041fe20000410000 */
[C---:B-1----:R-:W-:Y:S01]  /*16e70*/  FMUL.FTZ R9, R31.reuse, R216 ;  /* 0x000000d81f097220 */ /* 0x042fe20000410000 */
[C---:B--2---:R-:W-:Y:S01]  /*16e80*/  FMUL.FTZ R25, R31.reuse, R214 ;  /* 0x000000d61f197220 */ /* 0x044fe20000410000 */
[----:B---3--:R-:W-:Y:S02]  /*16e90*/  FMUL.FTZ R27, R31, R212 ;  /* 0x000000d41f1b7220 */ /* 0x008fe40000410000 */
        /* <DEDUP_REMOVED lines=99> */
[----:B------:R0:W-:Y:S01]  /*174d0*/  ST.E desc[UR54][R22.64+0x378], R33 ;  /* 0x0003782116007985 */ /* 0x0001e2000c101936 */
[----:B------:R-:W-:Y:S01]  /*174e0*/  FMUL.FTZ R147, R31, R30 ;  /* 0x0000001e1f937220 */ /* 0x000fe20000410000 */
        /* <DEDUP_REMOVED lines=29> */
[----:B------:R2:W-:Y:S01]  /*176c0*/  ST.E desc[UR54][R22.64+0x414], R141 ;  /* 0x0004148d16007985 */ /* 0x0005e2000c101936 */
[C---:B---3--:R-:W-:Y:S01]  /*176d0*/  FMUL.FTZ R9, R31.reuse, R4 ;  /* 0x000000041f097220 */ /* 0x048fe20000410000 */
[C---:B------:R-:W-:Y:S01]  /*176e0*/  FMUL.FTZ R119, R32.reuse, R119 ;  /* 0x0000007720777220 */ /* 0x040fe20000410000 */
[C---:B------:R-:W-:Y:S01]  /*176f0*/  FMUL.FTZ R117, R32.reuse, R117 ;  /* 0x0000007520757220 */ /* 0x040fe20000410000 */
[C---:B0-----:R-:W-:Y:S01]  /*17700*/  FMUL.FTZ R25, R31.reuse, R38 ;  /* 0x000000261f197220 */ /* 0x041fe20000410000 */
        /* <DEDUP_REMOVED lines=97> */
[----:B------:R-:W-:Y:S04]  /*17d20*/  ST.E desc[UR54][R22.64+0x3ec], R41 ;  /* 0x0003ec2916007985 */ /* 0x000fe8000c101936 */
[----:B------:R4:W-:Y:S04]  /*17d30*/  ST.E desc[UR54][R22.64+0x3f8], R5 ;  /* 0x0003f80516007985 */ /* 0x0009e8000c101936 */
[----:B------:R-:W-:Y:S04]  /*17d40*/  ST.E desc[UR54][R22.64+0x3fc], R9 ;  /* 0x0003fc0916007985 */ /* 0x000fe8000c101936 */
[----:B------:R5:W-:Y:S04]  /*17d50*/  ST.E desc[UR54][R22.64+0x408], R25 ;  /* 0x0004081916007985 */ /* 0x000be8000c101936 */
[----:B------:R5:W-:Y:S04]  /*17d60*/  ST.E desc[UR54][R22.64+0x40c], R27 ;  /* 0x00040c1b16007985 */ /* 0x000be8000c101936 */
[----:B------:R5:W-:Y:S01]  /*17d70*/  ST.E desc[UR54][R22.64+0x418], R31 ;  /* 0x0004181f16007985 */ /* 0x000be2000c101936 */
[----:B------:R1:W-:Y:S06]  /*17d80*/  BAR.SYNC.DEFER_BLOCKING R205, 0x100 ;  /* 0x000400cd0000751d */ /* 0x0003ec0000010000 */
[----:B0-----:R-:W5:Y:S04]  /*17d90*/  LD.E R29, desc[UR54][R22.64+0x220] ;  /* 0x00022036161d7980 */ /* 0x001f68000c101900 */
[----:B------:R-:W5:Y:S04]  /*17da0*/  LD.E R33, desc[UR54][R22.64+0x224] ;  /* 0x0002243616217980 */ /* 0x000f68000c101900 */
[----:B-1----:R-:W5:Y:S04]  /*17db0*/  LD.E R35, desc[UR54][R22.64+0x228] ;  /* 0x0002283616237980 */ /* 0x002f68000c101900 */
[----:B--2---:R-:W2:Y:S04]  /*17dc0*/  LD.E R37, desc[UR54][R22.64+0x22c] ;  /* 0x00022c3616257980 */ /* 0x004ea8000c101900 */
[----:B---3--:R-:W3:Y:S04]  /*17dd0*/  LD.E R39, desc[UR54][R22.64+0x230] ;  /* 0x0002303616277980 */ /* 0x008ee8000c101900 */
[----:B----4-:R-:W4:Y:S04]  /*17de0*/  LD.E R5, desc[UR54][R22.64+0x234] ;  /* 0x0002343616057980 */ /* 0x010f28000c101900 */
[----:B------:R-:W4:Y:S04]  /*17df0*/  LD.E R41, desc[UR54][R22.64+0x238] ;  /* 0x0002383616297980 */ /* 0x000f28000c101900 */
        /* <DEDUP_REMOVED lines=123> */
[----:B------:R-:W-:Y:S04]  /*185b0*/  ST.E desc[UR54][R22.64+0x224], R33 ;  /* 0x0002242116007985 */ /* 0x000fe8000c101936 */
[----:B------:R-:W-:Y:S04]  /*185c0*/  ST.E desc[UR54][R22.64+0x228], R35 ;  /* 0x0002282316007985 */ /* 0x000fe8000c101936 */
[----:B--2---:R-:W-:Y:S04]  /*185d0*/  ST.E desc[UR54][R22.64+0x22c], R37 ;  /* 0x00022c2516007985 */ /* 0x004fe8000c101936 */
[----:B---3--:R-:W-:Y:S04]  /*185e0*/  ST.E desc[UR54][R22.64+0x230], R39 ;  /* 0x0002302716007985 */ /* 0x008fe8000c101936 */
[----:B----4-:R-:W-:Y:S04]  /*185f0*/  ST.E desc[UR54][R22.64+0x234], R5 ;  /* 0x0002340516007985 */ /* 0x010fe8000c101936 */
[----:B------:R-:W-:Y:S04]  /*18600*/  ST.E desc[UR54][R22.64+0x238], R41 ;  /* 0x0002382916007985 */ /* 0x000fe8000c101936 */
        /* <DEDUP_REMOVED lines=121> */
[----:B0-----:R-:W5:Y:S04]  /*18da0*/  LD.E.64 R4, desc[UR54][R22.64+0xa8] ;  /* 0x0000a83616047980 */ /* 0x001f68000c101b00 */
[----:B-1----:R-:W5:Y:S04]  /*18db0*/  LDL R6, [R1+0x88] ;  /* 0x0000880001067983 */ /* 0x002f680000100800 */
        /* <DEDUP_REMOVED lines=976> */
[----:B0-----:R-:W5:Y:S04]  /*1cac0*/  LD.E R25, desc[UR54][R22.64+0x240] ;  /* 0x0002403616197980 */ /* 0x001f68000c101900 */
        /* <DEDUP_REMOVED lines=249> */
[----:B0-----:R-:W-:Y:S05]  /*1da60*/  @P6 BRA `(.L_x_9772) ;  /* 0x0000000000186947 */ /* 0x001fea0003800000 */
[----:B------:R-:W2:Y:S04]  /*1da70*/  LDL.64 R4, [R1+0x68] ;  /* 0x0000680001047983 */ /* 0x000ea80000100a00 */
[----:B------:R-:W3:Y:S01]  /*1da80*/  LD.E R0, desc[UR54][R2.64] ;  /* 0x0000003602007980 */ /* 0x000ee2000c101900 */
[----:B--2---:R-:W-:-:S05]  /*1da90*/  MOV R5, R4 ;  /* 0x0000000400057202 */ /* 0x004fca0000000f00 */
[----:B---3--:R-:W-:-:S05]  /*1daa0*/  IMAD R0, R0, 0x8, R5 ;  /* 0x0000000800007824 */ /* 0x008fca00078e0205 */
[----:B------:R-:W-:-:S04]  /*1dab0*/  PRMT R0, RZ, 0x654, R0 ;  /* 0x00000654ff007816 */ /* 0x000fc80000000000 */
[----:B------:R0:W-:Y:S03]  /*1dac0*/  SYNCS.ARRIVE.TRANS64.RED.A1T0 RZ, [R0+URZ], RZ ;  /* 0x000000ff00ff79a7 */ /* 0x0001e6000810043f */
.L_x_9772:
[----:B------:R-:W-:Y:S05]  /*1dad0*/  BSYNC B0 ;  /* 0x0000000000007941 */ /* 0x000fea0003800000 */
.L_x_9771:
[C---:B------:R-:W-:Y:S01]  /*1dae0*/  ISETP.GT.AND P0, PT, R10.reuse, UR43, PT ;  /* 0x0000002b0a007c0c */ /* 0x040fe2000bf04270 */
[----:B------:R-:W-:-:S12]  /*1daf0*/  VIADD R10, R10, 0xffffffff ;  /* 0xffffffff0a0a7836 */ /* 0x000fd80000000000 */
[----:B------:R-:W-:Y:S05]  /*1db00*/  @P0 BRA `(.L_x_9773) ;  /* 0xffffff5400300947 */ /* 0x000fea000383ffff */
.L_x_9742:
[----:B------:R-:W-:Y:S05]  /*1db10*/  WARPSYNC.ALL ;  /* 0x0000000000007948 */ /* 0x000fea0003800000 */
[----:B0-----:R-:W1:Y:S04]  /*1db20*/  LDL R5, [R1+0x440] ;  /* 0x0004400001057983 */ /* 0x001e680000100800 */
[----:B------:R-:W2:Y:S04]  /*1db30*/  LDL R4, [R1+0x444] ;  /* 0x0004440001047983 */ /* 0x000ea80000100800 */
[----:B------:R-:W3:Y:S04]  /*1db40*/  LDL R136, [R1+0x210] ;  /* 0x0002100001887983 */ /* 0x000ee80000100800 */
[----:B------:R-:W4:Y:S04]  /*1db50*/  LDL.64 R6, [R1+0x240] ;  /* 0x0002400001067983 */ /* 0x000f280000100a00 */
        /* <DEDUP_REMOVED lines=61> */
[----:B-1----:R-:W0:Y:S02]  /*1df30*/  SHFL.BFLY PT, R0, R5, 0x2, 0x1f ;  /* 0x0c401f0005007f89 */ /* 0x002e2400000e0000 */
[----:B0-----:R-:W-:-:S05]  /*1df40*/  FADD.FTZ R0, R5, R0 ;  /* 0x0000000005007221 */ /* 0x001fca0000010000 */
[----:B------:R-:W0:Y:S02]  /*1df50*/  SHFL.BFLY PT, R3, R0, 0x1, 0x1f ;  /* 0x0c201f0000037f89 */ /* 0x000e2400000e0000 */
[----:B0-----:R-:W-:Y:S01]  /*1df60*/  FADD.FTZ R2, R0, R3 ;  /* 0x0000000300027221 */ /* 0x001fe20000010000 */
[----:B---3--:R-:W-:Y:S01]  /*1df70*/  VIADD R136, R136, 0x1 ;  /* 0x0000000188887836 */ /* 0x008fe20000000000 */
[----:B------:R-:W3:Y:S04]  /*1df80*/  LDL R0, [R1+0x21c] ;  /* 0x00021c0001007983 */ /* 0x000ee80000100800 */
[----:B------:R-:W-:Y:S04]  /*1df90*/  STL [R1+0x440], R2 ;  /* 0x0004400201007387 */ /* 0x000fe80000100800 */
[----:B------:R-:W4:Y:S04]  /*1dfa0*/  LDL R148, [R1+0x440] ;  /* 0x0004400001947983 */ /* 0x000f280000100800 */
[----:B--2---:R-:W0:Y:S02]  /*1dfb0*/  SHFL.BFLY PT, R3, R4, 0x2, 0x1f ;  /* 0x0c401f0004037f89 */ /* 0x004e2400000e0000 */
[----:B0-----:R-:W-:Y:S01]  /*1dfc0*/  FADD.FTZ R8, R3, R4 ;  /* 0x0000000403087221 */ /* 0x001fe20000010000 */
[----:B------:R-:W-:Y:S01]  /*1dfd0*/  ISETP.NE.AND P2, PT, R136, 0x2, PT ;  /* 0x000000028800780c */ /* 0x000fe20003f45270 */
[----:B------:R-:W2:Y:S04]  /*1dfe0*/  LDL.64 R4, [R1+0x230] ;  /* 0x0002300001047983 */ /* 0x000ea80000100a00 */
[----:B------:R-:W0:Y:S08]  /*1dff0*/  SHFL.BFLY PT, R3, R8, 0x1, 0x1f ;  /* 0x0c201f0008037f89 */ /* 0x000e3000000e0000 */
[----:B------:R-:W5:Y:S01]  /*1e000*/  @!P2 LDL R19, [R1+0x214] ;  /* 0x000214000113a983 */ /* 0x000f620000100800 */
[----:B0-----:R-:W-:-:S03]  /*1e010*/  FADD.FTZ R140, R8, R3 ;  /* 0x00000003088c7221 */ /* 0x001fc60000010000 */
[----:B------:R-:W5:Y:S02]  /*1e020*/  LDL.64 R2, [R1+0x220] ;  /* 0x0002200001027983 */ /* 0x000f640000100a00 */
[----:B------:R-:W-:Y:S02]  /*1e030*/  FSETP.NE.FTZ.AND P1, PT, R140, RZ, PT ;  /* 0x000000ff8c00720b */ /* 0x000fe40003f35000 */
[----:B------:R-:W5:Y:S11]  /*1e040*/  LDL.64 R8, [R1+0x250] ;  /* 0x0002500001087983 */ /* 0x000f760000100a00 */
[----:B------:R-:W5:Y:S04]  /*1e050*/  @P1 LDL R143, [R1+0x450] ;  /* 0x00045000018f1983 */ /* 0x000f680000100800 */
[----:B------:R-:W5:Y:S01]  /*1e060*/  @P1 LDL R145, [R1+0x434] ;  /* 0x0004340001911983 */ /* 0x000f620000100800 */
[----:B------:R-:W-:-:S02]  /*1e070*/  IMAD.MOV.U32 R138, RZ, RZ, RZ ;  /* 0x000000ffff8a7224 */ /* 0x000fc400078e00ff */
[----:B------:R-:W-:Y:S01]  /*1e080*/  IMAD.MOV.U32 R142, RZ, RZ, -0x800000 ;  /* 0xff800000ff8e7424 */ /* 0x000fe200078e00ff */
[----:B------:R0:W-:Y:S08]  /*1e090*/  BAR.ARV R204, 0x100 ;  /* 0x000400cc0000751d */ /* 0x0001f00000002000 */
[----:B------:R-:W-:Y:S06]  /*1e0a0*/  BAR.ARV 0x8, 0x120 ;  /* 0x0204800000007b1d */ /* 0x000fec0000002000 */
[----:B----4-:R-:W-:-:S13]  /*1e0b0*/  FSETP.NE.FTZ.AND P0, PT, R148, RZ, PT ;  /* 0x000000ff9400720b */ /* 0x010fda0003f15000 */
[----:B------:R-:W4:Y:S04]  /*1e0c0*/  @P0 LDL R139, [R1+0x450] ;  /* 0x00045000018b0983 */ /* 0x000f280000100800 */
[----:B------:R-:W4:Y:S01]  /*1e0d0*/  @P0 LDL R144, [R1+0x430] ;  /* 0x0004300001900983 */ /* 0x000f220000100800 */
[----:B------:R-:W1:Y:S08]  /*1e0e0*/  @P0 MUFU.LG2 R141, R148 ;  /* 0x00000094008d0308 */ /* 0x000e700000000c00 */
[----:B------:R-:W2:Y:S01]  /*1e0f0*/  @P0 MUFU.RCP R138, R148 ;  /* 0x00000094008a0308 */ /* 0x000ea20000001000 */
[----:B-1----:R-:W-:-:S07]  /*1e100*/  @P0 FMUL.FTZ R146, R141, 0.69314718246459960938 ;  /* 0x3f3172188d920820 */ /* 0x002fce0000410000 */
[----:B------:R-:W1:Y:S01]  /*1e110*/  @P1 MUFU.LG2 R147, R140 ;  /* 0x0000008c00931308 */ /* 0x000e620000000c00 */
[----:B---3--:R-:W-:Y:S02]  /*1e120*/  VIADD R0, R0, 0x1 ;  /* 0x0000000100007836 */ /* 0x008fe40000000000 */
[-C--:B--2---:R-:W-:Y:S01]  /*1e130*/  FMUL.FTZ R5, R5, R138.reuse ;  /* 0x0000008a05057220 */ /* 0x084fe20000410000 */
[-C--:B------:R-:W-:Y:S01]  /*1e140*/  FMUL.FTZ R4, R4, R138.reuse ;  /* 0x0000008a04047220 */ /* 0x080fe20000410000 */
[-C--:B------:R-:W-:Y:S01]  /*1e150*/  FMUL.FTZ R7, R7, R138.reuse ;  /* 0x0000008a07077220 */ /* 0x080fe20000410000 */
[-C--:B------:R-:W-:Y:S01]  /*1e160*/  FMUL.FTZ R6, R6, R138.reuse ;  /* 0x0000008a06067220 */ /* 0x080fe20000410000 */
[-C--:B-----5:R-:W-:Y:S01]  /*1e170*/  FMUL.FTZ R11, R11, R138.reuse ;  /* 0x0000008a0b0b7220 */ /* 0x0a0fe20000410000 */
[-C--:B------:R-:W-:Y:S01]  /*1e180*/  FMUL.FTZ R10, R10, R138.reuse ;  /* 0x0000008a0a0a7220 */ /* 0x080fe20000410000 */
[----:B------:R-:W-:Y:S01]  /*1e190*/  STL.64 [R1+0x230], R4 ;  /* 0x0002300401007387 */ /* 0x000fe20000100a00 */
        /* <DEDUP_REMOVED lines=61> */
[----:B------:R-:W-:Y:S01]  /*1e570*/  @!P2 LOP3.LUT R4, R19, 0x1, RZ, 0x3c, !PT ;  /* 0x000000011304a812 */ /* 0x000fe200078e3cff */
[----:B------:R0:W-:Y:S04]  /*1e580*/  STL [R1+0x444], R140 ;  /* 0x0004448c01007387 */ /* 0x0001e80000100800 */
        /* <DEDUP_REMOVED lines=32> */
[----:B------:R0:W-:Y:S04]  /*1e790*/  @!P2 STL [R1+0x214], R4 ;  /* 0x000214040100a387 */ /* 0x0001e80000100800 */
[----:B------:R0:W-:Y:S04]  /*1e7a0*/  STL [R1+0x21c], R0 ;  /* 0x00021c0001007387 */ /* 0x0001e80000100800 */
[----:B------:R0:W-:Y:S01]  /*1e7b0*/  @!P2 STL [R1+0x210], RZ ;  /* 0x000210ff0100a387 */ /* 0x0001e20000100800 */
[----:B----4-:R-:W-:-:S04]  /*1e7c0*/  @P0 FMUL.FTZ R139, R139, 0.69314718246459960938 ;  /* 0x3f3172188b8b0820 */ /* 0x010fc80000410000 */
[----:B------:R-:W-:Y:S01]  /*1e7d0*/  @P0 FFMA.FTZ R142, R139, R144, R146 ;  /* 0x000000908b8e0223 */ /* 0x000fe20000010092 */
[----:B------:R-:W-:-:S06]  /*1e7e0*/  IMAD.MOV.U32 R139, RZ, RZ, RZ ;  /* 0x000000ffff8b7224 */ /* 0x000fcc00078e00ff */
[----:B------:R-:W1:Y:S01]  /*1e7f0*/  @P1 MUFU.RCP R139, R140 ;  /* 0x0000008c008b1308 */ /* 0x000e620000001000 */
[----:B------:R-:W-:Y:S01]  /*1e800*/  @P1 FMUL.FTZ R146, R143, 0.69314718246459960938 ;  /* 0x3f3172188f921820 */ /* 0x000fe20000410000 */
[----:B------:R-:W-:-:S03]  /*1e810*/  IMAD.MOV.U32 R144, RZ, RZ, -0x800000 ;  /* 0xff800000ff907424 */ /* 0x000fc600078e00ff */
[----:B------:R-:W-:Y:S01]  /*1e820*/  @P1 FFMA.FTZ R144, R146, R145, R147 ;  /* 0x0000009192901223 */ /* 0x000fe20000010093 */
[----:B------:R0:W-:Y:S04]  /*1e830*/  STL [R1+0x440], R142 ;  /* 0x0004408e01007387 */ /* 0x0001e80000100800 */
[----:B------:R0:W-:Y:S01]  /*1e840*/  STL [R1+0x444], R144 ;  /* 0x0004449001007387 */ /* 0x0001e20000100800 */
        /* <DEDUP_REMOVED lines=95> */
[----:B------:R0:W-:Y:S01]  /*1ee40*/  STL.64 [R1+0x418], R134 ;  /* 0x0004188601007387 */ /* 0x0001e20000100a00 */
[----:B------:R-:W-:-:S13]  /*1ee50*/  PLOP3.LUT P0, PT, PT, PT, PT, 0x8, 0x0 ;  /* 0x000000000000781c */ /* 0x000fda0003f0e170 */
.L_x_9677:
[----:B------:R-:W1:Y:S08]  /*1ee60*/  S2UR UR4, SR_CgaCtaId ;  /* 0x00000000000479c3 */ /* 0x000e700000008800 */
[----:B------:R-:W-:Y:S06]  /*1ee70*/  BAR.SYNC.DEFER_BLOCKING 0x5, 0x120 ;  /* 0x0144800000007b1d */ /* 0x000fec0000010000 */
[----:B------:R-:W-:Y:S01]  /*1ee80*/  UMOV UR44, 0x400 ;  /* 0x00000400002c7882 */ /* 0x000fe20000000000 */
[----:B------:R-:W-:Y:S01]  /*1ee90*/  BSSY B0, `(.L_x_9774) ;  /* 0x0000275000007945 */ /* 0x000fe20003800000 */
[----:B-1----:R-:W-:-:S09]  /*1eea0*/  ULEA UR44, UR4, UR44, 0x18 ;  /* 0x0000002c042c7291 */ /* 0x002fd2000f8ec03f */
[----:B0--3--:R-:W0:Y:S02]  /*1eeb0*/  LDS.128 R4, [UR44+0x324d0] ;  /* 0x0324d02cff047984 */ /* 0x009e240008000c00 */
[----:B0-----:R-:W-:Y:S02]  /*1eec0*/  R2UR UR5, R5 ;  /* 0x00000000050572ca */ /* 0x001fe400000e0000 */
[----:B------:R-:W-:Y:S02]  /*1eed0*/  R2UR UR7, R6 ;  /* 0x00000000060772ca */ /* 0x000fe400000e0000 */
[----:B------:R-:W-:Y:S01]  /*1eee0*/  R2UR UR6, R7 ;  /* 0x00000000070672ca */ /* 0x000fe200000e0000 */
[----:B------:R-:W-:Y:S06]  /*1eef0*/  BAR.ARV 0x4, 0x120 ;  /* 0x0104800000007b1d */ /* 0x000fec0000002000 */
[----:B------:R-:W-:Y:S08]  /*1ef00*/  @P0 BRA `(.L_x_9775) ;  /* 0x0000001800a40947 */ /* 0x000ff00003800000 */
[----:B------:R-:W2:Y:S04]  /*1ef10*/  LDL.128 R136, [R1+0x220] ;  /* 0x0002200001887983 */ /* 0x000ea80000100c00 */
[----:B------:R-:W3:Y:S04]  /*1ef20*/  LDL.128 R8, [R1+0x240] ;  /* 0x0002400001087983 */ /* 0x000ee80000100c00 */
[----:B------:R-:W4:Y:S04]  /*1ef30*/  LDL.128 R4, [R1+0x230] ;  /* 0x0002300001047983 */ /* 0x000f280000100c00 */
[----:B------:R-:W5:Y:S04]  /*1ef40*/  LDL.128 R24, [R1+0x260] ;  /* 0x0002600001187983 */ /* 0x000f680000100c00 */
        /* <DEDUP_REMOVED lines=10> */
[----:B------:R-:W5:Y:S04]  /*1eff0*/  LDL R21, [R1+0x478] ;  /* 0x0004780001157983 */ /* 0x000f680000100800 */
        /* <DEDUP_REMOVED lines=19> */
[----:B------:R-:W5:Y:S01]  /*1f130*/  LDL.128 R132, [R1+0x410] ;  /* 0x0004100001847983 */ /* 0x000f620000100c00 */
[----:B------:R-:W-:Y:S01]  /*1f140*/  LOP3.LUT R3, R196, 0x380, RZ, 0xc0, !PT ;  /* 0x00000380c4037812 */ /* 0x000fe200078ec0ff */
[----:B------:R-:W-:Y:S01]  /*1f150*/  ULDC.64 UR8, c[0x0][0xce0] ;  /* 0x0003380000087ab9 */ /* 0x000fe20000000a00 */
[----:B------:R-:W-:-:S02]  /*1f160*/  ULDC.64 UR10, c[0x0][0xcd8] ;  /* 0x00033600000a7ab9 */ /* 0x000fc40000000a00 */
[----:B------:R-:W-:-:S04]  /*1f170*/  SHF.R.U64 R3, R3, 0x3, RZ ;  /* 0x0000000303037819 */ /* 0x000fc800000012ff */
[----:B------:R-:W-:Y:S01]  /*1f180*/  LOP3.LUT R2, R3, R196, RZ, 0x3c, !PT ;  /* 0x000000c403027212 */ /* 0x000fe200078e3cff */
[----:B------:R-:W-:-:S05]  /*1f190*/  IMAD.MOV.U32 R3, RZ, RZ, R197 ;  /* 0x000000ffff037224 */ /* 0x000fca00078e00c5 */
[----:B------:R-:W-:Y:S01]  /*1f1a0*/  MOV R0, R2 ;  /* 0x0000000200007202 */ /* 0x000fe20000000f00 */
[----:B------:R-:W-:-:S04]  /*1f1b0*/  UISETP.NE.U32.AND UP1, UPT, UR8, URZ, UPT ;  /* 0x0000003f0800728c */ /* 0x000fc8000bf25070 */
[----:B------:R-:W-:-:S03]  /*1f1c0*/  UISETP.NE.AND.EX UP1, UPT, UR9, URZ, UPT, UP1 ;  /* 0x0000003f0900728c */ /* 0x000fc6000bf25310 */
[----:B------:R-:W-:Y:S02]  /*1f1d0*/  ULDC.64 UR8, c[0x0][0xcd8] ;  /* 0x0003360000087ab9 */ /* 0x000fe40000000a00 */
[----:B------:R-:W-:-:S04]  /*1f1e0*/  UISETP.NE.U32.AND UP0, UPT, UR8, URZ, UPT ;  /* 0x0000003f0800728c */ /* 0x000fc8000bf05070 */
[----:B------:R-:W-:Y:S01]  /*1f1f0*/  UISETP.NE.AND.EX UP0, UPT, UR9, URZ, UPT, UP0 ;  /* 0x0000003f0900728c */ /* 0x000fe2000bf05300 */
[----:B------:R-:W-:Y:S02]  /*1f200*/  PLOP3.LUT P2, PT, PT, PT, UP1, 0x80, 0x0 ;  /* 0x000000000000781c */ /* 0x000fe40003f4f018 */
[----:B------:R-:W-:Y:S01]  /*1f210*/  @UP1 ULDC.64 UR8, c[0x0][0xce0] ;  /* 0x0003380000081ab9 */ /* 0x000fe20000000a00 */
[----:B------:R-:W-:Y:S02]  /*1f220*/  UIMAD.WIDE UR10, UR41, 0x4, UR10 ;  /* 0x00000004290a78a5 */ /* 0x000fe4000f8e020a */
[----:B------:R-:W-:Y:S01]  /*1f230*/  PLOP3.LUT P1, PT, PT, PT, UP0, 0x80, 0x0 ;  /* 0x000000000000781c */ /* 0x000fe20003f2f008 */
[----:B------:R-:W-:-:S03]  /*1f240*/  @UP1 UIMAD.WIDE UR8, UR41, 0x4, UR8 ;  /* 0x00000004290818a5 */ /* 0x000fc6000f8e0208 */
[----:B------:R-:W-:Y:S02]  /*1f250*/  IMAD.U32 R2, RZ, RZ, UR10 ;  /* 0x0000000aff027e24 */ /* 0x000fe4000f8e00ff */
[----:B------:R-:W-:Y:S01]  /*1f260*/  IMAD.U32 R3, RZ, RZ, UR11 ;  /* 0x0000000bff037e24 */ /* 0x000fe2000f8e00ff */
[----:B--2---:R-:W-:Y:S02]  /*1f270*/  F2FP.BF16.F32.PACK_AB R136, R137, R136 ;  /* 0x000000888988723e */ /* 0x004fe400000010ff */
[----:B------:R-:W-:Y:S02]  /*1f280*/  F2FP.BF16.F32.PACK_AB R137, R139, R138 ;  /* 0x0000008a8b89723e */ /* 0x000fe400000010ff */
[----:B---3--:R-:W-:Y:S02]  /*1f290*/  F2FP.BF16.F32.PACK_AB R8, R9, R8 ;  /* 0x000000080908723e */ /* 0x008fe400000010ff */
[----:B------:R-:W-:Y:S02]  /*1f2a0*/  F2FP.BF16.F32.PACK_AB R9, R11, R10 ;  /* 0x0000000a0b09723e */ /* 0x000fe400000010ff */
[----:B----4-:R-:W-:-:S02]  /*1f2b0*/  F2FP.BF16.F32.PACK_AB R138, R5, R4 ;  /* 0x00000004058a723e */ /* 0x010fc400000010ff */
[----:B------:R-:W-:Y:S01]  /*1f2c0*/  F2FP.BF16.F32.PACK_AB R139, R7, R6 ;  /* 0x00000006078b723e */ /* 0x000fe200000010ff */
[----:B------:R-:W-:Y:S01]  /*1f2d0*/  BAR.SYNC.DEFER_BLOCKING 0x1, 0x100 ;  /* 0x0044000000007b1d */ /* 0x000fe20000010000 */
[----:B-----5:R-:W-:Y:S02]  /*1f2e0*/  F2FP.BF16.F32.PACK_AB R24, R25, R24 ;  /* 0x000000181918723e */ /* 0x020fe400000010ff */
        /* <DEDUP_REMOVED lines=33> */
[----:B------:R-:W-:-:S03]  /*1f500*/  F2FP.BF16.F32.PACK_AB R74, R77, R76 ;  /* 0x0000004c4d4a723e */ /* 0x000fc600000010ff */
[----:B------:R1:W-:Y:S01]  /*1f510*/  STSM.16.M88.4 [R237], R40 ;  /* 0x00000028ed007844 */ /* 0x0003e20000000200 */
[----:B------:R-:W-:Y:S02]  /*1f520*/  F2FP.BF16.F32.PACK_AB R75, R79, R78 ;  /* 0x0000004e4f4b723e */ /* 0x000fe400000010ff */
[----:B------:R-:W-:Y:S01]  /*1f530*/  F2FP.BF16.F32.PACK_AB R88, R89, R88 ;  /* 0x000000585958723e */ /* 0x000fe200000010ff */
[----:B------:R1:W-:Y:S01]  /*1f540*/  STSM.16.M88.4 [R236], R48 ;  /* 0x00000030ec007844 */ /* 0x0003e20000000200 */
        /* <DEDUP_REMOVED lines=27> */
[----:B------:R-:W-:Y:S01]  /*1f700*/  F2FP.BF16.F32.PACK_AB R123, R127, R126 ;  /* 0x0000007e7f7b723e */ /* 0x000fe200000010ff */
[----:B------:R1:W-:Y:S01]  /*1f710*/  STSM.16.M88.4 [R225], R96 ;  /* 0x00000060e1007844 */ /* 0x0003e20000000200 */
[----:B------:R-:W-:-:S02]  /*1f720*/  F2FP.BF16.F32.PACK_AB R130, R133, R132 ;  /* 0x000000848582723e */ /* 0x000fc400000010ff */
[----:B------:R-:W-:Y:S01]  /*1f730*/  F2FP.BF16.F32.PACK_AB R131, R135, R134 ;  /* 0x000000868783723e */ /* 0x000fe200000010ff */
[----:B------:R1:W-:Y:S04]  /*1f740*/  STSM.16.M88.4 [R224], R104 ;  /* 0x00000068e0007844 */ /* 0x0003e80000000200 */
[----:B------:R1:W-:Y:S04]  /*1f750*/  STSM.16.M88.4 [R223], R112 ;  /* 0x00000070df007844 */ /* 0x0003e80000000200 */
[----:B------:R1:W-:Y:S04]  /*1f760*/  STSM.16.M88.4 [R222], R120 ;  /* 0x00000078de007844 */ /* 0x0003e80000000200 */
[----:B------:R1:W-:Y:S01]  /*1f770*/  STSM.16.M88.4 [R221], R128 ;  /* 0x00000080dd007844 */ /* 0x0003e20000000200 */
[----:B------:R-:W-:Y:S01]  /*1f780*/  BAR.SYNC.DEFER_BLOCKING 0x1, 0x100 ;  /* 0x0044000000007b1d */ /* 0x000fe20000010000 */
[----:B------:R-:W-:-:S02]  /*1f790*/  IMAD.U32 R4, RZ, RZ, UR8 ;  /* 0x00000008ff047e24 */ /* 0x000fc4000f8e00ff */
[----:B------:R-:W-:-:S05]  /*1f7a0*/  IMAD.U32 R5, RZ, RZ, UR9 ;  /* 0x00000009ff057e24 */ /* 0x000fca000f8e00ff */
[----:B------:R-:W2:Y:S04]  /*1f7b0*/  @P2 LDG.E R4, desc[UR54][R4.64] ;  /* 0x0000003604042981 */ /* 0x000ea8000c1e1900 */
[----:B0-----:R-:W3:Y:S01]  /*1f7c0*/  @P1 LDG.E R0, desc[UR54][R2.64] ;  /* 0x0000003602001981 */ /* 0x001ee2000c1e1900 */
[----:B------:R-:W-:Y:S01]  /*1f7d0*/  IMAD.U32 R7, RZ, RZ, UR40 ;  /* 0x00000028ff077e24 */ /* 0x000fe2000f8e00ff */
[----:B------:R-:W-:Y:S01]  /*1f7e0*/  ULDC UR12, c[0x0][0xb88] ;  /* 0x0002e200000c7ab9 */ /* 0x000fe20000000800 */
[----:B------:R-:W-:Y:S02]  /*1f7f0*/  UMOV UR4, URZ ;  /* 0x0000003f00047c82 */ /* 0x000fe40008000000 */
[----:B------:R-:W-:Y:S01]  /*1f800*/  IMAD R7, R7, 0x80, R198 ;  /* 0x0000008007077824 */ /* 0x000fe200078e02c6 */
[----:B------:R-:W-:-:S03]  /*1f810*/  LOP3.LUT P0, RZ, R206, 0x3, RZ, 0xc0, !PT ;  /* 0x00000003ceff7812 */ /* 0x000fc6000780c0ff */
[----:B------:R-:W-:Y:S01]  /*1f820*/  VIADD R6, R7, 0x8 ;  /* 0x0000000807067836 */ /* 0x000fe20000000000 */
[----:B--2---:R-:W-:Y:S02]  /*1f830*/  @P2 R2UR UR12, R4 ;  /* 0x00000000040c22ca */ /* 0x004fe400000e0000 */
[----:B---3--:R-:W-:Y:S01]  /*1f840*/  @P1 R2UR UR4, R0 ;  /* 0x00000000000412ca */ /* 0x008fe200000e0000 */
[----:B-1----:R-:W-:-:S14]  /*1f850*/  @P2 BRA `(.L_x_9776) ;  /* 0x0000000000182947 */ /* 0x002fdc0003800000 */
[----:B------:R-:W-:Y:S05]  /*1f860*/  @!P1 BRA `(.L_x_9776) ;  /* 0x0000000000149947 */ /* 0x000fea0003800000 */
[----:B------:R-:W2:Y:S04]  /*1f870*/  LDG.E R4, desc[UR54][R2.64] ;  /* 0x0000003602047981 */ /* 0x000ea8000c1e1900 */
[----:B------:R-:W3:Y:S01]  /*1f880*/  LDG.E R0, desc[UR54][R2.64+0x4] ;  /* 0x0000043602007981 */ /* 0x000ee2000c1e1900 */
[----:B--2---:R-:W-:Y:S02]  /*1f890*/  R2UR UR8, R4 ;  /* 0x00000000040872ca */ /* 0x004fe400000e0000 */
[----:B---3--:R-:W-:-:S13]  /*1f8a0*/  R2UR UR12, R0 ;  /* 0x00000000000c72ca */ /* 0x008fda00000e0000 */
[----:B------:R-:W-:-:S12]  /*1f8b0*/  UIADD3 UR12, -UR8, UR12, URZ ;  /* 0x0000000c080c7290 */ /* 0x000fd8000fffe13f */
.L_x_9776:
[----:B------:R-:W-:Y:S01]  /*1f8c0*/  ISETP.GE.OR P1, PT, R7, UR12, P0 ;  /* 0x0000000c07007c0c */ /* 0x000fe20008726670 */
[----:B------:R-:W-:Y:S01]  /*1f8d0*/  USHF.R.S32.HI UR11, URZ, 0x1f, UR4 ;  /* 0x0000001f3f0b7899 */ /* 0x000fe20008011404 */
[----:B------:R-:W-:Y:S01]  /*1f8e0*/  ISETP.GE.OR P0, PT, R6, UR12, P0 ;  /* 0x0000000c06007c0c */ /* 0x000fe20008706670 */
[----:B------:R-:W-:Y:S01]  /*1f8f0*/  USHF.R.S32.HI UR16, URZ, 0x1f, UR39 ;  /* 0x0000001f3f107899 */ /* 0x000fe20008011427 */
[----:B------:R-:W-:-:S09]  /*1f900*/  ULDC.64 UR14, c[0x0][0xc70] ;  /* 0x00031c00000e7ab9 */ /* 0x000fd20000000a00 */
[----:B------:R-:W2:Y:S04]  /*1f910*/  @!P1 LDL R3, [R1+0x440] ;  /* 0x0004400001039983 */ /* 0x000ea80000100800 */
[----:B------:R-:W3:Y:S01]  /*1f920*/  @!P0 LDL R2, [R1+0x444] ;  /* 0x0004440001028983 */ /* 0x000ee20000100800 */
[----:B------:R-:W-:Y:S01]  /*1f930*/  UMOV UR10, UR4 ;  /* 0x00000004000a7c82 */ /* 0x000fe20008000000 */
[----:B------:R-:W-:Y:S01]  /*1f940*/  UIMAD UR13, UR16, UR14, URZ ;  /* 0x0000000e100d72a4 */ /* 0x000fe2000f8e023f */
[----:B------:R-:W-:Y:S01]  /*1f950*/  IMAD R0, R192, 0x40, R186 ;  /* 0x00000040c0007824 */ /* 0x000fe200078e02ba */
[----:B------:R-:W-:Y:S01]  /*1f960*/  UIMAD.WIDE.U32 UR8, UR39, UR14, UR10 ;  /* 0x0000000e270872a5 */ /* 0x000fe2000f8e000a */
[----:B------:R-:W-:Y:S01]  /*1f970*/  IMAD.MOV.U32 R5, RZ, RZ, 0x2 ;  /* 0x00000002ff057424 */ /* 0x000fe200078e00ff */
[----:B------:R-:W-:-:S02]  /*1f980*/  USHF.R.S32.HI UR10, URZ, 0x1f, UR41 ;  /* 0x0000001f3f0a7899 */ /* 0x000fc40008011429 */
[----:B------:R-:W-:Y:S01]  /*1f990*/  UIMAD UR13, UR39, UR15, UR13 ;  /* 0x0000000f270d72a4 */ /* 0x000fe2000f8e020d */
[----:B------:R-:W-:Y:S01]  /*1f9a0*/  IMAD.WIDE R4, R0, R5, UR36 ;  /* 0x0000002400047e25 */ /* 0x000fe2000f8e0205 */
[----:B------:R-:W-:Y:S01]  /*1f9b0*/  USEL UR17, UR10, URZ, !UP0 ;  /* 0x0000003f0a117287 */ /* 0x000fe2000c000000 */
[----:B------:R-:W-:Y:S01]  /*1f9c0*/  SHF.R.S32.HI R0, RZ, 0x1f, R7 ;  /* 0x0000001fff007819 */ /* 0x000fe20000011407 */
[----:B------:R-:W-:Y:S01]  /*1f9d0*/  ULDC.64 UR14, c[0x0][0xc78] ;  /* 0x00031e00000e7ab9 */ /* 0x000fe20000000a00 */
[----:B------:R-:W-:Y:S01]  /*1f9e0*/  USEL UR18, UR41, URZ, !UP0 ;  /* 0x0000003f29127287 */ /* 0x000fe2000c000000 */
[C---:B------:R-:W-:Y:S01]  /*1f9f0*/  IADD3 R9, P5, R4.reuse, 0x1000, RZ ;  /* 0x0000100004097810 */ /* 0x040fe20007fbe0ff */
[----:B------:R-:W-:Y:S01]  /*1fa00*/  UIMAD UR10, UR17, UR14, URZ ;  /* 0x0000000e110a72a4 */ /* 0x000fe2000f8e023f */
[C---:B------:R-:W-:Y:S01]  /*1fa10*/  IADD3 R13, P2, R4.reuse, 0x2000, RZ ;  /* 0x00002000040d7810 */ /* 0x040fe20007f5e0ff */
[----:B------:R-:W-:Y:S01]  /*1fa20*/  UIADD3 UR9, UR9, UR13, URZ ;  /* 0x0000000d09097290 */ /* 0x000fe2000fffe03f */
[C---:B------:R-:W-:Y:S01]  /*1fa30*/  IADD3 R25, P4, R4.reuse, 0x3000, RZ ;  /* 0x0000300004197810 */ /* 0x040fe20007f9e0ff */
[----:B------:R-:W-:Y:S01]  /*1fa40*/  UIMAD UR10, UR18, UR15, UR10 ;  /* 0x0000000f120a72a4 */ /* 0x000fe2000f8e020a */
[----:B------:R-:W-:Y:S01]  /*1fa50*/  IADD3 R33, P6, R4, 0x5000, RZ ;  /* 0x0000500004217810 */ /* 0x000fe20007fde0ff */
[----:B------:R-:W-:Y:S01]  /*1fa60*/  UIMAD.WIDE.U32 UR8, UR18, UR14, UR8 ;  /* 0x0000000e120872a5 */ /* 0x000fe2000f8e0008 */
[----:B------:R-:W-:-:S02]  /*1fa70*/  LOP3.LUT R8, R9, 0x380, RZ, 0xc0, !PT ;  /* 0x0000038009087812 */ /* 0x000fc400078ec0ff */
[----:B------:R-:W-:Y:S01]  /*1fa80*/  LOP3.LUT R12, R13, 0x380, RZ, 0xc0, !PT ;  /* 0x000003800d0c7812 */ /* 0x000fe200078ec0ff */
[----:B------:R-:W-:Y:S01]  /*1fa90*/  IMAD.U32 R11, RZ, RZ, UR10 ;  /* 0x0000000aff0b7e24 */ /* 0x000fe2000f8e00ff */
[----:B------:R-:W-:Y:S01]  /*1faa0*/  LOP3.LUT R24, R25, 0x380, RZ, 0xc0, !PT ;  /* 0x0000038019187812 */ /* 0x000fe200078ec0ff */
[----:B------:R-:W-:Y:S01]  /*1fab0*/  ULDC.64 UR14, c[0x0][0xba0] ;  /* 0x0002e800000e7ab9 */ /* 0x000fe20000000a00 */
[----:B------:R-:W-:Y:S02]  /*1fac0*/  IADD3 R6, P3, R7, UR8, RZ ;  /* 0x0000000807067c10 */ /* 0x000fe4000ff7e0ff */
[----:B------:R-:W-:Y:S02]  /*1fad0*/  LOP3.LUT R32, R33, 0x380, RZ, 0xc0, !PT ;  /* 0x0000038021207812 */ /* 0x000fe400078ec0ff */
[----:B------:R-:W-:Y:S01]  /*1fae0*/  IADD3.X R7, R0, UR9, R11, P3, !PT ;  /* 0x0000000900077c10 */ /* 0x000fe20009ffe40b */
[----:B------:R-:W-:Y:S01]  /*1faf0*/  ULDC.64 UR8, c[0x0][0xc40] ;  /* 0x0003100000087ab9 */ /* 0x000fe20000000a00 */
[----:B------:R-:W-:-:S02]  /*1fb00*/  SHF.R.U64 R8, R8, 0x3, RZ ;  /* 0x0000000308087819 */ /* 0x000fc400000012ff */
[----:B------:R-:W-:Y:S02]  /*1fb10*/  LEA R20, P3, R6, UR8, 0x2 ;  /* 0x0000000806147c11 */ /* 0x000fe4000f8610ff */
[----:B------:R-:W-:Y:S02]  /*1fb20*/  SHF.R.U64 R12, R12, 0x3, RZ ;  /* 0x000000030c0c7819 */ /* 0x000fe400000012ff */
[----:B------:R-:W-:Y:S02]  /*1fb30*/  LEA.HI.X R21, R6, UR9, R7, 0x2, P3 ;  /* 0x0000000906157c11 */ /* 0x000fe400098f1407 */
[----:B------:R-:W-:Y:S02]  /*1fb40*/  IADD3 R29, P3, R4, 0x4000, RZ ;  /* 0x00004000041d7810 */ /* 0x000fe40007f7e0ff */
[----:B------:R-:W-:Y:S02]  /*1fb50*/  SHF.R.U64 R24, R24, 0x3, RZ ;  /* 0x0000000318187819 */ /* 0x000fe400000012ff */
[----:B------:R-:W-:-:S02]  /*1fb60*/  LOP3.LUT R28, R29, 0x380, RZ, 0xc0, !PT ;  /* 0x000003801d1c7812 */ /* 0x000fc400078ec0ff */
        /* <DEDUP_REMOVED lines=21> */
[----:B------:R-:W-:Y:S02]  /*1fcc0*/  LOP3.LUT R52, R53, 0x380, RZ, 0xc0, !PT ;  /* 0x0000038035347812 */ /* 0x000fe400078ec0ff */
        /* <DEDUP_REMOVED lines=22> */
[----:B------:R-:W-:Y:S01]  /*1fe30*/  LOP3.LUT R11, R4, 0x380, RZ, 0xc0, !PT ;  /* 0x00000380040b7812 */ /* 0x000fe200078ec0ff */
[----:B------:R-:W-:Y:S01]  /*1fe40*/  UIMAD UR8, UR11, UR14, URZ ;  /* 0x0000000e0b0872a4 */ /* 0x000fe2000f8e023f */
[----:B------:R-:W-:Y:S01]  /*1fe50*/  LOP3.LUT R64, R65, 0x380, RZ, 0xc0, !PT ;  /* 0x0000038041407812 */ /* 0x000fe200078ec0ff */
[----:B------:R-:W-:Y:S01]  /*1fe60*/  IMAD.X R73, RZ, RZ, R5, P6 ;  /* 0x000000ffff497224 */ /* 0x000fe200030e0605 */
[----:B------:R-:W-:Y:S01]  /*1fe70*/  LOP3.LUT R68, R69, 0x380, RZ, 0xc0, !PT ;  /* 0x0000038045447812 */ /* 0x000fe200078ec0ff */
[----:B------:R-:W-:Y:S01]  /*1fe80*/  ULDC.64 UR10, c[0x0][0xbe0] ;  /* 0x0002f800000a7ab9 */ /* 0x000fe20000000a00 */
[----:B------:R-:W-:Y:S02]  /*1fe90*/  LOP3.LUT R0, R7, 0x380, RZ, 0xc0, !PT ;  /* 0x0000038007007812 */ /* 0x000fe400078ec0ff */
[----:B------:R-:W-:Y:S02]  /*1fea0*/  SHF.R.U64 R56, R56, 0x3, RZ ;  /* 0x0000000338387819 */ /* 0x000fe400000012ff */
[----:B------:R-:W-:-:S02]  /*1feb0*/  SHF.R.U64 R60, R60, 0x3, RZ ;  /* 0x000000033c3c7819 */ /* 0x000fc400000012ff */
        /* <DEDUP_REMOVED lines=14> */
[----:B------:R-:W-:Y:S01]  /*1ffa0*/  SHF.R.S32.HI R187, RZ, 0x1f, R186 ;  /* 0x0000001fffbb7819 */ /* 0x000fe200000114ba */
[----:B------:R-:W-:Y:S01]  /*1ffb0*/  UIMAD UR8, UR4, UR15, UR8 ;  /* 0x0000000f040872a4 */ /* 0x000fe2000f8e0208 */
[----:B------:R-:W-:Y:S01]  /*1ffc0*/  IMAD.U32 R19, RZ, RZ, UR10 ;  /* 0x0000000aff137e24 */ /* 0x000fe2000f8e00ff */
[----:B------:R-:W-:Y:S01]  /*1ffd0*/  UIMAD UR12, UR40, -0x80, UR12 ;  /* 0xffffff80280c78a4 */ /* 0x000fe2000f8e020c */
[----:B------:R-:W-:-:S05]  /*1ffe0*/  VIADD R0, R192, 0x20 ;  /* 0x00000020c0007836 */ /* 0x000fca0000000000 */
[----:B------:R-:W-:Y:S02]  /*1fff0*/  ISETP.GE.AND P3, PT, R192, UR12, PT ;  /* 0x0000000cc0007c0c */ /* 0x000fe4000bf66270 */
[----:B------:R-:W-:Y:S01]  /*20000*/  SHF.R.S32.HI R193, RZ, 0x1f, R192 ;  /* 0x0000001fffc17819 */ /* 0x000fe200000114c0 */
[----:B------:R-:W-:Y:S01]  /*20010*/  BSSY B1, `(.L_x_9777) ;  /* 0x0000047000017945 */ /* 0x000fe20003800000 */
[----:B--2---:R0:W-:Y:S04]  /*20020*/  @!P1 STG.E desc[UR54][R20.64], R3 ;  /* 0x0000000314009986 */ /* 0x0041e8000c101936 */
[----:B---3--:R1:W-:Y:S04]  /*20030*/  @!P0 STG.E desc[UR54][R20.64+0x20], R2 ;  /* 0x0000200214008986 */ /* 0x0083e8000c101936 */
[----:B------:R-:W5:Y:S01]  /*20040*/  LD.E.128 R4, desc[UR54][R4.64] ;  /* 0x0000003604047980 */ /* 0x000f62000c101d00 */
[----:B0-----:R-:W-:-:S03]  /*20050*/  IMAD.U32 R3, RZ, RZ, UR14 ;  /* 0x0000000eff037e24 */ /* 0x001fc6000f8e00ff */
[----:B------:R-:W5:Y:S01]  /*20060*/  LD.E.128 R8, desc[UR54][R8.64] ;  /* 0x0000003608087980 */ /* 0x000f62000c101d00 */
[----:B-1----:R-:W-:-:S03]  /*20070*/  IMAD.WIDE.U32 R2, R3, UR4, R186 ;  /* 0x0000000403027c25 */ /* 0x002fc6000f8e00ba */
[----:B------:R-:W5:Y:S01]  /*20080*/  LD.E.128 R12, desc[UR54][R12.64] ;  /* 0x000000360c0c7980 */ /* 0x000f62000c101d00 */
[----:B------:R-:W-:-:S03]  /*20090*/  UIMAD UR4, UR16, UR10, URZ ;  /* 0x0000000a100472a4 */ /* 0x000fc6000f8e023f */
[----:B------:R-:W5:Y:S01]  /*200a0*/  LD.E.128 R24, desc[UR54][R24.64] ;  /* 0x0000003618187980 */ /* 0x000f62000c101d00 */
[----:B------:R-:W-:-:S03]  /*200b0*/  VIADD R3, R3, UR8 ;  /* 0x0000000803037c36 */ /* 0x000fc60008000000 */
        /* <DEDUP_REMOVED lines=12> */
[----:B------:R-:W-:-:S02]  /*20180*/  UIMAD UR4, UR39, UR11, UR4 ;  /* 0x0000000b270472a4 */ /* 0x000fc4000f8e0204 */
[----:B------:R-:W-:Y:S01]  /*20190*/  IMAD.WIDE.U32 R2, R19, UR39, R2 ;  /* 0x0000002713027c25 */ /* 0x000fe2000f8e0002 */
[----:B------:R-:W-:Y:S01]  /*201a0*/  ISETP.GE.AND P0, PT, R0, UR12, PT ;  /* 0x0000000c00007c0c */ /* 0x000fe2000bf06270 */
[----:B------:R-:W-:Y:S01]  /*201b0*/  @!PT LDS RZ, [RZ] ;  /* 0x00000000fffff984 */ /* 0x000fe20000000800 */
[----:B------:R-:W-:Y:S01]  /*201c0*/  @!PT LDS RZ, [RZ] ;  /* 0x00000000fffff984 */ /* 0x000fe20000000800 */
[----:B------:R-:W-:Y:S01]  /*201d0*/  @!PT LDS RZ, [RZ] ;  /* 0x00000000fffff984 */ /* 0x000fe20000000800 */
[----:B------:R-:W-:Y:S01]  /*201e0*/  @!PT LDS RZ, [RZ] ;  /* 0x00000000fffff984 */ /* 0x000fe20000000800 */
[----:B------:R0:W-:Y:S06]  /*201f0*/  MEMBAR.ALL.CTA ;  /* 0x0000000000007992 */ /* 0x0001ec0000008000 */
[----:B0-----:R-:W0:Y:S01]  /*20200*/  FENCE.VIEW.ASYNC.S ;  /* 0x00000000000073c6 */ /* 0x001e220000000000 */
[----:B------:R-:W-:Y:S01]  /*20210*/  ULDC.64 UR10, c[0x0][0xbe8] ;  /* 0x0002fa00000a7ab9 */ /* 0x000fe20000000a00 */
[C---:B------:R-:W-:Y:S01]  /*20220*/  VIADD R19, R192.reuse, 0x40 ;  /* 0x00000040c0137836 */ /* 0x040fe20000000000 */
[----:B------:R-:W-:Y:S01]  /*20230*/  UIMAD UR8, UR17, UR10, URZ ;  /* 0x0000000a110872a4 */ /* 0x000fe2000f8e023f */
[----:B------:R-:W-:Y:S01]  /*20240*/  VIADD R3, R3, UR4 ;  /* 0x0000000403037c36 */ /* 0x000fe20008000000 */
[----:B------:R-:W-:Y:S01]  /*20250*/  UIADD3 UR4, UR44, 0x32420, URZ ;  /* 0x000324202c047890 */ /* 0x000fe2000fffe03f */
[----:B------:R-:W-:Y:S01]  /*20260*/  IMAD.U32 R77, RZ, RZ, UR10 ;  /* 0x0000000aff4d7e24 */ /* 0x000fe2000f8e00ff */
[----:B------:R-:W-:Y:S01]  /*20270*/  UIMAD UR8, UR18, UR11, UR8 ;  /* 0x0000000b120872a4 */ /* 0x000fe2000f8e0208 */
[----:B------:R-:W-:Y:S01]  /*20280*/  VIADD R0, R192, 0x60 ;  /* 0x00000060c0007836 */ /* 0x000fe20000000000 */
[----:B------:R-:W-:Y:S01]  /*20290*/  UPRMT UR4, URZ, 0x654, UR4 ;  /* 0x000006543f047896 */ /* 0x000fe20008000004 */
[----:B------:R-:W-:Y:S01]  /*202a0*/  IMAD.WIDE.U32 R76, R77, UR18, R2 ;  /* 0x000000124d4c7c25 */ /* 0x000fe2000f8e0002 */
[----:B------:R-:W-:-:S02]  /*202b0*/  ISETP.GE.AND P1, PT, R19, UR12, PT ;  /* 0x0000000c13007c0c */ /* 0x000fc4000bf26270 */
[----:B------:R-:W-:Y:S01]  /*202c0*/  ISETP.GE.AND P2, PT, R0, UR12, PT ;  /* 0x0000000c00007c0c */ /* 0x000fe2000bf46270 */
[----:B------:R-:W-:Y:S02]  /*202d0*/  IMAD.U32 R21, RZ, RZ, UR40 ;  /* 0x00000028ff157e24 */ /* 0x000fe4000f8e00ff */
[----:B------:R-:W-:Y:S02]  /*202e0*/  VIADD R81, R77, UR8 ;  /* 0x000000084d517c36 */ /* 0x000fe40008000000 */
[----:B------:R-:W-:Y:S01]  /*202f0*/  IMAD.WIDE R20, R21, 0x80, R192 ;  /* 0x0000008015147825 */ /* 0x000fe200078e02c0 */
[----:B0-----:R-:W-:Y:S01]  /*20300*/  SYNCS.ARRIVE.TRANS64.RED.A1T0 RZ, [UR4], RZ ;  /* 0x000000ffffff79a7 */ /* 0x001fe20008100404 */
[----:B------:R-:W-:Y:S06]  /*20310*/  @P3 BRA `(.L_x_9778) ;  /* 0x0000000000583947 */ /* 0x000fec0003800000 */
        /* <DEDUP_REMOVED lines=22> */
.L_x_9778:
[----:B------:R-:W-:Y:S05]  /*20480*/  BSYNC B1 ;  /* 0x0000000000017941 */ /* 0x000fea0003800000 */
.L_x_9777:
[----:B------:R-:W-:Y:S04]  /*20490*/  BSSY B1, `(.L_x_9779) ;  /* 0x000001a000017945 */ /* 0x000fe80003800000 */
[----:B------:R-:W-:Y:S05]  /*204a0*/  @P0 BRA `(.L_x_9780) ;  /* 0x0000000000600947 */ /* 0x000fea0003800000 */
[----:B0----5:R-:W-:Y:S01]  /*204b0*/  IADD3 R5, P0, R20, 0x20, RZ ;  /* 0x0000002014057810 */ /* 0x021fe20007f1e0ff */
        /* <DEDUP_REMOVED lines=23> */
.L_x_9780:
[----:B------:R-:W-:Y:S05]  /*20630*/  BSYNC B1 ;  /* 0x0000000000017941 */ /* 0x000fea0003800000 */
.L_x_9779:
[----:B------:R-:W-:Y:S04]  /*20640*/  BSSY B1, `(.L_x_9781) ;  /* 0x000001a000017945 */ /* 0x000fe80003800000 */
[----:B------:R-:W-:Y:S05]  /*20650*/  @P1 BRA `(.L_x_9782) ;  /* 0x0000000000601947 */ /* 0x000fea0003800000 */
[----:B01---5:R-:W-:Y:S01]  /*20660*/  IADD3 R5, P0, R20, 0x40, RZ ;  /* 0x0000004014057810 */ /* 0x023fe20007f1e0ff */
        /* <DEDUP_REMOVED lines=23> */
.L_x_9782:
[----:B------:R-:W-:Y:S05]  /*207e0*/  BSYNC B1 ;  /* 0x0000000000017941 */ /* 0x000fea0003800000 */
.L_x_9781:
[----:B------:R-:W-:Y:S05]  /*207f0*/  @P2 BRA `(.L_x_9783) ;  /* 0x0000000c00782947 */ /* 0x000fea0003800000 */
[----:B012--5:R-:W-:Y:S01]  /*20800*/  IADD3 R5, P0, R20, 0x60, RZ ;  /* 0x0000006014057810 */ /* 0x027fe20007f1e0ff */
        /* <DEDUP_REMOVED lines=25> */
.L_x_9775:
[----:B------:R-:W-:Y:S02]  /*209a0*/  ULDC.64 UR8, c[0x0][0xce0] ;  /* 0x0003380000087ab9 */ /* 0x000fe40000000a00 */
        /* <DEDUP_REMOVED lines=12> */
[----:B------:R-:W-:-:S02]  /*20a70*/  IMAD.U32 R5, RZ, RZ, UR11 ;  /* 0x0000000bff057e24 */ /* 0x000fc4000f8e00ff */
[----:B------:R-:W-:-:S03]  /*20a80*/  IMAD.MOV.U32 R7, RZ, RZ, RZ ;  /* 0x000000ffff077224 */ /* 0x000fc600078e00ff */
[----:B------:R-:W2:Y:S01]  /*20a90*/  @P2 LDG.E R4, desc[UR54][R4.64] ;  /* 0x0000003604042981 */ /* 0x000ea2000c1e1900 */
[----:B------:R-:W-:Y:S02]  /*20aa0*/  IMAD.U32 R2, RZ, RZ, UR8 ;  /* 0x00000008ff027e24 */ /* 0x000fe4000f8e00ff */
[----:B------:R-:W-:-:S05]  /*20ab0*/  IMAD.U32 R3, RZ, RZ, UR9 ;  /* 0x00000009ff037e24 */ /* 0x000fca000f8e00ff */
[----:B------:R0:W5:Y:S01]  /*20ac0*/  @P1 LDG.E R7, desc[UR54][R2.64] ;  /* 0x0000003602071981 */ /* 0x000162000c1e1900 */
[----:B------:R-:W-:Y:S01]  /*20ad0*/  ULDC UR4, c[0x0][0xb88] ;  /* 0x0002e20000047ab9 */ /* 0x000fe20000000800 */
[----:B------:R-:W-:Y:S01]  /*20ae0*/  USHF.R.S32.HI UR10, URZ, 0x1f, UR39 ;  /* 0x0000001f3f0a7899 */ /* 0x000fe20008011427 */
[----:B------:R-:W-:Y:S02]  /*20af0*/  ISETP.GT.AND P0, PT, R195, 0x7f, PT ;  /* 0x0000007fc300780c */ /* 0x000fe40003f04270 */
[----:B--2---:R-:W-:Y:S01]  /*20b00*/  @P2 R2UR UR4, R4 ;  /* 0x00000000040422ca */ /* 0x004fe200000e0000 */
[----:B0-----:R-:W-:-:S14]  /*20b10*/  @P2 BRA `(.L_x_9784) ;  /* 0x0000000000182947 */ /* 0x001fdc0003800000 */
[----:B------:R-:W-:Y:S05]  /*20b20*/  @!P1 BRA `(.L_x_9784) ;  /* 0x0000000000149947 */ /* 0x000fea0003800000 */
[----:B------:R-:W2:Y:S04]  /*20b30*/  LDG.E R4, desc[UR54][R2.64] ;  /* 0x0000003602047981 */ /* 0x000ea8000c1e1900 */
[----:B------:R-:W3:Y:S01]  /*20b40*/  LDG.E R0, desc[UR54][R2.64+0x4] ;  /* 0x0000043602007981 */ /* 0x000ee2000c1e1900 */
[----:B--2---:R-:W-:Y:S02]  /*20b50*/  R2UR UR8, R4 ;  /* 0x00000000040872ca */ /* 0x004fe400000e0000 */
[----:B---3--:R-:W-:-:S13]  /*20b60*/  R2UR UR4, R0 ;  /* 0x00000000000472ca */ /* 0x008fda00000e0000 */
[----:B------:R-:W-:-:S12]  /*20b70*/  UIADD3 UR4, -UR8, UR4, URZ ;  /* 0x0000000408047290 */ /* 0x000fd8000fffe13f */
.L_x_9784:
[----:B------:R-:W-:Y:S01]  /*20b80*/  USHF.R.S32.HI UR8, URZ, 0x1f, UR41 ;  /* 0x0000001f3f087899 */ /* 0x000fe20008011429 */
[----:B------:R-:W-:Y:S01]  /*20b90*/  BSSY B1, `(.L_x_9785) ;  /* 0x000001f000017945 */ /* 0x000fe20003800000 */
[----:B------:R-:W-:Y:S01]  /*20ba0*/  USEL UR12, UR41, URZ, !UP0 ;  /* 0x0000003f290c7287 */ /* 0x000fe2000c000000 */
[----:B------:R-:W-:Y:S01]  /*20bb0*/  SHF.R.S32.HI R187, RZ, 0x1f, R186 ;  /* 0x0000001fffbb7819 */ /* 0x000fe200000114ba */
[----:B------:R-:W-:Y:S01]  /*20bc0*/  USEL UR11, UR8, URZ, !UP0 ;  /* 0x0000003f080b7287 */ /* 0x000fe2000c000000 */
[----:B-----5:R-:W-:Y:S01]  /*20bd0*/  SHF.R.S32.HI R6, RZ, 0x1f, R7 ;  /* 0x0000001fff067819 */ /* 0x020fe20000011407 */
[----:B------:R-:W-:Y:S10]  /*20be0*/  @P0 BRA `(.L_x_9786) ;  /* 0x0000000000640947 */ /* 0x000ff40003800000 */
        /* <DEDUP_REMOVED lines=25> */
.L_x_9786:
[----:B------:R-:W-:Y:S05]  /*20d80*/  BSYNC B1 ;  /* 0x0000000000017941 */ /* 0x000fea0003800000 */
.L_x_9785:
[----:B------:R-:W-:Y:S01]  /*20d90*/  ULDC.64 UR8, c[0x0][0xba0] ;  /* 0x0002e80000087ab9 */ /* 0x000fe20000000a00 */
[----:B------:R-:W-:Y:S01]  /*20da0*/  ULDC.64 UR14, c[0x0][0xbe0] ;  /* 0x0002f800000e7ab9 */ /* 0x000fe20000000a00 */
[----:B------:R-:W-:Y:S01]  /*20db0*/  IMAD R0, R6, UR8, RZ ;  /* 0x0000000806007c24 */ /* 0x000fe2000f8e02ff */
[----:B------:R-:W-:Y:S01]  /*20dc0*/  BSSY B1, `(.L_x_9787) ;  /* 0x0000031000017945 */ /* 0x000fe20003800000 */
[----:B0-----:R-:W-:Y:S01]  /*20dd0*/  IMAD.WIDE.U32 R2, R7, UR8, R186 ;  /* 0x0000000807027c25 */ /* 0x001fe2000f8e00ba */
        /* <DEDUP_REMOVED lines=11> */
[----:B------:R-:W-:Y:S01]  /*20e90*/  VIADD R4, R192, 0x40 ;  /* 0x00000040c0047836 */ /* 0x000fe20000000000 */
[----:B------:R-:W-:Y:S01]  /*20ea0*/  UIMAD UR4, UR12, UR15, UR4 ;  /* 0x0000000f0c0472a4 */ /* 0x000fe2000f8e0204 */
[----:B------:R-:W-:Y:S02]  /*20eb0*/  VIADD R3, R3, UR8 ;  /* 0x0000000803037c36 */ /* 0x000fe40008000000 */
        /* <DEDUP_REMOVED lines=33> */
.L_x_9788:
[----:B------:R-:W-:Y:S05]  /*210d0*/  BSYNC B1 ;  /* 0x0000000000017941 */ /* 0x000fea0003800000 */
.L_x_9787:
[----:B------:R-:W-:Y:S01]  /*210e0*/  BSSY B1, `(.L_x_9789) ;  /* 0x000001b000017945 */ /* 0x000fe20003800000 */
[----:B------:R-:W-:-:S03]  /*210f0*/  ISETP.GE.AND P2, PT, R10, UR9, PT ;  /* 0x000000090a007c0c */ /* 0x000fc6000bf46270 */
[----:B------:R-:W-:Y:S10]  /*21100*/  @P1 BRA `(.L_x_9790) ;  /* 0x0000000000601947 */ /* 0x000ff40003800000 */
[----:B0-----:R-:W-:Y:S01]  /*21110*/  IADD3 R9, P1, R6, 0x20, RZ ;  /* 0x0000002006097810 */ /* 0x001fe20007f3e0ff */
        /* <DEDUP_REMOVED lines=23> */
.L_x_9790:
[----:B------:R-:W-:Y:S05]  /*21290*/  BSYNC B1 ;  /* 0x0000000000017941 */ /* 0x000fea0003800000 */
.L_x_9789:
[----:B------:R-:W-:Y:S04]  /*212a0*/  BSSY B1, `(.L_x_9791) ;  /* 0x000001a000017945 */ /* 0x000fe80003800000 */
[----:B------:R-:W-:Y:S05]  /*212b0*/  @P0 BRA `(.L_x_9792) ;  /* 0x0000000000600947 */ /* 0x000fea0003800000 */
[----:B01----:R-:W-:Y:S01]  /*212c0*/  IADD3 R9, P0, R6, 0x40, RZ ;  /* 0x0000004006097810 */ /* 0x003fe20007f1e0ff */
        /* <DEDUP_REMOVED lines=23> */
.L_x_9792:
[----:B------:R-:W-:Y:S05]  /*21440*/  BSYNC B1 ;  /* 0x0000000000017941 */ /* 0x000fea0003800000 */
.L_x_9791:
        /* <DEDUP_REMOVED lines=25> */
.L_x_9783:
[----:B------:R-:W-:Y:S05]  /*215e0*/  BSYNC B0 ;  /* 0x0000000000007941 */ /* 0x000fea0003800000 */
.L_x_9774:
[----:B------:R-:W-:Y:S02]  /*215f0*/  ULDC UR4, c[0x0][0xd14] ;  /* 0x0003450000047ab9 */ /* 0x000fe40000000800 */
[----:B------:R-:W-:-:S06]  /*21600*/  UISETP.GE.AND UP0, UPT, UR6, UR4, UPT ;  /* 0x000000040600728c */ /* 0x000fcc000bf06270 */
[----:B------:R-:W-:-:S13]  /*21610*/  PLOP3.LUT P0, PT, PT, PT, UP0, 0x80, 0x0 ;  /* 0x000000000000781c */ /* 0x000fda0003f0f008 */
[----:B------:R-:W-:Y:S05]  /*21620*/  @!P0 BRA `(.L_x_9793) ;  /* 0xfffffdfc00d08947 */ /* 0x000fea000383ffff */
[----:B------:R-:W-:Y:S05]  /*21630*/  EXIT ;  /* 0x000000000000794d */ /* 0x000fea0003800000 */
.L_x_9666:
[----:B------:R-:W-:-:S08]  /*21640*/  NOP ;  /* 0x0000000000007918 */ /* 0x000fd00000000000 */
[----:B----4-:R-:W0:-:S00]  /*21650*/  USETMAXREG.DEALLOC.CTAPOOL 0x18 ;  /* 0x00000018000079c8 */ /* 0x010e0000080e0500 */
[----:B0-----:R-:W-:-:S06]  /*21660*/  LOP3.LUT R0, R0, 0x3, RZ, 0xc0, !PT ;  /* 0x0000000300007812 */ /* 0x001fcc00078ec0ff */
[----:B------:R-:W0:Y:S02]  /*21670*/  SHFL.IDX PT, R0, R0, RZ, 0x1f ;  /* 0x00001fff00007589 */ /* 0x000e2400000e0000 */
[----:B0-----:R-:W-:-:S13]  /*21680*/  ISETP.NE.AND P0, PT, R0, RZ, PT ;  /* 0x000000ff0000720c */ /* 0x001fda0003f05270 */
[----:B------:R-:W-:Y:S05]  /*21690*/  @P0 EXIT ;  /* 0x000000000000094d */ /* 0x000fea0003800000 */
[----:B------:R-:W2:Y:S01]  /*216a0*/  LDL.LU R6, [R1+0x460] ;  /* 0x0004600001067983 */ /* 0x000ea20000300800 */
        /* <DEDUP_REMOVED lines=45> */
[----:B------:R2:W-:Y:S01]  /*21980*/  STL [R1+0x460], R6 ;  /* 0x0004600601007387 */ /* 0x0005e20000100800 */
        /* <DEDUP_REMOVED lines=9> */
.L_x_9798:
        /* <DEDUP_REMOVED lines=16> */
.L_x_9797:
[----:B------:R-:W-:Y:S05]  /*21b20*/  BSYNC B0 ;  /* 0x0000000000007941 */ /* 0x000fea0003800000 */
.L_x_9796:
        /* <DEDUP_REMOVED lines=25> */
.L_x_9794:
        /* <DEDUP_REMOVED lines=20> */
.L_x_9799:
        /* <DEDUP_REMOVED lines=56> */
.L_x_9795:
[----:B------:R-:W-:Y:S02]  /*22180*/  IMAD.MOV.U32 R17, RZ, RZ, RZ ;  /* 0x000000ffff117224 */ /* 0x000fe400078e00ff */
[----:B------:R-:W-:Y:S02]  /*22190*/  IMAD.U32 R16, RZ, RZ, UR6 ;  /* 0x00000006ff107e24 */ /* 0x000fe4000f8e00ff */
[----:B------:R-:W-:-:S07]  /*221a0*/  IMAD.MOV.U32 R18, RZ, RZ, RZ ;  /* 0x000000ffff127224 */ /* 0x000fce00078e00ff */
.L_x_9800:
[----:B------:R-:W1:Y:S01]  /*221b0*/  S2R R0, SR_TID.X ;  /* 0x0000000000007919 */ /* 0x000e620000002100 */
[----:B------:R-:W-:Y:S01]  /*221c0*/  UMOV UR50, URZ ;  /* 0x0000003f00327c82 */ /* 0x000fe20008000000 */
        /* <DEDUP_REMOVED lines=10> */
[----:B------:R1:W-:Y:S07]  /*22270*/  STL [R1+0x464], R0 ;  /* 0x0004640001007387 */ /* 0x0003ee0000100800 */
[----:B------:R-:W-:Y:S05]  /*22280*/  @P0 BRA `(.L_x_9801) ;  /* 0x0000004000280947 */ /* 0x000fea0003800000 */
[----:B-1----:R-:W-:Y:S01]  /*22290*/  IMAD.MOV.U32 R0, RZ, RZ, 0x1 ;  /* 0x00000001ff007424 */ /* 0x002fe200078e00ff */
[----:B------:R1:W-:Y:S01]  /*222a0*/  STL [R1+0x460], RZ ;  /* 0x000460ff01007387 */ /* 0x0003e20000100800 */
[----:B------:R-:W-:Y:S01]  /*222b0*/  ULDC UR49, c[0x0][0xc] ;  /* 0x0000030000317ab9 */ /* 0x000fe20000000800 */
[----:B------:R-:W-:Y:S01]  /*222c0*/  ULDC.64 UR52, c[0x0][0x198] ;  /* 0x0000660000347ab9 */ /* 0x000fe20000000a00 */
[----:B------:R-:W-:Y:S01]  /*222d0*/  UMOV UR50, URZ ;  /* 0x0000003f00327c82 */ /* 0x000fe20008000000 */
[----:B------:R1:W-:Y:S04]  /*222e0*/  STL [R1+0x464], R0 ;  /* 0x0004640001007387 */ /* 0x0003e80000100800 */
.L_x_9875:
[----:B------:R-:W-:Y:S05]  /*222f0*/  YIELD ;  /* 0x0000000000007946 */ /* 0x000fea0003800000 */
[----:B------:R-:W-:Y:S01]  /*22300*/  ULDC.64 UR4, c[0x0][0xb20] ;  /* 0x0002c80000047ab9 */ /* 0x000fe20000000a00 */
[----:B-1----:R-:W-:Y:S01]  /*22310*/  IMAD.MOV.U32 R0, RZ, RZ, RZ ;  /* 0x000000ffff007224 */ /* 0x002fe200078e00ff */
[----:B------:R-:W-:Y:S01]  /*22320*/  ISETP.NE.U32.AND P0, PT, RZ, UR4, PT ;  /* 0x00000004ff007c0c */ /* 0x000fe2000bf05070 */
[----:B------:R-:W-:Y:S01]  /*22330*/  IMAD.MOV.U32 R4, RZ, RZ, RZ ;  /* 0x000000ffff047224 */ /* 0x000fe200078e00ff */
        /* <DEDUP_REMOVED lines=21> */
[----:B------:R-:W-:Y:S01]  /*22490*/  USEL UR4, UR4, 0x1, UP0 ;  /* 0x0000000104047887 */ /* 0x000fe20008000000 */
[----:B------:R-:W-:-:S03]  /*224a0*/  ISETP.NE.U32.AND P0, PT, RZ, UR6, PT ;  /* 0x00000006ff007c0c */ /* 0x000fc6000bf05070 */
[----:B------:R-:W-:Y:S01]  /*224b0*/  UIMAD UR4, UR4, UR5, URZ ;  /* 0x00000005040472a4 */ /* 0x000fe2000f8e023f */
[----:B------:R-:W-:Y:S01]  /*224c0*/  ISETP.NE.AND.EX P0, PT, RZ, UR7, PT, P0 ;  /* 0x00000007ff007c0c */ /* 0x000fe2000bf05300 */
[----:B--2---:R1:W-:Y:S02]  /*224d0*/  STL [R1+0x47c], R4 ;  /* 0x00047c0401007387 */ /* 0x0043e40000100800 */
[----:B-1----:R-:W1:Y:S02]  /*224e0*/  @P1 LDC.64 R4, c[0x0][0xb10] ;  /* 0x0002c400ff041b82 */ /* 0x002e640000000a00 */
[----:B-1----:R-:W-:-:S05]  /*224f0*/  @P1 IMAD.WIDE R4, R19, 0x4, R4 ;  /* 0x0000000413041825 */ /* 0x002fca00078e0204 */
[----:B------:R1:W5:Y:S02]  /*22500*/  @P1 LDG.E R6, desc[UR54][R4.64] ;  /* 0x0000003604061981 */ /* 0x000364000c1e1900 */
[----:B-1----:R-:W-:Y:S01]  /*22510*/  IMAD.U32 R4, RZ, RZ, UR4 ;  /* 0x00000004ff047e24 */ /* 0x002fe2000f8e00ff */
[----:B------:R-:W-:Y:S06]  /*22520*/  @P1 BRA `(.L_x_9802) ;  /* 0x0000000000101947 */ /* 0x000fec0003800000 */
[----:B------:R-:W-:Y:S05]  /*22530*/  @!P2 BRA `(.L_x_9802) ;  /* 0x00000000000ca947 */ /* 0x000fea0003800000 */
[----:B------:R-:W2:Y:S04]  /*22540*/  LDG.E R5, desc[UR54][R2.64] ;  /* 0x0000003602057981 */ /* 0x000ea8000c1e1900 */
[----:B-----5:R-:W2:Y:S02]  /*22550*/  LDG.E R6, desc[UR54][R2.64+0x4] ;  /* 0x0000043602067981 */ /* 0x020ea4000c1e1900 */
[----:B--2---:R-:W-:-:S07]  /*22560*/  IMAD.IADD R6, R6, 0x1, -R5 ;  /* 0x0000000106067824 */ /* 0x004fce00078e0a05 */
.L_x_9802:
        /* <DEDUP_REMOVED lines=14> */
.L_x_9803:
[----:B------:R-:W-:Y:S05]  /*22650*/  @!P0 BRA `(.L_x_9804) ;  /* 0x00000000000c8947 */ /* 0x000fea0003800000 */
[----:B-1----:R-:W2:Y:S04]  /*22660*/  LDG.E R5, desc[UR54][R2.64] ;  /* 0x0000003602057981 */ /* 0x002ea8000c1e1900 */
[----:B------:R-:W2:Y:S02]  /*22670*/  LDG.E R4, desc[UR54][R2.64+0x4] ;  /* 0x0000043602047981 */ /* 0x000ea4000c1e1900 */
[----:B--2---:R-:W-:-:S07]  /*22680*/  IMAD.IADD R4, R4, 0x1, -R5 ;  /* 0x0000000104047824 */ /* 0x004fce00078e0a05 */
.L_x_9804:
        /* <DEDUP_REMOVED lines=18> */
.L_x_9807:
[----:B------:R-:W-:-:S13]  /*227b0*/  ISETP.NE.AND P1, PT, R3, 0x1, PT ;  /* 0x000000010300780c */ /* 0x000fda0003f25270 */
[----:B-1----:R-:W1:Y:S02]  /*227c0*/  @P1 LDC.64 R4, c[0x0][0xae0] ;  /* 0x0002b800ff041b82 */ /* 0x002e640000000a00 */
[----:B-1----:R-:W-:-:S05]  /*227d0*/  @P1 IMAD.HI.U32 R4, R0, R4, RZ ;  /* 0x0000000400041227 */ /* 0x002fca00078e00ff */
[----:B------:R-:W-:-:S07]  /*227e0*/  @P1 SHF.R.U32.HI R0, RZ, R5, R4 ;  /* 0x00000005ff001219 */ /* 0x000fce0000011604 */
.L_x_9808:
[----:B------:R-:W-:Y:S05]  /*227f0*/  BSYNC B0 ;  /* 0x0000000000007941 */ /* 0x000fea0003800000 */
.L_x_9806:
[----:B------:R-:W-:-:S05]  /*22800*/  IMAD R5, R0, R3, R3 ;  /* 0x0000000300057224 */ /* 0x000fca00078e0203 */
[----:B------:R-:W-:-:S07]  /*22810*/  VIMNMX R2, R2, R5, PT ;  /* 0x0000000502027248 */ /* 0x000fce0003fe0100 */
.L_x_9805:
[----:B------:R-:W-:Y:S01]  /*22820*/  VIADD R2, R2, 0x5f ;  /* 0x0000005f02027836 */ /* 0x000fe20000000000 */
[----:B------:R-:W-:Y:S01]  /*22830*/  ULDC UR4, c[0x0][0xad4] ;  /* 0x0002b50000047ab9 */ /* 0x000fe20000000800 */
[----:B------:R-:W-:Y:S02]  /*22840*/  VIADD R0, R7, 0x5f ;  /* 0x0000005f07007836 */ /* 0x000fe40000000000 */
[----:B------:R-:W-:-:S04]  /*22850*/  IMAD.HI R2, R2, 0x2aaaaaab, RZ ;  /* 0x2aaaaaab02027827 */ /* 0x000fc800078e02ff */
[----:B------:R-:W-:Y:S01]  /*22860*/  IMAD.HI R0, R0, 0x2aaaaaab, RZ ;  /* 0x2aaaaaab00007827 */ /* 0x000fe200078e02ff */
[----:B-1----:R-:W-:-:S03]  /*22870*/  SHF.R.U32.HI R5, RZ, 0x1f, R2 ;  /* 0x0000001fff057819 */ /* 0x002fc60000011602 */
[----:B------:R-:W-:Y:S01]  /*22880*/  IMAD R6, R17, 0x80, -R6 ;  /* 0x0000008011067824 */ /* 0x000fe200078e0a06 */
[----:B------:R-:W-:Y:S02]  /*22890*/  LEA.HI.SX32 R2, R2, R5, 0x1c ;  /* 0x0000000502027211 */ /* 0x000fe400078fe2ff */
[----:B------:R-:W-:Y:S01]  /*228a0*/  SHF.R.U32.HI R5, RZ, 0x1f, R0 ;  /* 0x0000001fff057819 */ /* 0x000fe20000011600 */
[----:B------:R-:W-:-:S03]  /*228b0*/  IMAD.IADD R6, R7, 0x1, R6 ;  /* 0x0000000107067824 */ /* 0x000fc600078e0206 */
        /* <DEDUP_REMOVED lines=15> */
.L_x_9811:
[----:B------:R-:W-:-:S13]  /*229b0*/  ISETP.NE.AND P0, PT, R3, 0x1, PT ;  /* 0x000000010300780c */ /* 0x000fda0003f05270 */
[----:B------:R-:W2:Y:S02]  /*229c0*/  @P0 LDC.64 R4, c[0x0][0xae0] ;  /* 0x0002b800ff040b82 */ /* 0x000ea40000000a00 */
[----:B--2---:R-:W-:-:S05]  /*229d0*/  @P0 IMAD.HI.U32 R4, R6, R4, RZ ;  /* 0x0000000406040227 */ /* 0x004fca00078e00ff */
[----:B------:R-:W-:-:S07]  /*229e0*/  @P0 SHF.R.U32.HI R6, RZ, R5, R4 ;  /* 0x00000005ff060219 */ /* 0x000fce0000011604 */
.L_x_9812:
[----:B------:R-:W-:Y:S05]  /*229f0*/  BSYNC B0 ;  /* 0x0000000000007941 */ /* 0x000fea0003800000 */
.L_x_9810:
[----:B------:R-:W-:-:S05]  /*22a00*/  IMAD R3, R6, R3, RZ ;  /* 0x0000000306037224 */ /* 0x000fca00078e02ff */
[----:B------:R-:W-:-:S07]  /*22a10*/  VIMNMX R0, R0, R3, !PT ;  /* 0x0000000300007248 */ /* 0x000fce0007fe0100 */
.L_x_9809:
        /* <DEDUP_REMOVED lines=25> */
.L_x_9814:
        /* <DEDUP_REMOVED lines=14> */
[----:B------:R-:W-:Y:S02]  /*22c90*/  IMAD.U32 R6, RZ, RZ, UR8 ;  /* 0x00000008ff067e24 */ /* 0x000fe4000f8e00ff */
[----:B------:R-:W-:-:S02]  /*22ca0*/  IMAD.U32 R7, RZ, RZ, UR9 ;  /* 0x00000009ff077e24 */ /* 0x000fc4000f8e00ff */
[----:B------:R-:W-:Y:S02]  /*22cb0*/  IMAD.U32 R10, RZ, RZ, UR4 ;  /* 0x00000004ff0a7e24 */ /* 0x000fe4000f8e00ff */
[----:B0-----:R-:W-:Y:S02]  /*22cc0*/  IMAD.U32 R11, RZ, RZ, UR5 ;  /* 0x00000005ff0b7e24 */ /* 0x001fe4000f8e00ff */
[----:B-1----:R-:W-:Y:S02]  /*22cd0*/  IMAD.MOV.U32 R8, RZ, RZ, 0x70 ;  /* 0x00000070ff087424 */ /* 0x002fe400078e00ff */
[----:B------:R-:W-:Y:S02]  /*22ce0*/  IMAD.MOV.U32 R12, RZ, RZ, 0x1 ;  /* 0x00000001ff0c7424 */ /* 0x000fe400078e00ff */
[----:B------:R-:W-:-:S07]  /*22cf0*/  IMAD.MOV.U32 R13, RZ, RZ, RZ ;  /* 0x000000ffff0d7224 */ /* 0x000fce00078e00ff */
[----:B------:R-:W-:-:S07]  /*22d00*/  LEPC R20, `(.L_x_9816) ;  /* 0x000000001014794e */ /* 0x000fce0000000000 */
[----:B--2---:R-:W-:Y:S05]  /*22d10*/  CALL.ABS.NOINC R2 ;  /* 0x0000000002007343 */ /* 0x004fea0003c00000 */
.L_x_9816:
        /* <DEDUP_REMOVED lines=14> */
[----:B0-----:R-:W-:Y:S02]  /*22e00*/  IMAD.U32 R11, RZ, RZ, UR5 ;  /* 0x00000005ff0b7e24 */ /* 0x001fe4000f8e00ff */
[----:B-1----:R-:W-:Y:S02]  /*22e10*/  IMAD.MOV.U32 R8, RZ, RZ, 0x70 ;  /* 0x00000070ff087424 */ /* 0x002fe400078e00ff */
[----:B------:R-:W-:Y:S02]  /*22e20*/  IMAD.MOV.U32 R12, RZ, RZ, 0x1 ;  /* 0x00000001ff0c7424 */ /* 0x000fe400078e00ff */
[----:B--2---:R-:W-:-:S07]  /*22e30*/  IMAD.MOV.U32 R13, RZ, RZ, RZ ;  /* 0x000000ffff0d7224 */ /* 0x004fce00078e00ff */
[----:B------:R-:W-:-:S07]  /*22e40*/  LEPC R20, `(.L_x_9818) ;  /* 0x000000001014794e */ /* 0x000fce0000000000 */
[----:B---3--:R-:W-:Y:S05]  /*22e50*/  CALL.ABS.NOINC R2 ;  /* 0x0000000002007343 */ /* 0x008fea0003c00000 */
.L_x_9818:
        /* <DEDUP_REMOVED lines=16> */
.L_x_9817:
[----:B------:R-:W2:Y:S01]  /*22f60*/  LDL.LU R7, [R1+0x47c] ;  /* 0x00047c0001077983 */ /* 0x000ea20000300800 */
[----:B------:R-:W3:Y:S01]  /*22f70*/  LDC R0, c[0x0][0x428] ;  /* 0x00010a00ff007b82 */ /* 0x000ee20000000800 */
[----:B------:R-:W-:Y:S01]  /*22f80*/  ULDC.64 UR4, c[0x0][0xaf0] ;  /* 0x0002bc0000047ab9 */ /* 0x000fe20000000a00 */
[----:B------:R-:W4:Y:S01]  /*22f90*/  S2R R4, SR_TID.X ;  /* 0x0000000000047919 */ /* 0x000f220000002100 */
[----:B---3--:R-:W-:Y:S01]  /*22fa0*/  ISETP.NE.AND P0, PT, R0, 0x1, PT ;  /* 0x000000010000780c */ /* 0x008fe20003f05270 */
[----:B------:R-:W-:Y:S01]  /*22fb0*/  IMAD.MOV.U32 R0, RZ, RZ, R18 ;  /* 0x000000ffff007224 */ /* 0x000fe200078e0012 */
[----:B----4-:R-:W-:Y:S01]  /*22fc0*/  LOP3.LUT R6, R4, 0x1f, RZ, 0xc0, !PT ;  /* 0x0000001f04067812 */ /* 0x010fe200078ec0ff */
[----:B------:R-:W-:-:S10]  /*22fd0*/  IMAD.MOV.U32 R4, RZ, RZ, R19 ;  /* 0x000000ffff047224 */ /* 0x000fd400078e0013 */
        /* <DEDUP_REMOVED lines=20> */
.L_x_9819:
        /* <DEDUP_REMOVED lines=19> */
.L_x_9891:
[----:B------:R-:W-:Y:S01]  /*23250*/  UMOV UR4, 0xffffffff ;  /* 0xffffffff00047882 */ /* 0x000fe20000000000 */
[----:B------:R-:W-:Y:S02]  /*23260*/  SHF.R.S32.HI R5, RZ, 0x1f, R4 ;  /* 0x0000001fff057819 */ /* 0x000fe40000011404 */
[----:B------:R-:W-:Y:S05]  /*23270*/  BRA.DIV UR4, `(.L_x_9821) ;  /* 0x0000003604f47947 */ /* 0x000fea000b800000 */
[----:B------:R-:W-:-:S13]  /*23280*/  ELECT P6, URZ, PT ;  /* 0x00000000003f782f */ /* 0x000fda00038c0000 */
.L_x_9894:
        /* <DEDUP_REMOVED lines=22> */
.L_x_9823:
[----:B------:R-:W2:Y:S01]  /*233f0*/  LDL R9, [R1+0x460] ;  /* 0x0004600001097983 */ /* 0x000ea20000100800 */
        /* <DEDUP_REMOVED lines=8> */
.L_x_9895:
        /* <DEDUP_REMOVED lines=11> */
.L_x_9825:
[----:B------:R-:W2:Y:S01]  /*23530*/  LDL R11, [R1+0x460] ;  /* 0x00046000010b7983 */ /* 0x000ea20000100800 */
        /* <DEDUP_REMOVED lines=21> */
.L_x_9822:
        /* <DEDUP_REMOVED lines=26> */
[----:B-1----:R-:W-:Y:S01]  /*23830*/  IMAD.MOV.U32 R6, RZ, RZ, 0x10000 ;  /* 0x00010000ff067424 */ /* 0x002fe200078e00ff */
        /* <DEDUP_REMOVED lines=27> */
[----:B-1----:R-:W-:Y:S01]  /*239f0*/  NOP ;  /* 0x0000000000007918 */ /* 0x002fe20000000000 */
.L_x_9827:
[----:B------:R-:W-:Y:S05]  /*23a00*/  BSYNC B0 ;  /* 0x0000000000007941 */ /* 0x000fea0003800000 */
.L_x_9826:
        /* <DEDUP_REMOVED lines=8> */
.L_x_9896:
[----:B------:R-:W-:Y:S01]  /*23a90*/  ULDC.64 UR46, c[0x0][0x3f8] ;  /* 0x0000fe00002e7ab9 */ /* 0x000fe20000000a00 */
[----:B------:R-:W-:Y:S01]  /*23aa0*/  ULDC.64 UR38, c[0x0][0x408] ;  /* 0x0001020000267ab9 */ /* 0x000fe20000000a00 */
[----:B------:R-:W-:Y:S04]  /*23ab0*/  BSSY B0, `(.L_x_9829) ;  /* 0x000003b000007945 */ /* 0x000fe80003800000 */
[----:B------:R-:W-:Y:S05]  /*23ac0*/  @!P6 BRA `(.L_x_9830) ;  /* 0x0000000000e4e947 */ /* 0x000fea0003800000 */
[----:B-1----:R-:W2:Y:S01]  /*23ad0*/  LDL R9, [R1+0x460] ;  /* 0x0004600001097983 */ /* 0x002ea20000100800 */
        /* <DEDUP_REMOVED lines=8> */
.L_x_9897:
        /* <DEDUP_REMOVED lines=11> */
.L_x_9832:
[----:B0-----:R-:W2:Y:S01]  /*23c10*/  LDL R6, [R1+0x460] ;  /* 0x0004600001067983 */ /* 0x001ea20000100800 */
        /* <DEDUP_REMOVED lines=36> */
.L_x_9830:
[----:B------:R-:W-:Y:S05]  /*23e60*/  BSYNC B0 ;  /* 0x0000000000007941 */ /* 0x000fea0003800000 */
.L_x_9829:
        /* <DEDUP_REMOVED lines=14> */
[----:B0-----:R-:W2:Y:S04]  /*23f50*/  LDL.LU R11, [R1+0x460] ;  /* 0x00046000010b7983 */ /* 0x001ea80000300800 */
[----:B------:R-:W3:Y:S01]  /*23f60*/  LDL.LU R13, [R1+0x464] ;  /* 0x00046400010d7983 */ /* 0x000ee20000300800 */
[----:B------:R-:W-:Y:S01]  /*23f70*/  BSSY B2, `(.L_x_9837) ;  /* 0x0000070000027945 */ /* 0x000fe20003800000 */
[----:B--2---:R-:W-:-:S05]  /*23f80*/  VIADD R6, R11, 0x1 ;  /* 0x000000010b067836 */ /* 0x004fca0000000000 */
[----:B------:R-:W-:-:S04]  /*23f90*/  ISETP.NE.AND P0, PT, R6, 0x2, PT ;  /* 0x000000020600780c */ /* 0x000fc80003f05270 */
[----:B------:R-:W-:Y:S02]  /*23fa0*/  SEL R9, RZ, 0x1, P0 ;  /* 0x00000001ff097807 */ /* 0x000fe40000000000 */
[----:B------:R-:W-:Y:S02]  /*23fb0*/  SEL R14, R6, RZ, P0 ;  /* 0x000000ff060e7207 */ /* 0x000fe40000000000 */
[----:B---3--:R-:W-:-:S03]  /*23fc0*/  LOP3.LUT R13, R13, R9, RZ, 0x3c, !PT ;  /* 0x000000090d0d7212 */ /* 0x008fc600078e3cff */
[----:B------:R0:W-:Y:S04]  /*23fd0*/  STL [R1+0x460], R14 ;  /* 0x0004600e01007387 */ /* 0x0001e80000100800 */
[----:B------:R0:W-:Y:S01]  /*23fe0*/  STL [R1+0x464], R13 ;  /* 0x0004640d01007387 */ /* 0x0001e20000100800 */
        /* <DEDUP_REMOVED lines=22> */
.L_x_9839:
[----:B-1----:R-:W1:Y:S01]  /*24150*/  S2R R3, SR_CgaCtaId ;  /* 0x0000000000037919 */ /* 0x002e620000008800 */
[----:B------:R-:W-:-:S04]  /*24160*/  MOV R2, 0x400 ;  /* 0x0000040000027802 */ /* 0x000fc80000000f00 */
[----:B-1----:R-:W-:Y:S02]  /*24170*/  LEA R2, R3, R2, 0x18 ;  /* 0x0000000203027211 */ /* 0x002fe400078ec0ff */
[----:B------:R-:W-:-:S03]  /*24180*/  SHF.L.U32 R3, R13, 0x1f, RZ ;  /* 0x0000001f0d037819 */ /* 0x000fc600000006ff */
[----:B------:R-:W-:-:S04]  /*24190*/  IMAD R2, R14, 0x8, R2 ;  /* 0x000000080e027824 */ /* 0x000fc800078e0202 */
[----:B------:R-:W1:Y:S02]  /*241a0*/  SYNCS.PHASECHK.TRANS64.TRYWAIT P0, [R2+URZ+0x32440], R3 ;  /* 0x03244003020075a7 */ /* 0x000e64000800017f */
[----:B-1----:R-:W-:Y:S05]  /*241b0*/  @!P0 BRA `(.L_x_9840) ;  /* 0x00000028008c8947 */ /* 0x002fea0003800000 */
.L_x_9898:
        /* <DEDUP_REMOVED lines=11> */
.L_x_9841:
[----:B------:R-:W2:Y:S01]  /*24270*/  LDL R6, [R1+0x460] ;  /* 0x0004600001067983 */ /* 0x000ea20000100800 */
        /* <DEDUP_REMOVED lines=21> */
.L_x_9899:
        /* <DEDUP_REMOVED lines=8> */
.L_x_9843:
[----:B-12---:R-:W2:Y:S01]  /*24450*/  LDL R3, [R1+0x460] ;  /* 0x0004600001037983 */ /* 0x006ea20000100800 */
        /* <DEDUP_REMOVED lines=33> */
.L_x_9838:
[----:B------:R-:W-:Y:S05]  /*24670*/  BSYNC B2 ;  /* 0x0000000000027941 */ /* 0x000fea0003800000 */
.L_x_9837:
[----:B------:R-:W2:Y:S02]  /*24680*/  LDL R2, [R1+0x478] ;  /* 0x0004780001027983 */ /* 0x000ea40000100800 */
[----:B--2---:R-:W-:-:S07]  /*24690*/  VIADD R8, R2, 0xfffffffd ;  /* 0xfffffffd02087836 */ /* 0x004fce0000000000 */
.L_x_9836:
[----:B------:R-:W-:Y:S05]  /*246a0*/  BSYNC B1 ;  /* 0x0000000000017941 */ /* 0x000fea0003800000 */
.L_x_9835:
[----:B------:R-:W2:Y:S01]  /*246b0*/  LDL.LU R2, [R1+0x478] ;  /* 0x0004780001027983 */ /* 0x000ea20000300800 */
[----:B------:R-:W-:Y:S01]  /*246c0*/  VIADD R10, R10, 0xfffffffe ;  /* 0xfffffffe0a0a7836 */ /* 0x000fe20000000000 */
[----:B--2---:R-:W-:-:S04]  /*246d0*/  LOP3.LUT R3, RZ, R2, RZ, 0x33, !PT ;  /* 0x00000002ff037212 */ /* 0x004fc800078e33ff */
[----:B------:R-:W-:-:S13]  /*246e0*/  ISETP.NE.AND P0, PT, R10, R3, PT ;  /* 0x000000030a00720c */ /* 0x000fda0003f05270 */
[----:B------:R-:W-:Y:S05]  /*246f0*/  @!P0 BRA `(.L_x_9834) ;  /* 0x0000000c00948947 */ /* 0x000fea0003800000 */
.L_x_9858:
[----:B------:R-:W2:Y:S04]  /*24700*/  LDL.LU R3, [R1+0x460] ;  /* 0x0004600001037983 */ /* 0x000ea80000300800 */
        /* <DEDUP_REMOVED lines=13> */
[----:B------:R-:W1:Y:S01]  /*247e0*/  LDC R12, c[0x0][0x41c] ;  /* 0x00010700ff0c7b82 */ /* 0x000e620000000800 */
[----:B0-----:R-:W-:Y:S02]  /*247f0*/  IMAD.MOV.U32 R11, RZ, RZ, R8 ;  /* 0x000000ffff0b7224 */ /* 0x001fe400078e0008 */
        /* <DEDUP_REMOVED lines=15> */
.L_x_9846:
[----:B------:R-:W2:Y:S01]  /*248f0*/  S2R R3, SR_CgaCtaId ;  /* 0x0000000000037919 */ /* 0x000ea20000008800 */
[----:B------:R-:W-:-:S04]  /*24900*/  MOV R2, 0x400 ;  /* 0x0000040000027802 */ /* 0x000fc80000000f00 */
[----:B--2---:R-:W-:Y:S02]  /*24910*/  LEA R2, R3, R2, 0x18 ;  /* 0x0000000203027211 */ /* 0x004fe400078ec0ff */
[----:B------:R-:W-:-:S03]  /*24920*/  SHF.L.U32 R3, R10, 0x1f, RZ ;  /* 0x0000001f0a037819 */ /* 0x000fc600000006ff */
[----:B------:R-:W-:-:S04]  /*24930*/  IMAD R2, R9, 0x8, R2 ;  /* 0x0000000809027824 */ /* 0x000fc800078e0202 */
[----:B------:R-:W2:Y:S02]  /*24940*/  SYNCS.PHASECHK.TRANS64.TRYWAIT P0, [R2+URZ+0x32440], R3 ;  /* 0x03244003020075a7 */ /* 0x000ea4000800017f */
[----:B--2---:R-:W-:Y:S05]  /*24950*/  @!P0 BRA `(.L_x_9847) ;  /* 0x0000002000cc8947 */ /* 0x004fea0003800000 */
.L_x_9900:
        /* <DEDUP_REMOVED lines=11> */
.L_x_9848:
[----:B0-----:R-:W3:Y:S01]  /*24a10*/  LDL R11, [R1+0x468] ;  /* 0x00046800010b7983 */ /* 0x001ee20000100800 */
        /* <DEDUP_REMOVED lines=20> */
.L_x_9901:
        /* <DEDUP_REMOVED lines=8> */
.L_x_9850:
        /* <DEDUP_REMOVED lines=33> */
.L_x_9845:
[----:B------:R-:W-:Y:S05]  /*24df0*/  BSYNC B1 ;  /* 0x0000000000017941 */ /* 0x000fea0003800000 */
.L_x_9844:
[----:B------:R-:W-:Y:S01]  /*24e00*/  VIADD R9, R9, 0x1 ;  /* 0x0000000109097836 */ /* 0x000fe20000000000 */
[----:B------:R-:W-:Y:S04]  /*24e10*/  BSSY B1, `(.L_x_9851) ;  /* 0x000006f000017945 */ /* 0x000fe80003800000 */
[----:B------:R-:W-:-:S04]  /*24e20*/  ISETP.NE.AND P0, PT, R9, 0x2, PT ;  /* 0x000000020900780c */ /* 0x000fc80003f05270 */
[----:B------:R-:W-:Y:S02]  /*24e30*/  SEL R3, RZ, 0x1, P0 ;  /* 0x00000001ff037807 */ /* 0x000fe40000000000 */
[----:B------:R-:W-:Y:S01]  /*24e40*/  SEL R12, R9, RZ, P0 ;  /* 0x000000ff090c7207 */ /* 0x000fe20000000000 */
[----:B------:R-:W-:Y:S01]  /*24e50*/  VIADD R9, R8, 0xffffffff ;  /* 0xffffffff08097836 */ /* 0x000fe20000000000 */
[----:B0-----:R-:W-:-:S03]  /*24e60*/  LOP3.LUT R11, R10, R3, RZ, 0x3c, !PT ;  /* 0x000000030a0b7212 */ /* 0x001fc600078e3cff */
[----:B------:R0:W-:Y:S04]  /*24e70*/  STL [R1+0x460], R12 ;  /* 0x0004600c01007387 */ /* 0x0001e80000100800 */
[----:B------:R0:W-:Y:S01]  /*24e80*/  STL [R1+0x464], R11 ;  /* 0x0004640b01007387 */ /* 0x0001e20000100800 */
[----:B------:R-:W-:Y:S05]  /*24e90*/  @!P6 BRA `(.L_x_9852) ;  /* 0x000000040098e947 */ /* 0x000fea0003800000 */
        /* <DEDUP_REMOVED lines=20> */
.L_x_9853:
[----:B------:R-:W2:Y:S01]  /*24fe0*/  S2R R3, SR_CgaCtaId ;  /* 0x0000000000037919 */ /* 0x000ea20000008800 */
[----:B------:R-:W-:-:S04]  /*24ff0*/  MOV R2, 0x400 ;  /* 0x0000040000027802 */ /* 0x000fc80000000f00 */
[----:B--2---:R-:W-:Y:S02]  /*25000*/  LEA R2, R3, R2, 0x18 ;  /* 0x0000000203027211 */ /* 0x004fe400078ec0ff */
[----:B------:R-:W-:-:S03]  /*25010*/  SHF.L.U32 R3, R11, 0x1f, RZ ;  /* 0x0000001f0b037819 */ /* 0x000fc600000006ff */
[----:B------:R-:W-:-:S04]  /*25020*/  IMAD R2, R12, 0x8, R2 ;  /* 0x000000080c027824 */ /* 0x000fc800078e0202 */
[----:B------:R-:W2:Y:S02]  /*25030*/  SYNCS.PHASECHK.TRANS64.TRYWAIT P0, [R2+URZ+0x32440], R3 ;  /* 0x03244003020075a7 */ /* 0x000ea4000800017f */
[----:B--2---:R-:W-:Y:S05]  /*25040*/  @!P0 BRA `(.L_x_9854) ;  /* 0x0000001c00388947 */ /* 0x004fea0003800000 */
.L_x_9902:
        /* <DEDUP_REMOVED lines=11> */
.L_x_9855:
[----:B------:R-:W3:Y:S01]  /*25100*/  LDL R6, [R1+0x460] ;  /* 0x0004600001067983 */ /* 0x000ee20000100800 */
        /* <DEDUP_REMOVED lines=19> */
[----:B------:R-:W1:Y:S02]  /*25240*/  SYNCS.PHASECHK.TRANS64.TRYWAIT P1, [R2+URZ+0x32460], R3 ;  /* 0x03246003020075a7 */ /* 0x000e64000802017f */
[----:B01----:R-:W-:Y:S05]  /*25250*/  @!P1 BRA `(.L_x_9856) ;  /* 0x0000001800c89947 */ /* 0x003fea0003800000 */
.L_x_9903:
        /* <DEDUP_REMOVED lines=8> */
.L_x_9857:
[----:B0-2---:R-:W2:Y:S01]  /*252e0*/  LDL R3, [R1+0x460] ;  /* 0x0004600001037983 */ /* 0x005ea20000100800 */
        /* <DEDUP_REMOVED lines=33> */
.L_x_9852:
[----:B------:R-:W-:Y:S05]  /*25500*/  BSYNC B1 ;  /* 0x0000000000017941 */ /* 0x000fea0003800000 */
.L_x_9851:
[----:B------:R-:W2:Y:S01]  /*25510*/  LDL R2, [R1+0x46c] ;  /* 0x00046c0001027983 */ /* 0x000ea20000100800 */
[----:B------:R-:W-:Y:S01]  /*25520*/  VIADD R8, R8, 0xfffffffe ;  /* 0xfffffffe08087836 */ /* 0x000fe20000000000 */
[----:B--2---:R-:W-:-:S13]  /*25530*/  ISETP.GT.AND P0, PT, R9, R2, PT ;  /* 0x000000020900720c */ /* 0x004fda0003f04270 */
[----:B------:R-:W-:Y:S05]  /*25540*/  @P0 BRA `(.L_x_9858) ;  /* 0xfffffff0006c0947 */ /* 0x000fea000383ffff */
.L_x_9834:
[----:B------:R-:W-:Y:S05]  /*25550*/  BSYNC B0 ;  /* 0x0000000000007941 */ /* 0x000fea0003800000 */
.L_x_9833:
[----:B------:R-:W2:Y:S01]  /*25560*/  LDL.LU R3, [R1+0x460] ;  /* 0x0004600001037983 */ /* 0x000ea20000300800 */
        /* <DEDUP_REMOVED lines=8> */
[----:B------:R1:W-:Y:S01]  /*255f0*/  STL [R1+0x460], R2 ;  /* 0x0004600201007387 */ /* 0x0003e20000100800 */
        /* <DEDUP_REMOVED lines=8> */
[----:B------:R-:W1:Y:S02]  /*25680*/  S2R R6, SR_LTMASK ;  /* 0x0000000000067919 */ /* 0x000e640000003900 */
[----:B-1----:R-:W-:-:S04]  /*25690*/  LOP3.LUT R6, R6, UR4, RZ, 0xc0, !PT ;  /* 0x0000000406067c12 */ /* 0x002fc8000f8ec0ff */
[----:B------:R-:W1:Y:S01]  /*256a0*/  POPC R7, R6 ;  /* 0x0000000600077309 */ /* 0x000e620000000000 */
[----:B--2---:R-:W1:Y:S02]  /*256b0*/  SHFL.IDX PT, R4, R3, R4, 0x1f ;  /* 0x00001f0403047589 */ /* 0x004e6400000e0000 */
[----:B-1----:R-:W-:-:S07]  /*256c0*/  IADD3 R16, R4, UR49, R7 ;  /* 0x0000003104107c10 */ /* 0x002fce000fffe007 */
.L_x_9860:
[----:B------:R-:W-:Y:S05]  /*256d0*/  BSYNC B0 ;  /* 0x0000000000007941 */ /* 0x000fea0003800000 */
.L_x_9859:
[----:B-1----:R-:W2:Y:S02]  /*256e0*/  LDL.LU R2, [R1+0x464] ;  /* 0x0004640001027983 */ /* 0x002ea40000300800 */
[----:B--2---:R-:W-:-:S05]  /*256f0*/  LOP3.LUT R2, R2, R0, RZ, 0x3c, !PT ;  /* 0x0000000002027212 */ /* 0x004fca00078e3cff */
[----:B------:R1:W-:Y:S02]  /*25700*/  STL [R1+0x464], R2 ;  /* 0x0004640201007387 */ /* 0x0003e40000100800 */
.L_x_9815:
[----:B------:R-:W-:Y:S05]  /*25710*/  BSYNC B6 ;  /* 0x0000000000067941 */ /* 0x000fea0003800000 */
.L_x_9813:
[----:B------:R-:W-:-:S03]  /*25720*/  UMOV UR4, 0xffffffff ;  /* 0xffffffff00047882 */ /* 0x000fc60000000000 */
[----:B------:R-:W-:Y:S05]  /*25730*/  BRA.DIV UR4, `(.L_x_9861) ;  /* 0x0000001604a47947 */ /* 0x000fea000b800000 */
[----:B------:R2:W3:Y:S04]  /*25740*/  SHFL.IDX PT, R4, R16, RZ, 0x1f ;  /* 0x00001fff10047589 */ /* 0x0004e800000e0000 */
[----:B------:R2:W4:Y:S02]  /*25750*/  SHFL.IDX PT, R6, R16, 0x1, 0x1f ;  /* 0x00201f0010067f89 */ /* 0x00052400000e0000 */
.L_x_9907:
[----:B------:R-:W5:Y:S01]  /*25760*/  S2R R0, SR_TID.X ;  /* 0x0000000000007919 */ /* 0x000f620000002100 */
[----:B------:R-:W-:Y:S01]  /*25770*/  ULDC UR4, c[0x0][0xd14] ;  /* 0x0003450000047ab9 */ /* 0x000fe20000000800 */
[----:B------:R-:W-:Y:S01]  /*25780*/  BSSY B0, `(.L_x_9862) ;  /* 0x000000b000007945 */ /* 0x000fe20003800000 */
[----:B-1----:R-:W-:Y:S01]  /*25790*/  IMAD.MOV.U32 R2, RZ, RZ, RZ ;  /* 0x000000ffff027224 */ /* 0x002fe200078e00ff */
[----:B-----5:R-:W-:Y:S01]  /*257a0*/  LOP3.LUT R8, R0, 0x1f, RZ, 0xc0, !PT ;  /* 0x0000001f00087812 */ /* 0x020fe200078ec0ff */
[----:B------:R-:W-:-:S03]  /*257b0*/  IMAD.U32 R0, RZ, RZ, UR4 ;  /* 0x00000004ff007e24 */ /* 0x000fc6000f8e00ff */
[C---:B------:R-:W-:Y:S01]  /*257c0*/  ISETP.NE.AND P0, PT, R8.reuse, 0x1f, PT ;  /* 0x0000001f0800780c */ /* 0x040fe20003f05270 */
[----:B------:R-:W-:-:S05]  /*257d0*/  IMAD.IADD R5, R8, 0x1, R19 ;  /* 0x0000000108057824 */ /* 0x000fca00078e0213 */
[----:B------:R-:W-:-:S13]  /*257e0*/  ISETP.GE.OR P0, PT, R5, R0, !P0 ;  /* 0x000000000500720c */ /* 0x000fda0004706670 */
[----:B------:R-:W-:Y:S05]  /*257f0*/  @P0 BRA `(.L_x_9863) ;  /* 0x00000000000c0947 */ /* 0x000fea0003800000 */
[----:B------:R-:W1:Y:S02]  /*25800*/  LDC.64 R2, c[0x0][0xd58] ;  /* 0x00035600ff027b82 */ /* 0x000e640000000a00 */
[----:B-1----:R-:W-:-:S06]  /*25810*/  IMAD.WIDE R2, R5, 0x4, R2 ;  /* 0x0000000405027825 */ /* 0x002fcc00078e0202 */
[----:B------:R1:W5:Y:S02]  /*25820*/  LDG.E R2, desc[UR54][R2.64] ;  /* 0x0000003602027981 */ /* 0x000364000c1e1900 */
.L_x_9863:
[----:B------:R-:W-:Y:S05]  /*25830*/  BSYNC B0 ;  /* 0x0000000000007941 */ /* 0x000fea0003800000 */
.L_x_9862:
        /* <DEDUP_REMOVED lines=23> */
.L_x_9915:
[----:B------:R-:W-:Y:S02]  /*259b0*/  ULDC UR4, c[0x0][0xd10] ;  /* 0x0003440000047ab9 */ /* 0x000fe40000000800 */
[----:B------:R-:W-:-:S04]  /*259c0*/  IMAD.U32 R5, RZ, RZ, UR4 ;  /* 0x00000004ff057e24 */ /* 0x000fc8000f8e00ff */
[----:B-1----:R-:W-:-:S04]  /*259d0*/  IMAD R14, R14, R5, RZ ;  /* 0x000000050e0e7224 */ /* 0x002fc800078e02ff */
[----:B----4-:R-:W-:-:S05]  /*259e0*/  IMAD.IADD R7, R6, 0x1, R14 ;  /* 0x0000000106077824 */ /* 0x010fca00078e020e */
[----:B---3--:R-:W-:-:S13]  /*259f0*/  ISETP.GT.AND P0, PT, R7, R4, PT ;  /* 0x000000040700720c */ /* 0x008fda0003f04270 */
[----:B------:R-:W-:Y:S05]  /*25a00*/  @P0 BRA `(.L_x_9865) ;  /* 0x0000000000b40947 */ /* 0x000fea0003800000 */
[----:B------:R-:W1:Y:S02]  /*25a10*/  LDC R0, c[0x0][0xd14] ;  /* 0x00034500ff007b82 */ /* 0x000e640000000800 */
.L_x_9870:
[----:B------:R-:W-:-:S05]  /*25a20*/  VIADD R19, R19, 0x1f ;  /* 0x0000001f13137836 */ /* 0x000fca0000000000 */
[----:B-1----:R-:W-:-:S13]  /*25a30*/  ISETP.GE.AND P0, PT, R19, R0, PT ;  /* 0x000000001300720c */ /* 0x002fda0003f06270 */
[----:B------:R-:W-:Y:S05]  /*25a40*/  @P0 BRA `(.L_x_9866) ;  /* 0x0000000400ec0947 */ /* 0x000fea0003800000 */
[----:B------:R-:W1:Y:S01]  /*25a50*/  S2R R2, SR_TID.X ;  /* 0x0000000000027919 */ /* 0x000e620000002100 */
[----:B------:R-:W-:Y:S01]  /*25a60*/  BSSY B0, `(.L_x_9867) ;  /* 0x000000a000007945 */ /* 0x000fe20003800000 */
[----:B-1----:R-:W-:Y:S01]  /*25a70*/  LOP3.LUT R8, R2, 0x1f, RZ, 0xc0, !PT ;  /* 0x0000001f02087812 */ /* 0x002fe200078ec0ff */
[----:B------:R-:W-:-:S03]  /*25a80*/  IMAD.MOV.U32 R2, RZ, RZ, RZ ;  /* 0x000000ffff027224 */ /* 0x000fc600078e00ff */
[C---:B------:R-:W-:Y:S01]  /*25a90*/  ISETP.NE.AND P1, PT, R8.reuse, 0x1f, PT ;  /* 0x0000001f0800780c */ /* 0x040fe20003f25270 */
[----:B------:R-:W-:-:S05]  /*25aa0*/  IMAD.IADD R5, R8, 0x1, R19 ;  /* 0x0000000108057824 */ /* 0x000fca00078e0213 */
[----:B------:R-:W-:-:S13]  /*25ab0*/  ISETP.GE.OR P0, PT, R5, R0, !P1 ;  /* 0x000000000500720c */ /* 0x000fda0004f06670 */
[----:B------:R-:W-:Y:S05]  /*25ac0*/  @P0 BRA `(.L_x_9868) ;  /* 0x00000000000c0947 */ /* 0x000fea0003800000 */
[----:B0-----:R-:W0:Y:S02]  /*25ad0*/  LDC.64 R2, c[0x0][0xd58] ;  /* 0x00035600ff027b82 */ /* 0x001e240000000a00 */
[----:B0-----:R-:W-:-:S06]  /*25ae0*/  IMAD.WIDE R2, R5, 0x4, R2 ;  /* 0x0000000405027825 */ /* 0x001fcc00078e0202 */
[----:B------:R1:W5:Y:S02]  /*25af0*/  LDG.E R2, desc[UR54][R2.64] ;  /* 0x0000003602027981 */ /* 0x000364000c1e1900 */
.L_x_9868:
[----:B------:R-:W-:Y:S05]  /*25b00*/  BSYNC B0 ;  /* 0x0000000000007941 */ /* 0x000fea0003800000 */
.L_x_9867:
        /* <DEDUP_REMOVED lines=8> */
[----:B------:R-:W3:Y:S02]  /*25b90*/  SHFL.UP PT, R14, R13, 0x2, RZ ;  /* 0x044000000d0e7989 */ /* 0x000ee400000e00ff */
[----:B---3--:R-:W-:Y:S02]  /*25ba0*/  SEL R14, R14, RZ, P1 ;  /* 0x000000ff0e0e7207 */ /* 0x008fe40000800000 */
[----:B------:R-:W-:-:S03]  /*25bb0*/  ISETP.GE.U32.AND P1, PT, R8, 0x8, PT ;  /* 0x000000080800780c */ /* 0x000fc60003f26070 */
[----:B01----:R-:W-:-:S05]  /*25bc0*/  IMAD.IADD R3, R13, 0x1, R14 ;  /* 0x000000010d037824 */ /* 0x003fca00078e020e */
        /* <DEDUP_REMOVED lines=11> */
.L_x_9923:
[----:B------:R-:W-:Y:S02]  /*25c80*/  ULDC UR4, c[0x0][0xd10] ;  /* 0x0003440000047ab9 */ /* 0x000fe40000000800 */
[----:B------:R-:W-:-:S04]  /*25c90*/  IMAD.U32 R5, RZ, RZ, UR4 ;  /* 0x00000004ff057e24 */ /* 0x000fc8000f8e00ff */
[----:B-1----:R-:W-:-:S04]  /*25ca0*/  IMAD R14, R14, R5, RZ ;  /* 0x000000050e0e7224 */ /* 0x002fc800078e02ff */
[----:B------:R-:W-:-:S05]  /*25cb0*/  IMAD.IADD R7, R14, 0x1, R7 ;  /* 0x000000010e077824 */ /* 0x000fca00078e0207 */
[----:B------:R-:W-:-:S13]  /*25cc0*/  ISETP.GT.AND P0, PT, R7, R4, PT ;  /* 0x000000040700720c */ /* 0x000fda0003f04270 */
[----:B------:R-:W-:Y:S05]  /*25cd0*/  @!P0 BRA `(.L_x_9870) ;  /* 0xfffffffc00508947 */ /* 0x000fea000383ffff */
.L_x_9865:
        /* <DEDUP_REMOVED lines=8> */
.L_x_9927:
[----:B------:R-:W-:Y:S01]  /*25d60*/  ISETP.NE.AND P0, PT, R7, RZ, PT ;  /* 0x000000ff0700720c */ /* 0x000fe20003f05270 */
[----:B------:R-:W-:-:S12]  /*25d70*/  IMAD.MOV.U32 R14, RZ, RZ, RZ ;  /* 0x000000ffff0e7224 */ /* 0x000fd800078e00ff */
[----:B------:R-:W-:Y:S05]  /*25d80*/  @!P0 BRA `(.L_x_9872) ;  /* 0x0000000000108947 */ /* 0x000fea0003800000 */
[----:B------:R-:W-:Y:S01]  /*25d90*/  UMOV UR4, 0xffffffff ;  /* 0xffffffff00047882 */ /* 0x000fe20000000000 */
[----:B------:R-:W-:Y:S02]  /*25da0*/  VIADD R12, R6, 0xffffffff ;  /* 0xffffffff060c7836 */ /* 0x000fe40000000000 */
[----:B------:R-:W-:Y:S05]  /*25db0*/  BRA.DIV UR4, `(.L_x_9873) ;  /* 0x0000001a04387947 */ /* 0x000fea000b800000 */
[----:B------:R3:W4:Y:S02]  /*25dc0*/  SHFL.IDX PT, R14, R3, R12, 0x1f ;  /* 0x00001f0c030e7589 */ /* 0x00072400000e0000 */
.L_x_9872:
[----:B01-3--:R-:W0:Y:S01]  /*25dd0*/  LDC.64 R2, c[0x0][0xd68] ;  /* 0x00035a00ff027b82 */ /* 0x00be220000000a00 */
[----:B------:R-:W-:-:S04]  /*25de0*/  IMAD.IADD R19, R6, 0x1, R19 ;  /* 0x0000000106137824 */ /* 0x000fc800078e0213 */
        /* <DEDUP_REMOVED lines=39> */
[----:B0-----:R-:W-:Y:S01]  /*26060*/  VIADD R2, R10, 0xffffffe ;  /* 0x0ffffffe0a027836 */ /* 0x001fe20000000000 */
[----:B------:R-:W-:-:S05]  /*26070*/  IABS R10, R6 ;  /* 0x00000006000a7213 */ /* 0x000fca0000000000 */
[----:B------:R0:W1:Y:S02]  /*26080*/  F2I.FTZ.U32.TRUNC.NTZ R3, R2 ;  /* 0x0000000200037305 */ /* 0x000064000021f000 */
[----:B0-----:R-:W-:Y:S02]  /*26090*/  IMAD.MOV.U32 R2, RZ, RZ, RZ ;  /* 0x000000ffff027224 */ /* 0x001fe400078e00ff */
[----:B-1----:R-:W-:-:S04]  /*260a0*/  IMAD.MOV R7, RZ, RZ, -R3 ;  /* 0x000000ffff077224 */ /* 0x002fc800078e0a03 */
        /* <DEDUP_REMOVED lines=21> */
.L_x_9866:
[----:B------:R-:W-:Y:S01]  /*26200*/  UMOV UR4, URZ ;  /* 0x0000003f00047c82 */ /* 0x000fe20008000000 */
[----:B------:R-:W-:Y:S01]  /*26210*/  UMOV UR5, URZ ;  /* 0x0000003f00057c82 */ /* 0x000fe20008000000 */
[----:B------:R-:W-:Y:S01]  /*26220*/  ULDC UR6, c[0x0][0xd14] ;  /* 0x0003450000067ab9 */ /* 0x000fe20000000800 */
[----:B--2---:R-:W-:Y:S02]  /*26230*/  IMAD.MOV.U32 R16, RZ, RZ, R4 ;  /* 0x000000ffff107224 */ /* 0x004fe400078e0004 */
[----:B------:R-:W-:Y:S02]  /*26240*/  IMAD.U32 R17, RZ, RZ, UR4 ;  /* 0x00000004ff117e24 */ /* 0x000fe4000f8e00ff */
[----:B------:R-:W-:Y:S02]  /*26250*/  IMAD.U32 R18, RZ, RZ, UR5 ;  /* 0x00000005ff127e24 */ /* 0x000fe4000f8e00ff */
[----:B------:R-:W-:-:S07]  /*26260*/  IMAD.U32 R19, RZ, RZ, UR6 ;  /* 0x00000006ff137e24 */ /* 0x000fce000f8e00ff */
.L_x_9874:
[----:B------:R-:W1:Y:S01]  /*26270*/  S2R R2, SR_TID.X ;  /* 0x0000000000027919 */ /* 0x000e620000002100 */
[----:B------:R-:W-:Y:S05]  /*26280*/  WARPSYNC.ALL ;  /* 0x0000000000007948 */ /* 0x000fea0003800000 */
[----:B------:R-:W-:Y:S01]  /*26290*/  BAR.SYNC.DEFER_BLOCKING 0x4, 0x120 ;  /* 0x0104800000007b1d */ /* 0x000fe20000010000 */
[----:B-1----:R-:W-:-:S04]  /*262a0*/  LOP3.LUT R2, R2, 0x1f, RZ, 0xc0, !PT ;  /* 0x0000001f02027812 */ /* 0x002fc800078ec0ff */
        /* <DEDUP_REMOVED lines=8> */
.L_x_9801:
[----:B------:R-:W3:Y:S01]  /*26330*/  S2R R3, SR_CgaCtaId ;  /* 0x0000000000037919 */ /* 0x000ee20000008800 */
[----:B------:R-:W-:Y:S01]  /*26340*/  UIADD3 UR4, UR50, 0x1, URZ ;  /* 0x0000000132047890 */ /* 0x000fe2000fffe03f */
[----:B-1----:R-:W-:-:S03]  /*26350*/  MOV R0, 0x400 ;  /* 0x0000040000007802 */ /* 0x002fc60000000f00 */
[----:B------:R-:W-:-:S04]  /*26360*/  ULEA.HI UR5, UR4, UR4, URZ, 0x1 ;  /* 0x0000000404057291 */ /* 0x000fc8000f8f083f */
[----:B------:R-:W-:-:S04]  /*26370*/  ULOP3.LUT UR5, UR5, 0xfffffffe, URZ, 0xc0, !UPT ;  /* 0xfffffffe05057892 */ /* 0x000fc8000f8ec03f */
[----:B------:R-:W-:Y:S01]  /*26380*/  UIADD3 UR5, UR4, -UR5, URZ ;  /* 0x8000000504057290 */ /* 0x000fe2000fffe03f */
[----:B---3--:R-:W-:-:S05]  /*26390*/  LEA R0, R3, R0, 0x18 ;  /* 0x0000000003007211 */ /* 0x008fca00078ec0ff */
[----:B------:R-:W-:-:S05]  /*263a0*/  IMAD.U32 R3, RZ, RZ, UR5 ;  /* 0x00000005ff037e24 */ /* 0x000fca000f8e00ff */
[----:B------:R-:W-:-:S04]  /*263b0*/  SHF.L.U32 R3, R3, 0x1f, RZ ;  /* 0x0000001f03037819 */ /* 0x000fc800000006ff */
[----:B------:R-:W1:Y:S02]  /*263c0*/  SYNCS.PHASECHK.TRANS64.TRYWAIT P0, [R0+URZ+0x32420], R3 ;  /* 0x03242003000075a7 */ /* 0x000e64000800017f */
[----:B-1----:R-:W-:Y:S05]  /*263d0*/  @!P0 BRA `(.L_x_9876) ;  /* 0x0000001000d48947 */ /* 0x002fea0003800000 */
.L_x_9930:
[----:B------:R-:W-:-:S03]  /*263e0*/  UMOV UR4, 0xffffffff ;  /* 0xffffffff00047882 */ /* 0x000fc60000000000 */
[----:B------:R-:W-:Y:S05]  /*263f0*/  BRA.DIV UR4, `(.L_x_9877) ;  /* 0x0000001204e07947 */ /* 0x000fea000b800000 */
[----:B--2---:R-:W2:Y:S02]  /*26400*/  S2R R2, SR_TID.X ;  /* 0x0000000000027919 */ /* 0x004ea40000002100 */
[----:B--2---:R-:W-:-:S04]  /*26410*/  SHF.R.U32.HI R2, RZ, 0x5, R2 ;  /* 0x00000005ff027819 */ /* 0x004fc80000011602 */
[----:B------:R-:W-:-:S05]  /*26420*/  LOP3.LUT R2, R2, 0x3, RZ, 0xc0, !PT ;  /* 0x0000000302027812 */ /* 0x000fca00078ec0ff */
[----:B------:R2:W3:Y:S02]  /*26430*/  SHFL.IDX PT, R14, R2, RZ, 0x1f ;  /* 0x00001fff020e7589 */ /* 0x0004e400000e0000 */
.L_x_9933:
[----:B---3--:R-:W-:Y:S01]  /*26440*/  ISETP.NE.AND P0, PT, R14, RZ, PT ;  /* 0x000000ff0e00720c */ /* 0x008fe20003f05270 */
[----:B------:R-:W-:-:S12]  /*26450*/  BSSY B0, `(.L_x_9878) ;  /* 0x0000027000007945 */ /* 0x000fd80003800000 */
[----:B------:R-:W-:Y:S05]  /*26460*/  @P0 BRA `(.L_x_9879) ;  /* 0x0000000000940947 */ /* 0x000fea0003800000 */
[----:B------:R-:W-:-:S03]  /*26470*/  UMOV UR4, 0xffffffff ;  /* 0xffffffff00047882 */ /* 0x000fc60000000000 */
[----:B------:R-:W-:Y:S05]  /*26480*/  BRA.DIV UR4, `(.L_x_9880) ;  /* 0x0000001204f07947 */ /* 0x000fea000b800000 */
[----:B------:R-:W-:-:S13]  /*26490*/  ELECT P6, URZ, PT ;  /* 0x00000000003f782f */ /* 0x000fda00038c0000 */
.L_x_9936:
[----:B------:R-:W-:Y:S05]  /*264a0*/  @!P6 BRA `(.L_x_9879) ;  /* 0x000000000084e947 */ /* 0x000fea0003800000 */
[----:B------:R-:W-:-:S06]  /*264b0*/  ULOP3.LUT UR4, UR48, 0x2, URZ, 0xfc, !UPT ;  /* 0x0000000230047892 */ /* 0x000fcc000f8efc3f */
[----:B--2---:R-:W-:-:S05]  /*264c0*/  IMAD.U32 R2, RZ, RZ, UR4 ;  /* 0x00000004ff027e24 */ /* 0x004fca000f8e00ff */
[----:B------:R-:W-:-:S13]  /*264d0*/  ISETP.NE.AND P2, PT, R2, 0x3, PT ;  /* 0x000000030200780c */ /* 0x000fda0003f45270 */
[----:B------:R-:W-:Y:S05]  /*264e0*/  @!P2 BRA `(.L_x_9881) ;  /* 0x000000000004a947 */ /* 0x000fea0003800000 */
[----:B------:R-:W-:Y:S01]  /*264f0*/  BPT.TRAP 0x1 ;  /* 0x000000040000795c */ /* 0x000fe20000300000 */
.L_x_9881:
[----:B-1----:R-:W2:Y:S04]  /*26500*/  LDL R3, [R1+0x460] ;  /* 0x0004600001037983 */ /* 0x002ea80000100800 */
        /* <DEDUP_REMOVED lines=13> */
.L_x_9937:
[----:B------:R-:W2:Y:S02]  /*265e0*/  SYNCS.PHASECHK.TRANS64.TRYWAIT P0, [R7+URZ], R2 ;  /* 0x00000002070075a7 */ /* 0x000ea4000800017f */
[----:B--2---:R-:W-:Y:S05]  /*265f0*/  @!P0 BRA `(.L_x_9883) ;  /* 0x0000001000c88947 */ /* 0x004fea0003800000 */
.L_x_9938:
[----:B------:R-:W-:Y:S05]  /*26600*/  @!P2 BRA `(.L_x_9884) ;  /* 0x000000000004a947 */ /* 0x000fea0003800000 */
[----:B------:R-:W-:Y:S01]  /*26610*/  BPT.TRAP 0x1 ;  /* 0x000000040000795c */ /* 0x000fe20000300000 */
.L_x_9884:
[----:B------:R-:W3:Y:S01]  /*26620*/  LDL.LU R4, [R1+0x460] ;  /* 0x0004600001047983 */ /* 0x000ee20000300800 */
[----:B------:R-:W-:-:S04]  /*26630*/  VIADD R0, R0, 0x32460 ;  /* 0x0003246000007836 */ /* 0x000fc80000000000 */
[----:B---3--:R-:W-:-:S04]  /*26640*/  IMAD R4, R4, 0x8, R0 ;  /* 0x0000000804047824 */ /* 0x008fc800078e0200 */
[----:B------:R-:W3:Y:S02]  /*26650*/  SYNCS.PHASECHK.TRANS64.TRYWAIT P0, [R4+URZ], R5 ;  /* 0x00000005040075a7 */ /* 0x000ee4000800017f */
[----:B---3--:R-:W-:Y:S05]  /*26660*/  @!P0 BRA `(.L_x_9885) ;  /* 0x0000001000c08947 */ /* 0x008fea0003800000 */
.L_x_9939:
[----:B------:R-:W-:-:S07]  /*26670*/  IMAD R3, R3, 0x8, R0 ;  /* 0x0000000803037824 */ /* 0x000fce00078e0200 */
.L_x_9886:
[----:B----4-:R4:W0:Y:S02]  /*26680*/  SYNCS.PHASECHK.TRANS64.TRYWAIT P0, [R3+URZ], R2 ;  /* 0x00000002030075a7 */ /* 0x010824000800017f */
[----:B0-----:R-:W-:Y:S05]  /*26690*/  @!P0 NANOSLEEP.SYNCS 0x989680 ;  /* 0x009896800000895d */ /* 0x001fea0003900000 */
[----:B------:R-:W0:Y:S02]  /*266a0*/  @!P0 SYNCS.PHASECHK.TRANS64 P0, [R3+URZ], R2 ;  /* 0x00000002030085a7 */ /* 0x000e24000800007f */
[----:B0-----:R-:W-:Y:S05]  /*266b0*/  @!P0 BRA `(.L_x_9886) ;  /* 0xfffffffc00f08947 */ /* 0x001fea000383ffff */
.L_x_9879:
[----:B------:R-:W-:Y:S05]  /*266c0*/  BSYNC B0 ;  /* 0x0000000000007941 */ /* 0x000fea0003800000 */
.L_x_9878:
[----:B------:R-:W-:Y:S05]  /*266d0*/  EXIT ;  /* 0x000000000000794d */ /* 0x000fea0003800000 */
.L_x_9680:
[----:B0-----:R-:W-:-:S04]  /*266e0*/  IMAD.U32 R7, RZ, RZ, UR44 ;  /* 0x0000002cff077e24 */ /* 0x001fc8000f8e00ff */
[----:B------:R0:W1:Y:S03]  /*266f0*/  SYNCS.PHASECHK.TRANS64.TRYWAIT P0, [R7+URZ+0x32400], R0 ;  /* 0x03240000070075a7 */ /* 0x000066000800017f */
[----:B-1----:R-:W-:Y:S05]  /*26700*/  @!P0 NANOSLEEP.SYNCS 0x989680 ;  /* 0x009896800000895d */ /* 0x002fea0003900000 */
[----:B------:R-:W1:Y:S02]  /*26710*/  @!P0 SYNCS.PHASECHK.TRANS64 P0, [R7+URZ+0x32400], R0 ;  /* 0x03240000070085a7 */ /* 0x000e64000800007f */
[----:B-1----:R-:W-:Y:S05]  /*26720*/  @!P0 BRA `(.L_x_9680) ;  /* 0xfffffffc00ec8947 */ /* 0x002fea000383ffff */
[----:B------:R-:W-:Y:S05]  /*26730*/  BRA `(.L_x_9887) ;  /* 0xfffffdc000e07947 */ /* 0x000fea000383ffff */
.L_x_9687:
[----:B-1----:R1:W2:Y:S02]  /*26740*/  SYNCS.PHASECHK.TRANS64.TRYWAIT P0, [R24+URZ], R25 ;  /* 0x00000019180075a7 */ /* 0x0022a4000800017f */
[----:B--2---:R-:W-:Y:S05]  /*26750*/  @!P0 NANOSLEEP.SYNCS 0x989680 ;  /* 0x009896800000895d */ /* 0x004fea0003900000 */
[----:B------:R-:W2:Y:S02]  /*26760*/  @!P0 SYNCS.PHASECHK.TRANS64 P0, [R24+URZ], R25 ;  /* 0x00000019180085a7 */ /* 0x000ea4000800007f */
[----:B--2---:R-:W-:Y:S05]  /*26770*/  @!P0 BRA `(.L_x_9687) ;  /* 0xfffffffc00f08947 */ /* 0x004fea000383ffff */
[----:B------:R-:W-:Y:S05]  /*26780*/  BRA `(.L_x_9686) ;  /* 0xfffffdc800047947 */ /* 0x000fea000383ffff */
.L_x_9689:
[----:B0-----:R-:W-:-:S04]  /*26790*/  IMAD.U32 R8, RZ, RZ, UR44 ;  /* 0x0000002cff087e24 */ /* 0x001fc8000f8e00ff */
[----:B------:R0:W1:Y:S03]  /*267a0*/  SYNCS.PHASECHK.TRANS64.TRYWAIT P0, [R8+URZ+0x32410], R7 ;  /* 0x03241007080075a7 */ /* 0x000066000800017f */
[----:B-1----:R-:W-:Y:S05]  /*267b0*/  @!P0 NANOSLEEP.SYNCS 0x989680 ;  /* 0x009896800000895d */ /* 0x002fea0003900000 */
[----:B------:R-:W1:Y:S02]  /*267c0*/  @!P0 SYNCS.PHASECHK.TRANS64 P0, [R8+URZ+0x32410], R7 ;  /* 0x03241007080085a7 */ /* 0x000e64000800007f */
[----:B-1----:R-:W-:Y:S05]  /*267d0*/  @!P0 BRA `(.L_x_9689) ;  /* 0xfffffffc00ec8947 */ /* 0x002fea000383ffff */
[----:B------:R-:W-:Y:S05]  /*267e0*/  BRA `(.L_x_9888) ;  /* 0xfffffdc800d87947 */ /* 0x000fea000383ffff */
.L_x_9696:
[----:B-1----:R1:W2:Y:S02]  /*267f0*/  SYNCS.PHASECHK.TRANS64.TRYWAIT P0, [R8+URZ], R9 ;  /* 0x00000009080075a7 */ /* 0x0022a4000800017f */
[----:B--2---:R-:W-:Y:S05]  /*26800*/  @!P0 NANOSLEEP.SYNCS 0x989680 ;  /* 0x009896800000895d */ /* 0x004fea0003900000 */
[----:B------:R-:W2:Y:S02]  /*26810*/  @!P0 SYNCS.PHASECHK.TRANS64 P0, [R8+URZ], R9 ;  /* 0x00000009080085a7 */ /* 0x000ea4000800007f */
[----:B--2---:R-:W-:Y:S05]  /*26820*/  @!P0 BRA `(.L_x_9696) ;  /* 0xfffffffc00f08947 */ /* 0x004fea000383ffff */
[----:B------:R-:W-:Y:S05]  /*26830*/  BRA `(.L_x_9695) ;  /* 0xfffffdcc001c7947 */ /* 0x000fea000383ffff */
.L_x_9731:
[----:B0-----:R0:W1:Y:S02]  /*26840*/  SYNCS.PHASECHK.TRANS64.TRYWAIT P1, [R0+URZ], R3 ;  /* 0x00000003000075a7 */ /* 0x001064000802017f */
[----:B-1----:R-:W-:Y:S05]  /*26850*/  @!P1 NANOSLEEP.SYNCS 0x989680 ;  /* 0x009896800000995d */ /* 0x002fea0003900000 */
[----:B------:R-:W1:Y:S02]  /*26860*/  @!P1 SYNCS.PHASECHK.TRANS64 P1, [R0+URZ], R3 ;  /* 0x00000003000095a7 */ /* 0x000e64000802007f */
[----:B-1----:R-:W-:Y:S05]  /*26870*/  @!P1 BRA `(.L_x_9731) ;  /* 0xfffffffc00f09947 */ /* 0x002fea000383ffff */
[----:B------:R-:W-:Y:S05]  /*26880*/  BRA `(.L_x_9730) ;  /* 0xfffffe3000987947 */ /* 0x000fea000383ffff */
.L_x_9738:
[----:B-1----:R1:W2:Y:S02]  /*26890*/  SYNCS.PHASECHK.TRANS64.TRYWAIT P1, [R4+URZ], R5 ;  /* 0x00000005040075a7 */ /* 0x0022a4000802017f */
[----:B--2---:R-:W-:Y:S05]  /*268a0*/  @!P1 NANOSLEEP.SYNCS 0x989680 ;  /* 0x009896800000995d */ /* 0x004fea0003900000 */
[----:B------:R-:W2:Y:S02]  /*268b0*/  @!P1 SYNCS.PHASECHK.TRANS64 P1, [R4+URZ], R5 ;  /* 0x00000005040095a7 */ /* 0x000ea4000802007f */
[----:B--2---:R-:W-:Y:S05]  /*268c0*/  @!P1 BRA `(.L_x_9738) ;  /* 0xfffffffc00f09947 */ /* 0x004fea000383ffff */
[----:B------:R-:W-:Y:S05]  /*268d0*/  BRA `(.L_x_9737) ;  /* 0xfffffe3400bc7947 */ /* 0x000fea000383ffff */
.L_x_9749:
[----:B-1----:R1:W2:Y:S02]  /*268e0*/  SYNCS.PHASECHK.TRANS64.TRYWAIT P0, [R0+URZ], R7 ;  /* 0x00000007000075a7 */ /* 0x0022a4000800017f */
[----:B--2---:R-:W-:Y:S05]  /*268f0*/  @!P0 NANOSLEEP.SYNCS 0x989680 ;  /* 0x009896800000895d */ /* 0x004fea0003900000 */
[----:B------:R-:W2:Y:S02]  /*26900*/  @!P0 SYNCS.PHASECHK.TRANS64 P0, [R0+URZ], R7 ;  /* 0x00000007000085a7 */ /* 0x000ea4000800007f */
[----:B--2---:R-:W-:Y:S05]  /*26910*/  @!P0 BRA `(.L_x_9749) ;  /* 0xfffffffc00f08947 */ /* 0x004fea000383ffff */
[----:B------:R-:W-:Y:S05]  /*26920*/  BRA `(.L_x_9748) ;  /* 0xfffffec800587947 */ /* 0x000fea000383ffff */
.L_x_9756:
[----:B-1----:R1:W2:Y:S02]  /*26930*/  SYNCS.PHASECHK.TRANS64.TRYWAIT P0, [R4+URZ], R5 ;  /* 0x00000005040075a7 */ /* 0x0022a4000800017f */
[----:B--2---:R-:W-:Y:S05]  /*26940*/  @!P0 NANOSLEEP.SYNCS 0x989680 ;  /* 0x009896800000895d */ /* 0x004fea0003900000 */
[----:B------:R-:W2:Y:S02]  /*26950*/  @!P0 SYNCS.PHASECHK.TRANS64 P0, [R4+URZ], R5 ;  /* 0x00000005040085a7 */ /* 0x000ea4000800007f */
[----:B--2---:R-:W-:Y:S05]  /*26960*/  @!P0 BRA `(.L_x_9756) ;  /* 0xfffffffc00f08947 */ /* 0x004fea000383ffff */
[----:B------:R-:W-:Y:S05]  /*26970*/  BRA `(.L_x_9755) ;  /* 0xfffffecc007c7947 */ /* 0x000fea000383ffff */
.L_x_9820:
        /* <DEDUP_REMOVED lines=11> */
.L_x_9890:
[----:B------:R-:W-:Y:S05]  /*26a30*/  BSYNC B0 ;  /* 0x0000000000007941 */ /* 0x000fea0003800000 */
.L_x_9889:
[----:B------:R-:W-:Y:S05]  /*26a40*/  BRA `(.L_x_9891) ;  /* 0xffffffc800007947 */ /* 0x000fea000383ffff */
.L_x_9821:
[----:B------:R-:W-:Y:S01]  /*26a50*/  BSSY B0, `(.L_x_9892) ;  /* 0x0000006000007945 */ /* 0x000fe20003800000 */
[----:B------:R-:W-:-:S07]  /*26a60*/  IMAD.MOV.U32 R15, RZ, RZ, -0x1 ;  /* 0xffffffffff0f7424 */ /* 0x000fce00078e00ff */
[----:B0-----:R-:W-:Y:S05]  /*26a70*/  WARPSYNC.COLLECTIVE R15, `(.L_x_9893) ;  /* 0x000000000f0c7348 */ /* 0x001fea0003c00000 */
[----:B------:R-:W-:Y:S02]  /*26a80*/  ELECT P6, UR62, PT ;  /* 0x00000000003e782f */ /* 0x000fe400038c0000 */
[----:B------:R-:W-:Y:S01]  /*26a90*/  MOV R14, UR62 ;  /* 0x0000003e000e7c02 */ /* 0x000fe20008000f00 */
[----:B0-----:R-:W-:Y:S10]  /*26aa0*/  ENDCOLLECTIVE ;  /* 0x000000000000791b */ /* 0x001ff40003800000 */
.L_x_9893:
[----:B------:R-:W-:Y:S05]  /*26ab0*/  BSYNC B0 ;  /* 0x0000000000007941 */ /* 0x000fea0003800000 */
.L_x_9892:
[----:B------:R-:W-:Y:S05]  /*26ac0*/  BRA `(.L_x_9894) ;  /* 0xffffffc400f07947 */ /* 0x000fea000383ffff */
.L_x_9824:
[----:B0-----:R0:W1:Y:S02]  /*26ad0*/  SYNCS.PHASECHK.TRANS64.TRYWAIT P0, [R9+URZ+0x32440], R10 ;  /* 0x0324400a090075a7 */ /* 0x001064000800017f */
[----:B-1----:R-:W-:Y:S05]  /*26ae0*/  @!P0 NANOSLEEP.SYNCS 0x989680 ;  /* 0x009896800000895d */ /* 0x002fea0003900000 */
[----:B------:R-:W1:Y:S02]  /*26af0*/  @!P0 SYNCS.PHASECHK.TRANS64 P0, [R9+URZ+0x32440], R10 ;  /* 0x0324400a090085a7 */ /* 0x000e64000800007f */
[----:B-1----:R-:W-:Y:S05]  /*26b00*/  @!P0 BRA `(.L_x_9824) ;  /* 0xfffffffc00f08947 */ /* 0x002fea000383ffff */
[----:B------:R-:W-:Y:S05]  /*26b10*/  BRA `(.L_x_9895) ;  /* 0xffffffc800587947 */ /* 0x000fea000383ffff */
.L_x_9828:
        /* <DEDUP_REMOVED lines=8> */
.L_x_9831:
[----:B0-----:R0:W1:Y:S02]  /*26ba0*/  SYNCS.PHASECHK.TRANS64.TRYWAIT P0, [R9+URZ+0x32460], R6 ;  /* 0x03246006090075a7 */ /* 0x001064000800017f */
[----:B-1----:R-:W-:Y:S05]  /*26bb0*/  @!P0 NANOSLEEP.SYNCS 0x989680 ;  /* 0x009896800000895d */ /* 0x002fea0003900000 */
[----:B------:R-:W1:Y:S02]  /*26bc0*/  @!P0 SYNCS.PHASECHK.TRANS64 P0, [R9+URZ+0x32460], R6 ;  /* 0x03246006090085a7 */ /* 0x000e64000800007f */
[----:B-1----:R-:W-:Y:S05]  /*26bd0*/  @!P0 BRA `(.L_x_9831) ;  /* 0xfffffffc00f08947 */ /* 0x002fea000383ffff */
[----:B------:R-:W-:Y:S05]  /*26be0*/  BRA `(.L_x_9897) ;  /* 0xffffffcc00dc7947 */ /* 0x000fea000383ffff */
.L_x_9840:
[----:B-1----:R1:W2:Y:S02]  /*26bf0*/  SYNCS.PHASECHK.TRANS64.TRYWAIT P0, [R2+URZ+0x32440], R3 ;  /* 0x03244003020075a7 */ /* 0x0022a4000800017f */
[----:B--2---:R-:W-:Y:S05]  /*26c00*/  @!P0 NANOSLEEP.SYNCS 0x989680 ;  /* 0x009896800000895d */ /* 0x004fea0003900000 */
[----:B------:R-:W2:Y:S02]  /*26c10*/  @!P0 SYNCS.PHASECHK.TRANS64 P0, [R2+URZ+0x32440], R3 ;  /* 0x03244003020085a7 */ /* 0x000ea4000800007f */
[----:B--2---:R-:W-:Y:S05]  /*26c20*/  @!P0 BRA `(.L_x_9840) ;  /* 0xfffffffc00f08947 */ /* 0x004fea000383ffff */
[----:B------:R-:W-:Y:S05]  /*26c30*/  BRA `(.L_x_9898) ;  /* 0xffffffd400607947 */ /* 0x000fea000383ffff */
.L_x_9842:
[----:B--2---:R2:W3:Y:S02]  /*26c40*/  SYNCS.PHASECHK.TRANS64.TRYWAIT P0, [R2+URZ+0x32460], R3 ;  /* 0x03246003020075a7 */ /* 0x0044e4000800017f */
[----:B---3--:R-:W-:Y:S05]  /*26c50*/  @!P0 NANOSLEEP.SYNCS 0x989680 ;  /* 0x009896800000895d */ /* 0x008fea0003900000 */
[----:B------:R-:W3:Y:S02]  /*26c60*/  @!P0 SYNCS.PHASECHK.TRANS64 P0, [R2+URZ+0x32460], R3 ;  /* 0x03246003020085a7 */ /* 0x000ee4000800007f */
[----:B---3--:R-:W-:Y:S05]  /*26c70*/  @!P0 BRA `(.L_x_9842) ;  /* 0xfffffffc00f08947 */ /* 0x008fea000383ffff */
[----:B------:R-:W-:Y:S05]  /*26c80*/  BRA `(.L_x_9899) ;  /* 0xffffffd400d07947 */ /* 0x000fea000383ffff */
.L_x_9847:
[----:B--2---:R2:W3:Y:S02]  /*26c90*/  SYNCS.PHASECHK.TRANS64.TRYWAIT P0, [R2+URZ+0x32440], R3 ;  /* 0x03244003020075a7 */ /* 0x0044e4000800017f */
[----:B---3--:R-:W-:Y:S05]  /*26ca0*/  @!P0 NANOSLEEP.SYNCS 0x989680 ;  /* 0x009896800000895d */ /* 0x008fea0003900000 */
[----:B------:R-:W3:Y:S02]  /*26cb0*/  @!P0 SYNCS.PHASECHK.TRANS64 P0, [R2+URZ+0x32440], R3 ;  /* 0x03244003020085a7 */ /* 0x000ee4000800007f */
[----:B---3--:R-:W-:Y:S05]  /*26cc0*/  @!P0 BRA `(.L_x_9847) ;  /* 0xfffffffc00f08947 */ /* 0x008fea000383ffff */
[----:B------:R-:W-:Y:S05]  /*26cd0*/  BRA `(.L_x_9900) ;  /* 0xffffffdc00207947 */ /* 0x000fea000383ffff */
.L_x_9849:
[----:B0-----:R0:W1:Y:S02]  /*26ce0*/  SYNCS.PHASECHK.TRANS64.TRYWAIT P1, [R2+URZ+0x32460], R3 ;  /* 0x03246003020075a7 */ /* 0x001064000802017f */
[----:B-1----:R-:W-:Y:S05]  /*26cf0*/  @!P1 NANOSLEEP.SYNCS 0x989680 ;  /* 0x009896800000995d */ /* 0x002fea0003900000 */
[----:B------:R-:W1:Y:S02]  /*26d00*/  @!P1 SYNCS.PHASECHK.TRANS64 P1, [R2+URZ+0x32460], R3 ;  /* 0x03246003020095a7 */ /* 0x000e64000802007f */
[----:B-1----:R-:W-:Y:S05]  /*26d10*/  @!P1 BRA `(.L_x_9849) ;  /* 0xfffffffc00f09947 */ /* 0x002fea000383ffff */
[----:B------:R-:W-:Y:S05]  /*26d20*/  BRA `(.L_x_9901) ;  /* 0xffffffdc008c7947 */ /* 0x000fea000383ffff */
.L_x_9854:
[----:B--2---:R2:W3:Y:S02]  /*26d30*/  SYNCS.PHASECHK.TRANS64.TRYWAIT P0, [R2+URZ+0x32440], R3 ;  /* 0x03244003020075a7 */ /* 0x0044e4000800017f */
[----:B---3--:R-:W-:Y:S05]  /*26d40*/  @!P0 NANOSLEEP.SYNCS 0x989680 ;  /* 0x009896800000895d */ /* 0x008fea0003900000 */
[----:B------:R-:W3:Y:S02]  /*26d50*/  @!P0 SYNCS.PHASECHK.TRANS64 P0, [R2+URZ+0x32440], R3 ;  /* 0x03244003020085a7 */ /* 0x000ee4000800007f */
[----:B---3--:R-:W-:Y:S05]  /*26d60*/  @!P0 BRA `(.L_x_9854) ;  /* 0xfffffffc00f08947 */ /* 0x008fea000383ffff */
[----:B------:R-:W-:Y:S05]  /*26d70*/  BRA `(.L_x_9902) ;  /* 0xffffffe000b47947 */ /* 0x000fea000383ffff */
.L_x_9856:
[----:B0-----:R0:W1:Y:S02]  /*26d80*/  SYNCS.PHASECHK.TRANS64.TRYWAIT P1, [R2+URZ+0x32460], R3 ;  /* 0x03246003020075a7 */ /* 0x001064000802017f */
[----:B-1----:R-:W-:Y:S05]  /*26d90*/  @!P1 NANOSLEEP.SYNCS 0x989680 ;  /* 0x009896800000995d */ /* 0x002fea0003900000 */
[----:B------:R-:W1:Y:S02]  /*26da0*/  @!P1 SYNCS.PHASECHK.TRANS64 P1, [R2+URZ+0x32460], R3 ;  /* 0x03246003020095a7 */ /* 0x000e64000802007f */
[----:B-1----:R-:W-:Y:S05]  /*26db0*/  @!P1 BRA `(.L_x_9856) ;  /* 0xfffffffc00f09947 */ /* 0x002fea000383ffff */
[----:B------:R-:W-:Y:S05]  /*26dc0*/  BRA `(.L_x_9903) ;  /* 0xffffffe400247947 */ /* 0x000fea000383ffff */
.L_x_9861:
        /* <DEDUP_REMOVED lines=8> */
.L_x_9905:
[----:B------:R-:W-:Y:S05]  /*26e50*/  BSYNC B0 ;  /* 0x0000000000007941 */ /* 0x000fea0003800000 */
.L_x_9904:
        /* <DEDUP_REMOVED lines=8> */
.L_x_9906:
[----:B------:R-:W-:Y:S01]  /*26ee0*/  IMAD.MOV.U32 R6, RZ, RZ, R14 ;  /* 0x000000ffff067224 */ /* 0x000fe200078e000e */
[----:B------:R-:W-:Y:S06]  /*26ef0*/  BRA `(.L_x_9907) ;  /* 0xffffffe800187947 */ /* 0x000fec000383ffff */
.L_x_9864:
        /* <DEDUP_REMOVED lines=8> */
.L_x_9909:
[----:B------:R-:W-:Y:S05]  /*26f80*/  BSYNC B0 ;  /* 0x0000000000007941 */ /* 0x000fea0003800000 */
.L_x_9908:
        /* <DEDUP_REMOVED lines=10> */
.L_x_9910:
        /* <DEDUP_REMOVED lines=8> */
.L_x_9911:
        /* <DEDUP_REMOVED lines=8> */
.L_x_9912:
        /* <DEDUP_REMOVED lines=8> */
.L_x_9913:
        /* <DEDUP_REMOVED lines=8> */
.L_x_9914:
[----:B------:R-:W-:Y:S05]  /*27230*/  BRA `(.L_x_9915) ;  /* 0xffffffe400dc7947 */ /* 0x000fea000383ffff */
.L_x_9869:
[----:B------:R-:W-:Y:S01]  /*27240*/  BSSY B0, `(.L_x_9916) ;  /* 0x0000008000007945 */ /* 0x000fe20003800000 */
[----:B-----5:R-:W-:Y:S02]  /*27250*/  IMAD.MOV.U32 R13, RZ, RZ, R2 ;  /* 0x000000ffff0d7224 */ /* 0x020fe400078e0002 */
[----:B------:R-:W-:Y:S02]  /*27260*/  IMAD.MOV.U32 R12, RZ, RZ, 0x1 ;  /* 0x00000001ff0c7424 */ /* 0x000fe400078e00ff */
[----:B------:R-:W-:Y:S02]  /*27270*/  IMAD.MOV.U32 R11, RZ, RZ, RZ ;  /* 0x000000ffff0b7224 */ /* 0x000fe400078e00ff */
[----:B------:R-:W-:-:S07]  /*27280*/  IMAD.MOV.U32 R15, RZ, RZ, -0x1 ;  /* 0xffffffffff0f7424 */ /* 0x000fce00078e00ff */
[----:B012---:R-:W-:Y:S05]  /*27290*/  WARPSYNC.COLLECTIVE R15, `(.L_x_9917) ;  /* 0x000000000f087348 */ /* 0x007fea0003c00000 */
[----:B------:R3:W4:Y:S02]  /*272a0*/  SHFL.UP P6, R14, R13, R12, R11 ;  /* 0x0400000c0d0e7389 */ /* 0x00072400000c000b */
[----:B01234-:R-:W-:Y:S01]  /*272b0*/  ENDCOLLECTIVE ;  /* 0x000000000000791b */ /* 0x01ffe20003800000 */
.L_x_9917:
[----:B------:R-:W-:Y:S05]  /*272c0*/  BSYNC B0 ;  /* 0x0000000000007941 */ /* 0x000fea0003800000 */
.L_x_9916:
        /* <DEDUP_REMOVED lines=10> */
.L_x_9918:
        /* <DEDUP_REMOVED lines=8> */
.L_x_9919:
        /* <DEDUP_REMOVED lines=8> */
.L_x_9920:
        /* <DEDUP_REMOVED lines=8> */
.L_x_9921:
        /* <DEDUP_REMOVED lines=8> */
.L_x_9922:
[----:B------:R-:W-:Y:S05]  /*27570*/  BRA `(.L_x_9923) ;  /* 0xffffffe400c07947 */ /* 0x000fea000383ffff */
.L_x_9871:
[----:B------:R-:W-:Y:S01]  /*27580*/  BSSY B0, `(.L_x_9924) ;  /* 0x0000006000007945 */ /* 0x000fe20003800000 */
[----:B------:R-:W-:Y:S01]  /*27590*/  PLOP3.LUT P6, PT, P6, PT, PT, 0x8, 0x0 ;  /* 0x000000000000781c */ /* 0x000fe200037ce170 */
[----:B------:R-:W-:-:S12]  /*275a0*/  IMAD.MOV.U32 R15, RZ, RZ, -0x1 ;  /* 0xffffffffff0f7424 */ /* 0x000fd800078e00ff */
[----:B0-----:R-:W-:Y:S05]  /*275b0*/  WARPSYNC.COLLECTIVE R15, `(.L_x_9925) ;  /* 0x000000000f087348 */ /* 0x001fea0003c00000 */
[----:B------:R-:W-:Y:S01]  /*275c0*/  VOTE.ANY R14, PT, P6 ;  /* 0x00000000000e7806 */ /* 0x000fe200030e0100 */
[----:B0-----:R-:W-:Y:S06]  /*275d0*/  ENDCOLLECTIVE ;  /* 0x000000000000791b */ /* 0x001fec0003800000 */
.L_x_9925:
[----:B------:R-:W-:Y:S05]  /*275e0*/  BSYNC B0 ;  /* 0x0000000000007941 */ /* 0x000fea0003800000 */
.L_x_9924:
        /* <DEDUP_REMOVED lines=9> */
.L_x_9926:
[----:B------:R-:W-:Y:S01]  /*27680*/  IMAD.MOV.U32 R17, RZ, RZ, R14 ;  /* 0x000000ffff117224 */ /* 0x000fe200078e000e */
[----:B------:R-:W-:Y:S06]  /*27690*/  BRA `(.L_x_9927) ;  /* 0xffffffe400b07947 */ /* 0x000fec000383ffff */
.L_x_9873:
[----:B------:R-:W-:Y:S01]  /*276a0*/  BSSY B0, `(.L_x_9928) ;  /* 0x0000007000007945 */ /* 0x000fe20003800000 */
[----:B------:R-:W-:Y:S02]  /*276b0*/  IMAD.MOV.U32 R13, RZ, RZ, R3 ;  /* 0x000000ffff0d7224 */ /* 0x000fe400078e0003 */
[----:B------:R-:W-:Y:S02]  /*276c0*/  IMAD.MOV.U32 R11, RZ, RZ, 0x1f ;  /* 0x0000001fff0b7424 */ /* 0x000fe400078e00ff */
[----:B------:R-:W-:-:S07]  /*276d0*/  IMAD.MOV.U32 R15, RZ, RZ, -0x1 ;  /* 0xffffffffff0f7424 */ /* 0x000fce00078e00ff */
[----:B012---:R-:W-:Y:S05]  /*276e0*/  WARPSYNC.COLLECTIVE R15, `(.L_x_9929) ;  /* 0x000000000f087348 */ /* 0x007fea0003c00000 */
[----:B------:R3:W4:Y:S02]  /*276f0*/  SHFL.IDX P6, R14, R13, R12, R11 ;  /* 0x0000000c0d0e7389 */ /* 0x00072400000c000b */
[----:B01234-:R-:W-:Y:S01]  /*27700*/  ENDCOLLECTIVE ;  /* 0x000000000000791b */ /* 0x01ffe20003800000 */
.L_x_9929:
[----:B------:R-:W-:Y:S05]  /*27710*/  BSYNC B0 ;  /* 0x0000000000007941 */ /* 0x000fea0003800000 */
.L_x_9928:
[----:B------:R-:W-:Y:S05]  /*27720*/  BRA `(.L_x_9872) ;  /* 0xffffffe400a87947 */ /* 0x000fea000383ffff */
.L_x_9876:
[----:B-1----:R1:W3:Y:S02]  /*27730*/  SYNCS.PHASECHK.TRANS64.TRYWAIT P0, [R0+URZ+0x32420], R3 ;  /* 0x03242003000075a7 */ /* 0x0022e4000800017f */
[----:B---3--:R-:W-:Y:S05]  /*27740*/  @!P0 NANOSLEEP.SYNCS 0x989680 ;  /* 0x009896800000895d */ /* 0x008fea0003900000 */
[----:B------:R-:W3:Y:S02]  /*27750*/  @!P0 SYNCS.PHASECHK.TRANS64 P0, [R0+URZ+0x32420], R3 ;  /* 0x03242003000085a7 */ /* 0x000ee4000800007f */
[----:B---3--:R-:W-:Y:S05]  /*27760*/  @!P0 BRA `(.L_x_9876) ;  /* 0xfffffffc00f08947 */ /* 0x008fea000383ffff */
[----:B------:R-:W-:Y:S05]  /*27770*/  BRA `(.L_x_9930) ;  /* 0xffffffec00187947 */ /* 0x000fea000383ffff */
.L_x_9877:
[----:B--2---:R-:W2:Y:S01]  /*27780*/  S2R R2, SR_TID.X ;  /* 0x0000000000027919 */ /* 0x004ea20000002100 */
        /* <DEDUP_REMOVED lines=10> */
.L_x_9932:
[----:B------:R-:W-:Y:S05]  /*27830*/  BSYNC B0 ;  /* 0x0000000000007941 */ /* 0x000fea0003800000 */
.L_x_9931:
[----:B------:R-:W-:Y:S05]  /*27840*/  BRA `(.L_x_9933) ;  /* 0xffffffe800fc7947 */ /* 0x000fea000383ffff */
.L_x_9880:
[----:B------:R-:W-:Y:S01]  /*27850*/  BSSY B1, `(.L_x_9934) ;  /* 0x0000006000017945 */ /* 0x000fe20003800000 */
[----:B------:R-:W-:-:S07]  /*27860*/  IMAD.MOV.U32 R15, RZ, RZ, -0x1 ;  /* 0xffffffffff0f7424 */ /* 0x000fce00078e00ff */
[----:B012---:R-:W-:Y:S05]  /*27870*/  WARPSYNC.COLLECTIVE R15, `(.L_x_9935) ;  /* 0x000000000f0c7348 */ /* 0x007fea0003c00000 */
[----:B------:R-:W-:Y:S02]  /*27880*/  ELECT P6, UR62, PT ;  /* 0x00000000003e782f */ /* 0x000fe400038c0000 */
[----:B------:R-:W-:Y:S01]  /*27890*/  MOV R14, UR62 ;  /* 0x0000003e000e7c02 */ /* 0x000fe20008000f00 */
[----:B012---:R-:W-:Y:S10]  /*278a0*/  ENDCOLLECTIVE ;  /* 0x000000000000791b */ /* 0x007ff40003800000 */
.L_x_9935:
[----:B------:R-:W-:Y:S05]  /*278b0*/  BSYNC B1 ;  /* 0x0000000000017941 */ /* 0x000fea0003800000 */
.L_x_9934:
[----:B------:R-:W-:Y:S05]  /*278c0*/  BRA `(.L_x_9936) ;  /* 0xffffffe800f47947 */ /* 0x000fea000383ffff */
.L_x_9882:
[----:B-1----:R1:W2:Y:S02]  /*278d0*/  SYNCS.PHASECHK.TRANS64.TRYWAIT P0, [R6+URZ], R5 ;  /* 0x00000005060075a7 */ /* 0x0022a4000800017f */
[----:B--2---:R-:W-:Y:S05]  /*278e0*/  @!P0 NANOSLEEP.SYNCS 0x989680 ;  /* 0x009896800000895d */ /* 0x004fea0003900000 */
[----:B------:R-:W2:Y:S02]  /*278f0*/  @!P0 SYNCS.PHASECHK.TRANS64 P0, [R6+URZ], R5 ;  /* 0x00000005060085a7 */ /* 0x000ea4000800007f */
[----:B--2---:R-:W-:Y:S05]  /*27900*/  @!P0 BRA `(.L_x_9882) ;  /* 0xfffffffc00f08947 */ /* 0x004fea000383ffff */
[----:B------:R-:W-:Y:S05]  /*27910*/  BRA `(.L_x_9937) ;  /* 0xffffffec00307947 */ /* 0x000fea000383ffff */
.L_x_9883:
[----:B--2---:R2:W3:Y:S02]  /*27920*/  SYNCS.PHASECHK.TRANS64.TRYWAIT P0, [R7+URZ], R2 ;  /* 0x00000002070075a7 */ /* 0x0044e4000800017f */
[----:B---3--:R-:W-:Y:S05]  /*27930*/  @!P0 NANOSLEEP.SYNCS 0x989680 ;  /* 0x009896800000895d */ /* 0x008fea0003900000 */
[----:B------:R-:W3:Y:S02]  /*27940*/  @!P0 SYNCS.PHASECHK.TRANS64 P0, [R7+URZ], R2 ;  /* 0x00000002070085a7 */ /* 0x000ee4000800007f */
[----:B---3--:R-:W-:Y:S05]  /*27950*/  @!P0 BRA `(.L_x_9883) ;  /* 0xfffffffc00f08947 */ /* 0x008fea000383ffff */
[----:B------:R-:W-:Y:S05]  /*27960*/  BRA `(.L_x_9938) ;  /* 0xffffffec00247947 */ /* 0x000fea000383ffff */
.L_x_9885:
[----:B---3--:R3:W4:Y:S02]  /*27970*/  SYNCS.PHASECHK.TRANS64.TRYWAIT P0, [R4+URZ], R5 ;  /* 0x00000005040075a7 */ /* 0x008724000800017f */
[----:B----4-:R-:W-:Y:S05]  /*27980*/  @!P0 NANOSLEEP.SYNCS 0x989680 ;  /* 0x009896800000895d */ /* 0x010fea0003900000 */
[----:B------:R-:W4:Y:S02]  /*27990*/  @!P0 SYNCS.PHASECHK.TRANS64 P0, [R4+URZ], R5 ;  /* 0x00000005040085a7 */ /* 0x000f24000800007f */
[----:B----4-:R-:W-:Y:S05]  /*279a0*/  @!P0 BRA `(.L_x_9885) ;  /* 0xfffffffc00f08947 */ /* 0x010fea000383ffff */
[----:B------:R-:W-:Y:S05]  /*279b0*/  BRA `(.L_x_9939) ;  /* 0xffffffec002c7947 */ /* 0x000fea000383ffff */
        .type           $_ZN7cutlass13device_kernelIN5flash11enable_sm90INS1_16FlashAttnFwdSm90INS1_25CollectiveMainloopFwdSm90ILi2EN4cute5tupleIJNS5_1CILi1EEES8_S8_EEENS6_IJNS7_ILi128EEENS7_ILi96EEENS7_ILi64EEEEEELi256ENS_10bfloat16_tEfNS_4arch4Sm90ELb0ELb1ELb0ELb1ELb0ELb0ELb1ELb1ELb0ELb0ELb0ELb0EEENS1_21CollectiveEpilogueFwdINS6_IJSA_NS7_ILi256EEESB_EEES9_SE_SG_Li256ELb1ELb0ELb0ELb0EEENS1_36VarlenDynamicPersistentTileSchedulerILi128ELi96ELi256ELi32ELb0ELb0ELb1ELb1ELb0ELb1EEEEEEEEEvNT_6ParamsE$_ZZN5flash25CollectiveMainloopFwdSm90ILi2EN4cute5tupleIJNS1_1CILi1EEES4_S4_EEENS2_IJNS3_ILi128EEENS3_ILi96EEENS3_ILi64EEEEEELi256EN7cutlass10bfloat16_tEfNSA_4arch4Sm90ELb0ELb1ELb0ELb1ELb0ELb0ELb1ELb1ELb0ELb0ELb0ELb0EE3mmaINS_16FlashAttnFwdSm90ISE_NS_21CollectiveEpilogueFwdINS2_IJS6_NS3_ILi256EEES7_EEES5_SB_SD_Li256ELb1ELb0ELb0ELb0EEENS_36VarlenDynamicPersistentTileSchedulerILi128ELi96ELi256ELi32ELb0ELb0ELb1ELb1ELb0ELb1EEEE13SharedStorageENS1_6TensorINS1_11ArrayEngineIfLm128EEENS1_6LayoutINS2_IJNS2_IJNS3_ILi2EEEST_NS3_ILi32EEEEEES4_S4_EEENS2_IJNS2_IJS4_ST_NS3_ILi4EEEEEENS3_ILi0EEESZ_EEEEEEENS_7SoftmaxILi2ELi0EEEEEbRKNSE_6ParamsENSA_25PipelineTmaAsyncNoClusterILi2ENSA_16PipelineTmaAsyncILi2EEEEES1B_RNSA_13PipelineStateILj2EEERT0_RT1_iRiRKNS_16SeqlenInfoQKNewKILb1ELb0EEENS2_IJiiiiEEERT_ENKUliT_T0_T1_E_clIZSF_ISO_S12_S14_EbS17_S1B_S1B_S1E_S1G_S1I_iS1J_S1N_S1O_S1Q_EUlRS1R_iE1_NS3_ILb0EEENS3_ILb1EEEEEDaiS1R_S1S_S1T_,@function
        .size           $_ZN7cutlass13device_kernelIN5flash11enable_sm90INS1_16FlashAttnFwdSm90INS1_25CollectiveMainloopFwdSm90ILi2EN4cute5tupleIJNS5_1CILi1EEES8_S8_EEENS6_IJNS7_ILi128EEENS7_ILi96EEENS7_ILi64EEEEEELi256ENS_10bfloat16_tEfNS_4arch4Sm90ELb0ELb1ELb0ELb1ELb0ELb0ELb1ELb1ELb0ELb0ELb0ELb0EEENS1_21CollectiveEpilogueFwdINS6_IJSA_NS7_ILi256EEESB_EEES9_SE_SG_Li256ELb1ELb0ELb0ELb0EEENS1_36VarlenDynamicPersistentTileSchedulerILi128ELi96ELi256ELi32ELb0ELb0ELb1ELb1ELb0ELb1EEEEEEEEEvNT_6ParamsE$_ZZN5flash25CollectiveMainloopFwdSm90ILi2EN4cute5tupleIJNS1_1CILi1EEES4_S4_EEENS2_IJNS3_ILi128EEENS3_ILi96EEENS3_ILi64EEEEEELi256EN7cutlass10bfloat16_tEfNSA_4arch4Sm90ELb0ELb1ELb0ELb1ELb0ELb0ELb1ELb1ELb0ELb0ELb0ELb0EE3mmaINS_16FlashAttnFwdSm90ISE_NS_21CollectiveEpilogueFwdINS2_IJS6_NS3_ILi256EEES7_EEES5_SB_SD_Li256ELb1ELb0ELb0ELb0EEENS_36VarlenDynamicPersistentTileSchedulerILi128ELi96ELi256ELi32ELb0ELb0ELb1ELb1ELb0ELb1EEEE13SharedStorageENS1_6TensorINS1_11ArrayEngineIfLm128EEENS1_6LayoutINS2_IJNS2_IJNS3_ILi2EEEST_NS3_ILi32EEEEEES4_S4_EEENS2_IJNS2_IJS4_ST_NS3_ILi4EEEEEENS3_ILi0EEESZ_EEEEEEENS_7SoftmaxILi2ELi0EEEEEbRKNSE_6ParamsENSA_25PipelineTmaAsyncNoClusterILi2ENSA_16PipelineTmaAsyncILi2EEEEES1B_RNSA_13PipelineStateILj2EEERT0_RT1_iRiRKNS_16SeqlenInfoQKNewKILb1ELb0EEENS2_IJiiiiEEERT_ENKUliT_T0_T1_E_clIZSF_ISO_S12_S14_EbS17_S1B_S1B_S1E_S1G_S1I_iS1J_S1N_S1O_S1Q_EUlRS1R_iE1_NS3_ILb0EEENS3_ILb1EEEEEDaiS1R_S1S_S1T_,(.L_x_11969 - $_ZN7cutlass13device_kernelIN5flash11enable_sm90INS1_16FlashAttnFwdSm90INS1_25CollectiveMainloopFwdSm90ILi2EN4cute5tupleIJNS5_1CILi1EEES8_S8_EEENS6_IJNS7_ILi128EEENS7_ILi96EEENS7_ILi64EEEEEELi256ENS_10bfloat16_tEfNS_4arch4Sm90ELb0ELb1ELb0ELb1ELb0ELb0ELb1ELb1ELb0ELb0ELb0ELb0EEENS1_21CollectiveEpilogueFwdINS6_IJSA_NS7_ILi256EEESB_EEES9_SE_SG_Li256ELb1ELb0ELb0ELb0EEENS1_36VarlenDynamicPersistentTileSchedulerILi128ELi96ELi256ELi32ELb0ELb0ELb1ELb1ELb0ELb1EEEEEEEEEvNT_6ParamsE$_ZZN5flash25CollectiveMainloopFwdSm90ILi2EN4cute5tupleIJNS1_1CILi1EEES4_S4_EEENS2_IJNS3_ILi128EEENS3_ILi96EEENS3_ILi64EEEEEELi256EN7cutlass10bfloat16_tEfNSA_4arch4Sm90ELb0ELb1ELb0ELb1ELb0ELb0ELb1ELb1ELb0ELb0ELb0ELb0EE3mmaINS_16FlashAttnFwdSm90ISE_NS_21CollectiveEpilogueFwdINS2_IJS6_NS3_ILi256EEES7_EEES5_SB_SD_Li256ELb1ELb0ELb0ELb0EEENS_36VarlenDynamicPersistentTileSchedulerILi128ELi96ELi256ELi32ELb0ELb0ELb1ELb1ELb0ELb1EEEE13SharedStorageENS1_6TensorINS1_11ArrayEngineIfLm128EEENS1_6LayoutINS2_IJNS2_IJNS3_ILi2EEEST_NS3_ILi32EEEEEES4_S4_EEENS2_IJNS2_IJS4_ST_NS3_ILi4EEEEEENS3_ILi0EEESZ_EEEEEEENS_7SoftmaxILi2ELi0EEEEEbRKNSE_6ParamsENSA_25PipelineTmaAsyncNoClusterILi2ENSA_16PipelineTmaAsyncILi2EEEEES1B_RNSA_13PipelineStateILj2EEERT0_RT1_iRiRKNS_16SeqlenInfoQKNewKILb1ELb0EEENS2_IJiiiiEEERT_ENKUliT_T0_T1_E_clIZSF_ISO_S12_S14_EbS17_S1B_S1B_S1E_S1G_S1I_iS1J_S1N_S1O_S1Q_EUlRS1R_iE1_NS3_ILb0EEENS3_ILb1EEEEEDaiS1R_S1S_S1T_)
$_ZN7cutlass13device_kernelIN5flash11enable_sm90INS1_16FlashAttnFwdSm90INS1_25CollectiveMainloopFwdSm90ILi2EN4cute5tupleIJNS5_1CILi1EEES8_S8_EEENS6_IJNS7_ILi128EEENS7_ILi96EEENS7_ILi64EEEEEELi256ENS_10bfloat16_tEfNS_4arch4Sm90ELb0ELb1ELb0ELb1ELb0ELb0ELb1ELb1ELb0ELb0ELb0ELb0EEENS1_21CollectiveEpilogueFwdINS6_IJSA_NS7_ILi256EEESB_EEES9_SE_SG_Li256ELb1ELb0ELb0ELb0EEENS1_36VarlenDynamicPersistentTileSchedulerILi128ELi96ELi256ELi32ELb0ELb0ELb1ELb1ELb0ELb1EEEEEEEEEvNT_6ParamsE$_ZZN5flash25CollectiveMainloopFwdSm90ILi2EN4cute5tupleIJNS1_1CILi1EEES4_S4_EEENS2_IJNS3_ILi128EEENS3_ILi96EEENS3_ILi64EEEEEELi256EN7cutlass10bfloat16_tEfNSA_4arch4Sm90ELb0ELb1ELb0ELb1ELb0ELb0ELb1ELb1ELb0ELb0ELb0ELb0EE3mmaINS_16FlashAttnFwdSm90ISE_NS_21CollectiveEpilogueFwdINS2_IJS6_NS3_ILi256EEES7_EEES5_SB_SD_Li256ELb1ELb0ELb0ELb0EEENS_36VarlenDynamicPersistentTileSchedulerILi128ELi96ELi256ELi32ELb0ELb0ELb1ELb1ELb0ELb1EEEE13SharedStorageENS1_6TensorINS1_11ArrayEngineIfLm128EEENS1_6LayoutINS2_IJNS2_IJNS3_ILi2EEEST_NS3_ILi32EEEEEES4_S4_EEENS2_IJNS2_IJS4_ST_NS3_ILi4EEEEEENS3_ILi0EEESZ_EEEEEEENS_7SoftmaxILi2ELi0EEEEEbRKNSE_6ParamsENSA_25PipelineTmaAsyncNoClusterILi2ENSA_16PipelineTmaAsyncILi2EEEEES1B_RNSA_13PipelineStateILj2EEERT0_RT1_iRiRKNS_16SeqlenInfoQKNewKILb1ELb0EEENS2_IJiiiiEEERT_ENKUliT_T0_T1_E_clIZSF_ISO_S12_S14_EbS17_S1B_S1B_S1E_S1G_S1I_iS1J_S1N_S1O_S1Q_EUlRS1R_iE1_NS3_ILb0EEENS3_ILb1EEEEEDaiS1R_S1S_S1T_:
[----:B------:R-:W-:Y:S05]  /*279c0*/  YIELD ;  /* 0x0000000000007946 */ /* 0x000fea0003800000 */
[----:B------:R-:W-:Y:S02]  /*279d0*/  ULDC UR4, c[0x0][0x20] ;  /* 0x0000080000047ab9 */ /* 0x000fe40000000800 */
[----:B------:R-:W-:-:S05]  /*279e0*/  VIADD R0, R0, -UR4 ;  /* 0x8000000400007c36 */ /* 0x000fca0008000000 */
[----:B------:R-:W2:Y:S01]  /*279f0*/  LDL.64 R2, [R0] ;  /* 0x0000000000027983 */ /* 0x000ea20000100a00 */
[----:B------:R-:W0:Y:S02]  /*27a00*/  LDC.64 R4, c[0x0][0x208] ;  /* 0x00008200ff047b82 */ /* 0x000e240000000a00 */
[----:B0-----:R-:W-:Y:S02]  /*27a10*/  R2UR UR4, R4 ;  /* 0x00000000040472ca */ /* 0x001fe400000e0000 */
        /* <DEDUP_REMOVED lines=35> */
[----:B0-----:R1:W5:Y:S01]  /*27c50*/  LD.E R11, desc[UR6][R6.64+0x4] ;  /* 0x00000406060b7980 */ /* 0x001362000c101900 */
[----:B--2---:R-:W-:-:S04]  /*27c60*/  LOP3.LUT R14, R14, 0x1, RZ, 0xfc, !PT ;  /* 0x000000010e0e7812 */ /* 0x004fc800078efcff */
[----:B------:R-:W-:-:S13]  /*27c70*/  ISETP.NE.AND P0, PT, R14, 0x3, PT ;  /* 0x000000030e00780c */ /* 0x000fda0003f05270 */
[----:B-1----:R-:W-:Y:S05]  /*27c80*/  @!P0 BRA `(.L_x_9941) ;  /* 0x0000000000048947 */ /* 0x002fea0003800000 */
[----:B------:R-:W-:Y:S01]  /*27c90*/  BPT.TRAP 0x1 ;  /* 0x000000040000795c */ /* 0x000fe20000300000 */
.L_x_9941:
[----:B------:R-:W-:Y:S05]  /*27ca0*/  BSYNC B3 ;  /* 0x0000000000037941 */ /* 0x000fea0003800000 */
.L_x_9940:
[----:B------:R-:W-:Y:S02]  /*27cb0*/  R2UR UR4, R4 ;  /* 0x00000000040472ca */ /* 0x000fe400000e0000 */
[----:B------:R-:W-:-:S13]  /*27cc0*/  R2UR UR5, R5 ;  /* 0x00000000050572ca */ /* 0x000fda00000e0000 */
[----:B------:R-:W2:Y:S01]  /*27cd0*/  LD.E.64 R2, desc[UR4][R8.64+0x8] ;  /* 0x0000080408027980 */ /* 0x000ea2000c101b00 */
[----:B-----5:R-:W-:Y:S02]  /*27ce0*/  SHF.L.U32 R13, R11, 0x1f, RZ ;  /* 0x0000001f0b0d7819 */ /* 0x020fe400000006ff */
[----:B--2---:R-:W-:-:S05]  /*27cf0*/  MOV R3, R2 ;  /* 0x0000000200037202 */ /* 0x004fca0000000f00 */
[----:B------:R-:W-:-:S04]  /*27d00*/  IMAD R12, R12, 0x8, R3 ;  /* 0x000000080c0c7824 */ /* 0x000fc800078e0203 */
[----:B------:R0:W1:Y:S01]  /*27d10*/  SYNCS.PHASECHK.TRANS64.TRYWAIT P0, [R12+URZ], R13 ;  /* 0x0000000d0c0075a7 */ /* 0x000062000800017f */
[----:B------:R-:W2:Y:S01]  /*27d20*/  LD.E R11, desc[UR4][R8.64+0x1c] ;  /* 0x00001c04080b7980 */ /* 0x000ea2000c101900 */
[----:B------:R-:W-:Y:S02]  /*27d30*/  R2UR UR6, R4 ;  /* 0x00000000040672ca */ /* 0x000fe400000e0000 */
[----:B------:R-:W-:Y:S01]  /*27d40*/  R2UR UR7, R5 ;  /* 0x00000000050772ca */ /* 0x000fe200000e0000 */
[----:B------:R0:W5:Y:S01]  /*27d50*/  LD.E R2, desc[UR4][R6.64] ;  /* 0x0000000406027980 */ /* 0x000162000c101900 */
[----:B------:R-:W-:Y:S11]  /*27d60*/  BSSY B3, `(.L_x_9942) ;  /* 0x0000006000037945 */ /* 0x000ff60003800000 */
[----:B------:R0:W5:Y:S01]  /*27d70*/  LD.E R3, desc[UR6][R6.64+0x4] ;  /* 0x0000040606037980 */ /* 0x000162000c101900 */
[----:B--2---:R-:W-:-:S04]  /*27d80*/  LOP3.LUT R11, R11, 0x1, RZ, 0xfc, !PT ;  /* 0x000000010b0b7812 */ /* 0x004fc800078efcff */
[----:B------:R-:W-:-:S13]  /*27d90*/  ISETP.NE.AND P1, PT, R11, 0x3, PT ;  /* 0x000000030b00780c */ /* 0x000fda0003f25270 */
[----:B01----:R-:W-:Y:S05]  /*27da0*/  @!P1 BRA `(.L_x_9943) ;  /* 0x0000000000049947 */ /* 0x003fea0003800000 */
[----:B------:R-:W-:Y:S01]  /*27db0*/  BPT.TRAP 0x1 ;  /* 0x000000040000795c */ /* 0x000fe20000300000 */
.L_x_9943:
[----:B------:R-:W-:Y:S05]  /*27dc0*/  BSYNC B3 ;  /* 0x0000000000037941 */ /* 0x000fea0003800000 */
.L_x_9942:
        /* <DEDUP_REMOVED lines=8> */
[----:B------:R-:W0:Y:S02]  /*27e50*/  SYNCS.PHASECHK.TRANS64.TRYWAIT P0, [R2+URZ], R3 ;  /* 0x00000003020075a7 */ /* 0x000e24000800017f */
[----:B0-----:R-:W-:Y:S05]  /*27e60*/  @!P0 BRA `(.L_x_9946) ;  /* 0x000001b000008947 */ /* 0x001fea0003800000 */
.L_x_9945:
[----:B------:R-:W-:Y:S05]  /*27e70*/  BSYNC B3 ;  /* 0x0000000000037941 */ /* 0x000fea0003800000 */
.L_x_9944:
[----:B------:R-:W2:Y:S04]  /*27e80*/  LDL.64 R8, [R0] ;  /* 0x0000000000087983 */ /* 0x000ea80000100a00 */
[----:B------:R-:W3:Y:S01]  /*27e90*/  LDL.64 R6, [R0+0x28] ;  /* 0x0000280000067983 */ /* 0x000ee20000100a00 */
[C---:B------:R-:W-:Y:S02]  /*27ea0*/  R2UR UR6, R4.reuse ;  /* 0x00000000040672ca */ /* 0x040fe400000e0000 */
[C---:B------:R-:W-:Y:S01]  /*27eb0*/  R2UR UR7, R5.reuse ;  /* 0x00000000050772ca */ /* 0x040fe200000e0000 */
[----:B0----5:R-:W4:Y:S01]  /*27ec0*/  LDL.64 R2, [R0+0x20] ;  /* 0x0000200000027983 */ /* 0x021f220000100a00 */
        /* <DEDUP_REMOVED lines=85> */
[----:B0-----:R-:W-:Y:S05]  /*28420*/  @!P0 BRA `(.L_x_9948) ;  /* 0x0000000000048947 */ /* 0x001fea0003800000 */
[----:B------:R-:W-:Y:S01]  /*28430*/  BPT.TRAP 0x1 ;  /* 0x000000040000795c */ /* 0x000fe20000300000 */
.L_x_9948:
[----:B------:R-:W-:Y:S05]  /*28440*/  BSYNC B3 ;  /* 0x0000000000037941 */ /* 0x000fea0003800000 */
.L_x_9947:
        /* <DEDUP_REMOVED lines=17> */
.L_x_9950:
[----:B------:R-:W-:Y:S05]  /*28560*/  BSYNC B3 ;  /* 0x0000000000037941 */ /* 0x000fea0003800000 */
.L_x_9949:
        /* <DEDUP_REMOVED lines=10> */
.L_x_9952:
[----:B------:R-:W-:Y:S05]  /*28610*/  BSYNC B3 ;  /* 0x0000000000037941 */ /* 0x000fea0003800000 */
.L_x_9951:
[----:B------:R-:W2:Y:S04]  /*28620*/  LDL.64 R12, [R0] ;  /* 0x00000000000c7983 */ /* 0x000ea80000100a00 */
[----:B------:R-:W3:Y:S01]  /*28630*/  LDL.64 R6, [R0+0x58] ;  /* 0x0000580000067983 */ /* 0x000ee20000100a00 */
[C---:B------:R-:W-:Y:S02]  /*28640*/  R2UR UR6, R4.reuse ;  /* 0x00000000040672ca */ /* 0x040fe400000e0000 */
[C---:B------:R-:W-:Y:S01]  /*28650*/  R2UR UR7, R5.reuse ;  /* 0x00000000050772ca */ /* 0x040fe200000e0000 */
[----:B------:R-:W4:Y:S01]  /*28660*/  LDL.64 R2, [R0+0x48] ;  /* 0x0000480000027983 */ /* 0x000f220000100a00 */
[C---:B------:R-:W-:Y:S02]  /*28670*/  R2UR UR4, R4.reuse ;  /* 0x00000000040472ca */ /* 0x040fe400000e0000 */
[C---:B------:R-:W-:Y:S01]  /*28680*/  R2UR UR5, R5.reuse ;  /* 0x00000000050572ca */ /* 0x040fe200000e0000 */
[----:B0----5:R-:W4:Y:S08]  /*28690*/  LDL.64 R8, [R0+0x50] ;  /* 0x0000500000087983 */ /* 0x021f300000100a00 */
[----:B--2---:R-:W2:Y:S04]  /*286a0*/  LD.E R11, desc[UR6][R12.64] ;  /* 0x000000060c0b7980 */ /* 0x004ea8000c101900 */
[----:B---3--:R-:W2:Y:S01]  /*286b0*/  LD.E.64 R6, desc[UR4][R6.64] ;  /* 0x0000000406067980 */ /* 0x008ea2000c101b00 */
[----:B------:R-:W-:Y:S05]  /*286c0*/  WARPSYNC.ALL ;  /* 0x0000000000007948 */ /* 0x000fea0003800000 */
[----:B------:R-:W-:Y:S01]  /*286d0*/  R2UR UR6, R4 ;  /* 0x00000000040672ca */ /* 0x000fe200000e0000 */
[----:B------:R-:W3:Y:S01]  /*286e0*/  LDL.LU R19, [R1+0x460] ;  /* 0x0004600001137983 */ /* 0x000ee20000300800 */
[----:B------:R-:W-:-:S02]  /*286f0*/  R2UR UR7, R5 ;  /* 0x00000000050772ca */ /* 0x000fc400000e0000 */
[----:B------:R-:W-:Y:S01]  /*28700*/  R2UR UR4, R4 ;  /* 0x00000000040472ca */ /* 0x000fe200000e0000 */
[----:B------:R-:W3:Y:S01]  /*28710*/  LDL R21, [R1+0x464] ;  /* 0x0004640001157983 */ /* 0x000ee20000100800 */
[----:B------:R-:W-:-:S03]  /*28720*/  R2UR UR5, R5 ;  /* 0x00000000050572ca */ /* 0x000fc600000e0000 */
[----:B------:R-:W3:Y:S06]  /*28730*/  LDL R20, [R1+0x468] ;  /* 0x0004680001147983 */ /* 0x000eec0000100800 */
[----:B----4-:R-:W4:Y:S04]  /*28740*/  LD.E R14, desc[UR6][R2.64] ;  /* 0x00000006020e7980 */ /* 0x010f28000c101900 */
[----:B------:R-:W3:Y:S01]  /*28750*/  LD.E.64 R12, desc[UR4][R8.64] ;  /* 0x00000004080c7980 */ /* 0x000ee2000c101b00 */
[----:B--2---:R-:W-:Y:S01]  /*28760*/  IMAD R6, R11, 0xc00, R6 ;  /* 0x00000c000b067824 */ /* 0x004fe200078e0206 */
[----:B------:R-:W-:Y:S01]  /*28770*/  R2UR UR7, R7 ;  /* 0x00000000070772ca */ /* 0x000fe200000e0000 */
[----:B------:R-:W-:Y:S01]  /*28780*/  WARPGROUP.ARRIVE ;  /* 0x00000000000079c5 */ /* 0x000fe20000000000 */
[----:B------:R-:W-:-:S02]  /*28790*/  R2UR UR8, R4 ;  /* 0x00000000040872ca */ /* 0x000fc400000e0000 */
[----:B------:R-:W-:Y:S02]  /*287a0*/  R2UR UR6, R6 ;  /* 0x00000000060672ca */ /* 0x000fe400000e0000 */
[C---:B------:R-:W-:Y:S02]  /*287b0*/  R2UR UR9, R5.reuse ;  /* 0x00000000050972ca */ /* 0x040fe400000e0000 */
[----:B------:R-:W-:Y:S02]  /*287c0*/  R2UR UR10, R4 ;  /* 0x00000000040a72ca */ /* 0x000fe400000e0000 */
[----:B------:R-:W-:Y:S02]  /*287d0*/  R2UR UR11, R5 ;  /* 0x00000000050b72ca */ /* 0x000fe400000e0000 */
[----:B----4-:R-:W-:Y:S02]  /*287e0*/  ISETP.NE.U32.AND P0, PT, R14, RZ, PT ;  /* 0x000000ff0e00720c */ /* 0x010fe40003f05070 */
[----:B---3--:R-:W-:-:S02]  /*287f0*/  R2UR UR4, R12 ;  /* 0x000000000c0472ca */ /* 0x008fc400000e0000 */
        /* <DEDUP_REMOVED lines=233> */
[----:B------:R-:W0:Y:S01]  /*29690*/  S2R R201, SR_TID.X ;  /* 0x0000000000c97919 */ /* 0x000e220000002100 */
[----:B------:R-:W-:Y:S02]  /*296a0*/  R2UR UR8, R4 ;  /* 0x00000000040872ca */ /* 0x000fe400000e0000 */
[----:B------:R-:W-:Y:S02]  /*296b0*/  R2UR UR6, R12 ;  /* 0x000000000c0672ca */ /* 0x000fe400000e0000 */
[----:B------:R-:W-:Y:S02]  /*296c0*/  R2UR UR7, R13 ;  /* 0x000000000d0772ca */ /* 0x000fe400000e0000 */
[----:B------:R-:W-:Y:S02]  /*296d0*/  R2UR UR9, R5 ;  /* 0x00000000050972ca */ /* 0x000fe400000e0000 */
[----:B------:R-:W-:Y:S02]  /*296e0*/  LOP3.LUT R19, R19, 0xfffbffff, RZ, 0xc0, !PT ;  /* 0xfffbffff13137812 */ /* 0x000fe400078ec0ff */
[----:B0-----:R-:W-:Y:S01]  /*296f0*/  LOP3.LUT P1, RZ, R201, 0x7f, RZ, 0xc0, !PT ;  /* 0x0000007fc9ff7812 */ /* 0x001fe2000782c0ff */
[----:B--2---:R-:W-:-:S02]  /*29700*/  VIADD R6, R8, 0xc06 ;  /* 0x00000c0608067836 */ /* 0x004fc40000000000 */
[----:B------:R-:W-:Y:S01]  /*29710*/  IMAD.MOV.U32 R7, RZ, RZ, R9 ;  /* 0x000000ffff077224 */ /* 0x000fe200078e0009 */
[----:B------:R-:W-:Y:S02]  /*29720*/  SHF.R.U32.HI R11, RZ, 0x7, R201 ;  /* 0x00000007ff0b7819 */ /* 0x000fe400000116c9 */
[----:B------:R-:W-:Y:S02]  /*29730*/  R2UR UR4, R6 ;  /* 0x00000000060472ca */ /* 0x000fe400000e0000 */
[----:B------:R-:W-:-:S05]  /*29740*/  R2UR UR5, R7 ;  /* 0x00000000070572ca */ /* 0x000fca00000e0000 */
[----:B------:R-:W-:-:S08]  /*29750*/  @P1 LOP3.LUT R19, R19, 0x40000, RZ, 0xfc, !PT ;  /* 0x0004000013131812 */ /* 0x000fd000078efcff */
[----:B------:R-:W-:Y:S03]  /*29760*/  HGMMA.64x96x16.F32.BF16 R24, gdesc[UR4], R24, gsb0 ;  /* 0x01600000041879f0 */ /* 0x000fe60008001818 */
[----:B------:R-:W-:Y:S02]  /*29770*/  WARPGROUP.DEPBAR.LE gsb0, 0x0 ;  /* 0x00008000000079c5 */ /* 0x000fe40000010000 */
[----:B------:R-:W-:Y:S04]  /*29780*/  ST.E desc[UR8][R2.64], R194 ;  /* 0x000000c202007985 */ /* 0x000fe8000c101908 */
[----:B------:R-:W2:Y:S04]  /*29790*/  @!P1 LDL.64 R6, [R0+0x18] ;  /* 0x0000180000069983 */ /* 0x000ea80000100a00 */
[----:B------:R-:W3:Y:S01]  /*297a0*/  @!P1 LDL.64 R8, [R0] ;  /* 0x0000000000089983 */ /* 0x000ee20000100a00 */
[----:B------:R-:W-:-:S02]  /*297b0*/  @!P1 R2UR UR4, R4 ;  /* 0x00000000040492ca */ /* 0x000fc400000e0000 */
[C---:B------:R-:W-:Y:S01]  /*297c0*/  @!P1 R2UR UR5, R5.reuse ;  /* 0x00000000050592ca */ /* 0x040fe200000e0000 */
[----:B------:R0:W-:Y:S01]  /*297d0*/  STL [R1+0x460], R19 ;  /* 0x0004601301007387 */ /* 0x0001e20000100800 */
[----:B------:R-:W-:Y:S02]  /*297e0*/  @!P1 R2UR UR6, R4 ;  /* 0x00000000040692ca */ /* 0x000fe400000e0000 */
[----:B------:R-:W-:Y:S02]  /*297f0*/  @!P1 R2UR UR7, R5 ;  /* 0x00000000050792ca */ /* 0x000fe400000e0000 */
[----:B------:R-:W-:-:S05]  /*29800*/  IADD3 R11, -R11, 0xb, RZ ;  /* 0x0000000b0b0b7810 */ /* 0x000fca0007ffe1ff */
[----:B------:R1:W-:Y:S06]  /*29810*/  BAR.ARV R11, 0x100 ;  /* 0x0004000b0000751d */ /* 0x0003ec0000002000 */
[----:B--2---:R-:W2:Y:S04]  /*29820*/  @!P1 LD.E.64 R6, desc[UR4][R6.64+0x30] ;  /* 0x0000300406069980 */ /* 0x004ea8000c101b00 */
[----:B---3--:R-:W3:Y:S01]  /*29830*/  @!P1 LD.E R8, desc[UR6][R8.64] ;  /* 0x0000000608089980 */ /* 0x008ee2000c101900 */
[----:B------:R-:W-:Y:S01]  /*29840*/  R2UR UR4, R4 ;  /* 0x00000000040472ca */ /* 0x000fe200000e0000 */
[----:B0-----:R-:W-:Y:S01]  /*29850*/  IMAD.MOV.U32 R19, RZ, RZ, R165 ;  /* 0x000000ffff137224 */ /* 0x001fe200078e00a5 */
        /* <DEDUP_REMOVED lines=8> */
[----:B------:R-:W-:Y:S02]  /*298e0*/  R2UR UR9, R5 ;  /* 0x00000000050972ca */ /* 0x000fe400000e0000 */
[----:B--2---:R-:W-:-:S05]  /*298f0*/  @!P1 MOV R3, R6 ;  /* 0x0000000600039202 */ /* 0x004fca0000000f00 */
[----:B---3--:R-:W-:-:S05]  /*29900*/  @!P1 IMAD R2, R8, 0x8, R3 ;  /* 0x0000000808029824 */ /* 0x008fca00078e0203 */
[----:B------:R-:W-:-:S04]  /*29910*/  @!P1 PRMT R2, RZ, 0x654, R2 ;  /* 0x00000654ff029816 */ /* 0x000fc80000000002 */
[----:B------:R0:W-:Y:S01]  /*29920*/  @!P1 SYNCS.ARRIVE.TRANS64.RED.A1T0 RZ, [R2+URZ], RZ ;  /* 0x000000ff02ff99a7 */ /* 0x0001e2000810043f */
[----:B------:R-:W2:Y:S01]  /*29930*/  LD.E R12, desc[UR4][R18.64] ;  /* 0x00000004120c7980 */ /* 0x000ea2000c101900 */
[----:B------:R-:W-:Y:S02]  /*29940*/  R2UR UR4, R4 ;  /* 0x00000000040472ca */ /* 0x000fe400000e0000 */
[----:B------:R-:W-:Y:S01]  /*29950*/  R2UR UR5, R5 ;  /* 0x00000000050572ca */ /* 0x000fe200000e0000 */
[----:B------:R-:W-:Y:S01]  /*29960*/  IMAD.MOV.U32 R3, RZ, RZ, R21 ;  /* 0x000000ffff037224 */ /* 0x000fe200078e0015 */
[----:B------:R-:W3:Y:S01]  /*29970*/  LD.E R73, desc[UR12][R18.64+0x18] ;  /* 0x0000180c12497980 */ /* 0x000ee2000c101900 */
[----:B0-----:R-:W-:-:S03]  /*29980*/  IMAD.MOV.U32 R2, RZ, RZ, R20 ;  /* 0x000000ffff027224 */ /* 0x001fc600078e0014 */
[----:B------:R-:W4:Y:S04]  /*29990*/  LD.E R14, desc[UR6][R18.64+0x4] ;  /* 0x00000406120e7980 */ /* 0x000f28000c101900 */
[----:B------:R0:W3:Y:S04]  /*299a0*/  LD.E R72, desc[UR10][R2.64] ;  /* 0x0000000a02487980 */ /* 0x0000e8000c101900 */
[----:B------:R-:W4:Y:S01]  /*299b0*/  LD.E R13, desc[UR4][R18.64+0x8] ;  /* 0x00000804120d7980 */ /* 0x000f22000c101900 */
[C---:B------:R-:W-:Y:S02]  /*299c0*/  R2UR UR4, R4.reuse ;  /* 0x00000000040472ca */ /* 0x040fe400000e0000 */
[----:B------:R-:W-:Y:S01]  /*299d0*/  R2UR UR5, R5 ;  /* 0x00000000050572ca */ /* 0x000fe200000e0000 */
[----:B------:R-:W3:Y:S01]  /*299e0*/  LD.E R20, desc[UR8][R18.64+0xc] ;  /* 0x00000c0812147980 */ /* 0x000ee2000c101900 */
[----:B------:R-:W-:-:S02]  /*299f0*/  R2UR UR10, R4 ;  /* 0x00000000040a72ca */ /* 0x000fc400000e0000 */
[----:B------:R-:W-:-:S09]  /*29a00*/  R2UR UR11, R5 ;  /* 0x00000000050b72ca */ /* 0x000fd200000e0000 */
[----:B------:R-:W3:Y:S04]  /*29a10*/  LD.E R15, desc[UR4][R18.64+0x10] ;  /* 0x00001004120f7980 */ /* 0x000ee8000c101900 */
[----:B------:R-:W3:Y:S01]  /*29a20*/  LD.E R21, desc[UR10][R18.64+0x14] ;  /* 0x0000140a12157980 */ /* 0x000ee2000c101900 */
[----:B------:R-:W-:Y:S01]  /*29a30*/  BSSY B3, `(.L_x_9954) ;  /* 0x0000045000037945 */ /* 0x000fe20003800000 */
[----:B--2---:R-:W-:-:S04]  /*29a40*/  SHF.R.S32.HI R7, RZ, 0x1f, R12 ;  /* 0x0000001fff077819 */ /* 0x004fc8000001140c */
[----:B------:R-:W-:-:S04]  /*29a50*/  LEA.HI R7, R7, R12, RZ, 0x7 ;  /* 0x0000000c07077211 */ /* 0x000fc800078f38ff */
[----:B0-----:R-:W-:-:S05]  /*29a60*/  LOP3.LUT R3, R7, 0xffffff80, RZ, 0xc0, !PT ;  /* 0xffffff8007037812 */ /* 0x001fca00078ec0ff */
[----:B------:R-:W-:-:S05]  /*29a70*/  IMAD.IADD R3, R12, 0x1, -R3 ;  /* 0x000000010c037824 */ /* 0x000fca00078e0a03 */
[----:B------:R-:W-:-:S04]  /*29a80*/  SHF.R.S32.HI R2, RZ, 0x1f, R3 ;  /* 0x0000001fff027819 */ /* 0x000fc80000011403 */
[----:B------:R-:W-:-:S04]  /*29a90*/  LEA.HI R6, R2, R3, RZ, 0x2 ;  /* 0x0000000302067211 */ /* 0x000fc800078f10ff */
[--C-:B------:R-:W-:Y:S02]  /*29aa0*/  SHF.R.S32.HI R8, RZ, 0x2, R6.reuse ;  /* 0x00000002ff087819 */ /* 0x100fe40000011406 */
[----:B-1----:R-:W-:Y:S02]  /*29ab0*/  SHF.R.S32.HI R11, RZ, 0x1f, R6 ;  /* 0x0000001fff0b7819 */ /* 0x002fe40000011406 */
[----:B------:R-:W-:Y:S02]  /*29ac0*/  LEA.HI R9, R2, R3, RZ, 0x5 ;  /* 0x0000000302097211 */ /* 0x000fe400078f28ff */
[----:B------:R-:W-:Y:S02]  /*29ad0*/  SHF.R.S32.HI R2, RZ, 0x7, R7 ;  /* 0x00000007ff027819 */ /* 0x000fe40000011407 */
[----:B------:R-:W-:Y:S02]  /*29ae0*/  LEA.HI R11, R11, R8, RZ, 0x3 ;  /* 0x000000080b0b7211 */ /* 0x000fe400078f18ff */
[----:B------:R-:W-:-:S02]  /*29af0*/  SHF.R.S32.HI R9, RZ, 0x5, R9 ;  /* 0x00000005ff097819 */ /* 0x000fc40000011409 */
[----:B------:R-:W-:Y:S02]  /*29b00*/  LEA.HI R7, R7, R2, RZ, 0x1 ;  /* 0x0000000207077211 */ /* 0x000fe400078f08ff */
[----:B------:R-:W-:Y:S01]  /*29b10*/  LOP3.LUT R11, R11, 0xfffffff8, RZ, 0xc0, !PT ;  /* 0xfffffff80b0b7812 */ /* 0x000fe200078ec0ff */
[----:B----4-:R-:W-:Y:S01]  /*29b20*/  IMAD R12, R10, -0x60, R13 ;  /* 0xffffffa00a0c7824 */ /* 0x010fe200078e020d */
[----:B------:R-:W-:Y:S01]  /*29b30*/  LOP3.LUT R6, R6, 0x7ffffffc, RZ, 0xc0, !PT ;  /* 0x7ffffffc06067812 */ /* 0x000fe200078ec0ff */
[----:B---3--:R-:W-:Y:S01]  /*29b40*/  IMAD R72, R72, 0x8, R9 ;  /* 0x0000000848487824 */ /* 0x008fe200078e0209 */
        /* <DEDUP_REMOVED lines=34> */
.L_x_9959:
[----:B------:R-:W-:Y:S05]  /*29d70*/  BSYNC B5 ;  /* 0x0000000000057941 */ /* 0x000fea0003800000 */
.L_x_9958:
[----:B------:R-:W-:Y:S01]  /*29d80*/  LOP3.LUT R6, RZ, R6, RZ, 0x33, !PT ;  /* 0x00000006ff067212 */ /* 0x000fe200078e33ff */
[----:B------:R-:W-:Y:S06]  /*29d90*/  BRA `(.L_x_9960) ;  /* 0x0000000000287947 */ /* 0x000fec0003800000 */
.L_x_9957:
        /* <DEDUP_REMOVED lines=10> */
.L_x_9960:
[----:B------:R-:W-:Y:S05]  /*29e40*/  BSYNC B4 ;  /* 0x0000000000047941 */ /* 0x000fea0003800000 */
.L_x_9956:
[----:B------:R-:W-:-:S05]  /*29e50*/  IMAD R6, R73, R6, R20 ;  /* 0x0000000649067224 */ /* 0x000fca00078e0214 */
[----:B------:R-:W-:Y:S02]  /*29e60*/  VIMNMX R3, R3, R6, !PT ;  /* 0x0000000603037248 */ /* 0x000fe40007fe0100 */
[----:B------:R-:W-:-:S07]  /*29e70*/  VIADDMNMX R2, R6, R73, R2, PT ;  /* 0x0000004906027246 */ /* 0x000fce0003800102 */
.L_x_9955:
[----:B------:R-:W-:Y:S05]  /*29e80*/  BSYNC B3 ;  /* 0x0000000000037941 */ /* 0x000fea0003800000 */
.L_x_9954:
        /* <DEDUP_REMOVED lines=136> */
.L_x_9966:
[----:B------:R-:W-:Y:S05]  /*2a710*/  BSYNC B5 ;  /* 0x0000000000057941 */ /* 0x000fea0003800000 */
.L_x_9965:
[----:B------:R-:W-:Y:S01]  /*2a720*/  LOP3.LUT R8, RZ, R8, RZ, 0x33, !PT ;  /* 0x00000008ff087212 */ /* 0x000fe200078e33ff */
[----:B------:R-:W-:Y:S06]  /*2a730*/  BRA `(.L_x_9967) ;  /* 0x0000000000287947 */ /* 0x000fec0003800000 */
.L_x_9964:
        /* <DEDUP_REMOVED lines=10> */
.L_x_9967:
[----:B------:R-:W-:Y:S05]  /*2a7e0*/  BSYNC B4 ;  /* 0x0000000000047941 */ /* 0x000fea0003800000 */
.L_x_9963:
[----:B------:R-:W-:-:S05]  /*2a7f0*/  IMAD R8, R73, R8, R20 ;  /* 0x0000000849087224 */ /* 0x000fca00078e0214 */
[----:B------:R-:W-:Y:S02]  /*2a800*/  VIADDMNMX R12, R8, R73, R12, PT ;  /* 0x00000049080c7246 */ /* 0x000fe4000380010c */
[----:B------:R-:W-:-:S07]  /*2a810*/  VIMNMX R9, R9, R8, !PT ;  /* 0x0000000809097248 */ /* 0x000fce0007fe0100 */
.L_x_9962:
[----:B------:R-:W-:Y:S05]  /*2a820*/  BSYNC B3 ;  /* 0x0000000000037941 */ /* 0x000fea0003800000 */
.L_x_9961:
        /* <DEDUP_REMOVED lines=146> */
[----:B------:R-:W0:Y:S04]  /*2b150*/  SHFL.BFLY PT, R13, R8, 0x2, 0x1f ;  /* 0x0c401f00080d7f89 */ /* 0x000e2800000e0000 */
[----:B------:R-:W-:Y:S04]  /*2b160*/  ST.E.64 desc[UR4][R6.64], R8 ;  /* 0x0000000806007985 */ /* 0x000fe8000c101b04 */
[----:B------:R-:W2:Y:S01]  /*2b170*/  LD.E R21, desc[UR6][R6.64+0x4] ;  /* 0x0000040606157980 */ /* 0x000ea2000c101900 */
[----:B0-----:R-:W-:-:S05]  /*2b180*/  FMNMX.FTZ R13, R8, R13, !PT ;  /* 0x0000000d080d7209 */ /* 0x001fca0007810000 */
[----:B------:R-:W0:Y:S02]  /*2b190*/  SHFL.BFLY PT, R12, R13, 0x1, 0x1f ;  /* 0x0c201f000d0c7f89 */ /* 0x000e2400000e0000 */
[----:B0-----:R-:W-:Y:S02]  /*2b1a0*/  FMNMX.FTZ R15, R13, R12, !PT ;  /* 0x0000000c0d0f7209 */ /* 0x001fe40007810000 */
[----:B------:R-:W5:Y:S04]  /*2b1b0*/  LD.E R12, desc[UR4][R6.64+0x20] ;  /* 0x00002004060c7980 */ /* 0x000f68000c101900 */
[----:B------:R-:W-:Y:S04]  /*2b1c0*/  ST.E desc[UR4][R6.64], R15 ;  /* 0x0000000f06007985 */ /* 0x000fe8000c101904 */
[----:B------:R-:W3:Y:S01]  /*2b1d0*/  LD.E R14, desc[UR6][R6.64] ;  /* 0x00000006060e7980 */ /* 0x000ee2000c101900 */
[----:B------:R-:W-:-:S02]  /*2b1e0*/  R2UR UR8, R4 ;  /* 0x00000000040872ca */ /* 0x000fc400000e0000 */
[----:B------:R-:W-:Y:S01]  /*2b1f0*/  R2UR UR9, R5 ;  /* 0x00000000050972ca */ /* 0x000fe200000e0000 */
[----:B--2---:R-:W0:Y:S02]  /*2b200*/  SHFL.BFLY PT, R8, R21, 0x2, 0x1f ;  /* 0x0c401f0015087f89 */ /* 0x004e2400000e0000 */
[----:B0-----:R-:W-:-:S05]  /*2b210*/  FMNMX.FTZ R9, R8, R21, !PT ;  /* 0x0000001508097209 */ /* 0x001fca0007810000 */
[----:B------:R-:W0:Y:S02]  /*2b220*/  SHFL.BFLY PT, R8, R9, 0x1, 0x1f ;  /* 0x0c201f0009087f89 */ /* 0x000e2400000e0000 */
[----:B0-----:R-:W-:Y:S02]  /*2b230*/  FMNMX.FTZ R13, R9, R8, !PT ;  /* 0x00000008090d7209 */ /* 0x001fe40007810000 */
        /* <DEDUP_REMOVED lines=8> */
[----:B------:R-:W0:Y:S08]  /*2b2c0*/  MUFU.EX2 R8, R8 ;  /* 0x0000000800087308 */ /* 0x000e300000000800 */
[----:B------:R-:W4:Y:S01]  /*2b2d0*/  MUFU.EX2 R9, R12 ;  /* 0x0000000c00097308 */ /* 0x000f220000000800 */
[----:B------:R-:W-:Y:S01]  /*2b2e0*/  ST.E desc[UR4][R6.64+0x4], R13 ;  /* 0x0000040d06007985 */ /* 0x000fe2000c101904 */
[----:B0-----:R-:W-:Y:S01]  /*2b2f0*/  FMUL.FTZ R19, R8, R19 ;  /* 0x0000001308137220 */ /* 0x001fe20000410000 */
[----:B----4-:R-:W-:-:S04]  /*2b300*/  FMUL.FTZ R15, R9, R20 ;  /* 0x00000014090f7220 */ /* 0x010fc80000410000 */
[----:B------:R-:W-:Y:S04]  /*2b310*/  ST.E desc[UR6][R6.64+0x10], R19 ;  /* 0x0000101306007985 */ /* 0x000fe8000c101906 */
[----:B------:R0:W-:Y:S04]  /*2b320*/  ST.E desc[UR8][R6.64+0x14], R15 ;  /* 0x0000140f06007985 */ /* 0x0001e8000c101908 */
[----:B------:R-:W2:Y:S04]  /*2b330*/  LDL.64 R2, [R0+0x70] ;  /* 0x0000700000027983 */ /* 0x000ea80000100a00 */
[----:B--2---:R-:W0:Y:S04]  /*2b340*/  LD.E R14, desc[UR6][R2.64+0x20] ;  /* 0x00002006020e7980 */ /* 0x004e28000c101900 */
[----:B------:R-:W0:Y:S04]  /*2b350*/  LD.E R12, desc[UR4][R2.64] ;  /* 0x00000004020c7980 */ /* 0x000e28000c101900 */
[----:B------:R-:W2:Y:S04]  /*2b360*/  LD.E R21, desc[UR8][R2.64+0x4] ;  /* 0x0000040802157980 */ /* 0x000ea8000c101900 */
[----:B------:R-:W3:Y:S04]  /*2b370*/  LD.E R73, desc[UR4][R2.64+0x10] ;  /* 0x0000100402497980 */ /* 0x000ee8000c101900 */
[----:B------:R-:W4:Y:S01]  /*2b380*/  LD.E R24, desc[UR6][R2.64+0x14] ;  /* 0x0000140602187980 */ /* 0x000f22000c101900 */
[C---:B0-----:R-:W-:Y:S01]  /*2b390*/  FMUL.FTZ R6, R12.reuse, R14 ;  /* 0x0000000e0c067220 */ /* 0x041fe20000410000 */
        /* <DEDUP_REMOVED lines=16> */
[----:B------:R-:W0:Y:S08]  /*2b4a0*/  MUFU.EX2 R203, R203 ;  /* 0x000000cb00cb7308 */ /* 0x000e300000000800 */
[----:B------:R-:W1:Y:S01]  /*2b4b0*/  MUFU.EX2 R212, R212 ;  /* 0x000000d400d47308 */ /* 0x000e620000000800 */
[-C--:B------:R-:W-:Y:S01]  /*2b4c0*/  FFMA.FTZ R34, R34, R14.reuse, -R13 ;  /* 0x0000000e22227223 */ /* 0x080fe2000001080d */
[----:B------:R-:W-:-:S06]  /*2b4d0*/  FFMA.FTZ R156, R33, R14, -R7 ;  /* 0x0000000e219c7223 */ /* 0x000fcc0000010807 */
[----:B------:R-:W2:Y:S01]  /*2b4e0*/  MUFU.EX2 R154, R154 ;  /* 0x0000009a009a7308 */ /* 0x000ea20000000800 */
        /* <DEDUP_REMOVED lines=41> */
[----:B---3--:R-:W-:Y:S01]  /*2b780*/  FADD.FTZ R6, R152, R73 ;  /* 0x0000004998067221 */ /* 0x008fe20000010000 */
[----:B------:R-:W3:Y:S01]  /*2b790*/  MUFU.EX2 R13, R34 ;  /* 0x00000022000d7308 */ /* 0x000ee20000000800 */
[----:B----4-:R-:W-:-:S02]  /*2b7a0*/  FADD.FTZ R7, R153, R24 ;  /* 0x0000001899077221 */ /* 0x010fc40000010000 */
[----:B0-----:R-:W-:Y:S02]  /*2b7b0*/  FADD.FTZ R25, R203, R6 ;  /* 0x00000006cb197221 */ /* 0x001fe40000010000 */
[----:B-1----:R-:W-:-:S03]  /*2b7c0*/  FADD.FTZ R6, R212, R7 ;  /* 0x00000007d4067221 */ /* 0x002fc60000010000 */
[----:B------:R-:W0:Y:S01]  /*2b7d0*/  MUFU.EX2 R156, R156 ;  /* 0x0000009c009c7308 */ /* 0x000e220000000800 */
[----:B--2---:R-:W-:Y:S01]  /*2b7e0*/  FADD.FTZ R24, R154, R25 ;  /* 0x000000199a187221 */ /* 0x004fe20000010000 */
[----:B-----5:R-:W-:-:S06]  /*2b7f0*/  FADD.FTZ R7, R155, R6 ;  /* 0x000000069b077221 */ /* 0x020fcc0000010000 */
[----:B------:R-:W1:Y:S01]  /*2b800*/  MUFU.EX2 R12, R12 ;  /* 0x0000000c000c7308 */ /* 0x000e620000000800 */
[----:B------:R-:W-:Y:S01]  /*2b810*/  FADD.FTZ R24, R213, R24 ;  /* 0x00000018d5187221 */ /* 0x000fe20000010000 */
[----:B------:R-:W-:-:S06]  /*2b820*/  FADD.FTZ R6, R158, R7 ;  /* 0x000000079e067221 */ /* 0x000fcc0000010000 */
[----:B------:R-:W2:Y:S08]  /*2b830*/  MUFU.EX2 R21, R21 ;  /* 0x0000001500157308 */ /* 0x000eb00000000800 */
[----:B------:R-:W4:Y:S01]  /*2b840*/  MUFU.EX2 R160, R160 ;  /* 0x000000a000a07308 */ /* 0x000f220000000800 */
[----:B------:R-:W-:Y:S01]  /*2b850*/  FADD.FTZ R7, R157, R24 ;  /* 0x000000189d077221 */ /* 0x000fe20000010000 */
[----:B---3--:R-:W-:-:S06]  /*2b860*/  FADD.FTZ R25, R13, R6 ;  /* 0x000000060d197221 */ /* 0x008fcc0000010000 */
[----:B------:R-:W3:Y:S08]  /*2b870*/  MUFU.EX2 R14, R37 ;  /* 0x00000025000e7308 */ /* 0x000ef00000000800 */
[----:B------:R-:W5:Y:S01]  /*2b880*/  MUFU.EX2 R159, R159 ;  /* 0x0000009f009f7308 */ /* 0x000f620000000800 */
[----:B0-----:R-:W-:Y:S01]  /*2b890*/  FADD.FTZ R6, R156, R7 ;  /* 0x000000079c067221 */ /* 0x001fe20000010000 */
[----:B-1----:R-:W-:-:S06]  /*2b8a0*/  FADD.FTZ R25, R12, R25 ;  /* 0x000000190c197221 */ /* 0x002fcc0000010000 */
[----:B------:R-:W0:Y:S08]  /*2b8b0*/  MUFU.EX2 R167, R167 ;  /* 0x000000a700a77308 */ /* 0x000e300000000800 */
[----:B------:R-:W1:Y:S01]  /*2b8c0*/  MUFU.EX2 R11, R11 ;  /* 0x0000000b000b7308 */ /* 0x000e620000000800 */
[----:B--2---:R-:W-:Y:S01]  /*2b8d0*/  FADD.FTZ R7, R21, R6 ;  /* 0x0000000615077221 */ /* 0x004fe20000010000 */
[----:B----4-:R-:W-:-:S06]  /*2b8e0*/  FADD.FTZ R6, R160, R25 ;  /* 0x00000019a0067221 */ /* 0x010fcc0000010000 */
[----:B------:R-:W2:Y:S08]  /*2b8f0*/  MUFU.EX2 R166, R166 ;  /* 0x000000a600a67308 */ /* 0x000eb00000000800 */
[----:B------:R-:W4:Y:S01]  /*2b900*/  MUFU.EX2 R170, R170 ;  /* 0x000000aa00aa7308 */ /* 0x000f220000000800 */
[----:B---3--:R-:W-:Y:S01]  /*2b910*/  FADD.FTZ R24, R14, R7 ;  /* 0x000000070e187221 */ /* 0x008fe20000010000 */
[----:B-----5:R-:W-:-:S06]  /*2b920*/  FADD.FTZ R6, R159, R6 ;  /* 0x000000069f067221 */ /* 0x020fcc0000010000 */
        /* <DEDUP_REMOVED lines=55> */
[----:B----4-:R-:W-:-:S03]  /*2bca0*/  FADD.FTZ R25, R163, R24 ;  /* 0x00000018a3197221 */ /* 0x010fc60000010000 */
[----:B---3--:R-:W-:Y:S01]  /*2bcb0*/  FADD.FTZ R6, R188, R7 ;  /* 0x00000007bc067221 */ /* 0x008fe20000010000 */
[----:B-----5:R-:W-:-:S03]  /*2bcc0*/  FADD.FTZ R24, R162, R25 ;  /* 0x00000019a2187221 */ /* 0x020fc60000010000 */
[----:B0-----:R-:W-:Y:S01]  /*2bcd0*/  FADD.FTZ R25, R187, R6 ;  /* 0x00000006bb197221 */ /* 0x001fe20000010000 */
[----:B-1----:R-:W-:-:S04]  /*2bce0*/  FADD.FTZ R27, R161, R24 ;  /* 0x00000018a11b7221 */ /* 0x002fc80000010000 */
[----:B------:R0:W-:Y:S04]  /*2bcf0*/  ST.E desc[UR4][R2.64+0x10], R25 ;  /* 0x0000101902007985 */ /* 0x0001e8000c101904 */
[----:B------:R1:W-:Y:S04]  /*2bd00*/  ST.E desc[UR6][R2.64+0x14], R27 ;  /* 0x0000141b02007985 */ /* 0x0003e8000c101906 */
[----:B------:R-:W0:Y:S01]  /*2bd10*/  LDL.64 R6, [R0+0x80] ;  /* 0x0000800000067983 */ /* 0x000e220000100a00 */
[----:B------:R-:W-:Y:S02]  /*2bd20*/  R2UR UR10, R4 ;  /* 0x00000000040a72ca */ /* 0x000fe400000e0000 */
[----:B------:R-:W-:-:S02]  /*2bd30*/  R2UR UR11, R5 ;  /* 0x00000000050b72ca */ /* 0x000fc400000e0000 */
[C---:B------:R-:W-:Y:S02]  /*2bd40*/  R2UR UR12, R4.reuse ;  /* 0x00000000040c72ca */ /* 0x040fe400000e0000 */
[----:B------:R-:W-:Y:S01]  /*2bd50*/  R2UR UR13, R5 ;  /* 0x00000000050d72ca */ /* 0x000fe200000e0000 */
[----:B0-----:R-:W2:Y:S08]  /*2bd60*/  LD.E R25, desc[UR8][R6.64+0x10] ;  /* 0x0000100806197980 */ /* 0x001eb0000c101900 */
[----:B-1----:R-:W3:Y:S04]  /*2bd70*/  LD.E R3, desc[UR10][R6.64+0x14] ;  /* 0x0000140a06037980 */ /* 0x002ee8000c101900 */
        /* <DEDUP_REMOVED lines=47> */
[----:B--2---:R-:W-:-:S05]  /*2c070*/  FMUL.FTZ R25, R8, R25 ;  /* 0x0000001908197220 */ /* 0x004fca0000410000 */
[----:B------:R0:W-:Y:S04]  /*2c080*/  ST.E desc[UR8][R6.64+0x10], R25 ;  /* 0x0000101906007985 */ /* 0x0001e8000c101908 */
[----:B0-----:R-:W2:Y:S01]  /*2c090*/  LD.E R25, desc[UR6][R6.64+0x154] ;  /* 0x0001540606197980 */ /* 0x001ea2000c101900 */
[C---:B---3--:R-:W-:Y:S01]  /*2c0a0*/  FMUL.FTZ R3, R8.reuse, R3 ;  /* 0x0000000308037220 */ /* 0x048fe20000410000 */
[----:B----4-:R-:W-:-:S04]  /*2c0b0*/  FMUL.FTZ R27, R8, R27 ;  /* 0x0000001b081b7220 */ /* 0x010fc80000410000 */
[----:B------:R0:W-:Y:S04]  /*2c0c0*/  ST.E desc[UR10][R6.64+0x14], R3 ;  /* 0x0000140306007985 */ /* 0x0001e8000c10190a */
[----:B------:R1:W-:Y:S04]  /*2c0d0*/  ST.E desc[UR12][R6.64+0x20], R27 ;  /* 0x0000201b06007985 */ /* 0x0003e8000c10190c */
[----:B0-----:R-:W3:Y:S04]  /*2c0e0*/  LD.E R3, desc[UR18][R6.64+0x150] ;  /* 0x0001501206037980 */ /* 0x001ee8000c101900 */
[----:B-1----:R-:W4:Y:S01]  /*2c0f0*/  LD.E R27, desc[UR6][R6.64+0x160] ;  /* 0x00016006061b7980 */ /* 0x002f22000c101900 */
        /* <DEDUP_REMOVED lines=55> */
[----:B------:R5:W-:Y:S02]  /*2c470*/  ST.E desc[UR4][R6.64+0x1e4], R25 ;  /* 0x0001e41906007985 */ /* 0x000be4000c101904 */
[----:B-----5:R-:W-:Y:S02]  /*2c480*/  FMUL.FTZ R25, R9, R2 ;  /* 0x0000000209197220 */ /* 0x020fe40000410000 */
[----:B------:R-:W2:Y:S01]  /*2c490*/  LD.E R2, desc[UR6][R6.64+0xc] ;  /* 0x00000c0606027980 */ /* 0x000ea2000c101900 */
[C---:B---3--:R-:W-:Y:S01]  /*2c4a0*/  FMUL.FTZ R3, R8.reuse, R3 ;  /* 0x0000000308037220 */ /* 0x048fe20000410000 */
[----:B----4-:R-:W-:-:S04]  /*2c4b0*/  FMUL.FTZ R27, R8, R27 ;  /* 0x0000001b081b7220 */ /* 0x010fc80000410000 */
[----:B------:R0:W-:Y:S04]  /*2c4c0*/  ST.E desc[UR4][R6.64+0x1e0], R3 ;  /* 0x0001e00306007985 */ /* 0x0001e8000c101904 */
[----:B------:R2:W-:Y:S04]  /*2c4d0*/  ST.E desc[UR4][R6.64+0x1f0], R27 ;  /* 0x0001f01b06007985 */ /* 0x0005e8000c101904 */
[----:B0-----:R-:W3:Y:S01]  /*2c4e0*/  LD.E R3, desc[UR6][R6.64+0x1f4] ;  /* 0x0001f40606037980 */ /* 0x001ee2000c101900 */
[----:B--2---:R-:W-:-:S03]  /*2c4f0*/  FMUL.FTZ R27, R9, R2 ;  /* 0x00000002091b7220 */ /* 0x004fc60000410000 */
[----:B------:R-:W2:Y:S01]  /*2c500*/  LD.E R2, desc[UR6][R6.64+0x18] ;  /* 0x0000180606027980 */ /* 0x000ea2000c101900 */
[----:B---3--:R-:W-:-:S05]  /*2c510*/  FMUL.FTZ R3, R8, R3 ;  /* 0x0000000308037220 */ /* 0x008fca0000410000 */
        /* <DEDUP_REMOVED lines=134> */
[----:B------:R-:W0:Y:S02]  /*2cd80*/  LD.E R2, desc[UR6][R6.64+0xa8] ;  /* 0x0000a80606027980 */ /* 0x000e24000c101900 */
[----:B0-----:R-:W-:-:S05]  /*2cd90*/  FMUL.FTZ R3, R9, R2 ;  /* 0x0000000209037220 */ /* 0x001fca0000410000 */
[----:B------:R0:W-:Y:S04]  /*2cda0*/  ST.E desc[UR4][R6.64+0xa8], R3 ;  /* 0x0000a80306007985 */ /* 0x0001e8000c101904 */
[----:B------:R-:W1:Y:S02]  /*2cdb0*/  LD.E R2, desc[UR6][R6.64+0xac] ;  /* 0x0000ac0606027980 */ /* 0x000e64000c101900 */
[----:B-1----:R-:W-:-:S05]  /*2cdc0*/  FMUL.FTZ R25, R9, R2 ;  /* 0x0000000209197220 */ /* 0x002fca0000410000 */
[----:B------:R1:W-:Y:S04]  /*2cdd0*/  ST.E desc[UR4][R6.64+0xac], R25 ;  /* 0x0000ac1906007985 */ /* 0x0003e8000c101904 */
[----:B------:R-:W2:Y:S02]  /*2cde0*/  LD.E R2, desc[UR6][R6.64+0xb8] ;  /* 0x0000b80606027980 */ /* 0x000ea4000c101900 */
        /* <DEDUP_REMOVED lines=115> */
[----:B------:R-:W-:Y:S04]  /*2d520*/  ST.E desc[UR4][R6.64+0x1e8], R25 ;  /* 0x0001e81906007985 */ /* 0x000fe8000c101904 */
[----:B------:R-:W2:Y:S02]  /*2d530*/  LD.E R2, desc[UR6][R6.64+0x1ec] ;  /* 0x0001ec0606027980 */ /* 0x000ea4000c101900 */
[----:B--2---:R-:W-:-:S05]  /*2d540*/  FMUL.FTZ R27, R9, R2 ;  /* 0x00000002091b7220 */ /* 0x004fca0000410000 */
[----:B------:R1:W-:Y:S04]  /*2d550*/  ST.E desc[UR4][R6.64+0x1ec], R27 ;  /* 0x0001ec1b06007985 */ /* 0x0003e8000c101904 */
[----:B------:R-:W2:Y:S02]  /*2d560*/  LD.E R2, desc[UR6][R6.64+0x1f8] ;  /* 0x0001f80606027980 */ /* 0x000ea4000c101900 */
[----:B--2---:R-:W-:-:S05]  /*2d570*/  FMUL.FTZ R29, R9, R2 ;  /* 0x00000002091d7220 */ /* 0x004fca0000410000 */
[----:B------:R-:W-:Y:S04]  /*2d580*/  ST.E desc[UR4][R6.64+0x1f8], R29 ;  /* 0x0001f81d06007985 */ /* 0x000fe8000c101904 */
[----:B------:R-:W2:Y:S01]  /*2d590*/  LD.E R2, desc[UR6][R6.64+0x1fc] ;  /* 0x0001fc0606027980 */ /* 0x000ea2000c101900 */
[----:B------:R-:W-:Y:S01]  /*2d5a0*/  LEA.HI R28, R201, 0x8, RZ, 0x19 ;  /* 0x00000008c91c7811 */ /* 0x000fe200078fc8ff */
[----:B--2---:R-:W-:-:S05]  /*2d5b0*/  FMUL.FTZ R9, R9, R2 ;  /* 0x0000000209097220 */ /* 0x004fca0000410000 */
[----:B------:R2:W-:Y:S04]  /*2d5c0*/  ST.E desc[UR4][R6.64+0x1fc], R9 ;  /* 0x0001fc0906007985 */ /* 0x0005e8000c101904 */
[----:B0-----:R-:W3:Y:S01]  /*2d5d0*/  LDL.64 R2, [R0+0x80] ;  /* 0x0000800000027983 */ /* 0x001ee20000100a00 */
[----:B------:R0:W-:Y:S06]  /*2d5e0*/  BAR.SYNC.DEFER_BLOCKING R28, 0x100 ;  /* 0x0004001c0000751d */ /* 0x0001ec0000010000 */
[----:B-1----:R-:W4:Y:S04]  /*2d5f0*/  LDL.64 R26, [R0] ;  /* 0x00000000001a7983 */ /* 0x002f280000100a00 */
[----:B------:R-:W5:Y:S04]  /*2d600*/  LDL.64 R24, [R0+0x98] ;  /* 0x0000980000187983 */ /* 0x000f680000100a00 */
[----:B--2---:R-:W2:Y:S04]  /*2d610*/  LDL.64 R8, [R0+0x88] ;  /* 0x0000880000087983 */ /* 0x004ea80000100a00 */
[----:B---3--:R-:W3:Y:S04]  /*2d620*/  LD.E R29, desc[UR4][R2.64] ;  /* 0x00000004021d7980 */ /* 0x008ee8000c101900 */
[----:B----4-:R-:W4:Y:S04]  /*2d630*/  LD.E R215, desc[UR6][R26.64] ;  /* 0x000000061ad77980 */ /* 0x010f28000c101900 */
[----:B-----5:R-:W4:Y:S04]  /*2d640*/  LD.E.64 R6, desc[UR4][R24.64] ;  /* 0x0000000418067980 */ /* 0x020f28000c101b00 */
[----:B---3--:R1:W-:Y:S04]  /*2d650*/  ST.E desc[UR8][R2.64], R29 ;  /* 0x0000001d02007985 */ /* 0x0083e8000c101908 */
[----:B------:R-:W3:Y:S04]  /*2d660*/  LD.E R31, desc[UR10][R2.64+0x4] ;  /* 0x0000040a021f7980 */ /* 0x000ee8000c101900 */
[----:B---3--:R3:W-:Y:S04]  /*2d670*/  ST.E desc[UR4][R2.64+0x4], R31 ;  /* 0x0000041f02007985 */ /* 0x0087e8000c101904 */
[----:B------:R-:W5:Y:S04]  /*2d680*/  LD.E R33, desc[UR6][R2.64+0x8] ;  /* 0x0000080602217980 */ /* 0x000f68000c101900 */
[----:B-----5:R-:W-:Y:S04]  /*2d690*/  ST.E desc[UR4][R2.64+0x8], R33 ;  /* 0x0000082102007985 */ /* 0x020fe8000c101904 */
[----:B------:R-:W5:Y:S04]  /*2d6a0*/  LD.E R27, desc[UR6][R2.64+0xc] ;  /* 0x00000c06021b7980 */ /* 0x000f68000c101900 */
[----:B-----5:R5:W-:Y:S04]  /*2d6b0*/  ST.E desc[UR4][R2.64+0xc], R27 ;  /* 0x00000c1b02007985 */ /* 0x020be8000c101904 */
[----:B------:R-:W2:Y:S04]  /*2d6c0*/  LD.E R25, desc[UR6][R2.64+0x10] ;  /* 0x0000100602197980 */ /* 0x000ea8000c101900 */
[----:B--2---:R2:W-:Y:S04]  /*2d6d0*/  ST.E desc[UR4][R2.64+0x10], R25 ;  /* 0x0000101902007985 */ /* 0x0045e8000c101904 */
[----:B-1----:R-:W4:Y:S04]  /*2d6e0*/  LD.E R29, desc[UR6][R2.64+0x14] ;  /* 0x00001406021d7980 */ /* 0x002f28000c101900 */
[----:B----4-:R1:W-:Y:S04]  /*2d6f0*/  ST.E desc[UR4][R2.64+0x14], R29 ;  /* 0x0000141d02007985 */ /* 0x0103e8000c101904 */
[----:B---3--:R-:W3:Y:S04]  /*2d700*/  LD.E R31, desc[UR6][R2.64+0x18] ;  /* 0x00001806021f7980 */ /* 0x008ee8000c101900 */
[----:B---3--:R3:W-:Y:S04]  /*2d710*/  ST.E desc[UR4][R2.64+0x18], R31 ;  /* 0x0000181f02007985 */ /* 0x0087e8000c101904 */
[----:B-----5:R-:W4:Y:S04]  /*2d720*/  LD.E R27, desc[UR6][R2.64+0x1c] ;  /* 0x00001c06021b7980 */ /* 0x020f28000c101900 */
[----:B----4-:R4:W-:Y:S04]  /*2d730*/  ST.E desc[UR4][R2.64+0x1c], R27 ;  /* 0x00001c1b02007985 */ /* 0x0109e8000c101904 */
[----:B--2---:R-:W2:Y:S04]  /*2d740*/  LD.E R25, desc[UR6][R2.64+0x20] ;  /* 0x0000200602197980 */ /* 0x004ea8000c101900 */
[----:B--2---:R2:W-:Y:S04]  /*2d750*/  ST.E desc[UR4][R2.64+0x20], R25 ;  /* 0x0000201902007985 */ /* 0x0045e8000c101904 */
[----:B-1----:R-:W5:Y:S04]  /*2d760*/  LD.E R29, desc[UR6][R2.64+0x24] ;  /* 0x00002406021d7980 */ /* 0x002f68000c101900 */
[----:B-----5:R1:W-:Y:S04]  /*2d770*/  ST.E desc[UR4][R2.64+0x24], R29 ;  /* 0x0000241d02007985 */ /* 0x0203e8000c101904 */
[----:B---3--:R-:W3:Y:S04]  /*2d780*/  LD.E R31, desc[UR6][R2.64+0x28] ;  /* 0x00002806021f7980 */ /* 0x008ee8000c101900 */
[----:B---3--:R3:W-:Y:S04]  /*2d790*/  ST.E desc[UR4][R2.64+0x28], R31 ;  /* 0x0000281f02007985 */ /* 0x0087e8000c101904 */
[----:B----4-:R-:W4:Y:S04]  /*2d7a0*/  LD.E R27, desc[UR6][R2.64+0x2c] ;  /* 0x00002c06021b7980 */ /* 0x010f28000c101900 */
        /* <DEDUP_REMOVED lines=228> */
[----:B-----5:R-:W-:Y:S04]  /*2e5f0*/  ST.E desc[UR4][R2.64+0x1f4], R29 ;  /* 0x0001f41d02007985 */ /* 0x020fe8000c101904 */
[----:B---3--:R-:W3:Y:S04]  /*2e600*/  LD.E R31, desc[UR6][R2.64+0x1f8] ;  /* 0x0001f806021f7980 */ /* 0x008ee8000c101900 */
[----:B---3--:R-:W-:Y:S04]  /*2e610*/  ST.E desc[UR4][R2.64+0x1f8], R31 ;  /* 0x0001f81f02007985 */ /* 0x008fe8000c101904 */
[----:B----4-:R-:W3:Y:S01]  /*2e620*/  LD.E R27, desc[UR6][R2.64+0x1fc] ;  /* 0x0001fc06021b7980 */ /* 0x010ee2000c101900 */
        /* <DEDUP_REMOVED lines=28> */
[----:B------:R-:W-:Y:S02]  /*2e7f0*/  R2UR UR56, R4 ;  /* 0x00000000043872ca */ /* 0x000fe400000e0000 */
[----:B------:R-:W-:Y:S01]  /*2e800*/  R2UR UR57, R5 ;  /* 0x00000000053972ca */ /* 0x000fe200000e0000 */
[----:B---3--:R1:W-:Y:S04]  /*2e810*/  ST.E desc[UR4][R2.64+0x1fc], R27 ;  /* 0x0001fc1b02007985 */ /* 0x0083e8000c101904 */
[----:B------:R-:W3:Y:S04]  /*2e820*/  LD.E R214, desc[UR16][R8.64] ;  /* 0x0000001008d67980 */ /* 0x000ee8000c101900 */
[----:B------:R-:W4:Y:S04]  /*2e830*/  LD.E R24, desc[UR18][R2.64] ;  /* 0x0000001202187980 */ /* 0x000f28000c101900 */
[----:B--2---:R-:W4:Y:S04]  /*2e840*/  LD.E R25, desc[UR20][R2.64+0x4] ;  /* 0x0000041402197980 */ /* 0x004f28000c101900 */
[----:B------:R-:W4:Y:S04]  /*2e850*/  LD.E R26, desc[UR22][R2.64+0x8] ;  /* 0x00000816021a7980 */ /* 0x000f28000c101900 */
[----:B-1----:R-:W4:Y:S04]  /*2e860*/  LD.E R27, desc[UR24][R2.64+0xc] ;  /* 0x00000c18021b7980 */ /* 0x002f28000c101900 */
        /* <DEDUP_REMOVED lines=124> */
[----:B------:R-:W-:Y:S01]  /*2f030*/  IMAD R6, R215, 0xc00, R6 ;  /* 0x00000c00d7067824 */ /* 0x000fe200078e0206 */
[----:B---3--:R-:W-:-:S02]  /*2f040*/  ISETP.NE.U32.AND P0, PT, R214, RZ, PT ;  /* 0x000000ffd600720c */ /* 0x008fc40003f05070 */
        /* <DEDUP_REMOVED lines=27> */
[----:B----4-:R-:W-:-:S06]  /*2f200*/  WARPGROUP.ARRIVE ;  /* 0x00000000000079c5 */ /* 0x010fcc0000000000 */
        /* <DEDUP_REMOVED lines=18> */
[----:B------:R-:W-:Y:S02]  /*2f330*/  R2UR UR6, R4 ;  /* 0x00000000040672ca */ /* 0x000fe400000e0000 */
[----:B------:R-:W-:-:S09]  /*2f340*/  R2UR UR7, R5 ;  /* 0x00000000050772ca */ /* 0x000fd200000e0000 */
        /* <DEDUP_REMOVED lines=356> */
[C---:B------:R-:W-:Y:S01]  /*30990*/  R2UR UR19, R5.reuse ;  /* 0x00000000051372ca */ /* 0x040fe200000e0000 */
[----:B------:R5:W-:Y:S01]  /*309a0*/  ST.E desc[UR24][R2.64+0x1f4], R149 ;  /* 0x0001f49502007985 */ /* 0x000be2000c101918 */
        /* <DEDUP_REMOVED lines=12> */
[C---:B------:R-:W-:Y:S02]  /*30a70*/  R2UR UR52, R4.reuse ;  /* 0x00000000043472ca */ /* 0x040fe400000e0000 */
[----:B------:R-:W-:Y:S01]  /*30a80*/  R2UR UR53, R5 ;  /* 0x00000000053572ca */ /* 0x000fe200000e0000 */
[----:B------:R5:W-:Y:S01]  /*30a90*/  ST.E desc[UR6][R2.64+0x1f8], R150 ;  /* 0x0001f89602007985 */ /* 0x000be2000c101906 */
[----:B------:R-:W-:-:S03]  /*30aa0*/  R2UR UR60, R4 ;  /* 0x00000000043c72ca */ /* 0x000fc600000e0000 */
[----:B------:R5:W-:Y:S01]  /*30ab0*/  ST.E desc[UR8][R2.64+0x1fc], R151 ;  /* 0x0001fc9702007985 */ /* 0x000be2000c101908 */
[----:B------:R-:W-:-:S03]  /*30ac0*/  R2UR UR61, R5 ;  /* 0x00000000053d72ca */ /* 0x000fc600000e0000 */
[----:B------:R-:W-:Y:S01]  /*30ad0*/  ST.E desc[UR16][R8.64], R194 ;  /* 0x000000c208007985 */ /* 0x000fe2000c101910 */
[C---:B------:R-:W-:Y:S02]  /*30ae0*/  R2UR UR58, R4.reuse ;  /* 0x00000000043a72ca */ /* 0x040fe400000e0000 */
[C---:B------:R-:W-:Y:S01]  /*30af0*/  R2UR UR59, R5.reuse ;  /* 0x00000000053b72ca */ /* 0x040fe200000e0000 */
[----:B0-----:R-:W5:Y:S01]  /*30b00*/  LD.E R24, desc[UR18][R2.64] ;  /* 0x0000001202187980 */ /* 0x001f62000c101900 */
[C---:B------:R-:W-:Y:S02]  /*30b10*/  R2UR UR56, R4.reuse ;  /* 0x00000000043872ca */ /* 0x040fe400000e0000 */
[C---:B------:R-:W-:Y:S01]  /*30b20*/  R2UR UR57, R5.reuse ;  /* 0x00000000053972ca */ /* 0x040fe200000e0000 */
[----:B-1----:R-:W5:Y:S01]  /*30b30*/  LD.E R25, desc[UR20][R2.64+0x4] ;  /* 0x0000041402197980 */ /* 0x002f62000c101900 */
[C---:B------:R-:W-:Y:S02]  /*30b40*/  R2UR UR4, R4.reuse ;  /* 0x00000000040472ca */ /* 0x040fe400000e0000 */
[----:B------:R-:W-:Y:S01]  /*30b50*/  R2UR UR5, R5 ;  /* 0x00000000050572ca */ /* 0x000fe200000e0000 */
[----:B--2---:R-:W2:Y:S01]  /*30b60*/  LD.E R26, desc[UR22][R2.64+0x8] ;  /* 0x00000816021a7980 */ /* 0x004ea2000c101900 */
[----:B------:R-:W-:-:S02]  /*30b70*/  R2UR UR6, R4 ;  /* 0x00000000040672ca */ /* 0x000fc400000e0000 */
[C---:B------:R-:W-:Y:S01]  /*30b80*/  R2UR UR7, R5.reuse ;  /* 0x00000000050772ca */ /* 0x040fe200000e0000 */
[----:B---3--:R-:W2:Y:S01]  /*30b90*/  LD.E R27, desc[UR24][R2.64+0xc] ;  /* 0x00000c18021b7980 */ /* 0x008ea2000c101900 */
[C---:B------:R-:W-:Y:S02]  /*30ba0*/  R2UR UR8, R4.reuse ;  /* 0x00000000040872ca */ /* 0x040fe400000e0000 */
[C---:B------:R-:W-:Y:S01]  /*30bb0*/  R2UR UR9, R5.reuse ;  /* 0x00000000050972ca */ /* 0x040fe200000e0000 */
[----:B----4-:R-:W2:Y:S01]  /*30bc0*/  LD.E R28, desc[UR26][R2.64+0x10] ;  /* 0x0000101a021c7980 */ /* 0x010ea2000c101900 */
[C---:B------:R-:W-:Y:S02]  /*30bd0*/  R2UR UR10, R4.reuse ;  /* 0x00000000040a72ca */ /* 0x040fe400000e0000 */
[----:B------:R-:W-:Y:S01]  /*30be0*/  R2UR UR11, R5 ;  /* 0x00000000050b72ca */ /* 0x000fe200000e0000 */
[----:B-----5:R-:W2:Y:S01]  /*30bf0*/  LD.E R29, desc[UR28][R2.64+0x14] ;  /* 0x0000141c021d7980 */ /* 0x020ea2000c101900 */
        /* <DEDUP_REMOVED lines=387> */
[----:B------:R-:W-:Y:S02]  /*32430*/  WARPGROUP.DEPBAR.LE gsb0, 0x0 ;  /* 0x00008000000079c5 */ /* 0x000fe40000010000 */
        /* <DEDUP_REMOVED lines=2713> */
[----:B------:R-:W-:Y:S04]  /*3cdd0*/  ST.E desc[UR6][R2.64+0x1ec], R147 ;  /* 0x0001ec9302007985 */ /* 0x000fe8000c101906 */
[----:B------:R-:W-:Y:S04]  /*3cde0*/  ST.E desc[UR8][R2.64+0x1f0], R148 ;  /* 0x0001f09402007985 */ /* 0x000fe8000c101908 */
[----:B------:R-:W-:Y:S04]  /*3cdf0*/  ST.E desc[UR10][R2.64+0x1f4], R149 ;  /* 0x0001f49502007985 */ /* 0x000fe8000c10190a */
[----:B------:R-:W-:Y:S04]  /*3ce00*/  ST.E desc[UR12][R2.64+0x1f8], R150 ;  /* 0x0001f89602007985 */ /* 0x000fe8000c10190c */
[----:B------:R-:W-:Y:S01]  /*3ce10*/  ST.E desc[UR14][R2.64+0x1fc], R151 ;  /* 0x0001fc9702007985 */ /* 0x000fe2000c10190e */
        /* <DEDUP_REMOVED lines=765> */
[----:B------:R-:W2:Y:S01]  /*3fdf0*/  LD.E R11, desc[UR6][R2.64+0x4] ;  /* 0x00000406020b7980 */ /* 0x000ea2000c101900 */
[C---:B------:R-:W-:Y:S02]  /*3fe00*/  R2UR UR4, R4.reuse ;  /* 0x00000000040472ca */ /* 0x040fe400000e0000 */
        /* <DEDUP_REMOVED lines=10> */
[----:B0-----:R-:W4:Y:S01]  /*3feb0*/  LD.E R9, desc[UR6][R2.64+0xc] ;  /* 0x00000c0602097980 */ /* 0x001f22000c101900 */
[C---:B------:R-:W-:Y:S02]  /*3fec0*/  R2UR UR4, R4.reuse ;  /* 0x00000000040472ca */ /* 0x040fe400000e0000 */
[C---:B------:R-:W-:Y:S02]  /*3fed0*/  R2UR UR5, R5.reuse ;  /* 0x00000000050572ca */ /* 0x040fe400000e0000 */
[----:B------:R-:W-:Y:S02]  /*3fee0*/  R2UR UR6, R4 ;  /* 0x00000000040672ca */ /* 0x000fe400000e0000 */
[----:B------:R-:W-:-:S09]  /*3fef0*/  R2UR UR7, R5 ;  /* 0x00000000050772ca */ /* 0x000fd200000e0000 */
[----:B----4-:R0:W-:Y:S04]  /*3ff00*/  ST.E desc[UR4][R2.64+0xc], R9 ;  /* 0x00000c0902007985 */ /* 0x0101e8000c101904 */
[----:B-1----:R-:W4:Y:S01]  /*3ff10*/  LD.E R7, desc[UR6][R2.64+0x10] ;  /* 0x0000100602077980 */ /* 0x002f22000c101900 */
[C---:B------:R-:W-:Y:S02]  /*3ff20*/  R2UR UR4, R4.reuse ;  /* 0x00000000040472ca */ /* 0x040fe400000e0000 */
[C---:B------:R-:W-:Y:S02]  /*3ff30*/  R2UR UR5, R5.reuse ;  /* 0x00000000050572ca */ /* 0x040fe400000e0000 */
[----:B------:R-:W-:Y:S02]  /*3ff40*/  R2UR UR6, R4 ;  /* 0x00000000040672ca */ /* 0x000fe400000e0000 */
[----:B------:R-:W-:-:S09]  /*3ff50*/  R2UR UR7, R5 ;  /* 0x00000000050772ca */ /* 0x000fd200000e0000 */
[----:B----4-:R1:W-:Y:S04]  /*3ff60*/  ST.E desc[UR4][R2.64+0x10], R7 ;  /* 0x0000100702007985 */ /* 0x0103e8000c101904 */
        /* <DEDUP_REMOVED lines=726> */
[----:B---3--:R-:W2:Y:S01]  /*42cd0*/  LD.E R13, desc[UR6][R2.64+0x1f8] ;  /* 0x0001f806020d7980 */ /* 0x008ea2000c101900 */
[C---:B------:R-:W-:Y:S02]  /*42ce0*/  R2UR UR4, R4.reuse ;  /* 0x00000000040472ca */ /* 0x040fe400000e0000 */
[C---:B------:R-:W-:Y:S02]  /*42cf0*/  R2UR UR5, R5.reuse ;  /* 0x00000000050572ca */ /* 0x040fe400000e0000 */
[----:B------:R-:W-:Y:S02]  /*42d00*/  R2UR UR6, R4 ;  /* 0x00000000040672ca */ /* 0x000fe400000e0000 */
[----:B------:R-:W-:-:S02]  /*42d10*/  R2UR UR7, R5 ;  /* 0x00000000050772ca */ /* 0x000fc400000e0000 */
[----:B------:R-:W-:-:S07]  /*42d20*/  LOP3.LUT P6, RZ, R201, 0x7f, RZ, 0xc0, !PT ;  /* 0x0000007fc9ff7812 */ /* 0x000fce00078cc0ff */
[----:B--2---:R1:W-:Y:S04]  /*42d30*/  ST.E desc[UR4][R2.64+0x1f8], R13 ;  /* 0x0001f80d02007985 */ /* 0x0043e8000c101904 */
[----:B0-----:R-:W2:Y:S01]  /*42d40*/  LD.E R9, desc[UR6][R2.64+0x1fc] ;  /* 0x0001fc0602097980 */ /* 0x001ea2000c101900 */
[----:B------:R-:W-:Y:S02]  /*42d50*/  R2UR UR4, R4 ;  /* 0x00000000040472ca */ /* 0x000fe400000e0000 */
[----:B------:R-:W-:-:S13]  /*42d60*/  R2UR UR5, R5 ;  /* 0x00000000050572ca */ /* 0x000fda00000e0000 */
[----:B--2---:R1:W-:Y:S01]  /*42d70*/  ST.E desc[UR4][R2.64+0x1fc], R9 ;  /* 0x0001fc0902007985 */ /* 0x0043e2000c101904 */
[----:B------:R-:W-:Y:S05]  /*42d80*/  @P6 BRA `(.L_x_9968) ;  /* 0x0000000000306947 */ /* 0x000fea0003800000 */
[----:B-1----:R-:W2:Y:S04]  /*42d90*/  LDL.64 R2, [R0+0x40] ;  /* 0x0000400000027983 */ /* 0x002ea80000100a00 */
        /* <DEDUP_REMOVED lines=11> */
.L_x_9968:
[----:B------:R-:W-:-:S04]  /*42e50*/  IMAD.MOV.U32 R203, RZ, RZ, 0x0 ;  /* 0x00000000ffcb7424 */ /* 0x000fc800078e00ff */
[----:B01----:R-:W-:Y:S05]  /*42e60*/  RET.REL.NODEC R202 `(_ZN7cutlass13device_kernelIN5flash11enable_sm90INS1_16FlashAttnFwdSm90INS1_25CollectiveMainloopFwdSm90ILi2EN4cute5tupleIJNS5_1CILi1EEES8_S8_EEENS6_IJNS7_ILi128EEENS7_ILi96EEENS7_ILi64EEEEEELi256ENS_10bfloat16_tEfNS_4arch4Sm90ELb0ELb1ELb0ELb1ELb0ELb0ELb1ELb1ELb0ELb0ELb0ELb0EEENS1_21CollectiveEpilogueFwdINS6_IJSA_NS7_ILi256EEESB_EEES9_SE_SG_Li256ELb1ELb0ELb0ELb0EEENS1_36VarlenDynamicPersistentTileSchedulerILi128ELi96ELi256ELi32ELb0ELb0ELb1ELb1ELb0ELb1EEEEEEEEEvNT_6ParamsE) ;  /* 0xfffffbd0ca647950 */ /* 0x003fea0003c3ffff */
.L_x_9946:
[----:B0-----:R0:W1:Y:S02]  /*42e70*/  SYNCS.PHASECHK.TRANS64.TRYWAIT P0, [R2+URZ], R3 ;  /* 0x00000003020075a7 */ /* 0x001064000800017f */
[----:B-1----:R-:W-:Y:S05]  /*42e80*/  @!P0 NANOSLEEP.SYNCS 0x989680 ;  /* 0x009896800000895d */ /* 0x002fea0003900000 */
[----:B------:R-:W1:Y:S02]  /*42e90*/  @!P0 SYNCS.PHASECHK.TRANS64 P0, [R2+URZ], R3 ;  /* 0x00000003020085a7 */ /* 0x000e64000800007f */
[----:B-1----:R-:W-:Y:S05]  /*42ea0*/  @!P0 BRA `(.L_x_9946) ;  /* 0xfffffffc00f08947 */ /* 0x002fea000383ffff */
[----:B------:R-:W-:Y:S05]  /*42eb0*/  BRA `(.L_x_9945) ;  /* 0xfffffe4c00ec7947 */ /* 0x000fea000383ffff */
.L_x_9953:
[----:B0-----:R0:W1:Y:S02]  /*42ec0*/  SYNCS.PHASECHK.TRANS64.TRYWAIT P0, [R8+URZ], R9 ;  /* 0x00000009080075a7 */ /* 0x001064000800017f */
[----:B-1----:R-:W-:Y:S05]  /*42ed0*/  @!P0 NANOSLEEP.SYNCS 0x989680 ;  /* 0x009896800000895d */ /* 0x002fea0003900000 */
[----:B------:R-:W1:Y:S02]  /*42ee0*/  @!P0 SYNCS.PHASECHK.TRANS64 P0, [R8+URZ], R9 ;  /* 0x00000009080085a7 */ /* 0x000e64000800007f */
[----:B-1----:R-:W-:Y:S05]  /*42ef0*/  @!P0 BRA `(.L_x_9953) ;  /* 0xfffffffc00f08947 */ /* 0x002fea000383ffff */
[----:B------:R-:W-:Y:S05]  /*42f00*/  BRA `(.L_x_9952) ;  /* 0xfffffe5400c07947 */ /* 0x000fea000383ffff */
.L_x_9969:
        /* <DEDUP_REMOVED lines=15> */
.L_x_11969:


//--------------------- .text._ZN7cutlass13device_kernelIN5flash11enable_sm90INS1_16FlashAttnFwdSm90INS1_25CollectiveMainloopFwdSm90ILi2EN4cute5tupleIJNS5_1CILi1EEES8_S8_EEENS6_IJNS7_ILi128EEENS7_ILi96EEENS7_ILi64EEEEEELi256ENS_10bfloat16_tEfNS_4arch4Sm90ELb0ELb1ELb0ELb1ELb0ELb1ELb1ELb1ELb0ELb0ELb0ELb0EEENS1_21CollectiveEpilogueFwdINS6_IJSA_NS7_ILi256EEESB_EEES9_SE_SG_Li256ELb1ELb0ELb0ELb0EEENS1_36VarlenDynamicPersistentTileSchedulerILi128ELi96ELi256ELi32ELb0ELb0ELb1ELb1ELb0ELb1EEEEEEEEEvNT_6ParamsE --------------------------
	.section	.text._ZN7cutlass13device_kernelIN5flash11enable_sm90INS1_16FlashAttnFwdSm90INS1_25CollectiveMainloopFwdSm90ILi2EN4cute5tupleIJNS5_1CILi1EEES8_S8_EEENS6_IJNS7_ILi128EEENS7_ILi96EEENS7_ILi64EEEEEELi256ENS_10bfloat16_tEfNS_4arch4Sm90ELb0ELb1ELb0ELb1ELb0ELb1ELb1ELb1ELb0ELb0ELb0ELb0EEENS1_21CollectiveEpilogueFwdINS6_IJSA_NS7_ILi256EEESB_EEES9_SE_SG_Li256ELb1ELb0ELb0ELb0EEENS1_36VarlenDynamicPersistentTileSchedulerILi128ELi96ELi256ELi32ELb0ELb0ELb1ELb1ELb0ELb1EEEEEEEEEvNT_6ParamsE,"ax",@progbits
	.align	128
.text._ZN7cutlass13device_kernelIN5flash11enable_sm90INS1_16FlashAttnFwdSm90INS1_25CollectiveMainloopFwdSm90ILi2EN4cute5tupleIJNS5_1CILi1EEES8_S8_EEENS6_IJNS7_ILi128EEENS7_ILi96EEENS7_ILi64EEEEEELi256ENS_10bfloat16_tEfNS_4arch4Sm90ELb0ELb1ELb0ELb1ELb0ELb1ELb1ELb1ELb0ELb0ELb0ELb0EEENS1_21CollectiveEpilogueFwdINS6_IJSA_NS7_ILi256EEESB_EEES9_SE_SG_Li256ELb1ELb0ELb0ELb0EEENS1_36VarlenDynamicPersistentTileSchedulerILi128ELi96ELi256ELi32ELb0ELb0ELb1ELb1ELb0ELb1EEEEEEEEEvNT_6ParamsE:
        .type           _ZN7cutlass13device_kernelIN5flash11enable_sm90INS1_16FlashAttnFwdSm90INS1_25CollectiveMainloopFwdSm90ILi2EN4cute5tupleIJNS5_1CILi1EEES8_S8_EEENS6_IJNS7_ILi128EEENS7_ILi96EEENS7_ILi64EEEEEELi256ENS_10bfloat16_tEfNS_4arch4Sm90ELb0ELb1ELb0ELb1ELb0ELb1ELb1ELb1ELb0ELb0ELb0ELb0EEENS1_21CollectiveEpilogueFwdINS6_IJSA_NS7_ILi256EEESB_EEES9_SE_SG_Li256ELb1ELb0ELb0ELb0EEENS1_36VarlenDynamicPersistentTileSchedulerILi128ELi96ELi256ELi32ELb0ELb0ELb1ELb1ELb0ELb1EEEEEEEEEvNT_6ParamsE,@function
        .size           _ZN7cutlass13device_kernelIN5flash11enable_sm90INS1_16FlashAttnFwdSm90INS1_25CollectiveMainloopFwdSm90ILi2EN4cute5tupleIJNS5_1CILi1EEES8_S8_EEENS6_IJNS7_ILi128EEENS7_ILi96EEENS7_ILi64EEEEEELi256ENS_10bfloat16_tEfNS_4arch4Sm90ELb0ELb1ELb0ELb1ELb0ELb1ELb1ELb1ELb0ELb0ELb0ELb0EEENS1_21CollectiveEpilogueFwdINS6_IJSA_NS7_ILi256EEESB_EEES9_SE_SG_Li256ELb1ELb0ELb0ELb0EEENS1_36VarlenDynamicPersistentTileSchedulerILi128ELi96ELi256ELi32ELb0ELb0ELb1ELb1ELb0ELb1EEEEEEEEEvNT_6ParamsE,(.L_x_11971 - _ZN7cutlass13device_kernelIN5flash11enable_sm90INS1_16FlashAttnFwdSm90INS1_25CollectiveMainloopFwdSm90ILi2EN4cute5tupleIJNS5_1CILi1EEES8_S8_EEENS6_IJNS7_ILi128EEENS7_ILi96EEENS7_ILi64EEEEEELi256ENS_10bfloat16_tEfNS_4arch4Sm90ELb0ELb1ELb0ELb1ELb0ELb1ELb1ELb1ELb0ELb0ELb0ELb0EEENS1_21CollectiveEpilogueFwdINS6_IJSA_NS7_ILi256EEESB_EEES9_SE_SG_Li256ELb1ELb0ELb0ELb0EEENS1_36VarlenDynamicPersistentTileSchedulerILi128ELi96ELi256ELi32ELb0ELb0ELb1ELb1ELb0ELb1EEEEEEEEEvNT_6ParamsE)
        .other          _ZN7cutlass13device_kernelIN5flash11enable_sm90INS1_16FlashAttnFwdSm90INS1_25CollectiveMainloopFwdSm90ILi2EN4cute5tupleIJNS5_1CILi1EEES8_S8_EEENS6_IJNS7_ILi128EEENS7_ILi96EEENS7_ILi64EEEEEELi256ENS_10bfloat16_tEfNS_4arch4Sm90ELb0ELb1ELb0ELb1ELb0ELb1ELb1ELb1ELb0ELb0ELb0ELb0EEENS1_21CollectiveEpilogueFwdINS6_IJSA_NS7_ILi256EEESB_EEES9_SE_SG_Li256ELb1ELb0ELb0ELb0EEENS1_36VarlenDynamicPersistentTileSchedulerILi128ELi96ELi256ELi32ELb0ELb0ELb1ELb1ELb0ELb1EEEEEEEEEvNT_6ParamsE,@"STO_CUDA_ENTRY STV_DEFAULT"
_ZN7cutlass13device_kernelIN5flash11enable_sm90INS1_16FlashAttnFwdSm90INS1_25CollectiveMainloopFwdSm90ILi2EN4cute5tupleIJNS5_1CILi1EEES8_S8_EEENS6_IJNS7_ILi128EEENS7_ILi96EEENS7_ILi64EEEEEELi256ENS_10bfloat16_tEfNS_4arch4Sm90ELb0ELb1ELb0ELb1ELb0ELb1ELb1ELb1ELb0ELb0ELb0ELb0EEENS1_21CollectiveEpilogueFwdINS6_IJSA_NS7_ILi256EEESB_EEES9_SE_SG_Li256ELb1ELb0ELb0ELb0EEENS1_36VarlenDynamicPersistentTileSchedulerILi128ELi96ELi256ELi32ELb0ELb0ELb1ELb1ELb0ELb1EEEEEEEEEvNT_6ParamsE:
[----:B------:R-:W0:Y:S02]  /*0000*/  LDC R1, c[0x0][0x28] ;  /* 0x00000a00ff017b82 */ /* 0x000e240000000800 */
[----:B0-----:R-:W-:-:S05]  /*0010*/  VIADD R1, R1, 0xfffffb70 ;  /* 0xfffffb7001017836 */ /* 0x001fca0000000000 */
[----:B------:R-:W-:Y:S01]  /*0020*/  R2UR UR4, R1 ;  /* 0x00000000010472ca */ /* 0x000fe200000e0000 */
[----:B------:R-:W0:Y:S01]  /*0030*/  S2R R3, SR_TID.X ;  /* 0x0000000000037919 */ /* 0x000e220000002100 */
[----:B------:R-:W-:Y:S01]  /*0040*/  ELECT P0, URZ, PT ;  /* 0x00000000003f782f */ /* 0x000fe20003800000 */
[----:B------:R-:W-:Y:S01]  /*0050*/  BSSY B0, `(.L_x_9970) ;  /* 0x000001e000007945 */ /* 0x000fe20003800000 */
[----:B------:R-:W-:Y:S01]  /*0060*/  ULDC UR49, c[0x0][0x20] ;  /* 0x0000080000317ab9 */ /* 0x000fe20000000800 */
[----:B------:R-:W-:-:S08]  /*0070*/  ULDC UR48, c[0x0][0x24] ;  /* 0x0000090000307ab9 */ /* 0x000fd00000000800 */
[----:B------:R-:W-:-:S04]  /*0080*/  UIADD3 UR49, UP0, UR4, UR49, URZ ;  /* 0x0000003104317290 */ /* 0x000fc8000ff1e03f */
[----:B------:R-:W-:Y:S01]  /*0090*/  UIADD3.X UR48, URZ, UR48, URZ, UP0, !UPT ;  /* 0x000000303f307290 */ /* 0x000fe200087fe43f */
        /* <DEDUP_REMOVED lines=25> */
.L_x_9971:
[----:B------:R-:W-:Y:S05]  /*0230*/  BSYNC B0 ;  /* 0x0000000000007941 */ /* 0x000fea0003800000 */
.L_x_9970:
        /* <DEDUP_REMOVED lines=43> */
.L_x_9972:
        /* <DEDUP_REMOVED lines=22> */
.L_x_9973:
        /* <DEDUP_REMOVED lines=18> */
.L_x_9974:
        /* <DEDUP_REMOVED lines=22> */
.L_x_9975:
        /* <DEDUP_REMOVED lines=22> */
.L_x_9976:
[----:B------:R-:W-:Y:S01]  /*0a30*/  PLOP3.LUT P0, PT, PT, PT, UP0, 0x80, 0x0 ;  /* 0x000000000000781c */ /* 0x000fe20003f0f008 */
[----:B------:R-:W-:Y:S01]  /*0a40*/  UMOV UR50, 0x1 ;  /* 0x0000000100327882 */ /* 0x000fe20000000000 */
[----:B------:R-:W-:Y:S01]  /*0a50*/  NOP ;  /* 0x0000000000007918 */ /* 0x000fe20000000000 */
[----:B------:R-:W-:Y:S01]  /*0a60*/  USEL UR50, UR50, 0x2, !UP0 ;  /* 0x0000000232327887 */ /* 0x000fe2000c000000 */
[----:B------:R-:W-:Y:S01]  /*0a70*/  BSSY B7, `(.L_x_9977) ;  /* 0x00032d3000077945 */ /* 0x000fe20003800000 */
[----:B------:R-:W-:Y:S01]  /*0a80*/  ULDC.64 UR56, c[0x0][0x208] ;  /* 0x0000820000387ab9 */ /* 0x000fe20000000a00 */
[----:B------:R-:W-:Y:S02]  /*0a90*/  IMAD.U32 R18, RZ, RZ, UR49 ;  /* 0x00000031ff127e24 */ /* 0x000fe4000f8e00ff */
[----:B------:R-:W-:Y:S01]  /*0aa0*/  IMAD.U32 R19, RZ, RZ, UR48 ;  /* 0x00000030ff137e24 */ /* 0x000fe2000f8e00ff */
[----:B0123--:R-:W-:Y:S06]  /*0ab0*/  BAR.SYNC.DEFER_BLOCKING 0x0 ;  /* 0x0000000000007b1d */ /* 0x00ffec0000010000 */
[----:B------:R-:W-:Y:S05]  /*0ac0*/  @!P0 BRA `(.L_x_9978) ;  /* 0x000002c800888947 */ /* 0x000fea0003800000 */
.L_x_9979:
[----:B------:R-:W-:-:S08]  /*0ad0*/  NOP ;  /* 0x0000000000007918 */ /* 0x000fd00000000000 */
[----:B------:R-:W0:Y:S02]  /*0ae0*/  USETMAXREG.TRY_ALLOC.CTAPOOL UP0, 0xf0 ;  /* 0x000000f0000079c8 */ /* 0x000e240008000600 */
[----:B0-----:R-:W-:-:S13]  /*0af0*/  PLOP3.LUT P0, PT, PT, PT, UP0, 0x80, 0x0 ;  /* 0x000000000000781c */ /* 0x001fda0003f0f008 */
[----:B------:R-:W-:Y:S05]  /*0b00*/  @!P0 BRA `(.L_x_9979) ;  /* 0xfffffffc00f08947 */ /* 0x000fea000383ffff */
[----:B------:R-:W2:Y:S01]  /*0b10*/  LDL.LU R2, [R1+0x460] ;  /* 0x0004600001027983 */ /* 0x000ea20000300800 */
[----:B------:R-:W0:Y:S01]  /*0b20*/  S2UR UR5, SR_CgaCtaId ;  /* 0x00000000000579c3 */ /* 0x000e220000008800 */
[----:B------:R-:W-:Y:S01]  /*0b30*/  UMOV UR4, 0x400 ;  /* 0x0000040000047882 */ /* 0x000fe20000000000 */
[----:B------:R-:W-:Y:S01]  /*0b40*/  UIADD3 UR44, UP0, UR49, 0x210, URZ ;  /* 0x00000210312c7890 */ /* 0x000fe2000ff1e03f */
[----:B------:R-:W1:Y:S01]  /*0b50*/  S2R R0, SR_TID.X ;  /* 0x0000000000007919 */ /* 0x000e620000002100 */
[----:B------:R-:W-:Y:S02]  /*0b60*/  UIADD3 UR43, UP1, UR49, 0x21c, URZ ;  /* 0x0000021c312b7890 */ /* 0x000fe4000ff3e03f */
[----:B------:R-:W-:Y:S01]  /*0b70*/  UIADD3.X UR42, URZ, UR48, URZ, UP0, !UPT ;  /* 0x000000303f2a7290 */ /* 0x000fe200087fe43f */
[----:B------:R-:W-:Y:S01]  /*0b80*/  STL.64 [R1+0x210], RZ ;  /* 0x000210ff01007387 */ /* 0x000fe20000100a00 */
[----:B------:R-:W-:-:S03]  /*0b90*/  UIADD3.X UR41, URZ, UR48, URZ, UP1, !UPT ;  /* 0x000000303f297290 */ /* 0x000fc60008ffe43f */
[----:B------:R-:W-:Y:S04]  /*0ba0*/  STL [R1+0x218], RZ ;  /* 0x000218ff01007387 */ /* 0x000fe80000100800 */
[----:B------:R-:W-:Y:S01]  /*0bb0*/  STL [R1+0x21c], RZ ;  /* 0x00021cff01007387 */ /* 0x000fe20000100800 */
[----:B0-----:R-:W-:-:S06]  /*0bc0*/  ULEA UR4, UR5, UR4, 0x18 ;  /* 0x0000000405047291 */ /* 0x001fcc000f8ec03f */
[----:B------:R-:W-:Y:S01]  /*0bd0*/  IMAD.U32 R145, RZ, RZ, UR4 ;  /* 0x00000004ff917e24 */ /* 0x000fe2000f8e00ff */
[----:B------:R-:W-:Y:S06]  /*0be0*/  BAR.ARV 0x8, 0x120 ;  /* 0x0204800000007b1d */ /* 0x000fec0000002000 */
[----:B-1----:R-:W-:Y:S01]  /*0bf0*/  SHF.R.U32.HI R9, RZ, 0x7, R0 ;  /* 0x00000007ff097819 */ /* 0x002fe20000011600 */
[----:B------:R-:W-:-:S03]  /*0c00*/  ULDC UR4, c[0x0][0xd14] ;  /* 0x0003450000047ab9 */ /* 0x000fc60000000800 */
[----:B------:R-:W-:-:S13]  /*0c10*/  ISETP.NE.AND P0, PT, R9, 0x1, PT ;  /* 0x000000010900780c */ /* 0x000fda0003f05270 */
[----:B------:R-:W-:Y:S08]  /*0c20*/  @!P0 BAR.ARV 0x9, 0x100 ;  /* 0x0244000000008b1d */ /* 0x000ff00000002000 */
[----:B------:R-:W-:Y:S06]  /*0c30*/  BAR.SYNC.DEFER_BLOCKING 0x5, 0x120 ;  /* 0x0144800000007b1d */ /* 0x000fec0000010000 */
[----:B------:R-:W0:Y:S02]  /*0c40*/  LDS.128 R116, [R145+0x324d0] ;  /* 0x0324d00091747984 */ /* 0x000e240000000c00 */
[----:B------:R-:W-:Y:S06]  /*0c50*/  BAR.ARV 0x4, 0x120 ;  /* 0x0104800000007b1d */ /* 0x000fec0000002000 */
[----:B--2---:R-:W-:-:S04]  /*0c60*/  LOP3.LUT R2, R2, 0xffefffff, RZ, 0xc0, !PT ;  /* 0xffefffff02027812 */ /* 0x004fc800078ec0ff */
[----:B------:R-:W-:Y:S02]  /*0c70*/  @P0 LOP3.LUT R2, R2, 0x100000, RZ, 0xfc, !PT ;  /* 0x0010000002020812 */ /* 0x000fe400078efcff */
[----:B0-----:R-:W-:-:S03]  /*0c80*/  ISETP.GE.AND P0, PT, R119, UR4, PT ;  /* 0x0000000477007c0c */ /* 0x001fc6000bf06270 */
[----:B------:R0:W-:Y:S10]  /*0c90*/  STL [R1+0x460], R2 ;  /* 0x0004600201007387 */ /* 0x0001f40000100800 */
[----:B0-----:R-:W-:Y:S05]  /*0ca0*/  @P0 BRA `(.L_x_9980) ;  /* 0x0000032800bc0947 */ /* 0x001fea0003800000 */
[----:B------:R-:W-:Y:S01]  /*0cb0*/  VIADD R211, R0, 0xffffff80 ;  /* 0xffffff8000d37836 */ /* 0x000fe20000000000 */
[C---:B------:R-:W-:Y:S01]  /*0cc0*/  IADD3 R210, -R9.reuse, 0xb, RZ ;  /* 0x0000000b09d27810 */ /* 0x040fe20007ffe1ff */
[----:B------:R-:W-:Y:S02]  /*0cd0*/  VIADD R179, R9, 0x8 ;  /* 0x0000000809b37836 */ /* 0x000fe40000000000 */
[----:B------:R-:W-:Y:S01]  /*0ce0*/  IMAD.MOV.U32 R152, RZ, RZ, RZ ;  /* 0x000000ffff987224 */ /* 0x000fe200078e00ff */
[----:B------:R-:W-:Y:S01]  /*0cf0*/  SHF.R.S32.HI R0, RZ, 0x1f, R211 ;  /* 0x0000001fff007819 */ /* 0x000fe200000114d3 */
[----:B------:R-:W-:-:S03]  /*0d00*/  IMAD.MOV.U32 R157, RZ, RZ, RZ ;  /* 0x000000ffff9d7224 */ /* 0x000fc600078e00ff */
[CC--:B------:R-:W-:Y:S02]  /*0d10*/  LEA.HI R2, R0.reuse, R211.reuse, RZ, 0x7 ;  /* 0x000000d300027211 */ /* 0x0c0fe400078f38ff */
[-C--:B------:R-:W-:Y:S02]  /*0d20*/  LEA.HI R7, R0, R211.reuse, RZ, 0x4 ;  /* 0x000000d300077211 */ /* 0x080fe400078f20ff */
[----:B------:R-:W-:Y:S02]  /*0d30*/  LOP3.LUT R216, R2, 0xffffff80, RZ, 0xc0, !PT ;  /* 0xffffff8002d87812 */ /* 0x000fe400078ec0ff */
[----:B------:R-:W-:Y:S02]  /*0d40*/  SHF.R.S32.HI R217, RZ, 0x7, R2 ;  /* 0x00000007ffd97819 */ /* 0x000fe40000011402 */
[----:B------:R-:W-:Y:S01]  /*0d50*/  LEA.HI R168, R0, R211, RZ, 0x5 ;  /* 0x000000d300a87211 */ /* 0x000fe200078f28ff */
[----:B------:R-:W-:Y:S01]  /*0d60*/  IMAD.IADD R216, R211, 0x1, -R216 ;  /* 0x00000001d3d87824 */ /* 0x000fe200078e0ad8 */
[----:B------:R-:W-:-:S02]  /*0d70*/  LEA.HI R2, R2, R217, RZ, 0x1 ;  /* 0x000000d902027211 */ /* 0x000fc400078f08ff */
[----:B------:R-:W-:Y:S02]  /*0d80*/  SHF.R.S32.HI R10, RZ, 0x4, R7 ;  /* 0x00000004ff0a7819 */ /* 0x000fe40000011407 */
        /* <DEDUP_REMOVED lines=8> */
[----:B------:R-:W-:Y:S02]  /*0e10*/  LEA.HI R6, R6, R5, RZ, 0x3 ;  /* 0x0000000506067211 */ /* 0x000fe400078f18ff */
[C---:B------:R-:W-:Y:S02]  /*0e20*/  LOP3.LUT R8, R7.reuse, 0x3fffff0, RZ, 0xc0, !PT ;  /* 0x03fffff007087812 */ /* 0x040fe400078ec0ff */
[----:B------:R-:W-:Y:S02]  /*0e30*/  LOP3.LUT R6, R6, 0xfffffff8, RZ, 0xc0, !PT ;  /* 0xfffffff806067812 */ /* 0x000fe400078ec0ff */
[----:B------:R-:W-:-:S02]  /*0e40*/  LEA.HI R7, R7, R10, RZ, 0x1 ;  /* 0x0000000a07077211 */ /* 0x000fc400078f08ff */
[----:B------:R-:W-:Y:S01]  /*0e50*/  SHF.R.S32.HI R168, RZ, 0x5, R168 ;  /* 0x00000005ffa87819 */ /* 0x000fe200000114a8 */
[----:B------:R-:W-:Y:S01]  /*0e60*/  IMAD.IADD R6, R5, 0x1, -R6 ;  /* 0x0000000105067824 */ /* 0x000fe200078e0a06 */
[----:B------:R-:W-:Y:S01]  /*0e70*/  LOP3.LUT R7, R7, 0x1ffffffe, RZ, 0xc0, !PT ;  /* 0x1ffffffe07077812 */ /* 0x000fe200078ec0ff */
[----:B------:R-:W-:Y:S02]  /*0e80*/  IMAD.IADD R5, R211, 0x1, -R8 ;  /* 0x00000001d3057824 */ /* 0x000fe400078e0a08 */
[----:B------:R-:W-:Y:S02]  /*0e90*/  IMAD R3, R3, 0x10, R6 ;  /* 0x0000001003037824 */ /* 0x000fe400078e0206 */
[----:B------:R-:W-:Y:S02]  /*0ea0*/  IMAD.IADD R7, R10, 0x1, -R7 ;  /* 0x000000010a077824 */ /* 0x000fe400078e0a07 */
[----:B------:R-:W-:Y:S01]  /*0eb0*/  IMAD R212, R2, 0x40, R3 ;  /* 0x0000004002d47824 */ /* 0x000fe200078e0203 */
[-C--:B------:R-:W-:Y:S01]  /*0ec0*/  LEA.HI R2, R0, R211.reuse, RZ, 0x3 ;  /* 0x000000d300027211 */ /* 0x080fe200078f18ff */
[----:B------:R-:W-:Y:S01]  /*0ed0*/  IMAD R8, R168, 0x10, R5 ;  /* 0x00000010a8087824 */ /* 0x000fe200078e0205 */
[----:B------:R-:W-:-:S02]  /*0ee0*/  LEA.HI R0, R0, R211, RZ, 0x2 ;  /* 0x000000d300007211 */ /* 0x000fc400078f10ff */
[----:B------:R-:W-:Y:S01]  /*0ef0*/  SHF.R.S32.HI R164, RZ, 0x3, R2 ;  /* 0x00000003ffa47819 */ /* 0x000fe20000011402 */
[----:B------:R-:W-:Y:S01]  /*0f00*/  IMAD R7, R8, 0x8, R7 ;  /* 0x0000000808077824 */ /* 0x000fe200078e0207 */
[--C-:B------:R-:W-:Y:S02]  /*0f10*/  SHF.R.S32.HI R153, RZ, 0x2, R0.reuse ;  /* 0x00000002ff997819 */ /* 0x100fe40000011400 */
[----:B------:R-:W-:Y:S01]  /*0f20*/  LOP3.LUT R214, R0, 0xfffffffc, RZ, 0xc0, !PT ;  /* 0xfffffffc00d67812 */ /* 0x000fe200078ec0ff */
[----:B------:R-:W-:Y:S01]  /*0f30*/  IMAD.SHL.U32 R218, R7, 0x8, RZ ;  /* 0x0000000807da7824 */ /* 0x000fe200078e00ff */
[----:B------:R-:W-:Y:S01]  /*0f40*/  LOP3.LUT R2, R2, 0x1ffffff8, RZ, 0xc0, !PT ;  /* 0x1ffffff802027812 */ /* 0x000fe200078ec0ff */
[----:B------:R-:W-:Y:S01]  /*0f50*/  VIADD R156, R153, 0x40 ;  /* 0x00000040999c7836 */ /* 0x000fe20000000000 */
[----:B------:R-:W-:Y:S01]  /*0f60*/  SHF.R.S32.HI R0, RZ, 0x1f, R0 ;  /* 0x0000001fff007819 */ /* 0x000fe20000011400 */
[C---:B------:R-:W-:Y:S01]  /*0f70*/  IMAD.IADD R214, R211.reuse, 0x1, -R214 ;  /* 0x00000001d3d67824 */ /* 0x040fe200078e0ad6 */
[----:B------:R-:W-:Y:S01]  /*0f80*/  SHF.R.S32.HI R166, RZ, 0x1f, R153 ;  /* 0x0000001fffa67819 */ /* 0x000fe20000011499 */
[----:B------:R-:W-:Y:S01]  /*0f90*/  IMAD.SHL.U32 R169, R156, 0x40, RZ ;  /* 0x000000409ca97824 */ /* 0x000fe200078e00ff */
[----:B------:R-:W-:Y:S01]  /*0fa0*/  SHF.R.S32.HI R3, RZ, 0x1f, R156 ;  /* 0x0000001fff037819 */ /* 0x000fe2000001149c */
[----:B------:R-:W-:Y:S01]  /*0fb0*/  IMAD.IADD R2, R211, 0x1, -R2 ;  /* 0x00000001d3027824 */ /* 0x000fe200078e0a02 */
[----:B------:R-:W-:Y:S01]  /*0fc0*/  LEA.HI R0, R0, R153, RZ, 0x3 ;  /* 0x0000009900007211 */ /* 0x000fe200078f18ff */
[----:B------:R-:W-:Y:S01]  /*0fd0*/  IMAD.SHL.U32 R22, R214, 0x8, RZ ;  /* 0x00000008d6167824 */ /* 0x000fe200078e00ff */
[----:B------:R-:W-:Y:S01]  /*0fe0*/  LEA.HI R3, R3, R156, RZ, 0x3 ;  /* 0x0000009c03037211 */ /* 0x000fe200078f18ff */
[----:B------:R-:W-:Y:S01]  /*0ff0*/  IMAD.SHL.U32 R159, R2, 0x8, RZ ;  /* 0x00000008029f7824 */ /* 0x000fe200078e00ff */
[----:B------:R-:W-:Y:S01]  /*1000*/  LOP3.LUT R169, R169, 0x1c0, RZ, 0xc0, !PT ;  /* 0x000001c0a9a97812 */ /* 0x000fe200078ec0ff */
[----:B------:R-:W-:Y:S01]  /*1010*/  IMAD.SHL.U32 R154, R214, 0x4, RZ ;  /* 0x00000004d69a7824 */ /* 0x000fe200078e00ff */
[----:B------:R-:W-:Y:S01]  /*1020*/  LOP3.LUT R0, R0, 0xfffffff8, RZ, 0xc0, !PT ;  /* 0xfffffff800007812 */ /* 0x000fe200078ec0ff */
[----:B------:R-:W-:Y:S01]  /*1030*/  IMAD.SHL.U32 R171, R3, 0x40, RZ ;  /* 0x0000004003ab7824 */ /* 0x000fe200078e00ff */
[----:B------:R-:W-:Y:S01]  /*1040*/  LOP3.LUT R3, R4, 0x7ffffffc, RZ, 0xc0, !PT ;  /* 0x7ffffffc04037812 */ /* 0x000fe200078ec0ff */
[----:B------:R-:W-:Y:S01]  /*1050*/  VIADD R158, R154, 0x10 ;  /* 0x000000109a9e7836 */ /* 0x000fe20000000000 */
[----:B------:R-:W-:Y:S01]  /*1060*/  SHF.R.U32.HI R170, RZ, 0x3, R169 ;  /* 0x00000003ffaa7819 */ /* 0x000fe200000116a9 */
[----:B------:R-:W-:Y:S01]  /*1070*/  IMAD.IADD R183, R153, 0x1, -R0 ;  /* 0x0000000199b77824 */ /* 0x000fe200078e0a00 */
[----:B------:R-:W-:Y:S01]  /*1080*/  LOP3.LUT R2, R169, 0x38, R22, 0xf8, !PT ;  /* 0x00000038a9027812 */ /* 0x000fe200078ef816 */
[----:B------:R-:W-:Y:S01]  /*1090*/  IMAD.IADD R3, R216, 0x1, -R3 ;  /* 0x00000001d8037824 */ /* 0x000fe200078e0a03 */
[----:B------:R-:W-:-:S02]  /*10a0*/  LOP3.LUT R171, R171, 0xfffffe00, RZ, 0xc0, !PT ;  /* 0xfffffe00abab7812 */ /* 0x000fc400078ec0ff */
[----:B------:R-:W-:Y:S01]  /*10b0*/  SHF.R.S32.HI R176, RZ, 0x1f, R156 ;  /* 0x0000001fffb07819 */ /* 0x000fe2000001149c */
[----:B------:R-:W-:Y:S01]  /*10c0*/  IMAD.SHL.U32 R213, R3, 0x2, RZ ;  /* 0x0000000203d57824 */ /* 0x000fe200078e00ff */
[----:B------:R-:W-:Y:S02]  /*10d0*/  LOP3.LUT R2, R171, R2, R170, 0xf6, !PT ;  /* 0x00000002ab027212 */ /* 0x000fe400078ef6aa */
[----:B------:R-:W-:-:S03]  /*10e0*/  SHF.R.S32.HI R23, RZ, 0x1f, R22 ;  /* 0x0000001fff177819 */ /* 0x000fc60000011416 */
[----:B------:R-:W-:-:S07]  /*10f0*/  IMAD R215, R2, 0x2, R145 ;  /* 0x0000000202d77824 */ /* 0x000fce00078e0291 */
.L_x_10202:
[----:B------:R-:W-:Y:S05]  /*1100*/  YIELD ;  /* 0x0000000000007946 */ /* 0x000fea0003800000 */
[----:B------:R-:W-:Y:S01]  /*1110*/  ULDC.64 UR4, c[0x0][0xb20] ;  /* 0x0002c80000047ab9 */ /* 0x000fe20000000a00 */
[----:B0---4-:R-:W0:Y:S01]  /*1120*/  LDC.64 R4, c[0x0][0xb00] ;  /* 0x0002c000ff047b82 */ /* 0x011e220000000a00 */
        /* <DEDUP_REMOVED lines=11> */
[----:B0-2---:R-:W-:-:S06]  /*11e0*/  IMAD.WIDE R8, R119, 0x4, R4 ;  /* 0x0000000477087825 */ /* 0x005fcc00078e0204 */
[----:B------:R-:W0:Y:S01]  /*11f0*/  @P2 LDC.64 R6, c[0x0][0xb10] ;  /* 0x0002c400ff062b82 */ /* 0x000e220000000a00 */
[----:B------:R-:W-:Y:S02]  /*1200*/  ULDC UR4, c[0x0][0x288] ;  /* 0x0000a20000047ab9 */ /* 0x000fe40000000800 */
[----:B------:R-:W-:Y:S01]  /*1210*/  IMAD.U32 R160, RZ, RZ, UR4 ;  /* 0x00000004ffa07e24 */ /* 0x000fe2000f8e00ff */
[----:B------:R-:W-:Y:S02]  /*1220*/  ULDC.64 UR4, c[0x0][0x3f8] ;  /* 0x0000fe0000047ab9 */ /* 0x000fe40000000a00 */
[----:B-----5:R2:W5:Y:S01]  /*1230*/  @P0 LDG.E R17, desc[UR56][R8.64] ;  /* 0x0000003808110981 */ /* 0x020562000c1e1900 */
        /* <DEDUP_REMOVED lines=23> */
.L_x_9981:
        /* <DEDUP_REMOVED lines=11> */
.L_x_9982:
[----:B------:R-:W-:Y:S05]  /*1460*/  @!P0 BRA `(.L_x_9983) ;  /* 0x00000000000c8947 */ /* 0x000fea0003800000 */
[----:B------:R-:W2:Y:S04]  /*1470*/  LDG.E R3, desc[UR56][R8.64] ;  /* 0x0000003808037981 */ /* 0x000ea8000c1e1900 */
[----:B------:R-:W2:Y:S02]  /*1480*/  LDG.E R16, desc[UR56][R8.64+0x4] ;  /* 0x0000043808107981 */ /* 0x000ea4000c1e1900 */
[----:B--2---:R-:W-:-:S07]  /*1490*/  IMAD.IADD R16, R16, 0x1, -R3 ;  /* 0x0000000110107824 */ /* 0x004fce00078e0a03 */
.L_x_9983:
        /* <DEDUP_REMOVED lines=38> */
.L_x_9986:
[----:B------:R-:W-:-:S13]  /*1700*/  ISETP.NE.AND P0, PT, R9, 0x1, PT ;  /* 0x000000010900780c */ /* 0x000fda0003f05270 */
[----:B------:R-:W0:Y:S02]  /*1710*/  @P0 LDC.64 R4, c[0x0][0xae0] ;  /* 0x0002b800ff040b82 */ /* 0x000e240000000a00 */
[----:B0-----:R-:W-:-:S05]  /*1720*/  @P0 IMAD.HI.U32 R4, R2, R4, RZ ;  /* 0x0000000402040227 */ /* 0x001fca00078e00ff */
[----:B------:R-:W-:-:S07]  /*1730*/  @P0 SHF.R.U32.HI R2, RZ, R5, R4 ;  /* 0x00000005ff020219 */ /* 0x000fce0000011604 */
.L_x_9987:
[----:B------:R-:W-:Y:S05]  /*1740*/  BSYNC B0 ;  /* 0x0000000000007941 */ /* 0x000fea0003800000 */
.L_x_9985:
[----:B------:R-:W-:-:S05]  /*1750*/  IMAD R3, R2, R9, R9 ;  /* 0x0000000902037224 */ /* 0x000fca00078e0209 */
[----:B------:R-:W-:-:S07]  /*1760*/  VIMNMX R0, R0, R3, PT ;  /* 0x0000000300007248 */ /* 0x000fce0003fe0100 */
.L_x_9984:
        /* <DEDUP_REMOVED lines=15> */
.L_x_9990:
[----:B------:R-:W-:Y:S01]  /*1860*/  ISETP.NE.AND P0, PT, R9, 0x1, PT ;  /* 0x000000010900780c */ /* 0x000fe20003f05270 */
[----:B------:R-:W-:-:S12]  /*1870*/  IMAD.MOV.U32 R4, RZ, RZ, R35 ;  /* 0x000000ffff047224 */ /* 0x000fd800078e0023 */
[----:B------:R-:W0:Y:S02]  /*1880*/  @P0 LDC.64 R6, c[0x0][0xae0] ;  /* 0x0002b800ff060b82 */ /* 0x000e240000000a00 */
[----:B0-----:R-:W-:-:S05]  /*1890*/  @P0 IMAD.HI.U32 R6, R35, R6, RZ ;  /* 0x0000000623060227 */ /* 0x001fca00078e00ff */
[----:B------:R-:W-:-:S07]  /*18a0*/  @P0 SHF.R.U32.HI R4, RZ, R7, R6 ;  /* 0x00000007ff040219 */ /* 0x000fce0000011606 */
.L_x_9991:
[----:B------:R-:W-:Y:S05]  /*18b0*/  BSYNC B0 ;  /* 0x0000000000007941 */ /* 0x000fea0003800000 */
.L_x_9989:
[----:B------:R-:W-:-:S05]  /*18c0*/  IMAD R3, R4, R9, RZ ;  /* 0x0000000904037224 */ /* 0x000fca00078e02ff */
[----:B------:R-:W-:-:S07]  /*18d0*/  VIMNMX R2, R2, R3, !PT ;  /* 0x0000000302027248 */ /* 0x000fce0007fe0100 */
.L_x_9988:
        /* <DEDUP_REMOVED lines=44> */
.L_x_9994:
[----:B------:R-:W-:Y:S05]  /*1ba0*/  BSYNC B6 ;  /* 0x0000000000067941 */ /* 0x000fea0003800000 */
.L_x_9993:
        /* <DEDUP_REMOVED lines=20> */
.L_x_9996:
[----:B------:R-:W-:Y:S05]  /*1cf0*/  BSYNC B6 ;  /* 0x0000000000067941 */ /* 0x000fea0003800000 */
.L_x_9995:
        /* <DEDUP_REMOVED lines=8> */
[----:B------:R-:W-:Y:S01]  /*1d80*/  ULDC.64 UR4, c[0x0][0x2f8] ;  /* 0x0000be0000047ab9 */ /* 0x000fe20000000a00 */
[C---:B------:R-:W-:Y:S02]  /*1d90*/  VIADD R93, R22.reuse, 0x20 ;  /* 0x00000020165d7836 */ /* 0x040fe40000000000 */
[----:B------:R-:W3:Y:S08]  /*1da0*/  LDC R31, c[0x0][0x3d4] ;  /* 0x0000f500ff1f7b82 */ /* 0x000ef00000000800 */
[----:B------:R-:W4:Y:S01]  /*1db0*/  @P0 LDC.64 R2, c[0x0][0xaf0] ;  /* 0x0002bc00ff020b82 */ /* 0x000f220000000a00 */
[----:B------:R-:W-:-:S02]  /*1dc0*/  VIADD R92, R22, 0x40 ;  /* 0x00000040165c7836 */ /* 0x000fc40000000000 */
[----:B------:R-:W-:-:S05]  /*1dd0*/  VIADD R90, R22, 0x60 ;  /* 0x00000060165a7836 */ /* 0x000fca0000000000 */
[----:B------:R-:W3:Y:S01]  /*1de0*/  LDC.64 R38, c[0x0][0x3e8] ;  /* 0x0000fa00ff267b82 */ /* 0x000ee20000000a00 */
[C---:B------:R-:W-:Y:S02]  /*1df0*/  VIADD R88, R22.reuse, 0x80 ;  /* 0x0000008016587836 */ /* 0x040fe40000000000 */
[----:B------:R-:W-:-:S05]  /*1e00*/  VIADD R86, R22, 0xa0 ;  /* 0x000000a016567836 */ /* 0x000fca0000000000 */
[----:B------:R-:W3:Y:S01]  /*1e10*/  LDC.64 R52, c[0x0][0x3d8] ;  /* 0x0000f600ff347b82 */ /* 0x000ee20000000a00 */
[----:B----4-:R-:W-:-:S05]  /*1e20*/  @P0 IMAD.WIDE R2, R119, 0x4, R2 ;  /* 0x0000000477020825 */ /* 0x010fca00078e0202 */
[----:B------:R4:W3:Y:S01]  /*1e30*/  @P0 LDG.E R119, desc[UR56][R2.64] ;  /* 0x0000003802770981 */ /* 0x0008e2000c1e1900 */
[----:B0-----:R-:W-:Y:S01]  /*1e40*/  ISETP.NE.AND P0, PT, R0, 0x1, PT ;  /* 0x000000010000780c */ /* 0x001fe20003f05270 */
[-C--:B-1----:R-:W-:Y:S01]  /*1e50*/  IMAD R6, R166, R20.reuse, RZ ;  /* 0x00000014a6067224 */ /* 0x082fe200078e02ff */
[----:B------:R-:W-:Y:S01]  /*1e60*/  SHF.R.S32.HI R41, RZ, 0x1f, R54 ;  /* 0x0000001fff297819 */ /* 0x000fe20000011436 */
[----:B------:R-:W-:Y:S01]  /*1e70*/  VIADD R9, R22, 0xc0 ;  /* 0x000000c016097836 */ /* 0x000fe20000000000 */
[----:B--2---:R-:W-:Y:S01]  /*1e80*/  SHF.R.U32.HI R24, RZ, 0x7, R24 ;  /* 0x00000007ff187819 */ /* 0x004fe20000011618 */
[----:B------:R-:W-:Y:S01]  /*1e90*/  IMAD R6, R153, R21, R6 ;  /* 0x0000001599067224 */ /* 0x000fe200078e0206 */
[----:B------:R-:W-:Y:S01]  /*1ea0*/  SHF.R.S32.HI R155, RZ, 0x1f, R154 ;  /* 0x0000001fff9b7819 */ /* 0x000fe2000001149a */
[-C--:B------:R-:W-:Y:S01]  /*1eb0*/  IMAD R4, R41, R20.reuse, RZ ;  /* 0x0000001429047224 */ /* 0x080fe200078e02ff */
[----:B------:R-:W-:Y:S01]  /*1ec0*/  ISETP.NE.AND P6, PT, R24, 0x1, PT ;  /* 0x000000011800780c */ /* 0x000fe20003fc5270 */
[----:B----4-:R-:W-:Y:S01]  /*1ed0*/  IMAD.WIDE.U32 R2, R54, R20, RZ ;  /* 0x0000001436027225 */ /* 0x010fe200078e00ff */
[----:B------:R-:W-:-:S02]  /*1ee0*/  SHF.L.U64.HI R82, R20, 0x6, R21 ;  /* 0x0000000614527819 */ /* 0x000fc40000010215 */
[----:B---3--:R-:W-:Y:S01]  /*1ef0*/  SHF.L.U64.HI R78, R38, 0x6, R39 ;  /* 0x00000006264e7819 */ /* 0x008fe20000010227 */
[----:B------:R-:W0:Y:S01]  /*1f00*/  @P0 LDC R5, c[0x0][0x42c] ;  /* 0x00010b00ff050b82 */ /* 0x000e220000000800 */
[----:B------:R-:W-:Y:S01]  /*1f10*/  IMAD.SHL.U32 R83, R183, 0x40, RZ ;  /* 0x00000040b7537824 */ /* 0x000fe200078e00ff */
[----:B------:R-:W-:Y:S01]  /*1f20*/  SHF.L.U64.HI R81, R52, 0x6, R53 ;  /* 0x0000000634517819 */ /* 0x000fe20000010235 */
[----:B------:R-:W-:Y:S02]  /*1f30*/  IMAD.MOV.U32 R76, RZ, RZ, 0x20 ;  /* 0x00000020ff4c7424 */ /* 0x000fe400078e00ff */
[----:B------:R-:W-:Y:S01]  /*1f40*/  IMAD.SHL.U32 R80, R20, 0x40, RZ ;  /* 0x0000004014507824 */ /* 0x000fe200078e00ff */
[----:B------:R-:W-:Y:S01]  /*1f50*/  LOP3.LUT R83, R83, 0x1c0, RZ, 0xc0, !PT ;  /* 0x000001c053537812 */ /* 0x000fe200078ec0ff */
[----:B------:R-:W-:Y:S01]  /*1f60*/  IMAD R71, R39, 0x60, RZ ;  /* 0x0000006027477824 */ /* 0x000fe200078e02ff */
[----:B------:R-:W1:Y:S01]  /*1f70*/  @P0 LDC R7, c[0x0][0x430] ;  /* 0x00010c00ff070b82 */ /* 0x000e620000000800 */
[----:B------:R-:W-:Y:S01]  /*1f80*/  IMAD.SHL.U32 R85, R38, 0x40, RZ ;  /* 0x0000004026557824 */ /* 0x000fe200078e00ff */
[----:B------:R-:W-:Y:S01]  /*1f90*/  SHF.R.U32.HI R77, RZ, 0x3, R83 ;  /* 0x00000003ff4d7819 */ /* 0x000fe20000011653 */
[----:B------:R-:W-:-:S02]  /*1fa0*/  IMAD.SHL.U32 R79, R52, 0x40, RZ ;  /* 0x00000040344f7824 */ /* 0x000fc400078e00ff */
[----:B------:R-:W-:Y:S02]  /*1fb0*/  IMAD.U32 R75, RZ, RZ, UR50 ;  /* 0x00000032ff4b7e24 */ /* 0x000fe4000f8e00ff */
[----:B------:R-:W-:-:S03]  /*1fc0*/  IMAD.SHL.U32 R74, R31, 0x2, RZ ;  /* 0x000000021f4a7824 */ /* 0x000fc600078e00ff */
[----:B------:R-:W-:Y:S01]  /*1fd0*/  LOP3.LUT R75, R75, 0x1, RZ, 0xfc, !PT ;  /* 0x000000014b4b7812 */ /* 0x000fe200078efcff */
[----:B0-----:R-:W-:-:S04]  /*1fe0*/  @P0 IMAD.HI.U32 R0, R118, R5, RZ ;  /* 0x0000000576000227 */ /* 0x001fc800078e00ff */
[----:B------:R-:W-:Y:S01]  /*1ff0*/  IMAD R5, R54, R21, R4 ;  /* 0x0000001536057224 */ /* 0x000fe200078e0204 */
[----:B-1----:R-:W-:-:S03]  /*2000*/  @P0 SHF.R.U32.HI R118, RZ, R7, R0 ;  /* 0x00000007ff760219 */ /* 0x002fc60000011600 */
[----:B------:R-:W-:Y:S01]  /*2010*/  IMAD.IADD R3, R3, 0x1, R5 ;  /* 0x0000000103037824 */ /* 0x000fe200078e0205 */
[----:B------:R-:W-:Y:S02]  /*2020*/  ISETP.NE.U32.AND P0, PT, RZ, UR6, PT ;  /* 0x00000006ff007c0c */ /* 0x000fe4000bf05070 */
        /* <DEDUP_REMOVED lines=11> */
[----:B------:R-:W-:-:S04]  /*20e0*/  IMAD R0, R10, UR4, RZ ;  /* 0x000000040a007c24 */ /* 0x000fc8000f8e02ff */
[----:B------:R-:W-:Y:S01]  /*20f0*/  IMAD R91, R17, UR5, R0 ;  /* 0x00000005115b7c24 */ /* 0x000fe2000f8e0200 */
[----:B------:R-:W-:Y:S05]  /*2100*/  @!P6 WARPSYNC.ALL ;  /* 0x000000000000e948 */ /* 0x000fea0003800000 */
[----:B------:R-:W-:Y:S01]  /*2110*/  ULDC UR4, c[0x0][0x310] ;  /* 0x0000c40000047ab9 */ /* 0x000fe20000000800 */
[----:B------:R-:W-:Y:S01]  /*2120*/  IMAD.IADD R91, R3, 0x1, R91 ;  /* 0x00000001035b7824 */ /* 0x000fe200078e025b */
[----:B------:R-:W-:Y:S01]  /*2130*/  @!P6 BAR.SYNC.DEFER_BLOCKING 0x9, 0x100 ;  /* 0x024400000000eb1d */ /* 0x000fe20000010000 */
[----:B------:R-:W-:Y:S02]  /*2140*/  ISETP.GE.AND P1, PT, R93, UR4, PT ;  /* 0x000000045d007c0c */ /* 0x000fe4000bf26270 */
[----:B------:R-:W-:-:S02]  /*2150*/  ISETP.GE.AND P0, PT, R22, UR4, PT ;  /* 0x0000000416007c0c */ /* 0x000fc4000bf06270 */
[----:B------:R-:W-:Y:S01]  /*2160*/  SEL R4, RZ, 0xffffffff, P1 ;  /* 0xffffffffff047807 */ /* 0x000fe20000800000 */
[----:B------:R-:W-:Y:S01]  /*2170*/  ULDC.64 UR6, c[0x0][0x320] ;  /* 0x0000c80000067ab9 */ /* 0x000fe20000000a00 */
[----:B------:R-:W-:Y:S02]  /*2180*/  SEL R0, RZ, 0x1, P0 ;  /* 0x00000001ff007807 */ /* 0x000fe40000000000 */
[----:B------:R-:W-:Y:S01]  /*2190*/  ISETP.GE.AND P0, PT, R92, UR4, PT ;  /* 0x000000045c007c0c */ /* 0x000fe2000bf06270 */
[----:B------:R-:W-:Y:S01]  /*21a0*/  IMAD.SHL.U32 R5, R4, 0x2, RZ ;  /* 0x0000000204057824 */ /* 0x000fe200078e00ff */
[----:B------:R-:W-:Y:S02]  /*21b0*/  ISETP.GE.AND P1, PT, R90, UR4, PT ;  /* 0x000000045a007c0c */ /* 0x000fe4000bf26270 */
[----:B------:R-:W-:Y:S02]  /*21c0*/  SEL R7, RZ, 0x4, P0 ;  /* 0x00000004ff077807 */ /* 0x000fe40000000000 */
[----:B------:R-:W-:Y:S01]  /*21d0*/  LOP3.LUT R0, R5, 0x2, R0, 0xe2, !PT ;  /* 0x0000000205007812 */ /* 0x000fe200078ee200 */
[----:B------:R-:W-:Y:S01]  /*21e0*/  IMAD.WIDE.U32 R4, R153, R20, R22 ;  /* 0x0000001499047225 */ /* 0x000fe200078e0016 */
[----:B------:R-:W-:-:S02]  /*21f0*/  ISETP.GE.AND P0, PT, R88, UR4, PT ;  /* 0x0000000458007c0c */ /* 0x000fc4000bf06270 */
[----:B------:R-:W-:Y:S02]  /*2200*/  IADD3 R89, P2, R2, R4, RZ ;  /* 0x0000000402597210 */ /* 0x000fe40007f5e0ff */
[----:B------:R-:W-:Y:S02]  /*2210*/  SEL R4, RZ, 0x8, P1 ;  /* 0x00000008ff047807 */ /* 0x000fe40000800000 */
[----:B------:R-:W-:Y:S01]  /*2220*/  IADD3.X R87, R91, R5, R6, P2, !PT ;  /* 0x000000055b577210 */ /* 0x000fe200017fe406 */
[----:B------:R-:W-:Y:S01]  /*2230*/  IMAD R5, R8, UR6, RZ ;  /* 0x0000000608057c24 */ /* 0x000fe2000f8e02ff */
[----:B------:R-:W-:Y:S01]  /*2240*/  ISETP.GE.AND P1, PT, R86, UR4, PT ;  /* 0x0000000456007c0c */ /* 0x000fe2000bf26270 */
[----:B------:R-:W-:Y:S01]  /*2250*/  VIADD R8, R22, 0xe0 ;  /* 0x000000e016087836 */ /* 0x000fe20000000000 */
[----:B------:R-:W-:Y:S02]  /*2260*/  LOP3.LUT R0, R4, R0, R7, 0xfe, !PT ;  /* 0x0000000004007212 */ /* 0x000fe400078efe07 */
[----:B------:R-:W-:Y:S01]  /*2270*/  ISETP.GE.AND P2, PT, R9, UR4, PT ;  /* 0x0000000409007c0c */ /* 0x000fe2000bf46270 */
[C---:B------:R-:W-:Y:S01]  /*2280*/  IMAD R9, R118.reuse, UR7, R5 ;  /* 0x0000000776097c24 */ /* 0x040fe2000f8e0205 */
[----:B------:R-:W-:Y:S01]  /*2290*/  SEL R7, RZ, 0x10, P0 ;  /* 0x00000010ff077807 */ /* 0x000fe20000000000 */
[----:B------:R-:W-:Y:S01]  /*22a0*/  IMAD.WIDE.U32 R4, R118, UR6, R22 ;  /* 0x0000000676047c25 */ /* 0x000fe2000f8e0016 */
[----:B------:R-:W-:-:S02]  /*22b0*/  SEL R6, RZ, 0x20, P1 ;  /* 0x00000020ff067807 */ /* 0x000fc40000800000 */
[----:B------:R-:W-:Y:S01]  /*22c0*/  ISETP.GE.AND P3, PT, R8, UR4, PT ;  /* 0x0000000408007c0c */ /* 0x000fe2000bf66270 */
[----:B------:R-:W-:Y:S01]  /*22d0*/  ULDC.64 UR4, c[0x0][0x328] ;  /* 0x0000ca0000047ab9 */ /* 0x000fe20000000a00 */
[----:B------:R-:W-:Y:S01]  /*22e0*/  LOP3.LUT R7, R6, R0, R7, 0xfe, !PT ;  /* 0x0000000006077212 */ /* 0x000fe200078efe07 */
[----:B------:R-:W-:Y:S01]  /*22f0*/  IMAD R6, R10, UR4, RZ ;  /* 0x000000040a067c24 */ /* 0x000fe2000f8e02ff */
[----:B------:R-:W-:Y:S01]  /*2300*/  SEL R0, RZ, 0x40, P2 ;  /* 0x00000040ff007807 */ /* 0x000fe20001000000 */
[----:B------:R-:W-:Y:S01]  /*2310*/  IMAD.IADD R5, R5, 0x1, R9 ;  /* 0x0000000105057824 */ /* 0x000fe200078e0209 */
[----:B------:R-:W-:Y:S01]  /*2320*/  ISETP.GE.AND P0, PT, R22, R31, PT ;  /* 0x0000001f1600720c */ /* 0x000fe20003f06270 */
[----:B------:R-:W-:Y:S01]  /*2330*/  IMAD R59, R17, UR5, R6 ;  /* 0x00000005113b7c24 */ /* 0x000fe2000f8e0206 */
[----:B------:R-:W-:Y:S01]  /*2340*/  LOP3.LUT R13, R7, R0, RZ, 0xfc, !PT ;  /* 0x00000000070d7212 */ /* 0x000fe200078efcff */
[----:B------:R-:W-:Y:S01]  /*2350*/  IMAD.WIDE.U32 R16, R17, UR4, R4 ;  /* 0x0000000411107c25 */ /* 0x000fe2000f8e0004 */
[----:B------:R-:W-:Y:S01]  /*2360*/  SEL R15, R31, RZ, P0 ;  /* 0x000000ff1f0f7207 */ /* 0x000fe20000000000 */
[----:B------:R-:W-:Y:S01]  /*2370*/  ULDC UR4, c[0x0][0x2e4] ;  /* 0x0000b90000047ab9 */ /* 0x000fe20000000800 */
[----:B------:R-:W-:Y:S01]  /*2380*/  LOP3.LUT P1, RZ, R183, 0x4, RZ, 0xc0, !PT ;  /* 0x00000004b7ff7812 */ /* 0x000fe2000782c0ff */
[C---:B------:R-:W-:Y:S01]  /*2390*/  IMAD R4, R166.reuse, R38, RZ ;  /* 0x00000026a6047224 */ /* 0x040fe200078e02ff */
[C---:B------:R-:W-:Y:S01]  /*23a0*/  IADD3 R54, P2, R153.reuse, R54, RZ ;  /* 0x0000003699367210 */ /* 0x040fe20007f5e0ff */
[-C--:B------:R-:W-:Y:S01]  /*23b0*/  IMAD R0, R166, R52.reuse, RZ ;  /* 0x00000034a6007224 */ /* 0x080fe200078e02ff */
[----:B------:R-:W-:Y:S01]  /*23c0*/  SEL R76, R76, 0xffffffe0, !P1 ;  /* 0xffffffe04c4c7807 */ /* 0x000fe20004800000 */
[C---:B------:R-:W-:Y:S01]  /*23d0*/  IMAD R29, R153.reuse, R39, R4 ;  /* 0x00000027991d7224 */ /* 0x040fe200078e0204 */
[----:B------:R-:W-:Y:S01]  /*23e0*/  SEL R58, RZ, 0xffffff80, P3 ;  /* 0xffffff80ff3a7807 */ /* 0x000fe20001800000 */
[----:B------:R-:W-:Y:S01]  /*23f0*/  IMAD.WIDE.U32 R4, R153, R52, R154 ;  /* 0x0000003499047225 */ /* 0x000fe200078e009a */
[----:B------:R-:W-:-:S02]  /*2400*/  ISETP.GE.AND P1, PT, R22, UR4, PT ;  /* 0x0000000416007c0c */ /* 0x000fc4000bf26270 */
[----:B------:R-:W-:Y:S01]  /*2410*/  LOP3.LUT R58, R13, 0x80, R58, 0xc8, !PT ;  /* 0x000000800d3a7812 */ /* 0x000fe200078ec83a */
[C---:B------:R-:W-:Y:S02]  /*2420*/  IMAD R25, R153.reuse, R53, R0 ;  /* 0x0000003599197224 */ /* 0x040fe400078e0200 */
[----:B------:R-:W-:-:S04]  /*2430*/  IMAD.WIDE.U32 R8, R153, R52, R22 ;  /* 0x0000003499087225 */ /* 0x000fc800078e0016 */
[----:B------:R-:W-:Y:S02]  /*2440*/  IMAD.IADD R15, R22, 0x1, R15 ;  /* 0x00000001160f7824 */ /* 0x000fe400078e020f */
[----:B------:R-:W-:Y:S02]  /*2450*/  IMAD.IADD R5, R5, 0x1, R25 ;  /* 0x0000000105057824 */ /* 0x000fe400078e0219 */
[----:B------:R-:W-:Y:S01]  /*2460*/  IMAD.IADD R9, R25, 0x1, R9 ;  /* 0x0000000119097824 */ /* 0x000fe200078e0209 */
[----:B-----5:R-:W-:Y:S01]  /*2470*/  SHF.R.S32.HI R25, RZ, 0x1f, R37 ;  /* 0x0000001fff197819 */ /* 0x020fe20000011425 */
[----:B------:R-:W-:Y:S01]  /*2480*/  IMAD.WIDE.U32 R48, R37, R52, R4 ;  /* 0x0000003425307225 */ /* 0x000fe200078e0004 */
[----:B------:R-:W-:Y:S02]  /*2490*/  SHF.R.S32.HI R0, RZ, 0x1f, R15 ;  /* 0x0000001fff007819 */ /* 0x000fe4000001140f */
[--C-:B------:R-:W-:Y:S01]  /*24a0*/  LOP3.LUT R4, R83, 0x18, R22.reuse, 0xf8, !PT ;  /* 0x0000001853047812 */ /* 0x100fe200078ef816 */
[----:B------:R-:W-:Y:S01]  /*24b0*/  IMAD.WIDE.U32 R10, R153, R38, R22 ;  /* 0x00000026990a7225 */ /* 0x000fe200078e0016 */
[----:B------:R-:W-:-:S02]  /*24c0*/  LEA.HI R0, R0, R15, RZ, 0x3 ;  /* 0x0000000f00007211 */ /* 0x000fc400078f18ff */
[----:B------:R-:W-:Y:S01]  /*24d0*/  LOP3.LUT R73, R4, R77, RZ, 0x3c, !PT ;  /* 0x0000004d04497212 */ /* 0x000fe200078e3cff */
[-C--:B------:R-:W-:Y:S01]  /*24e0*/  IMAD.WIDE.U32 R6, R153, R38.reuse, R154 ;  /* 0x0000002699067225 */ /* 0x080fe200078e009a */
[--C-:B------:R-:W-:Y:S02]  /*24f0*/  LOP3.LUT R5, R169, 0x38, R0.reuse, 0xf8, !PT ;  /* 0x00000038a9057812 */ /* 0x100fe400078ef800 */
[--C-:B------:R-:W-:Y:S01]  /*2500*/  LOP3.LUT R4, R83, 0x38, R0.reuse, 0xf8, !PT ;  /* 0x0000003853047812 */ /* 0x100fe200078ef800 */
[----:B------:R-:W-:Y:S01]  /*2510*/  IMAD R12, R25, R38, RZ ;  /* 0x00000026190c7224 */ /* 0x000fe200078e02ff */
[----:B------:R-:W-:Y:S01]  /*2520*/  SHF.R.S32.HI R62, RZ, 0x3, R0 ;  /* 0x00000003ff3e7819 */ /* 0x000fe20000011400 */
[----:B------:R-:W-:Y:S01]  /*2530*/  IMAD.IADD R7, R7, 0x1, R29 ;  /* 0x0000000107077824 */ /* 0x000fe200078e021d */
[----:B------:R-:W-:Y:S01]  /*2540*/  LOP3.LUT R65, R0, 0xfffffff8, RZ, 0xc0, !PT ;  /* 0xfffffff800417812 */ /* 0x000fe200078ec0ff */
[----:B------:R-:W-:Y:S01]  /*2550*/  IMAD.IADD R11, R29, 0x1, R11 ;  /* 0x000000011d0b7824 */ /* 0x000fe200078e020b */
[----:B------:R-:W-:Y:S01]  /*2560*/  LOP3.LUT R0, R5, R170, RZ, 0x3c, !PT ;  /* 0x000000aa05007212 */ /* 0x000fe200078e3cff */
[----:B------:R-:W-:Y:S01]  /*2570*/  IMAD R67, R37, R39, R12 ;  /* 0x0000002725437224 */ /* 0x000fe200078e020c */
[----:B------:R-:W-:Y:S01]  /*2580*/  LOP3.LUT R63, R4, R77, RZ, 0x3c, !PT ;  /* 0x0000004d043f7212 */ /* 0x000fe200078e3cff */
[----:B------:R-:W-:Y:S01]  /*2590*/  IMAD R12, R25, R52, RZ ;  /* 0x00000034190c7224 */ /* 0x000fe200078e02ff */
[----:B------:R-:W-:Y:S01]  /*25a0*/  SHF.R.S32.HI R60, RZ, 0x1f, R65 ;  /* 0x0000001fff3c7819 */ /* 0x000fe20000011441 */
[----:B------:R-:W-:-:S04]  /*25b0*/  IMAD.WIDE.U32 R24, R37, R38, R6 ;  /* 0x0000002625187225 */ /* 0x000fc800078e0006 */
[----:B------:R-:W-:-:S04]  /*25c0*/  IMAD.WIDE.U32 R32, R37, R38, R10 ;  /* 0x0000002625207225 */ /* 0x000fc800078e000a */
[----:B------:R-:W-:Y:S02]  /*25d0*/  IMAD R15, R21, 0x60, RZ ;  /* 0x00000060150f7824 */ /* 0x000fe400078e02ff */
[----:B------:R-:W-:Y:S02]  /*25e0*/  IMAD R7, R37, R53, R12 ;  /* 0x0000003525077224 */ /* 0x000fe400078e020c */
[----:B------:R-:W-:Y:S02]  /*25f0*/  IMAD R11, R53, 0x60, RZ ;  /* 0x00000060350b7824 */ /* 0x000fe400078e02ff */
[----:B------:R-:W-:-:S04]  /*2600*/  IMAD.WIDE.U32 R50, R37, R52, R8 ;  /* 0x0000003425327225 */ /* 0x000fc800078e0008 */
[----:B------:R-:W-:-:S04]  /*2610*/  IMAD.WIDE.U32 R20, R20, 0x60, RZ ;  /* 0x0000006014147825 */ /* 0x000fc800078e00ff */
[----:B------:R-:W-:-:S04]  /*2620*/  IMAD.WIDE.U32 R38, R38, 0x60, RZ ;  /* 0x0000006026267825 */ /* 0x000fc800078e00ff */
[----:B------:R-:W-:-:S04]  /*2630*/  IMAD.WIDE.U32 R52, R52, 0x60, RZ ;  /* 0x0000006034347825 */ /* 0x000fc800078e00ff */
[----:B------:R-:W-:Y:S02]  /*2640*/  IMAD R73, R168, 0x200, R73 ;  /* 0x00000200a8497824 */ /* 0x000fe400078e0249 */
[----:B------:R-:W-:Y:S01]  /*2650*/  IMAD.X R55, R166, 0x1, R41, P2 ;  /* 0x00000001a6377824 */ /* 0x000fe200010e0629 */
[----:B------:R-:W-:Y:S01]  /*2660*/  ISETP.GE.AND P2, PT, R93, UR4, PT ;  /* 0x000000045d007c0c */ /* 0x000fe2000bf46270 */
[----:B------:R-:W-:Y:S02]  /*2670*/  IMAD.IADD R68, R25, 0x1, R67 ;  /* 0x0000000119447824 */ /* 0x000fe400078e0243 */
[----:B------:R-:W-:Y:S01]  /*2680*/  IMAD.IADD R61, R171, 0x1, R0 ;  /* 0x00000001ab3d7824 */ /* 0x000fe200078e0200 */
[----:B------:R-:W-:Y:S01]  /*2690*/  LOP3.LUT R0, R13, 0x40, RZ, 0xc0, !PT ;  /* 0x000000400d007812 */ /* 0x000fe200078ec0ff */
        /* <DEDUP_REMOVED lines=8> */
[----:B------:R-:W-:-:S07]  /*2720*/  IMAD.IADD R59, R17, 0x1, R59 ;  /* 0x00000001113b7824 */ /* 0x000fce00078e023b */
.L_x_10044:
        /* <DEDUP_REMOVED lines=58> */
[----:B------:R-:W-:Y:S02]  /*2ad0*/  LEA.HI.X R29, R29, UR5, R30, 0x1, P3 ;  /* 0x000000051d1d7c11 */ /* 0x000fe400098f0c1e */
        /* <DEDUP_REMOVED lines=8> */
.L_x_10001:
[----:B------:R-:W-:Y:S05]  /*2b60*/  BSYNC B1 ;  /* 0x0000000000017941 */ /* 0x000fea0003800000 */
.L_x_10000:
        /* <DEDUP_REMOVED lines=28> */
.L_x_10003:
[----:B------:R-:W-:Y:S05]  /*2d30*/  BSYNC B1 ;  /* 0x0000000000017941 */ /* 0x000fea0003800000 */
.L_x_10002:
        /* <DEDUP_REMOVED lines=17> */
[--C-:B------:R-:W-:Y:S01]  /*2e50*/  PRMT R97, R97, 0x5410, R96.reuse ;  /* 0x0000541061617816 */ /* 0x100fe20000000060 */
        /* <DEDUP_REMOVED lines=15> */
.L_x_10004:
[----:B------:R-:W-:Y:S01]  /*2f50*/  IMAD R84, R152, 0x8, R145 ;  /* 0x0000000898547824 */ /* 0x000fe200078e0291 */
[----:B------:R-:W-:Y:S01]  /*2f60*/  SHF.L.U32 R105, R157, 0x1f, RZ ;  /* 0x0000001f9d697819 */ /* 0x000fe200000006ff */
[----:B------:R-:W-:Y:S03]  /*2f70*/  BSSY B1, `(.L_x_10005) ;  /* 0x0000003000017945 */ /* 0x000fe60003800000 */
[----:B------:R-:W0:Y:S02]  /*2f80*/  SYNCS.PHASECHK.TRANS64.TRYWAIT P6, [R84+URZ+0x32490], R105 ;  /* 0x03249069540075a7 */ /* 0x000e2400080c017f */
[----:B0-----:R-:W-:Y:S05]  /*2f90*/  @!P6 BRA `(.L_x_10006) ;  /* 0x000003080008e947 */ /* 0x001fea0003800000 */
.L_x_10320:
[----:B------:R-:W-:Y:S05]  /*2fa0*/  BSYNC B1 ;  /* 0x0000000000017941 */ /* 0x000fea0003800000 */
.L_x_10005:
        /* <DEDUP_REMOVED lines=54> */
.L_x_10012:
[----:B------:R-:W-:Y:S05]  /*3310*/  BSYNC B3 ;  /* 0x0000000000037941 */ /* 0x000fea0003800000 */
.L_x_10011:
[----:B--2---:R1:W-:Y:S02]  /*3320*/  STG.E.128 desc[UR56][R14.64], R4 ;  /* 0x000000040e007986 */ /* 0x0043e4000c101d38 */
.L_x_10010:
[----:B------:R-:W-:Y:S05]  /*3330*/  BSYNC B2 ;  /* 0x0000000000027941 */ /* 0x000fea0003800000 */
.L_x_10009:
[----:B------:R-:W-:Y:S05]  /*3340*/  @P2 BRA `(.L_x_10008) ;  /* 0x0000000000d02947 */ /* 0x000fea0003800000 */
[----:B-1----:R1:W2:Y:S01]  /*3350*/  LDS.128 R4, [R98] ;  /* 0x0000000062047984 */ /* 0x0022a20000000c00 */
        /* <DEDUP_REMOVED lines=49> */
.L_x_10014:
[----:B------:R-:W-:Y:S05]  /*3670*/  BSYNC B2 ;  /* 0x0000000000027941 */ /* 0x000fea0003800000 */
.L_x_10013:
[----:B--2---:R2:W-:Y:S02]  /*3680*/  STG.E.128 desc[UR56][R14.64+0x40], R4 ;  /* 0x000040040e007986 */ /* 0x0045e4000c101d38 */
.L_x_10008:
[----:B------:R-:W-:Y:S05]  /*3690*/  BSYNC B1 ;  /* 0x0000000000017941 */ /* 0x000fea0003800000 */
.L_x_10007:
        /* <DEDUP_REMOVED lines=53> */
.L_x_10019:
[----:B------:R-:W-:Y:S05]  /*39f0*/  BSYNC B2 ;  /* 0x0000000000027941 */ /* 0x000fea0003800000 */
.L_x_10018:
[----:B--2---:R3:W-:Y:S02]  /*3a00*/  STG.E.128 desc[UR56][R12.64], R4 ;  /* 0x000000040c007986 */ /* 0x0047e4000c101d38 */
.L_x_10017:
[----:B------:R-:W-:Y:S05]  /*3a10*/  BSYNC B1 ;  /* 0x0000000000017941 */ /* 0x000fea0003800000 */
.L_x_10016:
[----:B------:R-:W-:Y:S05]  /*3a20*/  @P2 BRA `(.L_x_10015) ;  /* 0x00000018008c2947 */ /* 0x000fea0003800000 */
[----:B-123--:R1:W2:Y:S01]  /*3a30*/  LDS.128 R4, [R98+0x2000] ;  /* 0x0020000062047984 */ /* 0x00e2a20000000c00 */
[----:B------:R-:W-:Y:S01]  /*3a40*/  ISETP.GE.AND P4, PT, R158, R99, PT ;  /* 0x000000639e00720c */ /* 0x000fe20003f86270 */
[----:B------:R-:W-:-:S12]  /*3a50*/  BSSY B1, `(.L_x_10020) ;  /* 0x0000030000017945 */ /* 0x000fd80003800000 */
        /* <DEDUP_REMOVED lines=47> */
.L_x_10021:
[----:B------:R-:W-:Y:S05]  /*3d50*/  BSYNC B1 ;  /* 0x0000000000017941 */ /* 0x000fea0003800000 */
.L_x_10020:
[----:B--2---:R4:W-:Y:S01]  /*3d60*/  STG.E.128 desc[UR56][R12.64+0x40], R4 ;  /* 0x000040040c007986 */ /* 0x0049e2000c101d38 */
[----:B------:R-:W-:Y:S05]  /*3d70*/  BRA `(.L_x_10015) ;  /* 0x0000001400b87947 */ /* 0x000fea0003800000 */
.L_x_9999:
        /* <DEDUP_REMOVED lines=72> */
.L_x_10022:
        /* <DEDUP_REMOVED lines=9> */
.L_x_10321:
[----:B------:R-:W-:Y:S05]  /*4290*/  BSYNC B1 ;  /* 0x0000000000017941 */ /* 0x000fea0003800000 */
.L_x_10023:
        /* <DEDUP_REMOVED lines=116> */
.L_x_10028:
[----:B------:R-:W-:Y:S05]  /*49e0*/  BSYNC B2 ;  /* 0x0000000000027941 */ /* 0x000fea0003800000 */
.L_x_10027:
        /* <DEDUP_REMOVED lines=12> */
.L_x_10026:
[----:B------:R-:W-:Y:S05]  /*4ab0*/  BSYNC B1 ;  /* 0x0000000000017941 */ /* 0x000fea0003800000 */
.L_x_10025:
        /* <DEDUP_REMOVED lines=118> */
.L_x_10030:
[----:B------:R-:W-:Y:S05]  /*5220*/  BSYNC B1 ;  /* 0x0000000000017941 */ /* 0x000fea0003800000 */
.L_x_10029:
        /* <DEDUP_REMOVED lines=10> */
.L_x_9998:
[----:B------:R-:W-:-:S13]  /*52d0*/  ISETP.NE.AND P3, PT, R75, 0x3, PT ;  /* 0x000000034b00780c */ /* 0x000fda0003f65270 */
[----:B------:R-:W-:Y:S05]  /*52e0*/  @!P3 BRA `(.L_x_10031) ;  /* 0x000000000004b947 */ /* 0x000fea0003800000 */
[----:B------:R-:W-:Y:S01]  /*52f0*/  BPT.TRAP 0x1 ;  /* 0x000000040000795c */ /* 0x000fe20000300000 */
.L_x_10031:
[----:B------:R-:W-:Y:S01]  /*5300*/  IMAD R84, R152, 0x8, R145 ;  /* 0x0000000898547824 */ /* 0x000fe200078e0291 */
[----:B------:R-:W-:Y:S01]  /*5310*/  SHF.L.U32 R105, R157, 0x1f, RZ ;  /* 0x0000001f9d697819 */ /* 0x000fe200000006ff */
[----:B------:R-:W-:Y:S01]  /*5320*/  IMAD R95, R57, -0x60, R36 ;  /* 0xffffffa0395f7824 */ /* 0x000fe200078e0224 */
[----:B------:R-:W-:Y:S02]  /*5330*/  BSSY B1, `(.L_x_10032) ;  /* 0x0000004000017945 */ /* 0x000fe40003800000 */
[----:B------:R-:W0:Y:S02]  /*5340*/  SYNCS.PHASECHK.TRANS64.TRYWAIT P4, [R84+URZ+0x32490], R105 ;  /* 0x03249069540075a7 */ /* 0x000e24000808017f */
[----:B------:R-:W-:Y:S01]  /*5350*/  VIMNMX R95, R95, 0x60, PT ;  /* 0x000000605f5f7848 */ /* 0x000fe20003fe0100 */
[----:B0-----:R-:W-:Y:S06]  /*5360*/  @!P4 BRA `(.L_x_10033) ;  /* 0x000002e4003cc947 */ /* 0x001fec0003800000 */
.L_x_10322:
[----:B------:R-:W-:Y:S05]  /*5370*/  BSYNC B1 ;  /* 0x0000000000017941 */ /* 0x000fea0003800000 */
.L_x_10032:
        /* <DEDUP_REMOVED lines=8> */
.L_x_10035:
[----:B------:R-:W-:Y:S05]  /*5400*/  BSYNC B1 ;  /* 0x0000000000017941 */ /* 0x000fea0003800000 */
.L_x_10034:
[----:B------:R-:W-:Y:S05]  /*5410*/  @P4 BRA `(.L_x_10015) ;  /* 0x0000000000104947 */ /* 0x000fea0003800000 */
[----:B-1----:R-:W1:Y:S04]  /*5420*/  @!P1 LDS.128 R4, [R102+0x2000] ;  /* 0x0020000066049984 */ /* 0x002e680000000c00 */
[----:B------:R-:W2:Y:S04]  /*5430*/  @!P2 LDS.128 R8, [R98+0x2000] ;  /* 0x002000006208a984 */ /* 0x000ea80000000c00 */
[----:B-1----:R1:W-:Y:S04]  /*5440*/  @!P1 STG.E.128 desc[UR56][R12.64], R4 ;  /* 0x000000040c009986 */ /* 0x0023e8000c101d38 */
[----:B--2---:R1:W-:Y:S02]  /*5450*/  @!P2 STG.E.128 desc[UR56][R12.64+0x40], R8 ;  /* 0x000040080c00a986 */ /* 0x0043e4000c101d38 */
.L_x_10015:
[----:B------:R-:W-:Y:S05]  /*5460*/  BSYNC B0 ;  /* 0x0000000000007941 */ /* 0x000fea0003800000 */
.L_x_9997:
        /* <DEDUP_REMOVED lines=17> */
.L_x_10037:
[----:B------:R-:W-:Y:S05]  /*5580*/  BSYNC B0 ;  /* 0x0000000000007941 */ /* 0x000fea0003800000 */
.L_x_10036:
[----:B------:R-:W2:Y:S01]  /*5590*/  SYNCS.PHASECHK.TRANS64.TRYWAIT P3, [R84+URZ+0x324b0], R105 ;  /* 0x0324b069540075a7 */ /* 0x000ea2000806017f */
[----:B------:R-:W-:Y:S01]  /*55a0*/  ULDC UR40, c[0x0][0x310] ;  /* 0x0000c40000287ab9 */ /* 0x000fe20000000800 */
[----:B------:R-:W-:Y:S01]  /*55b0*/  ULDC.64 UR38, c[0x0][0x318] ;  /* 0x0000c60000267ab9 */ /* 0x000fe20000000a00 */
[----:B------:R-:W-:Y:S01]  /*55c0*/  ULDC.64 UR36, c[0x0][0x308] ;  /* 0x0000c20000247ab9 */ /* 0x000fe20000000a00 */
[----:B------:R-:W-:Y:S01]  /*55d0*/  BSSY B0, `(.L_x_10038) ;  /* 0x0000003000007945 */ /* 0x000fe20003800000 */
[----:B------:R-:W-:-:S03]  /*55e0*/  IMAD R5, R152, 0x6000, R73 ;  /* 0x0000600098057824 */ /* 0x000fc600078e0249 */
[----:B--2---:R-:W-:Y:S05]  /*55f0*/  @!P3 BRA `(.L_x_10039) ;  /* 0x000002e000acb947 */ /* 0x004fea0003800000 */
.L_x_10323:
[----:B------:R-:W-:Y:S05]  /*5600*/  BSYNC B0 ;  /* 0x0000000000007941 */ /* 0x000fea0003800000 */
.L_x_10038:
        /* <DEDUP_REMOVED lines=39> */
.L_x_10041:
[----:B------:R-:W-:Y:S05]  /*5880*/  BSYNC B0 ;  /* 0x0000000000007941 */ /* 0x000fea0003800000 */
.L_x_10040:
        /* <DEDUP_REMOVED lines=37> */
.L_x_10043:
[----:B------:R-:W-:Y:S05]  /*5ae0*/  BSYNC B0 ;  /* 0x0000000000007941 */ /* 0x000fea0003800000 */
.L_x_10042:
        /* <DEDUP_REMOVED lines=22> */
.L_x_9992:
[----:B------:R-:W1:Y:S01]  /*5c50*/  S2R R0, SR_TID.X ;  /* 0x0000000000007919 */ /* 0x000e620000002100 */
[----:B------:R-:W2:Y:S01]  /*5c60*/  LDC R12, c[0x0][0xa80] ;  /* 0x0002a000ff0c7b82 */ /* 0x000ea20000000800 */
[----:B------:R-:W-:Y:S02]  /*5c70*/  IMAD.MOV.U32 R5, RZ, RZ, 0x100 ;  /* 0x00000100ff057424 */ /* 0x000fe400078e00ff */
[----:B------:R-:W-:Y:S01]  /*5c80*/  IMAD.MOV.U32 R6, RZ, RZ, 0x1 ;  /* 0x00000001ff067424 */ /* 0x000fe200078e00ff */
[----:B------:R-:W-:Y:S01]  /*5c90*/  STL [R1+0x70], R117 ;  /* 0x0000707501007387 */ /* 0x000fe20000100800 */
[----:B------:R-:W-:Y:S02]  /*5ca0*/  IMAD.MOV.U32 R7, RZ, RZ, RZ ;  /* 0x000000ffff077224 */ /* 0x000fe400078e00ff */
[----:B------:R-:W-:Y:S01]  /*5cb0*/  IMAD.MOV.U32 R14, RZ, RZ, 0x1 ;  /* 0x00000001ff0e7424 */ /* 0x000fe200078e00ff */
[----:B------:R-:W-:Y:S01]  /*5cc0*/  STL.128 [R1+0x430], RZ ;  /* 0x000430ff01007387 */ /* 0x000fe20000100c00 */
[----:B------:R-:W-:-:S02]  /*5cd0*/  IMAD.MOV.U32 R15, RZ, RZ, RZ ;  /* 0x000000ffff0f7224 */ /* 0x000fc400078e00ff */
[----:B---34-:R-:W-:Y:S01]  /*5ce0*/  IMAD.MOV.U32 R28, RZ, RZ, 0xc000 ;  /* 0x0000c000ff1c7424 */ /* 0x018fe200078e00ff */
[----:B------:R-:W-:Y:S01]  /*5cf0*/  STL.128 [R1+0x440], RZ ;  /* 0x000440ff01007387 */ /* 0x000fe20000100c00 */
[----:B------:R-:W-:Y:S02]  /*5d00*/  IMAD.U32 R29, RZ, RZ, UR50 ;  /* 0x00000032ff1d7e24 */ /* 0x000fe4000f8e00ff */
[----:B------:R-:W-:Y:S01]  /*5d10*/  IMAD.MOV.U32 R31, RZ, RZ, 0x100 ;  /* 0x00000100ff1f7424 */ /* 0x000fe200078e00ff */
[----:B------:R-:W-:Y:S01]  /*5d20*/  STL.64 [R1+0x60], R14 ;  /* 0x0000600e01007387 */ /* 0x000fe20000100a00 */
[----:B------:R-:W-:Y:S02]  /*5d30*/  IMAD.U32 R3, RZ, RZ, UR50 ;  /* 0x00000032ff037e24 */ /* 0x000fe4000f8e00ff */
[----:B------:R-:W-:Y:S01]  /*5d40*/  IMAD.U32 R16, RZ, RZ, UR49 ;  /* 0x00000031ff107e24 */ /* 0x000fe2000f8e00ff */
[----:B------:R-:W-:Y:S01]  /*5d50*/  STL.128 [R1+0x220], RZ ;  /* 0x000220ff01007387 */ /* 0x000fe20000100c00 */
[----:B------:R-:W-:-:S02]  /*5d60*/  IMAD.U32 R26, RZ, RZ, UR49 ;  /* 0x00000031ff1a7e24 */ /* 0x000fc4000f8e00ff */
[----:B------:R-:W-:Y:S01]  /*5d70*/  IMAD.U32 R17, RZ, RZ, UR49 ;  /* 0x00000031ff117e24 */ /* 0x000fe2000f8e00ff */
[----:B--2---:R-:W-:Y:S04]  /*5d80*/  STL [R1+0x450], R12 ;  /* 0x0004500c01007387 */ /* 0x004fe80000100800 */
[----:B------:R-:W-:Y:S01]  /*5d90*/  STL.128 [R1+0x230], RZ ;  /* 0x000230ff01007387 */ /* 0x000fe20000100c00 */
[----:B-1----:R-:W-:-:S03]  /*5da0*/  LOP3.LUT R2, R0, 0x7f, RZ, 0xc0, !PT ;  /* 0x0000007f00027812 */ /* 0x002fc600078ec0ff */
[----:B------:R-:W-:Y:S01]  /*5db0*/  STL.128 [R1+0x240], RZ ;  /* 0x000240ff01007387 */ /* 0x000fe20000100c00 */
[----:B------:R-:W-:Y:S01]  /*5dc0*/  ISETP.NE.AND P1, PT, R2, RZ, PT ;  /* 0x000000ff0200720c */ /* 0x000fe20003f25270 */
[----:B------:R-:W1:Y:S01]  /*5dd0*/  S2R R0, SR_SWINHI ;  /* 0x0000000000007919 */ /* 0x000e620000002f00 */
[----:B------:R-:W-:Y:S02]  /*5de0*/  IMAD.MOV.U32 R2, RZ, RZ, 0x3000 ;  /* 0x00003000ff027424 */ /* 0x000fe400078e00ff */
[----:B------:R-:W-:Y:S01]  /*5df0*/  SEL R4, RZ, 0x1, P1 ;  /* 0x00000001ff047807 */ /* 0x000fe20000800000 */
[----:B------:R-:W-:Y:S04]  /*5e00*/  STL.128 [R1+0x250], RZ ;  /* 0x000250ff01007387 */ /* 0x000fe80000100c00 */
[----:B------:R2:W-:Y:S01]  /*5e10*/  STL.128 [R1+0x20], R4 ;  /* 0x0000200401007387 */ /* 0x0005e20000100c00 */
[----:B------:R-:W-:-:S03]  /*5e20*/  IMAD.MOV.U32 R30, RZ, RZ, R4 ;  /* 0x000000ffff1e7224 */ /* 0x000fc600078e0004 */
[----:B------:R-:W-:Y:S04]  /*5e30*/  STL.128 [R1+0x260], RZ ;  /* 0x000260ff01007387 */ /* 0x000fe80000100c00 */
[----:B------:R-:W-:Y:S04]  /*5e40*/  STL.128 [R1+0x50], R28 ;  /* 0x0000501c01007387 */ /* 0x000fe80000100c00 */
[----:B------:R-:W-:Y:S04]  /*5e50*/  STL.128 [R1+0x270], RZ ;  /* 0x000270ff01007387 */ /* 0x000fe80000100c00 */
[----:B------:R-:W-:Y:S04]  /*5e60*/  STL.128 [R1+0x280], RZ ;  /* 0x000280ff01007387 */ /* 0x000fe80000100c00 */
[----:B------:R-:W-:Y:S01]  /*5e70*/  STL.128 [R1+0x290], RZ ;  /* 0x000290ff01007387 */ /* 0x000fe20000100c00 */
[----:B------:R-:W-:-:S02]  /*5e80*/  MOV R24, R145 ;  /* 0x0000009100187202 */ /* 0x000fc40000000f00 */
[----:B-1----:R-:W-:Y:S01]  /*5e90*/  MOV R25, R0 ;  /* 0x0000000000197202 */ /* 0x002fe20000000f00 */
[----:B------:R-:W-:Y:S01]  /*5ea0*/  STL.128 [R1+0x2a0], RZ ;  /* 0x0002a0ff01007387 */ /* 0x000fe20000100c00 */
[----:B------:R-:W-:-:S03]  /*5eb0*/  IADD3 R0, P3, R24, 0x32450, RZ ;  /* 0x0003245018007810 */ /* 0x000fc60007f7e0ff */
[----:B------:R-:W-:Y:S01]  /*5ec0*/  STL.128 [R1+0x2b0], RZ ;  /* 0x0002b0ff01007387 */ /* 0x000fe20000100c00 */
[C---:B------:R-:W-:Y:S02]  /*5ed0*/  IADD3 R10, P4, R24.reuse, 0x32460, RZ ;  /* 0x00032460180a7810 */ /* 0x040fe40007f9e0ff */
[----:B------:R-:W-:Y:S01]  /*5ee0*/  IADD3 R8, P1, R24, 0x32430, RZ ;  /* 0x0003243018087810 */ /* 0x000fe20007f3e0ff */
[--C-:B--2---:R-:W-:Y:S01]  /*5ef0*/  IMAD.X R5, RZ, RZ, R25.reuse, P3 ;  /* 0x000000ffff057224 */ /* 0x104fe200018e0619 */
[----:B------:R-:W-:Y:S01]  /*5f00*/  STL.128 [R1+0x2c0], RZ ;  /* 0x0002c0ff01007387 */ /* 0x000fe20000100c00 */
[--C-:B------:R-:W-:Y:S01]  /*5f10*/  IMAD.X R7, RZ, RZ, R25.reuse, P4 ;  /* 0x000000ffff077224 */ /* 0x100fe200020e0619 */
[----:B------:R-:W-:Y:S01]  /*5f20*/  IADD3 R26, P3, R26, 0x220, RZ ;  /* 0x000002201a1a7810 */ /* 0x000fe20007f7e0ff */
[----:B------:R-:W-:Y:S01]  /*5f30*/  IMAD.MOV.U32 R4, RZ, RZ, R0 ;  /* 0x000000ffff047224 */ /* 0x000fe200078e0000 */
[----:B------:R-:W-:Y:S01]  /*5f40*/  STL.128 [R1+0x2d0], RZ ;  /* 0x0002d0ff01007387 */ /* 0x000fe20000100c00 */
[----:B------:R-:W-:Y:S01]  /*5f50*/  IMAD.MOV.U32 R6, RZ, RZ, R10 ;  /* 0x000000ffff067224 */ /* 0x000fe200078e000a */
[----:B------:R-:W-:Y:S01]  /*5f60*/  IADD3 R17, P4, R17, 0x38, RZ ;  /* 0x0000003811117810 */ /* 0x000fe20007f9e0ff */
[----:B------:R-:W-:Y:S01]  /*5f70*/  IMAD.X R9, RZ, RZ, R25, P1 ;  /* 0x000000ffff097224 */ /* 0x000fe200008e0619 */
[----:B------:R-:W-:Y:S04]  /*5f80*/  STL.128 [R1+0x2e0], RZ ;  /* 0x0002e0ff01007387 */ /* 0x000fe80000100c00 */
[----:B------:R1:W-:Y:S04]  /*5f90*/  STL.128 [R1+0x40], R4 ;  /* 0x0000400401007387 */ /* 0x0003e80000100c00 */
[----:B------:R-:W-:Y:S04]  /*5fa0*/  STL.64 [R1+0x68], R6 ;  /* 0x0000680601007387 */ /* 0x000fe80000100a00 */
[----:B------:R-:W-:Y:S04]  /*5fb0*/  STL.64 [R1+0x8], R8 ;  /* 0x0000080801007387 */ /* 0x000fe80000100a00 */
[----:B------:R-:W-:Y:S01]  /*5fc0*/  STL.128 [R1+0x2f0], RZ ;  /* 0x0002f0ff01007387 */ /* 0x000fe20000100c00 */
[----:B-1----:R-:W1:Y:S03]  /*5fd0*/  LDC.64 R4, c[0x0][0xad8] ;  /* 0x0002b600ff047b82 */ /* 0x002e660000000a00 */
[----:B------:R-:W-:Y:S04]  /*5fe0*/  STL.128 [R1+0x300], RZ ;  /* 0x000300ff01007387 */ /* 0x000fe80000100c00 */
[----:B------:R-:W-:Y:S04]  /*5ff0*/  STL.128 [R1+0x310], RZ ;  /* 0x000310ff01007387 */ /* 0x000fe80000100c00 */
[----:B------:R-:W-:Y:S04]  /*6000*/  STL.128 [R1+0x320], RZ ;  /* 0x000320ff01007387 */ /* 0x000fe80000100c00 */
[----:B------:R-:W-:Y:S04]  /*6010*/  STL.128 [R1+0x330], RZ ;  /* 0x000330ff01007387 */ /* 0x000fe80000100c00 */
[----:B------:R-:W-:Y:S04]  /*6020*/  STL.128 [R1+0x340], RZ ;  /* 0x000340ff01007387 */ /* 0x000fe80000100c00 */
[----:B------:R-:W-:Y:S01]  /*6030*/  STL.128 [R1+0x350], RZ ;  /* 0x000350ff01007387 */ /* 0x000fe20000100c00 */
[----:B-1----:R-:W-:-:S03]  /*6040*/  ISETP.GE.AND P1, PT, R5, 0x1, PT ;  /* 0x000000010500780c */ /* 0x002fc60003f26270 */
[----:B------:R-:W-:Y:S01]  /*6050*/  STL.128 [R1+0x360], RZ ;  /* 0x000360ff01007387 */ /* 0x000fe20000100c00 */
[----:B------:R-:W-:-:S03]  /*6060*/  IMAD.IADD R0, R27, 0x1, R4 ;  /* 0x000000011b007824 */ /* 0x000fc600078e0204 */
[----:B------:R-:W-:Y:S04]  /*6070*/  STL.128 [R1+0x370], RZ ;  /* 0x000370ff01007387 */ /* 0x000fe80000100c00 */
        /* <DEDUP_REMOVED lines=10> */
[----:B------:R-:W-:Y:S04]  /*6120*/  STL.64 [R1], RZ ;  /* 0x000000ff01007387 */ /* 0x000fe80000100a00 */
[----:B------:R-:W-:Y:S04]  /*6130*/  STL.64 [R1+0x38], RZ ;  /* 0x000038ff01007387 */ /* 0x000fe80000100a00 */
[----:B------:R1:W-:Y:S02]  /*6140*/  STL.64 [R1+0x18], R2 ;  /* 0x0000180201007387 */ /* 0x0003e40000100a00 */
[----:B-1----:R-:W-:-:S05]  /*6150*/  IADD3 R2, P2, R24, 0x32440, RZ ;  /* 0x0003244018027810 */ /* 0x002fca0007f5e0ff */
[----:B------:R-:W-:Y:S01]  /*6160*/  IMAD.X R3, RZ, RZ, R25, P2 ;  /* 0x000000ffff037224 */ /* 0x000fe200010e0619 */
[----:B------:R-:W-:-:S04]  /*6170*/  IADD3 R16, P2, R16, 0x430, RZ ;  /* 0x0000043010107810 */ /* 0x000fc80007f5e0ff */
[----:B------:R-:W-:Y:S04]  /*6180*/  STL.64 [R1+0x10], R2 ;  /* 0x0000100201007387 */ /* 0x000fe80000100a00 */
[----:B------:R1:W-:Y:S02]  /*6190*/  STL.64 [R1+0x30], R2 ;  /* 0x0000300201007387 */ /* 0x0003e40000100a00 */
[----:B-1----:R-:W-:-:S05]  /*61a0*/  IMAD.U32 R2, RZ, RZ, UR49 ;  /* 0x00000031ff027e24 */ /* 0x002fca000f8e00ff */
[----:B------:R-:W-:Y:S01]  /*61b0*/  IADD3 R2, P5, R2, 0x70, RZ ;  /* 0x0000007002027810 */ /* 0x000fe20007fbe0ff */
[----:B------:R-:W-:-:S12]  /*61c0*/  @P0 BRA `(.L_x_10045) ;  /* 0x00000000000c0947 */ /* 0x000fd80003800000 */
[----:B------:R-:W1:Y:S01]  /*61d0*/  FENCE.VIEW.ASYNC.G ;  /* 0x00000000000073c6 */ /* 0x000e620000000100 */
[----:B------:R-:W-:Y:S05]  /*61e0*/  WARPSYNC.ALL ;  /* 0x0000000000007948 */ /* 0x000fea0003800000 */
[----:B-1----:R-:W-:Y:S06]  /*61f0*/  BAR.ARV 0xc, 0x120 ;  /* 0x0304800000007b1d */ /* 0x002fec0000002000 */
.L_x_10045:
[----:B------:R-:W-:Y:S02]  /*6200*/  IMAD.X R31, RZ, RZ, UR48, P2 ;  /* 0x00000030ff1f7e24 */ /* 0x000fe400090e06ff */
[----:B------:R-:W-:Y:S02]  /*6210*/  IMAD.X R33, RZ, RZ, UR48, P3 ;  /* 0x00000030ff217e24 */ /* 0x000fe400098e06ff */
[----:B------:R-:W-:Y:S02]  /*6220*/  IMAD.X R58, RZ, RZ, UR48, P4 ;  /* 0x00000030ff3a7e24 */ /* 0x000fe4000a0e06ff */
[----:B------:R-:W-:Y:S01]  /*6230*/  IMAD.X R73, RZ, RZ, UR48, P5 ;  /* 0x00000030ff497e24 */ /* 0x000fe2000a8e06ff */
        /* <DEDUP_REMOVED lines=12> */
.L_x_10048:
[----:B------:R-:W-:-:S13]  /*6300*/  ISETP.NE.AND P0, PT, R5, 0x1, PT ;  /* 0x000000010500780c */ /* 0x000fda0003f05270 */
[----:B------:R-:W1:Y:S02]  /*6310*/  @P0 LDC.64 R6, c[0x0][0xae0] ;  /* 0x0002b800ff060b82 */ /* 0x000e640000000a00 */
[----:B-1----:R-:W-:-:S05]  /*6320*/  @P0 IMAD.HI.U32 R4, R3, R6, RZ ;  /* 0x0000000603040227 */ /* 0x002fca00078e00ff */
[----:B------:R-:W-:-:S07]  /*6330*/  @P0 SHF.R.U32.HI R3, RZ, R7, R4 ;  /* 0x00000007ff030219 */ /* 0x000fce0000011604 */
.L_x_10049:
[----:B------:R-:W-:Y:S05]  /*6340*/  BSYNC B0 ;  /* 0x0000000000007941 */ /* 0x000fea0003800000 */
.L_x_10047:
[----:B------:R-:W-:-:S05]  /*6350*/  IMAD R3, R3, R5, R5 ;  /* 0x0000000503037224 */ /* 0x000fca00078e0205 */
[----:B------:R-:W-:-:S07]  /*6360*/  VIMNMX R0, R0, R3, PT ;  /* 0x0000000300007248 */ /* 0x000fce0003fe0100 */
.L_x_10046:
        /* <DEDUP_REMOVED lines=18> */
.L_x_10052:
[----:B------:R-:W-:-:S13]  /*6490*/  ISETP.NE.AND P0, PT, R5, 0x1, PT ;  /* 0x000000010500780c */ /* 0x000fda0003f05270 */
[----:B------:R-:W1:Y:S02]  /*64a0*/  @P0 LDC.64 R6, c[0x0][0xae0] ;  /* 0x0002b800ff060b82 */ /* 0x000e640000000a00 */
[----:B-1----:R-:W-:-:S05]  /*64b0*/  @P0 IMAD.HI.U32 R6, R35, R6, RZ ;  /* 0x0000000623060227 */ /* 0x002fca00078e00ff */
[----:B------:R-:W-:-:S07]  /*64c0*/  @P0 SHF.R.U32.HI R35, RZ, R7, R6 ;  /* 0x00000007ff230219 */ /* 0x000fce0000011606 */
.L_x_10053:
[----:B------:R-:W-:Y:S05]  /*64d0*/  BSYNC B0 ;  /* 0x0000000000007941 */ /* 0x000fea0003800000 */
.L_x_10051:
[----:B------:R-:W-:-:S05]  /*64e0*/  IMAD R0, R35, R5, RZ ;  /* 0x0000000523007224 */ /* 0x000fca00078e02ff */
[----:B------:R-:W-:-:S07]  /*64f0*/  VIMNMX R3, R3, R0, !PT ;  /* 0x0000000003037248 */ /* 0x000fce0007fe0100 */
.L_x_10050:
[----:B------:R-:W-:Y:S01]  /*6500*/  IMAD.HI R3, R3, 0x2aaaaaab, RZ ;  /* 0x2aaaaaab03037827 */ /* 0x000fe200078e02ff */
[----:B------:R-:W-:-:S04]  /*6510*/  PLOP3.LUT P0, PT, PT, PT, PT, 0x80, 0x0 ;  /* 0x000000000000781c */ /* 0x000fc80003f0f070 */
[----:B------:R-:W-:-:S04]  /*6520*/  SHF.R.U32.HI R0, RZ, 0x1f, R3 ;  /* 0x0000001fff007819 */ /* 0x000fc80000011603 */
[----:B------:R-:W-:-:S04]  /*6530*/  LEA.HI.SX32 R0, R3, R0, 0x1c ;  /* 0x0000000003007211 */ /* 0x000fc800078fe2ff */
[----:B------:R-:W-:-:S04]  /*6540*/  VIMNMX R167, RZ, R0, !PT ;  /* 0x00000000ffa77248 */ /* 0x000fc80007fe0100 */
[----:B------:R-:W-:-:S13]  /*6550*/  ISETP.GT.AND P1, PT, R181, R167, PT ;  /* 0x000000a7b500720c */ /* 0x000fda0003f24270 */
[----:B------:R-:W-:Y:S05]  /*6560*/  @!P1 BRA `(.L_x_10054) ;  /* 0x0000024000f49947 */ /* 0x000fea0003800000 */
[----:B------:R1:W-:Y:S01]  /*6570*/  STL.64 [R1+0x78], RZ ;  /* 0x000078ff01007387 */ /* 0x0003e20000100a00 */
[----:B------:R-:W-:Y:S01]  /*6580*/  IMAD.U32 R52, RZ, RZ, UR49 ;  /* 0x00000031ff347e24 */ /* 0x000fe2000f8e00ff */
[----:B------:R-:W-:Y:S01]  /*6590*/  UMOV UR4, 0xffffffff ;  /* 0xffffffff00047882 */ /* 0x000fe20000000000 */
[----:B------:R-:W-:Y:S02]  /*65a0*/  IMAD.U32 R54, RZ, RZ, UR49 ;  /* 0x00000031ff367e24 */ /* 0x000fe4000f8e00ff */
[----:B------:R-:W-:Y:S01]  /*65b0*/  IMAD.U32 R48, RZ, RZ, UR49 ;  /* 0x00000031ff307e24 */ /* 0x000fe2000f8e00ff */
[----:B------:R-:W-:Y:S01]  /*65c0*/  IADD3 R52, P1, R52, 0x118, RZ ;  /* 0x0000011834347810 */ /* 0x000fe20007f3e0ff */
        /* <DEDUP_REMOVED lines=10> */
[----:B------:R-:W-:-:S02]  /*6670*/  IMAD.U32 R28, RZ, RZ, UR49 ;  /* 0x00000031ff1c7e24 */ /* 0x000fc4000f8e00ff */
[----:B------:R-:W-:Y:S01]  /*6680*/  IMAD.X R53, RZ, RZ, UR48, P1 ;  /* 0x00000030ff357e24 */ /* 0x000fe200088e06ff */
[----:B------:R-:W-:Y:S01]  /*6690*/  IADD3 R50, P1, R50, 0x88, RZ ;  /* 0x0000008832327810 */ /* 0x000fe20007f3e0ff */
[----:B------:R-:W-:Y:S01]  /*66a0*/  IMAD.X R55, RZ, RZ, UR48, P5 ;  /* 0x00000030ff377e24 */ /* 0x000fe2000a8e06ff */
[----:B------:R-:W-:Y:S01]  /*66b0*/  IADD3 R34, P5, R34, 0x80, RZ ;  /* 0x0000008022227810 */ /* 0x000fe20007fbe0ff */
[----:B------:R-:W-:Y:S01]  /*66c0*/  IMAD.X R49, RZ, RZ, UR48, P4 ;  /* 0x00000030ff317e24 */ /* 0x000fe2000a0e06ff */
[----:B------:R-:W-:Y:S01]  /*66d0*/  IADD3 R28, P4, R28, 0x78, RZ ;  /* 0x000000781c1c7810 */ /* 0x000fe20007f9e0ff */
[----:B------:R-:W-:Y:S02]  /*66e0*/  IMAD.X R60, RZ, RZ, UR48, P0 ;  /* 0x00000030ff3c7e24 */ /* 0x000fe400080e06ff */
[----:B------:R-:W-:Y:S02]  /*66f0*/  IMAD.X R62, RZ, RZ, UR48, P3 ;  /* 0x00000030ff3e7e24 */ /* 0x000fe400098e06ff */
[----:B------:R-:W-:-:S02]  /*6700*/  IMAD.X R57, RZ, RZ, UR48, P2 ;  /* 0x00000030ff397e24 */ /* 0x000fc400090e06ff */
[----:B------:R-:W-:Y:S02]  /*6710*/  IMAD.X R51, RZ, RZ, UR48, P1 ;  /* 0x00000030ff337e24 */ /* 0x000fe400088e06ff */
[----:B------:R-:W-:Y:S02]  /*6720*/  IMAD.X R35, RZ, RZ, UR48, P5 ;  /* 0x00000030ff237e24 */ /* 0x000fe4000a8e06ff */
[----:B------:R-:W-:Y:S01]  /*6730*/  IMAD.X R29, RZ, RZ, UR48, P4 ;  /* 0x00000030ff1d7e24 */ /* 0x000fe2000a0e06ff */
[----:B-1----:R-:W-:Y:S06]  /*6740*/  BRA.DIV UR4, `(.L_x_10055) ;  /* 0x000002d2046c7947 */ /* 0x002fec000b800000 */
[----:B------:R1:W2:Y:S02]  /*6750*/  SHFL.IDX PT, R14, R217, RZ, 0x1f ;  /* 0x00001fffd90e7589 */ /* 0x0002a400000e0000 */
.L_x_10326:
[----:B--2---:R-:W-:Y:S01]  /*6760*/  LEA.HI R0, R14, R14, RZ, 0x1 ;  /* 0x0000000e0e007211 */ /* 0x004fe200078f08ff */
[C---:B------:R-:W-:Y:S01]  /*6770*/  VIADD R39, R145.reuse, 0x18400 ;  /* 0x0001840091277836 */ /* 0x040fe20000000000 */
[----:B------:R-:W-:Y:S01]  /*6780*/  STL.128 [R1+0xb0], RZ ;  /* 0x0000b0ff01007387 */ /* 0x000fe20000100c00 */
[C---:B------:R-:W-:Y:S01]  /*6790*/  VIADD R8, R145.reuse, 0x400 ;  /* 0x0000040091087836 */ /* 0x040fe20000000000 */
[----:B------:R-:W-:Y:S01]  /*67a0*/  LOP3.LUT R3, R0, 0x7fffe, RZ, 0xc0, !PT ;  /* 0x0007fffe00037812 */ /* 0x000fe200078ec0ff */
[----:B------:R-:W-:Y:S01]  /*67b0*/  IMAD.MOV.U32 R4, RZ, RZ, 0x1 ;  /* 0x00000001ff047424 */ /* 0x000fe200078e00ff */
[----:B------:R-:W-:Y:S01]  /*67c0*/  STL.128 [R1+0xc0], RZ ;  /* 0x0000c0ff01007387 */ /* 0x000fe20000100c00 */
[----:B------:R-:W-:Y:S01]  /*67d0*/  IMAD.MOV.U32 R5, RZ, RZ, RZ ;  /* 0x000000ffff057224 */ /* 0x000fe200078e00ff */
[----:B------:R-:W-:Y:S01]  /*67e0*/  SHF.R.U32.HI R8, RZ, 0x4, R8 ;  /* 0x00000004ff087819 */ /* 0x000fe20000011608 */
[----:B------:R-:W-:Y:S01]  /*67f0*/  IMAD.IADD R0, R14, 0x1, -R3 ;  /* 0x000000010e007824 */ /* 0x000fe200078e0a03 */
[----:B------:R-:W-:Y:S01]  /*6800*/  STL.128 [R1+0xd0], RZ ;  /* 0x0000d0ff01007387 */ /* 0x000fe20000100c00 */
[----:B------:R-:W-:Y:S01]  /*6810*/  VIADD R3, R145, 0x1c400 ;  /* 0x0001c40091037836 */ /* 0x000fe20000000000 */
[----:B------:R-:W-:Y:S01]  /*6820*/  LOP3.LUT R8, R8, 0x3fff, RZ, 0xc0, !PT ;  /* 0x00003fff08087812 */ /* 0x000fe200078ec0ff */
[----:B------:R-:W-:Y:S01]  /*6830*/  IMAD R0, R0, 0x2000, R39 ;  /* 0x0000200000007824 */ /* 0x000fe200078e0227 */
[----:B------:R-:W-:Y:S01]  /*6840*/  STL.128 [R1+0xe0], RZ ;  /* 0x0000e0ff01007387 */ /* 0x000fe20000100c00 */
[----:B------:R-:W-:Y:S01]  /*6850*/  IMAD.MOV.U32 R6, RZ, RZ, 0x1 ;  /* 0x00000001ff067424 */ /* 0x000fe200078e00ff */
[----:B------:R-:W-:Y:S01]  /*6860*/  SHF.R.U32.HI R3, RZ, 0x4, R3 ;  /* 0x00000004ff037819 */ /* 0x000fe20000011603 */
[----:B------:R-:W-:Y:S01]  /*6870*/  VIADD R9, R0, 0xa000 ;  /* 0x0000a00000097836 */ /* 0x000fe20000000000 */
[----:B------:R-:W-:Y:S01]  /*6880*/  SHF.R.U32.HI R0, RZ, 0x4, R0 ;  /* 0x00000004ff007819 */ /* 0x000fe20000011600 */
[----:B------:R-:W-:Y:S01]  /*6890*/  IMAD.MOV.U32 R7, RZ, RZ, RZ ;  /* 0x000000ffff077224 */ /* 0x000fe200078e00ff */
[----:B------:R-:W-:Y:S01]  /*68a0*/  LOP3.LUT R3, R3, 0x3fff, RZ, 0xc0, !PT ;  /* 0x00003fff03037812 */ /* 0x000fe200078ec0ff */
[----:B------:R-:W-:Y:S01]  /*68b0*/  IMAD.MOV.U32 R12, RZ, RZ, 0x1 ;  /* 0x00000001ff0c7424 */ /* 0x000fe200078e00ff */
[----:B------:R-:W-:Y:S01]  /*68c0*/  SHF.R.U32.HI R9, RZ, 0x4, R9 ;  /* 0x00000004ff097819 */ /* 0x000fe20000011609 */
[----:B------:R-:W-:Y:S01]  /*68d0*/  IMAD.MOV.U32 R13, RZ, RZ, RZ ;  /* 0x000000ffff0d7224 */ /* 0x000fe200078e00ff */
[----:B------:R-:W-:Y:S01]  /*68e0*/  LOP3.LUT R3, R3, 0x10000, RZ, 0xfc, !PT ;  /* 0x0001000003037812 */ /* 0x000fe200078efcff */
[----:B------:R2:W-:Y:S01]  /*68f0*/  STL.128 [R1+0x80], R4 ;  /* 0x0000800401007387 */ /* 0x0005e20000100c00 */
[----:B------:R-:W-:Y:S01]  /*6900*/  LOP3.LUT R9, R9, 0x3fff, RZ, 0xc0, !PT ;  /* 0x00003fff09097812 */ /* 0x000fe200078ec0ff */
[----:B------:R-:W-:Y:S01]  /*6910*/  IMAD.MOV.U32 R11, RZ, RZ, 0x40000040 ;  /* 0x40000040ff0b7424 */ /* 0x000fe200078e00ff */
[----:B------:R-:W-:Y:S01]  /*6920*/  LOP3.LUT R0, R0, 0x3fff, RZ, 0xc0, !PT ;  /* 0x00003fff00007812 */ /* 0x000fe200078ec0ff */
[----:B------:R3:W-:Y:S01]  /*6930*/  STL.64 [R1+0x90], R12 ;  /* 0x0000900c01007387 */ /* 0x0007e20000100a00 */
[----:B------:R-:W-:Y:S01]  /*6940*/  LOP3.LUT R10, R8, 0x10000, RZ, 0xfc, !PT ;  /* 0x00010000080a7812 */ /* 0x000fe200078efcff */
[----:B------:R-:W-:Y:S01]  /*6950*/  IMAD.U32 R30, RZ, RZ, UR49 ;  /* 0x00000031ff1e7e24 */ /* 0x000fe2000f8e00ff */
[----:B------:R-:W-:Y:S01]  /*6960*/  LOP3.LUT P0, RZ, R39, 0x1bf, RZ, 0xc0, !PT ;  /* 0x000001bf27ff7812 */ /* 0x000fe2000780c0ff */
[----:B------:R4:W-:Y:S01]  /*6970*/  STL.128 [R1+0xf0], RZ ;  /* 0x0000f0ff01007387 */ /* 0x0009e20000100c00 */
[----:B------:R-:W-:Y:S02]  /*6980*/  BSSY B6, `(.L_x_10056) ;  /* 0x0000020000067945 */ /* 0x000fe40003800000 */
[----:B------:R-:W-:Y:S01]  /*6990*/  IADD3 R30, P1, R30, 0xb0, RZ ;  /* 0x000000b01e1e7810 */ /* 0x000fe20007f3e0ff */
[----:B------:R4:W-:Y:S01]  /*69a0*/  STL.128 [R1+0x100], RZ ;  /* 0x000100ff01007387 */ /* 0x0009e20000100c00 */
[----:B--2---:R-:W-:Y:S01]  /*69b0*/  LOP3.LUT R6, R8, 0x3000000, RZ, 0xfc, !PT ;  /* 0x0300000008067812 */ /* 0x004fe200078efcff */
[----:B------:R-:W-:Y:S01]  /*69c0*/  IMAD.MOV.U32 R4, RZ, RZ, R3 ;  /* 0x000000ffff047224 */ /* 0x000fe200078e0003 */
[----:B------:R-:W-:Y:S01]  /*69d0*/  LOP3.LUT R8, R9, 0x10000, RZ, 0xfc, !PT ;  /* 0x0001000009087812 */ /* 0x000fe200078efcff */
[----:B------:R-:W-:Y:S01]  /*69e0*/  IMAD.MOV.U32 R5, RZ, RZ, 0x40000040 ;  /* 0x40000040ff057424 */ /* 0x000fe200078e00ff */
[----:B---3--:R-:W-:Y:S01]  /*69f0*/  LOP3.LUT R12, R0, 0x10000, RZ, 0xfc, !PT ;  /* 0x00010000000c7812 */ /* 0x008fe200078efcff */
[----:B------:R-:W-:-:S02]  /*6a00*/  IMAD.MOV.U32 R7, RZ, RZ, 0x40000040 ;  /* 0x40000040ff077424 */ /* 0x000fc400078e00ff */
[----:B------:R-:W-:Y:S02]  /*6a10*/  IMAD.MOV.U32 R13, RZ, RZ, 0x40000040 ;  /* 0x40000040ff0d7424 */ /* 0x000fe400078e00ff */
[----:B------:R-:W-:Y:S01]  /*6a20*/  IMAD.MOV.U32 R9, RZ, RZ, 0x40000040 ;  /* 0x40000040ff097424 */ /* 0x000fe200078e00ff */
[----:B------:R4:W-:Y:S01]  /*6a30*/  STL.128 [R1+0xa0], R4 ;  /* 0x0000a00401007387 */ /* 0x0009e20000100c00 */
[----:B------:R-:W-:-:S03]  /*6a40*/  IMAD.X R27, RZ, RZ, UR48, P1 ;  /* 0x00000030ff1b7e24 */ /* 0x000fc600088e06ff */
[----:B------:R4:W-:Y:S04]  /*6a50*/  STL.64 [R1+0x98], R12 ;  /* 0x0000980c01007387 */ /* 0x0009e80000100a00 */
[----:B------:R4:W-:Y:S01]  /*6a60*/  STL.128 [R1+0x110], R8 ;  /* 0x0001100801007387 */ /* 0x0009e20000100c00 */
[----:B------:R-:W-:Y:S05]  /*6a70*/  @!P0 BRA `(.L_x_10057) ;  /* 0x0000000000408947 */ /* 0x000fea0003800000 */
[----:B------:R-:W-:Y:S01]  /*6a80*/  MOV R0, 0x0 ;  /* 0x0000000000007802 */ /* 0x000fe20000000f00 */
[----:B------:R-:W-:Y:S01]  /*6a90*/  ULDC.64 UR4, c[0x4][0x108] ;  /* 0x0100420000047ab9 */ /* 0x000fe20000000a00 */
[----:B------:R-:W-:Y:S01]  /*6aa0*/  ULDC.64 UR6, c[0x4][0x110] ;  /* 0x0100440000067ab9 */ /* 0x000fe20000000a00 */
[----:B----4-:R-:W-:Y:S01]  /*6ab0*/  IMAD.U32 R4, RZ, RZ, UR4 ;  /* 0x00000004ff047e24 */ /* 0x010fe2000f8e00ff */
[----:B------:R2:W3:Y:S01]  /*6ac0*/  LDC.64 R14, c[0x4][R0] ;  /* 0x01000000000e7b82 */ /* 0x0004e20000000a00 */
        /* <DEDUP_REMOVED lines=8> */
[----:B--2---:R-:W-:-:S07]  /*6b50*/  IMAD.MOV.U32 R13, RZ, RZ, RZ ;  /* 0x000000ffff0d7224 */ /* 0x004fce00078e00ff */
[----:B------:R-:W-:-:S07]  /*6b60*/  LEPC R20, `(.L_x_10057) ;  /* 0x000000001014794e */ /* 0x000fce0000000000 */
[----:B01-3-5:R-:W-:Y:S05]  /*6b70*/  CALL.ABS.NOINC R14 ;  /* 0x000000000e007343 */ /* 0x02bfea0003c00000 */
.L_x_10057:
[----:B------:R-:W-:Y:S05]  /*6b80*/  BSYNC B6 ;  /* 0x0000000000067941 */ /* 0x000fea0003800000 */
.L_x_10056:
[----:B------:R-:W2:Y:S01]  /*6b90*/  S2R R20, SR_TID.X ;  /* 0x0000000000147919 */ /* 0x000ea20000002100 */
[----:B----4-:R-:W3:Y:S01]  /*6ba0*/  LDC.64 R6, c[0x0][0xad8] ;  /* 0x0002b600ff067b82 */ /* 0x010ee20000000a00 */
[----:B------:R-:W-:Y:S01]  /*6bb0*/  UIADD3 UR4, UP0, UR49, 0x120, URZ ;  /* 0x0000012031047890 */ /* 0x000fe2000ff1e03f */
[----:B------:R-:W-:Y:S01]  /*6bc0*/  IMAD.MOV.U32 R4, RZ, RZ, RZ ;  /* 0x000000ffff047224 */ /* 0x000fe200078e00ff */
[----:B------:R-:W-:Y:S01]  /*6bd0*/  STL.64 [R1+0x120], R212 ;  /* 0x000120d401007387 */ /* 0x000fe20000100a00 */
[----:B------:R-:W-:Y:S01]  /*6be0*/  IMAD.U32 R72, RZ, RZ, UR49 ;  /* 0x00000031ff487e24 */ /* 0x000fe2000f8e00ff */
[----:B------:R-:W-:Y:S01]  /*6bf0*/  UIADD3.X UR5, URZ, UR48, URZ, UP0, !UPT ;  /* 0x000000303f057290 */ /* 0x000fe200087fe43f */
[----:B------:R-:W-:Y:S01]  /*6c00*/  IMAD.U32 R32, RZ, RZ, UR49 ;  /* 0x00000031ff207e24 */ /* 0x000fe2000f8e00ff */
[----:B------:R-:W-:Y:S01]  /*6c10*/  STL.U8 [R1+0x138], RZ ;  /* 0x000138ff01007387 */ /* 0x000fe20000100000 */
[----:B------:R-:W4:Y:S01]  /*6c20*/  LDC.64 R12, c[0x0][0xae0] ;  /* 0x0002b800ff0c7b82 */ /* 0x000f220000000a00 */
[----:B------:R-:W-:Y:S01]  /*6c30*/  IMAD.U32 R8, RZ, RZ, UR4 ;  /* 0x00000004ff087e24 */ /* 0x000fe2000f8e00ff */
[----:B------:R-:W-:Y:S01]  /*6c40*/  ULDC UR4, c[0x0][0x3d4] ;  /* 0x0000f50000047ab9 */ /* 0x000fe20000000800 */
[----:B------:R-:W-:Y:S01]  /*6c50*/  IMAD.U32 R9, RZ, RZ, UR5 ;  /* 0x00000005ff097e24 */ /* 0x000fe2000f8e00ff */
[----:B------:R-:W-:Y:S01]  /*6c60*/  STL.U8 [R1+0x16c], RZ ;  /* 0x00016cff01007387 */ /* 0x000fe20000100000 */
[----:B------:R-:W-:-:S02]  /*6c70*/  ISETP.LT.AND P0, PT, RZ, UR4, PT ;  /* 0x00000004ff007c0c */ /* 0x000fc4000bf01270 */
[----:B------:R-:W-:Y:S01]  /*6c80*/  IADD3 R72, P2, R72, 0x13c, RZ ;  /* 0x0000013c48487810 */ /* 0x000fe20007f5e0ff */
[----:B------:R-:W0:Y:S01]  /*6c90*/  LDC R162, c[0x0][0xad4] ;  /* 0x0002b500ffa27b82 */ /* 0x000e220000000800 */
[----:B------:R-:W-:Y:S01]  /*6ca0*/  STL.64 [R1+0x128], R8 ;  /* 0x0001280801007387 */ /* 0x000fe20000100a00 */
[----:B------:R-:W-:Y:S02]  /*6cb0*/  IADD3 R32, P4, R32, 0x128, RZ ;  /* 0x0000012820207810 */ /* 0x000fe40007f9e0ff */
[----:B------:R-:W-:Y:S01]  /*6cc0*/  IMAD.X R75, RZ, RZ, UR48, P2 ;  /* 0x00000030ff4b7e24 */ /* 0x000fe200090e06ff */
[----:B------:R1:W-:Y:S02]  /*6cd0*/  STL.64 [R1+0x130], R28 ;  /* 0x0001301c01007387 */ /* 0x0003e40000100a00 */
[----:B------:R-:W-:Y:S01]  /*6ce0*/  IMAD.X R65, RZ, RZ, UR48, P4 ;  /* 0x00000030ff417e24 */ /* 0x000fe2000a0e06ff */
[----:B------:R-:W0:Y:S01]  /*6cf0*/  LDC.64 R10, c[0x0][0x428] ;  /* 0x00010a00ff0a7b82 */ /* 0x000e220000000a00 */
[----:B---3--:R-:W-:-:S02]  /*6d00*/  IMAD.MOV.U32 R163, RZ, RZ, R6 ;  /* 0x000000ffffa37224 */ /* 0x008fc400078e0006 */
[----:B------:R-:W-:Y:S02]  /*6d10*/  IMAD.MOV.U32 R5, RZ, RZ, R7 ;  /* 0x000000ffff057224 */ /* 0x000fe400078e0007 */
[----:B--2---:R-:W-:-:S03]  /*6d20*/  VIADD R211, R20, 0xffffff80 ;  /* 0xffffff8014d37836 */ /* 0x004fc60000000000 */
[----:B------:R-:W2:Y:S01]  /*6d30*/  LDC R0, c[0x0][0x430] ;  /* 0x00010c00ff007b82 */ /* 0x000ea20000000800 */
[----:B----4-:R-:W-:Y:S02]  /*6d40*/  IMAD.MOV.U32 R6, RZ, RZ, R12 ;  /* 0x000000ffff067224 */ /* 0x010fe400078e000c */
[----:B------:R-:W-:Y:S01]  /*6d50*/  IMAD.MOV.U32 R7, RZ, RZ, R13 ;  /* 0x000000ffff077224 */ /* 0x000fe200078e000d */
[----:B------:R3:W-:Y:S01]  /*6d60*/  STL [R1+0x13c], R211 ;  /* 0x00013cd301007387 */ /* 0x0007e20000100800 */
[----:B-1----:R-:W-:Y:S02]  /*6d70*/  IMAD.U32 R28, RZ, RZ, UR49 ;  /* 0x00000031ff1c7e24 */ /* 0x002fe4000f8e00ff */
[----:B------:R-:W-:Y:S01]  /*6d80*/  IMAD.U32 R29, RZ, RZ, UR49 ;  /* 0x00000031ff1d7e24 */ /* 0x000fe2000f8e00ff */
[----:B0-----:R3:W-:Y:S02]  /*6d90*/  STL.128 [R1+0x140], R160 ;  /* 0x000140a001007387 */ /* 0x0017e40000100c00 */
[----:B------:R-:W-:-:S02]  /*6da0*/  IADD3 R28, P1, R28, 0x16c, RZ ;  /* 0x0000016c1c1c7810 */ /* 0x000fc40007f3e0ff */
[----:B------:R3:W-:Y:S01]  /*6db0*/  STL.128 [R1+0x150], R4 ;  /* 0x0001500401007387 */ /* 0x0007e20000100c00 */
[----:B------:R-:W-:Y:S02]  /*6dc0*/  IADD3 R29, P3, R29, 0x138, RZ ;  /* 0x000001381d1d7810 */ /* 0x000fe40007f7e0ff */
[----:B------:R-:W-:Y:S01]  /*6dd0*/  IMAD.X R63, RZ, RZ, UR48, P1 ;  /* 0x00000030ff3f7e24 */ /* 0x000fe200088e06ff */
[----:B------:R3:W-:Y:S02]  /*6de0*/  STL.64 [R1+0x160], R10 ;  /* 0x0001600a01007387 */ /* 0x0007e40000100a00 */
[----:B------:R-:W-:Y:S02]  /*6df0*/  IMAD.X R64, RZ, RZ, UR48, P3 ;  /* 0x00000030ff407e24 */ /* 0x000fe400098e06ff */
[----:B--2---:R3:W-:Y:S01]  /*6e00*/  STL [R1+0x168], R0 ;  /* 0x0001680001007387 */ /* 0x0047e20000100800 */
[----:B------:R-:W-:Y:S05]  /*6e10*/  @P0 BRA `(.L_x_10058) ;  /* 0x0000000000400947 */ /* 0x000fea0003800000 */
[----:B------:R-:W3:Y:S02]  /*6e20*/  LDL R3, [R1+0x21c] ;  /* 0x00021c0001037983 */ /* 0x000ee40000100800 */
[----:B---3--:R-:W-:-:S04]  /*6e30*/  LEA.HI R0, R3, R3, RZ, 0x1 ;  /* 0x0000000303007211 */ /* 0x008fc800078f08ff */
        /* <DEDUP_REMOVED lines=8> */
.L_x_10061:
[----:B-1----:R1:W2:Y:S02]  /*6ec0*/  SYNCS.PHASECHK.TRANS64.TRYWAIT P0, [R145+URZ+0x32400], R0 ;  /* 0x03240000910075a7 */ /* 0x0022a4000800017f */
[----:B--2---:R-:W-:Y:S05]  /*6ed0*/  @!P0 NANOSLEEP.SYNCS 0x989680 ;  /* 0x009896800000895d */ /* 0x004fea0003900000 */
[----:B------:R-:W2:Y:S02]  /*6ee0*/  @!P0 SYNCS.PHASECHK.TRANS64 P0, [R145+URZ+0x32400], R0 ;  /* 0x03240000910085a7 */ /* 0x000ea4000800007f */
[----:B--2---:R-:W-:Y:S05]  /*6ef0*/  @!P0 BRA `(.L_x_10061) ;  /* 0xfffffffc00f08947 */ /* 0x004fea000383ffff */
.L_x_10060:
[----:B------:R-:W-:Y:S05]  /*6f00*/  BSYNC B0 ;  /* 0x0000000000007941 */ /* 0x000fea0003800000 */
.L_x_10059:
[----:B------:R-:W-:Y:S05]  /*6f10*/  BRA `(.L_x_10062) ;  /* 0x0000003000107947 */ /* 0x000fea0003800000 */
.L_x_10058:
[----:B------:R-:W0:Y:S01]  /*6f20*/  LDC.64 R12, c[0x0][0x3d8] ;  /* 0x0000f600ff0c7b82 */ /* 0x000e220000000a00 */
[----:B-----5:R-:W-:Y:S01]  /*6f30*/  SHF.R.S32.HI R3, RZ, 0x1f, R37 ;  /* 0x0000001fff037819 */ /* 0x020fe20000011425 */
[----:B---3--:R-:W-:Y:S01]  /*6f40*/  IMAD.MOV.U32 R6, RZ, RZ, R22 ;  /* 0x000000ffff067224 */ /* 0x008fe200078e0016 */
[--C-:B------:R-:W-:Y:S01]  /*6f50*/  SHF.R.S32.HI R5, RZ, 0x1f, R154.reuse ;  /* 0x0000001fff057819 */ /* 0x100fe2000001149a */
[----:B------:R-:W-:Y:S01]  /*6f60*/  IMAD.MOV.U32 R7, RZ, RZ, R23 ;  /* 0x000000ffff077224 */ /* 0x000fe200078e0017 */
[----:B------:R-:W-:Y:S01]  /*6f70*/  LOP3.LUT P0, RZ, R39, 0x3ff, RZ, 0xc0, !PT ;  /* 0x000003ff27ff7812 */ /* 0x000fe2000780c0ff */
[----:B------:R-:W-:Y:S01]  /*6f80*/  IMAD.MOV.U32 R4, RZ, RZ, R154 ;  /* 0x000000ffff047224 */ /* 0x000fe200078e009a */
[----:B------:R-:W-:Y:S01]  /*6f90*/  BSSY B6, `(.L_x_10063) ;  /* 0x000002f000067945 */ /* 0x000fe20003800000 */
[----:B------:R-:W1:Y:S01]  /*6fa0*/  LDC.64 R14, c[0x0][0x3e8] ;  /* 0x0000fa00ff0e7b82 */ /* 0x000e620000000a00 */
[-C--:B0-----:R-:W-:Y:S01]  /*6fb0*/  IMAD R0, R3, R12.reuse, RZ ;  /* 0x0000000c03007224 */ /* 0x081fe200078e02ff */
[----:B------:R-:W-:Y:S01]  /*6fc0*/  SHF.L.U64.HI R80, R12, 0x6, R13 ;  /* 0x000000060c507819 */ /* 0x000fe2000001020d */
[----:B------:R-:W-:-:S04]  /*6fd0*/  IMAD.WIDE.U32 R8, R153, R12, R6 ;  /* 0x0000000c99087225 */ /* 0x000fc800078e0006 */
[----:B------:R-:W-:Y:S02]  /*6fe0*/  IMAD R40, R166, R12, RZ ;  /* 0x0000000ca6287224 */ /* 0x000fe400078e02ff */
[-C--:B-1----:R-:W-:Y:S01]  /*6ff0*/  IMAD R20, R3, R14.reuse, RZ ;  /* 0x0000000e03147224 */ /* 0x082fe200078e02ff */
[----:B------:R-:W-:Y:S01]  /*7000*/  SHF.L.U64.HI R83, R14, 0x6, R15 ;  /* 0x000000060e537819 */ /* 0x000fe2000001020f */
[----:B------:R-:W-:-:S04]  /*7010*/  IMAD.WIDE.U32 R10, R153, R14, R6 ;  /* 0x0000000e990a7225 */ /* 0x000fc800078e0006 */
[----:B------:R-:W-:-:S04]  /*7020*/  IMAD.WIDE.U32 R38, R37, R12, RZ ;  /* 0x0000000c25267225 */ /* 0x000fc800078e00ff */
[C---:B------:R-:W-:Y:S01]  /*7030*/  IMAD R41, R37.reuse, R13, R0 ;  /* 0x0000000d25297224 */ /* 0x040fe200078e0200 */
[----:B------:R-:W-:Y:S01]  /*7040*/  IADD3 R45, P3, R8, R38, RZ ;  /* 0x00000026082d7210 */ /* 0x000fe20007f7e0ff */
[----:B------:R-:W-:Y:S02]  /*7050*/  IMAD R43, R37, R15, R20 ;  /* 0x0000000f252b7224 */ /* 0x000fe400078e0214 */
[----:B------:R-:W-:-:S04]  /*7060*/  IMAD.WIDE.U32 R6, R153, R12, R4 ;  /* 0x0000000c99067225 */ /* 0x000fc800078e0004 */
[----:B------:R-:W-:Y:S01]  /*7070*/  IMAD R42, R166, R14, RZ ;  /* 0x0000000ea62a7224 */ /* 0x000fe200078e02ff */
[----:B------:R-:W-:Y:S01]  /*7080*/  IADD3 R77, P1, R6, R38, RZ ;  /* 0x00000026064d7210 */ /* 0x000fe20007f3e0ff */
[----:B------:R-:W-:-:S04]  /*7090*/  IMAD.WIDE.U32 R36, R37, R14, RZ ;  /* 0x0000000e25247225 */ /* 0x000fc800078e00ff */
[----:B------:R-:W-:Y:S01]  /*70a0*/  IMAD.WIDE.U32 R4, R153, R14, R4 ;  /* 0x0000000e99047225 */ /* 0x000fe200078e0004 */
[----:B------:R-:W-:-:S03]  /*70b0*/  IADD3 R67, P4, R10, R36, RZ ;  /* 0x000000240a437210 */ /* 0x000fc60007f9e0ff */
[----:B------:R-:W-:Y:S01]  /*70c0*/  IMAD R40, R153, R13, R40 ;  /* 0x0000000d99287224 */ /* 0x000fe200078e0228 */
[----:B------:R-:W-:Y:S01]  /*70d0*/  IADD3 R81, P2, R4, R36, RZ ;  /* 0x0000002404517210 */ /* 0x000fe20007f5e0ff */
[----:B------:R-:W-:Y:S02]  /*70e0*/  IMAD.IADD R41, R41, 0x1, R39 ;  /* 0x0000000129297824 */ /* 0x000fe400078e0227 */
[----:B------:R-:W-:Y:S02]  /*70f0*/  IMAD R42, R153, R15, R42 ;  /* 0x0000000f992a7224 */ /* 0x000fe400078e022a */
[----:B------:R-:W-:Y:S01]  /*7100*/  IMAD.IADD R43, R43, 0x1, R37 ;  /* 0x000000012b2b7824 */ /* 0x000fe200078e0225 */
[C---:B------:R-:W-:Y:S01]  /*7110*/  IADD3.X R79, R41.reuse, R7, R40, P1, !PT ;  /* 0x00000007294f7210 */ /* 0x040fe20000ffe428 */
[----:B------:R-:W-:Y:S01]  /*7120*/  IMAD.SHL.U32 R82, R12, 0x40, RZ ;  /* 0x000000400c527824 */ /* 0x000fe200078e00ff */
[----:B------:R-:W-:Y:S01]  /*7130*/  IADD3.X R47, R41, R40, R9, P3, !PT ;  /* 0x00000028292f7210 */ /* 0x000fe20001ffe409 */
[----:B------:R-:W-:Y:S01]  /*7140*/  IMAD.SHL.U32 R84, R14, 0x40, RZ ;  /* 0x000000400e547824 */ /* 0x000fe200078e00ff */
        /* <DEDUP_REMOVED lines=19> */
.L_x_10064:
[----:B------:R-:W-:Y:S05]  /*7280*/  BSYNC B6 ;  /* 0x0000000000067941 */ /* 0x000fea0003800000 */
.L_x_10063:
[----:B------:R-:W2:Y:S01]  /*7290*/  LDL R15, [R1+0x70] ;  /* 0x00007000010f7983 */ /* 0x000ea20000100800 */
[----:B------:R-:W0:Y:S01]  /*72a0*/  LDC.64 R4, c[0x0][0x3e8] ;  /* 0x0000fa00ff047b82 */ /* 0x000e220000000a00 */
[----:B------:R-:W-:Y:S01]  /*72b0*/  ULDC.U8 UR4, c[0x0][0x3f0] ;  /* 0x0000fc0000047ab9 */ /* 0x000fe20000000000 */
[----:B------:R-:W-:Y:S01]  /*72c0*/  BSSY B0, `(.L_x_10065) ;  /* 0x00002c1000007945 */ /* 0x000fe20003800000 */
[----:B------:R-:W-:-:S05]  /*72d0*/  ISETP.NE.AND P0, PT, RZ, UR4, PT ;  /* 0x00000004ff007c0c */ /* 0x000fca000bf05270 */
[----:B------:R-:W1:Y:S01]  /*72e0*/  LDC.64 R6, c[0x0][0x3d8] ;  /* 0x0000f600ff067b82 */ /* 0x000e620000000a00 */
[----:B--2---:R-:W-:Y:S01]  /*72f0*/  SHF.R.S32.HI R3, RZ, 0x1f, R15 ;  /* 0x0000001fff037819 */ /* 0x004fe2000001140f */
[----:B0-----:R-:W-:-:S04]  /*7300*/  IMAD.WIDE.U32 R10, R15, R4, RZ ;  /* 0x000000040f0a7225 */ /* 0x001fc800078e00ff */
[C---:B------:R-:W-:Y:S02]  /*7310*/  IMAD R12, R3.reuse, R4, RZ ;  /* 0x00000004030c7224 */ /* 0x040fe400078e02ff */
[-C--:B-1----:R-:W-:Y:S02]  /*7320*/  IMAD R0, R3, R6.reuse, RZ ;  /* 0x0000000603007224 */ /* 0x082fe400078e02ff */
[C---:B------:R-:W-:Y:S02]  /*7330*/  IMAD R13, R15.reuse, R5, R12 ;  /* 0x000000050f0d7224 */ /* 0x040fe400078e020c */
[----:B------:R-:W-:-:S04]  /*7340*/  IMAD.WIDE.U32 R8, R15, R6, RZ ;  /* 0x000000060f087225 */ /* 0x000fc800078e00ff */
[----:B------:R-:W-:Y:S02]  /*7350*/  IMAD R3, R15, R7, R0 ;  /* 0x000000070f037224 */ /* 0x000fe400078e0200 */
[----:B------:R-:W-:Y:S02]  /*7360*/  IMAD.IADD R13, R11, 0x1, R13 ;  /* 0x000000010b0d7824 */ /* 0x000fe400078e020d */
[----:B------:R-:W-:Y:S02]  /*7370*/  IMAD.IADD R3, R9, 0x1, R3 ;  /* 0x0000000109037824 */ /* 0x000fe400078e0203 */
[----:B------:R-:W-:Y:S01]  /*7380*/  IMAD R0, R15, -0x80, R160 ;  /* 0xffffff800f007824 */ /* 0x000fe200078e02a0 */
[C---:B------:R-:W-:Y:S01]  /*7390*/  SHF.L.U64.HI R71, R10.reuse, 0x7, R13 ;  /* 0x000000070a477819 */ /* 0x040fe2000001020d */
[----:B------:R-:W-:Y:S01]  /*73a0*/  IMAD.SHL.U32 R70, R10, 0x80, RZ ;  /* 0x000000800a467824 */ /* 0x000fe200078e00ff */
[C---:B------:R-:W-:Y:S01]  /*73b0*/  SHF.L.U64.HI R76, R8.reuse, 0x7, R3 ;  /* 0x00000007084c7819 */ /* 0x040fe20000010203 */
[----:B------:R-:W-:Y:S01]  /*73c0*/  IMAD.SHL.U32 R74, R8, 0x80, RZ ;  /* 0x00000080084a7824 */ /* 0x000fe200078e00ff */
[----:B------:R-:W-:Y:S01]  /*73d0*/  VIMNMX R10, R0, 0x80, PT ;  /* 0x00000080000a7848 */ /* 0x000fe20003fe0100 */
[----:B------:R-:W-:Y:S06]  /*73e0*/  @!P0 BRA `(.L_x_10066) ;  /* 0x0000001400a48947 */ /* 0x000fec0003800000 */
[----:B------:R0:W5:Y:S01]  /*73f0*/  LDL R68, [R1+0x21c] ;  /* 0x00021c0001447983 */ /* 0x0001620000100800 */
[----:B------:R-:W1:Y:S01]  /*7400*/  LDC R0, c[0x0][0x428] ;  /* 0x00010a00ff007b82 */ /* 0x000e620000000800 */
        /* <DEDUP_REMOVED lines=16> */
[----:B-1----:R-:W-:-:S13]  /*7510*/  ISETP.NE.AND P2, PT, R0, 0x1, PT ;  /* 0x000000010000780c */ /* 0x002fda0003f45270 */
[----:B------:R-:W1:Y:S08]  /*7520*/  @P2 LDC R0, c[0x0][0x42c] ;  /* 0x00010b00ff002b82 */ /* 0x000e700000000800 */
[----:B------:R-:W2:Y:S01]  /*7530*/  @P2 LDC R9, c[0x0][0x430] ;  /* 0x00010c00ff092b82 */ /* 0x000ea20000000800 */
[----:B-1----:R-:W-:-:S05]  /*7540*/  @P2 IMAD.HI.U32 R0, R3, R0, RZ ;  /* 0x0000000003002227 */ /* 0x002fca00078e00ff */
[----:B--2---:R-:W-:Y:S02]  /*7550*/  @P2 SHF.R.U32.HI R3, RZ, R9, R0 ;  /* 0x00000009ff032219 */ /* 0x004fe40000011600 */
[----:B------:R-:W-:Y:S02]  /*7560*/  CS2R R8, SRZ ;  /* 0x0000000000087805 */ /* 0x000fe4000001ff00 */
[----:B------:R-:W-:Y:S01]  /*7570*/  SHF.R.S32.HI R69, RZ, 0x1f, R3 ;  /* 0x0000001fff457819 */ /* 0x000fe20000011403 */
[----:B0-----:R-:W-:Y:S06]  /*7580*/  @P1 BRA `(.L_x_10068) ;  /* 0x0000000000541947 */ /* 0x001fec0003800000 */
[----:B------:R-:W-:Y:S01]  /*7590*/  IADD3 R15, P3, R74, R77, RZ ;  /* 0x0000004d4a0f7210 */ /* 0x000fe20007f7e0ff */
[----:B------:R-:W-:Y:S01]  /*75a0*/  ULDC UR4, c[0x0][0x3d4] ;  /* 0x0000f50000047ab9 */ /* 0x000fe20000000800 */
[----:B------:R-:W-:Y:S01]  /*75b0*/  IADD3 R0, P4, R70, R81, RZ ;  /* 0x0000005146007210 */ /* 0x000fe20007f9e0ff */
[----:B------:R-:W-:Y:S01]  /*75c0*/  ULDC.64 UR6, c[0x0][0x3c8] ;  /* 0x0000f20000067ab9 */ /* 0x000fe20000000a00 */
[----:B------:R-:W-:Y:S01]  /*75d0*/  ULDC.64 UR8, c[0x0][0x3e0] ;  /* 0x0000f80000087ab9 */ /* 0x000fe20000000a00 */
[----:B------:R-:W-:Y:S01]  /*75e0*/  ISETP.GE.AND P2, PT, R154, UR4, PT ;  /* 0x000000049a007c0c */ /* 0x000fe2000bf46270 */
[----:B------:R-:W-:Y:S01]  /*75f0*/  IMAD.X R40, R76, 0x1, R79, P3 ;  /* 0x000000014c287824 */ /* 0x000fe200018e064f */
[----:B------:R-:W-:Y:S01]  /*7600*/  ISETP.GE.AND P1, PT, R158, UR4, PT ;  /* 0x000000049e007c0c */ /* 0x000fe2000bf26270 */
[----:B------:R-:W-:Y:S01]  /*7610*/  IMAD.X R41, R71, 0x1, R78, P4 ;  /* 0x0000000147297824 */ /* 0x000fe200020e064e */
[----:B------:R-:W-:Y:S02]  /*7620*/  LEA R14, P3, R15, UR6, 0x1 ;  /* 0x000000060f0e7c11 */ /* 0x000fe4000f8608ff */
[----:B------:R-:W-:-:S02]  /*7630*/  CS2R R44, SRZ ;  /* 0x00000000002c7805 */ /* 0x000fc4000001ff00 */
[C---:B------:R-:W-:Y:S02]  /*7640*/  LEA R66, P4, R0.reuse, UR8, 0x1 ;  /* 0x0000000800427c11 */ /* 0x040fe4000f8808ff */
[----:B------:R-:W-:Y:S02]  /*7650*/  CS2R R46, SRZ ;  /* 0x00000000002e7805 */ /* 0x000fe4000001ff00 */
[----:B------:R-:W-:Y:S02]  /*7660*/  LEA.HI.X R15, R15, UR7, R40, 0x1, P3 ;  /* 0x000000070f0f7c11 */ /* 0x000fe400098f0c28 */
[----:B------:R-:W-:Y:S02]  /*7670*/  CS2R R42, SRZ ;  /* 0x00000000002a7805 */ /* 0x000fe4000001ff00 */
[----:B------:R-:W-:Y:S02]  /*7680*/  LEA.HI.X R67, R0, UR9, R41, 0x1, P4 ;  /* 0x0000000900437c11 */ /* 0x000fe4000a0f0c29 */
[----:B------:R-:W-:Y:S01]  /*7690*/  CS2R R40, SRZ ;  /* 0x0000000000287805 */ /* 0x000fe2000001ff00 */
[----:B------:R0:W5:Y:S05]  /*76a0*/  @!P2 LDG.E.64 R44, desc[UR56][R14.64] ;  /* 0x000000380e2ca981 */ /* 0x00016a000c1e1b00 */
[----:B------:R0:W5:Y:S04]  /*76b0*/  @!P1 LDG.E.64 R40, desc[UR56][R14.64+0x20] ;  /* 0x000020380e289981 */ /* 0x000168000c1e1b00 */
[----:B------:R0:W5:Y:S04]  /*76c0*/  @!P2 LDG.E.64 R46, desc[UR56][R66.64] ;  /* 0x00000038422ea981 */ /* 0x000168000c1e1b00 */
[----:B------:R0:W5:Y:S02]  /*76d0*/  @!P1 LDG.E.64 R42, desc[UR56][R66.64+0x20] ;  /* 0x00002038422a9981 */ /* 0x000164000c1e1b00 */
.L_x_10068:
[----:B------:R-:W-:Y:S05]  /*76e0*/  BSYNC B1 ;  /* 0x0000000000017941 */ /* 0x000fea0003800000 */
.L_x_10067:
[----:B------:R-:W-:Y:S04]  /*76f0*/  BSSY B1, `(.L_x_10069) ;  /* 0x0000017000017945 */ /* 0x000fe80003800000 */
[----:B------:R-:W-:Y:S05]  /*7700*/  @P0 BRA `(.L_x_10070) ;  /* 0x0000000000540947 */ /* 0x000fea0003800000 */
[----:B------:R-:W-:Y:S01]  /*7710*/  IADD3 R0, P2, P3, R81, R84, R70 ;  /* 0x0000005451007210 */ /* 0x000fe20007b5e046 */
[----:B------:R-:W-:Y:S01]  /*7720*/  ULDC UR4, c[0x0][0x3d4] ;  /* 0x0000f50000047ab9 */ /* 0x000fe20000000800 */
[----:B------:R-:W-:Y:S01]  /*7730*/  IADD3 R8, P0, P1, R77, R82, R74 ;  /* 0x000000524d087210 */ /* 0x000fe2000791e04a */
[----:B------:R-:W-:Y:S01]  /*7740*/  ULDC.64 UR6, c[0x0][0x3c8] ;  /* 0x0000f20000067ab9 */ /* 0x000fe20000000a00 */
[----:B------:R-:W-:Y:S01]  /*7750*/  IADD3.X R9, R78, R83, R71, P2, P3 ;  /* 0x000000534e097210 */ /* 0x000fe200017e6447 */
[----:B------:R-:W-:Y:S01]  /*7760*/  ULDC.64 UR8, c[0x0][0x3e0] ;  /* 0x0000f80000087ab9 */ /* 0x000fe20000000a00 */
[----:B------:R-:W-:Y:S02]  /*7770*/  ISETP.GE.AND P2, PT, R154, UR4, PT ;  /* 0x000000049a007c0c */ /* 0x000fe4000bf46270 */
[----:B------:R-:W-:Y:S02]  /*7780*/  CS2R R36, SRZ ;  /* 0x0000000000247805 */ /* 0x000fe4000001ff00 */
[----:B------:R-:W-:-:S02]  /*7790*/  ISETP.GE.AND P3, PT, R158, UR4, PT ;  /* 0x000000049e007c0c */ /* 0x000fc4000bf66270 */
[----:B------:R-:W-:Y:S02]  /*77a0*/  CS2R R20, SRZ ;  /* 0x0000000000147805 */ /* 0x000fe4000001ff00 */
[----:B0-----:R-:W-:Y:S02]  /*77b0*/  IADD3.X R15, R79, R80, R76, P0, P1 ;  /* 0x000000504f0f7210 */ /* 0x001fe400007e244c */
[----:B------:R-:W-:Y:S02]  /*77c0*/  CS2R R38, SRZ ;  /* 0x0000000000267805 */ /* 0x000fe4000001ff00 */
[----:B------:R-:W-:Y:S02]  /*77d0*/  LEA R14, P0, R8, UR6, 0x1 ;  /* 0x00000006080e7c11 */ /* 0x000fe4000f8008ff */
[----:B------:R-:W-:Y:S02]  /*77e0*/  LEA R66, P1, R0, UR8, 0x1 ;  /* 0x0000000800427c11 */ /* 0x000fe4000f8208ff */
[----:B------:R-:W-:-:S02]  /*77f0*/  LEA.HI.X R15, R8, UR7, R15, 0x1, P0 ;  /* 0x00000007080f7c11 */ /* 0x000fc400080f0c0f */
[----:B------:R-:W-:Y:S02]  /*7800*/  LEA.HI.X R67, R0, UR9, R9, 0x1, P1 ;  /* 0x0000000900437c11 */ /* 0x000fe400088f0c09 */
[----:B------:R-:W-:Y:S01]  /*7810*/  CS2R R8, SRZ ;  /* 0x0000000000087805 */ /* 0x000fe2000001ff00 */
[----:B------:R1:W5:Y:S04]  /*7820*/  @!P2 LDG.E.64 R36, desc[UR56][R14.64] ;  /* 0x000000380e24a981 */ /* 0x000368000c1e1b00 */
[----:B------:R1:W5:Y:S04]  /*7830*/  @!P3 LDG.E.64 R20, desc[UR56][R14.64+0x20] ;  /* 0x000020380e14b981 */ /* 0x000368000c1e1b00 */
[----:B------:R1:W5:Y:S04]  /*7840*/  @!P2 LDG.E.64 R38, desc[UR56][R66.64] ;  /* 0x000000384226a981 */ /* 0x000368000c1e1b00 */
[----:B------:R1:W5:Y:S02]  /*7850*/  @!P3 LDG.E.64 R8, desc[UR56][R66.64+0x20] ;  /* 0x000020384208b981 */ /* 0x000364000c1e1b00 */
.L_x_10070:
[----:B------:R-:W-:Y:S05]  /*7860*/  BSYNC B1 ;  /* 0x0000000000017941 */ /* 0x000fea0003800000 */
.L_x_10069:
[----:B------:R-:W-:Y:S01]  /*7870*/  IMAD.WIDE.U32 R10, R3, R6, R10 ;  /* 0x00000006030a7225 */ /* 0x000fe200078e000a */
[----:B-----5:R-:W-:Y:S01]  /*7880*/  LEA.HI R0, R68, R68, RZ, 0x1 ;  /* 0x0000004444007211 */ /* 0x020fe200078f08ff */
[----:B------:R-:W-:Y:S01]  /*7890*/  ULDC.64 UR4, c[0x0][0x3c8] ;  /* 0x0000f20000047ab9 */ /* 0x000fe20000000a00 */
[----:B------:R-:W-:Y:S01]  /*78a0*/  ULDC.64 UR6, c[0x0][0x3e0] ;  /* 0x0000f80000067ab9 */ /* 0x000fe20000000a00 */
[C---:B------:R-:W-:Y:S01]  /*78b0*/  IMAD R6, R69.reuse, R6, RZ ;  /* 0x0000000645067224 */ /* 0x040fe200078e02ff */
[----:B01----:R-:W-:Y:S01]  /*78c0*/  LOP3.LUT R15, R0, 0xfffffffe, RZ, 0xc0, !PT ;  /* 0xfffffffe000f7812 */ /* 0x003fe200078ec0ff */
[-C--:B------:R-:W-:Y:S02]  /*78d0*/  IMAD R14, R69, R4.reuse, RZ ;  /* 0x00000004450e7224 */ /* 0x080fe400078e02ff */
[----:B------:R-:W-:Y:S01]  /*78e0*/  IMAD.WIDE.U32 R12, R3, R4, R12 ;  /* 0x00000004030c7225 */ /* 0x000fe200078e000c */
[----:B------:R-:W-:Y:S01]  /*78f0*/  LEA R4, P0, R10, UR4, 0x1 ;  /* 0x000000040a047c11 */ /* 0x000fe2000f8008ff */
[----:B------:R-:W-:-:S02]  /*7900*/  UMOV UR4, 0xffffffff ;  /* 0xffffffff00047882 */ /* 0x000fc40000000000 */
[C---:B------:R-:W-:Y:S01]  /*7910*/  IMAD R7, R3.reuse, R7, R6 ;  /* 0x0000000703077224 */ /* 0x040fe200078e0206 */
[----:B------:R-:W-:Y:S01]  /*7920*/  LEA R0, P1, R12, UR6, 0x1 ;  /* 0x000000060c007c11 */ /* 0x000fe2000f8208ff */
[----:B------:R-:W-:Y:S02]  /*7930*/  IMAD R3, R3, R5, R14 ;  /* 0x0000000503037224 */ /* 0x000fe400078e020e */
[----:B------:R-:W-:Y:S02]  /*7940*/  IMAD.IADD R5, R11, 0x1, R7 ;  /* 0x000000010b057824 */ /* 0x000fe400078e0207 */
[----:B------:R-:W-:Y:S02]  /*7950*/  IMAD.IADD R3, R13, 0x1, R3 ;  /* 0x000000010d037824 */ /* 0x000fe400078e0203 */
[----:B------:R-:W-:Y:S01]  /*7960*/  IMAD.IADD R15, R68, 0x1, -R15 ;  /* 0x00000001440f7824 */ /* 0x000fe200078e0a0f */
[----:B------:R-:W-:Y:S02]  /*7970*/  LEA.HI.X R5, R10, UR5, R5, 0x1, P0 ;  /* 0x000000050a057c11 */ /* 0x000fe400080f0c05 */
[----:B------:R-:W-:-:S02]  /*7980*/  LEA.HI.X R3, R12, UR7, R3, 0x1, P1 ;  /* 0x000000070c037c11 */ /* 0x000fc400088f0c03 */
[----:B------:R-:W-:Y:S01]  /*7990*/  SHF.L.U32 R6, R15, 0x1f, RZ ;  /* 0x0000001f0f067819 */ /* 0x000fe200000006ff */
[----:B------:R-:W-:Y:S06]  /*79a0*/  BRA.DIV UR4, `(.L_x_10071) ;  /* 0x000002be04fc7947 */ /* 0x000fec000b800000 */
.L_x_10329:
[----:B------:R-:W-:-:S03]  /*79b0*/  UMOV UR4, 0xffffffff ;  /* 0xffffffff00047882 */ /* 0x000fc60000000000 */
[----:B------:R-:W-:Y:S05]  /*79c0*/  BRA.DIV UR4, `(.L_x_10072) ;  /* 0x000002c2041c7947 */ /* 0x000fea000b800000 */
.L_x_10332:
[----:B------:R-:W-:-:S03]  /*79d0*/  UMOV UR4, 0xffffffff ;  /* 0xffffffff00047882 */ /* 0x000fc60000000000 */
[----:B------:R-:W-:Y:S05]  /*79e0*/  BRA.DIV UR4, `(.L_x_10073) ;  /* 0x000002c2043c7947 */ /* 0x000fea000b800000 */
.L_x_10335:
[----:B------:R-:W-:-:S03]  /*79f0*/  UMOV UR4, 0xffffffff ;  /* 0xffffffff00047882 */ /* 0x000fc60000000000 */
[----:B------:R-:W-:Y:S05]  /*7a00*/  BRA.DIV UR4, `(.L_x_10074) ;  /* 0x000002c2045c7947 */ /* 0x000fea000b800000 */
.L_x_10338:
[----:B------:R-:W-:-:S03]  /*7a10*/  UMOV UR4, 0xffffffff ;  /* 0xffffffff00047882 */ /* 0x000fc60000000000 */
[----:B------:R-:W-:Y:S05]  /*7a20*/  BRA.DIV UR4, `(.L_x_10075) ;  /* 0x000002c2047c7947 */ /* 0x000fea000b800000 */
.L_x_10341:
[----:B------:R-:W-:-:S03]  /*7a30*/  UMOV UR4, 0xffffffff ;  /* 0xffffffff00047882 */ /* 0x000fc60000000000 */
[----:B------:R-:W-:Y:S05]  /*7a40*/  BRA.DIV UR4, `(.L_x_10076) ;  /* 0x000002c2049c7947 */ /* 0x000fea000b800000 */
.L_x_10344:
[----:B------:R-:W-:-:S03]  /*7a50*/  UMOV UR4, 0xffffffff ;  /* 0xffffffff00047882 */ /* 0x000fc60000000000 */
[----:B------:R-:W-:Y:S05]  /*7a60*/  BRA.DIV UR4, `(.L_x_10077) ;  /* 0x000002c204bc7947 */ /* 0x000fea000b800000 */
.L_x_10347:
[----:B------:R-:W-:-:S03]  /*7a70*/  UMOV UR4, 0xffffffff ;  /* 0xffffffff00047882 */ /* 0x000fc60000000000 */
[----:B------:R-:W-:Y:S05]  /*7a80*/  BRA.DIV UR4, `(.L_x_10078) ;  /* 0x000002c204dc7947 */ /* 0x000fea000b800000 */
.L_x_10350:
[----:B------:R-:W0:Y:S01]  /*7a90*/  SYNCS.PHASECHK.TRANS64.TRYWAIT P0, [R145+URZ+0x32400], R6 ;  /* 0x03240006910075a7 */ /* 0x000e22000800017f */
[----:B------:R-:W-:Y:S04]  /*7aa0*/  BSSY B1, `(.L_x_10079) ;  /* 0x0000002000017945 */ /* 0x000fe80003800000 */
[----:B0-----:R-:W-:Y:S05]  /*7ab0*/  @!P0 BRA `(.L_x_10080) ;  /* 0x000002c000f88947 */ /* 0x001fea0003800000 */
.L_x_10351:
[----:B------:R-:W-:Y:S05]  /*7ac0*/  BSYNC B1 ;  /* 0x0000000000017941 */ /* 0x000fea0003800000 */
.L_x_10079:
[----:B------:R-:W2:Y:S01]  /*7ad0*/  LDL R5, [R1+0x70] ;  /* 0x0000700001057983 */ /* 0x000ea20000100800 */
[C---:B------:R-:W-:Y:S01]  /*7ae0*/  IMAD.SHL.U32 R0, R183.reuse, 0x40, RZ ;  /* 0x00000040b7007824 */ /* 0x040fe200078e00ff */
[----:B------:R-:W-:Y:S01]  /*7af0*/  LOP3.LUT P0, RZ, R183, 0x4, RZ, 0xc0, !PT ;  /* 0x00000004b7ff7812 */ /* 0x000fe2000780c0ff */
[----:B------:R-:W-:Y:S01]  /*7b00*/  IMAD.MOV.U32 R4, RZ, RZ, R40 ;  /* 0x000000ffff047224 */ /* 0x000fe200078e0028 */
[----:B------:R-:W-:Y:S01]  /*7b10*/  BSSY B1, `(.L_x_10081) ;  /* 0x0000090000017945 */ /* 0x000fe20003800000 */
[----:B------:R-:W-:Y:S01]  /*7b20*/  IMAD.MOV.U32 R7, RZ, RZ, R42 ;  /* 0x000000ffff077224 */ /* 0x000fe200078e002a */
[----:B------:R-:W-:Y:S01]  /*7b30*/  LOP3.LUT R3, R0, 0x1c0, RZ, 0xc0, !PT ;  /* 0x000001c000037812 */ /* 0x000fe200078ec0ff */
[----:B0-----:R-:W-:-:S03]  /*7b40*/  IMAD.MOV.U32 R6, RZ, RZ, R45 ;  /* 0x000000ffff067224 */ /* 0x001fc600078e002d */
[----:B------:R-:W-:Y:S02]  /*7b50*/  LOP3.LUT R0, R3, 0x18, R22, 0xf8, !PT ;  /* 0x0000001803007812 */ /* 0x000fe400078ef816 */
[----:B------:R-:W-:Y:S02]  /*7b60*/  SHF.R.U32.HI R3, RZ, 0x3, R3 ;  /* 0x00000003ff037819 */ /* 0x000fe40000011603 */
[----:B------:R-:W-:Y:S01]  /*7b70*/  PRMT R12, R12, 0x5410, R7 ;  /* 0x000054100c0c7816 */ /* 0x000fe20000000007 */
[----:B------:R-:W-:Y:S01]  /*7b80*/  IMAD.MOV.U32 R7, RZ, RZ, R47 ;  /* 0x000000ffff077224 */ /* 0x000fe200078e002f */
[----:B------:R-:W-:Y:S02]  /*7b90*/  LOP3.LUT R3, R0, R3, RZ, 0x3c, !PT ;  /* 0x0000000300037212 */ /* 0x000fe400078e3cff */
[----:B------:R-:W-:Y:S01]  /*7ba0*/  PRMT R11, R11, 0x5410, R6 ;  /* 0x000054100b0b7816 */ /* 0x000fe20000000006 */
[----:B------:R-:W-:Y:S01]  /*7bb0*/  IMAD.MOV.U32 R6, RZ, RZ, R46 ;  /* 0x000000ffff067224 */ /* 0x000fe200078e002e */
[----:B------:R-:W-:Y:S01]  /*7bc0*/  PRMT R13, R13, 0x5410, R7 ;  /* 0x000054100d0d7816 */ /* 0x000fe20000000007 */
[----:B------:R-:W-:-:S02]  /*7bd0*/  IMAD R0, R168, 0x200, R3 ;  /* 0x00000200a8007824 */ /* 0x000fc400078e0203 */
[----:B------:R-:W-:Y:S01]  /*7be0*/  IMAD.MOV.U32 R3, RZ, RZ, R41 ;  /* 0x000000ffff037224 */ /* 0x000fe200078e0029 */
[----:B------:R-:W-:Y:S01]  /*7bf0*/  PRMT R15, R6, 0x7610, R15 ;  /* 0x00007610060f7816 */ /* 0x000fe2000000000f */
[----:B------:R-:W-:Y:S01]  /*7c00*/  IMAD R145, R0, 0x2, R145 ;  /* 0x0000000200917824 */ /* 0x000fe200078e0291 */
[----:B------:R-:W-:Y:S01]  /*7c10*/  PRMT R0, R4, 0x7610, R0 ;  /* 0x0000761004007816 */ /* 0x000fe20000000000 */
[----:B------:R-:W-:Y:S02]  /*7c20*/  IMAD.MOV.U32 R4, RZ, RZ, R44 ;  /* 0x000000ffff047224 */ /* 0x000fe400078e002c */
[C---:B------:R-:W-:Y:S01]  /*7c30*/  VIADD R14, R145.reuse, 0x18400 ;  /* 0x00018400910e7836 */ /* 0x040fe20000000000 */
[----:B------:R-:W-:Y:S01]  /*7c40*/  PRMT R0, R0, 0x5410, R3 ;  /* 0x0000541000007816 */ /* 0x000fe20000000003 */
[----:B------:R-:W-:Y:S01]  /*7c50*/  VIADD R3, R145, 0x18440 ;  /* 0x0001844091037836 */ /* 0x000fe20000000000 */
[----:B------:R-:W-:Y:S01]  /*7c60*/  PRMT R10, R10, 0x5410, R4 ;  /* 0x000054100a0a7816 */ /* 0x000fe20000000004 */
[----:B------:R-:W-:-:S02]  /*7c70*/  IMAD.MOV.U32 R4, RZ, RZ, R43 ;  /* 0x000000ffff047224 */ /* 0x000fc400078e002b */
[----:B------:R-:W-:Y:S02]  /*7c80*/  @P0 VIADD R3, R14, 0xffffffc0 ;  /* 0xffffffc00e030836 */ /* 0x000fe40000000000 */
        /* <DEDUP_REMOVED lines=12> */
[----:B------:R-:W-:-:S03]  /*7d50*/  IMAD.MOV.U32 R4, RZ, RZ, R8 ;  /* 0x000000ffff047224 */ /* 0x000fc600078e0008 */
[----:B------:R-:W-:Y:S02]  /*7d60*/  PRMT R78, R7, 0x7610, R78 ;  /* 0x00007610074e7816 */ /* 0x000fe4000000004e */
[----:B------:R-:W-:Y:S01]  /*7d70*/  PRMT R12, R4, 0x7610, R12 ;  /* 0x00007610040c7816 */ /* 0x000fe2000000000c */
[----:B--2---:R-:W-:-:S05]  /*7d80*/  IMAD R5, R5, -0x80, R160 ;  /* 0xffffff8005057824 */ /* 0x004fca00078e02a0 */
[----:B------:R-:W-:Y:S01]  /*7d90*/  VIMNMX R74, R5, 0x80, PT ;  /* 0x00000080054a7848 */ /* 0x000fe20003fe0100 */
[----:B------:R-:W-:-:S03]  /*7da0*/  IMAD.MOV.U32 R5, RZ, RZ, R9 ;  /* 0x000000ffff057224 */ /* 0x000fc600078e0009 */
[----:B------:R-:W-:Y:S02]  /*7db0*/  ISETP.GE.AND P0, PT, R153, R74, PT ;  /* 0x0000004a9900720c */ /* 0x000fe40003f06270 */
[----:B------:R-:W-:-:S11]  /*7dc0*/  PRMT R10, R5, 0x7610, R10 ;  /* 0x00007610050a7816 */ /* 0x000fd6000000000a */
[----:B------:R-:W-:Y:S05]  /*7dd0*/  @P0 BRA `(.L_x_10082) ;  /* 0x00000004008c0947 */ /* 0x000fea0003800000 */
[----:B------:R-:W0:Y:S01]  /*7de0*/  LDC R5, c[0x0][0x3d4] ;  /* 0x0000f500ff057b82 */ /* 0x000e220000000800 */
[----:B------:R-:W-:Y:S01]  /*7df0*/  BSSY B2, `(.L_x_10083) ;  /* 0x0000032000027945 */ /* 0x000fe20003800000 */
[-C--:B0-----:R-:W-:Y:S02]  /*7e00*/  ISETP.GE.AND P0, PT, R154, R5.reuse, PT ;  /* 0x000000059a00720c */ /* 0x081fe40003f06270 */
[----:B------:R-:W-:-:S11]  /*7e10*/  ISETP.GE.AND P1, PT, R158, R5, PT ;  /* 0x000000059e00720c */ /* 0x000fd60003f26270 */
[----:B------:R-:W-:Y:S05]  /*7e20*/  @P0 BRA `(.L_x_10084) ;  /* 0x0000000000b80947 */ /* 0x000fea0003800000 */
[----:B------:R-:W0:Y:S01]  /*7e30*/  LDS.128 R4, [R145+0x18400] ;  /* 0x0184000091047984 */ /* 0x000e220000000c00 */
[----:B------:R-:W-:Y:S02]  /*7e40*/  SHF.R.U64 R14, R44, 0x10, R45 ;  /* 0x000000102c0e7819 */ /* 0x000fe4000000122d */
[----:B------:R-:W-:Y:S02]  /*7e50*/  SHF.R.U32.HI R68, RZ, 0x10, R47 ;  /* 0x00000010ff447819 */ /* 0x000fe4000001162f */
[----:B------:R-:W-:Y:S02]  /*7e60*/  SHF.R.U32.HI R44, RZ, 0x10, R45 ;  /* 0x00000010ff2c7819 */ /* 0x000fe4000001162d */
[----:B------:R-:W-:Y:S02]  /*7e70*/  SHF.R.U64 R67, R46, 0x10, R47 ;  /* 0x000000102e437819 */ /* 0x000fe4000000122f */
[----:B------:R-:W-:Y:S02]  /*7e80*/  PRMT R68, R13, 0x5432, R68 ;  /* 0x000054320d447816 */ /* 0x000fe40000000044 */
[----:B------:R-:W-:-:S02]  /*7e90*/  PRMT R47, R11, 0x5432, R44 ;  /* 0x000054320b2f7816 */ /* 0x000fc4000000002c */
[----:B------:R-:W-:Y:S01]  /*7ea0*/  PRMT R67, R15, 0x5410, R67 ;  /* 0x000054100f437816 */ /* 0x000fe20000000043 */
[C---:B------:R-:W-:Y:S01]  /*7eb0*/  IMAD.U32 R69, R68.reuse, 0x10000, RZ ;  /* 0x0001000044457824 */ /* 0x040fe200078e00ff */
[----:B------:R-:W-:Y:S01]  /*7ec0*/  LOP3.LUT R68, R68, 0xffff0000, RZ, 0xc0, !PT ;  /* 0xffff000044447812 */ /* 0x000fe200078ec0ff */
[C---:B------:R-:W-:Y:S01]  /*7ed0*/  IMAD.U32 R66, R47.reuse, 0x10000, RZ ;  /* 0x000100002f427824 */ /* 0x040fe200078e00ff */
[----:B------:R-:W-:Y:S02]  /*7ee0*/  PRMT R46, R10, 0x5432, R14 ;  /* 0x000054320a2e7816 */ /* 0x000fe4000000000e */
[----:B------:R-:W-:Y:S02]  /*7ef0*/  LOP3.LUT R47, R47, 0xffff0000, RZ, 0xc0, !PT ;  /* 0xffff00002f2f7812 */ /* 0x000fe400078ec0ff */
        /* <DEDUP_REMOVED lines=33> */
.L_x_10084:
[----:B------:R-:W-:Y:S05]  /*8110*/  BSYNC B2 ;  /* 0x0000000000027941 */ /* 0x000fea0003800000 */
.L_x_10083:
[----:B------:R-:W-:Y:S05]  /*8120*/  @P1 BRA `(.L_x_10082) ;  /* 0x0000000000b81947 */ /* 0x000fea0003800000 */
[----:B0-----:R-:W0:Y:S01]  /*8130*/  LDS.128 R4, [R3] ;  /* 0x0000000003047984 */ /* 0x001e220000000c00 */
        /* <DEDUP_REMOVED lines=45> */
.L_x_10082:
[----:B------:R-:W-:Y:S05]  /*8410*/  BSYNC B1 ;  /* 0x0000000000017941 */ /* 0x000fea0003800000 */
.L_x_10081:
[----:B------:R-:W-:-:S13]  /*8420*/  ISETP.GE.AND P0, PT, R156, R74, PT ;  /* 0x0000004a9c00720c */ /* 0x000fda0003f06270 */
[----:B------:R-:W-:Y:S05]  /*8430*/  @P0 BRA `(.L_x_10085) ;  /* 0x0000001800a40947 */ /* 0x000fea0003800000 */
[----:B01----:R-:W0:Y:S01]  /*8440*/  LDC R5, c[0x0][0x3d4] ;  /* 0x0000f500ff057b82 */ /* 0x003e220000000800 */
        /* <DEDUP_REMOVED lines=9> */
[C---:B------:R-:W-:Y:S02]  /*84e0*/  PRMT R41, R78.reuse, 0x5410, R41 ;  /* 0x000054104e297816 */ /* 0x040fe40000000029 */
        /* <DEDUP_REMOVED lines=40> */
.L_x_10087:
[----:B------:R-:W-:Y:S05]  /*8770*/  BSYNC B1 ;  /* 0x0000000000017941 */ /* 0x000fea0003800000 */
.L_x_10086:
[----:B------:R-:W-:Y:S05]  /*8780*/  @P1 BRA `(.L_x_10085) ;  /* 0x0000001400d01947 */ /* 0x000fea0003800000 */
[----:B0-----:R-:W0:Y:S01]  /*8790*/  LDS.128 R4, [R3+0x2000] ;  /* 0x0020000003047984 */ /* 0x001e220000000c00 */
[----:B------:R-:W-:Y:S02]  /*87a0*/  SHF.R.U64 R0, R20, 0x10, R21 ;  /* 0x0000001014007819 */ /* 0x000fe40000001215 */
[----:B------:R-:W-:Y:S02]  /*87b0*/  SHF.R.U32.HI R15, RZ, 0x10, R9 ;  /* 0x00000010ff0f7819 */ /* 0x000fe40000011609 */
[----:B------:R-:W-:Y:S02]  /*87c0*/  SHF.R.U32.HI R20, RZ, 0x10, R21 ;  /* 0x00000010ff147819 */ /* 0x000fe40000011615 */
[----:B------:R-:W-:Y:S02]  /*87d0*/  PRMT R15, R10, 0x5410, R15 ;  /* 0x000054100a0f7816 */ /* 0x000fe4000000000f */
[----:B------:R-:W-:Y:S02]  /*87e0*/  SHF.R.U64 R21, R8, 0x10, R9 ;  /* 0x0000001008157819 */ /* 0x000fe40000001209 */
[----:B------:R-:W-:Y:S01]  /*87f0*/  PRMT R11, R11, 0x5410, R20 ;  /* 0x000054100b0b7816 */ /* 0x000fe20000000014 */
[----:B------:R-:W-:Y:S01]  /*8800*/  IMAD.U32 R20, R15, 0x10000, RZ ;  /* 0x000100000f147824 */ /* 0x000fe200078e00ff */
[----:B------:R-:W-:-:S02]  /*8810*/  PRMT R14, R12, 0x5410, R21 ;  /* 0x000054100c0e7816 */ /* 0x000fc40000000015 */
[----:B------:R-:W-:Y:S01]  /*8820*/  LOP3.LUT R15, R15, 0xffff0000, RZ, 0xc0, !PT ;  /* 0xffff00000f0f7812 */ /* 0x000fe200078ec0ff */
[C---:B------:R-:W-:Y:S01]  /*8830*/  IMAD.U32 R12, R11.reuse, 0x10000, RZ ;  /* 0x000100000b0c7824 */ /* 0x040fe200078e00ff */
        /* <DEDUP_REMOVED lines=36> */
.L_x_10066:
[----:B------:R0:W5:Y:S01]  /*8a80*/  LDL R46, [R1+0x21c] ;  /* 0x00021c00012e7983 */ /* 0x0001620000100800 */
[----:B------:R-:W1:Y:S01]  /*8a90*/  LDC R0, c[0x0][0x428] ;  /* 0x00010a00ff007b82 */ /* 0x000e620000000800 */
[----:B------:R-:W-:Y:S01]  /*8aa0*/  IMAD R9, R15, 0x80, R153 ;  /* 0x000000800f097824 */ /* 0x000fe200078e0299 */
[----:B------:R-:W-:Y:S01]  /*8ab0*/  ULDC.64 UR4, c[0x0][0x3c8] ;  /* 0x0000f20000047ab9 */ /* 0x000fe20000000a00 */
[----:B------:R-:W-:Y:S01]  /*8ac0*/  IMAD.MOV.U32 R12, RZ, RZ, R36 ;  /* 0x000000ffff0c7224 */ /* 0x000fe200078e0024 */
[----:B------:R-:W-:Y:S01]  /*8ad0*/  ULDC.64 UR6, c[0x0][0x3e0] ;  /* 0x0000f80000067ab9 */ /* 0x000fe20000000a00 */
[----:B------:R-:W-:-:S03]  /*8ae0*/  IMAD.MOV.U32 R13, RZ, RZ, R43 ;  /* 0x000000ffff0d7224 */ /* 0x000fc600078e002b */
[----:B------:R-:W2:Y:S01]  /*8af0*/  LDC R3, c[0x0][0x3d4] ;  /* 0x0000f500ff037b82 */ /* 0x000ea20000000800 */
[----:B-1----:R-:W-:Y:S01]  /*8b00*/  ISETP.NE.AND P3, PT, R0, 0x1, PT ;  /* 0x000000010000780c */ /* 0x002fe20003f65270 */
[----:B------:R-:W-:Y:S01]  /*8b10*/  IMAD R0, R214, 0x40, R9 ;  /* 0x00000040d6007824 */ /* 0x000fe200078e0209 */
[----:B--2---:R-:W-:-:S04]  /*8b20*/  ISETP.GE.AND P0, PT, R22, R3, PT ;  /* 0x000000031600720c */ /* 0x004fc80003f06270 */
[----:B------:R-:W-:-:S07]  /*8b30*/  ISETP.GE.OR P1, PT, R156, R10, P0 ;  /* 0x0000000a9c00720c */ /* 0x000fce0000726670 */
[----:B------:R-:W1:Y:S01]  /*8b40*/  @P3 LDC R11, c[0x0][0x42c] ;  /* 0x00010b00ff0b3b82 */ /* 0x000e620000000800 */
[----:B------:R-:W-:Y:S01]  /*8b50*/  ISETP.GE.OR P2, PT, R153, R10, P0 ;  /* 0x0000000a9900720c */ /* 0x000fe20000746670 */
[----:B------:R-:W-:-:S06]  /*8b60*/  IMAD.MOV.U32 R10, RZ, RZ, R38 ;  /* 0x000000ffff0a7224 */ /* 0x000fcc00078e0026 */
[----:B------:R-:W2:Y:S08]  /*8b70*/  @P3 LDC R8, c[0x0][0x430] ;  /* 0x00010c00ff083b82 */ /* 0x000eb00000000800 */
[----:B------:R-:W3:Y:S01]  /*8b80*/  @!P1 LDC.64 R20, c[0x0][0x3e0] ;  /* 0x0000f800ff149b82 */ /* 0x000ee20000000a00 */
[----:B-1----:R-:W-:-:S04]  /*8b90*/  @P3 IMAD.HI.U32 R9, R0, R11, RZ ;  /* 0x0000000b00093227 */ /* 0x002fc800078e00ff */
[----:B------:R-:W-:Y:S01]  /*8ba0*/  IMAD.MOV.U32 R11, RZ, RZ, R41 ;  /* 0x000000ffff0b7224 */ /* 0x000fe200078e0029 */
[----:B------:R-:W-:Y:S02]  /*8bb0*/  @!P2 IADD3 R41, P5, R74, R45, RZ ;  /* 0x0000002d4a29a210 */ /* 0x000fe40007fbe0ff */
[----:B--2---:R-:W-:Y:S02]  /*8bc0*/  @P3 SHF.R.U32.HI R0, RZ, R8, R9 ;  /* 0x00000008ff003219 */ /* 0x004fe40000011609 */
[----:B------:R-:W1:Y:S01]  /*8bd0*/  @!P1 LDC.64 R8, c[0x0][0x3c8] ;  /* 0x0000f200ff089b82 */ /* 0x000e620000000a00 */
[----:B------:R-:W-:Y:S01]  /*8be0*/  @!P1 IADD3 R38, P3, P4, R45, R82, R74 ;  /* 0x000000522d269210 */ /* 0x000fe20007c7e04a */
[----:B------:R-:W-:Y:S01]  /*8bf0*/  @!P2 IMAD.X R42, R76, 0x1, R47, P5 ;  /* 0x000000014c2aa824 */ /* 0x000fe200028e062f */
[----:B------:R-:W-:Y:S01]  /*8c00*/  SHF.R.S32.HI R15, RZ, 0x1f, R0 ;  /* 0x0000001fff0f7819 */ /* 0x000fe20000011400 */
[----:B------:R-:W-:Y:S01]  /*8c10*/  IMAD.WIDE.U32 R10, R0, R6, R10 ;  /* 0x00000006000a7225 */ /* 0x000fe200078e000a */
[----:B------:R-:W-:-:S02]  /*8c20*/  @!P1 IADD3.X R39, R47, R80, R76, P3, P4 ;  /* 0x000000502f279210 */ /* 0x000fc40001fe844c */
[----:B------:R-:W-:Y:S01]  /*8c30*/  @!P1 IADD3 R36, P3, P4, R67, R84, R70 ;  /* 0x0000005443249210 */ /* 0x000fe20007c7e046 */
[C---:B------:R-:W-:Y:S01]  /*8c40*/  IMAD R44, R15.reuse, R6, RZ ;  /* 0x000000060f2c7224 */ /* 0x040fe200078e02ff */
[----:B------:R-:W-:Y:S01]  /*8c50*/  @!P2 IADD3 R14, P5, R70, R67, RZ ;  /* 0x00000043460ea210 */ /* 0x000fe20007fbe0ff */
[-C--:B------:R-:W-:Y:S01]  /*8c60*/  IMAD R15, R15, R4.reuse, RZ ;  /* 0x000000040f0f7224 */ /* 0x080fe200078e02ff */
[----:B------:R-:W-:Y:S01]  /*8c70*/  @!P1 IADD3.X R37, R40, R83, R71, P3, P4 ;  /* 0x0000005328259210 */ /* 0x000fe20001fe8447 */
[----:B------:R-:W-:Y:S01]  /*8c80*/  IMAD R7, R0, R7, R44 ;  /* 0x0000000700077224 */ /* 0x000fe200078e022c */
[----:B------:R-:W-:Y:S01]  /*8c90*/  LEA R6, P4, R10, UR4, 0x1 ;  /* 0x000000040a067c11 */ /* 0x000fe2000f8808ff */
[----:B------:R-:W-:Y:S01]  /*8ca0*/  @!P2 IMAD.X R43, R71, 0x1, R40, P5 ;  /* 0x00000001472ba824 */ /* 0x000fe200028e0628 */
[----:B------:R-:W-:Y:S01]  /*8cb0*/  @!P2 LEA R40, P3, R41, UR4, 0x1 ;  /* 0x000000042928ac11 */ /* 0x000fe2000f8608ff */
[----:B------:R-:W-:Y:S01]  /*8cc0*/  IMAD.IADD R7, R11, 0x1, R7 ;  /* 0x000000010b077824 */ /* 0x000fe200078e0207 */
[----:B------:R-:W-:Y:S01]  /*8cd0*/  UMOV UR4, 0xffffffff ;  /* 0xffffffff00047882 */ /* 0x000fe20000000000 */
[----:B------:R-:W-:Y:S01]  /*8ce0*/  IMAD.WIDE.U32 R12, R0, R4, R12 ;  /* 0x00000004000c7225 */ /* 0x000fe200078e000c */
[----:B------:R-:W-:-:S02]  /*8cf0*/  @!P2 LEA.HI.X R41, R41, UR5, R42, 0x1, P3 ;  /* 0x000000052929ac11 */ /* 0x000fc400098f0c2a */
[----:B------:R-:W-:Y:S01]  /*8d00*/  @!P2 LEA R42, P3, R14, UR6, 0x1 ;  /* 0x000000060e2aac11 */ /* 0x000fe2000f8608ff */
[----:B------:R-:W-:Y:S01]  /*8d10*/  IMAD R15, R0, R5, R15 ;  /* 0x00000005000f7224 */ /* 0x000fe200078e020f */
[----:B------:R-:W-:Y:S02]  /*8d20*/  LEA.HI.X R5, R10, UR5, R7, 0x1, P4 ;  /* 0x000000050a057c11 */ /* 0x000fe4000a0f0c07 */
[----:B------:R-:W-:Y:S01]  /*8d30*/  LEA R0, P5, R12, UR6, 0x1 ;  /* 0x000000060c007c11 */ /* 0x000fe2000f8a08ff */
[----:B------:R-:W-:Y:S01]  /*8d40*/  IMAD.IADD R7, R13, 0x1, R15 ;  /* 0x000000010d077824 */ /* 0x000fe200078e020f */
[----:B------:R-:W-:Y:S02]  /*8d50*/  @!P2 LEA.HI.X R43, R14, UR7, R43, 0x1, P3 ;  /* 0x000000070e2bac11 */ /* 0x000fe400098f0c2b */
[----:B-1----:R-:W-:Y:S02]  /*8d60*/  @!P1 LEA R44, P3, R38, R8, 0x1 ;  /* 0x00000008262c9211 */ /* 0x002fe400078608ff */
[----:B------:R-:W-:-:S02]  /*8d70*/  LEA.HI.X R4, R12, UR7, R7, 0x1, P5 ;  /* 0x000000070c047c11 */ /* 0x000fc4000a8f0c07 */
[----:B---3--:R-:W-:Y:S01]  /*8d80*/  @!P1 LEA R20, P4, R36, R20, 0x1 ;  /* 0x0000001424149211 */ /* 0x008fe200078808ff */
[----:B0-----:R-:W-:-:S12]  /*8d90*/  BRA.DIV UR4, `(.L_x_10088) ;  /* 0x000002b204547947 */ /* 0x001fd8000b800000 */
.L_x_10354:
[----:B------:R-:W-:-:S03]  /*8da0*/  UMOV UR4, 0xffffffff ;  /* 0xffffffff00047882 */ /* 0x000fc60000000000 */
[----:B------:R-:W-:Y:S05]  /*8db0*/  BRA.DIV UR4, `(.L_x_10089) ;  /* 0x000002b204747947 */ /* 0x000fea000b800000 */
.L_x_10357:
[----:B------:R-:W-:-:S03]  /*8dc0*/  UMOV UR4, 0xffffffff ;  /* 0xffffffff00047882 */ /* 0x000fc60000000000 */
[----:B------:R-:W-:Y:S05]  /*8dd0*/  BRA.DIV UR4, `(.L_x_10090) ;  /* 0x000002b204947947 */ /* 0x000fea000b800000 */
.L_x_10360:
[----:B------:R-:W-:-:S03]  /*8de0*/  UMOV UR4, 0xffffffff ;  /* 0xffffffff00047882 */ /* 0x000fc60000000000 */
[----:B------:R-:W-:Y:S05]  /*8df0*/  BRA.DIV UR4, `(.L_x_10091) ;  /* 0x000002b204b47947 */ /* 0x000fea000b800000 */
.L_x_10363:
[----:B------:R-:W-:-:S03]  /*8e00*/  UMOV UR4, 0xffffffff ;  /* 0xffffffff00047882 */ /* 0x000fc60000000000 */
[----:B------:R-:W-:Y:S05]  /*8e10*/  BRA.DIV UR4, `(.L_x_10092) ;  /* 0x000002b204d47947 */ /* 0x000fea000b800000 */
.L_x_10366:
[----:B------:R-:W-:-:S03]  /*8e20*/  UMOV UR4, 0xffffffff ;  /* 0xffffffff00047882 */ /* 0x000fc60000000000 */
[----:B------:R-:W-:Y:S05]  /*8e30*/  BRA.DIV UR4, `(.L_x_10093) ;  /* 0x000002b204f47947 */ /* 0x000fea000b800000 */
.L_x_10369:
[----:B------:R-:W-:-:S03]  /*8e40*/  UMOV UR4, 0xffffffff ;  /* 0xffffffff00047882 */ /* 0x000fc60000000000 */
[----:B------:R-:W-:Y:S05]  /*8e50*/  BRA.DIV UR4, `(.L_x_10094) ;  /* 0x000002b604147947 */ /* 0x000fea000b800000 */
.L_x_10372:
[----:B------:R-:W-:-:S03]  /*8e60*/  UMOV UR4, 0xffffffff ;  /* 0xffffffff00047882 */ /* 0x000fc60000000000 */
[----:B------:R-:W-:Y:S05]  /*8e70*/  BRA.DIV UR4, `(.L_x_10095) ;  /* 0x000002b604347947 */ /* 0x000fea000b800000 */
.L_x_10375:
[----:B-----5:R-:W-:Y:S02]  /*8e80*/  LEA.HI R0, R46, R46, RZ, 0x1 ;  /* 0x0000002e2e007211 */ /* 0x020fe400078f08ff */
[----:B------:R-:W-:Y:S02]  /*8e90*/  CS2R R14, SRZ ;  /* 0x00000000000e7805 */ /* 0x000fe4000001ff00 */
[----:B------:R-:W-:Y:S02]  /*8ea0*/  @!P1 LEA.HI.X R45, R38, R9, R39, 0x1, P3 ;  /* 0x00000009262d9211 */ /* 0x000fe400018f0c27 */
[----:B------:R-:W-:Y:S02]  /*8eb0*/  CS2R R12, SRZ ;  /* 0x00000000000c7805 */ /* 0x000fe4000001ff00 */
[----:B------:R-:W-:Y:S02]  /*8ec0*/  LOP3.LUT R5, R0, 0xfffffffe, RZ, 0xc0, !PT ;  /* 0xfffffffe00057812 */ /* 0x000fe400078ec0ff */
[----:B------:R-:W-:-:S02]  /*8ed0*/  CS2R R38, SRZ ;  /* 0x0000000000267805 */ /* 0x000fc4000001ff00 */
[----:B------:R-:W-:Y:S02]  /*8ee0*/  @!P1 LEA.HI.X R21, R36, R21, R37, 0x1, P4 ;  /* 0x0000001524159211 */ /* 0x000fe400020f0c25 */
[----:B------:R-:W-:Y:S01]  /*8ef0*/  CS2R R36, SRZ ;  /* 0x0000000000247805 */ /* 0x000fe2000001ff00 */
[----:B------:R-:W-:Y:S01]  /*8f00*/  IMAD.IADD R46, R46, 0x1, -R5 ;  /* 0x000000012e2e7824 */ /* 0x000fe200078e0a05 */
[----:B------:R-:W-:Y:S02]  /*8f10*/  CS2R R6, SRZ ;  /* 0x0000000000067805 */ /* 0x000fe4000001ff00 */
[----:B------:R-:W-:Y:S02]  /*8f20*/  CS2R R4, SRZ ;  /* 0x0000000000047805 */ /* 0x000fe4000001ff00 */
[----:B------:R-:W-:Y:S02]  /*8f30*/  CS2R R10, SRZ ;  /* 0x00000000000a7805 */ /* 0x000fe4000001ff00 */
[----:B------:R-:W-:-:S02]  /*8f40*/  CS2R R8, SRZ ;  /* 0x0000000000087805 */ /* 0x000fc4000001ff00 */
[----:B------:R-:W-:Y:S01]  /*8f50*/  SHF.L.U32 R46, R46, 0x1f, RZ ;  /* 0x0000001f2e2e7819 */ /* 0x000fe200000006ff */
[----:B------:R0:W5:Y:S04]  /*8f60*/  @!P2 LDG.E.128 R12, desc[UR56][R40.64] ;  /* 0x00000038280ca981 */ /* 0x000168000c1e1d00 */
[----:B------:R0:W5:Y:S04]  /*8f70*/  @!P2 LDG.E.128 R36, desc[UR56][R42.64] ;  /* 0x000000382a24a981 */ /* 0x000168000c1e1d00 */
[----:B------:R0:W5:Y:S04]  /*8f80*/  @!P1 LDG.E.128 R4, desc[UR56][R44.64] ;  /* 0x000000382c049981 */ /* 0x000168000c1e1d00 */
[----:B------:R0:W5:Y:S01]  /*8f90*/  @!P1 LDG.E.128 R8, desc[UR56][R20.64] ;  /* 0x0000003814089981 */ /* 0x000162000c1e1d00 */
[----:B------:R-:W1:Y:S01]  /*8fa0*/  SYNCS.PHASECHK.TRANS64.TRYWAIT P1, [R145+URZ+0x32400], R46 ;  /* 0x0324002e910075a7 */ /* 0x000e62000802017f */
[----:B------:R-:W-:Y:S04]  /*8fb0*/  BSSY B1, `(.L_x_10096) ;  /* 0x0000002000017945 */ /* 0x000fe80003800000 */
[----:B01----:R-:W-:Y:S05]  /*8fc0*/  @!P1 BRA `(.L_x_10097) ;  /* 0x000002b400089947 */ /* 0x003fea0003800000 */
.L_x_10376:
[----:B------:R-:W-:Y:S05]  /*8fd0*/  BSYNC B1 ;  /* 0x0000000000017941 */ /* 0x000fea0003800000 */
.L_x_10096:
[----:B------:R-:W2:Y:S01]  /*8fe0*/  LDL R43, [R1+0x70] ;  /* 0x00007000012b7983 */ /* 0x000ea20000100800 */
[----:B-----5:R-:W-:Y:S01]  /*8ff0*/  IMAD.MOV.U32 R40, RZ, RZ, R13 ;  /* 0x000000ffff287224 */ /* 0x020fe200078e000d */
[----:B------:R-:W-:Y:S01]  /*9000*/  BSSY B1, `(.L_x_10098) ;  /* 0x0000088000017945 */ /* 0x000fe20003800000 */
[----:B------:R-:W-:Y:S02]  /*9010*/  IMAD.MOV.U32 R20, RZ, RZ, R15 ;  /* 0x000000ffff147224 */ /* 0x000fe400078e000f */
[----:B------:R-:W-:Y:S01]  /*9020*/  IMAD.MOV.U32 R0, RZ, RZ, R14 ;  /* 0x000000ffff007224 */ /* 0x000fe200078e000e */
        /* <DEDUP_REMOVED lines=24> */
[----:B--2---:R-:W-:-:S05]  /*91b0*/  IMAD R43, R43, -0x80, R160 ;  /* 0xffffff802b2b7824 */ /* 0x004fca00078e02a0 */
[----:B------:R-:W-:-:S04]  /*91c0*/  VIMNMX R43, R43, 0x80, PT ;  /* 0x000000802b2b7848 */ /* 0x000fc80003fe0100 */
[-C--:B------:R-:W-:Y:S02]  /*91d0*/  ISETP.GE.OR P1, PT, R153, R43.reuse, P0 ;  /* 0x0000002b9900720c */ /* 0x080fe40000726670 */
[----:B------:R-:W-:-:S11]  /*91e0*/  ISETP.GE.OR P0, PT, R156, R43, P0 ;  /* 0x0000002b9c00720c */ /* 0x000fd60000706670 */
[----:B------:R-:W-:Y:S05]  /*91f0*/  @P1 BRA `(.L_x_10099) ;  /* 0x0000000400a01947 */ /* 0x000fea0003800000 */
[----:B------:R-:W-:Y:S01]  /*9200*/  IMAD.SHL.U32 R40, R183, 0x40, RZ ;  /* 0x00000040b7287824 */ /* 0x000fe200078e00ff */
[----:B------:R-:W-:Y:S01]  /*9210*/  SHF.R.U64 R74, R12, 0x10, R13 ;  /* 0x000000100c4a7819 */ /* 0x000fe2000000120d */
[----:B------:R-:W-:Y:S01]  /*9220*/  IMAD.IADD R42, R22, 0x1, R3 ;  /* 0x00000001162a7824 */ /* 0x000fe200078e0203 */
[----:B------:R-:W-:Y:S02]  /*9230*/  SHF.R.U64 R78, R36, 0x10, R37 ;  /* 0x00000010244e7819 */ /* 0x000fe40000001225 */
[----:B------:R-:W-:Y:S02]  /*9240*/  LOP3.LUT R43, R40, 0x1c0, RZ, 0xc0, !PT ;  /* 0x000001c0282b7812 */ /* 0x000fe400078ec0ff */
[----:B------:R-:W-:Y:S02]  /*9250*/  SHF.R.U32.HI R77, RZ, 0x10, R15 ;  /* 0x00000010ff4d7819 */ /* 0x000fe4000001160f */
[----:B------:R-:W-:Y:S02]  /*9260*/  LOP3.LUT R40, R43, 0x38, R22, 0xf8, !PT ;  /* 0x000000382b287812 */ /* 0x000fe400078ef816 */
[----:B------:R-:W-:-:S02]  /*9270*/  SHF.R.U32.HI R45, RZ, 0x3, R43 ;  /* 0x00000003ff2d7819 */ /* 0x000fc4000001162b */
[----:B------:R-:W-:Y:S02]  /*9280*/  LOP3.LUT R42, R43, 0x38, R42, 0xf8, !PT ;  /* 0x000000382b2a7812 */ /* 0x000fe400078ef82a */
[-C--:B------:R-:W-:Y:S02]  /*9290*/  LOP3.LUT R41, R40, R45.reuse, RZ, 0x3c, !PT ;  /* 0x0000002d28297212 */ /* 0x080fe400078e3cff */
[----:B------:R-:W-:Y:S02]  /*92a0*/  PRMT R74, R21, 0x5410, R74 ;  /* 0x00005410154a7816 */ /* 0x000fe4000000004a */
[----:B------:R-:W-:Y:S01]  /*92b0*/  PRMT R78, R20, 0x5432, R78 ;  /* 0x00005432144e7816 */ /* 0x000fe2000000004e */
[----:B------:R-:W-:Y:S01]  /*92c0*/  IMAD R40, R168, 0x200, R41 ;  /* 0x00000200a8287824 */ /* 0x000fe200078e0229 */
[----:B------:R-:W-:Y:S02]  /*92d0*/  LOP3.LUT R41, R42, R45, RZ, 0x3c, !PT ;  /* 0x0000002d2a297212 */ /* 0x000fe400078e3cff */
[----:B------:R-:W-:Y:S01]  /*92e0*/  SHF.R.U32.HI R83, RZ, 0x10, R13 ;  /* 0x00000010ff537819 */ /* 0x000fe2000001160d */
[----:B------:R-:W-:Y:S01]  /*92f0*/  IMAD R84, R40, 0x2, R145 ;  /* 0x0000000228547824 */ /* 0x000fe200078e0291 */
[----:B------:R-:W-:Y:S01]  /*9300*/  SHF.R.U64 R13, R14, 0x10, R15 ;  /* 0x000000100e0d7819 */ /* 0x000fe2000000120f */
[----:B------:R-:W-:Y:S01]  /*9310*/  IMAD R44, R168, 0x200, R41 ;  /* 0x00000200a82c7824 */ /* 0x000fe200078e0229 */
[----:B------:R-:W-:-:S02]  /*9320*/  SHF.R.U32.HI R79, RZ, 0x10, R37 ;  /* 0x00000010ff4f7819 */ /* 0x000fc40000011625 */
[----:B------:R-:W1:Y:S01]  /*9330*/  LDS.128 R40, [R84+0x18400] ;  /* 0x0184000054287984 */ /* 0x000e620000000c00 */
[----:B------:R-:W-:Y:S01]  /*9340*/  IMAD R86, R44, 0x2, R145 ;  /* 0x000000022c567824 */ /* 0x000fe200078e0291 */
[----:B------:R-:W-:Y:S02]  /*9350*/  SHF.R.U64 R80, R38, 0x10, R39 ;  /* 0x0000001026507819 */ /* 0x000fe40000001227 */
[----:B------:R-:W-:Y:S02]  /*9360*/  PRMT R77, R20, 0x5410, R77 ;  /* 0x00005410144d7816 */ /* 0x000fe4000000004d */
[----:B0-----:R-:W0:Y:S01]  /*9370*/  LDS.128 R44, [R86+0x18400] ;  /* 0x01840000562c7984 */ /* 0x001e220000000c00 */
[C---:B------:R-:W-:Y:S02]  /*9380*/  PRMT R76, R0.reuse, 0x5410, R13 ;  /* 0x00005410004c7816 */ /* 0x040fe4000000000d */
[----:B------:R-:W-:Y:S02]  /*9390*/  PRMT R80, R0, 0x5432, R80 ;  /* 0x0000543200507816 */ /* 0x000fe40000000050 */
[----:B------:R-:W-:-:S02]  /*93a0*/  SHF.R.U32.HI R81, RZ, 0x10, R39 ;  /* 0x00000010ff517819 */ /* 0x000fc40000011627 */
[----:B------:R-:W-:Y:S02]  /*93b0*/  PRMT R66, R66, 0x5410, R83 ;  /* 0x0000541042427816 */ /* 0x000fe40000000053 */
[----:B------:R-:W-:Y:S02]  /*93c0*/  PRMT R79, R85, 0x5410, R79 ;  /* 0x00005410554f7816 */ /* 0x000fe4000000004f */
[----:B------:R-:W-:Y:S01]  /*93d0*/  PRMT R81, R82, 0x5410, R81 ;  /* 0x0000541052517816 */ /* 0x000fe20000000051 */
[C---:B-1----:R-:W-:Y:S01]  /*93e0*/  IMAD.U32 R14, R42.reuse, 0x10000, RZ ;  /* 0x000100002a0e7824 */ /* 0x042fe200078e00ff */
[----:B------:R-:W-:Y:S01]  /*93f0*/  LOP3.LUT R15, R42, 0xffff0000, RZ, 0xc0, !PT ;  /* 0xffff00002a0f7812 */ /* 0x000fe200078ec0ff */
[C---:B------:R-:W-:Y:S01]  /*9400*/  IMAD.U32 R20, R43.reuse, 0x10000, RZ ;  /* 0x000100002b147824 */ /* 0x040fe200078e00ff */
[----:B------:R-:W-:Y:S01]  /*9410*/  LOP3.LUT R42, R43, 0xffff0000, RZ, 0xc0, !PT ;  /* 0xffff00002b2a7812 */ /* 0x000fe200078ec0ff */
[----:B------:R-:W-:Y:S01]  /*9420*/  IMAD.U32 R43, R74, 0x10000, RZ ;  /* 0x000100004a2b7824 */ /* 0x000fe200078e00ff */
[----:B------:R-:W-:Y:S01]  /*9430*/  LOP3.LUT R12, R40, 0xffff0000, RZ, 0xc0, !PT ;  /* 0xffff0000280c7812 */ /* 0x000fe200078ec0ff */
[C---:B0-----:R-:W-:Y:S01]  /*9440*/  IMAD.U32 R21, R44.reuse, 0x10000, RZ ;  /* 0x000100002c157824 */ /* 0x041fe200078e00ff */
[----:B------:R-:W-:Y:S01]  /*9450*/  LOP3.LUT R36, R44, 0xffff0000, RZ, 0xc0, !PT ;  /* 0xffff00002c247812 */ /* 0x000fe200078ec0ff */
[C---:B------:R-:W-:Y:S01]  /*9460*/  IMAD.U32 R37, R45.reuse, 0x10000, RZ ;  /* 0x000100002d257824 */ /* 0x040fe200078e00ff */
[----:B------:R-:W-:Y:S01]  /*9470*/  LOP3.LUT R44, R45, 0xffff0000, RZ, 0xc0, !PT ;  /* 0xffff00002d2c7812 */ /* 0x000fe200078ec0ff */
[----:B------:R-:W-:Y:S01]  /*9480*/  IMAD.U32 R45, R78, 0x10000, RZ ;  /* 0x000100004e2d7824 */ /* 0x000fe200078e00ff */
[----:B------:R-:W-:Y:S01]  /*9490*/  LOP3.LUT R39, R46, 0xffff0000, RZ, 0xc0, !PT ;  /* 0xffff00002e277812 */ /* 0x000fe200078ec0ff */
[----:B------:R-:W-:Y:S01]  /*94a0*/  IMAD.U32 R0, R40, 0x10000, RZ ;  /* 0x0001000028007824 */ /* 0x000fe200078e00ff */
[C---:B------:R-:W-:Y:S01]  /*94b0*/  LOP3.LUT R40, R41.reuse, 0xffff0000, RZ, 0xc0, !PT ;  /* 0xffff000029287812 */ /* 0x040fe200078ec0ff */
[----:B------:R-:W-:-:S02]  /*94c0*/  IMAD.U32 R13, R41, 0x10000, RZ ;  /* 0x00010000290d7824 */ /* 0x000fc400078e00ff */
[C---:B------:R-:W-:Y:S01]  /*94d0*/  FMUL.FTZ R83, R21.reuse, R45 ;  /* 0x0000002d15537220 */ /* 0x040fe20000410000 */
[----:B------:R-:W-:Y:S02]  /*94e0*/  IMAD.U32 R38, R46, 0x10000, RZ ;  /* 0x000100002e267824 */ /* 0x000fe400078e00ff */
[-C--:B------:R-:W-:Y:S01]  /*94f0*/  FMUL.FTZ R85, R21, R43.reuse ;  /* 0x0000002b15557220 */ /* 0x080fe20000410000 */
[C---:B------:R-:W-:Y:S01]  /*9500*/  IMAD.U32 R41, R47.reuse, 0x10000, RZ ;  /* 0x000100002f297824 */ /* 0x040fe200078e00ff */
[----:B------:R-:W-:Y:S01]  /*9510*/  LOP3.LUT R46, R47, 0xffff0000, RZ, 0xc0, !PT ;  /* 0xffff00002f2e7812 */ /* 0x000fe200078ec0ff */
[----:B------:R-:W-:Y:S01]  /*9520*/  FFMA.FTZ R83, R0, R43, -R83 ;  /* 0x0000002b00537223 */ /* 0x000fe20000010853 */
[----:B------:R-:W-:Y:S01]  /*9530*/  LOP3.LUT R47, R78, 0xffff0000, RZ, 0xc0, !PT ;  /* 0xffff00004e2f7812 */ /* 0x000fe200078ec0ff */
[----:B------:R-:W-:Y:S01]  /*9540*/  FFMA.FTZ R85, R0, R45, R85 ;  /* 0x0000002d00557223 */ /* 0x000fe20000010055 */
[----:B------:R-:W-:Y:S01]  /*9550*/  LOP3.LUT R21, R74, 0xffff0000, RZ, 0xc0, !PT ;  /* 0xffff00004a157812 */ /* 0x000fe200078ec0ff */
[C---:B------:R-:W-:Y:S01]  /*9560*/  IMAD.U32 R74, R79.reuse, 0x10000, RZ ;  /* 0x000100004f4a7824 */ /* 0x040fe200078e00ff */
[----:B------:R-:W-:Y:S01]  /*9570*/  LOP3.LUT R79, R79, 0xffff0000, RZ, 0xc0, !PT ;  /* 0xffff00004f4f7812 */ /* 0x000fe200078ec0ff */
[----:B------:R-:W-:-:S02]  /*9580*/  IMAD.U32 R0, R66, 0x10000, RZ ;  /* 0x0001000042007824 */ /* 0x000fc400078e00ff */
[C---:B------:R-:W-:Y:S01]  /*9590*/  FMUL.FTZ R43, R36.reuse, R47 ;  /* 0x0000002f242b7220 */ /* 0x040fe20000410000 */
[-C--:B------:R-:W-:Y:S01]  /*95a0*/  FMUL.FTZ R45, R36, R21.reuse ;  /* 0x00000015242d7220 */ /* 0x080fe20000410000 */
[C---:B------:R-:W-:Y:S01]  /*95b0*/  FMUL.FTZ R82, R37.reuse, R74 ;  /* 0x0000004a25527220 */ /* 0x040fe20000410000 */
[----:B------:R-:W-:Y:S01]  /*95c0*/  FMUL.FTZ R37, R37, R0 ;  /* 0x0000000025257220 */ /* 0x000fe20000410000 */
[C---:B------:R-:W-:Y:S01]  /*95d0*/  FFMA.FTZ R36, R12.reuse, R21, -R43 ;  /* 0x000000150c247223 */ /* 0x040fe2000001082b */
[----:B------:R-:W-:Y:S01]  /*95e0*/  FFMA.FTZ R78, R12, R47, R45 ;  /* 0x0000002f0c4e7223 */ /* 0x000fe2000001002d */
[----:B------:R-:W-:Y:S01]  /*95f0*/  LOP3.LUT R21, R66, 0xffff0000, RZ, 0xc0, !PT ;  /* 0xffff000042157812 */ /* 0x000fe200078ec0ff */
[----:B------:R-:W-:Y:S01]  /*9600*/  FFMA.FTZ R74, R13, R74, R37 ;  /* 0x0000004a0d4a7223 */ /* 0x000fe20000010025 */
[----:B------:R-:W-:Y:S01]  /*9610*/  FMUL.FTZ R43, R44, R79 ;  /* 0x0000004f2c2b7220 */ /* 0x000fe20000410000 */
[----:B------:R-:W-:Y:S02]  /*9620*/  IMAD.U32 R12, R81, 0x10000, RZ ;  /* 0x00010000510c7824 */ /* 0x000fe400078e00ff */
[----:B------:R-:W-:Y:S01]  /*9630*/  FFMA.FTZ R82, R13, R0, -R82 ;  /* 0x000000000d527223 */ /* 0x000fe20000010852 */
[----:B------:R-:W-:-:S02]  /*9640*/  IMAD.U32 R37, R80, 0x10000, RZ ;  /* 0x0001000050257824 */ /* 0x000fc400078e00ff */
[-C--:B------:R-:W-:Y:S01]  /*9650*/  FMUL.FTZ R45, R44, R21.reuse ;  /* 0x000000152c2d7220 */ /* 0x080fe20000410000 */
[----:B------:R-:W-:Y:S02]  /*9660*/  IMAD.U32 R13, R76, 0x10000, RZ ;  /* 0x000100004c0d7824 */ /* 0x000fe400078e00ff */
[----:B------:R-:W-:Y:S01]  /*9670*/  FFMA.FTZ R43, R40, R21, -R43 ;  /* 0x00000015282b7223 */ /* 0x000fe2000001082b */
[----:B------:R-:W-:Y:S02]  /*9680*/  IMAD.U32 R0, R77, 0x10000, RZ ;  /* 0x000100004d007824 */ /* 0x000fe400078e00ff */
[C---:B------:R-:W-:Y:S01]  /*9690*/  FMUL.FTZ R47, R41.reuse, R12 ;  /* 0x0000000c292f7220 */ /* 0x040fe20000410000 */
[----:B------:R-:W-:Y:S01]  /*96a0*/  LOP3.LUT R80, R80, 0xffff0000, RZ, 0xc0, !PT ;  /* 0xffff000050507812 */ /* 0x000fe200078ec0ff */
        /* <DEDUP_REMOVED lines=8> */
[C---:B------:R-:W-:Y:S01]  /*9730*/  FMUL.FTZ R0, R39.reuse, R80 ;  /* 0x0000005027007220 */ /* 0x040fe20000410000 */
[----:B------:R-:W-:Y:S01]  /*9740*/  FMUL.FTZ R39, R39, R76 ;  /* 0x0000004c27277220 */ /* 0x000fe20000410000 */
[C---:B------:R-:W-:Y:S01]  /*9750*/  FMUL.FTZ R13, R46.reuse, R81 ;  /* 0x000000512e0d7220 */ /* 0x040fe20000410000 */
[----:B------:R-:W-:Y:S01]  /*9760*/  FMUL.FTZ R46, R46, R77 ;  /* 0x0000004d2e2e7220 */ /* 0x000fe20000410000 */
[----:B------:R-:W-:Y:S01]  /*9770*/  FFMA.FTZ R41, R20, R12, R41 ;  /* 0x0000000c14297223 */ /* 0x000fe20000010029 */
[----:B------:R-:W-:Y:S01]  /*9780*/  FFMA.FTZ R38, R14, R37, R38 ;  /* 0x000000250e267223 */ /* 0x000fe20000010026 */
        /* <DEDUP_REMOVED lines=15> */
.L_x_10099:
[----:B------:R-:W-:Y:S05]  /*9880*/  BSYNC B1 ;  /* 0x0000000000017941 */ /* 0x000fea0003800000 */
.L_x_10098:
[----:B------:R-:W-:Y:S02]  /*9890*/  PRMT R20, R88, 0x7610, R20 ;  /* 0x0000761058147816 */ /* 0x000fe40000000014 */
[----:B------:R-:W-:Y:S01]  /*98a0*/  PRMT R40, R89, 0x7610, R40 ;  /* 0x0000761059287816 */ /* 0x000fe20000000028 */
[----:B------:R-:W-:Y:S06]  /*98b0*/  @P0 BRA `(.L_x_10085) ;  /* 0x0000000400840947 */ /* 0x000fec0003800000 */
[----:B------:R-:W-:Y:S01]  /*98c0*/  IMAD.IADD R0, R22, 0x1, R3 ;  /* 0x0000000116007824 */ /* 0x000fe200078e0203 */
[----:B-1----:R-:W1:Y:S01]  /*98d0*/  LDS.128 R12, [R215+0x18400] ;  /* 0x01840000d70c7984 */ /* 0x002e620000000c00 */
[----:B------:R-:W-:Y:S02]  /*98e0*/  SHF.R.U64 R41, R8, 0x10, R9 ;  /* 0x0000001008297819 */ /* 0x000fe40000001209 */
[----:B------:R-:W-:Y:S02]  /*98f0*/  SHF.R.U64 R4, R4, 0x10, R5 ;  /* 0x0000001004047819 */ /* 0x000fe40000001205 */
[----:B------:R-:W-:Y:S02]  /*9900*/  LOP3.LUT R3, R169, 0x38, R0, 0xf8, !PT ;  /* 0x00000038a9037812 */ /* 0x000fe400078ef800 */
[----:B------:R-:W-:Y:S02]  /*9910*/  PRMT R41, R20, 0x5410, R41 ;  /* 0x0000541014297816 */ /* 0x000fe40000000029 */
[----:B------:R-:W-:-:S02]  /*9920*/  LOP3.LUT R0, R3, R170, RZ, 0x3c, !PT ;  /* 0x000000aa03007212 */ /* 0x000fc400078e3cff */
[----:B------:R-:W-:Y:S01]  /*9930*/  SHF.R.U32.HI R43, RZ, 0x10, R9 ;  /* 0x00000010ff2b7819 */ /* 0x000fe20000011609 */
[----:B------:R-:W-:Y:S01]  /*9940*/  IMAD.U32 R42, R41, 0x10000, RZ ;  /* 0x00010000292a7824 */ /* 0x000fe200078e00ff */
[----:B------:R-:W-:Y:S01]  /*9950*/  SHF.R.U64 R3, R10, 0x10, R11 ;  /* 0x000000100a037819 */ /* 0x000fe2000000120b */
[----:B------:R-:W-:Y:S01]  /*9960*/  IMAD.IADD R0, R171, 0x1, R0 ;  /* 0x00000001ab007824 */ /* 0x000fe200078e0200 */
[----:B------:R-:W-:Y:S02]  /*9970*/  PRMT R71, R71, 0x5410, R4 ;  /* 0x0000541047477816 */ /* 0x000fe40000000004 */
[----:B------:R-:W-:Y:S01]  /*9980*/  SHF.R.U32.HI R21, RZ, 0x10, R5 ;  /* 0x00000010ff157819 */ /* 0x000fe20000011605 */
[----:B------:R-:W-:Y:S01]  /*9990*/  IMAD R0, R0, 0x2, R145 ;  /* 0x0000000200007824 */ /* 0x000fe200078e0291 */
[----:B------:R-:W-:Y:S02]  /*99a0*/  SHF.R.U32.HI R10, RZ, 0x10, R11 ;  /* 0x00000010ff0a7819 */ /* 0x000fe4000001160b */
[----:B------:R-:W-:-:S02]  /*99b0*/  SHF.R.U64 R5, R6, 0x10, R7 ;  /* 0x0000001006057819 */ /* 0x000fc40000001207 */
[----:B------:R-:W2:Y:S01]  /*99c0*/  LDS.128 R36, [R0+0x18400] ;  /* 0x0184000000247984 */ /* 0x000ea20000000c00 */
[----:B------:R-:W-:Y:S01]  /*99d0*/  PRMT R43, R40, 0x5410, R43 ;  /* 0x00005410282b7816 */ /* 0x000fe2000000002b */
[----:B------:R-:W-:Y:S01]  /*99e0*/  IMAD.U32 R40, R71, 0x10000, RZ ;  /* 0x0001000047287824 */ /* 0x000fe200078e00ff */
[----:B------:R-:W-:Y:S02]  /*99f0*/  PRMT R68, R68, 0x5410, R3 ;  /* 0x0000541044447816 */ /* 0x000fe40000000003 */
[----:B------:R-:W-:Y:S01]  /*9a00*/  SHF.R.U32.HI R6, RZ, 0x10, R7 ;  /* 0x00000010ff067819 */ /* 0x000fe20000011607 */
[----:B------:R-:W-:Y:S01]  /*9a10*/  IMAD.U32 R44, R43, 0x10000, RZ ;  /* 0x000100002b2c7824 */ /* 0x000fe200078e00ff */
[----:B------:R-:W-:Y:S02]  /*9a20*/  PRMT R21, R87, 0x5410, R21 ;  /* 0x0000541057157816 */ /* 0x000fe40000000015 */
[----:B------:R-:W-:Y:S02]  /*9a30*/  PRMT R67, R67, 0x5410, R10 ;  /* 0x0000541043437816 */ /* 0x000fe4000000000a */
[----:B------:R-:W-:-:S02]  /*9a40*/  PRMT R69, R69, 0x5410, R6 ;  /* 0x0000541045457816 */ /* 0x000fc40000000006 */
[----:B------:R-:W-:Y:S02]  /*9a50*/  PRMT R70, R70, 0x5410, R5 ;  /* 0x0000541046467816 */ /* 0x000fe40000000005 */
[----:B------:R-:W-:Y:S01]  /*9a60*/  LOP3.LUT R41, R41, 0xffff0000, RZ, 0xc0, !PT ;  /* 0xffff000029297812 */ /* 0x000fe200078ec0ff */
[C---:B-1----:R-:W-:Y:S01]  /*9a70*/  IMAD.U32 R3, R12.reuse, 0x10000, RZ ;  /* 0x000100000c037824 */ /* 0x042fe200078e00ff */
[----:B------:R-:W-:Y:S01]  /*9a80*/  LOP3.LUT R71, R71, 0xffff0000, RZ, 0xc0, !PT ;  /* 0xffff000047477812 */ /* 0x000fe200078ec0ff */
[----:B------:R-:W-:Y:S01]  /*9a90*/  IMAD.U32 R5, R13, 0x10000, RZ ;  /* 0x000100000d057824 */ /* 0x000fe200078e00ff */
[----:B------:R-:W-:Y:S01]  /*9aa0*/  LOP3.LUT R4, R12, 0xffff0000, RZ, 0xc0, !PT ;  /* 0xffff00000c047812 */ /* 0x000fe200078ec0ff */
[----:B------:R-:W-:Y:S01]  /*9ab0*/  IMAD.U32 R8, R15, 0x10000, RZ ;  /* 0x000100000f087824 */ /* 0x000fe200078e00ff */
[----:B------:R-:W-:Y:S01]  /*9ac0*/  LOP3.LUT R12, R13, 0xffff0000, RZ, 0xc0, !PT ;  /* 0xffff00000d0c7812 */ /* 0x000fe200078ec0ff */
[C---:B------:R-:W-:Y:S01]  /*9ad0*/  IMAD.U32 R6, R14.reuse, 0x10000, RZ ;  /* 0x000100000e067824 */ /* 0x040fe200078e00ff */
[----:B------:R-:W-:-:S02]  /*9ae0*/  LOP3.LUT R7, R14, 0xffff0000, RZ, 0xc0, !PT ;  /* 0xffff00000e077812 */ /* 0x000fc400078ec0ff */
[----:B------:R-:W-:Y:S02]  /*9af0*/  LOP3.LUT R14, R15, 0xffff0000, RZ, 0xc0, !PT ;  /* 0xffff00000f0e7812 */ /* 0x000fe400078ec0ff */
[----:B------:R-:W-:Y:S01]  /*9b00*/  LOP3.LUT R43, R43, 0xffff0000, RZ, 0xc0, !PT ;  /* 0xffff00002b2b7812 */ /* 0x000fe200078ec0ff */
[C---:B--2---:R-:W-:Y:S01]  /*9b10*/  IMAD.U32 R9, R36.reuse, 0x10000, RZ ;  /* 0x0001000024097824 */ /* 0x044fe200078e00ff */
[----:B------:R-:W-:Y:S01]  /*9b20*/  LOP3.LUT R10, R36, 0xffff0000, RZ, 0xc0, !PT ;  /* 0xffff0000240a7812 */ /* 0x000fe200078ec0ff */
[C---:B------:R-:W-:Y:S01]  /*9b30*/  IMAD.U32 R11, R37.reuse, 0x10000, RZ ;  /* 0x00010000250b7824 */ /* 0x040fe200078e00ff */
[----:B------:R-:W-:Y:S01]  /*9b40*/  LOP3.LUT R36, R37, 0xffff0000, RZ, 0xc0, !PT ;  /* 0xffff000025247812 */ /* 0x000fe200078ec0ff */
[C---:B0-----:R-:W-:Y:S01]  /*9b50*/  FMUL.FTZ R46, R9.reuse, R42 ;  /* 0x0000002a092e7220 */ /* 0x041fe20000410000 */
[----:B------:R-:W-:Y:S01]  /*9b60*/  FMUL.FTZ R66, R9, R40 ;  /* 0x0000002809427220 */ /* 0x000fe20000410000 */
        /* <DEDUP_REMOVED lines=8> */
[-C--:B------:R-:W-:Y:S01]  /*9bf0*/  FMUL.FTZ R42, R11, R40.reuse ;  /* 0x000000280b2a7220 */ /* 0x080fe20000410000 */
[C---:B------:R-:W-:Y:S01]  /*9c00*/  FMUL.FTZ R11, R20.reuse, R9 ;  /* 0x00000009140b7220 */ /* 0x040fe20000410000 */
[C---:B------:R-:W-:Y:S01]  /*9c10*/  FFMA.FTZ R74, R5.reuse, R40, -R74 ;  /* 0x00000028054a7223 */ /* 0x040fe2000001084a */
[-C--:B------:R-:W-:Y:S01]  /*9c20*/  FMUL.FTZ R40, R20, R3.reuse ;  /* 0x0000000314287220 */ /* 0x080fe20000410000 */
[----:B------:R-:W-:Y:S01]  /*9c30*/  FFMA.FTZ R42, R5, R44, R42 ;  /* 0x0000002c052a7223 */ /* 0x000fe2000001002a */
[----:B------:R-:W-:Y:S01]  /*9c40*/  FFMA.FTZ R20, R8, R3, -R11 ;  /* 0x0000000308147223 */ /* 0x000fe2000001080b */
[----:B------:R-:W-:Y:S01]  /*9c50*/  FMUL.FTZ R3, R10, R41 ;  /* 0x000000290a037220 */ /* 0x000fe20000410000 */
[----:B------:R-:W-:-:S02]  /*9c60*/  IMAD.U32 R13, R38, 0x10000, RZ ;  /* 0x00010000260d7824 */ /* 0x000fc400078e00ff */
[----:B------:R-:W-:Y:S01]  /*9c70*/  FFMA.FTZ R40, R8, R9, R40 ;  /* 0x0000000908287223 */ /* 0x000fe20000010028 */
[----:B------:R-:W-:Y:S02]  /*9c80*/  IMAD.U32 R5, R68, 0x10000, RZ ;  /* 0x0001000044057824 */ /* 0x000fe400078e00ff */
[-C--:B------:R-:W-:Y:S01]  /*9c90*/  FMUL.FTZ R9, R10, R71.reuse ;  /* 0x000000470a097220 */ /* 0x080fe20000410000 */
[----:B------:R-:W-:Y:S01]  /*9ca0*/  FFMA.FTZ R71, R4, R71, -R3 ;  /* 0x0000004704477223 */ /* 0x000fe20000010803 */
[----:B------:R-:W-:Y:S01]  /*9cb0*/  LOP3.LUT R38, R39, 0xffff0000, RZ, 0xc0, !PT ;  /* 0xffff000027267812 */ /* 0x000fe200078ec0ff */
[----:B------:R-:W-:Y:S02]  /*9cc0*/  IMAD.U32 R3, R70, 0x10000, RZ ;  /* 0x0001000046037824 */ /* 0x000fe400078e00ff */
        /* <DEDUP_REMOVED lines=15> */
[----:B------:R-:W-:Y:S01]  /*9dc0*/  FFMA.FTZ R10, R6, R5, R13 ;  /* 0x00000005060a7223 */ /* 0x000fe2000001000d */
        /* <DEDUP_REMOVED lines=16> */
.L_x_10085:
[----:B------:R-:W-:Y:S05]  /*9ed0*/  BSYNC B0 ;  /* 0x0000000000007941 */ /* 0x000fea0003800000 */
.L_x_10065:
        /* <DEDUP_REMOVED lines=8> */
.L_x_10062:
[----:B0123--:R-:W-:Y:S01]  /*9f60*/  IMAD.MOV.U32 R4, RZ, RZ, R61 ;  /* 0x000000ffff047224 */ /* 0x00ffe200078e003d */
[----:B------:R-:W-:Y:S05]  /*9f70*/  WARPSYNC.ALL ;  /* 0x0000000000007948 */ /* 0x000fea0003800000 */
[----:B------:R-:W-:Y:S01]  /*9f80*/  IMAD.MOV.U32 R5, RZ, RZ, R62 ;  /* 0x000000ffff057224 */ /* 0x000fe200078e003e */
[----:B------:R-:W-:Y:S01]  /*9f90*/  UIADD3 UR4, UP0, UR49, 0x420, URZ ;  /* 0x0000042031047890 */ /* 0x000fe2000ff1e03f */
[----:B------:R-:W-:Y:S01]  /*9fa0*/  IMAD.MOV.U32 R6, RZ, RZ, R59 ;  /* 0x000000ffff067224 */ /* 0x000fe200078e003b */
[----:B------:R0:W-:Y:S01]  /*9fb0*/  BAR.SYNC.DEFER_BLOCKING R179, 0x100 ;  /* 0x000400b30000751d */ /* 0x0001e20000010000 */
[----:B------:R-:W-:Y:S01]  /*9fc0*/  IMAD.MOV.U32 R7, RZ, RZ, R60 ;  /* 0x000000ffff077224 */ /* 0x000fe200078e003c */
[----:B------:R-:W-:Y:S01]  /*9fd0*/  UIADD3.X UR5, URZ, UR48, URZ, UP0, !UPT ;  /* 0x000000303f057290 */ /* 0x000fe200087fe43f */
[----:B------:R-:W-:Y:S01]  /*9fe0*/  IMAD.MOV.U32 R8, RZ, RZ, R17 ;  /* 0x000000ffff087224 */ /* 0x000fe200078e0011 */
[----:B------:R-:W-:Y:S01]  /*9ff0*/  MOV R219, 0xa2c0 ;  /* 0x0000a2c000db7802 */ /* 0x000fe20000000f00 */
[----:B------:R-:W-:Y:S01]  /*a000*/  IMAD.MOV.U32 R9, RZ, RZ, R58 ;  /* 0x000000ffff097224 */ /* 0x000fe200078e003a */
[----:B------:R-:W-:Y:S01]  /*a010*/  BSSY B0, `(.L_x_10100) ;  /* 0x000002b000007945 */ /* 0x000fe20003800000 */
[----:B------:R-:W-:Y:S01]  /*a020*/  IMAD.MOV.U32 R10, RZ, RZ, R56 ;  /* 0x000000ffff0a7224 */ /* 0x000fe200078e0038 */
[----:B------:R1:W-:Y:S01]  /*a030*/  STL.128 [R1+0x190], R4 ;  /* 0x0001900401007387 */ /* 0x0003e20000100c00 */
[----:B------:R-:W-:-:S02]  /*a040*/  IMAD.MOV.U32 R11, RZ, RZ, R57 ;  /* 0x000000ffff0b7224 */ /* 0x000fc400078e0039 */
[----:B------:R-:W-:Y:S02]  /*a050*/  IMAD.MOV.U32 R17, RZ, RZ, R64 ;  /* 0x000000ffff117224 */ /* 0x000fe400078e0040 */
[----:B------:R-:W-:Y:S01]  /*a060*/  IMAD.U32 R3, RZ, RZ, UR49 ;  /* 0x00000031ff037e24 */ /* 0x000fe2000f8e00ff */
[----:B------:R-:W-:Y:S01]  /*a070*/  STL.128 [R1+0x1b0], R8 ;  /* 0x0001b00801007387 */ /* 0x000fe20000100c00 */
[----:B------:R-:W-:Y:S02]  /*a080*/  VIADD R0, R181, 0xffffffff ;  /* 0xffffffffb5007836 */ /* 0x000fe40000000000 */
[----:B------:R-:W-:Y:S02]  /*a090*/  VIADD R3, R3, 0x170 ;  /* 0x0000017003037836 */ /* 0x000fe40000000000 */
[----:B-1----:R-:W-:Y:S02]  /*a0a0*/  IMAD.MOV.U32 R4, RZ, RZ, R54 ;  /* 0x000000ffff047224 */ /* 0x002fe400078e0036 */
[----:B------:R-:W-:-:S02]  /*a0b0*/  IMAD.MOV.U32 R5, RZ, RZ, R55 ;  /* 0x000000ffff057224 */ /* 0x000fc400078e0037 */
[----:B------:R-:W-:Y:S02]  /*a0c0*/  IMAD.MOV.U32 R6, RZ, RZ, R52 ;  /* 0x000000ffff067224 */ /* 0x000fe400078e0034 */
[----:B------:R-:W-:-:S05]  /*a0d0*/  IMAD.MOV.U32 R7, RZ, RZ, R53 ;  /* 0x000000ffff077224 */ /* 0x000fca00078e0035 */
[----:B------:R1:W-:Y:S02]  /*a0e0*/  STL.128 [R1+0x1c0], R4 ;  /* 0x0001c00401007387 */ /* 0x0003e40000100c00 */
[----:B-1----:R-:W-:Y:S02]  /*a0f0*/  IMAD.MOV.U32 R4, RZ, RZ, R16 ;  /* 0x000000ffff047224 */ /* 0x002fe400078e0010 */
[----:B------:R-:W-:Y:S02]  /*a100*/  IMAD.MOV.U32 R5, RZ, RZ, R31 ;  /* 0x000000ffff057224 */ /* 0x000fe400078e001f */
[----:B------:R-:W-:Y:S02]  /*a110*/  IMAD.MOV.U32 R6, RZ, RZ, R32 ;  /* 0x000000ffff067224 */ /* 0x000fe400078e0020 */
[----:B------:R-:W-:Y:S02]  /*a120*/  IMAD.MOV.U32 R7, RZ, RZ, R65 ;  /* 0x000000ffff077224 */ /* 0x000fe400078e0041 */
[----:B------:R-:W-:-:S02]  /*a130*/  IMAD.MOV.U32 R16, RZ, RZ, R29 ;  /* 0x000000ffff107224 */ /* 0x000fc400078e001d */
[----:B------:R-:W-:Y:S01]  /*a140*/  IMAD.U32 R32, RZ, RZ, UR44 ;  /* 0x0000002cff207e24 */ /* 0x000fe2000f8e00ff */
[----:B------:R1:W-:Y:S04]  /*a150*/  STL.128 [R1+0x1e0], R4 ;  /* 0x0001e00401007387 */ /* 0x0003e80000100c00 */
[----:B------:R-:W-:Y:S01]  /*a160*/  STL.128 [R1+0x180], R16 ;  /* 0x0001801001007387 */ /* 0x000fe20000100c00 */
[----:B-1----:R-:W-:Y:S02]  /*a170*/  IMAD.MOV.U32 R4, RZ, RZ, R26 ;  /* 0x000000ffff047224 */ /* 0x002fe400078e001a */
[----:B------:R-:W-:Y:S02]  /*a180*/  IMAD.MOV.U32 R5, RZ, RZ, R33 ;  /* 0x000000ffff057224 */ /* 0x000fe400078e0021 */
[----:B------:R-:W-:-:S02]  /*a190*/  IMAD.MOV.U32 R6, RZ, RZ, R50 ;  /* 0x000000ffff067224 */ /* 0x000fc400078e0032 */
[----:B------:R-:W-:Y:S02]  /*a1a0*/  IMAD.MOV.U32 R7, RZ, RZ, R51 ;  /* 0x000000ffff077224 */ /* 0x000fe400078e0033 */
[----:B------:R-:W-:Y:S02]  /*a1b0*/  IMAD.U32 R33, RZ, RZ, UR42 ;  /* 0x0000002aff217e24 */ /* 0x000fe4000f8e00ff */
[----:B------:R-:W-:Y:S01]  /*a1c0*/  IMAD.U32 R26, RZ, RZ, UR43 ;  /* 0x0000002bff1a7e24 */ /* 0x000fe2000f8e00ff */
[----:B------:R1:W-:Y:S04]  /*a1d0*/  STL.128 [R1+0x1f0], R4 ;  /* 0x0001f00401007387 */ /* 0x0003e80000100c00 */
[----:B------:R-:W-:Y:S01]  /*a1e0*/  STL.128 [R1+0x170], R32 ;  /* 0x0001702001007387 */ /* 0x000fe20000100c00 */
[----:B-1----:R-:W-:-:S02]  /*a1f0*/  IMAD.MOV.U32 R4, RZ, RZ, R30 ;  /* 0x000000ffff047224 */ /* 0x002fc400078e001e */
[----:B------:R-:W-:Y:S02]  /*a200*/  IMAD.MOV.U32 R5, RZ, RZ, R27 ;  /* 0x000000ffff057224 */ /* 0x000fe400078e001b */
[----:B------:R-:W-:Y:S02]  /*a210*/  IMAD.MOV.U32 R6, RZ, RZ, R48 ;  /* 0x000000ffff067224 */ /* 0x000fe400078e0030 */
[----:B------:R-:W-:Y:S02]  /*a220*/  IMAD.MOV.U32 R7, RZ, RZ, R49 ;  /* 0x000000ffff077224 */ /* 0x000fe400078e0031 */
[----:B------:R-:W-:-:S03]  /*a230*/  IMAD.U32 R27, RZ, RZ, UR41 ;  /* 0x00000029ff1b7e24 */ /* 0x000fc6000f8e00ff */
[----:B------:R1:W-:Y:S04]  /*a240*/  STL.128 [R1+0x200], R4 ;  /* 0x0002000401007387 */ /* 0x0003e80000100c00 */
[----:B------:R0:W-:Y:S01]  /*a250*/  STL.128 [R1+0x1a0], R24 ;  /* 0x0001a01801007387 */ /* 0x0001e20000100c00 */
[----:B-1----:R-:W-:Y:S02]  /*a260*/  IMAD.U32 R4, RZ, RZ, UR4 ;  /* 0x00000004ff047e24 */ /* 0x002fe4000f8e00ff */
[----:B------:R-:W-:Y:S02]  /*a270*/  IMAD.U32 R5, RZ, RZ, UR5 ;  /* 0x00000005ff057e24 */ /* 0x000fe4000f8e00ff */
[----:B------:R-:W-:Y:S02]  /*a280*/  IMAD.MOV.U32 R6, RZ, RZ, R28 ;  /* 0x000000ffff067224 */ /* 0x000fe400078e001c */
[----:B------:R-:W-:-:S05]  /*a290*/  IMAD.MOV.U32 R7, RZ, RZ, R63 ;  /* 0x000000ffff077224 */ /* 0x000fca00078e003f */
[----:B------:R0:W-:Y:S02]  /*a2a0*/  STL.128 [R1+0x1d0], R4 ;  /* 0x0001d00401007387 */ /* 0x0001e40000100c00 */
[----:B0----5:R-:W-:Y:S05]  /*a2b0*/  CALL.REL.NOINC `($_ZN7cutlass13device_kernelIN5flash11enable_sm90INS1_16FlashAttnFwdSm90INS1_25CollectiveMainloopFwdSm90ILi2EN4cute5tupleIJNS5_1CILi1EEES8_S8_EEENS6_IJNS7_ILi128EEENS7_ILi96EEENS7_ILi64EEEEEELi256ENS_10bfloat16_tEfNS_4arch4Sm90ELb0ELb1ELb0ELb1ELb0ELb1ELb1ELb1ELb0ELb0ELb0ELb0EEENS1_21CollectiveEpilogueFwdINS6_IJSA_NS7_ILi256EEESB_EEES9_SE_SG_Li256ELb1ELb0ELb0ELb0EEENS1_36VarlenDynamicPersistentTileSchedulerILi128ELi96ELi256ELi32ELb0ELb0ELb1ELb1ELb0ELb1EEEEEEEEEvNT_6ParamsE$_ZZN5flash25CollectiveMainloopFwdSm90ILi2EN4cute5tupleIJNS1_1CILi1EEES4_S4_EEENS2_IJNS3_ILi128EEENS3_ILi96EEENS3_ILi64EEEEEELi256EN7cutlass10bfloat16_tEfNSA_4arch4Sm90ELb0ELb1ELb0ELb1ELb0ELb1ELb1ELb1ELb0ELb0ELb0ELb0EE3mmaINS_16FlashAttnFwdSm90ISE_NS_21CollectiveEpilogueFwdINS2_IJS6_NS3_ILi256EEES7_EEES5_SB_SD_Li256ELb1ELb0ELb0ELb0EEENS_36VarlenDynamicPersistentTileSchedulerILi128ELi96ELi256ELi32ELb0ELb0ELb1ELb1ELb0ELb1EEEE13SharedStorageENS1_6TensorINS1_11ArrayEngineIfLm128EEENS1_6LayoutINS2_IJNS2_IJNS3_ILi2EEEST_NS3_ILi32EEEEEES4_S4_EEENS2_IJNS2_IJS4_ST_NS3_ILi4EEEEEENS3_ILi0EEESZ_EEEEEEENS_7SoftmaxILi2ELi0EEEEEbRKNSE_6ParamsENSA_25PipelineTmaAsyncNoClusterILi2ENSA_16PipelineTmaAsyncILi2EEEEES1B_RNSA_13PipelineStateILj2EEERT0_RT1_iRiRKNS_16SeqlenInfoQKNewKILb1ELb1EEENS2_IJiiiiEEERT_ENKUliT_T0_T1_E_clIZSF_ISO_S12_S14_EbS17_S1B_S1B_S1E_S1G_S1I_iS1J_S1N_S1O_S1Q_EUlRS1R_iE0_NS3_ILb1EEES1Y_EEDaiS1R_S1S_S1T_) ;  /* 0x000002b400a47944 */ /* 0x021fea0003c00000 */
[----:B------:R-:W-:Y:S05]  /*a2c0*/  BSYNC B0 ;  /* 0x0000000000007941 */ /* 0x000fea0003800000 */
.L_x_10100:
[----:B------:R-:W2:Y:S01]  /*a2d0*/  LDL R2, [R1+0x70] ;  /* 0x0000700001027983 */ /* 0x000ea20000100800 */
[----:B------:R-:W0:Y:S01]  /*a2e0*/  LDC.64 R6, c[0x0][0xad8] ;  /* 0x0002b600ff067b82 */ /* 0x000e220000000a00 */
[----:B------:R-:W-:Y:S01]  /*a2f0*/  VIADD R0, R181, 0xfffffffe ;  /* 0xfffffffeb5007836 */ /* 0x000fe20000000000 */
[----:B0-----:R-:W-:Y:S01]  /*a300*/  ISETP.GE.AND P0, PT, R7, 0x1, PT ;  /* 0x000000010700780c */ /* 0x001fe20003f06270 */
[----:B--2---:R-:W-:-:S05]  /*a310*/  IMAD.SHL.U32 R2, R2, 0x80, RZ ;  /* 0x0000008002027824 */ /* 0x004fca00078e00ff */
[----:B------:R-:W-:-:S05]  /*a320*/  IADD3 R5, R2, R161, -R160 ;  /* 0x000000a102057210 */ /* 0x000fca0007ffe8a0 */
[----:B------:R-:W-:Y:S02]  /*a330*/  IMAD.IADD R3, R5, 0x1, R6 ;  /* 0x0000000105037824 */ /* 0x000fe400078e0206 */
        /* <DEDUP_REMOVED lines=12> */
.L_x_10103:
[----:B------:R-:W-:-:S13]  /*a400*/  ISETP.NE.AND P0, PT, R7, 0x1, PT ;  /* 0x000000010700780c */ /* 0x000fda0003f05270 */
[----:B------:R-:W0:Y:S02]  /*a410*/  @P0 LDC.64 R8, c[0x0][0xae0] ;  /* 0x0002b800ff080b82 */ /* 0x000e240000000a00 */
[----:B0-----:R-:W-:-:S05]  /*a420*/  @P0 IMAD.HI.U32 R6, R4, R8, RZ ;  /* 0x0000000804060227 */ /* 0x001fca00078e00ff */
[----:B------:R-:W-:-:S07]  /*a430*/  @P0 SHF.R.U32.HI R4, RZ, R9, R6 ;  /* 0x00000009ff040219 */ /* 0x000fce0000011606 */
.L_x_10104:
[----:B------:R-:W-:Y:S05]  /*a440*/  BSYNC B0 ;  /* 0x0000000000007941 */ /* 0x000fea0003800000 */
.L_x_10102:
[----:B------:R-:W-:-:S05]  /*a450*/  IMAD R4, R4, R7, R7 ;  /* 0x0000000704047224 */ /* 0x000fca00078e0207 */
[----:B------:R-:W-:-:S07]  /*a460*/  VIMNMX R3, R3, R4, PT ;  /* 0x0000000403037248 */ /* 0x000fce0003fe0100 */
.L_x_10101:
[----:B------:R-:W-:-:S05]  /*a470*/  IMAD.HI R3, R3, 0x2aaaaaab, RZ ;  /* 0x2aaaaaab03037827 */ /* 0x000fca00078e02ff */
[----:B------:R-:W-:-:S04]  /*a480*/  SHF.R.U32.HI R4, RZ, 0x1f, R3 ;  /* 0x0000001fff047819 */ /* 0x000fc80000011603 */
[----:B------:R-:W-:-:S04]  /*a490*/  LEA.HI.SX32 R4, R3, R4, 0x1c ;  /* 0x0000000403047211 */ /* 0x000fc800078fe2ff */
[----:B------:R-:W-:-:S04]  /*a4a0*/  VIMNMX R3, R167, R4, !PT ;  /* 0x00000004a7037248 */ /* 0x000fc80007fe0100 */
[----:B------:R-:W-:-:S13]  /*a4b0*/  ISETP.GE.AND P0, PT, R0, R3, PT ;  /* 0x000000030000720c */ /* 0x000fda0003f06270 */
[----:B------:R-:W-:Y:S05]  /*a4c0*/  @!P0 BRA `(.L_x_10105) ;  /* 0x000000a800b88947 */ /* 0x000fea0003800000 */
.L_x_10132:
        /* <DEDUP_REMOVED lines=16> */
[----:B-1----:R-:W-:Y:S01]  /*a5d0*/  @!P0 IMAD.MOV.U32 R5, RZ, RZ, RZ ;  /* 0x000000ffff058224 */ /* 0x002fe200078e00ff */
[----:B--2---:R-:W-:-:S04]  /*a5e0*/  LOP3.LUT R2, R2, 0x1, RZ, 0xfc, !PT ;  /* 0x0000000102027812 */ /* 0x004fc800078efcff */
[----:B------:R-:W-:-:S13]  /*a5f0*/  ISETP.NE.AND P1, PT, R2, 0x3, PT ;  /* 0x000000030200780c */ /* 0x000fda0003f25270 */
[----:B0-----:R-:W-:Y:S05]  /*a600*/  @!P1 BRA `(.L_x_10107) ;  /* 0x0000000000049947 */ /* 0x001fea0003800000 */
[----:B------:R-:W-:Y:S01]  /*a610*/  BPT.TRAP 0x1 ;  /* 0x000000040000795c */ /* 0x000fe20000300000 */
.L_x_10107:
[----:B------:R-:W-:Y:S05]  /*a620*/  BSYNC B0 ;  /* 0x0000000000007941 */ /* 0x000fea0003800000 */
.L_x_10106:
        /* <DEDUP_REMOVED lines=13> */
.L_x_10109:
[----:B------:R-:W-:Y:S05]  /*a700*/  BSYNC B0 ;  /* 0x0000000000007941 */ /* 0x000fea0003800000 */
.L_x_10108:
        /* <DEDUP_REMOVED lines=8> */
.L_x_10111:
[----:B------:R-:W-:Y:S05]  /*a790*/  BSYNC B0 ;  /* 0x0000000000007941 */ /* 0x000fea0003800000 */
.L_x_10110:
[----:B------:R-:W2:Y:S04]  /*a7a0*/  LD.E R5, desc[UR56][R18.64+0x210] ;  /* 0x0002103812057980 */ /* 0x000ea8000c101900 */
[----:B------:R-:W2:Y:S01]  /*a7b0*/  LDL.64 R8, [R1+0xa0] ;  /* 0x0000a00001087983 */ /* 0x000ea20000100a00 */
[----:B------:R-:W-:Y:S05]  /*a7c0*/  WARPSYNC.ALL ;  /* 0x0000000000007948 */ /* 0x000fea0003800000 */
[----:B------:R-:W3:Y:S04]  /*a7d0*/  LDL.64 R14, [R1+0x98] ;  /* 0x00009800010e7983 */ /* 0x000ee80000100a00 */
[----:B0----5:R-:W4:Y:S04]  /*a7e0*/  LDL.64 R6, [R1+0x98] ;  /* 0x0000980001067983 */ /* 0x021f280000100a00 */
[----:B------:R-:W4:Y:S01]  /*a7f0*/  LDL.64 R10, [R1+0x98] ;  /* 0x00009800010a7983 */ /* 0x000f220000100a00 */
[----:B--2---:R-:W-:-:S03]  /*a800*/  IMAD R4, R5, 0x300, R8 ;  /* 0x0000030005047824 */ /* 0x004fc600078e0208 */
[----:B------:R-:W2:Y:S01]  /*a810*/  LDL.64 R12, [R1+0x98] ;  /* 0x00009800010c7983 */ /* 0x000ea20000100a00 */
[----:B------:R-:W-:Y:S01]  /*a820*/  IMAD.MOV.U32 R5, RZ, RZ, R9 ;  /* 0x000000ffff057224 */ /* 0x000fe200078e0009 */
[----:B------:R-:W-:Y:S01]  /*a830*/  R2UR UR6, R4 ;  /* 0x00000000040672ca */ /* 0x000fe200000e0000 */
[----:B------:R-:W-:-:S03]  /*a840*/  WARPGROUP.ARRIVE ;  /* 0x00000000000079c5 */ /* 0x000fc60000000000 */
        /* <DEDUP_REMOVED lines=9> */
[----:B------:R-:W-:Y:S02]  /*a8e0*/  R2UR UR5, R15 ;  /* 0x000000000f0572ca */ /* 0x000fe400000e0000 */
[----:B------:R-:W3:Y:S11]  /*a8f0*/  LDL R15, [R1+0x54] ;  /* 0x00005400010f7983 */ /* 0x000ef60000100800 */
[----:B------:R-:W-:Y:S01]  /*a900*/  HGMMA.64x96x16.F32.BF16 R24, gdesc[UR4], RZ, !UPT, gsb0 ;  /* 0x01600000041879f0 */ /* 0x000fe2000c0018ff */
[----:B----4-:R-:W-:Y:S01]  /*a910*/  VIADD R6, R6, 0x2 ;  /* 0x0000000206067836 */ /* 0x010fe20000000000 */
[----:B------:R-:W-:-:S02]  /*a920*/  R2UR UR6, R8 ;  /* 0x00000000080672ca */ /* 0x000fc400000e0000 */
[----:B------:R-:W-:Y:S02]  /*a930*/  R2UR UR7, R9 ;  /* 0x00000000090772ca */ /* 0x000fe400000e0000 */
[----:B------:R-:W-:Y:S02]  /*a940*/  R2UR UR4, R6 ;  /* 0x00000000060472ca */ /* 0x000fe400000e0000 */
[----:B------:R-:W-:Y:S01]  /*a950*/  R2UR UR5, R7 ;  /* 0x00000000070572ca */ /* 0x000fe200000e0000 */
[----:B------:R-:W-:Y:S02]  /*a960*/  VIADD R10, R10, 0x4 ;  /* 0x000000040a0a7836 */ /* 0x000fe40000000000 */
[----:B------:R-:W-:Y:S02]  /*a970*/  VIADD R6, R4, 0x4 ;  /* 0x0000000404067836 */ /* 0x000fe40000000000 */
[----:B------:R-:W-:Y:S01]  /*a980*/  IMAD.MOV.U32 R7, RZ, RZ, R9 ;  /* 0x000000ffff077224 */ /* 0x000fe200078e0009 */
[----:B------:R-:W-:-:S02]  /*a990*/  WARPGROUP.DEPBAR.LE gsb0, 0x0 ;  /* 0x00008000000079c5 */ /* 0x000fc40000010000 */
        /* <DEDUP_REMOVED lines=21> */
[----:B---3--:R-:W-:-:S04]  /*aaf0*/  LOP3.LUT R15, R15, 0x1, RZ, 0xfc, !PT ;  /* 0x000000010f0f7812 */ /* 0x008fc800078efcff */
[----:B------:R-:W-:Y:S01]  /*ab00*/  ISETP.NE.AND P1, PT, R15, 0x3, PT ;  /* 0x000000030f00780c */ /* 0x000fe20003f25270 */
[----:B------:R-:W-:Y:S01]  /*ab10*/  BSSY B0, `(.L_x_10113) ;  /* 0x0000004000007945 */ /* 0x000fe20003800000 */
[----:B------:R-:W-:-:S11]  /*ab20*/  WARPGROUP.DEPBAR.LE gsb0, 0x0 ;  /* 0x00008000000079c5 */ /* 0x000fd60000010000 */
[----:B0-----:R-:W-:Y:S05]  /*ab30*/  @!P1 BRA `(.L_x_10114) ;  /* 0x0000000000049947 */ /* 0x001fea0003800000 */
[----:B------:R-:W-:Y:S01]  /*ab40*/  BPT.TRAP 0x1 ;  /* 0x000000040000795c */ /* 0x000fe20000300000 */
.L_x_10114:
[----:B------:R-:W-:Y:S05]  /*ab50*/  BSYNC B0 ;  /* 0x0000000000007941 */ /* 0x000fea0003800000 */
.L_x_10113:
        /* <DEDUP_REMOVED lines=10> */
.L_x_10116:
[----:B------:R-:W-:Y:S05]  /*ac00*/  BSYNC B0 ;  /* 0x0000000000007941 */ /* 0x000fea0003800000 */
.L_x_10115:
[----:B------:R-:W-:Y:S04]  /*ac10*/  BSSY B0, `(.L_x_10117) ;  /* 0x0000006000007945 */ /* 0x000fe80003800000 */
[----:B-1----:R-:W-:Y:S05]  /*ac20*/  @P0 BRA `(.L_x_10118) ;  /* 0x0000000000100947 */ /* 0x002fea0003800000 */
[----:B-----5:R-:W-:Y:S01]  /*ac30*/  IMAD R4, R4, 0x8, R7 ;  /* 0x0000000804047824 */ /* 0x020fe200078e0207 */
[----:B0-----:R-:W-:-:S04]  /*ac40*/  SHF.L.U32 R5, R6, 0x1f, RZ ;  /* 0x0000001f06057819 */ /* 0x001fc800000006ff */
[----:B------:R-:W0:Y:S02]  /*ac50*/  SYNCS.PHASECHK.TRANS64.TRYWAIT P0, [R4+URZ], R5 ;  /* 0x00000005040075a7 */ /* 0x000e24000800017f */
[----:B0-----:R-:W-:Y:S05]  /*ac60*/  @!P0 BRA `(.L_x_10119) ;  /* 0x0000029800088947 */ /* 0x001fea0003800000 */
.L_x_10118:
[----:B------:R-:W-:Y:S05]  /*ac70*/  BSYNC B0 ;  /* 0x0000000000007941 */ /* 0x000fea0003800000 */
.L_x_10117:
[----:B------:R-:W2:Y:S04]  /*ac80*/  LDL R7, [R1+0x90] ;  /* 0x0000900001077983 */ /* 0x000ea80000100800 */
[----:B------:R-:W3:Y:S04]  /*ac90*/  LD.E R15, desc[UR56][R18.64+0x210] ;  /* 0x00021038120f7980 */ /* 0x000ee8000c101900 */
[----:B------:R-:W3:Y:S04]  /*aca0*/  LDL.64 R20, [R1+0x118] ;  /* 0x0001180001147983 */ /* 0x000ee80000100a00 */
[----:B0----5:R-:W4:Y:S04]  /*acb0*/  LDL.64 R4, [R1+0x110] ;  /* 0x0001100001047983 */ /* 0x021f280000100a00 */
[----:B------:R-:W4:Y:S04]  /*acc0*/  LDL.64 R8, [R1+0x110] ;  /* 0x0001100001087983 */ /* 0x000f280000100a00 */
[----:B------:R-:W4:Y:S04]  /*acd0*/  LDL.64 R10, [R1+0x110] ;  /* 0x00011000010a7983 */ /* 0x000f280000100a00 */
[----:B------:R-:W4:Y:S01]  /*ace0*/  LDL.64 R12, [R1+0x110] ;  /* 0x00011000010c7983 */ /* 0x000f220000100a00 */
[----:B------:R-:W-:Y:S05]  /*acf0*/  WARPSYNC.ALL ;  /* 0x0000000000007948 */ /* 0x000fea0003800000 */
[----:B------:R-:W-:Y:S01]  /*ad00*/  WARPGROUP.ARRIVE ;  /* 0x00000000000079c5 */ /* 0x000fe20000000000 */
[----:B--2---:R-:W-:Y:S01]  /*ad10*/  ISETP.NE.U32.AND P0, PT, R7, RZ, PT ;  /* 0x000000ff0700720c */ /* 0x004fe20003f05070 */
[----:B---3--:R-:W-:-:S02]  /*ad20*/  IMAD R6, R15, 0xc00, R20 ;  /* 0x00000c000f067824 */ /* 0x008fc400078e0214 */
[----:B------:R-:W-:Y:S01]  /*ad30*/  IMAD.MOV.U32 R7, RZ, RZ, R21 ;  /* 0x000000ffff077224 */ /* 0x000fe200078e0015 */
[----:B------:R-:W2:Y:S01]  /*ad40*/  LDL.64 R14, [R1+0x110] ;  /* 0x00011000010e7983 */ /* 0x000ea20000100a00 */
[----:B----4-:R-:W-:Y:S02]  /*ad50*/  R2UR UR4, R4 ;  /* 0x00000000040472ca */ /* 0x010fe400000e0000 */
[----:B------:R-:W-:Y:S02]  /*ad60*/  R2UR UR6, R6 ;  /* 0x00000000060672ca */ /* 0x000fe400000e0000 */
[----:B------:R-:W-:Y:S02]  /*ad70*/  R2UR UR7, R7 ;  /* 0x00000000070772ca */ /* 0x000fe400000e0000 */
[----:B------:R-:W-:Y:S02]  /*ad80*/  R2UR UR5, R5 ;  /* 0x00000000050572ca */ /* 0x000fe400000e0000 */
[----:B------:R-:W-:-:S11]  /*ad90*/  VOTEU.ANY UP0, P0 ;  /* 0x00000000003f7886 */ /* 0x000fd60000000100 */
        /* <DEDUP_REMOVED lines=159> */
[----:B------:R-:W0:Y:S01]  /*b790*/  S2R R72, SR_TID.X ;  /* 0x0000000000487919 */ /* 0x000e220000002100 */
[----:B------:R1:W-:Y:S04]  /*b7a0*/  STL [R1+0x90], R2 ;  /* 0x0000900201007387 */ /* 0x0003e80000100800 */
[----:B------:R1:W-:Y:S01]  /*b7b0*/  STL [R1+0x90], R2 ;  /* 0x0000900201007387 */ /* 0x0003e20000100800 */
[----:B------:R-:W-:-:S02]  /*b7c0*/  WARPGROUP.DEPBAR.LE gsb0, 0x0 ;  /* 0x00008000000079c5 */ /* 0x000fc40000010000 */
[----:B------:R-:W-:-:S06]  /*b7d0*/  WARPGROUP.ARRIVE ;  /* 0x00000000000079c5 */ /* 0x000fcc0000000000 */
[----:B------:R-:W-:Y:S01]  /*b7e0*/  HGMMA.64x96x16.F32.BF16 R24, gdesc[UR4], R24, gsb0 ;  /* 0x01600000041879f0 */ /* 0x000fe20008001818 */
[----:B0-----:R-:W-:Y:S01]  /*b7f0*/  LOP3.LUT R72, R72, 0x7f, RZ, 0xc0, !PT ;  /* 0x0000007f48487812 */ /* 0x001fe200078ec0ff */
[----:B------:R1:W-:Y:S03]  /*b800*/  STL [R1+0x90], R2 ;  /* 0x0000900201007387 */ /* 0x0003e60000100800 */
[----:B------:R-:W-:Y:S01]  /*b810*/  ISETP.NE.AND P0, PT, R72, RZ, PT ;  /* 0x000000ff4800720c */ /* 0x000fe20003f05270 */
        /* <DEDUP_REMOVED lines=21> */
[----:B------:R-:W2:Y:S04]  /*b970*/  LDL R12, [R1+0x13c] ;  /* 0x00013c00010c7983 */ /* 0x000ea80000100800 */
[----:B------:R-:W3:Y:S04]  /*b980*/  LDL.128 R8, [R1+0x150] ;  /* 0x0001500001087983 */ /* 0x000ee80000100c00 */
[----:B0-----:R-:W4:Y:S04]  /*b990*/  LDL.128 R4, [R1+0x140] ;  /* 0x0001400001047983 */ /* 0x001f280000100c00 */
[----:B------:R-:W3:Y:S01]  /*b9a0*/  LDL R21, [R1+0x70] ;  /* 0x0000700001157983 */ /* 0x000ee20000100800 */
[----:B------:R-:W-:Y:S01]  /*b9b0*/  BSSY B0, `(.L_x_10120) ;  /* 0x0000035000007945 */ /* 0x000fe20003800000 */
[----:B--2---:R-:W-:-:S04]  /*b9c0*/  SHF.R.S32.HI R13, RZ, 0x1f, R12 ;  /* 0x0000001fff0d7819 */ /* 0x004fc8000001140c */
[----:B------:R-:W-:-:S04]  /*b9d0*/  LEA.HI R13, R13, R12, RZ, 0x7 ;  /* 0x0000000c0d0d7211 */ /* 0x000fc800078f38ff */
[----:B------:R-:W-:-:S05]  /*b9e0*/  LOP3.LUT R15, R13, 0xffffff80, RZ, 0xc0, !PT ;  /* 0xffffff800d0f7812 */ /* 0x000fca00078ec0ff */
[----:B------:R-:W-:-:S05]  /*b9f0*/  IMAD.IADD R15, R12, 0x1, -R15 ;  /* 0x000000010c0f7824 */ /* 0x000fca00078e0a0f */
[----:B------:R-:W-:-:S04]  /*ba00*/  SHF.R.S32.HI R14, RZ, 0x1f, R15 ;  /* 0x0000001fff0e7819 */ /* 0x000fc8000001140f */
[----:B------:R-:W-:-:S04]  /*ba10*/  LEA.HI R16, R14, R15, RZ, 0x2 ;  /* 0x0000000f0e107211 */ /* 0x000fc800078f10ff */
[--C-:B------:R-:W-:Y:S02]  /*ba20*/  SHF.R.S32.HI R17, RZ, 0x2, R16.reuse ;  /* 0x00000002ff117819 */ /* 0x100fe40000011410 */
[----:B------:R-:W-:Y:S02]  /*ba30*/  SHF.R.S32.HI R12, RZ, 0x1f, R16 ;  /* 0x0000001fff0c7819 */ /* 0x000fe40000011410 */
[----:B------:R-:W-:Y:S02]  /*ba40*/  LEA.HI R14, R14, R15, RZ, 0x5 ;  /* 0x0000000f0e0e7211 */ /* 0x000fe400078f28ff */
[----:B------:R-:W-:Y:S02]  /*ba50*/  LEA.HI R20, R12, R17, RZ, 0x3 ;  /* 0x000000110c147211 */ /* 0x000fe400078f18ff */
[----:B------:R-:W-:Y:S01]  /*ba60*/  SHF.R.S32.HI R12, RZ, 0x7, R13 ;  /* 0x00000007ff0c7819 */ /* 0x000fe2000001140d */
[----:B----4-:R-:W-:Y:S01]  /*ba70*/  IMAD R73, R0, -0x60, R5 ;  /* 0xffffffa000497824 */ /* 0x010fe200078e0205 */
[----:B------:R-:W-:-:S02]  /*ba80*/  LOP3.LUT R20, R20, 0xfffffff8, RZ, 0xc0, !PT ;  /* 0xfffffff814147812 */ /* 0x000fc400078ec0ff */
[----:B------:R-:W-:Y:S02]  /*ba90*/  LEA.HI R13, R13, R12, RZ, 0x1 ;  /* 0x0000000c0d0d7211 */ /* 0x000fe400078f08ff */
[----:B------:R-:W-:Y:S02]  /*baa0*/  SHF.R.S32.HI R14, RZ, 0x5, R14 ;  /* 0x00000005ff0e7819 */ /* 0x000fe4000001140e */
[----:B------:R-:W-:Y:S02]  /*bab0*/  LOP3.LUT R16, R16, 0x7ffffffc, RZ, 0xc0, !PT ;  /* 0x7ffffffc10107812 */ /* 0x000fe400078ec0ff */
[----:B---3--:R-:W-:Y:S01]  /*bac0*/  ISETP.GE.AND P1, PT, R9, 0x1, PT ;  /* 0x000000010900780c */ /* 0x008fe20003f26270 */
[----:B------:R-:W-:Y:S01]  /*bad0*/  IMAD.IADD R20, R17, 0x1, -R20 ;  /* 0x0000000111147824 */ /* 0x000fe200078e0a14 */
[----:B------:R-:W-:Y:S01]  /*bae0*/  LOP3.LUT R13, R13, 0x3fffffe, RZ, 0xc0, !PT ;  /* 0x03fffffe0d0d7812 */ /* 0x000fe200078ec0ff */
[----:B------:R-:W-:Y:S01]  /*baf0*/  IMAD R21, R21, 0x8, R14 ;  /* 0x0000000815157824 */ /* 0x000fe200078e020e */
[----:B------:R-:W-:Y:S01]  /*bb00*/  IADD3 R73, -R4, 0x1, R73 ;  /* 0x0000000104497810 */ /* 0x000fe20007ffe149 */
[----:B------:R-:W-:Y:S01]  /*bb10*/  IMAD.IADD R16, R15, 0x1, -R16 ;  /* 0x000000010f107824 */ /* 0x000fe200078e0a10 */
[----:B------:R-:W-:Y:S01]  /*bb20*/  LOP3.LUT R15, RZ, R6, RZ, 0x33, !PT ;  /* 0x00000006ff0f7212 */ /* 0x000fe200078e33ff */
[----:B------:R-:W-:-:S02]  /*bb30*/  IMAD.IADD R13, R12, 0x1, -R13 ;  /* 0x000000010c0d7824 */ /* 0x000fc400078e0a0d */
[----:B------:R-:W-:Y:S02]  /*bb40*/  IMAD.U32 R20, R21, 0x10, R20 ;  /* 0x0000001015147824 */ /* 0x000fe400078e0014 */
[----:B------:R-:W-:Y:S02]  /*bb50*/  IMAD R12, R16, -0x2, R73 ;  /* 0xfffffffe100c7824 */ /* 0x000fe400078e0249 */
[----:B------:R-:W-:Y:S02]  /*bb60*/  IMAD R20, R13, 0x40, R20 ;  /* 0x000000400d147824 */ /* 0x000fe400078e0214 */
[----:B------:R-:W-:Y:S02]  /*bb70*/  IMAD R13, R0, -0x60, RZ ;  /* 0xffffffa0000d7824 */ /* 0x000fe400078e02ff */
[C---:B------:R-:W-:Y:S02]  /*bb80*/  IMAD.IADD R21, R12.reuse, 0x1, R7 ;  /* 0x000000010c157824 */ /* 0x040fe400078e0207 */
[----:B------:R-:W-:-:S02]  /*bb90*/  IMAD.IADD R91, R12, 0x1, R15 ;  /* 0x000000010c5b7824 */ /* 0x000fc400078e020f */
[----:B------:R-:W-:Y:S02]  /*bba0*/  IMAD R16, R16, -0x2, R13 ;  /* 0xfffffffe10107824 */ /* 0x000fe400078e020d */
[----:B------:R-:W-:Y:S02]  /*bbb0*/  IMAD R14, R0, -0x60, R8 ;  /* 0xffffffa0000e7824 */ /* 0x000fe400078e0208 */
[--C-:B------:R-:W-:Y:S02]  /*bbc0*/  IMAD.IADD R6, R21, 0x1, R20.reuse ;  /* 0x0000000115067824 */ /* 0x100fe400078e0214 */
[----:B------:R-:W-:Y:S01]  /*bbd0*/  IMAD.IADD R7, R91, 0x1, R20 ;  /* 0x000000015b077824 */ /* 0x000fe200078e0214 */
[----:B-1----:R-:W-:Y:S06]  /*bbe0*/  @!P1 BRA `(.L_x_10121) ;  /* 0x0000000000449947 */ /* 0x002fec0003800000 */
[----:B------:R-:W-:Y:S01]  /*bbf0*/  IADD3 R8, R20, R5, -R4 ;  /* 0x0000000514087210 */ /* 0x000fe20007ffe804 */
[----:B------:R-:W-:Y:S03]  /*bc00*/  BSSY B1, `(.L_x_10122) ;  /* 0x000000c000017945 */ /* 0x000fe60003800000 */
[----:B------:R-:W-:-:S13]  /*bc10*/  ISETP.GT.AND P1, PT, R8, -0x1, PT ;  /* 0xffffffff0800780c */ /* 0x000fda0003f24270 */
[----:B------:R-:W-:Y:S05]  /*bc20*/  @P1 BRA `(.L_x_10123) ;  /* 0x0000000000181947 */ /* 0x000fea0003800000 */
[----:B------:R-:W-:Y:S02]  /*bc30*/  ISETP.NE.AND P1, PT, R9, 0x1, PT ;  /* 0x000000010900780c */ /* 0x000fe40003f25270 */
[----:B------:R-:W-:-:S11]  /*bc40*/  LOP3.LUT R13, RZ, R8, RZ, 0x33, !PT ;  /* 0x00000008ff0d7212 */ /* 0x000fd600078e33ff */
[----:B------:R-:W-:-:S05]  /*bc50*/  @P1 IMAD.HI.U32 R8, R13, R10, RZ ;  /* 0x0000000a0d081227 */ /* 0x000fca00078e00ff */
[----:B------:R-:W-:-:S04]  /*bc60*/  @P1 SHF.R.U32.HI R13, RZ, R11, R8 ;  /* 0x0000000bff0d1219 */ /* 0x000fc80000011608 */
[----:B------:R-:W-:Y:S01]  /*bc70*/  LOP3.LUT R8, RZ, R13, RZ, 0x33, !PT ;  /* 0x0000000dff087212 */ /* 0x000fe200078e33ff */
[----:B------:R-:W-:Y:S06]  /*bc80*/  BRA `(.L_x_10124) ;  /* 0x00000000000c7947 */ /* 0x000fec0003800000 */
.L_x_10123:
[----:B------:R-:W-:-:S13]  /*bc90*/  ISETP.NE.AND P1, PT, R9, 0x1, PT ;  /* 0x000000010900780c */ /* 0x000fda0003f25270 */
[----:B------:R-:W-:-:S05]  /*bca0*/  @P1 IMAD.HI.U32 R12, R8, R10, RZ ;  /* 0x0000000a080c1227 */ /* 0x000fca00078e00ff */
[----:B------:R-:W-:-:S07]  /*bcb0*/  @P1 SHF.R.U32.HI R8, RZ, R11, R12 ;  /* 0x0000000bff081219 */ /* 0x000fce000001160c */
.L_x_10124:
[----:B------:R-:W-:Y:S05]  /*bcc0*/  BSYNC B1 ;  /* 0x0000000000017941 */ /* 0x000fea0003800000 */
.L_x_10122:
[----:B------:R-:W-:-:S05]  /*bcd0*/  IMAD R8, R8, R9, R16 ;  /* 0x0000000908087224 */ /* 0x000fca00078e0210 */
[----:B------:R-:W-:Y:S02]  /*bce0*/  VIMNMX R7, R7, R8, !PT ;  /* 0x0000000807077248 */ /* 0x000fe40007fe0100 */
[----:B------:R-:W-:-:S07]  /*bcf0*/  VIADDMNMX R6, R8, R9, R6, PT ;  /* 0x0000000908067246 */ /* 0x000fce0003800106 */
.L_x_10121:
[----:B------:R-:W-:Y:S05]  /*bd00*/  BSYNC B0 ;  /* 0x0000000000007941 */ /* 0x000fea0003800000 */
.L_x_10120:
[----:B------:R-:W-:Y:S01]  /*bd10*/  ISETP.GE.AND P1, PT, R14, 0x9, PT ;  /* 0x000000090e00780c */ /* 0x000fe20003f26270 */
[----:B------:R-:W-:Y:S01]  /*bd20*/  VIADD R20, R20, 0x8 ;  /* 0x0000000814147836 */ /* 0x000fe20000000000 */
[----:B------:R-:W-:Y:S01]  /*bd30*/  ISETP.GE.AND P2, PT, R14, 0x2, PT ;  /* 0x000000020e00780c */ /* 0x000fe20003f46270 */
[----:B------:R-:W-:Y:S01]  /*bd40*/  BSSY B0, `(.L_x_10125) ;  /* 0x0000087000007945 */ /* 0x000fe20003800000 */
[----:B------:R-:W-:Y:S02]  /*bd50*/  P2R R12, PR, RZ, 0x2 ;  /* 0x00000002ff0c7803 */ /* 0x000fe40000000000 */
[----:B------:R-:W-:Y:S02]  /*bd60*/  ISETP.GT.AND P1, PT, R7, 0x8, !P1 ;  /* 0x000000080700780c */ /* 0x000fe40004f24270 */
[----:B------:R-:W-:Y:S02]  /*bd70*/  P2R R8, PR, RZ, 0x4 ;  /* 0x00000004ff087803 */ /* 0x000fe40000000000 */
[----:B------:R-:W-:-:S02]  /*bd80*/  ISETP.LT.OR P1, PT, R6, 0x9, P1 ;  /* 0x000000090600780c */ /* 0x000fc40000f21670 */
[C---:B------:R-:W-:Y:S02]  /*bd90*/  ISETP.GT.AND P2, PT, R7.reuse, 0x1, !P2 ;  /* 0x000000010700780c */ /* 0x040fe40005744270 */
[----:B------:R-:W-:Y:S02]  /*bda0*/  ISETP.GE.AND P3, PT, R14, 0xa, PT ;  /* 0x0000000a0e00780c */ /* 0x000fe40003f66270 */
[----:B------:R-:W-:Y:S02]  /*bdb0*/  FSEL R87, R28, -INF , !P1 ;  /* 0xff8000001c577808 */ /* 0x000fe40004800000 */
[----:B------:R-:W-:Y:S02]  /*bdc0*/  ISETP.LT.OR P2, PT, R6, 0x2, P2 ;  /* 0x000000020600780c */ /* 0x000fe40001741670 */
[----:B------:R-:W-:Y:S02]  /*bdd0*/  ISETP.GT.AND P1, PT, R7, 0x9, !P3 ;  /* 0x000000090700780c */ /* 0x000fe40005f24270 */
[----:B------:R-:W-:-:S02]  /*bde0*/  FSEL R89, R25, -INF , !P2 ;  /* 0xff80000019597808 */ /* 0x000fc40005000000 */
        /* <DEDUP_REMOVED lines=76> */
[----:B------:R-:W-:Y:S02]  /*c2b0*/  P2R R25, PR, RZ, 0x8 ;  /* 0x00000008ff197803 */ /* 0x000fe40000000000 */
        /* <DEDUP_REMOVED lines=40> */
.L_x_10128:
[----:B------:R-:W-:-:S13]  /*c540*/  ISETP.NE.AND P6, PT, R9, 0x1, PT ;  /* 0x000000010900780c */ /* 0x000fda0003fc5270 */
[----:B------:R-:W-:-:S05]  /*c550*/  @P6 IMAD.HI.U32 R10, R4, R10, RZ ;  /* 0x0000000a040a6227 */ /* 0x000fca00078e00ff */
[----:B------:R-:W-:-:S07]  /*c560*/  @P6 SHF.R.U32.HI R4, RZ, R11, R10 ;  /* 0x0000000bff046219 */ /* 0x000fce000001160a */
.L_x_10129:
[----:B------:R-:W-:Y:S05]  /*c570*/  BSYNC B1 ;  /* 0x0000000000017941 */ /* 0x000fea0003800000 */
.L_x_10127:
[----:B------:R-:W-:-:S05]  /*c580*/  IMAD R4, R4, R9, R16 ;  /* 0x0000000904047224 */ /* 0x000fca00078e0210 */
[----:B------:R-:W-:Y:S02]  /*c590*/  VIADDMNMX R6, R4, R9, R6, PT ;  /* 0x0000000904067246 */ /* 0x000fe40003800106 */
[----:B------:R-:W-:-:S07]  /*c5a0*/  VIMNMX R7, R7, R4, !PT ;  /* 0x0000000407077248 */ /* 0x000fce0007fe0100 */
.L_x_10126:
[----:B------:R-:W-:Y:S05]  /*c5b0*/  BSYNC B0 ;  /* 0x0000000000007941 */ /* 0x000fea0003800000 */
.L_x_10125:
[----:B------:R-:W2:Y:S01]  /*c5c0*/  LDL.64 R20, [R1+0x430] ;  /* 0x0004300001147983 */ /* 0x000ea20000100a00 */
[----:B------:R-:W-:Y:S02]  /*c5d0*/  ISETP.GT.AND P5, PT, R7, RZ, !P5 ;  /* 0x000000ff0700720c */ /* 0x000fe40006fa4270 */
        /* <DEDUP_REMOVED lines=11> */
[----:B------:R-:W-:Y:S02]  /*c690*/  ISETP.NE.AND P5, PT, R25, RZ, PT ;  /* 0x000000ff1900720c */ /* 0x000fe40003fa5270 */
[C---:B------:R-:W-:Y:S01]  /*c6a0*/  ISETP.GT.AND P1, PT, R7.reuse, 0x49, !P1 ;  /* 0x000000490700780c */ /* 0x040fe20004f24270 */
[----:B------:R-:W3:Y:S01]  /*c6b0*/  LDL R25, [R1+0x450] ;  /* 0x0004500001197983 */ /* 0x000ee20000100800 */
        /* <DEDUP_REMOVED lines=60> */
[----:B--2---:R-:W-:Y:S02]  /*ca80*/  FMNMX.FTZ R4, R93, R20, !PT ;  /* 0x000000145d047209 */ /* 0x004fe40007810000 */
[----:B------:R-:W-:Y:S02]  /*ca90*/  FMNMX.FTZ R5, R24, R21, !PT ;  /* 0x0000001518057209 */ /* 0x000fe40007810000 */
[----:B------:R-:W-:Y:S02]  /*caa0*/  FMNMX.FTZ R4, R89, R4, !PT ;  /* 0x0000000459047209 */ /* 0x000fe40007810000 */
[----:B------:R-:W-:-:S02]  /*cab0*/  ISETP.LT.OR P5, PT, R6, 0x49, P5 ;  /* 0x000000490600780c */ /* 0x000fc40002fa1670 */
[----:B------:R-:W-:Y:S02]  /*cac0*/  FMNMX.FTZ R4, R87, R4, !PT ;  /* 0x0000000457047209 */ /* 0x000fe40007810000 */
[----:B------:R-:W-:Y:S02]  /*cad0*/  FMNMX.FTZ R5, R28, R5, !PT ;  /* 0x000000051c057209 */ /* 0x000fe40007810000 */
[----:B------:R-:W-:Y:S02]  /*cae0*/  FMNMX.FTZ R4, R85, R4, !PT ;  /* 0x0000000455047209 */ /* 0x000fe40007810000 */
[----:B------:R-:W-:Y:S02]  /*caf0*/  FSEL R62, R62, -INF , !P5 ;  /* 0xff8000003e3e7808 */ /* 0x000fe40006800000 */
[----:B------:R-:W-:Y:S02]  /*cb00*/  FMNMX.FTZ R4, R83, R4, !PT ;  /* 0x0000000453047209 */ /* 0x000fe40007810000 */
[----:B------:R-:W-:-:S02]  /*cb10*/  ISETP.GT.AND P2, PT, R7, 0x50, !P2 ;  /* 0x000000500700780c */ /* 0x000fc40005744270 */
[----:B------:R-:W-:Y:S02]  /*cb20*/  FMNMX.FTZ R4, R81, R4, !PT ;  /* 0x0000000451047209 */ /* 0x000fe40007810000 */
[----:B------:R-:W-:Y:S02]  /*cb30*/  ISETP.LT.OR P1, PT, R6, 0x4a, P1 ;  /* 0x0000004a0600780c */ /* 0x000fe40000f21670 */
[----:B------:R-:W-:Y:S02]  /*cb40*/  FMNMX.FTZ R4, R79, R4, !PT ;  /* 0x000000044f047209 */ /* 0x000fe40007810000 */
[----:B------:R-:W-:Y:S02]  /*cb50*/  ISETP.GT.AND P3, PT, R7, 0x51, !P3 ;  /* 0x000000510700780c */ /* 0x000fe40005f64270 */
[----:B------:R-:W-:Y:S02]  /*cb60*/  FMNMX.FTZ R4, R77, R4, !PT ;  /* 0x000000044d047209 */ /* 0x000fe40007810000 */
[----:B------:R-:W-:-:S02]  /*cb70*/  ISETP.NE.AND P6, PT, R14, RZ, PT ;  /* 0x000000ff0e00720c */ /* 0x000fc40003fc5270 */
        /* <DEDUP_REMOVED lines=34> */
[----:B------:R-:W0:Y:S01]  /*cda0*/  SHFL.BFLY PT, R11, R10, 0x1, 0x1f ;  /* 0x0c201f000a0b7f89 */ /* 0x000e2200000e0000 */
[----:B------:R-:W-:Y:S02]  /*cdb0*/  ISETP.LT.OR P2, PT, R6, 0x51, P2 ;  /* 0x000000510600780c */ /* 0x000fe40001741670 */
[----:B------:R-:W-:Y:S02]  /*cdc0*/  FSEL R26, R63, -INF , !P1 ;  /* 0xff8000003f1a7808 */ /* 0x000fe40004800000 */
[----:B------:R-:W-:Y:S02]  /*cdd0*/  FMNMX.FTZ R5, R62, R5, !PT ;  /* 0x000000053e057209 */ /* 0x000fe40007810000 */
[----:B------:R-:W-:Y:S02]  /*cde0*/  ISETP.GT.AND P4, PT, R7, 0x58, !P4 ;  /* 0x000000580700780c */ /* 0x000fe40006784270 */
[----:B------:R-:W-:Y:S02]  /*cdf0*/  ISETP.LT.OR P3, PT, R6, 0x52, P3 ;  /* 0x000000520600780c */ /* 0x000fe40001f61670 */
[----:B------:R-:W-:-:S02]  /*ce00*/  FSEL R66, R66, -INF , !P2 ;  /* 0xff80000042427808 */ /* 0x000fc40005000000 */
[----:B------:R-:W-:Y:S02]  /*ce10*/  FMNMX.FTZ R5, R26, R5, !PT ;  /* 0x000000051a057209 */ /* 0x000fe40007810000 */
[----:B------:R-:W-:Y:S02]  /*ce20*/  ISETP.GT.AND P1, PT, R7, 0x59, !P6 ;  /* 0x000000590700780c */ /* 0x000fe40007724270 */
[----:B------:R-:W-:Y:S02]  /*ce30*/  ISETP.LT.OR P4, PT, R6, 0x59, P4 ;  /* 0x000000590600780c */ /* 0x000fe40002781670 */
[----:B------:R-:W-:Y:S02]  /*ce40*/  FSEL R67, R67, -INF , !P3 ;  /* 0xff80000043437808 */ /* 0x000fe40005800000 */
[----:B------:R-:W-:Y:S02]  /*ce50*/  FMNMX.FTZ R4, R66, R5, !PT ;  /* 0x0000000542047209 */ /* 0x000fe40007810000 */
[----:B------:R-:W-:-:S02]  /*ce60*/  ISETP.LT.OR P1, PT, R6, 0x5a, P1 ;  /* 0x0000005a0600780c */ /* 0x000fc40000f21670 */
[----:B------:R-:W-:Y:S02]  /*ce70*/  FSEL R70, R70, -INF , !P4 ;  /* 0xff80000046467808 */ /* 0x000fe40006000000 */
[----:B------:R-:W-:Y:S02]  /*ce80*/  FMNMX.FTZ R5, R67, R4, !PT ;  /* 0x0000000443057209 */ /* 0x000fe40007810000 */
[----:B------:R-:W-:Y:S02]  /*ce90*/  FSEL R71, R71, -INF , !P1 ;  /* 0xff80000047477808 */ /* 0x000fe40004800000 */
[----:B------:R-:W-:Y:S02]  /*cea0*/  FMNMX.FTZ R4, R70, R5, !PT ;  /* 0x0000000546047209 */ /* 0x000fe40007810000 */
[----:B0-----:R-:W-:Y:S02]  /*ceb0*/  FMNMX.FTZ R6, R10, R11, !PT ;  /* 0x0000000b0a067209 */ /* 0x001fe40007810000 */
[----:B------:R-:W-:-:S02]  /*cec0*/  FMNMX.FTZ R9, R71, R4, !PT ;  /* 0x0000000447097209 */ /* 0x000fc40007810000 */
[----:B------:R-:W2:Y:S04]  /*ced0*/  LDL.64 R4, [R1+0x440] ;  /* 0x0004400001047983 */ /* 0x000ea80000100a00 */
[----:B------:R-:W-:Y:S04]  /*cee0*/  STL.64 [R1+0x430], R8 ;  /* 0x0004300801007387 */ /* 0x000fe80000100a00 */
[----:B------:R0:W-:Y:S04]  /*cef0*/  STL [R1+0x430], R6 ;  /* 0x0004300601007387 */ /* 0x0001e80000100800 */
[----:B------:R-:W3:Y:S04]  /*cf00*/  LDL R12, [R1+0x430] ;  /* 0x00043000010c7983 */ /* 0x000ee80000100800 */
[----:B------:R-:W4:Y:S01]  /*cf10*/  LDL R11, [R1+0x434] ;  /* 0x00043400010b7983 */ /* 0x000f220000100800 */
[----:B---3--:R-:W-:Y:S01]  /*cf20*/  FMUL.FTZ R7, R25, R12 ;  /* 0x0000000c19077220 */ /* 0x008fe20000410000 */
[----:B------:R-:W-:-:S04]  /*cf30*/  FSETP.NEU.FTZ.AND P1, PT, R12, -INF , PT ;  /* 0xff8000000c00780b */ /* 0x000fc80003f3d000 */
[----:B------:R-:W-:-:S05]  /*cf40*/  FSEL R10, R7, RZ, P1 ;  /* 0x000000ff070a7208 */ /* 0x000fca0000800000 */
[----:B0-----:R-:W-:-:S04]  /*cf50*/  FFMA.FTZ R6, R85, R25, -R10 ;  /* 0x0000001955067223 */ /* 0x001fc8000001080a */
[----:B------:R4:W-:Y:S02]  /*cf60*/  MUFU.EX2 R173, R6 ;  /* 0x0000000600ad7308 */ /* 0x0009e40000000800 */
[----:B----4-:R-:W0:Y:S02]  /*cf70*/  SHFL.BFLY PT, R6, R11, 0x2, 0x1f ;  /* 0x0c401f000b067f89 */ /* 0x010e2400000e0000 */
[----:B0-----:R-:W-:-:S05]  /*cf80*/  FMNMX.FTZ R6, R6, R11, !PT ;  /* 0x0000000b06067209 */ /* 0x001fca0007810000 */
[----:B------:R-:W0:Y:S01]  /*cf90*/  SHFL.BFLY PT, R9, R6, 0x1, 0x1f ;  /* 0x0c201f0006097f89 */ /* 0x000e2200000e0000 */
        /* <DEDUP_REMOVED lines=15> */
[----:B0-----:R-:W-:Y:S01]  /*d090*/  FMNMX.FTZ R6, R6, R9, !PT ;  /* 0x0000000906067209 */ /* 0x001fe20007810000 */
[----:B------:R-:W-:-:S03]  /*d0a0*/  FFMA.FTZ R190, R33, R25, -R10 ;  /* 0x0000001921be7223 */ /* 0x000fc6000001080a */
[C---:B------:R-:W-:Y:S01]  /*d0b0*/  FSETP.NEU.FTZ.AND P1, PT, R6.reuse, -INF , PT ;  /* 0xff8000000600780b */ /* 0x040fe20003f3d000 */
[-C--:B------:R-:W-:Y:S01]  /*d0c0*/  FMUL.FTZ R8, R6, R25.reuse ;  /* 0x0000001906087220 */ /* 0x080fe20000410000 */
        /* <DEDUP_REMOVED lines=8> */
[----:B------:R-:W-:-:S02]  /*d150*/  FSEL R10, R8, RZ, P1 ;  /* 0x000000ff080a7208 */ /* 0x000fc40000800000 */
[----:B------:R-:W-:Y:S01]  /*d160*/  FSEL R8, R6, RZ, P1 ;  /* 0x000000ff06087208 */ /* 0x000fe20000800000 */
[----:B------:R-:W-:Y:S02]  /*d170*/  FADD.FTZ R20, R20, -R11 ;  /* 0x8000000b14147221 */ /* 0x000fe40000010000 */
[-C--:B------:R-:W-:Y:S02]  /*d180*/  FFMA.FTZ R226, R24, R25.reuse, -R10 ;  /* 0x0000001918e27223 */ /* 0x080fe4000001080a */
[----:B------:R-:W-:Y:S01]  /*d190*/  FADD.FTZ R8, R21, -R8 ;  /* 0x8000000815087221 */ /* 0x000fe20000010000 */
[-C--:B------:R-:W-:Y:S01]  /*d1a0*/  FMUL.FTZ R12, R20, R25.reuse ;  /* 0x00000019140c7220 */ /* 0x080fe20000410000 */
[-CC-:B------:R-:W-:Y:S02]  /*d1b0*/  FFMA.FTZ R223, R28, R25.reuse, -R10.reuse ;  /* 0x000000191cdf7223 */ /* 0x180fe4000001080a */
[----:B------:R-:W-:Y:S01]  /*d1c0*/  FMUL.FTZ R8, R25, R8 ;  /* 0x0000000819087220 */ /* 0x000fe20000410000 */
[----:B------:R-:W-:Y:S01]  /*d1d0*/  MUFU.EX2 R7, R7 ;  /* 0x0000000700077308 */ /* 0x000fe20000000800 */
[----:B------:R-:W-:-:S07]  /*d1e0*/  FFMA.FTZ R175, R30, R25, -R10 ;  /* 0x000000191eaf7223 */ /* 0x000fce000001080a */
[----:B------:R-:W2:Y:S01]  /*d1f0*/  MUFU.EX2 R12, R12 ;  /* 0x0000000c000c7308 */ /* 0x000ea20000000800 */
[----:B------:R-:W-:-:S07]  /*d200*/  FFMA.FTZ R224, R31, R25, -R10 ;  /* 0x000000191fe07223 */ /* 0x000fce000001080a */
[----:B------:R-:W-:Y:S08]  /*d210*/  MUFU.EX2 R226, R226 ;  /* 0x000000e200e27308 */ /* 0x000ff00000000800 */
[----:B------:R-:W0:Y:S01]  /*d220*/  MUFU.EX2 R24, R8 ;  /* 0x0000000800187308 */ /* 0x000e220000000800 */
[----:B------:R-:W-:-:S07]  /*d230*/  FFMA.FTZ R219, R34, R25, -R10 ;  /* 0x0000001922db7223 */ /* 0x000fce000001080a */
[----:B------:R-:W1:Y:S08]  /*d240*/  MUFU.EX2 R172, R172 ;  /* 0x000000ac00ac7308 */ /* 0x000e700000000800 */
[----:B------:R-:W3:Y:S01]  /*d250*/  MUFU.EX2 R223, R223 ;  /* 0x000000df00df7308 */ /* 0x000ee20000000800 */
[----:B------:R-:W-:-:S07]  /*d260*/  FFMA.FTZ R220, R35, R25, -R10 ;  /* 0x0000001923dc7223 */ /* 0x000fce000001080a */
[----:B------:R-:W4:Y:S08]  /*d270*/  MUFU.EX2 R174, R174 ;  /* 0x000000ae00ae7308 */ /* 0x000f300000000800 */
[----:B------:R-:W5:Y:S01]  /*d280*/  MUFU.EX2 R175, R175 ;  /* 0x000000af00af7308 */ /* 0x000f620000000800 */
[----:B--2---:R-:W-:Y:S01]  /*d290*/  FFMA.FTZ R9, R12, R4, R7 ;  /* 0x000000040c097223 */ /* 0x004fe20000010007 */
[----:B0-----:R-:W-:-:S06]  /*d2a0*/  FFMA.FTZ R4, R5, R24, R226 ;  /* 0x0000001805047223 */ /* 0x001fcc00000100e2 */
[----:B------:R-:W0:Y:S01]  /*d2b0*/  MUFU.EX2 R224, R224 ;  /* 0x000000e000e07308 */ /* 0x000e220000000800 */
[----:B------:R-:W-:Y:S01]  /*d2c0*/  FFMA.FTZ R206, R38, R25, -R10 ;  /* 0x0000001926ce7223 */ /* 0x000fe2000001080a */
[----:B-1----:R-:W-:-:S06]  /*d2d0*/  FADD.FTZ R9, R172, R9 ;  /* 0x00000009ac097221 */ /* 0x002fcc0000010000 */
[----:B------:R-:W1:Y:S01]  /*d2e0*/  MUFU.EX2 R222, R222 ;  /* 0x000000de00de7308 */ /* 0x000e620000000800 */
[----:B---3--:R-:W-:Y:S01]  /*d2f0*/  FADD.FTZ R4, R223, R4 ;  /* 0x00000004df047221 */ /* 0x008fe20000010000 */
[----:B------:R-:W-:-:S06]  /*d300*/  FFMA.FTZ R207, R39, R25, -R10 ;  /* 0x0000001927cf7223 */ /* 0x000fcc000001080a */
[----:B------:R-:W2:Y:S01]  /*d310*/  MUFU.EX2 R219, R219 ;  /* 0x000000db00db7308 */ /* 0x000ea20000000800 */
[----:B----4-:R-:W-:Y:S01]  /*d320*/  FADD.FTZ R8, R174, R9 ;  /* 0x00000009ae087221 */ /* 0x010fe20000010000 */
[----:B-----5:R-:W-:-:S06]  /*d330*/  FADD.FTZ R5, R175, R4 ;  /* 0x00000004af057221 */ /* 0x020fcc0000010000 */
[----:B------:R-:W3:Y:S01]  /*d340*/  MUFU.EX2 R221, R221 ;  /* 0x000000dd00dd7308 */ /* 0x000ee20000000800 */
[----:B------:R-:W-:-:S07]  /*d350*/  FFMA.FTZ R202, R42, R25, -R10 ;  /* 0x000000192aca7223 */ /* 0x000fce000001080a */
[----:B------:R-:W4:Y:S01]  /*d360*/  MUFU.EX2 R220, R220 ;  /* 0x000000dc00dc7308 */ /* 0x000f220000000800 */
[----:B------:R-:W-:Y:S01]  /*d370*/  FADD.FTZ R9, R173, R8 ;  /* 0x00000008ad097221 */ /* 0x000fe20000010000 */
[----:B0-----:R-:W-:-:S06]  /*d380*/  FADD.FTZ R4, R224, R5 ;  /* 0x00000005e0047221 */ /* 0x001fcc0000010000 */
[----:B------:R-:W0:Y:S01]  /*d390*/  MUFU.EX2 R208, R208 ;  /* 0x000000d000d07308 */ /* 0x000e220000000800 */
[----:B------:R-:W-:-:S07]  /*d3a0*/  FFMA.FTZ R203, R43, R25, -R10 ;  /* 0x000000192bcb7223 */ /* 0x000fce000001080a */
[----:B------:R-:W5:Y:S01]  /*d3b0*/  MUFU.EX2 R206, R206 ;  /* 0x000000ce00ce7308 */ /* 0x000f620000000800 */
[----:B-1----:R-:W-:Y:S01]  /*d3c0*/  FADD.FTZ R8, R222, R9 ;  /* 0x00000009de087221 */ /* 0x002fe20000010000 */
[----:B--2---:R-:W-:-:S06]  /*d3d0*/  FADD.FTZ R5, R219, R4 ;  /* 0x00000004db057221 */ /* 0x004fcc0000010000 */
[----:B------:R-:W1:Y:S01]  /*d3e0*/  MUFU.EX2 R209, R209 ;  /* 0x000000d100d17308 */ /* 0x000e620000000800 */
[----:B------:R-:W-:-:S07]  /*d3f0*/  FFMA.FTZ R198, R46, R25, -R10 ;  /* 0x000000192ec67223 */ /* 0x000fce000001080a */
[----:B------:R-:W2:Y:S01]  /*d400*/  MUFU.EX2 R207, R207 ;  /* 0x000000cf00cf7308 */ /* 0x000ea20000000800 */
[----:B---3--:R-:W-:Y:S01]  /*d410*/  FADD.FTZ R9, R221, R8 ;  /* 0x00000008dd097221 */ /* 0x008fe20000010000 */
[----:B----4-:R-:W-:-:S06]  /*d420*/  FADD.FTZ R5, R220, R5 ;  /* 0x00000005dc057221 */ /* 0x010fcc0000010000 */
[----:B------:R-:W3:Y:S01]  /*d430*/  MUFU.EX2 R204, R204 ;  /* 0x000000cc00cc7308 */ /* 0x000ee20000000800 */
[----:B------:R-:W-:-:S07]  /*d440*/  FFMA.FTZ R199, R47, R25, -R10 ;  /* 0x000000192fc77223 */ /* 0x000fce000001080a */
[----:B------:R-:W4:Y:S01]  /*d450*/  MUFU.EX2 R202, R202 ;  /* 0x000000ca00ca7308 */ /* 0x000f220000000800 */
[----:B0-----:R-:W-:Y:S01]  /*d460*/  FADD.FTZ R4, R208, R9 ;  /* 0x00000009d0047221 */ /* 0x001fe20000010000 */
[----:B-----5:R-:W-:-:S06]  /*d470*/  FADD.FTZ R8, R206, R5 ;  /* 0x00000005ce087221 */ /* 0x020fcc0000010000 */
        /* <DEDUP_REMOVED lines=60> */
[----:B------:R-:W0:Y:S08]  /*d840*/  MUFU.EX2 R16, R16 ;  /* 0x0000001000107308 */ /* 0x000e300000000800 */
[----:B------:R-:W5:Y:S01]  /*d850*/  MUFU.EX2 R163, R163 ;  /* 0x000000a300a37308 */ /* 0x000f620000000800 */
[----:B-1----:R-:W-:Y:S01]  /*d860*/  FADD.FTZ R8, R182, R9 ;  /* 0x00000009b6087221 */ /* 0x002fe20000010000 */
[----:B--2---:R-:W-:-:S06]  /*d870*/  FADD.FTZ R5, R187, R4 ;  /* 0x00000004bb057221 */ /* 0x004fcc0000010000 */
[----:B------:R-:W1:Y:S08]  /*d880*/  MUFU.EX2 R14, R14 ;  /* 0x0000000e000e7308 */ /* 0x000e700000000800 */
[----:B------:R-:W2:Y:S01]  /*d890*/  MUFU.EX2 R20, R20 ;  /* 0x0000001400147308 */ /* 0x000ea20000000800 */
[----:B---3--:R-:W-:Y:S01]  /*d8a0*/  FADD.FTZ R9, R15, R8 ;  /* 0x000000080f097221 */ /* 0x008fe20000010000 */
[----:B----4-:R-:W-:-:S06]  /*d8b0*/  FADD.FTZ R4, R162, R5 ;  /* 0x00000005a2047221 */ /* 0x010fcc0000010000 */
[----:B------:R-:W3:Y:S08]  /*d8c0*/  MUFU.EX2 R17, R17 ;  /* 0x0000001100117308 */ /* 0x000ef00000000800 */
[----:B------:R-:W4:Y:S01]  /*d8d0*/  MUFU.EX2 R21, R21 ;  /* 0x0000001500157308 */ /* 0x000f220000000800 */
[----:B0-----:R-:W-:Y:S01]  /*d8e0*/  FADD.FTZ R9, R16, R9 ;  /* 0x0000000910097221 */ /* 0x001fe20000010000 */
[----:B-----5:R-:W-:-:S03]  /*d8f0*/  FADD.FTZ R5, R163, R4 ;  /* 0x00000004a3057221 */ /* 0x020fc60000010000 */
[----:B-1----:R-:W-:Y:S01]  /*d900*/  FADD.FTZ R8, R14, R9 ;  /* 0x000000090e087221 */ /* 0x002fe20000010000 */
[----:B--2---:R-:W-:-:S03]  /*d910*/  FADD.FTZ R4, R20, R5 ;  /* 0x0000000514047221 */ /* 0x004fc60000010000 */
[----:B---3--:R-:W-:Y:S01]  /*d920*/  FADD.FTZ R8, R17, R8 ;  /* 0x0000000811087221 */ /* 0x008fe20000010000 */
[----:B------:R-:W-:Y:S01]  /*d930*/  STL [R1+0x434], R6 ;  /* 0x0004340601007387 */ /* 0x000fe20000100800 */
[----:B----4-:R-:W-:-:S05]  /*d940*/  FADD.FTZ R9, R21, R4 ;  /* 0x0000000415097221 */ /* 0x010fca0000010000 */
[----:B------:R-:W-:Y:S04]  /*d950*/  STL.64 [R1+0x440], R8 ;  /* 0x0004400801007387 */ /* 0x000fe80000100a00 */
[----:B------:R-:W2:Y:S01]  /*d960*/  LD.E R10, desc[UR56][R18.64+0x220] ;  /* 0x00022038120a7980 */ /* 0x000ea2000c101900 */
[----:B------:R-:W-:-:S04]  /*d970*/  UIADD3 UR4, UP0, UR49, 0x220, URZ ;  /* 0x0000022031047890 */ /* 0x000fc8000ff1e03f */
[----:B------:R-:W-:Y:S02]  /*d980*/  ULOP3.LUT UR5, UR4, 0x4, URZ, 0xfc, !UPT ;  /* 0x0000000404057892 */ /* 0x000fe4000f8efc3f */
[----:B------:R-:W-:-:S04]  /*d990*/  UIADD3.X UR6, URZ, UR48, URZ, UP0, !UPT ;  /* 0x000000303f067290 */ /* 0x000fc800087fe43f */
[----:B------:R-:W-:Y:S02]  /*d9a0*/  IMAD.U32 R4, RZ, RZ, UR5 ;  /* 0x00000005ff047e24 */ /* 0x000fe4000f8e00ff */
[----:B------:R-:W-:Y:S02]  /*d9b0*/  IMAD.U32 R5, RZ, RZ, UR6 ;  /* 0x00000006ff057e24 */ /* 0x000fe4000f8e00ff */
[----:B--2---:R-:W-:-:S05]  /*d9c0*/  FMUL.FTZ R11, R12, R10 ;  /* 0x0000000a0c0b7220 */ /* 0x004fca0000410000 */
[----:B------:R0:W-:Y:S04]  /*d9d0*/  ST.E desc[UR56][R18.64+0x220], R11 ;  /* 0x0002200b12007985 */ /* 0x0001e8000c101938 */
[----:B------:R-:W2:Y:S02]  /*d9e0*/  LD.E R10, desc[UR56][R4.64] ;  /* 0x00000038040a7980 */ /* 0x000ea4000c101900 */
[----:B--2---:R-:W-:-:S05]  /*d9f0*/  FMUL.FTZ R13, R12, R10 ;  /* 0x0000000a0c0d7220 */ /* 0x004fca0000410000 */
[----:B------:R1:W-:Y:S04]  /*da00*/  ST.E desc[UR56][R4.64], R13 ;  /* 0x0000000d04007985 */ /* 0x0003e8000c101938 */
[----:B0-----:R-:W2:Y:S04]  /*da10*/  LD.E R11, desc[UR56][R18.64+0x260] ;  /* 0x00026038120b7980 */ /* 0x001ea8000c101900 */
[----:B------:R-:W3:Y:S04]  /*da20*/  LD.E R141, desc[UR56][R18.64+0x414] ;  /* 0x00041438128d7980 */ /* 0x000ee8000c101900 */
[----:B------:R-:W4:Y:S04]  /*da30*/  LD.E R9, desc[UR56][R18.64+0x230] ;  /* 0x0002303812097980 */ /* 0x000f28000c101900 */
        /* <DEDUP_REMOVED lines=59> */
[----:B------:R-:W-:-:S06]  /*ddf0*/  ULOP3.LUT UR5, UR4, 0x8, URZ, 0xfc, !UPT ;  /* 0x0000000804057892 */ /* 0x000fcc000f8efc3f */
[----:B------:R-:W-:Y:S02]  /*de00*/  IMAD.U32 R10, RZ, RZ, UR5 ;  /* 0x00000005ff0a7e24 */ /* 0x000fe4000f8e00ff */
[C---:B--2---:R-:W-:Y:S01]  /*de10*/  FMUL.FTZ R11, R12.reuse, R11 ;  /* 0x0000000b0c0b7220 */ /* 0x044fe20000410000 */
[----:B---3--:R-:W-:-:S04]  /*de20*/  FMUL.FTZ R141, R12, R141 ;  /* 0x0000008d0c8d7220 */ /* 0x008fc80000410000 */
[----:B------:R0:W-:Y:S01]  /*de30*/  ST.E desc[UR56][R18.64+0x260], R11 ;  /* 0x0002600b12007985 */ /* 0x0001e2000c101938 */
[C---:B----4-:R-:W-:Y:S01]  /*de40*/  FMUL.FTZ R9, R12.reuse, R9 ;  /* 0x000000090c097220 */ /* 0x050fe20000410000 */
[C---:B-----5:R-:W-:Y:S01]  /*de50*/  FMUL.FTZ R25, R12.reuse, R25 ;  /* 0x000000190c197220 */ /* 0x060fe20000410000 */
[C---:B------:R-:W-:Y:S01]  /*de60*/  FMUL.FTZ R27, R12.reuse, R27 ;  /* 0x0000001b0c1b7220 */ /* 0x040fe20000410000 */
[----:B0-----:R-:W-:Y:S02]  /*de70*/  IMAD.U32 R11, RZ, RZ, UR6 ;  /* 0x00000006ff0b7e24 */ /* 0x001fe4000f8e00ff */
        /* <DEDUP_REMOVED lines=118> */
[----:B0-----:R-:W2:Y:S01]  /*e5e0*/  LD.E R13, desc[UR56][R10.64] ;  /* 0x000000380a0d7980 */ /* 0x001ea2000c101900 */
[----:B------:R-:W-:Y:S01]  /*e5f0*/  ULOP3.LUT UR4, UR4, 0xc, URZ, 0xfc, !UPT ;  /* 0x0000000c04047892 */ /* 0x000fe2000f8efc3f */
[----:B------:R-:W-:-:S05]  /*e600*/  IMAD.U32 R9, RZ, RZ, UR6 ;  /* 0x00000006ff097e24 */ /* 0x000fca000f8e00ff */
[----:B------:R-:W-:Y:S02]  /*e610*/  IMAD.U32 R8, RZ, RZ, UR4 ;  /* 0x00000004ff087e24 */ /* 0x000fe4000f8e00ff */
[----:B--2---:R-:W-:-:S05]  /*e620*/  FMUL.FTZ R13, R24, R13 ;  /* 0x0000000d180d7220 */ /* 0x004fca0000410000 */
[----:B------:R0:W-:Y:S04]  /*e630*/  ST.E desc[UR56][R10.64], R13 ;  /* 0x0000000d0a007985 */ /* 0x0001e8000c101938 */
[----:B------:R-:W2:Y:S02]  /*e640*/  LD.E R25, desc[UR56][R8.64] ;  /* 0x0000003808197980 */ /* 0x000ea4000c101900 */
[----:B--2---:R-:W-:-:S05]  /*e650*/  FMUL.FTZ R25, R24, R25 ;  /* 0x0000001918197220 */ /* 0x004fca0000410000 */
[----:B------:R1:W-:Y:S04]  /*e660*/  ST.E desc[UR56][R8.64], R25 ;  /* 0x0000001908007985 */ /* 0x0003e8000c101938 */
[----:B------:R-:W2:Y:S04]  /*e670*/  LD.E R145, desc[UR56][R18.64+0x41c] ;  /* 0x00041c3812917980 */ /* 0x000ea8000c101900 */
[----:B------:R-:W3:Y:S04]  /*e680*/  LD.E R27, desc[UR56][R18.64+0x238] ;  /* 0x00023838121b7980 */ /* 0x000ee8000c101900 */
[----:B------:R-:W4:Y:S04]  /*e690*/  LD.E R29, desc[UR56][R18.64+0x23c] ;  /* 0x00023c38121d7980 */ /* 0x000f28000c101900 */
[----:B------:R-:W5:Y:S04]  /*e6a0*/  LD.E R31, desc[UR56][R18.64+0x248] ;  /* 0x00024838121f7980 */ /* 0x000f68000c101900 */
[----:B------:R-:W5:Y:S04]  /*e6b0*/  LD.E R33, desc[UR56][R18.64+0x24c] ;  /* 0x00024c3812217980 */ /* 0x000f68000c101900 */
[----:B------:R-:W5:Y:S04]  /*e6c0*/  LD.E R35, desc[UR56][R18.64+0x258] ;  /* 0x0002583812237980 */ /* 0x000f68000c101900 */
[----:B------:R-:W5:Y:S04]  /*e6d0*/  LD.E R37, desc[UR56][R18.64+0x25c] ;  /* 0x00025c3812257980 */ /* 0x000f68000c101900 */
[----:B0-----:R-:W5:Y:S04]  /*e6e0*/  LD.E R13, desc[UR56][R18.64+0x268] ;  /* 0x00026838120d7980 */ /* 0x001f68000c101900 */
        /* <DEDUP_REMOVED lines=177> */
[----:B------:R-:W-:Y:S01]  /*f200*/  ST.E desc[UR56][R18.64+0x418], R143 ;  /* 0x0004188f12007985 */ /* 0x000fe2000c101938 */
[----:B------:R1:W-:Y:S06]  /*f210*/  BAR.SYNC.DEFER_BLOCKING R179, 0x100 ;  /* 0x000400b30000751d */ /* 0x0003ec0000010000 */
[----:B0-----:R-:W2:Y:S04]  /*f220*/  LD.E R25, desc[UR56][R18.64+0x220] ;  /* 0x0002203812197980 */ /* 0x001ea8000c101900 */
[----:B------:R-:W3:Y:S04]  /*f230*/  LD.E R225, desc[UR56][R18.64+0x210] ;  /* 0x0002103812e17980 */ /* 0x000ee8000c101900 */
[----:B------:R-:W3:Y:S04]  /*f240*/  LD.E.64 R12, desc[UR56][R18.64+0xa8] ;  /* 0x0000a838120c7980 */ /* 0x000ee8000c101b00 */
[----:B--2---:R0:W-:Y:S04]  /*f250*/  ST.E desc[UR56][R18.64+0x220], R25 ;  /* 0x0002201912007985 */ /* 0x0041e8000c101938 */
[----:B------:R-:W2:Y:S04]  /*f260*/  LD.E R27, desc[UR56][R4.64] ;  /* 0x00000038041b7980 */ /* 0x000ea8000c101900 */
[----:B--2---:R2:W-:Y:S04]  /*f270*/  ST.E desc[UR56][R4.64], R27 ;  /* 0x0000001b04007985 */ /* 0x0045e8000c101938 */
[----:B------:R-:W4:Y:S04]  /*f280*/  LD.E R29, desc[UR56][R10.64] ;  /* 0x000000380a1d7980 */ /* 0x000f28000c101900 */
[----:B----4-:R4:W-:Y:S04]  /*f290*/  ST.E desc[UR56][R10.64], R29 ;  /* 0x0000001d0a007985 */ /* 0x0109e8000c101938 */
[----:B------:R-:W5:Y:S04]  /*f2a0*/  LD.E R31, desc[UR56][R8.64] ;  /* 0x00000038081f7980 */ /* 0x000f68000c101900 */
[----:B-----5:R5:W-:Y:S04]  /*f2b0*/  ST.E desc[UR56][R8.64], R31 ;  /* 0x0000001f08007985 */ /* 0x020be8000c101938 */
[----:B------:R-:W3:Y:S04]  /*f2c0*/  LD.E R33, desc[UR56][R18.64+0x230] ;  /* 0x0002303812217980 */ /* 0x000ee8000c101900 */
[----:B------:R-:W3:Y:S04]  /*f2d0*/  LD.E R35, desc[UR56][R18.64+0x234] ;  /* 0x0002343812237980 */ /* 0x000ee8000c101900 */
[----:B0-----:R-:W3:Y:S04]  /*f2e0*/  LD.E R25, desc[UR56][R18.64+0x238] ;  /* 0x0002383812197980 */ /* 0x001ee8000c101900 */
[----:B------:R-:W3:Y:S04]  /*f2f0*/  LD.E R37, desc[UR56][R18.64+0x23c] ;  /* 0x00023c3812257980 */ /* 0x000ee8000c101900 */
[----:B------:R-:W3:Y:S04]  /*f300*/  LD.E R39, desc[UR56][R18.64+0x240] ;  /* 0x0002403812277980 */ /* 0x000ee8000c101900 */
[----:B------:R-:W3:Y:S04]  /*f310*/  LD.E R41, desc[UR56][R18.64+0x244] ;  /* 0x0002443812297980 */ /* 0x000ee8000c101900 */
[----:B--2---:R-:W2:Y:S04]  /*f320*/  LD.E R27, desc[UR56][R18.64+0x248] ;  /* 0x00024838121b7980 */ /* 0x004ea8000c101900 */
[----:B------:R-:W2:Y:S04]  /*f330*/  LD.E R43, desc[UR56][R18.64+0x24c] ;  /* 0x00024c38122b7980 */ /* 0x000ea8000c101900 */
        /* <DEDUP_REMOVED lines=116> */
[----:B---3--:R-:W-:Y:S04]  /*fa80*/  ST.E desc[UR56][R18.64+0x230], R33 ;  /* 0x0002302112007985 */ /* 0x008fe8000c101938 */
[----:B------:R-:W-:Y:S04]  /*fa90*/  ST.E desc[UR56][R18.64+0x234], R35 ;  /* 0x0002342312007985 */ /* 0x000fe8000c101938 */
[----:B------:R-:W-:Y:S04]  /*faa0*/  ST.E desc[UR56][R18.64+0x238], R25 ;  /* 0x0002381912007985 */ /* 0x000fe8000c101938 */
[----:B------:R-:W-:Y:S04]  /*fab0*/  ST.E desc[UR56][R18.64+0x23c], R37 ;  /* 0x00023c2512007985 */ /* 0x000fe8000c101938 */
[----:B------:R-:W-:Y:S04]  /*fac0*/  ST.E desc[UR56][R18.64+0x240], R39 ;  /* 0x0002402712007985 */ /* 0x000fe8000c101938 */
[----:B------:R-:W-:Y:S04]  /*fad0*/  ST.E desc[UR56][R18.64+0x244], R41 ;  /* 0x0002442912007985 */ /* 0x000fe8000c101938 */
[----:B--2---:R-:W-:Y:S04]  /*fae0*/  ST.E desc[UR56][R18.64+0x248], R27 ;  /* 0x0002481b12007985 */ /* 0x004fe8000c101938 */
[----:B------:R-:W-:Y:S04]  /*faf0*/  ST.E desc[UR56][R18.64+0x24c], R43 ;  /* 0x00024c2b12007985 */ /* 0x000fe8000c101938 */
        /* <DEDUP_REMOVED lines=116> */
[----:B0-----:R-:W5:Y:S04]  /*10240*/  LDL R6, [R1+0x88] ;  /* 0x0000880001067983 */ /* 0x001f680000100800 */
[----:B--2---:R-:W2:Y:S04]  /*10250*/  LD.E R24, desc[UR56][R18.64+0x220] ;  /* 0x0002203812187980 */ /* 0x004ea8000c101900 */
[----:B---3--:R-:W2:Y:S04]  /*10260*/  LD.E R28, desc[UR56][R18.64+0x230] ;  /* 0x00023038121c7980 */ /* 0x008ea8000c101900 */
[----:B------:R-:W2:Y:S04]  /*10270*/  LD.E R29, desc[UR56][R18.64+0x234] ;  /* 0x00023438121d7980 */ /* 0x000ea8000c101900 */
[----:B----4-:R-:W2:Y:S04]  /*10280*/  LD.E R30, desc[UR56][R18.64+0x238] ;  /* 0x00023838121e7980 */ /* 0x010ea8000c101900 */
[----:B------:R-:W2:Y:S04]  /*10290*/  LD.E R31, desc[UR56][R18.64+0x23c] ;  /* 0x00023c38121f7980 */ /* 0x000ea8000c101900 */
[----:B-----5:R-:W2:Y:S04]  /*102a0*/  LD.E R32, desc[UR56][R18.64+0x240] ;  /* 0x0002403812207980 */ /* 0x020ea8000c101900 */
[----:B------:R-:W2:Y:S04]  /*102b0*/  LD.E R33, desc[UR56][R18.64+0x244] ;  /* 0x0002443812217980 */ /* 0x000ea8000c101900 */
[----:B-1----:R-:W2:Y:S04]  /*102c0*/  LD.E R34, desc[UR56][R18.64+0x248] ;  /* 0x0002483812227980 */ /* 0x002ea8000c101900 */
        /* <DEDUP_REMOVED lines=138> */
[----:B------:R-:W-:Y:S01]  /*10b70*/  ST.E desc[UR56][R18.64+0x220], R24 ;  /* 0x0002201812007985 */ /* 0x000fe2000c101938 */
[----:B------:R-:W-:-:S02]  /*10b80*/  F2FP.BF16.F32.PACK_AB R172, R221, R222 ;  /* 0x000000deddac723e */ /* 0x000fc400000010ff */
[----:B------:R-:W-:Y:S01]  /*10b90*/  F2FP.BF16.F32.PACK_AB R174, R209, R208 ;  /* 0x000000d0d1ae723e */ /* 0x000fe200000010ff */
[----:B------:R-:W-:Y:S01]  /*10ba0*/  ST.E desc[UR56][R4.64], R25 ;  /* 0x0000001904007985 */ /* 0x000fe2000c101938 */
        /* <DEDUP_REMOVED lines=130> */
[----:B------:R-:W-:Y:S01]  /*113d0*/  R2UR UR6, R6 ;  /* 0x00000000060672ca */ /* 0x000fe200000e0000 */
[----:B------:R-:W-:Y:S01]  /*113e0*/  STL [R1+0x88], R2 ;  /* 0x0000880201007387 */ /* 0x000fe20000100800 */
        /* <DEDUP_REMOVED lines=281> */
[----:B------:R-:W-:Y:S01]  /*12580*/  VIADD R12, R12, 0x280 ;  /* 0x000002800c0c7836 */ /* 0x000fe20000000000 */
[----:B------:R-:W-:Y:S02]  /*12590*/  WARPGROUP.DEPBAR.LE gsb0, 0x0 ;  /* 0x00008000000079c5 */ /* 0x000fe40000010000 */
[----:B------:R-:W-:Y:S01]  /*125a0*/  ST.E desc[UR56][R18.64+0x220], R24 ;  /* 0x0002201812007985 */ /* 0x000fe2000c101938 */
[----:B------:R-:W-:Y:S02]  /*125b0*/  F2FP.BF16.F32.PACK_AB R172, R184, R185 ;  /* 0x000000b9b8ac723e */ /* 0x000fe400000010ff */
[----:B------:R-:W-:Y:S01]  /*125c0*/  F2FP.BF16.F32.PACK_AB R174, R182, R181 ;  /* 0x000000b5b6ae723e */ /* 0x000fe200000010ff */
[----:B------:R-:W-:Y:S01]  /*125d0*/  ST.E desc[UR56][R4.64], R25 ;  /* 0x0000001904007985 */ /* 0x000fe2000c101938 */
        /* <DEDUP_REMOVED lines=398> */
[----:B------:R-:W-:Y:S04]  /*13ec0*/  STL [R1+0x88], R2 ;  /* 0x0000880201007387 */ /* 0x000fe80000100800 */
[----:B------:R-:W3:Y:S04]  /*13ed0*/  LD.E R7, desc[UR56][R18.64+0x220] ;  /* 0x0002203812077980 */ /* 0x000ee8000c101900 */
[----:B---3--:R3:W-:Y:S04]  /*13ee0*/  ST.E desc[UR56][R18.64+0x220], R7 ;  /* 0x0002200712007985 */ /* 0x0087e8000c101938 */
[----:B------:R-:W4:Y:S04]  /*13ef0*/  LD.E R13, desc[UR56][R4.64] ;  /* 0x00000038040d7980 */ /* 0x000f28000c101900 */
[----:B----4-:R4:W-:Y:S04]  /*13f00*/  ST.E desc[UR56][R4.64], R13 ;  /* 0x0000000d04007985 */ /* 0x0109e8000c101938 */
[----:B------:R-:W5:Y:S04]  /*13f10*/  LD.E R15, desc[UR56][R10.64] ;  /* 0x000000380a0f7980 */ /* 0x000f68000c101900 */
[----:B-----5:R5:W-:Y:S04]  /*13f20*/  ST.E desc[UR56][R10.64], R15 ;  /* 0x0000000f0a007985 */ /* 0x020be8000c101938 */
[----:B------:R-:W2:Y:S04]  /*13f30*/  LD.E R17, desc[UR56][R8.64] ;  /* 0x0000003808117980 */ /* 0x000ea8000c101900 */
[----:B--2---:R2:W-:Y:S04]  /*13f40*/  ST.E desc[UR56][R8.64], R17 ;  /* 0x0000001108007985 */ /* 0x0045e8000c101938 */
[----:B------:R-:W2:Y:S04]  /*13f50*/  LD.E R21, desc[UR56][R18.64+0x230] ;  /* 0x0002303812157980 */ /* 0x000ea8000c101900 */
[----:B0-----:R-:W2:Y:S04]  /*13f60*/  LD.E R25, desc[UR56][R18.64+0x234] ;  /* 0x0002343812197980 */ /* 0x001ea8000c101900 */
[----:B-1----:R-:W2:Y:S04]  /*13f70*/  LD.E R27, desc[UR56][R18.64+0x238] ;  /* 0x00023838121b7980 */ /* 0x002ea8000c101900 */
[----:B------:R-:W2:Y:S04]  /*13f80*/  LD.E R29, desc[UR56][R18.64+0x23c] ;  /* 0x00023c38121d7980 */ /* 0x000ea8000c101900 */
[----:B---3--:R-:W3:Y:S04]  /*13f90*/  LD.E R7, desc[UR56][R18.64+0x240] ;  /* 0x0002403812077980 */ /* 0x008ee8000c101900 */
[----:B------:R-:W3:Y:S04]  /*13fa0*/  LD.E R31, desc[UR56][R18.64+0x244] ;  /* 0x00024438121f7980 */ /* 0x000ee8000c101900 */
[----:B----4-:R-:W4:Y:S04]  /*13fb0*/  LD.E R5, desc[UR56][R18.64+0x248] ;  /* 0x0002483812057980 */ /* 0x010f28000c101900 */
[----:B------:R-:W4:Y:S04]  /*13fc0*/  LD.E R13, desc[UR56][R18.64+0x24c] ;  /* 0x00024c38120d7980 */ /* 0x000f28000c101900 */
[----:B-----5:R-:W5:Y:S04]  /*13fd0*/  LD.E R11, desc[UR56][R18.64+0x250] ;  /* 0x00025038120b7980 */ /* 0x020f68000c101900 */
        /* <DEDUP_REMOVED lines=115> */
[----:B------:R0:W-:Y:S04]  /*14710*/  ST.E desc[UR56][R18.64+0x230], R21 ;  /* 0x0002301512007985 */ /* 0x0001e8000c101938 */
[----:B------:R0:W-:Y:S04]  /*14720*/  ST.E desc[UR56][R18.64+0x234], R25 ;  /* 0x0002341912007985 */ /* 0x0001e8000c101938 */
[----:B------:R0:W-:Y:S04]  /*14730*/  ST.E desc[UR56][R18.64+0x238], R27 ;  /* 0x0002381b12007985 */ /* 0x0001e8000c101938 */
[----:B------:R0:W-:Y:S04]  /*14740*/  ST.E desc[UR56][R18.64+0x23c], R29 ;  /* 0x00023c1d12007985 */ /* 0x0001e8000c101938 */
[----:B---3--:R0:W-:Y:S04]  /*14750*/  ST.E desc[UR56][R18.64+0x240], R7 ;  /* 0x0002400712007985 */ /* 0x0081e8000c101938 */
[----:B------:R0:W-:Y:S04]  /*14760*/  ST.E desc[UR56][R18.64+0x244], R31 ;  /* 0x0002441f12007985 */ /* 0x0001e8000c101938 */
[----:B----4-:R0:W-:Y:S04]  /*14770*/  ST.E desc[UR56][R18.64+0x248], R5 ;  /* 0x0002480512007985 */ /* 0x0101e8000c101938 */
[----:B------:R0:W-:Y:S04]  /*14780*/  ST.E desc[UR56][R18.64+0x24c], R13 ;  /* 0x00024c0d12007985 */ /* 0x0001e8000c101938 */
[----:B-----5:R0:W-:Y:S04]  /*14790*/  ST.E desc[UR56][R18.64+0x250], R11 ;  /* 0x0002500b12007985 */ /* 0x0201e8000c101938 */
[----:B------:R0:W-:Y:S04]  /*147a0*/  ST.E desc[UR56][R18.64+0x254], R15 ;  /* 0x0002540f12007985 */ /* 0x0001e8000c101938 */
[----:B--2---:R0:W-:Y:S04]  /*147b0*/  ST.E desc[UR56][R18.64+0x258], R9 ;  /* 0x0002580912007985 */ /* 0x0041e8000c101938 */
        /* <DEDUP_REMOVED lines=121> */
.L_x_10131:
[----:B------:R-:W-:Y:S05]  /*14f50*/  BSYNC B0 ;  /* 0x0000000000007941 */ /* 0x000fea0003800000 */
.L_x_10130:
[C---:B------:R-:W-:Y:S01]  /*14f60*/  ISETP.GT.AND P0, PT, R0.reuse, R3, PT ;  /* 0x000000030000720c */ /* 0x040fe20003f04270 */
[----:B------:R-:W-:-:S12]  /*14f70*/  VIADD R0, R0, 0xffffffff ;  /* 0xffffffff00007836 */ /* 0x000fd80000000000 */
[----:B------:R-:W-:Y:S05]  /*14f80*/  @P0 BRA `(.L_x_10132) ;  /* 0xffffff5400500947 */ /* 0x000fea000383ffff */
[----:B01----:R-:W2:Y:S02]  /*14f90*/  LDL R2, [R1+0x70] ;  /* 0x0000700001027983 */ /* 0x003ea40000100800 */
[----:B--2---:R-:W-:-:S07]  /*14fa0*/  IMAD.SHL.U32 R2, R2, 0x80, RZ ;  /* 0x0000008002027824 */ /* 0x004fce00078e00ff */
.L_x_10105:
[----:B------:R-:W0:Y:S01]  /*14fb0*/  LDC R6, c[0x0][0xadc] ;  /* 0x0002b700ff067b82 */ /* 0x000e220000000800 */
[----:B------:R-:W-:Y:S01]  /*14fc0*/  IADD3 R161, R161, 0x80, -R160 ;  /* 0x00000080a1a17810 */ /* 0x000fe20007ffe8a0 */
[----:B------:R-:W-:-:S04]  /*14fd0*/  ULDC UR4, c[0x0][0xad4] ;  /* 0x0002b50000047ab9 */ /* 0x000fc80000000800 */
[----:B------:R-:W-:-:S04]  /*14fe0*/  IMAD.IADD R161, R161, 0x1, R2 ;  /* 0x00000001a1a17824 */ /* 0x000fc800078e0202 */
        /* <DEDUP_REMOVED lines=13> */
.L_x_10135:
[----:B------:R-:W-:-:S13]  /*150c0*/  ISETP.NE.AND P0, PT, R6, 0x1, PT ;  /* 0x000000010600780c */ /* 0x000fda0003f05270 */
[----:B------:R-:W0:Y:S02]  /*150d0*/  @P0 LDC.64 R4, c[0x0][0xae0] ;  /* 0x0002b800ff040b82 */ /* 0x000e240000000a00 */
[----:B0-----:R-:W-:-:S05]  /*150e0*/  @P0 IMAD.HI.U32 R4, R161, R4, RZ ;  /* 0x00000004a1040227 */ /* 0x001fca00078e00ff */
[----:B------:R-:W-:-:S07]  /*150f0*/  @P0 SHF.R.U32.HI R161, RZ, R5, R4 ;  /* 0x00000005ffa10219 */ /* 0x000fce0000011604 */
.L_x_10136:
[----:B------:R-:W-:Y:S05]  /*15100*/  BSYNC B0 ;  /* 0x0000000000007941 */ /* 0x000fea0003800000 */
.L_x_10134:
[----:B------:R-:W-:-:S05]  /*15110*/  IMAD R161, R161, R6, RZ ;  /* 0x00000006a1a17224 */ /* 0x000fca00078e02ff */
[----:B------:R-:W-:-:S07]  /*15120*/  VIMNMX R2, R2, R161, !PT ;  /* 0x000000a102027248 */ /* 0x000fce0007fe0100 */
.L_x_10133:
[----:B------:R-:W-:-:S04]  /*15130*/  VIADD R2, R2, 0x5f ;  /* 0x0000005f02027836 */ /* 0x000fc80000000000 */
[----:B------:R-:W-:-:S05]  /*15140*/  IMAD.HI R2, R2, 0x2aaaaaab, RZ ;  /* 0x2aaaaaab02027827 */ /* 0x000fca00078e02ff */
[----:B------:R-:W-:-:S04]  /*15150*/  SHF.R.U32.HI R3, RZ, 0x1f, R2 ;  /* 0x0000001fff037819 */ /* 0x000fc80000011602 */
[----:B------:R-:W-:-:S04]  /*15160*/  LEA.HI.SX32 R2, R2, R3, 0x1c ;  /* 0x0000000302027211 */ /* 0x000fc800078fe2ff */
[----:B------:R-:W-:-:S04]  /*15170*/  VIMNMX R5, R167, R2, !PT ;  /* 0x00000002a7057248 */ /* 0x000fc80007fe0100 */
[----:B------:R-:W-:-:S13]  /*15180*/  ISETP.GE.AND P0, PT, R0, R5, PT ;  /* 0x000000050000720c */ /* 0x000fda0003f06270 */
[----:B------:R-:W-:Y:S05]  /*15190*/  @!P0 BRA `(.L_x_10137) ;  /* 0x0000009400fc8947 */ /* 0x000fea0003800000 */
[----:B------:R0:W5:Y:S01]  /*151a0*/  LDL.64 R2, [R1+0x170] ;  /* 0x0001700001027983 */ /* 0x0001620000100a00 */
[----:B------:R-:W-:-:S07]  /*151b0*/  IMAD.MOV.U32 R4, RZ, RZ, R0 ;  /* 0x000000ffff047224 */ /* 0x000fce00078e0000 */
.L_x_10154:
[----:B0----5:R-:W2:Y:S04]  /*151c0*/  LD.E R7, desc[UR56][R2.64] ;  /* 0x0000003802077980 */ /* 0x021ea8000c101900 */
        /* <DEDUP_REMOVED lines=23> */
.L_x_10139:
[----:B------:R-:W-:Y:S05]  /*15340*/  BSYNC B0 ;  /* 0x0000000000007941 */ /* 0x000fea0003800000 */
.L_x_10138:
        /* <DEDUP_REMOVED lines=13> */
.L_x_10141:
[----:B------:R-:W-:Y:S05]  /*15420*/  BSYNC B0 ;  /* 0x0000000000007941 */ /* 0x000fea0003800000 */
.L_x_10140:
        /* <DEDUP_REMOVED lines=8> */
.L_x_10143:
[----:B------:R-:W-:Y:S05]  /*154b0*/  BSYNC B0 ;  /* 0x0000000000007941 */ /* 0x000fea0003800000 */
.L_x_10142:
        /* <DEDUP_REMOVED lines=57> */
[----:B-1----:R-:W-:Y:S05]  /*15850*/  @!P2 BRA `(.L_x_10146) ;  /* 0x000000000004a947 */ /* 0x002fea0003800000 */
[----:B------:R-:W-:Y:S01]  /*15860*/  BPT.TRAP 0x1 ;  /* 0x000000040000795c */ /* 0x000fe20000300000 */
.L_x_10146:
[----:B------:R-:W-:Y:S05]  /*15870*/  BSYNC B0 ;  /* 0x0000000000007941 */ /* 0x000fea0003800000 */
.L_x_10145:
        /* <DEDUP_REMOVED lines=10> */
.L_x_10148:
[----:B------:R-:W-:Y:S05]  /*15920*/  BSYNC B0 ;  /* 0x0000000000007941 */ /* 0x000fea0003800000 */
.L_x_10147:
[----:B------:R-:W-:Y:S04]  /*15930*/  BSSY B0, `(.L_x_10149) ;  /* 0x0000006000007945 */ /* 0x000fe80003800000 */
[----:B--2---:R-:W-:Y:S05]  /*15940*/  @P1 BRA `(.L_x_10150) ;  /* 0x0000000000101947 */ /* 0x004fea0003800000 */
[----:B-----5:R-:W-:Y:S01]  /*15950*/  IMAD R6, R6, 0x8, R9 ;  /* 0x0000000806067824 */ /* 0x020fe200078e0209 */
[----:B-1----:R-:W-:-:S04]  /*15960*/  SHF.L.U32 R7, R8, 0x1f, RZ ;  /* 0x0000001f08077819 */ /* 0x002fc800000006ff */
[----:B------:R-:W1:Y:S02]  /*15970*/  SYNCS.PHASECHK.TRANS64.TRYWAIT P1, [R6+URZ], R7 ;  /* 0x00000007060075a7 */ /* 0x000e64000802017f */
[----:B-1----:R-:W-:Y:S05]  /*15980*/  @!P1 BRA `(.L_x_10151) ;  /* 0x000001e800e89947 */ /* 0x002fea0003800000 */
.L_x_10150:
[----:B------:R-:W-:Y:S05]  /*15990*/  BSYNC B0 ;  /* 0x0000000000007941 */ /* 0x000fea0003800000 */
.L_x_10149:
[----:B------:R-:W2:Y:S04]  /*159a0*/  LDL R9, [R1+0x90] ;  /* 0x0000900001097983 */ /* 0x000ea80000100800 */
[----:B------:R-:W3:Y:S04]  /*159b0*/  LD.E R17, desc[UR56][R2.64] ;  /* 0x0000003802117980 */ /* 0x000ee8000c101900 */
[----:B------:R-:W3:Y:S04]  /*159c0*/  LDL.64 R72, [R1+0x118] ;  /* 0x0001180001487983 */ /* 0x000ee80000100a00 */
[----:B-1---5:R-:W4:Y:S04]  /*159d0*/  LDL.64 R6, [R1+0x110] ;  /* 0x0001100001067983 */ /* 0x022f280000100a00 */
        /* <DEDUP_REMOVED lines=179> */
[----:B-1----:R-:W-:Y:S01]  /*16510*/  LOP3.LUT R74, R74, 0x7f, RZ, 0xc0, !PT ;  /* 0x0000007f4a4a7812 */ /* 0x002fe200078ec0ff */
[----:B------:R-:W-:Y:S03]  /*16520*/  STL [R1+0x90], R0 ;  /* 0x0000900001007387 */ /* 0x000fe60000100800 */
[----:B------:R-:W-:Y:S01]  /*16530*/  ISETP.NE.AND P2, PT, R74, RZ, PT ;  /* 0x000000ff4a00720c */ /* 0x000fe20003f45270 */
        /* <DEDUP_REMOVED lines=76> */
[----:B------:R2:W-:Y:S04]  /*16a00*/  STL.64 [R1+0x430], R6 ;  /* 0x0004300601007387 */ /* 0x0005e80000100a00 */
[----:B------:R-:W3:Y:S04]  /*16a10*/  LDL R10, [R1+0x434] ;  /* 0x00043400010a7983 */ /* 0x000ee80000100800 */
[----:B------:R-:W-:Y:S04]  /*16a20*/  STL [R1+0x430], R8 ;  /* 0x0004300801007387 */ /* 0x000fe80000100800 */
[----:B------:R-:W4:Y:S04]  /*16a30*/  LDL R75, [R1+0x430] ;  /* 0x00043000014b7983 */ /* 0x000f280000100800 */
[----:B---3--:R-:W3:Y:S01]  /*16a40*/  SHFL.BFLY PT, R7, R10, 0x2, 0x1f ;  /* 0x0c401f000a077f89 */ /* 0x008ee200000e0000 */
[----:B----4-:R-:W-:Y:S01]  /*16a50*/  FADD.FTZ R9, R16, -R75 ;  /* 0x8000004b10097221 */ /* 0x010fe20000010000 */
[----:B------:R-:W-:-:S04]  /*16a60*/  FMUL.FTZ R75, R20, R75 ;  /* 0x0000004b144b7220 */ /* 0x000fc80000410000 */
[----:B--2---:R-:W-:Y:S01]  /*16a70*/  FFMA.FTZ R6, R25, R20, -R75 ;  /* 0x0000001419067223 */ /* 0x004fe2000001084b */
[----:B---3--:R-:W-:-:S05]  /*16a80*/  FMNMX.FTZ R8, R7, R10, !PT ;  /* 0x0000000a07087209 */ /* 0x008fca0007810000 */
[----:B------:R-:W2:Y:S01]  /*16a90*/  SHFL.BFLY PT, R25, R8, 0x1, 0x1f ;  /* 0x0c201f0008197f89 */ /* 0x000ea200000e0000 */
[-CC-:B------:R-:W-:Y:S01]  /*16aa0*/  FFMA.FTZ R160, R24, R20.reuse, -R75.reuse ;  /* 0x0000001418a07223 */ /* 0x180fe2000001084b */
[-CC-:B------:R-:W-:Y:S01]  /*16ab0*/  FFMA.FTZ R163, R29, R20.reuse, -R75.reuse ;  /* 0x000000141da37223 */ /* 0x180fe2000001084b */
[-C--:B------:R-:W-:Y:S01]  /*16ac0*/  FMUL.FTZ R9, R9, R20.reuse ;  /* 0x0000001409097220 */ /* 0x080fe20000410000 */
[-CC-:B------:R-:W-:Y:S01]  /*16ad0*/  FFMA.FTZ R14, R44, R20.reuse, -R75.reuse ;  /* 0x000000142c0e7223 */ /* 0x180fe2000001084b */
[----:B------:R-:W-:Y:S02]  /*16ae0*/  FFMA.FTZ R162, R28, R20, -R75 ;  /* 0x000000141ca27223 */ /* 0x000fe4000001084b */
[----:B------:R-:W-:Y:S01]  /*16af0*/  MUFU.EX2 R21, R9 ;  /* 0x0000000900157308 */ /* 0x000fe20000000800 */
[----:B--2---:R-:W-:-:S05]  /*16b00*/  FMNMX.FTZ R24, R8, R25, !PT ;  /* 0x0000001908187209 */ /* 0x004fca0007810000 */
[----:B------:R-:W-:Y:S01]  /*16b10*/  FMUL.FTZ R29, R24, R20 ;  /* 0x00000014181d7220 */ /* 0x000fe20000410000 */
[----:B------:R-:W-:-:S03]  /*16b20*/  FADD.FTZ R25, R17, -R24 ;  /* 0x8000001811197221 */ /* 0x000fc60000010000 */
[-CC-:B------:R-:W-:Y:S01]  /*16b30*/  FFMA.FTZ R161, R26, R20.reuse, -R29.reuse ;  /* 0x000000141aa17223 */ /* 0x180fe2000001081d */
[----:B------:R-:W-:Y:S01]  /*16b40*/  FMUL.FTZ R25, R20, R25 ;  /* 0x0000001914197220 */ /* 0x000fe20000410000 */
[-CC-:B------:R-:W-:Y:S01]  /*16b50*/  FFMA.FTZ R208, R27, R20.reuse, -R29.reuse ;  /* 0x000000141bd07223 */ /* 0x180fe2000001081d */
[----:B------:R-:W-:Y:S01]  /*16b60*/  MUFU.EX2 R160, R160 ;  /* 0x000000a000a07308 */ /* 0x000fe20000000800 */
[----:B------:R-:W-:-:S07]  /*16b70*/  FFMA.FTZ R207, R30, R20, -R29 ;  /* 0x000000141ecf7223 */ /* 0x000fce000001081d */
[----:B------:R-:W-:Y:S01]  /*16b80*/  MUFU.EX2 R44, R25 ;  /* 0x00000019002c7308 */ /* 0x000fe20000000800 */
[----:B------:R-:W-:-:S07]  /*16b90*/  FFMA.FTZ R209, R31, R20, -R29 ;  /* 0x000000141fd17223 */ /* 0x000fce000001081d */
[----:B------:R-:W2:Y:S01]  /*16ba0*/  MUFU.EX2 R161, R161 ;  /* 0x000000a100a17308 */ /* 0x000ea20000000800 */
[----:B------:R-:W-:-:S07]  /*16bb0*/  FFMA.FTZ R15, R32, R20, -R75 ;  /* 0x00000014200f7223 */ /* 0x000fce000001084b */
[----:B------:R-:W3:Y:S01]  /*16bc0*/  MUFU.EX2 R208, R208 ;  /* 0x000000d000d07308 */ /* 0x000ee20000000800 */
[----:B------:R-:W-:-:S07]  /*16bd0*/  FFMA.FTZ R203, R34, R20, -R29 ;  /* 0x0000001422cb7223 */ /* 0x000fce000001081d */
[----:B------:R-:W4:Y:S01]  /*16be0*/  MUFU.EX2 R6, R6 ;  /* 0x0000000600067308 */ /* 0x000f220000000800 */
[----:B------:R-:W-:-:S07]  /*16bf0*/  FFMA.FTZ R186, R33, R20, -R75 ;  /* 0x0000001421ba7223 */ /* 0x000fce000001084b */
[----:B------:R-:W0:Y:S01]  /*16c00*/  MUFU.EX2 R207, R207 ;  /* 0x000000cf00cf7308 */ /* 0x000e220000000800 */
[----:B------:R-:W-:-:S07]  /*16c10*/  FFMA.FTZ R205, R35, R20, -R29 ;  /* 0x0000001423cd7223 */ /* 0x000fce000001081d */
[----:B------:R-:W1:Y:S01]  /*16c20*/  MUFU.EX2 R162, R162 ;  /* 0x000000a200a27308 */ /* 0x000e620000000800 */
[----:B--2---:R-:W-:Y:S01]  /*16c30*/  FFMA.FTZ R73, R73, R44, R161 ;  /* 0x0000002c49497223 */ /* 0x004fe200000100a1 */
[----:B------:R-:W-:-:S06]  /*16c40*/  FFMA.FTZ R25, R21, R72, R160 ;  /* 0x0000004815197223 */ /* 0x000fcc00000100a0 */
[----:B------:R-:W-:Y:S01]  /*16c50*/  MUFU.EX2 R163, R163 ;  /* 0x000000a300a37308 */ /* 0x000fe20000000800 */
[-C--:B------:R-:W-:Y:S01]  /*16c60*/  FFMA.FTZ R16, R36, R20.reuse, -R75 ;  /* 0x0000001424107223 */ /* 0x080fe2000001084b */
[----:B------:R-:W-:-:S06]  /*16c70*/  FFMA.FTZ R204, R38, R20, -R29 ;  /* 0x0000001426cc7223 */ /* 0x000fcc000001081d */
[----:B------:R-:W2:Y:S01]  /*16c80*/  MUFU.EX2 R209, R209 ;  /* 0x000000d100d17308 */ /* 0x000ea20000000800 */
[----:B---3--:R-:W-:Y:S01]  /*16c90*/  FADD.FTZ R26, R208, R73 ;  /* 0x00000049d01a7221 */ /* 0x008fe20000010000 */
[----:B----4-:R-:W-:-:S06]  /*16ca0*/  FADD.FTZ R25, R6, R25 ;  /* 0x0000001906197221 */ /* 0x010fcc0000010000 */
[----:B------:R-:W-:Y:S01]  /*16cb0*/  MUFU.EX2 R15, R15 ;  /* 0x0000000f000f7308 */ /* 0x000fe20000000800 */
[-C--:B------:R-:W-:Y:S01]  /*16cc0*/  FFMA.FTZ R185, R37, R20.reuse, -R75 ;  /* 0x0000001425b97223 */ /* 0x080fe2000001084b */
[----:B------:R-:W-:-:S06]  /*16cd0*/  FFMA.FTZ R206, R39, R20, -R29 ;  /* 0x0000001427ce7223 */ /* 0x000fcc000001081d */
[----:B------:R-:W3:Y:S01]  /*16ce0*/  MUFU.EX2 R203, R203 ;  /* 0x000000cb00cb7308 */ /* 0x000ee20000000800 */
[----:B0-----:R-:W-:Y:S01]  /*16cf0*/  FADD.FTZ R28, R207, R26 ;  /* 0x0000001acf1c7221 */ /* 0x001fe20000010000 */
[----:B-1----:R-:W-:-:S06]  /*16d00*/  FADD.FTZ R26, R162, R25 ;  /* 0x00000019a21a7221 */ /* 0x002fcc0000010000 */
[----:B------:R-:W-:Y:S01]  /*16d10*/  MUFU.EX2 R186, R186 ;  /* 0x000000ba00ba7308 */ /* 0x000fe20000000800 */
[-C--:B------:R-:W-:Y:S01]  /*16d20*/  FFMA.FTZ R13, R40, R20.reuse, -R75 ;  /* 0x00000014280d7223 */ /* 0x080fe2000001084b */
[----:B------:R-:W-:-:S06]  /*16d30*/  FFMA.FTZ R199, R42, R20, -R29 ;  /* 0x000000142ac77223 */ /* 0x000fcc000001081d */
[----:B------:R-:W0:Y:S01]  /*16d40*/  MUFU.EX2 R205, R205 ;  /* 0x000000cd00cd7308 */ /* 0x000e220000000800 */
[----:B--2---:R-:W-:Y:S01]  /*16d50*/  FADD.FTZ R28, R209, R28 ;  /* 0x0000001cd11c7221 */ /* 0x004fe20000010000 */
[----:B------:R-:W-:-:S06]  /*16d60*/  FADD.FTZ R26, R163, R26 ;  /* 0x0000001aa31a7221 */ /* 0x000fcc0000010000 */
[----:B------:R-:W-:Y:S01]  /*16d70*/  MUFU.EX2 R16, R16 ;  /* 0x0000001000107308 */ /* 0x000fe20000000800 */
[-C--:B------:R-:W-:Y:S01]  /*16d80*/  FFMA.FTZ R182, R41, R20.reuse, -R75 ;  /* 0x0000001429b67223 */ /* 0x080fe2000001084b */
[----:B------:R-:W-:-:S06]  /*16d90*/  FFMA.FTZ R201, R43, R20, -R29 ;  /* 0x000000142bc97223 */ /* 0x000fcc000001081d */
[----:B------:R-:W1:Y:S01]  /*16da0*/  MUFU.EX2 R204, R204 ;  /* 0x000000cc00cc7308 */ /* 0x000e620000000800 */
[----:B---3--:R-:W-:Y:S01]  /*16db0*/  FADD.FTZ R28, R203, R28 ;  /* 0x0000001ccb1c7221 */ /* 0x008fe20000010000 */
[----:B------:R-:W-:-:S06]  /*16dc0*/  FADD.FTZ R25, R15, R26 ;  /* 0x0000001a0f197221 */ /* 0x000fcc0000010000 */
[----:B------:R-:W-:Y:S01]  /*16dd0*/  MUFU.EX2 R185, R185 ;  /* 0x000000b900b97308 */ /* 0x000fe20000000800 */
[----:B------:R-:W-:-:S07]  /*16de0*/  FFMA.FTZ R200, R46, R20, -R29 ;  /* 0x000000142ec87223 */ /* 0x000fce000001081d */
[----:B------:R-:W2:Y:S01]  /*16df0*/  MUFU.EX2 R206, R206 ;  /* 0x000000ce00ce7308 */ /* 0x000ea20000000800 */
[----:B0-----:R-:W-:Y:S01]  /*16e00*/  FADD.FTZ R27, R205, R28 ;  /* 0x0000001ccd1b7221 */ /* 0x001fe20000010000 */
[----:B------:R-:W-:-:S06]  /*16e10*/  FADD.FTZ R25, R186, R25 ;  /* 0x00000019ba197221 */ /* 0x000fcc0000010000 */
[----:B------:R-:W-:Y:S01]  /*16e20*/  MUFU.EX2 R13, R13 ;  /* 0x0000000d000d7308 */ /* 0x000fe20000000800 */
[-C--:B------:R-:W-:Y:S01]  /*16e30*/  FFMA.FTZ R184, R45, R20.reuse, -R75 ;  /* 0x000000142db87223 */ /* 0x080fe2000001084b */
[----:B------:R-:W-:-:S06]  /*16e40*/  FFMA.FTZ R202, R47, R20, -R29 ;  /* 0x000000142fca7223 */ /* 0x000fcc000001081d */
[----:B------:R-:W0:Y:S01]  /*16e50*/  MUFU.EX2 R199, R199 ;  /* 0x000000c700c77308 */ /* 0x000e220000000800 */
[----:B-1----:R-:W-:Y:S01]  /*16e60*/  FADD.FTZ R27, R204, R27 ;  /* 0x0000001bcc1b7221 */ /* 0x002fe20000010000 */
[----:B------:R-:W-:-:S06]  /*16e70*/  FADD.FTZ R26, R16, R25 ;  /* 0x00000019101a7221 */ /* 0x000fcc0000010000 */
[----:B------:R-:W-:Y:S01]  /*16e80*/  MUFU.EX2 R182, R182 ;  /* 0x000000b600b67308 */ /* 0x000fe20000000800 */
[-C--:B------:R-:W-:Y:S01]  /*16e90*/  FFMA.FTZ R11, R48, R20.reuse, -R75 ;  /* 0x00000014300b7223 */ /* 0x080fe2000001084b */
[----:B------:R-:W-:-:S06]  /*16ea0*/  FFMA.FTZ R187, R50, R20, -R29 ;  /* 0x0000001432bb7223 */ /* 0x000fcc000001081d */
[----:B------:R-:W1:Y:S01]  /*16eb0*/  MUFU.EX2 R201, R201 ;  /* 0x000000c900c97308 */ /* 0x000e620000000800 */
[----:B--2---:R-:W-:Y:S01]  /*16ec0*/  FADD.FTZ R28, R206, R27 ;  /* 0x0000001bce1c7221 */ /* 0x004fe20000010000 */
[----:B------:R-:W-:-:S06]  /*16ed0*/  FADD.FTZ R26, R185, R26 ;  /* 0x0000001ab91a7221 */ /* 0x000fcc0000010000 */
[----:B------:R-:W-:Y:S01]  /*16ee0*/  MUFU.EX2 R14, R14 ;  /* 0x0000000e000e7308 */ /* 0x000fe20000000800 */
[-C--:B------:R-:W-:Y:S01]  /*16ef0*/  FFMA.FTZ R175, R49, R20.reuse, -R75 ;  /* 0x0000001431af7223 */ /* 0x080fe2000001084b */
[----:B------:R-:W-:-:S06]  /*16f00*/  FFMA.FTZ R193, R51, R20, -R29 ;  /* 0x0000001433c17223 */ /* 0x000fcc000001081d */
        /* <DEDUP_REMOVED lines=52> */
[----:B------:R-:W-:-:S07]  /*17250*/  FFMA.FTZ R192, R70, R20, -R29 ;  /* 0x0000001446c07223 */ /* 0x000fce000001081d */
[----:B------:R-:W2:Y:S01]  /*17260*/  MUFU.EX2 R196, R196 ;  /* 0x000000c400c47308 */ /* 0x000ea20000000800 */
[----:B------:R-:W-:Y:S01]  /*17270*/  FFMA.FTZ R68, R68, R20, -R75 ;  /* 0x0000001444447223 */ /* 0x000fe2000001084b */
[----:B0-----:R-:W-:Y:S01]  /*17280*/  FADD.FTZ R27, R195, R28 ;  /* 0x0000001cc31b7221 */ /* 0x001fe20000010000 */
[----:B------:R-:W-:-:S05]  /*17290*/  FADD.FTZ R25, R173, R26 ;  /* 0x0000001aad197221 */ /* 0x000fca0000010000 */
[----:B------:R-:W-:Y:S01]  /*172a0*/  MUFU.EX2 R7, R7 ;  /* 0x0000000700077308 */ /* 0x000fe20000000800 */
[----:B------:R-:W-:-:S07]  /*172b0*/  FFMA.FTZ R198, R71, R20, -R29 ;  /* 0x0000001447c67223 */ /* 0x000fce000001081d */
[----:B------:R-:W0:Y:S01]  /*172c0*/  MUFU.EX2 R191, R191 ;  /* 0x000000bf00bf7308 */ /* 0x000e220000000800 */
[----:B------:R-:W-:Y:S01]  /*172d0*/  FFMA.FTZ R69, R69, R20, -R75 ;  /* 0x0000001445457223 */ /* 0x000fe2000001084b */
[----:B-1----:R-:W-:Y:S01]  /*172e0*/  FADD.FTZ R27, R190, R27 ;  /* 0x0000001bbe1b7221 */ /* 0x002fe20000010000 */
[----:B------:R-:W-:-:S05]  /*172f0*/  FADD.FTZ R25, R10, R25 ;  /* 0x000000190a197221 */ /* 0x000fca0000010000 */
[----:B------:R-:W-:Y:S08]  /*17300*/  MUFU.EX2 R172, R172 ;  /* 0x000000ac00ac7308 */ /* 0x000ff00000000800 */
[----:B------:R-:W1:Y:S01]  /*17310*/  MUFU.EX2 R197, R197 ;  /* 0x000000c500c57308 */ /* 0x000e620000000800 */
[----:B--2---:R-:W-:Y:S01]  /*17320*/  FADD.FTZ R26, R196, R27 ;  /* 0x0000001bc41a7221 */ /* 0x004fe20000010000 */
[----:B------:R-:W-:-:S06]  /*17330*/  FADD.FTZ R20, R174, R25 ;  /* 0x00000019ae147221 */ /* 0x000fcc0000010000 */
[----:B------:R-:W-:Y:S08]  /*17340*/  MUFU.EX2 R8, R68 ;  /* 0x0000004400087308 */ /* 0x000ff00000000800 */
[----:B------:R-:W2:Y:S01]  /*17350*/  MUFU.EX2 R192, R192 ;  /* 0x000000c000c07308 */ /* 0x000ea20000000800 */
[----:B0-----:R-:W-:Y:S01]  /*17360*/  FADD.FTZ R26, R191, R26 ;  /* 0x0000001abf1a7221 */ /* 0x001fe20000010000 */
[----:B------:R-:W-:-:S06]  /*17370*/  FADD.FTZ R25, R7, R20 ;  /* 0x0000001407197221 */ /* 0x000fcc0000010000 */
[----:B------:R-:W0:Y:S08]  /*17380*/  MUFU.EX2 R17, R69 ;  /* 0x0000004500117308 */ /* 0x000e300000000800 */
[----:B------:R-:W3:Y:S01]  /*17390*/  MUFU.EX2 R198, R198 ;  /* 0x000000c600c67308 */ /* 0x000ee20000000800 */
[----:B-1----:R-:W-:Y:S01]  /*173a0*/  FADD.FTZ R27, R197, R26 ;  /* 0x0000001ac51b7221 */ /* 0x002fe20000010000 */
[----:B------:R-:W-:-:S03]  /*173b0*/  FADD.FTZ R25, R172, R25 ;  /* 0x00000019ac197221 */ /* 0x000fc60000010000 */
[----:B--2---:R-:W-:Y:S01]  /*173c0*/  FADD.FTZ R27, R192, R27 ;  /* 0x0000001bc01b7221 */ /* 0x004fe20000010000 */
        /* <DEDUP_REMOVED lines=147> */
[C---:B0-----:R-:W-:Y:S01]  /*17d00*/  FMUL.FTZ R231, R21.reuse, R142 ;  /* 0x0000008e15e77220 */ /* 0x041fe20000410000 */
[C---:B-1----:R-:W-:Y:S01]  /*17d10*/  FMUL.FTZ R229, R21.reuse, R24 ;  /* 0x0000001815e57220 */ /* 0x042fe20000410000 */
[C---:B--2---:R-:W-:Y:S01]  /*17d20*/  FMUL.FTZ R25, R21.reuse, R38 ;  /* 0x0000002615197220 */ /* 0x044fe20000410000 */
[C---:B---3--:R-:W-:Y:S01]  /*17d30*/  FMUL.FTZ R219, R21.reuse, R148 ;  /* 0x0000009415db7220 */ /* 0x048fe20000410000 */
        /* <DEDUP_REMOVED lines=240> */
[----:B------:R-:W4:Y:S04]  /*18c40*/  LD.E R25, desc[UR56][R18.64+0x224] ;  /* 0x0002243812197980 */ /* 0x000f28000c101900 */
[----:B-1----:R-:W4:Y:S04]  /*18c50*/  LD.E R37, desc[UR56][R18.64+0x228] ;  /* 0x0002283812257980 */ /* 0x002f28000c101900 */
[----:B--2---:R-:W2:Y:S04]  /*18c60*/  LD.E R39, desc[UR56][R18.64+0x22c] ;  /* 0x00022c3812277980 */ /* 0x004ea8000c101900 */
        /* <DEDUP_REMOVED lines=127> */
[----:B------:R-:W-:Y:S04]  /*19460*/  ST.E desc[UR56][R18.64+0x228], R37 ;  /* 0x0002282512007985 */ /* 0x000fe8000c101938 */
[----:B--2---:R-:W-:Y:S04]  /*19470*/  ST.E desc[UR56][R18.64+0x22c], R39 ;  /* 0x00022c2712007985 */ /* 0x004fe8000c101938 */
        /* <DEDUP_REMOVED lines=124> */
[----:B0-----:R-:W4:Y:S04]  /*19c40*/  LD.E.64 R20, desc[UR56][R18.64+0xa8] ;  /* 0x0000a83812147980 */ /* 0x001f28000c101b00 */
[----:B------:R-:W4:Y:S04]  /*19c50*/  LDL R220, [R1+0x88] ;  /* 0x0000880001dc7983 */ /* 0x000f280000100800 */
[----:B-1----:R-:W4:Y:S04]  /*19c60*/  LD.E R24, desc[UR56][R18.64+0x220] ;  /* 0x0002203812187980 */ /* 0x002f28000c101900 */
[----:B------:R-:W4:Y:S04]  /*19c70*/  LD.E R25, desc[UR56][R18.64+0x224] ;  /* 0x0002243812197980 */ /* 0x000f28000c101900 */
        /* <DEDUP_REMOVED lines=421> */
[----:B------:R-:W-:Y:S01]  /*1b6d0*/  IMAD.MOV.U32 R13, RZ, RZ, R21 ;  /* 0x000000ffff0d7224 */ /* 0x000fe200078e0015 */
        /* <DEDUP_REMOVED lines=139> */
[----:B------:R-:W-:Y:S01]  /*1bf90*/  VIADD R20, R20, 0x280 ;  /* 0x0000028014147836 */ /* 0x000fe20000000000 */
        /* <DEDUP_REMOVED lines=668> */
.L_x_10153:
[----:B------:R-:W-:Y:S05]  /*1e960*/  BSYNC B0 ;  /* 0x0000000000007941 */ /* 0x000fea0003800000 */
.L_x_10152:
[----:B------:R-:W-:Y:S05]  /*1e970*/  @P0 BRA `(.L_x_10154) ;  /* 0xffffff6800100947 */ /* 0x000fea000383ffff */
[----:B01----:R-:W-:-:S07]  /*1e980*/  IMAD.MOV.U32 R0, RZ, RZ, R4 ;  /* 0x000000ffff007224 */ /* 0x003fce00078e0004 */
.L_x_10137:
[----:B------:R-:W-:-:S13]  /*1e990*/  ISETP.GE.AND P0, PT, R0, R167, PT ;  /* 0x000000a70000720c */ /* 0x000fda0003f06270 */
[----:B------:R-:W-:Y:S05]  /*1e9a0*/  @!P0 BRA `(.L_x_10155) ;  /* 0x000000ac00108947 */ /* 0x000fea0003800000 */
[----:B------:R0:W5:Y:S02]  /*1e9b0*/  LDL.64 R2, [R1+0x170] ;  /* 0x0001700001027983 */ /* 0x0001640000100a00 */
.L_x_10182:
        /* <DEDUP_REMOVED lines=21> */
.L_x_10157:
[----:B------:R-:W-:Y:S05]  /*1eb10*/  BSYNC B0 ;  /* 0x0000000000007941 */ /* 0x000fea0003800000 */
.L_x_10156:
        /* <DEDUP_REMOVED lines=13> */
.L_x_10159:
[----:B------:R-:W-:Y:S05]  /*1ebf0*/  BSYNC B0 ;  /* 0x0000000000007941 */ /* 0x000fea0003800000 */
.L_x_10158:
        /* <DEDUP_REMOVED lines=8> */
.L_x_10161:
[----:B------:R-:W-:Y:S05]  /*1ec80*/  BSYNC B0 ;  /* 0x0000000000007941 */ /* 0x000fea0003800000 */
.L_x_10160:
[----:B-1---5:R-:W2:Y:S04]  /*1ec90*/  LD.E R7, desc[UR56][R2.64] ;  /* 0x0000003802077980 */ /* 0x022ea8000c101900 */
[----:B------:R-:W2:Y:S01]  /*1eca0*/  LDL.64 R10, [R1+0xa0] ;  /* 0x0000a000010a7983 */ /* 0x000ea20000100a00 */
[----:B------:R-:W-:Y:S05]  /*1ecb0*/  WARPSYNC.ALL ;  /* 0x0000000000007948 */ /* 0x000fea0003800000 */
[----:B------:R-:W3:Y:S04]  /*1ecc0*/  LDL.64 R4, [R1+0x98] ;  /* 0x0000980001047983 */ /* 0x000ee80000100a00 */
[----:B------:R-:W4:Y:S04]  /*1ecd0*/  LDL.64 R8, [R1+0x98] ;  /* 0x0000980001087983 */ /* 0x000f280000100a00 */
        /* <DEDUP_REMOVED lines=8> */
[----:B------:R-:W-:Y:S01]  /*1ed60*/  VIADD R10, R6, 0x2 ;  /* 0x00000002060a7836 */ /* 0x000fe20000000000 */
[----:B------:R1:W-:Y:S01]  /*1ed70*/  STL [R1+0x80], RZ ;  /* 0x000080ff01007387 */ /* 0x0003e20000100800 */
[----:B---3--:R-:W-:Y:S02]  /*1ed80*/  R2UR UR4, R4 ;  /* 0x00000000040472ca */ /* 0x008fe400000e0000 */
[----:B------:R-:W-:-:S13]  /*1ed90*/  R2UR UR5, R5 ;  /* 0x00000000050572ca */ /* 0x000fda00000e0000 */
[----:B------:R-:W-:Y:S01]  /*1eda0*/  HGMMA.64x96x16.F32.BF16 R24, gdesc[UR4], RZ, !UPT, gsb0 ;  /* 0x01600000041879f0 */ /* 0x000fe2000c0018ff */
[----:B----4-:R-:W-:Y:S02]  /*1edb0*/  VIADD R8, R8, 0x2 ;  /* 0x0000000208087836 */ /* 0x010fe40000000000 */
[----:B------:R-:W-:Y:S01]  /*1edc0*/  IMAD.MOV.U32 R4, RZ, RZ, 0x1 ;  /* 0x00000001ff047424 */ /* 0x000fe200078e00ff */
[----:B------:R-:W-:Y:S02]  /*1edd0*/  R2UR UR6, R10 ;  /* 0x000000000a0672ca */ /* 0x000fe400000e0000 */
[----:B------:R-:W-:Y:S02]  /*1ede0*/  R2UR UR7, R11 ;  /* 0x000000000b0772ca */ /* 0x000fe400000e0000 */
[----:B------:R-:W-:Y:S02]  /*1edf0*/  R2UR UR4, R8 ;  /* 0x00000000080472ca */ /* 0x000fe400000e0000 */
[----:B------:R-:W-:Y:S01]  /*1ee00*/  R2UR UR5, R9 ;  /* 0x00000000090572ca */ /* 0x000fe200000e0000 */
[----:B------:R1:W-:Y:S04]  /*1ee10*/  STL [R1+0x80], R4 ;  /* 0x0000800401007387 */ /* 0x0003e80000100800 */
[----:B------:R1:W-:Y:S04]  /*1ee20*/  STL [R1+0x80], R4 ;  /* 0x0000800401007387 */ /* 0x0003e80000100800 */
[----:B------:R1:W-:Y:S04]  /*1ee30*/  STL [R1+0x80], R4 ;  /* 0x0000800401007387 */ /* 0x0003e80000100800 */
[----:B------:R1:W-:Y:S01]  /*1ee40*/  STL [R1+0x80], R4 ;  /* 0x0000800401007387 */ /* 0x0003e20000100800 */
[----:B------:R-:W-:-:S03]  /*1ee50*/  WARPGROUP.DEPBAR.LE gsb0, 0x0 ;  /* 0x00008000000079c5 */ /* 0x000fc60000010000 */
[----:B------:R1:W5:Y:S04]  /*1ee60*/  LD.E R5, desc[UR56][R2.64] ;  /* 0x0000003802057980 */ /* 0x000368000c101900 */
[----:B------:R1:W5:Y:S01]  /*1ee70*/  LD.E R7, desc[UR56][R2.64+0x4] ;  /* 0x0000043802077980 */ /* 0x000362000c101900 */
[----:B------:R-:W-:-:S06]  /*1ee80*/  WARPGROUP.ARRIVE ;  /* 0x00000000000079c5 */ /* 0x000fcc0000000000 */
        /* <DEDUP_REMOVED lines=12> */
[----:B--2---:R-:W-:Y:S02]  /*1ef50*/  VIADD R14, R14, 0x6 ;  /* 0x000000060e0e7836 */ /* 0x004fe40000000000 */
[----:B------:R-:W-:Y:S01]  /*1ef60*/  IMAD.MOV.U32 R9, RZ, RZ, R11 ;  /* 0x000000ffff097224 */ /* 0x000fe200078e000b */
[----:B------:R-:W-:Y:S02]  /*1ef70*/  R2UR UR6, R8 ;  /* 0x00000000080672ca */ /* 0x000fe400000e0000 */
[----:B------:R-:W-:Y:S02]  /*1ef80*/  R2UR UR4, R14 ;  /* 0x000000000e0472ca */ /* 0x000fe400000e0000 */
[----:B------:R-:W-:Y:S02]  /*1ef90*/  R2UR UR7, R9 ;  /* 0x00000000090772ca */ /* 0x000fe400000e0000 */
[----:B------:R-:W-:-:S02]  /*1efa0*/  R2UR UR5, R15 ;  /* 0x000000000f0572ca */ /* 0x000fc400000e0000 */
[----:B------:R-:W-:Y:S01]  /*1efb0*/  LOP3.LUT R16, R16, 0x1, RZ, 0xfc, !PT ;  /* 0x0000000110107812 */ /* 0x000fe200078efcff */
[----:B------:R-:W-:Y:S02]  /*1efc0*/  WARPGROUP.DEPBAR.LE gsb0, 0x0 ;  /* 0x00008000000079c5 */ /* 0x000fe40000010000 */
[----:B------:R-:W-:-:S08]  /*1efd0*/  WARPGROUP.ARRIVE ;  /* 0x00000000000079c5 */ /* 0x000fd00000000000 */
[----:B------:R-:W-:Y:S01]  /*1efe0*/  HGMMA.64x96x16.F32.BF16 R24, gdesc[UR4], R24, gsb0 ;  /* 0x01600000041879f0 */ /* 0x000fe20008001818 */
[----:B------:R-:W-:Y:S01]  /*1eff0*/  ISETP.NE.AND P1, PT, R16, 0x3, PT ;  /* 0x000000031000780c */ /* 0x000fe20003f25270 */
[----:B------:R-:W-:Y:S01]  /*1f000*/  BSSY B0, `(.L_x_10163) ;  /* 0x0000004000007945 */ /* 0x000fe20003800000 */
[----:B------:R-:W-:-:S11]  /*1f010*/  WARPGROUP.DEPBAR.LE gsb0, 0x0 ;  /* 0x00008000000079c5 */ /* 0x000fd60000010000 */
[----:B-1----:R-:W-:Y:S05]  /*1f020*/  @!P1 BRA `(.L_x_10164) ;  /* 0x0000000000049947 */ /* 0x002fea0003800000 */
[----:B------:R-:W-:Y:S01]  /*1f030*/  BPT.TRAP 0x1 ;  /* 0x000000040000795c */ /* 0x000fe20000300000 */
.L_x_10164:
[----:B------:R-:W-:Y:S05]  /*1f040*/  BSYNC B0 ;  /* 0x0000000000007941 */ /* 0x000fea0003800000 */
.L_x_10163:
        /* <DEDUP_REMOVED lines=10> */
.L_x_10166:
[----:B------:R-:W-:Y:S05]  /*1f0f0*/  BSYNC B0 ;  /* 0x0000000000007941 */ /* 0x000fea0003800000 */
.L_x_10165:
[----:B------:R-:W-:Y:S04]  /*1f100*/  BSSY B0, `(.L_x_10167) ;  /* 0x0000006000007945 */ /* 0x000fe80003800000 */
[----:B--2---:R-:W-:Y:S05]  /*1f110*/  @P0 BRA `(.L_x_10168) ;  /* 0x0000000000100947 */ /* 0x004fea0003800000 */
[----:B-----5:R-:W-:Y:S01]  /*1f120*/  IMAD R6, R6, 0x8, R8 ;  /* 0x0000000806067824 */ /* 0x020fe200078e0208 */
[----:B------:R-:W-:-:S04]  /*1f130*/  SHF.L.U32 R7, R7, 0x1f, RZ ;  /* 0x0000001f07077819 */ /* 0x000fc800000006ff */
[----:B------:R-:W2:Y:S02]  /*1f140*/  SYNCS.PHASECHK.TRANS64.TRYWAIT P0, [R6+URZ], R7 ;  /* 0x00000007060075a7 */ /* 0x000ea4000800017f */
[----:B--2---:R-:W-:Y:S05]  /*1f150*/  @!P0 BRA `(.L_x_10169) ;  /* 0x00000154001c8947 */ /* 0x004fea0003800000 */
.L_x_10168:
[----:B------:R-:W-:Y:S05]  /*1f160*/  BSYNC B0 ;  /* 0x0000000000007941 */ /* 0x000fea0003800000 */
.L_x_10167:
        /* <DEDUP_REMOVED lines=9> */
[----:B---3--:R-:W-:Y:S01]  /*1f200*/  IMAD R8, R17, 0xc00, R8 ;  /* 0x00000c0011087824 */ /* 0x008fe200078e0208 */
[----:B------:R-:W-:Y:S01]  /*1f210*/  R2UR UR7, R9 ;  /* 0x00000000090772ca */ /* 0x000fe200000e0000 */
[----:B------:R-:W3:Y:S01]  /*1f220*/  LDL.64 R16, [R1+0x110] ;  /* 0x0001100001107983 */ /* 0x000ee20000100a00 */
[----:B----4-:R-:W-:-:S02]  /*1f230*/  ISETP.NE.U32.AND P0, PT, R5, RZ, PT ;  /* 0x000000ff0500720c */ /* 0x010fc40003f05070 */
        /* <DEDUP_REMOVED lines=169> */
[----:B-1----:R-:W-:Y:S01]  /*1fcd0*/  LOP3.LUT R72, R72, 0x7f, RZ, 0xc0, !PT ;  /* 0x0000007f48487812 */ /* 0x002fe200078ec0ff */
        /* <DEDUP_REMOVED lines=19> */
[----:B---3--:R-:W-:-:S05]  /*1fe10*/  @!P0 MOV R6, R20 ;  /* 0x0000001400068202 */ /* 0x008fca0000000f00 */
[----:B----4-:R-:W-:-:S05]  /*1fe20*/  @!P0 IMAD R5, R5, 0x8, R6 ;  /* 0x0000000805058824 */ /* 0x010fca00078e0206 */
[----:B------:R-:W-:-:S04]  /*1fe30*/  @!P0 PRMT R5, RZ, 0x654, R5 ;  /* 0x00000654ff058816 */ /* 0x000fc80000000005 */
[----:B------:R1:W-:Y:S01]  /*1fe40*/  @!P0 SYNCS.ARRIVE.TRANS64.RED.A1T0 RZ, [R5+URZ], RZ ;  /* 0x000000ff05ff89a7 */ /* 0x0003e2000810043f */
[----:B------:R-:W3:Y:S04]  /*1fe50*/  LDL.128 R8, [R1+0x140] ;  /* 0x0001400001087983 */ /* 0x000ee80000100c00 */
[----:B------:R-:W4:Y:S04]  /*1fe60*/  LDL.128 R12, [R1+0x150] ;  /* 0x00015000010c7983 */ /* 0x000f280000100c00 */
[----:B-1----:R-:W2:Y:S04]  /*1fe70*/  LDL R5, [R1+0x13c] ;  /* 0x00013c0001057983 */ /* 0x002ea80000100800 */
[----:B------:R-:W4:Y:S01]  /*1fe80*/  LDL R72, [R1+0x70] ;  /* 0x0000700001487983 */ /* 0x000f220000100800 */
        /* <DEDUP_REMOVED lines=12> */
[----:B---3--:R-:W-:Y:S01]  /*1ff50*/  IMAD R73, R0, -0x60, R9 ;  /* 0xffffffa000497824 */ /* 0x008fe200078e0209 */
[----:B------:R-:W-:-:S02]  /*1ff60*/  LOP3.LUT R17, R17, 0x7ffffffc, RZ, 0xc0, !PT ;  /* 0x7ffffffc11117812 */ /* 0x000fc400078ec0ff */
[----:B------:R-:W-:Y:S02]  /*1ff70*/  LOP3.LUT R21, R21, 0xfffffff8, RZ, 0xc0, !PT ;  /* 0xfffffff815157812 */ /* 0x000fe400078ec0ff */
[----:B------:R-:W-:Y:S02]  /*1ff80*/  LEA.HI R6, R6, R5, RZ, 0x1 ;  /* 0x0000000506067211 */ /* 0x000fe400078f08ff */
[----:B------:R-:W-:Y:S01]  /*1ff90*/  SHF.R.S32.HI R7, RZ, 0x5, R7 ;  /* 0x00000005ff077819 */ /* 0x000fe20000011407 */
[----:B------:R-:W-:Y:S01]  /*1ffa0*/  IMAD.IADD R17, R16, 0x1, -R17 ;  /* 0x0000000110117824 */ /* 0x000fe200078e0a11 */
[----:B------:R-:W-:Y:S01]  /*1ffb0*/  LOP3.LUT R6, R6, 0x3fffffe, RZ, 0xc0, !PT ;  /* 0x03fffffe06067812 */ /* 0x000fe200078ec0ff */
[----:B------:R-:W-:Y:S01]  /*1ffc0*/  IMAD.IADD R21, R20, 0x1, -R21 ;  /* 0x0000000114157824 */ /* 0x000fe200078e0a15 */
[----:B----4-:R-:W-:Y:S01]  /*1ffd0*/  ISETP.GE.AND P1, PT, R13, 0x1, PT ;  /* 0x000000010d00780c */ /* 0x010fe20003f26270 */
[----:B------:R-:W-:Y:S01]  /*1ffe0*/  IMAD R72, R72, 0x8, R7 ;  /* 0x0000000848487824 */ /* 0x000fe200078e0207 */
[----:B------:R-:W-:Y:S01]  /*1fff0*/  IADD3 R16, -R8, 0x1, R73 ;  /* 0x0000000108107810 */ /* 0x000fe20007ffe149 */
[----:B------:R-:W-:Y:S01]  /*20000*/  IMAD.IADD R6, R5, 0x1, -R6 ;  /* 0x0000000105067824 */ /* 0x000fe200078e0a06 */
[----:B------:R-:W-:Y:S01]  /*20010*/  LOP3.LUT R5, RZ, R10, RZ, 0x33, !PT ;  /* 0x0000000aff057212 */ /* 0x000fe200078e33ff */
[----:B------:R-:W-:-:S02]  /*20020*/  IMAD.U32 R21, R72, 0x10, R21 ;  /* 0x0000001048157824 */ /* 0x000fc400078e0015 */
[C---:B------:R-:W-:Y:S02]  /*20030*/  IMAD R16, R17.reuse, -0x2, R16 ;  /* 0xfffffffe11107824 */ /* 0x040fe400078e0210 */
[----:B------:R-:W-:Y:S02]  /*20040*/  IMAD R21, R6, 0x40, R21 ;  /* 0x0000004006157824 */ /* 0x000fe400078e0215 */
[----:B------:R-:W-:Y:S02]  /*20050*/  IMAD R6, R0, -0x60, RZ ;  /* 0xffffffa000067824 */ /* 0x000fe400078e02ff */
[C---:B------:R-:W-:Y:S02]  /*20060*/  IMAD.IADD R88, R16.reuse, 0x1, R11 ;  /* 0x0000000110587824 */ /* 0x040fe400078e020b */
[----:B------:R-:W-:Y:S02]  /*20070*/  IMAD.IADD R16, R16, 0x1, R5 ;  /* 0x0000000110107824 */ /* 0x000fe400078e0205 */
[----:B------:R-:W-:-:S02]  /*20080*/  IMAD R90, R17, -0x2, R6 ;  /* 0xfffffffe115a7824 */ /* 0x000fc400078e0206 */
        /* <DEDUP_REMOVED lines=14> */
.L_x_10173:
[----:B------:R-:W-:-:S13]  /*20170*/  ISETP.NE.AND P1, PT, R13, 0x1, PT ;  /* 0x000000010d00780c */ /* 0x000fda0003f25270 */
[----:B------:R-:W-:-:S05]  /*20180*/  @P1 IMAD.HI.U32 R10, R7, R14, RZ ;  /* 0x0000000e070a1227 */ /* 0x000fca00078e00ff */
[----:B------:R-:W-:-:S07]  /*20190*/  @P1 SHF.R.U32.HI R7, RZ, R15, R10 ;  /* 0x0000000fff071219 */ /* 0x000fce000001160a */
.L_x_10174:
[----:B------:R-:W-:Y:S05]  /*201a0*/  BSYNC B1 ;  /* 0x0000000000017941 */ /* 0x000fea0003800000 */
.L_x_10172:
[----:B------:R-:W-:-:S05]  /*201b0*/  IMAD R10, R7, R13, R90 ;  /* 0x0000000d070a7224 */ /* 0x000fca00078e025a */
[----:B------:R-:W-:Y:S02]  /*201c0*/  VIMNMX R5, R5, R10, !PT ;  /* 0x0000000a05057248 */ /* 0x000fe40007fe0100 */
[----:B------:R-:W-:-:S07]  /*201d0*/  VIADDMNMX R6, R10, R13, R6, PT ;  /* 0x0000000d0a067246 */ /* 0x000fce0003800106 */
.L_x_10171:
[----:B------:R-:W-:Y:S05]  /*201e0*/  BSYNC B0 ;  /* 0x0000000000007941 */ /* 0x000fea0003800000 */
.L_x_10170:
[C---:B------:R-:W-:Y:S01]  /*201f0*/  ISETP.GE.AND P1, PT, R12.reuse, 0x9, PT ;  /* 0x000000090c00780c */ /* 0x040fe20003f26270 */
[----:B------:R-:W-:Y:S01]  /*20200*/  VIADD R21, R21, 0x8 ;  /* 0x0000000815157836 */ /* 0x000fe20000000000 */
[----:B------:R-:W-:Y:S01]  /*20210*/  ISETP.GE.AND P2, PT, R12, 0x2, PT ;  /* 0x000000020c00780c */ /* 0x000fe20003f46270 */
[----:B------:R-:W-:Y:S01]  /*20220*/  BSSY B0, `(.L_x_10175) ;  /* 0x0000087000007945 */ /* 0x000fe20003800000 */
[----:B------:R-:W-:Y:S01]  /*20230*/  P2R R11, PR, RZ, 0x2 ;  /* 0x00000002ff0b7803 */ /* 0x000fe20000000000 */
[----:B------:R-:W-:Y:S01]  /*20240*/  IMAD.IADD R7, R16, 0x1, R21 ;  /* 0x0000000110077824 */ /* 0x000fe200078e0215 */
        /* <DEDUP_REMOVED lines=125> */
.L_x_10178:
[----:B------:R-:W-:-:S13]  /*20a20*/  ISETP.NE.AND P6, PT, R13, 0x1, PT ;  /* 0x000000010d00780c */ /* 0x000fda0003fc5270 */
[----:B------:R-:W-:-:S05]  /*20a30*/  @P6 IMAD.HI.U32 R14, R8, R14, RZ ;  /* 0x0000000e080e6227 */ /* 0x000fca00078e00ff */
[----:B------:R-:W-:-:S07]  /*20a40*/  @P6 SHF.R.U32.HI R8, RZ, R15, R14 ;  /* 0x0000000fff086219 */ /* 0x000fce000001160e */
.L_x_10179:
[----:B------:R-:W-:Y:S05]  /*20a50*/  BSYNC B1 ;  /* 0x0000000000017941 */ /* 0x000fea0003800000 */
.L_x_10177:
[----:B------:R-:W-:-:S05]  /*20a60*/  IMAD R8, R8, R13, R90 ;  /* 0x0000000d08087224 */ /* 0x000fca00078e025a */
[----:B------:R-:W-:Y:S02]  /*20a70*/  VIADDMNMX R6, R8, R13, R6, PT ;  /* 0x0000000d08067246 */ /* 0x000fe40003800106 */
[----:B------:R-:W-:-:S07]  /*20a80*/  VIMNMX R7, R7, R8, !PT ;  /* 0x0000000807077248 */ /* 0x000fce0007fe0100 */
.L_x_10176:
[----:B------:R-:W-:Y:S05]  /*20a90*/  BSYNC B0 ;  /* 0x0000000000007941 */ /* 0x000fea0003800000 */
.L_x_10175:
[----:B------:R-:W-:Y:S02]  /*20aa0*/  ISETP.GT.AND P5, PT, R7, RZ, !P5 ;  /* 0x000000ff0700720c */ /* 0x000fe40006fa4270 */
[----:B------:R-:W-:Y:S02]  /*20ab0*/  ISETP.NE.AND P6, PT, R25, RZ, PT ;  /* 0x000000ff1900720c */ /* 0x000fe40003fc5270 */
[----:B------:R-:W-:-:S04]  /*20ac0*/  ISETP.LT.OR P5, PT, R6, 0x1, P5 ;  /* 0x000000010600780c */ /* 0x000fc80002fa1670 */
[----:B------:R-:W-:Y:S02]  /*20ad0*/  FSEL R25, R26, -INF , !P5 ;  /* 0xff8000001a197808 */ /* 0x000fe40006800000 */
[----:B------:R-:W-:Y:S01]  /*20ae0*/  ISETP.NE.AND P5, PT, R10, RZ, PT ;  /* 0x000000ff0a00720c */ /* 0x000fe20003fa5270 */
[----:B------:R-:W2:Y:S03]  /*20af0*/  LDL R26, [R1+0x450] ;  /* 0x00045000011a7983 */ /* 0x000ea60000100800 */
        /* <DEDUP_REMOVED lines=8> */
[----:B------:R-:W3:Y:S02]  /*20b80*/  LDL.64 R16, [R1+0x430] ;  /* 0x0004300001107983 */ /* 0x000ee40000100a00 */
        /* <DEDUP_REMOVED lines=59> */
[C---:B------:R-:W-:Y:S02]  /*20f40*/  ISETP.GT.AND P5, PT, R7.reuse, 0x48, !P6 ;  /* 0x000000480700780c */ /* 0x040fe400077a4270 */
[----:B------:R-:W-:Y:S02]  /*20f50*/  ISETP.GT.AND P1, PT, R7, 0x49, !P1 ;  /* 0x000000490700780c */ /* 0x000fe40004f24270 */
[----:B------:R-:W-:Y:S02]  /*20f60*/  ISETP.LT.OR P5, PT, R6, 0x49, P5 ;  /* 0x000000490600780c */ /* 0x000fe40002fa1670 */
[----:B---3--:R-:W-:Y:S02]  /*20f70*/  FMNMX.FTZ R5, R92, R16, !PT ;  /* 0x000000105c057209 */ /* 0x008fe40007810000 */
[----:B------:R-:W-:-:S02]  /*20f80*/  FMNMX.FTZ R8, R25, R17, !PT ;  /* 0x0000001119087209 */ /* 0x000fc40007810000 */
[----:B------:R-:W-:Y:S02]  /*20f90*/  FMNMX.FTZ R5, R160, R5, !PT ;  /* 0x00000005a0057209 */ /* 0x000fe40007810000 */
[----:B------:R-:W-:Y:S02]  /*20fa0*/  FSEL R62, R62, -INF , !P5 ;  /* 0xff8000003e3e7808 */ /* 0x000fe40006800000 */
        /* <DEDUP_REMOVED lines=41> */
[----:B------:R-:W-:Y:S02]  /*21240*/  ISETP.LT.OR P1, PT, R6, 0x4a, P1 ;  /* 0x0000004a0600780c */ /* 0x000fe40000f21670 */
[----:B-1----:R-:W-:Y:S02]  /*21250*/  FMNMX.FTZ R11, R8, R9, !PT ;  /* 0x00000009080b7209 */ /* 0x002fe40007810000 */
[----:B------:R-:W-:Y:S02]  /*21260*/  FMNMX.FTZ R5, R59, R10, !PT ;  /* 0x0000000a3b057209 */ /* 0x000fe40007810000 */
[----:B------:R-:W-:Y:S01]  /*21270*/  ISETP.GT.AND P3, PT, R7, 0x51, !P3 ;  /* 0x000000510700780c */ /* 0x000fe20005f64270 */
[----:B------:R-:W1:Y:S01]  /*21280*/  SHFL.BFLY PT, R12, R11, 0x1, 0x1f ;  /* 0x0c201f000b0c7f89 */ /* 0x000e6200000e0000 */
[----:B------:R-:W-:-:S02]  /*21290*/  ISETP.LT.OR P2, PT, R6, 0x51, P2 ;  /* 0x000000510600780c */ /* 0x000fc40001741670 */
[----:B------:R-:W-:Y:S02]  /*212a0*/  FSEL R63, R63, -INF , !P1 ;  /* 0xff8000003f3f7808 */ /* 0x000fe40004800000 */
[----:B------:R-:W-:Y:S02]  /*212b0*/  FMNMX.FTZ R10, R62, R5, !PT ;  /* 0x000000053e0a7209 */ /* 0x000fe40007810000 */
[----:B------:R-:W-:Y:S02]  /*212c0*/  ISETP.GT.AND P4, PT, R7, 0x58, !P4 ;  /* 0x000000580700780c */ /* 0x000fe40006784270 */
[----:B------:R-:W-:Y:S02]  /*212d0*/  ISETP.LT.OR P3, PT, R6, 0x52, P3 ;  /* 0x000000520600780c */ /* 0x000fe40001f61670 */
[----:B------:R-:W-:Y:S02]  /*212e0*/  FSEL R66, R66, -INF , !P2 ;  /* 0xff80000042427808 */ /* 0x000fe40005000000 */
[----:B------:R-:W-:-:S02]  /*212f0*/  FMNMX.FTZ R5, R63, R10, !PT ;  /* 0x0000000a3f057209 */ /* 0x000fc40007810000 */
[----:B------:R-:W-:Y:S02]  /*21300*/  ISETP.GT.AND P1, PT, R7, 0x59, !P6 ;  /* 0x000000590700780c */ /* 0x000fe40007724270 */
[----:B------:R-:W-:Y:S02]  /*21310*/  ISETP.LT.OR P4, PT, R6, 0x59, P4 ;  /* 0x000000590600780c */ /* 0x000fe40002781670 */
[----:B------:R-:W-:Y:S02]  /*21320*/  FSEL R67, R67, -INF , !P3 ;  /* 0xff80000043437808 */ /* 0x000fe40005800000 */
[----:B------:R-:W-:Y:S02]  /*21330*/  FMNMX.FTZ R10, R66, R5, !PT ;  /* 0x00000005420a7209 */ /* 0x000fe40007810000 */
[----:B------:R-:W-:Y:S02]  /*21340*/  ISETP.LT.OR P1, PT, R6, 0x5a, P1 ;  /* 0x0000005a0600780c */ /* 0x000fe40000f21670 */
[----:B------:R-:W-:-:S02]  /*21350*/  FSEL R70, R70, -INF , !P4 ;  /* 0xff80000046467808 */ /* 0x000fc40006000000 */
[----:B------:R-:W-:Y:S02]  /*21360*/  FMNMX.FTZ R5, R67, R10, !PT ;  /* 0x0000000a43057209 */ /* 0x000fe40007810000 */
[----:B------:R-:W-:Y:S02]  /*21370*/  FSEL R71, R71, -INF , !P1 ;  /* 0xff80000047477808 */ /* 0x000fe40004800000 */
[----:B------:R-:W-:-:S04]  /*21380*/  FMNMX.FTZ R6, R70, R5, !PT ;  /* 0x0000000546067209 */ /* 0x000fc80007810000 */
[----:B------:R-:W-:Y:S02]  /*21390*/  FMNMX.FTZ R9, R71, R6, !PT ;  /* 0x0000000647097209 */ /* 0x000fe40007810000 */
[----:B-1----:R-:W-:Y:S01]  /*213a0*/  FMNMX.FTZ R10, R11, R12, !PT ;  /* 0x0000000c0b0a7209 */ /* 0x002fe20007810000 */
[----:B------:R-:W3:Y:S04]  /*213b0*/  LDL.64 R6, [R1+0x440] ;  /* 0x0004400001067983 */ /* 0x000ee80000100a00 */
[----:B------:R1:W-:Y:S04]  /*213c0*/  STL.64 [R1+0x430], R8 ;  /* 0x0004300801007387 */ /* 0x0003e80000100a00 */
[----:B------:R-:W4:Y:S04]  /*213d0*/  LDL R12, [R1+0x434] ;  /* 0x00043400010c7983 */ /* 0x000f280000100800 */
[----:B------:R-:W-:Y:S04]  /*213e0*/  STL [R1+0x430], R10 ;  /* 0x0004300a01007387 */ /* 0x000fe80000100800 */
        /* <DEDUP_REMOVED lines=24> */
[----:B-1----:R-:W-:Y:S01]  /*21570*/  FMNMX.FTZ R8, R9, R8, !PT ;  /* 0x0000000809087209 */ /* 0x002fe20007810000 */
[----:B------:R-:W-:-:S03]  /*21580*/  FADD.FTZ R9, R16, -R21 ;  /* 0x8000001510097221 */ /* 0x000fc60000010000 */
        /* <DEDUP_REMOVED lines=13> */
[-C--:B------:R-:W-:Y:S02]  /*21660*/  FMUL.FTZ R9, R9, R26.reuse ;  /* 0x0000001a09097220 */ /* 0x080fe40000410000 */
[-CC-:B------:R-:W-:Y:S02]  /*21670*/  FFMA.FTZ R224, R25, R26.reuse, -R11.reuse ;  /* 0x0000001a19e07223 */ /* 0x180fe4000001080b */
[----:B------:R-:W-:Y:S01]  /*21680*/  FADD.FTZ R17, R17, -R10 ;  /* 0x8000000a11117221 */ /* 0x000fe20000010000 */
[----:B------:R-:W-:-:S03]  /*21690*/  FFMA.FTZ R161, R27, R26, -R11 ;  /* 0x0000001a1ba17223 */ /* 0x000fc6000001080b */
[----:B------:R-:W-:Y:S01]  /*216a0*/  FMUL.FTZ R17, R26, R17 ;  /* 0x000000111a117220 */ /* 0x000fe20000410000 */
[----:B------:R-:W-:Y:S01]  /*216b0*/  MUFU.EX2 R5, R5 ;  /* 0x0000000500057308 */ /* 0x000fe20000000800 */
[----:B------:R-:W-:-:S07]  /*216c0*/  FFMA.FTZ R163, R29, R26, -R11 ;  /* 0x0000001a1da37223 */ /* 0x000fce000001080b */
[----:B------:R-:W3:Y:S01]  /*216d0*/  MUFU.EX2 R24, R9 ;  /* 0x0000000900187308 */ /* 0x000ee20000000800 */
[----:B------:R-:W-:-:S07]  /*216e0*/  FFMA.FTZ R16, R31, R26, -R11 ;  /* 0x0000001a1f107223 */ /* 0x000fce000001080b */
[----:B------:R-:W-:Y:S08]  /*216f0*/  MUFU.EX2 R224, R224 ;  /* 0x000000e000e07308 */ /* 0x000ff00000000800 */
[----:B------:R-:W1:Y:S01]  /*21700*/  MUFU.EX2 R25, R17 ;  /* 0x0000001100197308 */ /* 0x000e620000000800 */
[----:B------:R-:W-:-:S07]  /*21710*/  FFMA.FTZ R219, R34, R26, -R11 ;  /* 0x0000001a22db7223 */ /* 0x000fce000001080b */
[----:B------:R-:W2:Y:S08]  /*21720*/  MUFU.EX2 R160, R160 ;  /* 0x000000a000a07308 */ /* 0x000eb00000000800 */
[----:B------:R-:W4:Y:S01]  /*21730*/  MUFU.EX2 R161, R161 ;  /* 0x000000a100a17308 */ /* 0x000f220000000800 */
[----:B------:R-:W-:-:S07]  /*21740*/  FFMA.FTZ R220, R35, R26, -R11 ;  /* 0x0000001a23dc7223 */ /* 0x000fce000001080b */
[----:B------:R-:W5:Y:S08]  /*21750*/  MUFU.EX2 R162, R162 ;  /* 0x000000a200a27308 */ /* 0x000f700000000800 */
[----:B------:R-:W0:Y:S01]  /*21760*/  MUFU.EX2 R163, R163 ;  /* 0x000000a300a37308 */ /* 0x000e220000000800 */
[----:B---3--:R-:W-:Y:S01]  /*21770*/  FFMA.FTZ R9, R24, R6, R5 ;  /* 0x0000000618097223 */ /* 0x008fe20000010005 */
[----:B-1----:R-:W-:-:S06]  /*21780*/  FFMA.FTZ R6, R7, R25, R224 ;  /* 0x0000001907067223 */ /* 0x002fcc00000100e0 */
[----:B------:R-:W1:Y:S01]  /*21790*/  MUFU.EX2 R16, R16 ;  /* 0x0000001000107308 */ /* 0x000e620000000800 */
[----:B------:R-:W-:Y:S01]  /*217a0*/  FFMA.FTZ R206, R38, R26, -R11 ;  /* 0x0000001a26ce7223 */ /* 0x000fe2000001080b */
[----:B--2---:R-:W-:-:S06]  /*217b0*/  FADD.FTZ R9, R160, R9 ;  /* 0x00000009a0097221 */ /* 0x004fcc0000010000 */
[----:B------:R-:W2:Y:S01]  /*217c0*/  MUFU.EX2 R222, R222 ;  /* 0x000000de00de7308 */ /* 0x000ea20000000800 */
[----:B----4-:R-:W-:Y:S01]  /*217d0*/  FADD.FTZ R6, R161, R6 ;  /* 0x00000006a1067221 */ /* 0x010fe20000010000 */
[----:B------:R-:W-:-:S06]  /*217e0*/  FFMA.FTZ R207, R39, R26, -R11 ;  /* 0x0000001a27cf7223 */ /* 0x000fcc000001080b */
[----:B------:R-:W3:Y:S01]  /*217f0*/  MUFU.EX2 R219, R219 ;  /* 0x000000db00db7308 */ /* 0x000ee20000000800 */
[----:B-----5:R-:W-:Y:S01]  /*21800*/  FADD.FTZ R10, R162, R9 ;  /* 0x00000009a20a7221 */ /* 0x020fe20000010000 */
[----:B0-----:R-:W-:-:S06]  /*21810*/  FADD.FTZ R7, R163, R6 ;  /* 0x00000006a3077221 */ /* 0x001fcc0000010000 */
[----:B------:R-:W0:Y:S01]  /*21820*/  MUFU.EX2 R221, R221 ;  /* 0x000000dd00dd7308 */ /* 0x000e220000000800 */
[----:B------:R-:W-:-:S07]  /*21830*/  FFMA.FTZ R202, R42, R26, -R11 ;  /* 0x0000001a2aca7223 */ /* 0x000fce000001080b */
[----:B------:R-:W4:Y:S01]  /*21840*/  MUFU.EX2 R220, R220 ;  /* 0x000000dc00dc7308 */ /* 0x000f220000000800 */
[----:B------:R-:W-:Y:S01]  /*21850*/  FADD.FTZ R9, R13, R10 ;  /* 0x0000000a0d097221 */ /* 0x000fe20000010000 */
[----:B-1----:R-:W-:-:S06]  /*21860*/  FADD.FTZ R6, R16, R7 ;  /* 0x0000000710067221 */ /* 0x002fcc0000010000 */
[----:B------:R-:W1:Y:S01]  /*21870*/  MUFU.EX2 R208, R208 ;  /* 0x000000d000d07308 */ /* 0x000e620000000800 */
[----:B------:R-:W-:-:S07]  /*21880*/  FFMA.FTZ R203, R43, R26, -R11 ;  /* 0x0000001a2bcb7223 */ /* 0x000fce000001080b */
[----:B------:R-:W5:Y:S01]  /*21890*/  MUFU.EX2 R206, R206 ;  /* 0x000000ce00ce7308 */ /* 0x000f620000000800 */
[----:B--2---:R-:W-:Y:S01]  /*218a0*/  FADD.FTZ R10, R222, R9 ;  /* 0x00000009de0a7221 */ /* 0x004fe20000010000 */
[----:B---3--:R-:W-:-:S06]  /*218b0*/  FADD.FTZ R7, R219, R6 ;  /* 0x00000006db077221 */ /* 0x008fcc0000010000 */
[----:B------:R-:W2:Y:S01]  /*218c0*/  MUFU.EX2 R209, R209 ;  /* 0x000000d100d17308 */ /* 0x000ea20000000800 */
[----:B------:R-:W-:-:S07]  /*218d0*/  FFMA.FTZ R198, R46, R26, -R11 ;  /* 0x0000001a2ec67223 */ /* 0x000fce000001080b */
[----:B------:R-:W3:Y:S01]  /*218e0*/  MUFU.EX2 R207, R207 ;  /* 0x000000cf00cf7308 */ /* 0x000ee20000000800 */
[----:B0-----:R-:W-:Y:S01]  /*218f0*/  FADD.FTZ R9, R221, R10 ;  /* 0x0000000add097221 */ /* 0x001fe20000010000 */
[----:B----4-:R-:W-:-:S06]  /*21900*/  FADD.FTZ R7, R220, R7 ;  /* 0x00000007dc077221 */ /* 0x010fcc0000010000 */
[----:B------:R-:W0:Y:S01]  /*21910*/  MUFU.EX2 R204, R204 ;  /* 0x000000cc00cc7308 */ /* 0x000e220000000800 */
[----:B------:R-:W-:-:S07]  /*21920*/  FFMA.FTZ R199, R47, R26, -R11 ;  /* 0x0000001a2fc77223 */ /* 0x000fce000001080b */
[----:B------:R-:W4:Y:S01]  /*21930*/  MUFU.EX2 R202, R202 ;  /* 0x000000ca00ca7308 */ /* 0x000f220000000800 */
[----:B-1----:R-:W-:Y:S01]  /*21940*/  FADD.FTZ R6, R208, R9 ;  /* 0x00000009d0067221 */ /* 0x002fe20000010000 */
[----:B-----5:R-:W-:-:S06]  /*21950*/  FADD.FTZ R10, R206, R7 ;  /* 0x00000007ce0a7221 */ /* 0x020fcc0000010000 */
        /* <DEDUP_REMOVED lines=278> */
[----:B------:R-:W1:Y:S01]  /*22ac0*/  LD.E R10, desc[UR56][R8.64] ;  /* 0x00000038080a7980 */ /* 0x000e62000c101900 */
[----:B------:R-:W-:Y:S01]  /*22ad0*/  ULOP3.LUT UR6, UR4, 0xc, URZ, 0xfc, !UPT ;  /* 0x0000000c04067892 */ /* 0x000fe2000f8efc3f */
[----:B0-----:R-:W-:-:S02]  /*22ae0*/  IMAD.U32 R11, RZ, RZ, UR7 ;  /* 0x00000007ff0b7e24 */ /* 0x001fc4000f8e00ff */
[----:B-1----:R-:W-:-:S03]  /*22af0*/  FMUL.FTZ R17, R25, R10 ;  /* 0x0000000a19117220 */ /* 0x002fc60000410000 */
[----:B------:R-:W-:Y:S02]  /*22b00*/  IMAD.U32 R10, RZ, RZ, UR6 ;  /* 0x00000006ff0a7e24 */ /* 0x000fe4000f8e00ff */
[----:B------:R-:W-:Y:S04]  /*22b10*/  ST.E desc[UR56][R8.64], R17 ;  /* 0x0000001108007985 */ /* 0x000fe8000c101938 */
[----:B------:R-:W2:Y:S01]  /*22b20*/  LD.E R10, desc[UR56][R10.64] ;  /* 0x000000380a0a7980 */ /* 0x000ea2000c101900 */
[----:B------:R-:W-:Y:S02]  /*22b30*/  IMAD.U32 R26, RZ, RZ, UR6 ;  /* 0x00000006ff1a7e24 */ /* 0x000fe4000f8e00ff */
[----:B------:R-:W-:Y:S02]  /*22b40*/  IMAD.U32 R27, RZ, RZ, UR7 ;  /* 0x00000007ff1b7e24 */ /* 0x000fe4000f8e00ff */
        /* <DEDUP_REMOVED lines=11> */
[----:B0-----:R-:W5:Y:S04]  /*22c00*/  LD.E R26, desc[UR56][R18.64+0x27c] ;  /* 0x00027c38121a7980 */ /* 0x001f68000c101900 */
        /* <DEDUP_REMOVED lines=53> */
[----:B---3--:R-:W-:-:S04]  /*22f60*/  FMUL.FTZ R11, R25, R12 ;  /* 0x0000000c190b7220 */ /* 0x008fc80000410000 */
[----:B------:R0:W-:Y:S01]  /*22f70*/  ST.E desc[UR56][R18.64+0x41c], R35 ;  /* 0x00041c2312007985 */ /* 0x0001e2000c101938 */
[C---:B----4-:R-:W-:Y:S01]  /*22f80*/  FMUL.FTZ R17, R25.reuse, R24 ;  /* 0x0000001819117220 */ /* 0x050fe20000410000 */
[C---:B-----5:R-:W-:Y:S01]  /*22f90*/  FMUL.FTZ R27, R25.reuse, R28 ;  /* 0x0000001c191b7220 */ /* 0x060fe20000410000 */
[C---:B------:R-:W-:Y:S01]  /*22fa0*/  FMUL.FTZ R29, R25.reuse, R30 ;  /* 0x0000001e191d7220 */ /* 0x040fe20000410000 */
[C---:B------:R-:W-:Y:S01]  /*22fb0*/  FMUL.FTZ R31, R25.reuse, R32 ;  /* 0x00000020191f7220 */ /* 0x040fe20000410000 */
[C---:B------:R-:W-:Y:S01]  /*22fc0*/  FMUL.FTZ R33, R25.reuse, R34 ;  /* 0x0000002219217220 */ /* 0x040fe20000410000 */
[C---:B0-----:R-:W-:Y:S01]  /*22fd0*/  FMUL.FTZ R35, R25.reuse, R36 ;  /* 0x0000002419237220 */ /* 0x041fe20000410000 */
[C---:B------:R-:W-:Y:S01]  /*22fe0*/  FMUL.FTZ R37, R25.reuse, R38 ;  /* 0x0000002619257220 */ /* 0x040fe20000410000 */
[C---:B------:R-:W-:Y:S01]  /*22ff0*/  FMUL.FTZ R39, R25.reuse, R26 ;  /* 0x0000001a19277220 */ /* 0x040fe20000410000 */
[C---:B------:R-:W-:Y:S01]  /*23000*/  FMUL.FTZ R41, R25.reuse, R40 ;  /* 0x0000002819297220 */ /* 0x040fe20000410000 */
        /* <DEDUP_REMOVED lines=81> */
[----:B------:R1:W-:Y:S01]  /*23520*/  ST.E desc[UR56][R18.64+0x37c], R17 ;  /* 0x00037c1112007985 */ /* 0x0003e2000c101938 */
[----:B------:R-:W-:-:S03]  /*23530*/  FMUL.FTZ R43, R25, R140 ;  /* 0x0000008c192b7220 */ /* 0x000fc60000410000 */
        /* <DEDUP_REMOVED lines=26> */
[----:B------:R-:W-:Y:S04]  /*236e0*/  ST.E desc[UR56][R18.64+0x408], R39 ;  /* 0x0004082712007985 */ /* 0x000fe8000c101938 */
[----:B------:R-:W-:Y:S04]  /*236f0*/  ST.E desc[UR56][R18.64+0x40c], R41 ;  /* 0x00040c2912007985 */ /* 0x000fe8000c101938 */
[----:B------:R-:W-:Y:S01]  /*23700*/  ST.E desc[UR56][R18.64+0x418], R43 ;  /* 0x0004182b12007985 */ /* 0x000fe2000c101938 */
[----:B------:R4:W-:Y:S06]  /*23710*/  BAR.SYNC.DEFER_BLOCKING R179, 0x100 ;  /* 0x000400b30000751d */ /* 0x0009ec0000010000 */
[----:B0-----:R-:W5:Y:S04]  /*23720*/  LD.E R29, desc[UR56][R18.64+0x220] ;  /* 0x00022038121d7980 */ /* 0x001f68000c101900 */
[----:B------:R-:W4:Y:S04]  /*23730*/  LD.E R17, desc[UR56][R2.64] ;  /* 0x0000003802117980 */ /* 0x000f28000c101900 */
[----:B------:R-:W4:Y:S04]  /*23740*/  LD.E.64 R10, desc[UR56][R18.64+0xa8] ;  /* 0x0000a838120a7980 */ /* 0x000f28000c101b00 */
[----:B-----5:R0:W-:Y:S04]  /*23750*/  ST.E desc[UR56][R18.64+0x220], R29 ;  /* 0x0002201d12007985 */ /* 0x0201e8000c101938 */
[----:B-1----:R-:W5:Y:S01]  /*23760*/  LD.E R31, desc[UR56][R6.64] ;  /* 0x00000038061f7980 */ /* 0x002f62000c101900 */
[----:B------:R-:W-:-:S02]  /*23770*/  IMAD.U32 R25, RZ, RZ, UR7 ;  /* 0x00000007ff197e24 */ /* 0x000fc4000f8e00ff */
[----:B------:R-:W-:Y:S01]  /*23780*/  IMAD.U32 R24, RZ, RZ, UR6 ;  /* 0x00000006ff187e24 */ /* 0x000fe2000f8e00ff */
[----:B-----5:R1:W-:Y:S04]  /*23790*/  ST.E desc[UR56][R6.64], R31 ;  /* 0x0000001f06007985 */ /* 0x0203e8000c101938 */
[----:B--2---:R-:W2:Y:S01]  /*237a0*/  LD.E R33, desc[UR56][R8.64] ;  /* 0x0000003808217980 */ /* 0x004ea2000c101900 */
[----:B------:R-:W-:Y:S02]  /*237b0*/  IMAD.U32 R26, RZ, RZ, UR6 ;  /* 0x00000006ff1a7e24 */ /* 0x000fe4000f8e00ff */
[----:B------:R-:W-:Y:S01]  /*237c0*/  IMAD.U32 R27, RZ, RZ, UR7 ;  /* 0x00000007ff1b7e24 */ /* 0x000fe2000f8e00ff */
[----:B--2---:R2:W-:Y:S04]  /*237d0*/  ST.E desc[UR56][R8.64], R33 ;  /* 0x0000002108007985 */ /* 0x0045e8000c101938 */
[----:B------:R-:W5:Y:S04]  /*237e0*/  LD.E R25, desc[UR56][R24.64] ;  /* 0x0000003818197980 */ /* 0x000f68000c101900 */
[----:B-----5:R5:W-:Y:S04]  /*237f0*/  ST.E desc[UR56][R26.64], R25 ;  /* 0x000000191a007985 */ /* 0x020be8000c101938 */
[----:B---3--:R-:W3:Y:S04]  /*23800*/  LD.E R35, desc[UR56][R18.64+0x230] ;  /* 0x0002303812237980 */ /* 0x008ee8000c101900 */
[----:B0-----:R-:W4:Y:S04]  /*23810*/  LD.E R29, desc[UR56][R18.64+0x234] ;  /* 0x00023438121d7980 */ /* 0x001f28000c101900 */
[----:B------:R-:W4:Y:S04]  /*23820*/  LD.E R37, desc[UR56][R18.64+0x238] ;  /* 0x0002383812257980 */ /* 0x000f28000c101900 */
[----:B------:R-:W4:Y:S04]  /*23830*/  LD.E R39, desc[UR56][R18.64+0x23c] ;  /* 0x00023c3812277980 */ /* 0x000f28000c101900 */
[----:B-1----:R-:W4:Y:S04]  /*23840*/  LD.E R31, desc[UR56][R18.64+0x240] ;  /* 0x00024038121f7980 */ /* 0x002f28000c101900 */
[----:B------:R-:W4:Y:S04]  /*23850*/  LD.E R41, desc[UR56][R18.64+0x244] ;  /* 0x0002443812297980 */ /* 0x000f28000c101900 */
[----:B------:R-:W4:Y:S04]  /*23860*/  LD.E R43, desc[UR56][R18.64+0x248] ;  /* 0x00024838122b7980 */ /* 0x000f28000c101900 */
[----:B--2---:R-:W2:Y:S04]  /*23870*/  LD.E R33, desc[UR56][R18.64+0x24c] ;  /* 0x00024c3812217980 */ /* 0x004ea8000c101900 */
[----:B------:R-:W2:Y:S04]  /*23880*/  LD.E R45, desc[UR56][R18.64+0x250] ;  /* 0x00025038122d7980 */ /* 0x000ea8000c101900 */
[----:B------:R-:W2:Y:S04]  /*23890*/  LD.E R47, desc[UR56][R18.64+0x254] ;  /* 0x00025438122f7980 */ /* 0x000ea8000c101900 */
        /* <DEDUP_REMOVED lines=115> */
[----:B----4-:R-:W-:Y:S04]  /*23fd0*/  ST.E desc[UR56][R18.64+0x234], R29 ;  /* 0x0002341d12007985 */ /* 0x010fe8000c101938 */
[----:B------:R-:W-:Y:S04]  /*23fe0*/  ST.E desc[UR56][R18.64+0x238], R37 ;  /* 0x0002382512007985 */ /* 0x000fe8000c101938 */
[----:B------:R-:W-:Y:S04]  /*23ff0*/  ST.E desc[UR56][R18.64+0x23c], R39 ;  /* 0x00023c2712007985 */ /* 0x000fe8000c101938 */
[----:B------:R-:W-:Y:S04]  /*24000*/  ST.E desc[UR56][R18.64+0x240], R31 ;  /* 0x0002401f12007985 */ /* 0x000fe8000c101938 */
[----:B------:R-:W-:Y:S04]  /*24010*/  ST.E desc[UR56][R18.64+0x244], R41 ;  /* 0x0002442912007985 */ /* 0x000fe8000c101938 */
[----:B------:R-:W-:Y:S04]  /*24020*/  ST.E desc[UR56][R18.64+0x248], R43 ;  /* 0x0002482b12007985 */ /* 0x000fe8000c101938 */
[----:B--2---:R-:W-:Y:S04]  /*24030*/  ST.E desc[UR56][R18.64+0x24c], R33 ;  /* 0x00024c2112007985 */ /* 0x004fe8000c101938 */
[----:B------:R-:W-:Y:S04]  /*24040*/  ST.E desc[UR56][R18.64+0x250], R45 ;  /* 0x0002502d12007985 */ /* 0x000fe8000c101938 */
        /* <DEDUP_REMOVED lines=115> */
[----:B0-----:R-:W5:Y:S01]  /*24780*/  LDL R12, [R1+0x88] ;  /* 0x00008800010c7983 */ /* 0x001f620000100800 */
[----:B------:R-:W-:-:S02]  /*24790*/  IMAD.U32 R27, RZ, RZ, UR7 ;  /* 0x00000007ff1b7e24 */ /* 0x000fc4000f8e00ff */
[----:B-1----:R-:W-:Y:S01]  /*247a0*/  IMAD.U32 R26, RZ, RZ, UR6 ;  /* 0x00000006ff1a7e24 */ /* 0x002fe2000f8e00ff */
[----:B------:R-:W5:Y:S04]  /*247b0*/  LD.E R24, desc[UR56][R18.64+0x220] ;  /* 0x0002203812187980 */ /* 0x000f68000c101900 */
[----:B------:R-:W5:Y:S04]  /*247c0*/  LD.E R27, desc[UR56][R26.64] ;  /* 0x000000381a1b7980 */ /* 0x000f68000c101900 */
        /* <DEDUP_REMOVED lines=136> */
[----:B------:R-:W-:Y:S02]  /*25050*/  IMAD.MOV.U32 R17, RZ, RZ, R11 ;  /* 0x000000ffff117224 */ /* 0x000fe400078e000b */
[----:B------:R-:W-:Y:S02]  /*25060*/  IMAD.U32 R12, RZ, RZ, UR6 ;  /* 0x00000006ff0c7e24 */ /* 0x000fe4000f8e00ff */
[----:B------:R-:W-:Y:S01]  /*25070*/  IMAD.U32 R13, RZ, RZ, UR7 ;  /* 0x00000007ff0d7e24 */ /* 0x000fe2000f8e00ff */
[----:B--2---:R-:W-:-:S06]  /*25080*/  WARPGROUP.ARRIVE ;  /* 0x00000000000079c5 */ /* 0x004fcc0000000000 */
[----:B------:R-:W-:Y:S01]  /*25090*/  HGMMA.64x256x16.F32.BF16 R24, R160, gdesc[UR8].tnspB, R24, UP0, gsb0 ;  /* 0x43e00008a0187df0 */ /* 0x000fe2000b801818 */
[----:B------:R-:W-:Y:S02]  /*250a0*/  R2UR UR10, R16 ;  /* 0x00000000100a72ca */ /* 0x000fe400000e0000 */
        /* <DEDUP_REMOVED lines=137> */
[----:B------:R-:W-:Y:S01]  /*25940*/  IMAD.MOV.U32 R13, RZ, RZ, R11 ;  /* 0x000000ffff0d7224 */ /* 0x000fe200078e000b */
[----:B------:R-:W-:Y:S02]  /*25950*/  STL [R1+0x88], R4 ;  /* 0x0000880401007387 */ /* 0x000fe40000100800 */
[----:B------:R-:W-:Y:S01]  /*25960*/  R2UR UR10, R12 ;  /* 0x000000000c0a72ca */ /* 0x000fe200000e0000 */
[----:B------:R-:W-:Y:S01]  /*25970*/  IMAD.U32 R12, RZ, RZ, UR6 ;  /* 0x00000006ff0c7e24 */ /* 0x000fe2000f8e00ff */
[----:B------:R-:W-:Y:S01]  /*25980*/  R2UR UR11, R13 ;  /* 0x000000000d0b72ca */ /* 0x000fe200000e0000 */
[----:B------:R-:W-:Y:S01]  /*25990*/  IMAD.U32 R13, RZ, RZ, UR7 ;  /* 0x00000007ff0d7e24 */ /* 0x000fe2000f8e00ff */
[----:B------:R-:W-:-:S02]  /*259a0*/  WARPGROUP.DEPBAR.LE gsb0, 0x0 ;  /* 0x00008000000079c5 */ /* 0x000fc40000010000 */
[----:B------:R-:W-:Y:S01]  /*259b0*/  ST.E desc[UR56][R18.64+0x220], R24 ;  /* 0x0002201812007985 */ /* 0x000fe2000c101938 */
[----:B------:R-:W-:Y:S02]  /*259c0*/  F2FP.BF16.F32.PACK_AB R160, R205, R204 ;  /* 0x000000cccda0723e */ /* 0x000fe400000010ff */
        /* <DEDUP_REMOVED lines=280> */
[----:B------:R-:W-:Y:S02]  /*26b50*/  IMAD.U32 R13, RZ, RZ, UR7 ;  /* 0x00000007ff0d7e24 */ /* 0x000fe4000f8e00ff */
[----:B------:R-:W-:Y:S01]  /*26b60*/  VIADD R10, R10, 0x280 ;  /* 0x000002800a0a7836 */ /* 0x000fe20000000000 */
        /* <DEDUP_REMOVED lines=136> */
[----:B------:R-:W-:Y:S01]  /*273f0*/  IMAD.U32 R10, RZ, RZ, UR6 ;  /* 0x00000006ff0a7e24 */ /* 0x000fe2000f8e00ff */
[----:B------:R-:W-:Y:S01]  /*27400*/  R2UR UR11, R11 ;  /* 0x000000000b0b72ca */ /* 0x000fe200000e0000 */
[----:B------:R-:W-:Y:S01]  /*27410*/  IMAD.U32 R11, RZ, RZ, UR7 ;  /* 0x00000007ff0b7e24 */ /* 0x000fe2000f8e00ff */
[----:B------:R-:W-:Y:S01]  /*27420*/  STL [R1+0x88], R4 ;  /* 0x0000880401007387 */ /* 0x000fe20000100800 */
[----:B------:R-:W-:-:S03]  /*27430*/  WARPGROUP.DEPBAR.LE gsb0, 0x0 ;  /* 0x00008000000079c5 */ /* 0x000fc60000010000 */
        /* <DEDUP_REMOVED lines=134> */
[----:B------:R-:W-:Y:S01]  /*27ca0*/  IMAD.U32 R10, RZ, RZ, UR6 ;  /* 0x00000006ff0a7e24 */ /* 0x000fe2000f8e00ff */
[----:B------:R-:W-:Y:S01]  /*27cb0*/  STL [R1+0x88], R4 ;  /* 0x0000880401007387 */ /* 0x000fe20000100800 */
[----:B------:R-:W-:Y:S01]  /*27cc0*/  IMAD.U32 R11, RZ, RZ, UR7 ;  /* 0x00000007ff0b7e24 */ /* 0x000fe2000f8e00ff */
[----:B------:R-:W-:Y:S02]  /*27cd0*/  WARPGROUP.DEPBAR.LE gsb0, 0x0 ;  /* 0x00008000000079c5 */ /* 0x000fe40000010000 */
        /* <DEDUP_REMOVED lines=129> */
[----:B------:R-:W2:Y:S04]  /*284f0*/  LD.E R5, desc[UR56][R18.64+0x220] ;  /* 0x0002203812057980 */ /* 0x000ea8000c101900 */
[----:B--2---:R1:W-:Y:S04]  /*28500*/  ST.E desc[UR56][R18.64+0x220], R5 ;  /* 0x0002200512007985 */ /* 0x0043e8000c101938 */
[----:B0-----:R-:W2:Y:S01]  /*28510*/  LD.E R11, desc[UR56][R6.64] ;  /* 0x00000038060b7980 */ /* 0x001ea2000c101900 */
[----:B------:R-:W-:-:S02]  /*28520*/  IMAD.U32 R14, RZ, RZ, UR6 ;  /* 0x00000006ff0e7e24 */ /* 0x000fc4000f8e00ff */
[----:B------:R-:W-:Y:S01]  /*28530*/  IMAD.U32 R15, RZ, RZ, UR7 ;  /* 0x00000007ff0f7e24 */ /* 0x000fe2000f8e00ff */
[----:B--2---:R0:W-:Y:S04]  /*28540*/  ST.E desc[UR56][R6.64], R11 ;  /* 0x0000000b06007985 */ /* 0x0041e8000c101938 */
[----:B------:R-:W2:Y:S01]  /*28550*/  LD.E R13, desc[UR56][R8.64] ;  /* 0x00000038080d7980 */ /* 0x000ea2000c101900 */
[----:B------:R-:W-:Y:S02]  /*28560*/  IMAD.U32 R16, RZ, RZ, UR6 ;  /* 0x00000006ff107e24 */ /* 0x000fe4000f8e00ff */
[----:B------:R-:W-:Y:S01]  /*28570*/  IMAD.U32 R17, RZ, RZ, UR7 ;  /* 0x00000007ff117e24 */ /* 0x000fe2000f8e00ff */
[----:B--2---:R2:W-:Y:S04]  /*28580*/  ST.E desc[UR56][R8.64], R13 ;  /* 0x0000000d08007985 */ /* 0x0045e8000c101938 */
[----:B------:R-:W3:Y:S04]  /*28590*/  LD.E R10, desc[UR56][R14.64] ;  /* 0x000000380e0a7980 */ /* 0x000ee8000c101900 */
[----:B---3--:R3:W-:Y:S04]  /*285a0*/  ST.E desc[UR56][R16.64], R10 ;  /* 0x0000000a10007985 */ /* 0x0087e8000c101938 */
[----:B------:R-:W4:Y:S04]  /*285b0*/  LD.E R21, desc[UR56][R18.64+0x230] ;  /* 0x0002303812157980 */ /* 0x000f28000c101900 */
[----:B------:R-:W5:Y:S04]  /*285c0*/  LD.E R25, desc[UR56][R18.64+0x234] ;  /* 0x0002343812197980 */ /* 0x000f68000c101900 */
[----:B-1----:R-:W5:Y:S04]  /*285d0*/  LD.E R5, desc[UR56][R18.64+0x238] ;  /* 0x0002383812057980 */ /* 0x002f68000c101900 */
[----:B------:R-:W5:Y:S04]  /*285e0*/  LD.E R27, desc[UR56][R18.64+0x23c] ;  /* 0x00023c38121b7980 */ /* 0x000f68000c101900 */
[----:B0-----:R-:W5:Y:S04]  /*285f0*/  LD.E R7, desc[UR56][R18.64+0x240] ;  /* 0x0002403812077980 */ /* 0x001f68000c101900 */
[----:B------:R-:W5:Y:S04]  /*28600*/  LD.E R11, desc[UR56][R18.64+0x244] ;  /* 0x00024438120b7980 */ /* 0x000f68000c101900 */
[----:B------:R-:W5:Y:S04]  /*28610*/  LD.E R29, desc[UR56][R18.64+0x248] ;  /* 0x00024838121d7980 */ /* 0x000f68000c101900 */
[----:B--2---:R-:W2:Y:S04]  /*28620*/  LD.E R9, desc[UR56][R18.64+0x24c] ;  /* 0x00024c3812097980 */ /* 0x004ea8000c101900 */
[----:B------:R-:W2:Y:S04]  /*28630*/  LD.E R13, desc[UR56][R18.64+0x250] ;  /* 0x00025038120d7980 */ /* 0x000ea8000c101900 */
[----:B------:R-:W2:Y:S04]  /*28640*/  LD.E R15, desc[UR56][R18.64+0x254] ;  /* 0x00025438120f7980 */ /* 0x000ea8000c101900 */
[----:B---3--:R-:W3:Y:S04]  /*28650*/  LD.E R17, desc[UR56][R18.64+0x258] ;  /* 0x0002583812117980 */ /* 0x008ee8000c101900 */
        /* <DEDUP_REMOVED lines=113> */
[----:B----4-:R0:W-:Y:S04]  /*28d70*/  ST.E desc[UR56][R18.64+0x230], R21 ;  /* 0x0002301512007985 */ /* 0x0101e8000c101938 */
[----:B-----5:R0:W-:Y:S04]  /*28d80*/  ST.E desc[UR56][R18.64+0x234], R25 ;  /* 0x0002341912007985 */ /* 0x0201e8000c101938 */
[----:B------:R0:W-:Y:S04]  /*28d90*/  ST.E desc[UR56][R18.64+0x238], R5 ;  /* 0x0002380512007985 */ /* 0x0001e8000c101938 */
[----:B------:R0:W-:Y:S04]  /*28da0*/  ST.E desc[UR56][R18.64+0x23c], R27 ;  /* 0x00023c1b12007985 */ /* 0x0001e8000c101938 */
[----:B------:R0:W-:Y:S04]  /*28db0*/  ST.E desc[UR56][R18.64+0x240], R7 ;  /* 0x0002400712007985 */ /* 0x0001e8000c101938 */
[----:B------:R0:W-:Y:S04]  /*28dc0*/  ST.E desc[UR56][R18.64+0x244], R11 ;  /* 0x0002440b12007985 */ /* 0x0001e8000c101938 */
[----:B------:R0:W-:Y:S04]  /*28dd0*/  ST.E desc[UR56][R18.64+0x248], R29 ;  /* 0x0002481d12007985 */ /* 0x0001e8000c101938 */
[----:B--2---:R0:W-:Y:S04]  /*28de0*/  ST.E desc[UR56][R18.64+0x24c], R9 ;  /* 0x00024c0912007985 */ /* 0x0041e8000c101938 */
[----:B------:R0:W-:Y:S04]  /*28df0*/  ST.E desc[UR56][R18.64+0x250], R13 ;  /* 0x0002500d12007985 */ /* 0x0001e8000c101938 */
[----:B------:R0:W-:Y:S04]  /*28e00*/  ST.E desc[UR56][R18.64+0x254], R15 ;  /* 0x0002540f12007985 */ /* 0x0001e8000c101938 */
[----:B---3--:R0:W-:Y:S04]  /*28e10*/  ST.E desc[UR56][R18.64+0x258], R17 ;  /* 0x0002581112007985 */ /* 0x0081e8000c101938 */
        /* <DEDUP_REMOVED lines=121> */
.L_x_10181:
[----:B------:R-:W-:Y:S05]  /*295b0*/  BSYNC B0 ;  /* 0x0000000000007941 */ /* 0x000fea0003800000 */
.L_x_10180:
[C---:B------:R-:W-:Y:S01]  /*295c0*/  ISETP.GT.AND P0, PT, R0.reuse, R167, PT ;  /* 0x000000a70000720c */ /* 0x040fe20003f04270 */
[----:B------:R-:W-:-:S12]  /*295d0*/  VIADD R0, R0, 0xffffffff ;  /* 0xffffffff00007836 */ /* 0x000fd80000000000 */
[----:B------:R-:W-:Y:S05]  /*295e0*/  @P0 BRA `(.L_x_10182) ;  /* 0xffffff5000f40947 */ /* 0x000fea000383ffff */
.L_x_10155:
[----:B0-----:R-:W2:Y:S01]  /*295f0*/  LDL R5, [R1+0x440] ;  /* 0x0004400001057983 */ /* 0x001ea20000100800 */
[----:B------:R-:W-:Y:S05]  /*29600*/  WARPSYNC.ALL ;  /* 0x0000000000007948 */ /* 0x000fea0003800000 */
        /* <DEDUP_REMOVED lines=64> */
[----:B--2---:R-:W0:Y:S02]  /*29a10*/  SHFL.BFLY PT, R0, R5, 0x2, 0x1f ;  /* 0x0c401f0005007f89 */ /* 0x004e2400000e0000 */
[----:B0-----:R-:W-:-:S05]  /*29a20*/  FADD.FTZ R0, R5, R0 ;  /* 0x0000000005007221 */ /* 0x001fca0000010000 */
[----:B------:R-:W0:Y:S02]  /*29a30*/  SHFL.BFLY PT, R3, R0, 0x1, 0x1f ;  /* 0x0c201f0000037f89 */ /* 0x000e2400000e0000 */
[----:B0-----:R-:W-:Y:S01]  /*29a40*/  FADD.FTZ R2, R0, R3 ;  /* 0x0000000300027221 */ /* 0x001fe20000010000 */
[----:B----4-:R-:W-:Y:S01]  /*29a50*/  VIADD R126, R126, 0x1 ;  /* 0x000000017e7e7836 */ /* 0x010fe20000000000 */
[----:B------:R-:W2:Y:S04]  /*29a60*/  LDL R0, [R1+0x21c] ;  /* 0x00021c0001007983 */ /* 0x000ea80000100800 */
[----:B------:R-:W-:Y:S04]  /*29a70*/  STL [R1+0x440], R2 ;  /* 0x0004400201007387 */ /* 0x000fe80000100800 */
[----:B------:R-:W4:Y:S04]  /*29a80*/  LDL R145, [R1+0x440] ;  /* 0x0004400001917983 */ /* 0x000f280000100800 */
[----:B---3--:R-:W0:Y:S02]  /*29a90*/  SHFL.BFLY PT, R3, R6, 0x2, 0x1f ;  /* 0x0c401f0006037f89 */ /* 0x008e2400000e0000 */
[----:B0-----:R-:W-:Y:S01]  /*29aa0*/  FADD.FTZ R3, R3, R6 ;  /* 0x0000000603037221 */ /* 0x001fe20000010000 */
[----:B------:R-:W-:Y:S01]  /*29ab0*/  ISETP.NE.AND P2, PT, R126, 0x2, PT ;  /* 0x000000027e00780c */ /* 0x000fe20003f45270 */
[----:B------:R-:W3:Y:S04]  /*29ac0*/  LDL.64 R6, [R1+0x418] ;  /* 0x0004180001067983 */ /* 0x000ee80000100a00 */
[----:B-1----:R-:W0:Y:S08]  /*29ad0*/  SHFL.BFLY PT, R4, R3, 0x1, 0x1f ;  /* 0x0c201f0003047f89 */ /* 0x002e3000000e0000 */
[----:B------:R-:W5:Y:S01]  /*29ae0*/  @!P2 LDL R124, [R1+0x214] ;  /* 0x00021400017ca983 */ /* 0x000f620000100800 */
[----:B0-----:R-:W-:-:S03]  /*29af0*/  FADD.FTZ R138, R3, R4 ;  /* 0x00000004038a7221 */ /* 0x001fc60000010000 */
[----:B------:R-:W3:Y:S02]  /*29b00*/  LDL.64 R4, [R1+0x3e8] ;  /* 0x0003e80001047983 */ /* 0x000ee40000100a00 */
[----:B------:R-:W-:Y:S02]  /*29b10*/  FSETP.NE.FTZ.AND P1, PT, R138, RZ, PT ;  /* 0x000000ff8a00720b */ /* 0x000fe40003f35000 */
[----:B------:R-:W3:Y:S11]  /*29b20*/  LDL.64 R2, [R1+0x408] ;  /* 0x0004080001027983 */ /* 0x000ef60000100a00 */
[----:B------:R-:W3:Y:S04]  /*29b30*/  @P1 LDL R141, [R1+0x450] ;  /* 0x00045000018d1983 */ /* 0x000ee80000100800 */
[----:B------:R-:W3:Y:S01]  /*29b40*/  @P1 LDL R143, [R1+0x434] ;  /* 0x00043400018f1983 */ /* 0x000ee20000100800 */
[----:B------:R-:W-:-:S02]  /*29b50*/  IMAD.MOV.U32 R140, RZ, RZ, -0x800000 ;  /* 0xff800000ff8c7424 */ /* 0x000fc400078e00ff */
[----:B------:R-:W-:Y:S02]  /*29b60*/  IMAD.MOV.U32 R127, RZ, RZ, RZ ;  /* 0x000000ffff7f7224 */ /* 0x000fe400078e00ff */
[----:B------:R-:W-:Y:S01]  /*29b70*/  IMAD.MOV.U32 R142, RZ, RZ, -0x800000 ;  /* 0xff800000ff8e7424 */ /* 0x000fe200078e00ff */
[----:B------:R1:W-:Y:S08]  /*29b80*/  BAR.ARV R210, 0x100 ;  /* 0x000400d20000751d */ /* 0x0003f00000002000 */
[----:B------:R-:W-:Y:S06]  /*29b90*/  BAR.ARV 0x8, 0x120 ;  /* 0x0204800000007b1d */ /* 0x000fec0000002000 */
[----:B----4-:R-:W-:-:S13]  /*29ba0*/  FSETP.NE.FTZ.AND P0, PT, R145, RZ, PT ;  /* 0x000000ff9100720b */ /* 0x010fda0003f15000 */
[----:B------:R-:W4:Y:S04]  /*29bb0*/  @P0 LDL R128, [R1+0x450] ;  /* 0x0004500001800983 */ /* 0x000f280000100800 */
[----:B------:R-:W3:Y:S01]  /*29bc0*/  @P0 LDL R129, [R1+0x430] ;  /* 0x0004300001810983 */ /* 0x000ee20000100800 */
[----:B------:R-:W0:Y:S02]  /*29bd0*/  @P0 MUFU.LG2 R139, R145 ;  /* 0x00000091008b0308 */ /* 0x000e240000000c00 */
[----:B0-----:R-:W-:-:S06]  /*29be0*/  @P0 FMUL.FTZ R139, R139, 0.69314718246459960938 ;  /* 0x3f3172188b8b0820 */ /* 0x001fcc0000410000 */
[----:B------:R-:W-:Y:S08]  /*29bf0*/  @P1 MUFU.LG2 R144, R138 ;  /* 0x0000008a00901308 */ /* 0x000ff00000000c00 */
[----:B------:R-:W0:Y:S01]  /*29c00*/  @P0 MUFU.RCP R127, R145 ;  /* 0x00000091007f0308 */ /* 0x000e220000001000 */
[----:B-----5:R-:W-:Y:S01]  /*29c10*/  @!P2 LOP3.LUT R124, R124, 0x1, RZ, 0x3c, !PT ;  /* 0x000000017c7ca812 */ /* 0x020fe200078e3cff */
[----:B--2---:R-:W-:Y:S01]  /*29c20*/  VIADD R0, R0, 0x1 ;  /* 0x0000000100007836 */ /* 0x004fe20000000000 */
[----:B------:R-:W-:Y:S04]  /*29c30*/  STL [R1+0x444], R138 ;  /* 0x0004448a01007387 */ /* 0x000fe80000100800 */
[----:B------:R-:W-:Y:S04]  /*29c40*/  STL [R1+0x210], R126 ;  /* 0x0002107e01007387 */ /* 0x000fe80000100800 */
[----:B------:R-:W-:Y:S01]  /*29c50*/  @!P2 STL [R1+0x214], R124 ;  /* 0x0002147c0100a387 */ /* 0x000fe20000100800 */
        /* <DEDUP_REMOVED lines=101> */
[----:B------:R-:W0:Y:S01]  /*2a2b0*/  @P1 MUFU.RCP R128, R138 ;  /* 0x0000008a00801308 */ /* 0x000e220000001000 */
[----:B------:R-:W-:Y:S01]  /*2a2c0*/  @P1 FMUL.FTZ R129, R144, 0.69314718246459960938 ;  /* 0x3f31721890811820 */ /* 0x000fe20000410000 */
[----:B------:R-:W-:-:S04]  /*2a2d0*/  @P1 FMUL.FTZ R144, R141, 0.69314718246459960938 ;  /* 0x3f3172188d901820 */ /* 0x000fc80000410000 */
[----:B------:R-:W-:Y:S01]  /*2a2e0*/  @P1 FFMA.FTZ R142, R144, R143, R129 ;  /* 0x0000008f908e1223 */ /* 0x000fe20000010081 */
[-C--:B0-----:R-:W-:Y:S01]  /*2a2f0*/  FMUL.FTZ R13, R13, R128.reuse ;  /* 0x000000800d0d7220 */ /* 0x081fe20000410000 */
        /* <DEDUP_REMOVED lines=64> */
[----:B0-----:R-:W-:Y:S01]  /*2a700*/  VIADD R12, R125, 0x1 ;  /* 0x000000017d0c7836 */ /* 0x001fe20000000000 */
        /* <DEDUP_REMOVED lines=33> */
[----:B------:R1:W-:Y:S01]  /*2a920*/  STL [R1+0x218], R12 ;  /* 0x0002180c01007387 */ /* 0x0003e20000100800 */
[----:B------:R-:W-:-:S13]  /*2a930*/  PLOP3.LUT P0, PT, PT, PT, PT, 0x8, 0x0 ;  /* 0x000000000000781c */ /* 0x000fda0003f0e170 */
.L_x_10054:
[----:B------:R-:W-:Y:S05]  /*2a940*/  WARPSYNC.ALL ;  /* 0x0000000000007948 */ /* 0x000fea0003800000 */
[----:B------:R-:W2:Y:S08]  /*2a950*/  S2UR UR5, SR_CgaCtaId ;  /* 0x00000000000579c3 */ /* 0x000eb00000008800 */
[----:B------:R-:W-:Y:S06]  /*2a960*/  BAR.SYNC.DEFER_BLOCKING 0x5, 0x120 ;  /* 0x0144800000007b1d */ /* 0x000fec0000010000 */
[----:B------:R-:W-:Y:S01]  /*2a970*/  UMOV UR4, 0x400 ;  /* 0x0000040000047882 */ /* 0x000fe20000000000 */
[----:B------:R-:W-:Y:S01]  /*2a980*/  BSSY B0, `(.L_x_10183) ;  /* 0x00002b2000007945 */ /* 0x000fe20003800000 */
[----:B--2---:R-:W-:-:S06]  /*2a990*/  ULEA UR4, UR5, UR4, 0x18 ;  /* 0x0000000405047291 */ /* 0x004fcc000f8ec03f */
[----:B------:R-:W-:-:S05]  /*2a9a0*/  IMAD.U32 R145, RZ, RZ, UR4 ;  /* 0x00000004ff917e24 */ /* 0x000fca000f8e00ff */
[----:B------:R2:W3:Y:S01]  /*2a9b0*/  LDS.128 R116, [R145+0x324d0] ;  /* 0x0324d00091747984 */ /* 0x0004e20000000c00 */
[----:B------:R-:W-:Y:S06]  /*2a9c0*/  BAR.ARV 0x4, 0x120 ;  /* 0x0104800000007b1d */ /* 0x000fec0000002000 */
[----:B------:R-:W-:Y:S05]  /*2a9d0*/  @P0 BRA `(.L_x_10184) ;  /* 0x0000001c00d00947 */ /* 0x000fea0003800000 */
[----:B-1----:R-:W4:Y:S04]  /*2a9e0*/  LDL.128 R140, [R1+0x220] ;  /* 0x00022000018c7983 */ /* 0x002f280000100c00 */
        /* <DEDUP_REMOVED lines=13> */
[----:B0-----:R-:W2:Y:S04]  /*2aac0*/  LDL.128 R84, [R1+0x2f0] ;  /* 0x0002f00001547983 */ /* 0x001ea80000100c00 */
        /* <DEDUP_REMOVED lines=11> */
[----:B-----5:R-:W2:Y:S04]  /*2ab80*/  LDL.128 R36, [R1+0x3b0] ;  /* 0x0003b00001247983 */ /* 0x020ea80000100c00 */
[----:B------:R-:W2:Y:S04]  /*2ab90*/  LDL.128 R24, [R1+0x3e0] ;  /* 0x0003e00001187983 */ /* 0x000ea80000100c00 */
[----:B------:R-:W2:Y:S04]  /*2aba0*/  LDL.128 R28, [R1+0x3d0] ;  /* 0x0003d000011c7983 */ /* 0x000ea80000100c00 */
[----:B------:R-:W2:Y:S04]  /*2abb0*/  LDL.128 R8, [R1+0x400] ;  /* 0x0004000001087983 */ /* 0x000ea80000100c00 */
[----:B------:R-:W2:Y:S04]  /*2abc0*/  LDL.128 R12, [R1+0x3f0] ;  /* 0x0003f000010c7983 */ /* 0x000ea80000100c00 */
[----:B------:R-:W2:Y:S01]  /*2abd0*/  LDL.128 R4, [R1+0x410] ;  /* 0x0004100001047983 */ /* 0x000ea20000100c00 */
[----:B------:R-:W0:Y:S01]  /*2abe0*/  S2R R0, SR_SWINHI ;  /* 0x0000000000007919 */ /* 0x000e220000002f00 */
[----:B------:R-:W-:Y:S05]  /*2abf0*/  WARPSYNC.ALL ;  /* 0x0000000000007948 */ /* 0x000fea0003800000 */
[----:B------:R-:W-:Y:S01]  /*2ac00*/  ULDC.64 UR4, c[0x0][0xcd8] ;  /* 0x0003360000047ab9 */ /* 0x000fe20000000a00 */
[----:B------:R-:W-:-:S02]  /*2ac10*/  MOV R2, R145 ;  /* 0x0000009100027202 */ /* 0x000fc40000000f00 */
[----:B0-----:R-:W-:-:S03]  /*2ac20*/  MOV R3, R0 ;  /* 0x0000000000037202 */ /* 0x001fc60000000f00 */
[----:B------:R-:W-:-:S03]  /*2ac30*/  IMAD.WIDE R16, R218, 0x2, R2 ;  /* 0x00000002da107825 */ /* 0x000fc600078e0202 */
[C---:B------:R-:W-:Y:S02]  /*2ac40*/  IADD3 R20, P1, R16.reuse, 0x20, RZ ;  /* 0x0000002010147810 */ /* 0x040fe40007f3e0ff */
[----:B---3--:R-:W-:Y:S02]  /*2ac50*/  IADD3 R116, P2, R16, 0x40, RZ ;  /* 0x0000004010747810 */ /* 0x008fe40007f5e0ff */
[----:B------:R-:W-:Y:S02]  /*2ac60*/  LOP3.LUT R199, R20, 0x380, RZ, 0xc0, !PT ;  /* 0x0000038014c77812 */ /* 0x000fe400078ec0ff */
[----:B------:R-:W-:Y:S02]  /*2ac70*/  LOP3.LUT R201, R116, 0x380, RZ, 0xc0, !PT ;  /* 0x0000038074c97812 */ /* 0x000fe400078ec0ff */
[----:B------:R-:W-:Y:S01]  /*2ac80*/  IADD3 R144, P3, R16, 0x60, RZ ;  /* 0x0000006010907810 */ /* 0x000fe20007f7e0ff */
[----:B------:R-:W-:Y:S01]  /*2ac90*/  IMAD.X R173, RZ, RZ, R17, P1 ;  /* 0x000000ffffad7224 */ /* 0x000fe200008e0611 */
[----:B------:R-:W-:-:S02]  /*2aca0*/  SHF.R.U64 R199, R199, 0x3, RZ ;  /* 0x00000003c7c77819 */ /* 0x000fc400000012ff */
[C---:B------:R-:W-:Y:S02]  /*2acb0*/  IADD3 R146, P4, R16.reuse, 0x4000, RZ ;  /* 0x0000400010927810 */ /* 0x040fe40007f9e0ff */
[----:B------:R-:W-:Y:S02]  /*2acc0*/  SHF.R.U64 R201, R201, 0x3, RZ ;  /* 0x00000003c9c97819 */ /* 0x000fe400000012ff */
[C---:B------:R-:W-:Y:S02]  /*2acd0*/  IADD3 R148, P5, R16.reuse, 0x4020, RZ ;  /* 0x0000402010947810 */ /* 0x040fe40007fbe0ff */
[----:B------:R-:W-:Y:S02]  /*2ace0*/  IADD3 R205, P1, R16, 0x4060, RZ ;  /* 0x0000406010cd7810 */ /* 0x000fe40007f3e0ff */
[----:B------:R-:W-:Y:S02]  /*2acf0*/  LOP3.LUT R203, R144, 0x380, RZ, 0xc0, !PT ;  /* 0x0000038090cb7812 */ /* 0x000fe400078ec0ff */
[----:B------:R-:W-:-:S02]  /*2ad00*/  LOP3.LUT R172, R199, R20, RZ, 0x3c, !PT ;  /* 0x00000014c7ac7212 */ /* 0x000fc400078e3cff */
[----:B------:R-:W-:Y:S02]  /*2ad10*/  LOP3.LUT R184, R201, R116, RZ, 0x3c, !PT ;  /* 0x00000074c9b87212 */ /* 0x000fe400078e3cff */
[----:B------:R-:W-:Y:S01]  /*2ad20*/  LOP3.LUT R199, R146, 0x380, RZ, 0xc0, !PT ;  /* 0x0000038092c77812 */ /* 0x000fe200078ec0ff */
[--C-:B------:R-:W-:Y:S01]  /*2ad30*/  IMAD.X R151, RZ, RZ, R17.reuse, P1 ;  /* 0x000000ffff977224 */ /* 0x100fe200008e0611 */
[----:B------:R-:W-:Y:S02]  /*2ad40*/  SHF.R.U64 R203, R203, 0x3, RZ ;  /* 0x00000003cbcb7819 */ /* 0x000fe400000012ff */
[----:B------:R-:W-:Y:S01]  /*2ad50*/  LOP3.LUT R201, R148, 0x380, RZ, 0xc0, !PT ;  /* 0x0000038094c97812 */ /* 0x000fe200078ec0ff */
[----:B------:R-:W-:Y:S01]  /*2ad60*/  IMAD.X R185, RZ, RZ, R17, P2 ;  /* 0x000000ffffb97224 */ /* 0x000fe200010e0611 */
[C---:B------:R-:W-:Y:S02]  /*2ad70*/  LOP3.LUT R0, R16.reuse, 0x380, RZ, 0xc0, !PT ;  /* 0x0000038010007812 */ /* 0x040fe400078ec0ff */
[----:B------:R-:W-:-:S02]  /*2ad80*/  IADD3 R150, P0, R16, 0x4040, RZ ;  /* 0x0000404010967810 */ /* 0x000fc40007f1e0ff */
[C---:B------:R-:W-:Y:S01]  /*2ad90*/  IADD3 R182, P1, R16.reuse, 0xc020, RZ ;  /* 0x0000c02010b67810 */ /* 0x040fe20007f3e0ff */
[----:B------:R-:W-:Y:S01]  /*2ada0*/  IMAD.X R175, RZ, RZ, R17, P3 ;  /* 0x000000ffffaf7224 */ /* 0x000fe200018e0611 */
[C---:B------:R-:W-:Y:S02]  /*2adb0*/  IADD3 R188, P2, R16.reuse, 0x8000, RZ ;  /* 0x0000800010bc7810 */ /* 0x040fe40007f5e0ff */
[----:B------:R-:W-:Y:S02]  /*2adc0*/  SHF.R.U64 R199, R199, 0x3, RZ ;  /* 0x00000003c7c77819 */ /* 0x000fe400000012ff */
[----:B------:R-:W-:Y:S02]  /*2add0*/  LOP3.LUT R174, R203, R144, RZ, 0x3c, !PT ;  /* 0x00000090cbae7212 */ /* 0x000fe400078e3cff */
[----:B------:R-:W-:Y:S02]  /*2ade0*/  SHF.R.U64 R201, R201, 0x3, RZ ;  /* 0x00000003c9c97819 */ /* 0x000fe400000012ff */
[----:B------:R-:W-:-:S02]  /*2adf0*/  IADD3 R194, P3, R16, 0x8020, RZ ;  /* 0x0000802010c27810 */ /* 0x000fc40007f7e0ff */
[----:B------:R-:W-:Y:S02]  /*2ae00*/  SHF.R.U64 R197, R0, 0x3, RZ ;  /* 0x0000000300c57819 */ /* 0x000fe400000012ff */
[----:B------:R-:W-:Y:S01]  /*2ae10*/  LOP3.LUT R203, R150, 0x380, RZ, 0xc0, !PT ;  /* 0x0000038096cb7812 */ /* 0x000fe200078ec0ff */
[--C-:B------:R-:W-:Y:S01]  /*2ae20*/  IMAD.X R189, RZ, RZ, R17.reuse, P1 ;  /* 0x000000ffffbd7224 */ /* 0x100fe200008e0611 */
[----:B------:R-:W-:Y:S01]  /*2ae30*/  LOP3.LUT R0, R205, 0x380, RZ, 0xc0, !PT ;  /* 0x00000380cd007812 */ /* 0x000fe200078ec0ff */
[--C-:B------:R-:W-:Y:S01]  /*2ae40*/  IMAD.X R149, RZ, RZ, R17.reuse, P2 ;  /* 0x000000ffff957224 */ /* 0x100fe200010e0611 */
[----:B------:R-:W-:Y:S01]  /*2ae50*/  LOP3.LUT R146, R199, R146, RZ, 0x3c, !PT ;  /* 0x00000092c7927212 */ /* 0x000fe200078e3cff */
[----:B------:R-:W-:Y:S01]  /*2ae60*/  IMAD.X R147, RZ, RZ, R17, P4 ;  /* 0x000000ffff937224 */ /* 0x000fe200020e0611 */
[----:B------:R-:W-:Y:S02]  /*2ae70*/  LOP3.LUT R162, R201, R148, RZ, 0x3c, !PT ;  /* 0x00000094c9a27212 */ /* 0x000fe400078e3cff */
[----:B------:R-:W-:-:S02]  /*2ae80*/  LOP3.LUT R199, R188, 0x380, RZ, 0xc0, !PT ;  /* 0x00000380bcc77812 */ /* 0x000fc400078ec0ff */
[----:B------:R-:W-:Y:S01]  /*2ae90*/  ISETP.NE.U32.AND P1, PT, RZ, UR4, PT ;  /* 0x00000004ff007c0c */ /* 0x000fe2000bf25070 */
[--C-:B------:R-:W-:Y:S01]  /*2aea0*/  IMAD.X R163, RZ, RZ, R17.reuse, P5 ;  /* 0x000000ffffa37224 */ /* 0x100fe200028e0611 */
[----:B------:R-:W-:Y:S01]  /*2aeb0*/  IADD3 R186, P2, R16, 0xc040, RZ ;  /* 0x0000c04010ba7810 */ /* 0x000fe20007f5e0ff */
[--C-:B------:R-:W-:Y:S01]  /*2aec0*/  IMAD.X R161, RZ, RZ, R17.reuse, P0 ;  /* 0x000000ffffa17224 */ /* 0x100fe200000e0611 */
[----:B------:R-:W-:Y:S01]  /*2aed0*/  SHF.R.U64 R203, R203, 0x3, RZ ;  /* 0x00000003cbcb7819 */ /* 0x000fe200000012ff */
[----:B------:R-:W-:Y:S01]  /*2aee0*/  IMAD.X R21, RZ, RZ, R17, P3 ;  /* 0x000000ffff157224 */ /* 0x000fe200018e0611 */
[----:B------:R-:W-:Y:S02]  /*2aef0*/  LOP3.LUT R201, R194, 0x380, RZ, 0xc0, !PT ;  /* 0x00000380c2c97812 */ /* 0x000fe400078ec0ff */
[----:B------:R-:W-:Y:S02]  /*2af00*/  IADD3 R192, P4, R16, 0x8040, RZ ;  /* 0x0000804010c07810 */ /* 0x000fe40007f9e0ff */
[----:B------:R-:W-:-:S02]  /*2af10*/  SHF.R.U64 R0, R0, 0x3, RZ ;  /* 0x0000000300007819 */ /* 0x000fc400000012ff */
[C---:B------:R-:W-:Y:S02]  /*2af20*/  IADD3 R190, P5, R16.reuse, 0x8060, RZ ;  /* 0x0000806010be7810 */ /* 0x040fe40007fbe0ff */
[C---:B------:R-:W-:Y:S02]  /*2af30*/  IADD3 R167, P0, R16.reuse, 0xc000, RZ ;  /* 0x0000c00010a77810 */ /* 0x040fe40007f1e0ff */
[----:B------:R-:W-:Y:S02]  /*2af40*/  IADD3 R181, P3, R16, 0xc060, RZ ;  /* 0x0000c06010b57810 */ /* 0x000fe40007f7e0ff */
[----:B------:R-:W-:Y:S02]  /*2af50*/  LOP3.LUT R16, R197, R16, RZ, 0x3c, !PT ;  /* 0x00000010c5107212 */ /* 0x000fe400078e3cff */
[----:B------:R-:W-:Y:S02]  /*2af60*/  SHF.R.U64 R199, R199, 0x3, RZ ;  /* 0x00000003c7c77819 */ /* 0x000fe400000012ff */
[----:B------:R-:W-:Y:S01]  /*2af70*/  ISETP.NE.AND.EX P1, PT, RZ, UR5, PT, P1 ;  /* 0x00000005ff007c0c */ /* 0x000fe2000bf25310 */
[----:B------:R-:W-:Y:S01]  /*2af80*/  ULDC.64 UR4, c[0x0][0xce0] ;  /* 0x0003380000047ab9 */ /* 0x000fe20000000a00 */
[----:B------:R-:W-:Y:S01]  /*2af90*/  LOP3.LUT R160, R203, R150, RZ, 0x3c, !PT ;  /* 0x00000096cba07212 */ /* 0x000fe200078e3cff */
[----:B------:R-:W-:Y:S01]  /*2afa0*/  IMAD.X R187, RZ, RZ, R17, P2 ;  /* 0x000000ffffbb7224 */ /* 0x000fe200010e0611 */
[----:B------:R-:W-:-:S02]  /*2afb0*/  SHF.R.U64 R201, R201, 0x3, RZ ;  /* 0x00000003c9c97819 */ /* 0x000fc400000012ff */
[----:B------:R-:W-:Y:S02]  /*2afc0*/  LOP3.LUT R150, R0, R205, RZ, 0x3c, !PT ;  /* 0x000000cd00967212 */ /* 0x000fe400078e3cff */
[----:B------:R-:W-:Y:S02]  /*2afd0*/  LOP3.LUT R203, R192, 0x380, RZ, 0xc0, !PT ;  /* 0x00000380c0cb7812 */ /* 0x000fe400078ec0ff */
[----:B------:R-:W-:Y:S02]  /*2afe0*/  LOP3.LUT R205, R190, 0x380, RZ, 0xc0, !PT ;  /* 0x00000380becd7812 */ /* 0x000fe400078ec0ff */
[----:B------:R-:W-:Y:S02]  /*2aff0*/  ISETP.NE.U32.AND P2, PT, RZ, UR4, PT ;  /* 0x00000004ff007c0c */ /* 0x000fe4000bf45070 */
[----:B------:R-:W-:Y:S02]  /*2b000*/  LOP3.LUT R148, R199, R188, RZ, 0x3c, !PT ;  /* 0x000000bcc7947212 */ /* 0x000fe400078e3cff */
[----:B------:R-:W-:-:S02]  /*2b010*/  LOP3.LUT R0, R167, 0x380, RZ, 0xc0, !PT ;  /* 0x00000380a7007812 */ /* 0x000fc400078ec0ff */
[----:B------:R-:W-:Y:S02]  /*2b020*/  MOV R16, R16 ;  /* 0x0000001000107202 */ /* 0x000fe40000000f00 */
[----:B------:R-:W-:Y:S02]  /*2b030*/  LOP3.LUT R20, R201, R194, RZ, 0x3c, !PT ;  /* 0x000000c2c9147212 */ /* 0x000fe400078e3cff */
[----:B------:R-:W-:Y:S02]  /*2b040*/  LOP3.LUT R199, R182, 0x380, RZ, 0xc0, !PT ;  /* 0x00000380b6c77812 */ /* 0x000fe400078ec0ff */
[----:B------:R-:W-:Y:S02]  /*2b050*/  MOV R172, R172 ;  /* 0x000000ac00ac7202 */ /* 0x000fe40000000f00 */
[----:B------:R-:W-:Y:S02]  /*2b060*/  SHF.R.U64 R203, R203, 0x3, RZ ;  /* 0x00000003cbcb7819 */ /* 0x000fe400000012ff */
[----:B------:R-:W-:-:S02]  /*2b070*/  LOP3.LUT R201, R186, 0x380, RZ, 0xc0, !PT ;  /* 0x00000380bac97812 */ /* 0x000fc400078ec0ff */
[----:B------:R-:W-:Y:S02]  /*2b080*/  MOV R184, R184 ;  /* 0x000000b800b87202 */ /* 0x000fe40000000f00 */
[----:B------:R-:W-:Y:S02]  /*2b090*/  SHF.R.U64 R205, R205, 0x3, RZ ;  /* 0x00000003cdcd7819 */ /* 0x000fe400000012ff */
[----:B------:R-:W-:Y:S02]  /*2b0a0*/  LOP3.LUT R116, R181, 0x380, RZ, 0xc0, !PT ;  /* 0x00000380b5747812 */ /* 0x000fe400078ec0ff */
[----:B------:R-:W-:Y:S02]  /*2b0b0*/  MOV R174, R174 ;  /* 0x000000ae00ae7202 */ /* 0x000fe40000000f00 */
[----:B------:R-:W-:Y:S01]  /*2b0c0*/  ISETP.NE.AND.EX P2, PT, RZ, UR5, PT, P2 ;  /* 0x00000005ff007c0c */ /* 0x000fe2000bf45320 */
[----:B------:R-:W-:Y:S01]  /*2b0d0*/  IMAD.X R195, RZ, RZ, R17, P4 ;  /* 0x000000ffffc37224 */ /* 0x000fe200020e0611 */
[----:B------:R-:W-:-:S02]  /*2b0e0*/  SHF.R.U64 R0, R0, 0x3, RZ ;  /* 0x0000000300007819 */ /* 0x000fc400000012ff */
[----:B------:R-:W-:Y:S02]  /*2b0f0*/  MOV R146, R146 ;  /* 0x0000009200927202 */ /* 0x000fe40000000f00 */
[----:B----4-:R-:W-:Y:S02]  /*2b100*/  F2FP.BF16.F32.PACK_AB R140, R141, R140 ;  /* 0x0000008c8d8c723e */ /* 0x010fe400000010ff */
[----:B------:R-:W-:Y:S02]  /*2b110*/  F2FP.BF16.F32.PACK_AB R141, R143, R142 ;  /* 0x0000008e8f8d723e */ /* 0x000fe400000010ff */
[----:B--2---:R-:W-:Y:S02]  /*2b120*/  F2FP.BF16.F32.PACK_AB R132, R133, R132 ;  /* 0x000000848584723e */ /* 0x004fe400000010ff */
[----:B------:R-:W-:Y:S02]  /*2b130*/  F2FP.BF16.F32.PACK_AB R133, R135, R134 ;  /* 0x000000868785723e */ /* 0x000fe400000010ff */
[----:B------:R-:W-:-:S02]  /*2b140*/  F2FP.BF16.F32.PACK_AB R142, R137, R136 ;  /* 0x00000088898e723e */ /* 0x000fc400000010ff */
[----:B------:R-:W-:Y:S01]  /*2b150*/  F2FP.BF16.F32.PACK_AB R143, R139, R138 ;  /* 0x0000008a8b8f723e */ /* 0x000fe200000010ff */
[----:B------:R-:W-:Y:S01]  /*2b160*/  BAR.SYNC.DEFER_BLOCKING 0x1, 0x100 ;  /* 0x0044000000007b1d */ /* 0x000fe20000010000 */
        /* <DEDUP_REMOVED lines=17> */
[----:B------:R-:W-:Y:S01]  /*2b280*/  F2FP.BF16.F32.PACK_AB R88, R89, R88 ;  /* 0x000000585958723e */ /* 0x000fe200000010ff */
[----:B------:R-:W-:Y:S01]  /*2b290*/  IMAD.X R193, RZ, RZ, R17, P5 ;  /* 0x000000ffffc17224 */ /* 0x000fe200028e0611 */
[----:B------:R-:W-:Y:S01]  /*2b2a0*/  SHF.R.U64 R199, R199, 0x3, RZ ;  /* 0x00000003c7c77819 */ /* 0x000fe200000012ff */
[----:B------:R1:W-:Y:S01]  /*2b2b0*/  STSM.16.M88.4 [R172], R132 ;  /* 0x00000084ac007844 */ /* 0x0003e20000000200 */
[----:B------:R-:W-:-:S02]  /*2b2c0*/  MOV R162, R162 ;  /* 0x000000a200a27202 */ /* 0x000fc40000000f00 */
[----:B------:R-:W-:Y:S02]  /*2b2d0*/  F2FP.BF16.F32.PACK_AB R98, R93, R92 ;  /* 0x0000005c5d62723e */ /* 0x000fe400000010ff */
[----:B------:R-:W-:Y:S02]  /*2b2e0*/  F2FP.BF16.F32.PACK_AB R99, R95, R94 ;  /* 0x0000005e5f63723e */ /* 0x000fe400000010ff */
[----:B------:R-:W-:Y:S02]  /*2b2f0*/  F2FP.BF16.F32.PACK_AB R89, R91, R90 ;  /* 0x0000005a5b59723e */ /* 0x000fe400000010ff */
[----:B------:R-:W-:Y:S01]  /*2b300*/  F2FP.BF16.F32.PACK_AB R80, R81, R80 ;  /* 0x000000505150723e */ /* 0x000fe200000010ff */
[----:B------:R-:W-:Y:S01]  /*2b310*/  IMAD.X R191, RZ, RZ, R17, P0 ;  /* 0x000000ffffbf7224 */ /* 0x000fe200000e0611 */
[----:B------:R-:W-:Y:S01]  /*2b320*/  LOP3.LUT R194, R203, R192, RZ, 0x3c, !PT ;  /* 0x000000c0cbc27212 */ /* 0x000fe200078e3cff */
[----:B------:R1:W-:Y:S01]  /*2b330*/  STSM.16.M88.4 [R184], R124 ;  /* 0x0000007cb8007844 */ /* 0x0003e20000000200 */
[----:B------:R-:W-:-:S02]  /*2b340*/  SHF.R.U64 R201, R201, 0x3, RZ ;  /* 0x00000003c9c97819 */ /* 0x000fc400000012ff */
[----:B------:R-:W-:Y:S02]  /*2b350*/  MOV R160, R160 ;  /* 0x000000a000a07202 */ /* 0x000fe40000000f00 */
[----:B------:R-:W-:Y:S02]  /*2b360*/  F2FP.BF16.F32.PACK_AB R90, R85, R84 ;  /* 0x00000054555a723e */ /* 0x000fe400000010ff */
        /* <DEDUP_REMOVED lines=12> */
[----:B------:R-:W-:-:S02]  /*2b430*/  LOP3.LUT R190, R0, R167, RZ, 0x3c, !PT ;  /* 0x000000a700be7212 */ /* 0x000fc400078e3cff */
[----:B------:R-:W-:Y:S02]  /*2b440*/  MOV R148, R148 ;  /* 0x0000009400947202 */ /* 0x000fe40000000f00 */
[----:B------:R-:W-:Y:S02]  /*2b450*/  F2FP.BF16.F32.PACK_AB R74, R69, R68 ;  /* 0x00000044454a723e */ /* 0x000fe400000010ff */
[----:B------:R-:W-:Y:S02]  /*2b460*/  F2FP.BF16.F32.PACK_AB R75, R71, R70 ;  /* 0x00000046474b723e */ /* 0x000fe400000010ff */
[----:B------:R-:W-:Y:S02]  /*2b470*/  F2FP.BF16.F32.PACK_AB R65, R67, R66 ;  /* 0x000000424341723e */ /* 0x000fe400000010ff */
[----:B------:R-:W-:Y:S01]  /*2b480*/  F2FP.BF16.F32.PACK_AB R56, R57, R56 ;  /* 0x000000383938723e */ /* 0x000fe200000010ff */
[----:B------:R-:W-:Y:S01]  /*2b490*/  IMAD.X R197, RZ, RZ, R17, P3 ;  /* 0x000000ffffc57224 */ /* 0x000fe200018e0611 */
[----:B------:R-:W-:Y:S01]  /*2b4a0*/  LOP3.LUT R188, R199, R182, RZ, 0x3c, !PT ;  /* 0x000000b6c7bc7212 */ /* 0x000fe200078e3cff */
[----:B------:R1:W-:Y:S01]  /*2b4b0*/  STSM.16.M88.4 [R162], R96 ;  /* 0x00000060a2007844 */ /* 0x0003e20000000200 */
[----:B------:R-:W-:Y:S01]  /*2b4c0*/  MOV R20, R20 ;  /* 0x0000001400147202 */ /* 0x000fe20000000f00 */
[----:B0-----:R-:W0:Y:S01]  /*2b4d0*/  LDC.64 R16, c[0x0][0xcd8] ;  /* 0x00033600ff107b82 */ /* 0x001e220000000a00 */
        /* <DEDUP_REMOVED lines=34> */
[----:B------:R-:W-:Y:S01]  /*2b700*/  F2FP.BF16.F32.PACK_AB R9, R11, R10 ;  /* 0x0000000a0b09723e */ /* 0x000fe200000010ff */
[----:B------:R1:W-:Y:S01]  /*2b710*/  STSM.16.M88.4 [R192], R48 ;  /* 0x00000030c0007844 */ /* 0x0003e20000000200 */
[----:B------:R-:W-:-:S02]  /*2b720*/  MOV R196, R196 ;  /* 0x000000c400c47202 */ /* 0x000fc40000000f00 */
[----:B------:R-:W-:Y:S02]  /*2b730*/  F2FP.BF16.F32.PACK_AB R10, R5, R4 ;  /* 0x00000004050a723e */ /* 0x000fe400000010ff */
[----:B------:R-:W-:Y:S01]  /*2b740*/  F2FP.BF16.F32.PACK_AB R11, R7, R6 ;  /* 0x00000006070b723e */ /* 0x000fe200000010ff */
[----:B------:R1:W-:Y:S01]  /*2b750*/  STSM.16.M88.4 [R190], R40 ;  /* 0x00000028be007844 */ /* 0x0003e20000000200 */
[----:B------:R-:W2:Y:S03]  /*2b760*/  @P2 LDC.64 R6, c[0x0][0xce0] ;  /* 0x00033800ff062b82 */ /* 0x000ea60000000a00 */
[----:B------:R1:W-:Y:S04]  /*2b770*/  STSM.16.M88.4 [R188], R32 ;  /* 0x00000020bc007844 */ /* 0x0003e80000000200 */
[----:B------:R1:W-:Y:S04]  /*2b780*/  STSM.16.M88.4 [R186], R24 ;  /* 0x00000018ba007844 */ /* 0x0003e80000000200 */
[----:B------:R1:W-:Y:S01]  /*2b790*/  STSM.16.M88.4 [R196], R8 ;  /* 0x00000008c4007844 */ /* 0x0003e20000000200 */
[----:B------:R-:W-:Y:S01]  /*2b7a0*/  ULDC UR4, c[0x0][0xb88] ;  /* 0x0002e20000047ab9 */ /* 0x000fe20000000800 */
[----:B------:R-:W-:-:S02]  /*2b7b0*/  IMAD.MOV.U32 R4, RZ, RZ, RZ ;  /* 0x000000ffff047224 */ /* 0x000fc400078e00ff */
[----:B------:R-:W-:Y:S02]  /*2b7c0*/  IMAD.U32 R21, RZ, RZ, UR4 ;  /* 0x00000004ff157e24 */ /* 0x000fe4000f8e00ff */
[C---:B0-----:R-:W-:Y:S01]  /*2b7d0*/  IMAD.WIDE R16, R178.reuse, 0x4, R16 ;  /* 0x00000004b2107825 */ /* 0x041fe200078e0210 */
[----:B------:R-:W-:Y:S03]  /*2b7e0*/  BAR.SYNC.DEFER_BLOCKING 0x1, 0x100 ;  /* 0x0044000000007b1d */ /* 0x000fe60000010000 */
[----:B--2---:R-:W-:-:S03]  /*2b7f0*/  @P2 IMAD.WIDE R6, R178, 0x4, R6 ;  /* 0x00000004b2062825 */ /* 0x004fc600078e0206 */
[----:B------:R1:W5:Y:S04]  /*2b800*/  @P1 LDG.E R4, desc[UR56][R16.64] ;  /* 0x0000003810041981 */ /* 0x000368000c1e1900 */
[----:B------:R1:W5:Y:S01]  /*2b810*/  @P2 LDG.E R21, desc[UR56][R6.64] ;  /* 0x0000003806152981 */ /* 0x000362000c1e1900 */
[----:B------:R-:W-:Y:S01]  /*2b820*/  IMAD R14, R180, 0x80, R212 ;  /* 0x00000080b40e7824 */ /* 0x000fe200078e02d4 */
[----:B------:R-:W-:-:S03]  /*2b830*/  LOP3.LUT P0, RZ, R216, 0x3, RZ, 0xc0, !PT ;  /* 0x00000003d8ff7812 */ /* 0x000fc6000780c0ff */
[----:B------:R-:W-:Y:S01]  /*2b840*/  VIADD R0, R14, 0x8 ;  /* 0x000000080e007836 */ /* 0x000fe20000000000 */
[----:B------:R-:W-:Y:S09]  /*2b850*/  @P2 BRA `(.L_x_10185) ;  /* 0x0000000000102947 */ /* 0x000ff20003800000 */
[----:B------:R-:W-:Y:S05]  /*2b860*/  @!P1 BRA `(.L_x_10185) ;  /* 0x00000000000c9947 */ /* 0x000fea0003800000 */
[----:B-1----:R-:W2:Y:S04]  /*2b870*/  LDG.E R6, desc[UR56][R16.64] ;  /* 0x0000003810067981 */ /* 0x002ea8000c1e1900 */
[----:B-----5:R-:W2:Y:S02]  /*2b880*/  LDG.E R21, desc[UR56][R16.64+0x4] ;  /* 0x0000043810157981 */ /* 0x020ea4000c1e1900 */
[----:B--2---:R-:W-:-:S07]  /*2b890*/  IMAD.IADD R21, R21, 0x1, -R6 ;  /* 0x0000000115157824 */ /* 0x004fce00078e0a06 */
.L_x_10185:
[-C--:B-----5:R-:W-:Y:S01]  /*2b8a0*/  ISETP.GE.OR P2, PT, R14, R21.reuse, P0 ;  /* 0x000000150e00720c */ /* 0x0a0fe20000746670 */
[----:B------:R-:W-:Y:S01]  /*2b8b0*/  ULDC.64 UR4, c[0x0][0xc70] ;  /* 0x00031c0000047ab9 */ /* 0x000fe20000000a00 */
[----:B------:R-:W-:-:S11]  /*2b8c0*/  ISETP.GE.OR P0, PT, R0, R21, P0 ;  /* 0x000000150000720c */ /* 0x000fd60000706670 */
[----:B------:R-:W2:Y:S04]  /*2b8d0*/  @!P2 LDL R13, [R1+0x440] ;  /* 0x00044000010da983 */ /* 0x000ea80000100800 */
[----:B------:R-:W3:Y:S01]  /*2b8e0*/  @!P0 LDL R12, [R1+0x444] ;  /* 0x00044400010c8983 */ /* 0x000ee20000100800 */
[----:B-1----:R-:W-:Y:S01]  /*2b8f0*/  SHF.R.S32.HI R10, RZ, 0x1f, R177 ;  /* 0x0000001fff0a7819 */ /* 0x002fe200000114b1 */
[----:B------:R-:W-:Y:S01]  /*2b900*/  IMAD R7, R164, 0x40, R159 ;  /* 0x00000040a4077824 */ /* 0x000fe200078e029f */
[----:B------:R-:W-:Y:S02]  /*2b910*/  SHF.R.S32.HI R5, RZ, 0x1f, R4 ;  /* 0x0000001fff057819 */ /* 0x000fe40000011404 */
[----:B------:R-:W-:Y:S01]  /*2b920*/  SHF.R.S32.HI R0, RZ, 0x1f, R178 ;  /* 0x0000001fff007819 */ /* 0x000fe200000114b2 */
[----:B------:R-:W-:Y:S01]  /*2b930*/  IMAD R6, R10, UR4, RZ ;  /* 0x000000040a067c24 */ /* 0x000fe2000f8e02ff */
[----:B------:R-:W-:Y:S01]  /*2b940*/  SEL R17, R178, RZ, !P1 ;  /* 0x000000ffb2117207 */ /* 0x000fe20004800000 */
[----:B------:R-:W-:Y:S01]  /*2b950*/  IMAD.WIDE.U32 R8, R177, UR4, R4 ;  /* 0x00000004b1087c25 */ /* 0x000fe2000f8e0004 */
[----:B------:R-:W-:-:S03]  /*2b960*/  SEL R0, R0, RZ, !P1 ;  /* 0x000000ff00007207 */ /* 0x000fc60004800000 */
[----:B------:R-:W-:Y:S01]  /*2b970*/  IMAD R11, R177, UR5, R6 ;  /* 0x00000005b10b7c24 */ /* 0x000fe2000f8e0206 */
[----:B------:R-:W-:Y:S01]  /*2b980*/  ULDC.64 UR4, c[0x0][0xc78] ;  /* 0x00031e0000047ab9 */ /* 0x000fe20000000a00 */
[----:B------:R-:W-:-:S04]  /*2b990*/  IMAD.WIDE R2, R7, 0x2, R2 ;  /* 0x0000000207027825 */ /* 0x000fc800078e0202 */
[----:B------:R-:W-:Y:S01]  /*2b9a0*/  IMAD.IADD R9, R9, 0x1, R11 ;  /* 0x0000000109097824 */ /* 0x000fe200078e020b */
[----:B------:R-:W-:Y:S01]  /*2b9b0*/  IADD3 R29, P5, R2, 0x1000, RZ ;  /* 0x00001000021d7810 */ /* 0x000fe20007fbe0ff */
[----:B------:R-:W-:Y:S01]  /*2b9c0*/  IMAD R11, R0, UR4, RZ ;  /* 0x00000004000b7c24 */ /* 0x000fe2000f8e02ff */
[----:B------:R-:W-:Y:S01]  /*2b9d0*/  IADD3 R33, P1, R2, 0x2000, RZ ;  /* 0x0000200002217810 */ /* 0x000fe20007f3e0ff */
[----:B------:R-:W-:Y:S01]  /*2b9e0*/  IMAD.WIDE.U32 R6, R17, UR4, R8 ;  /* 0x0000000411067c25 */ /* 0x000fe2000f8e0008 */
[----:B------:R-:W-:Y:S02]  /*2b9f0*/  SHF.R.S32.HI R9, RZ, 0x1f, R14 ;  /* 0x0000001fff097819 */ /* 0x000fe4000001140e */
[----:B------:R-:W-:Y:S01]  /*2ba00*/  LOP3.LUT R28, R29, 0x380, RZ, 0xc0, !PT ;  /* 0x000003801d1c7812 */ /* 0x000fe200078ec0ff */
[----:B------:R-:W-:Y:S01]  /*2ba10*/  IMAD R11, R17, UR5, R11 ;  /* 0x00000005110b7c24 */ /* 0x000fe2000f8e020b */
[----:B------:R-:W-:Y:S01]  /*2ba20*/  IADD3 R8, P3, R14, R6, RZ ;  /* 0x000000060e087210 */ /* 0x000fe20007f7e0ff */
[----:B------:R-:W-:Y:S01]  /*2ba30*/  ULDC.64 UR4, c[0x0][0xc40] ;  /* 0x0003100000047ab9 */ /* 0x000fe20000000a00 */
[----:B------:R-:W-:-:S02]  /*2ba40*/  LOP3.LUT R32, R33, 0x380, RZ, 0xc0, !PT ;  /* 0x0000038021207812 */ /* 0x000fc400078ec0ff */
[----:B------:R-:W-:Y:S02]  /*2ba50*/  IADD3.X R9, R9, R7, R11, P3, !PT ;  /* 0x0000000709097210 */ /* 0x000fe40001ffe40b */
[----:B------:R-:W-:Y:S02]  /*2ba60*/  LEA R6, P3, R8, UR4, 0x2 ;  /* 0x0000000408067c11 */ /* 0x000fe4000f8610ff */
[----:B------:R-:W-:Y:S02]  /*2ba70*/  SHF.R.U64 R28, R28, 0x3, RZ ;  /* 0x000000031c1c7819 */ /* 0x000fe400000012ff */
[----:B------:R-:W-:Y:S01]  /*2ba80*/  LEA.HI.X R7, R8, UR5, R9, 0x2, P3 ;  /* 0x0000000508077c11 */ /* 0x000fe200098f1409 */
[----:B------:R-:W-:Y:S01]  /*2ba90*/  ULDC.64 UR4, c[0x0][0xba0] ;  /* 0x0002e80000047ab9 */ /* 0x000fe20000000a00 */
[----:B------:R-:W-:Y:S02]  /*2baa0*/  IADD3 R37, P3, R2, 0x3000, RZ ;  /* 0x0000300002257810 */ /* 0x000fe40007f7e0ff */
[----:B------:R-:W-:-:S02]  /*2bab0*/  SHF.R.U64 R32, R32, 0x3, RZ ;  /* 0x0000000320207819 */ /* 0x000fc400000012ff */
[----:B------:R-:W-:Y:S02]  /*2bac0*/  LOP3.LUT R36, R37, 0x380, RZ, 0xc0, !PT ;  /* 0x0000038025247812 */ /* 0x000fe400078ec0ff */
[----:B------:R-:W-:Y:S01]  /*2bad0*/  LOP3.LUT R28, R28, R29, RZ, 0x3c, !PT ;  /* 0x0000001d1c1c7212 */ /* 0x000fe200078e3cff */
[--C-:B------:R-:W-:Y:S01]  /*2bae0*/  IMAD.X R29, RZ, RZ, R3.reuse, P5 ;  /* 0x000000ffff1d7224 */ /* 0x100fe200028e0603 */
[----:B------:R-:W-:Y:S02]  /*2baf0*/  SHF.R.U64 R36, R36, 0x3, RZ ;  /* 0x0000000324247819 */ /* 0x000fe400000012ff */
        /* <DEDUP_REMOVED lines=64> */
[----:B------:R-:W-:Y:S01]  /*2bf00*/  IMAD.X R77, RZ, RZ, R3, P1 ;  /* 0x000000ffff4d7224 */ /* 0x000fe200008e0603 */
[----:B------:R-:W-:Y:S02]  /*2bf10*/  LOP3.LUT R2, R11, R2, RZ, 0x3c, !PT ;  /* 0x000000020b027212 */ /* 0x000fe400078e3cff */
[----:B------:R-:W-:Y:S01]  /*2bf20*/  LOP3.LUT R80, R8, R9, RZ, 0x3c, !PT ;  /* 0x0000000908507212 */ /* 0x000fe200078e3cff */
[----:B------:R-:W-:-:S04]  /*2bf30*/  IMAD R5, R5, UR4, RZ ;  /* 0x0000000405057c24 */ /* 0x000fc8000f8e02ff */
[----:B------:R-:W-:Y:S02]  /*2bf40*/  IMAD R5, R4, UR5, R5 ;  /* 0x0000000504057c24 */ /* 0x000fe4000f8e0205 */
[----:B------:R-:W-:-:S05]  /*2bf50*/  IMAD R21, R180, -0x80, R21 ;  /* 0xffffff80b4157824 */ /* 0x000fca00078e0215 */
[----:B------:R-:W-:Y:S02]  /*2bf60*/  ISETP.GE.AND P3, PT, R164, R21, PT ;  /* 0x00000015a400720c */ /* 0x000fe40003f66270 */
[----:B------:R-:W-:Y:S01]  /*2bf70*/  SHF.R.S32.HI R165, RZ, 0x1f, R164 ;  /* 0x0000001fffa57819 */ /* 0x000fe200000114a4 */
[----:B------:R-:W-:Y:S01]  /*2bf80*/  BSSY B1, `(.L_x_10186) ;  /* 0x0000048000017945 */ /* 0x000fe20003800000 */
[----:B--2---:R-:W-:Y:S04]  /*2bf90*/  @!P2 STG.E desc[UR56][R6.64], R13 ;  /* 0x0000000d0600a986 */ /* 0x004fe8000c101938 */
[----:B---3--:R0:W-:Y:S04]  /*2bfa0*/  @!P0 STG.E desc[UR56][R6.64+0x20], R12 ;  /* 0x0000200c06008986 */ /* 0x0081e8000c101938 */
[----:B------:R1:W5:Y:S04]  /*2bfb0*/  LD.E.128 R24, desc[UR56][R2.64] ;  /* 0x0000003802187980 */ /* 0x000368000c101d00 */
[----:B------:R-:W5:Y:S04]  /*2bfc0*/  LD.E.128 R28, desc[UR56][R28.64] ;  /* 0x000000381c1c7980 */ /* 0x000f68000c101d00 */
[----:B------:R-:W5:Y:S01]  /*2bfd0*/  LD.E.128 R32, desc[UR56][R32.64] ;  /* 0x0000003820207980 */ /* 0x000f62000c101d00 */
[--C-:B-1----:R-:W-:Y:S01]  /*2bfe0*/  SHF.R.S32.HI R3, RZ, 0x1f, R159.reuse ;  /* 0x0000001fff037819 */ /* 0x102fe2000001149f */
[----:B------:R-:W-:-:S02]  /*2bff0*/  IMAD.MOV.U32 R2, RZ, RZ, R159 ;  /* 0x000000ffff027224 */ /* 0x000fc400078e009f */
        /* <DEDUP_REMOVED lines=13> */
[----:B------:R-:W-:Y:S01]  /*2c0d0*/  IMAD.WIDE.U32 R2, R4, UR4, R2 ;  /* 0x0000000404027c25 */ /* 0x000fe2000f8e0002 */
[----:B------:R-:W-:Y:S01]  /*2c0e0*/  ULDC.64 UR4, c[0x0][0xbe0] ;  /* 0x0002f80000047ab9 */ /* 0x000fe20000000a00 */
[----:B------:R-:W-:Y:S01]  /*2c0f0*/  @!PT LDS RZ, [RZ] ;  /* 0x00000000fffff984 */ /* 0x000fe20000000800 */
[----:B------:R-:W-:Y:S01]  /*2c100*/  @!PT LDS RZ, [RZ] ;  /* 0x00000000fffff984 */ /* 0x000fe20000000800 */
[----:B------:R-:W-:Y:S01]  /*2c110*/  @!PT LDS RZ, [RZ] ;  /* 0x00000000fffff984 */ /* 0x000fe20000000800 */
[----:B------:R-:W-:Y:S01]  /*2c120*/  @!PT LDS RZ, [RZ] ;  /* 0x00000000fffff984 */ /* 0x000fe20000000800 */
[----:B------:R0:W-:Y:S06]  /*2c130*/  MEMBAR.ALL.CTA ;  /* 0x0000000000007992 */ /* 0x0001ec0000008000 */
[----:B0-----:R-:W0:Y:S01]  /*2c140*/  FENCE.VIEW.ASYNC.S ;  /* 0x00000000000073c6 */ /* 0x001e220000000000 */
[----:B------:R-:W-:-:S02]  /*2c150*/  IMAD.IADD R3, R3, 0x1, R5 ;  /* 0x0000000103037824 */ /* 0x000fc400078e0205 */
[----:B------:R-:W-:Y:S02]  /*2c160*/  IMAD R10, R10, UR4, RZ ;  /* 0x000000040a0a7c24 */ /* 0x000fe4000f8e02ff */
[----:B------:R-:W-:Y:S02]  /*2c170*/  VIADD R4, R164, 0x20 ;  /* 0x00000020a4047836 */ /* 0x000fe40000000000 */
[C---:B------:R-:W-:Y:S02]  /*2c180*/  IMAD R7, R177.reuse, UR5, R10 ;  /* 0x00000005b1077c24 */ /* 0x040fe4000f8e020a */
[----:B------:R-:W-:Y:S01]  /*2c190*/  IMAD.WIDE.U32 R2, R177, UR4, R2 ;  /* 0x00000004b1027c25 */ /* 0x000fe2000f8e0002 */
[----:B------:R-:W-:Y:S01]  /*2c1a0*/  ULDC.64 UR4, c[0x0][0xbe8] ;  /* 0x0002fa0000047ab9 */ /* 0x000fe20000000a00 */
[----:B------:R-:W-:Y:S02]  /*2c1b0*/  ISETP.GE.AND P2, PT, R4, R21, PT ;  /* 0x000000150400720c */ /* 0x000fe40003f46270 */
[----:B------:R-:W-:-:S02]  /*2c1c0*/  IMAD R4, R0, UR4, RZ ;  /* 0x0000000400047c24 */ /* 0x000fc4000f8e02ff */
[----:B------:R-:W-:Y:S02]  /*2c1d0*/  VIADD R0, R145, 0x32420 ;  /* 0x0003242091007836 */ /* 0x000fe40000000000 */
[C---:B------:R-:W-:Y:S02]  /*2c1e0*/  VIADD R6, R164.reuse, 0x60 ;  /* 0x00000060a4067836 */ /* 0x040fe40000000000 */
[----:B------:R-:W-:Y:S01]  /*2c1f0*/  IMAD.IADD R3, R3, 0x1, R7 ;  /* 0x0000000103037824 */ /* 0x000fe200078e0207 */
[----:B------:R-:W-:Y:S01]  /*2c200*/  PRMT R0, RZ, 0x654, R0 ;  /* 0x00000654ff007816 */ /* 0x000fe20000000000 */
[----:B------:R-:W-:Y:S01]  /*2c210*/  VIADD R5, R164, 0x40 ;  /* 0x00000040a4057836 */ /* 0x000fe20000000000 */
[-C--:B------:R-:W-:Y:S01]  /*2c220*/  ISETP.GE.AND P1, PT, R6, R21.reuse, PT ;  /* 0x000000150600720c */ /* 0x080fe20003f26270 */
[C---:B------:R-:W-:Y:S01]  /*2c230*/  IMAD R9, R17.reuse, UR5, R4 ;  /* 0x0000000511097c24 */ /* 0x040fe2000f8e0204 */
[----:B0-----:R0:W-:Y:S01]  /*2c240*/  SYNCS.ARRIVE.TRANS64.RED.A1T0 RZ, [R0+URZ], RZ ;  /* 0x000000ff00ff79a7 */ /* 0x0011e2000810043f */
[----:B------:R-:W-:Y:S01]  /*2c250*/  IMAD.WIDE.U32 R6, R17, UR4, R2 ;  /* 0x0000000411067c25 */ /* 0x000fe2000f8e0002 */
[----:B------:R-:W-:-:S03]  /*2c260*/  ISETP.GE.AND P0, PT, R5, R21, PT ;  /* 0x000000150500720c */ /* 0x000fc60003f06270 */
        /* <DEDUP_REMOVED lines=25> */
.L_x_10187:
[----:B------:R-:W-:Y:S05]  /*2c400*/  BSYNC B1 ;  /* 0x0000000000017941 */ /* 0x000fea0003800000 */
.L_x_10186:
        /* <DEDUP_REMOVED lines=22> */
[----:B-----5:R1:W-:Y:S04]  /*2c570*/  @!P4 STG.E.128 desc[UR56][R8.64], R28 ;  /* 0x0000001c0800c986 */ /* 0x0203e8000c101d38 */
[----:B------:R1:W-:Y:S04]  /*2c580*/  @!P3 STG.E.128 desc[UR56][R8.64+0x80], R44 ;  /* 0x0000802c0800b986 */ /* 0x0003e8000c101d38 */
[----:B------:R1:W-:Y:S04]  /*2c590*/  @!P2 STG.E.128 desc[UR56][R8.64+0x100], R60 ;  /* 0x0001003c0800a986 */ /* 0x0003e8000c101d38 */
[----:B------:R1:W-:Y:S02]  /*2c5a0*/  @!P5 STG.E.128 desc[UR56][R8.64+0x180], R72 ;  /* 0x000180480800d986 */ /* 0x0003e4000c101d38 */
.L_x_10189:
[----:B------:R-:W-:Y:S05]  /*2c5b0*/  BSYNC B1 ;  /* 0x0000000000017941 */ /* 0x000fea0003800000 */
.L_x_10188:
        /* <DEDUP_REMOVED lines=22> */
[----:B-----5:R2:W-:Y:S04]  /*2c720*/  @!P2 STG.E.128 desc[UR56][R8.64], R32 ;  /* 0x000000200800a986 */ /* 0x0205e8000c101d38 */
[----:B------:R2:W-:Y:S04]  /*2c730*/  @!P3 STG.E.128 desc[UR56][R8.64+0x80], R48 ;  /* 0x000080300800b986 */ /* 0x0005e8000c101d38 */
[----:B------:R2:W-:Y:S04]  /*2c740*/  @!P4 STG.E.128 desc[UR56][R8.64+0x100], R12 ;  /* 0x0001000c0800c986 */ /* 0x0005e8000c101d38 */
[----:B------:R2:W-:Y:S02]  /*2c750*/  @!P5 STG.E.128 desc[UR56][R8.64+0x180], R76 ;  /* 0x0001804c0800d986 */ /* 0x0005e4000c101d38 */
.L_x_10191:
[----:B------:R-:W-:Y:S05]  /*2c760*/  BSYNC B1 ;  /* 0x0000000000017941 */ /* 0x000fea0003800000 */
.L_x_10190:
        /* <DEDUP_REMOVED lines=21> */
[----:B-----5:R3:W-:Y:S04]  /*2c8c0*/  @!P1 STG.E.128 desc[UR56][R4.64], R36 ;  /* 0x0000002404009986 */ /* 0x0207e8000c101d38 */
[----:B------:R3:W-:Y:S04]  /*2c8d0*/  @!P2 STG.E.128 desc[UR56][R4.64+0x80], R52 ;  /* 0x000080340400a986 */ /* 0x0007e8000c101d38 */
[----:B------:R3:W-:Y:S02]  /*2c8e0*/  @!P3 STG.E.128 desc[UR56][R4.64+0x100], R64 ;  /* 0x000100400400b986 */ /* 0x0007e4000c101d38 */
[----:B------:R-:W-:Y:S05]  /*2c8f0*/  @P0 BRA `(.L_x_10192) ;  /* 0x0000000800e80947 */ /* 0x000fea0003800000 */
[----:B------:R4:W-:Y:S01]  /*2c900*/  STG.E.128 desc[UR56][R4.64+0x180], R80 ;  /* 0x0001805004007986 */ /* 0x0009e2000c101d38 */
[----:B------:R-:W-:Y:S05]  /*2c910*/  BRA `(.L_x_10192) ;  /* 0x0000000800e07947 */ /* 0x000fea0003800000 */
.L_x_10184:
[----:B------:R-:W-:Y:S01]  /*2c920*/  ULDC.64 UR4, c[0x0][0xcd8] ;  /* 0x0003360000047ab9 */ /* 0x000fe20000000a00 */
[----:B-1----:R-:W1:Y:S01]  /*2c930*/  LDC.64 R2, c[0x0][0xcd8] ;  /* 0x00033600ff027b82 */ /* 0x002e620000000a00 */
[----:B------:R-:W-:Y:S01]  /*2c940*/  ISETP.NE.U32.AND P0, PT, RZ, UR4, PT ;  /* 0x00000004ff007c0c */ /* 0x000fe2000bf05070 */
[----:B------:R-:W-:-:S03]  /*2c950*/  IMAD.MOV.U32 R9, RZ, RZ, RZ ;  /* 0x000000ffff097224 */ /* 0x000fc600078e00ff */
[----:B------:R-:W-:Y:S01]  /*2c960*/  ISETP.NE.AND.EX P0, PT, RZ, UR5, PT, P0 ;  /* 0x00000005ff007c0c */ /* 0x000fe2000bf05300 */
[----:B------:R-:W-:Y:S02]  /*2c970*/  ULDC.64 UR4, c[0x0][0xce0] ;  /* 0x0003380000047ab9 */ /* 0x000fe40000000a00 */
[----:B------:R-:W-:-:S04]  /*2c980*/  ISETP.NE.U32.AND P1, PT, RZ, UR4, PT ;  /* 0x00000004ff007c0c */ /* 0x000fc8000bf25070 */
[----:B------:R-:W-:Y:S01]  /*2c990*/  ISETP.NE.AND.EX P1, PT, RZ, UR5, PT, P1 ;  /* 0x00000005ff007c0c */ /* 0x000fe2000bf25310 */
[----:B-1----:R-:W-:-:S12]  /*2c9a0*/  IMAD.WIDE R2, R178, 0x4, R2 ;  /* 0x00000004b2027825 */ /* 0x002fd800078e0202 */
[----:B------:R-:W1:Y:S01]  /*2c9b0*/  @P1 LDC.64 R4, c[0x0][0xce0] ;  /* 0x00033800ff041b82 */ /* 0x000e620000000a00 */
[----:B------:R-:W-:Y:S02]  /*2c9c0*/  ULDC UR4, c[0x0][0xb88] ;  /* 0x0002e20000047ab9 */ /* 0x000fe40000000800 */
[----:B------:R-:W-:Y:S01]  /*2c9d0*/  IMAD.U32 R7, RZ, RZ, UR4 ;  /* 0x00000004ff077e24 */ /* 0x000fe2000f8e00ff */
[----:B------:R4:W5:Y:S01]  /*2c9e0*/  @P0 LDG.E R9, desc[UR56][R2.64] ;  /* 0x0000003802090981 */ /* 0x000962000c1e1900 */
[----:B-1----:R-:W-:-:S05]  /*2c9f0*/  @P1 IMAD.WIDE R4, R178, 0x4, R4 ;  /* 0x00000004b2041825 */ /* 0x002fca00078e0204 */
[----:B------:R4:W5:Y:S01]  /*2ca00*/  @P1 LDG.E R7, desc[UR56][R4.64] ;  /* 0x0000003804071981 */ /* 0x000962000c1e1900 */
[----:B------:R-:W-:Y:S01]  /*2ca10*/  ISETP.GT.AND P2, PT, R211, 0x7f, PT ;  /* 0x0000007fd300780c */ /* 0x000fe20003f44270 */
[----:B------:R-:W-:-:S12]  /*2ca20*/  @P1 BRA `(.L_x_10193) ;  /* 0x0000000000101947 */ /* 0x000fd80003800000 */
[----:B------:R-:W-:Y:S05]  /*2ca30*/  @!P0 BRA `(.L_x_10193) ;  /* 0x00000000000c8947 */ /* 0x000fea0003800000 */
[----:B------:R-:W2:Y:S04]  /*2ca40*/  LDG.E R0, desc[UR56][R2.64] ;  /* 0x0000003802007981 */ /* 0x000ea8000c1e1900 */
[----:B-----5:R-:W2:Y:S02]  /*2ca50*/  LDG.E R7, desc[UR56][R2.64+0x4] ;  /* 0x0000043802077981 */ /* 0x020ea4000c1e1900 */
[----:B--2---:R-:W-:-:S07]  /*2ca60*/  IMAD.IADD R7, R7, 0x1, -R0 ;  /* 0x0000000107077824 */ /* 0x004fce00078e0a00 */
.L_x_10193:
        /* <DEDUP_REMOVED lines=8> */
[----:B----4-:R-:W1:Y:S02]  /*2caf0*/  S2R R2, SR_TID.X ;  /* 0x0000000000027919 */ /* 0x010e640000002100 */
[----:B-1----:R-:W-:-:S04]  /*2cb00*/  IMAD R0, R180, 0x80, R2 ;  /* 0x00000080b4007824 */ /* 0x002fc800078e0202 */
[----:B------:R-:W-:-:S05]  /*2cb10*/  VIADD R0, R0, 0xffffff80 ;  /* 0xffffff8000007836 */ /* 0x000fca0000000000 */
[----:B------:R-:W-:-:S13]  /*2cb20*/  ISETP.GE.AND P0, PT, R0, R7, PT ;  /* 0x000000070000720c */ /* 0x000fda0003f06270 */
[----:B------:R-:W-:Y:S05]  /*2cb30*/  @P0 BRA `(.L_x_10195) ;  /* 0x0000000000440947 */ /* 0x000fea0003800000 */
[----:B------:R-:W-:Y:S01]  /*2cb40*/  IADD3 R2, P0, R0, R9, RZ ;  /* 0x0000000900027210 */ /* 0x000fe20007f1e0ff */
        /* <DEDUP_REMOVED lines=16> */
.L_x_10195:
[----:B------:R-:W-:Y:S05]  /*2cc50*/  BSYNC B1 ;  /* 0x0000000000017941 */ /* 0x000fea0003800000 */
.L_x_10194:
[----:B------:R-:W-:Y:S01]  /*2cc60*/  ULDC.64 UR4, c[0x0][0xba0] ;  /* 0x0002e80000047ab9 */ /* 0x000fe20000000a00 */
[----:B----4-:R-:W-:Y:S01]  /*2cc70*/  IMAD.MOV.U32 R2, RZ, RZ, R159 ;  /* 0x000000ffff027224 */ /* 0x010fe200078e009f */
[----:B------:R-:W-:Y:S01]  /*2cc80*/  BSSY B1, `(.L_x_10196) ;  /* 0x000002f000017945 */ /* 0x000fe20003800000 */
[----:B-1----:R-:W-:Y:S02]  /*2cc90*/  IMAD.MOV.U32 R3, RZ, RZ, R12 ;  /* 0x000000ffff037224 */ /* 0x002fe400078e000c */
[----:B------:R-:W-:Y:S02]  /*2cca0*/  IMAD R0, R6, UR4, RZ ;  /* 0x0000000406007c24 */ /* 0x000fe4000f8e02ff */
[----:B------:R-:W-:-:S04]  /*2ccb0*/  IMAD.WIDE.U32 R2, R9, UR4, R2 ;  /* 0x0000000409027c25 */ /* 0x000fc8000f8e0002 */
[----:B------:R-:W-:Y:S01]  /*2ccc0*/  IMAD R9, R9, UR5, R0 ;  /* 0x0000000509097c24 */ /* 0x000fe2000f8e0200 */
[----:B------:R-:W-:Y:S01]  /*2ccd0*/  ULDC.64 UR4, c[0x0][0xbe0] ;  /* 0x0002f80000047ab9 */ /* 0x000fe20000000a00 */
[----:B------:R-:W-:Y:S01]  /*2cce0*/  IMAD R11, R180, -0x80, R7 ;  /* 0xffffff80b40b7824 */ /* 0x000fe200078e0207 */
[----:B------:R-:W-:Y:S01]  /*2ccf0*/  SHF.R.S32.HI R7, RZ, 0x1f, R164 ;  /* 0x0000001fff077819 */ /* 0x000fe200000114a4 */
[----:B------:R-:W-:Y:S02]  /*2cd00*/  IMAD R0, R8, UR4, RZ ;  /* 0x0000000408007c24 */ /* 0x000fe4000f8e02ff */
[----:B------:R-:W-:Y:S01]  /*2cd10*/  IMAD.IADD R3, R3, 0x1, R9 ;  /* 0x0000000103037824 */ /* 0x000fe200078e0209 */
[C---:B------:R-:W-:Y:S01]  /*2cd20*/  ISETP.GE.AND P1, PT, R164.reuse, R11, PT ;  /* 0x0000000ba400720c */ /* 0x040fe20003f26270 */
[----:B------:R-:W-:Y:S02]  /*2cd30*/  IMAD R5, R177, UR5, R0 ;  /* 0x00000005b1057c24 */ /* 0x000fe4000f8e0200 */
[----:B------:R-:W-:-:S02]  /*2cd40*/  VIADD R0, R164, 0x20 ;  /* 0x00000020a4007836 */ /* 0x000fc40000000000 */
[----:B------:R-:W-:Y:S01]  /*2cd50*/  IMAD.WIDE.U32 R2, R177, UR4, R2 ;  /* 0x00000004b1027c25 */ /* 0x000fe2000f8e0002 */
[----:B------:R-:W-:Y:S02]  /*2cd60*/  ULDC.64 UR4, c[0x0][0xbe8] ;  /* 0x0002fa0000047ab9 */ /* 0x000fe40000000a00 */
[----:B------:R-:W-:Y:S01]  /*2cd70*/  ISETP.GE.AND P0, PT, R0, R11, PT ;  /* 0x0000000b0000720c */ /* 0x000fe20003f06270 */
        /* <DEDUP_REMOVED lines=31> */
.L_x_10197:
[----:B------:R-:W-:Y:S05]  /*2cf70*/  BSYNC B1 ;  /* 0x0000000000017941 */ /* 0x000fea0003800000 */
.L_x_10196:
[----:B------:R-:W-:Y:S01]  /*2cf80*/  BSSY B1, `(.L_x_10198) ;  /* 0x000001c000017945 */ /* 0x000fe20003800000 */
[----:B------:R-:W-:Y:S01]  /*2cf90*/  ISETP.GE.AND P1, PT, R0, R11, PT ;  /* 0x0000000b0000720c */ /* 0x000fe20003f26270 */
[----:B-1----:R-:W-:Y:S02]  /*2cfa0*/  VIADD R8, R164, 0x60 ;  /* 0x00000060a4087836 */ /* 0x002fe40000000000 */
        /* <DEDUP_REMOVED lines=25> */
.L_x_10199:
[----:B------:R-:W-:Y:S05]  /*2d140*/  BSYNC B1 ;  /* 0x0000000000017941 */ /* 0x000fea0003800000 */
.L_x_10198:
        /* <DEDUP_REMOVED lines=27> */
.L_x_10201:
[----:B------:R-:W-:Y:S05]  /*2d300*/  BSYNC B1 ;  /* 0x0000000000017941 */ /* 0x000fea0003800000 */
.L_x_10200:
        /* <DEDUP_REMOVED lines=25> */
.L_x_10192:
[----:B------:R-:W-:Y:S05]  /*2d4a0*/  BSYNC B0 ;  /* 0x0000000000007941 */ /* 0x000fea0003800000 */
.L_x_10183:
[----:B------:R-:W-:Y:S02]  /*2d4b0*/  ULDC UR4, c[0x0][0xd14] ;  /* 0x0003450000047ab9 */ /* 0x000fe40000000800 */
[----:B---3--:R-:W-:-:S13]  /*2d4c0*/  ISETP.GE.AND P0, PT, R119, UR4, PT ;  /* 0x0000000477007c0c */ /* 0x008fda000bf06270 */
[----:B------:R-:W-:Y:S05]  /*2d4d0*/  @!P0 BRA `(.L_x_10202) ;  /* 0xfffffd3c00088947 */ /* 0x000fea000383ffff */
[----:B------:R-:W-:Y:S05]  /*2d4e0*/  BRA `(.L_x_9980) ;  /* 0x0000006000ac7947 */ /* 0x000fea0003800000 */
.L_x_9978:
[----:B------:R-:W-:-:S08]  /*2d4f0*/  NOP ;  /* 0x0000000000007918 */ /* 0x000fd00000000000 */
[----:B------:R-:W0:-:S00]  /*2d500*/  USETMAXREG.DEALLOC.CTAPOOL 0x18 ;  /* 0x00000018000079c8 */ /* 0x000e0000080e0500 */
[----:B0-----:R-:W-:-:S06]  /*2d510*/  LOP3.LUT R0, R0, 0x3, RZ, 0xc0, !PT ;  /* 0x0000000300007812 */ /* 0x001fcc00078ec0ff */
[----:B------:R-:W0:Y:S02]  /*2d520*/  SHFL.IDX PT, R0, R0, RZ, 0x1f ;  /* 0x00001fff00007589 */ /* 0x000e2400000e0000 */
[----:B0-----:R-:W-:-:S13]  /*2d530*/  ISETP.NE.AND P0, PT, R0, RZ, PT ;  /* 0x000000ff0000720c */ /* 0x001fda0003f05270 */
[----:B------:R-:W-:Y:S05]  /*2d540*/  @P0 BRA `(.L_x_9980) ;  /* 0x0000006000940947 */ /* 0x000fea0003800000 */
        /* <DEDUP_REMOVED lines=56> */
.L_x_10207:
        /* <DEDUP_REMOVED lines=16> */
.L_x_10206:
[----:B------:R-:W-:Y:S05]  /*2d9d0*/  BSYNC B0 ;  /* 0x0000000000007941 */ /* 0x000fea0003800000 */
.L_x_10205:
        /* <DEDUP_REMOVED lines=25> */
.L_x_10203:
        /* <DEDUP_REMOVED lines=20> */
.L_x_10208:
        /* <DEDUP_REMOVED lines=56> */
.L_x_10204:
[----:B------:R-:W-:Y:S02]  /*2e030*/  IMAD.MOV.U32 R17, RZ, RZ, RZ ;  /* 0x000000ffff117224 */ /* 0x000fe400078e00ff */
[----:B------:R-:W-:Y:S02]  /*2e040*/  IMAD.U32 R16, RZ, RZ, UR6 ;  /* 0x00000006ff107e24 */ /* 0x000fe4000f8e00ff */
[----:B------:R-:W-:-:S07]  /*2e050*/  IMAD.MOV.U32 R18, RZ, RZ, RZ ;  /* 0x000000ffff127224 */ /* 0x000fce00078e00ff */
.L_x_10209:
        /* <DEDUP_REMOVED lines=16> */
[----:B------:R-:W-:Y:S01]  /*2e160*/  ULDC.64 UR54, c[0x0][0x198] ;  /* 0x0000660000367ab9 */ /* 0x000fe20000000a00 */
[----:B------:R-:W-:Y:S01]  /*2e170*/  ULDC UR51, c[0x0][0xc] ;  /* 0x0000030000337ab9 */ /* 0x000fe20000000800 */
[----:B------:R-:W-:Y:S01]  /*2e180*/  UMOV UR52, URZ ;  /* 0x0000003f00347c82 */ /* 0x000fe20008000000 */
[----:B------:R1:W-:Y:S04]  /*2e190*/  STL [R1+0x46c], R0 ;  /* 0x00046c0001007387 */ /* 0x0003e80000100800 */
[----:B------:R1:W-:Y:S04]  /*2e1a0*/  STL [R1+0x460], RZ ;  /* 0x000460ff01007387 */ /* 0x0003e80000100800 */
[----:B------:R1:W-:Y:S02]  /*2e1b0*/  STL [R1+0x468], R0 ;  /* 0x0004680001007387 */ /* 0x0003e40000100800 */
.L_x_10310:
        /* <DEDUP_REMOVED lines=45> */
.L_x_10211:
        /* <DEDUP_REMOVED lines=18> */
.L_x_10212:
[----:B------:R-:W-:Y:S05]  /*2e5b0*/  @!P3 BRA `(.L_x_10213) ;  /* 0x00000000000cb947 */ /* 0x000fea0003800000 */
[----:B------:R-:W2:Y:S04]  /*2e5c0*/  LDG.E R7, desc[UR56][R4.64] ;  /* 0x0000003804077981 */ /* 0x000ea8000c1e1900 */
[----:B-1----:R-:W2:Y:S02]  /*2e5d0*/  LDG.E R8, desc[UR56][R4.64+0x4] ;  /* 0x0000043804087981 */ /* 0x002ea4000c1e1900 */
[----:B--2---:R-:W-:-:S07]  /*2e5e0*/  IMAD.IADD R7, R8, 0x1, -R7 ;  /* 0x0000000108077824 */ /* 0x004fce00078e0a07 */
.L_x_10213:
[----:B--2---:R-:W2:Y:S04]  /*2e5f0*/  @P1 LDG.E R4, desc[UR56][R2.64] ;  /* 0x0000003802041981 */ /* 0x004ea8000c1e1900 */
[----:B------:R1:W2:Y:S02]  /*2e600*/  @P1 LDG.E R5, desc[UR56][R2.64+0x4] ;  /* 0x0000043802051981 */ /* 0x0002a4000c1e1900 */
[----:B-1----:R-:W1:Y:S02]  /*2e610*/  LDC.64 R2, c[0x0][0xad8] ;  /* 0x0002b600ff027b82 */ /* 0x002e640000000a00 */
[----:B-1----:R-:W-:Y:S01]  /*2e620*/  ISETP.GE.AND P2, PT, R3, 0x1, PT ;  /* 0x000000010300780c */ /* 0x002fe20003f46270 */
[----:B--2---:R-:W-:Y:S02]  /*2e630*/  @P1 IMAD.IADD R9, R5, 0x1, -R4 ;  /* 0x0000000105091824 */ /* 0x004fe400078e0a04 */
[----:B-----5:R-:W-:-:S04]  /*2e640*/  IMAD.IADD R5, R7, 0x1, -R6 ;  /* 0x0000000107057824 */ /* 0x020fc800078e0a06 */
[----:B------:R-:W-:-:S04]  /*2e650*/  IMAD.IADD R8, R5, 0x1, R9 ;  /* 0x0000000105087824 */ /* 0x000fc800078e0209 */
[----:B------:R-:W-:-:S04]  /*2e660*/  VIADD R4, R8, 0x5f ;  /* 0x0000005f08047836 */ /* 0x000fc80000000000 */
[----:B------:R-:W-:-:S05]  /*2e670*/  IMAD.HI R4, R4, 0x2aaaaaab, RZ ;  /* 0x2aaaaaab04047827 */ /* 0x000fca00078e02ff */
[----:B------:R-:W-:-:S04]  /*2e680*/  SHF.R.U32.HI R7, RZ, 0x1f, R4 ;  /* 0x0000001fff077819 */ /* 0x000fc80000011604 */
[----:B------:R-:W-:Y:S02]  /*2e690*/  LEA.HI.SX32 R20, R4, R7, 0x1c ;  /* 0x0000000704147211 */ /* 0x000fe400078fe2ff */
[----:B------:R-:W-:-:S04]  /*2e6a0*/  LEA R4, R17, 0x80, 0x7 ;  /* 0x0000008011047811 */ /* 0x000fc800078e38ff */
[----:B------:R-:W-:-:S05]  /*2e6b0*/  IADD3 R4, R8, R4, -R0 ;  /* 0x0000000408047210 */ /* 0x000fca0007ffe800 */
[----:B------:R-:W-:Y:S01]  /*2e6c0*/  IMAD.IADD R2, R4, 0x1, R2 ;  /* 0x0000000104027824 */ /* 0x000fe200078e0202 */
[----:B------:R-:W-:Y:S06]  /*2e6d0*/  @!P2 BRA `(.L_x_10214) ;  /* 0x000000000048a947 */ /* 0x000fec0003800000 */
[C---:B------:R-:W-:Y:S01]  /*2e6e0*/  ISETP.GT.AND P0, PT, R4.reuse, RZ, PT ;  /* 0x000000ff0400720c */ /* 0x040fe20003f04270 */
[----:B------:R-:W-:Y:S01]  /*2e6f0*/  BSSY B0, `(.L_x_10215) ;  /* 0x000000e000007945 */ /* 0x000fe20003800000 */
[----:B0-----:R-:W-:-:S11]  /*2e700*/  VIADD R11, R4, 0xffffffff ;  /* 0xffffffff040b7836 */ /* 0x001fd60000000000 */
        /* <DEDUP_REMOVED lines=8> */
.L_x_10216:
[----:B------:R-:W-:-:S13]  /*2e790*/  ISETP.NE.AND P0, PT, R3, 0x1, PT ;  /* 0x000000010300780c */ /* 0x000fda0003f05270 */
[----:B------:R-:W0:Y:S02]  /*2e7a0*/  @P0 LDC.64 R6, c[0x0][0xae0] ;  /* 0x0002b800ff060b82 */ /* 0x000e240000000a00 */
[----:B0-----:R-:W-:-:S05]  /*2e7b0*/  @P0 IMAD.HI.U32 R6, R11, R6, RZ ;  /* 0x000000060b060227 */ /* 0x001fca00078e00ff */
[----:B------:R-:W-:-:S07]  /*2e7c0*/  @P0 SHF.R.U32.HI R11, RZ, R7, R6 ;  /* 0x00000007ff0b0219 */ /* 0x000fce0000011606 */
.L_x_10217:
[----:B------:R-:W-:Y:S05]  /*2e7d0*/  BSYNC B0 ;  /* 0x0000000000007941 */ /* 0x000fea0003800000 */
.L_x_10215:
[----:B------:R-:W-:-:S05]  /*2e7e0*/  IMAD R11, R11, R3, R3 ;  /* 0x000000030b0b7224 */ /* 0x000fca00078e0203 */
[----:B------:R-:W-:-:S07]  /*2e7f0*/  VIMNMX R2, R2, R11, PT ;  /* 0x0000000b02027248 */ /* 0x000fce0003fe0100 */
.L_x_10214:
        /* <DEDUP_REMOVED lines=9> */
[----:B0-----:R-:W-:-:S11]  /*2e890*/  LOP3.LUT R11, RZ, R0, RZ, 0x33, !PT ;  /* 0x00000000ff0b7212 */ /* 0x001fd600078e33ff */
[----:B------:R-:W0:Y:S02]  /*2e8a0*/  @P0 LDC.64 R6, c[0x0][0xae0] ;  /* 0x0002b800ff060b82 */ /* 0x000e240000000a00 */
[----:B0-----:R-:W-:-:S05]  /*2e8b0*/  @P0 IMAD.HI.U32 R6, R11, R6, RZ ;  /* 0x000000060b060227 */ /* 0x001fca00078e00ff */
[----:B------:R-:W-:-:S04]  /*2e8c0*/  @P0 SHF.R.U32.HI R11, RZ, R7, R6 ;  /* 0x00000007ff0b0219 */ /* 0x000fc80000011606 */
[----:B------:R-:W-:Y:S01]  /*2e8d0*/  LOP3.LUT R11, RZ, R11, RZ, 0x33, !PT ;  /* 0x0000000bff0b7212 */ /* 0x000fe200078e33ff */
[----:B------:R-:W-:Y:S06]  /*2e8e0*/  BRA `(.L_x_10221) ;  /* 0x0000000000147947 */ /* 0x000fec0003800000 */
.L_x_10220:
[----:B------:R-:W-:Y:S01]  /*2e8f0*/  ISETP.NE.AND P0, PT, R3, 0x1, PT ;  /* 0x000000010300780c */ /* 0x000fe20003f05270 */
[----:B0-----:R-:W-:-:S12]  /*2e900*/  IMAD.MOV.U32 R11, RZ, RZ, R0 ;  /* 0x000000ffff0b7224 */ /* 0x001fd800078e0000 */
[----:B------:R-:W0:Y:S02]  /*2e910*/  @P0 LDC.64 R6, c[0x0][0xae0] ;  /* 0x0002b800ff060b82 */ /* 0x000e240000000a00 */
[----:B0-----:R-:W-:-:S05]  /*2e920*/  @P0 IMAD.HI.U32 R6, R0, R6, RZ ;  /* 0x0000000600060227 */ /* 0x001fca00078e00ff */
[----:B------:R-:W-:-:S07]  /*2e930*/  @P0 SHF.R.U32.HI R11, RZ, R7, R6 ;  /* 0x00000007ff0b0219 */ /* 0x000fce0000011606 */
.L_x_10221:
[----:B------:R-:W-:Y:S05]  /*2e940*/  BSYNC B0 ;  /* 0x0000000000007941 */ /* 0x000fea0003800000 */
.L_x_10219:
[----:B------:R-:W-:-:S05]  /*2e950*/  IMAD R3, R11, R3, RZ ;  /* 0x000000030b037224 */ /* 0x000fca00078e02ff */
[----:B------:R-:W-:-:S07]  /*2e960*/  VIMNMX R8, R8, R3, !PT ;  /* 0x0000000308087248 */ /* 0x000fce0007fe0100 */
.L_x_10218:
        /* <DEDUP_REMOVED lines=35> */
.L_x_10379:
[----:B------:R-:W-:-:S03]  /*2eba0*/  UMOV UR4, 0xffffffff ;  /* 0xffffffff00047882 */ /* 0x000fc60000000000 */
[----:B------:R-:W-:Y:S05]  /*2ebb0*/  BRA.DIV UR4, `(.L_x_10225) ;  /* 0x0000005a04cc7947 */ /* 0x000fea000b800000 */
[----:B------:R-:W-:-:S13]  /*2ebc0*/  ELECT P6, URZ, PT ;  /* 0x00000000003f782f */ /* 0x000fda00038c0000 */
.L_x_10382:
        /* <DEDUP_REMOVED lines=11> */
.L_x_10383:
[----:B------:R-:W-:Y:S04]  /*2ec80*/  BSSY B1, `(.L_x_10227) ;  /* 0x000004d000017945 */ /* 0x000fe80003800000 */
[----:B------:R-:W-:Y:S05]  /*2ec90*/  @!P6 BRA `(.L_x_10228) ;  /* 0x00000004002ce947 */ /* 0x000fea0003800000 */
[----:B0-----:R-:W1:Y:S04]  /*2eca0*/  LDL R11, [R1+0x464] ;  /* 0x00046400010b7983 */ /* 0x001e680000100800 */
[----:B------:R-:W2:Y:S01]  /*2ecb0*/  LDL R9, [R1+0x46c] ;  /* 0x00046c0001097983 */ /* 0x000ea20000100800 */
[----:B-1----:R-:W-:Y:S01]  /*2ecc0*/  IMAD R8, R11, 0x8, R7 ;  /* 0x000000080b087824 */ /* 0x002fe200078e0207 */
[----:B--2---:R-:W-:-:S04]  /*2ecd0*/  SHF.L.U32 R9, R9, 0x1f, RZ ;  /* 0x0000001f09097819 */ /* 0x004fc800000006ff */
[----:B------:R-:W0:Y:S02]  /*2ece0*/  SYNCS.PHASECHK.TRANS64.TRYWAIT P0, [R8+URZ+0x324a0], R9 ;  /* 0x0324a009080075a7 */ /* 0x000e24000800017f */
[----:B0-----:R-:W-:Y:S05]  /*2ecf0*/  @!P0 BRA `(.L_x_10229) ;  /* 0x0000005800b08947 */ /* 0x001fea0003800000 */
.L_x_10384:
        /* <DEDUP_REMOVED lines=11> */
.L_x_10230:
        /* <DEDUP_REMOVED lines=19> */
.L_x_10385:
        /* <DEDUP_REMOVED lines=8> */
.L_x_10232:
        /* <DEDUP_REMOVED lines=31> */
.L_x_10228:
[----:B------:R-:W-:Y:S05]  /*2f150*/  BSYNC B1 ;  /* 0x0000000000017941 */ /* 0x000fea0003800000 */
.L_x_10227:
[----:B-1----:R-:W2:Y:S04]  /*2f160*/  LDL.LU R8, [R1+0x464] ;  /* 0x0004640001087983 */ /* 0x002ea80000300800 */
[----:B0-----:R-:W3:Y:S01]  /*2f170*/  LDL.LU R11, [R1+0x46c] ;  /* 0x00046c00010b7983 */ /* 0x001ee20000300800 */
        /* <DEDUP_REMOVED lines=14> */
.L_x_10239:
        /* <DEDUP_REMOVED lines=9> */
.L_x_10386:
        /* <DEDUP_REMOVED lines=11> */
.L_x_10236:
        /* <DEDUP_REMOVED lines=17> */
.L_x_10387:
        /* <DEDUP_REMOVED lines=8> */
.L_x_10238:
        /* <DEDUP_REMOVED lines=31> */
.L_x_10234:
[----:B------:R-:W-:Y:S05]  /*2f720*/  BSYNC B1 ;  /* 0x0000000000017941 */ /* 0x000fea0003800000 */
.L_x_10233:
        /* <DEDUP_REMOVED lines=9> */
[----:B------:R-:W-:Y:S01]  /*2f7c0*/  ISETP.GT.AND P0, PT, R3, R2, PT ;  /* 0x000000020300720c */ /* 0x000fe20003f04270 */
[----:B------:R1:W-:Y:S04]  /*2f7d0*/  STL [R1+0x464], R9 ;  /* 0x0004640901007387 */ /* 0x0003e80000100800 */
[----:B------:R1:W-:Y:S08]  /*2f7e0*/  STL [R1+0x46c], R11 ;  /* 0x00046c0b01007387 */ /* 0x0003f00000100800 */
[----:B------:R-:W-:Y:S05]  /*2f7f0*/  @P0 BRA `(.L_x_10239) ;  /* 0xfffffff800980947 */ /* 0x000fea000383ffff */
.L_x_10223:
[----:B------:R-:W-:Y:S05]  /*2f800*/  BSYNC B0 ;  /* 0x0000000000007941 */ /* 0x000fea0003800000 */
.L_x_10222:
        /* <DEDUP_REMOVED lines=17> */
.L_x_10242:
[----:B------:R-:W-:-:S13]  /*2f920*/  ISETP.NE.AND P1, PT, R3, 0x1, PT ;  /* 0x000000010300780c */ /* 0x000fda0003f25270 */
[----:B------:R-:W2:Y:S02]  /*2f930*/  @P1 LDC.64 R4, c[0x0][0xae0] ;  /* 0x0002b800ff041b82 */ /* 0x000ea40000000a00 */
[----:B--2---:R-:W-:-:S05]  /*2f940*/  @P1 IMAD.HI.U32 R4, R6, R4, RZ ;  /* 0x0000000406041227 */ /* 0x004fca00078e00ff */
[----:B------:R-:W-:-:S07]  /*2f950*/  @P1 SHF.R.U32.HI R6, RZ, R5, R4 ;  /* 0x00000005ff061219 */ /* 0x000fce0000011604 */
.L_x_10243:
[----:B------:R-:W-:Y:S05]  /*2f960*/  BSYNC B0 ;  /* 0x0000000000007941 */ /* 0x000fea0003800000 */
.L_x_10241:
[----:B------:R-:W-:-:S05]  /*2f970*/  IMAD R5, R6, R3, R3 ;  /* 0x0000000306057224 */ /* 0x000fca00078e0203 */
[----:B------:R-:W-:-:S07]  /*2f980*/  VIMNMX R2, R2, R5, PT ;  /* 0x0000000502027248 */ /* 0x000fce0003fe0100 */
.L_x_10240:
        /* <DEDUP_REMOVED lines=19> */
.L_x_10246:
[----:B------:R-:W-:-:S13]  /*2fac0*/  ISETP.NE.AND P0, PT, R3, 0x1, PT ;  /* 0x000000010300780c */ /* 0x000fda0003f05270 */
[----:B------:R-:W3:Y:S02]  /*2fad0*/  @P0 LDC.64 R4, c[0x0][0xae0] ;  /* 0x0002b800ff040b82 */ /* 0x000ee40000000a00 */
[----:B---3--:R-:W-:-:S05]  /*2fae0*/  @P0 IMAD.HI.U32 R4, R0, R4, RZ ;  /* 0x0000000400040227 */ /* 0x008fca00078e00ff */
[----:B------:R-:W-:-:S07]  /*2faf0*/  @P0 SHF.R.U32.HI R0, RZ, R5, R4 ;  /* 0x00000005ff000219 */ /* 0x000fce0000011604 */
.L_x_10247:
[----:B------:R-:W-:Y:S05]  /*2fb00*/  BSYNC B0 ;  /* 0x0000000000007941 */ /* 0x000fea0003800000 */
.L_x_10245:
[----:B------:R-:W-:-:S05]  /*2fb10*/  IMAD R3, R0, R3, RZ ;  /* 0x0000000300037224 */ /* 0x000fca00078e02ff */
[----:B------:R-:W-:-:S07]  /*2fb20*/  VIMNMX R2, R2, R3, !PT ;  /* 0x0000000302027248 */ /* 0x000fce0007fe0100 */
.L_x_10244:
        /* <DEDUP_REMOVED lines=25> */
.L_x_10249:
        /* <DEDUP_REMOVED lines=17> */
[----:B01----:R-:W-:Y:S02]  /*2fdd0*/  IMAD.U32 R11, RZ, RZ, UR5 ;  /* 0x00000005ff0b7e24 */ /* 0x003fe4000f8e00ff */
[----:B------:R-:W-:Y:S02]  /*2fde0*/  IMAD.MOV.U32 R8, RZ, RZ, 0x70 ;  /* 0x00000070ff087424 */ /* 0x000fe400078e00ff */
[----:B------:R-:W-:Y:S02]  /*2fdf0*/  IMAD.MOV.U32 R12, RZ, RZ, 0x1 ;  /* 0x00000001ff0c7424 */ /* 0x000fe400078e00ff */
[----:B------:R-:W-:-:S07]  /*2fe00*/  IMAD.MOV.U32 R13, RZ, RZ, RZ ;  /* 0x000000ffff0d7224 */ /* 0x000fce00078e00ff */
[----:B------:R-:W-:-:S07]  /*2fe10*/  LEPC R20, `(.L_x_10251) ;  /* 0x000000001014794e */ /* 0x000fce0000000000 */
[----:B---3--:R-:W-:Y:S05]  /*2fe20*/  CALL.ABS.NOINC R2 ;  /* 0x0000000002007343 */ /* 0x008fea0003c00000 */
.L_x_10251:
        /* <DEDUP_REMOVED lines=14> */
[----:B01----:R-:W-:Y:S02]  /*2ff10*/  IMAD.U32 R11, RZ, RZ, UR5 ;  /* 0x00000005ff0b7e24 */ /* 0x003fe4000f8e00ff */
[----:B------:R-:W-:Y:S02]  /*2ff20*/  IMAD.MOV.U32 R8, RZ, RZ, 0x70 ;  /* 0x00000070ff087424 */ /* 0x000fe400078e00ff */
[----:B------:R-:W-:Y:S02]  /*2ff30*/  IMAD.MOV.U32 R12, RZ, RZ, 0x1 ;  /* 0x00000001ff0c7424 */ /* 0x000fe400078e00ff */
[----:B---3--:R-:W-:-:S07]  /*2ff40*/  IMAD.MOV.U32 R13, RZ, RZ, RZ ;  /* 0x000000ffff0d7224 */ /* 0x008fce00078e00ff */
[----:B------:R-:W-:-:S07]  /*2ff50*/  LEPC R20, `(.L_x_10253) ;  /* 0x000000001014794e */ /* 0x000fce0000000000 */
[----:B----4-:R-:W-:Y:S05]  /*2ff60*/  CALL.ABS.NOINC R2 ;  /* 0x0000000002007343 */ /* 0x010fea0003c00000 */
.L_x_10253:
        /* <DEDUP_REMOVED lines=16> */
.L_x_10252:
[----:B--2---:R-:W2:Y:S01]  /*30070*/  LDL.LU R6, [R1+0x480] ;  /* 0x0004800001067983 */ /* 0x004ea20000300800 */
[----:B------:R-:W3:Y:S01]  /*30080*/  LDC R0, c[0x0][0x428] ;  /* 0x00010a00ff007b82 */ /* 0x000ee20000000800 */
[----:B------:R-:W-:Y:S01]  /*30090*/  ULDC.64 UR4, c[0x0][0xaf0] ;  /* 0x0002bc0000047ab9 */ /* 0x000fe20000000a00 */
[----:B------:R-:W-:Y:S01]  /*300a0*/  IMAD.MOV.U32 R4, RZ, RZ, R19 ;  /* 0x000000ffff047224 */ /* 0x000fe200078e0013 */
[----:B------:R-:W4:Y:S01]  /*300b0*/  S2R R5, SR_TID.X ;  /* 0x0000000000057919 */ /* 0x000f220000002100 */
        /* <DEDUP_REMOVED lines=20> */
[----:B------:R-:W-:Y:S01]  /*30200*/  VOTEU.ALL UP0, P6 ;  /* 0x00000000003f7886 */ /* 0x000fe20003000000 */
[----:B---3--:R-:W-:Y:S01]  /*30210*/  SEL R2, R19, RZ, !P0 ;  /* 0x000000ff13027207 */ /* 0x008fe20004000000 */
[----:B--2---:R-:W-:-:S07]  /*30220*/  IMAD R17, R17, 0x80, R6 ;  /* 0x0000008011117824 */ /* 0x004fce00078e0206 */
.L_x_10254:
        /* <DEDUP_REMOVED lines=11> */
[----:B------:R-:W3:Y:S01]  /*302e0*/  LDC.64 R20, c[0x0][0x3f8] ;  /* 0x0000fe00ff147b82 */ /* 0x000ee20000000a00 */
[----:B------:R-:W-:Y:S02]  /*302f0*/  ULDC.64 UR4, c[0x0][0xb00] ;  /* 0x0002c00000047ab9 */ /* 0x000fe40000000a00 */
[----:B---3--:R-:W-:Y:S01]  /*30300*/  LOP3.LUT P0, RZ, R20, UR4, RZ, 0xfc, !PT ;  /* 0x0000000414ff7c12 */ /* 0x008fe2000f80fcff */
[----:B------:R-:W-:-:S03]  /*30310*/  UMOV UR4, 0xffffffff ;  /* 0xffffffff00047882 */ /* 0x000fc60000000000 */
[----:B------:R-:W-:-:S04]  /*30320*/  LOP3.LUT P0, RZ, R21, UR5, RZ, 0xfc, P0 ;  /* 0x0000000515ff7c12 */ /* 0x000fc8000800fcff */
[----:B-----5:R-:W-:Y:S01]  /*30330*/  SEL R6, R4, RZ, !P0 ;  /* 0x000000ff04067207 */ /* 0x020fe20004000000 */
[----:B--2---:R-:W-:Y:S01]  /*30340*/  VIADD R3, R3, 0xffffffff ;  /* 0xffffffff03037836 */ /* 0x004fe20000000000 */
[----:B------:R-:W-:Y:S07]  /*30350*/  BRA.DIV UR4, `(.L_x_10255) ;  /* 0x0000004604687947 */ /* 0x000fee000b800000 */
.L_x_10390:
[----:B------:R-:W-:Y:S01]  /*30360*/  UMOV UR4, 0xffffffff ;  /* 0xffffffff00047882 */ /* 0x000fe20000000000 */
[----:B------:R-:W-:Y:S02]  /*30370*/  SHF.R.S32.HI R8, RZ, 0x1f, R4 ;  /* 0x0000001fff087819 */ /* 0x000fe40000011404 */
[----:B------:R-:W-:Y:S05]  /*30380*/  BRA.DIV UR4, `(.L_x_10256) ;  /* 0x0000004604907947 */ /* 0x000fea000b800000 */
[----:B------:R-:W-:-:S13]  /*30390*/  ELECT P6, URZ, PT ;  /* 0x00000000003f782f */ /* 0x000fda00038c0000 */
.L_x_10393:
[----:B------:R-:W-:Y:S05]  /*303a0*/  @!P6 BRA `(.L_x_10257) ;  /* 0x0000000000fce947 */ /* 0x000fea0003800000 */
[----:B------:R-:W-:-:S04]  /*303b0*/  ISETP.NE.U32.AND P0, PT, R20, RZ, PT ;  /* 0x000000ff1400720c */ /* 0x000fc80003f05070 */
[----:B------:R-:W-:-:S13]  /*303c0*/  ISETP.NE.AND.EX P0, PT, R21, RZ, PT, P0 ;  /* 0x000000ff1500720c */ /* 0x000fda0003f05300 */
[----:B------:R-:W-:Y:S05]  /*303d0*/  @!P0 BRA `(.L_x_10258) ;  /* 0x0000000000488947 */ /* 0x000fea0003800000 */
[----:B-1----:R-:W1:Y:S01]  /*303e0*/  LDC R9, c[0x0][0x41c] ;  /* 0x00010700ff097b82 */ /* 0x002e620000000800 */
[----:B------:R-:W-:Y:S01]  /*303f0*/  IMAD.MOV.U32 R5, RZ, RZ, R3 ;  /* 0x000000ffff057224 */ /* 0x000fe200078e0003 */
        /* <DEDUP_REMOVED lines=14> */
[----:B0-----:R-:W-:-:S05]  /*304e0*/  LEA.HI.X R11, R6, R21, R5, 0x2, P0 ;  /* 0x00000015060b7211 */ /* 0x001fca00000f1405 */
[----:B------:R2:W5:Y:S04]  /*304f0*/  LDG.E R6, desc[UR56][R10.64] ;  /* 0x000000380a067981 */ /* 0x000568000c1e1900 */
.L_x_10258:
[----:B------:R-:W3:Y:S01]  /*30500*/  LDL R5, [R1+0x460] ;  /* 0x0004600001057983 */ /* 0x000ee20000100800 */
[----:B-1----:R-:W-:-:S03]  /*30510*/  MOV R9, 0x400 ;  /* 0x0000040000097802 */ /* 0x002fc60000000f00 */
[----:B------:R-:W4:Y:S01]  /*30520*/  LDL R7, [R1+0x468] ;  /* 0x0004680001077983 */ /* 0x000f220000100800 */
[----:B--2---:R-:W1:Y:S02]  /*30530*/  S2R R10, SR_CgaCtaId ;  /* 0x00000000000a7919 */ /* 0x004e640000008800 */
[----:B-1----:R-:W-:-:S05]  /*30540*/  LEA R9, R10, R9, 0x18 ;  /* 0x000000090a097211 */ /* 0x002fca00078ec0ff */
[----:B---3--:R-:W-:Y:S01]  /*30550*/  IMAD R5, R5, 0x8, R9 ;  /* 0x0000000805057824 */ /* 0x008fe200078e0209 */
[----:B----4-:R-:W-:-:S04]  /*30560*/  SHF.L.U32 R7, R7, 0x1f, RZ ;  /* 0x0000001f07077819 */ /* 0x010fc800000006ff */
[----:B------:R-:W1:Y:S02]  /*30570*/  SYNCS.PHASECHK.TRANS64.TRYWAIT P0, [R5+URZ+0x32440], R7 ;  /* 0x03244007050075a7 */ /* 0x000e64000800017f */
[----:B-1----:R-:W-:Y:S05]  /*30580*/  @!P0 BRA `(.L_x_10259) ;  /* 0x0000004400308947 */ /* 0x002fea0003800000 */
.L_x_10394:
        /* <DEDUP_REMOVED lines=11> */
.L_x_10260:
[----:B------:R-:W2:Y:S01]  /*30640*/  LDL R9, [R1+0x460] ;  /* 0x0004600001097983 */ /* 0x000ea20000100800 */
        /* <DEDUP_REMOVED lines=20> */
[----:B--2---:R-:W-:Y:S01]  /*30790*/  NOP ;  /* 0x0000000000007918 */ /* 0x004fe20000000000 */
.L_x_10257:
        /* <DEDUP_REMOVED lines=26> */
[----:B--2---:R-:W-:Y:S01]  /*30940*/  IMAD.MOV.U32 R2, RZ, RZ, 0x10000 ;  /* 0x00010000ff027424 */ /* 0x004fe200078e00ff */
        /* <DEDUP_REMOVED lines=28> */
.L_x_10262:
[----:B------:R-:W-:Y:S05]  /*30b10*/  BSYNC B0 ;  /* 0x0000000000007941 */ /* 0x000fea0003800000 */
.L_x_10261:
[----:B------:R-:W-:-:S04]  /*30b20*/  UIADD3 UR52, UR52, 0x1, URZ ;  /* 0x0000000134347890 */ /* 0x000fc8000fffe03f */
[----:B------:R-:W-:-:S04]  /*30b30*/  ULEA.HI UR4, UR52, UR52, URZ, 0x1 ;  /* 0x0000003434047291 */ /* 0x000fc8000f8f083f */
[----:B------:R-:W-:-:S04]  /*30b40*/  ULOP3.LUT UR4, UR4, 0xfffffffe, URZ, 0xc0, !UPT ;  /* 0xfffffffe04047892 */ /* 0x000fc8000f8ec03f */
[----:B------:R-:W-:-:S06]  /*30b50*/  UIADD3 UR4, UR52, -UR4, URZ ;  /* 0x8000000434047290 */ /* 0x000fcc000fffe03f */
[----:B------:R-:W-:-:S05]  /*30b60*/  IMAD.U32 R2, RZ, RZ, UR4 ;  /* 0x00000004ff027e24 */ /* 0x000fca000f8e00ff */
[----:B------:R-:W-:-:S04]  /*30b70*/  SHF.L.U32 R2, R2, 0x1f, RZ ;  /* 0x0000001f02027819 */ /* 0x000fc800000006ff */
[----:B------:R-:W2:Y:S02]  /*30b80*/  SYNCS.PHASECHK.TRANS64.TRYWAIT P0, [R5+URZ+0x32420], R2 ;  /* 0x03242002050075a7 */ /* 0x000ea4000800017f */
[----:B--2---:R-:W-:Y:S05]  /*30b90*/  @!P0 BRA `(.L_x_10263) ;  /* 0x0000003c00c08947 */ /* 0x004fea0003800000 */
.L_x_10395:
[----:B------:R-:W-:Y:S01]  /*30ba0*/  ULDC.64 UR46, c[0x0][0x3f8] ;  /* 0x0000fe00002e7ab9 */ /* 0x000fe20000000a00 */
[----:B------:R-:W-:Y:S01]  /*30bb0*/  ULDC.64 UR38, c[0x0][0x408] ;  /* 0x0001020000267ab9 */ /* 0x000fe20000000a00 */
[----:B------:R-:W-:Y:S04]  /*30bc0*/  BSSY B0, `(.L_x_10264) ;  /* 0x000003b000007945 */ /* 0x000fe80003800000 */
[----:B------:R-:W-:Y:S05]  /*30bd0*/  @!P6 BRA `(.L_x_10265) ;  /* 0x0000000000e4e947 */ /* 0x000fea0003800000 */
[----:B------:R-:W3:Y:S01]  /*30be0*/  LDL R7, [R1+0x460] ;  /* 0x0004600001077983 */ /* 0x000ee20000100800 */
[----:B-1----:R-:W-:-:S03]  /*30bf0*/  MOV R9, 0x400 ;  /* 0x0000040000097802 */ /* 0x002fc60000000f00 */
[----:B--2---:R-:W2:Y:S01]  /*30c00*/  LDL R5, [R1+0x468] ;  /* 0x0004680001057983 */ /* 0x004ea20000100800 */
[----:B------:R-:W1:Y:S02]  /*30c10*/  S2R R10, SR_CgaCtaId ;  /* 0x00000000000a7919 */ /* 0x000e640000008800 */
[----:B-1----:R-:W-:-:S05]  /*30c20*/  LEA R9, R10, R9, 0x18 ;  /* 0x000000090a097211 */ /* 0x002fca00078ec0ff */
[----:B---3--:R-:W-:Y:S01]  /*30c30*/  IMAD R2, R7, 0x8, R9 ;  /* 0x0000000807027824 */ /* 0x008fe200078e0209 */
[----:B--2---:R-:W-:-:S04]  /*30c40*/  SHF.L.U32 R5, R5, 0x1f, RZ ;  /* 0x0000001f05057819 */ /* 0x004fc800000006ff */
[----:B------:R-:W1:Y:S02]  /*30c50*/  SYNCS.PHASECHK.TRANS64.TRYWAIT P0, [R2+URZ+0x32460], R5 ;  /* 0x03246005020075a7 */ /* 0x000e64000800017f */
[----:B-1----:R-:W-:Y:S05]  /*30c60*/  @!P0 BRA `(.L_x_10266) ;  /* 0x0000003c00ac8947 */ /* 0x002fea0003800000 */
.L_x_10396:
        /* <DEDUP_REMOVED lines=11> */
.L_x_10267:
[----:B------:R-:W2:Y:S01]  /*30d20*/  LDL R7, [R1+0x460] ;  /* 0x0004600001077983 */ /* 0x000ea20000100800 */
        /* <DEDUP_REMOVED lines=35> */
[----:B---3--:R-:W-:Y:S01]  /*30f60*/  NOP ;  /* 0x0000000000007918 */ /* 0x008fe20000000000 */
.L_x_10265:
[----:B------:R-:W-:Y:S05]  /*30f70*/  BSYNC B0 ;  /* 0x0000000000007941 */ /* 0x000fea0003800000 */
.L_x_10264:
[----:B------:R-:W3:Y:S04]  /*30f80*/  LDL R3, [R1+0x47c] ;  /* 0x00047c0001037983 */ /* 0x000ee80000100800 */
[----:B--2---:R-:W2:Y:S01]  /*30f90*/  LDL R2, [R1+0x474] ;  /* 0x0004740001027983 */ /* 0x004ea20000100800 */
[----:B------:R-:W-:Y:S01]  /*30fa0*/  BSSY B0, `(.L_x_10268) ;  /* 0x000016a000007945 */ /* 0x000fe20003800000 */
[----:B---3--:R-:W-:-:S05]  /*30fb0*/  VIADD R5, R3, 0xfffffffe ;  /* 0xfffffffe03057836 */ /* 0x008fca0000000000 */
[----:B--2---:R-:W-:-:S13]  /*30fc0*/  ISETP.GE.AND P0, PT, R5, R2, PT ;  /* 0x000000020500720c */ /* 0x004fda0003f06270 */
[----:B------:R-:W-:Y:S05]  /*30fd0*/  @!P0 BRA `(.L_x_10269) ;  /* 0x0000001400988947 */ /* 0x000fea0003800000 */
[----:B-1----:R-:W-:Y:S01]  /*30fe0*/  LOP3.LUT R9, RZ, R2, RZ, 0x33, !PT ;  /* 0x00000002ff097212 */ /* 0x002fe200078e33ff */
[----:B------:R-:W-:Y:S01]  /*30ff0*/  IMAD.MOV R2, RZ, RZ, -R3 ;  /* 0x000000ffff027224 */ /* 0x000fe200078e0a03 */
[----:B------:R-:W-:Y:S04]  /*31000*/  BSSY B1, `(.L_x_10270) ;  /* 0x000007a000017945 */ /* 0x000fe80003800000 */
[----:B------:R-:W-:-:S05]  /*31010*/  VIADDMNMX R9, R2, 0x1, R9, !PT ;  /* 0x0000000102097846 */ /* 0x000fca0007800109 */
[----:B------:R-:W-:-:S05]  /*31020*/  IMAD.IADD R2, R3, 0x1, R9 ;  /* 0x0000000103027824 */ /* 0x000fca00078e0209 */
[----:B------:R-:W-:-:S04]  /*31030*/  LOP3.LUT R2, R2, 0x1, RZ, 0xc0, !PT ;  /* 0x0000000102027812 */ /* 0x000fc800078ec0ff */
[----:B------:R-:W-:-:S13]  /*31040*/  ISETP.NE.U32.AND P0, PT, R2, 0x1, PT ;  /* 0x000000010200780c */ /* 0x000fda0003f05070 */
[----:B------:R-:W-:Y:S05]  /*31050*/  @P0 BRA `(.L_x_10271) ;  /* 0x0000000400d00947 */ /* 0x000fea0003800000 */
[----:B------:R-:W2:Y:S04]  /*31060*/  LDL.LU R3, [R1+0x460] ;  /* 0x0004600001037983 */ /* 0x000ea80000300800 */
        /* <DEDUP_REMOVED lines=13> */
[----:B0-----:R-:W0:Y:S01]  /*31140*/  LDC R11, c[0x0][0x41c] ;  /* 0x00010700ff0b7b82 */ /* 0x001e220000000800 */
        /* <DEDUP_REMOVED lines=16> */
.L_x_10274:
[----:B------:R-:W3:Y:S01]  /*31250*/  S2R R3, SR_CgaCtaId ;  /* 0x0000000000037919 */ /* 0x000ee20000008800 */
[----:B------:R-:W-:-:S04]  /*31260*/  MOV R2, 0x400 ;  /* 0x0000040000027802 */ /* 0x000fc80000000f00 */
[----:B---3--:R-:W-:Y:S02]  /*31270*/  LEA R2, R3, R2, 0x18 ;  /* 0x0000000203027211 */ /* 0x008fe400078ec0ff */
[----:B------:R-:W-:-:S03]  /*31280*/  SHF.L.U32 R3, R12, 0x1f, RZ ;  /* 0x0000001f0c037819 */ /* 0x000fc600000006ff */
[----:B------:R-:W-:-:S04]  /*31290*/  IMAD R2, R13, 0x8, R2 ;  /* 0x000000080d027824 */ /* 0x000fc800078e0202 */
[----:B------:R-:W3:Y:S02]  /*312a0*/  SYNCS.PHASECHK.TRANS64.TRYWAIT P0, [R2+URZ+0x32440], R3 ;  /* 0x03244003020075a7 */ /* 0x000ee4000800017f */
[----:B---3--:R-:W-:Y:S05]  /*312b0*/  @!P0 BRA `(.L_x_10275) ;  /* 0x00000038002c8947 */ /* 0x008fea0003800000 */
.L_x_10397:
        /* <DEDUP_REMOVED lines=11> */
.L_x_10276:
[----:B----4-:R-:W4:Y:S01]  /*31370*/  LDL R7, [R1+0x460] ;  /* 0x0004600001077983 */ /* 0x010f220000100800 */
[----:B0-----:R-:W-:-:S03]  /*31380*/  MOV R11, 0x400 ;  /* 0x00000400000b7802 */ /* 0x001fc60000000f00 */
[----:B------:R-:W2:Y:S01]  /*31390*/  LDL R10, [R1+0x470] ;  /* 0x00047000010a7983 */ /* 0x000ea20000100800 */
[----:B-1----:R-:W0:Y:S01]  /*313a0*/  S2R R12, SR_CgaCtaId ;  /* 0x00000000000c7919 */ /* 0x002e220000008800 */
        /* <DEDUP_REMOVED lines=16> */
[----:B------:R-:W1:Y:S02]  /*314b0*/  SYNCS.PHASECHK.TRANS64.TRYWAIT P0, [R2+URZ+0x32460], R3 ;  /* 0x03246003020075a7 */ /* 0x000e64000800017f */
[----:B01----:R-:W-:Y:S05]  /*314c0*/  @!P0 BRA `(.L_x_10277) ;  /* 0x0000003400bc8947 */ /* 0x003fea0003800000 */
.L_x_10398:
        /* <DEDUP_REMOVED lines=8> */
.L_x_10278:
[----:B0--3--:R-:W2:Y:S01]  /*31550*/  LDL R3, [R1+0x460] ;  /* 0x0004600001037983 */ /* 0x009ea20000100800 */
        /* <DEDUP_REMOVED lines=33> */
.L_x_10273:
[----:B------:R-:W-:Y:S05]  /*31770*/  BSYNC B2 ;  /* 0x0000000000027941 */ /* 0x000fea0003800000 */
.L_x_10272:
[----:B------:R-:W2:Y:S02]  /*31780*/  LDL R2, [R1+0x47c] ;  /* 0x00047c0001027983 */ /* 0x000ea40000100800 */
[----:B--2---:R-:W-:-:S07]  /*31790*/  VIADD R5, R2, 0xfffffffd ;  /* 0xfffffffd02057836 */ /* 0x004fce0000000000 */
.L_x_10271:
[----:B------:R-:W-:Y:S05]  /*317a0*/  BSYNC B1 ;  /* 0x0000000000017941 */ /* 0x000fea0003800000 */
.L_x_10270:
[----:B------:R-:W2:Y:S01]  /*317b0*/  LDL.LU R2, [R1+0x47c] ;  /* 0x00047c0001027983 */ /* 0x000ea20000300800 */
[----:B------:R-:W-:Y:S01]  /*317c0*/  VIADD R9, R9, 0xfffffffe ;  /* 0xfffffffe09097836 */ /* 0x000fe20000000000 */
[----:B--2---:R-:W-:-:S04]  /*317d0*/  LOP3.LUT R2, RZ, R2, RZ, 0x33, !PT ;  /* 0x00000002ff027212 */ /* 0x004fc800078e33ff */
[----:B------:R-:W-:-:S13]  /*317e0*/  ISETP.NE.AND P0, PT, R9, R2, PT ;  /* 0x000000020900720c */ /* 0x000fda0003f05270 */
[----:B------:R-:W-:Y:S05]  /*317f0*/  @!P0 BRA `(.L_x_10269) ;  /* 0x0000000c00908947 */ /* 0x000fea0003800000 */
.L_x_10293:
        /* <DEDUP_REMOVED lines=11> */
[----:B0-----:R-:W-:-:S03]  /*318b0*/  IMAD.MOV.U32 R11, RZ, RZ, R5 ;  /* 0x000000ffff0b7224 */ /* 0x001fc600078e0005 */
[----:B------:R-:W-:-:S13]  /*318c0*/  ISETP.NE.AND.EX P0, PT, RZ, UR47, PT, P0 ;  /* 0x0000002fff007c0c */ /* 0x000fda000bf05300 */
[----:B------:R-:W-:Y:S05]  /*318d0*/  @!P0 BRA `(.L_x_10281) ;  /* 0x0000000000408947 */ /* 0x000fea0003800000 */
[----:B------:R-:W0:Y:S01]  /*318e0*/  LDC R6, c[0x0][0x41c] ;  /* 0x00010700ff067b82 */ /* 0x000e220000000800 */
[----:B------:R-:W-:Y:S01]  /*318f0*/  IMAD R7, R8, UR38, RZ ;  /* 0x0000002608077c24 */ /* 0x000fe2000f8e02ff */
[----:B0-----:R-:W-:-:S13]  /*31900*/  ISETP.NE.AND P0, PT, R6, 0x1, PT ;  /* 0x000000010600780c */ /* 0x001fda0003f05270 */
[----:B------:R-:W1:Y:S02]  /*31910*/  @P0 LDC.64 R2, c[0x0][0x420] ;  /* 0x00010800ff020b82 */ /* 0x000e640000000a00 */
[----:B-1----:R-:W-:-:S04]  /*31920*/  @P0 IMAD.HI.U32 R12, R5, R2, RZ ;  /* 0x00000002050c0227 */ /* 0x002fc800078e00ff */
[----:B------:R-:W-:Y:S01]  /*31930*/  IMAD.MOV.U32 R2, RZ, RZ, R5 ;  /* 0x000000ffff027224 */ /* 0x000fe200078e0005 */
[----:B------:R-:W-:-:S04]  /*31940*/  @P0 SHF.R.U32.HI R2, RZ, R3, R12 ;  /* 0x00000003ff020219 */ /* 0x000fc8000001160c */
[--C-:B------:R-:W-:Y:S01]  /*31950*/  SHF.R.S32.HI R3, RZ, 0x1f, R2.reuse ;  /* 0x0000001fff037819 */ /* 0x100fe20000011402 */
[----:B------:R-:W-:-:S04]  /*31960*/  IMAD.MOV R11, RZ, RZ, -R2 ;  /* 0x000000ffff0b7224 */ /* 0x000fc800078e0a02 */
[----:B------:R-:W-:Y:S02]  /*31970*/  IMAD R11, R6, R11, R5 ;  /* 0x0000000b060b7224 */ /* 0x000fe400078e0205 */
[C---:B------:R-:W-:Y:S02]  /*31980*/  IMAD R6, R4.reuse, UR39, R7 ;  /* 0x0000002704067c24 */ /* 0x040fe4000f8e0207 */
[----:B------:R-:W-:-:S04]  /*31990*/  IMAD.WIDE.U32 R2, R4, UR38, R2 ;  /* 0x0000002604027c25 */ /* 0x000fc8000f8e0002 */
[----:B------:R-:W-:Y:S01]  /*319a0*/  IMAD.IADD R3, R6, 0x1, R3 ;  /* 0x0000000106037824 */ /* 0x000fe200078e0203 */
[----:B------:R-:W-:-:S04]  /*319b0*/  LEA R6, P0, R2, UR46, 0x2 ;  /* 0x0000002e02067c11 */ /* 0x000fc8000f8010ff */
[----:B------:R-:W-:-:S05]  /*319c0*/  LEA.HI.X R7, R2, UR47, R3, 0x2, P0 ;  /* 0x0000002f02077c11 */ /* 0x000fca00080f1403 */
[----:B------:R0:W5:Y:S04]  /*319d0*/  LDG.E R6, desc[UR56][R6.64] ;  /* 0x0000003806067981 */ /* 0x000168000c1e1900 */
.L_x_10281:
[----:B------:R-:W2:Y:S01]  /*319e0*/  S2R R3, SR_CgaCtaId ;  /* 0x0000000000037919 */ /* 0x000ea20000008800 */
[----:B------:R-:W-:-:S04]  /*319f0*/  MOV R2, 0x400 ;  /* 0x0000040000027802 */ /* 0x000fc80000000f00 */
[----:B--2---:R-:W-:Y:S02]  /*31a00*/  LEA R2, R3, R2, 0x18 ;  /* 0x0000000203027211 */ /* 0x004fe400078ec0ff */
[----:B------:R-:W-:-:S03]  /*31a10*/  SHF.L.U32 R3, R10, 0x1f, RZ ;  /* 0x0000001f0a037819 */ /* 0x000fc600000006ff */
[----:B------:R-:W-:-:S04]  /*31a20*/  IMAD R2, R9, 0x8, R2 ;  /* 0x0000000809027824 */ /* 0x000fc800078e0202 */
[----:B------:R-:W2:Y:S02]  /*31a30*/  SYNCS.PHASECHK.TRANS64.TRYWAIT P0, [R2+URZ+0x32440], R3 ;  /* 0x03244003020075a7 */ /* 0x000ea4000800017f */
[----:B--2---:R-:W-:Y:S05]  /*31a40*/  @!P0 BRA `(.L_x_10282) ;  /* 0x0000003000708947 */ /* 0x004fea0003800000 */
.L_x_10399:
        /* <DEDUP_REMOVED lines=11> */
.L_x_10283:
[----:B-1----:R-:W3:Y:S01]  /*31b00*/  LDL R12, [R1+0x470] ;  /* 0x00047000010c7983 */ /* 0x002ee20000100800 */
        /* <DEDUP_REMOVED lines=20> */
.L_x_10400:
        /* <DEDUP_REMOVED lines=8> */
.L_x_10285:
        /* <DEDUP_REMOVED lines=33> */
.L_x_10280:
[----:B------:R-:W-:Y:S05]  /*31ee0*/  BSYNC B1 ;  /* 0x0000000000017941 */ /* 0x000fea0003800000 */
.L_x_10279:
[----:B------:R-:W-:Y:S01]  /*31ef0*/  VIADD R9, R9, 0x1 ;  /* 0x0000000109097836 */ /* 0x000fe20000000000 */
[----:B------:R-:W-:Y:S04]  /*31f00*/  BSSY B1, `(.L_x_10286) ;  /* 0x000006f000017945 */ /* 0x000fe80003800000 */
[----:B------:R-:W-:-:S04]  /*31f10*/  ISETP.NE.AND P0, PT, R9, 0x2, PT ;  /* 0x000000020900780c */ /* 0x000fc80003f05270 */
[----:B------:R-:W-:Y:S02]  /*31f20*/  SEL R3, RZ, 0x1, P0 ;  /* 0x00000001ff037807 */ /* 0x000fe40000000000 */
[----:B-1----:R-:W-:Y:S01]  /*31f30*/  SEL R12, R9, RZ, P0 ;  /* 0x000000ff090c7207 */ /* 0x002fe20000000000 */
        /* <DEDUP_REMOVED lines=25> */
.L_x_10288:
[----:B------:R-:W2:Y:S01]  /*320d0*/  S2R R3, SR_CgaCtaId ;  /* 0x0000000000037919 */ /* 0x000ea20000008800 */
[----:B------:R-:W-:-:S04]  /*320e0*/  MOV R2, 0x400 ;  /* 0x0000040000027802 */ /* 0x000fc80000000f00 */
[----:B--2---:R-:W-:Y:S02]  /*320f0*/  LEA R2, R3, R2, 0x18 ;  /* 0x0000000203027211 */ /* 0x004fe400078ec0ff */
[----:B------:R-:W-:-:S03]  /*32100*/  SHF.L.U32 R3, R11, 0x1f, RZ ;  /* 0x0000001f0b037819 */ /* 0x000fc600000006ff */
[----:B------:R-:W-:-:S04]  /*32110*/  IMAD R2, R12, 0x8, R2 ;  /* 0x000000080c027824 */ /* 0x000fc800078e0202 */
[----:B------:R-:W2:Y:S02]  /*32120*/  SYNCS.PHASECHK.TRANS64.TRYWAIT P0, [R2+URZ+0x32440], R3 ;  /* 0x03244003020075a7 */ /* 0x000ea4000800017f */
[----:B--2---:R-:W-:Y:S05]  /*32130*/  @!P0 BRA `(.L_x_10289) ;  /* 0x0000002800dc8947 */ /* 0x004fea0003800000 */
.L_x_10401:
        /* <DEDUP_REMOVED lines=11> */
.L_x_10290:
[----:B-1----:R-:W3:Y:S01]  /*321f0*/  LDL R7, [R1+0x460] ;  /* 0x0004600001077983 */ /* 0x002ee20000100800 */
        /* <DEDUP_REMOVED lines=21> */
.L_x_10402:
        /* <DEDUP_REMOVED lines=8> */
.L_x_10292:
        /* <DEDUP_REMOVED lines=34> */
.L_x_10287:
[----:B------:R-:W-:Y:S05]  /*325f0*/  BSYNC B1 ;  /* 0x0000000000017941 */ /* 0x000fea0003800000 */
.L_x_10286:
[----:B------:R-:W2:Y:S01]  /*32600*/  LDL R2, [R1+0x474] ;  /* 0x0004740001027983 */ /* 0x000ea20000100800 */
[----:B------:R-:W-:Y:S01]  /*32610*/  VIADD R5, R5, 0xfffffffe ;  /* 0xfffffffe05057836 */ /* 0x000fe20000000000 */
[----:B--2---:R-:W-:-:S13]  /*32620*/  ISETP.GT.AND P0, PT, R9, R2, PT ;  /* 0x000000020900720c */ /* 0x004fda0003f04270 */
[----:B------:R-:W-:Y:S05]  /*32630*/  @P0 BRA `(.L_x_10293) ;  /* 0xfffffff000700947 */ /* 0x000fea000383ffff */
.L_x_10269:
[----:B------:R-:W-:Y:S05]  /*32640*/  BSYNC B0 ;  /* 0x0000000000007941 */ /* 0x000fea0003800000 */
.L_x_10268:
[----:B------:R-:W2:Y:S01]  /*32650*/  LDL.LU R3, [R1+0x460] ;  /* 0x0004600001037983 */ /* 0x000ea20000300800 */
        /* <DEDUP_REMOVED lines=8> */
[----:B------:R2:W-:Y:S01]  /*326e0*/  STL [R1+0x460], R2 ;  /* 0x0004600201007387 */ /* 0x0005e20000100800 */
        /* <DEDUP_REMOVED lines=13> */
.L_x_10295:
[----:B------:R-:W-:Y:S05]  /*327c0*/  BSYNC B0 ;  /* 0x0000000000007941 */ /* 0x000fea0003800000 */
.L_x_10294:
[----:B--2---:R-:W2:Y:S02]  /*327d0*/  LDL.LU R2, [R1+0x468] ;  /* 0x0004680001027983 */ /* 0x004ea40000300800 */
[----:B--2---:R-:W-:-:S05]  /*327e0*/  LOP3.LUT R2, R2, R0, RZ, 0x3c, !PT ;  /* 0x0000000002027212 */ /* 0x004fca00078e3cff */
[----:B------:R3:W-:Y:S02]  /*327f0*/  STL [R1+0x468], R2 ;  /* 0x0004680201007387 */ /* 0x0007e40000100800 */
.L_x_10250:
[----:B------:R-:W-:Y:S05]  /*32800*/  BSYNC B6 ;  /* 0x0000000000067941 */ /* 0x000fea0003800000 */
.L_x_10248:
[----:B------:R-:W-:-:S03]  /*32810*/  UMOV UR4, 0xffffffff ;  /* 0xffffffff00047882 */ /* 0x000fc60000000000 */
[----:B------:R-:W-:Y:S05]  /*32820*/  BRA.DIV UR4, `(.L_x_10296) ;  /* 0x0000002604487947 */ /* 0x000fea000b800000 */
[----:B------:R4:W0:Y:S04]  /*32830*/  SHFL.IDX PT, R4, R16, RZ, 0x1f ;  /* 0x00001fff10047589 */ /* 0x00082800000e0000 */
[----:B------:R-:W0:Y:S02]  /*32840*/  SHFL.IDX PT, R16, R16, 0x1, 0x1f ;  /* 0x00201f0010107f89 */ /* 0x000e2400000e0000 */
.L_x_10406:
[----:B------:R-:W2:Y:S01]  /*32850*/  S2R R0, SR_TID.X ;  /* 0x0000000000007919 */ /* 0x000ea20000002100 */
[----:B------:R-:W-:Y:S01]  /*32860*/  ULDC UR4, c[0x0][0xd14] ;  /* 0x0003450000047ab9 */ /* 0x000fe20000000800 */
[----:B------:R-:W-:Y:S01]  /*32870*/  BSSY B0, `(.L_x_10297) ;  /* 0x000000b000007945 */ /* 0x000fe20003800000 */
[----:B------:R-:W-:Y:S01]  /*32880*/  IMAD.MOV.U32 R17, RZ, RZ, RZ ;  /* 0x000000ffff117224 */ /* 0x000fe200078e00ff */
[----:B--2---:R-:W-:Y:S01]  /*32890*/  LOP3.LUT R6, R0, 0x1f, RZ, 0xc0, !PT ;  /* 0x0000001f00067812 */ /* 0x004fe200078ec0ff */
[----:B------:R-:W-:-:S03]  /*328a0*/  IMAD.U32 R0, RZ, RZ, UR4 ;  /* 0x00000004ff007e24 */ /* 0x000fc6000f8e00ff */
[C---:B------:R-:W-:Y:S01]  /*328b0*/  ISETP.NE.AND P0, PT, R6.reuse, 0x1f, PT ;  /* 0x0000001f0600780c */ /* 0x040fe20003f05270 */
[----:B------:R-:W-:-:S05]  /*328c0*/  IMAD.IADD R5, R6, 0x1, R19 ;  /* 0x0000000106057824 */ /* 0x000fca00078e0213 */
[----:B------:R-:W-:-:S13]  /*328d0*/  ISETP.GE.OR P0, PT, R5, R0, !P0 ;  /* 0x000000000500720c */ /* 0x000fda0004706670 */
[----:B------:R-:W-:Y:S05]  /*328e0*/  @P0 BRA `(.L_x_10298) ;  /* 0x00000000000c0947 */ /* 0x000fea0003800000 */
[----:B---3--:R-:W2:Y:S02]  /*328f0*/  LDC.64 R2, c[0x0][0xd58] ;  /* 0x00035600ff027b82 */ /* 0x008ea40000000a00 */
[----:B--2---:R-:W-:-:S05]  /*32900*/  IMAD.WIDE R2, R5, 0x4, R2 ;  /* 0x0000000405027825 */ /* 0x004fca00078e0202 */
[----:B------:R2:W5:Y:S02]  /*32910*/  LDG.E R17, desc[UR56][R2.64] ;  /* 0x0000003802117981 */ /* 0x000564000c1e1900 */
.L_x_10298:
[----:B------:R-:W-:Y:S05]  /*32920*/  BSYNC B0 ;  /* 0x0000000000007941 */ /* 0x000fea0003800000 */
.L_x_10297:
[----:B------:R-:W-:-:S03]  /*32930*/  UMOV UR4, 0xffffffff ;  /* 0xffffffff00047882 */ /* 0x000fc60000000000 */
[----:B------:R-:W-:Y:S05]  /*32940*/  BRA.DIV UR4, `(.L_x_10299) ;  /* 0x00000026044c7947 */ /* 0x000fea000b800000 */
[----:B-----5:R-:W0:Y:S01]  /*32950*/  SHFL.UP PT, R14, R17, 0x1, RZ ;  /* 0x04200000110e7989 */ /* 0x020e2200000e00ff */
[C---:B------:R-:W-:Y:S02]  /*32960*/  ISETP.NE.AND P0, PT, R6.reuse, RZ, PT ;  /* 0x000000ff0600720c */ /* 0x040fe40003f05270 */
[----:B------:R-:W-:Y:S02]  /*32970*/  ISETP.GE.U32.AND P1, PT, R6, 0x2, PT ;  /* 0x000000020600780c */ /* 0x000fe40003f26070 */
[----:B0-----:R-:W-:Y:S02]  /*32980*/  SEL R14, R14, RZ, P0 ;  /* 0x000000ff0e0e7207 */ /* 0x001fe40000000000 */
[----:B------:R-:W-:-:S03]  /*32990*/  ISETP.GE.U32.AND P0, PT, R6, 0x4, PT ;  /* 0x000000040600780c */ /* 0x000fc60003f06070 */
[----:B-1----:R-:W-:-:S05]  /*329a0*/  IMAD.IADD R13, R17, 0x1, R14 ;  /* 0x00000001110d7824 */ /* 0x002fca00078e020e */
[----:B------:R-:W2:Y:S02]  /*329b0*/  SHFL.UP PT, R14, R13, 0x2, RZ ;  /* 0x044000000d0e7989 */ /* 0x000ea400000e00ff */
[----:B--23--:R-:W-:Y:S02]  /*329c0*/  SEL R2, R14, RZ, P1 ;  /* 0x000000ff0e027207 */ /* 0x00cfe40000800000 */
        /* <DEDUP_REMOVED lines=13> */
.L_x_10414:
[----:B------:R-:W-:Y:S02]  /*32aa0*/  ULDC UR4, c[0x0][0xd10] ;  /* 0x0003440000047ab9 */ /* 0x000fe40000000800 */
[----:B------:R-:W-:-:S04]  /*32ab0*/  IMAD.U32 R5, RZ, RZ, UR4 ;  /* 0x00000004ff057e24 */ /* 0x000fc8000f8e00ff */
[----:B-1----:R-:W-:-:S04]  /*32ac0*/  IMAD R3, R14, R5, RZ ;  /* 0x000000050e037224 */ /* 0x002fc800078e02ff */
[----:B----4-:R-:W-:-:S05]  /*32ad0*/  IMAD.IADD R16, R16, 0x1, R3 ;  /* 0x0000000110107824 */ /* 0x010fca00078e0203 */
[----:B------:R-:W-:-:S13]  /*32ae0*/  ISETP.GT.AND P0, PT, R16, R4, PT ;  /* 0x000000041000720c */ /* 0x000fda0003f04270 */
[----:B------:R-:W-:Y:S05]  /*32af0*/  @P0 BRA `(.L_x_10300) ;  /* 0x0000000000b40947 */ /* 0x000fea0003800000 */
[----:B------:R-:W1:Y:S02]  /*32b00*/  LDC R0, c[0x0][0xd14] ;  /* 0x00034500ff007b82 */ /* 0x000e640000000800 */
.L_x_10305:
        /* <DEDUP_REMOVED lines=14> */
.L_x_10303:
[----:B------:R-:W-:Y:S05]  /*32bf0*/  BSYNC B0 ;  /* 0x0000000000007941 */ /* 0x000fea0003800000 */
.L_x_10302:
        /* <DEDUP_REMOVED lines=23> */
.L_x_10422:
[----:B------:R-:W-:Y:S02]  /*32d70*/  ULDC UR4, c[0x0][0xd10] ;  /* 0x0003440000047ab9 */ /* 0x000fe40000000800 */
[----:B------:R-:W-:-:S04]  /*32d80*/  IMAD.U32 R5, RZ, RZ, UR4 ;  /* 0x00000004ff057e24 */ /* 0x000fc8000f8e00ff */
[----:B-1----:R-:W-:-:S04]  /*32d90*/  IMAD R3, R14, R5, RZ ;  /* 0x000000050e037224 */ /* 0x002fc800078e02ff */
[----:B------:R-:W-:-:S05]  /*32da0*/  IMAD.IADD R16, R3, 0x1, R16 ;  /* 0x0000000103107824 */ /* 0x000fca00078e0210 */
[----:B------:R-:W-:-:S13]  /*32db0*/  ISETP.GT.AND P0, PT, R16, R4, PT ;  /* 0x000000041000720c */ /* 0x000fda0003f04270 */
[----:B------:R-:W-:Y:S05]  /*32dc0*/  @!P0 BRA `(.L_x_10305) ;  /* 0xfffffffc00508947 */ /* 0x000fea000383ffff */
.L_x_10300:
        /* <DEDUP_REMOVED lines=8> */
.L_x_10426:
[----:B------:R-:W-:Y:S01]  /*32e50*/  ISETP.NE.AND P0, PT, R3, RZ, PT ;  /* 0x000000ff0300720c */ /* 0x000fe20003f05270 */
[----:B------:R-:W-:-:S12]  /*32e60*/  IMAD.MOV.U32 R7, RZ, RZ, RZ ;  /* 0x000000ffff077224 */ /* 0x000fd800078e00ff */
[----:B------:R-:W-:Y:S05]  /*32e70*/  @!P0 BRA `(.L_x_10307) ;  /* 0x0000000000108947 */ /* 0x000fea0003800000 */
[----:B------:R-:W-:Y:S01]  /*32e80*/  UMOV UR4, 0xffffffff ;  /* 0xffffffff00047882 */ /* 0x000fe20000000000 */
[----:B------:R-:W-:Y:S02]  /*32e90*/  VIADD R12, R6, 0xffffffff ;  /* 0xffffffff060c7836 */ /* 0x000fe40000000000 */
[----:B------:R-:W-:Y:S05]  /*32ea0*/  BRA.DIV UR4, `(.L_x_10308) ;  /* 0x0000002604dc7947 */ /* 0x000fea000b800000 */
[----:B------:R3:W4:Y:S02]  /*32eb0*/  SHFL.IDX PT, R7, R2, R12, 0x1f ;  /* 0x00001f0c02077589 */ /* 0x00072400000e0000 */
.L_x_10307:
        /* <DEDUP_REMOVED lines=67> */
.L_x_10301:
[----:B------:R-:W-:Y:S01]  /*332f0*/  UMOV UR4, URZ ;  /* 0x0000003f00047c82 */ /* 0x000fe20008000000 */
[----:B------:R-:W-:Y:S01]  /*33300*/  UMOV UR5, URZ ;  /* 0x0000003f00057c82 */ /* 0x000fe20008000000 */
[----:B------:R-:W-:Y:S01]  /*33310*/  ULDC UR6, c[0x0][0xd14] ;  /* 0x0003450000067ab9 */ /* 0x000fe20000000800 */
[----:B------:R-:W-:Y:S02]  /*33320*/  IMAD.MOV.U32 R16, RZ, RZ, R4 ;  /* 0x000000ffff107224 */ /* 0x000fe400078e0004 */
[----:B------:R-:W-:Y:S02]  /*33330*/  IMAD.U32 R17, RZ, RZ, UR4 ;  /* 0x00000004ff117e24 */ /* 0x000fe4000f8e00ff */
[----:B------:R-:W-:Y:S02]  /*33340*/  IMAD.U32 R18, RZ, RZ, UR5 ;  /* 0x00000005ff127e24 */ /* 0x000fe4000f8e00ff */
[----:B------:R-:W-:-:S07]  /*33350*/  IMAD.U32 R19, RZ, RZ, UR6 ;  /* 0x00000006ff137e24 */ /* 0x000fce000f8e00ff */
.L_x_10309:
        /* <DEDUP_REMOVED lines=12> */
.L_x_10210:
        /* <DEDUP_REMOVED lines=11> */
.L_x_10429:
[----:B------:R-:W-:-:S03]  /*334d0*/  UMOV UR4, 0xffffffff ;  /* 0xffffffff00047882 */ /* 0x000fc60000000000 */
[----:B------:R-:W-:Y:S05]  /*334e0*/  BRA.DIV UR4, `(.L_x_10312) ;  /* 0x0000002204887947 */ /* 0x000fea000b800000 */
[----:B--2---:R-:W2:Y:S02]  /*334f0*/  S2R R2, SR_TID.X ;  /* 0x0000000000027919 */ /* 0x004ea40000002100 */
[----:B--2---:R-:W-:-:S04]  /*33500*/  SHF.R.U32.HI R2, RZ, 0x5, R2 ;  /* 0x00000005ff027819 */ /* 0x004fc80000011602 */
[----:B------:R-:W-:-:S05]  /*33510*/  LOP3.LUT R2, R2, 0x3, RZ, 0xc0, !PT ;  /* 0x0000000302027812 */ /* 0x000fca00078ec0ff */
[----:B------:R2:W3:Y:S02]  /*33520*/  SHFL.IDX PT, R14, R2, RZ, 0x1f ;  /* 0x00001fff020e7589 */ /* 0x0004e400000e0000 */
.L_x_10432:
[----:B---3--:R-:W-:-:S13]  /*33530*/  ISETP.NE.AND P0, PT, R14, RZ, PT ;  /* 0x000000ff0e00720c */ /* 0x008fda0003f05270 */
[----:B------:R-:W-:Y:S05]  /*33540*/  @P0 BRA `(.L_x_9980) ;  /* 0x0000000000940947 */ /* 0x000fea0003800000 */
[----:B------:R-:W-:-:S03]  /*33550*/  UMOV UR4, 0xffffffff ;  /* 0xffffffff00047882 */ /* 0x000fc60000000000 */
[----:B------:R-:W-:Y:S05]  /*33560*/  BRA.DIV UR4, `(.L_x_10313) ;  /* 0x00000022049c7947 */ /* 0x000fea000b800000 */
[----:B------:R-:W-:-:S13]  /*33570*/  ELECT P6, URZ, PT ;  /* 0x00000000003f782f */ /* 0x000fda00038c0000 */
.L_x_10435:
[----:B------:R-:W-:Y:S05]  /*33580*/  @!P6 BRA `(.L_x_9980) ;  /* 0x000000000084e947 */ /* 0x000fea0003800000 */
[----:B------:R-:W-:-:S06]  /*33590*/  ULOP3.LUT UR4, UR50, 0x2, URZ, 0xfc, !UPT ;  /* 0x0000000232047892 */ /* 0x000fcc000f8efc3f */
[----:B--2---:R-:W-:-:S05]  /*335a0*/  IMAD.U32 R2, RZ, RZ, UR4 ;  /* 0x00000004ff027e24 */ /* 0x004fca000f8e00ff */
[----:B------:R-:W-:-:S13]  /*335b0*/  ISETP.NE.AND P2, PT, R2, 0x3, PT ;  /* 0x000000030200780c */ /* 0x000fda0003f45270 */
[----:B------:R-:W-:Y:S05]  /*335c0*/  @!P2 BRA `(.L_x_10314) ;  /* 0x000000000004a947 */ /* 0x000fea0003800000 */
[----:B------:R-:W-:Y:S01]  /*335d0*/  BPT.TRAP 0x1 ;  /* 0x000000040000795c */ /* 0x000fe20000300000 */
.L_x_10314:
        /* <DEDUP_REMOVED lines=14> */
.L_x_10436:
[----:B------:R-:W2:Y:S02]  /*336c0*/  SYNCS.PHASECHK.TRANS64.TRYWAIT P0, [R7+URZ], R2 ;  /* 0x00000002070075a7 */ /* 0x000ea4000800017f */
[----:B--2---:R-:W-:Y:S05]  /*336d0*/  @!P0 BRA `(.L_x_10316) ;  /* 0x0000002000748947 */ /* 0x004fea0003800000 */
.L_x_10437:
[----:B------:R-:W-:Y:S05]  /*336e0*/  @!P2 BRA `(.L_x_10317) ;  /* 0x000000000004a947 */ /* 0x000fea0003800000 */
[----:B------:R-:W-:Y:S01]  /*336f0*/  BPT.TRAP 0x1 ;  /* 0x000000040000795c */ /* 0x000fe20000300000 */
.L_x_10317:
[----:B------:R-:W3:Y:S01]  /*33700*/  LDL.LU R4, [R1+0x460] ;  /* 0x0004600001047983 */ /* 0x000ee20000300800 */
[----:B------:R-:W-:-:S04]  /*33710*/  VIADD R0, R0, 0x32460 ;  /* 0x0003246000007836 */ /* 0x000fc80000000000 */
[----:B---3--:R-:W-:-:S04]  /*33720*/  IMAD R4, R4, 0x8, R0 ;  /* 0x0000000804047824 */ /* 0x008fc800078e0200 */
[----:B------:R-:W3:Y:S02]  /*33730*/  SYNCS.PHASECHK.TRANS64.TRYWAIT P0, [R4+URZ], R5 ;  /* 0x00000005040075a7 */ /* 0x000ee4000800017f */
[----:B---3--:R-:W-:Y:S05]  /*33740*/  @!P0 BRA `(.L_x_10318) ;  /* 0x00000020006c8947 */ /* 0x008fea0003800000 */
.L_x_10438:
[----:B------:R-:W-:-:S07]  /*33750*/  IMAD R3, R3, 0x8, R0 ;  /* 0x0000000803037824 */ /* 0x000fce00078e0200 */
.L_x_10319:
[----:B----4-:R4:W0:Y:S02]  /*33760*/  SYNCS.PHASECHK.TRANS64.TRYWAIT P0, [R3+URZ], R2 ;  /* 0x00000002030075a7 */ /* 0x010824000800017f */
[----:B0-----:R-:W-:Y:S05]  /*33770*/  @!P0 NANOSLEEP.SYNCS 0x989680 ;  /* 0x009896800000895d */ /* 0x001fea0003900000 */
[----:B------:R-:W0:Y:S02]  /*33780*/  @!P0 SYNCS.PHASECHK.TRANS64 P0, [R3+URZ], R2 ;  /* 0x00000002030085a7 */ /* 0x000e24000800007f */
[----:B0-----:R-:W-:Y:S05]  /*33790*/  @!P0 BRA `(.L_x_10319) ;  /* 0xfffffffc00f08947 */ /* 0x001fea000383ffff */
.L_x_9980:
[----:B------:R-:W-:Y:S05]  /*337a0*/  BSYNC B7 ;  /* 0x0000000000077941 */ /* 0x000fea0003800000 */
.L_x_9977:
[----:B------:R-:W-:Y:S05]  /*337b0*/  EXIT ;  /* 0x000000000000794d */ /* 0x000fea0003800000 */
.L_x_10006:
[----:B0-----:R0:W1:Y:S02]  /*337c0*/  SYNCS.PHASECHK.TRANS64.TRYWAIT P6, [R84+URZ+0x32490], R105 ;  /* 0x03249069540075a7 */ /* 0x00106400080c017f */
[----:B-1----:R-:W-:Y:S05]  /*337d0*/  @!P6 NANOSLEEP.SYNCS 0x989680 ;  /* 0x009896800000e95d */ /* 0x002fea0003900000 */
[----:B------:R-:W1:Y:S02]  /*337e0*/  @!P6 SYNCS.PHASECHK.TRANS64 P6, [R84+URZ+0x32490], R105 ;  /* 0x032490695400e5a7 */ /* 0x000e6400080c007f */
[----:B-1----:R-:W-:Y:S05]  /*337f0*/  @!P6 BRA `(.L_x_10006) ;  /* 0xfffffffc00f0e947 */ /* 0x002fea000383ffff */
[----:B------:R-:W-:Y:S05]  /*33800*/  BRA `(.L_x_10320) ;  /* 0xfffffcf400e47947 */ /* 0x000fea000383ffff */
.L_x_10024:
[----:B0-----:R0:W1:Y:S02]  /*33810*/  SYNCS.PHASECHK.TRANS64.TRYWAIT P5, [R84+URZ+0x32490], R105 ;  /* 0x03249069540075a7 */ /* 0x00106400080a017f */
[----:B-1----:R-:W-:Y:S05]  /*33820*/  @!P5 NANOSLEEP.SYNCS 0x989680 ;  /* 0x009896800000d95d */ /* 0x002fea0003900000 */
[----:B------:R-:W1:Y:S02]  /*33830*/  @!P5 SYNCS.PHASECHK.TRANS64 P5, [R84+URZ+0x32490], R105 ;  /* 0x032490695400d5a7 */ /* 0x000e6400080a007f */
[----:B-1----:R-:W-:Y:S05]  /*33840*/  @!P5 BRA `(.L_x_10024) ;  /* 0xfffffffc00f0d947 */ /* 0x002fea000383ffff */
[----:B------:R-:W-:Y:S05]  /*33850*/  BRA `(.L_x_10321) ;  /* 0xfffffd08008c7947 */ /* 0x000fea000383ffff */
.L_x_10033:
[----:B0-----:R0:W1:Y:S02]  /*33860*/  SYNCS.PHASECHK.TRANS64.TRYWAIT P4, [R84+URZ+0x32490], R105 ;  /* 0x03249069540075a7 */ /* 0x001064000808017f */
[----:B-1----:R-:W-:Y:S05]  /*33870*/  @!P4 NANOSLEEP.SYNCS 0x989680 ;  /* 0x009896800000c95d */ /* 0x002fea0003900000 */
[----:B------:R-:W1:Y:S02]  /*33880*/  @!P4 SYNCS.PHASECHK.TRANS64 P4, [R84+URZ+0x32490], R105 ;  /* 0x032490695400c5a7 */ /* 0x000e64000808007f */
[----:B-1----:R-:W-:Y:S05]  /*33890*/  @!P4 BRA `(.L_x_10033) ;  /* 0xfffffffc00f0c947 */ /* 0x002fea000383ffff */
[----:B------:R-:W-:Y:S05]  /*338a0*/  BRA `(.L_x_10322) ;  /* 0xfffffd1800b07947 */ /* 0x000fea000383ffff */
.L_x_10039:
[----:B--2---:R2:W3:Y:S02]  /*338b0*/  SYNCS.PHASECHK.TRANS64.TRYWAIT P3, [R84+URZ+0x324b0], R105 ;  /* 0x0324b069540075a7 */ /* 0x0044e4000806017f */
[----:B---3--:R-:W-:Y:S05]  /*338c0*/  @!P3 NANOSLEEP.SYNCS 0x989680 ;  /* 0x009896800000b95d */ /* 0x008fea0003900000 */
[----:B------:R-:W3:Y:S02]  /*338d0*/  @!P3 SYNCS.PHASECHK.TRANS64 P3, [R84+URZ+0x324b0], R105 ;  /* 0x0324b0695400b5a7 */ /* 0x000ee4000806007f */
[----:B---3--:R-:W-:Y:S05]  /*338e0*/  @!P3 BRA `(.L_x_10039) ;  /* 0xfffffffc00f0b947 */ /* 0x008fea000383ffff */
[----:B------:R-:W-:Y:S05]  /*338f0*/  BRA `(.L_x_10323) ;  /* 0xfffffd1c00407947 */ /* 0x000fea000383ffff */
.L_x_10055:
        /* <DEDUP_REMOVED lines=8> */
.L_x_10325:
[----:B------:R-:W-:Y:S05]  /*33980*/  BSYNC B0 ;  /* 0x0000000000007941 */ /* 0x000fea0003800000 */
.L_x_10324:
[----:B------:R-:W-:Y:S05]  /*33990*/  BRA `(.L_x_10326) ;  /* 0xfffffd2c00707947 */ /* 0x000fea000383ffff */
.L_x_10071:
        /* <DEDUP_REMOVED lines=8> */
.L_x_10328:
[----:B------:R-:W-:Y:S05]  /*33a20*/  BSYNC B1 ;  /* 0x0000000000017941 */ /* 0x000fea0003800000 */
.L_x_10327:
[----:B------:R-:W-:Y:S05]  /*33a30*/  BRA `(.L_x_10329) ;  /* 0xfffffd3c00dc7947 */ /* 0x000fea000383ffff */
.L_x_10072:
        /* <DEDUP_REMOVED lines=8> */
.L_x_10331:
[----:B------:R-:W-:Y:S05]  /*33ac0*/  BSYNC B1 ;  /* 0x0000000000017941 */ /* 0x000fea0003800000 */
.L_x_10330:
[----:B------:R-:W-:Y:S05]  /*33ad0*/  BRA `(.L_x_10332) ;  /* 0xfffffd3c00bc7947 */ /* 0x000fea000383ffff */
.L_x_10073:
        /* <DEDUP_REMOVED lines=8> */
.L_x_10334:
[----:B------:R-:W-:Y:S05]  /*33b60*/  BSYNC B1 ;  /* 0x0000000000017941 */ /* 0x000fea0003800000 */
.L_x_10333:
[----:B------:R-:W-:Y:S05]  /*33b70*/  BRA `(.L_x_10335) ;  /* 0xfffffd3c009c7947 */ /* 0x000fea000383ffff */
.L_x_10074:
        /* <DEDUP_REMOVED lines=8> */
.L_x_10337:
[----:B------:R-:W-:Y:S05]  /*33c00*/  BSYNC B1 ;  /* 0x0000000000017941 */ /* 0x000fea0003800000 */
.L_x_10336:
[----:B------:R-:W-:Y:S05]  /*33c10*/  BRA `(.L_x_10338) ;  /* 0xfffffd3c007c7947 */ /* 0x000fea000383ffff */
.L_x_10075:
        /* <DEDUP_REMOVED lines=8> */
.L_x_10340:
[----:B------:R-:W-:Y:S05]  /*33ca0*/  BSYNC B1 ;  /* 0x0000000000017941 */ /* 0x000fea0003800000 */
.L_x_10339:
[----:B------:R-:W-:Y:S05]  /*33cb0*/  BRA `(.L_x_10341) ;  /* 0xfffffd3c005c7947 */ /* 0x000fea000383ffff */
.L_x_10076:
        /* <DEDUP_REMOVED lines=8> */
.L_x_10343:
[----:B------:R-:W-:Y:S05]  /*33d40*/  BSYNC B1 ;  /* 0x0000000000017941 */ /* 0x000fea0003800000 */
.L_x_10342:
[----:B------:R-:W-:Y:S05]  /*33d50*/  BRA `(.L_x_10344) ;  /* 0xfffffd3c003c7947 */ /* 0x000fea000383ffff */
.L_x_10077:
        /* <DEDUP_REMOVED lines=8> */
.L_x_10346:
[----:B------:R-:W-:Y:S05]  /*33de0*/  BSYNC B1 ;  /* 0x0000000000017941 */ /* 0x000fea0003800000 */
.L_x_10345:
[----:B------:R-:W-:Y:S05]  /*33df0*/  BRA `(.L_x_10347) ;  /* 0xfffffd3c001c7947 */ /* 0x000fea000383ffff */
.L_x_10078:
        /* <DEDUP_REMOVED lines=8> */
.L_x_10349:
[----:B------:R-:W-:Y:S05]  /*33e80*/  BSYNC B1 ;  /* 0x0000000000017941 */ /* 0x000fea0003800000 */
.L_x_10348:
[----:B------:R-:W-:Y:S05]  /*33e90*/  BRA `(.L_x_10350) ;  /* 0xfffffd3800fc7947 */ /* 0x000fea000383ffff */
.L_x_10080:
[----:B0-----:R0:W1:Y:S02]  /*33ea0*/  SYNCS.PHASECHK.TRANS64.TRYWAIT P0, [R145+URZ+0x32400], R6 ;  /* 0x03240006910075a7 */ /* 0x001064000800017f */
[----:B-1----:R-:W-:Y:S05]  /*33eb0*/  @!P0 NANOSLEEP.SYNCS 0x989680 ;  /* 0x009896800000895d */ /* 0x002fea0003900000 */
[----:B------:R-:W1:Y:S02]  /*33ec0*/  @!P0 SYNCS.PHASECHK.TRANS64 P0, [R145+URZ+0x32400], R6 ;  /* 0x03240006910085a7 */ /* 0x000e64000800007f */
[----:B-1----:R-:W-:Y:S05]  /*33ed0*/  @!P0 BRA `(.L_x_10080) ;  /* 0xfffffffc00f08947 */ /* 0x002fea000383ffff */
[----:B------:R-:W-:Y:S05]  /*33ee0*/  BRA `(.L_x_10351) ;  /* 0xfffffd3800f47947 */ /* 0x000fea000383ffff */
.L_x_10088:
        /* <DEDUP_REMOVED lines=8> */
.L_x_10353:
[----:B------:R-:W-:Y:S05]  /*33f70*/  BSYNC B1 ;  /* 0x0000000000017941 */ /* 0x000fea0003800000 */
.L_x_10352:
[----:B------:R-:W-:Y:S05]  /*33f80*/  BRA `(.L_x_10354) ;  /* 0xfffffd4c00847947 */ /* 0x000fea000383ffff */
.L_x_10089:
        /* <DEDUP_REMOVED lines=8> */
.L_x_10356:
[----:B------:R-:W-:Y:S05]  /*34010*/  BSYNC B1 ;  /* 0x0000000000017941 */ /* 0x000fea0003800000 */
.L_x_10355:
[----:B------:R-:W-:Y:S05]  /*34020*/  BRA `(.L_x_10357) ;  /* 0xfffffd4c00647947 */ /* 0x000fea000383ffff */
.L_x_10090:
        /* <DEDUP_REMOVED lines=8> */
.L_x_10359:
[----:B------:R-:W-:Y:S05]  /*340b0*/  BSYNC B1 ;  /* 0x0000000000017941 */ /* 0x000fea0003800000 */
.L_x_10358:
[----:B------:R-:W-:Y:S05]  /*340c0*/  BRA `(.L_x_10360) ;  /* 0xfffffd4c00447947 */ /* 0x000fea000383ffff */
.L_x_10091:
        /* <DEDUP_REMOVED lines=8> */
.L_x_10362:
[----:B------:R-:W-:Y:S05]  /*34150*/  BSYNC B1 ;  /* 0x0000000000017941 */ /* 0x000fea0003800000 */
.L_x_10361:
[----:B------:R-:W-:Y:S05]  /*34160*/  BRA `(.L_x_10363) ;  /* 0xfffffd4c00247947 */ /* 0x000fea000383ffff */
.L_x_10092:
        /* <DEDUP_REMOVED lines=8> */
.L_x_10365:
[----:B------:R-:W-:Y:S05]  /*341f0*/  BSYNC B1 ;  /* 0x0000000000017941 */ /* 0x000fea0003800000 */
.L_x_10364:
[----:B------:R-:W-:Y:S05]  /*34200*/  BRA `(.L_x_10366) ;  /* 0xfffffd4c00047947 */ /* 0x000fea000383ffff */
.L_x_10093:
        /* <DEDUP_REMOVED lines=8> */
.L_x_10368:
[----:B------:R-:W-:Y:S05]  /*34290*/  BSYNC B1 ;  /* 0x0000000000017941 */ /* 0x000fea0003800000 */
.L_x_10367:
[----:B------:R-:W-:Y:S05]  /*342a0*/  BRA `(.L_x_10369) ;  /* 0xfffffd4800e47947 */ /* 0x000fea000383ffff */
.L_x_10094:
        /* <DEDUP_REMOVED lines=8> */
.L_x_10371:
[----:B------:R-:W-:Y:S05]  /*34330*/  BSYNC B1 ;  /* 0x0000000000017941 */ /* 0x000fea0003800000 */
.L_x_10370:
[----:B------:R-:W-:Y:S05]  /*34340*/  BRA `(.L_x_10372) ;  /* 0xfffffd4800c47947 */ /* 0x000fea000383ffff */
.L_x_10095:
        /* <DEDUP_REMOVED lines=8> */
.L_x_10374:
[----:B------:R-:W-:Y:S05]  /*343d0*/  BSYNC B1 ;  /* 0x0000000000017941 */ /* 0x000fea0003800000 */
.L_x_10373:
[----:B------:R-:W-:Y:S05]  /*343e0*/  BRA `(.L_x_10375) ;  /* 0xfffffd4800a47947 */ /* 0x000fea000383ffff */
.L_x_10097:
[----:B0-----:R0:W1:Y:S02]  /*343f0*/  SYNCS.PHASECHK.TRANS64.TRYWAIT P1, [R145+URZ+0x32400], R46 ;  /* 0x0324002e910075a7 */ /* 0x001064000802017f */
[----:B-1----:R-:W-:Y:S05]  /*34400*/  @!P1 NANOSLEEP.SYNCS 0x989680 ;  /* 0x009896800000995d */ /* 0x002fea0003900000 */
[----:B------:R-:W1:Y:S02]  /*34410*/  @!P1 SYNCS.PHASECHK.TRANS64 P1, [R145+URZ+0x32400], R46 ;  /* 0x0324002e910095a7 */ /* 0x000e64000802007f */
[----:B-1----:R-:W-:Y:S05]  /*34420*/  @!P1 BRA `(.L_x_10097) ;  /* 0xfffffffc00f09947 */ /* 0x002fea000383ffff */
[----:B------:R-:W-:Y:S05]  /*34430*/  BRA `(.L_x_10376) ;  /* 0xfffffd4800e47947 */ /* 0x000fea000383ffff */
.L_x_10112:
[----:B0-----:R0:W1:Y:S02]  /*34440*/  SYNCS.PHASECHK.TRANS64.TRYWAIT P0, [R2+URZ], R7 ;  /* 0x00000007020075a7 */ /* 0x001064000800017f */
[----:B-1----:R-:W-:Y:S05]  /*34450*/  @!P0 NANOSLEEP.SYNCS 0x989680 ;  /* 0x009896800000895d */ /* 0x002fea0003900000 */
[----:B------:R-:W1:Y:S02]  /*34460*/  @!P0 SYNCS.PHASECHK.TRANS64 P0, [R2+URZ], R7 ;  /* 0x00000007020085a7 */ /* 0x000e64000800007f */
[----:B-1----:R-:W-:Y:S05]  /*34470*/  @!P0 BRA `(.L_x_10112) ;  /* 0xfffffffc00f08947 */ /* 0x002fea000383ffff */
[----:B------:R-:W-:Y:S05]  /*34480*/  BRA `(.L_x_10111) ;  /* 0xfffffd6000c07947 */ /* 0x000fea000383ffff */
.L_x_10119:
[----:B0-----:R0:W1:Y:S02]  /*34490*/  SYNCS.PHASECHK.TRANS64.TRYWAIT P0, [R4+URZ], R5 ;  /* 0x00000005040075a7 */ /* 0x001064000800017f */
[----:B-1----:R-:W-:Y:S05]  /*344a0*/  @!P0 NANOSLEEP.SYNCS 0x989680 ;  /* 0x009896800000895d */ /* 0x002fea0003900000 */
[----:B------:R-:W1:Y:S02]  /*344b0*/  @!P0 SYNCS.PHASECHK.TRANS64 P0, [R4+URZ], R5 ;  /* 0x00000005040085a7 */ /* 0x000e64000800007f */
[----:B-1----:R-:W-:Y:S05]  /*344c0*/  @!P0 BRA `(.L_x_10119) ;  /* 0xfffffffc00f08947 */ /* 0x002fea000383ffff */
[----:B------:R-:W-:Y:S05]  /*344d0*/  BRA `(.L_x_10118) ;  /* 0xfffffd6400e47947 */ /* 0x000fea000383ffff */
.L_x_10144:
[----:B-1----:R1:W2:Y:S02]  /*344e0*/  SYNCS.PHASECHK.TRANS64.TRYWAIT P1, [R0+URZ], R9 ;  /* 0x00000009000075a7 */ /* 0x0022a4000802017f */
[----:B--2---:R-:W-:Y:S05]  /*344f0*/  @!P1 NANOSLEEP.SYNCS 0x989680 ;  /* 0x009896800000995d */ /* 0x004fea0003900000 */
[----:B------:R-:W2:Y:S02]  /*34500*/  @!P1 SYNCS.PHASECHK.TRANS64 P1, [R0+URZ], R9 ;  /* 0x00000009000095a7 */ /* 0x000ea4000802007f */
[----:B--2---:R-:W-:Y:S05]  /*34510*/  @!P1 BRA `(.L_x_10144) ;  /* 0xfffffffc00f09947 */ /* 0x004fea000383ffff */
[----:B------:R-:W-:Y:S05]  /*34520*/  BRA `(.L_x_10143) ;  /* 0xfffffe0c00e07947 */ /* 0x000fea000383ffff */
.L_x_10151:
[----:B-1----:R1:W2:Y:S02]  /*34530*/  SYNCS.PHASECHK.TRANS64.TRYWAIT P1, [R6+URZ], R7 ;  /* 0x00000007060075a7 */ /* 0x0022a4000802017f */
[----:B--2---:R-:W-:Y:S05]  /*34540*/  @!P1 NANOSLEEP.SYNCS 0x989680 ;  /* 0x009896800000995d */ /* 0x004fea0003900000 */
[----:B------:R-:W2:Y:S02]  /*34550*/  @!P1 SYNCS.PHASECHK.TRANS64 P1, [R6+URZ], R7 ;  /* 0x00000007060095a7 */ /* 0x000ea4000802007f */
[----:B--2---:R-:W-:Y:S05]  /*34560*/  @!P1 BRA `(.L_x_10151) ;  /* 0xfffffffc00f09947 */ /* 0x004fea000383ffff */
[----:B------:R-:W-:Y:S05]  /*34570*/  BRA `(.L_x_10150) ;  /* 0xfffffe1400047947 */ /* 0x000fea000383ffff */
.L_x_10162:
[----:B-1----:R1:W2:Y:S02]  /*34580*/  SYNCS.PHASECHK.TRANS64.TRYWAIT P0, [R6+URZ], R7 ;  /* 0x00000007060075a7 */ /* 0x0022a4000800017f */
[----:B--2---:R-:W-:Y:S05]  /*34590*/  @!P0 NANOSLEEP.SYNCS 0x989680 ;  /* 0x009896800000895d */ /* 0x004fea0003900000 */
[----:B------:R-:W2:Y:S02]  /*345a0*/  @!P0 SYNCS.PHASECHK.TRANS64 P0, [R6+URZ], R7 ;  /* 0x00000007060085a7 */ /* 0x000ea4000800007f */
[----:B--2---:R-:W-:Y:S05]  /*345b0*/  @!P0 BRA `(.L_x_10162) ;  /* 0xfffffffc00f08947 */ /* 0x004fea000383ffff */
[----:B------:R-:W-:Y:S05]  /*345c0*/  BRA `(.L_x_10161) ;  /* 0xfffffea400ac7947 */ /* 0x000fea000383ffff */
.L_x_10169:
[----:B--2---:R2:W3:Y:S02]  /*345d0*/  SYNCS.PHASECHK.TRANS64.TRYWAIT P0, [R6+URZ], R7 ;  /* 0x00000007060075a7 */ /* 0x0044e4000800017f */
[----:B---3--:R-:W-:Y:S05]  /*345e0*/  @!P0 NANOSLEEP.SYNCS 0x989680 ;  /* 0x009896800000895d */ /* 0x008fea0003900000 */
[----:B------:R-:W3:Y:S02]  /*345f0*/  @!P0 SYNCS.PHASECHK.TRANS64 P0, [R6+URZ], R7 ;  /* 0x00000007060085a7 */ /* 0x000ee4000800007f */
[----:B---3--:R-:W-:Y:S05]  /*34600*/  @!P0 BRA `(.L_x_10169) ;  /* 0xfffffffc00f08947 */ /* 0x008fea000383ffff */
[----:B------:R-:W-:Y:S05]  /*34610*/  BRA `(.L_x_10168) ;  /* 0xfffffea800d07947 */ /* 0x000fea000383ffff */
.L_x_10224:
[----:B0-----:R-:W0:Y:S01]  /*34620*/  S2R R11, SR_TID.X ;  /* 0x00000000000b7919 */ /* 0x001e220000002100 */
[----:B------:R-:W-:Y:S01]  /*34630*/  BSSY B1, `(.L_x_10377) ;  /* 0x000000a000017945 */ /* 0x000fe20003800000 */
[----:B------:R-:W-:Y:S02]  /*34640*/  IMAD.MOV.U32 R12, RZ, RZ, RZ ;  /* 0x000000ffff0c7224 */ /* 0x000fe400078e00ff */
[----:B------:R-:W-:Y:S01]  /*34650*/  IMAD.MOV.U32 R15, RZ, RZ, -0x1 ;  /* 0xffffffffff0f7424 */ /* 0x000fe200078e00ff */
[----:B0-----:R-:W-:-:S04]  /*34660*/  SHF.R.U32.HI R11, RZ, 0x5, R11 ;  /* 0x00000005ff0b7819 */ /* 0x001fc8000001160b */
[----:B------:R-:W-:-:S05]  /*34670*/  LOP3.LUT R11, R11, 0x3, RZ, 0xc0, !PT ;  /* 0x000000030b0b7812 */ /* 0x000fca00078ec0ff */
[----:B------:R-:W-:Y:S02]  /*34680*/  IMAD.MOV.U32 R13, RZ, RZ, R11 ;  /* 0x000000ffff0d7224 */ /* 0x000fe400078e000b */
[----:B------:R-:W-:-:S07]  /*34690*/  IMAD.MOV.U32 R11, RZ, RZ, 0x1f ;  /* 0x0000001fff0b7424 */ /* 0x000fce00078e00ff */
[----:B------:R-:W-:Y:S05]  /*346a0*/  WARPSYNC.COLLECTIVE R15, `(.L_x_10378) ;  /* 0x000000000f087348 */ /* 0x000fea0003c00000 */
[----:B------:R0:W1:Y:S02]  /*346b0*/  SHFL.IDX P6, R14, R13, R12, R11 ;  /* 0x0000000c0d0e7389 */ /* 0x00006400000c000b */
[----:B01----:R-:W-:Y:S01]  /*346c0*/  ENDCOLLECTIVE ;  /* 0x000000000000791b */ /* 0x003fe20003800000 */
.L_x_10378:
[----:B------:R-:W-:Y:S05]  /*346d0*/  BSYNC B1 ;  /* 0x0000000000017941 */ /* 0x000fea0003800000 */
.L_x_10377:
[----:B------:R-:W-:Y:S05]  /*346e0*/  BRA `(.L_x_10379) ;  /* 0xffffffa4002c7947 */ /* 0x000fea000383ffff */
.L_x_10225:
[----:B------:R-:W-:Y:S01]  /*346f0*/  BSSY B1, `(.L_x_10380) ;  /* 0x0000006000017945 */ /* 0x000fe20003800000 */
[----:B------:R-:W-:-:S07]  /*34700*/  IMAD.MOV.U32 R15, RZ, RZ, -0x1 ;  /* 0xffffffffff0f7424 */ /* 0x000fce00078e00ff */
[----:B0-----:R-:W-:Y:S05]  /*34710*/  WARPSYNC.COLLECTIVE R15, `(.L_x_10381) ;  /* 0x000000000f0c7348 */ /* 0x001fea0003c00000 */
[----:B------:R-:W-:Y:S02]  /*34720*/  ELECT P6, UR62, PT ;  /* 0x00000000003e782f */ /* 0x000fe400038c0000 */
[----:B------:R-:W-:Y:S01]  /*34730*/  MOV R14, UR62 ;  /* 0x0000003e000e7c02 */ /* 0x000fe20008000f00 */
[----:B0-----:R-:W-:Y:S10]  /*34740*/  ENDCOLLECTIVE ;  /* 0x000000000000791b */ /* 0x001ff40003800000 */
.L_x_10381:
[----:B------:R-:W-:Y:S05]  /*34750*/  BSYNC B1 ;  /* 0x0000000000017941 */ /* 0x000fea0003800000 */
.L_x_10380:
[----:B------:R-:W-:Y:S05]  /*34760*/  BRA `(.L_x_10382) ;  /* 0xffffffa400187947 */ /* 0x000fea000383ffff */
.L_x_10226:
[----:B-1----:R1:W2:Y:S02]  /*34770*/  SYNCS.PHASECHK.TRANS64.TRYWAIT P0, [R7+URZ+0x32420], R8 ;  /* 0x03242008070075a7 */ /* 0x0022a4000800017f */
[----:B--2---:R-:W-:Y:S05]  /*34780*/  @!P0 NANOSLEEP.SYNCS 0x989680 ;  /* 0x009896800000895d */ /* 0x004fea0003900000 */
[----:B------:R-:W2:Y:S02]  /*34790*/  @!P0 SYNCS.PHASECHK.TRANS64 P0, [R7+URZ+0x32420], R8 ;  /* 0x03242008070085a7 */ /* 0x000ea4000800007f */
[----:B--2---:R-:W-:Y:S05]  /*347a0*/  @!P0 BRA `(.L_x_10226) ;  /* 0xfffffffc00f08947 */ /* 0x004fea000383ffff */
[----:B------:R-:W-:Y:S05]  /*347b0*/  BRA `(.L_x_10383) ;  /* 0xffffffa400307947 */ /* 0x000fea000383ffff */
.L_x_10229:
[----:B0-----:R0:W1:Y:S02]  /*347c0*/  SYNCS.PHASECHK.TRANS64.TRYWAIT P0, [R8+URZ+0x324a0], R9 ;  /* 0x0324a009080075a7 */ /* 0x001064000800017f */
[----:B-1----:R-:W-:Y:S05]  /*347d0*/  @!P0 NANOSLEEP.SYNCS 0x989680 ;  /* 0x009896800000895d */ /* 0x002fea0003900000 */
[----:B------:R-:W1:Y:S02]  /*347e0*/  @!P0 SYNCS.PHASECHK.TRANS64 P0, [R8+URZ+0x324a0], R9 ;  /* 0x0324a009080085a7 */ /* 0x000e64000800007f */
[----:B-1----:R-:W-:Y:S05]  /*347f0*/  @!P0 BRA `(.L_x_10229) ;  /* 0xfffffffc00f08947 */ /* 0x002fea000383ffff */
[----:B------:R-:W-:Y:S05]  /*34800*/  BRA `(.L_x_10384) ;  /* 0xffffffa4003c7947 */ /* 0x000fea000383ffff */
.L_x_10231:
[----:B-1----:R1:W2:Y:S02]  /*34810*/  SYNCS.PHASECHK.TRANS64.TRYWAIT P0, [R8+URZ+0x324c0], R9 ;  /* 0x0324c009080075a7 */ /* 0x0022a4000800017f */
[----:B--2---:R-:W-:Y:S05]  /*34820*/  @!P0 NANOSLEEP.SYNCS 0x989680 ;  /* 0x009896800000895d */ /* 0x004fea0003900000 */
[----:B------:R-:W2:Y:S02]  /*34830*/  @!P0 SYNCS.PHASECHK.TRANS64 P0, [R8+URZ+0x324c0], R9 ;  /* 0x0324c009080085a7 */ /* 0x000ea4000800007f */
[----:B--2---:R-:W-:Y:S05]  /*34840*/  @!P0 BRA `(.L_x_10231) ;  /* 0xfffffffc00f08947 */ /* 0x004fea000383ffff */
[----:B------:R-:W-:Y:S05]  /*34850*/  BRA `(.L_x_10385) ;  /* 0xffffffa400a07947 */ /* 0x000fea000383ffff */
.L_x_10235:
[----:B0-----:R0:W1:Y:S02]  /*34860*/  SYNCS.PHASECHK.TRANS64.TRYWAIT P0, [R9+URZ+0x324a0], R10 ;  /* 0x0324a00a090075a7 */ /* 0x001064000800017f */
[----:B-1----:R-:W-:Y:S05]  /*34870*/  @!P0 NANOSLEEP.SYNCS 0x989680 ;  /* 0x009896800000895d */ /* 0x002fea0003900000 */
[----:B------:R-:W1:Y:S02]  /*34880*/  @!P0 SYNCS.PHASECHK.TRANS64 P0, [R9+URZ+0x324a0], R10 ;  /* 0x0324a00a090085a7 */ /* 0x000e64000800007f */
[----:B-1----:R-:W-:Y:S05]  /*34890*/  @!P0 BRA `(.L_x_10235) ;  /* 0xfffffffc00f08947 */ /* 0x002fea000383ffff */
[----:B------:R-:W-:Y:S05]  /*348a0*/  BRA `(.L_x_10386) ;  /* 0xffffffa800907947 */ /* 0x000fea000383ffff */
.L_x_10237:
[----:B-1----:R1:W2:Y:S02]  /*348b0*/  SYNCS.PHASECHK.TRANS64.TRYWAIT P1, [R9+URZ+0x324c0], R10 ;  /* 0x0324c00a090075a7 */ /* 0x0022a4000802017f */
[----:B--2---:R-:W-:Y:S05]  /*348c0*/  @!P1 NANOSLEEP.SYNCS 0x989680 ;  /* 0x009896800000995d */ /* 0x004fea0003900000 */
[----:B------:R-:W2:Y:S02]  /*348d0*/  @!P1 SYNCS.PHASECHK.TRANS64 P1, [R9+URZ+0x324c0], R10 ;  /* 0x0324c00a090095a7 */ /* 0x000ea4000802007f */
[----:B--2---:R-:W-:Y:S05]  /*348e0*/  @!P1 BRA `(.L_x_10237) ;  /* 0xfffffffc00f09947 */ /* 0x004fea000383ffff */
[----:B------:R-:W-:Y:S05]  /*348f0*/  BRA `(.L_x_10387) ;  /* 0xffffffa800ec7947 */ /* 0x000fea000383ffff */
.L_x_10255:
[----:B------:R-:W2:Y:S01]  /*34900*/  S2R R5, SR_TID.X ;  /* 0x0000000000057919 */ /* 0x000ea20000002100 */
[----:B------:R-:W-:Y:S01]  /*34910*/  BSSY B0, `(.L_x_10388) ;  /* 0x000000a000007945 */ /* 0x000fe20003800000 */
[----:B------:R-:W-:Y:S02]  /*34920*/  IMAD.MOV.U32 R12, RZ, RZ, RZ ;  /* 0x000000ffff0c7224 */ /* 0x000fe400078e00ff */
[----:B01----:R-:W-:Y:S02]  /*34930*/  IMAD.MOV.U32 R11, RZ, RZ, 0x1f ;  /* 0x0000001fff0b7424 */ /* 0x003fe400078e00ff */
[----:B------:R-:W-:Y:S01]  /*34940*/  IMAD.MOV.U32 R15, RZ, RZ, -0x1 ;  /* 0xffffffffff0f7424 */ /* 0x000fe200078e00ff */
[----:B--2---:R-:W-:-:S04]  /*34950*/  SHF.R.U32.HI R5, RZ, 0x5, R5 ;  /* 0x00000005ff057819 */ /* 0x004fc80000011605 */
[----:B------:R-:W-:-:S05]  /*34960*/  LOP3.LUT R5, R5, 0x3, RZ, 0xc0, !PT ;  /* 0x0000000305057812 */ /* 0x000fca00078ec0ff */
[----:B------:R-:W-:-:S07]  /*34970*/  IMAD.MOV.U32 R13, RZ, RZ, R5 ;  /* 0x000000ffff0d7224 */ /* 0x000fce00078e0005 */
[----:B------:R-:W-:Y:S05]  /*34980*/  WARPSYNC.COLLECTIVE R15, `(.L_x_10389) ;  /* 0x000000000f087348 */ /* 0x000fea0003c00000 */
[----:B------:R0:W1:Y:S02]  /*34990*/  SHFL.IDX P6, R14, R13, R12, R11 ;  /* 0x0000000c0d0e7389 */ /* 0x00006400000c000b */
[----:B01----:R-:W-:Y:S01]  /*349a0*/  ENDCOLLECTIVE ;  /* 0x000000000000791b */ /* 0x003fe20003800000 */
.L_x_10389:
[----:B------:R-:W-:Y:S05]  /*349b0*/  BSYNC B0 ;  /* 0x0000000000007941 */ /* 0x000fea0003800000 */
.L_x_10388:
[----:B------:R-:W-:Y:S05]  /*349c0*/  BRA `(.L_x_10390) ;  /* 0xffffffb800647947 */ /* 0x000fea000383ffff */
.L_x_10256:
[----:B------:R-:W-:Y:S01]  /*349d0*/  BSSY B0, `(.L_x_10391) ;  /* 0x0000006000007945 */ /* 0x000fe20003800000 */
[----:B------:R-:W-:-:S07]  /*349e0*/  IMAD.MOV.U32 R15, RZ, RZ, -0x1 ;  /* 0xffffffffff0f7424 */ /* 0x000fce00078e00ff */
[----:B01----:R-:W-:Y:S05]  /*349f0*/  WARPSYNC.COLLECTIVE R15, `(.L_x_10392) ;  /* 0x000000000f0c7348 */ /* 0x003fea0003c00000 */
[----:B------:R-:W-:Y:S02]  /*34a00*/  ELECT P6, UR62, PT ;  /* 0x00000000003e782f */ /* 0x000fe400038c0000 */
[----:B------:R-:W-:Y:S01]  /*34a10*/  MOV R14, UR62 ;  /* 0x0000003e000e7c02 */ /* 0x000fe20008000f00 */
[----:B01----:R-:W-:Y:S10]  /*34a20*/  ENDCOLLECTIVE ;  /* 0x000000000000791b */ /* 0x003ff40003800000 */
.L_x_10392:
[----:B------:R-:W-:Y:S05]  /*34a30*/  BSYNC B0 ;  /* 0x0000000000007941 */ /* 0x000fea0003800000 */
.L_x_10391:
[----:B------:R-:W-:Y:S05]  /*34a40*/  BRA `(.L_x_10393) ;  /* 0xffffffb800547947 */ /* 0x000fea000383ffff */
.L_x_10259:
[----:B-1----:R1:W2:Y:S02]  /*34a50*/  SYNCS.PHASECHK.TRANS64.TRYWAIT P0, [R5+URZ+0x32440], R7 ;  /* 0x03244007050075a7 */ /* 0x0022a4000800017f */
[----:B--2---:R-:W-:Y:S05]  /*34a60*/  @!P0 NANOSLEEP.SYNCS 0x989680 ;  /* 0x009896800000895d */ /* 0x004fea0003900000 */
[----:B------:R-:W2:Y:S02]  /*34a70*/  @!P0 SYNCS.PHASECHK.TRANS64 P0, [R5+URZ+0x32440], R7 ;  /* 0x03244007050085a7 */ /* 0x000ea4000800007f */
[----:B--2---:R-:W-:Y:S05]  /*34a80*/  @!P0 BRA `(.L_x_10259) ;  /* 0xfffffffc00f08947 */ /* 0x004fea000383ffff */
[----:B------:R-:W-:Y:S05]  /*34a90*/  BRA `(.L_x_10394) ;  /* 0xffffffb800bc7947 */ /* 0x000fea000383ffff */
.L_x_10263:
        /* <DEDUP_REMOVED lines=8> */
.L_x_10266:
[----:B-1----:R1:W2:Y:S02]  /*34b20*/  SYNCS.PHASECHK.TRANS64.TRYWAIT P0, [R2+URZ+0x32460], R5 ;  /* 0x03246005020075a7 */ /* 0x0022a4000800017f */
[----:B--2---:R-:W-:Y:S05]  /*34b30*/  @!P0 NANOSLEEP.SYNCS 0x989680 ;  /* 0x009896800000895d */ /* 0x004fea0003900000 */
[----:B------:R-:W2:Y:S02]  /*34b40*/  @!P0 SYNCS.PHASECHK.TRANS64 P0, [R2+URZ+0x32460], R5 ;  /* 0x03246005020085a7 */ /* 0x000ea4000800007f */
[----:B--2---:R-:W-:Y:S05]  /*34b50*/  @!P0 BRA `(.L_x_10266) ;  /* 0xfffffffc00f08947 */ /* 0x004fea000383ffff */
[----:B------:R-:W-:Y:S05]  /*34b60*/  BRA `(.L_x_10396) ;  /* 0xffffffc000407947 */ /* 0x000fea000383ffff */
.L_x_10275:
[----:B---3--:R3:W4:Y:S02]  /*34b70*/  SYNCS.PHASECHK.TRANS64.TRYWAIT P0, [R2+URZ+0x32440], R3 ;  /* 0x03244003020075a7 */ /* 0x008724000800017f */
[----:B----4-:R-:W-:Y:S05]  /*34b80*/  @!P0 NANOSLEEP.SYNCS 0x989680 ;  /* 0x009896800000895d */ /* 0x010fea0003900000 */
[----:B------:R-:W4:Y:S02]  /*34b90*/  @!P0 SYNCS.PHASECHK.TRANS64 P0, [R2+URZ+0x32440], R3 ;  /* 0x03244003020085a7 */ /* 0x000f24000800007f */
[----:B----4-:R-:W-:Y:S05]  /*34ba0*/  @!P0 BRA `(.L_x_10275) ;  /* 0xfffffffc00f08947 */ /* 0x010fea000383ffff */
[----:B------:R-:W-:Y:S05]  /*34bb0*/  BRA `(.L_x_10397) ;  /* 0xffffffc400c07947 */ /* 0x000fea000383ffff */
.L_x_10277:
[----:B0-----:R0:W1:Y:S02]  /*34bc0*/  SYNCS.PHASECHK.TRANS64.TRYWAIT P0, [R2+URZ+0x32460], R3 ;  /* 0x03246003020075a7 */ /* 0x001064000800017f */
[----:B-1----:R-:W-:Y:S05]  /*34bd0*/  @!P0 NANOSLEEP.SYNCS 0x989680 ;  /* 0x009896800000895d */ /* 0x002fea0003900000 */
[----:B------:R-:W1:Y:S02]  /*34be0*/  @!P0 SYNCS.PHASECHK.TRANS64 P0, [R2+URZ+0x32460], R3 ;  /* 0x03246003020085a7 */ /* 0x000e64000800007f */
[----:B-1----:R-:W-:Y:S05]  /*34bf0*/  @!P0 BRA `(.L_x_10277) ;  /* 0xfffffffc00f08947 */ /* 0x002fea000383ffff */
[----:B------:R-:W-:Y:S05]  /*34c00*/  BRA `(.L_x_10398) ;  /* 0xffffffc800307947 */ /* 0x000fea000383ffff */
.L_x_10282:
[----:B--2---:R2:W3:Y:S02]  /*34c10*/  SYNCS.PHASECHK.TRANS64.TRYWAIT P0, [R2+URZ+0x32440], R3 ;  /* 0x03244003020075a7 */ /* 0x0044e4000800017f */
[----:B---3--:R-:W-:Y:S05]  /*34c20*/  @!P0 NANOSLEEP.SYNCS 0x989680 ;  /* 0x009896800000895d */ /* 0x008fea0003900000 */
[----:B------:R-:W3:Y:S02]  /*34c30*/  @!P0 SYNCS.PHASECHK.TRANS64 P0, [R2+URZ+0x32440], R3 ;  /* 0x03244003020085a7 */ /* 0x000ee4000800007f */
[----:B---3--:R-:W-:Y:S05]  /*34c40*/  @!P0 BRA `(.L_x_10282) ;  /* 0xfffffffc00f08947 */ /* 0x008fea000383ffff */
[----:B------:R-:W-:Y:S05]  /*34c50*/  BRA `(.L_x_10399) ;  /* 0xffffffcc007c7947 */ /* 0x000fea000383ffff */
.L_x_10284:
[----:B0-----:R0:W1:Y:S02]  /*34c60*/  SYNCS.PHASECHK.TRANS64.TRYWAIT P1, [R2+URZ+0x32460], R3 ;  /* 0x03246003020075a7 */ /* 0x001064000802017f */
[----:B-1----:R-:W-:Y:S05]  /*34c70*/  @!P1 NANOSLEEP.SYNCS 0x989680 ;  /* 0x009896800000995d */ /* 0x002fea0003900000 */
[----:B------:R-:W1:Y:S02]  /*34c80*/  @!P1 SYNCS.PHASECHK.TRANS64 P1, [R2+URZ+0x32460], R3 ;  /* 0x03246003020095a7 */ /* 0x000e64000802007f */
[----:B-1----:R-:W-:Y:S05]  /*34c90*/  @!P1 BRA `(.L_x_10284) ;  /* 0xfffffffc00f09947 */ /* 0x002fea000383ffff */
[----:B------:R-:W-:Y:S05]  /*34ca0*/  BRA `(.L_x_10400) ;  /* 0xffffffcc00e87947 */ /* 0x000fea000383ffff */
.L_x_10289:
[----:B--2---:R2:W3:Y:S02]  /*34cb0*/  SYNCS.PHASECHK.TRANS64.TRYWAIT P0, [R2+URZ+0x32440], R3 ;  /* 0x03244003020075a7 */ /* 0x0044e4000800017f */
[----:B---3--:R-:W-:Y:S05]  /*34cc0*/  @!P0 NANOSLEEP.SYNCS 0x989680 ;  /* 0x009896800000895d */ /* 0x008fea0003900000 */
[----:B------:R-:W3:Y:S02]  /*34cd0*/  @!P0 SYNCS.PHASECHK.TRANS64 P0, [R2+URZ+0x32440], R3 ;  /* 0x03244003020085a7 */ /* 0x000ee4000800007f */
[----:B---3--:R-:W-:Y:S05]  /*34ce0*/  @!P0 BRA `(.L_x_10289) ;  /* 0xfffffffc00f08947 */ /* 0x008fea000383ffff */
[----:B------:R-:W-:Y:S05]  /*34cf0*/  BRA `(.L_x_10401) ;  /* 0xffffffd400107947 */ /* 0x000fea000383ffff */
.L_x_10291:
[----:B0-----:R0:W1:Y:S02]  /*34d00*/  SYNCS.PHASECHK.TRANS64.TRYWAIT P1, [R2+URZ+0x32460], R3 ;  /* 0x03246003020075a7 */ /* 0x001064000802017f */
[----:B-1----:R-:W-:Y:S05]  /*34d10*/  @!P1 NANOSLEEP.SYNCS 0x989680 ;  /* 0x009896800000995d */ /* 0x002fea0003900000 */
[----:B------:R-:W1:Y:S02]  /*34d20*/  @!P1 SYNCS.PHASECHK.TRANS64 P1, [R2+URZ+0x32460], R3 ;  /* 0x03246003020095a7 */ /* 0x000e64000802007f */
[----:B-1----:R-:W-:Y:S05]  /*34d30*/  @!P1 BRA `(.L_x_10291) ;  /* 0xfffffffc00f09947 */ /* 0x002fea000383ffff */
[----:B------:R-:W-:Y:S05]  /*34d40*/  BRA `(.L_x_10402) ;  /* 0xffffffd400807947 */ /* 0x000fea000383ffff */
.L_x_10296:
[----:B------:R-:W-:Y:S01]  /*34d50*/  BSSY B0, `(.L_x_10403) ;  /* 0x0000008000007945 */ /* 0x000fe20003800000 */
[----:B-1----:R-:W-:Y:S02]  /*34d60*/  IMAD.MOV.U32 R13, RZ, RZ, R16 ;  /* 0x000000ffff0d7224 */ /* 0x002fe400078e0010 */
[----:B0-----:R-:W-:Y:S02]  /*34d70*/  IMAD.MOV.U32 R12, RZ, RZ, RZ ;  /* 0x000000ffff0c7224 */ /* 0x001fe400078e00ff */
[----:B------:R-:W-:Y:S02]  /*34d80*/  IMAD.MOV.U32 R11, RZ, RZ, 0x1f ;  /* 0x0000001fff0b7424 */ /* 0x000fe400078e00ff */
[----:B------:R-:W-:-:S07]  /*34d90*/  IMAD.MOV.U32 R15, RZ, RZ, -0x1 ;  /* 0xffffffffff0f7424 */ /* 0x000fce00078e00ff */
[----:B--23--:R-:W-:Y:S05]  /*34da0*/  WARPSYNC.COLLECTIVE R15, `(.L_x_10404) ;  /* 0x000000000f087348 */ /* 0x00cfea0003c00000 */
[----:B------:R0:W1:Y:S02]  /*34db0*/  SHFL.IDX P6, R14, R13, R12, R11 ;  /* 0x0000000c0d0e7389 */ /* 0x00006400000c000b */
[----:B0123--:R-:W-:Y:S01]  /*34dc0*/  ENDCOLLECTIVE ;  /* 0x000000000000791b */ /* 0x00ffe20003800000 */
.L_x_10404:
[----:B------:R-:W-:Y:S05]  /*34dd0*/  BSYNC B0 ;  /* 0x0000000000007941 */ /* 0x000fea0003800000 */
.L_x_10403:
        /* <DEDUP_REMOVED lines=8> */
.L_x_10405:
[----:B------:R-:W-:Y:S01]  /*34e60*/  IMAD.MOV.U32 R16, RZ, RZ, R14 ;  /* 0x000000ffff107224 */ /* 0x000fe200078e000e */
[----:B------:R-:W-:Y:S06]  /*34e70*/  BRA `(.L_x_10406) ;  /* 0xffffffd800747947 */ /* 0x000fec000383ffff */
.L_x_10299:
[----:B------:R-:W-:Y:S01]  /*34e80*/  BSSY B0, `(.L_x_10407) ;  /* 0x0000008000007945 */ /* 0x000fe20003800000 */
[----:B-1---5:R-:W-:Y:S02]  /*34e90*/  IMAD.MOV.U32 R13, RZ, RZ, R17 ;  /* 0x000000ffff0d7224 */ /* 0x022fe400078e0011 */
[----:B0-----:R-:W-:Y:S02]  /*34ea0*/  IMAD.MOV.U32 R12, RZ, RZ, 0x1 ;  /* 0x00000001ff0c7424 */ /* 0x001fe400078e00ff */
[----:B------:R-:W-:Y:S02]  /*34eb0*/  IMAD.MOV.U32 R11, RZ, RZ, RZ ;  /* 0x000000ffff0b7224 */ /* 0x000fe400078e00ff */
[----:B------:R-:W-:-:S07]  /*34ec0*/  IMAD.MOV.U32 R15, RZ, RZ, -0x1 ;  /* 0xffffffffff0f7424 */ /* 0x000fce00078e00ff */
[----:B--234-:R-:W-:Y:S05]  /*34ed0*/  WARPSYNC.COLLECTIVE R15, `(.L_x_10408) ;  /* 0x000000000f087348 */ /* 0x01cfea0003c00000 */
[----:B------:R0:W1:Y:S02]  /*34ee0*/  SHFL.UP P6, R14, R13, R12, R11 ;  /* 0x0400000c0d0e7389 */ /* 0x00006400000c000b */
[----:B01234-:R-:W-:Y:S01]  /*34ef0*/  ENDCOLLECTIVE ;  /* 0x000000000000791b */ /* 0x01ffe20003800000 */
.L_x_10408:
[----:B------:R-:W-:Y:S05]  /*34f00*/  BSYNC B0 ;  /* 0x0000000000007941 */ /* 0x000fea0003800000 */
.L_x_10407:
        /* <DEDUP_REMOVED lines=10> */
.L_x_10409:
        /* <DEDUP_REMOVED lines=8> */
.L_x_10410:
        /* <DEDUP_REMOVED lines=8> */
.L_x_10411:
        /* <DEDUP_REMOVED lines=8> */
.L_x_10412:
        /* <DEDUP_REMOVED lines=8> */
.L_x_10413:
[----:B------:R-:W-:Y:S05]  /*351b0*/  BRA `(.L_x_10414) ;  /* 0xffffffd800387947 */ /* 0x000fea000383ffff */
.L_x_10304:
        /* <DEDUP_REMOVED lines=8> */
.L_x_10416:
[----:B------:R-:W-:Y:S05]  /*35240*/  BSYNC B0 ;  /* 0x0000000000007941 */ /* 0x000fea0003800000 */
.L_x_10415:
        /* <DEDUP_REMOVED lines=10> */
.L_x_10417:
        /* <DEDUP_REMOVED lines=8> */
.L_x_10418:
        /* <DEDUP_REMOVED lines=8> */
.L_x_10419:
        /* <DEDUP_REMOVED lines=8> */
.L_x_10420:
        /* <DEDUP_REMOVED lines=8> */
.L_x_10421:
[----:B------:R-:W-:Y:S05]  /*354f0*/  BRA `(.L_x_10422) ;  /* 0xffffffd8001c7947 */ /* 0x000fea000383ffff */
.L_x_10306:
[----:B------:R-:W-:Y:S01]  /*35500*/  BSSY B0, `(.L_x_10423) ;  /* 0x0000006000007945 */ /* 0x000fe20003800000 */
[----:B------:R-:W-:Y:S01]  /*35510*/  PLOP3.LUT P6, PT, P6, PT, PT, 0x8, 0x0 ;  /* 0x000000000000781c */ /* 0x000fe200037ce170 */
[----:B------:R-:W-:-:S12]  /*35520*/  IMAD.MOV.U32 R15, RZ, RZ, -0x1 ;  /* 0xffffffffff0f7424 */ /* 0x000fd800078e00ff */
[----:B0-----:R-:W-:Y:S05]  /*35530*/  WARPSYNC.COLLECTIVE R15, `(.L_x_10424) ;  /* 0x000000000f087348 */ /* 0x001fea0003c00000 */
[----:B------:R-:W-:Y:S01]  /*35540*/  VOTE.ANY R14, PT, P6 ;  /* 0x00000000000e7806 */ /* 0x000fe200030e0100 */
[----:B0-----:R-:W-:Y:S06]  /*35550*/  ENDCOLLECTIVE ;  /* 0x000000000000791b */ /* 0x001fec0003800000 */
.L_x_10424:
[----:B------:R-:W-:Y:S05]  /*35560*/  BSYNC B0 ;  /* 0x0000000000007941 */ /* 0x000fea0003800000 */
.L_x_10423:
        /* <DEDUP_REMOVED lines=9> */
.L_x_10425:
[----:B------:R-:W-:Y:S01]  /*35600*/  IMAD.MOV.U32 R17, RZ, RZ, R14 ;  /* 0x000000ffff117224 */ /* 0x000fe200078e000e */
[----:B------:R-:W-:Y:S06]  /*35610*/  BRA `(.L_x_10426) ;  /* 0xffffffd8000c7947 */ /* 0x000fec000383ffff */
.L_x_10308:
[----:B------:R-:W-:Y:S01]  /*35620*/  BSSY B0, `(.L_x_10427) ;  /* 0x0000007000007945 */ /* 0x000fe20003800000 */
[----:B------:R-:W-:Y:S02]  /*35630*/  IMAD.MOV.U32 R13, RZ, RZ, R2 ;  /* 0x000000ffff0d7224 */ /* 0x000fe400078e0002 */
[----:B------:R-:W-:Y:S02]  /*35640*/  IMAD.MOV.U32 R11, RZ, RZ, 0x1f ;  /* 0x0000001fff0b7424 */ /* 0x000fe400078e00ff */
[----:B------:R-:W-:-:S07]  /*35650*/  IMAD.MOV.U32 R15, RZ, RZ, -0x1 ;  /* 0xffffffffff0f7424 */ /* 0x000fce00078e00ff */
[----:B012---:R-:W-:Y:S05]  /*35660*/  WARPSYNC.COLLECTIVE R15, `(.L_x_10428) ;  /* 0x000000000f087348 */ /* 0x007fea0003c00000 */
[----:B------:R3:W4:Y:S02]  /*35670*/  SHFL.IDX P6, R14, R13, R12, R11 ;  /* 0x0000000c0d0e7389 */ /* 0x00072400000c000b */
[----:B01234-:R-:W-:Y:S01]  /*35680*/  ENDCOLLECTIVE ;  /* 0x000000000000791b */ /* 0x01ffe20003800000 */
.L_x_10428:
[----:B------:R-:W-:Y:S05]  /*35690*/  BSYNC B0 ;  /* 0x0000000000007941 */ /* 0x000fea0003800000 */
.L_x_10427:
[----:B------:R-:W-:Y:S01]  /*356a0*/  IMAD.MOV.U32 R7, RZ, RZ, R14 ;  /* 0x000000ffff077224 */ /* 0x000fe200078e000e */
[----:B------:R-:W-:Y:S06]  /*356b0*/  BRA `(.L_x_10307) ;  /* 0xffffffd800007947 */ /* 0x000fec000383ffff */
.L_x_10311:
[----:B-1----:R1:W3:Y:S02]  /*356c0*/  SYNCS.PHASECHK.TRANS64.TRYWAIT P0, [R0+URZ+0x32420], R3 ;  /* 0x03242003000075a7 */ /* 0x0022e4000800017f */
[----:B---3--:R-:W-:Y:S05]  /*356d0*/  @!P0 NANOSLEEP.SYNCS 0x989680 ;  /* 0x009896800000895d */ /* 0x008fea0003900000 */
[----:B------:R-:W3:Y:S02]  /*356e0*/  @!P0 SYNCS.PHASECHK.TRANS64 P0, [R0+URZ+0x32420], R3 ;  /* 0x03242003000085a7 */ /* 0x000ee4000800007f */
[----:B---3--:R-:W-:Y:S05]  /*356f0*/  @!P0 BRA `(.L_x_10311) ;  /* 0xfffffffc00f08947 */ /* 0x008fea000383ffff */
[----:B------:R-:W-:Y:S05]  /*35700*/  BRA `(.L_x_10429) ;  /* 0xffffffdc00707947 */ /* 0x000fea000383ffff */
.L_x_10312:
        /* <DEDUP_REMOVED lines=11> */
.L_x_10431:
[----:B------:R-:W-:Y:S05]  /*357c0*/  BSYNC B0 ;  /* 0x0000000000007941 */ /* 0x000fea0003800000 */
.L_x_10430:
[----:B------:R-:W-:Y:S05]  /*357d0*/  BRA `(.L_x_10432) ;  /* 0xffffffdc00547947 */ /* 0x000fea000383ffff */
.L_x_10313:
[----:B------:R-:W-:Y:S01]  /*357e0*/  BSSY B0, `(.L_x_10433) ;  /* 0x0000006000007945 */ /* 0x000fe20003800000 */
[----:B------:R-:W-:-:S07]  /*357f0*/  IMAD.MOV.U32 R15, RZ, RZ, -0x1 ;  /* 0xffffffffff0f7424 */ /* 0x000fce00078e00ff */
[----:B012---:R-:W-:Y:S05]  /*35800*/  WARPSYNC.COLLECTIVE R15, `(.L_x_10434) ;  /* 0x000000000f0c7348 */ /* 0x007fea0003c00000 */
[----:B------:R-:W-:Y:S02]  /*35810*/  ELECT P6, UR62, PT ;  /* 0x00000000003e782f */ /* 0x000fe400038c0000 */
[----:B------:R-:W-:Y:S01]  /*35820*/  MOV R14, UR62 ;  /* 0x0000003e000e7c02 */ /* 0x000fe20008000f00 */
[----:B012---:R-:W-:Y:S10]  /*35830*/  ENDCOLLECTIVE ;  /* 0x000000000000791b */ /* 0x007ff40003800000 */
.L_x_10434:
[----:B------:R-:W-:Y:S05]  /*35840*/  BSYNC B0 ;  /* 0x0000000000007941 */ /* 0x000fea0003800000 */
.L_x_10433:
[----:B------:R-:W-:Y:S05]  /*35850*/  BRA `(.L_x_10435) ;  /* 0xffffffdc00487947 */ /* 0x000fea000383ffff */
.L_x_10315:
[----:B-1----:R1:W2:Y:S02]  /*35860*/  SYNCS.PHASECHK.TRANS64.TRYWAIT P0, [R6+URZ], R5 ;  /* 0x00000005060075a7 */ /* 0x0022a4000800017f */
[----:B--2---:R-:W-:Y:S05]  /*35870*/  @!P0 NANOSLEEP.SYNCS 0x989680 ;  /* 0x009896800000895d */ /* 0x004fea0003900000 */
[----:B------:R-:W2:Y:S02]  /*35880*/  @!P0 SYNCS.PHASECHK.TRANS64 P0, [R6+URZ], R5 ;  /* 0x00000005060085a7 */ /* 0x000ea4000800007f */
[----:B--2---:R-:W-:Y:S05]  /*35890*/  @!P0 BRA `(.L_x_10315) ;  /* 0xfffffffc00f08947 */ /* 0x004fea000383ffff */
[----:B------:R-:W-:Y:S05]  /*358a0*/  BRA `(.L_x_10436) ;  /* 0xffffffdc00847947 */ /* 0x000fea000383ffff */
.L_x_10316:
[----:B--2---:R2:W3:Y:S02]  /*358b0*/  SYNCS.PHASECHK.TRANS64.TRYWAIT P0, [R7+URZ], R2 ;  /* 0x00000002070075a7 */ /* 0x0044e4000800017f */
[----:B---3--:R-:W-:Y:S05]  /*358c0*/  @!P0 NANOSLEEP.SYNCS 0x989680 ;  /* 0x009896800000895d */ /* 0x008fea0003900000 */
[----:B------:R-:W3:Y:S02]  /*358d0*/  @!P0 SYNCS.PHASECHK.TRANS64 P0, [R7+URZ], R2 ;  /* 0x00000002070085a7 */ /* 0x000ee4000800007f */
[----:B---3--:R-:W-:Y:S05]  /*358e0*/  @!P0 BRA `(.L_x_10316) ;  /* 0xfffffffc00f08947 */ /* 0x008fea000383ffff */
[----:B------:R-:W-:Y:S05]  /*358f0*/  BRA `(.L_x_10437) ;  /* 0xffffffdc00787947 */ /* 0x000fea000383ffff */
.L_x_10318:
[----:B---3--:R3:W4:Y:S02]  /*35900*/  SYNCS.PHASECHK.TRANS64.TRYWAIT P0, [R4+URZ], R5 ;  /* 0x00000005040075a7 */ /* 0x008724000800017f */
[----:B----4-:R-:W-:Y:S05]  /*35910*/  @!P0 NANOSLEEP.SYNCS 0x989680 ;  /* 0x009896800000895d */ /* 0x010fea0003900000 */
[----:B------:R-:W4:Y:S02]  /*35920*/  @!P0 SYNCS.PHASECHK.TRANS64 P0, [R4+URZ], R5 ;  /* 0x00000005040085a7 */ /* 0x000f24000800007f */
[----:B----4-:R-:W-:Y:S05]  /*35930*/  @!P0 BRA `(.L_x_10318) ;  /* 0xfffffffc00f08947 */ /* 0x010fea000383ffff */
[----:B------:R-:W-:Y:S05]  /*35940*/  BRA `(.L_x_10438) ;  /* 0xffffffdc00807947 */ /* 0x000fea000383ffff */
        .type           $_ZN7cutlass13device_kernelIN5flash11enable_sm90INS1_16FlashAttnFwdSm90INS1_25CollectiveMainloopFwdSm90ILi2EN4cute5tupleIJNS5_1CILi1EEES8_S8_EEENS6_IJNS7_ILi128EEENS7_ILi96EEENS7_ILi64EEEEEELi256ENS_10bfloat16_tEfNS_4arch4Sm90ELb0ELb1ELb0ELb1ELb0ELb1ELb1ELb1ELb0ELb0ELb0ELb0EEENS1_21CollectiveEpilogueFwdINS6_IJSA_NS7_ILi256EEESB_EEES9_SE_SG_Li256ELb1ELb0ELb0ELb0EEENS1_36VarlenDynamicPersistentTileSchedulerILi128ELi96ELi256ELi32ELb0ELb0ELb1ELb1ELb0ELb1EEEEEEEEEvNT_6ParamsE$_ZZN5flash25CollectiveMainloopFwdSm90ILi2EN4cute5tupleIJNS1_1CILi1EEES4_S4_EEENS2_IJNS3_ILi128EEENS3_ILi96EEENS3_ILi64EEEEEELi256EN7cutlass10bfloat16_tEfNSA_4arch4Sm90ELb0ELb1ELb0ELb1ELb0ELb1ELb1ELb1ELb0ELb0ELb0ELb0EE3mmaINS_16FlashAttnFwdSm90ISE_NS_21CollectiveEpilogueFwdINS2_IJS6_NS3_ILi256EEES7_EEES5_SB_SD_Li256ELb1ELb0ELb0ELb0EEENS_36VarlenDynamicPersistentTileSchedulerILi128ELi96ELi256ELi32ELb0ELb0ELb1ELb1ELb0ELb1EEEE13SharedStorageENS1_6TensorINS1_11ArrayEngineIfLm128EEENS1_6LayoutINS2_IJNS2_IJNS3_ILi2EEEST_NS3_ILi32EEEEEES4_S4_EEENS2_IJNS2_IJS4_ST_NS3_ILi4EEEEEENS3_ILi0EEESZ_EEEEEEENS_7SoftmaxILi2ELi0EEEEEbRKNSE_6ParamsENSA_25PipelineTmaAsyncNoClusterILi2ENSA_16PipelineTmaAsyncILi2EEEEES1B_RNSA_13PipelineStateILj2EEERT0_RT1_iRiRKNS_16SeqlenInfoQKNewKILb1ELb1EEENS2_IJiiiiEEERT_ENKUliT_T0_T1_E_clIZSF_ISO_S12_S14_EbS17_S1B_S1B_S1E_S1G_S1I_iS1J_S1N_S1O_S1Q_EUlRS1R_iE0_NS3_ILb1EEES1Y_EEDaiS1R_S1S_S1T_,@function
        .size           $_ZN7cutlass13device_kernelIN5flash11enable_sm90INS1_16FlashAttnFwdSm90INS1_25CollectiveMainloopFwdSm90ILi2EN4cute5tupleIJNS5_1CILi1EEES8_S8_EEENS6_IJNS7_ILi128EEENS7_ILi96EEENS7_ILi64EEEEEELi256ENS_10bfloat16_tEfNS_4arch4Sm90ELb0ELb1ELb0ELb1ELb0ELb1ELb1ELb1ELb0ELb0ELb0ELb0EEENS1_21CollectiveEpilogueFwdINS6_IJSA_NS7_ILi256EEESB_EEES9_SE_SG_Li256ELb1ELb0ELb0ELb0EEENS1_36VarlenDynamicPersistentTileSchedulerILi128ELi96ELi256ELi32ELb0ELb0ELb1ELb1ELb0ELb1EEEEEEEEEvNT_6ParamsE$_ZZN5flash25CollectiveMainloopFwdSm90ILi2EN4cute5tupleIJNS1_1CILi1EEES4_S4_EEENS2_IJNS3_ILi128EEENS3_ILi96EEENS3_ILi64EEEEEELi256EN7cutlass10bfloat16_tEfNSA_4arch4Sm90ELb0ELb1ELb0ELb1ELb0ELb1ELb1ELb1ELb0ELb0ELb0ELb0EE3mmaINS_16FlashAttnFwdSm90ISE_NS_21CollectiveEpilogueFwdINS2_IJS6_NS3_ILi256EEES7_EEES5_SB_SD_Li256ELb1ELb0ELb0ELb0EEENS_36VarlenDynamicPersistentTileSchedulerILi128ELi96ELi256ELi32ELb0ELb0ELb1ELb1ELb0ELb1EEEE13SharedStorageENS1_6TensorINS1_11ArrayEngineIfLm128EEENS1_6LayoutINS2_IJNS2_IJNS3_ILi2EEEST_NS3_ILi32EEEEEES4_S4_EEENS2_IJNS2_IJS4_ST_NS3_ILi4EEEEEENS3_ILi0EEESZ_EEEEEEENS_7SoftmaxILi2ELi0EEEEEbRKNSE_6ParamsENSA_25PipelineTmaAsyncNoClusterILi2ENSA_16PipelineTmaAsyncILi2EEEEES1B_RNSA_13PipelineStateILj2EEERT0_RT1_iRiRKNS_16SeqlenInfoQKNewKILb1ELb1EEENS2_IJiiiiEEERT_ENKUliT_T0_T1_E_clIZSF_ISO_S12_S14_EbS17_S1B_S1B_S1E_S1G_S1I_iS1J_S1N_S1O_S1Q_EUlRS1R_iE0_NS3_ILb1EEES1Y_EEDaiS1R_S1S_S1T_,(.L_x_11971 - $_ZN7cutlass13device_kernelIN5flash11enable_sm90INS1_16FlashAttnFwdSm90INS1_25CollectiveMainloopFwdSm90ILi2EN4cute5tupleIJNS5_1CILi1EEES8_S8_EEENS6_IJNS7_ILi128EEENS7_ILi96EEENS7_ILi64EEEEEELi256ENS_10bfloat16_tEfNS_4arch4Sm90ELb0ELb1ELb0ELb1ELb0ELb1ELb1ELb1ELb0ELb0ELb0ELb0EEENS1_21CollectiveEpilogueFwdINS6_IJSA_NS7_ILi256EEESB_EEES9_SE_SG_Li256ELb1ELb0ELb0ELb0EEENS1_36VarlenDynamicPersistentTileSchedulerILi128ELi96ELi256ELi32ELb0ELb0ELb1ELb1ELb0ELb1EEEEEEEEEvNT_6ParamsE$_ZZN5flash25CollectiveMainloopFwdSm90ILi2EN4cute5tupleIJNS1_1CILi1EEES4_S4_EEENS2_IJNS3_ILi128EEENS3_ILi96EEENS3_ILi64EEEEEELi256EN7cutlass10bfloat16_tEfNSA_4arch4Sm90ELb0ELb1ELb0ELb1ELb0ELb1ELb1ELb1ELb0ELb0ELb0ELb0EE3mmaINS_16FlashAttnFwdSm90ISE_NS_21CollectiveEpilogueFwdINS2_IJS6_NS3_ILi256EEES7_EEES5_SB_SD_Li256ELb1ELb0ELb0ELb0EEENS_36VarlenDynamicPersistentTileSchedulerILi128ELi96ELi256ELi32ELb0ELb0ELb1ELb1ELb0ELb1EEEE13SharedStorageENS1_6TensorINS1_11ArrayEngineIfLm128EEENS1_6LayoutINS2_IJNS2_IJNS3_ILi2EEEST_NS3_ILi32EEEEEES4_S4_EEENS2_IJNS2_IJS4_ST_NS3_ILi4EEEEEENS3_ILi0EEESZ_EEEEEEENS_7SoftmaxILi2ELi0EEEEEbRKNSE_6ParamsENSA_25PipelineTmaAsyncNoClusterILi2ENSA_16PipelineTmaAsyncILi2EEEEES1B_RNSA_13PipelineStateILj2EEERT0_RT1_iRiRKNS_16SeqlenInfoQKNewKILb1ELb1EEENS2_IJiiiiEEERT_ENKUliT_T0_T1_E_clIZSF_ISO_S12_S14_EbS17_S1B_S1B_S1E_S1G_S1I_iS1J_S1N_S1O_S1Q_EUlRS1R_iE0_NS3_ILb1EEES1Y_EEDaiS1R_S1S_S1T_)
$_ZN7cutlass13device_kernelIN5flash11enable_sm90INS1_16FlashAttnFwdSm90INS1_25CollectiveMainloopFwdSm90ILi2EN4cute5tupleIJNS5_1CILi1EEES8_S8_EEENS6_IJNS7_ILi128EEENS7_ILi96EEENS7_ILi64EEEEEELi256ENS_10bfloat16_tEfNS_4arch4Sm90ELb0ELb1ELb0ELb1ELb0ELb1ELb1ELb1ELb0ELb0ELb0ELb0EEENS1_21CollectiveEpilogueFwdINS6_IJSA_NS7_ILi256EEESB_EEES9_SE_SG_Li256ELb1ELb0ELb0ELb0EEENS1_36VarlenDynamicPersistentTileSchedulerILi128ELi96ELi256ELi32ELb0ELb0ELb1ELb1ELb0ELb1EEEEEEEEEvNT_6ParamsE$_ZZN5flash25CollectiveMainloopFwdSm90ILi2EN4cute5tupleIJNS1_1CILi1EEES4_S4_EEENS2_IJNS3_ILi128EEENS3_ILi96EEENS3_ILi64EEEEEELi256EN7cutlass10bfloat16_tEfNSA_4arch4Sm90ELb0ELb1ELb0ELb1ELb0ELb1ELb1ELb1ELb0ELb0ELb0ELb0EE3mmaINS_16FlashAttnFwdSm90ISE_NS_21CollectiveEpilogueFwdINS2_IJS6_NS3_ILi256EEES7_EEES5_SB_SD_Li256ELb1ELb0ELb0ELb0EEENS_36VarlenDynamicPersistentTileSchedulerILi128ELi96ELi256ELi32ELb0ELb0ELb1ELb1ELb0ELb1EEEE13SharedStorageENS1_6TensorINS1_11ArrayEngineIfLm128EEENS1_6LayoutINS2_IJNS2_IJNS3_ILi2EEEST_NS3_ILi32EEEEEES4_S4_EEENS2_IJNS2_IJS4_ST_NS3_ILi4EEEEEENS3_ILi0EEESZ_EEEEEEENS_7SoftmaxILi2ELi0EEEEEbRKNSE_6ParamsENSA_25PipelineTmaAsyncNoClusterILi2ENSA_16PipelineTmaAsyncILi2EEEEES1B_RNSA_13PipelineStateILj2EEERT0_RT1_iRiRKNS_16SeqlenInfoQKNewKILb1ELb1EEENS2_IJiiiiEEERT_ENKUliT_T0_T1_E_clIZSF_ISO_S12_S14_EbS17_S1B_S1B_S1E_S1G_S1I_iS1J_S1N_S1O_S1Q_EUlRS1R_iE0_NS3_ILb1EEES1Y_EEDaiS1R_S1S_S1T_:
[----:B------:R-:W-:Y:S01]  /*35950*/  R2UR UR5, R3 ;  /* 0x00000000030572ca */ /* 0x000fe200000e0000 */
[----:B------:R-:W-:-:S12]  /*35960*/  ULDC UR4, c[0x0][0x20] ;  /* 0x0000080000047ab9 */ /* 0x000fd80000000800 */
[----:B------:R-:W-:-:S09]  /*35970*/  UIADD3 UR4, -UR4, UR5, URZ ;  /* 0x0000000504047290 */ /* 0x000fd2000fffe13f */
[----:B------:R-:W2:Y:S04]  /*35980*/  LDL.64 R6, [UR4+0x18] ;  /* 0x00001804ff067983 */ /* 0x000ea80008100a00 */
[----:B------:R-:W3:Y:S01]  /*35990*/  LDL.64 R4, [UR4] ;  /* 0x00000004ff047983 */ /* 0x000ee20008100a00 */
[----:B------:R-:W-:-:S03]  /*359a0*/  ULDC.64 UR6, c[0x0][0x208] ;  /* 0x0000820000067ab9 */ /* 0x000fc60000000a00 */
[----:B--2---:R-:W2:Y:S04]  /*359b0*/  LD.E R8, desc[UR6][R6.64+0x1c] ;  /* 0x00001c0606087980 */ /* 0x004ea8000c101900 */
[----:B---3--:R0:W5:Y:S04]  /*359c0*/  LD.E R3, desc[UR6][R4.64] ;  /* 0x0000000604037980 */ /* 0x008168000c101900 */
[----:B------:R0:W5:Y:S01]  /*359d0*/  LD.E R10, desc[UR6][R4.64+0x4] ;  /* 0x00000406040a7980 */ /* 0x000162000c101900 */
[----:B------:R-:W-:Y:S01]  /*359e0*/  BSSY B1, `(.L_x_10439) ;  /* 0x0000005000017945 */ /* 0x000fe20003800000 */
[----:B--2---:R-:W-:-:S04]  /*359f0*/  LOP3.LUT R8, R8, 0x1, RZ, 0xfc, !PT ;  /* 0x0000000108087812 */ /* 0x004fc800078efcff */
[----:B------:R-:W-:-:S13]  /*35a00*/  ISETP.NE.AND P0, PT, R8, 0x3, PT ;  /* 0x000000030800780c */ /* 0x000fda0003f05270 */
[----:B0-----:R-:W-:Y:S05]  /*35a10*/  @!P0 BRA `(.L_x_10440) ;  /* 0x0000000000048947 */ /* 0x001fea0003800000 */
[----:B------:R-:W-:Y:S01]  /*35a20*/  BPT.TRAP 0x1 ;  /* 0x000000040000795c */ /* 0x000fe20000300000 */
.L_x_10440:
[----:B------:R-:W-:Y:S05]  /*35a30*/  BSYNC B1 ;  /* 0x0000000000017941 */ /* 0x000fea0003800000 */
.L_x_10439:
        /* <DEDUP_REMOVED lines=13> */
.L_x_10442:
[----:B------:R-:W-:Y:S05]  /*35b10*/  BSYNC B1 ;  /* 0x0000000000017941 */ /* 0x000fea0003800000 */
.L_x_10441:
        /* <DEDUP_REMOVED lines=8> */
.L_x_10444:
[----:B------:R-:W-:Y:S05]  /*35ba0*/  BSYNC B1 ;  /* 0x0000000000017941 */ /* 0x000fea0003800000 */
.L_x_10443:
[----:B0----5:R-:W2:Y:S04]  /*35bb0*/  LDL.64 R8, [UR4] ;  /* 0x00000004ff087983 */ /* 0x021ea80008100a00 */
[----:B------:R-:W3:Y:S04]  /*35bc0*/  LDL.64 R6, [UR4+0x28] ;  /* 0x00002804ff067983 */ /* 0x000ee80008100a00 */
[----:B------:R-:W4:Y:S04]  /*35bd0*/  LDL.64 R4, [UR4+0x20] ;  /* 0x00002004ff047983 */ /* 0x000f280008100a00 */
[----:B------:R-:W4:Y:S04]  /*35be0*/  LDL.64 R10, [UR4+0x8] ;  /* 0x00000804ff0a7983 */ /* 0x000f280008100a00 */
[----:B--2---:R-:W2:Y:S04]  /*35bf0*/  LD.E R9, desc[UR6][R8.64] ;  /* 0x0000000608097980 */ /* 0x004ea8000c101900 */
[----:B---3--:R-:W2:Y:S01]  /*35c00*/  LD.E.64 R12, desc[UR6][R6.64] ;  /* 0x00000006060c7980 */ /* 0x008ea2000c101b00 */
[----:B------:R-:W-:Y:S05]  /*35c10*/  WARPSYNC.ALL ;  /* 0x0000000000007948 */ /* 0x000fea0003800000 */
[----:B----4-:R0:W-:Y:S04]  /*35c20*/  ST.E desc[UR6][R10.64], RZ ;  /* 0x000000ff0a007985 */ /* 0x0101e8000c101906 */
[----:B------:R-:W3:Y:S01]  /*35c30*/  LD.E.64 R6, desc[UR6][R4.64] ;  /* 0x0000000604067980 */ /* 0x000ee2000c101b00 */
[----:B--2---:R-:W-:Y:S01]  /*35c40*/  IMAD R8, R9, 0x300, R12 ;  /* 0x0000030009087824 */ /* 0x004fe200078e020c */
[----:B------:R-:W-:Y:S01]  /*35c50*/  WARPGROUP.ARRIVE ;  /* 0x00000000000079c5 */ /* 0x000fe20000000000 */
[----:B------:R-:W-:-:S02]  /*35c60*/  IMAD.MOV.U32 R9, RZ, RZ, R13 ;  /* 0x000000ffff097224 */ /* 0x000fc400078e000d */
[----:B------:R-:W-:Y:S01]  /*35c70*/  IMAD.MOV.U32 R208, RZ, RZ, 0x1 ;  /* 0x00000001ffd07424 */ /* 0x000fe200078e00ff */
        /* <DEDUP_REMOVED lines=10> */
[----:B------:R-:W-:-:S03]  /*35d20*/  WARPGROUP.ARRIVE ;  /* 0x00000000000079c5 */ /* 0x000fc60000000000 */
        /* <DEDUP_REMOVED lines=21> */
[----:B------:R-:W-:-:S03]  /*35e80*/  IMAD.MOV.U32 R9, RZ, RZ, R13 ;  /* 0x000000ffff097224 */ /* 0x000fc600078e000d */
        /* <DEDUP_REMOVED lines=8> */
[----:B------:R-:W2:Y:S04]  /*35f10*/  LDL.64 R6, [UR4+0x38] ;  /* 0x00003804ff067983 */ /* 0x000ea80008100a00 */
[----:B------:R-:W3:Y:S04]  /*35f20*/  LDL.64 R4, [UR4+0x30] ;  /* 0x00003004ff047983 */ /* 0x000ee80008100a00 */
[----:B--2---:R-:W2:Y:S01]  /*35f30*/  LD.E R6, desc[UR6][R6.64] ;  /* 0x0000000606067980 */ /* 0x004ea2000c101900 */
[----:B---3--:R-:W-:Y:S01]  /*35f40*/  MOV R4, R4 ;  /* 0x0000000400047202 */ /* 0x008fe20000000f00 */
[----:B------:R-:W-:Y:S01]  /*35f50*/  BSSY B1, `(.L_x_10446) ;  /* 0x0000007000017945 */ /* 0x000fe20003800000 */
[----:B--2---:R-:W-:-:S04]  /*35f60*/  LEA.HI R3, R6, R6, RZ, 0x1 ;  /* 0x0000000606037211 */ /* 0x004fc800078f08ff */
[----:B------:R-:W-:-:S05]  /*35f70*/  LOP3.LUT R3, R3, 0xfffffffe, RZ, 0xc0, !PT ;  /* 0xfffffffe03037812 */ /* 0x000fca00078ec0ff */
[----:B------:R-:W-:-:S05]  /*35f80*/  IMAD.IADD R3, R6, 0x1, -R3 ;  /* 0x0000000106037824 */ /* 0x000fca00078e0a03 */
[----:B------:R-:W-:-:S04]  /*35f90*/  SHF.L.U32 R3, R3, 0x1f, RZ ;  /* 0x0000001f03037819 */ /* 0x000fc800000006ff */
[----:B------:R-:W1:Y:S02]  /*35fa0*/  SYNCS.PHASECHK.TRANS64.TRYWAIT P0, [R4+URZ+0x32410], R3 ;  /* 0x03241003040075a7 */ /* 0x000e64000800017f */
[----:B01----:R-:W-:Y:S05]  /*35fb0*/  @!P0 BRA `(.L_x_10447) ;  /* 0x000000ac00a48947 */ /* 0x003fea0003800000 */
.L_x_10470:
[----:B------:R-:W-:Y:S05]  /*35fc0*/  BSYNC B1 ;  /* 0x0000000000017941 */ /* 0x000fea0003800000 */
.L_x_10446:
[----:B------:R-:W2:Y:S04]  /*35fd0*/  LDL.64 R6, [UR4+0x40] ;  /* 0x00004004ff067983 */ /* 0x000ea80008100a00 */
[----:B0-----:R-:W3:Y:S04]  /*35fe0*/  LDL.64 R4, [UR4] ;  /* 0x00000004ff047983 */ /* 0x001ee80008100a00 */
        /* <DEDUP_REMOVED lines=8> */
.L_x_10449:
[----:B------:R-:W-:Y:S05]  /*36070*/  BSYNC B1 ;  /* 0x0000000000017941 */ /* 0x000fea0003800000 */
.L_x_10448:
        /* <DEDUP_REMOVED lines=13> */
.L_x_10451:
[----:B------:R-:W-:Y:S05]  /*36150*/  BSYNC B1 ;  /* 0x0000000000017941 */ /* 0x000fea0003800000 */
.L_x_10450:
        /* <DEDUP_REMOVED lines=8> */
.L_x_10453:
[----:B------:R-:W-:Y:S05]  /*361e0*/  BSYNC B1 ;  /* 0x0000000000017941 */ /* 0x000fea0003800000 */
.L_x_10452:
[----:B------:R-:W2:Y:S04]  /*361f0*/  LDL.64 R10, [UR4] ;  /* 0x00000004ff0a7983 */ /* 0x000ea80008100a00 */
[----:B------:R-:W3:Y:S04]  /*36200*/  LDL.64 R6, [UR4+0x58] ;  /* 0x00005804ff067983 */ /* 0x000ee80008100a00 */
[----:B------:R-:W4:Y:S04]  /*36210*/  LDL.64 R4, [UR4+0x48] ;  /* 0x00004804ff047983 */ /* 0x000f280008100a00 */
[----:B0----5:R-:W4:Y:S04]  /*36220*/  LDL.64 R8, [UR4+0x50] ;  /* 0x00005004ff087983 */ /* 0x021f280008100a00 */
[----:B------:R-:W4:Y:S04]  /*36230*/  LDL.LU R14, [R1+0x460] ;  /* 0x00046000010e7983 */ /* 0x000f280000300800 */
[----:B--2---:R-:W2:Y:S04]  /*36240*/  LD.E R11, desc[UR6][R10.64] ;  /* 0x000000060a0b7980 */ /* 0x004ea8000c101900 */
[----:B---3--:R-:W2:Y:S04]  /*36250*/  LD.E.64 R6, desc[UR6][R6.64] ;  /* 0x0000000606067980 */ /* 0x008ea8000c101b00 */
[----:B----4-:R-:W3:Y:S04]  /*36260*/  LD.E R3, desc[UR6][R4.64] ;  /* 0x0000000604037980 */ /* 0x010ee8000c101900 */
[----:B------:R-:W4:Y:S01]  /*36270*/  LD.E.64 R12, desc[UR6][R8.64] ;  /* 0x00000006080c7980 */ /* 0x000f22000c101b00 */
[----:B------:R-:W-:Y:S05]  /*36280*/  WARPSYNC.ALL ;  /* 0x0000000000007948 */ /* 0x000fea0003800000 */
[----:B------:R-:W-:Y:S01]  /*36290*/  WARPGROUP.ARRIVE ;  /* 0x00000000000079c5 */ /* 0x000fe20000000000 */
[----:B--2---:R-:W-:Y:S01]  /*362a0*/  IMAD R6, R11, 0xc00, R6 ;  /* 0x00000c000b067824 */ /* 0x004fe200078e0206 */
[----:B---3--:R-:W-:-:S04]  /*362b0*/  ISETP.NE.U32.AND P0, PT, R3, RZ, PT ;  /* 0x000000ff0300720c */ /* 0x008fc80003f05070 */
[----:B------:R-:W-:Y:S02]  /*362c0*/  R2UR UR10, R6 ;  /* 0x00000000060a72ca */ /* 0x000fe400000e0000 */
[----:B----4-:R-:W-:Y:S02]  /*362d0*/  R2UR UR8, R12 ;  /* 0x000000000c0872ca */ /* 0x010fe400000e0000 */
[----:B------:R-:W-:Y:S02]  /*362e0*/  R2UR UR9, R13 ;  /* 0x000000000d0972ca */ /* 0x000fe400000e0000 */
[----:B------:R-:W-:-:S03]  /*362f0*/  R2UR UR11, R7 ;  /* 0x00000000070b72ca */ /* 0x000fc600000e0000 */
[----:B------:R-:W-:-:S10]  /*36300*/  VOTEU.ANY UP0, P0 ;  /* 0x00000000003f7886 */ /* 0x000fd40000000100 */
[----:B------:R-:W-:Y:S03]  /*36310*/  HGMMA.64x96x16.F32.BF16 R24, gdesc[UR8], R24, UP0, gsb0 ;  /* 0x01600000081879f0 */ /* 0x000fe6000b801818 */
[----:B------:R-:W-:Y:S02]  /*36320*/  WARPGROUP.DEPBAR.LE gsb0, 0x0 ;  /* 0x00008000000079c5 */ /* 0x000fe40000010000 */
[----:B------:R-:W-:Y:S04]  /*36330*/  ST.E desc[UR6][R4.64], R208 ;  /* 0x000000d004007985 */ /* 0x000fe8000c101906 */
[----:B------:R-:W2:Y:S01]  /*36340*/  LD.E.64 R10, desc[UR6][R8.64] ;  /* 0x00000006080a7980 */ /* 0x000ea2000c101b00 */
[----:B------:R-:W-:-:S02]  /*36350*/  VIADD R12, R6, 0x2 ;  /* 0x00000002060c7836 */ /* 0x000fc40000000000 */
[----:B------:R-:W-:-:S03]  /*36360*/  IMAD.MOV.U32 R13, RZ, RZ, R7 ;  /* 0x000000ffff0d7224 */ /* 0x000fc600078e0007 */
[----:B------:R-:W-:Y:S02]  /*36370*/  R2UR UR10, R12 ;  /* 0x000000000c0a72ca */ /* 0x000fe400000e0000 */
[----:B------:R-:W-:Y:S01]  /*36380*/  R2UR UR11, R13 ;  /* 0x000000000d0b72ca */ /* 0x000fe200000e0000 */
[----:B------:R-:W-:Y:S01]  /*36390*/  WARPGROUP.ARRIVE ;  /* 0x00000000000079c5 */ /* 0x000fe20000000000 */
[----:B--2---:R-:W-:Y:S01]  /*363a0*/  VIADD R10, R10, 0x2 ;  /* 0x000000020a0a7836 */ /* 0x004fe20000000000 */
[----:B------:R-:W-:-:S04]  /*363b0*/  R2UR UR9, R11 ;  /* 0x000000000b0972ca */ /* 0x000fc800000e0000 */
[----:B------:R-:W-:-:S13]  /*363c0*/  R2UR UR8, R10 ;  /* 0x000000000a0872ca */ /* 0x000fda00000e0000 */
[----:B------:R-:W-:Y:S03]  /*363d0*/  HGMMA.64x96x16.F32.BF16 R24, gdesc[UR8], R24, gsb0 ;  /* 0x01600000081879f0 */ /* 0x000fe60008001818 */
        /* <DEDUP_REMOVED lines=163> */
[----:B------:R-:W-:-:S06]  /*36e10*/  WARPGROUP.ARRIVE ;  /* 0x00000000000079c5 */ /* 0x000fcc0000000000 */
[----:B------:R-:W0:Y:S02]  /*36e20*/  S2R R209, SR_TID.X ;  /* 0x0000000000d17919 */ /* 0x000e240000002100 */
[----:B0-----:R-:W-:Y:S01]  /*36e30*/  LOP3.LUT P1, RZ, R209, 0x7f, RZ, 0xc0, !PT ;  /* 0x0000007fd1ff7812 */ /* 0x001fe2000782c0ff */
[----:B--2---:R-:W-:Y:S02]  /*36e40*/  VIADD R6, R12, 0xc06 ;  /* 0x00000c060c067836 */ /* 0x004fe40000000000 */
[----:B------:R-:W-:-:S03]  /*36e50*/  IMAD.MOV.U32 R7, RZ, RZ, R13 ;  /* 0x000000ffff077224 */ /* 0x000fc600078e000d */
[----:B------:R-:W-:Y:S02]  /*36e60*/  R2UR UR8, R6 ;  /* 0x00000000060872ca */ /* 0x000fe400000e0000 */
[----:B------:R-:W-:-:S13]  /*36e70*/  R2UR UR9, R7 ;  /* 0x00000000070972ca */ /* 0x000fda00000e0000 */
[----:B------:R-:W-:Y:S03]  /*36e80*/  HGMMA.64x96x16.F32.BF16 R24, gdesc[UR8], R24, gsb0 ;  /* 0x01600000081879f0 */ /* 0x000fe60008001818 */
[----:B------:R-:W-:Y:S02]  /*36e90*/  WARPGROUP.DEPBAR.LE gsb0, 0x0 ;  /* 0x00008000000079c5 */ /* 0x000fe40000010000 */
[----:B------:R0:W-:Y:S04]  /*36ea0*/  ST.E desc[UR6][R4.64], R208 ;  /* 0x000000d004007985 */ /* 0x0001e8000c101906 */
[----:B------:R-:W2:Y:S04]  /*36eb0*/  @!P1 LDL.64 R6, [UR4+0x18] ;  /* 0x00001804ff069983 */ /* 0x000ea80008100a00 */
[----:B------:R-:W3:Y:S01]  /*36ec0*/  @!P1 LDL.64 R8, [UR4] ;  /* 0x00000004ff089983 */ /* 0x000ee20008100a00 */
[----:B------:R-:W-:-:S04]  /*36ed0*/  SHF.R.U32.HI R3, RZ, 0x7, R209 ;  /* 0x00000007ff037819 */ /* 0x000fc800000116d1 */
[----:B------:R-:W-:-:S05]  /*36ee0*/  IADD3 R3, -R3, 0xb, RZ ;  /* 0x0000000b03037810 */ /* 0x000fca0007ffe1ff */
[----:B------:R1:W-:Y:S06]  /*36ef0*/  BAR.ARV R3, 0x100 ;  /* 0x000400030000751d */ /* 0x0003ec0000002000 */
[----:B--2---:R-:W2:Y:S04]  /*36f00*/  @!P1 LD.E.64 R6, desc[UR6][R6.64+0x30] ;  /* 0x0000300606069980 */ /* 0x004ea8000c101b00 */
[----:B---3--:R-:W3:Y:S01]  /*36f10*/  @!P1 LD.E R8, desc[UR6][R8.64] ;  /* 0x0000000608089980 */ /* 0x008ee2000c101900 */
[----:B------:R-:W-:-:S02]  /*36f20*/  IMAD.MOV.U32 R74, RZ, RZ, R72 ;  /* 0x000000ffff4a7224 */ /* 0x000fc400078e0048 */
[----:B-1----:R-:W-:Y:S01]  /*36f30*/  IMAD.MOV.U32 R3, RZ, RZ, R73 ;  /* 0x000000ffff037224 */ /* 0x002fe200078e0049 */
[----:B--2---:R-:W-:-:S05]  /*36f40*/  @!P1 MOV R11, R6 ;  /* 0x00000006000b9202 */ /* 0x004fca0000000f00 */
[----:B---3--:R-:W-:-:S05]  /*36f50*/  @!P1 IMAD R10, R8, 0x8, R11 ;  /* 0x00000008080a9824 */ /* 0x008fca00078e020b */
[----:B------:R-:W-:-:S04]  /*36f60*/  @!P1 PRMT R10, RZ, 0x654, R10 ;  /* 0x00000654ff0a9816 */ /* 0x000fc8000000000a */
[----:B------:R1:W-:Y:S01]  /*36f70*/  @!P1 SYNCS.ARRIVE.TRANS64.RED.A1T0 RZ, [R10+URZ], RZ ;  /* 0x000000ff0aff99a7 */ /* 0x0003e2000810043f */
[----:B0-----:R-:W2:Y:S04]  /*36f80*/  LD.E R4, desc[UR6][R74.64] ;  /* 0x000000064a047980 */ /* 0x001ea8000c101900 */
[----:B------:R0:W3:Y:S04]  /*36f90*/  LD.E R13, desc[UR6][R2.64] ;  /* 0x00000006020d7980 */ /* 0x0000e8000c101900 */
[----:B------:R-:W4:Y:S04]  /*36fa0*/  LD.E R11, desc[UR6][R74.64+0x8] ;  /* 0x000008064a0b7980 */ /* 0x000f28000c101900 */
[----:B------:R-:W4:Y:S04]  /*36fb0*/  LD.E R12, desc[UR6][R74.64+0x18] ;  /* 0x000018064a0c7980 */ /* 0x000f28000c101900 */
[----:B-1----:R-:W4:Y:S04]  /*36fc0*/  LD.E R10, desc[UR6][R74.64+0x4] ;  /* 0x000004064a0a7980 */ /* 0x002f28000c101900 */
[----:B------:R-:W4:Y:S04]  /*36fd0*/  LD.E R8, desc[UR6][R74.64+0xc] ;  /* 0x00000c064a087980 */ /* 0x000f28000c101900 */
[----:B------:R-:W4:Y:S04]  /*36fe0*/  LD.E R15, desc[UR6][R74.64+0x10] ;  /* 0x000010064a0f7980 */ /* 0x000f28000c101900 */
[----:B------:R-:W4:Y:S01]  /*36ff0*/  LD.E R17, desc[UR6][R74.64+0x14] ;  /* 0x000014064a117980 */ /* 0x000f22000c101900 */
[----:B------:R-:W-:-:S04]  /*37000*/  LOP3.LUT R14, R14, 0xfff7ffff, RZ, 0xc0, !PT ;  /* 0xfff7ffff0e0e7812 */ /* 0x000fc800078ec0ff */
[----:B------:R-:W-:-:S05]  /*37010*/  @P1 LOP3.LUT R14, R14, 0x80000, RZ, 0xfc, !PT ;  /* 0x000800000e0e1812 */ /* 0x000fca00078efcff */
[----:B------:R1:W-:Y:S01]  /*37020*/  STL [R1+0x460], R14 ;  /* 0x0004600e01007387 */ /* 0x0003e20000100800 */
[----:B------:R-:W-:Y:S01]  /*37030*/  BSSY B1, `(.L_x_10455) ;  /* 0x000003e000017945 */ /* 0x000fe20003800000 */
[----:B--2---:R-:W-:-:S04]  /*37040*/  SHF.R.S32.HI R5, RZ, 0x1f, R4 ;  /* 0x0000001fff057819 */ /* 0x004fc80000011404 */
[----:B------:R-:W-:-:S04]  /*37050*/  LEA.HI R5, R5, R4, RZ, 0x7 ;  /* 0x0000000405057211 */ /* 0x000fc800078f38ff */
[----:B------:R-:W-:-:S05]  /*37060*/  LOP3.LUT R7, R5, 0xffffff80, RZ, 0xc0, !PT ;  /* 0xffffff8005077812 */ /* 0x000fca00078ec0ff */
[----:B------:R-:W-:-:S05]  /*37070*/  IMAD.IADD R7, R4, 0x1, -R7 ;  /* 0x0000000104077824 */ /* 0x000fca00078e0a07 */
[----:B0-----:R-:W-:-:S04]  /*37080*/  SHF.R.S32.HI R2, RZ, 0x1f, R7 ;  /* 0x0000001fff027819 */ /* 0x001fc80000011407 */
[----:B------:R-:W-:-:S04]  /*37090*/  LEA.HI R3, R2, R7, RZ, 0x2 ;  /* 0x0000000702037211 */ /* 0x000fc800078f10ff */
[--C-:B------:R-:W-:Y:S02]  /*370a0*/  SHF.R.S32.HI R4, RZ, 0x2, R3.reuse ;  /* 0x00000002ff047819 */ /* 0x100fe40000011403 */
[----:B------:R-:W-:Y:S02]  /*370b0*/  SHF.R.S32.HI R9, RZ, 0x1f, R3 ;  /* 0x0000001fff097819 */ /* 0x000fe40000011403 */
[----:B------:R-:W-:Y:S02]  /*370c0*/  LEA.HI R6, R2, R7, RZ, 0x5 ;  /* 0x0000000702067211 */ /* 0x000fe400078f28ff */
[----:B------:R-:W-:Y:S02]  /*370d0*/  LEA.HI R9, R9, R4, RZ, 0x3 ;  /* 0x0000000409097211 */ /* 0x000fe400078f18ff */
[----:B------:R-:W-:Y:S02]  /*370e0*/  SHF.R.S32.HI R2, RZ, 0x7, R5 ;  /* 0x00000007ff027819 */ /* 0x000fe40000011405 */
[----:B------:R-:W-:-:S02]  /*370f0*/  SHF.R.S32.HI R6, RZ, 0x5, R6 ;  /* 0x00000005ff067819 */ /* 0x000fc40000011406 */
[----:B------:R-:W-:Y:S02]  /*37100*/  LOP3.LUT R9, R9, 0xfffffff8, RZ, 0xc0, !PT ;  /* 0xfffffff809097812 */ /* 0x000fe400078ec0ff */
[----:B------:R-:W-:Y:S01]  /*37110*/  LEA.HI R5, R5, R2, RZ, 0x1 ;  /* 0x0000000205057211 */ /* 0x000fe200078f08ff */
[----:B---3--:R-:W-:Y:S02]  /*37120*/  IMAD R6, R13, 0x8, R6 ;  /* 0x000000080d067824 */ /* 0x008fe400078e0206 */
[----:B------:R-:W-:Y:S01]  /*37130*/  IMAD.IADD R9, R4, 0x1, -R9 ;  /* 0x0000000104097824 */ /* 0x000fe200078e0a09 */
[----:B------:R-:W-:Y:S01]  /*37140*/  LOP3.LUT R5, R5, 0x3fffffe, RZ, 0xc0, !PT ;  /* 0x03fffffe05057812 */ /* 0x000fe200078ec0ff */
[----:B----4-:R-:W-:Y:S01]  /*37150*/  IMAD R13, R0, -0x60, R11 ;  /* 0xffffffa0000d7824 */ /* 0x010fe200078e020b */
[----:B------:R-:W-:Y:S02]  /*37160*/  LOP3.LUT R4, R3, 0x7ffffffc, RZ, 0xc0, !PT ;  /* 0x7ffffffc03047812 */ /* 0x000fe400078ec0ff */
[----:B------:R-:W-:Y:S01]  /*37170*/  ISETP.GE.AND P0, PT, R12, 0x1, PT ;  /* 0x000000010c00780c */ /* 0x000fe20003f06270 */
[----:B------:R-:W-:Y:S01]  /*37180*/  IMAD.IADD R5, R2, 0x1, -R5 ;  /* 0x0000000102057824 */ /* 0x000fe200078e0a05 */
[----:B------:R-:W-:Y:S01]  /*37190*/  IADD3 R3, -R10, 0x1, R13 ;  /* 0x000000010a037810 */ /* 0x000fe20007ffe10d */
[----:B------:R-:W-:-:S02]  /*371a0*/  IMAD.U32 R2, R6, 0x10, R9 ;  /* 0x0000001006027824 */ /* 0x000fc400078e0009 */
[----:B------:R-:W-:Y:S02]  /*371b0*/  IMAD.IADD R4, R7, 0x1, -R4 ;  /* 0x0000000107047824 */ /* 0x000fe400078e0a04 */
[----:B------:R-:W-:Y:S01]  /*371c0*/  IMAD R6, R5, 0x40, R2 ;  /* 0x0000004005067824 */ /* 0x000fe200078e0202 */
[----:B------:R-:W-:Y:S01]  /*371d0*/  LOP3.LUT R5, RZ, R8, RZ, 0x33, !PT ;  /* 0x00000008ff057212 */ /* 0x000fe200078e33ff */
[C---:B------:R-:W-:Y:S02]  /*371e0*/  IMAD R2, R4.reuse, -0x2, R3 ;  /* 0xfffffffe04027824 */ /* 0x040fe400078e0203 */
[C---:B------:R-:W-:Y:S02]  /*371f0*/  IMAD.SHL.U32 R3, R4.reuse, 0x2, RZ ;  /* 0x0000000204037824 */ /* 0x040fe400078e00ff */
[----:B------:R-:W-:Y:S02]  /*37200*/  IMAD R13, R4, -0x2, R13 ;  /* 0xfffffffe040d7824 */ /* 0x000fe400078e020d */
[----:B------:R-:W-:-:S02]  /*37210*/  IMAD.IADD R15, R2, 0x1, R15 ;  /* 0x00000001020f7824 */ /* 0x000fc400078e020f */
[----:B------:R-:W-:Y:S02]  /*37220*/  IMAD.IADD R9, R2, 0x1, R5 ;  /* 0x0000000102097824 */ /* 0x000fe400078e0205 */
[----:B------:R-:W-:Y:S01]  /*37230*/  IMAD R8, R0, -0x60, -R3 ;  /* 0xffffffa000087824 */ /* 0x000fe200078e0a03 */
        /* <DEDUP_REMOVED lines=12> */
[----:B------:R-:W2:Y:S04]  /*37300*/  LD.E R2, desc[UR6][R74.64+0x1c] ;  /* 0x00001c064a027980 */ /* 0x000ea8000c101900 */
[----:B------:R-:W3:Y:S01]  /*37310*/  LD.E R7, desc[UR6][R74.64+0x20] ;  /* 0x000020064a077980 */ /* 0x000ee2000c101900 */
[----:B--2---:R-:W-:-:S05]  /*37320*/  IMAD.HI.U32 R2, R5, R2, RZ ;  /* 0x0000000205027227 */ /* 0x004fca00078e00ff */
[----:B---3--:R-:W-:-:S07]  /*37330*/  SHF.R.U32.HI R5, RZ, R7, R2 ;  /* 0x00000007ff057219 */ /* 0x008fce0000011602 */
.L_x_10460:
[----:B------:R-:W-:Y:S05]  /*37340*/  BSYNC B3 ;  /* 0x0000000000037941 */ /* 0x000fea0003800000 */
.L_x_10459:
[----:B------:R-:W-:Y:S01]  /*37350*/  LOP3.LUT R5, RZ, R5, RZ, 0x33, !PT ;  /* 0x00000005ff057212 */ /* 0x000fe200078e33ff */
[----:B------:R-:W-:Y:S06]  /*37360*/  BRA `(.L_x_10461) ;  /* 0x0000000000187947 */ /* 0x000fec0003800000 */
.L_x_10458:
[----:B------:R-:W-:-:S13]  /*37370*/  ISETP.NE.AND P0, PT, R12, 0x1, PT ;  /* 0x000000010c00780c */ /* 0x000fda0003f05270 */
[----:B------:R-:W-:Y:S05]  /*37380*/  @!P0 BRA `(.L_x_10461) ;  /* 0x0000000000108947 */ /* 0x000fea0003800000 */
[----:B------:R-:W2:Y:S04]  /*37390*/  LD.E R2, desc[UR6][R74.64+0x1c] ;  /* 0x00001c064a027980 */ /* 0x000ea8000c101900 */
[----:B------:R-:W3:Y:S01]  /*373a0*/  LD.E R4, desc[UR6][R74.64+0x20] ;  /* 0x000020064a047980 */ /* 0x000ee2000c101900 */
[----:B--2---:R-:W-:-:S05]  /*373b0*/  IMAD.HI.U32 R5, R5, R2, RZ ;  /* 0x0000000205057227 */ /* 0x004fca00078e00ff */
[----:B---3--:R-:W-:-:S07]  /*373c0*/  SHF.R.U32.HI R5, RZ, R4, R5 ;  /* 0x00000004ff057219 */ /* 0x008fce0000011605 */
.L_x_10461:
[----:B------:R-:W-:Y:S05]  /*373d0*/  BSYNC B2 ;  /* 0x0000000000027941 */ /* 0x000fea0003800000 */
.L_x_10457:
[----:B------:R-:W-:-:S05]  /*373e0*/  IMAD R5, R12, R5, R8 ;  /* 0x000000050c057224 */ /* 0x000fca00078e0208 */
[----:B------:R-:W-:Y:S02]  /*373f0*/  VIMNMX R0, R0, R5, !PT ;  /* 0x0000000500007248 */ /* 0x000fe40007fe0100 */
[----:B------:R-:W-:-:S07]  /*37400*/  VIADDMNMX R3, R5, R12, R3, PT ;  /* 0x0000000c05037246 */ /* 0x000fce0003800103 */
.L_x_10456:
[----:B------:R-:W-:Y:S05]  /*37410*/  BSYNC B1 ;  /* 0x0000000000017941 */ /* 0x000fea0003800000 */
.L_x_10455:
[C---:B------:R-:W-:Y:S01]  /*37420*/  ISETP.GE.AND P1, PT, R17.reuse, 0x9, PT ;  /* 0x000000091100780c */ /* 0x040fe20003f26270 */
[----:B------:R-:W-:Y:S01]  /*37430*/  VIADD R6, R6, 0x8 ;  /* 0x0000000806067836 */ /* 0x000fe20000000000 */
[----:B------:R-:W-:Y:S01]  /*37440*/  ISETP.GE.AND P0, PT, R17, 0x2, PT ;  /* 0x000000021100780c */ /* 0x000fe20003f06270 */
[----:B------:R-:W-:Y:S01]  /*37450*/  BSSY B1, `(.L_x_10462) ;  /* 0x000008e000017945 */ /* 0x000fe20003800000 */
[C---:B------:R-:W-:Y:S01]  /*37460*/  ISETP.GT.AND P2, PT, R0.reuse, 0x8, !P1 ;  /* 0x000000080000780c */ /* 0x040fe20004f44270 */
[----:B------:R-:W-:Y:S01]  /*37470*/  IMAD.IADD R4, R9, 0x1, R6 ;  /* 0x0000000109047824 */ /* 0x000fe200078e0206 */
        /* <DEDUP_REMOVED lines=85> */
[----:B------:R-:W-:Y:S02]  /*379d0*/  ISETP.GE.AND P2, PT, R17, 0x4a, PT ;  /* 0x0000004a1100780c */ /* 0x000fe40003f46270 */
[----:B------:R-:W-:-:S02]  /*379e0*/  VIADDMNMX R5, R6, R15, R13, PT ;  /* 0x0000000f06057246 */ /* 0x000fc4000380010d */
        /* <DEDUP_REMOVED lines=39> */
.L_x_10467:
[----:B------:R-:W-:Y:S05]  /*37c60*/  BSYNC B3 ;  /* 0x0000000000037941 */ /* 0x000fea0003800000 */
.L_x_10466:
[----:B------:R-:W-:Y:S01]  /*37c70*/  LOP3.LUT R11, RZ, R11, RZ, 0x33, !PT ;  /* 0x0000000bff0b7212 */ /* 0x000fe200078e33ff */
[----:B------:R-:W-:Y:S06]  /*37c80*/  BRA `(.L_x_10468) ;  /* 0x0000000000187947 */ /* 0x000fec0003800000 */
.L_x_10465:
[----:B------:R-:W-:-:S13]  /*37c90*/  ISETP.NE.AND P6, PT, R12, 0x1, PT ;  /* 0x000000010c00780c */ /* 0x000fda0003fc5270 */
[----:B------:R-:W-:Y:S05]  /*37ca0*/  @!P6 BRA `(.L_x_10468) ;  /* 0x000000000010e947 */ /* 0x000fea0003800000 */
[----:B------:R-:W2:Y:S04]  /*37cb0*/  LD.E R0, desc[UR6][R74.64+0x1c] ;  /* 0x00001c064a007980 */ /* 0x000ea8000c101900 */
[----:B------:R-:W3:Y:S01]  /*37cc0*/  LD.E R2, desc[UR6][R74.64+0x20] ;  /* 0x000020064a027980 */ /* 0x000ee2000c101900 */
[----:B--2---:R-:W-:-:S05]  /*37cd0*/  IMAD.HI.U32 R11, R11, R0, RZ ;  /* 0x000000000b0b7227 */ /* 0x004fca00078e00ff */
[----:B---3--:R-:W-:-:S07]  /*37ce0*/  SHF.R.U32.HI R11, RZ, R2, R11 ;  /* 0x00000002ff0b7219 */ /* 0x008fce000001160b */
.L_x_10468:
[----:B------:R-:W-:Y:S05]  /*37cf0*/  BSYNC B2 ;  /* 0x0000000000027941 */ /* 0x000fea0003800000 */
.L_x_10464:
[----:B------:R-:W-:-:S05]  /*37d00*/  IMAD R11, R12, R11, R8 ;  /* 0x0000000b0c0b7224 */ /* 0x000fca00078e0208 */
[----:B------:R-:W-:Y:S02]  /*37d10*/  VIADDMNMX R5, R11, R12, R5, PT ;  /* 0x0000000c0b057246 */ /* 0x000fe40003800105 */
[----:B------:R-:W-:-:S07]  /*37d20*/  VIMNMX R4, R4, R11, !PT ;  /* 0x0000000b04047248 */ /* 0x000fce0007fe0100 */
.L_x_10463:
[----:B------:R-:W-:Y:S05]  /*37d30*/  BSYNC B1 ;  /* 0x0000000000017941 */ /* 0x000fea0003800000 */
.L_x_10462:
[C---:B------:R-:W-:Y:S01]  /*37d40*/  ISETP.GT.AND P0, PT, R4.reuse, 0x1, !P0 ;  /* 0x000000010400780c */ /* 0x040fe20004704270 */
[----:B------:R-:W2:Y:S01]  /*37d50*/  LDL.64 R2, [UR4+0x70] ;  /* 0x00007004ff027983 */ /* 0x000ea20008100a00 */
        /* <DEDUP_REMOVED lines=70> */
[C---:B------:R-:W-:Y:S02]  /*381c0*/  ISETP.GT.AND P0, PT, R4.reuse, RZ, !P6 ;  /* 0x000000ff0400720c */ /* 0x040fe40007704270 */
[C---:B------:R-:W-:Y:S02]  /*381d0*/  ISETP.GT.AND P2, PT, R4.reuse, 0x49, !P2 ;  /* 0x000000490400780c */ /* 0x040fe40005744270 */
[----:B------:R-:W-:Y:S02]  /*381e0*/  ISETP.LT.OR P0, PT, R5, 0x1, P0 ;  /* 0x000000010500780c */ /* 0x000fe40000701670 */
[----:B------:R-:W-:Y:S02]  /*381f0*/  ISETP.GT.AND P3, PT, R4, 0x50, !P3 ;  /* 0x000000500400780c */ /* 0x000fe40005f64270 */
[----:B------:R-:W-:-:S02]  /*38200*/  FSEL R9, R26, -INF , !P0 ;  /* 0xff8000001a097808 */ /* 0x000fc40004000000 */
        /* <DEDUP_REMOVED lines=18> */
[----:B------:R-:W-:Y:S02]  /*38330*/  ISETP.LT.OR P2, PT, R5, 0x4a, P2 ;  /* 0x0000004a0500780c */ /* 0x000fe40001741670 */
[----:B------:R-:W-:Y:S02]  /*38340*/  FMNMX.FTZ R7, R59, R6, !PT ;  /* 0x000000063b077209 */ /* 0x000fe40007810000 */
        /* <DEDUP_REMOVED lines=16> */
[----:B------:R-:W-:-:S05]  /*38450*/  FMNMX.FTZ R7, R71, R4, !PT ;  /* 0x0000000447077209 */ /* 0x000fca0007810000 */
[----:B--2---:R-:W-:Y:S04]  /*38460*/  ST.E desc[UR6][R2.64+0x4], R7 ;  /* 0x0000040702007985 */ /* 0x004fe8000c101906 */
[----:B------:R-:W2:Y:S01]  /*38470*/  LD.E R8, desc[UR6][R2.64+0x4] ;  /* 0x0000040602087980 */ /* 0x000ea2000c101900 */
        /* <DEDUP_REMOVED lines=25> */
[----:B------:R-:W-:Y:S04]  /*38610*/  ST.E desc[UR6][R2.64], R5 ;  /* 0x0000000502007985 */ /* 0x000fe8000c101906 */
[----:B--2---:R-:W0:Y:S02]  /*38620*/  SHFL.BFLY PT, R7, R8, 0x2, 0x1f ;  /* 0x0c401f0008077f89 */ /* 0x004e2400000e0000 */
[----:B0-----:R-:W-:-:S02]  /*38630*/  FMNMX.FTZ R10, R8, R7, !PT ;  /* 0x00000007080a7209 */ /* 0x001fc40007810000 */
[----:B------:R-:W0:Y:S04]  /*38640*/  SHFL.BFLY PT, R7, R4, 0x1, 0x1f ;  /* 0x0c201f0004077f89 */ /* 0x000e2800000e0000 */
[----:B------:R-:W1:Y:S01]  /*38650*/  SHFL.BFLY PT, R13, R10, 0x1, 0x1f ;  /* 0x0c201f000a0d7f89 */ /* 0x000e6200000e0000 */
[----:B0-----:R-:W-:Y:S02]  /*38660*/  FMNMX.FTZ R11, R4, R7, !PT ;  /* 0x00000007040b7209 */ /* 0x001fe40007810000 */
[----:B-1----:R-:W-:-:S03]  /*38670*/  FMNMX.FTZ R13, R10, R13, !PT ;  /* 0x0000000d0a0d7209 */ /* 0x002fc60007810000 */
[----:B------:R-:W-:Y:S04]  /*38680*/  ST.E desc[UR6][R2.64], R11 ;  /* 0x0000000b02007985 */ /* 0x000fe8000c101906 */
[----:B------:R0:W-:Y:S04]  /*38690*/  ST.E desc[UR6][R2.64+0x4], R13 ;  /* 0x0000040d02007985 */ /* 0x0001e8000c101906 */
[----:B------:R-:W2:Y:S04]  /*386a0*/  LDL.64 R6, [UR4+0x70] ;  /* 0x00007004ff067983 */ /* 0x000ea80008100a00 */
[----:B--2---:R-:W2:Y:S04]  /*386b0*/  LD.E R72, desc[UR6][R6.64+0x20] ;  /* 0x0000200606487980 */ /* 0x004ea8000c101900 */
[----:B------:R-:W2:Y:S04]  /*386c0*/  LD.E R8, desc[UR6][R6.64] ;  /* 0x0000000606087980 */ /* 0x000ea8000c101900 */
[----:B------:R-:W0:Y:S01]  /*386d0*/  LD.E R17, desc[UR6][R6.64+0x4] ;  /* 0x0000040606117980 */ /* 0x000e22000c101900 */
[C---:B--2---:R-:W-:Y:S01]  /*386e0*/  FMUL.FTZ R4, R8.reuse, R72 ;  /* 0x0000004808047220 */ /* 0x044fe20000410000 */
[----:B------:R-:W-:Y:S01]  /*386f0*/  FSETP.NEU.FTZ.AND P0, PT, R8, -INF , PT ;  /* 0xff8000000800780b */ /* 0x000fe20003f1d000 */
[----:B0-----:R-:W-:-:S03]  /*38700*/  FMUL.FTZ R2, R72, R17 ;  /* 0x0000001148027220 */ /* 0x001fc60000410000 */
[----:B------:R-:W-:Y:S02]  /*38710*/  FSEL R15, R4, RZ, P0 ;  /* 0x000000ff040f7208 */ /* 0x000fe40000000000 */
[----:B------:R-:W-:-:S04]  /*38720*/  FSETP.NEU.FTZ.AND P0, PT, R17, -INF , PT ;  /* 0xff8000001100780b */ /* 0x000fc80003f1d000 */
[----:B------:R-:W-:Y:S01]  /*38730*/  FSEL R3, R2, RZ, P0 ;  /* 0x000000ff02037208 */ /* 0x000fe20000000000 */
[-CC-:B------:R-:W-:Y:S01]  /*38740*/  FFMA.FTZ R172, R24, R72.reuse, -R15.reuse ;  /* 0x0000004818ac7223 */ /* 0x180fe2000001080f */
[----:B------:R-:W-:-:S03]  /*38750*/  FFMA.FTZ R25, R25, R72, -R15 ;  /* 0x0000004819197223 */ /* 0x000fc6000001080f */
[-CC-:B------:R-:W-:Y:S01]  /*38760*/  FFMA.FTZ R173, R9, R72.reuse, -R3.reuse ;  /* 0x0000004809ad7223 */ /* 0x180fe20000010803 */
[-C--:B------:R-:W-:Y:S01]  /*38770*/  FFMA.FTZ R24, R0, R72.reuse, -R3 ;  /* 0x0000004800187223 */ /* 0x080fe20000010803 */
[-C--:B------:R-:W-:Y:S01]  /*38780*/  FFMA.FTZ R174, R28, R72.reuse, -R15 ;  /* 0x000000481cae7223 */ /* 0x080fe2000001080f */
[-C--:B------:R-:W-:Y:S01]  /*38790*/  FFMA.FTZ R175, R30, R72.reuse, -R3 ;  /* 0x000000481eaf7223 */ /* 0x080fe20000010803 */
[----:B------:R-:W-:Y:S01]  /*387a0*/  MUFU.EX2 R172, R172 ;  /* 0x000000ac00ac7308 */ /* 0x000fe20000000800 */
[-C--:B------:R-:W-:Y:S01]  /*387b0*/  FFMA.FTZ R27, R29, R72.reuse, -R15 ;  /* 0x000000481d1b7223 */ /* 0x080fe2000001080f */
[----:B------:R-:W-:-:S06]  /*387c0*/  FFMA.FTZ R26, R31, R72, -R3 ;  /* 0x000000481f1a7223 */ /* 0x000fcc0000010803 */
[----:B------:R-:W0:Y:S01]  /*387d0*/  MUFU.EX2 R25, R25 ;  /* 0x0000001900197308 */ /* 0x000e220000000800 */
[-C--:B------:R-:W-:Y:S01]  /*387e0*/  FFMA.FTZ R12, R32, R72.reuse, -R15 ;  /* 0x00000048200c7223 */ /* 0x080fe2000001080f */
[----:B------:R-:W-:-:S06]  /*387f0*/  FFMA.FTZ R16, R34, R72, -R3 ;  /* 0x0000004822107223 */ /* 0x000fcc0000010803 */
[----:B------:R-:W-:Y:S08]  /*38800*/  MUFU.EX2 R173, R173 ;  /* 0x000000ad00ad7308 */ /* 0x000ff00000000800 */
[----:B------:R-:W1:Y:S01]  /*38810*/  MUFU.EX2 R24, R24 ;  /* 0x0000001800187308 */ /* 0x000e620000000800 */
[-CC-:B------:R-:W-:Y:S01]  /*38820*/  FFMA.FTZ R11, R33, R72.reuse, -R15.reuse ;  /* 0x00000048210b7223 */ /* 0x180fe2000001080f */
[----:B------:R-:W-:-:S06]  /*38830*/  FFMA.FTZ R14, R36, R72, -R15 ;  /* 0x00000048240e7223 */ /* 0x000fcc000001080f */
[----:B------:R-:W2:Y:S01]  /*38840*/  MUFU.EX2 R174, R174 ;  /* 0x000000ae00ae7308 */ /* 0x000ea20000000800 */
[-CC-:B------:R-:W-:Y:S01]  /*38850*/  FFMA.FTZ R13, R37, R72.reuse, -R15.reuse ;  /* 0x00000048250d7223 */ /* 0x180fe2000001080f */
[-CC-:B------:R-:W-:Y:S01]  /*38860*/  FFMA.FTZ R185, R40, R72.reuse, -R15.reuse ;  /* 0x0000004828b97223 */ /* 0x180fe2000001080f */
[----:B------:R-:W-:-:S05]  /*38870*/  FFMA.FTZ R184, R41, R72, -R15 ;  /* 0x0000004829b87223 */ /* 0x000fca000001080f */
[----:B------:R-:W3:Y:S01]  /*38880*/  MUFU.EX2 R175, R175 ;  /* 0x000000af00af7308 */ /* 0x000ee20000000800 */
[-CC-:B------:R-:W-:Y:S01]  /*38890*/  FFMA.FTZ R187, R44, R72.reuse, -R15.reuse ;  /* 0x000000482cbb7223 */ /* 0x180fe2000001080f */
[-CC-:B------:R-:W-:Y:S01]  /*388a0*/  FFMA.FTZ R186, R45, R72.reuse, -R15.reuse ;  /* 0x000000482dba7223 */ /* 0x180fe2000001080f */
[-CC-:B------:R-:W-:Y:S01]  /*388b0*/  FFMA.FTZ R192, R48, R72.reuse, -R15.reuse ;  /* 0x0000004830c07223 */ /* 0x180fe2000001080f */
[-CC-:B------:R-:W-:Y:S01]  /*388c0*/  FFMA.FTZ R191, R49, R72.reuse, -R15.reuse ;  /* 0x0000004831bf7223 */ /* 0x180fe2000001080f */
[-CC-:B------:R-:W-:Y:S01]  /*388d0*/  FFMA.FTZ R194, R52, R72.reuse, -R15.reuse ;  /* 0x0000004834c27223 */ /* 0x180fe2000001080f */
[-CC-:B------:R-:W-:Y:S02]  /*388e0*/  FFMA.FTZ R193, R53, R72.reuse, -R15.reuse ;  /* 0x0000004835c17223 */ /* 0x180fe4000001080f */
        /* <DEDUP_REMOVED lines=9> */
[-C--:B------:R-:W-:Y:S01]  /*38980*/  FFMA.FTZ R206, R69, R72.reuse, -R15 ;  /* 0x0000004845ce7223 */ /* 0x080fe2000001080f */
[-CC-:B------:R-:W-:Y:S01]  /*38990*/  FFMA.FTZ R15, R35, R72.reuse, -R3.reuse ;  /* 0x00000048230f7223 */ /* 0x180fe20000010803 */
[----:B------:R-:W-:-:S05]  /*389a0*/  FFMA.FTZ R20, R38, R72, -R3 ;  /* 0x0000004826147223 */ /* 0x000fca0000010803 */
[----:B------:R-:W5:Y:S01]  /*389b0*/  MUFU.EX2 R12, R12 ;  /* 0x0000000c000c7308 */ /* 0x000f620000000800 */
[----:B0-----:R-:W-:Y:S01]  /*389c0*/  FADD.FTZ R5, R172, R25 ;  /* 0x00000019ac057221 */ /* 0x001fe20000010000 */
[----:B-1----:R-:W-:-:S06]  /*389d0*/  FADD.FTZ R2, R173, R24 ;  /* 0x00000018ad027221 */ /* 0x002fcc0000010000 */
[----:B------:R-:W0:Y:S01]  /*389e0*/  MUFU.EX2 R16, R16 ;  /* 0x0000001000107308 */ /* 0x000e220000000800 */
[----:B------:R-:W-:Y:S01]  /*389f0*/  FFMA.FTZ R17, R39, R72, -R3 ;  /* 0x0000004827117223 */ /* 0x000fe20000010803 */
[----:B--2---:R-:W-:-:S06]  /*38a00*/  FADD.FTZ R4, R174, R5 ;  /* 0x00000005ae047221 */ /* 0x004fcc0000010000 */
        /* <DEDUP_REMOVED lines=81> */
[----:B------:R-:W3:Y:S08]  /*38f20*/  MUFU.EX2 R204, R204 ;  /* 0x000000cc00cc7308 */ /* 0x000ef00000000800 */
        /* <DEDUP_REMOVED lines=10> */
[----:B----4-:R-:W-:-:S03]  /*38fd0*/  FADD.FTZ R3, R21, R2 ;  /* 0x0000000215037221 */ /* 0x010fc60000010000 */
[----:B0-----:R-:W-:Y:S01]  /*38fe0*/  FADD.FTZ R5, R207, R4 ;  /* 0x00000004cf057221 */ /* 0x001fe20000010000 */
[----:B-----5:R-:W-:-:S03]  /*38ff0*/  FADD.FTZ R2, R182, R3 ;  /* 0x00000003b6027221 */ /* 0x020fc60000010000 */
[----:B-1----:R-:W-:Y:S01]  /*39000*/  FADD.FTZ R31, R206, R5 ;  /* 0x00000005ce1f7221 */ /* 0x002fe20000010000 */
[----:B--2---:R-:W-:-:S04]  /*39010*/  FADD.FTZ R33, R163, R2 ;  /* 0x00000002a3217221 */ /* 0x004fc80000010000 */
[----:B------:R-:W-:Y:S04]  /*39020*/  ST.E desc[UR6][R6.64+0x10], R31 ;  /* 0x0000101f06007985 */ /* 0x000fe8000c101906 */
[----:B------:R0:W-:Y:S04]  /*39030*/  ST.E desc[UR6][R6.64+0x14], R33 ;  /* 0x0000142106007985 */ /* 0x0001e8000c101906 */
[----:B------:R-:W2:Y:S04]  /*39040*/  LDL.64 R28, [UR4] ;  /* 0x00000004ff1c7983 */ /* 0x000ea80008100a00 */
[----:B------:R-:W3:Y:S04]  /*39050*/  LDL.64 R4, [UR4+0x98] ;  /* 0x00009804ff047983 */ /* 0x000ee80008100a00 */
[----:B------:R-:W4:Y:S01]  /*39060*/  LDL.64 R2, [UR4+0x80] ;  /* 0x00008004ff027983 */ /* 0x000f220008100a00 */
[----:B------:R-:W-:-:S03]  /*39070*/  LEA.HI R30, R209, 0x8, RZ, 0x19 ;  /* 0x00000008d11e7811 */ /* 0x000fc600078fc8ff */
[----:B0-----:R-:W5:Y:S02]  /*39080*/  LDL.64 R6, [UR4+0x88] ;  /* 0x00008804ff067983 */ /* 0x001f640008100a00 */
[----:B------:R0:W-:Y:S06]  /*39090*/  BAR.SYNC.DEFER_BLOCKING R30, 0x100 ;  /* 0x0004001e0000751d */ /* 0x0001ec0000010000 */
[----:B--2---:R-:W2:Y:S04]  /*390a0*/  LD.E R29, desc[UR6][R28.64] ;  /* 0x000000061c1d7980 */ /* 0x004ea8000c101900 */
[----:B---3--:R-:W2:Y:S04]  /*390b0*/  LD.E.64 R4, desc[UR6][R4.64] ;  /* 0x0000000604047980 */ /* 0x008ea8000c101b00 */
[----:B----4-:R-:W3:Y:S04]  /*390c0*/  LD.E R35, desc[UR6][R2.64] ;  /* 0x0000000602237980 */ /* 0x010ee8000c101900 */
        /* <DEDUP_REMOVED lines=127> */
[----:B--2---:R-:W-:Y:S01]  /*398c0*/  IMAD R4, R29, 0xc00, R4 ;  /* 0x00000c001d047824 */ /* 0x004fe200078e0204 */
[----:B------:R-:W-:-:S04]  /*398d0*/  R2UR UR11, R5 ;  /* 0x00000000050b72ca */ /* 0x000fc800000e0000 */
[----:B------:R-:W-:Y:S02]  /*398e0*/  R2UR UR10, R4 ;  /* 0x00000000040a72ca */ /* 0x000fe400000e0000 */
[----:B------:R-:W-:Y:S02]  /*398f0*/  F2FP.BF16.F32.PACK_AB R172, R25, R172 ;  /* 0x000000ac19ac723e */ /* 0x000fe400000010ff */
[----:B------:R-:W-:Y:S02]  /*39900*/  F2FP.BF16.F32.PACK_AB R174, R27, R174 ;  /* 0x000000ae1bae723e */ /* 0x000fe400000010ff */
[----:B------:R-:W-:Y:S02]  /*39910*/  F2FP.BF16.F32.PACK_AB R173, R24, R173 ;  /* 0x000000ad18ad723e */ /* 0x000fe400000010ff */
[----:B------:R-:W-:Y:S01]  /*39920*/  F2FP.BF16.F32.PACK_AB R175, R26, R175 ;  /* 0x000000af1aaf723e */ /* 0x000fe200000010ff */
        /* <DEDUP_REMOVED lines=128> */
[----:B------:R-:W-:Y:S01]  /*3a130*/  ST.E desc[UR6][R6.64], RZ ;  /* 0x000000ff06007985 */ /* 0x000fe2000c101906 */
[----:B0-----:R-:W-:-:S06]  /*3a140*/  WARPGROUP.ARRIVE ;  /* 0x00000000000079c5 */ /* 0x001fcc0000000000 */
[----:B------:R-:W-:Y:S03]  /*3a150*/  HGMMA.64x256x16.F32.BF16 R24, R172, gdesc[UR8].tnspB, RZ, !UPT, gsb0 ;  /* 0x43e00008ac187df0 */ /* 0x000fe6000c0018ff */
[----:B------:R-:W-:Y:S02]  /*3a160*/  WARPGROUP.DEPBAR.LE gsb0, 0x0 ;  /* 0x00008000000079c5 */ /* 0x000fe40000010000 */
        /* <DEDUP_REMOVED lines=128> */
[----:B------:R-:W-:Y:S04]  /*3a970*/  ST.E desc[UR6][R6.64], R208 ;  /* 0x000000d006007985 */ /* 0x000fe8000c101906 */
[----:B0-----:R-:W5:Y:S04]  /*3a980*/  LD.E R24, desc[UR6][R2.64] ;  /* 0x0000000602187980 */ /* 0x001f68000c101900 */
[----:B-1----:R-:W5:Y:S04]  /*3a990*/  LD.E R25, desc[UR6][R2.64+0x4] ;  /* 0x0000040602197980 */ /* 0x002f68000c101900 */
[----:B--2---:R-:W2:Y:S04]  /*3a9a0*/  LD.E R26, desc[UR6][R2.64+0x8] ;  /* 0x00000806021a7980 */ /* 0x004ea8000c101900 */
[----:B---3--:R-:W2:Y:S04]  /*3a9b0*/  LD.E R27, desc[UR6][R2.64+0xc] ;  /* 0x00000c06021b7980 */ /* 0x008ea8000c101900 */
[----:B----4-:R-:W2:Y:S04]  /*3a9c0*/  LD.E R28, desc[UR6][R2.64+0x10] ;  /* 0x00001006021c7980 */ /* 0x010ea8000c101900 */
        /* <DEDUP_REMOVED lines=130> */
[----:B------:R-:W-:-:S04]  /*3b1f0*/  F2FP.BF16.F32.PACK_AB R175, R17, R20 ;  /* 0x0000001411af723e */ /* 0x000fc800000010ff */
[----:B--2---:R-:W-:-:S06]  /*3b200*/  WARPGROUP.ARRIVE ;  /* 0x00000000000079c5 */ /* 0x004fcc0000000000 */
[----:B------:R-:W-:Y:S03]  /*3b210*/  HGMMA.64x256x16.F32.BF16 R24, R172, gdesc[UR8].tnspB, R24, gsb0 ;  /* 0x43e00008ac187df0 */ /* 0x000fe60008001818 */
        /* <DEDUP_REMOVED lines=1457> */
[----:B------:R-:W-:-:S13]  /*40d30*/  LOP3.LUT P6, RZ, R209, 0x7f, RZ, 0xc0, !PT ;  /* 0x0000007fd1ff7812 */ /* 0x000fda00078cc0ff */
[----:B0-----:R-:W-:Y:S05]  /*40d40*/  @P6 BRA `(.L_x_10469) ;  /* 0x0000000000206947 */ /* 0x001fea0003800000 */
[----:B------:R-:W2:Y:S04]  /*40d50*/  LDL.64 R2, [UR4+0x40] ;  /* 0x00004004ff027983 */ /* 0x000ea80008100a00 */
[----:B------:R-:W3:Y:S04]  /*40d60*/  LDL.64 R4, [UR4] ;  /* 0x00000004ff047983 */ /* 0x000ee80008100a00 */
[----:B--2---:R-:W2:Y:S04]  /*40d70*/  LD.E.64 R2, desc[UR6][R2.64+0x30] ;  /* 0x0000300602027980 */ /* 0x004ea8000c101b00 */
[----:B---3--:R-:W3:Y:S01]  /*40d80*/  LD.E R4, desc[UR6][R4.64] ;  /* 0x0000000604047980 */ /* 0x008ee2000c101900 */
[----:B--2---:R-:W-:-:S05]  /*40d90*/  MOV R7, R2 ;  /* 0x0000000200077202 */ /* 0x004fca0000000f00 */
[----:B---3--:R-:W-:-:S05]  /*40da0*/  IMAD R0, R4, 0x8, R7 ;  /* 0x0000000804007824 */ /* 0x008fca00078e0207 */
[----:B------:R-:W-:-:S04]  /*40db0*/  PRMT R0, RZ, 0x654, R0 ;  /* 0x00000654ff007816 */ /* 0x000fc80000000000 */
[----:B------:R0:W-:Y:S03]  /*40dc0*/  SYNCS.ARRIVE.TRANS64.RED.A1T0 RZ, [R0+URZ], RZ ;  /* 0x000000ff00ff79a7 */ /* 0x0001e6000810043f */
.L_x_10469:
[----:B------:R-:W-:Y:S02]  /*40dd0*/  IMAD.MOV.U32 R2, RZ, RZ, R219 ;  /* 0x000000ffff027224 */ /* 0x000fe400078e00db */
[----:B------:R-:W-:-:S04]  /*40de0*/  IMAD.MOV.U32 R3, RZ, RZ, 0x0 ;  /* 0x00000000ff037424 */ /* 0x000fc800078e00ff */
[----:B0-----:R-:W-:Y:S05]  /*40df0*/  RET.REL.NODEC R2 `(_ZN7cutlass13device_kernelIN5flash11enable_sm90INS1_16FlashAttnFwdSm90INS1_25CollectiveMainloopFwdSm90ILi2EN4cute5tupleIJNS5_1CILi1EEES8_S8_EEENS6_IJNS7_ILi128EEENS7_ILi96EEENS7_ILi64EEEEEELi256ENS_10bfloat16_tEfNS_4arch4Sm90ELb0ELb1ELb0ELb1ELb0ELb1ELb1ELb1ELb0ELb0ELb0ELb0EEENS1_21CollectiveEpilogueFwdINS6_IJSA_NS7_ILi256EEESB_EEES9_SE_SG_Li256ELb1ELb0ELb0ELb0EEENS1_36VarlenDynamicPersistentTileSchedulerILi128ELi96ELi256ELi32ELb0ELb0ELb1ELb1ELb0ELb1EEEEEEEEEvNT_6ParamsE) ;  /* 0xfffffbf002807950 */ /* 0x001fea0003c3ffff */
.L_x_10445:
[----:B0-----:R0:W1:Y:S02]  /*40e00*/  SYNCS.PHASECHK.TRANS64.TRYWAIT P0, [R8+URZ], R9 ;  /* 0x00000009080075a7 */ /* 0x001064000800017f */
[----:B-1----:R-:W-:Y:S05]  /*40e10*/  @!P0 NANOSLEEP.SYNCS 0x989680 ;  /* 0x009896800000895d */ /* 0x002fea0003900000 */
[----:B------:R-:W1:Y:S02]  /*40e20*/  @!P0 SYNCS.PHASECHK.TRANS64 P0, [R8+URZ], R9 ;  /* 0x00000009080085a7 */ /* 0x000e64000800007f */
[----:B-1----:R-:W-:Y:S05]  /*40e30*/  @!P0 BRA `(.L_x_10445) ;  /* 0xfffffffc00f08947 */ /* 0x002fea000383ffff */
[----:B------:R-:W-:Y:S05]  /*40e40*/  BRA `(.L_x_10444) ;  /* 0xffffff4c00547947 */ /* 0x000fea000383ffff */
.L_x_10447:
[----:B0-----:R0:W1:Y:S02]  /*40e50*/  SYNCS.PHASECHK.TRANS64.TRYWAIT P0, [R4+URZ+0x32410], R3 ;  /* 0x03241003040075a7 */ /* 0x001064000800017f */
[----:B-1----:R-:W-:Y:S05]  /*40e60*/  @!P0 NANOSLEEP.SYNCS 0x989680 ;  /* 0x009896800000895d */ /* 0x002fea0003900000 */
[----:B------:R-:W1:Y:S02]  /*40e70*/  @!P0 SYNCS.PHASECHK.TRANS64 P0, [R4+URZ+0x32410], R3 ;  /* 0x03241003040085a7 */ /* 0x000e64000800007f */
[----:B-1----:R-:W-:Y:S05]  /*40e80*/  @!P0 BRA `(.L_x_10447) ;  /* 0xfffffffc00f08947 */ /* 0x002fea000383ffff */
[----:B------:R-:W-:Y:S05]  /*40e90*/  BRA `(.L_x_10470) ;  /* 0xffffff5000487947 */ /* 0x000fea000383ffff */
.L_x_10454:
[----:B0-----:R0:W1:Y:S02]  /*40ea0*/  SYNCS.PHASECHK.TRANS64.TRYWAIT P0, [R8+URZ], R9 ;  /* 0x00000009080075a7 */ /* 0x001064000800017f */
[----:B-1----:R-:W-:Y:S05]  /*40eb0*/  @!P0 NANOSLEEP.SYNCS 0x989680 ;  /* 0x009896800000895d */ /* 0x002fea0003900000 */
[----:B------:R-:W1:Y:S02]  /*40ec0*/  @!P0 SYNCS.PHASECHK.TRANS64 P0, [R8+URZ], R9 ;  /* 0x00000009080085a7 */ /* 0x000e64000800007f */
[----:B-1----:R-:W-:Y:S05]  /*40ed0*/  @!P0 BRA `(.L_x_10454) ;  /* 0xfffffffc00f08947 */ /* 0x002fea000383ffff */
[----:B------:R-:W-:Y:S05]  /*40ee0*/  BRA `(.L_x_10453) ;  /* 0xffffff5000bc7947 */ /* 0x000fea000383ffff */
.L_x_10471:
        /* <DEDUP_REMOVED lines=9> */
.L_x_11971:


//--------------------- .text._ZN7cutlass13device_kernelIN5flash11enable_sm90INS1_16FlashAttnFwdSm90INS1_25CollectiveMainloopFwdSm90ILi2EN4cute5tupleIJNS5_1CILi1EEES8_S8_EEENS6_IJNS7_ILi128EEENS7_ILi96EEENS7_ILi64EEEEEELi256ENS_10bfloat16_tEfNS_4arch4Sm90ELb1ELb0ELb0ELb0ELb0ELb0ELb0ELb1ELb0ELb0ELb0ELb0EEENS1_21CollectiveEpilogueFwdINS6_IJSA_NS7_ILi256EEESB_EEES9_SE_SG_Li256ELb0ELb0ELb0ELb0EEENS1_30DynamicPersistentTileSchedulerILi256ELi32ELb0ELb0ELb1EEEEEEEEEvNT_6ParamsE --------------------------
	.section	.text._ZN7cutlass13device_kernelIN5flash11enable_sm90INS1_16FlashAttnFwdSm90INS1_25CollectiveMainloopFwdSm90ILi2EN4cute5tupleIJNS5_1CILi1EEES8_S8_EEENS6_IJNS7_ILi128EEENS7_ILi96EEENS7_ILi64EEEEEELi256ENS_10bfloat16_tEfNS_4arch4Sm90ELb1ELb0ELb0ELb0ELb0ELb0ELb0ELb1ELb0ELb0ELb0ELb0EEENS1_21CollectiveEpilogueFwdINS6_IJSA_NS7_ILi256EEESB_EEES9_SE_SG_Li256ELb0ELb0ELb0ELb0EEENS1_30DynamicPersistentTileSchedulerILi256ELi32ELb0ELb0ELb1EEEEEEEEEvNT_6ParamsE,"ax",@progbits
	.align	128
.text._ZN7cutlass13device_kernelIN5flash11enable_sm90INS1_16FlashAttnFwdSm90INS1_25CollectiveMainloopFwdSm90ILi2EN4cute5tupleIJNS5_1CILi1EEES8_S8_EEENS6_IJNS7_ILi128EEENS7_ILi96EEENS7_ILi64EEEEEELi256ENS_10bfloat16_tEfNS_4arch4Sm90ELb1ELb0ELb0ELb0ELb0ELb0ELb0ELb1ELb0ELb0ELb0ELb0EEENS1_21CollectiveEpilogueFwdINS6_IJSA_NS7_ILi256EEESB_EEES9_SE_SG_Li256ELb0ELb0ELb0ELb0EEENS1_30DynamicPersistentTileSchedulerILi256ELi32ELb0ELb0ELb1EEEEEEEEEvNT_6ParamsE:
        .type           _ZN7cutlass13device_kernelIN5flash11enable_sm90INS1_16FlashAttnFwdSm90INS1_25CollectiveMainloopFwdSm90ILi2EN4cute5tupleIJNS5_1CILi1EEES8_S8_EEENS6_IJNS7_ILi128EEENS7_ILi96EEENS7_ILi64EEEEEELi256ENS_10bfloat16_tEfNS_4arch4Sm90ELb1ELb0ELb0ELb0ELb0ELb0ELb0ELb1ELb0ELb0ELb0ELb0EEENS1_21CollectiveEpilogueFwdINS6_IJSA_NS7_ILi256EEESB_EEES9_SE_SG_Li256ELb0ELb0ELb0ELb0EEENS1_30DynamicPersistentTileSchedulerILi256ELi32ELb0ELb0ELb1EEEEEEEEEvNT_6ParamsE,@function
        .size           _ZN7cutlass13device_kernelIN5flash11enable_sm90INS1_16FlashAttnFwdSm90INS1_25CollectiveMainloopFwdSm90ILi2EN4cute5tupleIJNS5_1CILi1EEES8_S8_EEENS6_IJNS7_ILi128EEENS7_ILi96EEENS7_ILi64EEEEEELi256ENS_10bfloat16_tEfNS_4arch4Sm90ELb1ELb0ELb0ELb0ELb0ELb0ELb0ELb1ELb0ELb0ELb0ELb0EEENS1_21CollectiveEpilogueFwdINS6_IJSA_NS7_ILi256EEESB_EEES9_SE_SG_Li256ELb0ELb0ELb0ELb0EEENS1_30DynamicPersistentTileSchedulerILi256ELi32ELb0ELb0ELb1EEEEEEEEEvNT_6ParamsE,(.L_x_11973 - _ZN7cutlass13device_kernelIN5flash11enable_sm90INS1_16FlashAttnFwdSm90INS1_25CollectiveMainloopFwdSm90ILi2EN4cute5tupleIJNS5_1CILi1EEES8_S8_EEENS6_IJNS7_ILi128EEENS7_ILi96EEENS7_ILi64EEEEEELi256ENS_10bfloat16_tEfNS_4arch4Sm90ELb1ELb0ELb0ELb0ELb0ELb0ELb0ELb1ELb0ELb0ELb0ELb0EEENS1_21CollectiveEpilogueFwdINS6_IJSA_NS7_ILi256EEESB_EEES9_SE_SG_Li256ELb0ELb0ELb0ELb0EEENS1_30DynamicPersistentTileSchedulerILi256ELi32ELb0ELb0ELb1EEEEEEEEEvNT_6ParamsE)
        .other          _ZN7cutlass13device_kernelIN5flash11enable_sm90INS1_16FlashAttnFwdSm90INS1_25CollectiveMainloopFwdSm90ILi2EN4cute5tupleIJNS5_1CILi1EEES8_S8_EEENS6_IJNS7_ILi128EEENS7_ILi96EEENS7_ILi64EEEEEELi256ENS_10bfloat16_tEfNS_4arch4Sm90ELb1ELb0ELb0ELb0ELb0ELb0ELb0ELb1ELb0ELb0ELb0ELb0EEENS1_21CollectiveEpilogueFwdINS6_IJSA_NS7_ILi256EEESB_EEES9_SE_SG_Li256ELb0ELb0ELb0ELb0EEENS1_30DynamicPersistentTileSchedulerILi256ELi32ELb0ELb0ELb1EEEEEEEEEvNT_6ParamsE,@"STO_CUDA_ENTRY STV_DEFAULT"
_ZN7cutlass13device_kernelIN5flash11enable_sm90INS1_16FlashAttnFwdSm90INS1_25CollectiveMainloopFwdSm90ILi2EN4cute5tupleIJNS5_1CILi1EEES8_S8_EEENS6_IJNS7_ILi128EEENS7_ILi96EEENS7_ILi64EEEEEELi256ENS_10bfloat16_tEfNS_4arch4Sm90ELb1ELb0ELb0ELb0ELb0ELb0ELb0ELb1ELb0ELb0ELb0ELb0EEENS1_21CollectiveEpilogueFwdINS6_IJSA_NS7_ILi256EEESB_EEES9_SE_SG_Li256ELb0ELb0ELb0ELb0EEENS1_30DynamicPersistentTileSchedulerILi256ELi32ELb0ELb0ELb1EEEEEEEEEvNT_6ParamsE:
        /* <DEDUP_REMOVED lines=23> */
.L_x_10473:
[----:B------:R-:W-:Y:S05]  /*0170*/  BSYNC B0 ;  /* 0x0000000000007941 */ /* 0x000fea0003800000 */
.L_x_10472:
        /* <DEDUP_REMOVED lines=37> */
.L_x_10474:
        /* <DEDUP_REMOVED lines=22> */
.L_x_10475:
        /* <DEDUP_REMOVED lines=18> */
.L_x_10476:
        /* <DEDUP_REMOVED lines=22> */
.L_x_10477:
        /* <DEDUP_REMOVED lines=22> */
.L_x_10478:
[----:B------:R-:W-:Y:S01]  /*0910*/  PLOP3.LUT P0, PT, PT, PT, UP0, 0x80, 0x0 ;  /* 0x000000000000781c */ /* 0x000fe20003f0f008 */
[----:B------:R-:W-:Y:S01]  /*0920*/  UMOV UR36, 0x1 ;  /* 0x0000000100247882 */ /* 0x000fe20000000000 */
[----:B------:R-:W-:Y:S01]  /*0930*/  NOP ;  /* 0x0000000000007918 */ /* 0x000fe20000000000 */
[----:B------:R-:W-:Y:S01]  /*0940*/  USEL UR36, UR36, 0x2, !UP0 ;  /* 0x0000000224247887 */ /* 0x000fe2000c000000 */
[----:B------:R-:W-:Y:S01]  /*0950*/  ULDC.64 UR46, c[0x0][0x208] ;  /* 0x00008200002e7ab9 */ /* 0x000fe20000000a00 */
[----:B-123--:R-:W-:Y:S08]  /*0960*/  BAR.SYNC.DEFER_BLOCKING 0x0 ;  /* 0x0000000000007b1d */ /* 0x00eff00000010000 */
[----:B------:R-:W-:Y:S05]  /*0970*/  @!P0 BRA `(.L_x_10479) ;  /* 0x0000009000048947 */ /* 0x000fea0003800000 */
.L_x_10480:
        /* <DEDUP_REMOVED lines=24> */
[----:B---3--:R-:W-:Y:S02]  /*0b00*/  UMOV UR5, UR6 ;  /* 0x0000000600057c82 */ /* 0x008fe40008000000 */
[----:B------:R-:W-:Y:S01]  /*0b10*/  MOV R17, UR5 ;  /* 0x0000000500117c02 */ /* 0x000fe20008000f00 */
[----:B------:R-:W-:Y:S01]  /*0b20*/  IMAD.U32 R16, RZ, RZ, UR4 ;  /* 0x00000004ff107e24 */ /* 0x000fe2000f8e00ff */
[----:B------:R-:W-:Y:S01]  /*0b30*/  SHF.R.S32.HI R0, RZ, 0x1f, R205 ;  /* 0x0000001fff007819 */ /* 0x000fe200000114cd */
[----:B------:R-:W-:-:S03]  /*0b40*/  UMOV UR4, UR7 ;  /* 0x0000000700047c82 */ /* 0x000fc60008000000 */
[CC--:B------:R-:W-:Y:S02]  /*0b50*/  LEA.HI R3, R0.reuse, R205.reuse, RZ, 0x4 ;  /* 0x000000cd00037211 */ /* 0x0c0fe400078f20ff */
[-C--:B------:R-:W-:Y:S02]  /*0b60*/  LEA.HI R2, R0, R205.reuse, RZ, 0x7 ;  /* 0x000000cd00027211 */ /* 0x080fe400078f38ff */
[----:B------:R-:W-:Y:S02]  /*0b70*/  SHF.R.S32.HI R4, RZ, 0x4, R3 ;  /* 0x00000004ff047819 */ /* 0x000fe40000011403 */
[----:B------:R-:W-:Y:S02]  /*0b80*/  LOP3.LUT R202, R2, 0xffffff80, RZ, 0xc0, !PT ;  /* 0xffffff8002ca7812 */ /* 0x000fe400078ec0ff */
[----:B------:R-:W-:Y:S02]  /*0b90*/  LEA.HI R5, R3, R4, RZ, 0x1 ;  /* 0x0000000403057211 */ /* 0x000fe400078f08ff */
[----:B------:R-:W-:Y:S01]  /*0ba0*/  LEA.HI R204, R0, R205, RZ, 0x5 ;  /* 0x000000cd00cc7211 */ /* 0x000fe200078f28ff */
[----:B------:R-:W-:Y:S01]  /*0bb0*/  IMAD.IADD R202, R205, 0x1, -R202 ;  /* 0x00000001cdca7824 */ /* 0x000fe200078e0aca */
[----:B------:R-:W-:-:S02]  /*0bc0*/  LOP3.LUT R5, R5, 0x1ffffffe, RZ, 0xc0, !PT ;  /* 0x1ffffffe05057812 */ /* 0x000fc400078ec0ff */
[----:B------:R-:W-:Y:S02]  /*0bd0*/  SHF.R.S32.HI R203, RZ, 0x7, R2 ;  /* 0x00000007ffcb7819 */ /* 0x000fe40000011402 */
[----:B------:R-:W-:Y:S01]  /*0be0*/  SHF.R.S32.HI R7, RZ, 0x1f, R202 ;  /* 0x0000001fff077819 */ /* 0x000fe200000114ca */
[----:B------:R-:W-:Y:S01]  /*0bf0*/  IMAD.IADD R5, R4, 0x1, -R5 ;  /* 0x0000000104057824 */ /* 0x000fe200078e0a05 */
[----:B------:R-:W-:Y:S02]  /*0c00*/  LOP3.LUT R4, R3, 0x3fffff0, RZ, 0xc0, !PT ;  /* 0x03fffff003047812 */ /* 0x000fe400078ec0ff */
[----:B------:R-:W-:Y:S02]  /*0c10*/  LEA.HI R6, R7, R202, RZ, 0x2 ;  /* 0x000000ca07067211 */ /* 0x000fe400078f10ff */
[----:B------:R-:W-:Y:S01]  /*0c20*/  SHF.R.S32.HI R204, RZ, 0x5, R204 ;  /* 0x00000005ffcc7819 */ /* 0x000fe200000114cc */
[----:B------:R-:W-:Y:S01]  /*0c30*/  IMAD.IADD R3, R205, 0x1, -R4 ;  /* 0x00000001cd037824 */ /* 0x000fe200078e0a04 */
[----:B------:R-:W-:-:S02]  /*0c40*/  SHF.R.S32.HI R4, RZ, 0x2, R6 ;  /* 0x00000002ff047819 */ /* 0x000fc40000011406 */
[----:B------:R-:W-:Y:S01]  /*0c50*/  SHF.R.S32.HI R9, RZ, 0x1f, R6 ;  /* 0x0000001fff097819 */ /* 0x000fe20000011406 */
[----:B------:R-:W-:Y:S01]  /*0c60*/  IMAD R8, R204, 0x10, R3 ;  /* 0x00000010cc087824 */ /* 0x000fe200078e0203 */
[----:B------:R-:W-:Y:S02]  /*0c70*/  LEA.HI R2, R2, R203, RZ, 0x1 ;  /* 0x000000cb02027211 */ /* 0x000fe400078f08ff */
[----:B------:R-:W-:Y:S01]  /*0c80*/  LEA.HI R9, R9, R4, RZ, 0x3 ;  /* 0x0000000409097211 */ /* 0x000fe200078f18ff */
[----:B------:R-:W-:Y:S01]  /*0c90*/  IMAD R3, R8, 0x8, R5 ;  /* 0x0000000808037824 */ /* 0x000fe200078e0205 */
[----:B------:R-:W-:Y:S02]  /*0ca0*/  LOP3.LUT R2, R2, 0x3fffffe, RZ, 0xc0, !PT ;  /* 0x03fffffe02027812 */ /* 0x000fe400078ec0ff */
[----:B------:R-:W-:Y:S01]  /*0cb0*/  LEA.HI R0, R0, R205, RZ, 0x3 ;  /* 0x000000cd00007211 */ /* 0x000fe200078f18ff */
[----:B------:R-:W-:Y:S01]  /*0cc0*/  IMAD.SHL.U32 R3, R3, 0x8, RZ ;  /* 0x0000000803037824 */ /* 0x000fe200078e00ff */
[----:B------:R-:W-:Y:S01]  /*0cd0*/  LOP3.LUT R9, R9, 0xfffffff8, RZ, 0xc0, !PT ;  /* 0xfffffff809097812 */ /* 0x000fe200078ec0ff */
[----:B------:R-:W-:Y:S01]  /*0ce0*/  IMAD.IADD R22, R203, 0x1, -R2 ;  /* 0x00000001cb167824 */ /* 0x000fe200078e0a02 */
[----:B------:R-:W-:Y:S01]  /*0cf0*/  LEA.HI R7, R7, R202, RZ, 0x5 ;  /* 0x000000ca07077211 */ /* 0x000fe200078f28ff */
[----:B------:R-:W-:Y:S01]  /*0d00*/  IMAD.WIDE R16, R3, 0x2, R16 ;  /* 0x0000000203107825 */ /* 0x000fe200078e0210 */
[----:B------:R-:W-:-:S02]  /*0d10*/  LOP3.LUT R2, R0, 0x1ffffff8, RZ, 0xc0, !PT ;  /* 0x1ffffff800027812 */ /* 0x000fc400078ec0ff */
[----:B------:R-:W-:Y:S01]  /*0d20*/  SHF.R.S32.HI R7, RZ, 0x5, R7 ;  /* 0x00000005ff077819 */ /* 0x000fe20000011407 */
[----:B------:R-:W-:Y:S01]  /*0d30*/  IMAD.IADD R4, R4, 0x1, -R9 ;  /* 0x0000000104047824 */ /* 0x000fe200078e0a09 */
[----:B------:R-:W-:Y:S01]  /*0d40*/  LOP3.LUT R3, R6, 0x7ffffffc, RZ, 0xc0, !PT ;  /* 0x7ffffffc06037812 */ /* 0x000fe200078ec0ff */
[----:B------:R-:W-:Y:S01]  /*0d50*/  IMAD.IADD R2, R205, 0x1, -R2 ;  /* 0x00000001cd027824 */ /* 0x000fe200078e0a02 */
[----:B------:R-:W-:Y:S01]  /*0d60*/  SHF.R.S32.HI R200, RZ, 0x3, R0 ;  /* 0x00000003ffc87819 */ /* 0x000fe20000011400 */
[----:B------:R-:W-:Y:S02]  /*0d70*/  IMAD R7, R7, 0x10, R4 ;  /* 0x0000001007077824 */ /* 0x000fe400078e0204 */
[----:B------:R-:W-:Y:S02]  /*0d80*/  IMAD.SHL.U32 R18, R2, 0x8, RZ ;  /* 0x0000000802127824 */ /* 0x000fe400078e00ff */
[----:B------:R-:W-:Y:S02]  /*0d90*/  IMAD R22, R22, 0x40, R7 ;  /* 0x0000004016167824 */ /* 0x000fe400078e0207 */
[----:B------:R-:W-:-:S07]  /*0da0*/  IMAD.IADD R2, R202, 0x1, -R3 ;  /* 0x00000001ca027824 */ /* 0x000fce00078e0a03 */
.L_x_10527:
        /* <DEDUP_REMOVED lines=20> */
.L_x_10481:
[----:B------:R-:W-:Y:S01]  /*0ef0*/  ULDC UR6, c[0x0][0xdc4] ;  /* 0x0003710000067ab9 */ /* 0x000fe20000000800 */
[----:B------:R-:W-:Y:S01]  /*0f00*/  UMOV UR40, UR7 ;  /* 0x0000000700287c82 */ /* 0x000fe20008000000 */
[----:B------:R-:W-:-:S11]  /*0f10*/  UISETP.NE.AND UP0, UPT, UR6, 0x1, UPT ;  /* 0x000000010600788c */ /* 0x000fd6000bf05270 */
[----:B------:R-:W-:Y:S02]  /*0f20*/  @UP0 ULDC.64 UR10, c[0x0][0xdc8] ;  /* 0x00037200000a0ab9 */ /* 0x000fe40000000a00 */
[----:B------:R-:W-:-:S04]  /*0f30*/  UIMAD.WIDE.U32 UR4, UR7, UR10, URZ ;  /* 0x0000000a070472a5 */ /* 0x000fc8000f8e003f */
[----:B------:R-:W-:-:S04]  /*0f40*/  @UP0 USHF.R.U32.HI UR40, URZ, UR11, UR5 ;  /* 0x0000000b3f280299 */ /* 0x000fc80008011605 */
[----:B------:R-:W-:-:S12]  /*0f50*/  UIMAD UR4, UR40, UR6, URZ ;  /* 0x00000006280472a4 */ /* 0x000fd8000f8e023f */
.L_x_10482:
[----:B------:R-:W-:Y:S01]  /*0f60*/  ULDC.64 UR10, c[0x0][0x3f8] ;  /* 0x0000fe00000a7ab9 */ /* 0x000fe20000000a00 */
[----:B------:R-:W-:Y:S01]  /*0f70*/  UIADD3 UR9, UR7, -UR4, URZ ;  /* 0x8000000407097290 */ /* 0x000fe2000fffe03f */
[----:B------:R-:W-:Y:S01]  /*0f80*/  PLOP3.LUT P0, PT, PT, PT, PT, 0x80, 0x0 ;  /* 0x000000000000781c */ /* 0x000fe20003f0f070 */
[----:B------:R-:W-:Y:S01]  /*0f90*/  UISETP.NE.U32.AND UP0, UPT, UR10, URZ, UPT ;  /* 0x0000003f0a00728c */ /* 0x000fe2000bf05070 */
[----:B------:R-:W-:Y:S01]  /*0fa0*/  CS2R R20, SRZ ;  /* 0x0000000000147805 */ /* 0x000fe2000001ff00 */
[----:B------:R-:W-:Y:S01]  /*0fb0*/  ULOP3.LUT UR4, URZ, UR40, URZ, 0x33, !UPT ;  /* 0x000000283f047292 */ /* 0x000fe2000f8e333f */
[----:B------:R-:W-:Y:S01]  /*0fc0*/  IMAD.MOV.U32 R3, RZ, RZ, RZ ;  /* 0x000000ffff037224 */ /* 0x000fe200078e00ff */
[----:B------:R-:W-:Y:S01]  /*0fd0*/  ULDC UR5, c[0x0][0xdac] ;  /* 0x00036b0000057ab9 */ /* 0x000fe20000000800 */
[----:B------:R-:W-:Y:S01]  /*0fe0*/  UISETP.NE.AND.EX UP0, UPT, UR11, URZ, UPT, UP0 ;  /* 0x0000003f0b00728c */ /* 0x000fe2000bf05300 */
[----:B------:R-:W-:Y:S01]  /*0ff0*/  CS2R R150, SRZ ;  /* 0x0000000000967805 */ /* 0x000fe2000001ff00 */
[----:B------:R-:W-:Y:S01]  /*1000*/  UIADD3 UR4, UR4, UR5, URZ ;  /* 0x0000000504047290 */ /* 0x000fe2000fffe03f */
[----:B------:R-:W-:Y:S01]  /*1010*/  CS2R R148, SRZ ;  /* 0x0000000000947805 */ /* 0x000fe2000001ff00 */
[----:B------:R-:W-:Y:S01]  /*1020*/  ULDC UR45, c[0x0][0x404] ;  /* 0x00010100002d7ab9 */ /* 0x000fe20000000800 */
[----:B------:R-:W-:Y:S01]  /*1030*/  ULDC UR6, c[0x0][0x2e0] ;  /* 0x0000b80000067ab9 */ /* 0x000fe20000000800 */
[----:B------:R-:W-:Y:S01]  /*1040*/  USEL UR45, UR45, 0x1, UP0 ;  /* 0x000000012d2d7887 */ /* 0x000fe20008000000 */
[----:B------:R-:W-:Y:S01]  /*1050*/  CS2R R146, SRZ ;  /* 0x0000000000927805 */ /* 0x000fe2000001ff00 */
[----:B------:R-:W-:Y:S01]  /*1060*/  USHF.L.U32 UR42, UR4, 0x7, URZ ;  /* 0x00000007042a7899 */ /* 0x000fe2000800063f */
[----:B------:R-:W-:Y:S01]  /*1070*/  CS2R R144, SRZ ;  /* 0x0000000000907805 */ /* 0x000fe2000001ff00 */
[----:B------:R-:W-:Y:S01]  /*1080*/  ULDC UR7, c[0x0][0x288] ;  /* 0x0000a20000077ab9 */ /* 0x000fe20000000800 */
[----:B------:R-:W-:Y:S01]  /*1090*/  UIMAD UR45, UR45, UR6, URZ ;  /* 0x000000062d2d72a4 */ /* 0x000fe2000f8e023f */
[----:B------:R-:W-:Y:S01]  /*10a0*/  CS2R R142, SRZ ;  /* 0x00000000008e7805 */ /* 0x000fe2000001ff00 */
[----:B------:R-:W-:Y:S01]  /*10b0*/  UIADD3 UR5, UR42, 0xdf, -UR7 ;  /* 0x000000df2a057890 */ /* 0x000fe2000fffe807 */
[----:B------:R-:W-:Y:S01]  /*10c0*/  CS2R R140, SRZ ;  /* 0x00000000008c7805 */ /* 0x000fe2000001ff00 */
[----:B------:R-:W-:Y:S01]  /*10d0*/  UIADD3 UR4, UR45, 0x5f, URZ ;  /* 0x0000005f2d047890 */ /* 0x000fe2000fffe03f */
[----:B------:R-:W-:Y:S01]  /*10e0*/  CS2R R138, SRZ ;  /* 0x00000000008a7805 */ /* 0x000fe2000001ff00 */
[----:B------:R-:W-:Y:S01]  /*10f0*/  UIADD3 UR6, UR45, UR5, URZ ;  /* 0x000000052d067290 */ /* 0x000fe2000fffe03f */
[----:B------:R-:W-:Y:S01]  /*1100*/  CS2R R136, SRZ ;  /* 0x0000000000887805 */ /* 0x000fe2000001ff00 */
[----:B------:R-:W-:Y:S01]  /*1110*/  UIMAD.WIDE UR4, UR4, 0x2aaaaaab, URZ ;  /* 0x2aaaaaab040478a5 */ /* 0x000fe2000f8e023f */
[----:B------:R-:W-:Y:S01]  /*1120*/  CS2R R134, SRZ ;  /* 0x0000000000867805 */ /* 0x000fe2000001ff00 */
[----:B------:R-:W-:Y:S01]  /*1130*/  UIMAD.WIDE UR6, UR6, 0x2aaaaaab, URZ ;  /* 0x2aaaaaab060678a5 */ /* 0x000fe2000f8e023f */
[----:B------:R-:W-:Y:S01]  /*1140*/  CS2R R132, SRZ ;  /* 0x0000000000847805 */ /* 0x000fe2000001ff00 */
[----:B------:R-:W-:Y:S01]  /*1150*/  USHF.R.U32.HI UR4, URZ, 0x1f, UR5 ;  /* 0x0000001f3f047899 */ /* 0x000fe20008011605 */
[----:B------:R-:W-:Y:S01]  /*1160*/  CS2R R130, SRZ ;  /* 0x0000000000827805 */ /* 0x000fe2000001ff00 */
[----:B------:R-:W-:Y:S01]  /*1170*/  USHF.R.U32.HI UR6, URZ, 0x1f, UR7 ;  /* 0x0000001f3f067899 */ /* 0x000fe20008011607 */
[----:B------:R-:W-:Y:S01]  /*1180*/  CS2R R128, SRZ ;  /* 0x0000000000807805 */ /* 0x000fe2000001ff00 */
[----:B------:R-:W-:Y:S01]  /*1190*/  ULEA.HI.SX32 UR41, UR5, UR4, 0x1c ;  /* 0x0000000405297291 */ /* 0x000fe2000f8fe23f */
[----:B------:R-:W-:Y:S01]  /*11a0*/  CS2R R126, SRZ ;  /* 0x00000000007e7805 */ /* 0x000fe2000001ff00 */
[----:B------:R-:W-:Y:S01]  /*11b0*/  ULEA.HI.SX32 UR6, UR7, UR6, 0x1c ;  /* 0x0000000607067291 */ /* 0x000fe2000f8fe23f */
[----:B------:R-:W-:Y:S01]  /*11c0*/  CS2R R124, SRZ ;  /* 0x00000000007c7805 */ /* 0x000fe2000001ff00 */
[----:B------:R-:W-:Y:S01]  /*11d0*/  ULDC UR43, c[0x0][0xdb8] ;  /* 0x00036e00002b7ab9 */ /* 0x000fe20000000800 */
[----:B------:R-:W-:Y:S01]  /*11e0*/  ULDC UR10, c[0x0][0xdc4] ;  /* 0x00037100000a7ab9 */ /* 0x000fe20000000800 */
[----:B------:R-:W-:Y:S01]  /*11f0*/  UISETP.LT.AND UP0, UPT, UR41, UR6, UPT ;  /* 0x000000062900728c */ /* 0x000fe2000bf01270 */
[----:B------:R-:W-:Y:S01]  /*1200*/  CS2R R122, SRZ ;  /* 0x00000000007a7805 */ /* 0x000fe2000001ff00 */
[----:B------:R-:W-:Y:S01]  /*1210*/  UISETP.NE.AND UP1, UPT, UR43, 0x1, UPT ;  /* 0x000000012b00788c */ /* 0x000fe2000bf25270 */
[----:B------:R-:W-:Y:S01]  /*1220*/  CS2R R120, SRZ ;  /* 0x0000000000787805 */ /* 0x000fe2000001ff00 */
[----:B------:R-:W-:Y:S01]  /*1230*/  USEL UR41, UR41, UR6, UP0 ;  /* 0x0000000629297287 */ /* 0x000fe20008000000 */
[----:B------:R-:W-:Y:S01]  /*1240*/  CS2R R118, SRZ ;  /* 0x0000000000767805 */ /* 0x000fe2000001ff00 */
[----:B------:R-:W-:Y:S01]  /*1250*/  UIMAD UR9, UR8, UR10, UR9 ;  /* 0x0000000a080972a4 */ /* 0x000fe2000f8e0209 */
[----:B------:R-:W-:Y:S01]  /*1260*/  CS2R R116, SRZ ;  /* 0x0000000000747805 */ /* 0x000fe2000001ff00 */
[----:B------:R-:W-:Y:S01]  /*1270*/  UISETP.GE.AND UP0, UPT, UR41, 0x1, UPT ;  /* 0x000000012900788c */ /* 0x000fe2000bf06270 */
[----:B------:R-:W-:-:S02]  /*1280*/  CS2R R114, SRZ ;  /* 0x0000000000727805 */ /* 0x000fc4000001ff00 */
        /* <DEDUP_REMOVED lines=8> */
[----:B------:R-:W-:Y:S01]  /*1310*/  UMOV UR44, UR9 ;  /* 0x00000009002c7c82 */ /* 0x000fe20008000000 */
[----:B------:R-:W-:Y:S01]  /*1320*/  @UP1 USHF.R.U32.HI UR44, URZ, UR7, UR5 ;  /* 0x000000073f2c1299 */ /* 0x000fe20008011605 */
[----:B------:R-:W-:-:S02]  /*1330*/  CS2R R104, SRZ ;  /* 0x0000000000687805 */ /* 0x000fc4000001ff00 */
[----:B------:R-:W-:Y:S02]  /*1340*/  MOV R94, RZ ;  /* 0x000000ff005e7202 */ /* 0x000fe40000000f00 */
[----:B------:R-:W-:Y:S01]  /*1350*/  CS2R R98, SRZ ;  /* 0x0000000000627805 */ /* 0x000fe2000001ff00 */
[----:B------:R-:W-:Y:S01]  /*1360*/  UIADD3 UR4, -UR44, URZ, URZ ;  /* 0x0000003f2c047290 */ /* 0x000fe2000fffe13f */
[----:B------:R-:W-:Y:S02]  /*1370*/  CS2R R100, SRZ ;  /* 0x0000000000647805 */ /* 0x000fe4000001ff00 */
[----:B------:R-:W-:Y:S02]  /*1380*/  CS2R R86, SRZ ;  /* 0x0000000000567805 */ /* 0x000fe4000001ff00 */
[----:B------:R-:W-:Y:S01]  /*1390*/  CS2R R96, SRZ ;  /* 0x0000000000607805 */ /* 0x000fe2000001ff00 */
[----:B------:R-:W-:Y:S01]  /*13a0*/  UIMAD UR43, UR43, UR4, UR9 ;  /* 0x000000042b2b72a4 */ /* 0x000fe2000f8e0209 */
        /* <DEDUP_REMOVED lines=33> */
[----:B------:R-:W-:Y:S02]  /*15c0*/  IMAD.MOV.U32 R173, RZ, RZ, RZ ;  /* 0x000000ffffad7224 */ /* 0x000fe400078e00ff */
[----:B------:R-:W-:Y:S02]  /*15d0*/  IMAD.MOV.U32 R6, RZ, RZ, RZ ;  /* 0x000000ffff067224 */ /* 0x000fe400078e00ff */
[----:B------:R-:W-:Y:S02]  /*15e0*/  IMAD.MOV.U32 R175, RZ, RZ, RZ ;  /* 0x000000ffffaf7224 */ /* 0x000fe400078e00ff */
        /* <DEDUP_REMOVED lines=30> */
.L_x_10484:
        /* <DEDUP_REMOVED lines=8> */
.L_x_10586:
[----:B-1----:R-:W-:Y:S01]  /*1850*/  IMAD.U32 R0, RZ, RZ, UR48 ;  /* 0x00000030ff007e24 */ /* 0x002fe2000f8e00ff */
[----:B------:R-:W-:Y:S05]  /*1860*/  WARPSYNC.ALL ;  /* 0x0000000000007948 */ /* 0x000fea0003800000 */
[----:B------:R1:W-:Y:S01]  /*1870*/  BAR.SYNC.DEFER_BLOCKING R6, 0x100 ;  /* 0x000400060000751d */ /* 0x0003e20000010000 */
[----:B------:R-:W-:-:S13]  /*1880*/  ISETP.NE.AND P0, PT, R0, 0x3, PT ;  /* 0x000000030000780c */ /* 0x000fda0003f05270 */
[----:B-1----:R-:W-:Y:S05]  /*1890*/  @!P0 BRA `(.L_x_10486) ;  /* 0x0000000000048947 */ /* 0x002fea0003800000 */
[----:B------:R-:W-:Y:S01]  /*18a0*/  BPT.TRAP 0x1 ;  /* 0x000000040000795c */ /* 0x000fe20000300000 */
.L_x_10486:
[----:B------:R-:W-:Y:S01]  /*18b0*/  ULEA UR21, UR37, UR49, 0x3 ;  /* 0x0000003125157291 */ /* 0x000fe2000f8e183f */
[----:B------:R-:W-:-:S05]  /*18c0*/  IMAD.U32 R7, RZ, RZ, UR38 ;  /* 0x00000026ff077e24 */ /* 0x000fca000f8e00ff */
[----:B------:R-:W-:-:S04]  /*18d0*/  SHF.L.U32 R7, R7, 0x1f, RZ ;  /* 0x0000001f07077819 */ /* 0x000fc800000006ff */
[----:B------:R1:W2:Y:S01]  /*18e0*/  SYNCS.PHASECHK.TRANS64.TRYWAIT P1, [UR21+0x22830], R7 ;  /* 0x02283007ff0075a7 */ /* 0x0002a20008020155 */
[----:B------:R-:W-:Y:S05]  /*18f0*/  @!P0 BRA `(.L_x_10487) ;  /* 0x0000000000048947 */ /* 0x000fea0003800000 */
[----:B------:R-:W-:Y:S01]  /*1900*/  BPT.TRAP 0x1 ;  /* 0x000000040000795c */ /* 0x000fe20000300000 */
.L_x_10487:
[----:B--2---:R-:W-:Y:S05]  /*1910*/  @P1 BRA `(.L_x_10488) ;  /* 0x0000000000081947 */ /* 0x004fea0003800000 */
[----:B------:R-:W2:Y:S02]  /*1920*/  SYNCS.PHASECHK.TRANS64.TRYWAIT P1, [UR21+0x22830], R7 ;  /* 0x02283007ff0075a7 */ /* 0x000ea40008020155 */
[----:B--2---:R-:W-:Y:S05]  /*1930*/  @!P1 BRA `(.L_x_10489) ;  /* 0x000000ac003c9947 */ /* 0x004fea0003800000 */
.L_x_10488:
[----:B------:R-:W-:Y:S01]  /*1940*/  UIADD3 UR4, UR49, 0x1c400, URZ ;  /* 0x0001c40031047890 */ /* 0x000fe2000fffe03f */
[----:B------:R-:W-:Y:S01]  /*1950*/  WARPGROUP.ARRIVE ;  /* 0x00000000000079c5 */ /* 0x000fe20000000000 */
[----:B------:R-:W-:Y:S01]  /*1960*/  ULOP3.LUT UR16, UR52, 0x10000, URZ, 0xfc, !UPT ;  /* 0x0001000034107892 */ /* 0x000fe2000f8efc3f */
[----:B------:R-:W-:Y:S01]  /*1970*/  VIADD R4, R22, UR42 ;  /* 0x0000002a16047c36 */ /* 0x000fe20008000000 */
        /* <DEDUP_REMOVED lines=20> */
[----:B------:R-:W-:Y:S01]  /*1ac0*/  ULDC UR25, c[0x0][0x988] ;  /* 0x0002620000197ab9 */ /* 0x000fe20000000800 */
[----:B------:R-:W-:-:S02]  /*1ad0*/  WARPGROUP.DEPBAR.LE gsb0, 0x0 ;  /* 0x00008000000079c5 */ /* 0x000fc40000010000 */
[----:B------:R-:W-:-:S06]  /*1ae0*/  WARPGROUP.ARRIVE ;  /* 0x00000000000079c5 */ /* 0x000fcc0000000000 */
[----:B------:R-:W-:Y:S01]  /*1af0*/  HGMMA.64x96x16.F32.BF16 R24, gdesc[UR4], R24, gsb0 ;  /* 0x01600000041879f0 */ /* 0x000fe20008001818 */
[----:B------:R-:W-:Y:S02]  /*1b00*/  UIMAD UR6, UR41, -0x60, UR45 ;  /* 0xffffffa0290678a4 */ /* 0x000fe4000f8e022d */
[----:B------:R-:W-:Y:S02]  /*1b10*/  WARPGROUP.DEPBAR.LE gsb0, 0x0 ;  /* 0x00008000000079c5 */ /* 0x000fe40000010000 */
[----:B------:R-:W-:-:S06]  /*1b20*/  WARPGROUP.ARRIVE ;  /* 0x00000000000079c5 */ /* 0x000fcc0000000000 */
[----:B------:R-:W-:Y:S01]  /*1b30*/  HGMMA.64x96x16.F32.BF16 R24, gdesc[UR8], R24, gsb0 ;  /* 0x01600000081879f0 */ /* 0x000fe20008001818 */
[----:B------:R-:W-:Y:S02]  /*1b40*/  ULDC UR11, c[0x0][0x288] ;  /* 0x0000a200000b7ab9 */ /* 0x000fe40000000800 */
[----:B------:R-:W-:Y:S02]  /*1b50*/  UIADD3 UR7, -UR11, 0x61, UR6 ;  /* 0x000000610b077890 */ /* 0x000fe4000fffe106 */
[----:B------:R-:W-:-:S04]  /*1b60*/  UIADD3 UR6, UR6, 0x60, URZ ;  /* 0x0000006006067890 */ /* 0x000fc8000fffe03f */
[----:B------:R-:W-:Y:S02]  /*1b70*/  MOV R3, UR7 ;  /* 0x0000000700037c02 */ /* 0x000fe40008000f00 */
[----:B------:R-:W-:-:S03]  /*1b80*/  IMAD.U32 R5, RZ, RZ, UR6 ;  /* 0x00000006ff057e24 */ /* 0x000fc6000f8e00ff */
[C---:B------:R-:W-:Y:S02]  /*1b90*/  IMAD R3, R2.reuse, -0x2, R3 ;  /* 0xfffffffe02037824 */ /* 0x040fe400078e0203 */
[----:B--2---:R-:W-:-:S03]  /*1ba0*/  IMAD R0, R2, -0x2, R5 ;  /* 0xfffffffe02007824 */ /* 0x004fc600078e0205 */
[----:B------:R-:W-:-:S04]  /*1bb0*/  IADD3 R5, R3, 0x8, R4 ;  /* 0x0000000803057810 */ /* 0x000fc80007ffe004 */
[----:B------:R-:W-:Y:S02]  /*1bc0*/  VIMNMX R5, R0, R5, PT ;  /* 0x0000000500057248 */ /* 0x000fe40003fe0100 */
[----:B------:R-:W-:Y:S02]  /*1bd0*/  VIADDMNMX R0, R4, R3, R0, PT ;  /* 0x0000000304007246 */ /* 0x000fe40003800100 */
[C---:B------:R-:W-:Y:S02]  /*1be0*/  ISETP.GT.AND P1, PT, R5.reuse, RZ, PT ;  /* 0x000000ff0500720c */ /* 0x040fe40003f24270 */
[C---:B------:R-:W-:Y:S02]  /*1bf0*/  ISETP.GT.AND P2, PT, R5.reuse, 0x1, PT ;  /* 0x000000010500780c */ /* 0x040fe40003f44270 */
[----:B------:R-:W-:Y:S02]  /*1c00*/  ISETP.GT.AND P3, PT, R5, 0x8, PT ;  /* 0x000000080500780c */ /* 0x000fe40003f64270 */
[----:B------:R-:W-:Y:S01]  /*1c10*/  ISETP.GT.AND P4, PT, R0, 0x9, PT ;  /* 0x000000090000780c */ /* 0x000fe20003f84270 */
[----:B------:R-:W-:-:S02]  /*1c20*/  WARPGROUP.DEPBAR.LE gsb0, 0x0 ;  /* 0x00008000000079c5 */ /* 0x000fc40000010000 */
[----:B------:R-:W-:-:S06]  /*1c30*/  WARPGROUP.ARRIVE ;  /* 0x00000000000079c5 */ /* 0x000fcc0000000000 */
[----:B------:R-:W-:Y:S03]  /*1c40*/  HGMMA.64x96x16.F32.BF16 R24, gdesc[UR12], R24, gsb0 ;  /* 0x016000000c1879f0 */ /* 0x000fe60008001818 */
        /* <DEDUP_REMOVED lines=72> */
[----:B------:R-:W2:Y:S01]  /*20d0*/  SHFL.BFLY PT, R5, R8, 0x2, 0x1f ;  /* 0x0c401f0008057f89 */ /* 0x000ea200000e0000 */
[----:B------:R-:W-:Y:S02]  /*20e0*/  FSEL R24, R24, -INF , P1 ;  /* 0xff80000018187808 */ /* 0x000fe40000800000 */
[----:B------:R-:W-:Y:S02]  /*20f0*/  FSEL R25, R25, -INF , P2 ;  /* 0xff80000019197808 */ /* 0x000fe40001000000 */
[----:B------:R-:W-:Y:S02]  /*2100*/  FSEL R28, R28, -INF , P3 ;  /* 0xff8000001c1c7808 */ /* 0x000fe40001800000 */
[----:B------:R-:W-:Y:S02]  /*2110*/  FMNMX.FTZ R3, R24, R25, !PT ;  /* 0x0000001918037209 */ /* 0x000fe40007810000 */
[----:B------:R-:W-:-:S02]  /*2120*/  ISETP.GT.AND P1, PT, R0, 0x10, PT ;  /* 0x000000100000780c */ /* 0x000fc40003f24270 */
[----:B------:R-:W-:Y:S02]  /*2130*/  FSEL R29, R29, -INF , P4 ;  /* 0xff8000001d1d7808 */ /* 0x000fe40002000000 */
[----:B------:R-:W-:Y:S02]  /*2140*/  FSEL R32, R32, -INF , P1 ;  /* 0xff80000020207808 */ /* 0x000fe40000800000 */
[----:B------:R-:W-:-:S04]  /*2150*/  ISETP.GT.AND P1, PT, R0, 0x18, PT ;  /* 0x000000180000780c */ /* 0x000fc80003f24270 */
[----:B------:R-:W-:Y:S02]  /*2160*/  FSEL R36, R36, -INF , P1 ;  /* 0xff80000024247808 */ /* 0x000fe40000800000 */
[----:B------:R-:W-:Y:S02]  /*2170*/  ISETP.GT.AND P1, PT, R0, 0x20, PT ;  /* 0x000000200000780c */ /* 0x000fe40003f24270 */
[----:B--2---:R-:W-:Y:S02]  /*2180*/  FMNMX.FTZ R9, R8, R5, !PT ;  /* 0x0000000508097209 */ /* 0x004fe40007810000 */
[----:B------:R-:W-:Y:S02]  /*2190*/  FSEL R40, R40, -INF , P1 ;  /* 0xff80000028287808 */ /* 0x000fe40000800000 */
[----:B------:R-:W-:Y:S01]  /*21a0*/  ISETP.GT.AND P1, PT, R0, 0x28, PT ;  /* 0x000000280000780c */ /* 0x000fe20003f24270 */
[----:B------:R-:W2:Y:S03]  /*21b0*/  SHFL.BFLY PT, R10, R9, 0x1, 0x1f ;  /* 0x0c201f00090a7f89 */ /* 0x000ea600000e0000 */
[----:B------:R-:W-:-:S02]  /*21c0*/  FSEL R44, R44, -INF , P1 ;  /* 0xff8000002c2c7808 */ /* 0x000fc40000800000 */
[----:B------:R-:W-:-:S04]  /*21d0*/  ISETP.GT.AND P1, PT, R0, 0x30, PT ;  /* 0x000000300000780c */ /* 0x000fc80003f24270 */
[----:B------:R-:W-:Y:S02]  /*21e0*/  FSEL R48, R48, -INF , P1 ;  /* 0xff80000030307808 */ /* 0x000fe40000800000 */
[----:B------:R-:W-:-:S04]  /*21f0*/  ISETP.GT.AND P1, PT, R0, 0x38, PT ;  /* 0x000000380000780c */ /* 0x000fc80003f24270 */
[----:B------:R-:W-:Y:S02]  /*2200*/  FSEL R52, R52, -INF , P1 ;  /* 0xff80000034347808 */ /* 0x000fe40000800000 */
[----:B------:R-:W-:-:S04]  /*2210*/  ISETP.GT.AND P1, PT, R0, 0x40, PT ;  /* 0x000000400000780c */ /* 0x000fc80003f24270 */
[----:B------:R-:W-:Y:S02]  /*2220*/  FSEL R56, R56, -INF , P1 ;  /* 0xff80000038387808 */ /* 0x000fe40000800000 */
[----:B------:R-:W-:Y:S02]  /*2230*/  ISETP.GT.AND P1, PT, R0, 0x48, PT ;  /* 0x000000480000780c */ /* 0x000fe40003f24270 */
[----:B--2---:R-:W-:Y:S02]  /*2240*/  FMNMX.FTZ R5, R9, R10, !PT ;  /* 0x0000000a09057209 */ /* 0x004fe40007810000 */
[----:B------:R-:W-:Y:S02]  /*2250*/  FSEL R60, R60, -INF , P1 ;  /* 0xff8000003c3c7808 */ /* 0x000fe40000800000 */
[C---:B------:R-:W-:Y:S01]  /*2260*/  FSETP.NEU.FTZ.AND P2, PT, R5.reuse, -INF , PT ;  /* 0xff8000000500780b */ /* 0x040fe20003f5d000 */
[----:B------:R-:W-:Y:S01]  /*2270*/  FMUL.FTZ R4, R5, UR25 ;  /* 0x0000001905047c20 */ /* 0x000fe20008410000 */
[----:B------:R-:W-:-:S04]  /*2280*/  ISETP.GT.AND P1, PT, R0, 0x50, PT ;  /* 0x000000500000780c */ /* 0x000fc80003f24270 */
[----:B------:R-:W-:Y:S02]  /*2290*/  FSEL R8, R4, RZ, P2 ;  /* 0x000000ff04087208 */ /* 0x000fe40001000000 */
[----:B------:R-:W-:Y:S02]  /*22a0*/  FMNMX.FTZ R4, R28, R3, !PT ;  /* 0x000000031c047209 */ /* 0x000fe40007810000 */
[----:B------:R-:W-:Y:S01]  /*22b0*/  ISETP.GT.AND P2, PT, R0, 0x11, PT ;  /* 0x000000110000780c */ /* 0x000fe20003f44270 */
[--C-:B------:R-:W-:Y:S01]  /*22c0*/  FFMA.FTZ R26, R26, UR25, -R8.reuse ;  /* 0x000000191a1a7c23 */ /* 0x100fe20008010808 */
[----:B------:R-:W-:Y:S01]  /*22d0*/  FMNMX.FTZ R3, R29, R4, !PT ;  /* 0x000000041d037209 */ /* 0x000fe20007810000 */
[--C-:B------:R-:W-:Y:S01]  /*22e0*/  FFMA.FTZ R27, R27, UR25, -R8.reuse ;  /* 0x000000191b1b7c23 */ /* 0x100fe20008010808 */
[----:B------:R-:W-:Y:S01]  /*22f0*/  FSEL R33, R33, -INF , P2 ;  /* 0xff80000021217808 */ /* 0x000fe20001000000 */
[--C-:B------:R-:W-:Y:S01]  /*2300*/  FFMA.FTZ R30, R30, UR25, -R8.reuse ;  /* 0x000000191e1e7c23 */ /* 0x100fe20008010808 */
[----:B------:R-:W-:Y:S01]  /*2310*/  FMNMX.FTZ R4, R32, R3, !PT ;  /* 0x0000000320047209 */ /* 0x000fe20007810000 */
[----:B------:R-:W-:Y:S01]  /*2320*/  MUFU.EX2 R26, R26 ;  /* 0x0000001a001a7308 */ /* 0x000fe20000000800 */
[----:B------:R-:W-:Y:S01]  /*2330*/  ISETP.GT.AND P2, PT, R0, 0x19, PT ;  /* 0x000000190000780c */ /* 0x000fe20003f44270 */
[--C-:B------:R-:W-:Y:S01]  /*2340*/  FFMA.FTZ R31, R31, UR25, -R8.reuse ;  /* 0x000000191f1f7c23 */ /* 0x100fe20008010808 */
[----:B------:R-:W-:Y:S01]  /*2350*/  FMNMX.FTZ R3, R33, R4, !PT ;  /* 0x0000000421037209 */ /* 0x000fe20007810000 */
[--C-:B------:R-:W-:Y:S01]  /*2360*/  FFMA.FTZ R34, R34, UR25, -R8.reuse ;  /* 0x0000001922227c23 */ /* 0x100fe20008010808 */
[----:B------:R-:W-:Y:S01]  /*2370*/  FSEL R37, R37, -INF , P2 ;  /* 0xff80000025257808 */ /* 0x000fe20001000000 */
[--C-:B------:R-:W-:Y:S01]  /*2380*/  FFMA.FTZ R35, R35, UR25, -R8.reuse ;  /* 0x0000001923237c23 */ /* 0x100fe20008010808 */
[----:B------:R-:W-:Y:S01]  /*2390*/  FMNMX.FTZ R4, R36, R3, !PT ;  /* 0x0000000324047209 */ /* 0x000fe20007810000 */
[----:B------:R-:W2:Y:S01]  /*23a0*/  MUFU.EX2 R27, R27 ;  /* 0x0000001b001b7308 */ /* 0x000ea20000000800 */
        /* <DEDUP_REMOVED lines=15> */
[----:B------:R-:W4:Y:S01]  /*24a0*/  MUFU.EX2 R31, R31 ;  /* 0x0000001f001f7308 */ /* 0x000f220000000800 */
[----:B------:R-:W-:Y:S01]  /*24b0*/  ISETP.GT.AND P2, PT, R0, 0x31, PT ;  /* 0x000000310000780c */ /* 0x000fe20003f44270 */
[----:B--2---:R-:W-:Y:S01]  /*24c0*/  FADD.FTZ R9, R26, R27 ;  /* 0x0000001b1a097221 */ /* 0x004fe20000010000 */
        /* <DEDUP_REMOVED lines=29> */
[----:B------:R-:W5:Y:S01]  /*26a0*/  MUFU.EX2 R39, R39 ;  /* 0x0000002700277308 */ /* 0x000f620000000800 */
[----:B------:R-:W-:Y:S01]  /*26b0*/  ISETP.GT.AND P2, PT, R0, 0x51, PT ;  /* 0x000000510000780c */ /* 0x000fe20003f44270 */
[----:B------:R-:W-:Y:S01]  /*26c0*/  FFMA.FTZ R8, R71, UR25, -R8 ;  /* 0x0000001947087c23 */ /* 0x000fe20008010808 */
[----:B------:R-:W-:-:S02]  /*26d0*/  FSEL R64, R64, -INF , P1 ;  /* 0xff80000040407808 */ /* 0x000fc40000800000 */
[----:B------:R-:W-:Y:S02]  /*26e0*/  FMNMX.FTZ R3, R61, R4, !PT ;  /* 0x000000043d037209 */ /* 0x000fe40007810000 */
[----:B------:R-:W-:Y:S01]  /*26f0*/  ISETP.GT.AND P1, PT, R0, 0x58, PT ;  /* 0x000000580000780c */ /* 0x000fe20003f24270 */
[----:B------:R-:W-:Y:S01]  /*2700*/  MUFU.EX2 R42, R42 ;  /* 0x0000002a002a7308 */ /* 0x000fe20000000800 */
[----:B------:R-:W-:Y:S02]  /*2710*/  FSEL R65, R65, -INF , P2 ;  /* 0xff80000041417808 */ /* 0x000fe40001000000 */
[----:B------:R-:W-:Y:S02]  /*2720*/  FMNMX.FTZ R4, R64, R3, !PT ;  /* 0x0000000340047209 */ /* 0x000fe40007810000 */
[----:B------:R-:W-:Y:S02]  /*2730*/  ISETP.GT.AND P2, PT, R0, 0x59, PT ;  /* 0x000000590000780c */ /* 0x000fe40003f44270 */
[----:B------:R-:W-:Y:S01]  /*2740*/  FSEL R68, R68, -INF , P1 ;  /* 0xff80000044447808 */ /* 0x000fe20000800000 */
[----:B------:R-:W1:Y:S01]  /*2750*/  MUFU.EX2 R43, R43 ;  /* 0x0000002b002b7308 */ /* 0x000e620000000800 */
[----:B------:R-:W-:-:S02]  /*2760*/  FMNMX.FTZ R3, R65, R4, !PT ;  /* 0x0000000441037209 */ /* 0x000fc40007810000 */
[----:B------:R-:W-:Y:S02]  /*2770*/  FSEL R69, R69, -INF , P2 ;  /* 0xff80000045457808 */ /* 0x000fe40001000000 */
[----:B------:R-:W-:Y:S02]  /*2780*/  FMNMX.FTZ R0, R68, R3, !PT ;  /* 0x0000000344007209 */ /* 0x000fe40007810000 */
[----:B------:R-:W-:Y:S01]  /*2790*/  F2FP.BF16.F32.PACK_AB R153, R27, R26 ;  /* 0x0000001a1b99723e */ /* 0x000fe200000010ff */
[----:B------:R-:W-:Y:S01]  /*27a0*/  MUFU.EX2 R46, R46 ;  /* 0x0000002e002e7308 */ /* 0x000fe20000000800 */
[----:B------:R-:W-:Y:S02]  /*27b0*/  FMNMX.FTZ R0, R69, R0, !PT ;  /* 0x0000000045007209 */ /* 0x000fe40007810000 */
[----:B----4-:R-:W-:Y:S02]  /*27c0*/  F2FP.BF16.F32.PACK_AB R155, R31, R30 ;  /* 0x0000001e1f9b723e */ /* 0x010fe400000010ff */
[----:B--2---:R-:W-:Y:S01]  /*27d0*/  F2FP.BF16.F32.PACK_AB R157, R35, R34 ;  /* 0x00000022239d723e */ /* 0x004fe200000010ff */
[----:B------:R-:W2:Y:S01]  /*27e0*/  SHFL.BFLY PT, R3, R0, 0x2, 0x1f ;  /* 0x0c401f0000037f89 */ /* 0x000ea200000e0000 */
[----:B-----5:R-:W-:Y:S01]  /*27f0*/  F2FP.BF16.F32.PACK_AB R159, R39, R38 ;  /* 0x00000026279f723e */ /* 0x020fe200000010ff */
[----:B------:R-:W4:Y:S01]  /*2800*/  MUFU.EX2 R47, R47 ;  /* 0x0000002f002f7308 */ /* 0x000f220000000800 */
[----:B-1----:R-:W-:-:S07]  /*2810*/  F2FP.BF16.F32.PACK_AB R161, R43, R42 ;  /* 0x0000002a2ba1723e */ /* 0x002fce00000010ff */
[----:B------:R1:W-:Y:S08]  /*2820*/  MUFU.EX2 R175, R8 ;  /* 0x0000000800af7308 */ /* 0x0003f00000000800 */
[----:B------:R-:W-:Y:S01]  /*2830*/  MUFU.EX2 R50, R50 ;  /* 0x0000003200327308 */ /* 0x000fe20000000800 */
[----:B-1----:R-:W-:Y:S01]  /*2840*/  IMAD.U32 R8, RZ, RZ, UR21 ;  /* 0x00000015ff087e24 */ /* 0x002fe2000f8e00ff */
[----:B----4-:R-:W-:-:S02]  /*2850*/  F2FP.BF16.F32.PACK_AB R163, R47, R46 ;  /* 0x0000002e2fa3723e */ /* 0x010fc400000010ff */
[----:B--2---:R-:W-:-:S04]  /*2860*/  FMNMX.FTZ R3, R0, R3, !PT ;  /* 0x0000000300037209 */ /* 0x004fc80007810000 */
[----:B------:R-:W1:Y:S01]  /*2870*/  MUFU.EX2 R51, R51 ;  /* 0x0000003300337308 */ /* 0x000e620000000800 */
[----:B------:R-:W2:Y:S07]  /*2880*/  SHFL.BFLY PT, R4, R3, 0x1, 0x1f ;  /* 0x0c201f0003047f89 */ /* 0x000eae00000e0000 */
[----:B------:R-:W-:Y:S08]  /*2890*/  MUFU.EX2 R54, R54 ;  /* 0x0000003600367308 */ /* 0x000ff00000000800 */
[----:B------:R-:W4:Y:S01]  /*28a0*/  MUFU.EX2 R55, R55 ;  /* 0x0000003700377308 */ /* 0x000f220000000800 */
[----:B-1----:R-:W-:-:S07]  /*28b0*/  F2FP.BF16.F32.PACK_AB R165, R51, R50 ;  /* 0x0000003233a5723e */ /* 0x002fce00000010ff */
[----:B------:R-:W-:Y:S01]  /*28c0*/  MUFU.EX2 R58, R58 ;  /* 0x0000003a003a7308 */ /* 0x000fe20000000800 */
[----:B--2---:R-:W-:-:S04]  /*28d0*/  FMNMX.FTZ R4, R3, R4, !PT ;  /* 0x0000000403047209 */ /* 0x004fc80007810000 */
[C---:B------:R-:W-:Y:S01]  /*28e0*/  FSETP.NEU.FTZ.AND P1, PT, R4.reuse, -INF , PT ;  /* 0xff8000000400780b */ /* 0x040fe20003f3d000 */
[----:B------:R-:W-:Y:S02]  /*28f0*/  FMUL.FTZ R0, R4, UR25 ;  /* 0x0000001904007c20 */ /* 0x000fe40008410000 */
[----:B------:R-:W-:Y:S01]  /*2900*/  MUFU.EX2 R59, R59 ;  /* 0x0000003b003b7308 */ /* 0x000fe20000000800 */
[----:B----4-:R-:W-:Y:S02]  /*2910*/  F2FP.BF16.F32.PACK_AB R167, R55, R54 ;  /* 0x0000003637a7723e */ /* 0x010fe400000010ff */
[----:B------:R-:W-:Y:S01]  /*2920*/  FSEL R3, R0, RZ, P1 ;  /* 0x000000ff00037208 */ /* 0x000fe20000800000 */
[----:B------:R-:W-:Y:S01]  /*2930*/  FADD.FTZ R0, R30, R9 ;  /* 0x000000091e007221 */ /* 0x000fe20000010000 */
[----:B---3--:R-:W-:-:S03]  /*2940*/  LOP3.LUT P1, RZ, R11, 0x7f, RZ, 0xc0, !PT ;  /* 0x0000007f0bff7812 */ /* 0x008fc6000782c0ff */
[----:B------:R-:W-:Y:S01]  /*2950*/  MUFU.EX2 R62, R62 ;  /* 0x0000003e003e7308 */ /* 0x000fe20000000800 */
[--C-:B------:R-:W-:Y:S01]  /*2960*/  FFMA.FTZ R24, R24, UR25, -R3.reuse ;  /* 0x0000001918187c23 */ /* 0x100fe20008010803 */
        /* <DEDUP_REMOVED lines=18> */
[----:B------:R-:W-:Y:S01]  /*2a90*/  IADD3 R9, -R23, 0xb, RZ ;  /* 0x0000000b17097810 */ /* 0x000fe20007ffe1ff */
[--C-:B------:R-:W-:Y:S01]  /*2aa0*/  FFMA.FTZ R49, R49, UR25, -R3.reuse ;  /* 0x0000001931317c23 */ /* 0x100fe20008010803 */
[--C-:B------:R-:W-:Y:S01]  /*2ab0*/  FFMA.FTZ R52, R52, UR25, -R3.reuse ;  /* 0x0000001934347c23 */ /* 0x100fe20008010803 */
[----:B------:R-:W-:Y:S01]  /*2ac0*/  FADD.FTZ R13, R39, R10 ;  /* 0x0000000a270d7221 */ /* 0x000fe20000010000 */
[----:B------:R-:W2:Y:S01]  /*2ad0*/  MUFU.EX2 R28, R28 ;  /* 0x0000001c001c7308 */ /* 0x000ea20000000800 */
[--C-:B------:R-:W-:Y:S01]  /*2ae0*/  FFMA.FTZ R53, R53, UR25, -R3.reuse ;  /* 0x0000001935357c23 */ /* 0x100fe20008010803 */
[----:B------:R-:W-:Y:S01]  /*2af0*/  FFMA.FTZ R56, R56, UR25, -R3 ;  /* 0x0000001938387c23 */ /* 0x000fe20008010803 */
[----:B------:R-:W-:Y:S01]  /*2b00*/  FADD.FTZ R12, R42, R13 ;  /* 0x0000000d2a0c7221 */ /* 0x000fe20000010000 */
[--C-:B------:R-:W-:Y:S01]  /*2b10*/  FFMA.FTZ R57, R57, UR25, -R3.reuse ;  /* 0x0000001939397c23 */ /* 0x100fe20008010803 */
[--C-:B------:R-:W-:Y:S01]  /*2b20*/  FFMA.FTZ R60, R60, UR25, -R3.reuse ;  /* 0x000000193c3c7c23 */ /* 0x100fe20008010803 */
[----:B------:R-:W-:Y:S01]  /*2b30*/  FFMA.FTZ R61, R61, UR25, -R3 ;  /* 0x000000193d3d7c23 */ /* 0x000fe20008010803 */
[----:B------:R-:W-:Y:S01]  /*2b40*/  FADD.FTZ R13, R43, R12 ;  /* 0x0000000c2b0d7221 */ /* 0x000fe20000010000 */
[----:B------:R-:W3:Y:S01]  /*2b50*/  MUFU.EX2 R29, R29 ;  /* 0x0000001d001d7308 */ /* 0x000ee20000000800 */
        /* <DEDUP_REMOVED lines=8> */
[----:B--2---:R-:W-:Y:S01]  /*2be0*/  FADD.FTZ R0, R28, R11 ;  /* 0x0000000b1c007221 */ /* 0x004fe20000010000 */
[----:B------:R-:W-:-:S02]  /*2bf0*/  F2FP.BF16.F32.PACK_AB R169, R59, R58 ;  /* 0x0000003a3ba9723e */ /* 0x000fc400000010ff */
[----:B------:R-:W-:-:S04]  /*2c00*/  F2FP.BF16.F32.PACK_AB R152, R25, R24 ;  /* 0x000000181998723e */ /* 0x000fc800000010ff */
[----:B------:R-:W2:Y:S01]  /*2c10*/  MUFU.EX2 R33, R33 ;  /* 0x0000002100217308 */ /* 0x000ea20000000800 */
[C---:B---3--:R-:W-:Y:S01]  /*2c20*/  FADD.FTZ R11, R29.reuse, R0 ;  /* 0x000000001d0b7221 */ /* 0x048fe20000010000 */
[----:B------:R-:W-:Y:S01]  /*2c30*/  @!P1 VIADD R0, R8, 0x22840 ;  /* 0x0002284008009836 */ /* 0x000fe20000000000 */
[----:B------:R-:W-:-:S04]  /*2c40*/  F2FP.BF16.F32.PACK_AB R154, R29, R28 ;  /* 0x0000001c1d9a723e */ /* 0x000fc800000010ff */
[----:B------:R-:W-:Y:S01]  /*2c50*/  @!P1 PRMT R0, RZ, 0x654, R0 ;  /* 0x00000654ff009816 */ /* 0x000fe20000000000 */
[----:B------:R-:W3:Y:S01]  /*2c60*/  MUFU.EX2 R36, R36 ;  /* 0x0000002400247308 */ /* 0x000ee20000000800 */
[----:B-1----:R-:W-:Y:S01]  /*2c70*/  FADD.FTZ R10, R32, R11 ;  /* 0x0000000b200a7221 */ /* 0x002fe20000010000 */
[----:B------:R1:W-:Y:S06]  /*2c80*/  BAR.ARV R9, 0x100 ;  /* 0x000400090000751d */ /* 0x0003ec0000002000 */
[----:B------:R-:W4:Y:S01]  /*2c90*/  MUFU.EX2 R37, R37 ;  /* 0x0000002500257308 */ /* 0x000f220000000800 */
[C---:B--2---:R-:W-:Y:S01]  /*2ca0*/  FADD.FTZ R11, R33.reuse, R10 ;  /* 0x0000000a210b7221 */ /* 0x044fe20000010000 */
[----:B------:R2:W-:Y:S01]  /*2cb0*/  @!P1 SYNCS.ARRIVE.TRANS64.RED.A1T0 RZ, [R0+URZ], RZ ;  /* 0x000000ff00ff99a7 */ /* 0x0005e2000810043f */
[----:B------:R-:W-:-:S05]  /*2cc0*/  F2FP.BF16.F32.PACK_AB R156, R33, R32 ;  /* 0x00000020219c723e */ /* 0x000fca00000010ff */
[----:B------:R-:W2:Y:S01]  /*2cd0*/  MUFU.EX2 R40, R40 ;  /* 0x0000002800287308 */ /* 0x000ea20000000800 */
[----:B---3--:R-:W-:-:S07]  /*2ce0*/  FADD.FTZ R10, R36, R11 ;  /* 0x0000000b240a7221 */ /* 0x008fce0000010000 */
        /* <DEDUP_REMOVED lines=11> */
[----:B------:R-:W-:Y:S01]  /*2da0*/  FADD.FTZ R10, R58, R13 ;  /* 0x0000000d3a0a7221 */ /* 0x000fe20000010000 */
[----:B------:R-:W-:-:S03]  /*2db0*/  F2FP.BF16.F32.PACK_AB R160, R41, R40 ;  /* 0x0000002829a0723e */ /* 0x000fc600000010ff */
[----:B------:R-:W-:Y:S02]  /*2dc0*/  FADD.FTZ R13, R59, R10 ;  /* 0x0000000a3b0d7221 */ /* 0x000fe40000010000 */
[----:B------:R-:W3:Y:S01]  /*2dd0*/  MUFU.EX2 R48, R48 ;  /* 0x0000003000307308 */ /* 0x000ee20000000800 */
[----:B----4-:R-:W-:Y:S01]  /*2de0*/  FADD.FTZ R0, R44, R11 ;  /* 0x0000000b2c007221 */ /* 0x010fe20000010000 */
[----:B------:R-:W-:-:S06]  /*2df0*/  FADD.FTZ R10, R62, R13 ;  /* 0x0000000d3e0a7221 */ /* 0x000fcc0000010000 */
        /* <DEDUP_REMOVED lines=31> */
[----:B--2---:R-:W-:Y:S01]  /*2ff0*/  FADD.FTZ R13, R61, R0 ;  /* 0x000000003d0d7221 */ /* 0x004fe20000010000 */
[C---:B------:R-:W-:Y:S01]  /*3000*/  FADD.FTZ R0, R175.reuse, R10 ;  /* 0x0000000aaf007221 */ /* 0x040fe20000010000 */
[----:B------:R-:W-:Y:S02]  /*3010*/  F2FP.BF16.F32.PACK_AB R175, R175, R70 ;  /* 0x00000046afaf723e */ /* 0x000fe400000010ff */
[----:B------:R-:W-:-:S03]  /*3020*/  F2FP.BF16.F32.PACK_AB R170, R61, R60 ;  /* 0x0000003c3daa723e */ /* 0x000fc600000010ff */
[----:B------:R-:W2:Y:S01]  /*3030*/  MUFU.EX2 R68, R68 ;  /* 0x0000004400447308 */ /* 0x000ea20000000800 */
[----:B---3--:R-:W-:-:S07]  /*3040*/  FADD.FTZ R10, R64, R13 ;  /* 0x0000000d400a7221 */ /* 0x008fce0000010000 */
[----:B------:R-:W3:Y:S01]  /*3050*/  MUFU.EX2 R11, R3 ;  /* 0x00000003000b7308 */ /* 0x000ee20000000800 */
[C---:B----4-:R-:W-:Y:S01]  /*3060*/  FADD.FTZ R13, R65.reuse, R10 ;  /* 0x0000000a410d7221 */ /* 0x050fe20000010000 */
[----:B------:R-:W-:-:S03]  /*3070*/  F2FP.BF16.F32.PACK_AB R172, R65, R64 ;  /* 0x0000004041ac723e */ /* 0x000fc600000010ff */
[----:B--2---:R-:W-:-:S04]  /*3080*/  FADD.FTZ R10, R68, R13 ;  /* 0x0000000d440a7221 */ /* 0x004fc80000010000 */
[C---:B---3--:R-:W-:Y:S01]  /*3090*/  FADD.FTZ R3, R11.reuse, R10 ;  /* 0x0000000a0b037221 */ /* 0x048fe20000010000 */
[----:B------:R-:W-:Y:S01]  /*30a0*/  F2FP.BF16.F32.PACK_AB R174, R11, R68 ;  /* 0x000000440bae723e */ /* 0x000fe200000010ff */
[----:B-1----:R-:W-:Y:S06]  /*30b0*/  @!P0 BRA `(.L_x_10490) ;  /* 0x0000000000048947 */ /* 0x002fec0003800000 */
[----:B------:R-:W-:Y:S01]  /*30c0*/  BPT.TRAP 0x1 ;  /* 0x000000040000795c */ /* 0x000fe20000300000 */
.L_x_10490:
[----:B------:R1:W2:Y:S01]  /*30d0*/  SYNCS.PHASECHK.TRANS64.TRYWAIT P2, [UR21+0x22850], R7 ;  /* 0x02285007ff0075a7 */ /* 0x0002a20008040155 */
[----:B------:R-:W-:Y:S05]  /*30e0*/  @!P0 BRA `(.L_x_10491) ;  /* 0x0000000000048947 */ /* 0x000fea0003800000 */
[----:B------:R-:W-:Y:S01]  /*30f0*/  BPT.TRAP 0x1 ;  /* 0x000000040000795c */ /* 0x000fe20000300000 */
.L_x_10491:
[----:B--2---:R-:W-:Y:S05]  /*3100*/  @P2 BRA `(.L_x_10492) ;  /* 0x0000000000082947 */ /* 0x004fea0003800000 */
[----:B------:R-:W2:Y:S02]  /*3110*/  SYNCS.PHASECHK.TRANS64.TRYWAIT P2, [UR21+0x22850], R7 ;  /* 0x02285007ff0075a7 */ /* 0x000ea40008040155 */
[----:B--2---:R-:W-:Y:S05]  /*3120*/  @!P2 BRA `(.L_x_10493) ;  /* 0x000000940058a947 */ /* 0x004fea0003800000 */
.L_x_10492:
[----:B------:R3:W-:Y:S01]  /*3130*/  BAR.SYNC.DEFER_BLOCKING R6, 0x100 ;  /* 0x000400060000751d */ /* 0x0007e20000010000 */
[----:B------:R-:W-:Y:S01]  /*3140*/  UIADD3 UR6, UR49, 0x400, URZ ;  /* 0x0000040031067890 */ /* 0x000fe2000fffe03f */
[----:B--2---:R-:W-:Y:S01]  /*3150*/  @!P1 VIADD R8, R8, 0x22860 ;  /* 0x0002286008089836 */ /* 0x004fe20000000000 */
[----:B------:R-:W-:Y:S02]  /*3160*/  UIADD3 UR28, UR41, -0x2, URZ ;  /* 0xfffffffe291c7890 */ /* 0x000fe4000fffe03f */
[----:B------:R-:W-:Y:S01]  /*3170*/  USHF.R.U32.HI UR6, URZ, 0x4, UR6 ;  /* 0x000000043f067899 */ /* 0x000fe20008011606 */
[----:B------:R-:W-:Y:S01]  /*3180*/  UMOV UR7, 0x40000040 ;  /* 0x4000004000077882 */ /* 0x000fe20000000000 */
[----:B------:R-:W-:Y:S02]  /*3190*/  @!P1 PRMT R8, RZ, 0x654, R8 ;  /* 0x00000654ff089816 */ /* 0x000fe40000000008 */
[----:B------:R-:W-:-:S04]  /*31a0*/  ULOP3.LUT UR6, UR6, 0x3fff, URZ, 0xc0, !UPT ;  /* 0x00003fff06067892 */ /* 0x000fc8000f8ec03f */
        /* <DEDUP_REMOVED lines=35> */
[----:B------:R-:W-:-:S04]  /*33e0*/  UIADD3 UR6, UR42, -UR11, UR45 ;  /* 0x8000000b2a067290 */ /* 0x000fc8000fffe02d */
[----:B------:R-:W-:-:S04]  /*33f0*/  UIMAD.WIDE UR6, UR6, 0x2aaaaaab, URZ ;  /* 0x2aaaaaab060678a5 */ /* 0x000fc8000f8e023f */
[----:B------:R-:W-:-:S04]  /*3400*/  USHF.R.U32.HI UR6, URZ, 0x1f, UR7 ;  /* 0x0000001f3f067899 */ /* 0x000fc80008011607 */
[----:B------:R-:W-:-:S04]  /*3410*/  ULEA.HI.SX32 UR6, UR7, UR6, 0x1c ;  /* 0x0000000607067291 */ /* 0x000fc8000f8fe23f */
[----:B------:R-:W-:-:S04]  /*3420*/  UISETP.LT.AND UP0, UPT, URZ, UR6, UPT ;  /* 0x000000063f00728c */ /* 0x000fc8000bf01270 */
[----:B------:R-:W-:-:S04]  /*3430*/  USEL UR24, URZ, UR6, !UP0 ;  /* 0x000000063f187287 */ /* 0x000fc8000c000000 */
[----:B------:R-:W-:-:S06]  /*3440*/  UISETP.GE.AND UP0, UPT, UR28, UR24, UPT ;  /* 0x000000181c00728c */ /* 0x000fcc000bf06270 */
[----:B------:R-:W-:Y:S01]  /*3450*/  PLOP3.LUT P2, PT, PT, PT, UP0, 0x80, 0x0 ;  /* 0x000000000000781c */ /* 0x000fe20003f4f008 */
[----:B------:R-:W-:Y:S02]  /*3460*/  WARPGROUP.DEPBAR.LE gsb0, 0x0 ;  /* 0x00008000000079c5 */ /* 0x000fe40000010000 */
[----:B------:R3:W-:Y:S10]  /*3470*/  @!P1 SYNCS.ARRIVE.TRANS64.RED.A1T0 RZ, [R8+URZ], RZ ;  /* 0x000000ff08ff99a7 */ /* 0x0007f4000810043f */
[----:B---3--:R-:W-:Y:S05]  /*3480*/  @!P2 BRA `(.L_x_10494) ;  /* 0x000000240000a947 */ /* 0x008fea0003800000 */
[----:B------:R-:W-:Y:S01]  /*3490*/  IMAD.MOV.U32 R8, RZ, RZ, R5 ;  /* 0x000000ffff087224 */ /* 0x000fe200078e0005 */
[----:B------:R-:W-:Y:S01]  /*34a0*/  ULDC UR26, c[0x0][0x404] ;  /* 0x00010100001a7ab9 */ /* 0x000fe20000000800 */
[----:B-1----:R-:W-:Y:S01]  /*34b0*/  IMAD.MOV.U32 R7, RZ, RZ, R4 ;  /* 0x000000ffff077224 */ /* 0x002fe200078e0004 */
[----:B------:R-:W-:Y:S01]  /*34c0*/  ULDC UR27, c[0x0][0x2e0] ;  /* 0x0000b800001b7ab9 */ /* 0x000fe20000000800 */
[----:B------:R-:W-:Y:S01]  /*34d0*/  ULDC UR25, c[0x0][0x988] ;  /* 0x0002620000197ab9 */ /* 0x000fe20000000800 */
[----:B------:R-:W-:-:S05]  /*34e0*/  ULDC.64 UR22, c[0x0][0x3f8] ;  /* 0x0000fe0000167ab9 */ /* 0x000fca0000000a00 */
.L_x_10503:
[----:B------:R-:W-:-:S04]  /*34f0*/  UIADD3 UR37, UR37, 0x1, URZ ;  /* 0x0000000125257890 */ /* 0x000fc8000fffe03f */
[----:B------:R-:W-:-:S04]  /*3500*/  UISETP.NE.AND UP0, UPT, UR37, 0x2, UPT ;  /* 0x000000022500788c */ /* 0x000fc8000bf05270 */
[----:B------:R-:W-:Y:S02]  /*3510*/  USEL UR6, URZ, 0x1, UP0 ;  /* 0x000000013f067887 */ /* 0x000fe40008000000 */
[----:B------:R-:W-:Y:S02]  /*3520*/  USEL UR37, UR37, URZ, UP0 ;  /* 0x0000003f25257287 */ /* 0x000fe40008000000 */
[----:B------:R-:W-:Y:S01]  /*3530*/  ULOP3.LUT UR38, UR38, UR6, URZ, 0x3c, !UPT ;  /* 0x0000000626267292 */ /* 0x000fe2000f8e3c3f */
[----:B--2---:R-:W-:Y:S11]  /*3540*/  @!P0 BRA `(.L_x_10495) ;  /* 0x0000000000048947 */ /* 0x004ff60003800000 */
[----:B------:R-:W-:Y:S01]  /*3550*/  BPT.TRAP 0x1 ;  /* 0x000000040000795c */ /* 0x000fe20000300000 */
.L_x_10495:
[----:B------:R-:W-:Y:S01]  /*3560*/  ULEA UR29, UR37, UR49, 0x3 ;  /* 0x00000031251d7291 */ /* 0x000fe2000f8e183f */
[----:B------:R-:W-:-:S04]  /*3570*/  MOV R6, UR38 ;  /* 0x0000002600067c02 */ /* 0x000fc80008000f00 */
[----:B------:R-:W-:-:S04]  /*3580*/  SHF.L.U32 R6, R6, 0x1f, RZ ;  /* 0x0000001f06067819 */ /* 0x000fc800000006ff */
[----:B------:R1:W2:Y:S01]  /*3590*/  SYNCS.PHASECHK.TRANS64.TRYWAIT P2, [UR29+0x22830], R6 ;  /* 0x02283006ff0075a7 */ /* 0x0002a2000804015d */
[----:B------:R-:W-:Y:S05]  /*35a0*/  @!P0 BRA `(.L_x_10496) ;  /* 0x0000000000048947 */ /* 0x000fea0003800000 */
[----:B------:R-:W-:Y:S01]  /*35b0*/  BPT.TRAP 0x1 ;  /* 0x000000040000795c */ /* 0x000fe20000300000 */
.L_x_10496:
[----:B--2---:R-:W-:Y:S05]  /*35c0*/  @P2 BRA `(.L_x_10497) ;  /* 0x0000000000082947 */ /* 0x004fea0003800000 */
[----:B------:R-:W2:Y:S02]  /*35d0*/  SYNCS.PHASECHK.TRANS64.TRYWAIT P2, [UR29+0x22830], R6 ;  /* 0x02283006ff0075a7 */ /* 0x000ea4000804015d */
[----:B--2---:R-:W-:Y:S05]  /*35e0*/  @!P2 BRA `(.L_x_10498) ;  /* 0x00000090003ca947 */ /* 0x004fea0003800000 */
.L_x_10497:
[----:B------:R-:W-:Y:S01]  /*35f0*/  UIMAD UR18, UR37, 0x300, UR20 ;  /* 0x00000300251278a4 */ /* 0x000fe2000f8e0214 */
[----:B------:R-:W-:Y:S01]  /*3600*/  WARPGROUP.ARRIVE ;  /* 0x00000000000079c5 */ /* 0x000fe20000000000 */
[----:B------:R-:W-:Y:S01]  /*3610*/  UMOV UR19, 0x40000040 ;  /* 0x4000004000137882 */ /* 0x000fe20000000000 */
[----:B------:R-:W-:Y:S01]  /*3620*/  UMOV UR7, 0x40000040 ;  /* 0x4000004000077882 */ /* 0x000fe20000000000 */
[----:B------:R-:W-:Y:S01]  /*3630*/  UIADD3 UR6, UR18, 0x2, URZ ;  /* 0x0000000212067890 */ /* 0x000fe2000fffe03f */
[----:B--2---:R-:W2:Y:S01]  /*3640*/  LDC R5, c[0x0][0x288] ;  /* 0x0000a200ff057b82 */ /* 0x004ea20000000800 */
[----:B------:R-:W-:Y:S01]  /*3650*/  UIADD3 UR10, UR18, 0x4, URZ ;  /* 0x00000004120a7890 */ /* 0x000fe2000fffe03f */
[----:B------:R-:W-:Y:S02]  /*3660*/  UMOV UR11, 0x40000040 ;  /* 0x40000040000b7882 */ /* 0x000fe40000000000 */
[----:B------:R-:W-:Y:S01]  /*3670*/  HGMMA.64x96x16.F32.BF16 R152, gdesc[UR16], RZ, !UPT, gsb0 ;  /* 0x01600000109879f0 */ /* 0x000fe2000c0018ff */
[----:B------:R-:W-:Y:S01]  /*3680*/  UIADD3 UR14, UR18, 0x6, URZ ;  /* 0x00000006120e7890 */ /* 0x000fe2000fffe03f */
[----:B------:R-:W-:Y:S01]  /*3690*/  UMOV UR15, 0x40000040 ;  /* 0x40000040000f7882 */ /* 0x000fe20000000000 */
[----:B------:R-:W-:-:S04]  /*36a0*/  UISETP.NE.U32.AND UP0, UPT, UR22, URZ, UPT ;  /* 0x0000003f1600728c */ /* 0x000fc8000bf05070 */
[----:B------:R-:W-:Y:S01]  /*36b0*/  UISETP.NE.AND.EX UP0, UPT, UR23, URZ, UPT, UP0 ;  /* 0x0000003f1700728c */ /* 0x000fe2000bf05300 */
[----:B------:R-:W-:Y:S02]  /*36c0*/  WARPGROUP.DEPBAR.LE gsb0, 0x0 ;  /* 0x00008000000079c5 */ /* 0x000fe40000010000 */
[----:B------:R-:W-:-:S06]  /*36d0*/  WARPGROUP.ARRIVE ;  /* 0x00000000000079c5 */ /* 0x000fcc0000000000 */
[----:B------:R-:W-:Y:S01]  /*36e0*/  HGMMA.64x96x16.F32.BF16 R152, gdesc[UR4], R152, gsb0 ;  /* 0x01600000049879f0 */ /* 0x000fe20008001898 */
[----:B------:R-:W-:Y:S02]  /*36f0*/  UIMAD UR6, UR28, -0x60, UR42 ;  /* 0xffffffa01c0678a4 */ /* 0x000fe4000f8e022a */
[----:B------:R-:W-:Y:S02]  /*3700*/  USEL UR7, UR26, 0x1, UP0 ;  /* 0x000000011a077887 */ /* 0x000fe40008000000 */
[----:B------:R-:W-:-:S04]  /*3710*/  UIADD3 UR6, UR6, 0x1, URZ ;  /* 0x0000000106067890 */ /* 0x000fc8000fffe03f */
[----:B------:R-:W-:-:S06]  /*3720*/  UIMAD UR6, UR7, UR27, UR6 ;  /* 0x0000001b070672a4 */ /* 0x000fcc000f8e0206 */
[----:B--2---:R-:W-:-:S05]  /*3730*/  IADD3 R5, -R5, UR6, RZ ;  /* 0x0000000605057c10 */ /* 0x004fca000fffe1ff */
[----:B------:R-:W-:-:S04]  /*3740*/  IMAD R5, R2, -0x2, R5 ;  /* 0xfffffffe02057824 */ /* 0x000fc800078e0205 */
[----:B------:R-:W-:-:S05]  /*3750*/  IMAD.IADD R14, R22, 0x1, R5 ;  /* 0x00000001160e7824 */ /* 0x000fca00078e0205 */
[C---:B------:R-:W-:Y:S02]  /*3760*/  ISETP.GT.AND P2, PT, R14.reuse, RZ, PT ;  /* 0x000000ff0e00720c */ /* 0x040fe40003f44270 */
[----:B------:R-:W-:Y:S01]  /*3770*/  ISETP.GT.AND P3, PT, R14, 0x1, PT ;  /* 0x000000010e00780c */ /* 0x000fe20003f64270 */
        /* <DEDUP_REMOVED lines=71> */
[C---:B------:R-:W-:Y:S01]  /*3bf0*/  ISETP.GT.AND P3, PT, R14.reuse, 0x59, PT ;  /* 0x000000590e00780c */ /* 0x040fe20003f64270 */
[----:B------:R-:W-:Y:S01]  /*3c00*/  VIADD R14, R14, 0x8 ;  /* 0x000000080e0e7836 */ /* 0x000fe20000000000 */
[----:B------:R-:W-:Y:S02]  /*3c10*/  FSEL R196, R196, -INF , P2 ;  /* 0xff800000c4c47808 */ /* 0x000fe40001000000 */
[----:B------:R-:W-:Y:S02]  /*3c20*/  FMNMX.FTZ R9, R193, R4, !PT ;  /* 0x00000004c1097209 */ /* 0x000fe40007810000 */
[----:B------:R-:W-:Y:S02]  /*3c30*/  FSEL R197, R197, -INF , P3 ;  /* 0xff800000c5c57808 */ /* 0x000fe40001800000 */
[----:B------:R-:W-:Y:S02]  /*3c40*/  FMNMX.FTZ R4, R196, R9, !PT ;  /* 0x00000009c4047209 */ /* 0x000fe40007810000 */
[----:B------:R-:W-:-:S02]  /*3c50*/  ISETP.GT.AND P3, PT, R14, RZ, PT ;  /* 0x000000ff0e00720c */ /* 0x000fc40003f64270 */
[----:B------:R-:W-:Y:S02]  /*3c60*/  FMNMX.FTZ R10, R197, R4, !PT ;  /* 0x00000004c50a7209 */ /* 0x000fe40007810000 */
[----:B------:R-:W-:-:S03]  /*3c70*/  ISETP.GT.AND P4, PT, R14, 0x1, PT ;  /* 0x000000010e00780c */ /* 0x000fc60003f84270 */
[----:B------:R-:W2:Y:S01]  /*3c80*/  SHFL.BFLY PT, R9, R10, 0x2, 0x1f ;  /* 0x0c401f000a097f89 */ /* 0x000ea200000e0000 */
[----:B------:R-:W-:Y:S02]  /*3c90*/  FSEL R155, R155, -INF , P4 ;  /* 0xff8000009b9b7808 */ /* 0x000fe40002000000 */
        /* <DEDUP_REMOVED lines=23> */
[----:B------:R-:W-:-:S02]  /*3e10*/  ISETP.GT.AND P3, PT, R14, 0x8, PT ;  /* 0x000000080e00780c */ /* 0x000fc40003f64270 */
[----:B------:R-:W-:Y:S02]  /*3e20*/  FMNMX.FTZ R12, R9, R8, !PT ;  /* 0x00000008090c7209 */ /* 0x000fe40007810000 */
[----:B------:R-:W-:Y:S02]  /*3e30*/  FSEL R10, R20, RZ, P2 ;  /* 0x000000ff140a7208 */ /* 0x000fe40001000000 */
[----:B------:R-:W-:Y:S02]  /*3e40*/  FSEL R158, R158, -INF , P3 ;  /* 0xff8000009e9e7808 */ /* 0x000fe40001800000 */
[----:B------:R-:W-:Y:S01]  /*3e50*/  ISETP.GT.AND P3, PT, R14, 0x10, PT ;  /* 0x000000100e00780c */ /* 0x000fe20003f64270 */
[--C-:B------:R-:W-:Y:S01]  /*3e60*/  FFMA.FTZ R152, R207, UR25, -R10.reuse ;  /* 0x00000019cf987c23 */ /* 0x100fe2000801080a */
[----:B------:R-:W-:Y:S01]  /*3e70*/  FMNMX.FTZ R207, R155, R12, !PT ;  /* 0x0000000c9bcf7209 */ /* 0x000fe20007810000 */
[--C-:B------:R-:W-:Y:S01]  /*3e80*/  FFMA.FTZ R154, R15, UR25, -R10.reuse ;  /* 0x000000190f9a7c23 */ /* 0x100fe2000801080a */
[----:B------:R-:W-:Y:S01]  /*3e90*/  FSEL R162, R162, -INF , P3 ;  /* 0xff800000a2a27808 */ /* 0x000fe20001800000 */
[--C-:B------:R-:W-:Y:S01]  /*3ea0*/  FFMA.FTZ R156, R21, UR25, -R10.reuse ;  /* 0x00000019159c7c23 */ /* 0x100fe2000801080a */
[----:B------:R-:W-:Y:S01]  /*3eb0*/  FMNMX.FTZ R12, R158, R207, !PT ;  /* 0x000000cf9e0c7209 */ /* 0x000fe20007810000 */
[--C-:B------:R-:W-:Y:S01]  /*3ec0*/  FFMA.FTZ R160, R153, UR25, -R10.reuse ;  /* 0x0000001999a07c23 */ /* 0x100fe2000801080a */
[----:B------:R-:W-:Y:S01]  /*3ed0*/  ISETP.GT.AND P3, PT, R14, 0x18, PT ;  /* 0x000000180e00780c */ /* 0x000fe20003f64270 */
[--C-:B------:R-:W-:Y:S01]  /*3ee0*/  FFMA.FTZ R168, R184, UR25, -R10.reuse ;  /* 0x00000019b8a87c23 */ /* 0x100fe2000801080a */
[----:B------:R-:W-:Y:S01]  /*3ef0*/  FMNMX.FTZ R207, R159, R12, !PT ;  /* 0x0000000c9fcf7209 */ /* 0x000fe20007810000 */
[--C-:B------:R-:W-:Y:S01]  /*3f00*/  FFMA.FTZ R11, R11, UR25, -R10.reuse ;  /* 0x000000190b0b7c23 */ /* 0x100fe2000801080a */
[----:B------:R-:W-:Y:S01]  /*3f10*/  FSEL R166, R166, -INF , P3 ;  /* 0xff800000a6a67808 */ /* 0x000fe20001800000 */
[----:B------:R-:W-:Y:S01]  /*3f20*/  MUFU.EX2 R152, R152 ;  /* 0x0000009800987308 */ /* 0x000fe20000000800 */
        /* <DEDUP_REMOVED lines=11> */
[----:B------:R-:W-:Y:S01]  /*3fe0*/  FFMA.FTZ R197, R197, UR25, -R10 ;  /* 0x00000019c5c57c23 */ /* 0x000fe2000801080a */
[----:B------:R-:W-:-:S02]  /*3ff0*/  FMNMX.FTZ R157, R167, R12, !PT ;  /* 0x0000000ca79d7209 */ /* 0x000fc40007810000 */
[----:B------:R-:W-:Y:S01]  /*4000*/  FSEL R174, R174, -INF , P3 ;  /* 0xff800000aeae7808 */ /* 0x000fe20001800000 */
[----:B------:R-:W-:Y:S01]  /*4010*/  MUFU.EX2 R154, R154 ;  /* 0x0000009a009a7308 */ /* 0x000fe20000000800 */
[----:B------:R-:W-:Y:S02]  /*4020*/  FMNMX.FTZ R12, R170, R157, !PT ;  /* 0x0000009daa0c7209 */ /* 0x000fe40007810000 */
[----:B------:R-:W-:Y:S02]  /*4030*/  ISETP.GT.AND P3, PT, R14, 0x30, PT ;  /* 0x000000300e00780c */ /* 0x000fe40003f64270 */
[----:B------:R-:W-:Y:S02]  /*4040*/  FMNMX.FTZ R21, R171, R12, !PT ;  /* 0x0000000cab157209 */ /* 0x000fe40007810000 */
[----:B------:R-:W-:Y:S01]  /*4050*/  FSEL R178, R178, -INF , P3 ;  /* 0xff800000b2b27808 */ /* 0x000fe20001800000 */
[----:B------:R-:W-:Y:S01]  /*4060*/  MUFU.EX2 R15, R15 ;  /* 0x0000000f000f7308 */ /* 0x000fe20000000800 */
[----:B------:R-:W-:Y:S01]  /*4070*/  FMNMX.FTZ R12, R174, R21, !PT ;  /* 0x00000015ae0c7209 */ /* 0x000fe20007810000 */
[--C-:B------:R-:W-:Y:S01]  /*4080*/  FFMA.FTZ R21, R161, UR25, -R10.reuse ;  /* 0x00000019a1157c23 */ /* 0x100fe2000801080a */
[----:B------:R-:W-:Y:S01]  /*4090*/  ISETP.GT.AND P3, PT, R14, 0x38, PT ;  /* 0x000000380e00780c */ /* 0x000fe20003f64270 */
[--C-:B------:R-:W-:Y:S01]  /*40a0*/  FFMA.FTZ R161, R177, UR25, -R10.reuse ;  /* 0x00000019b1a17c23 */ /* 0x100fe2000801080a */
[----:B------:R-:W-:Y:S01]  /*40b0*/  FMNMX.FTZ R157, R175, R12, !PT ;  /* 0x0000000caf9d7209 */ /* 0x000fe20007810000 */
[----:B------:R-:W-:Y:S01]  /*40c0*/  FFMA.FTZ R177, R193, UR25, -R10 ;  /* 0x00000019c1b17c23 */ /* 0x000fe2000801080a */
[----:B------:R-:W-:Y:S01]  /*40d0*/  FSEL R182, R182, -INF , P3 ;  /* 0xff800000b6b67808 */ /* 0x000fe20001800000 */
[----:B------:R-:W-:Y:S01]  /*40e0*/  MUFU.EX2 R156, R156 ;  /* 0x0000009c009c7308 */ /* 0x000fe20000000800 */
[----:B------:R-:W-:-:S02]  /*40f0*/  FMNMX.FTZ R12, R178, R157, !PT ;  /* 0x0000009db20c7209 */ /* 0x000fc40007810000 */
[----:B------:R-:W-:Y:S02]  /*4100*/  ISETP.GT.AND P3, PT, R14, 0x40, PT ;  /* 0x000000400e00780c */ /* 0x000fe40003f64270 */
[----:B------:R-:W-:Y:S02]  /*4110*/  FMNMX.FTZ R153, R179, R12, !PT ;  /* 0x0000000cb3997209 */ /* 0x000fe40007810000 */
[----:B------:R-:W-:Y:S01]  /*4120*/  FSEL R186, R186, -INF , P3 ;  /* 0xff800000baba7808 */ /* 0x000fe20001800000 */
[----:B------:R2:W-:Y:S01]  /*4130*/  MUFU.EX2 R12, R160 ;  /* 0x000000a0000c7308 */ /* 0x0005e20000000800 */
[----:B------:R-:W-:Y:S01]  /*4140*/  FMNMX.FTZ R20, R182, R153, !PT ;  /* 0x00000099b6147209 */ /* 0x000fe20007810000 */
[--C-:B------:R-:W-:Y:S01]  /*4150*/  FFMA.FTZ R153, R165, UR25, -R10.reuse ;  /* 0x00000019a5997c23 */ /* 0x100fe2000801080a */
[----:B------:R-:W-:Y:S01]  /*4160*/  ISETP.GT.AND P3, PT, R14, 0x48, PT ;  /* 0x000000480e00780c */ /* 0x000fe20003f64270 */
[----:B------:R-:W-:Y:S01]  /*4170*/  FFMA.FTZ R165, R181, UR25, -R10 ;  /* 0x00000019b5a57c23 */ /* 0x000fe2000801080a */
[----:B------:R-:W-:-:S02]  /*4180*/  FMNMX.FTZ R157, R183, R20, !PT ;  /* 0x00000014b79d7209 */ /* 0x000fc40007810000 */
[----:B------:R-:W-:Y:S01]  /*4190*/  FSEL R190, R190, -INF , P3 ;  /* 0xff800000bebe7808 */ /* 0x000fe20001800000 */
[----:B------:R-:W-:Y:S01]  /*41a0*/  MUFU.EX2 R21, R21 ;  /* 0x0000001500157308 */ /* 0x000fe20000000800 */
[----:B------:R-:W-:Y:S01]  /*41b0*/  FMNMX.FTZ R20, R186, R157, !PT ;  /* 0x0000009dba147209 */ /* 0x000fe20007810000 */
[--C-:B--2---:R-:W-:Y:S01]  /*41c0*/  FFMA.FTZ R160, R13, UR25, -R10.reuse ;  /* 0x000000190da07c23 */ /* 0x104fe2000801080a */
[----:B------:R-:W-:Y:S02]  /*41d0*/  ISETP.GT.AND P3, PT, R14, 0x50, PT ;  /* 0x000000500e00780c */ /* 0x000fe40003f64270 */
[----:B------:R-:W-:Y:S02]  /*41e0*/  FMNMX.FTZ R13, R187, R20, !PT ;  /* 0x00000014bb0d7209 */ /* 0x000fe40007810000 */
[----:B------:R-:W-:Y:S01]  /*41f0*/  FSEL R191, R191, -INF , P4 ;  /* 0xff800000bfbf7808 */ /* 0x000fe20002000000 */
[----:B------:R-:W-:Y:S01]  /*4200*/  MUFU.EX2 R153, R153 ;  /* 0x0000009900997308 */ /* 0x000fe20000000800 */
[----:B------:R-:W-:Y:S01]  /*4210*/  FMNMX.FTZ R20, R190, R13, !PT ;  /* 0x0000000dbe147209 */ /* 0x000fe20007810000 */
[--C-:B------:R-:W-:Y:S01]  /*4220*/  FFMA.FTZ R13, R169, UR25, -R10.reuse ;  /* 0x00000019a90d7c23 */ /* 0x100fe2000801080a */
[----:B------:R-:W-:Y:S01]  /*4230*/  ISETP.GT.AND P4, PT, R14, 0x51, PT ;  /* 0x000000510e00780c */ /* 0x000fe20003f84270 */
[----:B------:R-:W-:Y:S01]  /*4240*/  FFMA.FTZ R169, R185, UR25, -R10 ;  /* 0x00000019b9a97c23 */ /* 0x000fe2000801080a */
[----:B------:R-:W-:-:S02]  /*4250*/  FSEL R194, R194, -INF , P3 ;  /* 0xff800000c2c27808 */ /* 0x000fc40001800000 */
[----:B------:R-:W-:Y:S01]  /*4260*/  FMNMX.FTZ R157, R191, R20, !PT ;  /* 0x00000014bf9d7209 */ /* 0x000fe20007810000 */
[----:B------:R-:W-:Y:S01]  /*4270*/  MUFU.EX2 R160, R160 ;  /* 0x000000a000a07308 */ /* 0x000fe20000000800 */
[----:B------:R-:W-:Y:S02]  /*4280*/  ISETP.GT.AND P3, PT, R14, 0x58, PT ;  /* 0x000000580e00780c */ /* 0x000fe40003f64270 */
[----:B------:R-:W-:Y:S02]  /*4290*/  FSEL R195, R195, -INF , P4 ;  /* 0xff800000c3c37808 */ /* 0x000fe40002000000 */
[----:B------:R-:W-:Y:S01]  /*42a0*/  FMNMX.FTZ R20, R194, R157, !PT ;  /* 0x0000009dc2147209 */ /* 0x000fe20007810000 */
[--C-:B------:R-:W-:Y:S01]  /*42b0*/  FFMA.FTZ R157, R173, UR25, -R10.reuse ;  /* 0x00000019ad9d7c23 */ /* 0x100fe2000801080a */
[----:B------:R-:W-:Y:S01]  /*42c0*/  ISETP.GT.AND P4, PT, R14, 0x59, PT ;  /* 0x000000590e00780c */ /* 0x000fe20003f84270 */
[--C-:B------:R-:W-:Y:S01]  /*42d0*/  FFMA.FTZ R14, R5, UR25, -R10.reuse ;  /* 0x00000019050e7c23 */ /* 0x100fe2000801080a */
[----:B------:R-:W-:Y:S01]  /*42e0*/  FSEL R198, R198, -INF , P3 ;  /* 0xff800000c6c67808 */ /* 0x000fe20001800000 */
[----:B------:R-:W-:Y:S01]  /*42f0*/  FFMA.FTZ R173, R189, UR25, -R10 ;  /* 0x00000019bdad7c23 */ /* 0x000fe2000801080a */
[----:B------:R-:W-:Y:S01]  /*4300*/  FMNMX.FTZ R5, R195, R20, !PT ;  /* 0x00000014c3057209 */ /* 0x000fe20007810000 */
[----:B------:R-:W-:Y:S01]  /*4310*/  MUFU.EX2 R13, R13 ;  /* 0x0000000d000d7308 */ /* 0x000fe20000000800 */
[----:B------:R-:W-:-:S02]  /*4320*/  FSEL R199, R199, -INF , P4 ;  /* 0xff800000c7c77808 */ /* 0x000fc40002000000 */
[----:B------:R-:W-:Y:S02]  /*4330*/  FMNMX.FTZ R20, R198, R5, !PT ;  /* 0x00000005c6147209 */ /* 0x000fe40007810000 */
[----:B------:R-:W-:Y:S02]  /*4340*/  FSEL R184, R4, RZ, P2 ;  /* 0x000000ff04b87208 */ /* 0x000fe40001000000 */
[----:B------:R-:W-:Y:S01]  /*4350*/  FMNMX.FTZ R5, R199, R20, !PT ;  /* 0x00000014c7057209 */ /* 0x000fe20007810000 */
[----:B------:R-:W-:Y:S01]  /*4360*/  FFMA.FTZ R20, R180, UR25, -R10 ;  /* 0x00000019b4147c23 */ /* 0x000fe2000801080a */
[----:B------:R-:W-:Y:S01]  /*4370*/  MUFU.EX2 R14, R14 ;  /* 0x0000000e000e7308 */ /* 0x000fe20000000800 */
[----:B------:R-:W-:Y:S02]  /*4380*/  FADD.FTZ R184, -R184, R7 ;  /* 0x00000007b8b87221 */ /* 0x000fe40000010100 */
[----:B------:R-:W2:Y:S02]  /*4390*/  SHFL.BFLY PT, R172, R5, 0x2, 0x1f ;  /* 0x0c401f0005ac7f89 */ /* 0x000ea400000e0000 */
[----:B------:R-:W-:-:S03]  /*43a0*/  FMUL.FTZ R181, R184, UR25 ;  /* 0x00000019b8b57c20 */ /* 0x000fc60008410000 */
[----:B------:R-:W-:Y:S08]  /*43b0*/  MUFU.EX2 R157, R157 ;  /* 0x0000009d009d7308 */ /* 0x000ff00000000800 */
[----:B------:R-:W3:Y:S08]  /*43c0*/  MUFU.EX2 R181, R181 ;  /* 0x000000b500b57308 */ /* 0x000ef00000000800 */
[----:B------:R-:W4:Y:S01]  /*43d0*/  MUFU.EX2 R164, R164 ;  /* 0x000000a400a47308 */ /* 0x000f220000000800 */
[----:B--2---:R-:W-:Y:S01]  /*43e0*/  FMNMX.FTZ R180, R5, R172, !PT ;  /* 0x000000ac05b47209 */ /* 0x004fe20007810000 */
[----:B------:R-:W-:-:S04]  /*43f0*/  FFMA.FTZ R172, R188, UR25, -R10 ;  /* 0x00000019bcac7c23 */ /* 0x000fc8000801080a */
[----:B------:R-:W2:Y:S02]  /*4400*/  SHFL.BFLY PT, R5, R180, 0x1, 0x1f ;  /* 0x0c201f00b4057f89 */ /* 0x000ea400000e0000 */
        /* <DEDUP_REMOVED lines=31> */
[----:B------:R-:W-:Y:S01]  /*4600*/  FSEL R193, R5, RZ, P2 ;  /* 0x000000ff05c17208 */ /* 0x000fe20001000000 */
[----:B------:R-:W-:Y:S01]  /*4610*/  MUFU.EX2 R169, R169 ;  /* 0x000000a900a97308 */ /* 0x000fe20000000800 */
[----:B------:R-:W-:Y:S01]  /*4620*/  FSEL R192, R192, RZ, P2 ;  /* 0x000000ffc0c07208 */ /* 0x000fe20001000000 */
[-C--:B------:R-:W-:Y:S01]  /*4630*/  FMUL.FTZ R72, R72, R181.reuse ;  /* 0x000000b548487220 */ /* 0x080fe20000410000 */
[-C--:B------:R-:W-:Y:S01]  /*4640*/  FMUL.FTZ R73, R73, R181.reuse ;  /* 0x000000b549497220 */ /* 0x080fe20000410000 */
[----:B------:R-:W-:Y:S01]  /*4650*/  FADD.FTZ R193, -R193, R8 ;  /* 0x00000008c1c17221 */ /* 0x000fe20000010100 */
[----:B------:R-:W-:Y:S01]  /*4660*/  FMUL.FTZ R76, R76, R181 ;  /* 0x000000b54c4c7220 */ /* 0x000fe20000410000 */
[--C-:B------:R-:W-:Y:S01]  /*4670*/  FFMA.FTZ R10, R155, UR25, -R192.reuse ;  /* 0x000000199b0a7c23 */ /* 0x100fe200080108c0 */
[----:B------:R-:W-:Y:S01]  /*4680*/  FFMA.FTZ R155, R158, UR25, -R192 ;  /* 0x000000199e9b7c23 */ /* 0x000fe200080108c0 */
[----:B------:R-:W-:Y:S01]  /*4690*/  FFMA.FTZ R158, R181, R3, R152 ;  /* 0x00000003b59e7223 */ /* 0x000fe20000010098 */
[--C-:B------:R-:W-:Y:S01]  /*46a0*/  FFMA.FTZ R208, R175, UR25, -R192.reuse ;  /* 0x00000019afd07c23 */ /* 0x100fe200080108c0 */
[--C-:B------:R-:W-:Y:S01]  /*46b0*/  FFMA.FTZ R175, R178, UR25, -R192.reuse ;  /* 0x00000019b2af7c23 */ /* 0x100fe200080108c0 */
[----:B------:R-:W-:Y:S01]  /*46c0*/  FFMA.FTZ R178, R179, UR25, -R192 ;  /* 0x00000019b3b27c23 */ /* 0x000fe200080108c0 */
[----:B------:R-:W-:Y:S01]  /*46d0*/  FADD.FTZ R3, R11, R158 ;  /* 0x0000009e0b037221 */ /* 0x000fe20000010000 */
[--C-:B------:R-:W-:Y:S01]  /*46e0*/  FFMA.FTZ R179, R182, UR25, -R192.reuse ;  /* 0x00000019b6b37c23 */ /* 0x100fe200080108c0 */
[--C-:B------:R-:W-:Y:S01]  /*46f0*/  FFMA.FTZ R182, R183, UR25, -R192.reuse ;  /* 0x00000019b7b67c23 */ /* 0x100fe200080108c0 */
[--C-:B------:R-:W-:Y:S01]  /*4700*/  FFMA.FTZ R183, R186, UR25, -R192.reuse ;  /* 0x00000019bab77c23 */ /* 0x100fe200080108c0 */
[----:B------:R-:W-:Y:S01]  /*4710*/  FADD.FTZ R158, R154, R3 ;  /* 0x000000039a9e7221 */ /* 0x000fe20000010000 */
[----:B------:R-:W-:Y:S01]  /*4720*/  FFMA.FTZ R186, R187, UR25, -R192 ;  /* 0x00000019bbba7c23 */ /* 0x000fe200080108c0 */
[----:B------:R-:W-:Y:S01]  /*4730*/  IMAD.U32 R187, RZ, RZ, UR29 ;  /* 0x0000001dffbb7e24 */ /* 0x000fe2000f8e00ff */
[----:B------:R-:W-:Y:S01]  /*4740*/  MUFU.EX2 R172, R172 ;  /* 0x000000ac00ac7308 */ /* 0x000fe20000000800 */
[----:B------:R-:W-:Y:S01]  /*4750*/  FADD.FTZ R3, R15, R158 ;  /* 0x0000009e0f037221 */ /* 0x000fe20000010000 */
[--C-:B------:R-:W-:Y:S01]  /*4760*/  FFMA.FTZ R185, R9, UR25, -R192.reuse ;  /* 0x0000001909b97c23 */ /* 0x100fe200080108c0 */
[----:B------:R-:W-:Y:S01]  /*4770*/  IADD3 R9, -R23, 0xb, RZ ;  /* 0x0000000b17097810 */ /* 0x000fe20007ffe1ff */
[--C-:B------:R-:W-:Y:S01]  /*4780*/  FFMA.FTZ R189, R190, UR25, -R192.reuse ;  /* 0x00000019bebd7c23 */ /* 0x100fe200080108c0 */
[----:B------:R-:W-:Y:S01]  /*4790*/  FADD.FTZ R158, R156, R3 ;  /* 0x000000039c9e7221 */ /* 0x000fe20000010000 */
[--C-:B------:R-:W-:Y:S01]  /*47a0*/  FFMA.FTZ R184, R159, UR25, -R192.reuse ;  /* 0x000000199fb87c23 */ /* 0x100fe200080108c0 */
[----:B------:R-:W-:Y:S01]  /*47b0*/  FFMA.FTZ R188, R163, UR25, -R192 ;  /* 0x00000019a3bc7c23 */ /* 0x000fe200080108c0 */
[----:B------:R-:W-:Y:S01]  /*47c0*/  MUFU.EX2 R173, R173 ;  /* 0x000000ad00ad7308 */ /* 0x000fe20000000800 */
[----:B------:R-:W-:Y:S01]  /*47d0*/  FADD.FTZ R3, R21, R158 ;  /* 0x0000009e15037221 */ /* 0x000fe20000010000 */
[--C-:B------:R-:W-:Y:S01]  /*47e0*/  FFMA.FTZ R206, R171, UR25, -R192.reuse ;  /* 0x00000019abce7c23 */ /* 0x100fe200080108c0 */
[--C-:B------:R-:W-:Y:S01]  /*47f0*/  FFMA.FTZ R190, R191, UR25, -R192.reuse ;  /* 0x00000019bfbe7c23 */ /* 0x100fe200080108c0 */
[--C-:B------:R-:W-:Y:S01]  /*4800*/  FFMA.FTZ R159, R162, UR25, -R192.reuse ;  /* 0x00000019a29f7c23 */ /* 0x100fe200080108c0 */
[----:B------:R-:W-:Y:S01]  /*4810*/  FADD.FTZ R158, R12, R3 ;  /* 0x000000030c9e7221 */ /* 0x000fe20000010000 */
[--C-:B------:R-:W-:Y:S01]  /*4820*/  FFMA.FTZ R163, R166, UR25, -R192.reuse ;  /* 0x00000019a6a37c23 */ /* 0x100fe200080108c0 */
[----:B------:R-:W-:Y:S01]  /*4830*/  FFMA.FTZ R171, R174, UR25, -R192 ;  /* 0x00000019aeab7c23 */ /* 0x000fe200080108c0 */
[----:B------:R1:W-:Y:S01]  /*4840*/  MUFU.EX2 R7, R197 ;  /* 0x000000c500077308 */ /* 0x0003e20000000800 */
[----:B------:R-:W-:Y:S01]  /*4850*/  FADD.FTZ R3, R153, R158 ;  /* 0x0000009e99037221 */ /* 0x000fe20000010000 */
[--C-:B------:R-:W-:Y:S01]  /*4860*/  FFMA.FTZ R191, R194, UR25, -R192.reuse ;  /* 0x00000019c2bf7c23 */ /* 0x100fe200080108c0 */
[--C-:B------:R-:W-:Y:S01]  /*4870*/  FFMA.FTZ R195, R195, UR25, -R192.reuse ;  /* 0x00000019c3c37c23 */ /* 0x100fe200080108c0 */
[--C-:B------:R-:W-:Y:S01]  /*4880*/  FFMA.FTZ R198, R198, UR25, -R192.reuse ;  /* 0x00000019c6c67c23 */ /* 0x100fe200080108c0 */
[----:B------:R-:W-:Y:S01]  /*4890*/  FADD.FTZ R158, R160, R3 ;  /* 0x00000003a09e7221 */ /* 0x000fe20000010000 */
[----:B------:R-:W-:Y:S01]  /*48a0*/  FFMA.FTZ R199, R199, UR25, -R192 ;  /* 0x00000019c7c77c23 */ /* 0x000fe200080108c0 */
[----:B------:R-:W-:Y:S01]  /*48b0*/  F2FP.BF16.F32.PACK_AB R162, R157, R14 ;  /* 0x0000000e9da2723e */ /* 0x000fe200000010ff */
[----:B------:R-:W-:Y:S01]  /*48c0*/  MUFU.EX2 R176, R176 ;  /* 0x000000b000b07308 */ /* 0x000fe20000000800 */
[----:B------:R-:W-:Y:S01]  /*48d0*/  FADD.FTZ R3, R13, R158 ;  /* 0x0000009e0d037221 */ /* 0x000fe20000010000 */
[----:B------:R-:W-:Y:S01]  /*48e0*/  F2FP.BF16.F32.PACK_AB R152, R11, R152 ;  /* 0x000000980b98723e */ /* 0x000fe200000010ff */
[-C--:B------:R-:W-:Y:S01]  /*48f0*/  FMUL.FTZ R77, R77, R181.reuse ;  /* 0x000000b54d4d7220 */ /* 0x080fe20000410000 */
[----:B------:R-:W-:Y:S01]  /*4900*/  F2FP.BF16.F32.PACK_AB R154, R15, R154 ;  /* 0x0000009a0f9a723e */ /* 0x000fe200000010ff */
[----:B------:R-:W-:Y:S01]  /*4910*/  FADD.FTZ R158, R14, R3 ;  /* 0x000000030e9e7221 */ /* 0x000fe20000010000 */
[----:B------:R-:W-:Y:S01]  /*4920*/  F2FP.BF16.F32.PACK_AB R156, R21, R156 ;  /* 0x0000009c159c723e */ /* 0x000fe200000010ff */
[-C--:B------:R-:W-:Y:S01]  /*4930*/  FMUL.FTZ R80, R80, R181.reuse ;  /* 0x000000b550507220 */ /* 0x080fe20000410000 */
[----:B------:R-:W-:Y:S01]  /*4940*/  MUFU.EX2 R177, R177 ;  /* 0x000000b100b17308 */ /* 0x000fe20000000800 */
[----:B------:R-:W-:Y:S01]  /*4950*/  FADD.FTZ R3, R157, R158 ;  /* 0x0000009e9d037221 */ /* 0x000fe20000010000 */
[----:B------:R-:W-:Y:S01]  /*4960*/  F2FP.BF16.F32.PACK_AB R160, R13, R160 ;  /* 0x000000a00da0723e */ /* 0x000fe200000010ff */
[-C--:B------:R-:W-:Y:S01]  /*4970*/  FMUL.FTZ R81, R81, R181.reuse ;  /* 0x000000b551517220 */ /* 0x080fe20000410000 */
[-C--:B------:R-:W-:Y:S01]  /*4980*/  FMUL.FTZ R84, R84, R181.reuse ;  /* 0x000000b554547220 */ /* 0x080fe20000410000 */
[----:B----4-:R-:W-:Y:S01]  /*4990*/  FADD.FTZ R158, R164, R3 ;  /* 0x00000003a49e7221 */ /* 0x010fe20000010000 */
[----:B-----5:R-:W-:Y:S01]  /*49a0*/  F2FP.BF16.F32.PACK_AB R164, R161, R164 ;  /* 0x000000a4a1a4723e */ /* 0x020fe200000010ff */
[-C--:B------:R-:W-:Y:S01]  /*49b0*/  FMUL.FTZ R85, R85, R181.reuse ;  /* 0x000000b555557220 */ /* 0x080fe20000410000 */
[----:B------:R4:W5:Y:S01]  /*49c0*/  MUFU.EX2 R180, R196 ;  /* 0x000000c400b47308 */ /* 0x0009620000000800 */
[----:B------:R-:W-:Y:S01]  /*49d0*/  FADD.FTZ R3, R161, R158 ;  /* 0x0000009ea1037221 */ /* 0x000fe20000010000 */
[-C--:B------:R-:W-:Y:S01]  /*49e0*/  FMUL.FTZ R88, R88, R181.reuse ;  /* 0x000000b558587220 */ /* 0x080fe20000410000 */
[-C--:B------:R-:W-:Y:S01]  /*49f0*/  FMUL.FTZ R89, R89, R181.reuse ;  /* 0x000000b559597220 */ /* 0x080fe20000410000 */
[----:B------:R-:W-:Y:S01]  /*4a00*/  FMUL.FTZ R92, R92, R181 ;  /* 0x000000b55c5c7220 */ /* 0x000fe20000410000 */
[----:B---3--:R-:W-:Y:S01]  /*4a10*/  FADD.FTZ R158, R20, R3 ;  /* 0x00000003149e7221 */ /* 0x008fe20000010000 */
[----:B------:R-:W-:-:S02]  /*4a20*/  @!P1 VIADD R3, R187, 0x22840 ;  /* 0x00022840bb039836 */ /* 0x000fc40000000000 */
[-C--:B------:R-:W-:Y:S01]  /*4a30*/  FMUL.FTZ R93, R93, R181.reuse ;  /* 0x000000b55d5d7220 */ /* 0x080fe20000410000 */
[----:B------:R-:W-:Y:S01]  /*4a40*/  MUFU.EX2 R185, R185 ;  /* 0x000000b900b97308 */ /* 0x000fe20000000800 */
[----:B-1----:R-:W-:Y:S01]  /*4a50*/  FADD.FTZ R197, R165, R158 ;  /* 0x0000009ea5c57221 */ /* 0x002fe20000010000 */
[--C-:B----4-:R-:W-:Y:S01]  /*4a60*/  FFMA.FTZ R196, R167, UR25, -R192.reuse ;  /* 0x00000019a7c47c23 */ /* 0x110fe200080108c0 */
[----:B------:R-:W-:Y:S01]  /*4a70*/  @!P1 PRMT R3, RZ, 0x654, R3 ;  /* 0x00000654ff039816 */ /* 0x000fe20000000003 */
[----:B------:R1:W-:Y:S06]  /*4a80*/  BAR.ARV R9, 0x100 ;  /* 0x000400090000751d */ /* 0x0003ec0000002000 */
[----:B--2---:R-:W-:Y:S01]  /*4a90*/  FADD.FTZ R158, R168, R197 ;  /* 0x000000c5a89e7221 */ /* 0x004fe20000010000 */
[----:B------:R2:W-:Y:S01]  /*4aa0*/  @!P1 SYNCS.ARRIVE.TRANS64.RED.A1T0 RZ, [R3+URZ], RZ ;  /* 0x000000ff03ff99a7 */ /* 0x0005e2000810043f */
[----:B------:R-:W-:Y:S01]  /*4ab0*/  FFMA.FTZ R167, R170, UR25, -R192 ;  /* 0x00000019aaa77c23 */ /* 0x000fe200080108c0 */
[----:B------:R-:W-:Y:S01]  /*4ac0*/  FMUL.FTZ R192, R193, UR25 ;  /* 0x00000019c1c07c20 */ /* 0x000fe20008410000 */
[----:B------:R-:W-:Y:S01]  /*4ad0*/  MUFU.EX2 R10, R10 ;  /* 0x0000000a000a7308 */ /* 0x000fe20000000800 */
[----:B-----5:R-:W-:Y:S01]  /*4ae0*/  F2FP.BF16.F32.PACK_AB R174, R7, R180 ;  /* 0x000000b407ae723e */ /* 0x020fe200000010ff */
[-C--:B------:R-:W-:Y:S01]  /*4af0*/  FMUL.FTZ R96, R96, R181.reuse ;  /* 0x000000b560607220 */ /* 0x080fe20000410000 */
[----:B------:R-:W-:Y:S01]  /*4b00*/  F2FP.BF16.F32.PACK_AB R168, R169, R168 ;  /* 0x000000a8a9a8723e */ /* 0x000fe200000010ff */
[-C--:B------:R-:W-:Y:S01]  /*4b10*/  FMUL.FTZ R97, R97, R181.reuse ;  /* 0x000000b561617220 */ /* 0x080fe20000410000 */
[----:B--2---:R-:W-:Y:S01]  /*4b20*/  FADD.FTZ R3, R169, R158 ;  /* 0x0000009ea9037221 */ /* 0x004fe20000010000 */
[----:B------:R-:W-:Y:S01]  /*4b30*/  F2FP.BF16.F32.PACK_AB R170, R173, R172 ;  /* 0x000000acadaa723e */ /* 0x000fe200000010ff */
[-C--:B------:R-:W-:Y:S01]  /*4b40*/  FMUL.FTZ R100, R100, R181.reuse ;  /* 0x000000b564647220 */ /* 0x080fe20000410000 */
[----:B------:R-:W2:Y:S01]  /*4b50*/  MUFU.EX2 R192, R192 ;  /* 0x000000c000c07308 */ /* 0x000ea20000000800 */
[----:B------:R-:W-:Y:S01]  /*4b60*/  FADD.FTZ R158, R172, R3 ;  /* 0x00000003ac9e7221 */ /* 0x000fe20000010000 */
[----:B------:R-:W-:Y:S01]  /*4b70*/  F2FP.BF16.F32.PACK_AB R172, R177, R176 ;  /* 0x000000b0b1ac723e */ /* 0x000fe200000010ff */
[-C--:B------:R-:W-:Y:S01]  /*4b80*/  FMUL.FTZ R101, R101, R181.reuse ;  /* 0x000000b565657220 */ /* 0x080fe20000410000 */
[-C--:B------:R-:W-:Y:S01]  /*4b90*/  FMUL.FTZ R104, R104, R181.reuse ;  /* 0x000000b568687220 */ /* 0x080fe20000410000 */
[----:B------:R-:W-:Y:S01]  /*4ba0*/  FADD.FTZ R3, R173, R158 ;  /* 0x0000009ead037221 */ /* 0x000fe20000010000 */
[----:B------:R-:W-:Y:S01]  /*4bb0*/  F2FP.BF16.F32.PACK_AB R158, R153, R12 ;  /* 0x0000000c999e723e */ /* 0x000fe200000010ff */
[-C--:B------:R-:W-:Y:S01]  /*4bc0*/  FMUL.FTZ R105, R105, R181.reuse ;  /* 0x000000b569697220 */ /* 0x080fe20000410000 */
[----:B------:R-:W3:Y:S01]  /*4bd0*/  MUFU.EX2 R155, R155 ;  /* 0x0000009b009b7308 */ /* 0x000ee20000000800 */
[----:B------:R-:W-:Y:S01]  /*4be0*/  FADD.FTZ R166, R176, R3 ;  /* 0x00000003b0a67221 */ /* 0x000fe20000010000 */
[-C--:B------:R-:W-:Y:S01]  /*4bf0*/  FMUL.FTZ R108, R108, R181.reuse ;  /* 0x000000b56c6c7220 */ /* 0x080fe20000410000 */
[-C--:B------:R-:W-:Y:S01]  /*4c00*/  FMUL.FTZ R109, R109, R181.reuse ;  /* 0x000000b56d6d7220 */ /* 0x080fe20000410000 */
[-C--:B------:R-:W-:Y:S01]  /*4c10*/  FMUL.FTZ R112, R112, R181.reuse ;  /* 0x000000b570707220 */ /* 0x080fe20000410000 */
[----:B------:R-:W-:Y:S01]  /*4c20*/  FADD.FTZ R3, R177, R166 ;  /* 0x000000a6b1037221 */ /* 0x000fe20000010000 */
[----:B------:R-:W-:Y:S01]  /*4c30*/  F2FP.BF16.F32.PACK_AB R166, R165, R20 ;  /* 0x00000014a5a6723e */ /* 0x000fe200000010ff */
[-C--:B------:R-:W-:Y:S01]  /*4c40*/  FMUL.FTZ R113, R113, R181.reuse ;  /* 0x000000b571717220 */ /* 0x080fe20000410000 */
[----:B------:R-:W4:Y:S01]  /*4c50*/  MUFU.EX2 R184, R184 ;  /* 0x000000b800b87308 */ /* 0x000f220000000800 */
[----:B------:R-:W-:Y:S01]  /*4c60*/  FADD.FTZ R12, R180, R3 ;  /* 0x00000003b40c7221 */ /* 0x000fe20000010000 */
[-C--:B------:R-:W-:Y:S01]  /*4c70*/  FMUL.FTZ R116, R116, R181.reuse ;  /* 0x000000b574747220 */ /* 0x080fe20000410000 */
[-C--:B------:R-:W-:Y:S01]  /*4c80*/  FMUL.FTZ R117, R117, R181.reuse ;  /* 0x000000b575757220 */ /* 0x080fe20000410000 */
[-C--:B------:R-:W-:Y:S01]  /*4c90*/  FMUL.FTZ R120, R120, R181.reuse ;  /* 0x000000b578787220 */ /* 0x080fe20000410000 */
[----:B------:R-:W-:Y:S01]  /*4ca0*/  FADD.FTZ R3, R7, R12 ;  /* 0x0000000c07037221 */ /* 0x000fe20000010000 */
[----:B--2---:R-:W-:Y:S01]  /*4cb0*/  FFMA.FTZ R7, R192, R0, R185 ;  /* 0x00000000c0077223 */ /* 0x004fe200000100b9 */
[-C--:B------:R-:W-:Y:S01]  /*4cc0*/  FMUL.FTZ R121, R121, R181.reuse ;  /* 0x000000b579797220 */ /* 0x080fe20000410000 */
[----:B------:R-:W2:Y:S01]  /*4cd0*/  MUFU.EX2 R159, R159 ;  /* 0x0000009f009f7308 */ /* 0x000ea20000000800 */
[-C--:B------:R-:W-:Y:S01]  /*4ce0*/  FMUL.FTZ R124, R124, R181.reuse ;  /* 0x000000b57c7c7220 */ /* 0x080fe20000410000 */
[----:B------:R-:W-:Y:S01]  /*4cf0*/  FADD.FTZ R0, R10, R7 ;  /* 0x000000070a007221 */ /* 0x000fe20000010000 */
[-C--:B------:R-:W-:Y:S01]  /*4d00*/  FMUL.FTZ R125, R125, R181.reuse ;  /* 0x000000b57d7d7220 */ /* 0x080fe20000410000 */
[-C--:B------:R-:W-:Y:S01]  /*4d10*/  FMUL.FTZ R128, R128, R181.reuse ;  /* 0x000000b580807220 */ /* 0x080fe20000410000 */
[-C--:B------:R-:W-:Y:S01]  /*4d20*/  FMUL.FTZ R129, R129, R181.reuse ;  /* 0x000000b581817220 */ /* 0x080fe20000410000 */
[----:B---3--:R-:W-:Y:S01]  /*4d30*/  FADD.FTZ R7, R155, R0 ;  /* 0x000000009b077221 */ /* 0x008fe20000010000 */
[-C--:B------:R-:W-:Y:S01]  /*4d40*/  FMUL.FTZ R132, R132, R181.reuse ;  /* 0x000000b584847220 */ /* 0x080fe20000410000 */
[----:B------:R-:W3:Y:S01]  /*4d50*/  MUFU.EX2 R188, R188 ;  /* 0x000000bc00bc7308 */ /* 0x000ee20000000800 */
[-C--:B------:R-:W-:Y:S01]  /*4d60*/  FMUL.FTZ R133, R133, R181.reuse ;  /* 0x000000b585857220 */ /* 0x080fe20000410000 */
[----:B----4-:R-:W-:Y:S01]  /*4d70*/  FADD.FTZ R0, R184, R7 ;  /* 0x00000007b8007221 */ /* 0x010fe20000010000 */
        /* <DEDUP_REMOVED lines=105> */
[----:B------:R-:W-:-:S04]  /*5410*/  FMUL.FTZ R151, R151, R192 ;  /* 0x000000c097977220 */ /* 0x000fc80000410000 */
        /* <DEDUP_REMOVED lines=18> */
.L_x_10499:
[----:B------:R1:W2:Y:S01]  /*5540*/  SYNCS.PHASECHK.TRANS64.TRYWAIT P2, [UR29+0x22850], R6 ;  /* 0x02285006ff0075a7 */ /* 0x0002a2000804015d */
[----:B------:R-:W-:Y:S05]  /*5550*/  @!P0 BRA `(.L_x_10500) ;  /* 0x0000000000048947 */ /* 0x000fea0003800000 */
[----:B------:R-:W-:Y:S01]  /*5560*/  BPT.TRAP 0x1 ;  /* 0x000000040000795c */ /* 0x000fe20000300000 */
.L_x_10500:
[----:B--2---:R-:W-:Y:S05]  /*5570*/  @P2 BRA `(.L_x_10501) ;  /* 0x0000000000082947 */ /* 0x004fea0003800000 */
[----:B------:R-:W2:Y:S02]  /*5580*/  SYNCS.PHASECHK.TRANS64.TRYWAIT P2, [UR29+0x22850], R6 ;  /* 0x02285006ff0075a7 */ /* 0x000ea4000804015d */
[----:B--2---:R-:W-:Y:S05]  /*5590*/  @!P2 BRA `(.L_x_10502) ;  /* 0x000000700068a947 */ /* 0x004fea0003800000 */
.L_x_10501:
[----:B-12---:R-:W-:Y:S01]  /*55a0*/  VIADD R6, R23, 0x8 ;  /* 0x0000000817067836 */ /* 0x006fe20000000000 */
[----:B------:R-:W-:Y:S01]  /*55b0*/  UIMAD UR10, UR37, 0xc00, UR21 ;  /* 0x00000c00250a78a4 */ /* 0x000fe2000f8e0215 */
[----:B------:R-:W-:Y:S01]  /*55c0*/  @!P1 VIADD R187, R187, 0x22860 ;  /* 0x00022860bbbb9836 */ /* 0x000fe20000000000 */
[----:B------:R-:W-:Y:S01]  /*55d0*/  UMOV UR7, 0x40000040 ;  /* 0x4000004000077882 */ /* 0x000fe20000000000 */
[----:B------:R-:W-:Y:S01]  /*55e0*/  UISETP.GT.AND UP0, UPT, UR28, UR24, UPT ;  /* 0x000000181c00728c */ /* 0x000fe2000bf04270 */
[----:B------:R2:W-:Y:S01]  /*55f0*/  BAR.SYNC.DEFER_BLOCKING R6, 0x100 ;  /* 0x000400060000751d */ /* 0x0005e20000010000 */
[----:B------:R-:W-:Y:S01]  /*5600*/  UIADD3 UR28, UR28, -0x1, URZ ;  /* 0xffffffff1c1c7890 */ /* 0x000fe2000fffe03f */
[----:B------:R-:W-:Y:S01]  /*5610*/  @!P1 PRMT R187, RZ, 0x654, R187 ;  /* 0x00000654ffbb9816 */ /* 0x000fe200000000bb */
[----:B------:R-:W-:Y:S01]  /*5620*/  IMAD.MOV.U32 R8, RZ, RZ, R5 ;  /* 0x000000ffff087224 */ /* 0x000fe200078e0005 */
[----:B------:R-:W-:Y:S02]  /*5630*/  MOV R7, R4 ;  /* 0x0000000400077202 */ /* 0x000fe40000000f00 */
[----:B------:R-:W-:Y:S01]  /*5640*/  UMOV UR6, UR10 ;  /* 0x0000000a00067c82 */ /* 0x000fe20008000000 */
[----:B------:R-:W-:Y:S01]  /*5650*/  PLOP3.LUT P2, PT, PT, PT, UP0, 0x80, 0x0 ;  /* 0x000000000000781c */ /* 0x000fe20003f4f008 */
        /* <DEDUP_REMOVED lines=35> */
.L_x_10494:
[----:B------:R-:W-:-:S13]  /*5890*/  ISETP.LE.AND P2, PT, RZ, UR28, PT ;  /* 0x0000001cff007c0c */ /* 0x000fda000bf43270 */
[----:B------:R-:W-:Y:S05]  /*58a0*/  @!P2 BRA `(.L_x_10504) ;  /* 0x0000001c002ca947 */ /* 0x000fea0003800000 */
[----:B------:R-:W-:Y:S01]  /*58b0*/  IMAD.MOV.U32 R206, RZ, RZ, R5 ;  /* 0x000000ffffce7224 */ /* 0x000fe200078e0005 */
[----:B------:R-:W-:Y:S01]  /*58c0*/  ULDC UR25, c[0x0][0x988] ;  /* 0x0002620000197ab9 */ /* 0x000fe20000000800 */
[----:B-1----:R-:W-:-:S07]  /*58d0*/  IMAD.MOV.U32 R7, RZ, RZ, R4 ;  /* 0x000000ffff077224 */ /* 0x002fce00078e0004 */
.L_x_10513:
[----:B------:R-:W-:-:S04]  /*58e0*/  UIADD3 UR37, UR37, 0x1, URZ ;  /* 0x0000000125257890 */ /* 0x000fc8000fffe03f */
[----:B------:R-:W-:-:S04]  /*58f0*/  UISETP.NE.AND UP0, UPT, UR37, 0x2, UPT ;  /* 0x000000022500788c */ /* 0x000fc8000bf05270 */
[----:B------:R-:W-:Y:S02]  /*5900*/  USEL UR6, URZ, 0x1, UP0 ;  /* 0x000000013f067887 */ /* 0x000fe40008000000 */
[----:B------:R-:W-:Y:S02]  /*5910*/  USEL UR37, UR37, URZ, UP0 ;  /* 0x0000003f25257287 */ /* 0x000fe40008000000 */
[----:B------:R-:W-:Y:S01]  /*5920*/  ULOP3.LUT UR38, UR38, UR6, URZ, 0x3c, !UPT ;  /* 0x0000000626267292 */ /* 0x000fe2000f8e3c3f */
[----:B---3--:R-:W-:Y:S11]  /*5930*/  @!P0 BRA `(.L_x_10505) ;  /* 0x0000000000048947 */ /* 0x008ff60003800000 */
[----:B------:R-:W-:Y:S01]  /*5940*/  BPT.TRAP 0x1 ;  /* 0x000000040000795c */ /* 0x000fe20000300000 */
.L_x_10505:
[----:B------:R-:W-:Y:S01]  /*5950*/  ULEA UR22, UR37, UR49, 0x3 ;  /* 0x0000003125167291 */ /* 0x000fe2000f8e183f */
[----:B--2---:R-:W-:-:S05]  /*5960*/  IMAD.U32 R6, RZ, RZ, UR38 ;  /* 0x00000026ff067e24 */ /* 0x004fca000f8e00ff */
[----:B------:R-:W-:-:S04]  /*5970*/  SHF.L.U32 R6, R6, 0x1f, RZ ;  /* 0x0000001f06067819 */ /* 0x000fc800000006ff */
[----:B------:R1:W2:Y:S01]  /*5980*/  SYNCS.PHASECHK.TRANS64.TRYWAIT P2, [UR22+0x22830], R6 ;  /* 0x02283006ff0075a7 */ /* 0x0002a20008040156 */
[----:B------:R-:W-:Y:S05]  /*5990*/  @!P0 BRA `(.L_x_10506) ;  /* 0x0000000000048947 */ /* 0x000fea0003800000 */
[----:B------:R-:W-:Y:S01]  /*59a0*/  BPT.TRAP 0x1 ;  /* 0x000000040000795c */ /* 0x000fe20000300000 */
.L_x_10506:
[----:B--2---:R-:W-:Y:S05]  /*59b0*/  @P2 BRA `(.L_x_10507) ;  /* 0x0000000000082947 */ /* 0x004fea0003800000 */
[----:B------:R-:W2:Y:S02]  /*59c0*/  SYNCS.PHASECHK.TRANS64.TRYWAIT P2, [UR22+0x22830], R6 ;  /* 0x02283006ff0075a7 */ /* 0x000ea40008040156 */
[----:B--2---:R-:W-:Y:S05]  /*59d0*/  @!P2 BRA `(.L_x_10508) ;  /* 0x0000006c006ca947 */ /* 0x004fea0003800000 */
.L_x_10507:
        /* <DEDUP_REMOVED lines=20> */
[----:B------:R-:W-:Y:S02]  /*5b20*/  FMNMX.FTZ R4, R152, R7, !PT ;  /* 0x0000000798047209 */ /* 0x000fe40007810000 */
[----:B------:R-:W-:Y:S02]  /*5b30*/  FMNMX.FTZ R10, R154, R206, !PT ;  /* 0x000000ce9a0a7209 */ /* 0x000fe40007810000 */
        /* <DEDUP_REMOVED lines=46> */
[----:B------:R-:W-:Y:S01]  /*5e20*/  FMUL.FTZ R8, R7, UR25 ;  /* 0x0000001907087c20 */ /* 0x000fe20008410000 */
        /* <DEDUP_REMOVED lines=13> */
[--C-:B--2---:R-:W-:Y:S01]  /*5f00*/  FFMA.FTZ R161, R172, UR25, -R9.reuse ;  /* 0x00000019aca17c23 */ /* 0x104fe20008010809 */
[--C-:B------:R-:W-:Y:S01]  /*5f10*/  FFMA.FTZ R168, R184, UR25, -R9.reuse ;  /* 0x00000019b8a87c23 */ /* 0x100fe20008010809 */
[--C-:B------:R-:W-:Y:S01]  /*5f20*/  FFMA.FTZ R165, R185, UR25, -R9.reuse ;  /* 0x00000019b9a57c23 */ /* 0x100fe20008010809 */
[----:B------:R-:W-:Y:S01]  /*5f30*/  FMNMX.FTZ R14, R186, R5, !PT ;  /* 0x00000005ba0e7209 */ /* 0x000fe20007810000 */
[--C-:B------:R-:W-:Y:S01]  /*5f40*/  FFMA.FTZ R169, R188, UR25, -R9.reuse ;  /* 0x00000019bca97c23 */ /* 0x100fe20008010809 */
[--C-:B------:R-:W-:Y:S01]  /*5f50*/  FFMA.FTZ R173, R192, UR25, -R9.reuse ;  /* 0x00000019c0ad7c23 */ /* 0x100fe20008010809 */
[--C-:B------:R-:W-:Y:S01]  /*5f60*/  FFMA.FTZ R196, R196, UR25, -R9.reuse ;  /* 0x00000019c4c47c23 */ /* 0x100fe20008010809 */
[----:B------:R-:W-:Y:S01]  /*5f70*/  FMNMX.FTZ R5, R187, R14, !PT ;  /* 0x0000000ebb057209 */ /* 0x000fe20007810000 */
[--C-:B---3--:R-:W-:Y:S01]  /*5f80*/  FFMA.FTZ R164, R176, UR25, -R9.reuse ;  /* 0x00000019b0a47c23 */ /* 0x108fe20008010809 */
[----:B------:R-:W-:Y:S01]  /*5f90*/  FFMA.FTZ R176, R193, UR25, -R9 ;  /* 0x00000019c1b07c23 */ /* 0x000fe20008010809 */
[----:B------:R-:W2:Y:S01]  /*5fa0*/  MUFU.EX2 R8, R8 ;  /* 0x0000000800087308 */ /* 0x000ea20000000800 */
[----:B------:R-:W-:-:S04]  /*5fb0*/  FMNMX.FTZ R14, R190, R5, !PT ;  /* 0x00000005be0e7209 */ /* 0x000fc80007810000 */
[----:B------:R-:W-:-:S03]  /*5fc0*/  FMNMX.FTZ R5, R191, R14, !PT ;  /* 0x0000000ebf057209 */ /* 0x000fc60007810000 */
[----:B------:R-:W3:Y:S01]  /*5fd0*/  MUFU.EX2 R7, R7 ;  /* 0x0000000700077308 */ /* 0x000ee20000000800 */
[----:B------:R-:W-:-:S04]  /*5fe0*/  FMNMX.FTZ R14, R194, R5, !PT ;  /* 0x00000005c20e7209 */ /* 0x000fc80007810000 */
[----:B------:R-:W-:-:S03]  /*5ff0*/  FMNMX.FTZ R5, R195, R14, !PT ;  /* 0x0000000ec3057209 */ /* 0x000fc60007810000 */
[----:B------:R4:W-:Y:S01]  /*6000*/  MUFU.EX2 R14, R161 ;  /* 0x000000a1000e7308 */ /* 0x0009e20000000800 */
[----:B------:R-:W-:Y:S01]  /*6010*/  FMNMX.FTZ R20, R198, R5, !PT ;  /* 0x00000005c6147209 */ /* 0x000fe20007810000 */
[-C--:B--2---:R-:W-:Y:S01]  /*6020*/  FMUL.FTZ R24, R24, R8.reuse ;  /* 0x0000000818187220 */ /* 0x084fe20000410000 */
[-C--:B------:R-:W-:Y:S01]  /*6030*/  FMUL.FTZ R25, R25, R8.reuse ;  /* 0x0000000819197220 */ /* 0x080fe20000410000 */
[----:B------:R-:W-:Y:S01]  /*6040*/  FMUL.FTZ R28, R28, R8 ;  /* 0x000000081c1c7220 */ /* 0x000fe20000410000 */
[----:B------:R-:W-:Y:S01]  /*6050*/  FMNMX.FTZ R5, R199, R20, !PT ;  /* 0x00000014c7057209 */ /* 0x000fe20007810000 */
[--C-:B------:R-:W-:Y:S01]  /*6060*/  FFMA.FTZ R20, R180, UR25, -R9.reuse ;  /* 0x00000019b4147c23 */ /* 0x100fe20008010809 */
[-C--:B------:R-:W-:Y:S01]  /*6070*/  FMUL.FTZ R29, R29, R8.reuse ;  /* 0x000000081d1d7220 */ /* 0x080fe20000410000 */
[----:B------:R-:W2:Y:S01]  /*6080*/  MUFU.EX2 R152, R152 ;  /* 0x0000009800987308 */ /* 0x000ea20000000800 */
[----:B----4-:R-:W-:Y:S01]  /*6090*/  FFMA.FTZ R161, R181, UR25, -R9 ;  /* 0x00000019b5a17c23 */ /* 0x010fe20008010809 */
[----:B------:R-:W4:Y:S01]  /*60a0*/  SHFL.BFLY PT, R172, R5, 0x2, 0x1f ;  /* 0x0c401f0005ac7f89 */ /* 0x000f2200000e0000 */
[----:B---3--:R-:W-:Y:S01]  /*60b0*/  FFMA.FTZ R3, R8, R3, R7 ;  /* 0x0000000308037223 */ /* 0x008fe20000010007 */
        /* <DEDUP_REMOVED lines=13> */
[C---:B--2---:R-:W-:Y:S01]  /*6190*/  FADD.FTZ R3, R152.reuse, R3 ;  /* 0x0000000398037221 */ /* 0x044fe20000010000 */
[----:B------:R-:W-:Y:S01]  /*61a0*/  F2FP.BF16.F32.PACK_AB R152, R152, R7 ;  /* 0x000000079898723e */ /* 0x000fe200000010ff */
        /* <DEDUP_REMOVED lines=8> */
[--C-:B------:R-:W-:Y:S01]  /*6230*/  FFMA.FTZ R172, R189, UR25, -R9.reuse ;  /* 0x00000019bdac7c23 */ /* 0x100fe20008010809 */
        /* <DEDUP_REMOVED lines=28> */
[----:B------:R-:W-:Y:S01]  /*6400*/  FFMA.FTZ R180, R197, UR25, -R9 ;  /* 0x00000019c5b47c23 */ /* 0x000fe20008010809 */
[----:B------:R-:W-:Y:S01]  /*6410*/  MUFU.EX2 R177, R196 ;  /* 0x000000c400b17308 */ /* 0x000fe20000000800 */
        /* <DEDUP_REMOVED lines=19> */
[----:B------:R-:W3:Y:S01]  /*6550*/  MUFU.EX2 R184, R184 ;  /* 0x000000b800b87308 */ /* 0x000ee20000000800 */
[--C-:B------:R-:W-:Y:S01]  /*6560*/  FFMA.FTZ R192, R163, UR25, -R189.reuse ;  /* 0x00000019a3c07c23 */ /* 0x100fe200080108bd */
[--C-:B------:R-:W-:Y:S01]  /*6570*/  FFMA.FTZ R163, R166, UR25, -R189.reuse ;  /* 0x00000019a6a37c23 */ /* 0x100fe200080108bd */
[----:B------:R-:W-:Y:S01]  /*6580*/  @!P1 VIADD R154, R183, 0x22840 ;  /* 0x00022840b79a9836 */ /* 0x000fe20000000000 */
[----:B--2---:R-:W-:Y:S01]  /*6590*/  IADD3 R9, -R23, 0xb, RZ ;  /* 0x0000000b17097810 */ /* 0x004fe20007ffe1ff */
[--C-:B------:R-:W-:Y:S01]  /*65a0*/  FFMA.FTZ R196, R167, UR25, -R189.reuse ;  /* 0x00000019a7c47c23 */ /* 0x100fe200080108bd */
[--C-:B------:R-:W-:Y:S01]  /*65b0*/  FFMA.FTZ R167, R170, UR25, -R189.reuse ;  /* 0x00000019aaa77c23 */ /* 0x100fe200080108bd */
[--C-:B------:R-:W-:Y:S01]  /*65c0*/  FFMA.FTZ R206, R171, UR25, -R189.reuse ;  /* 0x00000019abce7c23 */ /* 0x100fe200080108bd */
[----:B------:R-:W2:Y:S01]  /*65d0*/  MUFU.EX2 R155, R155 ;  /* 0x0000009b009b7308 */ /* 0x000ea20000000800 */
[----:B------:R-:W-:Y:S01]  /*65e0*/  @!P1 PRMT R154, RZ, 0x654, R154 ;  /* 0x00000654ff9a9816 */ /* 0x000fe2000000009a */
[----:B------:R4:W-:Y:S06]  /*65f0*/  BAR.ARV R9, 0x100 ;  /* 0x000400090000751d */ /* 0x0009ec0000002000 */
[----:B------:R-:W5:Y:S01]  /*6600*/  MUFU.EX2 R185, R185 ;  /* 0x000000b900b97308 */ /* 0x000f620000000800 */
[----:B---3--:R-:W-:Y:S01]  /*6610*/  FFMA.FTZ R0, R181, R0, R184 ;  /* 0x00000000b5007223 */ /* 0x008fe200000100b8 */
[----:B------:R3:W-:Y:S01]  /*6620*/  @!P1 SYNCS.ARRIVE.TRANS64.RED.A1T0 RZ, [R154+URZ], RZ ;  /* 0x000000ff9aff99a7 */ /* 0x0007e2000810043f */
[--C-:B------:R-:W-:Y:S01]  /*6630*/  FFMA.FTZ R171, R174, UR25, -R189.reuse ;  /* 0x00000019aeab7c23 */ /* 0x100fe200080108bd */
[--C-:B------:R-:W-:Y:S01]  /*6640*/  FFMA.FTZ R186, R186, UR25, -R189.reuse ;  /* 0x00000019baba7c23 */ /* 0x100fe200080108bd */
[--C-:B------:R-:W-:Y:S01]  /*6650*/  FFMA.FTZ R187, R187, UR25, -R189.reuse ;  /* 0x00000019bbbb7c23 */ /* 0x100fe200080108bd */
[--C-:B------:R-:W-:Y:S01]  /*6660*/  FFMA.FTZ R190, R190, UR25, -R189.reuse ;  /* 0x00000019bebe7c23 */ /* 0x100fe200080108bd */
[----:B------:R-:W-:Y:S01]  /*6670*/  FFMA.FTZ R191, R191, UR25, -R189 ;  /* 0x00000019bfbf7c23 */ /* 0x000fe200080108bd */
[----:B------:R-:W1:Y:S01]  /*6680*/  MUFU.EX2 R188, R188 ;  /* 0x000000bc00bc7308 */ /* 0x000e620000000800 */
[----:B--2---:R-:W-:Y:S01]  /*6690*/  FADD.FTZ R0, R155, R0 ;  /* 0x000000009b007221 */ /* 0x004fe20000010000 */
[----:B---3--:R-:W-:Y:S01]  /*66a0*/  FADD.FTZ R154, R10, R3 ;  /* 0x000000030a9a7221 */ /* 0x008fe20000010000 */
[--C-:B------:R-:W-:Y:S01]  /*66b0*/  FFMA.FTZ R194, R194, UR25, -R189.reuse ;  /* 0x00000019c2c27c23 */ /* 0x100fe200080108bd */
[--C-:B------:R-:W-:Y:S01]  /*66c0*/  FFMA.FTZ R195, R195, UR25, -R189.reuse ;  /* 0x00000019c3c37c23 */ /* 0x100fe200080108bd */
[--C-:B------:R-:W-:Y:S01]  /*66d0*/  FFMA.FTZ R198, R198, UR25, -R189.reuse ;  /* 0x00000019c6c67c23 */ /* 0x100fe200080108bd */
[----:B------:R-:W-:Y:S01]  /*66e0*/  FADD.FTZ R3, R11, R154 ;  /* 0x0000009a0b037221 */ /* 0x000fe20000010000 */
[----:B------:R-:W-:Y:S01]  /*66f0*/  FFMA.FTZ R199, R199, UR25, -R189 ;  /* 0x00000019c7c77c23 */ /* 0x000fe200080108bd */
        /* <DEDUP_REMOVED lines=8> */
[----:B------:R-:W3:Y:S01]  /*6780*/  MUFU.EX2 R192, R192 ;  /* 0x000000c000c07308 */ /* 0x000ee20000000800 */
        /* <DEDUP_REMOVED lines=24> */
[----:B-1----:R-:W-:Y:S01]  /*6910*/  FADD.FTZ R7, R163, R0 ;  /* 0x00000000a3077221 */ /* 0x002fe20000010000 */
[----:B------:R-:W-:Y:S01]  /*6920*/  F2FP.BF16.F32.PACK_AB R162, R153, R14 ;  /* 0x0000000e99a2723e */ /* 0x000fe200000010ff */
[-C--:B------:R-:W-:Y:S01]  /*6930*/  FMUL.FTZ R26, R26, R181.reuse ;  /* 0x000000b51a1a7220 */ /* 0x080fe20000410000 */
[----:B------:R-:W-:Y:S01]  /*6940*/  F2FP.BF16.F32.PACK_AB R153, R155, R184 ;  /* 0x000000b89b99723e */ /* 0x000fe200000010ff */
[-C--:B------:R-:W-:Y:S01]  /*6950*/  FMUL.FTZ R27, R27, R181.reuse ;  /* 0x000000b51b1b7220 */ /* 0x080fe20000410000 */
[----:B------:R-:W-:Y:S01]  /*6960*/  F2FP.BF16.F32.PACK_AB R156, R13, R156 ;  /* 0x0000009c0d9c723e */ /* 0x000fe200000010ff */
[-C--:B------:R-:W-:Y:S01]  /*6970*/  FMUL.FTZ R30, R30, R181.reuse ;  /* 0x000000b51e1e7220 */ /* 0x080fe20000410000 */
[----:B------:R-:W1:Y:S01]  /*6980*/  MUFU.EX2 R206, R206 ;  /* 0x000000ce00ce7308 */ /* 0x000e620000000800 */
[----:B--2---:R-:W-:Y:S01]  /*6990*/  FADD.FTZ R0, R196, R7 ;  /* 0x00000007c4007221 */ /* 0x004fe20000010000 */
        /* <DEDUP_REMOVED lines=59> */
[----:B------:R-:W-:Y:S01]  /*6d50*/  FMUL.FTZ R115, R115, R181 ;  /* 0x000000b573737220 */ /* 0x000fe20000410000 */
[----:B------:R-:W-:Y:S01]  /*6d60*/  F2FP.BF16.F32.PACK_AB R159, R196, R163 ;  /* 0x000000a3c49f723e */ /* 0x000fe200000010ff */
[----:B------:R-:W-:Y:S01]  /*6d70*/  FMUL.FTZ R118, R118, R181 ;  /* 0x000000b576767220 */ /* 0x000fe20000410000 */
[----:B------:R-:W3:Y:S01]  /*6d80*/  MUFU.EX2 R179, R179 ;  /* 0x000000b300b37308 */ /* 0x000ee20000000800 */
        /* <DEDUP_REMOVED lines=24> */
[C---:B-1----:R-:W-:Y:S01]  /*6f10*/  FADD.FTZ R3, R161.reuse, R154 ;  /* 0x0000009aa1037221 */ /* 0x042fe20000010000 */
[----:B------:R-:W-:-:S02]  /*6f20*/  F2FP.BF16.F32.PACK_AB R166, R161, R20 ;  /* 0x00000014a1a6723e */ /* 0x000fc400000010ff */
[----:B------:R-:W-:Y:S02]  /*6f30*/  F2FP.BF16.F32.PACK_AB R161, R206, R167 ;  /* 0x000000a7cea1723e */ /* 0x000fe400000010ff */
[----:B------:R-:W-:Y:S02]  /*6f40*/  F2FP.BF16.F32.PACK_AB R155, R188, R185 ;  /* 0x000000b9bc9b723e */ /* 0x000fe400000010ff */
        /* <DEDUP_REMOVED lines=9> */
[----:B------:R-:W-:Y:S02]  /*6fe0*/  F2FP.BF16.F32.PACK_AB R168, R165, R168 ;  /* 0x000000a8a5a8723e */ /* 0x000fe400000010ff */
[----:B------:R-:W-:-:S04]  /*6ff0*/  F2FP.BF16.F32.PACK_AB R165, R178, R175 ;  /* 0x000000afb2a5723e */ /* 0x000fc800000010ff */
[----:B------:R-:W2:Y:S01]  /*7000*/  MUFU.EX2 R190, R190 ;  /* 0x000000be00be7308 */ /* 0x000ea20000000800 */
[----:B---3--:R-:W-:-:S07]  /*7010*/  FADD.FTZ R7, R187, R0 ;  /* 0x00000000bb077221 */ /* 0x008fce0000010000 */
[----:B------:R-:W3:Y:S01]  /*7020*/  MUFU.EX2 R172, R172 ;  /* 0x000000ac00ac7308 */ /* 0x000ee20000000800 */
[----:B-1----:R-:W-:Y:S01]  /*7030*/  FADD.FTZ R3, R169, R154 ;  /* 0x0000009aa9037221 */ /* 0x002fe20000010000 */
[----:B------:R-:W-:-:S06]  /*7040*/  F2FP.BF16.F32.PACK_AB R154, R11, R10 ;  /* 0x0000000a0b9a723e */ /* 0x000fcc00000010ff */
[----:B------:R-:W1:Y:S01]  /*7050*/  MUFU.EX2 R191, R191 ;  /* 0x000000bf00bf7308 */ /* 0x000e620000000800 */
[----:B--2---:R-:W-:-:S07]  /*7060*/  FADD.FTZ R0, R190, R7 ;  /* 0x00000007be007221 */ /* 0x004fce0000010000 */
[----:B------:R-:W2:Y:S01]  /*7070*/  MUFU.EX2 R173, R173 ;  /* 0x000000ad00ad7308 */ /* 0x000ea20000000800 */
[C---:B---3--:R-:W-:Y:S01]  /*7080*/  FADD.FTZ R158, R172.reuse, R3 ;  /* 0x00000003ac9e7221 */ /* 0x048fe20000010000 */
[----:B------:R-:W-:Y:S02]  /*7090*/  F2FP.BF16.F32.PACK_AB R170, R172, R169 ;  /* 0x000000a9acaa723e */ /* 0x000fe400000010ff */
[----:B------:R-:W-:-:S04]  /*70a0*/  F2FP.BF16.F32.PACK_AB R169, R187, R186 ;  /* 0x000000babba9723e */ /* 0x000fc800000010ff */
[----:B------:R-:W3:Y:S01]  /*70b0*/  MUFU.EX2 R189, R194 ;  /* 0x000000c200bd7308 */ /* 0x000ee20000000800 */
[C---:B-1----:R-:W-:Y:S01]  /*70c0*/  FADD.FTZ R0, R191.reuse, R0 ;  /* 0x00000000bf007221 */ /* 0x042fe20000010000 */
[----:B------:R-:W-:-:S06]  /*70d0*/  F2FP.BF16.F32.PACK_AB R171, R191, R190 ;  /* 0x000000bebfab723e */ /* 0x000fcc00000010ff */
[----:B------:R-:W1:Y:S01]  /*70e0*/  MUFU.EX2 R176, R176 ;  /* 0x000000b000b07308 */ /* 0x000e620000000800 */
[----:B--2---:R-:W-:Y:S01]  /*70f0*/  FADD.FTZ R3, R173, R158 ;  /* 0x0000009ead037221 */ /* 0x004fe20000010000 */
[----:B------:R-:W-:-:S06]  /*7100*/  F2FP.BF16.F32.PACK_AB R158, R15, R12 ;  /* 0x0000000c0f9e723e */ /* 0x000fcc00000010ff */
[----:B------:R-:W2:Y:S01]  /*7110*/  MUFU.EX2 R8, R195 ;  /* 0x000000c300087308 */ /* 0x000ea20000000800 */
[----:B---3--:R-:W-:-:S07]  /*7120*/  FADD.FTZ R7, R189, R0 ;  /* 0x00000000bd077221 */ /* 0x008fce0000010000 */
[----:B------:R-:W3:Y:S01]  /*7130*/  MUFU.EX2 R198, R198 ;  /* 0x000000c600c67308 */ /* 0x000ee20000000800 */
[C---:B-1----:R-:W-:Y:S01]  /*7140*/  FADD.FTZ R10, R176.reuse, R3 ;  /* 0x00000003b00a7221 */ /* 0x042fe20000010000 */
[----:B------:R-:W-:-:S03]  /*7150*/  F2FP.BF16.F32.PACK_AB R172, R176, R173 ;  /* 0x000000adb0ac723e */ /* 0x000fc600000010ff */
[----:B------:R-:W-:-:S03]  /*7160*/  FADD.FTZ R3, R177, R10 ;  /* 0x0000000ab1037221 */ /* 0x000fc60000010000 */
[----:B------:R-:W1:Y:S01]  /*7170*/  MUFU.EX2 R180, R180 ;  /* 0x000000b400b47308 */ /* 0x000e620000000800 */
[C---:B--2---:R-:W-:Y:S01]  /*7180*/  FADD.FTZ R7, R8.reuse, R7 ;  /* 0x0000000708077221 */ /* 0x044fe20000010000 */
[----:B------:R-:W-:-:S06]  /*7190*/  F2FP.BF16.F32.PACK_AB R173, R8, R189 ;  /* 0x000000bd08ad723e */ /* 0x000fcc00000010ff */
[----:B------:R-:W2:Y:S01]  /*71a0*/  MUFU.EX2 R199, R199 ;  /* 0x000000c700c77308 */ /* 0x000ea20000000800 */
[----:B---3--:R-:W-:Y:S01]  /*71b0*/  FADD.FTZ R0, R198, R7 ;  /* 0x00000007c6007221 */ /* 0x008fe20000010000 */
[C---:B-1----:R-:W-:Y:S01]  /*71c0*/  FADD.FTZ R3, R180.reuse, R3 ;  /* 0x00000003b4037221 */ /* 0x042fe20000010000 */
[----:B------:R-:W-:Y:S02]  /*71d0*/  F2FP.BF16.F32.PACK_AB R174, R180, R177 ;  /* 0x000000b1b4ae723e */ /* 0x000fe400000010ff */
[C---:B--2---:R-:W-:Y:S01]  /*71e0*/  FADD.FTZ R0, R199.reuse, R0 ;  /* 0x00000000c7007221 */ /* 0x044fe20000010000 */
[----:B------:R-:W-:Y:S01]  /*71f0*/  F2FP.BF16.F32.PACK_AB R175, R199, R198 ;  /* 0x000000c6c7af723e */ /* 0x000fe200000010ff */
[----:B----4-:R-:W-:Y:S06]  /*7200*/  @!P0 BRA `(.L_x_10509) ;  /* 0x0000000000048947 */ /* 0x010fec0003800000 */
[----:B------:R-:W-:Y:S01]  /*7210*/  BPT.TRAP 0x1 ;  /* 0x000000040000795c */ /* 0x000fe20000300000 */
.L_x_10509:
[----:B------:R1:W2:Y:S01]  /*7220*/  SYNCS.PHASECHK.TRANS64.TRYWAIT P2, [UR22+0x22850], R6 ;  /* 0x02285006ff0075a7 */ /* 0x0002a20008040156 */
[----:B------:R-:W-:Y:S05]  /*7230*/  @!P0 BRA `(.L_x_10510) ;  /* 0x0000000000048947 */ /* 0x000fea0003800000 */
[----:B------:R-:W-:Y:S01]  /*7240*/  BPT.TRAP 0x1 ;  /* 0x000000040000795c */ /* 0x000fe20000300000 */
.L_x_10510:
[----:B--2---:R-:W-:Y:S05]  /*7250*/  @P2 BRA `(.L_x_10511) ;  /* 0x0000000000082947 */ /* 0x004fea0003800000 */
[----:B------:R-:W2:Y:S02]  /*7260*/  SYNCS.PHASECHK.TRANS64.TRYWAIT P2, [UR22+0x22850], R6 ;  /* 0x02285006ff0075a7 */ /* 0x000ea40008040156 */
[----:B--2---:R-:W-:Y:S05]  /*7270*/  @!P2 BRA `(.L_x_10512) ;  /* 0x00000054005ca947 */ /* 0x004fea0003800000 */
.L_x_10511:
[----:B-12---:R-:W-:Y:S01]  /*7280*/  VIADD R6, R23, 0x8 ;  /* 0x0000000817067836 */ /* 0x006fe20000000000 */
[----:B------:R-:W-:-:S04]  /*7290*/  UIMAD UR10, UR37, 0xc00, UR21 ;  /* 0x00000c00250a78a4 */ /* 0x000fc8000f8e0215 */
[----:B------:R3:W-:Y:S01]  /*72a0*/  BAR.SYNC.DEFER_BLOCKING R6, 0x100 ;  /* 0x000400060000751d */ /* 0x0007e20000010000 */
[----:B------:R-:W-:Y:S01]  /*72b0*/  ISETP.LT.AND P2, PT, RZ, UR28, PT ;  /* 0x0000001cff007c0c */ /* 0x000fe2000bf41270 */
[----:B------:R-:W-:Y:S01]  /*72c0*/  @!P1 VIADD R183, R183, 0x22860 ;  /* 0x00022860b7b79836 */ /* 0x000fe20000000000 */
[----:B------:R-:W-:Y:S01]  /*72d0*/  UIADD3 UR28, UR28, -0x1, URZ ;  /* 0xffffffff1c1c7890 */ /* 0x000fe2000fffe03f */
[----:B------:R-:W-:Y:S01]  /*72e0*/  MOV R206, R5 ;  /* 0x0000000500ce7202 */ /* 0x000fe20000000f00 */
[----:B------:R-:W-:Y:S01]  /*72f0*/  IMAD.MOV.U32 R7, RZ, RZ, R4 ;  /* 0x000000ffff077224 */ /* 0x000fe200078e0004 */
[----:B------:R-:W-:Y:S01]  /*7300*/  UMOV UR6, UR10 ;  /* 0x0000000a00067c82 */ /* 0x000fe20008000000 */
[----:B------:R-:W-:Y:S01]  /*7310*/  UMOV UR7, 0x40000040 ;  /* 0x4000004000077882 */ /* 0x000fe20000000000 */
        /* <DEDUP_REMOVED lines=36> */
.L_x_10504:
[----:B--23--:R-:W2:Y:S01]  /*7560*/  SHFL.BFLY PT, R6, R3, 0x2, 0x1f ;  /* 0x0c401f0003067f89 */ /* 0x00cea200000e0000 */
[----:B------:R-:W-:Y:S01]  /*7570*/  IMAD.MOV.U32 R13, RZ, RZ, RZ ;  /* 0x000000ffff0d7224 */ /* 0x000fe200078e00ff */
[----:B------:R-:W-:Y:S01]  /*7580*/  UIADD3 UR37, UR37, 0x1, URZ ;  /* 0x0000000125257890 */ /* 0x000fe2000fffe03f */
[----:B------:R-:W-:Y:S01]  /*7590*/  IMAD.U32 R177, RZ, RZ, UR25 ;  /* 0x00000019ffb17e24 */ /* 0x000fe2000f8e00ff */
[----:B------:R-:W3:Y:S01]  /*75a0*/  SHFL.BFLY PT, R11, R0, 0x2, 0x1f ;  /* 0x0c401f00000b7f89 */ /* 0x000ee200000e0000 */
[----:B------:R-:W-:Y:S01]  /*75b0*/  IMAD.U32 R179, RZ, RZ, UR25 ;  /* 0x00000019ffb37e24 */ /* 0x000fe2000f8e00ff */
[----:B------:R-:W-:Y:S01]  /*75c0*/  UISETP.NE.AND UP0, UPT, UR37, 0x2, UPT ;  /* 0x000000022500788c */ /* 0x000fe2000bf05270 */
[----:B------:R-:W-:Y:S01]  /*75d0*/  IMAD.MOV.U32 R20, RZ, RZ, -0x800000 ;  /* 0xff800000ff147424 */ /* 0x000fe200078e00ff */
[----:B------:R4:W-:Y:S06]  /*75e0*/  BAR.ARV R9, 0x100 ;  /* 0x000400090000751d */ /* 0x0009ec0000002000 */
[----:B------:R-:W-:-:S02]  /*75f0*/  USEL UR4, URZ, 0x1, UP0 ;  /* 0x000000013f047887 */ /* 0x000fc40008000000 */
[----:B------:R-:W-:Y:S06]  /*7600*/  BAR.ARV 0x8, 0x120 ;  /* 0x0204800000007b1d */ /* 0x000fec0000002000 */
[----:B------:R-:W-:Y:S01]  /*7610*/  PLOP3.LUT P0, PT, PT, PT, PT, 0x8, 0x0 ;  /* 0x000000000000781c */ /* 0x000fe20003f0e170 */
[----:B------:R-:W-:Y:S01]  /*7620*/  UIADD3 UR39, UR39, 0x1, URZ ;  /* 0x0000000127277890 */ /* 0x000fe2000fffe03f */
[----:B--2---:R-:W-:Y:S01]  /*7630*/  FADD.FTZ R6, R6, R3 ;  /* 0x0000000306067221 */ /* 0x004fe20000010000 */
[----:B------:R-:W-:Y:S01]  /*7640*/  IMAD.MOV.U32 R3, RZ, RZ, -0x800000 ;  /* 0xff800000ff037424 */ /* 0x000fe200078e00ff */
[----:B------:R-:W-:Y:S01]  /*7650*/  USEL UR37, UR37, URZ, UP0 ;  /* 0x0000003f25257287 */ /* 0x000fe20008000000 */
[----:B---3--:R-:W-:-:S02]  /*7660*/  FADD.FTZ R11, R11, R0 ;  /* 0x000000000b0b7221 */ /* 0x008fc40000010000 */
[----:B-1----:R-:W1:Y:S01]  /*7670*/  SHFL.BFLY PT, R7, R6, 0x1, 0x1f ;  /* 0x0c201f0006077f89 */ /* 0x002e6200000e0000 */
[----:B------:R-:W-:-:S03]  /*7680*/  ULOP3.LUT UR38, UR38, UR4, URZ, 0x3c, !UPT ;  /* 0x0000000426267292 */ /* 0x000fc6000f8e3c3f */
[----:B------:R-:W2:Y:S01]  /*7690*/  SHFL.BFLY PT, R8, R11, 0x1, 0x1f ;  /* 0x0c201f000b087f89 */ /* 0x000ea200000e0000 */
[----:B-1----:R-:W-:Y:S01]  /*76a0*/  FADD.FTZ R172, R6, R7 ;  /* 0x0000000706ac7221 */ /* 0x002fe20000010000 */
[----:B------:R-:W-:Y:S02]  /*76b0*/  IMAD.MOV.U32 R7, RZ, RZ, RZ ;  /* 0x000000ffff077224 */ /* 0x000fe400078e00ff */
[----:B--2---:R-:W-:Y:S02]  /*76c0*/  FADD.FTZ R174, R11, R8 ;  /* 0x000000080bae7221 */ /* 0x004fe40000010000 */
[----:B------:R-:W-:-:S03]  /*76d0*/  FSETP.NE.FTZ.AND P1, PT, R172, RZ, PT ;  /* 0x000000ffac00720b */ /* 0x000fc60003f35000 */
[----:B------:R-:W-:-:S10]  /*76e0*/  FSETP.NE.FTZ.AND P2, PT, R174, RZ, PT ;  /* 0x000000ffae00720b */ /* 0x000fd40003f55000 */
[----:B------:R-:W1:Y:S01]  /*76f0*/  @P1 MUFU.RCP R13, R172 ;  /* 0x000000ac000d1308 */ /* 0x000e620000001000 */
[----:B------:R-:W-:Y:S02]  /*7700*/  @P1 FMUL.FTZ R177, R177, 0.69314718246459960938 ;  /* 0x3f317218b1b11820 */ /* 0x000fe40000410000 */
[----:B------:R-:W-:-:S05]  /*7710*/  @P2 FMUL.FTZ R179, R179, 0.69314718246459960938 ;  /* 0x3f317218b3b32820 */ /* 0x000fca0000410000 */
[----:B------:R-:W2:Y:S08]  /*7720*/  @P2 MUFU.RCP R7, R174 ;  /* 0x000000ae00072308 */ /* 0x000eb00000001000 */
[----:B------:R-:W3:Y:S01]  /*7730*/  @P1 MUFU.LG2 R172, R172 ;  /* 0x000000ac00ac1308 */ /* 0x000ee20000000c00 */
[-C--:B-1----:R-:W-:Y:S01]  /*7740*/  FMUL.FTZ R0, R24, R13.reuse ;  /* 0x0000000d18007220 */ /* 0x082fe20000410000 */
[-C--:B------:R-:W-:Y:S01]  /*7750*/  FMUL.FTZ R6, R28, R13.reuse ;  /* 0x0000000d1c067220 */ /* 0x080fe20000410000 */
[-C--:B------:R-:W-:Y:S01]  /*7760*/  FMUL.FTZ R25, R25, R13.reuse ;  /* 0x0000000d19197220 */ /* 0x080fe20000410000 */
[-C--:B------:R-:W-:Y:S01]  /*7770*/  FMUL.FTZ R29, R29, R13.reuse ;  /* 0x0000000d1d1d7220 */ /* 0x080fe20000410000 */
[-C--:B------:R-:W-:Y:S01]  /*7780*/  FMUL.FTZ R32, R32, R13.reuse ;  /* 0x0000000d20207220 */ /* 0x080fe20000410000 */
[-C--:B------:R-:W-:Y:S01]  /*7790*/  FMUL.FTZ R33, R33, R13.reuse ;  /* 0x0000000d21217220 */ /* 0x080fe20000410000 */
[----:B------:R-:W-:Y:S01]  /*77a0*/  FMUL.FTZ R36, R36, R13 ;  /* 0x0000000d24247220 */ /* 0x000fe20000410000 */
[----:B------:R-:W1:Y:S01]  /*77b0*/  @P2 MUFU.LG2 R174, R174 ;  /* 0x000000ae00ae2308 */ /* 0x000e620000000c00 */
[-C--:B--2---:R-:W-:Y:S01]  /*77c0*/  FMUL.FTZ R157, R87, R7.reuse ;  /* 0x00000007579d7220 */ /* 0x084fe20000410000 */
[----:B------:R-:W-:Y:S01]  /*77d0*/  FMUL.FTZ R155, R91, R7 ;  /* 0x000000075b9b7220 */ /* 0x000fe20000410000 */
        /* <DEDUP_REMOVED lines=123> */
.L_x_10483:
        /* <DEDUP_REMOVED lines=10> */
[C---:B------:R-:W-:Y:S01]  /*8030*/  IADD3 R35, P4, R16.reuse, 0x60, RZ ;  /* 0x0000006010237810 */ /* 0x040fe20007f9e0ff */
[----:B------:R-:W-:Y:S01]  /*8040*/  USHF.R.S32.HI UR5, URZ, 0x1f, UR43 ;  /* 0x0000001f3f057899 */ /* 0x000fe2000801142b */
[----:B------:R-:W-:Y:S02]  /*8050*/  LOP3.LUT R26, R27, 0x380, RZ, 0xc0, !PT ;  /* 0x000003801b1a7812 */ /* 0x000fe400078ec0ff */
[----:B------:R-:W-:Y:S01]  /*8060*/  IADD3 R39, P3, R16, 0x4000, RZ ;  /* 0x0000400010277810 */ /* 0x000fe20007f7e0ff */
[----:B------:R-:W-:Y:S01]  /*8070*/  ULDC UR10, c[0x0][0xa88] ;  /* 0x0002a200000a7ab9 */ /* 0x000fe20000000800 */
[----:B------:R-:W-:Y:S01]  /*8080*/  SHF.R.U64 R26, R26, 0x3, RZ ;  /* 0x000000031a1a7819 */ /* 0x000fe200000012ff */
[----:B------:R-:W-:Y:S01]  /*8090*/  ULDC.64 UR6, c[0x0][0xb70] ;  /* 0x0002dc0000067ab9 */ /* 0x000fe20000000a00 */
[----:B------:R-:W-:Y:S01]  /*80a0*/  LOP3.LUT R34, R35, 0x380, RZ, 0xc0, !PT ;  /* 0x0000038023227812 */ /* 0x000fe200078ec0ff */
[----:B------:R-:W-:Y:S01]  /*80b0*/  UIMAD UR5, UR5, UR6, URZ ;  /* 0x00000006050572a4 */ /* 0x000fe2000f8e023f */
[----:B------:R-:W-:Y:S01]  /*80c0*/  LOP3.LUT R26, R26, R27, RZ, 0x3c, !PT ;  /* 0x0000001b1a1a7212 */ /* 0x000fe200078e3cff */
[----:B------:R-:W-:Y:S01]  /*80d0*/  IMAD.X R27, RZ, RZ, R17, P6 ;  /* 0x000000ffff1b7224 */ /* 0x000fe200030e0611 */
[C---:B------:R-:W-:Y:S01]  /*80e0*/  IADD3 R47, P6, R16.reuse, 0x4040, RZ ;  /* 0x00004040102f7810 */ /* 0x040fe20007fde0ff */
[----:B------:R-:W-:Y:S01]  /*80f0*/  UIMAD.WIDE.U32 UR8, UR43, UR6, URZ ;  /* 0x000000062b0872a5 */ /* 0x000fe2000f8e003f */
[----:B------:R-:W-:Y:S01]  /*8100*/  LOP3.LUT R38, R39, 0x380, RZ, 0xc0, !PT ;  /* 0x0000038027267812 */ /* 0x000fe200078ec0ff */
[----:B------:R-:W-:Y:S01]  /*8110*/  UIMAD UR5, UR43, UR7, UR5 ;  /* 0x000000072b0572a4 */ /* 0x000fe2000f8e0205 */
[----:B------:R-:W-:-:S02]  /*8120*/  IADD3 R31, P5, R16, 0x40, RZ ;  /* 0x00000040101f7810 */ /* 0x000fc40007fbe0ff */
[----:B------:R-:W-:Y:S01]  /*8130*/  LOP3.LUT R46, R47, 0x380, RZ, 0xc0, !PT ;  /* 0x000003802f2e7812 */ /* 0x000fe200078ec0ff */
[----:B------:R-:W-:Y:S01]  /*8140*/  UIADD3 UR5, UR9, UR5, URZ ;  /* 0x0000000509057290 */ /* 0x000fe2000fffe03f */
[----:B------:R-:W-:Y:S01]  /*8150*/  SHF.R.U64 R34, R34, 0x3, RZ ;  /* 0x0000000322227819 */ /* 0x000fe200000012ff */
[----:B------:R-:W-:Y:S01]  /*8160*/  ULDC.64 UR6, c[0x0][0xb40] ;  /* 0x0002d00000067ab9 */ /* 0x000fe20000000a00 */
[----:B------:R-:W-:Y:S02]  /*8170*/  SHF.R.U64 R38, R38, 0x3, RZ ;  /* 0x0000000326267819 */ /* 0x000fe400000012ff */
[----:B------:R-:W-:Y:S02]  /*8180*/  IADD3 R43, P2, R16, 0x4020, RZ ;  /* 0x00004020102b7810 */ /* 0x000fe40007f5e0ff */
[----:B------:R-:W-:Y:S02]  /*8190*/  LOP3.LUT R30, R31, 0x380, RZ, 0xc0, !PT ;  /* 0x000003801f1e7812 */ /* 0x000fe400078ec0ff */
[----:B------:R-:W-:-:S02]  /*81a0*/  SHF.R.U64 R46, R46, 0x3, RZ ;  /* 0x000000032e2e7819 */ /* 0x000fc400000012ff */
[----:B------:R-:W-:Y:S01]  /*81b0*/  LOP3.LUT R34, R34, R35, RZ, 0x3c, !PT ;  /* 0x0000002322227212 */ /* 0x000fe200078e3cff */
[--C-:B------:R-:W-:Y:S01]  /*81c0*/  IMAD.X R35, RZ, RZ, R17.reuse, P4 ;  /* 0x000000ffff237224 */ /* 0x100fe200020e0611 */
[----:B------:R-:W-:Y:S01]  /*81d0*/  LOP3.LUT R38, R38, R39, RZ, 0x3c, !PT ;  /* 0x0000002726267212 */ /* 0x000fe200078e3cff */
[----:B------:R-:W-:Y:S01]  /*81e0*/  IMAD.X R39, RZ, RZ, R17, P3 ;  /* 0x000000ffff277224 */ /* 0x000fe200018e0611 */
[----:B------:R-:W-:Y:S02]  /*81f0*/  IADD3 R95, R22, UR42, RZ ;  /* 0x0000002a165f7c10 */ /* 0x000fe4000fffe0ff */
[----:B------:R-:W-:Y:S02]  /*8200*/  LOP3.LUT R42, R43, 0x380, RZ, 0xc0, !PT ;  /* 0x000003802b2a7812 */ /* 0x000fe400078ec0ff */
[----:B------:R-:W-:Y:S01]  /*8210*/  SHF.R.U64 R30, R30, 0x3, RZ ;  /* 0x000000031e1e7819 */ /* 0x000fe200000012ff */
[----:B------:R-:W-:Y:S01]  /*8220*/  VIADD R4, R95, 0x8 ;  /* 0x000000085f047836 */ /* 0x000fe20000000000 */
[----:B------:R-:W-:-:S02]  /*8230*/  IADD3 R55, P4, R16, 0x8000, RZ ;  /* 0x0000800010377810 */ /* 0x000fc40007f9e0ff */
[----:B------:R-:W-:Y:S02]  /*8240*/  IADD3 R59, P3, R16, 0x8020, RZ ;  /* 0x00008020103b7810 */ /* 0x000fe40007f7e0ff */
[----:B------:R-:W-:Y:S01]  /*8250*/  LOP3.LUT R46, R46, R47, RZ, 0x3c, !PT ;  /* 0x0000002f2e2e7212 */ /* 0x000fe200078e3cff */
[--C-:B------:R-:W-:Y:S01]  /*8260*/  IMAD.X R47, RZ, RZ, R17.reuse, P6 ;  /* 0x000000ffff2f7224 */ /* 0x100fe200030e0611 */
[----:B------:R-:W-:Y:S02]  /*8270*/  LOP3.LUT R5, R16, 0x380, RZ, 0xc0, !PT ;  /* 0x0000038010057812 */ /* 0x000fe400078ec0ff */
[----:B------:R-:W-:Y:S02]  /*8280*/  SHF.R.U64 R42, R42, 0x3, RZ ;  /* 0x000000032a2a7819 */ /* 0x000fe400000012ff */
[----:B------:R-:W-:Y:S02]  /*8290*/  IADD3 R67, P6, R16, 0x8060, RZ ;  /* 0x0000806010437810 */ /* 0x000fe40007fde0ff */
[----:B------:R-:W-:Y:S01]  /*82a0*/  LOP3.LUT R30, R30, R31, RZ, 0x3c, !PT ;  /* 0x0000001f1e1e7212 */ /* 0x000fe200078e3cff */
[----:B------:R-:W-:Y:S01]  /*82b0*/  IMAD.X R31, RZ, RZ, R17, P5 ;  /* 0x000000ffff1f7224 */ /* 0x000fe200028e0611 */
[----:B------:R-:W-:-:S02]  /*82c0*/  LOP3.LUT R54, R55, 0x380, RZ, 0xc0, !PT ;  /* 0x0000038037367812 */ /* 0x000fc400078ec0ff */
[----:B------:R-:W-:Y:S02]  /*82d0*/  LOP3.LUT R58, R59, 0x380, RZ, 0xc0, !PT ;  /* 0x000003803b3a7812 */ /* 0x000fe400078ec0ff */
[----:B------:R-:W-:Y:S02]  /*82e0*/  LOP3.LUT P0, RZ, R202, 0x3, RZ, 0xc0, !PT ;  /* 0x00000003caff7812 */ /* 0x000fe4000780c0ff */
[----:B------:R-:W-:Y:S02]  /*82f0*/  IADD3 R51, P5, R16, 0x4060, RZ ;  /* 0x0000406010337810 */ /* 0x000fe40007fbe0ff */
[----:B------:R-:W-:Y:S02]  /*8300*/  SHF.R.U64 R5, R5, 0x3, RZ ;  /* 0x0000000305057819 */ /* 0x000fe400000012ff */
[----:B------:R-:W-:Y:S01]  /*8310*/  LOP3.LUT R42, R42, R43, RZ, 0x3c, !PT ;  /* 0x0000002b2a2a7212 */ /* 0x000fe200078e3cff */
[----:B------:R-:W-:Y:S01]  /*8320*/  IMAD.X R43, RZ, RZ, R17, P2 ;  /* 0x000000ffff2b7224 */ /* 0x000fe200010e0611 */
[----:B------:R-:W-:-:S02]  /*8330*/  LOP3.LUT R66, R67, 0x380, RZ, 0xc0, !PT ;  /* 0x0000038043427812 */ /* 0x000fc400078ec0ff */
[----:B------:R-:W-:Y:S02]  /*8340*/  SHF.R.U64 R54, R54, 0x3, RZ ;  /* 0x0000000336367819 */ /* 0x000fe400000012ff */
[----:B------:R-:W-:Y:S02]  /*8350*/  SHF.R.U64 R58, R58, 0x3, RZ ;  /* 0x000000033a3a7819 */ /* 0x000fe400000012ff */
[----:B------:R-:W-:Y:S02]  /*8360*/  ISETP.GE.OR P1, PT, R4, UR10, P0 ;  /* 0x0000000a04007c0c */ /* 0x000fe40008726670 */
[----:B------:R-:W-:Y:S02]  /*8370*/  IADD3 R63, P2, R16, 0x8040, RZ ;  /* 0x00008040103f7810 */ /* 0x000fe40007f5e0ff */
[----:B------:R-:W-:Y:S02]  /*8380*/  LOP3.LUT R50, R51, 0x380, RZ, 0xc0, !PT ;  /* 0x0000038033327812 */ /* 0x000fe400078ec0ff */
[----:B------:R-:W-:Y:S01]  /*8390*/  LOP3.LUT R4, R5, R16, RZ, 0x3c, !PT ;  /* 0x0000001005047212 */ /* 0x000fe200078e3cff */
[----:B------:R-:W-:Y:S01]  /*83a0*/  IMAD.MOV.U32 R5, RZ, RZ, R17 ;  /* 0x000000ffff057224 */ /* 0x000fe200078e0011 */
[----:B------:R-:W-:-:S02]  /*83b0*/  SHF.R.U64 R66, R66, 0x3, RZ ;  /* 0x0000000342427819 */ /* 0x000fc400000012ff */
[----:B------:R-:W-:Y:S01]  /*83c0*/  LOP3.LUT R54, R54, R55, RZ, 0x3c, !PT ;  /* 0x0000003736367212 */ /* 0x000fe200078e3cff */
[--C-:B------:R-:W-:Y:S01]  /*83d0*/  IMAD.X R55, RZ, RZ, R17.reuse, P4 ;  /* 0x000000ffff377224 */ /* 0x100fe200020e0611 */
[----:B------:R-:W-:Y:S01]  /*83e0*/  LOP3.LUT R58, R58, R59, RZ, 0x3c, !PT ;  /* 0x0000003b3a3a7212 */ /* 0x000fe200078e3cff */
[----:B------:R-:W-:Y:S01]  /*83f0*/  IMAD.X R59, RZ, RZ, R17, P3 ;  /* 0x000000ffff3b7224 */ /* 0x000fe200018e0611 */
[----:B------:R-:W-:Y:S02]  /*8400*/  LOP3.LUT R62, R63, 0x380, RZ, 0xc0, !PT ;  /* 0x000003803f3e7812 */ /* 0x000fe400078ec0ff */
[----:B------:R-:W-:Y:S02]  /*8410*/  SHF.R.U64 R50, R50, 0x3, RZ ;  /* 0x0000000332327819 */ /* 0x000fe400000012ff */
[C---:B------:R-:W-:Y:S02]  /*8420*/  IADD3 R83, P4, R16.reuse, 0xc020, RZ ;  /* 0x0000c02010537810 */ /* 0x040fe40007f9e0ff */
[----:B------:R-:W-:-:S02]  /*8430*/  IADD3 R75, P3, R16, 0xc040, RZ ;  /* 0x0000c040104b7810 */ /* 0x000fc40007f7e0ff */
[----:B------:R-:W-:Y:S02]  /*8440*/  LOP3.LUT R66, R66, R67, RZ, 0x3c, !PT ;  /* 0x0000004342427212 */ /* 0x000fe400078e3cff */
[----:B------:R-:W-:Y:S02]  /*8450*/  MOV R67, R4 ;  /* 0x0000000400437202 */ /* 0x000fe40000000f00 */
[----:B------:R-:W-:Y:S02]  /*8460*/  SHF.R.U64 R62, R62, 0x3, RZ ;  /* 0x000000033e3e7819 */ /* 0x000fe400000012ff */
[----:B------:R-:W-:Y:S02]  /*8470*/  F2FP.BF16.F32.PACK_AB R4, R25, R0 ;  /* 0x000000001904723e */ /* 0x000fe400000010ff */
[----:B------:R-:W-:Y:S02]  /*8480*/  F2FP.BF16.F32.PACK_AB R5, R175, R168 ;  /* 0x000000a8af05723e */ /* 0x000fe400000010ff */
[----:B------:R-:W-:-:S02]  /*8490*/  F2FP.BF16.F32.PACK_AB R6, R29, R6 ;  /* 0x000000061d06723e */ /* 0x000fc400000010ff */
[----:B------:R-:W-:Y:S02]  /*84a0*/  F2FP.BF16.F32.PACK_AB R7, R173, R170 ;  /* 0x000000aaad07723e */ /* 0x000fe400000010ff */
[----:B------:R-:W-:Y:S02]  /*84b0*/  LOP3.LUT R50, R50, R51, RZ, 0x3c, !PT ;  /* 0x0000003332327212 */ /* 0x000fe400078e3cff */
[----:B------:R-:W-:Y:S01]  /*84c0*/  LOP3.LUT R82, R83, 0x380, RZ, 0xc0, !PT ;  /* 0x0000038053527812 */ /* 0x000fe200078ec0ff */
[----:B------:R1:W-:Y:S01]  /*84d0*/  STSM.16.M88.4 [R67], R4 ;  /* 0x0000000443007844 */ /* 0x0003e20000000200 */
[----:B------:R-:W-:Y:S02]  /*84e0*/  LOP3.LUT R74, R75, 0x380, RZ, 0xc0, !PT ;  /* 0x000003804b4a7812 */ /* 0x000fe400078ec0ff */
[----:B------:R-:W-:Y:S02]  /*84f0*/  IADD3.X R51, RZ, R17, RZ, P5, !PT ;  /* 0x00000011ff337210 */ /* 0x000fe40002ffe4ff */
[----:B------:R-:W-:-:S02]  /*8500*/  IADD3 R71, P5, R16, 0xc000, RZ ;  /* 0x0000c00010477810 */ /* 0x000fc40007fbe0ff */
[----:B------:R-:W-:Y:S01]  /*8510*/  LOP3.LUT R62, R62, R63, RZ, 0x3c, !PT ;  /* 0x0000003f3e3e7212 */ /* 0x000fe200078e3cff */
[--C-:B------:R-:W-:Y:S01]  /*8520*/  IMAD.X R63, RZ, RZ, R17.reuse, P2 ;  /* 0x000000ffff3f7224 */ /* 0x100fe200010e0611 */
[----:B------:R-:W-:Y:S02]  /*8530*/  SHF.R.U64 R82, R82, 0x3, RZ ;  /* 0x0000000352527819 */ /* 0x000fe400000012ff */
[----:B------:R-:W-:Y:S02]  /*8540*/  SHF.R.U64 R74, R74, 0x3, RZ ;  /* 0x000000034a4a7819 */ /* 0x000fe400000012ff */
[----:B------:R-:W-:Y:S02]  /*8550*/  IADD3 R79, P2, R16, 0xc060, RZ ;  /* 0x0000c060104f7810 */ /* 0x000fe40007f5e0ff */
[----:B------:R-:W-:Y:S01]  /*8560*/  LOP3.LUT R70, R71, 0x380, RZ, 0xc0, !PT ;  /* 0x0000038047467812 */ /* 0x000fe200078ec0ff */
[----:B-1----:R-:W-:Y:S01]  /*8570*/  IMAD.X R67, RZ, RZ, R17, P6 ;  /* 0x000000ffff437224 */ /* 0x002fe200030e0611 */
[----:B------:R-:W-:-:S02]  /*8580*/  F2FP.BF16.F32.PACK_AB R4, R33, R32 ;  /* 0x000000202104723e */ /* 0x000fc400000010ff */
[----:B------:R-:W1:Y:S01]  /*8590*/  LDC.64 R32, c[0x0][0xb78] ;  /* 0x0002de00ff207b82 */ /* 0x000e620000000a00 */
[----:B------:R-:W-:Y:S01]  /*85a0*/  LOP3.LUT R82, R82, R83, RZ, 0x3c, !PT ;  /* 0x0000005352527212 */ /* 0x000fe200078e3cff */
[----:B------:R-:W-:Y:S01]  /*85b0*/  IMAD.X R83, RZ, RZ, R17, P4 ;  /* 0x000000ffff537224 */ /* 0x000fe200020e0611 */
[----:B------:R-:W-:Y:S02]  /*85c0*/  LOP3.LUT R74, R74, R75, RZ, 0x3c, !PT ;  /* 0x0000004b4a4a7212 */ /* 0x000fe400078e3cff */
[----:B------:R-:W-:Y:S02]  /*85d0*/  LOP3.LUT R78, R79, 0x380, RZ, 0xc0, !PT ;  /* 0x000003804f4e7812 */ /* 0x000fe400078ec0ff */
[----:B------:R-:W-:Y:S02]  /*85e0*/  MOV R168, R26 ;  /* 0x0000001a00a87202 */ /* 0x000fe40000000f00 */
[----:B------:R-:W-:Y:S02]  /*85f0*/  IADD3.X R75, RZ, R17, RZ, P3, !PT ;  /* 0x00000011ff4b7210 */ /* 0x000fe40001ffe4ff */
[----:B------:R-:W-:-:S02]  /*8600*/  F2FP.BF16.F32.PACK_AB R5, R166, R153 ;  /* 0x00000099a605723e */ /* 0x000fc400000010ff */
[----:B------:R-:W-:Y:S02]  /*8610*/  F2FP.BF16.F32.PACK_AB R6, R37, R36 ;  /* 0x000000242506723e */ /* 0x000fe400000010ff */
[----:B------:R-:W-:Y:S02]  /*8620*/  F2FP.BF16.F32.PACK_AB R7, R171, R152 ;  /* 0x00000098ab07723e */ /* 0x000fe400000010ff */
[----:B------:R-:W-:Y:S02]  /*8630*/  SHF.R.U64 R70, R70, 0x3, RZ ;  /* 0x0000000346467819 */ /* 0x000fe400000012ff */
[----:B------:R-:W-:Y:S01]  /*8640*/  MOV R103, R30 ;  /* 0x0000001e00677202 */ /* 0x000fe20000000f00 */
[----:B------:R1:W-:Y:S01]  /*8650*/  STSM.16.M88.4 [R168], R4 ;  /* 0x00000004a8007844 */ /* 0x0003e20000000200 */
[----:B------:R-:W-:Y:S02]  /*8660*/  F2FP.BF16.F32.PACK_AB R8, R41, R8 ;  /* 0x000000082908723e */ /* 0x000fe400000010ff */
[----:B------:R-:W-:Y:S01]  /*8670*/  F2FP.BF16.F32.PACK_AB R9, R164, R9 ;  /* 0x00000009a409723e */ /* 0x000fe200000010ff */
[----:B------:R-:W2:Y:S01]  /*8680*/  SHFL.IDX PT, R6, R204, RZ, 0x1f ;  /* 0x00001fffcc067589 */ /* 0x000ea200000e0000 */
[----:B------:R-:W-:-:S02]  /*8690*/  F2FP.BF16.F32.PACK_AB R10, R45, R10 ;  /* 0x0000000a2d0a723e */ /* 0x000fc400000010ff */
[----:B------:R-:W-:Y:S02]  /*86a0*/  F2FP.BF16.F32.PACK_AB R11, R162, R11 ;  /* 0x0000000ba20b723e */ /* 0x000fe400000010ff */
[----:B------:R-:W-:Y:S01]  /*86b0*/  MOV R102, R34 ;  /* 0x0000002200667202 */ /* 0x000fe20000000f00 */
[----:B------:R-:W-:Y:S01]  /*86c0*/  IMAD.U32 R35, RZ, RZ, UR9 ;  /* 0x00000009ff237e24 */ /* 0x000fe2000f8e00ff */
[----:B------:R-:W-:Y:S01]  /*86d0*/  F2FP.BF16.F32.PACK_AB R12, R49, R12 ;  /* 0x0000000c310c723e */ /* 0x000fe200000010ff */
[----:B------:R3:W-:Y:S01]  /*86e0*/  STSM.16.M88.4 [R103], R8 ;  /* 0x0000000867007844 */ /* 0x0007e20000000200 */
[----:B------:R-:W-:Y:S01]  /*86f0*/  F2FP.BF16.F32.PACK_AB R13, R160, R13 ;  /* 0x0000000da00d723e */ /* 0x000fe200000010ff */
[----:B------:R-:W-:Y:S01]  /*8700*/  IMAD.U32 R35, RZ, RZ, UR5 ;  /* 0x00000005ff237e24 */ /* 0x000fe2000f8e00ff */
[----:B------:R-:W-:Y:S01]  /*8710*/  F2FP.BF16.F32.PACK_AB R14, R53, R14 ;  /* 0x0000000e350e723e */ /* 0x000fe200000010ff */
[----:B------:R-:W-:Y:S01]  /*8720*/  USHF.R.S32.HI UR5, URZ, 0x1f, UR44 ;  /* 0x0000001f3f057899 */ /* 0x000fe2000801142c */
[----:B------:R-:W-:Y:S01]  /*8730*/  F2FP.BF16.F32.PACK_AB R15, R158, R15 ;  /* 0x0000000f9e0f723e */ /* 0x000fe200000010ff */
[----:B------:R-:W-:Y:S01]  /*8740*/  IMAD.U32 R34, RZ, RZ, UR8 ;  /* 0x00000008ff227e24 */ /* 0x000fe2000f8e00ff */
[----:B------:R-:W-:-:S02]  /*8750*/  MOV R39, R38 ;  /* 0x0000002600277202 */ /* 0x000fc40000000f00 */
[----:B------:R-:W-:Y:S01]  /*8760*/  F2FP.BF16.F32.PACK_AB R24, R57, R24 ;  /* 0x000000183918723e */ /* 0x000fe200000010ff */
[----:B------:R3:W-:Y:S01]  /*8770*/  STSM.16.M88.4 [R102], R12 ;  /* 0x0000000c66007844 */ /* 0x0007e20000000200 */
[----:B------:R-:W-:Y:S01]  /*8780*/  F2FP.BF16.F32.PACK_AB R25, R169, R64 ;  /* 0x00000040a919723e */ /* 0x000fe200000010ff */
[----:B-1----:R-:W-:Y:S01]  /*8790*/  IMAD R4, R32, UR5, RZ ;  /* 0x0000000520047c24 */ /* 0x002fe2000f8e02ff */
[----:B------:R-:W-:Y:S02]  /*87a0*/  F2FP.BF16.F32.PACK_AB R26, R61, R60 ;  /* 0x0000003c3d1a723e */ /* 0x000fe400000010ff */
[----:B------:R-:W-:Y:S01]  /*87b0*/  F2FP.BF16.F32.PACK_AB R27, R167, R56 ;  /* 0x00000038a71b723e */ /* 0x000fe200000010ff */
[----:B------:R-:W-:Y:S01]  /*87c0*/  IMAD R4, R33, UR44, R4 ;  /* 0x0000002c21047c24 */ /* 0x000fe2000f8e0204 */
[----:B------:R-:W-:Y:S01]  /*87d0*/  SHF.R.U64 R78, R78, 0x3, RZ ;  /* 0x000000034e4e7819 */ /* 0x000fe200000012ff */
[----:B------:R-:W-:Y:S01]  /*87e0*/  IMAD.WIDE.U32 R32, R32, UR44, R34 ;  /* 0x0000002c20207c25 */ /* 0x000fe2000f8e0022 */
[----:B------:R-:W-:Y:S01]  /*87f0*/  MOV R42, R42 ;  /* 0x0000002a002a7202 */ /* 0x000fe20000000f00 */
[----:B------:R3:W-:Y:S01]  /*8800*/  STSM.16.M88.4 [R39], R24 ;  /* 0x0000001827007844 */ /* 0x0007e20000000200 */
[----:B------:R-:W-:-:S02]  /*8810*/  MOV R0, R74 ;  /* 0x0000004a00007202 */ /* 0x000fc40000000f00 */
[----:B------:R-:W-:Y:S02]  /*8820*/  F2FP.BF16.F32.PACK_AB R28, R65, R28 ;  /* 0x0000001c411c723e */ /* 0x000fe400000010ff */
[----:B------:R-:W-:Y:S02]  /*8830*/  F2FP.BF16.F32.PACK_AB R29, R165, R52 ;  /* 0x00000034a51d723e */ /* 0x000fe400000010ff */
[----:B------:R-:W-:Y:S02]  /*8840*/  F2FP.BF16.F32.PACK_AB R30, R69, R68 ;  /* 0x00000044451e723e */ /* 0x000fe400000010ff */
[----:B------:R-:W-:Y:S02]  /*8850*/  F2FP.BF16.F32.PACK_AB R31, R163, R48 ;  /* 0x00000030a31f723e */ /* 0x000fe400000010ff */
[----:B------:R-:W-:Y:S02]  /*8860*/  F2FP.BF16.F32.PACK_AB R72, R73, R72 ;  /* 0x000000484948723e */ /* 0x000fe400000010ff */
[----:B------:R-:W-:Y:S01]  /*8870*/  LOP3.LUT R70, R70, R71, RZ, 0x3c, !PT ;  /* 0x0000004746467212 */ /* 0x000fe200078e3cff */
[----:B------:R-:W-:Y:S01]  /*8880*/  IMAD.X R71, RZ, RZ, R17, P5 ;  /* 0x000000ffff477224 */ /* 0x000fe200028e0611 */
[----:B------:R-:W-:Y:S01]  /*8890*/  MOV R46, R46 ;  /* 0x0000002e002e7202 */ /* 0x000fe20000000f00 */
        /* <DEDUP_REMOVED lines=21> */
[----:B------:R-:W-:Y:S01]  /*89f0*/  LOP3.LUT R78, R78, R79, RZ, 0x3c, !PT ;  /* 0x0000004f4e4e7212 */ /* 0x000fe200078e3cff */
[----:B------:R-:W-:Y:S01]  /*8a00*/  IMAD.X R79, RZ, RZ, R17, P2 ;  /* 0x000000ffff4f7224 */ /* 0x000fe200010e0611 */
        /* <DEDUP_REMOVED lines=35> */
[----:B------:R-:W-:Y:S02]  /*8c40*/  F2FP.BF16.F32.PACK_AB R147, R151, R150 ;  /* 0x000000969793723e */ /* 0x000fe400000010ff */
[----:B------:R-:W-:-:S02]  /*8c50*/  ISETP.GE.OR P0, PT, R95, UR10, P0 ;  /* 0x0000000a5f007c0c */ /* 0x000fc40008706670 */
[----:B------:R-:W-:Y:S01]  /*8c60*/  SHF.R.S32.HI R5, RZ, 0x1f, R95 ;  /* 0x0000001fff057819 */ /* 0x000fe2000001145f */
[----:B------:R3:W-:Y:S01]  /*8c70*/  STSM.16.M88.4 [R78], R144 ;  /* 0x000000904e007844 */ /* 0x0007e20000000200 */
[----:B------:R-:W-:Y:S01]  /*8c80*/  IADD3 R95, P2, R95, R32, RZ ;  /* 0x000000205f5f7210 */ /* 0x000fe20007f5e0ff */
[----:B------:R-:W-:Y:S01]  /*8c90*/  @!PT LDS RZ, [RZ] ;  /* 0x00000000fffff984 */ /* 0x000fe20000000800 */
[----:B------:R-:W-:Y:S01]  /*8ca0*/  @!PT LDS RZ, [RZ] ;  /* 0x00000000fffff984 */ /* 0x000fe20000000800 */
[----:B------:R-:W-:Y:S01]  /*8cb0*/  @!PT LDS RZ, [RZ] ;  /* 0x00000000fffff984 */ /* 0x000fe20000000800 */
[----:B------:R1:W-:Y:S06]  /*8cc0*/  MEMBAR.ALL.CTA ;  /* 0x0000000000007992 */ /* 0x0003ec0000008000 */
[----:B-1----:R-:W1:Y:S01]  /*8cd0*/  FENCE.VIEW.ASYNC.S ;  /* 0x00000000000073c6 */ /* 0x002e620000000000 */
[----:B------:R-:W-:Y:S01]  /*8ce0*/  IADD3.X R32, R5, R33, R4, P2, !PT ;  /* 0x0000002105207210 */ /* 0x000fe200017fe404 */
[----:B-1----:R-:W-:Y:S06]  /*8cf0*/  BAR.ARV 0x1, 0x120 ;  /* 0x0044800000007b1d */ /* 0x002fec0000002000 */
[----:B------:R-:W-:-:S04]  /*8d00*/  LEA R4, P2, R95, UR6, 0x2 ;  /* 0x000000065f047c11 */ /* 0x000fc8000f8410ff */
[----:B------:R-:W-:-:S05]  /*8d10*/  LEA.HI.X R5, R95, UR7, R32, 0x2, P2 ;  /* 0x000000075f057c11 */ /* 0x000fca00090f1420 */
        /* <DEDUP_REMOVED lines=34> */
.L_x_10517:
[----:B------:R-:W-:Y:S05]  /*8f40*/  BSYNC B0 ;  /* 0x0000000000007941 */ /* 0x000fea0003800000 */
.L_x_10516:
[----:B------:R-:W-:Y:S05]  /*8f50*/  BRA `(.L_x_10515) ;  /* 0x00000008007c7947 */ /* 0x000fea0003800000 */
.L_x_10514:
[----:B------:R-:W1:Y:S01]  /*8f60*/  LDC.64 R10, c[0x0][0xae0] ;  /* 0x0002b800ff0a7b82 */ /* 0x000e620000000a00 */
        /* <DEDUP_REMOVED lines=29> */
[----:B------:R-:W-:Y:S02]  /*9140*/  LEA.HI.X R7, R4, UR9, R3, 0x2, P0 ;  /* 0x0000000904077c11 */ /* 0x000fe400080f1403 */
[----:B------:R-:W-:-:S05]  /*9150*/  MOV R3, 0xff800000 ;  /* 0xff80000000037802 */ /* 0x000fca0000000f00 */
[----:B------:R1:W-:Y:S02]  /*9160*/  STG.E desc[UR46][R6.64], R3 ;  /* 0x0000000306007986 */ /* 0x0003e4000c10192e */
.L_x_10519:
[----:B------:R-:W-:Y:S05]  /*9170*/  BSYNC B0 ;  /* 0x0000000000007941 */ /* 0x000fea0003800000 */
.L_x_10518:
        /* <DEDUP_REMOVED lines=21> */
[----:B------:R-:W-:Y:S01]  /*92d0*/  IADD3 R3, R18, 0x80, RZ ;  /* 0x0000008012037810 */ /* 0x000fe20007ffe0ff */
[----:B------:R-:W-:Y:S01]  /*92e0*/  ULDC UR5, c[0x0][0xa8c] ;  /* 0x0002a30000057ab9 */ /* 0x000fe20000000800 */
[----:B------:R-:W-:Y:S01]  /*92f0*/  ULDC.64 UR6, c[0x0][0xad8] ;  /* 0x0002b60000067ab9 */ /* 0x000fe20000000a00 */
[----:B------:R-:W-:Y:S01]  /*9300*/  IMAD.MOV.U32 R4, RZ, RZ, R8 ;  /* 0x000000ffff047224 */ /* 0x000fe200078e0008 */
[----:B------:R-:W-:Y:S01]  /*9310*/  ISETP.GE.AND P3, PT, R0, UR5, PT ;  /* 0x0000000500007c0c */ /* 0x000fe2000bf66270 */
[C---:B------:R-:W-:Y:S01]  /*9320*/  VIADD R0, R18.reuse, 0xc0 ;  /* 0x000000c012007836 */ /* 0x040fe20000000000 */
[----:B------:R-:W-:Y:S01]  /*9330*/  ISETP.GE.AND P4, PT, R3, UR5, PT ;  /* 0x0000000503007c0c */ /* 0x000fe2000bf86270 */
[----:B------:R-:W-:Y:S01]  /*9340*/  IMAD R3, R7, UR6, RZ ;  /* 0x0000000607037c24 */ /* 0x000fe2000f8e02ff */
        /* <DEDUP_REMOVED lines=13> */
.L_x_10521:
[----:B------:R-:W-:Y:S05]  /*9420*/  BSYNC B0 ;  /* 0x0000000000007941 */ /* 0x000fea0003800000 */
.L_x_10520:
        /* <DEDUP_REMOVED lines=13> */
[----:B------:R-:W-:Y:S01]  /*9500*/  IADD3 R10, R18, 0xc0, RZ ;  /* 0x000000c0120a7810 */ /* 0x000fe20007ffe0ff */
[----:B------:R-:W-:Y:S01]  /*9510*/  IMAD R0, R0, UR6, RZ ;  /* 0x0000000600007c24 */ /* 0x000fe2000f8e02ff */
[----:B------:R-:W-:Y:S01]  /*9520*/  ISETP.GE.AND P3, PT, R18, UR5, PT ;  /* 0x0000000512007c0c */ /* 0x000fe2000bf66270 */
[----:B------:R-:W-:Y:S01]  /*9530*/  IMAD.WIDE.U32 R4, R3, UR6, R4 ;  /* 0x0000000603047c25 */ /* 0x000fe2000f8e0004 */
[----:B------:R-:W-:-:S03]  /*9540*/  ISETP.GE.AND P6, PT, R10, UR5, PT ;  /* 0x000000050a007c0c */ /* 0x000fc6000bfc6270 */
        /* <DEDUP_REMOVED lines=9> */
.L_x_10523:
[----:B------:R-:W-:Y:S05]  /*95e0*/  BSYNC B0 ;  /* 0x0000000000007941 */ /* 0x000fea0003800000 */
.L_x_10522:
        /* <DEDUP_REMOVED lines=9> */
[----:B------:R-:W-:Y:S01]  /*9680*/  VIADD R10, R18, 0xc0 ;  /* 0x000000c0120a7836 */ /* 0x000fe20000000000 */
[----:B------:R-:W-:Y:S01]  /*9690*/  ISETP.GE.AND P4, PT, R5, UR5, PT ;  /* 0x0000000505007c0c */ /* 0x000fe2000bf86270 */
[----:B------:R-:W-:Y:S01]  /*96a0*/  IMAD.MOV.U32 R5, RZ, RZ, R11 ;  /* 0x000000ffff057224 */ /* 0x000fe200078e000b */
[----:B------:R-:W-:Y:S01]  /*96b0*/  MOV R4, R8 ;  /* 0x0000000800047202 */ /* 0x000fe20000000f00 */
[----:B------:R-:W-:Y:S01]  /*96c0*/  IMAD R0, R0, UR6, RZ ;  /* 0x0000000600007c24 */ /* 0x000fe2000f8e02ff */
[----:B------:R-:W-:-:S02]  /*96d0*/  ISETP.GE.AND P1, PT, R18, UR5, PT ;  /* 0x0000000512007c0c */ /* 0x000fc4000bf26270 */
[----:B------:R-:W-:Y:S01]  /*96e0*/  ISETP.GE.AND P5, PT, R10, UR5, PT ;  /* 0x000000050a007c0c */ /* 0x000fe2000bfa6270 */
[----:B------:R-:W-:-:S04]  /*96f0*/  IMAD.WIDE.U32 R4, R3, UR6, R4 ;  /* 0x0000000603047c25 */ /* 0x000fc8000f8e0004 */
        /* <DEDUP_REMOVED lines=9> */
.L_x_10525:
[----:B------:R-:W-:Y:S05]  /*9790*/  BSYNC B0 ;  /* 0x0000000000007941 */ /* 0x000fea0003800000 */
.L_x_10524:
        /* <DEDUP_REMOVED lines=10> */
[----:B------:R-:W-:Y:S01]  /*9840*/  IMAD.MOV.U32 R5, RZ, RZ, R11 ;  /* 0x000000ffff057224 */ /* 0x000fe200078e000b */
[C---:B------:R-:W-:Y:S01]  /*9850*/  IADD3 R0, R18.reuse, 0xc0, RZ ;  /* 0x000000c012007810 */ /* 0x040fe20007ffe0ff */
[----:B------:R-:W-:-:S02]  /*9860*/  VIADD R7, R18, 0x80 ;  /* 0x0000008012077836 */ /* 0x000fc40000000000 */
[----:B------:R-:W-:Y:S01]  /*9870*/  IMAD R6, R6, UR6, RZ ;  /* 0x0000000606067c24 */ /* 0x000fe2000f8e02ff */
[----:B------:R-:W-:Y:S01]  /*9880*/  ISETP.GE.AND P4, PT, R0, UR5, PT ;  /* 0x0000000500007c0c */ /* 0x000fe2000bf86270 */
        /* <DEDUP_REMOVED lines=11> */
.L_x_10526:
[----:B------:R-:W-:Y:S05]  /*9940*/  BSYNC B0 ;  /* 0x0000000000007941 */ /* 0x000fea0003800000 */
.L_x_10515:
[----:B------:R-:W5:Y:S02]  /*9950*/  LDC R0, c[0x0][0xda8] ;  /* 0x00036a00ff007b82 */ /* 0x000f640000000800 */
[----:B-----5:R-:W-:-:S13]  /*9960*/  ISETP.LE.AND P0, PT, R0, UR4, PT ;  /* 0x0000000400007c0c */ /* 0x020fda000bf03270 */
[----:B------:R-:W-:Y:S05]  /*9970*/  @!P0 BRA `(.L_x_10527) ;  /* 0xffffff74000c8947 */ /* 0x000fea000383ffff */
[----:B------:R-:W-:Y:S05]  /*9980*/  EXIT ;  /* 0x000000000000794d */ /* 0x000fea0003800000 */
.L_x_10479:
        /* <DEDUP_REMOVED lines=21> */
.L_x_10576:
        /* <DEDUP_REMOVED lines=21> */
.L_x_10529:
[----:B------:R-:W-:Y:S01]  /*9c30*/  ULDC UR11, c[0x0][0xdc4] ;  /* 0x00037100000b7ab9 */ /* 0x000fe20000000800 */
[----:B------:R-:W-:Y:S01]  /*9c40*/  UMOV UR8, UR9 ;  /* 0x0000000900087c82 */ /* 0x000fe20008000000 */
[----:B------:R-:W-:-:S11]  /*9c50*/  UISETP.NE.AND UP0, UPT, UR11, 0x1, UPT ;  /* 0x000000010b00788c */ /* 0x000fd6000bf05270 */
[----:B------:R-:W-:Y:S02]  /*9c60*/  @UP0 ULDC.64 UR12, c[0x0][0xdc8] ;  /* 0x00037200000c0ab9 */ /* 0x000fe40000000a00 */
[----:B------:R-:W-:-:S04]  /*9c70*/  UIMAD.WIDE.U32 UR6, UR9, UR12, URZ ;  /* 0x0000000c090672a5 */ /* 0x000fc8000f8e003f */
[----:B------:R-:W-:-:S04]  /*9c80*/  @UP0 USHF.R.U32.HI UR8, URZ, UR13, UR7 ;  /* 0x0000000d3f080299 */ /* 0x000fc80008011607 */
[----:B------:R-:W-:-:S12]  /*9c90*/  UIMAD UR6, UR8, UR11, URZ ;  /* 0x0000000b080672a4 */ /* 0x000fd8000f8e023f */
.L_x_10530:
[----:B------:R-:W-:Y:S01]  /*9ca0*/  ULDC.64 UR12, c[0x0][0x3f8] ;  /* 0x0000fe00000c7ab9 */ /* 0x000fe20000000a00 */
[----:B------:R-:W-:Y:S01]  /*9cb0*/  ULOP3.LUT UR8, URZ, UR8, URZ, 0x33, !UPT ;  /* 0x000000083f087292 */ /* 0x000fe2000f8e333f */
[----:B------:R-:W-:Y:S01]  /*9cc0*/  BSSY B6, `(.L_x_10531) ;  /* 0x000024d000067945 */ /* 0x000fe20003800000 */
[----:B------:R-:W-:Y:S02]  /*9cd0*/  UISETP.NE.U32.AND UP0, UPT, UR12, URZ, UPT ;  /* 0x0000003f0c00728c */ /* 0x000fe4000bf05070 */
[----:B------:R-:W-:Y:S02]  /*9ce0*/  UIADD3 UR11, UR9, -UR6, URZ ;  /* 0x80000006090b7290 */ /* 0x000fe4000fffe03f */
[----:B------:R-:W-:Y:S01]  /*9cf0*/  UISETP.NE.AND.EX UP0, UPT, UR13, URZ, UPT, UP0 ;  /* 0x0000003f0d00728c */ /* 0x000fe2000bf05300 */
[----:B------:R-:W-:Y:S01]  /*9d00*/  ULDC UR6, c[0x0][0xdac] ;  /* 0x00036b0000067ab9 */ /* 0x000fe20000000800 */
[----:B------:R-:W-:Y:S01]  /*9d10*/  ULDC UR7, c[0x0][0x404] ;  /* 0x0001010000077ab9 */ /* 0x000fe20000000800 */
[----:B------:R-:W-:Y:S01]  /*9d20*/  UIADD3 UR8, UR8, UR6, URZ ;  /* 0x0000000608087290 */ /* 0x000fe2000fffe03f */
[----:B------:R-:W-:-:S02]  /*9d30*/  ULDC UR9, c[0x0][0x2e0] ;  /* 0x0000b80000097ab9 */ /* 0x000fc40000000800 */
[----:B------:R-:W-:Y:S01]  /*9d40*/  ULDC UR6, c[0x0][0x288] ;  /* 0x0000a20000067ab9 */ /* 0x000fe20000000800 */
[----:B------:R-:W-:Y:S02]  /*9d50*/  USHF.L.U32 UR41, UR8, 0x7, URZ ;  /* 0x0000000708297899 */ /* 0x000fe4000800063f */
[----:B------:R-:W-:Y:S02]  /*9d60*/  USEL UR8, UR7, 0x1, UP0 ;  /* 0x0000000107087887 */ /* 0x000fe40008000000 */
[----:B------:R-:W-:Y:S02]  /*9d70*/  UIADD3 UR7, UR41, 0xdf, -UR6 ;  /* 0x000000df29077890 */ /* 0x000fe4000fffe806 */
[----:B------:R-:W-:Y:S02]  /*9d80*/  UIMAD UR6, UR8, UR9, 0x5f ;  /* 0x0000005f080674a4 */ /* 0x000fe4000f8e0209 */
[----:B------:R-:W-:Y:S02]  /*9d90*/  UIMAD UR8, UR8, UR9, UR7 ;  /* 0x00000009080872a4 */ /* 0x000fe4000f8e0207 */
[----:B------:R-:W-:Y:S01]  /*9da0*/  UIMAD.WIDE UR6, UR6, 0x2aaaaaab, URZ ;  /* 0x2aaaaaab060678a5 */ /* 0x000fe2000f8e023f */
[----:B------:R-:W-:Y:S01]  /*9db0*/  ULDC UR12, c[0x0][0xdc4] ;  /* 0x00037100000c7ab9 */ /* 0x000fe20000000800 */
[----:B------:R-:W-:-:S02]  /*9dc0*/  UIMAD.WIDE UR8, UR8, 0x2aaaaaab, URZ ;  /* 0x2aaaaaab080878a5 */ /* 0x000fc4000f8e023f */
[----:B------:R-:W-:Y:S02]  /*9dd0*/  UIMAD UR12, UR10, UR12, UR11 ;  /* 0x0000000c0a0c72a4 */ /* 0x000fe4000f8e020b */
[----:B------:R-:W-:Y:S01]  /*9de0*/  USHF.R.U32.HI UR8, URZ, 0x1f, UR9 ;  /* 0x0000001f3f087899 */ /* 0x000fe20008011609 */
[----:B------:R-:W-:Y:S01]  /*9df0*/  UMOV UR10, UR7 ;  /* 0x00000007000a7c82 */ /* 0x000fe20008000000 */
[----:B------:R-:W-:Y:S01]  /*9e00*/  ULDC UR13, c[0x0][0xdb8] ;  /* 0x00036e00000d7ab9 */ /* 0x000fe20000000800 */
[----:B------:R-:W-:Y:S02]  /*9e10*/  USHF.R.U32.HI UR11, URZ, 0x1f, UR10 ;  /* 0x0000001f3f0b7899 */ /* 0x000fe4000801160a */
[----:B------:R-:W-:Y:S02]  /*9e20*/  ULEA.HI.SX32 UR8, UR9, UR8, 0x1c ;  /* 0x0000000809087291 */ /* 0x000fe4000f8fe23f */
[----:B------:R-:W-:Y:S02]  /*9e30*/  ULEA.HI.SX32 UR11, UR10, UR11, 0x1c ;  /* 0x0000000b0a0b7291 */ /* 0x000fe4000f8fe23f */
[----:B------:R-:W-:-:S02]  /*9e40*/  UISETP.NE.AND UP1, UPT, UR13, 0x1, UPT ;  /* 0x000000010d00788c */ /* 0x000fc4000bf25270 */
[----:B------:R-:W-:Y:S01]  /*9e50*/  UISETP.LT.AND UP0, UPT, UR11, UR8, UPT ;  /* 0x000000080b00728c */ /* 0x000fe2000bf01270 */
[----:B------:R-:W-:-:S03]  /*9e60*/  UMOV UR43, UR12 ;  /* 0x0000000c002b7c82 */ /* 0x000fc60008000000 */
[----:B------:R-:W-:-:S05]  /*9e70*/  USEL UR38, UR11, UR8, UP0 ;  /* 0x000000080b267287 */ /* 0x000fca0008000000 */
[----:B------:R-:W-:Y:S01]  /*9e80*/  @UP1 ULDC UR14, c[0x0][0xdbc] ;  /* 0x00036f00000e1ab9 */ /* 0x000fe20000000800 */
[----:B------:R-:W-:Y:S01]  /*9e90*/  ISETP.LT.AND P0, PT, RZ, UR38, PT ;  /* 0x00000026ff007c0c */ /* 0x000fe2000bf01270 */
[----:B------:R-:W-:Y:S01]  /*9ea0*/  UIMAD.WIDE.U32 UR6, UR12, UR14, URZ ;  /* 0x0000000e0c0672a5 */ /* 0x000fe2000f8e003f */
[----:B------:R-:W-:-:S03]  /*9eb0*/  @UP1 ULDC UR9, c[0x0][0xdc0] ;  /* 0x0003700000091ab9 */ /* 0x000fc60000000800 */
        /* <DEDUP_REMOVED lines=20> */
.L_x_10532:
        /* <DEDUP_REMOVED lines=23> */
.L_x_10534:
        /* <DEDUP_REMOVED lines=20> */
.L_x_10536:
        /* <DEDUP_REMOVED lines=16> */
.L_x_10535:
        /* <DEDUP_REMOVED lines=29> */
.L_x_10588:
[----:B------:R-:W-:Y:S01]  /*a580*/  UMOV UR4, 0xffffffff ;  /* 0xffffffff00047882 */ /* 0x000fe20000000000 */
[----:B------:R-:W-:Y:S02]  /*a590*/  SHF.R.S32.HI R7, RZ, 0x1f, R6 ;  /* 0x0000001fff077819 */ /* 0x000fe40000011406 */
[----:B------:R-:W-:Y:S05]  /*a5a0*/  BRA.DIV UR4, `(.L_x_10538) ;  /* 0x0000002204d07947 */ /* 0x000fea000b800000 */
[----:B------:R-:W-:-:S13]  /*a5b0*/  ELECT P6, URZ, PT ;  /* 0x00000000003f782f */ /* 0x000fda00038c0000 */
.L_x_10591:
        /* <DEDUP_REMOVED lines=21> */
.L_x_10540:
[----:B------:R-:W2:Y:S01]  /*a710*/  S2R R5, SR_TID.X ;  /* 0x0000000000057919 */ /* 0x000ea20000002100 */
[----:B-1----:R-:W-:Y:S02]  /*a720*/  LEA R8, R16, UR37, 0x3 ;  /* 0x0000002510087c11 */ /* 0x002fe4000f8e18ff */
[----:B--2---:R-:W-:Y:S02]  /*a730*/  LOP3.LUT R9, R5, 0x7f, RZ, 0xc0, !PT ;  /* 0x0000007f05097812 */ /* 0x004fe400078ec0ff */
[----:B------:R-:W-:Y:S02]  /*a740*/  SHF.L.U32 R5, R17, 0x1f, RZ ;  /* 0x0000001f11057819 */ /* 0x000fe400000006ff */
[----:B------:R-:W-:Y:S02]  /*a750*/  ISETP.NE.AND P3, PT, R9, RZ, PT ;  /* 0x000000ff0900720c */ /* 0x000fe40003f65270 */
[----:B------:R-:W1:Y:S02]  /*a760*/  SYNCS.PHASECHK.TRANS64.TRYWAIT P2, [R8+URZ+0x22840], R5 ;  /* 0x02284005080075a7 */ /* 0x000e64000804017f */
[----:B-1----:R-:W-:Y:S09]  /*a770*/  @!P2 BRA `(.L_x_10541) ;  /* 0x00000020007ca947 */ /* 0x002ff20003800000 */
.L_x_10592:
[----:B------:R-:W-:Y:S05]  /*a780*/  @P3 BRA `(.L_x_10542) ;  /* 0x0000000000143947 */ /* 0x000fea0003800000 */
[----:B------:R-:W-:Y:S01]  /*a790*/  ISETP.NE.AND P2, PT, R19, RZ, PT ;  /* 0x000000ff1300720c */ /* 0x000fe20003f45270 */
[----:B-1----:R-:W-:-:S04]  /*a7a0*/  IMAD.MOV.U32 R5, RZ, RZ, 0x3000 ;  /* 0x00003000ff057424 */ /* 0x002fc800078e00ff */
[----:B------:R2:W-:Y:S08]  /*a7b0*/  SYNCS.ARRIVE.TRANS64 RZ, [R8+URZ+0x22830], R5 ;  /* 0x0228300508ff79a7 */ /* 0x0005f0000800003f */
[----:B------:R-:W-:Y:S05]  /*a7c0*/  @!P2 BRA `(.L_x_10542) ;  /* 0x000000000004a947 */ /* 0x000fea0003800000 */
[----:B------:R-:W-:Y:S01]  /*a7d0*/  BPT.TRAP 0x1 ;  /* 0x000000040000795c */ /* 0x000fe20000300000 */
.L_x_10542:
        /* <DEDUP_REMOVED lines=16> */
.L_x_10539:
        /* <DEDUP_REMOVED lines=24> */
.L_x_10593:
        /* <DEDUP_REMOVED lines=10> */
.L_x_10594:
[----:B------:R-:W-:Y:S05]  /*ab00*/  @P3 BRA `(.L_x_10547) ;  /* 0x0000000000143947 */ /* 0x000fea0003800000 */
[----:B------:R-:W-:Y:S02]  /*ab10*/  ISETP.NE.AND P2, PT, R19, RZ, PT ;  /* 0x000000ff1300720c */ /* 0x000fe40003f45270 */
[----:B-1----:R-:W-:-:S04]  /*ab20*/  MOV R5, 0xc000 ;  /* 0x0000c00000057802 */ /* 0x002fc80000000f00 */
[----:B------:R2:W-:Y:S07]  /*ab30*/  SYNCS.ARRIVE.TRANS64 RZ, [R8+URZ+0x22850], R5 ;  /* 0x0228500508ff79a7 */ /* 0x0005ee000800003f */
[----:B------:R-:W-:Y:S05]  /*ab40*/  @!P2 BRA `(.L_x_10547) ;  /* 0x000000000004a947 */ /* 0x000fea0003800000 */
[----:B------:R-:W-:Y:S01]  /*ab50*/  BPT.TRAP 0x1 ;  /* 0x000000040000795c */ /* 0x000fe20000300000 */
.L_x_10547:
        /* <DEDUP_REMOVED lines=31> */
.L_x_10545:
[----:B------:R-:W-:Y:S05]  /*ad50*/  BSYNC B0 ;  /* 0x0000000000007941 */ /* 0x000fea0003800000 */
.L_x_10544:
[----:B------:R-:W-:-:S06]  /*ad60*/  UISETP.GE.AND UP0, UPT, UR38, 0x2, UPT ;  /* 0x000000022600788c */ /* 0x000fcc000bf06270 */
[----:B------:R-:W-:-:S13]  /*ad70*/  PLOP3.LUT P2, PT, PT, PT, UP0, 0x80, 0x0 ;  /* 0x000000000000781c */ /* 0x000fda0003f4f008 */
[----:B------:R-:W-:Y:S05]  /*ad80*/  @!P2 BRA `(.L_x_10548) ;  /* 0x0000001000aca947 */ /* 0x000fea0003800000 */
[----:B------:R-:W-:Y:S02]  /*ad90*/  ULOP3.LUT UR6, UR38, 0x1, URZ, 0xc0, !UPT ;  /* 0x0000000126067892 */ /* 0x000fe4000f8ec03f */
[----:B------:R-:W-:Y:S02]  /*ada0*/  IMAD.U32 R9, RZ, RZ, UR38 ;  /* 0x00000026ff097e24 */ /* 0x000fe4000f8e00ff */
[----:B------:R-:W-:Y:S02]  /*adb0*/  UISETP.NE.U32.AND UP0, UPT, UR6, 0x1, UPT ;  /* 0x000000010600788c */ /* 0x000fe4000bf05070 */
[----:B------:R-:W-:-:S04]  /*adc0*/  VIADD R9, R9, 0xfffffffe ;  /* 0xfffffffe09097836 */ /* 0x000fc80000000000 */
[----:B-12---:R-:W-:Y:S01]  /*add0*/  IMAD.MOV.U32 R8, RZ, RZ, R9 ;  /* 0x000000ffff087224 */ /* 0x006fe200078e0009 */
        /* <DEDUP_REMOVED lines=22> */
[----:B------:R-:W-:-:S03]  /*af40*/  IMAD.WIDE.U32 R4, R6, UR6, R4 ;  /* 0x0000000606047c25 */ /* 0x000fc6000f8e0004 */
[----:B------:R-:W-:Y:S02]  /*af50*/  LEA R2, P2, R4, R2, 0x2 ;  /* 0x0000000204027211 */ /* 0x000fe400078410ff */
[----:B------:R-:W-:-:S04]  /*af60*/  IADD3 R5, R11, R5, RZ ;  /* 0x000000050b057210 */ /* 0x000fc80007ffe0ff */
[----:B------:R-:W-:-:S05]  /*af70*/  LEA.HI.X R3, R4, R3, R5, 0x2, P2 ;  /* 0x0000000304037211 */ /* 0x000fca00010f1405 */
[----:B------:R1:W5:Y:S01]  /*af80*/  LDG.E R4, desc[UR46][R2.64] ;  /* 0x0000002e02047981 */ /* 0x000362000c1e1900 */
[----:B------:R-:W-:-:S04]  /*af90*/  IMAD.MOV R5, RZ, RZ, -R10 ;  /* 0x000000ffff057224 */ /* 0x000fc800078e0a0a */
[----:B------:R-:W-:-:S07]  /*afa0*/  IMAD R8, R8, R5, R9 ;  /* 0x0000000508087224 */ /* 0x000fce00078e0209 */
.L_x_10552:
[----:B-1----:R-:W1:Y:S01]  /*afb0*/  S2R R2, SR_TID.X ;  /* 0x0000000000027919 */ /* 0x002e620000002100 */
[----:B------:R-:W-:Y:S02]  /*afc0*/  SHF.L.U32 R3, R17, 0x1f, RZ ;  /* 0x0000001f11037819 */ /* 0x000fe400000006ff */
[----:B-1----:R-:W-:Y:S02]  /*afd0*/  LOP3.LUT R5, R2, 0x7f, RZ, 0xc0, !PT ;  /* 0x0000007f02057812 */ /* 0x002fe400078ec0ff */
[----:B------:R-:W-:Y:S02]  /*afe0*/  LEA R2, R16, UR37, 0x3 ;  /* 0x0000002510027c11 */ /* 0x000fe4000f8e18ff */
[----:B------:R-:W-:Y:S02]  /*aff0*/  ISETP.NE.AND P2, PT, R5, RZ, PT ;  /* 0x000000ff0500720c */ /* 0x000fe40003f45270 */
[----:B------:R-:W1:Y:S02]  /*b000*/  SYNCS.PHASECHK.TRANS64.TRYWAIT P3, [R2+URZ+0x22840], R3 ;  /* 0x02284003020075a7 */ /* 0x000e64000806017f */
[----:B-1----:R-:W-:Y:S09]  /*b010*/  @!P3 BRA `(.L_x_10553) ;  /* 0x000000180094b947 */ /* 0x002ff20003800000 */
.L_x_10595:
[----:B------:R-:W-:Y:S05]  /*b020*/  @P2 BRA `(.L_x_10554) ;  /* 0x0000000000142947 */ /* 0x000fea0003800000 */
[----:B------:R-:W-:Y:S01]  /*b030*/  ISETP.NE.AND P3, PT, R19, RZ, PT ;  /* 0x000000ff1300720c */ /* 0x000fe20003f65270 */
[----:B------:R-:W-:-:S04]  /*b040*/  IMAD.MOV.U32 R5, RZ, RZ, 0x3000 ;  /* 0x00003000ff057424 */ /* 0x000fc800078e00ff */
[----:B------:R2:W-:Y:S08]  /*b050*/  SYNCS.ARRIVE.TRANS64 RZ, [R2+URZ+0x22830], R5 ;  /* 0x0228300502ff79a7 */ /* 0x0005f0000800003f */
[----:B------:R-:W-:Y:S05]  /*b060*/  @!P3 BRA `(.L_x_10554) ;  /* 0x000000000004b947 */ /* 0x000fea0003800000 */
[----:B------:R-:W-:Y:S01]  /*b070*/  BPT.TRAP 0x1 ;  /* 0x000000040000795c */ /* 0x000fe20000300000 */
.L_x_10554:
        /* <DEDUP_REMOVED lines=17> */
.L_x_10596:
[----:B------:R-:W-:Y:S05]  /*b190*/  @P2 BRA `(.L_x_10556) ;  /* 0x0000000000142947 */ /* 0x000fea0003800000 */
[----:B------:R-:W-:Y:S01]  /*b1a0*/  ISETP.NE.AND P2, PT, R19, RZ, PT ;  /* 0x000000ff1300720c */ /* 0x000fe20003f45270 */
[----:B-12---:R-:W-:-:S04]  /*b1b0*/  IMAD.MOV.U32 R3, RZ, RZ, 0xc000 ;  /* 0x0000c000ff037424 */ /* 0x006fc800078e00ff */
[----:B------:R3:W-:Y:S08]  /*b1c0*/  SYNCS.ARRIVE.TRANS64 RZ, [R2+URZ+0x22850], R3 ;  /* 0x0228500302ff79a7 */ /* 0x0007f0000800003f */
[----:B------:R-:W-:Y:S05]  /*b1d0*/  @!P2 BRA `(.L_x_10556) ;  /* 0x000000000004a947 */ /* 0x000fea0003800000 */
[----:B------:R-:W-:Y:S01]  /*b1e0*/  BPT.TRAP 0x1 ;  /* 0x000000040000795c */ /* 0x000fe20000300000 */
.L_x_10556:
        /* <DEDUP_REMOVED lines=30> */
.L_x_10551:
[----:B------:R-:W-:Y:S05]  /*b3d0*/  BSYNC B0 ;  /* 0x0000000000007941 */ /* 0x000fea0003800000 */
.L_x_10550:
[----:B------:R-:W-:-:S06]  /*b3e0*/  UIADD3 UR6, UR38, -0x3, URZ ;  /* 0xfffffffd26067890 */ /* 0x000fcc000fffe03f */
[----:B------:R-:W-:-:S07]  /*b3f0*/  IMAD.U32 R8, RZ, RZ, UR6 ;  /* 0x00000006ff087e24 */ /* 0x000fce000f8e00ff */
.L_x_10549:
[----:B------:R-:W-:Y:S01]  /*b400*/  ISETP.NE.AND P2, PT, R9, RZ, PT ;  /* 0x000000ff0900720c */ /* 0x000fe20003f45270 */
[----:B------:R-:W-:-:S12]  /*b410*/  BSSY B0, `(.L_x_10548) ;  /* 0x00000c2000007945 */ /* 0x000fd80003800000 */
[----:B------:R-:W-:Y:S05]  /*b420*/  @!P2 BRA `(.L_x_10557) ;  /* 0x0000000c0000a947 */ /* 0x000fea0003800000 */
.L_x_10572:
        /* <DEDUP_REMOVED lines=28> */
.L_x_10560:
[----:B------:R-:W1:Y:S01]  /*b5f0*/  S2R R2, SR_TID.X ;  /* 0x0000000000027919 */ /* 0x000e620000002100 */
[----:B------:R-:W-:Y:S02]  /*b600*/  LEA R3, R9, UR37, 0x3 ;  /* 0x0000002509037c11 */ /* 0x000fe4000f8e18ff */
[----:B-1----:R-:W-:Y:S02]  /*b610*/  LOP3.LUT R5, R2, 0x7f, RZ, 0xc0, !PT ;  /* 0x0000007f02057812 */ /* 0x002fe400078ec0ff */
[----:B------:R-:W-:Y:S02]  /*b620*/  SHF.L.U32 R2, R17, 0x1f, RZ ;  /* 0x0000001f11027819 */ /* 0x000fe400000006ff */
[----:B------:R-:W-:Y:S02]  /*b630*/  ISETP.NE.AND P2, PT, R5, RZ, PT ;  /* 0x000000ff0500720c */ /* 0x000fe40003f45270 */
[----:B------:R-:W1:Y:S02]  /*b640*/  SYNCS.PHASECHK.TRANS64.TRYWAIT P3, [R3+URZ+0x22840], R2 ;  /* 0x02284002030075a7 */ /* 0x000e64000806017f */
[----:B-1----:R-:W-:Y:S09]  /*b650*/  @!P3 BRA `(.L_x_10561) ;  /* 0x00000014002cb947 */ /* 0x002ff20003800000 */
.L_x_10597:
[----:B------:R-:W-:Y:S05]  /*b660*/  @P2 BRA `(.L_x_10562) ;  /* 0x0000000000142947 */ /* 0x000fea0003800000 */
[----:B------:R-:W-:Y:S01]  /*b670*/  ISETP.NE.AND P3, PT, R19, RZ, PT ;  /* 0x000000ff1300720c */ /* 0x000fe20003f65270 */
[----:B------:R-:W-:-:S04]  /*b680*/  IMAD.MOV.U32 R12, RZ, RZ, 0x3000 ;  /* 0x00003000ff0c7424 */ /* 0x000fc800078e00ff */
[----:B------:R2:W-:Y:S08]  /*b690*/  SYNCS.ARRIVE.TRANS64 RZ, [R3+URZ+0x22830], R12 ;  /* 0x0228300c03ff79a7 */ /* 0x0005f0000800003f */
[----:B------:R-:W-:Y:S05]  /*b6a0*/  @!P3 BRA `(.L_x_10562) ;  /* 0x000000000004b947 */ /* 0x000fea0003800000 */
[----:B------:R-:W-:Y:S01]  /*b6b0*/  BPT.TRAP 0x1 ;  /* 0x000000040000795c */ /* 0x000fe20000300000 */
.L_x_10562:
        /* <DEDUP_REMOVED lines=17> */
.L_x_10598:
[----:B------:R-:W-:Y:S05]  /*b7d0*/  @P2 BRA `(.L_x_10564) ;  /* 0x0000000000142947 */ /* 0x000fea0003800000 */
[----:B------:R-:W-:Y:S01]  /*b7e0*/  ISETP.NE.AND P2, PT, R19, RZ, PT ;  /* 0x000000ff1300720c */ /* 0x000fe20003f45270 */
[----:B-1-3--:R-:W-:-:S04]  /*b7f0*/  IMAD.MOV.U32 R2, RZ, RZ, 0xc000 ;  /* 0x0000c000ff027424 */ /* 0x00afc800078e00ff */
[----:B------:R4:W-:Y:S08]  /*b800*/  SYNCS.ARRIVE.TRANS64 RZ, [R3+URZ+0x22850], R2 ;  /* 0x0228500203ff79a7 */ /* 0x0009f0000800003f */
[----:B------:R-:W-:Y:S05]  /*b810*/  @!P2 BRA `(.L_x_10564) ;  /* 0x000000000004a947 */ /* 0x000fea0003800000 */
[----:B------:R-:W-:Y:S01]  /*b820*/  BPT.TRAP 0x1 ;  /* 0x000000040000795c */ /* 0x000fe20000300000 */
.L_x_10564:
        /* <DEDUP_REMOVED lines=30> */
.L_x_10559:
[----:B------:R-:W-:Y:S05]  /*ba10*/  BSYNC B1 ;  /* 0x0000000000017941 */ /* 0x000fea0003800000 */
.L_x_10558:
        /* <DEDUP_REMOVED lines=10> */
[----:B------:R-:W-:Y:S02]  /*bac0*/  IMAD.MOV.U32 R11, RZ, RZ, R10 ;  /* 0x000000ffff0b7224 */ /* 0x000fe400078e000a */
[----:B------:R-:W-:-:S04]  /*bad0*/  IMAD R13, R7, UR4, RZ ;  /* 0x00000004070d7c24 */ /* 0x000fc8000f8e02ff */
[----:B------:R-:W-:Y:S01]  /*bae0*/  IMAD R13, R6, UR5, R13 ;  /* 0x00000005060d7c24 */ /* 0x000fe2000f8e020d */
[----:B------:R-:W3:Y:S01]  /*baf0*/  LDC.64 R4, c[0x0][0x3f8] ;  /* 0x0000fe00ff047b82 */ /* 0x000ee20000000a00 */
[----:B-1----:R-:W-:-:S13]  /*bb00*/  ISETP.NE.AND P2, PT, R9, 0x1, PT ;  /* 0x000000010900780c */ /* 0x002fda0003f45270 */
[----:B--2---:R-:W1:Y:S02]  /*bb10*/  @P2 LDC.64 R2, c[0x0][0x420] ;  /* 0x00010800ff022b82 */ /* 0x004e640000000a00 */
[----:B-1----:R-:W-:-:S05]  /*bb20*/  @P2 IMAD.HI.U32 R2, R10, R2, RZ ;  /* 0x000000020a022227 */ /* 0x002fca00078e00ff */
[----:B------:R-:W-:-:S04]  /*bb30*/  @P2 SHF.R.U32.HI R11, RZ, R3, R2 ;  /* 0x00000003ff0b2219 */ /* 0x000fc80000011602 */
[----:B------:R-:W-:Y:S02]  /*bb40*/  SHF.R.S32.HI R3, RZ, 0x1f, R11 ;  /* 0x0000001fff037819 */ /* 0x000fe4000001140b */
[----:B------:R-:W-:-:S05]  /*bb50*/  MOV R2, R11 ;  /* 0x0000000b00027202 */ /* 0x000fca0000000f00 */
[----:B------:R-:W-:-:S04]  /*bb60*/  IMAD.WIDE.U32 R2, R6, UR4, R2 ;  /* 0x0000000406027c25 */ /* 0x000fc8000f8e0002 */
[----:B------:R-:W-:Y:S01]  /*bb70*/  IMAD.IADD R3, R13, 0x1, R3 ;  /* 0x000000010d037824 */ /* 0x000fe200078e0203 */
[----:B---3--:R-:W-:-:S04]  /*bb80*/  LEA R4, P2, R2, R4, 0x2 ;  /* 0x0000000402047211 */ /* 0x008fc800078410ff */
[----:B------:R-:W-:-:S05]  /*bb90*/  LEA.HI.X R5, R2, R5, R3, 0x2, P2 ;  /* 0x0000000502057211 */ /* 0x000fca00010f1403 */
[----:B------:R1:W5:Y:S01]  /*bba0*/  LDG.E R4, desc[UR46][R4.64] ;  /* 0x0000002e04047981 */ /* 0x000362000c1e1900 */
[----:B------:R-:W-:-:S04]  /*bbb0*/  IMAD.MOV R2, RZ, RZ, -R11 ;  /* 0x000000ffff027224 */ /* 0x000fc800078e0a0b */
[----:B------:R-:W-:-:S07]  /*bbc0*/  IMAD R10, R9, R2, R10 ;  /* 0x00000002090a7224 */ /* 0x000fce00078e020a */
.L_x_10567:
[----:B------:R-:W1:Y:S01]  /*bbd0*/  S2R R2, SR_TID.X ;  /* 0x0000000000027919 */ /* 0x000e620000002100 */
[----:B--2---:R-:W-:Y:S02]  /*bbe0*/  SHF.L.U32 R3, R17, 0x1f, RZ ;  /* 0x0000001f11037819 */ /* 0x004fe400000006ff */
[----:B-1----:R-:W-:Y:S02]  /*bbf0*/  LOP3.LUT R5, R2, 0x7f, RZ, 0xc0, !PT ;  /* 0x0000007f02057812 */ /* 0x002fe400078ec0ff */
[----:B------:R-:W-:Y:S02]  /*bc00*/  LEA R2, R16, UR37, 0x3 ;  /* 0x0000002510027c11 */ /* 0x000fe4000f8e18ff */
[----:B------:R-:W-:Y:S02]  /*bc10*/  ISETP.NE.AND P2, PT, R5, RZ, PT ;  /* 0x000000ff0500720c */ /* 0x000fe40003f45270 */
[----:B------:R-:W1:Y:S02]  /*bc20*/  SYNCS.PHASECHK.TRANS64.TRYWAIT P3, [R2+URZ+0x22840], R3 ;  /* 0x02284003020075a7 */ /* 0x000e64000806017f */
[----:B-1----:R-:W-:Y:S09]  /*bc30*/  @!P3 BRA `(.L_x_10568) ;  /* 0x0000000c00dcb947 */ /* 0x002ff20003800000 */
.L_x_10599:
[----:B------:R-:W-:Y:S05]  /*bc40*/  @P2 BRA `(.L_x_10569) ;  /* 0x0000000000142947 */ /* 0x000fea0003800000 */
[----:B------:R-:W-:Y:S01]  /*bc50*/  ISETP.NE.AND P3, PT, R19, RZ, PT ;  /* 0x000000ff1300720c */ /* 0x000fe20003f65270 */
[----:B------:R-:W-:-:S04]  /*bc60*/  IMAD.MOV.U32 R5, RZ, RZ, 0x3000 ;  /* 0x00003000ff057424 */ /* 0x000fc800078e00ff */
[----:B------:R2:W-:Y:S08]  /*bc70*/  SYNCS.ARRIVE.TRANS64 RZ, [R2+URZ+0x22830], R5 ;  /* 0x0228300502ff79a7 */ /* 0x0005f0000800003f */
[----:B------:R-:W-:Y:S05]  /*bc80*/  @!P3 BRA `(.L_x_10569) ;  /* 0x000000000004b947 */ /* 0x000fea0003800000 */
[----:B------:R-:W-:Y:S01]  /*bc90*/  BPT.TRAP 0x1 ;  /* 0x000000040000795c */ /* 0x000fe20000300000 */
.L_x_10569:
        /* <DEDUP_REMOVED lines=17> */
.L_x_10600:
[----:B------:R-:W-:Y:S05]  /*bdb0*/  @P2 BRA `(.L_x_10571) ;  /* 0x0000000000142947 */ /* 0x000fea0003800000 */
[----:B------:R-:W-:Y:S01]  /*bdc0*/  ISETP.NE.AND P2, PT, R19, RZ, PT ;  /* 0x000000ff1300720c */ /* 0x000fe20003f45270 */
[----:B-1-3--:R-:W-:-:S04]  /*bdd0*/  IMAD.MOV.U32 R3, RZ, RZ, 0xc000 ;  /* 0x0000c000ff037424 */ /* 0x00afc800078e00ff */
[----:B------:R4:W-:Y:S08]  /*bde0*/  SYNCS.ARRIVE.TRANS64 RZ, [R2+URZ+0x22850], R3 ;  /* 0x0228500302ff79a7 */ /* 0x0009f0000800003f */
[----:B------:R-:W-:Y:S05]  /*bdf0*/  @!P2 BRA `(.L_x_10571) ;  /* 0x000000000004a947 */ /* 0x000fea0003800000 */
[----:B------:R-:W-:Y:S01]  /*be00*/  BPT.TRAP 0x1 ;  /* 0x000000040000795c */ /* 0x000fe20000300000 */
.L_x_10571:
        /* <DEDUP_REMOVED lines=30> */
.L_x_10566:
[----:B------:R-:W-:Y:S05]  /*bff0*/  BSYNC B1 ;  /* 0x0000000000017941 */ /* 0x000fea0003800000 */
.L_x_10565:
[C---:B------:R-:W-:Y:S01]  /*c000*/  ISETP.GT.AND P2, PT, R8.reuse, 0x1, PT ;  /* 0x000000010800780c */ /* 0x040fe20003f44270 */
[----:B------:R-:W-:-:S12]  /*c010*/  VIADD R8, R8, 0xfffffffe ;  /* 0xfffffffe08087836 */ /* 0x000fd80000000000 */
[----:B------:R-:W-:Y:S05]  /*c020*/  @P2 BRA `(.L_x_10572) ;  /* 0xfffffff400002947 */ /* 0x000fea000383ffff */
.L_x_10557:
[----:B------:R-:W-:Y:S05]  /*c030*/  BSYNC B0 ;  /* 0x0000000000007941 */ /* 0x000fea0003800000 */
.L_x_10548:
        /* <DEDUP_REMOVED lines=18> */
.L_x_10574:
[----:B------:R-:W-:Y:S05]  /*c160*/  BSYNC B0 ;  /* 0x0000000000007941 */ /* 0x000fea0003800000 */
.L_x_10573:
[----:B------:R-:W-:Y:S01]  /*c170*/  SEL R16, R16, RZ, P0 ;  /* 0x000000ff10107207 */ /* 0x000fe20000000000 */
[----:B------:R-:W-:-:S07]  /*c180*/  IMAD.MOV.U32 R13, RZ, RZ, R18 ;  /* 0x000000ffff0d7224 */ /* 0x000fce00078e0012 */
.L_x_10533:
[----:B------:R-:W-:Y:S05]  /*c190*/  BSYNC B6 ;  /* 0x0000000000067941 */ /* 0x000fea0003800000 */
.L_x_10531:
[----:B------:R-:W-:-:S03]  /*c1a0*/  UMOV UR6, 0xffffffff ;  /* 0xffffffff00067882 */ /* 0x000fc60000000000 */
[----:B------:R-:W-:Y:S05]  /*c1b0*/  BRA.DIV UR6, `(.L_x_10575) ;  /* 0x0000000a06a47947 */ /* 0x000fea000b800000 */
[----:B------:R1:W1:Y:S02]  /*c1c0*/  SHFL.IDX PT, R14, R13, RZ, 0x1f ;  /* 0x00001fff0d0e7589 */ /* 0x00026400000e0000 */
.L_x_10603:
[----:B------:R-:W-:Y:S01]  /*c1d0*/  ISETP.NE.AND P0, PT, R19, RZ, PT ;  /* 0x000000ff1300720c */ /* 0x000fe20003f05270 */
[----:B------:R-:W-:Y:S05]  /*c1e0*/  WARPSYNC.ALL ;  /* 0x0000000000007948 */ /* 0x000fea0003800000 */
[----:B------:R-:W-:Y:S01]  /*c1f0*/  BAR.SYNC.DEFER_BLOCKING 0x4, 0x120 ;  /* 0x0104800000007b1d */ /* 0x000fe20000010000 */
[----:B-1----:R-:W-:-:S05]  /*c200*/  MOV R18, R14 ;  /* 0x0000000e00127202 */ /* 0x002fca0000000f00 */
        /* <DEDUP_REMOVED lines=8> */
.L_x_10528:
        /* <DEDUP_REMOVED lines=11> */
.L_x_10604:
        /* <DEDUP_REMOVED lines=14> */
.L_x_10580:
        /* <DEDUP_REMOVED lines=12> */
.L_x_10605:
[----:B------:R-:W2:Y:S02]  /*c4e0*/  SYNCS.PHASECHK.TRANS64.TRYWAIT P0, [R3+URZ], R0 ;  /* 0x00000000030075a7 */ /* 0x000ea4000800017f */
[----:B--2---:R-:W-:Y:S05]  /*c4f0*/  @!P0 BRA `(.L_x_10582) ;  /* 0x0000000800208947 */ /* 0x004fea0003800000 */
.L_x_10606:
[----:B------:R-:W-:Y:S05]  /*c500*/  @!P2 BRA `(.L_x_10583) ;  /* 0x000000000004a947 */ /* 0x000fea0003800000 */
[----:B------:R-:W-:Y:S01]  /*c510*/  BPT.TRAP 0x1 ;  /* 0x000000040000795c */ /* 0x000fe20000300000 */
.L_x_10583:
[----:B--2---:R-:W-:-:S05]  /*c520*/  VIADD R3, R7, 0x22860 ;  /* 0x0002286007037836 */ /* 0x004fca0000000000 */
[----:B-1----:R-:W-:-:S04]  /*c530*/  LEA R5, R16, R3, 0x3 ;  /* 0x0000000310057211 */ /* 0x002fc800078e18ff */
[----:B------:R-:W1:Y:S02]  /*c540*/  SYNCS.PHASECHK.TRANS64.TRYWAIT P0, [R5+URZ], R4 ;  /* 0x00000004050075a7 */ /* 0x000e64000800017f */
[----:B-1----:R-:W-:Y:S05]  /*c550*/  @!P0 BRA `(.L_x_10584) ;  /* 0x00000008001c8947 */ /* 0x002fea0003800000 */
.L_x_10607:
[----:B------:R-:W-:-:S07]  /*c560*/  IMAD R3, R2, 0x8, R3 ;  /* 0x0000000802037824 */ /* 0x000fce00078e0203 */
.L_x_10585:
[----:B--2---:R2:W3:Y:S02]  /*c570*/  SYNCS.PHASECHK.TRANS64.TRYWAIT P0, [R3+URZ], R0 ;  /* 0x00000000030075a7 */ /* 0x0044e4000800017f */
[----:B---3--:R-:W-:Y:S05]  /*c580*/  @!P0 NANOSLEEP.SYNCS 0x989680 ;  /* 0x009896800000895d */ /* 0x008fea0003900000 */
[----:B------:R-:W3:Y:S02]  /*c590*/  @!P0 SYNCS.PHASECHK.TRANS64 P0, [R3+URZ], R0 ;  /* 0x00000000030085a7 */ /* 0x000ee4000800007f */
[----:B---3--:R-:W-:Y:S05]  /*c5a0*/  @!P0 BRA `(.L_x_10585) ;  /* 0xfffffffc00f08947 */ /* 0x008fea000383ffff */
.L_x_10579:
[----:B------:R-:W-:Y:S05]  /*c5b0*/  BSYNC B0 ;  /* 0x0000000000007941 */ /* 0x000fea0003800000 */
.L_x_10578:
[----:B------:R-:W-:Y:S05]  /*c5c0*/  EXIT ;  /* 0x000000000000794d */ /* 0x000fea0003800000 */
.L_x_10485:
[----:B-1----:R-:W-:-:S04]  /*c5d0*/  IMAD.U32 R3, RZ, RZ, UR49 ;  /* 0x00000031ff037e24 */ /* 0x002fc8000f8e00ff */
[----:B------:R1:W2:Y:S03]  /*c5e0*/  SYNCS.PHASECHK.TRANS64.TRYWAIT P0, [R3+URZ+0x22800], R0 ;  /* 0x02280000030075a7 */ /* 0x0002a6000800017f */
[----:B--2---:R-:W-:Y:S05]  /*c5f0*/  @!P0 NANOSLEEP.SYNCS 0x989680 ;  /* 0x009896800000895d */ /* 0x004fea0003900000 */
[----:B------:R-:W2:Y:S02]  /*c600*/  @!P0 SYNCS.PHASECHK.TRANS64 P0, [R3+URZ+0x22800], R0 ;  /* 0x02280000030085a7 */ /* 0x000ea4000800007f */
[----:B--2---:R-:W-:Y:S05]  /*c610*/  @!P0 BRA `(.L_x_10485) ;  /* 0xfffffffc00ec8947 */ /* 0x004fea000383ffff */
[----:B------:R-:W-:Y:S05]  /*c620*/  BRA `(.L_x_10586) ;  /* 0xffffff5000887947 */ /* 0x000fea000383ffff */
.L_x_10489:
[----:B--2---:R-:W-:-:S04]  /*c630*/  IMAD.U32 R0, RZ, RZ, UR21 ;  /* 0x00000015ff007e24 */ /* 0x004fc8000f8e00ff */
[----:B------:R2:W3:Y:S03]  /*c640*/  SYNCS.PHASECHK.TRANS64.TRYWAIT P1, [R0+URZ+0x22830], R7 ;  /* 0x02283007000075a7 */ /* 0x0004e6000802017f */
[----:B---3--:R-:W-:Y:S05]  /*c650*/  @!P1 NANOSLEEP.SYNCS 0x989680 ;  /* 0x009896800000995d */ /* 0x008fea0003900000 */
[----:B------:R-:W3:Y:S02]  /*c660*/  @!P1 SYNCS.PHASECHK.TRANS64 P1, [R0+URZ+0x22830], R7 ;  /* 0x02283007000095a7 */ /* 0x000ee4000802007f */
[----:B---3--:R-:W-:Y:S05]  /*c670*/  @!P1 BRA `(.L_x_10489) ;  /* 0xfffffffc00ec9947 */ /* 0x008fea000383ffff */
[----:B------:R-:W-:Y:S05]  /*c680*/  BRA `(.L_x_10488) ;  /* 0xffffff5000ac7947 */ /* 0x000fea000383ffff */
.L_x_10493:
[----:B--2---:R2:W3:Y:S02]  /*c690*/  SYNCS.PHASECHK.TRANS64.TRYWAIT P2, [R8+URZ+0x22850], R7 ;  /* 0x02285007080075a7 */ /* 0x0044e4000804017f */
[----:B---3--:R-:W-:Y:S05]  /*c6a0*/  @!P2 NANOSLEEP.SYNCS 0x989680 ;  /* 0x009896800000a95d */ /* 0x008fea0003900000 */
[----:B------:R-:W3:Y:S02]  /*c6b0*/  @!P2 SYNCS.PHASECHK.TRANS64 P2, [R8+URZ+0x22850], R7 ;  /* 0x022850070800a5a7 */ /* 0x000ee4000804007f */
[----:B---3--:R-:W-:Y:S05]  /*c6c0*/  @!P2 BRA `(.L_x_10493) ;  /* 0xfffffffc00f0a947 */ /* 0x008fea000383ffff */
[----:B------:R-:W-:Y:S05]  /*c6d0*/  BRA `(.L_x_10492) ;  /* 0xffffff6800947947 */ /* 0x000fea000383ffff */
.L_x_10498:
[----:B--2---:R-:W-:-:S04]  /*c6e0*/  IMAD.U32 R5, RZ, RZ, UR29 ;  /* 0x0000001dff057e24 */ /* 0x004fc8000f8e00ff */
[----:B------:R2:W3:Y:S03]  /*c6f0*/  SYNCS.PHASECHK.TRANS64.TRYWAIT P2, [R5+URZ+0x22830], R6 ;  /* 0x02283006050075a7 */ /* 0x0004e6000804017f */
[----:B---3--:R-:W-:Y:S05]  /*c700*/  @!P2 NANOSLEEP.SYNCS 0x989680 ;  /* 0x009896800000a95d */ /* 0x008fea0003900000 */
[----:B------:R-:W3:Y:S02]  /*c710*/  @!P2 SYNCS.PHASECHK.TRANS64 P2, [R5+URZ+0x22830], R6 ;  /* 0x022830060500a5a7 */ /* 0x000ee4000804007f */
[----:B---3--:R-:W-:Y:S05]  /*c720*/  @!P2 BRA `(.L_x_10498) ;  /* 0xfffffffc00eca947 */ /* 0x008fea000383ffff */
[----:B------:R-:W-:Y:S05]  /*c730*/  BRA `(.L_x_10497) ;  /* 0xffffff6c00ac7947 */ /* 0x000fea000383ffff */
.L_x_10502:
[----:B--2---:R2:W3:Y:S02]  /*c740*/  SYNCS.PHASECHK.TRANS64.TRYWAIT P2, [R187+URZ+0x22850], R6 ;  /* 0x02285006bb0075a7 */ /* 0x0044e4000804017f */
[----:B---3--:R-:W-:Y:S05]  /*c750*/  @!P2 NANOSLEEP.SYNCS 0x989680 ;  /* 0x009896800000a95d */ /* 0x008fea0003900000 */
[----:B------:R-:W3:Y:S02]  /*c760*/  @!P2 SYNCS.PHASECHK.TRANS64 P2, [R187+URZ+0x22850], R6 ;  /* 0x02285006bb00a5a7 */ /* 0x000ee4000804007f */
[----:B---3--:R-:W-:Y:S05]  /*c770*/  @!P2 BRA `(.L_x_10502) ;  /* 0xfffffffc00f0a947 */ /* 0x008fea000383ffff */
[----:B------:R-:W-:Y:S05]  /*c780*/  BRA `(.L_x_10501) ;  /* 0xffffff8c00847947 */ /* 0x000fea000383ffff */
.L_x_10508:
[----:B--2---:R-:W-:-:S04]  /*c790*/  IMAD.U32 R5, RZ, RZ, UR22 ;  /* 0x00000016ff057e24 */ /* 0x004fc8000f8e00ff */
[----:B------:R2:W3:Y:S03]  /*c7a0*/  SYNCS.PHASECHK.TRANS64.TRYWAIT P2, [R5+URZ+0x22830], R6 ;  /* 0x02283006050075a7 */ /* 0x0004e6000804017f */
[----:B---3--:R-:W-:Y:S05]  /*c7b0*/  @!P2 NANOSLEEP.SYNCS 0x989680 ;  /* 0x009896800000a95d */ /* 0x008fea0003900000 */
[----:B------:R-:W3:Y:S02]  /*c7c0*/  @!P2 SYNCS.PHASECHK.TRANS64 P2, [R5+URZ+0x22830], R6 ;  /* 0x022830060500a5a7 */ /* 0x000ee4000804007f */
[----:B---3--:R-:W-:Y:S05]  /*c7d0*/  @!P2 BRA `(.L_x_10508) ;  /* 0xfffffffc00eca947 */ /* 0x008fea000383ffff */
[----:B------:R-:W-:Y:S05]  /*c7e0*/  BRA `(.L_x_10507) ;  /* 0xffffff90007c7947 */ /* 0x000fea000383ffff */
.L_x_10512:
[----:B--2---:R2:W3:Y:S02]  /*c7f0*/  SYNCS.PHASECHK.TRANS64.TRYWAIT P2, [R183+URZ+0x22850], R6 ;  /* 0x02285006b70075a7 */ /* 0x0044e4000804017f */
[----:B---3--:R-:W-:Y:S05]  /*c800*/  @!P2 NANOSLEEP.SYNCS 0x989680 ;  /* 0x009896800000a95d */ /* 0x008fea0003900000 */
[----:B------:R-:W3:Y:S02]  /*c810*/  @!P2 SYNCS.PHASECHK.TRANS64 P2, [R183+URZ+0x22850], R6 ;  /* 0x02285006b700a5a7 */ /* 0x000ee4000804007f */
[----:B---3--:R-:W-:Y:S05]  /*c820*/  @!P2 BRA `(.L_x_10512) ;  /* 0xfffffffc00f0a947 */ /* 0x008fea000383ffff */
[----:B------:R-:W-:Y:S05]  /*c830*/  BRA `(.L_x_10511) ;  /* 0xffffffa800907947 */ /* 0x000fea000383ffff */
.L_x_10537:
        /* <DEDUP_REMOVED lines=10> */
.L_x_10587:
[----:B------:R-:W-:Y:S05]  /*c8e0*/  BRA `(.L_x_10588) ;  /* 0xffffffdc00247947 */ /* 0x000fea000383ffff */
.L_x_10538:
[----:B------:R-:W-:Y:S01]  /*c8f0*/  BSSY B0, `(.L_x_10589) ;  /* 0x0000006000007945 */ /* 0x000fe20003800000 */
[----:B------:R-:W-:-:S07]  /*c900*/  IMAD.MOV.U32 R15, RZ, RZ, -0x1 ;  /* 0xffffffffff0f7424 */ /* 0x000fce00078e00ff */
[----:B------:R-:W-:Y:S05]  /*c910*/  WARPSYNC.COLLECTIVE R15, `(.L_x_10590) ;  /* 0x000000000f0c7348 */ /* 0x000fea0003c00000 */
[----:B------:R-:W-:Y:S02]  /*c920*/  ELECT P6, UR62, PT ;  /* 0x00000000003e782f */ /* 0x000fe400038c0000 */
[----:B------:R-:W-:Y:S01]  /*c930*/  MOV R14, UR62 ;  /* 0x0000003e000e7c02 */ /* 0x000fe20008000f00 */
[----:B------:R-:W-:Y:S10]  /*c940*/  ENDCOLLECTIVE ;  /* 0x000000000000791b */ /* 0x000ff40003800000 */
.L_x_10590:
[----:B------:R-:W-:Y:S05]  /*c950*/  BSYNC B0 ;  /* 0x0000000000007941 */ /* 0x000fea0003800000 */
.L_x_10589:
[----:B------:R-:W-:Y:S05]  /*c960*/  BRA `(.L_x_10591) ;  /* 0xffffffdc00147947 */ /* 0x000fea000383ffff */
.L_x_10541:
[----:B-1----:R1:W2:Y:S02]  /*c970*/  SYNCS.PHASECHK.TRANS64.TRYWAIT P2, [R8+URZ+0x22840], R5 ;  /* 0x02284005080075a7 */ /* 0x0022a4000804017f */
[----:B--2---:R-:W-:Y:S05]  /*c980*/  @!P2 NANOSLEEP.SYNCS 0x989680 ;  /* 0x009896800000a95d */ /* 0x004fea0003900000 */
[----:B------:R-:W2:Y:S02]  /*c990*/  @!P2 SYNCS.PHASECHK.TRANS64 P2, [R8+URZ+0x22840], R5 ;  /* 0x022840050800a5a7 */ /* 0x000ea4000804007f */
[----:B--2---:R-:W-:Y:S05]  /*c9a0*/  @!P2 BRA `(.L_x_10541) ;  /* 0xfffffffc00f0a947 */ /* 0x004fea000383ffff */
[----:B------:R-:W-:Y:S05]  /*c9b0*/  BRA `(.L_x_10592) ;  /* 0xffffffdc00707947 */ /* 0x000fea000383ffff */
.L_x_10543:
[----:B-1----:R-:W-:-:S04]  /*c9c0*/  IMAD.U32 R8, RZ, RZ, UR37 ;  /* 0x00000025ff087e24 */ /* 0x002fc8000f8e00ff */
[----:B------:R1:W2:Y:S03]  /*c9d0*/  SYNCS.PHASECHK.TRANS64.TRYWAIT P2, [R8+URZ+0x22820], R5 ;  /* 0x02282005080075a7 */ /* 0x0002a6000804017f */
[----:B--2---:R-:W-:Y:S05]  /*c9e0*/  @!P2 NANOSLEEP.SYNCS 0x989680 ;  /* 0x009896800000a95d */ /* 0x004fea0003900000 */
[----:B------:R-:W2:Y:S02]  /*c9f0*/  @!P2 SYNCS.PHASECHK.TRANS64 P2, [R8+URZ+0x22820], R5 ;  /* 0x022820050800a5a7 */ /* 0x000ea4000804007f */
[----:B--2---:R-:W-:Y:S05]  /*ca00*/  @!P2 BRA `(.L_x_10543) ;  /* 0xfffffffc00eca947 */ /* 0x004fea000383ffff */
[----:B------:R-:W-:Y:S05]  /*ca10*/  BRA `(.L_x_10593) ;  /* 0xffffffe000107947 */ /* 0x000fea000383ffff */
.L_x_10546:
[----:B-1----:R1:W2:Y:S02]  /*ca20*/  SYNCS.PHASECHK.TRANS64.TRYWAIT P2, [R8+URZ+0x22860], R5 ;  /* 0x02286005080075a7 */ /* 0x0022a4000804017f */
[----:B--2---:R-:W-:Y:S05]  /*ca30*/  @!P2 NANOSLEEP.SYNCS 0x989680 ;  /* 0x009896800000a95d */ /* 0x004fea0003900000 */
[----:B------:R-:W2:Y:S02]  /*ca40*/  @!P2 SYNCS.PHASECHK.TRANS64 P2, [R8+URZ+0x22860], R5 ;  /* 0x022860050800a5a7 */ /* 0x000ea4000804007f */
[----:B--2---:R-:W-:Y:S05]  /*ca50*/  @!P2 BRA `(.L_x_10546) ;  /* 0xfffffffc00f0a947 */ /* 0x004fea000383ffff */
[----:B------:R-:W-:Y:S05]  /*ca60*/  BRA `(.L_x_10594) ;  /* 0xffffffe000247947 */ /* 0x000fea000383ffff */
.L_x_10553:
[----:B-1----:R1:W2:Y:S02]  /*ca70*/  SYNCS.PHASECHK.TRANS64.TRYWAIT P3, [R2+URZ+0x22840], R3 ;  /* 0x02284003020075a7 */ /* 0x0022a4000806017f */
[----:B--2---:R-:W-:Y:S05]  /*ca80*/  @!P3 NANOSLEEP.SYNCS 0x989680 ;  /* 0x009896800000b95d */ /* 0x004fea0003900000 */
[----:B------:R-:W2:Y:S02]  /*ca90*/  @!P3 SYNCS.PHASECHK.TRANS64 P3, [R2+URZ+0x22840], R3 ;  /* 0x022840030200b5a7 */ /* 0x000ea4000806007f */
[----:B--2---:R-:W-:Y:S05]  /*caa0*/  @!P3 BRA `(.L_x_10553) ;  /* 0xfffffffc00f0b947 */ /* 0x004fea000383ffff */
[----:B------:R-:W-:Y:S05]  /*cab0*/  BRA `(.L_x_10595) ;  /* 0xffffffe400587947 */ /* 0x000fea000383ffff */
.L_x_10555:
[----:B--2---:R2:W3:Y:S02]  /*cac0*/  SYNCS.PHASECHK.TRANS64.TRYWAIT P3, [R2+URZ+0x22860], R3 ;  /* 0x02286003020075a7 */ /* 0x0044e4000806017f */
[----:B---3--:R-:W-:Y:S05]  /*cad0*/  @!P3 NANOSLEEP.SYNCS 0x989680 ;  /* 0x009896800000b95d */ /* 0x008fea0003900000 */
[----:B------:R-:W3:Y:S02]  /*cae0*/  @!P3 SYNCS.PHASECHK.TRANS64 P3, [R2+URZ+0x22860], R3 ;  /* 0x022860030200b5a7 */ /* 0x000ee4000806007f */
[----:B---3--:R-:W-:Y:S05]  /*caf0*/  @!P3 BRA `(.L_x_10555) ;  /* 0xfffffffc00f0b947 */ /* 0x008fea000383ffff */
[----:B------:R-:W-:Y:S05]  /*cb00*/  BRA `(.L_x_10596) ;  /* 0xffffffe400a07947 */ /* 0x000fea000383ffff */
.L_x_10561:
[----:B-1----:R1:W2:Y:S02]  /*cb10*/  SYNCS.PHASECHK.TRANS64.TRYWAIT P3, [R3+URZ+0x22840], R2 ;  /* 0x02284002030075a7 */ /* 0x0022a4000806017f */
[----:B--2---:R-:W-:Y:S05]  /*cb20*/  @!P3 NANOSLEEP.SYNCS 0x989680 ;  /* 0x009896800000b95d */ /* 0x004fea0003900000 */
[----:B------:R-:W2:Y:S02]  /*cb30*/  @!P3 SYNCS.PHASECHK.TRANS64 P3, [R3+URZ+0x22840], R2 ;  /* 0x022840020300b5a7 */ /* 0x000ea4000806007f */
[----:B--2---:R-:W-:Y:S05]  /*cb40*/  @!P3 BRA `(.L_x_10561) ;  /* 0xfffffffc00f0b947 */ /* 0x004fea000383ffff */
[----:B------:R-:W-:Y:S05]  /*cb50*/  BRA `(.L_x_10597) ;  /* 0xffffffe800c07947 */ /* 0x000fea000383ffff */
.L_x_10563:
[----:B---3--:R3:W4:Y:S02]  /*cb60*/  SYNCS.PHASECHK.TRANS64.TRYWAIT P3, [R3+URZ+0x22860], R2 ;  /* 0x02286002030075a7 */ /* 0x008724000806017f */
[----:B----4-:R-:W-:Y:S05]  /*cb70*/  @!P3 NANOSLEEP.SYNCS 0x989680 ;  /* 0x009896800000b95d */ /* 0x010fea0003900000 */
[----:B------:R-:W4:Y:S02]  /*cb80*/  @!P3 SYNCS.PHASECHK.TRANS64 P3, [R3+URZ+0x22860], R2 ;  /* 0x022860020300b5a7 */ /* 0x000f24000806007f */
[----:B----4-:R-:W-:Y:S05]  /*cb90*/  @!P3 BRA `(.L_x_10563) ;  /* 0xfffffffc00f0b947 */ /* 0x010fea000383ffff */
[----:B------:R-:W-:Y:S05]  /*cba0*/  BRA `(.L_x_10598) ;  /* 0xffffffec00087947 */ /* 0x000fea000383ffff */
.L_x_10568:
[----:B-1----:R1:W2:Y:S02]  /*cbb0*/  SYNCS.PHASECHK.TRANS64.TRYWAIT P3, [R2+URZ+0x22840], R3 ;  /* 0x02284003020075a7 */ /* 0x0022a4000806017f */
[----:B--2---:R-:W-:Y:S05]  /*cbc0*/  @!P3 NANOSLEEP.SYNCS 0x989680 ;  /* 0x009896800000b95d */ /* 0x004fea0003900000 */
[----:B------:R-:W2:Y:S02]  /*cbd0*/  @!P3 SYNCS.PHASECHK.TRANS64 P3, [R2+URZ+0x22840], R3 ;  /* 0x022840030200b5a7 */ /* 0x000ea4000806007f */
[----:B--2---:R-:W-:Y:S05]  /*cbe0*/  @!P3 BRA `(.L_x_10568) ;  /* 0xfffffffc00f0b947 */ /* 0x004fea000383ffff */
[----:B------:R-:W-:Y:S05]  /*cbf0*/  BRA `(.L_x_10599) ;  /* 0xfffffff000107947 */ /* 0x000fea000383ffff */
.L_x_10570:
[----:B---3--:R3:W4:Y:S02]  /*cc00*/  SYNCS.PHASECHK.TRANS64.TRYWAIT P3, [R2+URZ+0x22860], R3 ;  /* 0x02286003020075a7 */ /* 0x008724000806017f */
[----:B----4-:R-:W-:Y:S05]  /*cc10*/  @!P3 NANOSLEEP.SYNCS 0x989680 ;  /* 0x009896800000b95d */ /* 0x010fea0003900000 */
[----:B------:R-:W4:Y:S02]  /*cc20*/  @!P3 SYNCS.PHASECHK.TRANS64 P3, [R2+URZ+0x22860], R3 ;  /* 0x022860030200b5a7 */ /* 0x000f24000806007f */
[----:B----4-:R-:W-:Y:S05]  /*cc30*/  @!P3 BRA `(.L_x_10570) ;  /* 0xfffffffc00f0b947 */ /* 0x010fea000383ffff */
[----:B------:R-:W-:Y:S05]  /*cc40*/  BRA `(.L_x_10600) ;  /* 0xfffffff000587947 */ /* 0x000fea000383ffff */
.L_x_10575:
[----:B------:R-:W-:Y:S01]  /*cc50*/  BSSY B0, `(.L_x_10601) ;  /* 0x0000007000007945 */ /* 0x000fe20003800000 */
[----:B--2---:R-:W-:Y:S02]  /*cc60*/  IMAD.MOV.U32 R12, RZ, RZ, RZ ;  /* 0x000000ffff0c7224 */ /* 0x004fe400078e00ff */
[----:B------:R-:W-:Y:S02]  /*cc70*/  IMAD.MOV.U32 R11, RZ, RZ, 0x1f ;  /* 0x0000001fff0b7424 */ /* 0x000fe400078e00ff */
[----:B------:R-:W-:-:S07]  /*cc80*/  IMAD.MOV.U32 R15, RZ, RZ, -0x1 ;  /* 0xffffffffff0f7424 */ /* 0x000fce00078e00ff */
[----:B-1-34-:R-:W-:Y:S05]  /*cc90*/  WARPSYNC.COLLECTIVE R15, `(.L_x_10602) ;  /* 0x000000000f087348 */ /* 0x01afea0003c00000 */
[----:B------:R2:W1:Y:S02]  /*cca0*/  SHFL.IDX P6, R14, R13, R12, R11 ;  /* 0x0000000c0d0e7389 */ /* 0x00046400000c000b */
[----:B-1234-:R-:W-:Y:S01]  /*ccb0*/  ENDCOLLECTIVE ;  /* 0x000000000000791b */ /* 0x01efe20003800000 */
.L_x_10602:
[----:B------:R-:W-:Y:S05]  /*ccc0*/  BSYNC B0 ;  /* 0x0000000000007941 */ /* 0x000fea0003800000 */
.L_x_10601:
[----:B------:R-:W-:Y:S05]  /*ccd0*/  BRA `(.L_x_10603) ;  /* 0xfffffff4003c7947 */ /* 0x000fea000383ffff */
.L_x_10577:
[----:B-1----:R1:W2:Y:S02]  /*cce0*/  SYNCS.PHASECHK.TRANS64.TRYWAIT P0, [R7+URZ+0x22820], R0 ;  /* 0x02282000070075a7 */ /* 0x0022a4000800017f */
[----:B--2---:R-:W-:Y:S05]  /*ccf0*/  @!P0 NANOSLEEP.SYNCS 0x989680 ;  /* 0x009896800000895d */ /* 0x004fea0003900000 */
[----:B------:R-:W2:Y:S02]  /*cd00*/  @!P0 SYNCS.PHASECHK.TRANS64 P0, [R7+URZ+0x22820], R0 ;  /* 0x02282000070085a7 */ /* 0x000ea4000800007f */
[----:B--2---:R-:W-:Y:S05]  /*cd10*/  @!P0 BRA `(.L_x_10577) ;  /* 0xfffffffc00f08947 */ /* 0x004fea000383ffff */
[----:B------:R-:W-:Y:S05]  /*cd20*/  BRA `(.L_x_10604) ;  /* 0xfffffff400847947 */ /* 0x000fea000383ffff */
.L_x_10581:
[----:B-1----:R1:W2:Y:S02]  /*cd30*/  SYNCS.PHASECHK.TRANS64.TRYWAIT P0, [R5+URZ], R4 ;  /* 0x00000004050075a7 */ /* 0x0022a4000800017f */
[----:B--2---:R-:W-:Y:S05]  /*cd40*/  @!P0 NANOSLEEP.SYNCS 0x989680 ;  /* 0x009896800000895d */ /* 0x004fea0003900000 */
[----:B------:R-:W2:Y:S02]  /*cd50*/  @!P0 SYNCS.PHASECHK.TRANS64 P0, [R5+URZ], R4 ;  /* 0x00000004050085a7 */ /* 0x000ea4000800007f */
[----:B--2---:R-:W-:Y:S05]  /*cd60*/  @!P0 BRA `(.L_x_10581) ;  /* 0xfffffffc00f08947 */ /* 0x004fea000383ffff */
[----:B------:R-:W-:Y:S05]  /*cd70*/  BRA `(.L_x_10605) ;  /* 0xfffffff400d87947 */ /* 0x000fea000383ffff */
.L_x_10582:
[----:B--2---:R2:W3:Y:S02]  /*cd80*/  SYNCS.PHASECHK.TRANS64.TRYWAIT P0, [R3+URZ], R0 ;  /* 0x00000000030075a7 */ /* 0x0044e4000800017f */
[----:B---3--:R-:W-:Y:S05]  /*cd90*/  @!P0 NANOSLEEP.SYNCS 0x989680 ;  /* 0x009896800000895d */ /* 0x008fea0003900000 */
[----:B------:R-:W3:Y:S02]  /*cda0*/  @!P0 SYNCS.PHASECHK.TRANS64 P0, [R3+URZ], R0 ;  /* 0x00000000030085a7 */ /* 0x000ee4000800007f */
[----:B---3--:R-:W-:Y:S05]  /*cdb0*/  @!P0 BRA `(.L_x_10582) ;  /* 0xfffffffc00f08947 */ /* 0x008fea000383ffff */
[----:B------:R-:W-:Y:S05]  /*cdc0*/  BRA `(.L_x_10606) ;  /* 0xfffffff400cc7947 */ /* 0x000fea000383ffff */
.L_x_10584:
[----:B-1----:R1:W2:Y:S02]  /*cdd0*/  SYNCS.PHASECHK.TRANS64.TRYWAIT P0, [R5+URZ], R4 ;  /* 0x00000004050075a7 */ /* 0x0022a4000800017f */
[----:B--2---:R-:W-:Y:S05]  /*cde0*/  @!P0 NANOSLEEP.SYNCS 0x989680 ;  /* 0x009896800000895d */ /* 0x004fea0003900000 */
[----:B------:R-:W2:Y:S02]  /*cdf0*/  @!P0 SYNCS.PHASECHK.TRANS64 P0, [R5+URZ], R4 ;  /* 0x00000004050085a7 */ /* 0x000ea4000800007f */
[----:B--2---:R-:W-:Y:S05]  /*ce00*/  @!P0 BRA `(.L_x_10584) ;  /* 0xfffffffc00f08947 */ /* 0x004fea000383ffff */
[----:B------:R-:W-:Y:S05]  /*ce10*/  BRA `(.L_x_10607) ;  /* 0xfffffff400d07947 */ /* 0x000fea000383ffff */
.L_x_10608:
        /* <DEDUP_REMOVED lines=14> */
.L_x_11973:


//--------------------- .text._ZN7cutlass13device_kernelIN5flash11enable_sm90INS1_16FlashAttnFwdSm90INS1_25CollectiveMainloopFwdSm90ILi2EN4cute5tupleIJNS5_1CILi1EEES8_S8_EEENS6_IJNS7_ILi128EEENS7_ILi96EEENS7_ILi64EEEEEELi256ENS_10bfloat16_tEfNS_4arch4Sm90ELb1ELb0ELb0ELb0ELb0ELb0ELb1ELb1ELb0ELb0ELb0ELb0EEENS1_21CollectiveEpilogueFwdINS6_IJSA_NS7_ILi256EEESB_EEES9_SE_SG_Li256ELb0ELb0ELb0ELb0EEENS1_30DynamicPersistentTileSchedulerILi256ELi32ELb0ELb0ELb1EEEEEEEEEvNT_6ParamsE --------------------------
	.section	.text._ZN7cutlass13device_kernelIN5flash11enable_sm90INS1_16FlashAttnFwdSm90INS1_25CollectiveMainloopFwdSm90ILi2EN4cute5tupleIJNS5_1CILi1EEES8_S8_EEENS6_IJNS7_ILi128EEENS7_ILi96EEENS7_ILi64EEEEEELi256ENS_10bfloat16_tEfNS_4arch4Sm90ELb1ELb0ELb0ELb0ELb0ELb0ELb1ELb1ELb0ELb0ELb0ELb0EEENS1_21CollectiveEpilogueFwdINS6_IJSA_NS7_ILi256EEESB_EEES9_SE_SG_Li256ELb0ELb0ELb0ELb0EEENS1_30DynamicPersistentTileSchedulerILi256ELi32ELb0ELb0ELb1EEEEEEEEEvNT_6ParamsE,"ax",@progbits
	.align	128
.text._ZN7cutlass13device_kernelIN5flash11enable_sm90INS1_16FlashAttnFwdSm90INS1_25CollectiveMainloopFwdSm90ILi2EN4cute5tupleIJNS5_1CILi1EEES8_S8_EEENS6_IJNS7_ILi128EEENS7_ILi96EEENS7_ILi64EEEEEELi256ENS_10bfloat16_tEfNS_4arch4Sm90ELb1ELb0ELb0ELb0ELb0ELb0ELb1ELb1ELb0ELb0ELb0ELb0EEENS1_21CollectiveEpilogueFwdINS6_IJSA_NS7_ILi256EEESB_EEES9_SE_SG_Li256ELb0ELb0ELb0ELb0EEENS1_30DynamicPersistentTileSchedulerILi256ELi32ELb0ELb0ELb1EEEEEEEEEvNT_6ParamsE:
        .type           _ZN7cutlass13device_kernelIN5flash11enable_sm90INS1_16FlashAttnFwdSm90INS1_25CollectiveMainloopFwdSm90ILi2EN4cute5tupleIJNS5_1CILi1EEES8_S8_EEENS6_IJNS7_ILi128EEENS7_ILi96EEENS7_ILi64EEEEEELi256ENS_10bfloat16_tEfNS_4arch4Sm90ELb1ELb0ELb0ELb0ELb0ELb0ELb1ELb1ELb0ELb0ELb0ELb0EEENS1_21CollectiveEpilogueFwdINS6_IJSA_NS7_ILi256EEESB_EEES9_SE_SG_Li256ELb0ELb0ELb0ELb0EEENS1_30DynamicPersistentTileSchedulerILi256ELi32ELb0ELb0ELb1EEEEEEEEEvNT_6ParamsE,@function
        .size           _ZN7cutlass13device_kernelIN5flash11enable_sm90INS1_16FlashAttnFwdSm90INS1_25CollectiveMainloopFwdSm90ILi2EN4cute5tupleIJNS5_1CILi1EEES8_S8_EEENS6_IJNS7_ILi128EEENS7_ILi96EEENS7_ILi64EEEEEELi256ENS_10bfloat16_tEfNS_4arch4Sm90ELb1ELb0ELb0ELb0ELb0ELb0ELb1ELb1ELb0ELb0ELb0ELb0EEENS1_21CollectiveEpilogueFwdINS6_IJSA_NS7_ILi256EEESB_EEES9_SE_SG_Li256ELb0ELb0ELb0ELb0EEENS1_30DynamicPersistentTileSchedulerILi256ELi32ELb0ELb0ELb1EEEEEEEEEvNT_6ParamsE,(.L_x_11974 - _ZN7cutlass13device_kernelIN5flash11enable_sm90INS1_16FlashAttnFwdSm90INS1_25CollectiveMainloopFwdSm90ILi2EN4cute5tupleIJNS5_1CILi1EEES8_S8_EEENS6_IJNS7_ILi128EEENS7_ILi96EEENS7_ILi64EEEEEELi256ENS_10bfloat16_tEfNS_4arch4Sm90ELb1ELb0ELb0ELb0ELb0ELb0ELb1ELb1ELb0ELb0ELb0ELb0EEENS1_21CollectiveEpilogueFwdINS6_IJSA_NS7_ILi256EEESB_EEES9_SE_SG_Li256ELb0ELb0ELb0ELb0EEENS1_30DynamicPersistentTileSchedulerILi256ELi32ELb0ELb0ELb1EEEEEEEEEvNT_6ParamsE)
        .other          _ZN7cutlass13device_kernelIN5flash11enable_sm90INS1_16FlashAttnFwdSm90INS1_25CollectiveMainloopFwdSm90ILi2EN4cute5tupleIJNS5_1CILi1EEES8_S8_EEENS6_IJNS7_ILi128EEENS7_ILi96EEENS7_ILi64EEEEEELi256ENS_10bfloat16_tEfNS_4arch4Sm90ELb1ELb0ELb0ELb0ELb0ELb0ELb1ELb1ELb0ELb0ELb0ELb0EEENS1_21CollectiveEpilogueFwdINS6_IJSA_NS7_ILi256EEESB_EEES9_SE_SG_Li256ELb0ELb0ELb0ELb0EEENS1_30DynamicPersistentTileSchedulerILi256ELi32ELb0ELb0ELb1EEEEEEEEEvNT_6ParamsE,@"STO_CUDA_ENTRY STV_DEFAULT"
_ZN7cutlass13device_kernelIN5flash11enable_sm90INS1_16FlashAttnFwdSm90INS1_25CollectiveMainloopFwdSm90ILi2EN4cute5tupleIJNS5_1CILi1EEES8_S8_EEENS6_IJNS7_ILi128EEENS7_ILi96EEENS7_ILi64EEEEEELi256ENS_10bfloat16_tEfNS_4arch4Sm90ELb1ELb0ELb0ELb0ELb0ELb0ELb1ELb1ELb0ELb0ELb0ELb0EEENS1_21CollectiveEpilogueFwdINS6_IJSA_NS7_ILi256EEESB_EEES9_SE_SG_Li256ELb0ELb0ELb0ELb0EEENS1_30DynamicPersistentTileSchedulerILi256ELi32ELb0ELb0ELb1EEEEEEEEEvNT_6ParamsE:
        /* <DEDUP_REMOVED lines=26> */
.L_x_10610:
[----:B------:R-:W-:Y:S05]  /*01a0*/  BSYNC B0 ;  /* 0x0000000000007941 */ /* 0x000fea0003800000 */
.L_x_10609:
        /* <DEDUP_REMOVED lines=38> */
.L_x_10611:
        /* <DEDUP_REMOVED lines=22> */
.L_x_10612:
        /* <DEDUP_REMOVED lines=18> */
.L_x_10613:
        /* <DEDUP_REMOVED lines=22> */
.L_x_10614:
        /* <DEDUP_REMOVED lines=22> */
.L_x_10615:
[----:B---3--:R-:W-:Y:S01]  /*0950*/  ISETP.NE.AND P0, PT, R2, RZ, PT ;  /* 0x000000ff0200720c */ /* 0x008fe20003f05270 */
[----:B------:R-:W-:Y:S01]  /*0960*/  IMAD.MOV.U32 R2, RZ, RZ, 0x1 ;  /* 0x00000001ff027424 */ /* 0x000fe200078e00ff */
[----:B------:R-:W-:Y:S01]  /*0970*/  NOP ;  /* 0x0000000000007918 */ /* 0x000fe20000000000 */
[----:B------:R-:W-:-:S03]  /*0980*/  ULDC.64 UR46, c[0x0][0x208] ;  /* 0x00008200002e7ab9 */ /* 0x000fc60000000a00 */
[----:B------:R-:W-:-:S05]  /*0990*/  SEL R2, R2, 0x2, !P0 ;  /* 0x0000000202027807 */ /* 0x000fca0004000000 */
[----:B------:R3:W-:Y:S01]  /*09a0*/  STL [R1+0x8], R2 ;  /* 0x0000080201007387 */ /* 0x0007e20000100800 */
[----:B-12-4-:R-:W-:Y:S06]  /*09b0*/  BAR.SYNC.DEFER_BLOCKING 0x0 ;  /* 0x0000000000007b1d */ /* 0x016fec0000010000 */
[----:B------:R-:W-:Y:S05]  /*09c0*/  @!P0 BRA `(.L_x_10616) ;  /* 0x000000a400dc8947 */ /* 0x000fea0003800000 */
.L_x_10617:
[----:B------:R-:W-:-:S08]  /*09d0*/  NOP ;  /* 0x0000000000007918 */ /* 0x000fd00000000000 */
[----:B------:R-:W1:Y:S02]  /*09e0*/  USETMAXREG.TRY_ALLOC.CTAPOOL UP0, 0xf0 ;  /* 0x000000f0000079c8 */ /* 0x000e640008000600 */
[----:B-1----:R-:W-:-:S13]  /*09f0*/  PLOP3.LUT P0, PT, PT, PT, UP0, 0x80, 0x0 ;  /* 0x000000000000781c */ /* 0x002fda0003f0f008 */
[----:B------:R-:W-:Y:S05]  /*0a00*/  @!P0 BRA `(.L_x_10617) ;  /* 0xfffffffc00f08947 */ /* 0x000fea000383ffff */
[----:B------:R-:W1:Y:S01]  /*0a10*/  S2R R0, SR_TID.X ;  /* 0x0000000000007919 */ /* 0x000e620000002100 */
[----:B------:R-:W2:Y:S08]  /*0a20*/  S2UR UR7, SR_CTAID.X ;  /* 0x00000000000779c3 */ /* 0x000eb00000002500 */
[----:B------:R-:W-:Y:S08]  /*0a30*/  BAR.ARV 0x4, 0x120 ;  /* 0x0104800000007b1d */ /* 0x000ff00000002000 */
[----:B------:R-:W-:Y:S06]  /*0a40*/  BAR.ARV 0x8, 0x120 ;  /* 0x0204800000007b1d */ /* 0x000fec0000002000 */
[----:B-1----:R-:W-:-:S04]  /*0a50*/  SHF.R.U32.HI R0, RZ, 0x7, R0 ;  /* 0x00000007ff007819 */ /* 0x002fc80000011600 */
[----:B------:R-:W-:Y:S02]  /*0a60*/  ISETP.NE.AND P0, PT, R0, 0x1, PT ;  /* 0x000000010000780c */ /* 0x000fe40003f05270 */
[----:B------:R-:W2:Y:S11]  /*0a70*/  LDC R0, c[0x0][0xea8] ;  /* 0x0003aa00ff007b82 */ /* 0x000eb60000000800 */
[----:B------:R-:W-:Y:S06]  /*0a80*/  @!P0 BAR.ARV 0x9, 0x100 ;  /* 0x0244000000008b1d */ /* 0x000fec0000002000 */
[----:B--2---:R-:W-:-:S13]  /*0a90*/  ISETP.LE.AND P0, PT, R0, UR7, PT ;  /* 0x0000000700007c0c */ /* 0x004fda000bf03270 */
[----:B------:R-:W-:Y:S05]  /*0aa0*/  @P0 EXIT ;  /* 0x000000000000094d */ /* 0x000fea0003800000 */
[----:B------:R-:W2:Y:S01]  /*0ab0*/  LDL.LU R11, [R1+0x8] ;  /* 0x00000800010b7983 */ /* 0x000ea20000300800 */
[----:B---3--:R-:W1:Y:S01]  /*0ac0*/  S2R R2, SR_TID.X ;  /* 0x0000000000027919 */ /* 0x008e620000002100 */
[----:B------:R-:W3:Y:S08]  /*0ad0*/  S2UR UR4, SR_CgaCtaId ;  /* 0x00000000000479c3 */ /* 0x000ef00000008800 */
[----:B------:R-:W4:Y:S01]  /*0ae0*/  S2UR UR6, SR_SWINHI ;  /* 0x00000000000679c3 */ /* 0x000f220000002f00 */
[----:B-1----:R-:W-:-:S05]  /*0af0*/  VIADD R225, R2, 0xffffff80 ;  /* 0xffffff8002e17836 */ /* 0x002fca0000000000 */
[----:B------:R-:W-:-:S04]  /*0b00*/  SHF.R.S32.HI R0, RZ, 0x1f, R225 ;  /* 0x0000001fff007819 */ /* 0x000fc800000114e1 */
[----:B------:R-:W-:-:S04]  /*0b10*/  LEA.HI R2, R0, R225, RZ, 0x7 ;  /* 0x000000e100027211 */ /* 0x000fc800078f38ff */
[----:B------:R-:W-:Y:S02]  /*0b20*/  LOP3.LUT R4, R2, 0xffffff80, RZ, 0xc0, !PT ;  /* 0xffffff8002047812 */ /* 0x000fe400078ec0ff */
[----:B------:R-:W-:-:S03]  /*0b30*/  LEA.HI R3, R0, R225, RZ, 0x4 ;  /* 0x000000e100037211 */ /* 0x000fc600078f20ff */
[----:B------:R-:W-:Y:S01]  /*0b40*/  IMAD.IADD R222, R225, 0x1, -R4 ;  /* 0x00000001e1de7824 */ /* 0x000fe200078e0a04 */
[----:B------:R-:W-:Y:S02]  /*0b50*/  LEA.HI R4, R0, R225, RZ, 0x5 ;  /* 0x000000e100047211 */ /* 0x000fe400078f28ff */
[----:B------:R-:W-:Y:S02]  /*0b60*/  SHF.R.S32.HI R6, RZ, 0x4, R3 ;  /* 0x00000004ff067819 */ /* 0x000fe40000011403 */
[----:B------:R-:W-:Y:S02]  /*0b70*/  SHF.R.S32.HI R7, RZ, 0x1f, R222 ;  /* 0x0000001fff077819 */ /* 0x000fe400000114de */
[----:B------:R-:W-:Y:S02]  /*0b80*/  SHF.R.S32.HI R5, RZ, 0x5, R4 ;  /* 0x00000005ff057819 */ /* 0x000fe40000011404 */
[C---:B------:R-:W-:Y:S02]  /*0b90*/  LOP3.LUT R4, R3.reuse, 0x3fffff0, RZ, 0xc0, !PT ;  /* 0x03fffff003047812 */ /* 0x040fe400078ec0ff */
[----:B------:R-:W-:-:S02]  /*0ba0*/  LEA.HI R3, R3, R6, RZ, 0x1 ;  /* 0x0000000603037211 */ /* 0x000fc400078f08ff */
[-C--:B------:R-:W-:Y:S02]  /*0bb0*/  LEA.HI R8, R7, R222.reuse, RZ, 0x2 ;  /* 0x000000de07087211 */ /* 0x080fe400078f10ff */
[----:B------:R-:W-:Y:S02]  /*0bc0*/  LOP3.LUT R3, R3, 0x1ffffffe, RZ, 0xc0, !PT ;  /* 0x1ffffffe03037812 */ /* 0x000fe400078ec0ff */
[--C-:B------:R-:W-:Y:S02]  /*0bd0*/  SHF.R.S32.HI R9, RZ, 0x2, R8.reuse ;  /* 0x00000002ff097819 */ /* 0x100fe40000011408 */
[----:B------:R-:W-:Y:S01]  /*0be0*/  SHF.R.S32.HI R10, RZ, 0x1f, R8 ;  /* 0x0000001fff0a7819 */ /* 0x000fe20000011408 */
[----:B------:R-:W-:Y:S01]  /*0bf0*/  IMAD.IADD R6, R6, 0x1, -R3 ;  /* 0x0000000106067824 */ /* 0x000fe200078e0a03 */
[----:B------:R-:W-:Y:S01]  /*0c00*/  SHF.R.S32.HI R3, RZ, 0x7, R2 ;  /* 0x00000007ff037819 */ /* 0x000fe20000011402 */
[----:B------:R-:W-:Y:S01]  /*0c10*/  IMAD.IADD R4, R225, 0x1, -R4 ;  /* 0x00000001e1047824 */ /* 0x000fe200078e0a04 */
[----:B------:R-:W-:Y:S01]  /*0c20*/  LEA.HI R10, R10, R9, RZ, 0x3 ;  /* 0x000000090a0a7211 */ /* 0x000fe200078f18ff */
[----:B------:R-:W-:Y:S01]  /*0c30*/  UMOV UR39, 0x400 ;  /* 0x0000040000277882 */ /* 0x000fe20000000000 */
[----:B------:R-:W-:Y:S01]  /*0c40*/  LEA.HI R2, R2, R3, RZ, 0x1 ;  /* 0x0000000302027211 */ /* 0x000fe200078f08ff */
[----:B---3--:R-:W-:Y:S01]  /*0c50*/  ULEA UR39, UR4, UR39, 0x18 ;  /* 0x0000002704277291 */ /* 0x008fe2000f8ec03f */
[----:B------:R-:W-:Y:S01]  /*0c60*/  LOP3.LUT R10, R10, 0xfffffff8, RZ, 0xc0, !PT ;  /* 0xfffffff80a0a7812 */ /* 0x000fe200078ec0ff */
[----:B------:R-:W-:Y:S01]  /*0c70*/  IMAD R5, R5, 0x10, R4 ;  /* 0x0000001005057824 */ /* 0x000fe200078e0204 */
[----:B------:R-:W-:-:S02]  /*0c80*/  LEA.HI R7, R7, R222, RZ, 0x5 ;  /* 0x000000de07077211 */ /* 0x000fc400078f28ff */
[----:B------:R-:W-:Y:S01]  /*0c90*/  LEA.HI R0, R0, R225, RZ, 0x3 ;  /* 0x000000e100007211 */ /* 0x000fe200078f18ff */
[----:B------:R-:W-:Y:S01]  /*0ca0*/  IMAD R5, R5, 0x8, R6 ;  /* 0x0000000805057824 */ /* 0x000fe200078e0206 */
[----:B------:R-:W-:Y:S01]  /*0cb0*/  LOP3.LUT R2, R2, 0x3fffffe, RZ, 0xc0, !PT ;  /* 0x03fffffe02027812 */ /* 0x000fe200078ec0ff */
[----:B------:R-:W-:Y:S01]  /*0cc0*/  IMAD.IADD R10, R9, 0x1, -R10 ;  /* 0x00000001090a7824 */ /* 0x000fe200078e0a0a */
[----:B------:R-:W-:Y:S02]  /*0cd0*/  SHF.R.S32.HI R7, RZ, 0x5, R7 ;  /* 0x00000005ff077819 */ /* 0x000fe40000011407 */
[----:B------:R-:W-:Y:S01]  /*0ce0*/  LOP3.LUT R0, R0, 0x1ffffff8, RZ, 0xc0, !PT ;  /* 0x1ffffff800007812 */ /* 0x000fe200078ec0ff */
[----:B------:R-:W-:Y:S01]  /*0cf0*/  UMOV UR4, UR39 ;  /* 0x0000002700047c82 */ /* 0x000fe20008000000 */
[----:B----4-:R-:W-:Y:S01]  /*0d00*/  UMOV UR5, UR6 ;  /* 0x0000000600057c82 */ /* 0x010fe20008000000 */
[----:B------:R-:W-:Y:S01]  /*0d10*/  LOP3.LUT R9, R8, 0x7ffffffc, RZ, 0xc0, !PT ;  /* 0x7ffffffc08097812 */ /* 0x000fe200078ec0ff */
[----:B------:R-:W-:-:S02]  /*0d20*/  IMAD.U32 R202, RZ, RZ, UR4 ;  /* 0x00000004ffca7e24 */ /* 0x000fc4000f8e00ff */
[----:B------:R-:W-:Y:S02]  /*0d30*/  IMAD.U32 R203, RZ, RZ, UR5 ;  /* 0x00000005ffcb7e24 */ /* 0x000fe4000f8e00ff */
[----:B------:R-:W-:Y:S02]  /*0d40*/  IMAD.SHL.U32 R5, R5, 0x8, RZ ;  /* 0x0000000805057824 */ /* 0x000fe400078e00ff */
[----:B------:R-:W-:Y:S02]  /*0d50*/  IMAD.IADD R2, R3, 0x1, -R2 ;  /* 0x0000000103027824 */ /* 0x000fe400078e0a02 */
[----:B------:R-:W-:Y:S02]  /*0d60*/  IMAD R7, R7, 0x10, R10 ;  /* 0x0000001007077824 */ /* 0x000fe400078e020a */
[----:B------:R-:W-:Y:S02]  /*0d70*/  IMAD.IADD R0, R225, 0x1, -R0 ;  /* 0x00000001e1007824 */ /* 0x000fe400078e0a00 */
[----:B------:R-:W-:-:S02]  /*0d80*/  IMAD.IADD R222, R222, 0x1, -R9 ;  /* 0x00000001dede7824 */ /* 0x000fc400078e0a09 */
[----:B------:R-:W-:Y:S01]  /*0d90*/  IMAD.WIDE R202, R5, 0x2, R202 ;  /* 0x0000000205ca7825 */ /* 0x000fe200078e02ca */
[----:B------:R-:W-:-:S03]  /*0da0*/  UMOV UR4, UR7 ;  /* 0x0000000700047c82 */ /* 0x000fc60008000000 */
[----:B------:R-:W-:Y:S02]  /*0db0*/  IMAD R223, R2, 0x40, R7 ;  /* 0x0000004002df7824 */ /* 0x000fe400078e0207 */
[----:B------:R-:W-:Y:S02]  /*0dc0*/  IMAD.MOV.U32 R224, RZ, RZ, RZ ;  /* 0x000000ffffe07224 */ /* 0x000fe400078e00ff */
[----:B------:R-:W-:Y:S01]  /*0dd0*/  IMAD.SHL.U32 R218, R0, 0x8, RZ ;  /* 0x0000000800da7824 */ /* 0x000fe200078e00ff */
[----:B------:R-:W-:Y:S01]  /*0de0*/  ULDC.64 UR60, c[0x0][0x198] ;  /* 0x00006600003c7ab9 */ /* 0x000fe20000000a00 */
[----:B------:R-:W-:Y:S01]  /*0df0*/  UMOV UR37, URZ ;  /* 0x0000003f00257c82 */ /* 0x000fe20008000000 */
[----:B------:R-:W-:Y:S01]  /*0e00*/  UMOV UR36, URZ ;  /* 0x0000003f00247c82 */ /* 0x000fe20008000000 */
[----:B--2---:R-:W-:-:S07]  /*0e10*/  LOP3.LUT R217, R11, 0x1, RZ, 0xfc, !PT ;  /* 0x000000010bd97812 */ /* 0x004fce00078efcff */
.L_x_10665:
        /* <DEDUP_REMOVED lines=20> */
.L_x_10618:
[----:B------:R-:W-:Y:S01]  /*0f60*/  ULDC UR6, c[0x0][0xec4] ;  /* 0x0003b10000067ab9 */ /* 0x000fe20000000800 */
[----:B------:R-:W-:Y:S01]  /*0f70*/  UMOV UR40, UR7 ;  /* 0x0000000700287c82 */ /* 0x000fe20008000000 */
[----:B------:R-:W-:-:S11]  /*0f80*/  UISETP.NE.AND UP0, UPT, UR6, 0x1, UPT ;  /* 0x000000010600788c */ /* 0x000fd6000bf05270 */
[----:B------:R-:W-:Y:S02]  /*0f90*/  @UP0 ULDC.64 UR10, c[0x0][0xec8] ;  /* 0x0003b200000a0ab9 */ /* 0x000fe40000000a00 */
[----:B------:R-:W-:-:S04]  /*0fa0*/  UIMAD.WIDE.U32 UR4, UR7, UR10, URZ ;  /* 0x0000000a070472a5 */ /* 0x000fc8000f8e003f */
[----:B------:R-:W-:-:S04]  /*0fb0*/  @UP0 USHF.R.U32.HI UR40, URZ, UR11, UR5 ;  /* 0x0000000b3f280299 */ /* 0x000fc80008011605 */
[----:B------:R-:W-:-:S12]  /*0fc0*/  UIMAD UR4, UR40, UR6, URZ ;  /* 0x00000006280472a4 */ /* 0x000fd8000f8e023f */
.L_x_10619:
[----:B------:R-:W1:Y:S01]  /*0fd0*/  LDC R0, c[0x0][0x288] ;  /* 0x0000a200ff007b82 */ /* 0x000e620000000800 */
[----:B------:R-:W-:Y:S01]  /*0fe0*/  ULOP3.LUT UR5, URZ, UR40, URZ, 0x33, !UPT ;  /* 0x000000283f057292 */ /* 0x000fe2000f8e333f */
[----:B------:R-:W-:Y:S01]  /*0ff0*/  PLOP3.LUT P0, PT, PT, PT, PT, 0x80, 0x0 ;  /* 0x000000000000781c */ /* 0x000fe20003f0f070 */
[----:B------:R-:W-:Y:S01]  /*1000*/  ULDC UR6, c[0x0][0xeac] ;  /* 0x0003ab0000067ab9 */ /* 0x000fe20000000800 */
[----:B------:R-:W-:Y:S01]  /*1010*/  ULDC.64 UR10, c[0x0][0x3f8] ;  /* 0x0000fe00000a7ab9 */ /* 0x000fe20000000a00 */
[----:B------:R-:W-:Y:S01]  /*1020*/  UIADD3 UR5, UR5, UR6, URZ ;  /* 0x0000000605057290 */ /* 0x000fe2000fffe03f */
[----:B------:R-:W-:Y:S01]  /*1030*/  IMAD.MOV.U32 R150, RZ, RZ, RZ ;  /* 0x000000ffff967224 */ /* 0x000fe200078e00ff */
[----:B------:R-:W-:Y:S01]  /*1040*/  UISETP.NE.U32.AND UP0, UPT, UR10, URZ, UPT ;  /* 0x0000003f0a00728c */ /* 0x000fe2000bf05070 */
[----:B------:R-:W2:Y:S01]  /*1050*/  LDC R158, c[0x0][0x2e0] ;  /* 0x0000b800ff9e7b82 */ /* 0x000ea20000000800 */
[----:B------:R-:W-:Y:S01]  /*1060*/  USHF.L.U32 UR42, UR5, 0x7, URZ ;  /* 0x00000007052a7899 */ /* 0x000fe2000800063f */
[----:B------:R-:W-:Y:S01]  /*1070*/  CS2R R148, SRZ ;  /* 0x0000000000947805 */ /* 0x000fe2000001ff00 */
[----:B------:R-:W-:Y:S01]  /*1080*/  UISETP.NE.AND.EX UP0, UPT, UR11, URZ, UPT, UP0 ;  /* 0x0000003f0b00728c */ /* 0x000fe2000bf05300 */
[----:B------:R-:W-:Y:S01]  /*1090*/  CS2R R146, SRZ ;  /* 0x0000000000927805 */ /* 0x000fe2000001ff00 */
[----:B------:R-:W-:Y:S01]  /*10a0*/  ULDC UR6, c[0x0][0x404] ;  /* 0x0001010000067ab9 */ /* 0x000fe20000000800 */
[----:B------:R-:W-:Y:S01]  /*10b0*/  ULDC UR43, c[0x0][0xeb8] ;  /* 0x0003ae00002b7ab9 */ /* 0x000fe20000000800 */
[----:B------:R-:W-:Y:S01]  /*10c0*/  USEL UR5, UR6, 0x1, UP0 ;  /* 0x0000000106057887 */ /* 0x000fe20008000000 */
[----:B------:R-:W-:Y:S01]  /*10d0*/  IMAD.U32 R221, RZ, RZ, UR42 ;  /* 0x0000002affdd7e24 */ /* 0x000fe2000f8e00ff */
[----:B------:R-:W-:Y:S01]  /*10e0*/  UISETP.NE.AND UP0, UPT, UR43, 0x1, UPT ;  /* 0x000000012b00788c */ /* 0x000fe2000bf05270 */
[----:B------:R-:W-:Y:S01]  /*10f0*/  CS2R R144, SRZ ;  /* 0x0000000000907805 */ /* 0x000fe2000001ff00 */
[----:B------:R-:W-:Y:S01]  /*1100*/  UIADD3 UR4, UR7, -UR4, URZ ;  /* 0x8000000407047290 */ /* 0x000fe2000fffe03f */
[----:B------:R-:W-:-:S02]  /*1110*/  CS2R R142, SRZ ;  /* 0x00000000008e7805 */ /* 0x000fc4000001ff00 */
[----:B------:R-:W-:Y:S02]  /*1120*/  CS2R R140, SRZ ;  /* 0x00000000008c7805 */ /* 0x000fe4000001ff00 */
[----:B------:R-:W-:Y:S02]  /*1130*/  CS2R R138, SRZ ;  /* 0x00000000008a7805 */ /* 0x000fe4000001ff00 */
[----:B------:R-:W-:Y:S02]  /*1140*/  CS2R R136, SRZ ;  /* 0x0000000000887805 */ /* 0x000fe4000001ff00 */
[----:B-1----:R-:W-:Y:S02]  /*1150*/  IADD3 R3, R221, 0xdf, -R0 ;  /* 0x000000dfdd037810 */ /* 0x002fe40007ffe800 */
[----:B------:R-:W-:Y:S02]  /*1160*/  CS2R R134, SRZ ;  /* 0x0000000000867805 */ /* 0x000fe4000001ff00 */
[----:B------:R-:W-:-:S02]  /*1170*/  CS2R R132, SRZ ;  /* 0x0000000000847805 */ /* 0x000fc4000001ff00 */
[----:B------:R-:W-:Y:S01]  /*1180*/  CS2R R130, SRZ ;  /* 0x0000000000827805 */ /* 0x000fe2000001ff00 */
[----:B------:R-:W-:Y:S01]  /*1190*/  @UP0 ULDC UR6, c[0x0][0xec0] ;  /* 0x0003b00000060ab9 */ /* 0x000fe20000000800 */
[----:B------:R-:W-:Y:S02]  /*11a0*/  CS2R R128, SRZ ;  /* 0x0000000000807805 */ /* 0x000fe4000001ff00 */
[----:B------:R-:W-:Y:S02]  /*11b0*/  CS2R R126, SRZ ;  /* 0x00000000007e7805 */ /* 0x000fe4000001ff00 */
[----:B------:R-:W-:Y:S01]  /*11c0*/  CS2R R124, SRZ ;  /* 0x00000000007c7805 */ /* 0x000fe2000001ff00 */
[----:B--2---:R-:W-:Y:S01]  /*11d0*/  IMAD R158, R158, UR5, RZ ;  /* 0x000000059e9e7c24 */ /* 0x004fe2000f8e02ff */
[----:B------:R-:W-:Y:S01]  /*11e0*/  ULDC UR5, c[0x0][0xec4] ;  /* 0x0003b10000057ab9 */ /* 0x000fe20000000800 */
[----:B------:R-:W-:Y:S01]  /*11f0*/  CS2R R122, SRZ ;  /* 0x00000000007a7805 */ /* 0x000fe2000001ff00 */
[----:B------:R-:W-:Y:S01]  /*1200*/  UIMAD UR8, UR8, UR5, UR4 ;  /* 0x00000005080872a4 */ /* 0x000fe2000f8e0204 */
[C---:B------:R-:W-:Y:S01]  /*1210*/  VIADD R0, R158.reuse, 0x5f ;  /* 0x0000005f9e007836 */ /* 0x040fe20000000000 */
[----:B------:R-:W-:Y:S01]  /*1220*/  CS2R R120, SRZ ;  /* 0x0000000000787805 */ /* 0x000fe2000001ff00 */
[----:B------:R-:W-:Y:S01]  /*1230*/  IMAD.IADD R3, R158, 0x1, R3 ;  /* 0x000000019e037824 */ /* 0x000fe200078e0203 */
[----:B------:R-:W-:Y:S01]  /*1240*/  @UP0 ULDC UR4, c[0x0][0xebc] ;  /* 0x0003af0000040ab9 */ /* 0x000fe20000000800 */
[----:B------:R-:W-:Y:S01]  /*1250*/  IMAD.HI R0, R0, 0x2aaaaaab, RZ ;  /* 0x2aaaaaab00007827 */ /* 0x000fe200078e02ff */
[----:B------:R-:W-:Y:S01]  /*1260*/  UIMAD.WIDE.U32 UR4, UR8, UR4, URZ ;  /* 0x00000004080472a5 */ /* 0x000fe2000f8e003f */
[----:B------:R-:W-:Y:S01]  /*1270*/  CS2R R118, SRZ ;  /* 0x0000000000767805 */ /* 0x000fe2000001ff00 */
[----:B------:R-:W-:Y:S01]  /*1280*/  UMOV UR44, UR8 ;  /* 0x00000008002c7c82 */ /* 0x000fe20008000000 */
[----:B------:R-:W-:Y:S01]  /*1290*/  IMAD.HI R2, R3, 0x2aaaaaab, RZ ;  /* 0x2aaaaaab03027827 */ /* 0x000fe200078e02ff */
[----:B------:R-:W-:Y:S01]  /*12a0*/  SHF.R.U32.HI R3, RZ, 0x1f, R0 ;  /* 0x0000001fff037819 */ /* 0x000fe20000011600 */
[----:B------:R-:W-:Y:S01]  /*12b0*/  @UP0 USHF.R.U32.HI UR44, URZ, UR6, UR5 ;  /* 0x000000063f2c0299 */ /* 0x000fe20008011605 */
[----:B------:R-:W-:-:S02]  /*12c0*/  CS2R R116, SRZ ;  /* 0x0000000000747805 */ /* 0x000fc4000001ff00 */
[----:B------:R-:W-:Y:S02]  /*12d0*/  CS2R R114, SRZ ;  /* 0x0000000000727805 */ /* 0x000fe4000001ff00 */
[----:B------:R-:W-:Y:S01]  /*12e0*/  SHF.R.U32.HI R5, RZ, 0x1f, R2 ;  /* 0x0000001fff057819 */ /* 0x000fe20000011602 */
[----:B------:R-:W-:Y:S01]  /*12f0*/  UIADD3 UR4, -UR44, URZ, URZ ;  /* 0x0000003f2c047290 */ /* 0x000fe2000fffe13f */
[----:B------:R-:W-:Y:S01]  /*1300*/  LEA.HI.SX32 R3, R0, R3, 0x1c ;  /* 0x0000000300037211 */ /* 0x000fe200078fe2ff */
[----:B------:R-:W-:Y:S01]  /*1310*/  IMAD.MOV.U32 R0, RZ, RZ, RZ ;  /* 0x000000ffff007224 */ /* 0x000fe200078e00ff */
[----:B------:R-:W-:Y:S01]  /*1320*/  LEA.HI.SX32 R2, R2, R5, 0x1c ;  /* 0x0000000502027211 */ /* 0x000fe200078fe2ff */
[----:B------:R-:W-:Y:S01]  /*1330*/  UIMAD UR43, UR43, UR4, UR8 ;  /* 0x000000042b2b72a4 */ /* 0x000fe2000f8e0208 */
[----:B------:R-:W-:Y:S02]  /*1340*/  CS2R R112, SRZ ;  /* 0x0000000000707805 */ /* 0x000fe4000001ff00 */
[----:B------:R-:W-:-:S02]  /*1350*/  CS2R R110, SRZ ;  /* 0x00000000006e7805 */ /* 0x000fc4000001ff00 */
[----:B------:R-:W-:Y:S02]  /*1360*/  VIMNMX R205, R3, R2, PT ;  /* 0x0000000203cd7248 */ /* 0x000fe40003fe0100 */
[----:B------:R-:W-:Y:S02]  /*1370*/  CS2R R2, SRZ ;  /* 0x0000000000027805 */ /* 0x000fe4000001ff00 */
[----:B------:R-:W-:Y:S02]  /*1380*/  CS2R R108, SRZ ;  /* 0x00000000006c7805 */ /* 0x000fe4000001ff00 */
[----:B------:R-:W-:Y:S02]  /*1390*/  CS2R R106, SRZ ;  /* 0x00000000006a7805 */ /* 0x000fe4000001ff00 */
[----:B------:R-:W-:Y:S02]  /*13a0*/  ISETP.GE.AND P1, PT, R205, 0x1, PT ;  /* 0x00000001cd00780c */ /* 0x000fe40003f26270 */
        /* <DEDUP_REMOVED lines=32> */
[----:B------:R-:W-:-:S02]  /*15b0*/  MOV R164, RZ ;  /* 0x000000ff00a47202 */ /* 0x000fc40000000f00 */
[----:B------:R-:W-:Y:S02]  /*15c0*/  CS2R R10, SRZ ;  /* 0x00000000000a7805 */ /* 0x000fe4000001ff00 */
[----:B------:R-:W-:Y:S01]  /*15d0*/  CS2R R44, SRZ ;  /* 0x00000000002c7805 */ /* 0x000fe2000001ff00 */
[----:B------:R-:W-:Y:S01]  /*15e0*/  IMAD.MOV.U32 R166, RZ, RZ, RZ ;  /* 0x000000ffffa67224 */ /* 0x000fe200078e00ff */
        /* <DEDUP_REMOVED lines=22> */
[----:B------:R-:W-:Y:S02]  /*1750*/  USHF.R.U32.HI UR4, URZ, 0x4, UR5 ;  /* 0x000000043f047899 */ /* 0x000fe40008011605 */
[----:B------:R-:W-:Y:S02]  /*1760*/  UIADD3 UR5, UR5, 0xa000, URZ ;  /* 0x0000a00005057890 */ /* 0x000fe4000fffe03f */
[----:B------:R-:W-:Y:S02]  /*1770*/  ULOP3.LUT UR4, UR4, 0x3fff, URZ, 0xc0, !UPT ;  /* 0x00003fff04047892 */ /* 0x000fe4000f8ec03f */
[----:B------:R-:W-:Y:S02]  /*1780*/  USHF.R.U32.HI UR5, URZ, 0x4, UR5 ;  /* 0x000000043f057899 */ /* 0x000fe40008011605 */
[----:B------:R-:W-:Y:S02]  /*1790*/  ULOP3.LUT UR41, UR4, 0x10000, URZ, 0xfc, !UPT ;  /* 0x0001000004297892 */ /* 0x000fe4000f8efc3f */
[----:B------:R-:W-:-:S03]  /*17a0*/  ULOP3.LUT UR45, UR5, 0x3fff, URZ, 0xc0, !UPT ;  /* 0x00003fff052d7892 */ /* 0x000fc6000f8ec03f */
[----:B------:R-:W-:Y:S02]  /*17b0*/  UMOV UR5, 0x40000040 ;  /* 0x4000004000057882 */ /* 0x000fe40000000000 */
[----:B------:R-:W-:Y:S01]  /*17c0*/  UMOV UR4, UR41 ;  /* 0x0000002900047c82 */ /* 0x000fe20008000000 */
[----:B------:R-:W-:Y:S02]  /*17d0*/  IMAD.U32 R201, RZ, RZ, UR5 ;  /* 0x00000005ffc97e24 */ /* 0x000fe4000f8e00ff */
[----:B------:R-:W-:Y:S01]  /*17e0*/  IMAD.U32 R200, RZ, RZ, UR4 ;  /* 0x00000004ffc87e24 */ /* 0x000fe2000f8e00ff */
        /* <DEDUP_REMOVED lines=17> */
.L_x_10621:
[----:B------:R-:W-:Y:S01]  /*1900*/  LEA.HI R0, R224, R224, RZ, 0x1 ;  /* 0x000000e0e0007211 */ /* 0x000fe200078f08ff */
[----:B------:R-:W1:Y:S03]  /*1910*/  S2R R2, SR_TID.X ;  /* 0x0000000000027919 */ /* 0x000e660000002100 */
[----:B------:R-:W-:-:S05]  /*1920*/  LOP3.LUT R3, R0, 0xfffffffe, RZ, 0xc0, !PT ;  /* 0xfffffffe00037812 */ /* 0x000fca00078ec0ff */
[----:B------:R-:W-:-:S05]  /*1930*/  IMAD.IADD R0, R224, 0x1, -R3 ;  /* 0x00000001e0007824 */ /* 0x000fca00078e0a03 */
[----:B------:R-:W-:-:S04]  /*1940*/  SHF.L.U32 R0, R0, 0x1f, RZ ;  /* 0x0000001f00007819 */ /* 0x000fc800000006ff */
[----:B------:R-:W2:Y:S01]  /*1950*/  SYNCS.PHASECHK.TRANS64.TRYWAIT P0, [UR39+0x32400], R0 ;  /* 0x03240000ff0075a7 */ /* 0x000ea20008000167 */
[----:B-1----:R-:W-:-:S05]  /*1960*/  SHF.R.U32.HI R2, RZ, 0x7, R2 ;  /* 0x00000007ff027819 */ /* 0x002fca0000011602 */
[----:B------:R-:W-:Y:S01]  /*1970*/  VIADD R215, R2, 0x8 ;  /* 0x0000000802d77836 */ /* 0x000fe20000000000 */
[----:B--2---:R-:W-:Y:S06]  /*1980*/  @!P0 BRA `(.L_x_10622) ;  /* 0x000000c400bc8947 */ /* 0x004fec0003800000 */
.L_x_10726:
[----:B------:R-:W-:Y:S01]  /*1990*/  ISETP.NE.AND P0, PT, R217, 0x3, PT ;  /* 0x00000003d900780c */ /* 0x000fe20003f05270 */
[----:B------:R-:W-:Y:S05]  /*19a0*/  WARPSYNC.ALL ;  /* 0x0000000000007948 */ /* 0x000fea0003800000 */
[----:B------:R2:W-:Y:S07]  /*19b0*/  BAR.SYNC.DEFER_BLOCKING R215, 0x100 ;  /* 0x000400d70000751d */ /* 0x0005ee0000010000 */
[----:B------:R-:W-:Y:S05]  /*19c0*/  @!P0 BRA `(.L_x_10623) ;  /* 0x0000000000048947 */ /* 0x000fea0003800000 */
[----:B------:R-:W-:Y:S01]  /*19d0*/  BPT.TRAP 0x1 ;  /* 0x000000040000795c */ /* 0x000fe20000300000 */
.L_x_10623:
[----:B------:R-:W-:Y:S01]  /*19e0*/  ULEA UR7, UR36, UR39, 0x3 ;  /* 0x0000002724077291 */ /* 0x000fe2000f8e183f */
[----:B------:R-:W-:-:S05]  /*19f0*/  IMAD.U32 R2, RZ, RZ, UR37 ;  /* 0x00000025ff027e24 */ /* 0x000fca000f8e00ff */
[----:B------:R-:W-:-:S04]  /*1a00*/  SHF.L.U32 R2, R2, 0x1f, RZ ;  /* 0x0000001f02027819 */ /* 0x000fc800000006ff */
[----:B------:R3:W4:Y:S01]  /*1a10*/  SYNCS.PHASECHK.TRANS64.TRYWAIT P1, [UR7+0x32430], R2 ;  /* 0x03243002ff0075a7 */ /* 0x0007220008020147 */
[----:B------:R-:W-:Y:S05]  /*1a20*/  @!P0 BRA `(.L_x_10624) ;  /* 0x0000000000048947 */ /* 0x000fea0003800000 */
[----:B------:R-:W-:Y:S01]  /*1a30*/  BPT.TRAP 0x1 ;  /* 0x000000040000795c */ /* 0x000fe20000300000 */
.L_x_10624:
[----:B----4-:R-:W-:Y:S05]  /*1a40*/  @P1 BRA `(.L_x_10625) ;  /* 0x0000000000081947 */ /* 0x010fea0003800000 */
[----:B------:R-:W4:Y:S02]  /*1a50*/  SYNCS.PHASECHK.TRANS64.TRYWAIT P1, [UR7+0x32430], R2 ;  /* 0x03243002ff0075a7 */ /* 0x000f240008020147 */
[----:B----4-:R-:W-:Y:S05]  /*1a60*/  @!P1 BRA `(.L_x_10626) ;  /* 0x000000c4009c9947 */ /* 0x010fea0003800000 */
.L_x_10625:
[----:B------:R-:W-:Y:S01]  /*1a70*/  UIADD3 UR4, UR39, 0x1c400, URZ ;  /* 0x0001c40027047890 */ /* 0x000fe2000fffe03f */
[----:B------:R-:W-:Y:S01]  /*1a80*/  R2UR UR8, R200 ;  /* 0x00000000c80872ca */ /* 0x000fe200000e0000 */
[----:B------:R-:W-:Y:S01]  /*1a90*/  WARPGROUP.ARRIVE ;  /* 0x00000000000079c5 */ /* 0x000fe20000000000 */
[----:B------:R-:W-:Y:S01]  /*1aa0*/  R2UR UR9, R201 ;  /* 0x00000000c90972ca */ /* 0x000fe200000e0000 */
[----:B------:R-:W-:Y:S01]  /*1ab0*/  USHF.R.U32.HI UR4, URZ, 0x4, UR4 ;  /* 0x000000043f047899 */ /* 0x000fe20008011604 */
[----:B------:R-:W-:Y:S01]  /*1ac0*/  UMOV UR11, 0x40000040 ;  /* 0x40000040000b7882 */ /* 0x000fe20000000000 */
[----:B------:R-:W-:Y:S02]  /*1ad0*/  UIADD3 UR5, UR41, 0x2, URZ ;  /* 0x0000000229057890 */ /* 0x000fe4000fffe03f */
[----:B------:R-:W-:-:S04]  /*1ae0*/  ULOP3.LUT UR4, UR4, 0x3fff, URZ, 0xc0, !UPT ;  /* 0x00003fff04047892 */ /* 0x000fc8000f8ec03f */
[----:B------:R-:W-:-:S04]  /*1af0*/  ULOP3.LUT UR38, UR4, 0x10000, URZ, 0xfc, !UPT ;  /* 0x0001000004267892 */ /* 0x000fc8000f8efc3f */
[----:B------:R-:W-:-:S04]  /*1b00*/  UIMAD UR4, UR36, 0x300, UR38 ;  /* 0x00000300240478a4 */ /* 0x000fc8000f8e0226 */
[----:B------:R-:W-:-:S03]  /*1b10*/  UIADD3 UR6, UR4, 0x2, URZ ;  /* 0x0000000204067890 */ /* 0x000fc6000fffe03f */
[----:B------:R-:W-:Y:S02]  /*1b20*/  UMOV UR10, UR4 ;  /* 0x00000004000a7c82 */ /* 0x000fe40008000000 */
        /* <DEDUP_REMOVED lines=27> */
[----:B------:R-:W-:Y:S01]  /*1ce0*/  IMAD.U32 R18, RZ, RZ, UR8 ;  /* 0x00000008ff127e24 */ /* 0x000fe2000f8e00ff */
[----:B------:R-:W-:Y:S01]  /*1cf0*/  MOV R19, UR9 ;  /* 0x0000000900137c02 */ /* 0x000fe20008000f00 */
[----:B------:R-:W-:Y:S02]  /*1d00*/  WARPGROUP.DEPBAR.LE gsb0, 0x0 ;  /* 0x00008000000079c5 */ /* 0x000fe40000010000 */
[----:B------:R-:W-:-:S06]  /*1d10*/  WARPGROUP.ARRIVE ;  /* 0x00000000000079c5 */ /* 0x000fcc0000000000 */
[----:B------:R-:W-:Y:S03]  /*1d20*/  HGMMA.64x96x16.F32.BF16 R24, gdesc[UR8], R24, gsb0 ;  /* 0x01600000081879f0 */ /* 0x000fe60008001818 */
[----:B------:R-:W-:Y:S02]  /*1d30*/  WARPGROUP.DEPBAR.LE gsb0, 0x0 ;  /* 0x00008000000079c5 */ /* 0x000fe40000010000 */
[----:B------:R-:W4:Y:S02]  /*1d40*/  SYNCS.PHASECHK.TRANS64.TRYWAIT P1, [UR39+0x32410], R0 ;  /* 0x03241000ff0075a7 */ /* 0x000f240008020167 */
[----:B----4-:R-:W-:Y:S05]  /*1d50*/  @!P1 BRA `(.L_x_10627) ;  /* 0x000000c000f89947 */ /* 0x010fea0003800000 */
.L_x_10727:
[----:B------:R-:W-:Y:S05]  /*1d60*/  @!P0 BRA `(.L_x_10628) ;  /* 0x0000000000048947 */ /* 0x000fea0003800000 */
[----:B------:R-:W-:Y:S01]  /*1d70*/  BPT.TRAP 0x1 ;  /* 0x000000040000795c */ /* 0x000fe20000300000 */
.L_x_10628:
[----:B------:R4:W1:Y:S01]  /*1d80*/  SYNCS.PHASECHK.TRANS64.TRYWAIT P1, [UR7+0x32450], R2 ;  /* 0x03245002ff0075a7 */ /* 0x0008620008020147 */
[----:B------:R-:W-:Y:S05]  /*1d90*/  @!P0 BRA `(.L_x_10629) ;  /* 0x0000000000048947 */ /* 0x000fea0003800000 */
[----:B------:R-:W-:Y:S01]  /*1da0*/  BPT.TRAP 0x1 ;  /* 0x000000040000795c */ /* 0x000fe20000300000 */
.L_x_10629:
[----:B-1----:R-:W-:Y:S05]  /*1db0*/  @P1 BRA `(.L_x_10630) ;  /* 0x0000000000081947 */ /* 0x002fea0003800000 */
[----:B------:R-:W1:Y:S02]  /*1dc0*/  SYNCS.PHASECHK.TRANS64.TRYWAIT P1, [UR7+0x32450], R2 ;  /* 0x03245002ff0075a7 */ /* 0x000e640008020147 */
[----:B-1----:R-:W-:Y:S05]  /*1dd0*/  @!P1 BRA `(.L_x_10631) ;  /* 0x000000c000f09947 */ /* 0x002fea0003800000 */
.L_x_10630:
        /* <DEDUP_REMOVED lines=9> */
[----:B------:R-:W-:Y:S01]  /*1e70*/  IMAD.U32 R15, RZ, RZ, UR13 ;  /* 0x0000000dff0f7e24 */ /* 0x000fe2000f8e00ff */
[----:B------:R-:W-:Y:S01]  /*1e80*/  ULOP3.LUT UR4, UR45, 0x10000, URZ, 0xfc, !UPT ;  /* 0x000100002d047892 */ /* 0x000fe2000f8efc3f */
[----:B------:R-:W1:Y:S01]  /*1e90*/  LDC R213, c[0x0][0x288] ;  /* 0x0000a200ffd57b82 */ /* 0x000e620000000800 */
[----:B------:R-:W-:Y:S01]  /*1ea0*/  ULOP3.LUT UR6, UR41, 0x10000, URZ, 0xfc, !UPT ;  /* 0x0001000029067892 */ /* 0x000fe2000f8efc3f */
[----:B------:R-:W-:Y:S01]  /*1eb0*/  IMAD R0, R205, -0x60, R158 ;  /* 0xffffffa0cd007824 */ /* 0x000fe200078e029e */
[----:B------:R-:W-:Y:S01]  /*1ec0*/  UIADD3 UR16, UR4, 0x800, URZ ;  /* 0x0000080004107890 */ /* 0x000fe2000fffe03f */
[----:B------:R-:W-:Y:S01]  /*1ed0*/  VIADD R75, R223, UR42 ;  /* 0x0000002adf4b7c36 */ /* 0x000fe20008000000 */
[----:B------:R-:W-:Y:S01]  /*1ee0*/  UIMAD UR5, UR36, 0xc00, UR6 ;  /* 0x00000c00240578a4 */ /* 0x000fe2000f8e0206 */
[----:B------:R-:W-:Y:S01]  /*1ef0*/  VIADD R13, R0, 0x60 ;  /* 0x00000060000d7836 */ /* 0x000fe20000000000 */
[----:B------:R-:W-:Y:S01]  /*1f00*/  UMOV UR8, UR4 ;  /* 0x0000000400087c82 */ /* 0x000fe20008000000 */
[----:B------:R-:W-:Y:S01]  /*1f10*/  UMOV UR17, 0x40000040 ;  /* 0x4000004000117882 */ /* 0x000fe20000000000 */
[----:B------:R-:W-:Y:S01]  /*1f20*/  IMAD.U32 R16, RZ, RZ, UR8 ;  /* 0x00000008ff107e24 */ /* 0x000fe2000f8e00ff */
[----:B------:R-:W-:Y:S01]  /*1f30*/  UIADD3 UR18, UR5, 0x600, URZ ;  /* 0x0000060005127890 */ /* 0x000fe2000fffe03f */
[----:B------:R-:W-:Y:S01]  /*1f40*/  IMAD R13, R222, -0x2, R13 ;  /* 0xfffffffede0d7824 */ /* 0x000fe200078e020d */
[----:B------:R-:W-:Y:S01]  /*1f50*/  UMOV UR10, UR5 ;  /* 0x00000005000a7c82 */ /* 0x000fe20008000000 */
[----:B------:R-:W-:Y:S01]  /*1f60*/  UMOV UR19, 0x40000040 ;  /* 0x4000004000137882 */ /* 0x000fe20000000000 */
[----:B------:R-:W-:Y:S01]  /*1f70*/  HGMMA.64x96x16.F32.BF16 R24, gdesc[UR8], R24, gsb0 ;  /* 0x01600000081879f0 */ /* 0x000fe20008001818 */
[----:B------:R-:W-:-:S02]  /*1f80*/  UIADD3 UR8, UR4, 0x2, URZ ;  /* 0x0000000204087890 */ /* 0x000fc4000fffe03f */
[----:B------:R-:W5:Y:S01]  /*1f90*/  S2R R72, SR_TID.X ;  /* 0x0000000000487919 */ /* 0x000f620000002100 */
[----:B------:R-:W-:Y:S01]  /*1fa0*/  UIADD3 UR9, UR5, 0x2, URZ ;  /* 0x0000000205097890 */ /* 0x000fe2000fffe03f */
[----:B------:R-:W-:Y:S01]  /*1fb0*/  IMAD.U32 R191, RZ, RZ, UR7 ;  /* 0x00000007ffbf7e24 */ /* 0x000fe2000f8e00ff */
[----:B------:R-:W-:Y:S01]  /*1fc0*/  UIADD3 UR10, UR5, 0x304, URZ ;  /* 0x00000304050a7890 */ /* 0x000fe2000fffe03f */
[----:B------:R-:W-:Y:S01]  /*1fd0*/  VIADD R205, R205, 0xfffffffe ;  /* 0xfffffffecdcd7836 */ /* 0x000fe20000000000 */
[----:B------:R-:W-:Y:S01]  /*1fe0*/  UMOV UR11, 0x40000040 ;  /* 0x40000040000b7882 */ /* 0x000fe20000000000 */
[----:B------:R-:W-:Y:S01]  /*1ff0*/  UMOV UR12, UR8 ;  /* 0x00000008000c7c82 */ /* 0x000fe20008000000 */
[----:B------:R-:W-:Y:S01]  /*2000*/  UIADD3 UR8, UR4, 0x4, URZ ;  /* 0x0000000404087890 */ /* 0x000fe2000fffe03f */
[----:B------:R-:W-:Y:S01]  /*2010*/  IMAD.U32 R14, RZ, RZ, UR12 ;  /* 0x0000000cff0e7e24 */ /* 0x000fe2000f8e00ff */
[----:B------:R-:W-:Y:S01]  /*2020*/  UMOV UR14, UR9 ;  /* 0x00000009000e7c82 */ /* 0x000fe20008000000 */
[----:B------:R-:W-:Y:S01]  /*2030*/  UIADD3 UR9, UR5, 0x4, URZ ;  /* 0x0000000405097890 */ /* 0x000fe2000fffe03f */
[C---:B-1----:R-:W-:Y:S01]  /*2040*/  IADD3 R73, -R213.reuse, 0x61, R0 ;  /* 0x00000061d5497810 */ /* 0x042fe20007ffe100 */
[----:B------:R-:W-:Y:S01]  /*2050*/  UIADD3 UR20, UR4, 0x802, URZ ;  /* 0x0000080204147890 */ /* 0x000fe2000fffe03f */
[----:B------:R-:W-:Y:S01]  /*2060*/  IADD3 R158, -R213, UR42, R158 ;  /* 0x0000002ad59e7c10 */ /* 0x000fe2000fffe19e */
[----:B------:R-:W-:Y:S01]  /*2070*/  UIADD3 UR22, UR5, 0x602, URZ ;  /* 0x0000060205167890 */ /* 0x000fe2000fffe03f */
[----:B------:R-:W-:Y:S01]  /*2080*/  UMOV UR21, 0x40000040 ;  /* 0x4000004000157882 */ /* 0x000fe20000000000 */
[----:B------:R-:W-:Y:S01]  /*2090*/  UMOV UR23, 0x40000040 ;  /* 0x4000004000177882 */ /* 0x000fe20000000000 */
[----:B------:R-:W-:Y:S01]  /*20a0*/  UIADD3 UR24, UR4, 0x804, URZ ;  /* 0x0000080404187890 */ /* 0x000fe2000fffe03f */
[----:B------:R-:W-:Y:S01]  /*20b0*/  IMAD R0, R222, -0x2, R73 ;  /* 0xfffffffede007824 */ /* 0x000fe200078e0249 */
[----:B------:R-:W-:Y:S01]  /*20c0*/  UIADD3 UR26, UR5, 0x604, URZ ;  /* 0x00000604051a7890 */ /* 0x000fe2000fffe03f */
[----:B------:R-:W-:Y:S01]  /*20d0*/  IMAD.HI R158, R158, 0x2aaaaaab, RZ ;  /* 0x2aaaaaab9e9e7827 */ /* 0x000fe200078e02ff */
[----:B------:R-:W-:Y:S01]  /*20e0*/  UMOV UR25, 0x40000040 ;  /* 0x4000004000197882 */ /* 0x000fe20000000000 */
[----:B------:R-:W-:Y:S01]  /*20f0*/  UMOV UR27, 0x40000040 ;  /* 0x40000040001b7882 */ /* 0x000fe20000000000 */
[----:B------:R-:W-:Y:S01]  /*2100*/  UIADD3 UR28, UR4, 0x806, URZ ;  /* 0x00000806041c7890 */ /* 0x000fe2000fffe03f */
[----:B------:R-:W-:Y:S01]  /*2110*/  IADD3 R12, R0, 0x8, R75 ;  /* 0x00000008000c7810 */ /* 0x000fe20007ffe04b */
[----:B------:R-:W-:Y:S01]  /*2120*/  UIADD3 UR30, UR5, 0x606, URZ ;  /* 0x00000606051e7890 */ /* 0x000fe2000fffe03f */
[----:B------:R-:W-:Y:S01]  /*2130*/  VIADDMNMX R0, R75, R0, R13, PT ;  /* 0x000000004b007246 */ /* 0x000fe2000380010d */
[----:B------:R-:W-:Y:S01]  /*2140*/  UMOV UR29, 0x40000040 ;  /* 0x40000040001d7882 */ /* 0x000fe20000000000 */
[----:B------:R-:W-:Y:S01]  /*2150*/  UMOV UR31, 0x40000040 ;  /* 0x40000040001f7882 */ /* 0x000fe20000000000 */
[----:B------:R-:W-:Y:S01]  /*2160*/  UIADD3 UR32, UR4, 0xc00, URZ ;  /* 0x00000c0004207890 */ /* 0x000fe2000fffe03f */
[C---:B------:R-:W-:Y:S01]  /*2170*/  ISETP.GT.AND P1, PT, R0.reuse, RZ, PT ;  /* 0x000000ff0000720c */ /* 0x040fe20003f24270 */
        /* <DEDUP_REMOVED lines=13> */
[----:B------:R-:W-:Y:S01]  /*2250*/  ISETP.GT.AND P2, PT, R0, 0x11, PT ;  /* 0x000000110000780c */ /* 0x000fe20003f44270 */
[----:B------:R-:W-:Y:S01]  /*2260*/  UMOV UR53, 0x40000040 ;  /* 0x4000004000357882 */ /* 0x000fe20000000000 */
[----:B------:R-:W-:Y:S01]  /*2270*/  UMOV UR55, 0x40000040 ;  /* 0x4000004000377882 */ /* 0x000fe20000000000 */
[----:B------:R-:W-:Y:S01]  /*2280*/  UMOV UR57, 0x40000040 ;  /* 0x4000004000397882 */ /* 0x000fe20000000000 */
[----:B------:R-:W-:Y:S01]  /*2290*/  UMOV UR59, 0x40000040 ;  /* 0x40000040003b7882 */ /* 0x000fe20000000000 */
[----:B------:R-:W-:Y:S01]  /*22a0*/  VIMNMX R13, R13, R12, PT ;  /* 0x0000000c0d0d7248 */ /* 0x000fe20003fe0100 */
[----:B------:R-:W-:Y:S01]  /*22b0*/  ULOP3.LUT UR7, UR41, 0x3000000, URZ, 0xfc, !UPT ;  /* 0x0300000029077892 */ /* 0x000fe2000f8efc3f */
[----:B------:R-:W-:Y:S01]  /*22c0*/  IMAD.U32 R3, RZ, RZ, UR57 ;  /* 0x00000039ff037e24 */ /* 0x000fe2000f8e00ff */
        /* <DEDUP_REMOVED lines=42> */
[----:B------:R-:W-:Y:S01]  /*2570*/  UMOV UR9, 0x40000040 ;  /* 0x4000004000097882 */ /* 0x000fe20000000000 */
        /* <DEDUP_REMOVED lines=8> */
[----:B------:R-:W-:Y:S02]  /*2600*/  UIADD3 UR4, UR4, 0xc06, URZ ;  /* 0x00000c0604047890 */ /* 0x000fe4000fffe03f */
[----:B------:R-:W-:-:S05]  /*2610*/  UIADD3 UR5, UR5, 0x906, URZ ;  /* 0x0000090605057890 */ /* 0x000fca000fffe03f */
[----:B------:R-:W-:Y:S01]  /*2620*/  UMOV UR56, UR4 ;  /* 0x0000000400387c82 */ /* 0x000fe20008000000 */
[----:B------:R-:W-:Y:S01]  /*2630*/  ULDC UR4, c[0x0][0xa80] ;  /* 0x0002a00000047ab9 */ /* 0x000fe20000000800 */
[----:B------:R-:W-:Y:S01]  /*2640*/  UMOV UR58, UR5 ;  /* 0x00000005003a7c82 */ /* 0x000fe20008000000 */
[----:B---34-:R-:W-:Y:S01]  /*2650*/  IMAD.U32 R2, RZ, RZ, UR56 ;  /* 0x00000038ff027e24 */ /* 0x018fe2000f8e00ff */
        /* <DEDUP_REMOVED lines=34> */
[C---:B------:R-:W-:Y:S02]  /*2880*/  ISETP.GT.AND P1, PT, R0.reuse, 0x18, PT ;  /* 0x000000180000780c */ /* 0x040fe40003f24270 */
[----:B------:R-:W-:-:S02]  /*2890*/  ISETP.GT.AND P6, PT, R0, 0x19, PT ;  /* 0x000000190000780c */ /* 0x000fc40003fc4270 */
[----:B------:R-:W-:Y:S02]  /*28a0*/  FSEL R75, R28, -INF , P5 ;  /* 0xff8000001c4b7808 */ /* 0x000fe40002800000 */
[----:B------:R-:W-:Y:S02]  /*28b0*/  ISETP.GT.AND P5, PT, R0, 0x20, PT ;  /* 0x000000200000780c */ /* 0x000fe40003fa4270 */
[----:B------:R-:W-:Y:S02]  /*28c0*/  FSEL R167, R36, -INF , P1 ;  /* 0xff80000024a77808 */ /* 0x000fe40000800000 */
[----:B------:R-:W-:Y:S02]  /*28d0*/  FSEL R171, R37, -INF , P6 ;  /* 0xff80000025ab7808 */ /* 0x000fe40003000000 */
[C---:B------:R-:W-:Y:S02]  /*28e0*/  ISETP.GT.AND P1, PT, R0.reuse, 0x30, PT ;  /* 0x000000300000780c */ /* 0x040fe40003f24270 */
[----:B------:R-:W-:-:S02]  /*28f0*/  ISETP.GT.AND P6, PT, R0, 0x31, PT ;  /* 0x000000310000780c */ /* 0x000fc40003fc4270 */
[----:B------:R-:W-:Y:S02]  /*2900*/  FSEL R29, R29, -INF , P3 ;  /* 0xff8000001d1d7808 */ /* 0x000fe40001800000 */
[----:B------:R-:W-:Y:S02]  /*2910*/  FSEL R12, R32, -INF , P4 ;  /* 0xff800000200c7808 */ /* 0x000fe40002000000 */
[----:B------:R-:W-:Y:S02]  /*2920*/  FSEL R162, R33, -INF , P2 ;  /* 0xff80000021a27808 */ /* 0x000fe40001000000 */
[----:B------:R-:W-:Y:S02]  /*2930*/  FMNMX.FTZ R24, R73, R25, !PT ;  /* 0x0000001949187209 */ /* 0x000fe40007810000 */
[C---:B------:R-:W-:Y:S02]  /*2940*/  ISETP.GT.AND P3, PT, R0.reuse, 0x21, PT ;  /* 0x000000210000780c */ /* 0x040fe40003f64270 */
[----:B------:R-:W-:-:S02]  /*2950*/  ISETP.GT.AND P4, PT, R0, 0x28, PT ;  /* 0x000000280000780c */ /* 0x000fc40003f84270 */
[----:B------:R-:W-:Y:S02]  /*2960*/  ISETP.GT.AND P2, PT, R0, 0x29, PT ;  /* 0x000000290000780c */ /* 0x000fe40003f44270 */
[----:B------:R-:W-:Y:S02]  /*2970*/  FSEL R159, R40, -INF , P5 ;  /* 0xff800000289f7808 */ /* 0x000fe40002800000 */
[----:B------:R-:W-:Y:S02]  /*2980*/  ISETP.GT.AND P5, PT, R0, 0x38, PT ;  /* 0x000000380000780c */ /* 0x000fe40003fa4270 */
[----:B------:R-:W-:Y:S02]  /*2990*/  FSEL R160, R48, -INF , P1 ;  /* 0xff80000030a07808 */ /* 0x000fe40000800000 */
[----:B------:R-:W-:Y:S02]  /*29a0*/  FSEL R164, R49, -INF , P6 ;  /* 0xff80000031a47808 */ /* 0x000fe40003000000 */
[----:B------:R-:W-:-:S02]  /*29b0*/  ISETP.GT.AND P1, PT, R0, 0x48, PT ;  /* 0x000000480000780c */ /* 0x000fc40003f24270 */
[----:B------:R-:W-:Y:S02]  /*29c0*/  ISETP.GT.AND P6, PT, R0, 0x49, PT ;  /* 0x000000490000780c */ /* 0x000fe40003fc4270 */
[----:B------:R-:W-:Y:S02]  /*29d0*/  FMNMX.FTZ R24, R75, R24, !PT ;  /* 0x000000184b187209 */ /* 0x000fe40007810000 */
[----:B------:R-:W-:Y:S02]  /*29e0*/  FSEL R163, R41, -INF , P3 ;  /* 0xff80000029a37808 */ /* 0x000fe40001800000 */
[----:B------:R-:W-:Y:S02]  /*29f0*/  FSEL R168, R44, -INF , P4 ;  /* 0xff8000002ca87808 */ /* 0x000fe40002000000 */
[----:B------:R-:W-:Y:S02]  /*2a00*/  FSEL R172, R45, -INF , P2 ;  /* 0xff8000002dac7808 */ /* 0x000fe40001000000 */
[----:B------:R-:W-:-:S02]  /*2a10*/  ISETP.GT.AND P3, PT, R0, 0x39, PT ;  /* 0x000000390000780c */ /* 0x000fc40003f64270 */
[C---:B------:R-:W-:Y:S02]  /*2a20*/  ISETP.GT.AND P4, PT, R0.reuse, 0x40, PT ;  /* 0x000000400000780c */ /* 0x040fe40003f84270 */
[----:B------:R-:W-:Y:S02]  /*2a30*/  ISETP.GT.AND P2, PT, R0, 0x41, PT ;  /* 0x000000410000780c */ /* 0x000fe40003f44270 */
[----:B------:R-:W-:Y:S02]  /*2a40*/  FSEL R169, R52, -INF , P5 ;  /* 0xff80000034a97808 */ /* 0x000fe40002800000 */
[----:B------:R-:W-:Y:S02]  /*2a50*/  ISETP.GT.AND P5, PT, R0, 0x50, PT ;  /* 0x000000500000780c */ /* 0x000fe40003fa4270 */
[----:B------:R-:W-:Y:S02]  /*2a60*/  FSEL R170, R60, -INF , P1 ;  /* 0xff8000003caa7808 */ /* 0x000fe40000800000 */
[----:B------:R-:W-:-:S02]  /*2a70*/  FSEL R174, R61, -INF , P6 ;  /* 0xff8000003dae7808 */ /* 0x000fc40003000000 */
[----:B------:R-:W-:Y:S02]  /*2a80*/  FMNMX.FTZ R33, R29, R24, !PT ;  /* 0x000000181d217209 */ /* 0x000fe40007810000 */
[C---:B------:R-:W-:Y:S02]  /*2a90*/  ISETP.GT.AND P1, PT, R13.reuse, RZ, PT ;  /* 0x000000ff0d00720c */ /* 0x040fe40003f24270 */
[----:B------:R-:W-:Y:S02]  /*2aa0*/  ISETP.GT.AND P6, PT, R13, 0x1, PT ;  /* 0x000000010d00780c */ /* 0x000fe40003fc4270 */
[----:B------:R-:W-:Y:S02]  /*2ab0*/  FSEL R173, R53, -INF , P3 ;  /* 0xff80000035ad7808 */ /* 0x000fe40001800000 */
[----:B------:R-:W-:Y:S02]  /*2ac0*/  FSEL R161, R56, -INF , P4 ;  /* 0xff80000038a17808 */ /* 0x000fe40002000000 */
[----:B------:R-:W-:-:S02]  /*2ad0*/  FSEL R165, R57, -INF , P2 ;  /* 0xff80000039a57808 */ /* 0x000fc40001000000 */
[C---:B------:R-:W-:Y:S02]  /*2ae0*/  ISETP.GT.AND P3, PT, R0.reuse, 0x51, PT ;  /* 0x000000510000780c */ /* 0x040fe40003f64270 */
[C---:B------:R-:W-:Y:S02]  /*2af0*/  ISETP.GT.AND P4, PT, R0.reuse, 0x58, PT ;  /* 0x000000580000780c */ /* 0x040fe40003f84270 */
[----:B------:R-:W-:Y:S02]  /*2b00*/  ISETP.GT.AND P2, PT, R0, 0x59, PT ;  /* 0x000000590000780c */ /* 0x000fe40003f44270 */
[----:B------:R-:W-:Y:S02]  /*2b10*/  FSEL R0, R64, -INF , P5 ;  /* 0xff80000040007808 */ /* 0x000fe40002800000 */
[----:B------:R-:W-:Y:S02]  /*2b20*/  FMNMX.FTZ R37, R12, R33, !PT ;  /* 0x000000210c257209 */ /* 0x000fe40007810000 */
[----:B------:R-:W-:-:S02]  /*2b30*/  ISETP.GT.AND P5, PT, R13, 0x8, PT ;  /* 0x000000080d00780c */ /* 0x000fc40003fa4270 */
[----:B------:R-:W-:Y:S02]  /*2b40*/  FSEL R33, R26, -INF , P1 ;  /* 0xff8000001a217808 */ /* 0x000fe40000800000 */
[----:B------:R-:W-:Y:S02]  /*2b50*/  FSEL R27, R27, -INF , P6 ;  /* 0xff8000001b1b7808 */ /* 0x000fe40003000000 */
[----:B------:R-:W-:Y:S02]  /*2b60*/  FSEL R166, R65, -INF , P3 ;  /* 0xff80000041a67808 */ /* 0x000fe40001800000 */
[----:B------:R-:W-:Y:S02]  /*2b70*/  FMNMX.FTZ R26, R162, R37, !PT ;  /* 0x00000025a21a7209 */ /* 0x000fe40007810000 */
[----:B------:R-:W-:Y:S02]  /*2b80*/  ISETP.GT.AND P3, PT, R13, 0x9, PT ;  /* 0x000000090d00780c */ /* 0x000fe40003f64270 */
[----:B------:R-:W-:-:S02]  /*2b90*/  FSEL R37, R30, -INF , P5 ;  /* 0xff8000001e257808 */ /* 0x000fc40002800000 */
[----:B------:R-:W-:Y:S02]  /*2ba0*/  FMNMX.FTZ R24, R33, R27, !PT ;  /* 0x0000001b21187209 */ /* 0x000fe40007810000 */
[----:B------:R-:W-:Y:S02]  /*2bb0*/  FMNMX.FTZ R26, R167, R26, !PT ;  /* 0x0000001aa71a7209 */ /* 0x000fe40007810000 */
[----:B------:R-:W-:Y:S02]  /*2bc0*/  ISETP.GT.AND P1, PT, R13, 0x10, PT ;  /* 0x000000100d00780c */ /* 0x000fe40003f24270 */
[----:B------:R-:W-:Y:S02]  /*2bd0*/  FSEL R31, R31, -INF , P3 ;  /* 0xff8000001f1f7808 */ /* 0x000fe40001800000 */
[----:B------:R-:W-:Y:S02]  /*2be0*/  FMNMX.FTZ R24, R37, R24, !PT ;  /* 0x0000001825187209 */ /* 0x000fe40007810000 */
[----:B------:R-:W-:-:S02]  /*2bf0*/  FMNMX.FTZ R26, R171, R26, !PT ;  /* 0x0000001aab1a7209 */ /* 0x000fc40007810000 */
[----:B------:R-:W-:Y:S02]  /*2c00*/  ISETP.GT.AND P6, PT, R13, 0x11, PT ;  /* 0x000000110d00780c */ /* 0x000fe40003fc4270 */
[----:B------:R-:W-:Y:S02]  /*2c10*/  FSEL R177, R34, -INF , P1 ;  /* 0xff80000022b17808 */ /* 0x000fe40000800000 */
[----:B------:R-:W-:Y:S02]  /*2c20*/  FMNMX.FTZ R24, R31, R24, !PT ;  /* 0x000000181f187209 */ /* 0x000fe40007810000 */
        /* <DEDUP_REMOVED lines=44> */
[----:B------:R-:W-:-:S02]  /*2ef0*/  ISETP.GT.AND P6, PT, R13, 0x41, PT ;  /* 0x000000410d00780c */ /* 0x000fc40003fc4270 */
[----:B------:R-:W-:Y:S02]  /*2f00*/  FSEL R180, R58, -INF , P1 ;  /* 0xff8000003ab47808 */ /* 0x000fe40000800000 */
[----:B------:R-:W-:Y:S02]  /*2f10*/  FMNMX.FTZ R35, R206, R35, !PT ;  /* 0x00000023ce237209 */ /* 0x000fe40007810000 */
[----:B------:R-:W-:Y:S02]  /*2f20*/  FMNMX.FTZ R39, R174, R39, !PT ;  /* 0x00000027ae277209 */ /* 0x000fe40007810000 */
[----:B------:R-:W-:Y:S02]  /*2f30*/  ISETP.GT.AND P5, PT, R13, 0x48, PT ;  /* 0x000000480d00780c */ /* 0x000fe40003fa4270 */
[----:B------:R-:W-:Y:S02]  /*2f40*/  FSEL R196, R59, -INF , P6 ;  /* 0xff8000003bc47808 */ /* 0x000fe40003000000 */
[----:B------:R-:W-:-:S02]  /*2f50*/  FMNMX.FTZ R35, R180, R35, !PT ;  /* 0x00000023b4237209 */ /* 0x000fc40007810000 */
        /* <DEDUP_REMOVED lines=21> */
[----:B------:R-:W-:Y:S02]  /*30b0*/  FSEL R211, R71, -INF , P2 ;  /* 0xff80000047d37808 */ /* 0x000fe40001000000 */
[----:B------:R-:W-:Y:S01]  /*30c0*/  FMNMX.FTZ R24, R209, R24, !PT ;  /* 0x00000018d1187209 */ /* 0x000fe20007810000 */
[----:B------:R-:W1:Y:S03]  /*30d0*/  SHFL.BFLY PT, R26, R39, 0x2, 0x1f ;  /* 0x0c401f00271a7f89 */ /* 0x000e6600000e0000 */
[----:B------:R-:W-:-:S05]  /*30e0*/  FMNMX.FTZ R24, R211, R24, !PT ;  /* 0x00000018d3187209 */ /* 0x000fca0007810000 */
[----:B------:R-:W3:Y:S01]  /*30f0*/  SHFL.BFLY PT, R13, R24, 0x2, 0x1f ;  /* 0x0c401f00180d7f89 */ /* 0x000ee200000e0000 */
[----:B-1----:R-:W-:-:S05]  /*3100*/  FMNMX.FTZ R26, R39, R26, !PT ;  /* 0x0000001a271a7209 */ /* 0x002fca0007810000 */
[----:B------:R-:W1:Y:S01]  /*3110*/  SHFL.BFLY PT, R35, R26, 0x1, 0x1f ;  /* 0x0c201f001a237f89 */ /* 0x000e6200000e0000 */
[----:B---3--:R-:W-:Y:S01]  /*3120*/  FMNMX.FTZ R28, R24, R13, !PT ;  /* 0x0000000d181c7209 */ /* 0x008fe20007810000 */
[----:B------:R-:W-:Y:S01]  /*3130*/  IMAD.U32 R13, RZ, RZ, UR4 ;  /* 0x00000004ff0d7e24 */ /* 0x000fe2000f8e00ff */
[----:B------:R-:W-:-:S03]  /*3140*/  UIMAD UR4, UR36, 0xc00, UR7 ;  /* 0x00000c00240478a4 */ /* 0x000fc6000f8e0207 */
[----:B------:R-:W3:Y:S04]  /*3150*/  SHFL.BFLY PT, R39, R28, 0x1, 0x1f ;  /* 0x0c201f001c277f89 */ /* 0x000ee800000e0000 */
[----:B------:R-:W-:Y:S01]  /*3160*/  UMOV UR10, UR4 ;  /* 0x00000004000a7c82 */ /* 0x000fe20008000000 */
[----:B-1----:R-:W-:-:S04]  /*3170*/  FMNMX.FTZ R204, R26, R35, !PT ;  /* 0x000000231acc7209 */ /* 0x002fc80007810000 */
[C---:B------:R-:W-:Y:S01]  /*3180*/  FSETP.NEU.FTZ.AND P1, PT, R204.reuse, -INF , PT ;  /* 0xff800000cc00780b */ /* 0x040fe20003f3d000 */
[----:B------:R-:W-:Y:S01]  /*3190*/  FMUL.FTZ R212, R204, R13 ;  /* 0x0000000dccd47220 */ /* 0x000fe20000410000 */
[----:B---3--:R-:W-:-:S04]  /*31a0*/  FMNMX.FTZ R156, R28, R39, !PT ;  /* 0x000000271c9c7209 */ /* 0x008fc80007810000 */
[----:B------:R-:W-:Y:S02]  /*31b0*/  FSEL R212, R212, RZ, P1 ;  /* 0x000000ffd4d47208 */ /* 0x000fe40000800000 */
[C---:B------:R-:W-:Y:S01]  /*31c0*/  FSETP.NEU.FTZ.AND P1, PT, R156.reuse, -INF , PT ;  /* 0xff8000009c00780b */ /* 0x040fe20003f3d000 */
[-C--:B------:R-:W-:Y:S02]  /*31d0*/  FMUL.FTZ R214, R156, R13.reuse ;  /* 0x0000000d9cd67220 */ /* 0x080fe40000410000 */
[-CC-:B------:R-:W-:Y:S01]  /*31e0*/  FFMA.FTZ R184, R73, R13.reuse, -R212.reuse ;  /* 0x0000000d49b87223 */ /* 0x180fe200000108d4 */
[-CC-:B------:R-:W-:Y:S01]  /*31f0*/  FFMA.FTZ R185, R25, R13.reuse, -R212.reuse ;  /* 0x0000000d19b97223 */ /* 0x180fe200000108d4 */
[-CC-:B------:R-:W-:Y:S01]  /*3200*/  FFMA.FTZ R186, R75, R13.reuse, -R212.reuse ;  /* 0x0000000d4bba7223 */ /* 0x180fe200000108d4 */
[----:B------:R-:W-:Y:S01]  /*3210*/  FSEL R214, R214, RZ, P1 ;  /* 0x000000ffd6d67208 */ /* 0x000fe20000800000 */
[-C--:B------:R-:W-:Y:S01]  /*3220*/  FFMA.FTZ R187, R29, R13.reuse, -R212 ;  /* 0x0000000d1dbb7223 */ /* 0x080fe200000108d4 */
[----:B-----5:R-:W-:Y:S01]  /*3230*/  LOP3.LUT P1, RZ, R72, 0x7f, RZ, 0xc0, !PT ;  /* 0x0000007f48ff7812 */ /* 0x020fe2000782c0ff */
[----:B------:R-:W-:Y:S01]  /*3240*/  MUFU.EX2 R184, R184 ;  /* 0x000000b800b87308 */ /* 0x000fe20000000800 */
[----:B------:R-:W-:Y:S01]  /*3250*/  SHF.R.U32.HI R72, RZ, 0x7, R72 ;  /* 0x00000007ff487819 */ /* 0x000fe20000011648 */
[-CC-:B------:R-:W-:Y:S01]  /*3260*/  FFMA.FTZ R188, R33, R13.reuse, -R214.reuse ;  /* 0x0000000d21bc7223 */ /* 0x180fe200000108d6 */
[-CC-:B------:R-:W-:Y:S01]  /*3270*/  FFMA.FTZ R189, R27, R13.reuse, -R214.reuse ;  /* 0x0000000d1bbd7223 */ /* 0x180fe200000108d6 */
[-CC-:B------:R-:W-:Y:S01]  /*3280*/  FFMA.FTZ R190, R37, R13.reuse, -R214.reuse ;  /* 0x0000000d25be7223 */ /* 0x180fe200000108d6 */
[----:B------:R-:W-:Y:S01]  /*3290*/  IADD3 R157, -R72, 0xb, RZ ;  /* 0x0000000b489d7810 */ /* 0x000fe20007ffe1ff */
[-C--:B------:R-:W-:Y:S01]  /*32a0*/  FFMA.FTZ R192, R31, R13.reuse, -R214 ;  /* 0x0000000d1fc07223 */ /* 0x080fe200000108d6 */
[-CC-:B------:R-:W-:Y:S01]  /*32b0*/  FFMA.FTZ R12, R12, R13.reuse, -R212.reuse ;  /* 0x0000000d0c0c7223 */ /* 0x180fe200000108d4 */
[----:B------:R-:W1:Y:S01]  /*32c0*/  MUFU.EX2 R185, R185 ;  /* 0x000000b900b97308 */ /* 0x000e620000000800 */
[-CC-:B------:R-:W-:Y:S01]  /*32d0*/  FFMA.FTZ R162, R162, R13.reuse, -R212.reuse ;  /* 0x0000000da2a27223 */ /* 0x180fe200000108d4 */
[-CC-:B------:R-:W-:Y:S01]  /*32e0*/  FFMA.FTZ R167, R167, R13.reuse, -R212.reuse ;  /* 0x0000000da7a77223 */ /* 0x180fe200000108d4 */
[----:B------:R-:W-:Y:S01]  /*32f0*/  FFMA.FTZ R171, R171, R13, -R212 ;  /* 0x0000000dabab7223 */ /* 0x000fe200000108d4 */
[----:B------:R-:W-:-:S02]  /*3300*/  @!P1 VIADD R24, R191, 0x32440 ;  /* 0x00032440bf189836 */ /* 0x000fc40000000000 */
[-CC-:B------:R-:W-:Y:S01]  /*3310*/  FFMA.FTZ R177, R177, R13.reuse, -R214.reuse ;  /* 0x0000000db1b17223 */ /* 0x180fe200000108d6 */
[-CC-:B------:R-:W-:Y:S01]  /*3320*/  FFMA.FTZ R181, R181, R13.reuse, -R214.reuse ;  /* 0x0000000db5b57223 */ /* 0x180fe200000108d6 */
[-C--:B------:R-:W-:Y:S01]  /*3330*/  FFMA.FTZ R193, R193, R13.reuse, -R214 ;  /* 0x0000000dc1c17223 */ /* 0x080fe200000108d6 */
[----:B------:R-:W-:Y:S01]  /*3340*/  MUFU.EX2 R186, R186 ;  /* 0x000000ba00ba7308 */ /* 0x000fe20000000800 */
[----:B------:R-:W-:Y:S01]  /*3350*/  @!P1 PRMT R24, RZ, 0x654, R24 ;  /* 0x00000654ff189816 */ /* 0x000fe20000000018 */
[----:B------:R3:W-:Y:S06]  /*3360*/  BAR.ARV R157, 0x100 ;  /* 0x0004009d0000751d */ /* 0x0007ec0000002000 */
[----:B------:R4:W-:Y:S01]  /*3370*/  @!P1 SYNCS.ARRIVE.TRANS64.RED.A1T0 RZ, [R24+URZ], RZ ;  /* 0x000000ff18ff99a7 */ /* 0x0009e2000810043f */
[----:B------:R-:W5:Y:S01]  /*3380*/  MUFU.EX2 R187, R187 ;  /* 0x000000bb00bb7308 */ /* 0x000f620000000800 */
[----:B------:R2:W-:Y:S01]  /*3390*/  BAR.SYNC.DEFER_BLOCKING R215, 0x100 ;  /* 0x000400d70000751d */ /* 0x0005e20000010000 */
[----:B-1----:R-:W-:Y:S01]  /*33a0*/  F2FP.BF16.F32.PACK_AB R152, R185, R184 ;  /* 0x000000b8b998723e */ /* 0x002fe200000010ff */
[-C--:B------:R-:W-:Y:S01]  /*33b0*/  FFMA.FTZ R198, R198, R13.reuse, -R214 ;  /* 0x0000000dc6c67223 */ /* 0x080fe200000108d6 */
[-CC-:B------:R-:W-:Y:S01]  /*33c0*/  FFMA.FTZ R216, R163, R13.reuse, -R212.reuse ;  /* 0x0000000da3d87223 */ /* 0x180fe200000108d4 */
[-CC-:B------:R-:W-:Y:S01]  /*33d0*/  FFMA.FTZ R163, R168, R13.reuse, -R212.reuse ;  /* 0x0000000da8a37223 */ /* 0x180fe200000108d4 */
[-C--:B------:R-:W-:Y:S01]  /*33e0*/  FFMA.FTZ R168, R172, R13.reuse, -R212 ;  /* 0x0000000daca87223 */ /* 0x080fe200000108d4 */
[-C--:B------:R-:W-:Y:S01]  /*33f0*/  FFMA.FTZ R172, R178, R13.reuse, -R214 ;  /* 0x0000000db2ac7223 */ /* 0x080fe200000108d6 */
[----:B------:R-:W-:Y:S01]  /*3400*/  MUFU.EX2 R188, R188 ;  /* 0x000000bc00bc7308 */ /* 0x000fe20000000800 */
[-C--:B------:R-:W-:Y:S01]  /*3410*/  FFMA.FTZ R159, R159, R13.reuse, -R212 ;  /* 0x0000000d9f9f7223 */ /* 0x080fe200000108d4 */
[-CC-:B--2---:R-:W-:Y:S01]  /*3420*/  FFMA.FTZ R215, R182, R13.reuse, -R214.reuse ;  /* 0x0000000db6d77223 */ /* 0x184fe200000108d6 */
[-CC-:B------:R-:W-:Y:S01]  /*3430*/  FFMA.FTZ R178, R194, R13.reuse, -R214.reuse ;  /* 0x0000000dc2b27223 */ /* 0x180fe200000108d6 */
[-C--:B------:R-:W-:Y:S01]  /*3440*/  FFMA.FTZ R199, R199, R13.reuse, -R214 ;  /* 0x0000000dc7c77223 */ /* 0x080fe200000108d6 */
[-CC-:B------:R-:W-:Y:S01]  /*3450*/  FFMA.FTZ R227, R164, R13.reuse, -R212.reuse ;  /* 0x0000000da4e37223 */ /* 0x180fe200000108d4 */
[-CC-:B------:R-:W-:Y:S01]  /*3460*/  FFMA.FTZ R164, R169, R13.reuse, -R212.reuse ;  /* 0x0000000da9a47223 */ /* 0x180fe200000108d4 */
[-C--:B------:R-:W-:Y:S01]  /*3470*/  FFMA.FTZ R169, R173, R13.reuse, -R212 ;  /* 0x0000000dada97223 */ /* 0x080fe200000108d4 */
[----:B------:R-:W1:Y:S01]  /*3480*/  MUFU.EX2 R189, R189 ;  /* 0x000000bd00bd7308 */ /* 0x000e620000000800 */
[----:B-----5:R-:W-:Y:S01]  /*3490*/  F2FP.BF16.F32.PACK_AB R154, R187, R186 ;  /* 0x000000babb9a723e */ /* 0x020fe200000010ff */
[-C--:B------:R-:W-:Y:S01]  /*34a0*/  FFMA.FTZ R173, R179, R13.reuse, -R214 ;  /* 0x0000000db3ad7223 */ /* 0x080fe200000108d6 */
[-C--:B------:R-:W-:Y:S01]  /*34b0*/  FFMA.FTZ R160, R160, R13.reuse, -R212 ;  /* 0x0000000da0a07223 */ /* 0x080fe200000108d4 */
[-CC-:B------:R-:W-:Y:S01]  /*34c0*/  FFMA.FTZ R182, R183, R13.reuse, -R214.reuse ;  /* 0x0000000db7b67223 */ /* 0x180fe200000108d6 */
[-CC-:B------:R-:W-:Y:S01]  /*34d0*/  FFMA.FTZ R179, R195, R13.reuse, -R214.reuse ;  /* 0x0000000dc3b37223 */ /* 0x180fe200000108d6 */
[-C--:B------:R-:W-:Y:S01]  /*34e0*/  FFMA.FTZ R194, R206, R13.reuse, -R214 ;  /* 0x0000000dcec27223 */ /* 0x080fe200000108d6 */
[-CC-:B------:R-:W-:Y:S01]  /*34f0*/  FFMA.FTZ R206, R165, R13.reuse, -R212.reuse ;  /* 0x0000000da5ce7223 */ /* 0x180fe200000108d4 */
[----:B------:R-:W-:Y:S01]  /*3500*/  MUFU.EX2 R190, R190 ;  /* 0x000000be00be7308 */ /* 0x000fe20000000800 */
[-CC-:B------:R-:W-:Y:S01]  /*3510*/  FFMA.FTZ R165, R170, R13.reuse, -R212.reuse ;  /* 0x0000000daaa57223 */ /* 0x180fe200000108d4 */
[-C--:B------:R-:W-:Y:S01]  /*3520*/  FFMA.FTZ R170, R174, R13.reuse, -R212 ;  /* 0x0000000daeaa7223 */ /* 0x080fe200000108d4 */
[-C--:B------:R-:W-:Y:S01]  /*3530*/  FFMA.FTZ R174, R180, R13.reuse, -R214 ;  /* 0x0000000db4ae7223 */ /* 0x080fe200000108d6 */
[-C--:B------:R-:W-:Y:S01]  /*3540*/  FFMA.FTZ R161, R161, R13.reuse, -R212 ;  /* 0x0000000da1a17223 */ /* 0x080fe200000108d4 */
[-CC-:B------:R-:W-:Y:S01]  /*3550*/  FFMA.FTZ R183, R196, R13.reuse, -R214.reuse ;  /* 0x0000000dc4b77223 */ /* 0x180fe200000108d6 */
[-CC-:B------:R-:W-:Y:S01]  /*3560*/  FFMA.FTZ R180, R208, R13.reuse, -R214.reuse ;  /* 0x0000000dd0b47223 */ /* 0x180fe200000108d6 */
[-C--:B------:R-:W-:Y:S01]  /*3570*/  FFMA.FTZ R195, R210, R13.reuse, -R214 ;  /* 0x0000000dd2c37223 */ /* 0x080fe200000108d6 */
[----:B------:R-:W2:Y:S01]  /*3580*/  MUFU.EX2 R192, R192 ;  /* 0x000000c000c07308 */ /* 0x000ea20000000800 */
[----:B-1----:R-:W-:Y:S01]  /*3590*/  F2FP.BF16.F32.PACK_AB R153, R189, R188 ;  /* 0x000000bcbd99723e */ /* 0x002fe200000010ff */
[-CC-:B------:R-:W-:Y:S01]  /*35a0*/  FFMA.FTZ R229, R166, R13.reuse, -R212.reuse ;  /* 0x0000000da6e57223 */ /* 0x180fe200000108d4 */
[-CC-:B------:R-:W-:Y:S01]  /*35b0*/  FFMA.FTZ R166, R175, R13.reuse, -R212.reuse ;  /* 0x0000000dafa67223 */ /* 0x180fe200000108d4 */
[-C--:B------:R-:W-:Y:S01]  /*35c0*/  FFMA.FTZ R175, R176, R13.reuse, -R212 ;  /* 0x0000000db0af7223 */ /* 0x080fe200000108d4 */
[-C--:B------:R-:W-:Y:S01]  /*35d0*/  FFMA.FTZ R176, R207, R13.reuse, -R214 ;  /* 0x0000000dcfb07223 */ /* 0x080fe200000108d6 */
[-C--:B------:R-:W-:Y:S01]  /*35e0*/  FFMA.FTZ R0, R0, R13.reuse, -R212 ;  /* 0x0000000d00007223 */ /* 0x080fe200000108d4 */
[-CC-:B------:R-:W-:Y:S01]  /*35f0*/  FFMA.FTZ R197, R197, R13.reuse, -R214.reuse ;  /* 0x0000000dc5c57223 */ /* 0x180fe200000108d6 */
[----:B------:R-:W1:Y:S01]  /*3600*/  MUFU.EX2 R12, R12 ;  /* 0x0000000c000c7308 */ /* 0x000e620000000800 */
[-CC-:B------:R-:W-:Y:S01]  /*3610*/  FFMA.FTZ R196, R209, R13.reuse, -R214.reuse ;  /* 0x0000000dd1c47223 */ /* 0x180fe200000108d6 */
[----:B------:R-:W-:Y:S01]  /*3620*/  FFMA.FTZ R207, R211, R13, -R214 ;  /* 0x0000000dd3cf7223 */ /* 0x000fe200000108d6 */
[----:B------:R-:W-:Y:S01]  /*3630*/  FADD.FTZ R185, R184, R185 ;  /* 0x000000b9b8b97221 */ /* 0x000fe20000010000 */
[----:B------:R-:W-:Y:S01]  /*3640*/  FADD.FTZ R189, R188, R189 ;  /* 0x000000bdbcbd7221 */ /* 0x000fe20000010000 */
[----:B------:R-:W-:-:S02]  /*3650*/  @!P1 VIADD R191, R191, 0x32460 ;  /* 0x00032460bfbf9836 */ /* 0x000fc40000000000 */
[----:B------:R-:W-:Y:S01]  /*3660*/  FADD.FTZ R186, R186, R185 ;  /* 0x000000b9baba7221 */ /* 0x000fe20000010000 */
[----:B------:R-:W-:Y:S01]  /*3670*/  MUFU.EX2 R162, R162 ;  /* 0x000000a200a27308 */ /* 0x000fe20000000800 */
[----:B--2---:R-:W-:Y:S01]  /*3680*/  F2FP.BF16.F32.PACK_AB R155, R192, R190 ;  /* 0x000000bec09b723e */ /* 0x004fe200000010ff */
[----:B------:R-:W-:Y:S01]  /*3690*/  FADD.FTZ R189, R190, R189 ;  /* 0x000000bdbebd7221 */ /* 0x000fe20000010000 */
[----:B------:R-:W-:Y:S01]  /*36a0*/  FADD.FTZ R187, R187, R186 ;  /* 0x000000babbbb7221 */ /* 0x000fe20000010000 */
[----:B------:R-:W-:Y:S01]  /*36b0*/  @!P1 PRMT R191, RZ, 0x654, R191 ;  /* 0x00000654ffbf9816 */ /* 0x000fe200000000bf */
[----:B----4-:R-:W-:Y:S01]  /*36c0*/  WARPGROUP.ARRIVE ;  /* 0x00000000000079c5 */ /* 0x010fe20000000000 */
[----:B------:R-:W-:Y:S02]  /*36d0*/  FADD.FTZ R192, R192, R189 ;  /* 0x000000bdc0c07221 */ /* 0x000fe40000010000 */
[----:B------:R-:W-:Y:S01]  /*36e0*/  MUFU.EX2 R167, R167 ;  /* 0x000000a700a77308 */ /* 0x000fe20000000800 */
[----:B-1----:R-:W-:-:S02]  /*36f0*/  FADD.FTZ R187, R12, R187 ;  /* 0x000000bb0cbb7221 */ /* 0x002fc40000010000 */
[----:B------:R-:W-:Y:S01]  /*3700*/  HGMMA.64x256x16.F32.BF16 R24, R152, gdesc[UR8].tnspB, RZ, !UPT, gsb0 ;  /* 0x43e0000898187df0 */ /* 0x000fe2000c0018ff */
[----:B------:R-:W-:Y:S01]  /*3710*/  UIADD3 UR10, UR4, 0x80, URZ ;  /* 0x00000080040a7890 */ /* 0x000fe2000fffe03f */
[----:B------:R-:W-:-:S03]  /*3720*/  UMOV UR11, 0x40000040 ;  /* 0x40000040000b7882 */ /* 0x000fc60000000000 */
[----:B------:R-:W-:Y:S08]  /*3730*/  MUFU.EX2 R171, R171 ;  /* 0x000000ab00ab7308 */ /* 0x000ff00000000800 */
[----:B------:R-:W1:Y:S08]  /*3740*/  MUFU.EX2 R177, R177 ;  /* 0x000000b100b17308 */ /* 0x000e700000000800 */
[----:B------:R-:W2:Y:S08]  /*3750*/  MUFU.EX2 R181, R181 ;  /* 0x000000b500b57308 */ /* 0x000eb00000000800 */
[----:B------:R-:W-:Y:S01]  /*3760*/  MUFU.EX2 R193, R193 ;  /* 0x000000c100c17308 */ /* 0x000fe20000000800 */
[----:B-1----:R-:W-:-:S07]  /*3770*/  FADD.FTZ R192, R177, R192 ;  /* 0x000000c0b1c07221 */ /* 0x002fce0000010000 */
[----:B------:R-:W1:Y:S01]  /*3780*/  MUFU.EX2 R198, R198 ;  /* 0x000000c600c67308 */ /* 0x000e620000000800 */
[----:B--2---:R-:W-:-:S07]  /*3790*/  FADD.FTZ R192, R181, R192 ;  /* 0x000000c0b5c07221 */ /* 0x004fce0000010000 */
[----:B------:R-:W-:Y:S08]  /*37a0*/  MUFU.EX2 R159, R159 ;  /* 0x0000009f009f7308 */ /* 0x000ff00000000800 */
[----:B------:R-:W2:Y:S08]  /*37b0*/  MUFU.EX2 R216, R216 ;  /* 0x000000d800d87308 */ /* 0x000eb00000000800 */
[----:B------:R-:W-:Y:S08]  /*37c0*/  MUFU.EX2 R163, R163 ;  /* 0x000000a300a37308 */ /* 0x000ff00000000800 */
[----:B------:R-:W-:Y:S08]  /*37d0*/  MUFU.EX2 R168, R168 ;  /* 0x000000a800a87308 */ /* 0x000ff00000000800 */
[----:B------:R-:W-:Y:S08]  /*37e0*/  MUFU.EX2 R172, R172 ;  /* 0x000000ac00ac7308 */ /* 0x000ff00000000800 */
[----:B------:R-:W4:Y:S08]  /*37f0*/  MUFU.EX2 R215, R215 ;  /* 0x000000d700d77308 */ /* 0x000f300000000800 */
[----:B------:R-:W-:Y:S08]  /*3800*/  MUFU.EX2 R178, R178 ;  /* 0x000000b200b27308 */ /* 0x000ff00000000800 */
[----:B------:R-:W5:Y:S08]  /*3810*/  MUFU.EX2 R199, R199 ;  /* 0x000000c700c77308 */ /* 0x000f700000000800 */
[----:B------:R-:W-:Y:S08]  /*3820*/  MUFU.EX2 R160, R160 ;  /* 0x000000a000a07308 */ /* 0x000ff00000000800 */
[----:B------:R-:W3:Y:S08]  /*3830*/  MUFU.EX2 R227, R227 ;  /* 0x000000e300e37308 */ /* 0x000ef00000000800 */
[----:B------:R-:W-:Y:S08]  /*3840*/  MUFU.EX2 R164, R164 ;  /* 0x000000a400a47308 */ /* 0x000ff00000000800 */
[----:B------:R-:W-:Y:S08]  /*3850*/  MUFU.EX2 R169, R169 ;  /* 0x000000a900a97308 */ /* 0x000ff00000000800 */
[----:B------:R-:W-:Y:S08]  /*3860*/  MUFU.EX2 R173, R173 ;  /* 0x000000ad00ad7308 */ /* 0x000ff00000000800 */
[----:B------:R-:W3:Y:S08]  /*3870*/  MUFU.EX2 R182, R182 ;  /* 0x000000b600b67308 */ /* 0x000ef00000000800 */
[----:B------:R-:W-:Y:S08]  /*3880*/  MUFU.EX2 R179, R179 ;  /* 0x000000b300b37308 */ /* 0x000ff00000000800 */
[----:B------:R-:W3:Y:S08]  /*3890*/  MUFU.EX2 R194, R194 ;  /* 0x000000c200c27308 */ /* 0x000ef00000000800 */
        /* <DEDUP_REMOVED lines=12> */
[----:B------:R-:W-:Y:S01]  /*3960*/  MUFU.EX2 R197, R197 ;  /* 0x000000c500c57308 */ /* 0x000fe20000000800 */
[----:B------:R-:W-:-:S02]  /*3970*/  WARPGROUP.DEPBAR.LE gsb0, 0x0 ;  /* 0x00008000000079c5 */ /* 0x000fc40000010000 */
[C---:B------:R-:W-:Y:S01]  /*3980*/  F2FP.BF16.F32.PACK_AB R152, R162.reuse, R12 ;  /* 0x0000000ca298723e */ /* 0x040fe200000010ff */
[----:B------:R-:W-:Y:S01]  /*3990*/  FADD.FTZ R162, R162, R187 ;  /* 0x000000bba2a27221 */ /* 0x000fe20000010000 */
[----:B------:R-:W-:Y:S02]  /*39a0*/  F2FP.BF16.F32.PACK_AB R153, R181, R177 ;  /* 0x000000b1b599723e */ /* 0x000fe400000010ff */
[----:B------:R-:W-:Y:S01]  /*39b0*/  F2FP.BF16.F32.PACK_AB R154, R171, R167 ;  /* 0x000000a7ab9a723e */ /* 0x000fe200000010ff */
[----:B------:R-:W3:Y:S01]  /*39c0*/  MUFU.EX2 R176, R176 ;  /* 0x000000b000b07308 */ /* 0x000ee20000000800 */
[C---:B-1----:R-:W-:Y:S01]  /*39d0*/  F2FP.BF16.F32.PACK_AB R155, R198.reuse, R193 ;  /* 0x000000c1c69b723e */ /* 0x042fe200000010ff */
[----:B------:R-:W-:Y:S01]  /*39e0*/  FADD.FTZ R162, R167, R162 ;  /* 0x000000a2a7a27221 */ /* 0x000fe20000010000 */
[----:B------:R-:W-:Y:S02]  /*39f0*/  FADD.FTZ R193, R193, R192 ;  /* 0x000000c0c1c17221 */ /* 0x000fe40000010000 */
[----:B------:R-:W-:Y:S01]  /*3a00*/  WARPGROUP.ARRIVE ;  /* 0x00000000000079c5 */ /* 0x000fe20000000000 */
[----:B------:R-:W-:Y:S01]  /*3a10*/  FADD.FTZ R162, R171, R162 ;  /* 0x000000a2aba27221 */ /* 0x000fe20000010000 */
[----:B------:R-:W-:Y:S01]  /*3a20*/  FADD.FTZ R193, R198, R193 ;  /* 0x000000c1c6c17221 */ /* 0x000fe20000010000 */
[----:B------:R-:W-:Y:S03]  /*3a30*/  MUFU.EX2 R196, R196 ;  /* 0x000000c400c47308 */ /* 0x000fe60000000800 */
[----:B------:R-:W-:Y:S01]  /*3a40*/  HGMMA.64x256x16.F32.BF16 R24, R152, gdesc[UR8].tnspB, R24, gsb0 ;  /* 0x43e0000898187df0 */ /* 0x000fe20008001818 */
[----:B------:R-:W-:Y:S01]  /*3a50*/  UIADD3 UR10, UR4, 0x100, URZ ;  /* 0x00000100040a7890 */ /* 0x000fe2000fffe03f */
[----:B------:R-:W-:-:S03]  /*3a60*/  UMOV UR11, 0x40000040 ;  /* 0x40000040000b7882 */ /* 0x000fc60000000000 */
[----:B------:R-:W1:Y:S01]  /*3a70*/  MUFU.EX2 R207, R207 ;  /* 0x000000cf00cf7308 */ /* 0x000e620000000800 */
[----:B------:R-:W-:Y:S02]  /*3a80*/  WARPGROUP.DEPBAR.LE gsb0, 0x0 ;  /* 0x00008000000079c5 */ /* 0x000fe40000010000 */
[----:B--2---:R-:W-:Y:S01]  /*3a90*/  F2FP.BF16.F32.PACK_AB R152, R216, R159 ;  /* 0x0000009fd898723e */ /* 0x004fe200000010ff */
[----:B------:R-:W-:Y:S01]  /*3aa0*/  FADD.FTZ R159, R159, R162 ;  /* 0x000000a29f9f7221 */ /* 0x000fe20000010000 */
[----:B----4-:R-:W-:Y:S01]  /*3ab0*/  F2FP.BF16.F32.PACK_AB R153, R215, R172 ;  /* 0x000000acd799723e */ /* 0x010fe200000010ff */
[----:B------:R-:W-:Y:S01]  /*3ac0*/  FADD.FTZ R172, R172, R193 ;  /* 0x000000c1acac7221 */ /* 0x000fe20000010000 */
[----:B------:R-:W-:Y:S01]  /*3ad0*/  F2FP.BF16.F32.PACK_AB R154, R168, R163 ;  /* 0x000000a3a89a723e */ /* 0x000fe200000010ff */
[----:B------:R-:W-:Y:S01]  /*3ae0*/  FADD.FTZ R216, R216, R159 ;  /* 0x0000009fd8d87221 */ /* 0x000fe20000010000 */
[----:B-----5:R-:W-:Y:S01]  /*3af0*/  F2FP.BF16.F32.PACK_AB R155, R199, R178 ;  /* 0x000000b2c79b723e */ /* 0x020fe200000010ff */
        /* <DEDUP_REMOVED lines=10> */
[----:B---3--:R-:W-:Y:S01]  /*3ba0*/  F2FP.BF16.F32.PACK_AB R152, R227, R160 ;  /* 0x000000a0e398723e */ /* 0x008fe200000010ff */
        /* <DEDUP_REMOVED lines=15> */
[----:B------:R-:W-:Y:S01]  /*3ca0*/  UIADD3 UR4, UR4, 0x280, URZ ;  /* 0x0000028004047890 */ /* 0x000fe2000fffe03f */
        /* <DEDUP_REMOVED lines=15> */
[----:B------:R-:W-:Y:S01]  /*3da0*/  UMOV UR10, UR4 ;  /* 0x00000004000a7c82 */ /* 0x000fe20008000000 */
[----:B------:R-:W-:Y:S01]  /*3db0*/  UMOV UR11, 0x40000040 ;  /* 0x40000040000b7882 */ /* 0x000fe20000000000 */
[----:B------:R-:W-:Y:S02]  /*3dc0*/  WARPGROUP.DEPBAR.LE gsb0, 0x0 ;  /* 0x00008000000079c5 */ /* 0x000fe40000010000 */
[----:B------:R-:W-:Y:S01]  /*3dd0*/  F2FP.BF16.F32.PACK_AB R152, R229, R0 ;  /* 0x00000000e598723e */ /* 0x000fe200000010ff */
[----:B------:R-:W-:Y:S01]  /*3de0*/  FADD.FTZ R0, R0, R165 ;  /* 0x000000a500007221 */ /* 0x000fe20000010000 */
[C---:B------:R-:W-:Y:S01]  /*3df0*/  F2FP.BF16.F32.PACK_AB R153, R176.reuse, R197 ;  /* 0x000000c5b099723e */ /* 0x040fe200000010ff */
        /* <DEDUP_REMOVED lines=12> */
[----:B------:R-:W-:Y:S01]  /*3ec0*/  SHF.R.U32.HI R153, RZ, 0x1f, R158 ;  /* 0x0000001fff997819 */ /* 0x000fe2000001169e */
[----:B------:R1:W-:Y:S03]  /*3ed0*/  @!P1 SYNCS.ARRIVE.TRANS64.RED.A1T0 RZ, [R191+URZ], RZ ;  /* 0x000000ffbfff99a7 */ /* 0x0003e6000810043f */
[----:B------:R-:W-:-:S04]  /*3ee0*/  LEA.HI.SX32 R153, R158, R153, 0x1c ;  /* 0x000000999e997211 */ /* 0x000fc800078fe2ff */
[----:B------:R-:W-:-:S04]  /*3ef0*/  VIMNMX R220, RZ, R153, !PT ;  /* 0x00000099ffdc7248 */ /* 0x000fc80007fe0100 */
[----:B------:R-:W-:-:S13]  /*3f00*/  ISETP.GE.AND P2, PT, R205, R220, PT ;  /* 0x000000dccd00720c */ /* 0x000fda0003f46270 */
[----:B-1----:R-:W-:Y:S05]  /*3f10*/  @!P2 BRA `(.L_x_10632) ;  /* 0x000000280094a947 */ /* 0x002fea0003800000 */
[----:B------:R-:W-:Y:S02]  /*3f20*/  IMAD.MOV.U32 R207, RZ, RZ, R156 ;  /* 0x000000ffffcf7224 */ /* 0x000fe400078e009c */
[----:B------:R-:W-:-:S07]  /*3f30*/  IMAD.MOV.U32 R206, RZ, RZ, R204 ;  /* 0x000000ffffce7224 */ /* 0x000fce00078e00cc */
.L_x_10641:
[----:B------:R-:W-:-:S04]  /*3f40*/  UIADD3 UR36, UR36, 0x1, URZ ;  /* 0x0000000124247890 */ /* 0x000fc8000fffe03f */
[----:B------:R-:W-:-:S04]  /*3f50*/  UISETP.NE.AND UP0, UPT, UR36, 0x2, UPT ;  /* 0x000000022400788c */ /* 0x000fc8000bf05270 */
[----:B------:R-:W-:Y:S02]  /*3f60*/  USEL UR4, URZ, 0x1, UP0 ;  /* 0x000000013f047887 */ /* 0x000fe40008000000 */
[----:B------:R-:W-:Y:S02]  /*3f70*/  USEL UR36, UR36, URZ, UP0 ;  /* 0x0000003f24247287 */ /* 0x000fe40008000000 */
[----:B------:R-:W-:Y:S01]  /*3f80*/  ULOP3.LUT UR37, UR37, UR4, URZ, 0x3c, !UPT ;  /* 0x0000000425257292 */ /* 0x000fe2000f8e3c3f */
[----:B-1----:R-:W-:Y:S11]  /*3f90*/  @!P0 BRA `(.L_x_10633) ;  /* 0x0000000000048947 */ /* 0x002ff60003800000 */
[----:B------:R-:W-:Y:S01]  /*3fa0*/  BPT.TRAP 0x1 ;  /* 0x000000040000795c */ /* 0x000fe20000300000 */
.L_x_10633:
[----:B------:R-:W-:Y:S01]  /*3fb0*/  ULEA UR4, UR36, UR39, 0x3 ;  /* 0x0000002724047291 */ /* 0x000fe2000f8e183f */
[----:B------:R-:W-:-:S05]  /*3fc0*/  IMAD.U32 R13, RZ, RZ, UR37 ;  /* 0x00000025ff0d7e24 */ /* 0x000fca000f8e00ff */
[----:B------:R-:W-:-:S04]  /*3fd0*/  SHF.L.U32 R13, R13, 0x1f, RZ ;  /* 0x0000001f0d0d7819 */ /* 0x000fc800000006ff */
[----:B------:R1:W2:Y:S01]  /*3fe0*/  SYNCS.PHASECHK.TRANS64.TRYWAIT P2, [UR4+0x32430], R13 ;  /* 0x0324300dff0075a7 */ /* 0x0002a20008040144 */
[----:B------:R-:W-:Y:S05]  /*3ff0*/  @!P0 BRA `(.L_x_10634) ;  /* 0x0000000000048947 */ /* 0x000fea0003800000 */
[----:B------:R-:W-:Y:S01]  /*4000*/  BPT.TRAP 0x1 ;  /* 0x000000040000795c */ /* 0x000fe20000300000 */
.L_x_10634:
[----:B--2---:R-:W-:Y:S05]  /*4010*/  @P2 BRA `(.L_x_10635) ;  /* 0x0000000000082947 */ /* 0x004fea0003800000 */
[----:B------:R-:W2:Y:S02]  /*4020*/  SYNCS.PHASECHK.TRANS64.TRYWAIT P2, [UR4+0x32430], R13 ;  /* 0x0324300dff0075a7 */ /* 0x000ea40008040144 */
[----:B--2---:R-:W-:Y:S05]  /*4030*/  @!P2 BRA `(.L_x_10636) ;  /* 0x000000a00070a947 */ /* 0x004fea0003800000 */
.L_x_10635:
[----:B------:R-:W-:Y:S01]  /*4040*/  R2UR UR56, R200 ;  /* 0x00000000c83872ca */ /* 0x000fe200000e0000 */
[----:B------:R-:W-:Y:S01]  /*4050*/  UIMAD UR5, UR36, 0x300, UR38 ;  /* 0x00000300240578a4 */ /* 0x000fe2000f8e0226 */
[----:B------:R-:W-:Y:S01]  /*4060*/  R2UR UR57, R201 ;  /* 0x00000000c93972ca */ /* 0x000fe200000e0000 */
[----:B--2---:R-:W-:Y:S01]  /*4070*/  WARPGROUP.ARRIVE ;  /* 0x00000000000079c5 */ /* 0x004fe20000000000 */
        /* <DEDUP_REMOVED lines=27> */
.L_x_10637:
[----:B------:R2:W3:Y:S01]  /*4230*/  SYNCS.PHASECHK.TRANS64.TRYWAIT P2, [UR4+0x32450], R13 ;  /* 0x0324500dff0075a7 */ /* 0x0004e20008040144 */
[----:B------:R-:W-:Y:S05]  /*4240*/  @!P0 BRA `(.L_x_10638) ;  /* 0x0000000000048947 */ /* 0x000fea0003800000 */
[----:B------:R-:W-:Y:S01]  /*4250*/  BPT.TRAP 0x1 ;  /* 0x000000040000795c */ /* 0x000fe20000300000 */
.L_x_10638:
[----:B---3--:R-:W-:Y:S05]  /*4260*/  @P2 BRA `(.L_x_10639) ;  /* 0x0000000000082947 */ /* 0x008fea0003800000 */
[----:B------:R-:W3:Y:S02]  /*4270*/  SYNCS.PHASECHK.TRANS64.TRYWAIT P2, [UR4+0x32450], R13 ;  /* 0x0324500dff0075a7 */ /* 0x000ee40008040144 */
[----:B---3--:R-:W-:Y:S05]  /*4280*/  @!P2 BRA `(.L_x_10640) ;  /* 0x0000009c00f4a947 */ /* 0x008fea0003800000 */
.L_x_10639:
[----:B------:R-:W-:Y:S01]  /*4290*/  R2UR UR56, R16 ;  /* 0x00000000103872ca */ /* 0x000fe200000e0000 */
[----:B------:R-:W-:Y:S01]  /*42a0*/  UIMAD UR5, UR36, 0xc00, UR6 ;  /* 0x00000c00240578a4 */ /* 0x000fe2000f8e0206 */
[----:B------:R-:W-:Y:S01]  /*42b0*/  R2UR UR57, R17 ;  /* 0x00000000113972ca */ /* 0x000fe200000e0000 */
[----:B------:R-:W-:Y:S01]  /*42c0*/  WARPGROUP.ARRIVE ;  /* 0x00000000000079c5 */ /* 0x000fe20000000000 */
[----:B------:R-:W-:Y:S01]  /*42d0*/  UMOV UR59, 0x40000040 ;  /* 0x40000040003b7882 */ /* 0x000fe20000000000 */
[----:B------:R-:W-:Y:S01]  /*42e0*/  UIADD3 UR10, UR5, 0x304, URZ ;  /* 0x00000304050a7890 */ /* 0x000fe2000fffe03f */
[----:B---3--:R-:W3:Y:S01]  /*42f0*/  LDC R204, c[0x0][0x2e0] ;  /* 0x0000b800ffcc7b82 */ /* 0x008ee20000000800 */
[----:B------:R-:W-:Y:S01]  /*4300*/  UMOV UR11, 0x40000040 ;  /* 0x40000040000b7882 */ /* 0x000fe20000000000 */
[----:B------:R-:W-:Y:S01]  /*4310*/  UMOV UR58, UR5 ;  /* 0x00000005003a7c82 */ /* 0x000fe20008000000 */
[----:B------:R-:W-:Y:S01]  /*4320*/  UIADD3 UR14, UR5, 0x306, URZ ;  /* 0x00000306050e7890 */ /* 0x000fe2000fffe03f */
[----:B-12---:R-:W-:Y:S01]  /*4330*/  IMAD R13, R205, -0x60, R221 ;  /* 0xffffffa0cd0d7824 */ /* 0x006fe200078e02dd */
[----:B------:R-:W-:Y:S01]  /*4340*/  UMOV UR15, 0x40000040 ;  /* 0x40000040000f7882 */ /* 0x000fe20000000000 */
[----:B------:R-:W-:Y:S01]  /*4350*/  UIADD3 UR18, UR5, 0x600, URZ ;  /* 0x0000060005127890 */ /* 0x000fe2000fffe03f */
[----:B------:R-:W1:Y:S01]  /*4360*/  S2R R215, SR_TID.X ;  /* 0x0000000000d77919 */ /* 0x000e620000002100 */
[----:B------:R-:W-:Y:S01]  /*4370*/  UMOV UR19, 0x40000040 ;  /* 0x4000004000137882 */ /* 0x000fe20000000000 */
[----:B------:R-:W-:Y:S01]  /*4380*/  HGMMA.64x96x16.F32.BF16 R152, gdesc[UR56], R152, gsb0 ;  /* 0x01600000389879f0 */ /* 0x000fe20008001898 */
[----:B------:R-:W-:Y:S01]  /*4390*/  R2UR UR56, R14 ;  /* 0x000000000e3872ca */ /* 0x000fe200000e0000 */
[----:B------:R-:W-:Y:S01]  /*43a0*/  UIADD3 UR58, UR5, 0x2, URZ ;  /* 0x00000002053a7890 */ /* 0x000fe2000fffe03f */
[----:B------:R-:W-:Y:S01]  /*43b0*/  R2UR UR57, R15 ;  /* 0x000000000f3972ca */ /* 0x000fe200000e0000 */
[----:B------:R-:W-:Y:S01]  /*43c0*/  UMOV UR59, 0x40000040 ;  /* 0x40000040003b7882 */ /* 0x000fe20000000000 */
[----:B------:R-:W-:Y:S01]  /*43d0*/  UIADD3 UR22, UR5, 0x602, URZ ;  /* 0x0000060205167890 */ /* 0x000fe2000fffe03f */
[----:B------:R-:W-:Y:S01]  /*43e0*/  IADD3 R13, R13, 0x1, RZ ;  /* 0x000000010d0d7810 */ /* 0x000fe20007ffe0ff */
        /* <DEDUP_REMOVED lines=11> */
[----:B-1----:R-:W-:-:S05]  /*44a0*/  SHF.R.U32.HI R215, RZ, 0x7, R215 ;  /* 0x00000007ffd77819 */ /* 0x002fca00000116d7 */
[----:B------:R-:W-:Y:S01]  /*44b0*/  VIADD R226, R215, 0x8 ;  /* 0x00000008d7e27836 */ /* 0x000fe20000000000 */
[----:B------:R-:W-:Y:S02]  /*44c0*/  WARPGROUP.DEPBAR.LE gsb0, 0x0 ;  /* 0x00008000000079c5 */ /* 0x000fe40000010000 */
        /* <DEDUP_REMOVED lines=34> */
[----:B------:R-:W-:Y:S01]  /*46f0*/  ULDC UR5, c[0x0][0x404] ;  /* 0x0001010000057ab9 */ /* 0x000fe20000000800 */
[----:B------:R-:W-:Y:S02]  /*4700*/  WARPGROUP.DEPBAR.LE gsb0, 0x0 ;  /* 0x00008000000079c5 */ /* 0x000fe40000010000 */
[----:B------:R-:W-:-:S06]  /*4710*/  WARPGROUP.ARRIVE ;  /* 0x00000000000079c5 */ /* 0x000fcc0000000000 */
[----:B------:R-:W-:Y:S01]  /*4720*/  HGMMA.64x96x16.F32.BF16 R152, gdesc[UR8], R152, gsb0 ;  /* 0x01600000089879f0 */ /* 0x000fe20008001898 */
[----:B------:R-:W-:Y:S02]  /*4730*/  ULDC.64 UR10, c[0x0][0x3f8] ;  /* 0x0000fe00000a7ab9 */ /* 0x000fe40000000a00 */
[----:B------:R-:W-:-:S04]  /*4740*/  UISETP.NE.U32.AND UP0, UPT, UR10, URZ, UPT ;  /* 0x0000003f0a00728c */ /* 0x000fc8000bf05070 */
[----:B------:R-:W-:-:S03]  /*4750*/  UISETP.NE.AND.EX UP0, UPT, UR11, URZ, UPT, UP0 ;  /* 0x0000003f0b00728c */ /* 0x000fc6000bf05300 */
[----:B------:R-:W-:Y:S01]  /*4760*/  UMOV UR11, 0x40000040 ;  /* 0x40000040000b7882 */ /* 0x000fe20000000000 */
[----:B------:R-:W-:-:S06]  /*4770*/  USEL UR5, UR5, 0x1, UP0 ;  /* 0x0000000105057887 */ /* 0x000fcc0008000000 */
[----:B---3--:R-:W-:Y:S01]  /*4780*/  IMAD R13, R204, UR5, R13 ;  /* 0x00000005cc0d7c24 */ /* 0x008fe2000f8e020d */
[----:B------:R-:W-:-:S03]  /*4790*/  ULDC UR5, c[0x0][0x288] ;  /* 0x0000a20000057ab9 */ /* 0x000fc60000000800 */
[----:B------:R-:W-:-:S04]  /*47a0*/  VIADD R13, R13, -UR5 ;  /* 0x800000050d0d7c36 */ /* 0x000fc80008000000 */
[----:B------:R-:W-:-:S04]  /*47b0*/  IMAD R204, R222, -0x2, R13 ;  /* 0xfffffffedecc7824 */ /* 0x000fc800078e020d */
[----:B------:R-:W-:-:S04]  /*47c0*/  IMAD.IADD R204, R223, 0x1, R204 ;  /* 0x00000001dfcc7824 */ /* 0x000fc800078e02cc */
[C---:B------:R-:W-:Y:S01]  /*47d0*/  VIADD R13, R204.reuse, 0x8 ;  /* 0x00000008cc0d7836 */ /* 0x040fe20000000000 */
[C---:B------:R-:W-:Y:S02]  /*47e0*/  ISETP.GT.AND P6, PT, R204.reuse, RZ, PT ;  /* 0x000000ffcc00720c */ /* 0x040fe40003fc4270 */
        /* <DEDUP_REMOVED lines=35> */
[----:B------:R-:W-:-:S02]  /*4a20*/  ISETP.GT.AND P4, PT, R204, 0x21, PT ;  /* 0x00000021cc00780c */ /* 0x000fc40003f84270 */
[----:B------:R-:W-:Y:S02]  /*4a30*/  FSEL R153, R153, -INF , P5 ;  /* 0xff80000099997808 */ /* 0x000fe40002800000 */
[C---:B------:R-:W-:Y:S02]  /*4a40*/  ISETP.GT.AND P5, PT, R204.reuse, 0x18, PT ;  /* 0x00000018cc00780c */ /* 0x040fe40003fa4270 */
[----:B------:R-:W-:Y:S02]  /*4a50*/  FSEL R161, R161, -INF , P6 ;  /* 0xff800000a1a17808 */ /* 0x000fe40003000000 */
[----:B------:R-:W-:Y:S02]  /*4a60*/  ISETP.GT.AND P6, PT, R204, 0x28, PT ;  /* 0x00000028cc00780c */ /* 0x000fe40003fc4270 */
[----:B------:R-:W-:Y:S02]  /*4a70*/  FSEL R169, R169, -INF , P4 ;  /* 0xff800000a9a97808 */ /* 0x000fe40002000000 */
[----:B------:R-:W-:-:S02]  /*4a80*/  FSEL R208, R156, -INF , P2 ;  /* 0xff8000009cd07808 */ /* 0x000fc40001000000 */
[----:B------:R-:W-:Y:S02]  /*4a90*/  FSEL R157, R157, -INF , P3 ;  /* 0xff8000009d9d7808 */ /* 0x000fe40001800000 */
[C---:B------:R-:W-:Y:S02]  /*4aa0*/  ISETP.GT.AND P4, PT, R204.reuse, 0x38, PT ;  /* 0x00000038cc00780c */ /* 0x040fe40003f84270 */
[C---:B------:R-:W-:Y:S02]  /*4ab0*/  ISETP.GT.AND P2, PT, R204.reuse, 0x19, PT ;  /* 0x00000019cc00780c */ /* 0x040fe40003f44270 */
[----:B------:R-:W-:Y:S02]  /*4ac0*/  ISETP.GT.AND P3, PT, R204, 0x20, PT ;  /* 0x00000020cc00780c */ /* 0x000fe40003f64270 */
[----:B------:R-:W-:Y:S02]  /*4ad0*/  FMNMX.FTZ R156, R152, R206, !PT ;  /* 0x000000ce989c7209 */ /* 0x000fe40007810000 */
[----:B------:R-:W-:-:S02]  /*4ae0*/  FSEL R164, R164, -INF , P5 ;  /* 0xff800000a4a47808 */ /* 0x000fc40002800000 */
[----:B------:R-:W-:Y:S02]  /*4af0*/  ISETP.GT.AND P5, PT, R204, 0x29, PT ;  /* 0x00000029cc00780c */ /* 0x000fe40003fa4270 */
[----:B------:R-:W-:Y:S02]  /*4b00*/  FSEL R172, R172, -INF , P6 ;  /* 0xff800000acac7808 */ /* 0x000fe40003000000 */
[----:B------:R-:W-:Y:S02]  /*4b10*/  ISETP.GT.AND P6, PT, R204, 0x39, PT ;  /* 0x00000039cc00780c */ /* 0x000fe40003fc4270 */
[----:B------:R-:W-:Y:S02]  /*4b20*/  FSEL R180, R180, -INF , P4 ;  /* 0xff800000b4b47808 */ /* 0x000fe40002000000 */
[----:B------:R-:W-:Y:S02]  /*4b30*/  FSEL R165, R165, -INF , P2 ;  /* 0xff800000a5a57808 */ /* 0x000fe40001000000 */
[----:B------:R-:W-:-:S02]  /*4b40*/  FSEL R168, R168, -INF , P3 ;  /* 0xff800000a8a87808 */ /* 0x000fc40001800000 */
[C---:B------:R-:W-:Y:S02]  /*4b50*/  ISETP.GT.AND P4, PT, R204.reuse, 0x49, PT ;  /* 0x00000049cc00780c */ /* 0x040fe40003f84270 */
[----:B------:R-:W-:Y:S02]  /*4b60*/  FMNMX.FTZ R209, R153, R156, !PT ;  /* 0x0000009c99d17209 */ /* 0x000fe40007810000 */
[C---:B------:R-:W-:Y:S02]  /*4b70*/  ISETP.GT.AND P2, PT, R204.reuse, 0x30, PT ;  /* 0x00000030cc00780c */ /* 0x040fe40003f44270 */
[C---:B------:R-:W-:Y:S02]  /*4b80*/  ISETP.GT.AND P3, PT, R204.reuse, 0x31, PT ;  /* 0x00000031cc00780c */ /* 0x040fe40003f64270 */
[----:B------:R-:W-:Y:S02]  /*4b90*/  FSEL R173, R173, -INF , P5 ;  /* 0xff800000adad7808 */ /* 0x000fe40002800000 */
[----:B------:R-:W-:-:S02]  /*4ba0*/  ISETP.GT.AND P5, PT, R204, 0x40, PT ;  /* 0x00000040cc00780c */ /* 0x000fc40003fa4270 */
[----:B------:R-:W-:Y:S02]  /*4bb0*/  FSEL R181, R181, -INF , P6 ;  /* 0xff800000b5b57808 */ /* 0x000fe40003000000 */
[----:B------:R-:W-:Y:S02]  /*4bc0*/  ISETP.GT.AND P6, PT, R204, 0x50, PT ;  /* 0x00000050cc00780c */ /* 0x000fe40003fc4270 */
[----:B------:R-:W-:Y:S02]  /*4bd0*/  FSEL R189, R189, -INF , P4 ;  /* 0xff800000bdbd7808 */ /* 0x000fe40002000000 */
[----:B------:R-:W-:Y:S02]  /*4be0*/  FMNMX.FTZ R156, R208, R209, !PT ;  /* 0x000000d1d09c7209 */ /* 0x000fe40007810000 */
[----:B------:R-:W-:Y:S02]  /*4bf0*/  FSEL R176, R176, -INF , P2 ;  /* 0xff800000b0b07808 */ /* 0x000fe40001000000 */
[----:B------:R-:W-:-:S02]  /*4c00*/  FSEL R177, R177, -INF , P3 ;  /* 0xff800000b1b17808 */ /* 0x000fc40001800000 */
[----:B------:R-:W-:Y:S02]  /*4c10*/  ISETP.GT.AND P4, PT, R13, RZ, PT ;  /* 0x000000ff0d00720c */ /* 0x000fe40003f84270 */
[C---:B------:R-:W-:Y:S02]  /*4c20*/  ISETP.GT.AND P2, PT, R204.reuse, 0x41, PT ;  /* 0x00000041cc00780c */ /* 0x040fe40003f44270 */
[----:B------:R-:W-:Y:S02]  /*4c30*/  ISETP.GT.AND P3, PT, R204, 0x48, PT ;  /* 0x00000048cc00780c */ /* 0x000fe40003f64270 */
[----:B------:R-:W-:Y:S02]  /*4c40*/  FSEL R184, R184, -INF , P5 ;  /* 0xff800000b8b87808 */ /* 0x000fe40002800000 */
[----:B------:R-:W-:Y:S02]  /*4c50*/  ISETP.GT.AND P5, PT, R204, 0x51, PT ;  /* 0x00000051cc00780c */ /* 0x000fe40003fa4270 */
[----:B------:R-:W-:-:S02]  /*4c60*/  FSEL R192, R192, -INF , P6 ;  /* 0xff800000c0c07808 */ /* 0x000fc40003000000 */
[----:B------:R-:W-:Y:S02]  /*4c70*/  FMNMX.FTZ R209, R157, R156, !PT ;  /* 0x0000009c9dd17209 */ /* 0x000fe40007810000 */
[----:B------:R-:W-:Y:S02]  /*4c80*/  ISETP.GT.AND P6, PT, R13, 0x1, PT ;  /* 0x000000010d00780c */ /* 0x000fe40003fc4270 */
[----:B------:R-:W-:Y:S02]  /*4c90*/  FSEL R154, R154, -INF , P4 ;  /* 0xff8000009a9a7808 */ /* 0x000fe40002000000 */
[----:B------:R-:W-:Y:S02]  /*4ca0*/  FSEL R185, R185, -INF , P2 ;  /* 0xff800000b9b97808 */ /* 0x000fe40001000000 */
[----:B------:R-:W-:Y:S02]  /*4cb0*/  FSEL R188, R188, -INF , P3 ;  /* 0xff800000bcbc7808 */ /* 0x000fe40001800000 */
[----:B------:R-:W-:-:S02]  /*4cc0*/  ISETP.GT.AND P2, PT, R204, 0x58, PT ;  /* 0x00000058cc00780c */ /* 0x000fc40003f44270 */
        /* <DEDUP_REMOVED lines=88> */
[----:B------:R-:W-:Y:S02]  /*5250*/  FMNMX.FTZ R158, R196, R167, !PT ;  /* 0x000000a7c49e7209 */ /* 0x000fe40007810000 */
[----:B------:R-:W-:-:S02]  /*5260*/  FSEL R199, R199, -INF , P3 ;  /* 0xff800000c7c77808 */ /* 0x000fc40001800000 */
[----:B------:R-:W-:Y:S02]  /*5270*/  FMNMX.FTZ R156, R198, R13, !PT ;  /* 0x0000000dc69c7209 */ /* 0x000fe40007810000 */
[----:B------:R-:W-:Y:S01]  /*5280*/  FMNMX.FTZ R158, R197, R158, !PT ;  /* 0x0000009ec59e7209 */ /* 0x000fe20007810000 */
[----:B------:R-:W1:Y:S01]  /*5290*/  LDC R13, c[0x0][0xa80] ;  /* 0x0002a000ff0d7b82 */ /* 0x000e620000000800 */
[----:B------:R-:W-:-:S03]  /*52a0*/  FMNMX.FTZ R156, R199, R156, !PT ;  /* 0x0000009cc79c7209 */ /* 0x000fc60007810000 */
[----:B------:R-:W2:Y:S04]  /*52b0*/  SHFL.BFLY PT, R167, R158, 0x2, 0x1f ;  /* 0x0c401f009ea77f89 */ /* 0x000ea800000e0000 */
[----:B------:R-:W3:Y:S01]  /*52c0*/  SHFL.BFLY PT, R159, R156, 0x2, 0x1f ;  /* 0x0c401f009c9f7f89 */ /* 0x000ee200000e0000 */
[----:B--2---:R-:W-:Y:S02]  /*52d0*/  FMNMX.FTZ R167, R158, R167, !PT ;  /* 0x000000a79ea77209 */ /* 0x004fe40007810000 */
[----:B---3--:R-:W-:-:S03]  /*52e0*/  FMNMX.FTZ R213, R156, R159, !PT ;  /* 0x0000009f9cd57209 */ /* 0x008fc60007810000 */
[----:B------:R-:W2:Y:S04]  /*52f0*/  SHFL.BFLY PT, R204, R167, 0x1, 0x1f ;  /* 0x0c201f00a7cc7f89 */ /* 0x000ea800000e0000 */
[----:B------:R-:W3:Y:S01]  /*5300*/  SHFL.BFLY PT, R214, R213, 0x1, 0x1f ;  /* 0x0c201f00d5d67f89 */ /* 0x000ee200000e0000 */
[----:B--2---:R-:W-:Y:S02]  /*5310*/  FMNMX.FTZ R204, R167, R204, !PT ;  /* 0x000000cca7cc7209 */ /* 0x004fe40007810000 */
[----:B---3--:R-:W-:-:S03]  /*5320*/  FMNMX.FTZ R156, R213, R214, !PT ;  /* 0x000000d6d59c7209 */ /* 0x008fc60007810000 */
[CC--:B-1----:R-:W-:Y:S01]  /*5330*/  FMUL.FTZ R212, R204.reuse, R13.reuse ;  /* 0x0000000dccd47220 */ /* 0x0c2fe20000410000 */
[----:B------:R-:W-:Y:S02]  /*5340*/  FSETP.NEU.FTZ.AND P2, PT, R204, -INF , PT ;  /* 0xff800000cc00780b */ /* 0x000fe40003f5d000 */
[C---:B------:R-:W-:Y:S01]  /*5350*/  FSETP.NEU.FTZ.AND P3, PT, R156.reuse, -INF , PT ;  /* 0xff8000009c00780b */ /* 0x040fe20003f7d000 */
[----:B------:R-:W-:Y:S01]  /*5360*/  FMUL.FTZ R216, R156, R13 ;  /* 0x0000000d9cd87220 */ /* 0x000fe20000410000 */
[----:B------:R-:W-:-:S04]  /*5370*/  FSEL R212, R212, RZ, P2 ;  /* 0x000000ffd4d47208 */ /* 0x000fc80001000000 */
[----:B------:R-:W-:Y:S01]  /*5380*/  FSEL R216, R216, RZ, P3 ;  /* 0x000000ffd8d87208 */ /* 0x000fe20001800000 */
[-CC-:B------:R-:W-:Y:S01]  /*5390*/  FFMA.FTZ R159, R153, R13.reuse, -R212.reuse ;  /* 0x0000000d999f7223 */ /* 0x180fe200000108d4 */
[----:B------:R-:W-:Y:S01]  /*53a0*/  FSEL R153, R204, RZ, P2 ;  /* 0x000000ffcc997208 */ /* 0x000fe20001000000 */
[-CC-:B------:R-:W-:Y:S01]  /*53b0*/  FFMA.FTZ R158, R152, R13.reuse, -R212.reuse ;  /* 0x0000000d989e7223 */ /* 0x180fe200000108d4 */
[-C--:B------:R-:W-:Y:S01]  /*53c0*/  FFMA.FTZ R167, R208, R13.reuse, -R212 ;  /* 0x0000000dd0a77223 */ /* 0x080fe200000108d4 */
[-CC-:B------:R-:W-:Y:S01]  /*53d0*/  FFMA.FTZ R213, R154, R13.reuse, -R216.reuse ;  /* 0x0000000d9ad57223 */ /* 0x180fe200000108d8 */
[----:B------:R-:W-:Y:S01]  /*53e0*/  FSEL R154, R156, RZ, P3 ;  /* 0x000000ff9c9a7208 */ /* 0x000fe20001800000 */
[-CC-:B------:R-:W-:Y:S01]  /*53f0*/  FFMA.FTZ R214, R155, R13.reuse, -R216.reuse ;  /* 0x0000000d9bd67223 */ /* 0x180fe200000108d8 */
[----:B------:R-:W-:Y:S01]  /*5400*/  FFMA.FTZ R155, R211, R13, -R216 ;  /* 0x0000000dd39b7223 */ /* 0x000fe200000108d8 */
[----:B------:R-:W-:Y:S01]  /*5410*/  FADD.FTZ R152, -R153, R206 ;  /* 0x000000ce99987221 */ /* 0x000fe20000010100 */
[----:B------:R-:W-:-:S02]  /*5420*/  IMAD.U32 R211, RZ, RZ, UR4 ;  /* 0x00000004ffd37e24 */ /* 0x000fc4000f8e00ff */
[----:B------:R-:W-:Y:S01]  /*5430*/  FADD.FTZ R154, -R154, R207 ;  /* 0x000000cf9a9a7221 */ /* 0x000fe20000010100 */
[-C--:B------:R-:W-:Y:S01]  /*5440*/  FFMA.FTZ R208, R157, R13.reuse, -R212 ;  /* 0x0000000d9dd07223 */ /* 0x080fe200000108d4 */
[-C--:B------:R-:W-:Y:S01]  /*5450*/  FMUL.FTZ R207, R152, R13.reuse ;  /* 0x0000000d98cf7220 */ /* 0x080fe20000410000 */
[----:B------:R-:W-:Y:S01]  /*5460*/  @!P1 VIADD R152, R211, 0x32440 ;  /* 0x00032440d3989836 */ /* 0x000fe20000000000 */
[----:B------:R-:W-:Y:S01]  /*5470*/  IADD3 R157, -R215, 0xb, RZ ;  /* 0x0000000bd79d7810 */ /* 0x000fe20007ffe1ff */
[-C--:B------:R-:W-:Y:S01]  /*5480*/  FMUL.FTZ R215, R154, R13.reuse ;  /* 0x0000000d9ad77220 */ /* 0x080fe20000410000 */
[-C--:B------:R-:W-:Y:S01]  /*5490*/  FFMA.FTZ R210, R210, R13.reuse, -R216 ;  /* 0x0000000dd2d27223 */ /* 0x080fe200000108d8 */
[----:B------:R-:W-:Y:S01]  /*54a0*/  MUFU.EX2 R158, R158 ;  /* 0x0000009e009e7308 */ /* 0x000fe20000000800 */
[----:B------:R-:W-:Y:S01]  /*54b0*/  @!P1 PRMT R152, RZ, 0x654, R152 ;  /* 0x00000654ff989816 */ /* 0x000fe20000000098 */
[----:B------:R1:W-:Y:S06]  /*54c0*/  BAR.ARV R157, 0x100 ;  /* 0x0004009d0000751d */ /* 0x0003ec0000002000 */
[----:B------:R2:W-:Y:S01]  /*54d0*/  @!P1 SYNCS.ARRIVE.TRANS64.RED.A1T0 RZ, [R152+URZ], RZ ;  /* 0x000000ff98ff99a7 */ /* 0x0005e2000810043f */
[----:B------:R-:W3:Y:S01]  /*54e0*/  MUFU.EX2 R207, R207 ;  /* 0x000000cf00cf7308 */ /* 0x000ee20000000800 */
[----:B------:R-:W-:Y:S01]  /*54f0*/  UIMAD UR4, UR36, 0xc00, UR7 ;  /* 0x00000c00240478a4 */ /* 0x000fe2000f8e0207 */
[-CC-:B------:R-:W-:Y:S01]  /*5500*/  FFMA.FTZ R160, R160, R13.reuse, -R212.reuse ;  /* 0x0000000da0a07223 */ /* 0x180fe200000108d4 */
[-CC-:B------:R-:W-:Y:S01]  /*5510*/  FFMA.FTZ R161, R161, R13.reuse, -R212.reuse ;  /* 0x0000000da1a17223 */ /* 0x180fe200000108d4 */
[-CC-:B------:R-:W-:Y:S01]  /*5520*/  FFMA.FTZ R164, R164, R13.reuse, -R212.reuse ;  /* 0x0000000da4a47223 */ /* 0x180fe200000108d4 */
[-C--:B------:R-:W-:Y:S01]  /*5530*/  FFMA.FTZ R165, R165, R13.reuse, -R212 ;  /* 0x0000000da5a57223 */ /* 0x080fe200000108d4 */
[-CC-:B------:R-:W-:Y:S01]  /*5540*/  FFMA.FTZ R162, R162, R13.reuse, -R216.reuse ;  /* 0x0000000da2a27223 */ /* 0x180fe200000108d8 */
[-CC-:B------:R-:W-:Y:S01]  /*5550*/  FFMA.FTZ R163, R163, R13.reuse, -R216.reuse ;  /* 0x0000000da3a37223 */ /* 0x180fe200000108d8 */
[----:B------:R-:W4:Y:S01]  /*5560*/  MUFU.EX2 R215, R215 ;  /* 0x000000d700d77308 */ /* 0x000f220000000800 */
[----:B------:R-:W-:Y:S01]  /*5570*/  UMOV UR10, UR4 ;  /* 0x00000004000a7c82 */ /* 0x000fe20008000000 */
[-CC-:B------:R-:W-:Y:S01]  /*5580*/  FFMA.FTZ R166, R166, R13.reuse, -R216.reuse ;  /* 0x0000000da6a67223 */ /* 0x180fe200000108d8 */
[-C--:B------:R-:W-:Y:S01]  /*5590*/  FFMA.FTZ R209, R209, R13.reuse, -R216 ;  /* 0x0000000dd1d17223 */ /* 0x080fe200000108d8 */
[-CC-:B------:R-:W-:Y:S01]  /*55a0*/  FFMA.FTZ R168, R168, R13.reuse, -R212.reuse ;  /* 0x0000000da8a87223 */ /* 0x180fe200000108d4 */
[-CC-:B------:R-:W-:Y:S01]  /*55b0*/  FFMA.FTZ R169, R169, R13.reuse, -R212.reuse ;  /* 0x0000000da9a97223 */ /* 0x180fe200000108d4 */
[-CC-:B------:R-:W-:Y:S01]  /*55c0*/  FFMA.FTZ R172, R172, R13.reuse, -R212.reuse ;  /* 0x0000000dacac7223 */ /* 0x180fe200000108d4 */
[----:B------:R-:W-:Y:S01]  /*55d0*/  FFMA.FTZ R173, R173, R13, -R212 ;  /* 0x0000000dadad7223 */ /* 0x000fe200000108d4 */
[----:B------:R-:W2:Y:S01]  /*55e0*/  MUFU.EX2 R159, R159 ;  /* 0x0000009f009f7308 */ /* 0x000ea20000000800 */
[-C--:B---3--:R-:W-:Y:S01]  /*55f0*/  FMUL.FTZ R24, R24, R207.reuse ;  /* 0x000000cf18187220 */ /* 0x088fe20000410000 */
        /* <DEDUP_REMOVED lines=133> */
[----:B--2---:R-:W-:Y:S01]  /*5e50*/  F2FP.BF16.F32.PACK_AB R152, R159, R158 ;  /* 0x0000009e9f98723e */ /* 0x004fe200000010ff */
[----:B------:R-:W-:Y:S01]  /*5e60*/  MUFU.EX2 R160, R160 ;  /* 0x000000a000a07308 */ /* 0x000fe20000000800 */
[----:B---3--:R-:W-:Y:S01]  /*5e70*/  F2FP.BF16.F32.PACK_AB R154, R208, R167 ;  /* 0x000000a7d09a723e */ /* 0x008fe200000010ff */
[--C-:B------:R-:W-:Y:S01]  /*5e80*/  FFMA.FTZ R170, R170, R13, -R216.reuse ;  /* 0x0000000daaaa7223 */ /* 0x100fe200000108d8 */
[----:B-----5:R-:W-:Y:S01]  /*5e90*/  F2FP.BF16.F32.PACK_AB R153, R214, R213 ;  /* 0x000000d5d699723e */ /* 0x020fe200000010ff */
[-CC-:B------:R-:W-:Y:S01]  /*5ea0*/  FFMA.FTZ R171, R171, R13.reuse, -R216.reuse ;  /* 0x0000000dabab7223 */ /* 0x180fe200000108d8 */
[----:B-1----:R-:W-:Y:S01]  /*5eb0*/  F2FP.BF16.F32.PACK_AB R155, R206, R210 ;  /* 0x000000d2ce9b723e */ /* 0x002fe200000010ff */
[----:B------:R1:W-:Y:S01]  /*5ec0*/  BAR.SYNC.DEFER_BLOCKING R226, 0x100 ;  /* 0x000400e20000751d */ /* 0x0003e20000010000 */
[-CC-:B------:R-:W-:Y:S01]  /*5ed0*/  FFMA.FTZ R174, R174, R13.reuse, -R216.reuse ;  /* 0x0000000daeae7223 */ /* 0x180fe200000108d8 */
[-C--:B------:R-:W-:Y:S01]  /*5ee0*/  FFMA.FTZ R175, R175, R13.reuse, -R216 ;  /* 0x0000000dafaf7223 */ /* 0x080fe200000108d8 */
[-CC-:B------:R-:W-:Y:S01]  /*5ef0*/  FFMA.FTZ R176, R176, R13.reuse, -R212.reuse ;  /* 0x0000000db0b07223 */ /* 0x180fe200000108d4 */
[-CC-:B------:R-:W-:Y:S01]  /*5f00*/  FFMA.FTZ R177, R177, R13.reuse, -R212.reuse ;  /* 0x0000000db1b17223 */ /* 0x180fe200000108d4 */
[-CC-:B------:R-:W-:Y:S01]  /*5f10*/  FFMA.FTZ R180, R180, R13.reuse, -R212.reuse ;  /* 0x0000000db4b47223 */ /* 0x180fe200000108d4 */
[----:B------:R-:W2:Y:S01]  /*5f20*/  MUFU.EX2 R161, R161 ;  /* 0x000000a100a17308 */ /* 0x000ea20000000800 */
[-C--:B------:R-:W-:Y:S01]  /*5f30*/  FFMA.FTZ R181, R181, R13.reuse, -R212 ;  /* 0x0000000db5b57223 */ /* 0x080fe200000108d4 */
[-CC-:B------:R-:W-:Y:S01]  /*5f40*/  FFMA.FTZ R178, R178, R13.reuse, -R216.reuse ;  /* 0x0000000db2b27223 */ /* 0x180fe200000108d8 */
[-CC-:B------:R-:W-:Y:S01]  /*5f50*/  FFMA.FTZ R179, R179, R13.reuse, -R216.reuse ;  /* 0x0000000db3b37223 */ /* 0x180fe200000108d8 */
[-CC-:B------:R-:W-:Y:S01]  /*5f60*/  FFMA.FTZ R182, R182, R13.reuse, -R216.reuse ;  /* 0x0000000db6b67223 */ /* 0x180fe200000108d8 */
[-C--:B------:R-:W-:Y:S01]  /*5f70*/  FFMA.FTZ R183, R183, R13.reuse, -R216 ;  /* 0x0000000db7b77223 */ /* 0x080fe200000108d8 */
[-CC-:B------:R-:W-:Y:S01]  /*5f80*/  FFMA.FTZ R184, R184, R13.reuse, -R212.reuse ;  /* 0x0000000db8b87223 */ /* 0x180fe200000108d4 */
[-CC-:B------:R-:W-:Y:S01]  /*5f90*/  FFMA.FTZ R185, R185, R13.reuse, -R212.reuse ;  /* 0x0000000db9b97223 */ /* 0x180fe200000108d4 */
[----:B------:R-:W-:Y:S01]  /*5fa0*/  MUFU.EX2 R164, R164 ;  /* 0x000000a400a47308 */ /* 0x000fe20000000800 */
[-CC-:B------:R-:W-:Y:S01]  /*5fb0*/  FFMA.FTZ R188, R188, R13.reuse, -R212.reuse ;  /* 0x0000000dbcbc7223 */ /* 0x180fe200000108d4 */
[-C--:B------:R-:W-:Y:S01]  /*5fc0*/  FFMA.FTZ R189, R189, R13.reuse, -R212 ;  /* 0x0000000dbdbd7223 */ /* 0x080fe200000108d4 */
[-CC-:B------:R-:W-:Y:S01]  /*5fd0*/  FFMA.FTZ R186, R186, R13.reuse, -R216.reuse ;  /* 0x0000000dbaba7223 */ /* 0x180fe200000108d8 */
[-CC-:B------:R-:W-:Y:S01]  /*5fe0*/  FFMA.FTZ R187, R187, R13.reuse, -R216.reuse ;  /* 0x0000000dbbbb7223 */ /* 0x180fe200000108d8 */
[-CC-:B------:R-:W-:Y:S01]  /*5ff0*/  FFMA.FTZ R190, R190, R13.reuse, -R216.reuse ;  /* 0x0000000dbebe7223 */ /* 0x180fe200000108d8 */
[-C--:B------:R-:W-:Y:S01]  /*6000*/  FFMA.FTZ R191, R191, R13.reuse, -R216 ;  /* 0x0000000dbfbf7223 */ /* 0x080fe200000108d8 */
[-CC-:B------:R-:W-:Y:S01]  /*6010*/  FFMA.FTZ R192, R192, R13.reuse, -R212.reuse ;  /* 0x0000000dc0c07223 */ /* 0x180fe200000108d4 */
[----:B------:R-:W-:Y:S01]  /*6020*/  MUFU.EX2 R165, R165 ;  /* 0x000000a500a57308 */ /* 0x000fe20000000800 */
[-CC-:B------:R-:W-:Y:S01]  /*6030*/  FFMA.FTZ R193, R193, R13.reuse, -R212.reuse ;  /* 0x0000000dc1c17223 */ /* 0x180fe200000108d4 */
[----:B------:R-:W-:Y:S01]  /*6040*/  WARPGROUP.ARRIVE ;  /* 0x00000000000079c5 */ /* 0x000fe20000000000 */
[-CC-:B------:R-:W-:Y:S01]  /*6050*/  FFMA.FTZ R196, R196, R13.reuse, -R212.reuse ;  /* 0x0000000dc4c47223 */ /* 0x180fe200000108d4 */
[-C--:B------:R-:W-:Y:S01]  /*6060*/  FFMA.FTZ R197, R197, R13.reuse, -R212 ;  /* 0x0000000dc5c57223 */ /* 0x080fe200000108d4 */
[-CC-:B------:R-:W-:Y:S01]  /*6070*/  FFMA.FTZ R194, R194, R13.reuse, -R216.reuse ;  /* 0x0000000dc2c27223 */ /* 0x180fe200000108d8 */
[-CC-:B------:R-:W-:Y:S01]  /*6080*/  FFMA.FTZ R195, R195, R13.reuse, -R216.reuse ;  /* 0x0000000dc3c37223 */ /* 0x180fe200000108d8 */
[-CC-:B------:R-:W-:Y:S01]  /*6090*/  FFMA.FTZ R198, R198, R13.reuse, -R216.reuse ;  /* 0x0000000dc6c67223 */ /* 0x180fe200000108d8 */
[----:B------:R-:W-:Y:S01]  /*60a0*/  HGMMA.64x256x16.F32.BF16 R24, R152, gdesc[UR8].tnspB, R24, gsb0 ;  /* 0x43e0000898187df0 */ /* 0x000fe20008001818 */
[----:B------:R-:W-:Y:S01]  /*60b0*/  MUFU.EX2 R162, R162 ;  /* 0x000000a200a27308 */ /* 0x000fe20000000800 */
[----:B------:R-:W-:Y:S01]  /*60c0*/  UIADD3 UR10, UR4, 0x80, URZ ;  /* 0x00000080040a7890 */ /* 0x000fe2000fffe03f */
[----:B------:R-:W-:Y:S01]  /*60d0*/  FFMA.FTZ R199, R199, R13, -R216 ;  /* 0x0000000dc7c77223 */ /* 0x000fe200000108d8 */
[----:B------:R-:W-:Y:S01]  /*60e0*/  UMOV UR11, 0x40000040 ;  /* 0x40000040000b7882 */ /* 0x000fe20000000000 */
[----:B------:R-:W-:Y:S01]  /*60f0*/  FFMA.FTZ R12, R207, R12, R158 ;  /* 0x0000000ccf0c7223 */ /* 0x000fe2000001009e */
[----:B------:R-:W-:Y:S01]  /*6100*/  FFMA.FTZ R213, R215, R0, R213 ;  /* 0x00000000d7d57223 */ /* 0x000fe200000100d5 */
[----:B------:R-:W-:Y:S01]  /*6110*/  ISETP.GT.AND P2, PT, R205, R220, PT ;  /* 0x000000dccd00720c */ /* 0x000fe20003f44270 */
[----:B------:R-:W-:Y:S01]  /*6120*/  @!P1 VIADD R211, R211, 0x32460 ;  /* 0x00032460d3d39836 */ /* 0x000fe20000000000 */
[----:B------:R-:W3:Y:S01]  /*6130*/  MUFU.EX2 R163, R163 ;  /* 0x000000a300a37308 */ /* 0x000ee20000000800 */
[----:B------:R-:W-:Y:S01]  /*6140*/  FADD.FTZ R12, R159, R12 ;  /* 0x0000000c9f0c7221 */ /* 0x000fe20000010000 */
[----:B------:R-:W-:Y:S01]  /*6150*/  FADD.FTZ R213, R214, R213 ;  /* 0x000000d5d6d57221 */ /* 0x000fe20000010000 */
[----:B------:R-:W-:Y:S01]  /*6160*/  VIADD R205, R205, 0xffffffff ;  /* 0xffffffffcdcd7836 */ /* 0x000fe20000000000 */
[----:B------:R-:W-:Y:S01]  /*6170*/  @!P1 PRMT R211, RZ, 0x654, R211 ;  /* 0x00000654ffd39816 */ /* 0x000fe200000000d3 */
[----:B------:R-:W-:Y:S01]  /*6180*/  FADD.FTZ R167, R167, R12 ;  /* 0x0000000ca7a77221 */ /* 0x000fe20000010000 */
[----:B------:R-:W-:Y:S01]  /*6190*/  FADD.FTZ R213, R210, R213 ;  /* 0x000000d5d2d57221 */ /* 0x000fe20000010000 */
[----:B------:R-:W-:Y:S01]  /*61a0*/  IMAD.MOV.U32 R207, RZ, RZ, R156 ;  /* 0x000000ffffcf7224 */ /* 0x000fe200078e009c */
[----:B------:R-:W-:Y:S01]  /*61b0*/  MUFU.EX2 R166, R166 ;  /* 0x000000a600a67308 */ /* 0x000fe20000000800 */
[----:B------:R-:W-:Y:S01]  /*61c0*/  FADD.FTZ R167, R208, R167 ;  /* 0x000000a7d0a77221 */ /* 0x000fe20000010000 */
[----:B------:R-:W-:Y:S01]  /*61d0*/  FADD.FTZ R213, R206, R213 ;  /* 0x000000d5ced57221 */ /* 0x000fe20000010000 */
[----:B------:R-:W-:-:S05]  /*61e0*/  IMAD.MOV.U32 R206, RZ, RZ, R204 ;  /* 0x000000ffffce7224 */ /* 0x000fca00078e00cc */
[----:B------:R-:W4:Y:S08]  /*61f0*/  MUFU.EX2 R209, R209 ;  /* 0x000000d100d17308 */ /* 0x000f300000000800 */
[----:B------:R-:W-:Y:S08]  /*6200*/  MUFU.EX2 R168, R168 ;  /* 0x000000a800a87308 */ /* 0x000ff00000000800 */
[----:B------:R-:W5:Y:S08]  /*6210*/  MUFU.EX2 R169, R169 ;  /* 0x000000a900a97308 */ /* 0x000f700000000800 */
        /* <DEDUP_REMOVED lines=27> */
[----:B------:R-:W1:Y:S01]  /*63d0*/  MUFU.EX2 R195, R195 ;  /* 0x000000c300c37308 */ /* 0x000e620000000800 */
[----:B------:R-:W-:-:S02]  /*63e0*/  WARPGROUP.DEPBAR.LE gsb0, 0x0 ;  /* 0x00008000000079c5 */ /* 0x000fc40000010000 */
[----:B--2---:R-:W-:-:S05]  /*63f0*/  F2FP.BF16.F32.PACK_AB R152, R161, R160 ;  /* 0x000000a0a198723e */ /* 0x004fca00000010ff */
[----:B------:R-:W-:Y:S01]  /*6400*/  MUFU.EX2 R198, R198 ;  /* 0x000000c600c67308 */ /* 0x000fe20000000800 */
[----:B---3--:R-:W-:Y:S01]  /*6410*/  F2FP.BF16.F32.PACK_AB R153, R163, R162 ;  /* 0x000000a2a399723e */ /* 0x008fe200000010ff */
[----:B------:R-:W-:Y:S01]  /*6420*/  FADD.FTZ R160, R160, R167 ;  /* 0x000000a7a0a07221 */ /* 0x000fe20000010000 */
[----:B------:R-:W-:Y:S01]  /*6430*/  F2FP.BF16.F32.PACK_AB R154, R165, R164 ;  /* 0x000000a4a59a723e */ /* 0x000fe200000010ff */
[----:B------:R-:W-:Y:S01]  /*6440*/  FADD.FTZ R162, R162, R213 ;  /* 0x000000d5a2a27221 */ /* 0x000fe20000010000 */
[----:B----4-:R-:W-:Y:S01]  /*6450*/  F2FP.BF16.F32.PACK_AB R155, R209, R166 ;  /* 0x000000a6d19b723e */ /* 0x010fe200000010ff */
[----:B------:R-:W-:Y:S02]  /*6460*/  FADD.FTZ R161, R161, R160 ;  /* 0x000000a0a1a17221 */ /* 0x000fe40000010000 */
[----:B------:R-:W2:Y:S01]  /*6470*/  MUFU.EX2 R199, R199 ;  /* 0x000000c700c77308 */ /* 0x000ea20000000800 */
        /* <DEDUP_REMOVED lines=9> */
[----:B------:R-:W-:Y:S02]  /*6510*/  WARPGROUP.DEPBAR.LE gsb0, 0x0 ;  /* 0x00008000000079c5 */ /* 0x000fe40000010000 */
[----:B-----5:R-:W-:Y:S01]  /*6520*/  F2FP.BF16.F32.PACK_AB R152, R169, R168 ;  /* 0x000000a8a998723e */ /* 0x020fe200000010ff */
[----:B------:R-:W-:Y:S01]  /*6530*/  FADD.FTZ R168, R168, R165 ;  /* 0x000000a5a8a87221 */ /* 0x000fe20000010000 */
[----:B-1----:R-:W-:Y:S01]  /*6540*/  F2FP.BF16.F32.PACK_AB R153, R171, R170 ;  /* 0x000000aaab99723e */ /* 0x002fe200000010ff */
        /* <DEDUP_REMOVED lines=9> */
[----:B------:R-:W-:-:S06]  /*65e0*/  FADD.FTZ R175, R175, R174 ;  /* 0x000000aeafaf7221 */ /* 0x000fcc0000010000 */
        /* <DEDUP_REMOVED lines=56> */
.L_x_10632:
[----:B------:R-:W-:-:S13]  /*6970*/  ISETP.GE.AND P2, PT, R205, RZ, PT ;  /* 0x000000ffcd00720c */ /* 0x000fda0003f46270 */
[----:B------:R-:W-:Y:S05]  /*6980*/  @!P2 BRA `(.L_x_10642) ;  /* 0x0000002000c4a947 */ /* 0x000fea0003800000 */
[----:B-1----:R-:W-:Y:S02]  /*6990*/  IMAD.MOV.U32 R211, RZ, RZ, R156 ;  /* 0x000000ffffd37224 */ /* 0x002fe400078e009c */
[----:B------:R-:W-:-:S07]  /*69a0*/  IMAD.MOV.U32 R207, RZ, RZ, R204 ;  /* 0x000000ffffcf7224 */ /* 0x000fce00078e00cc */
.L_x_10651:
[----:B------:R-:W-:-:S04]  /*69b0*/  UIADD3 UR36, UR36, 0x1, URZ ;  /* 0x0000000124247890 */ /* 0x000fc8000fffe03f */
[----:B------:R-:W-:-:S04]  /*69c0*/  UISETP.NE.AND UP0, UPT, UR36, 0x2, UPT ;  /* 0x000000022400788c */ /* 0x000fc8000bf05270 */
[----:B------:R-:W-:Y:S02]  /*69d0*/  USEL UR4, URZ, 0x1, UP0 ;  /* 0x000000013f047887 */ /* 0x000fe40008000000 */
[----:B------:R-:W-:Y:S02]  /*69e0*/  USEL UR36, UR36, URZ, UP0 ;  /* 0x0000003f24247287 */ /* 0x000fe40008000000 */
[----:B------:R-:W-:Y:S01]  /*69f0*/  ULOP3.LUT UR37, UR37, UR4, URZ, 0x3c, !UPT ;  /* 0x0000000425257292 */ /* 0x000fe2000f8e3c3f */
[----:B--2---:R-:W-:Y:S11]  /*6a00*/  @!P0 BRA `(.L_x_10643) ;  /* 0x0000000000048947 */ /* 0x004ff60003800000 */
[----:B------:R-:W-:Y:S01]  /*6a10*/  BPT.TRAP 0x1 ;  /* 0x000000040000795c */ /* 0x000fe20000300000 */
.L_x_10643:
[----:B------:R-:W-:Y:S01]  /*6a20*/  ULEA UR4, UR36, UR39, 0x3 ;  /* 0x0000002724047291 */ /* 0x000fe2000f8e183f */
[----:B------:R-:W-:-:S05]  /*6a30*/  IMAD.U32 R13, RZ, RZ, UR37 ;  /* 0x00000025ff0d7e24 */ /* 0x000fca000f8e00ff */
[----:B------:R-:W-:-:S04]  /*6a40*/  SHF.L.U32 R13, R13, 0x1f, RZ ;  /* 0x0000001f0d0d7819 */ /* 0x000fc800000006ff */
[----:B------:R1:W2:Y:S01]  /*6a50*/  SYNCS.PHASECHK.TRANS64.TRYWAIT P2, [UR4+0x32430], R13 ;  /* 0x0324300dff0075a7 */ /* 0x0002a20008040144 */
[----:B------:R-:W-:Y:S05]  /*6a60*/  @!P0 BRA `(.L_x_10644) ;  /* 0x0000000000048947 */ /* 0x000fea0003800000 */
[----:B------:R-:W-:Y:S01]  /*6a70*/  BPT.TRAP 0x1 ;  /* 0x000000040000795c */ /* 0x000fe20000300000 */
.L_x_10644:
[----:B--2---:R-:W-:Y:S05]  /*6a80*/  @P2 BRA `(.L_x_10645) ;  /* 0x0000000000082947 */ /* 0x004fea0003800000 */
[----:B------:R-:W2:Y:S02]  /*6a90*/  SYNCS.PHASECHK.TRANS64.TRYWAIT P2, [UR4+0x32430], R13 ;  /* 0x0324300dff0075a7 */ /* 0x000ea40008040144 */
[----:B--2---:R-:W-:Y:S05]  /*6aa0*/  @!P2 BRA `(.L_x_10646) ;  /* 0x000000780004a947 */ /* 0x004fea0003800000 */
.L_x_10645:
        /* <DEDUP_REMOVED lines=31> */
.L_x_10647:
[----:B------:R2:W3:Y:S01]  /*6ca0*/  SYNCS.PHASECHK.TRANS64.TRYWAIT P2, [UR4+0x32450], R13 ;  /* 0x0324500dff0075a7 */ /* 0x0004e20008040144 */
[----:B------:R-:W-:Y:S05]  /*6cb0*/  @!P0 BRA `(.L_x_10648) ;  /* 0x0000000000048947 */ /* 0x000fea0003800000 */
[----:B------:R-:W-:Y:S01]  /*6cc0*/  BPT.TRAP 0x1 ;  /* 0x000000040000795c */ /* 0x000fe20000300000 */
.L_x_10648:
[----:B---3--:R-:W-:Y:S05]  /*6cd0*/  @P2 BRA `(.L_x_10649) ;  /* 0x0000000000082947 */ /* 0x008fea0003800000 */
[----:B------:R-:W3:Y:S02]  /*6ce0*/  SYNCS.PHASECHK.TRANS64.TRYWAIT P2, [UR4+0x32450], R13 ;  /* 0x0324500dff0075a7 */ /* 0x000ee40008040144 */
[----:B---3--:R-:W-:Y:S05]  /*6cf0*/  @!P2 BRA `(.L_x_10650) ;  /* 0x000000740088a947 */ /* 0x008fea0003800000 */
.L_x_10649:
[----:B------:R-:W-:Y:S01]  /*6d00*/  R2UR UR56, R16 ;  /* 0x00000000103872ca */ /* 0x000fe200000e0000 */
[----:B------:R-:W-:Y:S01]  /*6d10*/  UIMAD UR5, UR36, 0xc00, UR6 ;  /* 0x00000c00240578a4 */ /* 0x000fe2000f8e0206 */
[----:B------:R-:W-:Y:S01]  /*6d20*/  R2UR UR57, R17 ;  /* 0x00000000113972ca */ /* 0x000fe200000e0000 */
[----:B------:R-:W-:Y:S01]  /*6d30*/  WARPGROUP.ARRIVE ;  /* 0x00000000000079c5 */ /* 0x000fe20000000000 */
[----:B------:R-:W-:Y:S01]  /*6d40*/  UMOV UR59, 0x40000040 ;  /* 0x40000040003b7882 */ /* 0x000fe20000000000 */
[----:B------:R-:W-:-:S04]  /*6d50*/  UIADD3 UR10, UR5, 0x304, URZ ;  /* 0x00000304050a7890 */ /* 0x000fc8000fffe03f */
[----:B------:R-:W4:Y:S01]  /*6d60*/  S2R R220, SR_TID.X ;  /* 0x0000000000dc7919 */ /* 0x000f220000002100 */
[----:B------:R-:W-:Y:S01]  /*6d70*/  UMOV UR11, 0x40000040 ;  /* 0x40000040000b7882 */ /* 0x000fe20000000000 */
[----:B------:R-:W-:Y:S01]  /*6d80*/  UMOV UR58, UR5 ;  /* 0x00000005003a7c82 */ /* 0x000fe20008000000 */
[----:B------:R-:W-:Y:S01]  /*6d90*/  UIADD3 UR14, UR5, 0x306, URZ ;  /* 0x00000306050e7890 */ /* 0x000fe2000fffe03f */
[----:B------:R-:W-:Y:S01]  /*6da0*/  IMAD.U32 R215, RZ, RZ, UR4 ;  /* 0x00000004ffd77e24 */ /* 0x000fe2000f8e00ff */
[----:B------:R-:W-:Y:S01]  /*6db0*/  UMOV UR15, 0x40000040 ;  /* 0x40000040000f7882 */ /* 0x000fe20000000000 */
[----:B------:R-:W-:Y:S01]  /*6dc0*/  UIADD3 UR18, UR5, 0x600, URZ ;  /* 0x0000060005127890 */ /* 0x000fe2000fffe03f */
[----:B------:R-:W-:Y:S01]  /*6dd0*/  ISETP.GT.AND P2, PT, R205, RZ, PT ;  /* 0x000000ffcd00720c */ /* 0x000fe20003f44270 */
[----:B------:R-:W-:Y:S01]  /*6de0*/  UMOV UR19, 0x40000040 ;  /* 0x4000004000137882 */ /* 0x000fe20000000000 */
[----:B------:R-:W-:Y:S01]  /*6df0*/  HGMMA.64x96x16.F32.BF16 R152, gdesc[UR56], R152, gsb0 ;  /* 0x01600000389879f0 */ /* 0x000fe20008001898 */
[----:B------:R-:W-:Y:S01]  /*6e00*/  R2UR UR56, R14 ;  /* 0x000000000e3872ca */ /* 0x000fe200000e0000 */
[----:B------:R-:W-:Y:S01]  /*6e10*/  UIADD3 UR58, UR5, 0x2, URZ ;  /* 0x00000002053a7890 */ /* 0x000fe2000fffe03f */
[----:B------:R-:W-:Y:S01]  /*6e20*/  R2UR UR57, R15 ;  /* 0x000000000f3972ca */ /* 0x000fe200000e0000 */
[----:B------:R-:W-:Y:S01]  /*6e30*/  UMOV UR59, 0x40000040 ;  /* 0x40000040003b7882 */ /* 0x000fe20000000000 */
[----:B------:R-:W-:Y:S01]  /*6e40*/  UIADD3 UR22, UR5, 0x602, URZ ;  /* 0x0000060205167890 */ /* 0x000fe2000fffe03f */
[----:B------:R-:W-:Y:S01]  /*6e50*/  VIADD R205, R205, 0xffffffff ;  /* 0xffffffffcdcd7836 */ /* 0x000fe20000000000 */
        /* <DEDUP_REMOVED lines=11> */
[----:B----4-:R-:W-:Y:S01]  /*6f10*/  SHF.R.U32.HI R220, RZ, 0x7, R220 ;  /* 0x00000007ffdc7819 */ /* 0x010fe200000116dc */
[----:B------:R-:W-:Y:S01]  /*6f20*/  UIMAD UR4, UR36, 0xc00, UR7 ;  /* 0x00000c00240478a4 */ /* 0x000fe2000f8e0207 */
        /* <DEDUP_REMOVED lines=68> */
[----:B---3--:R-:W-:-:S04]  /*7370*/  FMNMX.FTZ R204, R152, R207, !PT ;  /* 0x000000cf98cc7209 */ /* 0x008fc80007810000 */
[----:B-12---:R-:W-:-:S04]  /*7380*/  FMNMX.FTZ R13, R153, R204, !PT ;  /* 0x000000cc990d7209 */ /* 0x006fc80007810000 */
        /* <DEDUP_REMOVED lines=46> */
[----:B------:R-:W2:Y:S02]  /*7670*/  LDC R13, c[0x0][0xa80] ;  /* 0x0002a000ff0d7b82 */ /* 0x000ea40000000800 */
[----:B------:R-:W-:-:S05]  /*7680*/  FMNMX.FTZ R208, R199, R204, !PT ;  /* 0x000000ccc7d07209 */ /* 0x000fca0007810000 */
[----:B------:R-:W3:Y:S01]  /*7690*/  SHFL.BFLY PT, R213, R208, 0x2, 0x1f ;  /* 0x0c401f00d0d57f89 */ /* 0x000ee200000e0000 */
[----:B-1----:R-:W-:-:S05]  /*76a0*/  FMNMX.FTZ R209, R206, R209, !PT ;  /* 0x000000d1ced17209 */ /* 0x002fca0007810000 */
[----:B------:R-:W1:Y:S01]  /*76b0*/  SHFL.BFLY PT, R204, R209, 0x1, 0x1f ;  /* 0x0c201f00d1cc7f89 */ /* 0x000e6200000e0000 */
[----:B---3--:R-:W-:-:S05]  /*76c0*/  FMNMX.FTZ R213, R208, R213, !PT ;  /* 0x000000d5d0d57209 */ /* 0x008fca0007810000 */
[----:B------:R-:W3:Y:S01]  /*76d0*/  SHFL.BFLY PT, R210, R213, 0x1, 0x1f ;  /* 0x0c201f00d5d27f89 */ /* 0x000ee200000e0000 */
[----:B-1----:R-:W-:-:S05]  /*76e0*/  FMNMX.FTZ R204, R209, R204, !PT ;  /* 0x000000ccd1cc7209 */ /* 0x002fca0007810000 */
[C---:B--2---:R-:W-:Y:S01]  /*76f0*/  FMUL.FTZ R212, R204.reuse, R13 ;  /* 0x0000000dccd47220 */ /* 0x044fe20000410000 */
[----:B------:R-:W-:-:S03]  /*7700*/  FADD.FTZ R206, -R204, R207 ;  /* 0x000000cfccce7221 */ /* 0x000fc60000010100 */
[-CC-:B------:R-:W-:Y:S01]  /*7710*/  FFMA.FTZ R209, R156, R13.reuse, -R212.reuse ;  /* 0x0000000d9cd17223 */ /* 0x180fe200000108d4 */
[-CC-:B------:R-:W-:Y:S01]  /*7720*/  FFMA.FTZ R207, R152, R13.reuse, -R212.reuse ;  /* 0x0000000d98cf7223 */ /* 0x180fe200000108d4 */
[-CC-:B------:R-:W-:Y:S01]  /*7730*/  FFMA.FTZ R157, R157, R13.reuse, -R212.reuse ;  /* 0x0000000d9d9d7223 */ /* 0x180fe200000108d4 */
[-CC-:B------:R-:W-:Y:S01]  /*7740*/  FFMA.FTZ R208, R153, R13.reuse, -R212.reuse ;  /* 0x0000000d99d07223 */ /* 0x180fe200000108d4 */
[-C--:B------:R-:W-:Y:S01]  /*7750*/  FMUL.FTZ R206, R206, R13.reuse ;  /* 0x0000000dcece7220 */ /* 0x080fe20000410000 */
[----:B------:R-:W-:Y:S01]  /*7760*/  VIADD R153, R220, 0x8 ;  /* 0x00000008dc997836 */ /* 0x000fe20000000000 */
[----:B------:R-:W-:Y:S01]  /*7770*/  MUFU.EX2 R209, R209 ;  /* 0x000000d100d17308 */ /* 0x000fe20000000800 */
[-CC-:B------:R-:W-:Y:S01]  /*7780*/  FFMA.FTZ R160, R160, R13.reuse, -R212.reuse ;  /* 0x0000000da0a07223 */ /* 0x180fe200000108d4 */
[-CC-:B------:R-:W-:Y:S01]  /*7790*/  FFMA.FTZ R161, R161, R13.reuse, -R212.reuse ;  /* 0x0000000da1a17223 */ /* 0x180fe200000108d4 */
[-CC-:B------:R-:W-:Y:S01]  /*77a0*/  FFMA.FTZ R164, R164, R13.reuse, -R212.reuse ;  /* 0x0000000da4a47223 */ /* 0x180fe200000108d4 */
[-CC-:B------:R-:W-:Y:S01]  /*77b0*/  FFMA.FTZ R165, R165, R13.reuse, -R212.reuse ;  /* 0x0000000da5a57223 */ /* 0x180fe200000108d4 */
[-CC-:B------:R-:W-:Y:S01]  /*77c0*/  FFMA.FTZ R168, R168, R13.reuse, -R212.reuse ;  /* 0x0000000da8a87223 */ /* 0x180fe200000108d4 */
[-CC-:B------:R-:W-:Y:S01]  /*77d0*/  FFMA.FTZ R169, R169, R13.reuse, -R212.reuse ;  /* 0x0000000da9a97223 */ /* 0x180fe200000108d4 */
[----:B---3--:R-:W-:Y:S01]  /*77e0*/  FMNMX.FTZ R156, R213, R210, !PT ;  /* 0x000000d2d59c7209 */ /* 0x008fe20007810000 */
[----:B------:R-:W1:Y:S01]  /*77f0*/  MUFU.EX2 R206, R206 ;  /* 0x000000ce00ce7308 */ /* 0x000e620000000800 */
        /* <DEDUP_REMOVED lines=8> */
[----:B------:R-:W-:Y:S01]  /*7880*/  @!P1 VIADD R152, R215, 0x32440 ;  /* 0x00032440d7989836 */ /* 0x000fe20000000000 */
[----:B------:R2:W-:Y:S01]  /*7890*/  MUFU.EX2 R211, R157 ;  /* 0x0000009d00d37308 */ /* 0x0005e20000000800 */
[-CC-:B------:R-:W-:Y:S01]  /*78a0*/  FFMA.FTZ R213, R154, R13.reuse, -R216.reuse ;  /* 0x0000000d9ad57223 */ /* 0x180fe200000108d8 */
[-CC-:B------:R-:W-:Y:S01]  /*78b0*/  FFMA.FTZ R214, R155, R13.reuse, -R216.reuse ;  /* 0x0000000d9bd67223 */ /* 0x180fe200000108d8 */
[-C--:B------:R-:W-:Y:S01]  /*78c0*/  FFMA.FTZ R158, R158, R13.reuse, -R216 ;  /* 0x0000000d9e9e7223 */ /* 0x080fe200000108d8 */
[----:B------:R-:W-:Y:S01]  /*78d0*/  @!P1 PRMT R152, RZ, 0x654, R152 ;  /* 0x00000654ff989816 */ /* 0x000fe20000000098 */
[-CC-:B------:R-:W-:Y:S01]  /*78e0*/  FFMA.FTZ R159, R159, R13.reuse, -R216.reuse ;  /* 0x0000000d9f9f7223 */ /* 0x180fe200000108d8 */
[--C-:B------:R-:W-:Y:S01]  /*78f0*/  FFMA.FTZ R162, R162, R13, -R216.reuse ;  /* 0x0000000da2a27223 */ /* 0x100fe200000108d8 */
[-C--:B-1----:R-:W-:Y:S01]  /*7900*/  FMUL.FTZ R24, R24, R206.reuse ;  /* 0x000000ce18187220 */ /* 0x082fe20000410000 */
[----:B------:R-:W1:Y:S01]  /*7910*/  MUFU.EX2 R210, R210 ;  /* 0x000000d200d27308 */ /* 0x000e620000000800 */
[----:B--2---:R-:W-:Y:S01]  /*7920*/  IADD3 R157, -R220, 0xb, RZ ;  /* 0x0000000bdc9d7810 */ /* 0x004fe20007ffe1ff */
[-C--:B------:R-:W-:Y:S01]  /*7930*/  FMUL.FTZ R25, R25, R206.reuse ;  /* 0x000000ce19197220 */ /* 0x080fe20000410000 */
[-C--:B------:R-:W-:Y:S01]  /*7940*/  FMUL.FTZ R28, R28, R206.reuse ;  /* 0x000000ce1c1c7220 */ /* 0x080fe20000410000 */
[-C--:B------:R-:W-:Y:S01]  /*7950*/  FMUL.FTZ R29, R29, R206.reuse ;  /* 0x000000ce1d1d7220 */ /* 0x080fe20000410000 */
[-C--:B------:R-:W-:Y:S01]  /*7960*/  FMUL.FTZ R32, R32, R206.reuse ;  /* 0x000000ce20207220 */ /* 0x080fe20000410000 */
[----:B------:R2:W-:Y:S06]  /*7970*/  BAR.ARV R157, 0x100 ;  /* 0x0004009d0000751d */ /* 0x0005ec0000002000 */
[----:B------:R3:W-:Y:S01]  /*7980*/  @!P1 SYNCS.ARRIVE.TRANS64.RED.A1T0 RZ, [R152+URZ], RZ ;  /* 0x000000ff98ff99a7 */ /* 0x0007e2000810043f */
        /* <DEDUP_REMOVED lines=130> */
[----:B---3--:R-:W-:Y:S01]  /*81b0*/  F2FP.BF16.F32.PACK_AB R152, R208, R207 ;  /* 0x000000cfd098723e */ /* 0x008fe200000010ff */
[--C-:B------:R-:W-:Y:S01]  /*81c0*/  FFMA.FTZ R163, R163, R13, -R216.reuse ;  /* 0x0000000da3a37223 */ /* 0x100fe200000108d8 */
[----:B------:R-:W-:Y:S01]  /*81d0*/  F2FP.BF16.F32.PACK_AB R154, R211, R209 ;  /* 0x000000d1d39a723e */ /* 0x000fe200000010ff */
[--C-:B------:R-:W-:Y:S01]  /*81e0*/  FFMA.FTZ R166, R166, R13, -R216.reuse ;  /* 0x0000000da6a67223 */ /* 0x100fe200000108d8 */
[----:B----4-:R-:W-:Y:S01]  /*81f0*/  F2FP.BF16.F32.PACK_AB R153, R214, R213 ;  /* 0x000000d5d699723e */ /* 0x010fe200000010ff */
[-CC-:B------:R-:W-:Y:S01]  /*8200*/  FFMA.FTZ R167, R167, R13.reuse, -R216.reuse ;  /* 0x0000000da7a77223 */ /* 0x180fe200000108d8 */
[----:B-----5:R-:W-:Y:S01]  /*8210*/  F2FP.BF16.F32.PACK_AB R155, R159, R158 ;  /* 0x0000009e9f9b723e */ /* 0x020fe200000010ff */
[----:B------:R-:W-:Y:S01]  /*8220*/  MUFU.EX2 R160, R160 ;  /* 0x000000a000a07308 */ /* 0x000fe20000000800 */
[-CC-:B------:R-:W-:Y:S01]  /*8230*/  FFMA.FTZ R170, R170, R13.reuse, -R216.reuse ;  /* 0x0000000daaaa7223 */ /* 0x180fe200000108d8 */
[-CC-:B------:R-:W-:Y:S01]  /*8240*/  FFMA.FTZ R171, R171, R13.reuse, -R216.reuse ;  /* 0x0000000dabab7223 */ /* 0x180fe200000108d8 */
[----:B------:R-:W-:Y:S01]  /*8250*/  WARPGROUP.ARRIVE ;  /* 0x00000000000079c5 */ /* 0x000fe20000000000 */
[-CC-:B------:R-:W-:Y:S01]  /*8260*/  FFMA.FTZ R174, R174, R13.reuse, -R216.reuse ;  /* 0x0000000daeae7223 */ /* 0x180fe200000108d8 */
[-C--:B------:R-:W-:Y:S01]  /*8270*/  FFMA.FTZ R175, R175, R13.reuse, -R216 ;  /* 0x0000000dafaf7223 */ /* 0x080fe200000108d8 */
[-C--:B------:R-:W-:Y:S01]  /*8280*/  FFMA.FTZ R181, R181, R13.reuse, -R212 ;  /* 0x0000000db5b57223 */ /* 0x080fe200000108d4 */
[-CC-:B------:R-:W-:Y:S01]  /*8290*/  FFMA.FTZ R178, R178, R13.reuse, -R216.reuse ;  /* 0x0000000db2b27223 */ /* 0x180fe200000108d8 */
[----:B------:R-:W1:Y:S01]  /*82a0*/  MUFU.EX2 R161, R161 ;  /* 0x000000a100a17308 */ /* 0x000e620000000800 */
[----:B------:R-:W-:Y:S01]  /*82b0*/  HGMMA.64x256x16.F32.BF16 R24, R152, gdesc[UR8].tnspB, R24, gsb0 ;  /* 0x43e0000898187df0 */ /* 0x000fe20008001818 */
[----:B------:R-:W-:Y:S01]  /*82c0*/  UIADD3 UR10, UR4, 0x80, URZ ;  /* 0x00000080040a7890 */ /* 0x000fe2000fffe03f */
[-CC-:B------:R-:W-:Y:S01]  /*82d0*/  FFMA.FTZ R179, R179, R13.reuse, -R216.reuse ;  /* 0x0000000db3b37223 */ /* 0x180fe200000108d8 */
[----:B------:R-:W-:Y:S01]  /*82e0*/  UMOV UR11, 0x40000040 ;  /* 0x40000040000b7882 */ /* 0x000fe20000000000 */
[-CC-:B------:R-:W-:Y:S01]  /*82f0*/  FFMA.FTZ R182, R182, R13.reuse, -R216.reuse ;  /* 0x0000000db6b67223 */ /* 0x180fe200000108d8 */
[-C--:B------:R-:W-:Y:S01]  /*8300*/  FFMA.FTZ R183, R183, R13.reuse, -R216 ;  /* 0x0000000db7b77223 */ /* 0x080fe200000108d8 */
[-CC-:B------:R-:W-:Y:S01]  /*8310*/  FFMA.FTZ R184, R184, R13.reuse, -R212.reuse ;  /* 0x0000000db8b87223 */ /* 0x180fe200000108d4 */
[----:B------:R-:W-:Y:S01]  /*8320*/  MUFU.EX2 R164, R164 ;  /* 0x000000a400a47308 */ /* 0x000fe20000000800 */
[-CC-:B------:R-:W-:Y:S01]  /*8330*/  FFMA.FTZ R185, R185, R13.reuse, -R212.reuse ;  /* 0x0000000db9b97223 */ /* 0x180fe200000108d4 */
[-CC-:B------:R-:W-:Y:S01]  /*8340*/  FFMA.FTZ R188, R188, R13.reuse, -R212.reuse ;  /* 0x0000000dbcbc7223 */ /* 0x180fe200000108d4 */
[-C--:B------:R-:W-:Y:S01]  /*8350*/  FFMA.FTZ R189, R189, R13.reuse, -R212 ;  /* 0x0000000dbdbd7223 */ /* 0x080fe200000108d4 */
[-CC-:B------:R-:W-:Y:S01]  /*8360*/  FFMA.FTZ R186, R186, R13.reuse, -R216.reuse ;  /* 0x0000000dbaba7223 */ /* 0x180fe200000108d8 */
[-CC-:B------:R-:W-:Y:S01]  /*8370*/  FFMA.FTZ R187, R187, R13.reuse, -R216.reuse ;  /* 0x0000000dbbbb7223 */ /* 0x180fe200000108d8 */
[-CC-:B------:R-:W-:Y:S01]  /*8380*/  FFMA.FTZ R190, R190, R13.reuse, -R216.reuse ;  /* 0x0000000dbebe7223 */ /* 0x180fe200000108d8 */
[-C--:B------:R-:W-:Y:S01]  /*8390*/  FFMA.FTZ R191, R191, R13.reuse, -R216 ;  /* 0x0000000dbfbf7223 */ /* 0x080fe200000108d8 */
[----:B------:R-:W3:Y:S01]  /*83a0*/  MUFU.EX2 R165, R165 ;  /* 0x000000a500a57308 */ /* 0x000ee20000000800 */
[-CC-:B------:R-:W-:Y:S01]  /*83b0*/  FFMA.FTZ R192, R192, R13.reuse, -R212.reuse ;  /* 0x0000000dc0c07223 */ /* 0x180fe200000108d4 */
[-CC-:B------:R-:W-:Y:S01]  /*83c0*/  FFMA.FTZ R193, R193, R13.reuse, -R212.reuse ;  /* 0x0000000dc1c17223 */ /* 0x180fe200000108d4 */
[-CC-:B------:R-:W-:Y:S01]  /*83d0*/  FFMA.FTZ R196, R196, R13.reuse, -R212.reuse ;  /* 0x0000000dc4c47223 */ /* 0x180fe200000108d4 */
[-C--:B------:R-:W-:Y:S01]  /*83e0*/  FFMA.FTZ R197, R197, R13.reuse, -R212 ;  /* 0x0000000dc5c57223 */ /* 0x080fe200000108d4 */
[-CC-:B------:R-:W-:Y:S01]  /*83f0*/  FFMA.FTZ R194, R194, R13.reuse, -R216.reuse ;  /* 0x0000000dc2c27223 */ /* 0x180fe200000108d8 */
[-CC-:B------:R-:W-:Y:S01]  /*8400*/  FFMA.FTZ R195, R195, R13.reuse, -R216.reuse ;  /* 0x0000000dc3c37223 */ /* 0x180fe200000108d8 */
[-CC-:B------:R-:W-:Y:S01]  /*8410*/  FFMA.FTZ R198, R198, R13.reuse, -R216.reuse ;  /* 0x0000000dc6c67223 */ /* 0x180fe200000108d8 */
[----:B------:R-:W-:Y:S01]  /*8420*/  MUFU.EX2 R162, R162 ;  /* 0x000000a200a27308 */ /* 0x000fe20000000800 */
[----:B------:R-:W-:Y:S01]  /*8430*/  FFMA.FTZ R199, R199, R13, -R216 ;  /* 0x0000000dc7c77223 */ /* 0x000fe200000108d8 */
[----:B------:R-:W-:Y:S01]  /*8440*/  FFMA.FTZ R207, R206, R12, R207 ;  /* 0x0000000ccecf7223 */ /* 0x000fe200000100cf */
[----:B------:R-:W-:Y:S01]  /*8450*/  FFMA.FTZ R213, R210, R0, R213 ;  /* 0x00000000d2d57223 */ /* 0x000fe200000100d5 */
[----:B------:R-:W-:-:S02]  /*8460*/  @!P1 VIADD R215, R215, 0x32460 ;  /* 0x00032460d7d79836 */ /* 0x000fc40000000000 */
[----:B------:R-:W-:Y:S01]  /*8470*/  FADD.FTZ R208, R208, R207 ;  /* 0x000000cfd0d07221 */ /* 0x000fe20000010000 */
[----:B------:R-:W-:Y:S01]  /*8480*/  FADD.FTZ R213, R214, R213 ;  /* 0x000000d5d6d57221 */ /* 0x000fe20000010000 */
[----:B------:R-:W4:Y:S01]  /*8490*/  MUFU.EX2 R163, R163 ;  /* 0x000000a300a37308 */ /* 0x000f220000000800 */
[----:B------:R-:W-:Y:S01]  /*84a0*/  @!P1 PRMT R215, RZ, 0x654, R215 ;  /* 0x00000654ffd79816 */ /* 0x000fe200000000d7 */
[----:B------:R-:W-:Y:S01]  /*84b0*/  FADD.FTZ R208, R209, R208 ;  /* 0x000000d0d1d07221 */ /* 0x000fe20000010000 */
[----:B------:R-:W-:Y:S01]  /*84c0*/  FADD.FTZ R158, R158, R213 ;  /* 0x000000d59e9e7221 */ /* 0x000fe20000010000 */
[----:B------:R-:W-:Y:S02]  /*84d0*/  IMAD.MOV.U32 R207, RZ, RZ, R204 ;  /* 0x000000ffffcf7224 */ /* 0x000fe400078e00cc */
[----:B------:R-:W-:Y:S01]  /*84e0*/  FADD.FTZ R211, R211, R208 ;  /* 0x000000d0d3d37221 */ /* 0x000fe20000010000 */
[----:B------:R-:W-:Y:S01]  /*84f0*/  FADD.FTZ R159, R159, R158 ;  /* 0x0000009e9f9f7221 */ /* 0x000fe20000010000 */
        /* <DEDUP_REMOVED lines=30> */
[----:B-1----:R-:W-:-:S05]  /*86e0*/  F2FP.BF16.F32.PACK_AB R152, R161, R160 ;  /* 0x000000a0a198723e */ /* 0x002fca00000010ff */
[----:B------:R-:W1:Y:S01]  /*86f0*/  MUFU.EX2 R197, R197 ;  /* 0x000000c500c57308 */ /* 0x000e620000000800 */
[----:B---3--:R-:W-:Y:S01]  /*8700*/  F2FP.BF16.F32.PACK_AB R154, R165, R164 ;  /* 0x000000a4a59a723e */ /* 0x008fe200000010ff */
[----:B------:R-:W-:Y:S01]  /*8710*/  FADD.FTZ R160, R160, R211 ;  /* 0x000000d3a0a07221 */ /* 0x000fe20000010000 */
[----:B----4-:R-:W-:Y:S01]  /*8720*/  F2FP.BF16.F32.PACK_AB R153, R163, R162 ;  /* 0x000000a2a399723e */ /* 0x010fe200000010ff */
[----:B------:R-:W-:Y:S01]  /*8730*/  FADD.FTZ R162, R162, R159 ;  /* 0x0000009fa2a27221 */ /* 0x000fe20000010000 */
[----:B-----5:R-:W-:Y:S01]  /*8740*/  F2FP.BF16.F32.PACK_AB R155, R167, R166 ;  /* 0x000000a6a79b723e */ /* 0x020fe200000010ff */
[----:B------:R-:W-:Y:S01]  /*8750*/  FADD.FTZ R161, R161, R160 ;  /* 0x000000a0a1a17221 */ /* 0x000fe20000010000 */
[----:B------:R-:W-:Y:S01]  /*8760*/  IMAD.MOV.U32 R211, RZ, RZ, R156 ;  /* 0x000000ffffd37224 */ /* 0x000fe200078e009c */
[----:B------:R-:W-:Y:S01]  /*8770*/  MUFU.EX2 R194, R194 ;  /* 0x000000c200c27308 */ /* 0x000fe20000000800 */
[----:B------:R-:W-:Y:S01]  /*8780*/  WARPGROUP.ARRIVE ;  /* 0x00000000000079c5 */ /* 0x000fe20000000000 */
[----:B------:R-:W-:Y:S01]  /*8790*/  FADD.FTZ R163, R163, R162 ;  /* 0x000000a2a3a37221 */ /* 0x000fe20000010000 */
[----:B------:R-:W-:-:S03]  /*87a0*/  FADD.FTZ R164, R164, R161 ;  /* 0x000000a1a4a47221 */ /* 0x000fc60000010000 */
[----:B------:R-:W-:Y:S01]  /*87b0*/  FADD.FTZ R166, R166, R163 ;  /* 0x000000a3a6a67221 */ /* 0x000fe20000010000 */
[----:B------:R-:W-:Y:S01]  /*87c0*/  HGMMA.64x256x16.F32.BF16 R24, R152, gdesc[UR8].tnspB, R24, gsb0 ;  /* 0x43e0000898187df0 */ /* 0x000fe20008001818 */
[----:B------:R-:W-:Y:S01]  /*87d0*/  UIADD3 UR10, UR4, 0x100, URZ ;  /* 0x00000100040a7890 */ /* 0x000fe2000fffe03f */
[----:B------:R-:W3:Y:S01]  /*87e0*/  MUFU.EX2 R195, R195 ;  /* 0x000000c300c37308 */ /* 0x000ee20000000800 */
[----:B------:R-:W-:Y:S01]  /*87f0*/  UMOV UR11, 0x40000040 ;  /* 0x40000040000b7882 */ /* 0x000fe20000000000 */
[----:B------:R-:W-:Y:S01]  /*8800*/  FADD.FTZ R165, R165, R164 ;  /* 0x000000a4a5a57221 */ /* 0x000fe20000010000 */
[----:B------:R-:W-:-:S05]  /*8810*/  FADD.FTZ R167, R167, R166 ;  /* 0x000000a6a7a77221 */ /* 0x000fca0000010000 */
[----:B------:R-:W-:Y:S08]  /*8820*/  MUFU.EX2 R198, R198 ;  /* 0x000000c600c67308 */ /* 0x000ff00000000800 */
[----:B------:R-:W4:Y:S01]  /*8830*/  MUFU.EX2 R199, R199 ;  /* 0x000000c700c77308 */ /* 0x000f220000000800 */
[----:B------:R-:W-:Y:S02]  /*8840*/  WARPGROUP.DEPBAR.LE gsb0, 0x0 ;  /* 0x00008000000079c5 */ /* 0x000fe40000010000 */
[----:B--2---:R-:W-:Y:S01]  /*8850*/  F2FP.BF16.F32.PACK_AB R152, R169, R168 ;  /* 0x000000a8a998723e */ /* 0x004fe200000010ff */
[----:B------:R-:W-:Y:S01]  /*8860*/  FADD.FTZ R168, R168, R165 ;  /* 0x000000a5a8a87221 */ /* 0x000fe20000010000 */
[----:B------:R-:W-:-:S02]  /*8870*/  F2FP.BF16.F32.PACK_AB R154, R173, R172 ;  /* 0x000000acad9a723e */ /* 0x000fc400000010ff */
        /* <DEDUP_REMOVED lines=30> */
[----:B------:R-:W-:Y:S01]  /*8a60*/  UIADD3 UR4, UR4, 0x280, URZ ;  /* 0x0000028004047890 */ /* 0x000fe2000fffe03f */
        /* <DEDUP_REMOVED lines=14> */
[----:B------:R-:W-:Y:S01]  /*8b50*/  UMOV UR10, UR4 ;  /* 0x00000004000a7c82 */ /* 0x000fe20008000000 */
[----:B------:R-:W-:Y:S01]  /*8b60*/  UMOV UR11, 0x40000040 ;  /* 0x40000040000b7882 */ /* 0x000fe20000000000 */
[----:B------:R-:W-:Y:S01]  /*8b70*/  FADD.FTZ R191, R191, R190 ;  /* 0x000000bebfbf7221 */ /* 0x000fe20000010000 */
[----:B------:R-:W-:Y:S02]  /*8b80*/  WARPGROUP.DEPBAR.LE gsb0, 0x0 ;  /* 0x00008000000079c5 */ /* 0x000fe40000010000 */
[----:B------:R-:W-:Y:S01]  /*8b90*/  F2FP.BF16.F32.PACK_AB R152, R193, R192 ;  /* 0x000000c0c198723e */ /* 0x000fe200000010ff */
[----:B------:R-:W-:Y:S01]  /*8ba0*/  FADD.FTZ R192, R192, R189 ;  /* 0x000000bdc0c07221 */ /* 0x000fe20000010000 */
[----:B-1----:R-:W-:Y:S02]  /*8bb0*/  F2FP.BF16.F32.PACK_AB R154, R197, R196 ;  /* 0x000000c4c59a723e */ /* 0x002fe400000010ff */
[----:B---3--:R-:W-:Y:S01]  /*8bc0*/  F2FP.BF16.F32.PACK_AB R153, R195, R194 ;  /* 0x000000c2c399723e */ /* 0x008fe200000010ff */
[----:B------:R-:W-:Y:S01]  /*8bd0*/  FADD.FTZ R194, R194, R191 ;  /* 0x000000bfc2c27221 */ /* 0x000fe20000010000 */
[----:B----4-:R-:W-:Y:S01]  /*8be0*/  F2FP.BF16.F32.PACK_AB R155, R199, R198 ;  /* 0x000000c6c79b723e */ /* 0x010fe200000010ff */
        /* <DEDUP_REMOVED lines=11> */
.L_x_10642:
[----:B------:R-:W3:Y:S01]  /*8ca0*/  SHFL.BFLY PT, R3, R12, 0x2, 0x1f ;  /* 0x0c401f000c037f89 */ /* 0x000ee200000e0000 */
[----:B------:R-:W-:Y:S01]  /*8cb0*/  IMAD.MOV.U32 R7, RZ, RZ, RZ ;  /* 0x000000ffff077224 */ /* 0x000fe200078e00ff */
[----:B------:R-:W-:Y:S01]  /*8cc0*/  UIADD3 UR36, UR36, 0x1, URZ ;  /* 0x0000000124247890 */ /* 0x000fe2000fffe03f */
[----:B------:R4:W-:Y:S06]  /*8cd0*/  BAR.ARV R157, 0x100 ;  /* 0x0004009d0000751d */ /* 0x0009ec0000002000 */
[----:B------:R-:W-:Y:S02]  /*8ce0*/  UISETP.NE.AND UP0, UPT, UR36, 0x2, UPT ;  /* 0x000000022400788c */ /* 0x000fe4000bf05270 */
[----:B------:R-:W-:Y:S06]  /*8cf0*/  BAR.ARV 0x8, 0x120 ;  /* 0x0204800000007b1d */ /* 0x000fec0000002000 */
[----:B------:R-:W-:Y:S01]  /*8d00*/  USEL UR4, URZ, 0x1, UP0 ;  /* 0x000000013f047887 */ /* 0x000fe20008000000 */
[----:B------:R-:W-:Y:S01]  /*8d10*/  PLOP3.LUT P0, PT, PT, PT, PT, 0x8, 0x0 ;  /* 0x000000000000781c */ /* 0x000fe20003f0e170 */
[----:B------:R-:W5:Y:S01]  /*8d20*/  SHFL.BFLY PT, R5, R0, 0x2, 0x1f ;  /* 0x0c401f0000057f89 */ /* 0x000f6200000e0000 */
[----:B------:R-:W-:Y:S01]  /*8d30*/  IADD3 R224, R224, 0x1, RZ ;  /* 0x00000001e0e07810 */ /* 0x000fe20007ffe0ff */
[----:B------:R-:W-:Y:S01]  /*8d40*/  USEL UR36, UR36, URZ, UP0 ;  /* 0x0000003f24247287 */ /* 0x000fe20008000000 */
[----:B---3--:R-:W-:Y:S01]  /*8d50*/  FADD.FTZ R2, R3, R12 ;  /* 0x0000000c03027221 */ /* 0x008fe20000010000 */
[----:B------:R-:W-:-:S04]  /*8d60*/  ULOP3.LUT UR37, UR37, UR4, URZ, 0x3c, !UPT ;  /* 0x0000000425257292 */ /* 0x000fc8000f8e3c3f */
[----:B------:R-:W3:Y:S01]  /*8d70*/  SHFL.BFLY PT, R3, R2, 0x1, 0x1f ;  /* 0x0c201f0002037f89 */ /* 0x000ee200000e0000 */
[----:B-----5:R-:W-:Y:S01]  /*8d80*/  FADD.FTZ R5, R5, R0 ;  /* 0x0000000005057221 */ /* 0x020fe20000010000 */
[----:B------:R-:W-:-:S04]  /*8d90*/  IMAD.MOV.U32 R0, RZ, RZ, -0x800000 ;  /* 0xff800000ff007424 */ /* 0x000fc800078e00ff */
[----:B------:R-:W5:Y:S01]  /*8da0*/  SHFL.BFLY PT, R4, R5, 0x1, 0x1f ;  /* 0x0c201f0005047f89 */ /* 0x000f6200000e0000 */
[----:B---3--:R-:W-:Y:S01]  /*8db0*/  FADD.FTZ R20, R2, R3 ;  /* 0x0000000302147221 */ /* 0x008fe20000010000 */
[----:B------:R-:W-:Y:S02]  /*8dc0*/  IMAD.MOV.U32 R3, RZ, RZ, RZ ;  /* 0x000000ffff037224 */ /* 0x000fe400078e00ff */
[----:B------:R-:W-:Y:S02]  /*8dd0*/  IMAD.MOV.U32 R2, RZ, RZ, -0x800000 ;  /* 0xff800000ff027424 */ /* 0x000fe400078e00ff */
[----:B------:R-:W-:-:S13]  /*8de0*/  FSETP.NE.FTZ.AND P1, PT, R20, RZ, PT ;  /* 0x000000ff1400720b */ /* 0x000fda0003f35000 */
[----:B------:R-:W3:Y:S01]  /*8df0*/  @P1 MUFU.RCP R7, R20 ;  /* 0x0000001400071308 */ /* 0x000ee20000001000 */
[----:B------:R-:W-:Y:S01]  /*8e00*/  @P1 FMUL.FTZ R21, R13, 0.69314718246459960938 ;  /* 0x3f3172180d151820 */ /* 0x000fe20000410000 */
[----:B-----5:R-:W-:-:S05]  /*8e10*/  FADD.FTZ R22, R5, R4 ;  /* 0x0000000405167221 */ /* 0x020fca0000010000 */
[----:B------:R-:W-:Y:S01]  /*8e20*/  FSETP.NE.FTZ.AND P2, PT, R22, RZ, PT ;  /* 0x000000ff1600720b */ /* 0x000fe20003f55000 */
[----:B------:R-:W5:Y:S01]  /*8e30*/  @P1 MUFU.LG2 R20, R20 ;  /* 0x0000001400141308 */ /* 0x000f620000000c00 */
[-C--:B---3--:R-:W-:Y:S01]  /*8e40*/  FMUL.FTZ R4, R24, R7.reuse ;  /* 0x0000000718047220 */ /* 0x088fe20000410000 */
[-C--:B------:R-:W-:Y:S01]  /*8e50*/  FMUL.FTZ R25, R25, R7.reuse ;  /* 0x0000000719197220 */ /* 0x080fe20000410000 */
[----:B------:R-:W-:-:S09]  /*8e60*/  FMUL.FTZ R6, R28, R7 ;  /* 0x000000071c067220 */ /* 0x000fd20000410000 */
[----:B------:R-:W3:Y:S01]  /*8e70*/  @P2 MUFU.RCP R3, R22 ;  /* 0x0000001600032308 */ /* 0x000ee20000001000 */
[----:B------:R-:W-:Y:S01]  /*8e80*/  @P2 FMUL.FTZ R24, R13, 0.69314718246459960938 ;  /* 0x3f3172180d182820 */ /* 0x000fe20000410000 */
[-C--:B------:R-:W-:Y:S01]  /*8e90*/  FMUL.FTZ R29, R29, R7.reuse ;  /* 0x000000071d1d7220 */ /* 0x080fe20000410000 */
[-C--:B------:R-:W-:Y:S01]  /*8ea0*/  FMUL.FTZ R32, R32, R7.reuse ;  /* 0x0000000720207220 */ /* 0x080fe20000410000 */
[-C--:B------:R-:W-:Y:S01]  /*8eb0*/  FMUL.FTZ R33, R33, R7.reuse ;  /* 0x0000000721217220 */ /* 0x080fe20000410000 */
[----:B-----5:R-:W-:Y:S01]  /*8ec0*/  @P1 FMUL.FTZ R20, R20, 0.69314718246459960938 ;  /* 0x3f31721814141820 */ /* 0x020fe20000410000 */
[-C--:B------:R-:W-:Y:S01]  /*8ed0*/  FMUL.FTZ R36, R36, R7.reuse ;  /* 0x0000000724247220 */ /* 0x080fe20000410000 */
[-C--:B------:R-:W-:Y:S01]  /*8ee0*/  FMUL.FTZ R37, R37, R7.reuse ;  /* 0x0000000725257220 */ /* 0x080fe20000410000 */
[----:B------:R-:W5:Y:S01]  /*8ef0*/  @P2 MUFU.LG2 R22, R22 ;  /* 0x0000001600162308 */ /* 0x000f620000000c00 */
        /* <DEDUP_REMOVED lines=10> */
[-C--:B----4-:R-:W-:Y:S01]  /*8fa0*/  FMUL.FTZ R157, R71, R3.reuse ;  /* 0x00000003479d7220 */ /* 0x090fe20000410000 */
[----:B------:R-:W-:Y:S01]  /*8fb0*/  FMUL.FTZ R78, R79, R3 ;  /* 0x000000034f4e7220 */ /* 0x000fe20000410000 */
        /* <DEDUP_REMOVED lines=111> */
.L_x_10620:
[----:B------:R-:W3:Y:S08]  /*96b0*/  S2UR UR4, SR_CgaCtaId ;  /* 0x00000000000479c3 */ /* 0x000ef00000008800 */
[----:B------:R-:W-:Y:S06]  /*96c0*/  BAR.SYNC.DEFER_BLOCKING 0x5, 0x120 ;  /* 0x0144800000007b1d */ /* 0x000fec0000010000 */
[----:B------:R-:W-:-:S02]  /*96d0*/  UMOV UR39, 0x400 ;  /* 0x0000040000277882 */ /* 0x000fc40000000000 */
[----:B---3--:R-:W-:-:S09]  /*96e0*/  ULEA UR39, UR4, UR39, 0x18 ;  /* 0x0000002704277291 */ /* 0x008fd2000f8ec03f */
[----:B------:R-:W3:Y:S02]  /*96f0*/  LDS R20, [UR39+0x324d0] ;  /* 0x0324d027ff147984 */ /* 0x000ee40008000800 */
[----:B---3--:R-:W-:Y:S01]  /*9700*/  R2UR UR4, R20 ;  /* 0x00000000140472ca */ /* 0x008fe200000e0000 */
        /* <DEDUP_REMOVED lines=14> */
[----:B------:R-:W-:Y:S01]  /*97f0*/  IMAD.X R23, RZ, RZ, R203, P0 ;  /* 0x000000ffff177224 */ /* 0x000fe200000e06cb */
[----:B------:R-:W-:Y:S01]  /*9800*/  LOP3.LUT R34, R34, R35, RZ, 0x3c, !PT ;  /* 0x0000002322227212 */ /* 0x000fe200078e3cff */
[----:B------:R-:W-:Y:S01]  /*9810*/  ULDC UR6, c[0x0][0xb88] ;  /* 0x0002e20000067ab9 */ /* 0x000fe20000000800 */
[C---:B------:R-:W-:Y:S01]  /*9820*/  IADD3 R35, P0, R202.reuse, 0x8020, RZ ;  /* 0x00008020ca237810 */ /* 0x040fe20007f1e0ff */
[----:B------:R-:W-:Y:S01]  /*9830*/  UIMAD UR5, UR43, UR7, UR5 ;  /* 0x000000072b0572a4 */ /* 0x000fe2000f8e0205 */
[----:B------:R-:W-:-:S02]  /*9840*/  IADD3 R21, P6, R202, 0x20, RZ ;  /* 0x00000020ca157810 */ /* 0x000fc40007fde0ff */
[----:B------:R-:W-:Y:S01]  /*9850*/  LOP3.LUT R24, R35, 0x380, RZ, 0xc0, !PT ;  /* 0x0000038023187812 */ /* 0x000fe200078ec0ff */
[----:B------:R-:W-:Y:S01]  /*9860*/  UIADD3 UR5, UR9, UR5, URZ ;  /* 0x0000000509057290 */ /* 0x000fe2000fffe03f */
[----:B------:R-:W-:Y:S02]  /*9870*/  IADD3 R31, P2, R202, 0x4000, RZ ;  /* 0x00004000ca1f7810 */ /* 0x000fe40007f5e0ff */
[----:B------:R-:W-:Y:S02]  /*9880*/  SHF.R.U64 R24, R24, 0x3, RZ ;  /* 0x0000000318187819 */ /* 0x000fe400000012ff */
[----:B------:R-:W-:Y:S02]  /*9890*/  LOP3.LUT R20, R21, 0x380, RZ, 0xc0, !PT ;  /* 0x0000038015147812 */ /* 0x000fe400078ec0ff */
[----:B------:R-:W-:Y:S02]  /*98a0*/  LOP3.LUT R30, R31, 0x380, RZ, 0xc0, !PT ;  /* 0x000003801f1e7812 */ /* 0x000fe400078ec0ff */
[----:B------:R-:W-:-:S02]  /*98b0*/  IADD3 R27, P1, R202, 0x60, RZ ;  /* 0x00000060ca1b7810 */ /* 0x000fc40007f3e0ff */
[----:B------:R-:W-:Y:S01]  /*98c0*/  LOP3.LUT R24, R24, R35, RZ, 0x3c, !PT ;  /* 0x0000002318187212 */ /* 0x000fe200078e3cff */
[----:B------:R-:W-:Y:S01]  /*98d0*/  IMAD.X R35, RZ, RZ, R203, P3 ;  /* 0x000000ffff237224 */ /* 0x000fe200018e06cb */
[----:B------:R-:W-:Y:S02]  /*98e0*/  SHF.R.U64 R20, R20, 0x3, RZ ;  /* 0x0000000314147819 */ /* 0x000fe400000012ff */
[----:B------:R-:W-:Y:S02]  /*98f0*/  IADD3 R39, P4, R202, 0x4040, RZ ;  /* 0x00004040ca277810 */ /* 0x000fe40007f9e0ff */
[----:B------:R-:W-:Y:S02]  /*9900*/  SHF.R.U64 R30, R30, 0x3, RZ ;  /* 0x000000031e1e7819 */ /* 0x000fe400000012ff */
[----:B------:R-:W-:Y:S02]  /*9910*/  IADD3 R55, P3, R202, 0xc000, RZ ;  /* 0x0000c000ca377810 */ /* 0x000fe40007f7e0ff */
[----:B------:R-:W-:-:S02]  /*9920*/  LOP3.LUT R26, R27, 0x380, RZ, 0xc0, !PT ;  /* 0x000003801b1a7812 */ /* 0x000fc400078ec0ff */
[----:B------:R-:W-:Y:S01]  /*9930*/  LOP3.LUT R20, R20, R21, RZ, 0x3c, !PT ;  /* 0x0000001514147212 */ /* 0x000fe200078e3cff */
[--C-:B------:R-:W-:Y:S01]  /*9940*/  IMAD.X R21, RZ, RZ, R203.reuse, P6 ;  /* 0x000000ffff157224 */ /* 0x100fe200030e06cb */
[----:B------:R-:W-:Y:S02]  /*9950*/  LOP3.LUT R38, R39, 0x380, RZ, 0xc0, !PT ;  /* 0x0000038027267812 */ /* 0x000fe400078ec0ff */
[----:B------:R-:W-:Y:S01]  /*9960*/  LOP3.LUT R30, R30, R31, RZ, 0x3c, !PT ;  /* 0x0000001f1e1e7212 */ /* 0x000fe200078e3cff */
[----:B------:R-:W-:Y:S01]  /*9970*/  IMAD.X R31, RZ, RZ, R203, P2 ;  /* 0x000000ffff1f7224 */ /* 0x000fe200010e06cb */
[----:B------:R-:W-:Y:S02]  /*9980*/  LOP3.LUT R54, R55, 0x380, RZ, 0xc0, !PT ;  /* 0x0000038037367812 */ /* 0x000fe400078ec0ff */
[----:B------:R-:W-:Y:S02]  /*9990*/  IADD3 R47, P6, R202, 0x8000, RZ ;  /* 0x00008000ca2f7810 */ /* 0x000fe40007fde0ff */
[----:B------:R-:W-:-:S02]  /*99a0*/  SHF.R.U64 R26, R26, 0x3, RZ ;  /* 0x000000031a1a7819 */ /* 0x000fc400000012ff */
[C---:B------:R-:W-:Y:S02]  /*99b0*/  IADD3 R51, P2, R202.reuse, 0x8060, RZ ;  /* 0x00008060ca337810 */ /* 0x040fe40007f5e0ff */
[----:B------:R-:W-:Y:S02]  /*99c0*/  LOP3.LUT R67, R202, 0x380, RZ, 0xc0, !PT ;  /* 0x00000380ca437812 */ /* 0x000fe400078ec0ff */
[----:B------:R-:W-:Y:S02]  /*99d0*/  SHF.R.U64 R38, R38, 0x3, RZ ;  /* 0x0000000326267819 */ /* 0x000fe400000012ff */
[----:B------:R-:W-:Y:S02]  /*99e0*/  SHF.R.U64 R54, R54, 0x3, RZ ;  /* 0x0000000336367819 */ /* 0x000fe400000012ff */
[----:B------:R-:W-:Y:S02]  /*99f0*/  LOP3.LUT R46, R47, 0x380, RZ, 0xc0, !PT ;  /* 0x000003802f2e7812 */ /* 0x000fe400078ec0ff */
[----:B------:R-:W-:-:S02]  /*9a00*/  SHF.R.S32.HI R86, RZ, 0x1f, R225 ;  /* 0x0000001fff567819 */ /* 0x000fc400000114e1 */
[----:B------:R-:W-:Y:S01]  /*9a10*/  LOP3.LUT R26, R26, R27, RZ, 0x3c, !PT ;  /* 0x0000001b1a1a7212 */ /* 0x000fe200078e3cff */
[----:B------:R-:W-:Y:S01]  /*9a20*/  IMAD.X R27, RZ, RZ, R203, P1 ;  /* 0x000000ffff1b7224 */ /* 0x000fe200008e06cb */
[----:B------:R-:W-:Y:S02]  /*9a30*/  LOP3.LUT R50, R51, 0x380, RZ, 0xc0, !PT ;  /* 0x0000038033327812 */ /* 0x000fe400078ec0ff */
[----:B------:R-:W-:Y:S02]  /*9a40*/  SHF.R.U64 R67, R67, 0x3, RZ ;  /* 0x0000000343437819 */ /* 0x000fe400000012ff */
[----:B------:R-:W-:Y:S02]  /*9a50*/  LOP3.LUT R38, R38, R39, RZ, 0x3c, !PT ;  /* 0x0000002726267212 */ /* 0x000fe400078e3cff */
[----:B------:R-:W-:Y:S02]  /*9a60*/  IADD3 R39, P1, R202, 0x8040, RZ ;  /* 0x00008040ca277810 */ /* 0x000fe40007f3e0ff */
[----:B------:R-:W-:-:S02]  /*9a70*/  LOP3.LUT R54, R54, R55, RZ, 0x3c, !PT ;  /* 0x0000003736367212 */ /* 0x000fc400078e3cff */
[----:B------:R-:W-:Y:S02]  /*9a80*/  IADD3 R43, P5, R202, 0x4060, RZ ;  /* 0x00004060ca2b7810 */ /* 0x000fe40007fbe0ff */
[----:B------:R-:W-:Y:S02]  /*9a90*/  SHF.R.U64 R46, R46, 0x3, RZ ;  /* 0x000000032e2e7819 */ /* 0x000fe400000012ff */
[----:B------:R-:W-:Y:S02]  /*9aa0*/  LEA.HI R55, R86, R225, RZ, 0x7 ;  /* 0x000000e156377211 */ /* 0x000fe400078f38ff */
[----:B------:R-:W-:Y:S02]  /*9ab0*/  SHF.R.U64 R50, R50, 0x3, RZ ;  /* 0x0000000332327819 */ /* 0x000fe400000012ff */
[----:B------:R-:W-:Y:S01]  /*9ac0*/  LOP3.LUT R66, R67, R202, RZ, 0x3c, !PT ;  /* 0x000000ca43427212 */ /* 0x000fe200078e3cff */
[----:B------:R-:W-:Y:S01]  /*9ad0*/  IMAD.MOV.U32 R67, RZ, RZ, R203 ;  /* 0x000000ffff437224 */ /* 0x000fe200078e00cb */
[----:B------:R-:W-:-:S02]  /*9ae0*/  LOP3.LUT R28, R39, 0x380, RZ, 0xc0, !PT ;  /* 0x00000380271c7812 */ /* 0x000fc400078ec0ff */
[----:B------:R-:W-:Y:S02]  /*9af0*/  LOP3.LUT R42, R43, 0x380, RZ, 0xc0, !PT ;  /* 0x000003802b2a7812 */ /* 0x000fe400078ec0ff */
[----:B------:R-:W-:Y:S01]  /*9b00*/  LOP3.LUT R46, R46, R47, RZ, 0x3c, !PT ;  /* 0x0000002f2e2e7212 */ /* 0x000fe200078e3cff */
[--C-:B------:R-:W-:Y:S01]  /*9b10*/  IMAD.X R47, RZ, RZ, R203.reuse, P6 ;  /* 0x000000ffff2f7224 */ /* 0x100fe200030e06cb */
[----:B------:R-:W-:Y:S01]  /*9b20*/  LOP3.LUT R94, R55, 0xffffff80, RZ, 0xc0, !PT ;  /* 0xffffff80375e7812 */ /* 0x000fe200078ec0ff */
[----:B------:R-:W-:Y:S01]  /*9b30*/  IMAD.X R55, RZ, RZ, R203, P3 ;  /* 0x000000ffff377224 */ /* 0x000fe200018e06cb */
[----:B------:R-:W-:Y:S02]  /*9b40*/  LOP3.LUT R50, R50, R51, RZ, 0x3c, !PT ;  /* 0x0000003332327212 */ /* 0x000fe400078e3cff */
[----:B------:R-:W-:Y:S01]  /*9b50*/  IADD3 R51, P6, R202, 0xc060, RZ ;  /* 0x0000c060ca337810 */ /* 0x000fe20007fde0ff */
[----:B------:R-:W-:Y:S01]  /*9b60*/  IMAD.IADD R94, R225, 0x1, -R94 ;  /* 0x00000001e15e7824 */ /* 0x000fe200078e0a5e */
[----:B------:R-:W-:-:S02]  /*9b70*/  SHF.R.U64 R28, R28, 0x3, RZ ;  /* 0x000000031c1c7819 */ /* 0x000fc400000012ff */
[----:B------:R-:W-:Y:S02]  /*9b80*/  MOV R67, R66 ;  /* 0x0000004200437202 */ /* 0x000fe40000000f00 */
[----:B------:R-:W-:Y:S01]  /*9b90*/  F2FP.BF16.F32.PACK_AB R4, R25, R4 ;  /* 0x000000041904723e */ /* 0x000fe200000010ff */
[--C-:B------:R-:W-:Y:S01]  /*9ba0*/  IMAD.X R25, RZ, RZ, R203.reuse, P0 ;  /* 0x000000ffff197224 */ /* 0x100fe200000e06cb */
[----:B------:R-:W-:Y:S02]  /*9bb0*/  F2FP.BF16.F32.PACK_AB R5, R170, R5 ;  /* 0x00000005aa05723e */ /* 0x000fe400000010ff */
[----:B------:R-:W-:Y:S01]  /*9bc0*/  F2FP.BF16.F32.PACK_AB R6, R29, R6 ;  /* 0x000000061d06723e */ /* 0x000fe200000010ff */
[----:B------:R-:W-:Y:S01]  /*9bd0*/  IMAD.X R29, RZ, RZ, R203, P1 ;  /* 0x000000ffff1d7224 */ /* 0x000fe200008e06cb */
[----:B------:R-:W-:Y:S02]  /*9be0*/  F2FP.BF16.F32.PACK_AB R7, R168, R7 ;  /* 0x00000007a807723e */ /* 0x000fe400000010ff */
[----:B------:R-:W-:-:S02]  /*9bf0*/  SHF.R.U64 R42, R42, 0x3, RZ ;  /* 0x000000032a2a7819 */ /* 0x000fc400000012ff */
[----:B------:R-:W-:Y:S01]  /*9c00*/  MOV R26, R26 ;  /* 0x0000001a001a7202 */ /* 0x000fe20000000f00 */
[----:B------:R-:W-:Y:S01]  /*9c10*/  VIADD R27, R223, UR42 ;  /* 0x0000002adf1b7c36 */ /* 0x000fe20008000000 */
[----:B------:R-:W-:Y:S01]  /*9c20*/  LOP3.LUT R66, R51, 0x380, RZ, 0xc0, !PT ;  /* 0x0000038033427812 */ /* 0x000fe200078ec0ff */
[----:B------:R3:W-:Y:S01]  /*9c30*/  STSM.16.M88.4 [R67], R4 ;  /* 0x0000000443007844 */ /* 0x0007e20000000200 */
[----:B------:R-:W-:Y:S01]  /*9c40*/  LOP3.LUT R28, R28, R39, RZ, 0x3c, !PT ;  /* 0x000000271c1c7212 */ /* 0x000fe200078e3cff */
[--C-:B------:R-:W-:Y:S01]  /*9c50*/  IMAD.X R39, RZ, RZ, R203.reuse, P4 ;  /* 0x000000ffff277224 */ /* 0x100fe200020e06cb */
[----:B------:R-:W-:Y:S01]  /*9c60*/  LOP3.LUT R42, R42, R43, RZ, 0x3c, !PT ;  /* 0x0000002b2a2a7212 */ /* 0x000fe200078e3cff */
[----:B------:R-:W-:Y:S01]  /*9c70*/  IMAD.X R43, RZ, RZ, R203, P5 ;  /* 0x000000ffff2b7224 */ /* 0x000fe200028e06cb */
[C---:B------:R-:W-:Y:S02]  /*9c80*/  IADD3 R59, P4, R202.reuse, 0xc020, RZ ;  /* 0x0000c020ca3b7810 */ /* 0x040fe40007f9e0ff */
[----:B------:R-:W-:-:S02]  /*9c90*/  IADD3 R63, P5, R202, 0xc040, RZ ;  /* 0x0000c040ca3f7810 */ /* 0x000fc40007fbe0ff */
[----:B------:R-:W-:Y:S02]  /*9ca0*/  SHF.R.U64 R66, R66, 0x3, RZ ;  /* 0x0000000342427819 */ /* 0x000fe400000012ff */
[----:B------:R-:W-:Y:S02]  /*9cb0*/  LOP3.LUT P0, RZ, R94, 0x3, RZ, 0xc0, !PT ;  /* 0x000000035eff7812 */ /* 0x000fe4000780c0ff */
[----:B------:R-:W-:Y:S02]  /*9cc0*/  LOP3.LUT R58, R59, 0x380, RZ, 0xc0, !PT ;  /* 0x000003803b3a7812 */ /* 0x000fe400078ec0ff */
[----:B------:R-:W-:Y:S01]  /*9cd0*/  LOP3.LUT R62, R63, 0x380, RZ, 0xc0, !PT ;  /* 0x000003803f3e7812 */ /* 0x000fe200078ec0ff */
[----:B---3--:R-:W-:Y:S01]  /*9ce0*/  VIADD R4, R27, 0x8 ;  /* 0x000000081b047836 */ /* 0x008fe20000000000 */
[----:B------:R-:W-:Y:S01]  /*9cf0*/  LOP3.LUT R66, R66, R51, RZ, 0x3c, !PT ;  /* 0x0000003342427212 */ /* 0x000fe200078e3cff */
[--C-:B------:R-:W-:Y:S01]  /*9d00*/  IMAD.X R67, RZ, RZ, R203.reuse, P6 ;  /* 0x000000ffff437224 */ /* 0x100fe200030e06cb */
[----:B------:R-:W-:Y:S01]  /*9d10*/  MOV R94, R20 ;  /* 0x00000014005e7202 */ /* 0x000fe20000000f00 */
[----:B------:R-:W-:Y:S01]  /*9d20*/  IMAD.X R51, RZ, RZ, R203, P2 ;  /* 0x000000ffff337224 */ /* 0x000fe200010e06cb */
[----:B------:R-:W-:Y:S01]  /*9d30*/  ISETP.GE.OR P1, PT, R4, UR6, P0 ;  /* 0x0000000604007c0c */ /* 0x000fe20008726670 */
[----:B------:R-:W-:Y:S01]  /*9d40*/  IMAD.U32 R21, RZ, RZ, UR9 ;  /* 0x00000009ff157e24 */ /* 0x000fe2000f8e00ff */
[----:B------:R-:W-:Y:S01]  /*9d50*/  F2FP.BF16.F32.PACK_AB R4, R33, R32 ;  /* 0x000000202104723e */ /* 0x000fe200000010ff */
[----:B------:R-:W-:Y:S01]  /*9d60*/  IMAD.U32 R21, RZ, RZ, UR5 ;  /* 0x00000005ff157e24 */ /* 0x000fe2000f8e00ff */
[----:B------:R-:W-:Y:S01]  /*9d70*/  F2FP.BF16.F32.PACK_AB R5, R163, R48 ;  /* 0x00000030a305723e */ /* 0x000fe200000010ff */
[----:B------:R-:W-:Y:S01]  /*9d80*/  USHF.R.S32.HI UR5, URZ, 0x1f, UR44 ;  /* 0x0000001f3f057899 */ /* 0x000fe2000801142c */
[----:B------:R-:W-:Y:S01]  /*9d90*/  F2FP.BF16.F32.PACK_AB R6, R37, R36 ;  /* 0x000000242506723e */ /* 0x000fe200000010ff */
[----:B------:R-:W-:Y:S01]  /*9da0*/  IMAD.U32 R20, RZ, RZ, UR8 ;  /* 0x00000008ff147e24 */ /* 0x000fe2000f8e00ff */
[----:B------:R-:W-:-:S02]  /*9db0*/  F2FP.BF16.F32.PACK_AB R7, R161, R44 ;  /* 0x0000002ca107723e */ /* 0x000fc400000010ff */
[----:B------:R-:W-:Y:S02]  /*9dc0*/  MOV R87, R22 ;  /* 0x0000001600577202 */ /* 0x000fe40000000f00 */
[----:B------:R-:W-:Y:S01]  /*9dd0*/  F2FP.BF16.F32.PACK_AB R8, R41, R8 ;  /* 0x000000082908723e */ /* 0x000fe200000010ff */
[----:B------:R-:W3:Y:S01]  /*9de0*/  LDC.64 R22, c[0x0][0xc78] ;  /* 0x00031e00ff167b82 */ /* 0x000ee20000000a00 */
[----:B------:R-:W-:Y:S01]  /*9df0*/  F2FP.BF16.F32.PACK_AB R9, R166, R9 ;  /* 0x00000009a609723e */ /* 0x000fe200000010ff */
[----:B------:R3:W-:Y:S01]  /*9e00*/  STSM.16.M88.4 [R94], R4 ;  /* 0x000000045e007844 */ /* 0x0007e20000000200 */
[----:B------:R-:W-:Y:S02]  /*9e10*/  F2FP.BF16.F32.PACK_AB R10, R45, R10 ;  /* 0x0000000a2d0a723e */ /* 0x000fe400000010ff */
[----:B------:R-:W-:Y:S02]  /*9e20*/  F2FP.BF16.F32.PACK_AB R11, R164, R11 ;  /* 0x0000000ba40b723e */ /* 0x000fe400000010ff */
[----:B------:R-:W-:-:S02]  /*9e30*/  SHF.R.U64 R58, R58, 0x3, RZ ;  /* 0x000000033a3a7819 */ /* 0x000fc400000012ff */
[----:B------:R-:W-:Y:S01]  /*9e40*/  MOV R25, R24 ;  /* 0x0000001800197202 */ /* 0x000fe20000000f00 */
[----:B------:R-:W-:Y:S01]  /*9e50*/  STSM.16.M88.4 [R87], R8 ;  /* 0x0000000857007844 */ /* 0x000fe20000000200 */
[----:B------:R-:W-:Y:S02]  /*9e60*/  F2FP.BF16.F32.PACK_AB R12, R49, R12 ;  /* 0x0000000c310c723e */ /* 0x000fe400000010ff */
[----:B------:R-:W-:Y:S02]  /*9e70*/  F2FP.BF16.F32.PACK_AB R13, R162, R13 ;  /* 0x0000000da20d723e */ /* 0x000fe400000010ff */
[----:B------:R-:W-:Y:S02]  /*9e80*/  F2FP.BF16.F32.PACK_AB R14, R53, R14 ;  /* 0x0000000e350e723e */ /* 0x000fe400000010ff */
[----:B------:R-:W-:Y:S02]  /*9e90*/  F2FP.BF16.F32.PACK_AB R15, R160, R15 ;  /* 0x0000000fa00f723e */ /* 0x000fe400000010ff */
[----:B------:R-:W-:-:S02]  /*9ea0*/  SHF.R.U64 R62, R62, 0x3, RZ ;  /* 0x000000033e3e7819 */ /* 0x000fc400000012ff */
[----:B------:R-:W-:Y:S01]  /*9eb0*/  MOV R30, R30 ;  /* 0x0000001e001e7202 */ /* 0x000fe20000000f00 */
[----:B------:R-:W-:Y:S01]  /*9ec0*/  STSM.16.M88.4 [R26], R12 ;  /* 0x0000000c1a007844 */ /* 0x000fe20000000200 */
[----:B------:R-:W-:Y:S01]  /*9ed0*/  MOV R24, R66 ;  /* 0x0000004200187202 */ /* 0x000fe20000000f00 */
[C---:B---3--:R-:W-:Y:S01]  /*9ee0*/  IMAD R4, R22.reuse, UR5, RZ ;  /* 0x0000000516047c24 */ /* 0x048fe2000f8e02ff */
[----:B------:R-:W-:Y:S01]  /*9ef0*/  F2FP.BF16.F32.PACK_AB R16, R57, R16 ;  /* 0x000000103910723e */ /* 0x000fe200000010ff */
[----:B------:R-:W-:Y:S01]  /*9f00*/  IMAD.WIDE.U32 R20, R22, UR44, R20 ;  /* 0x0000002c16147c25 */ /* 0x000fe2000f8e0014 */
[----:B------:R-:W-:Y:S02]  /*9f10*/  F2FP.BF16.F32.PACK_AB R17, R154, R17 ;  /* 0x000000119a11723e */ /* 0x000fe400000010ff */
[----:B------:R-:W-:Y:S01]  /*9f20*/  F2FP.BF16.F32.PACK_AB R18, R61, R18 ;  /* 0x000000123d12723e */ /* 0x000fe200000010ff */
[----:B------:R-:W-:Y:S01]  /*9f30*/  IMAD R4, R23, UR44, R4 ;  /* 0x0000002c17047c24 */ /* 0x000fe2000f8e0204 */
        /* <DEDUP_REMOVED lines=17> */
[----:B------:R-:W-:Y:S01]  /*a050*/  LOP3.LUT R58, R58, R59, RZ, 0x3c, !PT ;  /* 0x0000003b3a3a7212 */ /* 0x000fe200078e3cff */
[----:B------:R-:W-:Y:S01]  /*a060*/  IMAD.X R59, RZ, RZ, R203, P4 ;  /* 0x000000ffff3b7224 */ /* 0x000fe200020e06cb */
        /* <DEDUP_REMOVED lines=49> */
[----:B------:R-:W-:-:S02]  /*a380*/  F2FP.BF16.F32.PACK_AB R147, R3, R150 ;  /* 0x000000960393723e */ /* 0x000fc400000010ff */
[----:B------:R-:W-:Y:S02]  /*a390*/  LEA.HI R86, R86, R225, RZ, 0x5 ;  /* 0x000000e156567211 */ /* 0x000fe400078f28ff */
        /* <DEDUP_REMOVED lines=9> */
[----:B---3--:R-:W3:Y:S02]  /*a430*/  FENCE.VIEW.ASYNC.S ;  /* 0x00000000000073c6 */ /* 0x008ee40000000000 */
[----:B---3--:R-:W-:Y:S06]  /*a440*/  BAR.ARV 0x1, 0x120 ;  /* 0x0044800000007b1d */ /* 0x008fec0000002000 */
[----:B------:R-:W-:Y:S01]  /*a450*/  ISETP.GE.OR P0, PT, R27, UR6, P0 ;  /* 0x000000061b007c0c */ /* 0x000fe20008706670 */
[----:B------:R-:W-:Y:S01]  /*a460*/  ULDC.64 UR6, c[0x0][0xc40] ;  /* 0x0003100000067ab9 */ /* 0x000fe20000000a00 */
[----:B------:R-:W3:Y:S01]  /*a470*/  SHFL.IDX PT, R3, R86, RZ, 0x1f ;  /* 0x00001fff56037589 */ /* 0x000ee200000e0000 */
[----:B------:R-:W-:-:S02]  /*a480*/  IADD3.X R5, R5, R21, R4, P2, !PT ;  /* 0x0000001505057210 */ /* 0x000fc400017fe404 */
[----:B------:R-:W-:-:S04]  /*a490*/  LEA R4, P2, R6, UR6, 0x2 ;  /* 0x0000000606047c11 */ /* 0x000fc8000f8410ff */
[----:B------:R-:W-:-:S05]  /*a4a0*/  LEA.HI.X R5, R6, UR7, R5, 0x2, P2 ;  /* 0x0000000706057c11 */ /* 0x000fca00090f1405 */
[----:B------:R4:W-:Y:S04]  /*a4b0*/  @!P1 STG.E desc[UR46][R4.64+0x20], R2 ;  /* 0x0000200204009986 */ /* 0x0009e8000c10192e */
[----:B------:R4:W-:Y:S01]  /*a4c0*/  @!P0 STG.E desc[UR46][R4.64], R0 ;  /* 0x0000000004008986 */ /* 0x0009e2000c10192e */
[----:B---3--:R-:W-:-:S13]  /*a4d0*/  ISETP.NE.AND P0, PT, R3, 0x7, PT ;  /* 0x000000070300780c */ /* 0x008fda0003f05270 */
[----:B----4-:R-:W-:Y:S05]  /*a4e0*/  @P0 BRA `(.L_x_10653) ;  /* 0x0000000c00040947 */ /* 0x010fea0003800000 */
        /* <DEDUP_REMOVED lines=14> */
[----:B---3--:R-:W-:Y:S01]  /*a5d0*/  UMOV UR40, UR5 ;  /* 0x0000000500287c82 */ /* 0x008fe20008000000 */
[----:B------:R-:W-:Y:S01]  /*a5e0*/  UMOV UR41, UR8 ;  /* 0x0000000800297c82 */ /* 0x000fe20008000000 */
[----:B------:R-:W-:Y:S01]  /*a5f0*/  UMOV UR5, 0x80 ;  /* 0x0000008000057882 */ /* 0x000fe20000000000 */
[----:B------:R3:W-:Y:S02]  /*a600*/  UTMASTG.5D [UR40], [UR6] ;  /* 0x00000028060073b5 */ /* 0x0007e40008020000 */
[----:B---3--:R-:W-:Y:S01]  /*a610*/  UMOV UR40, UR9 ;  /* 0x0000000900287c82 */ /* 0x008fe20008000000 */
[----:B------:R-:W-:Y:S01]  /*a620*/  UMOV UR41, UR5 ;  /* 0x0000000500297c82 */ /* 0x000fe20008000000 */
[----:B------:R-:W-:Y:S01]  /*a630*/  UMOV UR5, 0xc0 ;  /* 0x000000c000057882 */ /* 0x000fe20000000000 */
[----:B------:R3:W-:Y:S02]  /*a640*/  UTMASTG.5D [UR40], [UR6] ;  /* 0x00000028060073b5 */ /* 0x0007e40008020000 */
[----:B---3--:R-:W-:Y:S01]  /*a650*/  UMOV UR40, UR10 ;  /* 0x0000000a00287c82 */ /* 0x008fe20008000000 */
[----:B------:R-:W-:Y:S01]  /*a660*/  UMOV UR41, UR5 ;  /* 0x0000000500297c82 */ /* 0x000fe20008000000 */
[----:B------:R-:W-:Y:S01]  /*a670*/  UIADD3 UR5, UR39, 0x32420, URZ ;  /* 0x0003242027057890 */ /* 0x000fe2000fffe03f */
[----:B------:R3:W-:Y:S03]  /*a680*/  UTMASTG.5D [UR40], [UR6] ;  /* 0x00000028060073b5 */ /* 0x0007e60008020000 */
[----:B------:R-:W-:Y:S01]  /*a690*/  UPRMT UR5, URZ, 0x654, UR5 ;  /* 0x000006543f057896 */ /* 0x000fe20008000005 */
[----:B------:R0:W-:Y:S01]  /*a6a0*/  UTMACMDFLUSH ;  /* 0x00000000000079b7 */ /* 0x0001e20000000000 */
[----:B------:R-:W-:-:S07]  /*a6b0*/  DEPBAR.LE SB0, 0x0 ;  /* 0x000080000000791a */ /* 0x000fce0000000000 */
[----:B---3--:R-:W-:Y:S03]  /*a6c0*/  SYNCS.ARRIVE.TRANS64.RED.A1T0 RZ, [UR5], RZ ;  /* 0x000000ffffff79a7 */ /* 0x008fe60008100405 */
.L_x_10655:
[----:B------:R-:W-:Y:S05]  /*a6d0*/  BSYNC B0 ;  /* 0x0000000000007941 */ /* 0x000fea0003800000 */
.L_x_10654:
[----:B------:R-:W-:Y:S05]  /*a6e0*/  BRA `(.L_x_10653) ;  /* 0x0000000800847947 */ /* 0x000fea0003800000 */
.L_x_10652:
[----:B------:R-:W3:Y:S01]  /*a6f0*/  LDC R12, c[0x0][0xeac] ;  /* 0x0003ab00ff0c7b82 */ /* 0x000ee20000000800 */
[----:B------:R-:W-:Y:S01]  /*a700*/  ISETP.GT.AND P0, PT, R225, 0x7f, PT ;  /* 0x0000007fe100780c */ /* 0x000fe20003f04270 */
[----:B------:R-:W-:Y:S01]  /*a710*/  USHF.R.S32.HI UR5, URZ, 0x1f, UR43 ;  /* 0x0000001f3f057899 */ /* 0x000fe2000801142b */
[----:B------:R-:W-:Y:S01]  /*a720*/  BSSY B0, `(.L_x_10656) ;  /* 0x000001c000007945 */ /* 0x000fe20003800000 */
[----:B------:R-:W-:Y:S01]  /*a730*/  USHF.R.S32.HI UR6, URZ, 0x1f, UR44 ;  /* 0x0000001f3f067899 */ /* 0x000fe2000801142c */
[----:B------:R-:W-:Y:S02]  /*a740*/  SHF.R.S32.HI R219, RZ, 0x1f, R218 ;  /* 0x0000001fffdb7819 */ /* 0x000fe400000114da */
[----:B------:R-:W-:Y:S01]  /*a750*/  SHF.R.S32.HI R14, RZ, 0x1f, R225 ;  /* 0x0000001fff0e7819 */ /* 0x000fe200000114e1 */
[----:B------:R-:W4:Y:S08]  /*a760*/  LDC.64 R6, c[0x0][0xbe0] ;  /* 0x0002f800ff067b82 */ /* 0x000f300000000a00 */
[----:B------:R-:W1:Y:S01]  /*a770*/  LDC.64 R8, c[0x0][0xbe8] ;  /* 0x0002fa00ff087b82 */ /* 0x000e620000000a00 */
[----:B------:R-:W-:Y:S05]  /*a780*/  @P0 BRA `(.L_x_10657) ;  /* 0x0000000000540947 */ /* 0x000fea0003800000 */
[----:B------:R-:W5:Y:S01]  /*a790*/  S2R R0, SR_TID.X ;  /* 0x0000000000007919 */ /* 0x000f620000002100 */
[----:B------:R-:W-:Y:S01]  /*a7a0*/  ULDC UR7, c[0x0][0xb88] ;  /* 0x0002e20000077ab9 */ /* 0x000fe20000000800 */
[----:B-----5:R-:W-:-:S04]  /*a7b0*/  IADD3 R2, R221, -0x80, R0 ;  /* 0xffffff80dd027810 */ /* 0x020fc80007ffe000 */
[----:B------:R-:W-:-:S13]  /*a7c0*/  ISETP.GE.AND P0, PT, R2, UR7, PT ;  /* 0x0000000702007c0c */ /* 0x000fda000bf06270 */
[----:B------:R-:W-:Y:S05]  /*a7d0*/  @P0 BRA `(.L_x_10657) ;  /* 0x0000000000400947 */ /* 0x000fea0003800000 */
[----:B------:R-:W5:Y:S01]  /*a7e0*/  LDC.64 R4, c[0x0][0xc70] ;  /* 0x00031c00ff047b82 */ /* 0x000f620000000a00 */
[----:B------:R-:W-:Y:S01]  /*a7f0*/  SHF.R.S32.HI R3, RZ, 0x1f, R2 ;  /* 0x0000001fff037819 */ /* 0x000fe20000011402 */
[----:B------:R-:W-:-:S06]  /*a800*/  ULDC.64 UR8, c[0x0][0xc40] ;  /* 0x0003100000087ab9 */ /* 0x000fcc0000000a00 */
[----:B------:R-:W1:Y:S01]  /*a810*/  LDC.64 R10, c[0x0][0xc78] ;  /* 0x00031e00ff0a7b82 */ /* 0x000e620000000a00 */
[C---:B-----5:R-:W-:Y:S02]  /*a820*/  IMAD R0, R4.reuse, UR5, RZ ;  /* 0x0000000504007c24 */ /* 0x060fe4000f8e02ff */
[----:B------:R-:W-:-:S04]  /*a830*/  IMAD.WIDE.U32 R2, R4, UR43, R2 ;  /* 0x0000002b04027c25 */ /* 0x000fc8000f8e0002 */
[----:B------:R-:W-:Y:S02]  /*a840*/  IMAD R5, R5, UR43, R0 ;  /* 0x0000002b05057c24 */ /* 0x000fe4000f8e0200 */
[C---:B-1----:R-:W-:Y:S02]  /*a850*/  IMAD R0, R10.reuse, UR6, RZ ;  /* 0x000000060a007c24 */ /* 0x042fe4000f8e02ff */
[----:B------:R-:W-:Y:S02]  /*a860*/  IMAD.IADD R3, R3, 0x1, R5 ;  /* 0x0000000103037824 */ /* 0x000fe400078e0205 */
[----:B------:R-:W-:Y:S02]  /*a870*/  IMAD R5, R11, UR44, R0 ;  /* 0x0000002c0b057c24 */ /* 0x000fe4000f8e0200 */
[----:B------:R-:W-:-:S05]  /*a880*/  IMAD.WIDE.U32 R2, R10, UR44, R2 ;  /* 0x0000002c0a027c25 */ /* 0x000fca000f8e0002 */
[----:B------:R-:W-:Y:S02]  /*a890*/  IADD3 R3, R3, R5, RZ ;  /* 0x0000000503037210 */ /* 0x000fe40007ffe0ff */
[----:B------:R-:W-:-:S04]  /*a8a0*/  LEA R4, P0, R2, UR8, 0x2 ;  /* 0x0000000802047c11 */ /* 0x000fc8000f8010ff */
[----:B------:R-:W-:Y:S01]  /*a8b0*/  LEA.HI.X R5, R2, UR9, R3, 0x2, P0 ;  /* 0x0000000902057c11 */ /* 0x000fe200080f1403 */
[----:B------:R-:W-:-:S05]  /*a8c0*/  IMAD.MOV.U32 R3, RZ, RZ, -0x800000 ;  /* 0xff800000ff037424 */ /* 0x000fca00078e00ff */
[----:B------:R1:W-:Y:S03]  /*a8d0*/  STG.E desc[UR46][R4.64], R3 ;  /* 0x0000000304007986 */ /* 0x0003e6000c10192e */
.L_x_10657:
[----:B------:R-:W-:Y:S05]  /*a8e0*/  BSYNC B0 ;  /* 0x0000000000007941 */ /* 0x000fea0003800000 */
.L_x_10656:
[----:B----4-:R-:W-:Y:S01]  /*a8f0*/  IMAD R0, R6, UR5, RZ ;  /* 0x0000000506007c24 */ /* 0x010fe2000f8e02ff */
[----:B------:R-:W-:Y:S01]  /*a900*/  LEA.HI R14, R14, R225, RZ, 0x3 ;  /* 0x000000e10e0e7211 */ /* 0x000fe200078f18ff */
[----:B------:R-:W-:Y:S01]  /*a910*/  ULDC UR5, c[0x0][0xb88] ;  /* 0x0002e20000057ab9 */ /* 0x000fe20000000800 */
[----:B-1----:R-:W-:Y:S01]  /*a920*/  IMAD.WIDE.U32 R4, R6, UR43, R218 ;  /* 0x0000002b06047c25 */ /* 0x002fe2000f8e00da */
[----:B------:R-:W-:Y:S01]  /*a930*/  UIADD3 UR42, -UR42, UR5, URZ ;  /* 0x000000052a2a7290 */ /* 0x000fe2000fffe13f */
[----:B------:R-:W-:Y:S01]  /*a940*/  SHF.R.S32.HI R2, RZ, 0x3, R14 ;  /* 0x00000003ff027819 */ /* 0x000fe2000001140e */
[----:B------:R-:W-:Y:S01]  /*a950*/  ULOP3.LUT UR40, URZ, UR40, URZ, 0x33, !UPT ;  /* 0x000000283f287292 */ /* 0x000fe2000f8e333f */
[----:B------:R-:W-:Y:S01]  /*a960*/  IMAD R3, R7, UR43, R0 ;  /* 0x0000002b07037c24 */ /* 0x000fe2000f8e0200 */
[----:B------:R-:W-:Y:S02]  /*a970*/  BSSY B0, `(.L_x_10658) ;  /* 0x0000026000007945 */ /* 0x000fe40003800000 */
[C---:B------:R-:W-:Y:S01]  /*a980*/  ISETP.GE.AND P2, PT, R2.reuse, UR42, PT ;  /* 0x0000002a02007c0c */ /* 0x040fe2000bf46270 */
[----:B------:R-:W-:-:S02]  /*a990*/  VIADD R0, R2, 0x20 ;  /* 0x0000002002007836 */ /* 0x000fc40000000000 */
[----:B------:R-:W-:Y:S02]  /*a9a0*/  VIADD R6, R2, 0x40 ;  /* 0x0000004002067836 */ /* 0x000fe40000000000 */
[----:B------:R-:W-:Y:S01]  /*a9b0*/  IMAD.IADD R5, R5, 0x1, R3 ;  /* 0x0000000105057824 */ /* 0x000fe200078e0203 */
[----:B------:R-:W-:Y:S01]  /*a9c0*/  ISETP.GE.AND P0, PT, R0, UR42, PT ;  /* 0x0000002a00007c0c */ /* 0x000fe2000bf06270 */
[----:B------:R-:W-:Y:S01]  /*a9d0*/  IMAD R0, R8, UR6, RZ ;  /* 0x0000000608007c24 */ /* 0x000fe2000f8e02ff */
[----:B------:R-:W-:Y:S01]  /*a9e0*/  SHF.R.S32.HI R3, RZ, 0x1f, R2 ;  /* 0x0000001fff037819 */ /* 0x000fe20000011402 */
[----:B---3--:R-:W-:Y:S01]  /*a9f0*/  VIADD R11, R12, UR40 ;  /* 0x000000280c0b7c36 */ /* 0x008fe20008000000 */
[----:B------:R-:W-:Y:S01]  /*aa00*/  ISETP.GE.AND P1, PT, R6, UR42, PT ;  /* 0x0000002a06007c0c */ /* 0x000fe2000bf26270 */
        /* <DEDUP_REMOVED lines=28> */
.L_x_10659:
[----:B------:R-:W-:Y:S05]  /*abd0*/  BSYNC B0 ;  /* 0x0000000000007941 */ /* 0x000fea0003800000 */
.L_x_10658:
[----:B------:R-:W-:Y:S01]  /*abe0*/  BSSY B0, `(.L_x_10660) ;  /* 0x000001b000007945 */ /* 0x000fe20003800000 */
[----:B------:R-:W-:-:S03]  /*abf0*/  ISETP.GE.AND P2, PT, R0, UR42, PT ;  /* 0x0000002a00007c0c */ /* 0x000fc6000bf46270 */
[----:B------:R-:W-:Y:S10]  /*ac00*/  @P0 BRA `(.L_x_10661) ;  /* 0x0000000000600947 */ /* 0x000ff40003800000 */
[----:B-1----:R-:W-:Y:S01]  /*ac10*/  IADD3 R9, P0, R4, 0x20, RZ ;  /* 0x0000002004097810 */ /* 0x002fe20007f1e0ff */
        /* <DEDUP_REMOVED lines=23> */
.L_x_10661:
[----:B------:R-:W-:Y:S05]  /*ad90*/  BSYNC B0 ;  /* 0x0000000000007941 */ /* 0x000fea0003800000 */
.L_x_10660:
[----:B------:R-:W-:Y:S04]  /*ada0*/  BSSY B0, `(.L_x_10662) ;  /* 0x000001a000007945 */ /* 0x000fe80003800000 */
[----:B------:R-:W-:Y:S05]  /*adb0*/  @P1 BRA `(.L_x_10663) ;  /* 0x0000000000601947 */ /* 0x000fea0003800000 */
[----:B-1-3--:R-:W-:Y:S01]  /*adc0*/  IADD3 R9, P0, R4, 0x40, RZ ;  /* 0x0000004004097810 */ /* 0x00afe20007f1e0ff */
        /* <DEDUP_REMOVED lines=23> */
.L_x_10663:
[----:B------:R-:W-:Y:S05]  /*af40*/  BSYNC B0 ;  /* 0x0000000000007941 */ /* 0x000fea0003800000 */
.L_x_10662:
        /* <DEDUP_REMOVED lines=26> */
.L_x_10664:
[----:B------:R-:W-:Y:S05]  /*b0f0*/  BSYNC B0 ;  /* 0x0000000000007941 */ /* 0x000fea0003800000 */
.L_x_10653:
[----:B------:R-:W5:Y:S02]  /*b100*/  LDC R0, c[0x0][0xea8] ;  /* 0x0003aa00ff007b82 */ /* 0x000f640000000800 */
[----:B-----5:R-:W-:-:S13]  /*b110*/  ISETP.LE.AND P0, PT, R0, UR4, PT ;  /* 0x0000000400007c0c */ /* 0x020fda000bf03270 */
[----:B------:R-:W-:Y:S05]  /*b120*/  @!P0 BRA `(.L_x_10665) ;  /* 0xffffff5c003c8947 */ /* 0x000fea000383ffff */
[----:B------:R-:W-:Y:S05]  /*b130*/  EXIT ;  /* 0x000000000000794d */ /* 0x000fea0003800000 */
.L_x_10616:
[----:B------:R-:W-:-:S08]  /*b140*/  NOP ;  /* 0x0000000000007918 */ /* 0x000fd00000000000 */
[----:B---3--:R-:W1:-:S00]  /*b150*/  USETMAXREG.DEALLOC.CTAPOOL 0x18 ;  /* 0x00000018000079c8 */ /* 0x008e4000080e0500 */
        /* <DEDUP_REMOVED lines=12> */
[----:B------:R-:W-:Y:S01]  /*b220*/  ULDC UR44, c[0x0][0xc] ;  /* 0x00000300002c7ab9 */ /* 0x000fe20000000800 */
[----:B------:R-:W-:Y:S01]  /*b230*/  IMAD.MOV.U32 R17, RZ, RZ, 0x1 ;  /* 0x00000001ff117424 */ /* 0x000fe200078e00ff */
[----:B------:R-:W-:Y:S01]  /*b240*/  ULDC.64 UR38, c[0x0][0x198] ;  /* 0x0000660000267ab9 */ /* 0x000fe20000000a00 */
[----:B------:R-:W-:Y:S01]  /*b250*/  IMAD.MOV.U32 R16, RZ, RZ, RZ ;  /* 0x000000ffff107224 */ /* 0x000fe200078e00ff */
[----:B------:R1:W-:Y:S04]  /*b260*/  STL [R1], R0 ;  /* 0x0000000001007387 */ /* 0x0003e80000100800 */
[----:B------:R1:W-:Y:S02]  /*b270*/  STL [R1+0x4], RZ ;  /* 0x000004ff01007387 */ /* 0x0003e40000100800 */
.L_x_10716:
[----:B--23--:R-:W2:Y:S01]  /*b280*/  LDL R6, [R1] ;  /* 0x0000000001067983 */ /* 0x00cea20000100800 */
        /* <DEDUP_REMOVED lines=12> */
[----:B----4-:R-:W-:Y:S05]  /*b350*/  @!P0 BRA `(.L_x_10667) ;  /* 0x0000000000208947 */ /* 0x010fea0003800000 */
        /* <DEDUP_REMOVED lines=8> */
.L_x_10667:
[----:B------:R-:W-:Y:S01]  /*b3e0*/  ULDC UR11, c[0x0][0xec4] ;  /* 0x0003b100000b7ab9 */ /* 0x000fe20000000800 */
[----:B------:R-:W-:Y:S01]  /*b3f0*/  UMOV UR9, UR10 ;  /* 0x0000000a00097c82 */ /* 0x000fe20008000000 */
[----:B------:R-:W-:-:S11]  /*b400*/  UISETP.NE.AND UP0, UPT, UR11, 0x1, UPT ;  /* 0x000000010b00788c */ /* 0x000fd6000bf05270 */
[----:B------:R-:W-:Y:S02]  /*b410*/  @UP0 ULDC.64 UR12, c[0x0][0xec8] ;  /* 0x0003b200000c0ab9 */ /* 0x000fe40000000a00 */
[----:B------:R-:W-:-:S04]  /*b420*/  UIMAD.WIDE.U32 UR6, UR10, UR12, URZ ;  /* 0x0000000c0a0672a5 */ /* 0x000fc8000f8e003f */
[----:B------:R-:W-:-:S04]  /*b430*/  @UP0 USHF.R.U32.HI UR9, URZ, UR13, UR7 ;  /* 0x0000000d3f090299 */ /* 0x000fc80008011607 */
[----:B------:R-:W-:-:S12]  /*b440*/  UIMAD UR6, UR9, UR11, URZ ;  /* 0x0000000b090672a4 */ /* 0x000fd8000f8e023f */
.L_x_10668:
[----:B------:R-:W1:Y:S01]  /*b450*/  LDC R0, c[0x0][0x404] ;  /* 0x00010100ff007b82 */ /* 0x000e620000000800 */
[----:B------:R-:W-:Y:S01]  /*b460*/  ULOP3.LUT UR7, URZ, UR9, URZ, 0x33, !UPT ;  /* 0x000000093f077292 */ /* 0x000fe2000f8e333f */
[----:B------:R-:W-:Y:S01]  /*b470*/  BSSY B6, `(.L_x_10669) ;  /* 0x000027a000067945 */ /* 0x000fe20003800000 */
[----:B------:R-:W-:Y:S01]  /*b480*/  ULDC.64 UR12, c[0x0][0x3f8] ;  /* 0x0000fe00000c7ab9 */ /* 0x000fe20000000a00 */
[----:B------:R-:W-:Y:S01]  /*b490*/  ULDC UR9, c[0x0][0xeac] ;  /* 0x0003ab0000097ab9 */ /* 0x000fe20000000800 */
[----:B------:R-:W-:Y:S01]  /*b4a0*/  ISETP.NE.U32.AND P0, PT, RZ, UR12, PT ;  /* 0x0000000cff007c0c */ /* 0x000fe2000bf05070 */
[----:B------:R-:W-:Y:S02]  /*b4b0*/  UIADD3 UR7, UR7, UR9, URZ ;  /* 0x0000000907077290 */ /* 0x000fe4000fffe03f */
[----:B------:R-:W2:Y:S01]  /*b4c0*/  LDC R2, c[0x0][0x288] ;  /* 0x0000a200ff027b82 */ /* 0x000ea20000000800 */
[----:B------:R-:W-:Y:S01]  /*b4d0*/  ISETP.NE.AND.EX P0, PT, RZ, UR13, PT, P0 ;  /* 0x0000000dff007c0c */ /* 0x000fe2000bf05300 */
[----:B------:R-:W-:Y:S01]  /*b4e0*/  USHF.L.U32 UR41, UR7, 0x7, URZ ;  /* 0x0000000707297899 */ /* 0x000fe2000800063f */
[----:B------:R-:W-:Y:S01]  /*b4f0*/  ULDC UR9, c[0x0][0xeb8] ;  /* 0x0003ae0000097ab9 */ /* 0x000fe20000000800 */
[----:B------:R-:W-:-:S02]  /*b500*/  UIADD3 UR6, UR10, -UR6, URZ ;  /* 0x800000060a067290 */ /* 0x000fc4000fffe03f */
[----:B------:R-:W-:Y:S02]  /*b510*/  UISETP.NE.AND UP0, UPT, UR9, 0x1, UPT ;  /* 0x000000010900788c */ /* 0x000fe4000bf05270 */
[----:B------:R-:W3:Y:S01]  /*b520*/  LDC R4, c[0x0][0x2e0] ;  /* 0x0000b800ff047b82 */ /* 0x000ee20000000800 */
[----:B------:R-:W-:Y:S01]  /*b530*/  IMAD.U32 R5, RZ, RZ, UR41 ;  /* 0x00000029ff057e24 */ /* 0x000fe2000f8e00ff */
[----:B------:R-:W-:Y:S02]  /*b540*/  ULDC UR7, c[0x0][0xec4] ;  /* 0x0003b10000077ab9 */ /* 0x000fe40000000800 */
[----:B------:R-:W-:Y:S01]  /*b550*/  UIMAD UR8, UR8, UR7, UR6 ;  /* 0x00000007080872a4 */ /* 0x000fe2000f8e0206 */
[----:B-1----:R-:W-:-:S04]  /*b560*/  SEL R3, R0, 0x1, P0 ;  /* 0x0000000100037807 */ /* 0x002fc80000000000 */
[----:B------:R-:W-:Y:S01]  /*b570*/  @UP0 ULDC UR6, c[0x0][0xebc] ;  /* 0x0003af0000060ab9 */ /* 0x000fe20000000800 */
[----:B------:R-:W-:Y:S01]  /*b580*/  @UP0 ULDC UR10, c[0x0][0xec0] ;  /* 0x0003b000000a0ab9 */ /* 0x000fe20000000800 */
[----:B------:R-:W-:Y:S02]  /*b590*/  UIMAD.WIDE.U32 UR6, UR8, UR6, URZ ;  /* 0x00000006080672a5 */ /* 0x000fe4000f8e003f */
[----:B------:R-:W-:Y:S01]  /*b5a0*/  UMOV UR43, UR8 ;  /* 0x00000008002b7c82 */ /* 0x000fe20008000000 */
[----:B--2---:R-:W-:Y:S01]  /*b5b0*/  IADD3 R2, R5, 0xdf, -R2 ;  /* 0x000000df05027810 */ /* 0x004fe20007ffe802 */
[----:B------:R-:W-:-:S04]  /*b5c0*/  @UP0 USHF.R.U32.HI UR43, URZ, UR10, UR7 ;  /* 0x0000000a3f2b0299 */ /* 0x000fc80008011607 */
[----:B------:R-:W-:Y:S01]  /*b5d0*/  UIADD3 UR42, -UR43, URZ, URZ ;  /* 0x0000003f2b2a7290 */ /* 0x000fe2000fffe13f */
[----:B---3--:R-:W-:-:S03]  /*b5e0*/  IMAD R0, R3, R4, 0x5f ;  /* 0x0000005f03007424 */ /* 0x008fc600078e0204 */
[----:B------:R-:W-:Y:S01]  /*b5f0*/  UIMAD UR42, UR9, UR42, UR8 ;  /* 0x0000002a092a72a4 */ /* 0x000fe2000f8e0208 */
[----:B------:R-:W-:Y:S02]  /*b600*/  IMAD R2, R3, R4, R2 ;  /* 0x0000000403027224 */ /* 0x000fe400078e0202 */
[----:B------:R-:W-:-:S04]  /*b610*/  IMAD.HI R0, R0, 0x2aaaaaab, RZ ;  /* 0x2aaaaaab00007827 */ /* 0x000fc800078e02ff */
[----:B------:R-:W-:Y:S01]  /*b620*/  IMAD.HI R2, R2, 0x2aaaaaab, RZ ;  /* 0x2aaaaaab02027827 */ /* 0x000fe200078e02ff */
[----:B------:R-:W-:-:S04]  /*b630*/  SHF.R.U32.HI R3, RZ, 0x1f, R0 ;  /* 0x0000001fff037819 */ /* 0x000fc80000011600 */
[----:B------:R-:W-:Y:S02]  /*b640*/  SHF.R.U32.HI R5, RZ, 0x1f, R2 ;  /* 0x0000001fff057819 */ /* 0x000fe40000011602 */
[----:B------:R-:W-:Y:S02]  /*b650*/  LEA.HI.SX32 R3, R0, R3, 0x1c ;  /* 0x0000000300037211 */ /* 0x000fe400078fe2ff */
[----:B------:R-:W-:-:S04]  /*b660*/  LEA.HI.SX32 R2, R2, R5, 0x1c ;  /* 0x0000000502027211 */ /* 0x000fc800078fe2ff */
[----:B------:R-:W-:-:S04]  /*b670*/  VIMNMX R19, R3, R2, PT ;  /* 0x0000000203137248 */ /* 0x000fc80003fe0100 */
[----:B------:R-:W-:-:S13]  /*b680*/  ISETP.GT.AND P0, PT, R19, RZ, PT ;  /* 0x000000ff1300720c */ /* 0x000fda0003f04270 */
        /* <DEDUP_REMOVED lines=19> */
.L_x_10670:
        /* <DEDUP_REMOVED lines=22> */
.L_x_10672:
        /* <DEDUP_REMOVED lines=19> */
.L_x_10674:
        /* <DEDUP_REMOVED lines=16> */
.L_x_10673:
[----:B------:R-:W-:Y:S01]  /*bb50*/  ULDC.64 UR4, c[0x0][0xaf0] ;  /* 0x0002bc0000047ab9 */ /* 0x000fe20000000a00 */
[----:B------:R-:W-:Y:S01]  /*bb60*/  IMAD.U32 R5, RZ, RZ, UR43 ;  /* 0x0000002bff057e24 */ /* 0x000fe2000f8e00ff */
[----:B------:R-:W-:Y:S01]  /*bb70*/  ISETP.NE.U32.AND P0, PT, RZ, UR4, PT ;  /* 0x00000004ff007c0c */ /* 0x000fe2000bf05070 */
[----:B------:R-:W1:Y:S01]  /*bb80*/  LDC R0, c[0x0][0x428] ;  /* 0x00010a00ff007b82 */ /* 0x000e620000000800 */
[----:B------:R-:W-:Y:S01]  /*bb90*/  MOV R6, UR43 ;  /* 0x0000002b00067c02 */ /* 0x000fe20008000f00 */
        /* <DEDUP_REMOVED lines=25> */
.L_x_10729:
[----:B------:R-:W-:Y:S01]  /*bd30*/  UMOV UR4, 0xffffffff ;  /* 0xffffffff00047882 */ /* 0x000fe20000000000 */
[----:B------:R-:W-:Y:S02]  /*bd40*/  SHF.R.S32.HI R7, RZ, 0x1f, R6 ;  /* 0x0000001fff077819 */ /* 0x000fe40000011406 */
[----:B------:R-:W-:Y:S05]  /*bd50*/  BRA.DIV UR4, `(.L_x_10676) ;  /* 0x0000002604b47947 */ /* 0x000fea000b800000 */
[----:B------:R-:W-:-:S13]  /*bd60*/  ELECT P6, URZ, PT ;  /* 0x00000000003f782f */ /* 0x000fda00038c0000 */
.L_x_10732:
        /* <DEDUP_REMOVED lines=20> */
.L_x_10678:
[----:B-1----:R-:W-:Y:S01]  /*beb0*/  IMAD R10, R16, 0x8, R18 ;  /* 0x00000008100a7824 */ /* 0x002fe200078e0212 */
[----:B------:R-:W-:-:S04]  /*bec0*/  SHF.L.U32 R5, R17, 0x1f, RZ ;  /* 0x0000001f11057819 */ /* 0x000fc800000006ff */
[----:B------:R-:W1:Y:S02]  /*bed0*/  SYNCS.PHASECHK.TRANS64.TRYWAIT P2, [R10+URZ+0x32440], R5 ;  /* 0x032440050a0075a7 */ /* 0x000e64000804017f */
[----:B-1----:R-:W-:Y:S05]  /*bee0*/  @!P2 BRA `(.L_x_10679) ;  /* 0x000000240070a947 */ /* 0x002fea0003800000 */
.L_x_10733:
        /* <DEDUP_REMOVED lines=11> */
.L_x_10680:
        /* <DEDUP_REMOVED lines=16> */
.L_x_10677:
[----:B------:R-:W2:Y:S01]  /*c0a0*/  LDL.LU R9, [R1+0x4] ;  /* 0x0000040001097983 */ /* 0x000ea20000300800 */
[----:B------:R-:W-:Y:S05]  /*c0b0*/  WARPSYNC.ALL ;  /* 0x0000000000007948 */ /* 0x000fea0003800000 */
[----:B------:R-:W-:Y:S01]  /*c0c0*/  BAR.SYNC.DEFER_BLOCKING 0x8, 0x120 ;  /* 0x0204800000007b1d */ /* 0x000fe20000010000 */
[----:B------:R-:W-:-:S05]  /*c0d0*/  ELECT P2, URZ, PT ;  /* 0x00000000003f782f */ /* 0x000fca0003840000 */
[----:B------:R-:W-:Y:S01]  /*c0e0*/  BSSY B0, `(.L_x_10681) ;  /* 0x0000030000007945 */ /* 0x000fe20003800000 */
[----:B--2---:R-:W-:-:S05]  /*c0f0*/  VIADD R9, R9, 0x1 ;  /* 0x0000000109097836 */ /* 0x004fca0000000000 */
[----:B------:R1:W-:Y:S02]  /*c100*/  STL [R1+0x4], R9 ;  /* 0x0000040901007387 */ /* 0x0003e40000100800 */
[----:B------:R-:W-:Y:S05]  /*c110*/  @!P2 BRA `(.L_x_10682) ;  /* 0x0000000000b0a947 */ /* 0x000fea0003800000 */
        /* <DEDUP_REMOVED lines=14> */
[----:B--2---:R-:W-:Y:S01]  /*c200*/  IMAD.MOV.U32 R5, RZ, RZ, 0x10000 ;  /* 0x00010000ff057424 */ /* 0x004fe200078e00ff */
        /* <DEDUP_REMOVED lines=22> */
[----:B--2---:R-:W-:Y:S01]  /*c370*/  UIADD3 UR8, UR17, 0x2e400, URZ ;  /* 0x0002e40011087890 */ /* 0x004fe2000fffe03f */
[----:B------:R-:W-:-:S02]  /*c380*/  UMOV UR10, 0xc0 ;  /* 0x000000c0000a7882 */ /* 0x000fc40000000000 */
[----:B------:R-:W-:Y:S01]  /*c390*/  UMOV UR17, UR33 ;  /* 0x0000002100117c82 */ /* 0x000fe20008000000 */
[----:B------:R-:W-:Y:S01]  /*c3a0*/  UMOV UR9, UR33 ;  /* 0x0000002100097c82 */ /* 0x000fe20008000000 */
[----:B------:R3:W-:Y:S04]  /*c3b0*/  UTMALDG.4D [UR16], [UR6], desc[UR14] ;  /* 0x00000e10060075b4 */ /* 0x0007e80008019000 */
[----:B------:R3:W-:Y:S02]  /*c3c0*/  UTMALDG.4D [UR8], [UR6], desc[UR14] ;  /* 0x00000e08060075b4 */ /* 0x0007e40008019000 */
[----:B---3--:R-:W-:Y:S01]  /*c3d0*/  NOP ;  /* 0x0000000000007918 */ /* 0x008fe20000000000 */
.L_x_10682:
[----:B------:R-:W-:Y:S05]  /*c3e0*/  BSYNC B0 ;  /* 0x0000000000007941 */ /* 0x000fea0003800000 */
.L_x_10681:
[----:B------:R-:W-:-:S04]  /*c3f0*/  LEA.HI R5, R9, R9, RZ, 0x1 ;  /* 0x0000000909057211 */ /* 0x000fc800078f08ff */
[----:B------:R-:W-:-:S05]  /*c400*/  LOP3.LUT R5, R5, 0xfffffffe, RZ, 0xc0, !PT ;  /* 0xfffffffe05057812 */ /* 0x000fca00078ec0ff */
[----:B------:R-:W-:-:S05]  /*c410*/  IMAD.IADD R5, R9, 0x1, -R5 ;  /* 0x0000000109057824 */ /* 0x000fca00078e0a05 */
[----:B------:R-:W-:-:S04]  /*c420*/  SHF.L.U32 R5, R5, 0x1f, RZ ;  /* 0x0000001f05057819 */ /* 0x000fc800000006ff */
[----:B------:R-:W2:Y:S02]  /*c430*/  SYNCS.PHASECHK.TRANS64.TRYWAIT P2, [R18+URZ+0x32420], R5 ;  /* 0x03242005120075a7 */ /* 0x000ea4000804017f */
[----:B--2---:R-:W-:Y:S05]  /*c440*/  @!P2 BRA `(.L_x_10683) ;  /* 0x00000020002ca947 */ /* 0x004fea0003800000 */
.L_x_10734:
[----:B------:R-:W-:Y:S01]  /*c450*/  ULDC.64 UR4, c[0x0][0x408] ;  /* 0x0001020000047ab9 */ /* 0x000fe20000000a00 */
[----:B------:R-:W-:Y:S04]  /*c460*/  BSSY B0, `(.L_x_10684) ;  /* 0x0000030000007945 */ /* 0x000fe80003800000 */
[----:B------:R-:W-:Y:S05]  /*c470*/  @!P6 BRA `(.L_x_10685) ;  /* 0x0000000000b8e947 */ /* 0x000fea0003800000 */
[----:B------:R-:W-:Y:S01]  /*c480*/  IMAD R10, R16, 0x8, R18 ;  /* 0x00000008100a7824 */ /* 0x000fe200078e0212 */
[----:B--2---:R-:W-:Y:S01]  /*c490*/  SHF.L.U32 R5, R17, 0x1f, RZ ;  /* 0x0000001f11057819 */ /* 0x004fe200000006ff */
[----:B-1----:R-:W1:Y:S03]  /*c4a0*/  S2R R9, SR_TID.X ;  /* 0x0000000000097919 */ /* 0x002e660000002100 */
[----:B------:R-:W2:Y:S01]  /*c4b0*/  SYNCS.PHASECHK.TRANS64.TRYWAIT P2, [R10+URZ+0x32460], R5 ;  /* 0x032460050a0075a7 */ /* 0x000ea2000804017f */
[----:B-1----:R-:W-:-:S04]  /*c4c0*/  LOP3.LUT R9, R9, 0x7f, RZ, 0xc0, !PT ;  /* 0x0000007f09097812 */ /* 0x002fc800078ec0ff */
[----:B------:R-:W-:Y:S01]  /*c4d0*/  ISETP.NE.AND P3, PT, R9, RZ, PT ;  /* 0x000000ff0900720c */ /* 0x000fe20003f65270 */
[----:B--2---:R-:W-:-:S12]  /*c4e0*/  @!P2 BRA `(.L_x_10686) ;  /* 0x000000200018a947 */ /* 0x004fd80003800000 */
.L_x_10735:
        /* <DEDUP_REMOVED lines=8> */
.L_x_10687:
        /* <DEDUP_REMOVED lines=31> */
.L_x_10685:
[----:B------:R-:W-:Y:S05]  /*c760*/  BSYNC B0 ;  /* 0x0000000000007941 */ /* 0x000fea0003800000 */
.L_x_10684:
[----:B------:R-:W-:-:S13]  /*c770*/  ISETP.GE.AND P2, PT, R19, 0x2, PT ;  /* 0x000000021300780c */ /* 0x000fda0003f46270 */
[----:B------:R-:W-:Y:S05]  /*c780*/  @!P2 BRA `(.L_x_10688) ;  /* 0x0000001000c4a947 */ /* 0x000fea0003800000 */
[C---:B--2---:R-:W-:Y:S01]  /*c790*/  LOP3.LUT R5, R19.reuse, 0x1, RZ, 0xc0, !PT ;  /* 0x0000000113057812 */ /* 0x044fe200078ec0ff */
[----:B-1----:R-:W-:-:S03]  /*c7a0*/  VIADD R9, R19, 0xfffffffe ;  /* 0xfffffffe13097836 */ /* 0x002fc60000000000 */
[----:B------:R-:W-:Y:S01]  /*c7b0*/  ISETP.NE.U32.AND P2, PT, R5, 0x1, PT ;  /* 0x000000010500780c */ /* 0x000fe20003f45070 */
[----:B------:R-:W-:-:S12]  /*c7c0*/  IMAD.MOV.U32 R8, RZ, RZ, R9 ;  /* 0x000000ffff087224 */ /* 0x000fd800078e0009 */
        /* <DEDUP_REMOVED lines=27> */
.L_x_10692:
[----:B-1----:R-:W1:Y:S01]  /*c980*/  S2R R2, SR_TID.X ;  /* 0x0000000000027919 */ /* 0x002e620000002100 */
[----:B------:R-:W-:Y:S02]  /*c990*/  SHF.L.U32 R3, R17, 0x1f, RZ ;  /* 0x0000001f11037819 */ /* 0x000fe400000006ff */
[----:B-1----:R-:W-:Y:S01]  /*c9a0*/  LOP3.LUT R5, R2, 0x7f, RZ, 0xc0, !PT ;  /* 0x0000007f02057812 */ /* 0x002fe200078ec0ff */
[----:B------:R-:W-:-:S03]  /*c9b0*/  IMAD R2, R16, 0x8, R18 ;  /* 0x0000000810027824 */ /* 0x000fc600078e0212 */
[----:B------:R-:W-:Y:S01]  /*c9c0*/  ISETP.NE.AND P2, PT, R5, RZ, PT ;  /* 0x000000ff0500720c */ /* 0x000fe20003f45270 */
[----:B------:R-:W1:Y:S02]  /*c9d0*/  SYNCS.PHASECHK.TRANS64.TRYWAIT P3, [R2+URZ+0x32440], R3 ;  /* 0x03244003020075a7 */ /* 0x000e64000806017f */
[----:B-1----:R-:W-:Y:S10]  /*c9e0*/  @!P3 BRA `(.L_x_10693) ;  /* 0x0000001800ecb947 */ /* 0x002ff40003800000 */
.L_x_10736:
        /* <DEDUP_REMOVED lines=8> */
.L_x_10694:
        /* <DEDUP_REMOVED lines=17> */
.L_x_10737:
        /* <DEDUP_REMOVED lines=8> */
.L_x_10696:
        /* <DEDUP_REMOVED lines=30> */
.L_x_10691:
[----:B------:R-:W-:Y:S05]  /*cde0*/  BSYNC B0 ;  /* 0x0000000000007941 */ /* 0x000fea0003800000 */
.L_x_10690:
[----:B------:R-:W-:-:S07]  /*cdf0*/  VIADD R8, R19, 0xfffffffd ;  /* 0xfffffffd13087836 */ /* 0x000fce0000000000 */
.L_x_10689:
[----:B------:R-:W-:Y:S01]  /*ce00*/  ISETP.NE.AND P2, PT, R9, RZ, PT ;  /* 0x000000ff0900720c */ /* 0x000fe20003f45270 */
[----:B------:R-:W-:-:S12]  /*ce10*/  BSSY B0, `(.L_x_10688) ;  /* 0x00000c8000007945 */ /* 0x000fd80003800000 */
[----:B------:R-:W-:Y:S05]  /*ce20*/  @!P2 BRA `(.L_x_10697) ;  /* 0x0000000c0018a947 */ /* 0x000fea0003800000 */
.L_x_10712:
        /* <DEDUP_REMOVED lines=27> */
.L_x_10700:
[----:B------:R-:W1:Y:S01]  /*cfe0*/  S2R R2, SR_TID.X ;  /* 0x0000000000027919 */ /* 0x000e620000002100 */
[----:B------:R-:W-:Y:S01]  /*cff0*/  IMAD R3, R9, 0x8, R18 ;  /* 0x0000000809037824 */ /* 0x000fe200078e0212 */
[----:B-1----:R-:W-:Y:S02]  /*d000*/  LOP3.LUT R5, R2, 0x7f, RZ, 0xc0, !PT ;  /* 0x0000007f02057812 */ /* 0x002fe400078ec0ff */
[----:B------:R-:W-:Y:S02]  /*d010*/  SHF.L.U32 R2, R17, 0x1f, RZ ;  /* 0x0000001f11027819 */ /* 0x000fe400000006ff */
[----:B------:R-:W-:Y:S02]  /*d020*/  ISETP.NE.AND P2, PT, R5, RZ, PT ;  /* 0x000000ff0500720c */ /* 0x000fe40003f45270 */
[----:B------:R-:W1:Y:S02]  /*d030*/  SYNCS.PHASECHK.TRANS64.TRYWAIT P3, [R3+URZ+0x32440], R2 ;  /* 0x03244002030075a7 */ /* 0x000e64000806017f */
[----:B-1----:R-:W-:Y:S09]  /*d040*/  @!P3 BRA `(.L_x_10701) ;  /* 0x00000014007cb947 */ /* 0x002ff20003800000 */
.L_x_10738:
        /* <DEDUP_REMOVED lines=8> */
.L_x_10702:
        /* <DEDUP_REMOVED lines=17> */
.L_x_10739:
        /* <DEDUP_REMOVED lines=8> */
.L_x_10704:
        /* <DEDUP_REMOVED lines=30> */
.L_x_10699:
[----:B------:R-:W-:Y:S05]  /*d440*/  BSYNC B1 ;  /* 0x0000000000017941 */ /* 0x000fea0003800000 */
.L_x_10698:
[----:B------:R-:W-:Y:S01]  /*d450*/  VIADD R9, R9, 0x1 ;  /* 0x0000000109097836 */ /* 0x000fe20000000000 */
        /* <DEDUP_REMOVED lines=25> */
.L_x_10707:
[----:B------:R-:W1:Y:S01]  /*d5f0*/  S2R R2, SR_TID.X ;  /* 0x0000000000027919 */ /* 0x000e620000002100 */
[----:B------:R-:W-:Y:S02]  /*d600*/  SHF.L.U32 R3, R17, 0x1f, RZ ;  /* 0x0000001f11037819 */ /* 0x000fe400000006ff */
[----:B-1----:R-:W-:Y:S01]  /*d610*/  LOP3.LUT R5, R2, 0x7f, RZ, 0xc0, !PT ;  /* 0x0000007f02057812 */ /* 0x002fe200078ec0ff */
[----:B------:R-:W-:-:S03]  /*d620*/  IMAD R2, R16, 0x8, R18 ;  /* 0x0000000810027824 */ /* 0x000fc600078e0212 */
[----:B------:R-:W-:Y:S01]  /*d630*/  ISETP.NE.AND P2, PT, R5, RZ, PT ;  /* 0x000000ff0500720c */ /* 0x000fe20003f45270 */
[----:B------:R-:W1:Y:S02]  /*d640*/  SYNCS.PHASECHK.TRANS64.TRYWAIT P3, [R2+URZ+0x32440], R3 ;  /* 0x03244003020075a7 */ /* 0x000e64000806017f */
[----:B-1----:R-:W-:Y:S10]  /*d650*/  @!P3 BRA `(.L_x_10708) ;  /* 0x000000100020b947 */ /* 0x002ff40003800000 */
.L_x_10740:
        /* <DEDUP_REMOVED lines=8> */
.L_x_10709:
        /* <DEDUP_REMOVED lines=17> */
.L_x_10741:
        /* <DEDUP_REMOVED lines=8> */
.L_x_10711:
        /* <DEDUP_REMOVED lines=30> */
.L_x_10706:
[----:B------:R-:W-:Y:S05]  /*da50*/  BSYNC B1 ;  /* 0x0000000000017941 */ /* 0x000fea0003800000 */
.L_x_10705:
[C---:B------:R-:W-:Y:S01]  /*da60*/  ISETP.GT.AND P2, PT, R8.reuse, 0x1, PT ;  /* 0x000000010800780c */ /* 0x040fe20003f44270 */
[----:B------:R-:W-:-:S12]  /*da70*/  VIADD R8, R8, 0xfffffffe ;  /* 0xfffffffe08087836 */ /* 0x000fd80000000000 */
[----:B------:R-:W-:Y:S05]  /*da80*/  @P2 BRA `(.L_x_10712) ;  /* 0xfffffff000e82947 */ /* 0x000fea000383ffff */
.L_x_10697:
[----:B------:R-:W-:Y:S05]  /*da90*/  BSYNC B0 ;  /* 0x0000000000007941 */ /* 0x000fea0003800000 */
.L_x_10688:
[----:B------:R3:W5:Y:S01]  /*daa0*/  LDL R6, [R1] ;  /* 0x0000000001067983 */ /* 0x0007620000100800 */
[----:B------:R-:W-:Y:S01]  /*dab0*/  VIADD R16, R16, 0x1 ;  /* 0x0000000110107836 */ /* 0x000fe20000000000 */
[----:B------:R-:W-:Y:S04]  /*dac0*/  BSSY B0, `(.L_x_10713) ;  /* 0x0000012000007945 */ /* 0x000fe80003800000 */
[----:B------:R-:W-:-:S04]  /*dad0*/  ISETP.NE.AND P0, PT, R16, 0x2, PT ;  /* 0x000000021000780c */ /* 0x000fc80003f05270 */
[----:B------:R-:W-:-:S04]  /*dae0*/  SEL R0, RZ, 0x1, P0 ;  /* 0x00000001ff007807 */ /* 0x000fc80000000000 */
[----:B------:R-:W-:Y:S01]  /*daf0*/  LOP3.LUT R17, R17, R0, RZ, 0x3c, !PT ;  /* 0x0000000011117212 */ /* 0x000fe200078e3cff */
[----:B---3--:R-:W-:Y:S06]  /*db00*/  @P1 BRA `(.L_x_10714) ;  /* 0x0000000000341947 */ /* 0x008fec0003800000 */
[----:B--2---:R-:W2:Y:S01]  /*db10*/  S2R R5, SR_LANEID ;  /* 0x0000000000057919 */ /* 0x004ea20000000000 */
[----:B------:R-:W-:Y:S01]  /*db20*/  VOTEU.ANY UR6, UPT, PT ;  /* 0x0000000000067886 */ /* 0x000fe200038e0100 */
[----:B------:R-:W3:Y:S01]  /*db30*/  LDC.64 R2, c[0x0][0xef0] ;  /* 0x0003bc00ff027b82 */ /* 0x000ee20000000a00 */
[----:B------:R-:W2:Y:S02]  /*db40*/  FLO.U32 R0, UR6 ;  /* 0x0000000600007d00 */ /* 0x000ea400080e0000 */
[----:B--2---:R-:W-:-:S06]  /*db50*/  ISETP.EQ.U32.AND P1, PT, R0, R5, PT ;  /* 0x000000050000720c */ /* 0x004fcc0003f22070 */
[----:B------:R-:W3:Y:S07]  /*db60*/  POPC R5, UR6 ;  /* 0x0000000600057d09 */ /* 0x000eee0008000000 */
[----:B---3--:R-:W2:Y:S01]  /*db70*/  @P1 ATOMG.E.ADD.STRONG.GPU PT, R3, desc[UR46][R2.64], R5 ;  /* 0x00000005020319a8 */ /* 0x008ea200081ee1ee */
[----:B------:R-:W3:Y:S02]  /*db80*/  S2R R4, SR_LTMASK ;  /* 0x0000000000047919 */ /* 0x000ee40000003900 */
[----:B---3--:R-:W-:-:S04]  /*db90*/  LOP3.LUT R4, R4, UR6, RZ, 0xc0, !PT ;  /* 0x0000000604047c12 */ /* 0x008fc8000f8ec0ff */
[----:B------:R-:W3:Y:S01]  /*dba0*/  POPC R7, R4 ;  /* 0x0000000400077309 */ /* 0x000ee20000000000 */
[----:B--2---:R-:W3:Y:S02]  /*dbb0*/  SHFL.IDX PT, R0, R3, R0, 0x1f ;  /* 0x00001f0003007589 */ /* 0x004ee400000e0000 */
[----:B---3-5:R-:W-:-:S05]  /*dbc0*/  IADD3 R6, R0, UR44, R7 ;  /* 0x0000002c00067c10 */ /* 0x028fca000fffe007 */
[----:B------:R3:W-:Y:S02]  /*dbd0*/  STL [R1], R6 ;  /* 0x0000000601007387 */ /* 0x0007e40000100800 */
.L_x_10714:
[----:B------:R-:W-:Y:S05]  /*dbe0*/  BSYNC B0 ;  /* 0x0000000000007941 */ /* 0x000fea0003800000 */
.L_x_10713:
[----:B------:R-:W-:Y:S01]  /*dbf0*/  SEL R16, R16, RZ, P0 ;  /* 0x000000ff10107207 */ /* 0x000fe20000000000 */
[----:B-----5:R-:W-:-:S07]  /*dc00*/  IMAD.MOV.U32 R13, RZ, RZ, R6 ;  /* 0x000000ffff0d7224 */ /* 0x020fce00078e0006 */
.L_x_10671:
[----:B------:R-:W-:Y:S05]  /*dc10*/  BSYNC B6 ;  /* 0x0000000000067941 */ /* 0x000fea0003800000 */
.L_x_10669:
[----:B------:R-:W-:-:S03]  /*dc20*/  UMOV UR6, 0xffffffff ;  /* 0xffffffff00067882 */ /* 0x000fc60000000000 */
[----:B------:R-:W-:Y:S05]  /*dc30*/  BRA.DIV UR6, `(.L_x_10715) ;  /* 0x0000000a06d07947 */ /* 0x000fea000b800000 */
[----:B------:R4:W1:Y:S02]  /*dc40*/  SHFL.IDX PT, R14, R13, RZ, 0x1f ;  /* 0x00001fff0d0e7589 */ /* 0x00086400000e0000 */
.L_x_10744:
[----:B------:R-:W5:Y:S01]  /*dc50*/  S2R R0, SR_TID.X ;  /* 0x0000000000007919 */ /* 0x000f620000002100 */
[----:B------:R-:W-:Y:S05]  /*dc60*/  WARPSYNC.ALL ;  /* 0x0000000000007948 */ /* 0x000fea0003800000 */
[----:B------:R-:W-:Y:S01]  /*dc70*/  BAR.SYNC.DEFER_BLOCKING 0x4, 0x120 ;  /* 0x0104800000007b1d */ /* 0x000fe20000010000 */
[----:B-1----:R-:W-:-:S05]  /*dc80*/  IMAD.MOV.U32 R2, RZ, RZ, R14 ;  /* 0x000000ffff027224 */ /* 0x002fca00078e000e */
[----:B------:R-:W-:Y:S01]  /*dc90*/  ULDC UR6, c[0x0][0xea8] ;  /* 0x0003aa0000067ab9 */ /* 0x000fe20000000800 */
[----:B------:R1:W-:Y:S01]  /*dca0*/  STL [R1], R2 ;  /* 0x0000000201007387 */ /* 0x0003e20000100800 */
        /* <DEDUP_REMOVED lines=8> */
[----:B-1----:R-:W-:Y:S05]  /*dd30*/  @!P0 BRA `(.L_x_10716) ;  /* 0xffffffd400508947 */ /* 0x002fea000383ffff */
.L_x_10666:
[----:B------:R-:W5:Y:S01]  /*dd40*/  LDL.LU R0, [R1+0x4] ;  /* 0x0000040001007983 */ /* 0x000f620000300800 */
[----:B--2---:R-:W1:Y:S01]  /*dd50*/  S2R R5, SR_CgaCtaId ;  /* 0x0000000000057919 */ /* 0x004e620000008800 */
[----:B-----5:R-:W-:-:S05]  /*dd60*/  VIADD R0, R0, 0x1 ;  /* 0x0000000100007836 */ /* 0x020fca0000000000 */
        /* <DEDUP_REMOVED lines=8> */
.L_x_10745:
        /* <DEDUP_REMOVED lines=9> */
[----:B------:R-:W2:Y:S02]  /*de80*/  LDL.LU R2, [R1+0x8] ;  /* 0x0000080001027983 */ /* 0x000ea40000300800 */
[----:B--2---:R-:W-:-:S04]  /*de90*/  LOP3.LUT R0, R2, 0x2, RZ, 0xfc, !PT ;  /* 0x0000000202007812 */ /* 0x004fc800078efcff */
[----:B------:R-:W-:-:S13]  /*dea0*/  ISETP.NE.AND P2, PT, R0, 0x3, PT ;  /* 0x000000030000780c */ /* 0x000fda0003f45270 */
[----:B------:R-:W-:Y:S05]  /*deb0*/  @!P2 BRA `(.L_x_10720) ;  /* 0x000000000004a947 */ /* 0x000fea0003800000 */
[----:B------:R-:W-:Y:S01]  /*dec0*/  BPT.TRAP 0x1 ;  /* 0x000000040000795c */ /* 0x000fe20000300000 */
.L_x_10720:
[----:B------:R-:W-:Y:S01]  /*ded0*/  IADD3 R3, R7, 0x32440, RZ ;  /* 0x0003244007037810 */ /* 0x000fe20007ffe0ff */
[----:B------:R-:W-:Y:S01]  /*dee0*/  VIADD R0, R16, 0x1 ;  /* 0x0000000110007836 */ /* 0x000fe20000000000 */
[----:B------:R-:W-:-:S03]  /*def0*/  SHF.L.U32 R4, R17, 0x1f, RZ ;  /* 0x0000001f11047819 */ /* 0x000fc600000006ff */
[----:B------:R-:W-:Y:S01]  /*df00*/  IMAD R5, R16, 0x8, R3 ;  /* 0x0000000810057824 */ /* 0x000fe200078e0203 */
[----:B------:R-:W-:-:S03]  /*df10*/  ISETP.NE.AND P1, PT, R0, 0x2, PT ;  /* 0x000000020000780c */ /* 0x000fc60003f25270 */
[----:B------:R-:W1:Y:S01]  /*df20*/  SYNCS.PHASECHK.TRANS64.TRYWAIT P0, [R5+URZ], R4 ;  /* 0x00000004050075a7 */ /* 0x000e62000800017f */
[----:B------:R-:W-:-:S04]  /*df30*/  SEL R2, RZ, 0x1, P1 ;  /* 0x00000001ff027807 */ /* 0x000fc80000800000 */
[----:B------:R-:W-:Y:S02]  /*df40*/  LOP3.LUT R17, R17, R2, RZ, 0x3c, !PT ;  /* 0x0000000211117212 */ /* 0x000fe400078e3cff */
[----:B------:R-:W-:Y:S02]  /*df50*/  SEL R2, R0, RZ, P1 ;  /* 0x000000ff00027207 */ /* 0x000fe40000800000 */
[----:B------:R-:W-:-:S03]  /*df60*/  SHF.L.U32 R0, R17, 0x1f, RZ ;  /* 0x0000001f11007819 */ /* 0x000fc600000006ff */
[----:B------:R-:W-:Y:S01]  /*df70*/  IMAD R3, R2, 0x8, R3 ;  /* 0x0000000802037824 */ /* 0x000fe200078e0203 */
[----:B-1----:R-:W-:Y:S06]  /*df80*/  @!P0 BRA `(.L_x_10721) ;  /* 0x0000000800348947 */ /* 0x002fec0003800000 */
.L_x_10746:
[----:B------:R-:W2:Y:S02]  /*df90*/  SYNCS.PHASECHK.TRANS64.TRYWAIT P0, [R3+URZ], R0 ;  /* 0x00000000030075a7 */ /* 0x000ea4000800017f */
[----:B--2---:R-:W-:Y:S05]  /*dfa0*/  @!P0 BRA `(.L_x_10722) ;  /* 0x0000000800408947 */ /* 0x004fea0003800000 */
.L_x_10747:
[----:B------:R-:W-:Y:S05]  /*dfb0*/  @!P2 BRA `(.L_x_10723) ;  /* 0x000000000004a947 */ /* 0x000fea0003800000 */
[----:B------:R-:W-:Y:S01]  /*dfc0*/  BPT.TRAP 0x1 ;  /* 0x000000040000795c */ /* 0x000fe20000300000 */
.L_x_10723:
[----:B--2---:R-:W-:-:S04]  /*dfd0*/  VIADD R3, R7, 0x32460 ;  /* 0x0003246007037836 */ /* 0x004fc80000000000 */
[----:B-1----:R-:W-:-:S04]  /*dfe0*/  IMAD R5, R16, 0x8, R3 ;  /* 0x0000000810057824 */ /* 0x002fc800078e0203 */
[----:B------:R-:W1:Y:S02]  /*dff0*/  SYNCS.PHASECHK.TRANS64.TRYWAIT P0, [R5+URZ], R4 ;  /* 0x00000004050075a7 */ /* 0x000e64000800017f */
[----:B-1----:R-:W-:Y:S05]  /*e000*/  @!P0 BRA `(.L_x_10724) ;  /* 0x00000008003c8947 */ /* 0x002fea0003800000 */
.L_x_10748:
[----:B------:R-:W-:-:S07]  /*e010*/  IMAD R3, R2, 0x8, R3 ;  /* 0x0000000802037824 */ /* 0x000fce00078e0203 */
.L_x_10725:
[----:B--2---:R2:W1:Y:S02]  /*e020*/  SYNCS.PHASECHK.TRANS64.TRYWAIT P0, [R3+URZ], R0 ;  /* 0x00000000030075a7 */ /* 0x004464000800017f */
[----:B-1----:R-:W-:Y:S05]  /*e030*/  @!P0 NANOSLEEP.SYNCS 0x989680 ;  /* 0x009896800000895d */ /* 0x002fea0003900000 */
[----:B------:R-:W1:Y:S02]  /*e040*/  @!P0 SYNCS.PHASECHK.TRANS64 P0, [R3+URZ], R0 ;  /* 0x00000000030085a7 */ /* 0x000e64000800007f */
[----:B-1----:R-:W-:Y:S05]  /*e050*/  @!P0 BRA `(.L_x_10725) ;  /* 0xfffffffc00f08947 */ /* 0x002fea000383ffff */
.L_x_10719:
[----:B------:R-:W-:Y:S05]  /*e060*/  BSYNC B0 ;  /* 0x0000000000007941 */ /* 0x000fea0003800000 */
.L_x_10718:
[----:B------:R-:W-:Y:S05]  /*e070*/  EXIT ;  /* 0x000000000000794d */ /* 0x000fea0003800000 */
.L_x_10622:
[----:B-1----:R-:W-:-:S04]  /*e080*/  IMAD.U32 R3, RZ, RZ, UR39 ;  /* 0x00000027ff037e24 */ /* 0x002fc8000f8e00ff */
[----:B------:R1:W2:Y:S03]  /*e090*/  SYNCS.PHASECHK.TRANS64.TRYWAIT P0, [R3+URZ+0x32400], R0 ;  /* 0x03240000030075a7 */ /* 0x0002a6000800017f */
[----:B--2---:R-:W-:Y:S05]  /*e0a0*/  @!P0 NANOSLEEP.SYNCS 0x989680 ;  /* 0x009896800000895d */ /* 0x004fea0003900000 */
[----:B------:R-:W2:Y:S02]  /*e0b0*/  @!P0 SYNCS.PHASECHK.TRANS64 P0, [R3+URZ+0x32400], R0 ;  /* 0x03240000030085a7 */ /* 0x000ea4000800007f */
[----:B--2---:R-:W-:Y:S05]  /*e0c0*/  @!P0 BRA `(.L_x_10622) ;  /* 0xfffffffc00ec8947 */ /* 0x004fea000383ffff */
[----:B------:R-:W-:Y:S05]  /*e0d0*/  BRA `(.L_x_10726) ;  /* 0xffffff38002c7947 */ /* 0x000fea000383ffff */
.L_x_10626:
[----:B-1----:R-:W-:-:S04]  /*e0e0*/  IMAD.U32 R3, RZ, RZ, UR7 ;  /* 0x00000007ff037e24 */ /* 0x002fc8000f8e00ff */
[----:B------:R1:W4:Y:S03]  /*e0f0*/  SYNCS.PHASECHK.TRANS64.TRYWAIT P1, [R3+URZ+0x32430], R2 ;  /* 0x03243002030075a7 */ /* 0x000326000802017f */
[----:B----4-:R-:W-:Y:S05]  /*e100*/  @!P1 NANOSLEEP.SYNCS 0x989680 ;  /* 0x009896800000995d */ /* 0x010fea0003900000 */
[----:B------:R-:W4:Y:S02]  /*e110*/  @!P1 SYNCS.PHASECHK.TRANS64 P1, [R3+URZ+0x32430], R2 ;  /* 0x03243002030095a7 */ /* 0x000f24000802007f */
[----:B----4-:R-:W-:Y:S05]  /*e120*/  @!P1 BRA `(.L_x_10626) ;  /* 0xfffffffc00ec9947 */ /* 0x010fea000383ffff */
[----:B------:R-:W-:Y:S05]  /*e130*/  BRA `(.L_x_10625) ;  /* 0xffffff38004c7947 */ /* 0x000fea000383ffff */
.L_x_10627:
[----:B-1----:R-:W-:-:S04]  /*e140*/  IMAD.U32 R3, RZ, RZ, UR39 ;  /* 0x00000027ff037e24 */ /* 0x002fc8000f8e00ff */
[----:B------:R1:W4:Y:S03]  /*e150*/  SYNCS.PHASECHK.TRANS64.TRYWAIT P1, [R3+URZ+0x32410], R0 ;  /* 0x03241000030075a7 */ /* 0x000326000802017f */
[----:B----4-:R-:W-:Y:S05]  /*e160*/  @!P1 NANOSLEEP.SYNCS 0x989680 ;  /* 0x009896800000995d */ /* 0x010fea0003900000 */
[----:B------:R-:W4:Y:S02]  /*e170*/  @!P1 SYNCS.PHASECHK.TRANS64 P1, [R3+URZ+0x32410], R0 ;  /* 0x03241000030095a7 */ /* 0x000f24000802007f */
[----:B----4-:R-:W-:Y:S05]  /*e180*/  @!P1 BRA `(.L_x_10627) ;  /* 0xfffffffc00ec9947 */ /* 0x010fea000383ffff */
[----:B------:R-:W-:Y:S05]  /*e190*/  BRA `(.L_x_10727) ;  /* 0xffffff3800f07947 */ /* 0x000fea000383ffff */
.L_x_10631:
[----:B------:R-:W-:-:S04]  /*e1a0*/  IMAD.U32 R3, RZ, RZ, UR7 ;  /* 0x00000007ff037e24 */ /* 0x000fc8000f8e00ff */
[----:B------:R1:W1:Y:S03]  /*e1b0*/  SYNCS.PHASECHK.TRANS64.TRYWAIT P1, [R3+URZ+0x32450], R2 ;  /* 0x03245002030075a7 */ /* 0x000266000802017f */
[----:B-1----:R-:W-:Y:S05]  /*e1c0*/  @!P1 NANOSLEEP.SYNCS 0x989680 ;  /* 0x009896800000995d */ /* 0x002fea0003900000 */
[----:B------:R-:W1:Y:S02]  /*e1d0*/  @!P1 SYNCS.PHASECHK.TRANS64 P1, [R3+URZ+0x32450], R2 ;  /* 0x03245002030095a7 */ /* 0x000e64000802007f */
[----:B-1----:R-:W-:Y:S05]  /*e1e0*/  @!P1 BRA `(.L_x_10631) ;  /* 0xfffffffc00ec9947 */ /* 0x002fea000383ffff */
[----:B------:R-:W-:Y:S05]  /*e1f0*/  BRA `(.L_x_10630) ;  /* 0xffffff3800f87947 */ /* 0x000fea000383ffff */
.L_x_10636:
[----:B--2---:R-:W-:-:S04]  /*e200*/  IMAD.U32 R152, RZ, RZ, UR4 ;  /* 0x00000004ff987e24 */ /* 0x004fc8000f8e00ff */
[----:B------:R2:W3:Y:S03]  /*e210*/  SYNCS.PHASECHK.TRANS64.TRYWAIT P2, [R152+URZ+0x32430], R13 ;  /* 0x0324300d980075a7 */ /* 0x0004e6000804017f */
[----:B---3--:R-:W-:Y:S05]  /*e220*/  @!P2 NANOSLEEP.SYNCS 0x989680 ;  /* 0x009896800000a95d */ /* 0x008fea0003900000 */
[----:B------:R-:W3:Y:S02]  /*e230*/  @!P2 SYNCS.PHASECHK.TRANS64 P2, [R152+URZ+0x32430], R13 ;  /* 0x0324300d9800a5a7 */ /* 0x000ee4000804007f */
[----:B---3--:R-:W-:Y:S05]  /*e240*/  @!P2 BRA `(.L_x_10636) ;  /* 0xfffffffc00eca947 */ /* 0x008fea000383ffff */
[----:B------:R-:W-:Y:S05]  /*e250*/  BRA `(.L_x_10635) ;  /* 0xffffff5c00787947 */ /* 0x000fea000383ffff */
.L_x_10640:
[----:B---3--:R-:W-:-:S04]  /*e260*/  IMAD.U32 R204, RZ, RZ, UR4 ;  /* 0x00000004ffcc7e24 */ /* 0x008fc8000f8e00ff */
[----:B------:R3:W4:Y:S03]  /*e270*/  SYNCS.PHASECHK.TRANS64.TRYWAIT P2, [R204+URZ+0x32450], R13 ;  /* 0x0324500dcc0075a7 */ /* 0x000726000804017f */
[----:B----4-:R-:W-:Y:S05]  /*e280*/  @!P2 NANOSLEEP.SYNCS 0x989680 ;  /* 0x009896800000a95d */ /* 0x010fea0003900000 */
[----:B------:R-:W4:Y:S02]  /*e290*/  @!P2 SYNCS.PHASECHK.TRANS64 P2, [R204+URZ+0x32450], R13 ;  /* 0x0324500dcc00a5a7 */ /* 0x000f24000804007f */
[----:B----4-:R-:W-:Y:S05]  /*e2a0*/  @!P2 BRA `(.L_x_10640) ;  /* 0xfffffffc00eca947 */ /* 0x010fea000383ffff */
[----:B------:R-:W-:Y:S05]  /*e2b0*/  BRA `(.L_x_10639) ;  /* 0xffffff5c00f47947 */ /* 0x000fea000383ffff */
.L_x_10646:
[----:B--2---:R-:W-:-:S04]  /*e2c0*/  IMAD.U32 R152, RZ, RZ, UR4 ;  /* 0x00000004ff987e24 */ /* 0x004fc8000f8e00ff */
[----:B------:R2:W3:Y:S03]  /*e2d0*/  SYNCS.PHASECHK.TRANS64.TRYWAIT P2, [R152+URZ+0x32430], R13 ;  /* 0x0324300d980075a7 */ /* 0x0004e6000804017f */
[----:B---3--:R-:W-:Y:S05]  /*e2e0*/  @!P2 NANOSLEEP.SYNCS 0x989680 ;  /* 0x009896800000a95d */ /* 0x008fea0003900000 */
[----:B------:R-:W3:Y:S02]  /*e2f0*/  @!P2 SYNCS.PHASECHK.TRANS64 P2, [R152+URZ+0x32430], R13 ;  /* 0x0324300d9800a5a7 */ /* 0x000ee4000804007f */
[----:B---3--:R-:W-:Y:S05]  /*e300*/  @!P2 BRA `(.L_x_10646) ;  /* 0xfffffffc00eca947 */ /* 0x008fea000383ffff */
[----:B------:R-:W-:Y:S05]  /*e310*/  BRA `(.L_x_10645) ;  /* 0xffffff8400e47947 */ /* 0x000fea000383ffff */
.L_x_10650:
[----:B---3--:R-:W-:-:S04]  /*e320*/  IMAD.U32 R204, RZ, RZ, UR4 ;  /* 0x00000004ffcc7e24 */ /* 0x008fc8000f8e00ff */
[----:B------:R3:W4:Y:S03]  /*e330*/  SYNCS.PHASECHK.TRANS64.TRYWAIT P2, [R204+URZ+0x32450], R13 ;  /* 0x0324500dcc0075a7 */ /* 0x000726000804017f */
[----:B----4-:R-:W-:Y:S05]  /*e340*/  @!P2 NANOSLEEP.SYNCS 0x989680 ;  /* 0x009896800000a95d */ /* 0x010fea0003900000 */
[----:B------:R-:W4:Y:S02]  /*e350*/  @!P2 SYNCS.PHASECHK.TRANS64 P2, [R204+URZ+0x32450], R13 ;  /* 0x0324500dcc00a5a7 */ /* 0x000f24000804007f */
[----:B----4-:R-:W-:Y:S05]  /*e360*/  @!P2 BRA `(.L_x_10650) ;  /* 0xfffffffc00eca947 */ /* 0x010fea000383ffff */
[----:B------:R-:W-:Y:S05]  /*e370*/  BRA `(.L_x_10649) ;  /* 0xffffff8800607947 */ /* 0x000fea000383ffff */
.L_x_10675:
        /* <DEDUP_REMOVED lines=10> */
.L_x_10728:
[----:B------:R-:W-:Y:S05]  /*e420*/  BRA `(.L_x_10729) ;  /* 0xffffffd800407947 */ /* 0x000fea000383ffff */
.L_x_10676:
[----:B------:R-:W-:Y:S01]  /*e430*/  BSSY B0, `(.L_x_10730) ;  /* 0x0000006000007945 */ /* 0x000fe20003800000 */
[----:B------:R-:W-:-:S07]  /*e440*/  IMAD.MOV.U32 R15, RZ, RZ, -0x1 ;  /* 0xffffffffff0f7424 */ /* 0x000fce00078e00ff */
[----:B------:R-:W-:Y:S05]  /*e450*/  WARPSYNC.COLLECTIVE R15, `(.L_x_10731) ;  /* 0x000000000f0c7348 */ /* 0x000fea0003c00000 */
[----:B------:R-:W-:Y:S02]  /*e460*/  ELECT P6, UR62, PT ;  /* 0x00000000003e782f */ /* 0x000fe400038c0000 */
[----:B------:R-:W-:Y:S01]  /*e470*/  MOV R14, UR62 ;  /* 0x0000003e000e7c02 */ /* 0x000fe20008000f00 */
[----:B------:R-:W-:Y:S10]  /*e480*/  ENDCOLLECTIVE ;  /* 0x000000000000791b */ /* 0x000ff40003800000 */
.L_x_10731:
[----:B------:R-:W-:Y:S05]  /*e490*/  BSYNC B0 ;  /* 0x0000000000007941 */ /* 0x000fea0003800000 */
.L_x_10730:
[----:B------:R-:W-:Y:S05]  /*e4a0*/  BRA `(.L_x_10732) ;  /* 0xffffffd800307947 */ /* 0x000fea000383ffff */
.L_x_10679:
[----:B-1----:R1:W2:Y:S02]  /*e4b0*/  SYNCS.PHASECHK.TRANS64.TRYWAIT P2, [R10+URZ+0x32440], R5 ;  /* 0x032440050a0075a7 */ /* 0x0022a4000804017f */
[----:B--2---:R-:W-:Y:S05]  /*e4c0*/  @!P2 NANOSLEEP.SYNCS 0x989680 ;  /* 0x009896800000a95d */ /* 0x004fea0003900000 */
[----:B------:R-:W2:Y:S02]  /*e4d0*/  @!P2 SYNCS.PHASECHK.TRANS64 P2, [R10+URZ+0x32440], R5 ;  /* 0x032440050a00a5a7 */ /* 0x000ea4000804007f */
[----:B--2---:R-:W-:Y:S05]  /*e4e0*/  @!P2 BRA `(.L_x_10679) ;  /* 0xfffffffc00f0a947 */ /* 0x004fea000383ffff */
[----:B------:R-:W-:Y:S05]  /*e4f0*/  BRA `(.L_x_10733) ;  /* 0xffffffd8007c7947 */ /* 0x000fea000383ffff */
.L_x_10683:
[----:B--2---:R2:W3:Y:S02]  /*e500*/  SYNCS.PHASECHK.TRANS64.TRYWAIT P2, [R18+URZ+0x32420], R5 ;  /* 0x03242005120075a7 */ /* 0x0044e4000804017f */
[----:B---3--:R-:W-:Y:S05]  /*e510*/  @!P2 NANOSLEEP.SYNCS 0x989680 ;  /* 0x009896800000a95d */ /* 0x008fea0003900000 */
[----:B------:R-:W3:Y:S02]  /*e520*/  @!P2 SYNCS.PHASECHK.TRANS64 P2, [R18+URZ+0x32420], R5 ;  /* 0x032420051200a5a7 */ /* 0x000ee4000804007f */
[----:B---3--:R-:W-:Y:S05]  /*e530*/  @!P2 BRA `(.L_x_10683) ;  /* 0xfffffffc00f0a947 */ /* 0x008fea000383ffff */
[----:B------:R-:W-:Y:S05]  /*e540*/  BRA `(.L_x_10734) ;  /* 0xffffffdc00c07947 */ /* 0x000fea000383ffff */
.L_x_10686:
[----:B-1----:R1:W2:Y:S02]  /*e550*/  SYNCS.PHASECHK.TRANS64.TRYWAIT P2, [R10+URZ+0x32460], R5 ;  /* 0x032460050a0075a7 */ /* 0x0022a4000804017f */
[----:B--2---:R-:W-:Y:S05]  /*e560*/  @!P2 NANOSLEEP.SYNCS 0x989680 ;  /* 0x009896800000a95d */ /* 0x004fea0003900000 */
[----:B------:R-:W2:Y:S02]  /*e570*/  @!P2 SYNCS.PHASECHK.TRANS64 P2, [R10+URZ+0x32460], R5 ;  /* 0x032460050a00a5a7 */ /* 0x000ea4000804007f */
[----:B--2---:R-:W-:Y:S05]  /*e580*/  @!P2 BRA `(.L_x_10686) ;  /* 0xfffffffc00f0a947 */ /* 0x004fea000383ffff */
[----:B------:R-:W-:Y:S05]  /*e590*/  BRA `(.L_x_10735) ;  /* 0xffffffdc00d47947 */ /* 0x000fea000383ffff */
.L_x_10693:
[----:B-1----:R1:W2:Y:S02]  /*e5a0*/  SYNCS.PHASECHK.TRANS64.TRYWAIT P3, [R2+URZ+0x32440], R3 ;  /* 0x03244003020075a7 */ /* 0x0022a4000806017f */
[----:B--2---:R-:W-:Y:S05]  /*e5b0*/  @!P3 NANOSLEEP.SYNCS 0x989680 ;  /* 0x009896800000b95d */ /* 0x004fea0003900000 */
[----:B------:R-:W2:Y:S02]  /*e5c0*/  @!P3 SYNCS.PHASECHK.TRANS64 P3, [R2+URZ+0x32440], R3 ;  /* 0x032440030200b5a7 */ /* 0x000ea4000806007f */
[----:B--2---:R-:W-:Y:S05]  /*e5d0*/  @!P3 BRA `(.L_x_10693) ;  /* 0xfffffffc00f0b947 */ /* 0x004fea000383ffff */
[----:B------:R-:W-:Y:S05]  /*e5e0*/  BRA `(.L_x_10736) ;  /* 0xffffffe400007947 */ /* 0x000fea000383ffff */
.L_x_10695:
[----:B--2---:R2:W3:Y:S02]  /*e5f0*/  SYNCS.PHASECHK.TRANS64.TRYWAIT P3, [R2+URZ+0x32460], R3 ;  /* 0x03246003020075a7 */ /* 0x0044e4000806017f */
[----:B---3--:R-:W-:Y:S05]  /*e600*/  @!P3 NANOSLEEP.SYNCS 0x989680 ;  /* 0x009896800000b95d */ /* 0x008fea0003900000 */
[----:B------:R-:W3:Y:S02]  /*e610*/  @!P3 SYNCS.PHASECHK.TRANS64 P3, [R2+URZ+0x32460], R3 ;  /* 0x032460030200b5a7 */ /* 0x000ee4000806007f */
[----:B---3--:R-:W-:Y:S05]  /*e620*/  @!P3 BRA `(.L_x_10695) ;  /* 0xfffffffc00f0b947 */ /* 0x008fea000383ffff */
[----:B------:R-:W-:Y:S05]  /*e630*/  BRA `(.L_x_10737) ;  /* 0xffffffe400507947 */ /* 0x000fea000383ffff */
.L_x_10701:
[----:B-1----:R1:W2:Y:S02]  /*e640*/  SYNCS.PHASECHK.TRANS64.TRYWAIT P3, [R3+URZ+0x32440], R2 ;  /* 0x03244002030075a7 */ /* 0x0022a4000806017f */
[----:B--2---:R-:W-:Y:S05]  /*e650*/  @!P3 NANOSLEEP.SYNCS 0x989680 ;  /* 0x009896800000b95d */ /* 0x004fea0003900000 */
[----:B------:R-:W2:Y:S02]  /*e660*/  @!P3 SYNCS.PHASECHK.TRANS64 P3, [R3+URZ+0x32440], R2 ;  /* 0x032440020300b5a7 */ /* 0x000ea4000806007f */
[----:B--2---:R-:W-:Y:S05]  /*e670*/  @!P3 BRA `(.L_x_10701) ;  /* 0xfffffffc00f0b947 */ /* 0x004fea000383ffff */
[----:B------:R-:W-:Y:S05]  /*e680*/  BRA `(.L_x_10738) ;  /* 0xffffffe800707947 */ /* 0x000fea000383ffff */
.L_x_10703:
[----:B--2---:R2:W3:Y:S02]  /*e690*/  SYNCS.PHASECHK.TRANS64.TRYWAIT P3, [R3+URZ+0x32460], R2 ;  /* 0x03246002030075a7 */ /* 0x0044e4000806017f */
[----:B---3--:R-:W-:Y:S05]  /*e6a0*/  @!P3 NANOSLEEP.SYNCS 0x989680 ;  /* 0x009896800000b95d */ /* 0x008fea0003900000 */
[----:B------:R-:W3:Y:S02]  /*e6b0*/  @!P3 SYNCS.PHASECHK.TRANS64 P3, [R3+URZ+0x32460], R2 ;  /* 0x032460020300b5a7 */ /* 0x000ee4000806007f */
[----:B---3--:R-:W-:Y:S05]  /*e6c0*/  @!P3 BRA `(.L_x_10703) ;  /* 0xfffffffc00f0b947 */ /* 0x008fea000383ffff */
[----:B------:R-:W-:Y:S05]  /*e6d0*/  BRA `(.L_x_10739) ;  /* 0xffffffe800c07947 */ /* 0x000fea000383ffff */
.L_x_10708:
[----:B-1----:R1:W2:Y:S02]  /*e6e0*/  SYNCS.PHASECHK.TRANS64.TRYWAIT P3, [R2+URZ+0x32440], R3 ;  /* 0x03244003020075a7 */ /* 0x0022a4000806017f */
[----:B--2---:R-:W-:Y:S05]  /*e6f0*/  @!P3 NANOSLEEP.SYNCS 0x989680 ;  /* 0x009896800000b95d */ /* 0x004fea0003900000 */
[----:B------:R-:W2:Y:S02]  /*e700*/  @!P3 SYNCS.PHASECHK.TRANS64 P3, [R2+URZ+0x32440], R3 ;  /* 0x032440030200b5a7 */ /* 0x000ea4000806007f */
[----:B--2---:R-:W-:Y:S05]  /*e710*/  @!P3 BRA `(.L_x_10708) ;  /* 0xfffffffc00f0b947 */ /* 0x004fea000383ffff */
[----:B------:R-:W-:Y:S05]  /*e720*/  BRA `(.L_x_10740) ;  /* 0xffffffec00cc7947 */ /* 0x000fea000383ffff */
.L_x_10710:
[----:B--2---:R2:W3:Y:S02]  /*e730*/  SYNCS.PHASECHK.TRANS64.TRYWAIT P3, [R2+URZ+0x32460], R3 ;  /* 0x03246003020075a7 */ /* 0x0044e4000806017f */
[----:B---3--:R-:W-:Y:S05]  /*e740*/  @!P3 NANOSLEEP.SYNCS 0x989680 ;  /* 0x009896800000b95d */ /* 0x008fea0003900000 */
[----:B------:R-:W3:Y:S02]  /*e750*/  @!P3 SYNCS.PHASECHK.TRANS64 P3, [R2+URZ+0x32460], R3 ;  /* 0x032460030200b5a7 */ /* 0x000ee4000806007f */
[----:B---3--:R-:W-:Y:S05]  /*e760*/  @!P3 BRA `(.L_x_10710) ;  /* 0xfffffffc00f0b947 */ /* 0x008fea000383ffff */
[----:B------:R-:W-:Y:S05]  /*e770*/  BRA `(.L_x_10741) ;  /* 0xfffffff0001c7947 */ /* 0x000fea000383ffff */
.L_x_10715:
[----:B------:R-:W-:Y:S01]  /*e780*/  BSSY B0, `(.L_x_10742) ;  /* 0x0000007000007945 */ /* 0x000fe20003800000 */
[----:B------:R-:W-:Y:S02]  /*e790*/  IMAD.MOV.U32 R12, RZ, RZ, RZ ;  /* 0x000000ffff0c7224 */ /* 0x000fe400078e00ff */
[----:B------:R-:W-:Y:S02]  /*e7a0*/  IMAD.MOV.U32 R11, RZ, RZ, 0x1f ;  /* 0x0000001fff0b7424 */ /* 0x000fe400078e00ff */
[----:B------:R-:W-:-:S07]  /*e7b0*/  IMAD.MOV.U32 R15, RZ, RZ, -0x1 ;  /* 0xffffffffff0f7424 */ /* 0x000fce00078e00ff */
[----:B-123--:R-:W-:Y:S05]  /*e7c0*/  WARPSYNC.COLLECTIVE R15, `(.L_x_10743) ;  /* 0x000000000f087348 */ /* 0x00efea0003c00000 */
[----:B------:R4:W1:Y:S02]  /*e7d0*/  SHFL.IDX P6, R14, R13, R12, R11 ;  /* 0x0000000c0d0e7389 */ /* 0x00086400000c000b */
[----:B-1234-:R-:W-:Y:S01]  /*e7e0*/  ENDCOLLECTIVE ;  /* 0x000000000000791b */ /* 0x01efe20003800000 */
.L_x_10743:
[----:B------:R-:W-:Y:S05]  /*e7f0*/  BSYNC B0 ;  /* 0x0000000000007941 */ /* 0x000fea0003800000 */
.L_x_10742:
[----:B------:R-:W-:Y:S05]  /*e800*/  BRA `(.L_x_10744) ;  /* 0xfffffff400107947 */ /* 0x000fea000383ffff */
.L_x_10717:
[----:B-1----:R1:W2:Y:S02]  /*e810*/  SYNCS.PHASECHK.TRANS64.TRYWAIT P0, [R7+URZ+0x32420], R0 ;  /* 0x03242000070075a7 */ /* 0x0022a4000800017f */
[----:B--2---:R-:W-:Y:S05]  /*e820*/  @!P0 NANOSLEEP.SYNCS 0x989680 ;  /* 0x009896800000895d */ /* 0x004fea0003900000 */
[----:B------:R-:W2:Y:S02]  /*e830*/  @!P0 SYNCS.PHASECHK.TRANS64 P0, [R7+URZ+0x32420], R0 ;  /* 0x03242000070085a7 */ /* 0x000ea4000800007f */
[----:B--2---:R-:W-:Y:S05]  /*e840*/  @!P0 BRA `(.L_x_10717) ;  /* 0xfffffffc00f08947 */ /* 0x004fea000383ffff */
[----:B------:R-:W-:Y:S05]  /*e850*/  BRA `(.L_x_10745) ;  /* 0xfffffff400647947 */ /* 0x000fea000383ffff */
.L_x_10721:
[----:B-1----:R1:W2:Y:S02]  /*e860*/  SYNCS.PHASECHK.TRANS64.TRYWAIT P0, [R5+URZ], R4 ;  /* 0x00000004050075a7 */ /* 0x0022a4000800017f */
[----:B--2---:R-:W-:Y:S05]  /*e870*/  @!P0 NANOSLEEP.SYNCS 0x989680 ;  /* 0x009896800000895d */ /* 0x004fea0003900000 */
[----:B------:R-:W2:Y:S02]  /*e880*/  @!P0 SYNCS.PHASECHK.TRANS64 P0, [R5+URZ], R4 ;  /* 0x00000004050085a7 */ /* 0x000ea4000800007f */
[----:B--2---:R-:W-:Y:S05]  /*e890*/  @!P0 BRA `(.L_x_10721) ;  /* 0xfffffffc00f08947 */ /* 0x004fea000383ffff */
[----:B------:R-:W-:Y:S05]  /*e8a0*/  BRA `(.L_x_10746) ;  /* 0xfffffff400b87947 */ /* 0x000fea000383ffff */
.L_x_10722:
[----:B--2---:R2:W1:Y:S02]  /*e8b0*/  SYNCS.PHASECHK.TRANS64.TRYWAIT P0, [R3+URZ], R0 ;  /* 0x00000000030075a7 */ /* 0x004464000800017f */
[----:B-1----:R-:W-:Y:S05]  /*e8c0*/  @!P0 NANOSLEEP.SYNCS 0x989680 ;  /* 0x009896800000895d */ /* 0x002fea0003900000 */
[----:B------:R-:W1:Y:S02]  /*e8d0*/  @!P0 SYNCS.PHASECHK.TRANS64 P0, [R3+URZ], R0 ;  /* 0x00000000030085a7 */ /* 0x000e64000800007f */
[----:B-1----:R-:W-:Y:S05]  /*e8e0*/  @!P0 BRA `(.L_x_10722) ;  /* 0xfffffffc00f08947 */ /* 0x002fea000383ffff */
[----:B------:R-:W-:Y:S05]  /*e8f0*/  BRA `(.L_x_10747) ;  /* 0xfffffff400ac7947 */ /* 0x000fea000383ffff */
.L_x_10724:
[----:B-1----:R1:W2:Y:S02]  /*e900*/  SYNCS.PHASECHK.TRANS64.TRYWAIT P0, [R5+URZ], R4 ;  /* 0x00000004050075a7 */ /* 0x0022a4000800017f */
[----:B--2---:R-:W-:Y:S05]  /*e910*/  @!P0 NANOSLEEP.SYNCS 0x989680 ;  /* 0x009896800000895d */ /* 0x004fea0003900000 */
[----:B------:R-:W2:Y:S02]  /*e920*/  @!P0 SYNCS.PHASECHK.TRANS64 P0, [R5+URZ], R4 ;  /* 0x00000004050085a7 */ /* 0x000ea4000800007f */
[----:B--2---:R-:W-:Y:S05]  /*e930*/  @!P0 BRA `(.L_x_10724) ;  /* 0xfffffffc00f08947 */ /* 0x004fea000383ffff */
[----:B------:R-:W-:Y:S05]  /*e940*/  BRA `(.L_x_10748) ;  /* 0xfffffff400b07947 */ /* 0x000fea000383ffff */
.L_x_10749:
        /* <DEDUP_REMOVED lines=11> */
.L_x_11974:


//--------------------- .text._ZN7cutlass13device_kernelIN5flash11enable_sm90INS1_16FlashAttnFwdSm90INS1_25CollectiveMainloopFwdSm90ILi2EN4cute5tupleIJNS5_1CILi1EEES8_S8_EEENS6_IJNS7_ILi128EEENS7_ILi96EEENS7_ILi64EEEEEELi256ENS_10bfloat16_tEfNS_4arch4Sm90ELb1ELb0ELb0ELb1ELb0ELb0ELb0ELb1ELb0ELb0ELb0ELb0EEENS1_21CollectiveEpilogueFwdINS6_IJSA_NS7_ILi256EEESB_EEES9_SE_SG_Li256ELb1ELb0ELb0ELb0EEENS1_36VarlenDynamicPersistentTileSchedulerILi128ELi96ELi256ELi32ELb0ELb0ELb1ELb1ELb1ELb1EEEEEEEEEvNT_6ParamsE --------------------------
	.section	.text._ZN7cutlass13device_kernelIN5flash11enable_sm90INS1_16FlashAttnFwdSm90INS1_25CollectiveMainloopFwdSm90ILi2EN4cute5tupleIJNS5_1CILi1EEES8_S8_EEENS6_IJNS7_ILi128EEENS7_ILi96EEENS7_ILi64EEEEEELi256ENS_10bfloat16_tEfNS_4arch4Sm90ELb1ELb0ELb0ELb1ELb0ELb0ELb0ELb1ELb0ELb0ELb0ELb0EEENS1_21CollectiveEpilogueFwdINS6_IJSA_NS7_ILi256EEESB_EEES9_SE_SG_Li256ELb1ELb0ELb0ELb0EEENS1_36VarlenDynamicPersistentTileSchedulerILi128ELi96ELi256ELi32ELb0ELb0ELb1ELb1ELb1ELb1EEEEEEEEEvNT_6ParamsE,"ax",@progbits
	.align	128
.text._ZN7cutlass13device_kernelIN5flash11enable_sm90INS1_16FlashAttnFwdSm90INS1_25CollectiveMainloopFwdSm90ILi2EN4cute5tupleIJNS5_1CILi1EEES8_S8_EEENS6_IJNS7_ILi128EEENS7_ILi96EEENS7_ILi64EEEEEELi256ENS_10bfloat16_tEfNS_4arch4Sm90ELb1ELb0ELb0ELb1ELb0ELb0ELb0ELb1ELb0ELb0ELb0ELb0EEENS1_21CollectiveEpilogueFwdINS6_IJSA_NS7_ILi256EEESB_EEES9_SE_SG_Li256ELb1ELb0ELb0ELb0EEENS1_36VarlenDynamicPersistentTileSchedulerILi128ELi96ELi256ELi32ELb0ELb0ELb1ELb1ELb1ELb1EEEEEEEEEvNT_6ParamsE:
        .type           _ZN7cutlass13device_kernelIN5flash11enable_sm90INS1_16FlashAttnFwdSm90INS1_25CollectiveMainloopFwdSm90ILi2EN4cute5tupleIJNS5_1CILi1EEES8_S8_EEENS6_IJNS7_ILi128EEENS7_ILi96EEENS7_ILi64EEEEEELi256ENS_10bfloat16_tEfNS_4arch4Sm90ELb1ELb0ELb0ELb1ELb0ELb0ELb0ELb1ELb0ELb0ELb0ELb0EEENS1_21CollectiveEpilogueFwdINS6_IJSA_NS7_ILi256EEESB_EEES9_SE_SG_Li256ELb1ELb0ELb0ELb0EEENS1_36VarlenDynamicPersistentTileSchedulerILi128ELi96ELi256ELi32ELb0ELb0ELb1ELb1ELb1ELb1EEEEEEEEEvNT_6ParamsE,@function
        .size           _ZN7cutlass13device_kernelIN5flash11enable_sm90INS1_16FlashAttnFwdSm90INS1_25CollectiveMainloopFwdSm90ILi2EN4cute5tupleIJNS5_1CILi1EEES8_S8_EEENS6_IJNS7_ILi128EEENS7_ILi96EEENS7_ILi64EEEEEELi256ENS_10bfloat16_tEfNS_4arch4Sm90ELb1ELb0ELb0ELb1ELb0ELb0ELb0ELb1ELb0ELb0ELb0ELb0EEENS1_21CollectiveEpilogueFwdINS6_IJSA_NS7_ILi256EEESB_EEES9_SE_SG_Li256ELb1ELb0ELb0ELb0EEENS1_36VarlenDynamicPersistentTileSchedulerILi128ELi96ELi256ELi32ELb0ELb0ELb1ELb1ELb1ELb1EEEEEEEEEvNT_6ParamsE,(.L_x_11975 - _ZN7cutlass13device_kernelIN5flash11enable_sm90INS1_16FlashAttnFwdSm90INS1_25CollectiveMainloopFwdSm90ILi2EN4cute5tupleIJNS5_1CILi1EEES8_S8_EEENS6_IJNS7_ILi128EEENS7_ILi96EEENS7_ILi64EEEEEELi256ENS_10bfloat16_tEfNS_4arch4Sm90ELb1ELb0ELb0ELb1ELb0ELb0ELb0ELb1ELb0ELb0ELb0ELb0EEENS1_21CollectiveEpilogueFwdINS6_IJSA_NS7_ILi256EEESB_EEES9_SE_SG_Li256ELb1ELb0ELb0ELb0EEENS1_36VarlenDynamicPersistentTileSchedulerILi128ELi96ELi256ELi32ELb0ELb0ELb1ELb1ELb1ELb1EEEEEEEEEvNT_6ParamsE)
        .other          _ZN7cutlass13device_kernelIN5flash11enable_sm90INS1_16FlashAttnFwdSm90INS1_25CollectiveMainloopFwdSm90ILi2EN4cute5tupleIJNS5_1CILi1EEES8_S8_EEENS6_IJNS7_ILi128EEENS7_ILi96EEENS7_ILi64EEEEEELi256ENS_10bfloat16_tEfNS_4arch4Sm90ELb1ELb0ELb0ELb1ELb0ELb0ELb0ELb1ELb0ELb0ELb0ELb0EEENS1_21CollectiveEpilogueFwdINS6_IJSA_NS7_ILi256EEESB_EEES9_SE_SG_Li256ELb1ELb0ELb0ELb0EEENS1_36VarlenDynamicPersistentTileSchedulerILi128ELi96ELi256ELi32ELb0ELb0ELb1ELb1ELb1ELb1EEEEEEEEEvNT_6ParamsE,@"STO_CUDA_ENTRY STV_DEFAULT"
_ZN7cutlass13device_kernelIN5flash11enable_sm90INS1_16FlashAttnFwdSm90INS1_25CollectiveMainloopFwdSm90ILi2EN4cute5tupleIJNS5_1CILi1EEES8_S8_EEENS6_IJNS7_ILi128EEENS7_ILi96EEENS7_ILi64EEEEEELi256ENS_10bfloat16_tEfNS_4arch4Sm90ELb1ELb0ELb0ELb1ELb0ELb0ELb0ELb1ELb0ELb0ELb0ELb0EEENS1_21CollectiveEpilogueFwdINS6_IJSA_NS7_ILi256EEESB_EEES9_SE_SG_Li256ELb1ELb0ELb0ELb0EEENS1_36VarlenDynamicPersistentTileSchedulerILi128ELi96ELi256ELi32ELb0ELb0ELb1ELb1ELb1ELb1EEEEEEEEEvNT_6ParamsE:
        /* <DEDUP_REMOVED lines=21> */
.L_x_10751:
[----:B------:R-:W-:Y:S05]  /*0150*/  BSYNC B0 ;  /* 0x0000000000007941 */ /* 0x000fea0003800000 */
.L_x_10750:
        /* <DEDUP_REMOVED lines=41> */
.L_x_10752:
        /* <DEDUP_REMOVED lines=22> */
.L_x_10753:
        /* <DEDUP_REMOVED lines=18> */
.L_x_10754:
        /* <DEDUP_REMOVED lines=22> */
.L_x_10755:
        /* <DEDUP_REMOVED lines=22> */
.L_x_10756:
[----:B------:R-:W-:Y:S01]  /*0930*/  PLOP3.LUT P0, PT, PT, PT, UP0, 0x80, 0x0 ;  /* 0x000000000000781c */ /* 0x000fe20003f0f008 */
[----:B------:R-:W-:Y:S01]  /*0940*/  UMOV UR36, 0x1 ;  /* 0x0000000100247882 */ /* 0x000fe20000000000 */
[----:B------:R-:W-:Y:S01]  /*0950*/  NOP ;  /* 0x0000000000007918 */ /* 0x000fe20000000000 */
[----:B------:R-:W-:Y:S01]  /*0960*/  USEL UR36, UR36, 0x2, !UP0 ;  /* 0x0000000224247887 */ /* 0x000fe2000c000000 */
[----:B------:R-:W-:Y:S01]  /*0970*/  ULDC.64 UR38, c[0x0][0x208] ;  /* 0x0000820000267ab9 */ /* 0x000fe20000000a00 */
[----:B012-4-:R-:W-:Y:S08]  /*0980*/  BAR.SYNC.DEFER_BLOCKING 0x0 ;  /* 0x0000000000007b1d */ /* 0x017ff00000010000 */
[----:B------:R-:W-:Y:S05]  /*0990*/  @!P0 BRA `(.L_x_10757) ;  /* 0x000000a000d88947 */ /* 0x000fea0003800000 */
.L_x_10758:
        /* <DEDUP_REMOVED lines=42> */
[----:B------:R-:W-:Y:S02]  /*0c40*/  LOP3.LUT R18, R6, 0x7ffffffc, RZ, 0xc0, !PT ;  /* 0x7ffffffc06127812 */ /* 0x000fe400078ec0ff */
[----:B------:R-:W-:Y:S02]  /*0c50*/  LOP3.LUT R8, R0, 0xfffffff8, RZ, 0xc0, !PT ;  /* 0xfffffff800087812 */ /* 0x000fe400078ec0ff */
[-C--:B------:R-:W-:Y:S01]  /*0c60*/  LEA.HI R0, R3, R202.reuse, RZ, 0x4 ;  /* 0x000000ca03007211 */ /* 0x080fe200078f20ff */
[----:B------:R-:W-:Y:S01]  /*0c70*/  IMAD.IADD R18, R23, 0x1, -R18 ;  /* 0x0000000117127824 */ /* 0x000fe200078e0a12 */
[----:B------:R-:W-:Y:S01]  /*0c80*/  LEA.HI R3, R3, R202, RZ, 0x3 ;  /* 0x000000ca03037211 */ /* 0x000fe200078f18ff */
[----:B------:R-:W-:Y:S01]  /*0c90*/  IMAD.IADD R11, R7, 0x1, -R8 ;  /* 0x00000001070b7824 */ /* 0x000fe200078e0a08 */
[----:B------:R-:W-:-:S02]  /*0ca0*/  SHF.R.S32.HI R9, RZ, 0x4, R0 ;  /* 0x00000004ff097819 */ /* 0x000fc40000011400 */
[----:B------:R-:W-:Y:S01]  /*0cb0*/  LOP3.LUT R7, R0, 0x3fffff0, RZ, 0xc0, !PT ;  /* 0x03fffff000077812 */ /* 0x000fe200078ec0ff */
[----:B------:R-:W-:Y:S01]  /*0cc0*/  IMAD R4, R4, 0x10, R11 ;  /* 0x0000001004047824 */ /* 0x000fe200078e020b */
[----:B------:R-:W-:Y:S02]  /*0cd0*/  LEA.HI R0, R0, R9, RZ, 0x1 ;  /* 0x0000000900007211 */ /* 0x000fe400078f08ff */
[----:B------:R-:W-:Y:S01]  /*0ce0*/  LOP3.LUT R5, R3, 0x1ffffff8, RZ, 0xc0, !PT ;  /* 0x1ffffff803057812 */ /* 0x000fe200078ec0ff */
[----:B------:R-:W-:Y:S01]  /*0cf0*/  IMAD.IADD R7, R202, 0x1, -R7 ;  /* 0x00000001ca077824 */ /* 0x000fe200078e0a07 */
[----:B------:R-:W-:Y:S01]  /*0d00*/  LOP3.LUT R0, R0, 0x1ffffffe, RZ, 0xc0, !PT ;  /* 0x1ffffffe00007812 */ /* 0x000fe200078ec0ff */
[----:B------:R-:W-:Y:S01]  /*0d10*/  IMAD R19, R19, 0x40, R4 ;  /* 0x0000004013137824 */ /* 0x000fe200078e0204 */
[----:B------:R-:W-:Y:S01]  /*0d20*/  SHF.R.S32.HI R16, RZ, 0x3, R3 ;  /* 0x00000003ff107819 */ /* 0x000fe20000011403 */
[----:B------:R-:W-:Y:S02]  /*0d30*/  IMAD R7, R7, 0x40, R2 ;  /* 0x0000004007077824 */ /* 0x000fe400078e0202 */
[----:B------:R-:W-:-:S02]  /*0d40*/  IMAD.IADD R0, R9, 0x1, -R0 ;  /* 0x0000000109007824 */ /* 0x000fc400078e0a00 */
[----:B------:R-:W-:Y:S02]  /*0d50*/  IMAD.IADD R2, R202, 0x1, -R5 ;  /* 0x00000001ca027824 */ /* 0x000fe400078e0a05 */
[----:B------:R-:W-:Y:S02]  /*0d60*/  IMAD R201, R0, 0x8, R7 ;  /* 0x0000000800c97824 */ /* 0x000fe400078e0207 */
[----:B------:R-:W-:-:S07]  /*0d70*/  IMAD.SHL.U32 R2, R2, 0x8, RZ ;  /* 0x0000000802027824 */ /* 0x000fce00078e00ff */
.L_x_10812:
[----:B0--3-5:R-:W0:Y:S01]  /*0d80*/  LDC.64 R4, c[0x0][0xc60] ;  /* 0x00031800ff047b82 */ /* 0x029e220000000a00 */
        /* <DEDUP_REMOVED lines=37> */
[----:B-1--4-:R-:W-:-:S14]  /*0fe0*/  @P2 BRA `(.L_x_10759) ;  /* 0x0000000000342947 */ /* 0x012fdc0003800000 */
        /* <DEDUP_REMOVED lines=13> */
.L_x_10759:
        /* <DEDUP_REMOVED lines=9> */
.L_x_10760:
        /* <DEDUP_REMOVED lines=13> */
.L_x_10761:
[----:B------:R-:W-:Y:S01]  /*1220*/  UIADD3 UR41, -UR41, UR6, URZ ;  /* 0x0000000629297290 */ /* 0x000fe2000fffe13f */
[----:B------:R-:W-:Y:S01]  /*1230*/  PLOP3.LUT P0, PT, PT, PT, PT, 0x80, 0x0 ;  /* 0x000000000000781c */ /* 0x000fe20003f0f070 */
[----:B------:R-:W-:Y:S01]  /*1240*/  ULEA UR5, UR49, 0xdf, 0x7 ;  /* 0x000000df31057891 */ /* 0x000fe2000f8e383f */
[----:B------:R-:W-:Y:S01]  /*1250*/  CS2R R40, SRZ ;  /* 0x0000000000287805 */ /* 0x000fe2000001ff00 */
[----:B------:R-:W-:Y:S01]  /*1260*/  UIADD3 UR4, UR41, 0x5f, URZ ;  /* 0x0000005f29047890 */ /* 0x000fe2000fffe03f */
[----:B------:R-:W-:Y:S01]  /*1270*/  CS2R R20, SRZ ;  /* 0x0000000000147805 */ /* 0x000fe2000001ff00 */
[----:B------:R-:W-:Y:S01]  /*1280*/  UIADD3 UR6, UR41, UR5, -UR44 ;  /* 0x0000000529067290 */ /* 0x000fe2000fffe82c */
        /* <DEDUP_REMOVED lines=27> */
[----:B------:R-:W-:-:S02]  /*1440*/  CS2R R114, SRZ ;  /* 0x0000000000727805 */ /* 0x000fc4000001ff00 */
[----:B------:R-:W-:Y:S02]  /*1450*/  CS2R R112, SRZ ;  /* 0x0000000000707805 */ /* 0x000fe4000001ff00 */
[----:B------:R-:W-:Y:S02]  /*1460*/  PLOP3.LUT P1, PT, PT, PT, UP0, 0x80, 0x0 ;  /* 0x000000000000781c */ /* 0x000fe40003f2f008 */
        /* <DEDUP_REMOVED lines=42> */
[----:B------:R-:W-:Y:S02]  /*1710*/  IMAD.MOV.U32 R30, RZ, RZ, RZ ;  /* 0x000000ffff1e7224 */ /* 0x000fe400078e00ff */
        /* <DEDUP_REMOVED lines=35> */
.L_x_10763:
        /* <DEDUP_REMOVED lines=11> */
.L_x_10898:
[----:B0-----:R-:W-:Y:S01]  /*1a00*/  IMAD.U32 R0, RZ, RZ, UR48 ;  /* 0x00000030ff007e24 */ /* 0x001fe2000f8e00ff */
[----:B------:R-:W-:Y:S05]  /*1a10*/  WARPSYNC.ALL ;  /* 0x0000000000007948 */ /* 0x000fea0003800000 */
[----:B------:R0:W-:Y:S01]  /*1a20*/  BAR.SYNC.DEFER_BLOCKING R8, 0x100 ;  /* 0x000400080000751d */ /* 0x0001e20000010000 */
[----:B------:R-:W-:-:S13]  /*1a30*/  ISETP.NE.AND P0, PT, R0, 0x3, PT ;  /* 0x000000030000780c */ /* 0x000fda0003f05270 */
[----:B0-----:R-:W-:Y:S05]  /*1a40*/  @!P0 BRA `(.L_x_10765) ;  /* 0x0000000000048947 */ /* 0x001fea0003800000 */
[----:B------:R-:W-:Y:S01]  /*1a50*/  BPT.TRAP 0x1 ;  /* 0x000000040000795c */ /* 0x000fe20000300000 */
.L_x_10765:
[----:B------:R-:W-:Y:S02]  /*1a60*/  IMAD.U32 R11, RZ, RZ, UR40 ;  /* 0x00000028ff0b7e24 */ /* 0x000fe4000f8e00ff */
[----:B------:R-:W-:-:S03]  /*1a70*/  IMAD.U32 R6, RZ, RZ, UR37 ;  /* 0x00000025ff067e24 */ /* 0x000fc6000f8e00ff */
[----:B------:R-:W-:Y:S01]  /*1a80*/  SHF.L.U32 R11, R11, 0x1f, RZ ;  /* 0x0000001f0b0b7819 */ /* 0x000fe200000006ff */
[----:B------:R-:W-:-:S04]  /*1a90*/  IMAD R6, R6, 0x8, R7 ;  /* 0x0000000806067824 */ /* 0x000fc800078e0207 */
[----:B------:R0:W1:Y:S01]  /*1aa0*/  SYNCS.PHASECHK.TRANS64.TRYWAIT P1, [R6+URZ+0x22830], R11 ;  /* 0x0228300b060075a7 */ /* 0x000062000802017f */
[----:B------:R-:W-:Y:S05]  /*1ab0*/  @!P0 BRA `(.L_x_10766) ;  /* 0x0000000000048947 */ /* 0x000fea0003800000 */
[----:B------:R-:W-:Y:S01]  /*1ac0*/  BPT.TRAP 0x1 ;  /* 0x000000040000795c */ /* 0x000fe20000300000 */
.L_x_10766:
[----:B-1----:R-:W-:Y:S05]  /*1ad0*/  @P1 BRA `(.L_x_10767) ;  /* 0x0000000000081947 */ /* 0x002fea0003800000 */
[----:B------:R-:W1:Y:S02]  /*1ae0*/  SYNCS.PHASECHK.TRANS64.TRYWAIT P1, [R6+URZ+0x22830], R11 ;  /* 0x0228300b060075a7 */ /* 0x000e64000802017f */
[----:B-1----:R-:W-:Y:S05]  /*1af0*/  @!P1 BRA `(.L_x_10768) ;  /* 0x000000dc00889947 */ /* 0x002fea0003800000 */
.L_x_10767:
[----:B------:R-:W-:Y:S01]  /*1b00*/  R2UR UR4, R7 ;  /* 0x00000000070472ca */ /* 0x000fe200000e0000 */
[----:B------:R-:W-:Y:S01]  /*1b10*/  ULOP3.LUT UR16, UR51, 0x10000, URZ, 0xfc, !UPT ;  /* 0x0001000033107892 */ /* 0x000fe2000f8efc3f */
[----:B------:R-:W-:Y:S01]  /*1b20*/  WARPGROUP.ARRIVE ;  /* 0x00000000000079c5 */ /* 0x000fe20000000000 */
[----:B------:R-:W-:Y:S01]  /*1b30*/  UMOV UR17, 0x40000040 ;  /* 0x4000004000117882 */ /* 0x000fe20000000000 */
[----:B------:R-:W-:Y:S01]  /*1b40*/  UMOV UR19, 0x40000040 ;  /* 0x4000004000137882 */ /* 0x000fe20000000000 */
[----:B------:R-:W-:Y:S01]  /*1b50*/  UMOV UR5, 0x40000040 ;  /* 0x4000004000057882 */ /* 0x000fe20000000000 */
[----:B------:R-:W-:Y:S01]  /*1b60*/  UMOV UR7, 0x40000040 ;  /* 0x4000004000077882 */ /* 0x000fe20000000000 */
[----:B------:R-:W-:Y:S01]  /*1b70*/  UIADD3 UR8, UR16, 0x4, URZ ;  /* 0x0000000410087890 */ /* 0x000fe2000fffe03f */
[----:B------:R-:W-:Y:S01]  /*1b80*/  IMAD.U32 R4, RZ, RZ, UR49 ;  /* 0x00000031ff047e24 */ /* 0x000fe2000f8e00ff */
[----:B------:R-:W-:Y:S01]  /*1b90*/  UMOV UR9, 0x40000040 ;  /* 0x4000004000097882 */ /* 0x000fe20000000000 */
[----:B------:R-:W-:Y:S01]  /*1ba0*/  UMOV UR11, 0x40000040 ;  /* 0x40000040000b7882 */ /* 0x000fe20000000000 */
[----:B------:R-:W-:Y:S01]  /*1bb0*/  UIADD3 UR12, UR16, 0x6, URZ ;  /* 0x00000006100c7890 */ /* 0x000fe2000fffe03f */
[----:B------:R-:W-:Y:S01]  /*1bc0*/  IMAD R4, R4, 0x80, R19 ;  /* 0x0000008004047824 */ /* 0x000fe200078e0213 */
[----:B------:R-:W-:Y:S01]  /*1bd0*/  UIADD3 UR4, UR4, 0x1c400, URZ ;  /* 0x0001c40004047890 */ /* 0x000fe2000fffe03f */
[----:B------:R-:W2:Y:S01]  /*1be0*/  S2R R13, SR_TID.X ;  /* 0x00000000000d7919 */ /* 0x000ea20000002100 */
[----:B------:R-:W-:Y:S01]  /*1bf0*/  UMOV UR13, 0x40000040 ;  /* 0x40000040000d7882 */ /* 0x000fe20000000000 */
[----:B------:R-:W-:Y:S01]  /*1c00*/  UMOV UR15, 0x40000040 ;  /* 0x40000040000f7882 */ /* 0x000fe20000000000 */
[----:B------:R-:W-:-:S04]  /*1c10*/  USHF.R.U32.HI UR4, URZ, 0x4, UR4 ;  /* 0x000000043f047899 */ /* 0x000fc80008011604 */
[----:B------:R-:W-:-:S04]  /*1c20*/  ULOP3.LUT UR4, UR4, 0x3fff, URZ, 0xc0, !UPT ;  /* 0x00003fff04047892 */ /* 0x000fc8000f8ec03f */
[----:B------:R-:W-:Y:S02]  /*1c30*/  ULOP3.LUT UR20, UR4, 0x10000, URZ, 0xfc, !UPT ;  /* 0x0001000004147892 */ /* 0x000fe4000f8efc3f */
[----:B------:R-:W-:Y:S02]  /*1c40*/  UIADD3 UR4, UR16, 0x2, URZ ;  /* 0x0000000210047890 */ /* 0x000fe4000fffe03f */
[----:B------:R-:W-:-:S04]  /*1c50*/  UIMAD UR18, UR37, 0x300, UR20 ;  /* 0x00000300251278a4 */ /* 0x000fc8000f8e0214 */
[----:B------:R-:W-:Y:S02]  /*1c60*/  UIADD3 UR6, UR18, 0x2, URZ ;  /* 0x0000000212067890 */ /* 0x000fe4000fffe03f */
[----:B------:R-:W-:Y:S02]  /*1c70*/  UIADD3 UR10, UR18, 0x4, URZ ;  /* 0x00000004120a7890 */ /* 0x000fe4000fffe03f */
[----:B------:R-:W-:Y:S02]  /*1c80*/  UIADD3 UR14, UR18, 0x6, URZ ;  /* 0x00000006120e7890 */ /* 0x000fe4000fffe03f */
[----:B------:R-:W-:Y:S03]  /*1c90*/  HGMMA.64x96x16.F32.BF16 R24, gdesc[UR16], RZ, !UPT, gsb0 ;  /* 0x01600000101879f0 */ /* 0x000fe6000c0018ff */
[----:B------:R-:W-:Y:S02]  /*1ca0*/  WARPGROUP.DEPBAR.LE gsb0, 0x0 ;  /* 0x00008000000079c5 */ /* 0x000fe40000010000 */
[----:B------:R-:W-:-:S06]  /*1cb0*/  WARPGROUP.ARRIVE ;  /* 0x00000000000079c5 */ /* 0x000fcc0000000000 */
[----:B------:R-:W-:Y:S01]  /*1cc0*/  HGMMA.64x96x16.F32.BF16 R24, gdesc[UR4], R24, gsb0 ;  /* 0x01600000041879f0 */ /* 0x000fe20008001818 */
[----:B------:R-:W-:-:S04]  /*1cd0*/  UIMAD UR6, UR50, -0x60, UR41 ;  /* 0xffffffa0320678a4 */ /* 0x000fc8000f8e0229 */
[----:B------:R-:W-:Y:S02]  /*1ce0*/  UIADD3 UR7, -UR44, 0x61, UR6 ;  /* 0x000000612c077890 */ /* 0x000fe4000fffe106 */
[----:B------:R-:W-:-:S04]  /*1cf0*/  UIADD3 UR6, UR6, 0x60, URZ ;  /* 0x0000006006067890 */ /* 0x000fc8000fffe03f */
[----:B------:R-:W-:Y:S02]  /*1d00*/  IMAD.U32 R3, RZ, RZ, UR7 ;  /* 0x00000007ff037e24 */ /* 0x000fe4000f8e00ff */
[----:B------:R-:W-:Y:S02]  /*1d10*/  IMAD.U32 R5, RZ, RZ, UR6 ;  /* 0x00000006ff057e24 */ /* 0x000fe4000f8e00ff */
[C---:B------:R-:W-:Y:S02]  /*1d20*/  IMAD R3, R18.reuse, -0x2, R3 ;  /* 0xfffffffe12037824 */ /* 0x040fe400078e0203 */
[----:B------:R-:W-:-:S03]  /*1d30*/  IMAD R0, R18, -0x2, R5 ;  /* 0xfffffffe12007824 */ /* 0x000fc600078e0205 */
        /* <DEDUP_REMOVED lines=86> */
[----:B------:R-:W3:Y:S01]  /*22a0*/  SHFL.BFLY PT, R5, R10, 0x2, 0x1f ;  /* 0x0c401f000a057f89 */ /* 0x000ee200000e0000 */
        /* <DEDUP_REMOVED lines=10> */
[----:B---3--:R-:W-:Y:S02]  /*2350*/  FMNMX.FTZ R9, R10, R5, !PT ;  /* 0x000000050a097209 */ /* 0x008fe40007810000 */
[----:B------:R-:W-:Y:S02]  /*2360*/  FSEL R40, R40, -INF , P1 ;  /* 0xff80000028287808 */ /* 0x000fe40000800000 */
[----:B------:R-:W-:Y:S01]  /*2370*/  ISETP.GT.AND P1, PT, R0, 0x28, PT ;  /* 0x000000280000780c */ /* 0x000fe20003f24270 */
[----:B------:R-:W3:Y:S03]  /*2380*/  SHFL.BFLY PT, R12, R9, 0x1, 0x1f ;  /* 0x0c201f00090c7f89 */ /* 0x000ee600000e0000 */
        /* <DEDUP_REMOVED lines=8> */
[----:B---3--:R-:W-:Y:S02]  /*2410*/  FMNMX.FTZ R5, R9, R12, !PT ;  /* 0x0000000c09057209 */ /* 0x008fe40007810000 */
        /* <DEDUP_REMOVED lines=21> */
[----:B------:R-:W3:Y:S01]  /*2570*/  MUFU.EX2 R27, R27 ;  /* 0x0000001b001b7308 */ /* 0x000ee20000000800 */
        /* <DEDUP_REMOVED lines=41> */
[----:B------:R-:W-:Y:S01]  /*2810*/  FFMA.FTZ R9, R71, UR10, -R9 ;  /* 0x0000000a47097c23 */ /* 0x000fe20008010809 */
[----:B------:R-:W-:-:S02]  /*2820*/  FMNMX.FTZ R3, R57, R4, !PT ;  /* 0x0000000439037209 */ /* 0x000fc40007810000 */
[----:B------:R-:W-:Y:S02]  /*2830*/  FSEL R61, R61, -INF , P2 ;  /* 0xff8000003d3d7808 */ /* 0x000fe40001000000 */
[----:B------:R-:W-:Y:S01]  /*2840*/  FMNMX.FTZ R4, R60, R3, !PT ;  /* 0x000000033c047209 */ /* 0x000fe20007810000 */
[----:B------:R-:W5:Y:S01]  /*2850*/  MUFU.EX2 R35, R35 ;  /* 0x0000002300237308 */ /* 0x000f620000000800 */
[----:B------:R-:W-:Y:S02]  /*2860*/  ISETP.GT.AND P2, PT, R0, 0x51, PT ;  /* 0x000000510000780c */ /* 0x000fe40003f44270 */
[----:B------:R-:W-:Y:S02]  /*2870*/  FSEL R64, R64, -INF , P1 ;  /* 0xff80000040407808 */ /* 0x000fe40000800000 */
[----:B------:R-:W-:Y:S02]  /*2880*/  FMNMX.FTZ R3, R61, R4, !PT ;  /* 0x000000043d037209 */ /* 0x000fe40007810000 */
[----:B------:R-:W-:Y:S01]  /*2890*/  ISETP.GT.AND P1, PT, R0, 0x58, PT ;  /* 0x000000580000780c */ /* 0x000fe20003f24270 */
[----:B------:R3:W-:Y:S01]  /*28a0*/  MUFU.EX2 R175, R9 ;  /* 0x0000000900af7308 */ /* 0x0007e20000000800 */
[----:B------:R-:W-:-:S02]  /*28b0*/  FSEL R65, R65, -INF , P2 ;  /* 0xff80000041417808 */ /* 0x000fc40001000000 */
[----:B------:R-:W-:Y:S02]  /*28c0*/  FMNMX.FTZ R4, R64, R3, !PT ;  /* 0x0000000340047209 */ /* 0x000fe40007810000 */
[----:B------:R-:W-:Y:S02]  /*28d0*/  ISETP.GT.AND P2, PT, R0, 0x59, PT ;  /* 0x000000590000780c */ /* 0x000fe40003f44270 */
[----:B------:R-:W-:Y:S01]  /*28e0*/  FSEL R68, R68, -INF , P1 ;  /* 0xff80000044447808 */ /* 0x000fe20000800000 */
[----:B------:R-:W-:Y:S01]  /*28f0*/  MUFU.EX2 R38, R38 ;  /* 0x0000002600267308 */ /* 0x000fe20000000800 */
[----:B------:R-:W-:Y:S01]  /*2900*/  FMNMX.FTZ R3, R65, R4, !PT ;  /* 0x0000000441037209 */ /* 0x000fe20007810000 */
[----:B---3--:R-:W-:Y:S01]  /*2910*/  FADD.FTZ R9, R26, R27 ;  /* 0x0000001b1a097221 */ /* 0x008fe20000010000 */
[----:B------:R-:W-:Y:S02]  /*2920*/  FSEL R69, R69, -INF , P2 ;  /* 0xff80000045457808 */ /* 0x000fe40001000000 */
[----:B------:R-:W-:-:S02]  /*2930*/  FMNMX.FTZ R0, R68, R3, !PT ;  /* 0x0000000344007209 */ /* 0x000fc40007810000 */
[----:B------:R-:W-:Y:S01]  /*2940*/  F2FP.BF16.F32.PACK_AB R153, R27, R26 ;  /* 0x0000001a1b99723e */ /* 0x000fe200000010ff */
[----:B------:R-:W3:Y:S01]  /*2950*/  MUFU.EX2 R39, R39 ;  /* 0x0000002700277308 */ /* 0x000ee20000000800 */
[----:B------:R-:W-:Y:S02]  /*2960*/  FMNMX.FTZ R0, R69, R0, !PT ;  /* 0x0000000045007209 */ /* 0x000fe40007810000 */
[----:B----4-:R-:W-:Y:S02]  /*2970*/  F2FP.BF16.F32.PACK_AB R155, R31, R30 ;  /* 0x0000001e1f9b723e */ /* 0x010fe400000010ff */
[----:B-----5:R-:W-:Y:S01]  /*2980*/  F2FP.BF16.F32.PACK_AB R157, R35, R34 ;  /* 0x00000022239d723e */ /* 0x020fe200000010ff */
[----:B------:R-:W4:Y:S02]  /*2990*/  SHFL.BFLY PT, R3, R0, 0x2, 0x1f ;  /* 0x0c401f0000037f89 */ /* 0x000f2400000e0000 */
[----:B------:R-:W-:Y:S08]  /*29a0*/  MUFU.EX2 R42, R42 ;  /* 0x0000002a002a7308 */ /* 0x000ff00000000800 */
[----:B------:R-:W5:Y:S01]  /*29b0*/  MUFU.EX2 R43, R43 ;  /* 0x0000002b002b7308 */ /* 0x000f620000000800 */
[----:B---3--:R-:W-:-:S07]  /*29c0*/  F2FP.BF16.F32.PACK_AB R159, R39, R38 ;  /* 0x00000026279f723e */ /* 0x008fce00000010ff */
[----:B------:R-:W-:Y:S01]  /*29d0*/  MUFU.EX2 R46, R46 ;  /* 0x0000002e002e7308 */ /* 0x000fe20000000800 */
[----:B----4-:R-:W-:-:S07]  /*29e0*/  FMNMX.FTZ R3, R0, R3, !PT ;  /* 0x0000000300037209 */ /* 0x010fce0007810000 */
[----:B------:R-:W3:Y:S01]  /*29f0*/  MUFU.EX2 R47, R47 ;  /* 0x0000002f002f7308 */ /* 0x000ee20000000800 */
[----:B-----5:R-:W-:Y:S01]  /*2a00*/  F2FP.BF16.F32.PACK_AB R161, R43, R42 ;  /* 0x0000002a2ba1723e */ /* 0x020fe200000010ff */
[----:B------:R-:W4:Y:S06]  /*2a10*/  SHFL.BFLY PT, R4, R3, 0x1, 0x1f ;  /* 0x0c201f0003047f89 */ /* 0x000f2c00000e0000 */
[----:B------:R-:W-:Y:S08]  /*2a20*/  MUFU.EX2 R50, R50 ;  /* 0x0000003200327308 */ /* 0x000ff00000000800 */
[----:B------:R-:W5:Y:S01]  /*2a30*/  MUFU.EX2 R51, R51 ;  /* 0x0000003300337308 */ /* 0x000f620000000800 */
[----:B---3--:R-:W-:-:S07]  /*2a40*/  F2FP.BF16.F32.PACK_AB R163, R47, R46 ;  /* 0x0000002e2fa3723e */ /* 0x008fce00000010ff */
[----:B------:R-:W-:Y:S01]  /*2a50*/  MUFU.EX2 R54, R54 ;  /* 0x0000003600367308 */ /* 0x000fe20000000800 */
[----:B----4-:R-:W-:-:S04]  /*2a60*/  FMNMX.FTZ R4, R3, R4, !PT ;  /* 0x0000000403047209 */ /* 0x010fc80007810000 */
[C---:B------:R-:W-:Y:S01]  /*2a70*/  FSETP.NEU.FTZ.AND P1, PT, R4.reuse, -INF , PT ;  /* 0xff8000000400780b */ /* 0x040fe20003f3d000 */
[----:B------:R-:W-:Y:S02]  /*2a80*/  FMUL.FTZ R0, R4, UR10 ;  /* 0x0000000a04007c20 */ /* 0x000fe40008410000 */
[----:B------:R-:W-:Y:S01]  /*2a90*/  MUFU.EX2 R55, R55 ;  /* 0x0000003700377308 */ /* 0x000fe20000000800 */
[----:B-----5:R-:W-:Y:S02]  /*2aa0*/  F2FP.BF16.F32.PACK_AB R165, R51, R50 ;  /* 0x0000003233a5723e */ /* 0x020fe400000010ff */
[----:B------:R-:W-:Y:S01]  /*2ab0*/  FSEL R3, R0, RZ, P1 ;  /* 0x000000ff00037208 */ /* 0x000fe20000800000 */
[----:B------:R-:W-:Y:S01]  /*2ac0*/  FADD.FTZ R0, R30, R9 ;  /* 0x000000091e007221 */ /* 0x000fe20000010000 */
[----:B--2---:R-:W-:-:S03]  /*2ad0*/  LOP3.LUT P1, RZ, R13, 0x7f, RZ, 0xc0, !PT ;  /* 0x0000007f0dff7812 */ /* 0x004fc6000782c0ff */
        /* <DEDUP_REMOVED lines=30> */
[----:B------:R-:W-:Y:S01]  /*2cc0*/  FFMA.FTZ R64, R64, UR10, -R3 ;  /* 0x0000000a40407c23 */ /* 0x000fe20008010803 */
[----:B------:R-:W-:Y:S01]  /*2cd0*/  FADD.FTZ R15, R43, R12 ;  /* 0x0000000c2b0f7221 */ /* 0x000fe20000010000 */
[----:B------:R-:W4:Y:S01]  /*2ce0*/  MUFU.EX2 R29, R29 ;  /* 0x0000001d001d7308 */ /* 0x000f220000000800 */
[----:B--2---:R-:W-:Y:S01]  /*2cf0*/  FADD.FTZ R9, R24, R25 ;  /* 0x0000001918097221 */ /* 0x004fe20000010000 */
[----:B------:R-:W-:Y:S01]  /*2d00*/  FFMA.FTZ R65, R65, UR10, -R3 ;  /* 0x0000000a41417c23 */ /* 0x000fe20008010803 */
[----:B------:R-:W-:Y:S01]  /*2d10*/  FADD.FTZ R12, R46, R15 ;  /* 0x0000000f2e0c7221 */ /* 0x000fe20000010000 */
[--C-:B------:R-:W-:Y:S01]  /*2d20*/  FFMA.FTZ R68, R68, UR10, -R3.reuse ;  /* 0x0000000a44447c23 */ /* 0x100fe20008010803 */
[----:B------:R-:W-:Y:S01]  /*2d30*/  FFMA.FTZ R3, R69, UR10, -R3 ;  /* 0x0000000a45037c23 */ /* 0x000fe20008010803 */
[----:B------:R-:W-:Y:S01]  /*2d40*/  F2FP.BF16.F32.PACK_AB R167, R55, R54 ;  /* 0x0000003637a7723e */ /* 0x000fe200000010ff */
[----:B------:R-:W-:Y:S01]  /*2d50*/  FADD.FTZ R15, R47, R12 ;  /* 0x0000000c2f0f7221 */ /* 0x000fe20000010000 */
[----:B------:R-:W2:Y:S01]  /*2d60*/  MUFU.EX2 R32, R32 ;  /* 0x0000002000207308 */ /* 0x000ea20000000800 */
[----:B---3--:R-:W-:Y:S01]  /*2d70*/  FADD.FTZ R0, R28, R9 ;  /* 0x000000091c007221 */ /* 0x008fe20000010000 */
[----:B------:R-:W-:-:S02]  /*2d80*/  IADD3 R9, -R22, 0xb, RZ ;  /* 0x0000000b16097810 */ /* 0x000fc40007ffe1ff */
[----:B------:R-:W-:-:S04]  /*2d90*/  F2FP.BF16.F32.PACK_AB R152, R25, R24 ;  /* 0x000000181998723e */ /* 0x000fc800000010ff */
        /* <DEDUP_REMOVED lines=48> */
[C---:B----4-:R-:W-:Y:S01]  /*30a0*/  FADD.FTZ R15, R63.reuse, R10 ;  /* 0x0000000a3f0f7221 */ /* 0x050fe20000010000 */
[----:B------:R-:W-:-:S06]  /*30b0*/  F2FP.BF16.F32.PACK_AB R171, R63, R62 ;  /* 0x0000003e3fab723e */ /* 0x000fcc00000010ff */
[----:B------:R-:W4:Y:S01]  /*30c0*/  MUFU.EX2 R57, R57 ;  /* 0x0000003900397308 */ /* 0x000f220000000800 */
[----:B-----5:R-:W-:-:S07]  /*30d0*/  FADD.FTZ R0, R56, R13 ;  /* 0x0000000d38007221 */ /* 0x020fce0000010000 */
        /* <DEDUP_REMOVED lines=13> */
[----:B-----5:R-:W-:Y:S01]  /*31b0*/  FADD.FTZ R15, R61, R0 ;  /* 0x000000003d0f7221 */ /* 0x020fe20000010000 */
[C---:B------:R-:W-:Y:S01]  /*31c0*/  FADD.FTZ R0, R175.reuse, R10 ;  /* 0x0000000aaf007221 */ /* 0x040fe20000010000 */
[----:B------:R-:W-:Y:S02]  /*31d0*/  F2FP.BF16.F32.PACK_AB R175, R175, R70 ;  /* 0x00000046afaf723e */ /* 0x000fe400000010ff */
[----:B------:R-:W-:-:S03]  /*31e0*/  F2FP.BF16.F32.PACK_AB R170, R61, R60 ;  /* 0x0000003c3daa723e */ /* 0x000fc600000010ff */
[----:B------:R-:W5:Y:S01]  /*31f0*/  MUFU.EX2 R68, R68 ;  /* 0x0000004400447308 */ /* 0x000f620000000800 */
[----:B---3--:R-:W-:-:S07]  /*3200*/  FADD.FTZ R10, R64, R15 ;  /* 0x0000000f400a7221 */ /* 0x008fce0000010000 */
[----:B------:R-:W3:Y:S01]  /*3210*/  MUFU.EX2 R13, R3 ;  /* 0x00000003000d7308 */ /* 0x000ee20000000800 */
[C---:B----4-:R-:W-:Y:S01]  /*3220*/  FADD.FTZ R15, R65.reuse, R10 ;  /* 0x0000000a410f7221 */ /* 0x050fe20000010000 */
[----:B------:R-:W-:-:S03]  /*3230*/  F2FP.BF16.F32.PACK_AB R172, R65, R64 ;  /* 0x0000004041ac723e */ /* 0x000fc600000010ff */
[----:B-----5:R-:W-:-:S04]  /*3240*/  FADD.FTZ R10, R68, R15 ;  /* 0x0000000f440a7221 */ /* 0x020fc80000010000 */
[C---:B---3--:R-:W-:Y:S01]  /*3250*/  FADD.FTZ R3, R13.reuse, R10 ;  /* 0x0000000a0d037221 */ /* 0x048fe20000010000 */
[----:B------:R-:W-:Y:S01]  /*3260*/  F2FP.BF16.F32.PACK_AB R174, R13, R68 ;  /* 0x000000440dae723e */ /* 0x000fe200000010ff */
[----:B--2---:R-:W-:Y:S06]  /*3270*/  @!P0 BRA `(.L_x_10769) ;  /* 0x0000000000048947 */ /* 0x004fec0003800000 */
[----:B------:R-:W-:Y:S01]  /*3280*/  BPT.TRAP 0x1 ;  /* 0x000000040000795c */ /* 0x000fe20000300000 */
.L_x_10769:
[----:B------:R2:W3:Y:S01]  /*3290*/  SYNCS.PHASECHK.TRANS64.TRYWAIT P2, [R6+URZ+0x22850], R11 ;  /* 0x0228500b060075a7 */ /* 0x0004e2000804017f */
[----:B------:R-:W-:Y:S05]  /*32a0*/  @!P0 BRA `(.L_x_10770) ;  /* 0x0000000000048947 */ /* 0x000fea0003800000 */
[----:B------:R-:W-:Y:S01]  /*32b0*/  BPT.TRAP 0x1 ;  /* 0x000000040000795c */ /* 0x000fe20000300000 */
.L_x_10770:
[----:B---3--:R-:W-:Y:S05]  /*32c0*/  @P2 BRA `(.L_x_10771) ;  /* 0x0000000000082947 */ /* 0x008fea0003800000 */
[----:B------:R-:W3:Y:S02]  /*32d0*/  SYNCS.PHASECHK.TRANS64.TRYWAIT P2, [R6+URZ+0x22850], R11 ;  /* 0x0228500b060075a7 */ /* 0x000ee4000804017f */
[----:B---3--:R-:W-:Y:S05]  /*32e0*/  @!P2 BRA `(.L_x_10772) ;  /* 0x000000c400a0a947 */ /* 0x008fea0003800000 */
.L_x_10771:
[----:B------:R-:W-:Y:S01]  /*32f0*/  R2UR UR6, R7 ;  /* 0x00000000070672ca */ /* 0x000fe200000e0000 */
[----:B------:R4:W-:Y:S01]  /*3300*/  BAR.SYNC.DEFER_BLOCKING R8, 0x100 ;  /* 0x000400080000751d */ /* 0x0009e20000010000 */
[----:B------:R-:W-:Y:S01]  /*3310*/  UIADD3 UR23, UR50, -0x2, URZ ;  /* 0xfffffffe32177890 */ /* 0x000fe2000fffe03f */
[----:B0123--:R-:W-:-:S04]  /*3320*/  @!P1 VIADD R6, R6, 0x22860 ;  /* 0x0002286006069836 */ /* 0x00ffc80000000000 */
[----:B------:R-:W-:Y:S01]  /*3330*/  UMOV UR7, 0x40000040 ;  /* 0x4000004000077882 */ /* 0x000fe20000000000 */
[----:B------:R-:W-:-:S05]  /*3340*/  @!P1 PRMT R6, RZ, 0x654, R6 ;  /* 0x00000654ff069816 */ /* 0x000fca0000000006 */
        /* <DEDUP_REMOVED lines=49> */
[----:B----4-:R-:W-:Y:S05]  /*3660*/  @!P2 BRA `(.L_x_10773) ;  /* 0x0000002000f8a947 */ /* 0x010fea0003800000 */
[----:B------:R-:W-:Y:S01]  /*3670*/  IMAD.MOV.U32 R8, RZ, RZ, R5 ;  /* 0x000000ffff087224 */ /* 0x000fe200078e0005 */
[----:B------:R-:W-:Y:S01]  /*3680*/  ULDC UR24, c[0x0][0x988] ;  /* 0x0002620000187ab9 */ /* 0x000fe20000000800 */
[----:B------:R-:W-:-:S07]  /*3690*/  IMAD.MOV.U32 R7, RZ, RZ, R4 ;  /* 0x000000ffff077224 */ /* 0x000fce00078e0004 */
.L_x_10782:
[----:B------:R-:W-:-:S04]  /*36a0*/  UIADD3 UR37, UR37, 0x1, URZ ;  /* 0x0000000125257890 */ /* 0x000fc8000fffe03f */
[----:B------:R-:W-:-:S04]  /*36b0*/  UISETP.NE.AND UP0, UPT, UR37, 0x2, UPT ;  /* 0x000000022500788c */ /* 0x000fc8000bf05270 */
[----:B------:R-:W-:Y:S02]  /*36c0*/  USEL UR6, URZ, 0x1, UP0 ;  /* 0x000000013f067887 */ /* 0x000fe40008000000 */
[----:B------:R-:W-:Y:S02]  /*36d0*/  USEL UR37, UR37, URZ, UP0 ;  /* 0x0000003f25257287 */ /* 0x000fe40008000000 */
[----:B------:R-:W-:Y:S01]  /*36e0*/  ULOP3.LUT UR40, UR40, UR6, URZ, 0x3c, !UPT ;  /* 0x0000000628287292 */ /* 0x000fe2000f8e3c3f */
[----:B0-----:R-:W-:Y:S11]  /*36f0*/  @!P0 BRA `(.L_x_10774) ;  /* 0x0000000000048947 */ /* 0x001ff60003800000 */
[----:B------:R-:W-:Y:S01]  /*3700*/  BPT.TRAP 0x1 ;  /* 0x000000040000795c */ /* 0x000fe20000300000 */
.L_x_10774:
        /* <DEDUP_REMOVED lines=9> */
.L_x_10775:
[----:B-1----:R-:W-:Y:S05]  /*37a0*/  @P2 BRA `(.L_x_10776) ;  /* 0x0000000000082947 */ /* 0x002fea0003800000 */
[----:B------:R-:W1:Y:S02]  /*37b0*/  SYNCS.PHASECHK.TRANS64.TRYWAIT P2, [UR25+0x22830], R6 ;  /* 0x02283006ff0075a7 */ /* 0x000e640008040159 */
[----:B-1----:R-:W-:Y:S05]  /*37c0*/  @!P2 BRA `(.L_x_10777) ;  /* 0x000000c0007ca947 */ /* 0x002fea0003800000 */
.L_x_10776:
[----:B------:R-:W-:Y:S01]  /*37d0*/  UIMAD UR18, UR37, 0x300, UR20 ;  /* 0x00000300251278a4 */ /* 0x000fe2000f8e0214 */
[----:B------:R-:W-:Y:S01]  /*37e0*/  WARPGROUP.ARRIVE ;  /* 0x00000000000079c5 */ /* 0x000fe20000000000 */
[----:B------:R-:W-:Y:S01]  /*37f0*/  UMOV UR19, 0x40000040 ;  /* 0x4000004000137882 */ /* 0x000fe20000000000 */
[----:B------:R-:W-:Y:S01]  /*3800*/  UMOV UR7, 0x40000040 ;  /* 0x4000004000077882 */ /* 0x000fe20000000000 */
[----:B------:R-:W-:Y:S01]  /*3810*/  UIADD3 UR6, UR18, 0x2, URZ ;  /* 0x0000000212067890 */ /* 0x000fe2000fffe03f */
[----:B-1----:R-:W-:Y:S01]  /*3820*/  IMAD.MOV.U32 R5, RZ, RZ, -0x2 ;  /* 0xfffffffeff057424 */ /* 0x002fe200078e00ff */
        /* <DEDUP_REMOVED lines=8> */
[----:B------:R-:W-:-:S04]  /*38b0*/  USHF.L.U32 UR6, UR49, 0x7, URZ ;  /* 0x0000000731067899 */ /* 0x000fc8000800063f */
[----:B------:R-:W-:-:S04]  /*38c0*/  UIMAD UR6, UR23, -0x60, UR6 ;  /* 0xffffffa0170678a4 */ /* 0x000fc8000f8e0206 */
[----:B------:R-:W-:-:S04]  /*38d0*/  UIADD3 UR6, UR6, 0x1, UR41 ;  /* 0x0000000106067890 */ /* 0x000fc8000fffe029 */
[----:B------:R-:W-:-:S06]  /*38e0*/  UIADD3 UR6, UR6, -UR44, URZ ;  /* 0x8000002c06067290 */ /* 0x000fcc000fffe03f */
[----:B------:R-:W-:-:S04]  /*38f0*/  IMAD R4, R18, R5, UR6 ;  /* 0x0000000612047e24 */ /* 0x000fc8000f8e0205 */
[----:B------:R-:W-:-:S05]  /*3900*/  IMAD.IADD R5, R19, 0x1, R4 ;  /* 0x0000000113057824 */ /* 0x000fca00078e0204 */
[C---:B------:R-:W-:Y:S02]  /*3910*/  ISETP.GT.AND P2, PT, R5.reuse, RZ, PT ;  /* 0x000000ff0500720c */ /* 0x040fe40003f44270 */
[----:B------:R-:W-:Y:S01]  /*3920*/  ISETP.GT.AND P3, PT, R5, 0x1, PT ;  /* 0x000000010500780c */ /* 0x000fe20003f64270 */
        /* <DEDUP_REMOVED lines=80> */
[C---:B------:R-:W-:Y:S02]  /*3e30*/  ISETP.GT.AND P4, PT, R5.reuse, 0x1, PT ;  /* 0x000000010500780c */ /* 0x040fe40003f84270 */
[----:B------:R-:W-:Y:S01]  /*3e40*/  FSEL R11, R154, -INF , P3 ;  /* 0xff8000009a0b7808 */ /* 0x000fe20001800000 */
[----:B------:R-:W1:Y:S01]  /*3e50*/  SHFL.BFLY PT, R4, R9, 0x2, 0x1f ;  /* 0x0c401f0009047f89 */ /* 0x000e6200000e0000 */
        /* <DEDUP_REMOVED lines=13> */
[----:B------:R-:W-:Y:S02]  /*3f30*/  FSEL R166, R166, -INF , P3 ;  /* 0xff800000a6a67808 */ /* 0x000fe40001800000 */
[----:B------:R-:W-:Y:S01]  /*3f40*/  ISETP.GT.AND P3, PT, R5, 0x20, PT ;  /* 0x000000200500780c */ /* 0x000fe20003f64270 */
[----:B------:R-:W1:Y:S01]  /*3f50*/  SHFL.BFLY PT, R4, R13, 0x1, 0x1f ;  /* 0x0c201f000d047f89 */ /* 0x000e6200000e0000 */
        /* <DEDUP_REMOVED lines=12> */
[----:B-1----:R-:W-:-:S02]  /*4020*/  FMNMX.FTZ R4, R13, R4, !PT ;  /* 0x000000040d047209 */ /* 0x002fc40007810000 */
[----:B------:R-:W-:Y:S02]  /*4030*/  FMNMX.FTZ R13, R155, R154, !PT ;  /* 0x0000009a9b0d7209 */ /* 0x000fe40007810000 */
[C---:B------:R-:W-:Y:S01]  /*4040*/  FSETP.NEU.FTZ.AND P2, PT, R4.reuse, -INF , PT ;  /* 0xff8000000400780b */ /* 0x040fe20003f5d000 */
[----:B------:R-:W-:Y:S01]  /*4050*/  FMUL.FTZ R15, R4, UR10 ;  /* 0x0000000a040f7c20 */ /* 0x000fe20008410000 */
[----:B------:R-:W-:Y:S02]  /*4060*/  FMNMX.FTZ R154, R158, R13, !PT ;  /* 0x0000000d9e9a7209 */ /* 0x000fe40007810000 */
[----:B------:R-:W-:Y:S02]  /*4070*/  FSEL R179, R179, -INF , P4 ;  /* 0xff800000b3b37808 */ /* 0x000fe40002000000 */
[----:B------:R-:W-:Y:S02]  /*4080*/  FSEL R9, R15, RZ, P2 ;  /* 0x000000ff0f097208 */ /* 0x000fe40001000000 */
[----:B------:R-:W-:-:S02]  /*4090*/  FMNMX.FTZ R15, R159, R154, !PT ;  /* 0x0000009a9f0f7209 */ /* 0x000fc40007810000 */
        /* <DEDUP_REMOVED lines=31> */
[----:B------:R-:W-:Y:S01]  /*4290*/  FFMA.FTZ R196, R196, UR10, -R9 ;  /* 0x0000000ac4c47c23 */ /* 0x000fe20008010809 */
[----:B------:R-:W-:-:S02]  /*42a0*/  ISETP.GT.AND P4, PT, R5, 0x49, PT ;  /* 0x000000490500780c */ /* 0x000fc40003f84270 */
[----:B------:R-:W-:Y:S02]  /*42b0*/  FMNMX.FTZ R10, R178, R153, !PT ;  /* 0x00000099b20a7209 */ /* 0x000fe40007810000 */
[----:B------:R-:W-:Y:S01]  /*42c0*/  FSEL R190, R190, -INF , P3 ;  /* 0xff800000bebe7808 */ /* 0x000fe20001800000 */
[----:B------:R-:W-:Y:S01]  /*42d0*/  MUFU.EX2 R15, R15 ;  /* 0x0000000f000f7308 */ /* 0x000fe20000000800 */
[----:B------:R-:W-:Y:S02]  /*42e0*/  FMNMX.FTZ R153, R179, R10, !PT ;  /* 0x0000000ab3997209 */ /* 0x000fe40007810000 */
[----:B------:R-:W-:Y:S02]  /*42f0*/  ISETP.GT.AND P3, PT, R5, 0x50, PT ;  /* 0x000000500500780c */ /* 0x000fe40003f64270 */
[----:B------:R-:W-:Y:S01]  /*4300*/  FMNMX.FTZ R14, R182, R153, !PT ;  /* 0x00000099b60e7209 */ /* 0x000fe20007810000 */
[----:B------:R-:W-:Y:S01]  /*4310*/  FFMA.FTZ R153, R12, UR10, -R9 ;  /* 0x0000000a0c997c23 */ /* 0x000fe20008010809 */
[----:B------:R-:W-:Y:S01]  /*4320*/  FSEL R191, R191, -INF , P4 ;  /* 0xff800000bfbf7808 */ /* 0x000fe20002000000 */
[----:B------:R1:W-:Y:S01]  /*4330*/  MUFU.EX2 R10, R164 ;  /* 0x000000a4000a7308 */ /* 0x0003e20000000800 */
[----:B------:R-:W-:-:S02]  /*4340*/  FMNMX.FTZ R157, R183, R14, !PT ;  /* 0x0000000eb79d7209 */ /* 0x000fc40007810000 */
[----:B------:R-:W-:Y:S02]  /*4350*/  ISETP.GT.AND P4, PT, R5, 0x51, PT ;  /* 0x000000510500780c */ /* 0x000fe40003f84270 */
[----:B------:R-:W-:Y:S02]  /*4360*/  FMNMX.FTZ R12, R186, R157, !PT ;  /* 0x0000009dba0c7209 */ /* 0x000fe40007810000 */
[----:B------:R-:W-:Y:S01]  /*4370*/  FSEL R194, R194, -INF , P3 ;  /* 0xff800000c2c27808 */ /* 0x000fe20001800000 */
[----:B------:R-:W-:Y:S01]  /*4380*/  MUFU.EX2 R156, R156 ;  /* 0x0000009c009c7308 */ /* 0x000fe20000000800 */
[----:B------:R-:W-:Y:S01]  /*4390*/  FMNMX.FTZ R157, R187, R12, !PT ;  /* 0x0000000cbb9d7209 */ /* 0x000fe20007810000 */
[--C-:B-1----:R-:W-:Y:S01]  /*43a0*/  FFMA.FTZ R164, R176, UR10, -R9.reuse ;  /* 0x0000000ab0a47c23 */ /* 0x102fe20008010809 */
[----:B------:R-:W-:Y:S02]  /*43b0*/  ISETP.GT.AND P3, PT, R5, 0x58, PT ;  /* 0x000000580500780c */ /* 0x000fe40003f64270 */
        /* <DEDUP_REMOVED lines=11> */
[----:B------:R-:W-:Y:S01]  /*4470*/  FFMA.FTZ R173, R185, UR10, -R9 ;  /* 0x0000000ab9ad7c23 */ /* 0x000fe20008010809 */
[----:B------:R-:W-:Y:S01]  /*4480*/  FMNMX.FTZ R5, R195, R12, !PT ;  /* 0x0000000cc3057209 */ /* 0x000fe20007810000 */
[----:B------:R-:W-:Y:S01]  /*4490*/  MUFU.EX2 R153, R153 ;  /* 0x0000009900997308 */ /* 0x000fe20000000800 */
[----:B------:R-:W-:-:S02]  /*44a0*/  FSEL R199, R199, -INF , P4 ;  /* 0xff800000c7c77808 */ /* 0x000fc40002000000 */
[----:B------:R-:W-:-:S04]  /*44b0*/  FMNMX.FTZ R14, R198, R5, !PT ;  /* 0x00000005c60e7209 */ /* 0x000fc80007810000 */
[----:B------:R-:W-:Y:S01]  /*44c0*/  FMNMX.FTZ R5, R199, R14, !PT ;  /* 0x0000000ec7057209 */ /* 0x000fe20007810000 */
[----:B------:R-:W-:Y:S01]  /*44d0*/  FFMA.FTZ R14, R180, UR10, -R9 ;  /* 0x0000000ab40e7c23 */ /* 0x000fe20008010809 */
[----:B------:R-:W-:Y:S01]  /*44e0*/  FSEL R180, R4, RZ, P2 ;  /* 0x000000ff04b47208 */ /* 0x000fe20001000000 */
[----:B------:R1:W-:Y:S02]  /*44f0*/  MUFU.EX2 R12, R172 ;  /* 0x000000ac000c7308 */ /* 0x0003e40000000800 */
[----:B------:R-:W2:Y:S02]  /*4500*/  SHFL.BFLY PT, R20, R5, 0x2, 0x1f ;  /* 0x0c401f0005147f89 */ /* 0x000ea400000e0000 */
[----:B------:R-:W-:-:S04]  /*4510*/  FADD.FTZ R180, -R180, R7 ;  /* 0x00000007b4b47221 */ /* 0x000fc80000010100 */
[----:B------:R-:W-:Y:S01]  /*4520*/  FMUL.FTZ R185, R180, UR10 ;  /* 0x0000000ab4b97c20 */ /* 0x000fe20008410000 */
[----:B-1----:R-:W-:Y:S01]  /*4530*/  FFMA.FTZ R172, R192, UR10, -R9 ;  /* 0x0000000ac0ac7c23 */ /* 0x002fe20008010809 */
[----:B------:R-:W-:Y:S08]  /*4540*/  MUFU.EX2 R160, R160 ;  /* 0x000000a000a07308 */ /* 0x000ff00000000800 */
[----:B------:R-:W1:Y:S01]  /*4550*/  MUFU.EX2 R185, R185 ;  /* 0x000000b900b97308 */ /* 0x000e620000000800 */
[----:B--2---:R-:W-:-:S07]  /*4560*/  FMNMX.FTZ R176, R5, R20, !PT ;  /* 0x0000001405b07209 */ /* 0x004fce0007810000 */
[----:B------:R-:W2:Y:S01]  /*4570*/  MUFU.EX2 R157, R157 ;  /* 0x0000009d009d7308 */ /* 0x000ea20000000800 */
[--C-:B------:R-:W-:Y:S01]  /*4580*/  FFMA.FTZ R20, R188, UR10, -R9.reuse ;  /* 0x0000000abc147c23 */ /* 0x100fe20008010809 */
[----:B------:R-:W-:Y:S01]  /*4590*/  FFMA.FTZ R9, R197, UR10, -R9 ;  /* 0x0000000ac5097c23 */ /* 0x000fe20008010809 */
[----:B------:R-:W3:Y:S05]  /*45a0*/  SHFL.BFLY PT, R5, R176, 0x1, 0x1f ;  /* 0x0c201f00b0057f89 */ /* 0x000eea00000e0000 */
[----:B------:R-:W4:Y:S01]  /*45b0*/  MUFU.EX2 R161, R161 ;  /* 0x000000a100a17308 */ /* 0x000f220000000800 */
[-C--:B-1----:R-:W-:Y:S01]  /*45c0*/  FMUL.FTZ R24, R24, R185.reuse ;  /* 0x000000b918187220 */ /* 0x082fe20000410000 */
        /* <DEDUP_REMOVED lines=17> */
[----:B------:R-:W-:Y:S01]  /*46e0*/  FMUL.FTZ R56, R56, R185 ;  /* 0x000000b938387220 */ /* 0x000fe20000410000 */
[----:B---3--:R-:W-:Y:S01]  /*46f0*/  FMNMX.FTZ R5, R176, R5, !PT ;  /* 0x00000005b0057209 */ /* 0x008fe20007810000 */
[-C--:B------:R-:W-:Y:S01]  /*4700*/  FMUL.FTZ R57, R57, R185.reuse ;  /* 0x000000b939397220 */ /* 0x080fe20000410000 */
        /* <DEDUP_REMOVED lines=12> */
[----:B------:R-:W0:Y:S01]  /*47d0*/  MUFU.EX2 R169, R169 ;  /* 0x000000a900a97308 */ /* 0x000e220000000800 */
[--C-:B------:R-:W-:Y:S01]  /*47e0*/  FFMA.FTZ R180, R155, UR10, -R192.reuse ;  /* 0x0000000a9bb47c23 */ /* 0x100fe200080108c0 */
[----:B------:R-:W-:Y:S01]  /*47f0*/  FFMA.FTZ R155, R158, UR10, -R192 ;  /* 0x0000000a9e9b7c23 */ /* 0x000fe200080108c0 */
[----:B------:R-:W-:Y:S01]  /*4800*/  FFMA.FTZ R158, R185, R3, R152 ;  /* 0x00000003b99e7223 */ /* 0x000fe20000010098 */
[--C-:B------:R-:W-:Y:S01]  /*4810*/  FFMA.FTZ R206, R175, UR10, -R192.reuse ;  /* 0x0000000aafce7c23 */ /* 0x100fe200080108c0 */
[--C-:B------:R-:W-:Y:S01]  /*4820*/  FFMA.FTZ R175, R178, UR10, -R192.reuse ;  /* 0x0000000ab2af7c23 */ /* 0x100fe200080108c0 */
[----:B------:R-:W-:Y:S01]  /*4830*/  FFMA.FTZ R178, R179, UR10, -R192 ;  /* 0x0000000ab3b27c23 */ /* 0x000fe200080108c0 */
[----:B------:R-:W-:Y:S01]  /*4840*/  FADD.FTZ R3, R13, R158 ;  /* 0x0000009e0d037221 */ /* 0x000fe20000010000 */
[----:B------:R-:W0:Y:S01]  /*4850*/  MUFU.EX2 R168, R168 ;  /* 0x000000a800a87308 */ /* 0x000e220000000800 */
[--C-:B------:R-:W-:Y:S01]  /*4860*/  FFMA.FTZ R179, R182, UR10, -R192.reuse ;  /* 0x0000000ab6b37c23 */ /* 0x100fe200080108c0 */
[--C-:B------:R-:W-:Y:S01]  /*4870*/  FFMA.FTZ R182, R183, UR10, -R192.reuse ;  /* 0x0000000ab7b67c23 */ /* 0x100fe200080108c0 */
[----:B------:R-:W-:Y:S01]  /*4880*/  FADD.FTZ R158, R154, R3 ;  /* 0x000000039a9e7221 */ /* 0x000fe20000010000 */
[--C-:B------:R-:W-:Y:S01]  /*4890*/  FFMA.FTZ R183, R186, UR10, -R192.reuse ;  /* 0x0000000abab77c23 */ /* 0x100fe200080108c0 */
[----:B------:R-:W-:Y:S01]  /*48a0*/  FFMA.FTZ R186, R187, UR10, -R192 ;  /* 0x0000000abbba7c23 */ /* 0x000fe200080108c0 */
[----:B------:R-:W-:-:S02]  /*48b0*/  IMAD.U32 R187, RZ, RZ, UR25 ;  /* 0x00000019ffbb7e24 */ /* 0x000fc4000f8e00ff */
[----:B------:R-:W-:Y:S01]  /*48c0*/  FADD.FTZ R3, R15, R158 ;  /* 0x0000009e0f037221 */ /* 0x000fe20000010000 */
[----:B------:R-:W0:Y:S01]  /*48d0*/  MUFU.EX2 R173, R173 ;  /* 0x000000ad00ad7308 */ /* 0x000e220000000800 */
        /* <DEDUP_REMOVED lines=19> */
[----:B------:R-:W-:Y:S01]  /*4a10*/  FFMA.FTZ R199, R199, UR10, -R192 ;  /* 0x0000000ac7c77c23 */ /* 0x000fe200080108c0 */
[C---:B--2---:R-:W-:Y:S01]  /*4a20*/  F2FP.BF16.F32.PACK_AB R160, R157.reuse, R160 ;  /* 0x000000a09da0723e */ /* 0x044fe200000010ff */
[-C--:B------:R-:W-:Y:S01]  /*4a30*/  FMUL.FTZ R72, R72, R185.reuse ;  /* 0x000000b948487220 */ /* 0x080fe20000410000 */
[----:B------:R-:W-:Y:S01]  /*4a40*/  FADD.FTZ R3, R157, R158 ;  /* 0x0000009e9d037221 */ /* 0x000fe20000010000 */
[----:B------:R2:W-:Y:S01]  /*4a50*/  MUFU.EX2 R7, R9 ;  /* 0x0000000900077308 */ /* 0x0005e20000000800 */
[----:B----4-:R-:W-:Y:S01]  /*4a60*/  F2FP.BF16.F32.PACK_AB R162, R161, R12 ;  /* 0x0000000ca1a2723e */ /* 0x010fe200000010ff */
[-C--:B------:R-:W-:Y:S01]  /*4a70*/  FMUL.FTZ R73, R73, R185.reuse ;  /* 0x000000b949497220 */ /* 0x080fe20000410000 */
[----:B------:R-:W-:Y:S01]  /*4a80*/  FADD.FTZ R158, R12, R3 ;  /* 0x000000030c9e7221 */ /* 0x000fe20000010000 */
[----:B------:R-:W-:Y:S01]  /*4a90*/  F2FP.BF16.F32.PACK_AB R152, R13, R152 ;  /* 0x000000980d98723e */ /* 0x000fe200000010ff */
[-C--:B------:R-:W-:Y:S01]  /*4aa0*/  FMUL.FTZ R76, R76, R185.reuse ;  /* 0x000000b94c4c7220 */ /* 0x080fe20000410000 */
[----:B------:R-:W-:Y:S01]  /*4ab0*/  F2FP.BF16.F32.PACK_AB R154, R15, R154 ;  /* 0x0000009a0f9a723e */ /* 0x000fe200000010ff */
[----:B------:R-:W-:Y:S01]  /*4ac0*/  FADD.FTZ R3, R161, R158 ;  /* 0x0000009ea1037221 */ /* 0x000fe20000010000 */
[----:B------:R-:W-:Y:S01]  /*4ad0*/  MUFU.EX2 R172, R172 ;  /* 0x000000ac00ac7308 */ /* 0x000fe20000000800 */
[----:B--2---:R-:W-:Y:S01]  /*4ae0*/  IADD3 R9, -R22, 0xb, RZ ;  /* 0x0000000b16097810 */ /* 0x004fe20007ffe1ff */
[-C--:B------:R-:W-:Y:S01]  /*4af0*/  FMUL.FTZ R77, R77, R185.reuse ;  /* 0x000000b94d4d7220 */ /* 0x080fe20000410000 */
[----:B-1----:R-:W-:Y:S01]  /*4b00*/  FADD.FTZ R158, R164, R3 ;  /* 0x00000003a49e7221 */ /* 0x002fe20000010000 */
[----:B-----5:R-:W-:Y:S01]  /*4b10*/  F2FP.BF16.F32.PACK_AB R164, R165, R164 ;  /* 0x000000a4a5a4723e */ /* 0x020fe200000010ff */
[-C--:B------:R-:W-:Y:S01]  /*4b20*/  FMUL.FTZ R80, R80, R185.reuse ;  /* 0x000000b950507220 */ /* 0x080fe20000410000 */
[----:B------:R-:W-:Y:S01]  /*4b30*/  F2FP.BF16.F32.PACK_AB R156, R21, R156 ;  /* 0x0000009c159c723e */ /* 0x000fe200000010ff */
[----:B------:R-:W-:Y:S01]  /*4b40*/  FADD.FTZ R3, R165, R158 ;  /* 0x0000009ea5037221 */ /* 0x000fe20000010000 */
[----:B------:R-:W-:Y:S01]  /*4b50*/  MUFU.EX2 R181, R181 ;  /* 0x000000b500b57308 */ /* 0x000fe20000000800 */
[-C--:B------:R-:W-:Y:S01]  /*4b60*/  FMUL.FTZ R81, R81, R185.reuse ;  /* 0x000000b951517220 */ /* 0x080fe20000410000 */
[----:B------:R-:W-:Y:S01]  /*4b70*/  FMUL.FTZ R84, R84, R185 ;  /* 0x000000b954547220 */ /* 0x000fe20000410000 */
[----:B---3--:R-:W-:Y:S01]  /*4b80*/  FADD.FTZ R158, R14, R3 ;  /* 0x000000030e9e7221 */ /* 0x008fe20000010000 */
[----:B------:R-:W-:-:S02]  /*4b90*/  @!P1 VIADD R3, R187, 0x22840 ;  /* 0x00022840bb039836 */ /* 0x000fc40000000000 */
[-C--:B------:R-:W-:Y:S01]  /*4ba0*/  FMUL.FTZ R85, R85, R185.reuse ;  /* 0x000000b955557220 */ /* 0x080fe20000410000 */
[-C--:B------:R-:W-:Y:S01]  /*4bb0*/  FMUL.FTZ R88, R88, R185.reuse ;  /* 0x000000b958587220 */ /* 0x080fe20000410000 */
[----:B0-----:R-:W-:Y:S01]  /*4bc0*/  FADD.FTZ R197, R169, R158 ;  /* 0x0000009ea9c57221 */ /* 0x001fe20000010000 */
[----:B------:R0:W1:Y:S01]  /*4bd0*/  MUFU.EX2 R176, R196 ;  /* 0x000000c400b07308 */ /* 0x0000620000000800 */
[----:B------:R-:W-:Y:S01]  /*4be0*/  @!P1 PRMT R3, RZ, 0x654, R3 ;  /* 0x00000654ff039816 */ /* 0x000fe20000000003 */
[----:B------:R2:W-:Y:S06]  /*4bf0*/  BAR.ARV R9, 0x100 ;  /* 0x000400090000751d */ /* 0x0005ec0000002000 */
[----:B------:R-:W-:Y:S01]  /*4c00*/  FADD.FTZ R158, R168, R197 ;  /* 0x000000c5a89e7221 */ /* 0x000fe20000010000 */
[----:B------:R3:W-:Y:S01]  /*4c10*/  @!P1 SYNCS.ARRIVE.TRANS64.RED.A1T0 RZ, [R3+URZ], RZ ;  /* 0x000000ff03ff99a7 */ /* 0x0007e2000810043f */
[--C-:B0-----:R-:W-:Y:S01]  /*4c20*/  FFMA.FTZ R196, R167, UR10, -R192.reuse ;  /* 0x0000000aa7c47c23 */ /* 0x101fe200080108c0 */
[----:B------:R-:W-:Y:S01]  /*4c30*/  FFMA.FTZ R167, R170, UR10, -R192 ;  /* 0x0000000aaaa77c23 */ /* 0x000fe200080108c0 */
[----:B------:R-:W-:Y:S01]  /*4c40*/  FMUL.FTZ R192, R193, UR10 ;  /* 0x0000000ac1c07c20 */ /* 0x000fe20008410000 */
[----:B------:R-:W-:Y:S01]  /*4c50*/  MUFU.EX2 R11, R11 ;  /* 0x0000000b000b7308 */ /* 0x000fe20000000800 */
[----:B------:R-:W-:Y:S01]  /*4c60*/  F2FP.BF16.F32.PACK_AB R168, R173, R168 ;  /* 0x000000a8ada8723e */ /* 0x000fe200000010ff */
[-C--:B------:R-:W-:Y:S01]  /*4c70*/  FMUL.FTZ R89, R89, R185.reuse ;  /* 0x000000b959597220 */ /* 0x080fe20000410000 */
[----:B------:R-:W-:Y:S01]  /*4c80*/  F2FP.BF16.F32.PACK_AB R170, R177, R20 ;  /* 0x00000014b1aa723e */ /* 0x000fe200000010ff */
[----:B---3--:R-:W-:Y:S01]  /*4c90*/  FADD.FTZ R3, R173, R158 ;  /* 0x0000009ead037221 */ /* 0x008fe20000010000 */
[----:B-1----:R-:W-:Y:S01]  /*4ca0*/  F2FP.BF16.F32.PACK_AB R174, R7, R176 ;  /* 0x000000b007ae723e */ /* 0x002fe200000010ff */
[-C--:B------:R-:W-:Y:S01]  /*4cb0*/  FMUL.FTZ R92, R92, R185.reuse ;  /* 0x000000b95c5c7220 */ /* 0x080fe20000410000 */
[-C--:B------:R-:W-:Y:S01]  /*4cc0*/  FMUL.FTZ R93, R93, R185.reuse ;  /* 0x000000b95d5d7220 */ /* 0x080fe20000410000 */
[----:B------:R-:W-:Y:S01]  /*4cd0*/  FADD.FTZ R158, R20, R3 ;  /* 0x00000003149e7221 */ /* 0x000fe20000010000 */
[----:B------:R-:W0:Y:S01]  /*4ce0*/  MUFU.EX2 R192, R192 ;  /* 0x000000c000c07308 */ /* 0x000e220000000800 */
[-C--:B------:R-:W-:Y:S01]  /*4cf0*/  FMUL.FTZ R96, R96, R185.reuse ;  /* 0x000000b960607220 */ /* 0x080fe20000410000 */
[-C--:B------:R-:W-:Y:S01]  /*4d00*/  FMUL.FTZ R97, R97, R185.reuse ;  /* 0x000000b961617220 */ /* 0x080fe20000410000 */
[----:B------:R-:W-:Y:S01]  /*4d10*/  FADD.FTZ R3, R177, R158 ;  /* 0x0000009eb1037221 */ /* 0x000fe20000010000 */
[----:B------:R-:W-:Y:S01]  /*4d20*/  F2FP.BF16.F32.PACK_AB R158, R153, R10 ;  /* 0x0000000a999e723e */ /* 0x000fe200000010ff */
[-C--:B------:R-:W-:Y:S01]  /*4d30*/  FMUL.FTZ R100, R100, R185.reuse ;  /* 0x000000b964647220 */ /* 0x080fe20000410000 */
[-C--:B------:R-:W-:Y:S01]  /*4d40*/  FMUL.FTZ R101, R101, R185.reuse ;  /* 0x000000b965657220 */ /* 0x080fe20000410000 */
[----:B------:R-:W-:Y:S01]  /*4d50*/  FADD.FTZ R166, R172, R3 ;  /* 0x00000003aca67221 */ /* 0x000fe20000010000 */
[----:B------:R-:W1:Y:S01]  /*4d60*/  MUFU.EX2 R180, R180 ;  /* 0x000000b400b47308 */ /* 0x000e620000000800 */
[C---:B------:R-:W-:Y:S01]  /*4d70*/  F2FP.BF16.F32.PACK_AB R172, R181.reuse, R172 ;  /* 0x000000acb5ac723e */ /* 0x040fe200000010ff */
[-C--:B------:R-:W-:Y:S01]  /*4d80*/  FMUL.FTZ R104, R104, R185.reuse ;  /* 0x000000b968687220 */ /* 0x080fe20000410000 */
[----:B------:R-:W-:Y:S01]  /*4d90*/  FADD.FTZ R3, R181, R166 ;  /* 0x000000a6b5037221 */ /* 0x000fe20000010000 */
[----:B------:R-:W-:Y:S01]  /*4da0*/  F2FP.BF16.F32.PACK_AB R166, R169, R14 ;  /* 0x0000000ea9a6723e */ /* 0x000fe200000010ff */
[-C--:B------:R-:W-:Y:S01]  /*4db0*/  FMUL.FTZ R105, R105, R185.reuse ;  /* 0x000000b969697220 */ /* 0x080fe20000410000 */
[-C--:B------:R-:W-:Y:S01]  /*4dc0*/  FMUL.FTZ R108, R108, R185.reuse ;  /* 0x000000b96c6c7220 */ /* 0x080fe20000410000 */
[----:B------:R-:W-:Y:S01]  /*4dd0*/  FADD.FTZ R10, R176, R3 ;  /* 0x00000003b00a7221 */ /* 0x000fe20000010000 */
[----:B------:R-:W3:Y:S01]  /*4de0*/  MUFU.EX2 R155, R155 ;  /* 0x0000009b009b7308 */ /* 0x000ee20000000800 */
[-C--:B------:R-:W-:Y:S01]  /*4df0*/  FMUL.FTZ R109, R109, R185.reuse ;  /* 0x000000b96d6d7220 */ /* 0x080fe20000410000 */
[-C--:B------:R-:W-:Y:S01]  /*4e00*/  FMUL.FTZ R112, R112, R185.reuse ;  /* 0x000000b970707220 */ /* 0x080fe20000410000 */
[----:B------:R-:W-:Y:S01]  /*4e10*/  FADD.FTZ R3, R7, R10 ;  /* 0x0000000a07037221 */ /* 0x000fe20000010000 */
[----:B0-----:R-:W-:Y:S01]  /*4e20*/  FFMA.FTZ R7, R192, R0, R11 ;  /* 0x00000000c0077223 */ /* 0x001fe2000001000b */
        /* <DEDUP_REMOVED lines=24> */
[----:B------:R-:W-:Y:S01]  /*4fb0*/  FMUL.FTZ R149, R149, R185 ;  /* 0x000000b995957220 */ /* 0x000fe20000410000 */
[----:B------:R-:W-:Y:S01]  /*4fc0*/  F2FP.BF16.F32.PACK_AB R153, R180, R11 ;  /* 0x0000000bb499723e */ /* 0x000fe200000010ff */
[-C--:B------:R-:W-:Y:S01]  /*4fd0*/  FMUL.FTZ R26, R26, R192.reuse ;  /* 0x000000c01a1a7220 */ /* 0x080fe20000410000 */
[----:B------:R-:W0:Y:S01]  /*4fe0*/  MUFU.EX2 R163, R163 ;  /* 0x000000a300a37308 */ /* 0x000e220000000800 */
        /* <DEDUP_REMOVED lines=92> */
[----:B------:R-:W-:-:S03]  /*55b0*/  FMUL.FTZ R151, R151, R192 ;  /* 0x000000c097977220 */ /* 0x000fc60000410000 */
[----:B------:R-:W0:Y:S01]  /*55c0*/  MUFU.EX2 R189, R189 ;  /* 0x000000bd00bd7308 */ /* 0x000e220000000800 */
[----:B-1----:R-:W-:-:S07]  /*55d0*/  FADD.FTZ R7, R183, R0 ;  /* 0x00000000b7077221 */ /* 0x002fce0000010000 */
[----:B------:R-:W1:Y:S01]  /*55e0*/  MUFU.EX2 R190, R190 ;  /* 0x000000be00be7308 */ /* 0x000e620000000800 */
[C---:B---3--:R-:W-:Y:S01]  /*55f0*/  FADD.FTZ R0, R186.reuse, R7 ;  /* 0x00000007ba007221 */ /* 0x048fe20000010000 */
[----:B------:R-:W-:-:S06]  /*5600*/  F2FP.BF16.F32.PACK_AB R169, R186, R183 ;  /* 0x000000b7baa9723e */ /* 0x000fcc00000010ff */
[----:B------:R-:W3:Y:S01]  /*5610*/  MUFU.EX2 R191, R191 ;  /* 0x000000bf00bf7308 */ /* 0x000ee20000000800 */
[----:B0-----:R-:W-:-:S07]  /*5620*/  FADD.FTZ R7, R189, R0 ;  /* 0x00000000bd077221 */ /* 0x001fce0000010000 */
[----:B------:R-:W0:Y:S01]  /*5630*/  MUFU.EX2 R8, R195 ;  /* 0x000000c300087308 */ /* 0x000e220000000800 */
[C---:B-1----:R-:W-:Y:S01]  /*5640*/  FADD.FTZ R0, R190.reuse, R7 ;  /* 0x00000007be007221 */ /* 0x042fe20000010000 */
[----:B------:R-:W-:-:S06]  /*5650*/  F2FP.BF16.F32.PACK_AB R171, R190, R189 ;  /* 0x000000bdbeab723e */ /* 0x000fcc00000010ff */
[----:B------:R-:W1:Y:S01]  /*5660*/  MUFU.EX2 R198, R198 ;  /* 0x000000c600c67308 */ /* 0x000e620000000800 */
[----:B---3--:R-:W-:-:S07]  /*5670*/  FADD.FTZ R7, R191, R0 ;  /* 0x00000000bf077221 */ /* 0x008fce0000010000 */
[----:B------:R-:W3:Y:S01]  /*5680*/  MUFU.EX2 R199, R199 ;  /* 0x000000c700c77308 */ /* 0x000ee20000000800 */
[C---:B0-----:R-:W-:Y:S01]  /*5690*/  FADD.FTZ R7, R8.reuse, R7 ;  /* 0x0000000708077221 */ /* 0x041fe20000010000 */
[----:B------:R-:W-:-:S03]  /*56a0*/  F2FP.BF16.F32.PACK_AB R173, R8, R191 ;  /* 0x000000bf08ad723e */ /* 0x000fc600000010ff */
[----:B-1----:R-:W-:-:S04]  /*56b0*/  FADD.FTZ R0, R198, R7 ;  /* 0x00000007c6007221 */ /* 0x002fc80000010000 */
[C---:B---3--:R-:W-:Y:S01]  /*56c0*/  FADD.FTZ R0, R199.reuse, R0 ;  /* 0x00000000c7007221 */ /* 0x048fe20000010000 */
[----:B------:R-:W-:Y:S01]  /*56d0*/  F2FP.BF16.F32.PACK_AB R175, R199, R198 ;  /* 0x000000c6c7af723e */ /* 0x000fe200000010ff */
[----:B--2---:R-:W-:Y:S06]  /*56e0*/  @!P0 BRA `(.L_x_10778) ;  /* 0x0000000000048947 */ /* 0x004fec0003800000 */
[----:B------:R-:W-:Y:S01]  /*56f0*/  BPT.TRAP 0x1 ;  /* 0x000000040000795c */ /* 0x000fe20000300000 */
.L_x_10778:
[----:B------:R0:W1:Y:S01]  /*5700*/  SYNCS.PHASECHK.TRANS64.TRYWAIT P2, [UR25+0x22850], R6 ;  /* 0x02285006ff0075a7 */ /* 0x0000620008040159 */
[----:B------:R-:W-:Y:S05]  /*5710*/  @!P0 BRA `(.L_x_10779) ;  /* 0x0000000000048947 */ /* 0x000fea0003800000 */
[----:B------:R-:W-:Y:S01]  /*5720*/  BPT.TRAP 0x1 ;  /* 0x000000040000795c */ /* 0x000fe20000300000 */
.L_x_10779:
[----:B-1----:R-:W-:Y:S05]  /*5730*/  @P2 BRA `(.L_x_10780) ;  /* 0x0000000000082947 */ /* 0x002fea0003800000 */
[----:B------:R-:W1:Y:S02]  /*5740*/  SYNCS.PHASECHK.TRANS64.TRYWAIT P2, [UR25+0x22850], R6 ;  /* 0x02285006ff0075a7 */ /* 0x000e640008040159 */
[----:B-1----:R-:W-:Y:S05]  /*5750*/  @!P2 BRA `(.L_x_10781) ;  /* 0x000000a000b0a947 */ /* 0x002fea0003800000 */
.L_x_10780:
[----:B01----:R-:W-:Y:S01]  /*5760*/  VIADD R6, R22, 0x8 ;  /* 0x0000000816067836 */ /* 0x003fe20000000000 */
[----:B------:R-:W-:Y:S01]  /*5770*/  UIMAD UR11, UR37, 0xc00, UR21 ;  /* 0x00000c00250b78a4 */ /* 0x000fe2000f8e0215 */
[----:B------:R-:W-:Y:S01]  /*5780*/  @!P1 VIADD R187, R187, 0x22860 ;  /* 0x00022860bbbb9836 */ /* 0x000fe20000000000 */
[----:B------:R-:W-:Y:S01]  /*5790*/  UMOV UR7, 0x40000040 ;  /* 0x4000004000077882 */ /* 0x000fe20000000000 */
[----:B------:R-:W-:Y:S01]  /*57a0*/  UISETP.GT.AND UP0, UPT, UR23, UR22, UPT ;  /* 0x000000161700728c */ /* 0x000fe2000bf04270 */
[----:B------:R0:W-:Y:S01]  /*57b0*/  BAR.SYNC.DEFER_BLOCKING R6, 0x100 ;  /* 0x000400060000751d */ /* 0x0001e20000010000 */
[----:B------:R-:W-:Y:S01]  /*57c0*/  UIADD3 UR23, UR23, -0x1, URZ ;  /* 0xffffffff17177890 */ /* 0x000fe2000fffe03f */
[----:B------:R-:W-:Y:S01]  /*57d0*/  @!P1 PRMT R187, RZ, 0x654, R187 ;  /* 0x00000654ffbb9816 */ /* 0x000fe200000000bb */
[----:B------:R-:W-:Y:S02]  /*57e0*/  IMAD.MOV.U32 R8, RZ, RZ, R5 ;  /* 0x000000ffff087224 */ /* 0x000fe400078e0005 */
[----:B------:R-:W-:Y:S01]  /*57f0*/  PLOP3.LUT P2, PT, PT, PT, UP0, 0x80, 0x0 ;  /* 0x000000000000781c */ /* 0x000fe20003f4f008 */
[----:B------:R-:W-:Y:S01]  /*5800*/  UMOV UR6, UR11 ;  /* 0x0000000b00067c82 */ /* 0x000fe20008000000 */
[----:B------:R-:W-:Y:S01]  /*5810*/  IMAD.MOV.U32 R7, RZ, RZ, R4 ;  /* 0x000000ffff077224 */ /* 0x000fe200078e0004 */
        /* <DEDUP_REMOVED lines=35> */
.L_x_10773:
[----:B------:R-:W-:-:S13]  /*5a50*/  ISETP.LE.AND P2, PT, RZ, UR23, PT ;  /* 0x00000017ff007c0c */ /* 0x000fda000bf43270 */
[----:B------:R-:W-:Y:S05]  /*5a60*/  @!P2 BRA `(.L_x_10783) ;  /* 0x0000001c003ca947 */ /* 0x000fea0003800000 */
[----:B------:R-:W-:Y:S01]  /*5a70*/  IMAD.MOV.U32 R203, RZ, RZ, R5 ;  /* 0x000000ffffcb7224 */ /* 0x000fe200078e0005 */
[----:B------:R-:W-:Y:S01]  /*5a80*/  ULDC UR22, c[0x0][0x988] ;  /* 0x0002620000167ab9 */ /* 0x000fe20000000800 */
[----:B------:R-:W-:-:S07]  /*5a90*/  IMAD.MOV.U32 R7, RZ, RZ, R4 ;  /* 0x000000ffff077224 */ /* 0x000fce00078e0004 */
.L_x_10792:
[----:B------:R-:W-:-:S04]  /*5aa0*/  UIADD3 UR37, UR37, 0x1, URZ ;  /* 0x0000000125257890 */ /* 0x000fc8000fffe03f */
[----:B------:R-:W-:-:S04]  /*5ab0*/  UISETP.NE.AND UP0, UPT, UR37, 0x2, UPT ;  /* 0x000000022500788c */ /* 0x000fc8000bf05270 */
[----:B------:R-:W-:Y:S02]  /*5ac0*/  USEL UR6, URZ, 0x1, UP0 ;  /* 0x000000013f067887 */ /* 0x000fe40008000000 */
[----:B------:R-:W-:Y:S02]  /*5ad0*/  USEL UR37, UR37, URZ, UP0 ;  /* 0x0000003f25257287 */ /* 0x000fe40008000000 */
[----:B------:R-:W-:Y:S01]  /*5ae0*/  ULOP3.LUT UR40, UR40, UR6, URZ, 0x3c, !UPT ;  /* 0x0000000628287292 */ /* 0x000fe2000f8e3c3f */
[----:B-1----:R-:W-:Y:S11]  /*5af0*/  @!P0 BRA `(.L_x_10784) ;  /* 0x0000000000048947 */ /* 0x002ff60003800000 */
[----:B------:R-:W-:Y:S01]  /*5b00*/  BPT.TRAP 0x1 ;  /* 0x000000040000795c */ /* 0x000fe20000300000 */
.L_x_10784:
[----:B------:R-:W1:Y:S01]  /*5b10*/  S2UR UR7, SR_CgaCtaId ;  /* 0x00000000000779c3 */ /* 0x000e620000008800 */
[----:B------:R-:W-:Y:S01]  /*5b20*/  UMOV UR6, 0x400 ;  /* 0x0000040000067882 */ /* 0x000fe20000000000 */
[----:B0-----:R-:W-:-:S05]  /*5b30*/  IMAD.U32 R6, RZ, RZ, UR40 ;  /* 0x00000028ff067e24 */ /* 0x001fca000f8e00ff */
[----:B------:R-:W-:Y:S01]  /*5b40*/  SHF.L.U32 R6, R6, 0x1f, RZ ;  /* 0x0000001f06067819 */ /* 0x000fe200000006ff */
[----:B-1----:R-:W-:-:S04]  /*5b50*/  ULEA UR6, UR7, UR6, 0x18 ;  /* 0x0000000607067291 */ /* 0x002fc8000f8ec03f */
[----:B------:R-:W-:-:S09]  /*5b60*/  ULEA UR24, UR37, UR6, 0x3 ;  /* 0x0000000625187291 */ /* 0x000fd2000f8e183f */
[----:B------:R0:W1:Y:S01]  /*5b70*/  SYNCS.PHASECHK.TRANS64.TRYWAIT P2, [UR24+0x22830], R6 ;  /* 0x02283006ff0075a7 */ /* 0x0000620008040158 */
[----:B------:R-:W-:Y:S05]  /*5b80*/  @!P0 BRA `(.L_x_10785) ;  /* 0x0000000000048947 */ /* 0x000fea0003800000 */
[----:B------:R-:W-:Y:S01]  /*5b90*/  BPT.TRAP 0x1 ;  /* 0x000000040000795c */ /* 0x000fe20000300000 */
.L_x_10785:
[----:B-1----:R-:W-:Y:S05]  /*5ba0*/  @P2 BRA `(.L_x_10786) ;  /* 0x0000000000082947 */ /* 0x002fea0003800000 */
[----:B------:R-:W1:Y:S02]  /*5bb0*/  SYNCS.PHASECHK.TRANS64.TRYWAIT P2, [UR24+0x22830], R6 ;  /* 0x02283006ff0075a7 */ /* 0x000e640008040158 */
[----:B-1----:R-:W-:Y:S05]  /*5bc0*/  @!P2 BRA `(.L_x_10787) ;  /* 0x0000009c00a8a947 */ /* 0x002fea0003800000 */
.L_x_10786:
        /* <DEDUP_REMOVED lines=21> */
[----:B------:R-:W-:Y:S02]  /*5d20*/  FMNMX.FTZ R4, R152, R7, !PT ;  /* 0x0000000798047209 */ /* 0x000fe40007810000 */
[----:B------:R-:W-:Y:S02]  /*5d30*/  FMNMX.FTZ R10, R154, R203, !PT ;  /* 0x000000cb9a0a7209 */ /* 0x000fe40007810000 */
        /* <DEDUP_REMOVED lines=60> */
[--C-:B-1----:R-:W-:Y:S01]  /*6100*/  FFMA.FTZ R161, R172, UR10, -R9.reuse ;  /* 0x0000000aaca17c23 */ /* 0x102fe20008010809 */
[--C-:B------:R-:W-:Y:S01]  /*6110*/  FFMA.FTZ R168, R184, UR10, -R9.reuse ;  /* 0x0000000ab8a87c23 */ /* 0x100fe20008010809 */
[--C-:B------:R-:W-:Y:S01]  /*6120*/  FFMA.FTZ R165, R185, UR10, -R9.reuse ;  /* 0x0000000ab9a57c23 */ /* 0x100fe20008010809 */
[----:B------:R-:W-:Y:S01]  /*6130*/  FMNMX.FTZ R14, R186, R5, !PT ;  /* 0x00000005ba0e7209 */ /* 0x000fe20007810000 */
[--C-:B------:R-:W-:Y:S01]  /*6140*/  FFMA.FTZ R169, R188, UR10, -R9.reuse ;  /* 0x0000000abca97c23 */ /* 0x100fe20008010809 */
[--C-:B------:R-:W-:Y:S01]  /*6150*/  FFMA.FTZ R173, R192, UR10, -R9.reuse ;  /* 0x0000000ac0ad7c23 */ /* 0x100fe20008010809 */
[--C-:B------:R-:W-:Y:S01]  /*6160*/  FFMA.FTZ R196, R196, UR10, -R9.reuse ;  /* 0x0000000ac4c47c23 */ /* 0x100fe20008010809 */
[----:B------:R-:W-:Y:S01]  /*6170*/  FMNMX.FTZ R5, R187, R14, !PT ;  /* 0x0000000ebb057209 */ /* 0x000fe20007810000 */
[--C-:B--2---:R-:W-:Y:S01]  /*6180*/  FFMA.FTZ R164, R176, UR10, -R9.reuse ;  /* 0x0000000ab0a47c23 */ /* 0x104fe20008010809 */
[----:B------:R-:W-:Y:S01]  /*6190*/  FFMA.FTZ R176, R193, UR10, -R9 ;  /* 0x0000000ac1b07c23 */ /* 0x000fe20008010809 */
[----:B------:R-:W1:Y:S01]  /*61a0*/  MUFU.EX2 R8, R8 ;  /* 0x0000000800087308 */ /* 0x000e620000000800 */
[----:B------:R-:W-:-:S04]  /*61b0*/  FMNMX.FTZ R14, R190, R5, !PT ;  /* 0x00000005be0e7209 */ /* 0x000fc80007810000 */
[----:B------:R-:W-:-:S03]  /*61c0*/  FMNMX.FTZ R5, R191, R14, !PT ;  /* 0x0000000ebf057209 */ /* 0x000fc60007810000 */
[----:B------:R-:W2:Y:S01]  /*61d0*/  MUFU.EX2 R7, R7 ;  /* 0x0000000700077308 */ /* 0x000ea20000000800 */
[----:B------:R-:W-:-:S04]  /*61e0*/  FMNMX.FTZ R14, R194, R5, !PT ;  /* 0x00000005c20e7209 */ /* 0x000fc80007810000 */
[----:B------:R-:W-:-:S03]  /*61f0*/  FMNMX.FTZ R5, R195, R14, !PT ;  /* 0x0000000ec3057209 */ /* 0x000fc60007810000 */
[----:B------:R3:W-:Y:S01]  /*6200*/  MUFU.EX2 R14, R161 ;  /* 0x000000a1000e7308 */ /* 0x0007e20000000800 */
[----:B------:R-:W-:Y:S01]  /*6210*/  FMNMX.FTZ R20, R198, R5, !PT ;  /* 0x00000005c6147209 */ /* 0x000fe20007810000 */
[-C--:B-1----:R-:W-:Y:S01]  /*6220*/  FMUL.FTZ R24, R24, R8.reuse ;  /* 0x0000000818187220 */ /* 0x082fe20000410000 */
[-C--:B------:R-:W-:Y:S01]  /*6230*/  FMUL.FTZ R25, R25, R8.reuse ;  /* 0x0000000819197220 */ /* 0x080fe20000410000 */
[----:B------:R-:W-:Y:S01]  /*6240*/  FMUL.FTZ R28, R28, R8 ;  /* 0x000000081c1c7220 */ /* 0x000fe20000410000 */
[----:B------:R-:W-:Y:S01]  /*6250*/  FMNMX.FTZ R5, R199, R20, !PT ;  /* 0x00000014c7057209 */ /* 0x000fe20007810000 */
[--C-:B------:R-:W-:Y:S01]  /*6260*/  FFMA.FTZ R20, R180, UR10, -R9.reuse ;  /* 0x0000000ab4147c23 */ /* 0x100fe20008010809 */
[-C--:B------:R-:W-:Y:S01]  /*6270*/  FMUL.FTZ R29, R29, R8.reuse ;  /* 0x000000081d1d7220 */ /* 0x080fe20000410000 */
[----:B------:R-:W1:Y:S01]  /*6280*/  MUFU.EX2 R152, R152 ;  /* 0x0000009800987308 */ /* 0x000e620000000800 */
[----:B---3--:R-:W-:Y:S01]  /*6290*/  FFMA.FTZ R161, R181, UR10, -R9 ;  /* 0x0000000ab5a17c23 */ /* 0x008fe20008010809 */
[----:B------:R-:W3:Y:S01]  /*62a0*/  SHFL.BFLY PT, R172, R5, 0x2, 0x1f ;  /* 0x0c401f0005ac7f89 */ /* 0x000ee200000e0000 */
[----:B--2---:R-:W-:Y:S01]  /*62b0*/  FFMA.FTZ R3, R8, R3, R7 ;  /* 0x0000000308037223 */ /* 0x004fe20000010007 */
        /* <DEDUP_REMOVED lines=22> */
[----:B---3--:R-:W-:Y:S01]  /*6420*/  FMNMX.FTZ R177, R5, R172, !PT ;  /* 0x000000ac05b17209 */ /* 0x008fe20007810000 */
[--C-:B------:R-:W-:Y:S01]  /*6430*/  FFMA.FTZ R172, R189, UR10, -R9.reuse ;  /* 0x0000000abdac7c23 */ /* 0x100fe20008010809 */
        /* <DEDUP_REMOVED lines=72> */
[--C-:B------:R-:W-:Y:S01]  /*68c0*/  FFMA.FTZ R195, R195, UR10, -R189.reuse ;  /* 0x0000000ac3c37c23 */ /* 0x100fe200080108bd */
[--C-:B------:R-:W-:Y:S01]  /*68d0*/  FFMA.FTZ R198, R198, UR10, -R189.reuse ;  /* 0x0000000ac6c67c23 */ /* 0x100fe200080108bd */
[----:B------:R-:W-:Y:S01]  /*68e0*/  FADD.FTZ R3, R11, R154 ;  /* 0x0000009a0b037221 */ /* 0x000fe20000010000 */
[----:B------:R-:W-:Y:S01]  /*68f0*/  FFMA.FTZ R199, R199, UR10, -R189 ;  /* 0x0000000ac7c77c23 */ /* 0x000fe200080108bd */
        /* <DEDUP_REMOVED lines=31> */
[----:B------:R-:W-:Y:S01]  /*6af0*/  FMUL.FTZ R149, R149, R8 ;  /* 0x0000000895957220 */ /* 0x000fe20000410000 */
[----:B------:R-:W2:Y:S01]  /*6b00*/  MUFU.EX2 R167, R167 ;  /* 0x000000a700a77308 */ /* 0x000ea20000000800 */
[----:B----4-:R-:W-:Y:S01]  /*6b10*/  FADD.FTZ R7, R163, R0 ;  /* 0x00000000a3077221 */ /* 0x010fe20000010000 */
[----:B------:R-:W-:Y:S01]  /*6b20*/  F2FP.BF16.F32.PACK_AB R162, R153, R14 ;  /* 0x0000000e99a2723e */ /* 0x000fe200000010ff */
[-C--:B------:R-:W-:Y:S01]  /*6b30*/  FMUL.FTZ R26, R26, R181.reuse ;  /* 0x000000b51a1a7220 */ /* 0x080fe20000410000 */
        /* <DEDUP_REMOVED lines=63> */
[----:B------:R-:W-:Y:S01]  /*6f30*/  FMUL.FTZ R114, R114, R181 ;  /* 0x000000b572727220 */ /* 0x000fe20000410000 */
[----:B------:R-:W-:Y:S01]  /*6f40*/  F2FP.BF16.F32.PACK_AB R157, R192, R159 ;  /* 0x0000009fc09d723e */ /* 0x000fe200000010ff */
[----:B------:R-:W-:Y:S01]  /*6f50*/  FMUL.FTZ R115, R115, R181 ;  /* 0x000000b573737220 */ /* 0x000fe20000410000 */
[----:B------:R-:W-:Y:S01]  /*6f60*/  F2FP.BF16.F32.PACK_AB R159, R196, R163 ;  /* 0x000000a3c49f723e */ /* 0x000fe200000010ff */
[----:B------:R-:W-:Y:S01]  /*6f70*/  FMUL.FTZ R118, R118, R181 ;  /* 0x000000b576767220 */ /* 0x000fe20000410000 */
[----:B------:R-:W2:Y:S01]  /*6f80*/  MUFU.EX2 R179, R179 ;  /* 0x000000b300b37308 */ /* 0x000ea20000000800 */
[----:B----4-:R-:W-:Y:S01]  /*6f90*/  FADD.FTZ R0, R178, R7 ;  /* 0x00000007b2007221 */ /* 0x010fe20000010000 */
        /* <DEDUP_REMOVED lines=59> */
[----:B------:R-:W-:-:S03]  /*7350*/  F2FP.BF16.F32.PACK_AB R172, R176, R173 ;  /* 0x000000adb0ac723e */ /* 0x000fc600000010ff */
[----:B------:R-:W-:-:S03]  /*7360*/  FADD.FTZ R3, R177, R10 ;  /* 0x0000000ab1037221 */ /* 0x000fc60000010000 */
[----:B------:R-:W4:Y:S01]  /*7370*/  MUFU.EX2 R180, R180 ;  /* 0x000000b400b47308 */ /* 0x000f220000000800 */
[C---:B-1----:R-:W-:Y:S01]  /*7380*/  FADD.FTZ R7, R8.reuse, R7 ;  /* 0x0000000708077221 */ /* 0x042fe20000010000 */
[----:B------:R-:W-:-:S06]  /*7390*/  F2FP.BF16.F32.PACK_AB R173, R8, R189 ;  /* 0x000000bd08ad723e */ /* 0x000fcc00000010ff */
        /* <DEDUP_REMOVED lines=8> */
.L_x_10788:
[----:B------:R1:W2:Y:S01]  /*7420*/  SYNCS.PHASECHK.TRANS64.TRYWAIT P2, [UR24+0x22850], R6 ;  /* 0x02285006ff0075a7 */ /* 0x0002a20008040158 */
[----:B------:R-:W-:Y:S05]  /*7430*/  @!P0 BRA `(.L_x_10789) ;  /* 0x0000000000048947 */ /* 0x000fea0003800000 */
[----:B------:R-:W-:Y:S01]  /*7440*/  BPT.TRAP 0x1 ;  /* 0x000000040000795c */ /* 0x000fe20000300000 */
.L_x_10789:
[----:B--2---:R-:W-:Y:S05]  /*7450*/  @P2 BRA `(.L_x_10790) ;  /* 0x0000000000082947 */ /* 0x004fea0003800000 */
[----:B------:R-:W2:Y:S02]  /*7460*/  SYNCS.PHASECHK.TRANS64.TRYWAIT P2, [UR24+0x22850], R6 ;  /* 0x02285006ff0075a7 */ /* 0x000ea40008040158 */
[----:B--2---:R-:W-:Y:S05]  /*7470*/  @!P2 BRA `(.L_x_10791) ;  /* 0x000000840094a947 */ /* 0x004fea0003800000 */
.L_x_10790:
[----:B012---:R-:W-:Y:S01]  /*7480*/  VIADD R6, R22, 0x8 ;  /* 0x0000000816067836 */ /* 0x007fe20000000000 */
[----:B------:R-:W-:-:S04]  /*7490*/  UIMAD UR11, UR37, 0xc00, UR21 ;  /* 0x00000c00250b78a4 */ /* 0x000fc8000f8e0215 */
[----:B------:R1:W-:Y:S01]  /*74a0*/  BAR.SYNC.DEFER_BLOCKING R6, 0x100 ;  /* 0x000400060000751d */ /* 0x0003e20000010000 */
[----:B------:R-:W-:Y:S01]  /*74b0*/  ISETP.LT.AND P2, PT, RZ, UR23, PT ;  /* 0x00000017ff007c0c */ /* 0x000fe2000bf41270 */
[----:B------:R-:W-:Y:S01]  /*74c0*/  @!P1 VIADD R183, R183, 0x22860 ;  /* 0x00022860b7b79836 */ /* 0x000fe20000000000 */
[----:B------:R-:W-:Y:S01]  /*74d0*/  UIADD3 UR23, UR23, -0x1, URZ ;  /* 0xffffffff17177890 */ /* 0x000fe2000fffe03f */
[----:B------:R-:W-:Y:S02]  /*74e0*/  IMAD.MOV.U32 R203, RZ, RZ, R5 ;  /* 0x000000ffffcb7224 */ /* 0x000fe400078e0005 */
[----:B------:R-:W-:Y:S01]  /*74f0*/  UMOV UR6, UR11 ;  /* 0x0000000b00067c82 */ /* 0x000fe20008000000 */
[----:B------:R-:W-:Y:S01]  /*7500*/  UMOV UR7, 0x40000040 ;  /* 0x4000004000077882 */ /* 0x000fe20000000000 */
[----:B------:R-:W-:Y:S01]  /*7510*/  @!P1 PRMT R183, RZ, 0x654, R183 ;  /* 0x00000654ffb79816 */ /* 0x000fe200000000b7 */
        /* <DEDUP_REMOVED lines=36> */
.L_x_10783:
[----:B01----:R-:W0:Y:S01]  /*7760*/  SHFL.BFLY PT, R6, R3, 0x2, 0x1f ;  /* 0x0c401f0003067f89 */ /* 0x003e2200000e0000 */
[----:B------:R-:W-:Y:S01]  /*7770*/  IMAD.MOV.U32 R13, RZ, RZ, RZ ;  /* 0x000000ffff0d7224 */ /* 0x000fe200078e00ff */
[----:B------:R-:W-:Y:S01]  /*7780*/  UIADD3 UR37, UR37, 0x1, URZ ;  /* 0x0000000125257890 */ /* 0x000fe2000fffe03f */
[----:B------:R-:W-:Y:S01]  /*7790*/  IMAD.U32 R181, RZ, RZ, UR10 ;  /* 0x0000000affb57e24 */ /* 0x000fe2000f8e00ff */
[----:B------:R-:W1:Y:S01]  /*77a0*/  SHFL.BFLY PT, R11, R0, 0x2, 0x1f ;  /* 0x0c401f00000b7f89 */ /* 0x000e6200000e0000 */
[----:B------:R-:W-:Y:S01]  /*77b0*/  IMAD.MOV.U32 R21, RZ, RZ, -0x800000 ;  /* 0xff800000ff157424 */ /* 0x000fe200078e00ff */
[----:B------:R-:W-:Y:S01]  /*77c0*/  UISETP.NE.AND UP0, UPT, UR37, 0x2, UPT ;  /* 0x000000022500788c */ /* 0x000fe2000bf05270 */
[----:B------:R2:W-:Y:S06]  /*77d0*/  BAR.ARV R9, 0x100 ;  /* 0x000400090000751d */ /* 0x0005ec0000002000 */
[----:B------:R-:W-:-:S02]  /*77e0*/  USEL UR4, URZ, 0x1, UP0 ;  /* 0x000000013f047887 */ /* 0x000fc40008000000 */
[----:B------:R-:W-:Y:S06]  /*77f0*/  BAR.ARV 0x8, 0x120 ;  /* 0x0204800000007b1d */ /* 0x000fec0000002000 */
[----:B------:R-:W-:Y:S01]  /*7800*/  PLOP3.LUT P0, PT, PT, PT, PT, 0x8, 0x0 ;  /* 0x000000000000781c */ /* 0x000fe20003f0e170 */
[----:B------:R-:W-:Y:S01]  /*7810*/  UIADD3 UR47, UR47, 0x1, URZ ;  /* 0x000000012f2f7890 */ /* 0x000fe2000fffe03f */
[----:B0-----:R-:W-:Y:S01]  /*7820*/  FADD.FTZ R6, R6, R3 ;  /* 0x0000000306067221 */ /* 0x001fe20000010000 */
[----:B------:R-:W-:Y:S02]  /*7830*/  USEL UR37, UR37, URZ, UP0 ;  /* 0x0000003f25257287 */ /* 0x000fe40008000000 */
[----:B------:R-:W-:Y:S01]  /*7840*/  ULOP3.LUT UR40, UR40, UR4, URZ, 0x3c, !UPT ;  /* 0x0000000428287292 */ /* 0x000fe2000f8e3c3f */
[----:B-1----:R-:W-:Y:S01]  /*7850*/  FADD.FTZ R11, R11, R0 ;  /* 0x000000000b0b7221 */ /* 0x002fe20000010000 */
[----:B------:R-:W0:Y:S04]  /*7860*/  SHFL.BFLY PT, R7, R6, 0x1, 0x1f ;  /* 0x0c201f0006077f89 */ /* 0x000e2800000e0000 */
[----:B------:R-:W1:Y:S01]  /*7870*/  SHFL.BFLY PT, R8, R11, 0x1, 0x1f ;  /* 0x0c201f000b087f89 */ /* 0x000e6200000e0000 */
[----:B0-----:R-:W-:Y:S01]  /*7880*/  FADD.FTZ R15, R6, R7 ;  /* 0x00000007060f7221 */ /* 0x001fe20000010000 */
[----:B------:R-:W-:-:S02]  /*7890*/  IMAD.MOV.U32 R7, RZ, RZ, RZ ;  /* 0x000000ffff077224 */ /* 0x000fc400078e00ff */
[----:B-1----:R-:W-:Y:S02]  /*78a0*/  FADD.FTZ R176, R11, R8 ;  /* 0x000000080bb07221 */ /* 0x002fe40000010000 */
[----:B------:R-:W-:-:S03]  /*78b0*/  FSETP.NE.FTZ.AND P1, PT, R15, RZ, PT ;  /* 0x000000ff0f00720b */ /* 0x000fc60003f35000 */
[----:B------:R-:W-:-:S10]  /*78c0*/  FSETP.NE.FTZ.AND P2, PT, R176, RZ, PT ;  /* 0x000000ffb000720b */ /* 0x000fd40003f55000 */
[----:B------:R-:W0:Y:S03]  /*78d0*/  @P1 MUFU.RCP R13, R15 ;  /* 0x0000000f000d1308 */ /* 0x000e260000001000 */
[----:B------:R-:W-:-:S05]  /*78e0*/  @P2 FMUL.FTZ R181, R181, 0.69314718246459960938 ;  /* 0x3f317218b5b52820 */ /* 0x000fca0000410000 */
[----:B------:R-:W1:Y:S08]  /*78f0*/  @P2 MUFU.RCP R7, R176 ;  /* 0x000000b000072308 */ /* 0x000e700000001000 */
[----:B------:R-:W3:Y:S01]  /*7900*/  @P2 MUFU.LG2 R176, R176 ;  /* 0x000000b000b02308 */ /* 0x000ee20000000c00 */
[-C--:B0-----:R-:W-:Y:S01]  /*7910*/  FMUL.FTZ R3, R108, R13.reuse ;  /* 0x0000000d6c037220 */ /* 0x081fe20000410000 */
[----:B------:R-:W-:Y:S01]  /*7920*/  FMUL.FTZ R20, R109, R13 ;  /* 0x0000000d6d147220 */ /* 0x000fe20000410000 */
[----:B------:R-:W-:-:S02]  /*7930*/  IMAD.U32 R109, RZ, RZ, UR10 ;  /* 0x0000000aff6d7e24 */ /* 0x000fc4000f8e00ff */
[-C--:B------:R-:W-:Y:S01]  /*7940*/  FMUL.FTZ R0, R24, R13.reuse ;  /* 0x0000000d18007220 */ /* 0x080fe20000410000 */
[-C--:B------:R-:W-:Y:S01]  /*7950*/  FMUL.FTZ R6, R28, R13.reuse ;  /* 0x0000000d1c067220 */ /* 0x080fe20000410000 */
[----:B------:R-:W-:Y:S01]  /*7960*/  FMUL.FTZ R8, R40, R13 ;  /* 0x0000000d28087220 */ /* 0x000fe20000410000 */
[----:B------:R-:W-:Y:S01]  /*7970*/  @P1 FMUL.FTZ R109, R109, 0.69314718246459960938 ;  /* 0x3f3172186d6d1820 */ /* 0x000fe20000410000 */
[----:B------:R-:W0:Y:S01]  /*7980*/  @P1 MUFU.LG2 R108, R15 ;  /* 0x0000000f006c1308 */ /* 0x000e220000000c00 */
        /* <DEDUP_REMOVED lines=128> */
.L_x_10762:
        /* <DEDUP_REMOVED lines=16> */
[----:B------:R-:W-:Y:S01]  /*8290*/  ULDC.64 UR6, c[0x0][0xbd8] ;  /* 0x0002f60000067ab9 */ /* 0x000fe20000000a00 */
[----:B------:R-:W-:Y:S01]  /*82a0*/  F2FP.BF16.F32.PACK_AB R10, R45, R10 ;  /* 0x0000000a2d0a723e */ /* 0x000fe200000010ff */
[----:B------:R-:W-:Y:S01]  /*82b0*/  UISETP.NE.AND.EX UP0, UPT, UR9, URZ, UPT, UP0 ;  /* 0x0000003f0900728c */ /* 0x000fe2000bf05300 */
        /* <DEDUP_REMOVED lines=11> */
[----:B------:R-:W-:Y:S01]  /*8370*/  @UP0 UIADD3 UR6, UP3, UR10, UR8, URZ ;  /* 0x000000080a060290 */ /* 0x000fe2000ff7e03f */
[----:B------:R-:W-:Y:S01]  /*8380*/  F2FP.BF16.F32.PACK_AB R28, R65, R28 ;  /* 0x0000001c411c723e */ /* 0x000fe200000010ff */
[----:B------:R-:W-:Y:S01]  /*8390*/  UIADD3.X UR8, UR11, UR7, URZ, UP2, !UPT ;  /* 0x000000070b087290 */ /* 0x000fe200097fe43f */
[----:B------:R-:W-:Y:S01]  /*83a0*/  F2FP.BF16.F32.PACK_AB R72, R73, R72 ;  /* 0x000000484948723e */ /* 0x000fe200000010ff */
[----:B------:R-:W-:Y:S01]  /*83b0*/  @UP0 UIADD3.X UR7, UR11, UR9, URZ, UP3, !UPT ;  /* 0x000000090b070290 */ /* 0x000fe20009ffe43f */
[----:B------:R-:W-:-:S02]  /*83c0*/  F2FP.BF16.F32.PACK_AB R73, R169, R64 ;  /* 0x00000040a949723e */ /* 0x000fc400000010ff */
[----:B------:R-:W-:Y:S02]  /*83d0*/  F2FP.BF16.F32.PACK_AB R80, R81, R80 ;  /* 0x000000505150723e */ /* 0x000fe400000010ff */
[----:B------:R-:W-:Y:S02]  /*83e0*/  F2FP.BF16.F32.PACK_AB R88, R89, R88 ;  /* 0x000000585958723e */ /* 0x000fe400000010ff */
[----:B------:R-:W-:Y:S02]  /*83f0*/  F2FP.BF16.F32.PACK_AB R81, R165, R52 ;  /* 0x00000034a551723e */ /* 0x000fe400000010ff */
[----:B------:R-:W-:Y:S02]  /*8400*/  MOV R34, R102 ;  /* 0x0000006600227202 */ /* 0x000fe40000000f00 */
[----:B0-----:R-:W-:Y:S02]  /*8410*/  MOV R35, R5 ;  /* 0x0000000500237202 */ /* 0x001fe40000000f00 */
[----:B------:R-:W-:-:S02]  /*8420*/  F2FP.BF16.F32.PACK_AB R89, R161, R90 ;  /* 0x0000005aa159723e */ /* 0x000fc400000010ff */
[----:B------:R-:W-:Y:S01]  /*8430*/  F2FP.BF16.F32.PACK_AB R96, R97, R96 ;  /* 0x000000606160723e */ /* 0x000fe200000010ff */
[----:B------:R-:W-:Y:S01]  /*8440*/  IMAD.WIDE R4, R201, 0x2, R34 ;  /* 0x00000002c9047825 */ /* 0x000fe200078e0222 */
[----:B------:R-:W-:Y:S02]  /*8450*/  F2FP.BF16.F32.PACK_AB R90, R93, R92 ;  /* 0x0000005c5d5a723e */ /* 0x000fe400000010ff */
[----:B------:R-:W-:Y:S02]  /*8460*/  F2FP.BF16.F32.PACK_AB R91, R160, R91 ;  /* 0x0000005ba05b723e */ /* 0x000fe400000010ff */
[C---:B------:R-:W-:Y:S02]  /*8470*/  IADD3 R26, P1, R4.reuse, 0x20, RZ ;  /* 0x00000020041a7810 */ /* 0x040fe40007f3e0ff */
[C---:B------:R-:W-:Y:S02]  /*8480*/  LOP3.LUT R7, R4.reuse, 0x380, RZ, 0xc0, !PT ;  /* 0x0000038004077812 */ /* 0x040fe400078ec0ff */
        /* <DEDUP_REMOVED lines=34> */
[----:B------:R-:W-:Y:S02]  /*86b0*/  LOP3.LUT R42, R109, 0x380, RZ, 0xc0, !PT ;  /* 0x000003806d2a7812 */ /* 0x000fe400078ec0ff */
[----:B------:R-:W-:Y:S02]  /*86c0*/  LOP3.LUT R26, R7, R26, RZ, 0x3c, !PT ;  /* 0x0000001a071a7212 */ /* 0x000fe400078e3cff */
[----:B------:R-:W-:Y:S02]  /*86d0*/  LOP3.LUT R7, R50, 0x380, RZ, 0xc0, !PT ;  /* 0x0000038032077812 */ /* 0x000fe400078ec0ff */
[----:B------:R-:W-:Y:S02]  /*86e0*/  LOP3.LUT R46, R181, 0x380, RZ, 0xc0, !PT ;  /* 0x00000380b52e7812 */ /* 0x000fe400078ec0ff */
[----:B------:R-:W-:-:S02]  /*86f0*/  SHF.R.U64 R7, R7, 0x3, RZ ;  /* 0x0000000307077819 */ /* 0x000fc400000012ff */
[----:B------:R-:W-:Y:S02]  /*8700*/  MOV R108, R4 ;  /* 0x00000004006c7202 */ /* 0x000fe40000000f00 */
[----:B------:R-:W-:Y:S02]  /*8710*/  LOP3.LUT R50, R7, R50, RZ, 0x3c, !PT ;  /* 0x0000003207327212 */ /* 0x000fe400078e3cff */
[----:B------:R-:W-:Y:S02]  /*8720*/  LOP3.LUT R7, R66, 0x380, RZ, 0xc0, !PT ;  /* 0x0000038042077812 */ /* 0x000fe400078ec0ff */
[----:B------:R-:W-:Y:S02]  /*8730*/  LOP3.LUT R74, R191, 0x380, RZ, 0xc0, !PT ;  /* 0x00000380bf4a7812 */ /* 0x000fe400078ec0ff */
[----:B------:R-:W-:Y:S02]  /*8740*/  SHF.R.U64 R7, R7, 0x3, RZ ;  /* 0x0000000307077819 */ /* 0x000fe400000012ff */
[----:B------:R-:W-:-:S02]  /*8750*/  F2FP.BF16.F32.PACK_AB R4, R25, R0 ;  /* 0x000000001904723e */ /* 0x000fc400000010ff */
[----:B------:R-:W-:Y:S02]  /*8760*/  LOP3.LUT R66, R7, R66, RZ, 0x3c, !PT ;  /* 0x0000004207427212 */ /* 0x000fe400078e3cff */
[----:B------:R-:W-:Y:S02]  /*8770*/  LOP3.LUT R7, R110, 0x380, RZ, 0xc0, !PT ;  /* 0x000003806e077812 */ /* 0x000fe400078ec0ff */
[----:B------:R-:W-:Y:S02]  /*8780*/  SHF.R.U64 R38, R38, 0x3, RZ ;  /* 0x0000000326267819 */ /* 0x000fe400000012ff */
[----:B------:R-:W-:Y:S02]  /*8790*/  LOP3.LUT R54, R183, 0x380, RZ, 0xc0, !PT ;  /* 0x00000380b7367812 */ /* 0x000fe400078ec0ff */
[----:B------:R-:W-:Y:S02]  /*87a0*/  LOP3.LUT R0, R195, 0x380, RZ, 0xc0, !PT ;  /* 0x00000380c3007812 */ /* 0x000fe400078ec0ff */
[----:B------:R-:W-:-:S02]  /*87b0*/  SHF.R.U64 R29, R7, 0x3, RZ ;  /* 0x00000003071d7819 */ /* 0x000fc400000012ff */
[----:B------:R-:W-:Y:S02]  /*87c0*/  SHF.R.U64 R42, R42, 0x3, RZ ;  /* 0x000000032a2a7819 */ /* 0x000fe400000012ff */
[----:B------:R-:W-:Y:S02]  /*87d0*/  LOP3.LUT R58, R185, 0x380, RZ, 0xc0, !PT ;  /* 0x00000380b93a7812 */ /* 0x000fe400078ec0ff */
[----:B------:R-:W-:Y:S02]  /*87e0*/  F2FP.BF16.F32.PACK_AB R5, R179, R158 ;  /* 0x0000009eb305723e */ /* 0x000fe400000010ff */
[----:B------:R-:W-:Y:S02]  /*87f0*/  LOP3.LUT R25, R86, 0x380, RZ, 0xc0, !PT ;  /* 0x0000038056197812 */ /* 0x000fe400078ec0ff */
[----:B------:R-:W-:Y:S01]  /*8800*/  F2FP.BF16.F32.PACK_AB R7, R177, R30 ;  /* 0x0000001eb107723e */ /* 0x000fe200000010ff */
[----:B------:R-:W-:Y:S01]  /*8810*/  BAR.SYNC.DEFER_BLOCKING 0x1, 0x100 ;  /* 0x0044000000007b1d */ /* 0x000fe20000010000 */
[----:B------:R-:W-:-:S02]  /*8820*/  SHF.R.U64 R46, R46, 0x3, RZ ;  /* 0x000000032e2e7819 */ /* 0x000fc400000012ff */
[----:B------:R-:W-:Y:S02]  /*8830*/  LOP3.LUT R62, R187, 0x380, RZ, 0xc0, !PT ;  /* 0x00000380bb3e7812 */ /* 0x000fe400078ec0ff */
[----:B------:R-:W-:Y:S02]  /*8840*/  SHF.R.U64 R74, R74, 0x3, RZ ;  /* 0x000000034a4a7819 */ /* 0x000fe400000012ff */
[----:B------:R-:W-:Y:S02]  /*8850*/  LOP3.LUT R38, R38, R103, RZ, 0x3c, !PT ;  /* 0x0000006726267212 */ /* 0x000fe400078e3cff */
[----:B------:R-:W-:Y:S02]  /*8860*/  SHF.R.U64 R54, R54, 0x3, RZ ;  /* 0x0000000336367819 */ /* 0x000fe400000012ff */
[----:B------:R-:W-:Y:S02]  /*8870*/  LOP3.LUT R70, R189, 0x380, RZ, 0xc0, !PT ;  /* 0x00000380bd467812 */ /* 0x000fe400078ec0ff */
[----:B------:R-:W-:-:S02]  /*8880*/  SHF.R.U64 R0, R0, 0x3, RZ ;  /* 0x0000000300007819 */ /* 0x000fc400000012ff */
[----:B------:R-:W-:Y:S02]  /*8890*/  LOP3.LUT R42, R42, R109, RZ, 0x3c, !PT ;  /* 0x0000006d2a2a7212 */ /* 0x000fe400078e3cff */
[----:B------:R-:W-:Y:S02]  /*88a0*/  SHF.R.U64 R58, R58, 0x3, RZ ;  /* 0x000000033a3a7819 */ /* 0x000fe400000012ff */
[----:B------:R-:W-:Y:S02]  /*88b0*/  SHF.R.U64 R25, R25, 0x3, RZ ;  /* 0x0000000319197819 */ /* 0x000fe400000012ff */
[----:B------:R-:W-:Y:S02]  /*88c0*/  LOP3.LUT R46, R46, R181, RZ, 0x3c, !PT ;  /* 0x000000b52e2e7212 */ /* 0x000fe400078e3cff */
[----:B------:R-:W-:Y:S01]  /*88d0*/  SHF.R.U64 R62, R62, 0x3, RZ ;  /* 0x000000033e3e7819 */ /* 0x000fe200000012ff */
[----:B------:R0:W-:Y:S01]  /*88e0*/  STSM.16.M88.4 [R108], R4 ;  /* 0x000000046c007844 */ /* 0x0001e20000000200 */
[----:B------:R-:W-:-:S02]  /*88f0*/  LOP3.LUT R78, R193, 0x380, RZ, 0xc0, !PT ;  /* 0x00000380c14e7812 */ /* 0x000fc400078ec0ff */
[----:B------:R-:W-:Y:S02]  /*8900*/  LOP3.LUT R30, R29, R110, RZ, 0x3c, !PT ;  /* 0x0000006e1d1e7212 */ /* 0x000fe400078e3cff */
[----:B------:R-:W-:Y:S02]  /*8910*/  LOP3.LUT R74, R74, R191, RZ, 0x3c, !PT ;  /* 0x000000bf4a4a7212 */ /* 0x000fe400078e3cff */
[----:B------:R-:W-:Y:S02]  /*8920*/  MOV R103, R26 ;  /* 0x0000001a00677202 */ /* 0x000fe40000000f00 */
[----:B------:R-:W-:Y:S02]  /*8930*/  LOP3.LUT R54, R54, R183, RZ, 0x3c, !PT ;  /* 0x000000b736367212 */ /* 0x000fe400078e3cff */
[----:B------:R-:W-:Y:S02]  /*8940*/  SHF.R.U64 R70, R70, 0x3, RZ ;  /* 0x0000000346467819 */ /* 0x000fe400000012ff */
[----:B------:R-:W-:-:S02]  /*8950*/  LOP3.LUT R82, R0, R195, RZ, 0x3c, !PT ;  /* 0x000000c300527212 */ /* 0x000fc400078e3cff */
[----:B------:R-:W-:Y:S02]  /*8960*/  MOV R39, R38 ;  /* 0x0000002600277202 */ /* 0x000fe40000000f00 */
[----:B0-----:R-:W-:Y:S02]  /*8970*/  F2FP.BF16.F32.PACK_AB R4, R33, R32 ;  /* 0x000000202104723e */ /* 0x001fe400000010ff */
[----:B------:R-:W-:Y:S02]  /*8980*/  F2FP.BF16.F32.PACK_AB R5, R174, R157 ;  /* 0x0000009dae05723e */ /* 0x000fe400000010ff */
[----:B------:R-:W-:Y:S02]  /*8990*/  F2FP.BF16.F32.PACK_AB R6, R37, R36 ;  /* 0x000000242506723e */ /* 0x000fe400000010ff */
[----:B------:R-:W-:Y:S02]  /*89a0*/  F2FP.BF16.F32.PACK_AB R7, R175, R156 ;  /* 0x0000009caf07723e */ /* 0x000fe400000010ff */
[----:B------:R-:W-:-:S02]  /*89b0*/  LOP3.LUT R58, R58, R185, RZ, 0x3c, !PT ;  /* 0x000000b93a3a7212 */ /* 0x000fc400078e3cff */
        /* <DEDUP_REMOVED lines=8> */
[----:B------:R-:W-:-:S02]  /*8a40*/  F2FP.BF16.F32.PACK_AB R25, R164, R155 ;  /* 0x0000009ba419723e */ /* 0x000fc400000010ff */
[----:B------:R-:W-:Y:S02]  /*8a50*/  F2FP.BF16.F32.PACK_AB R26, R61, R60 ;  /* 0x0000003c3d1a723e */ /* 0x000fe400000010ff */
[----:B------:R-:W-:Y:S02]  /*8a60*/  F2FP.BF16.F32.PACK_AB R27, R173, R154 ;  /* 0x0000009aad1b723e */ /* 0x000fe400000010ff */
[----:B------:R-:W-:Y:S01]  /*8a70*/  MOV R32, R30 ;  /* 0x0000001e00207202 */ /* 0x000fe20000000f00 */
[----:B0-----:R-:W-:Y:S01]  /*8a80*/  IMAD.U32 R4, RZ, RZ, UR4 ;  /* 0x00000004ff047e24 */ /* 0x001fe2000f8e00ff */
[----:B------:R-:W-:Y:S01]  /*8a90*/  MOV R50, R50 ;  /* 0x0000003200327202 */ /* 0x000fe20000000f00 */
[----:B------:R-:W-:Y:S01]  /*8aa0*/  STSM.16.M88.4 [R46], R24 ;  /* 0x000000182e007844 */ /* 0x000fe20000000200 */
[----:B------:R-:W-:Y:S01]  /*8ab0*/  MOV R0, R74 ;  /* 0x0000004a00007202 */ /* 0x000fe20000000f00 */
[----:B------:R-:W-:Y:S01]  /*8ac0*/  IMAD.U32 R5, RZ, RZ, UR8 ;  /* 0x00000008ff057e24 */ /* 0x000fe2000f8e00ff */
[----:B------:R-:W-:-:S02]  /*8ad0*/  F2FP.BF16.F32.PACK_AB R29, R162, R153 ;  /* 0x00000099a21d723e */ /* 0x000fc400000010ff */
[----:B------:R-:W-:Y:S02]  /*8ae0*/  F2FP.BF16.F32.PACK_AB R30, R69, R68 ;  /* 0x00000044451e723e */ /* 0x000fe400000010ff */
[----:B------:R-:W-:Y:S02]  /*8af0*/  F2FP.BF16.F32.PACK_AB R31, R171, R152 ;  /* 0x00000098ab1f723e */ /* 0x000fe400000010ff */
[----:B------:R-:W-:Y:S02]  /*8b00*/  LOP3.LUT R70, R70, R189, RZ, 0x3c, !PT ;  /* 0x000000bd46467212 */ /* 0x000fe400078e3cff */
[----:B------:R-:W-:Y:S01]  /*8b10*/  MOV R54, R54 ;  /* 0x0000003600367202 */ /* 0x000fe20000000f00 */
[----:B------:R-:W-:Y:S01]  /*8b20*/  STSM.16.M88.4 [R50], R28 ;  /* 0x0000001c32007844 */ /* 0x000fe20000000200 */
[----:B------:R-:W-:Y:S02]  /*8b30*/  MOV R38, R82 ;  /* 0x0000005200267202 */ /* 0x000fe40000000f00 */
[----:B------:R-:W-:-:S02]  /*8b40*/  F2FP.BF16.F32.PACK_AB R74, R77, R76 ;  /* 0x0000004c4d4a723e */ /* 0x000fc400000010ff */
[----:B------:R-:W-:Y:S02]  /*8b50*/  F2FP.BF16.F32.PACK_AB R75, R167, R56 ;  /* 0x00000038a74b723e */ /* 0x000fe400000010ff */
[----:B------:R-:W-:Y:S02]  /*8b60*/  MOV R58, R58 ;  /* 0x0000003a003a7202 */ /* 0x000fe40000000f00 */
[----:B------:R-:W-:Y:S01]  /*8b70*/  F2FP.BF16.F32.PACK_AB R82, R85, R84 ;  /* 0x000000545552723e */ /* 0x000fe200000010ff */
[----:B------:R-:W-:Y:S01]  /*8b80*/  STSM.16.M88.4 [R54], R72 ;  /* 0x0000004836007844 */ /* 0x000fe20000000200 */
[----:B------:R-:W-:Y:S02]  /*8b90*/  F2FP.BF16.F32.PACK_AB R83, R163, R48 ;  /* 0x00000030a353723e */ /* 0x000fe400000010ff */
[----:B------:R-:W-:Y:S02]  /*8ba0*/  LOP3.LUT R78, R78, R193, RZ, 0x3c, !PT ;  /* 0x000000c14e4e7212 */ /* 0x000fe400078e3cff */
[----:B------:R-:W-:Y:S01]  /*8bb0*/  MOV R62, R62 ;  /* 0x0000003e003e7202 */ /* 0x000fe20000000f00 */
[----:B------:R-:W-:Y:S01]  /*8bc0*/  STSM.16.M88.4 [R58], R80 ;  /* 0x000000503a007844 */ /* 0x000fe20000000200 */
[----:B------:R-:W-:-:S02]  /*8bd0*/  F2FP.BF16.F32.PACK_AB R97, R159, R98 ;  /* 0x000000629f61723e */ /* 0x000fc400000010ff */
[----:B------:R-:W-:Y:S01]  /*8be0*/  MOV R66, R66 ;  /* 0x0000004200427202 */ /* 0x000fe20000000f00 */
[----:B------:R-:W-:Y:S01]  /*8bf0*/  STSM.16.M88.4 [R62], R88 ;  /* 0x000000583e007844 */ /* 0x000fe20000000200 */
        /* <DEDUP_REMOVED lines=35> */
[----:B------:R-:W-:-:S02]  /*8e30*/  PLOP3.LUT P1, PT, PT, PT, UP1, 0x80, 0x0 ;  /* 0x000000000000781c */ /* 0x000fc40003f2f018 */
[----:B------:R-:W-:Y:S01]  /*8e40*/  PLOP3.LUT P2, PT, PT, PT, UP0, 0x80, 0x0 ;  /* 0x000000000000781c */ /* 0x000fe20003f4f008 */
[----:B------:R1:W-:Y:S01]  /*8e50*/  STSM.16.M88.4 [R32], R144 ;  /* 0x0000009020007844 */ /* 0x0003e20000000200 */
[----:B------:R-:W-:Y:S01]  /*8e60*/  BAR.SYNC.DEFER_BLOCKING 0x1, 0x100 ;  /* 0x0044000000007b1d */ /* 0x000fe20000010000 */
[----:B------:R-:W-:Y:S02]  /*8e70*/  IMAD.U32 R6, RZ, RZ, UR6 ;  /* 0x00000006ff067e24 */ /* 0x000fe4000f8e00ff */
[----:B------:R-:W-:-:S06]  /*8e80*/  IMAD.U32 R7, RZ, RZ, UR7 ;  /* 0x00000007ff077e24 */ /* 0x000fcc000f8e00ff */
[----:B0-----:R-:W2:Y:S04]  /*8e90*/  @P1 LDG.E R0, desc[UR38][R4.64] ;  /* 0x0000002604001981 */ /* 0x001ea8000c1e1900 */
        /* <DEDUP_REMOVED lines=15> */
.L_x_10795:
[----:B------:R-:W-:Y:S01]  /*8f90*/  USHF.R.S32.HI UR14, URZ, 0x1f, UR43 ;  /* 0x0000001f3f0e7899 */ /* 0x000fe2000801142b */
[----:B------:R-:W-:Y:S01]  /*8fa0*/  IADD3 R5, P2, R34, 0x3000, RZ ;  /* 0x0000300022057810 */ /* 0x000fe20007f5e0ff */
[----:B------:R-:W-:Y:S01]  /*8fb0*/  ULDC.64 UR12, c[0x0][0xb70] ;  /* 0x0002dc00000c7ab9 */ /* 0x000fe20000000a00 */
[----:B------:R-:W-:Y:S01]  /*8fc0*/  USHF.R.S32.HI UR9, URZ, 0x1f, UR4 ;  /* 0x0000001f3f097899 */ /* 0x000fe20008011404 */
[----:B------:R-:W-:Y:S01]  /*8fd0*/  IMAD.U32 R6, RZ, RZ, UR42 ;  /* 0x0000002aff067e24 */ /* 0x000fe2000f8e00ff */
[----:B------:R-:W-:Y:S01]  /*8fe0*/  UIMAD UR11, UR14, UR12, URZ ;  /* 0x0000000c0e0b72a4 */ /* 0x000fe2000f8e023f */
[----:B------:R-:W-:Y:S01]  /*8ff0*/  LOP3.LUT R4, R5, 0x380, RZ, 0xc0, !PT ;  /* 0x0000038005047812 */ /* 0x000fe200078ec0ff */
[----:B------:R-:W-:Y:S01]  /*9000*/  UMOV UR8, UR4 ;  /* 0x0000000400087c82 */ /* 0x000fe20008000000 */
[----:B------:R-:W-:Y:S01]  /*9010*/  USEL UR45, UR45, URZ, !UP1 ;  /* 0x0000003f2d2d7287 */ /* 0x000fe2000c800000 */
[----:B------:R-:W-:Y:S01]  /*9020*/  IMAD R6, R6, 0x80, R19 ;  /* 0x0000008006067824 */ /* 0x000fe200078e0213 */
[----:B------:R-:W-:Y:S01]  /*9030*/  UIMAD.WIDE.U32 UR6, UR43, UR12, UR8 ;  /* 0x0000000c2b0672a5 */ /* 0x000fe2000f8e0008 */
[----:B------:R-:W-:Y:S01]  /*9040*/  SHF.R.U64 R4, R4, 0x3, RZ ;  /* 0x0000000304047819 */ /* 0x000fe200000012ff */
[----:B------:R-:W-:Y:S01]  /*9050*/  UIMAD UR11, UR43, UR13, UR11 ;  /* 0x0000000d2b0b72a4 */ /* 0x000fe2000f8e020b */
[----:B------:R-:W-:Y:S01]  /*9060*/  LOP3.LUT R32, R33, 0x380, RZ, 0xc0, !PT ;  /* 0x0000038021207812 */ /* 0x000fe200078ec0ff */
[----:B------:R-:W-:Y:S01]  /*9070*/  USEL UR46, UR46, URZ, !UP1 ;  /* 0x0000003f2e2e7287 */ /* 0x000fe2000c800000 */
[----:B------:R-:W-:Y:S01]  /*9080*/  LOP3.LUT R4, R4, R5, RZ, 0x3c, !PT ;  /* 0x0000000504047212 */ /* 0x000fe200078e3cff */
[----:B------:R-:W-:Y:S01]  /*9090*/  ULDC.64 UR12, c[0x0][0xb78] ;  /* 0x0002de00000c7ab9 */ /* 0x000fe20000000a00 */
[----:B------:R-:W-:Y:S01]  /*90a0*/  UIADD3 UR7, UR7, UR11, URZ ;  /* 0x0000000b07077290 */ /* 0x000fe2000fffe03f */
[----:B------:R-:W-:Y:S01]  /*90b0*/  SHF.R.S32.HI R0, RZ, 0x1f, R6 ;  /* 0x0000001fff007819 */ /* 0x000fe20000011406 */
[----:B------:R-:W-:Y:S01]  /*90c0*/  UIMAD UR8, UR45, UR12, URZ ;  /* 0x0000000c2d0872a4 */ /* 0x000fe2000f8e023f */
[----:B------:R-:W-:Y:S01]  /*90d0*/  IADD3 R9, P1, R34, 0x2000, RZ ;  /* 0x0000200022097810 */ /* 0x000fe20007f3e0ff */
[----:B------:R-:W-:Y:S01]  /*90e0*/  UIMAD.WIDE.U32 UR6, UR46, UR12, UR6 ;  /* 0x0000000c2e0672a5 */ /* 0x000fe2000f8e0006 */
[----:B------:R-:W-:Y:S01]  /*90f0*/  SHF.R.U64 R32, R32, 0x3, RZ ;  /* 0x0000000320207819 */ /* 0x000fe200000012ff */
[----:B------:R-:W-:Y:S01]  /*9100*/  UIMAD UR8, UR46, UR13, UR8 ;  /* 0x0000000d2e0872a4 */ /* 0x000fe2000f8e0208 */
[----:B------:R-:W-:-:S02]  /*9110*/  LOP3.LUT R8, R9, 0x380, RZ, 0xc0, !PT ;  /* 0x0000038009087812 */ /* 0x000fc400078ec0ff */
[----:B------:R-:W-:Y:S01]  /*9120*/  LOP3.LUT R32, R32, R33, RZ, 0x3c, !PT ;  /* 0x0000002120207212 */ /* 0x000fe200078e3cff */
[----:B------:R-:W-:Y:S01]  /*9130*/  IMAD.X R33, RZ, RZ, R35, P0 ;  /* 0x000000ffff217224 */ /* 0x000fe200000e0623 */
[----:B------:R-:W-:Y:S01]  /*9140*/  IADD3 R3, P3, R6, UR6, RZ ;  /* 0x0000000606037c10 */ /* 0x000fe2000ff7e0ff */
[----:B------:R-:W-:Y:S01]  /*9150*/  IMAD.U32 R5, RZ, RZ, UR8 ;  /* 0x00000008ff057e24 */ /* 0x000fe2000f8e00ff */
[----:B------:R-:W-:Y:S01]  /*9160*/  SHF.R.U64 R8, R8, 0x3, RZ ;  /* 0x0000000308087819 */ /* 0x000fe200000012ff */
[----:B------:R-:W-:Y:S01]  /*9170*/  ULDC.64 UR12, c[0x0][0xaa0] ;  /* 0x0002a800000c7ab9 */ /* 0x000fe20000000a00 */
[----:B------:R-:W-:Y:S02]  /*9180*/  IADD3 R69, P0, R34, 0x8000, RZ ;  /* 0x0000800022457810 */ /* 0x000fe40007f1e0ff */
[----:B------:R-:W-:Y:S01]  /*9190*/  IADD3.X R0, R0, UR7, R5, P3, !PT ;  /* 0x0000000700007c10 */ /* 0x000fe20009ffe405 */
[----:B------:R-:W-:Y:S01]  /*91a0*/  ULDC.64 UR6, c[0x0][0xb40] ;  /* 0x0002d00000067ab9 */ /* 0x000fe20000000a00 */
[----:B------:R-:W-:Y:S01]  /*91b0*/  IADD3 R61, P6, R34, 0x4000, RZ ;  /* 0x00004000223d7810 */ /* 0x000fe20007fde0ff */
[----:B------:R-:W-:Y:S01]  /*91c0*/  IMAD.X R5, RZ, RZ, R35, P2 ;  /* 0x000000ffff057224 */ /* 0x000fe200010e0623 */
[----:B------:R-:W-:-:S02]  /*91d0*/  LEA R26, P3, R3, UR6, 0x2 ;  /* 0x00000006031a7c11 */ /* 0x000fc4000f8610ff */
[----:B------:R-:W-:Y:S02]  /*91e0*/  IADD3 R45, P5, R34, 0x5000, RZ ;  /* 0x00005000222d7810 */ /* 0x000fe40007fbe0ff */
[----:B------:R-:W-:Y:S01]  /*91f0*/  LEA.HI.X R27, R3, UR7, R0, 0x2, P3 ;  /* 0x00000007031b7c11 */ /* 0x000fe200098f1400 */
[----:B------:R-:W-:Y:S01]  /*9200*/  VIADD R0, R6, 0x8 ;  /* 0x0000000806007836 */ /* 0x000fe20000000000 */
[C---:B------:R-:W-:Y:S02]  /*9210*/  IADD3 R29, P4, R34.reuse, 0x6000, RZ ;  /* 0x00006000221d7810 */ /* 0x040fe40007f9e0ff */
[----:B------:R-:W-:Y:S02]  /*9220*/  IADD3 R13, P3, R34, 0x7000, RZ ;  /* 0x00007000220d7810 */ /* 0x000fe40007f7e0ff */
[----:B------:R-:W-:Y:S01]  /*9230*/  LOP3.LUT R8, R8, R9, RZ, 0x3c, !PT ;  /* 0x0000000908087212 */ /* 0x000fe200078e3cff */
[----:B------:R-:W-:Y:S01]  /*9240*/  IMAD.X R9, RZ, RZ, R35, P1 ;  /* 0x000000ffff097224 */ /* 0x000fe200008e0623 */
        /* <DEDUP_REMOVED lines=30> */
[C---:B------:R-:W-:Y:S02]  /*9430*/  IADD3 R73, P5, R34.reuse, 0xc000, RZ ;  /* 0x0000c00022497810 */ /* 0x040fe40007fbe0ff */
[C---:B------:R-:W-:Y:S02]  /*9440*/  IADD3 R65, P4, R34.reuse, 0xd000, RZ ;  /* 0x0000d00022417810 */ /* 0x040fe40007f9e0ff */
[----:B------:R-:W-:Y:S02]  /*9450*/  IADD3 R49, P3, R34, 0xe000, RZ ;  /* 0x0000e00022317810 */ /* 0x000fe40007f7e0ff */
[----:B------:R-:W-:Y:S01]  /*9460*/  LOP3.LUT R56, R56, R57, RZ, 0x3c, !PT ;  /* 0x0000003938387212 */ /* 0x000fe200078e3cff */
[----:B------:R-:W-:Y:S01]  /*9470*/  IMAD.X R57, RZ, RZ, R35, P1 ;  /* 0x000000ffff397224 */ /* 0x000fe200008e0623 */
[----:B------:R-:W-:-:S02]  /*9480*/  IADD3 R3, P2, R34, 0xf000, RZ ;  /* 0x0000f00022037810 */ /* 0x000fc40007f5e0ff */
[----:B------:R-:W-:Y:S02]  /*9490*/  ISETP.GE.OR P1, PT, R6, UR10, P0 ;  /* 0x0000000a06007c0c */ /* 0x000fe40008726670 */
[----:B------:R-:W-:Y:S01]  /*94a0*/  LOP3.LUT R24, R25, 0x380, RZ, 0xc0, !PT ;  /* 0x0000038019187812 */ /* 0x000fe200078ec0ff */
[----:B------:R-:W-:Y:S01]  /*94b0*/  IMAD.X R37, RZ, RZ, R35, P2 ;  /* 0x000000ffff257224 */ /* 0x000fe200010e0623 */
[----:B------:R-:W-:Y:S02]  /*94c0*/  LOP3.LUT R72, R73, 0x380, RZ, 0xc0, !PT ;  /* 0x0000038049487812 */ /* 0x000fe400078ec0ff */
[----:B------:R-:W-:Y:S02]  /*94d0*/  LOP3.LUT R64, R65, 0x380, RZ, 0xc0, !PT ;  /* 0x0000038041407812 */ /* 0x000fe400078ec0ff */
[----:B------:R-:W-:Y:S02]  /*94e0*/  LOP3.LUT R48, R49, 0x380, RZ, 0xc0, !PT ;  /* 0x0000038031307812 */ /* 0x000fe400078ec0ff */
[----:B------:R-:W-:-:S02]  /*94f0*/  LOP3.LUT R53, R34, 0x380, RZ, 0xc0, !PT ;  /* 0x0000038022357812 */ /* 0x000fc400078ec0ff */
[----:B------:R-:W-:Y:S01]  /*9500*/  ISETP.GE.OR P0, PT, R0, UR10, P0 ;  /* 0x0000000a00007c0c */ /* 0x000fe20008706670 */
[----:B------:R-:W-:Y:S01]  /*9510*/  UIMAD UR6, UR9, UR12, URZ ;  /* 0x0000000c090672a4 */ /* 0x000fe2000f8e023f */
[----:B------:R-:W-:Y:S01]  /*9520*/  LOP3.LUT R0, R3, 0x380, RZ, 0xc0, !PT ;  /* 0x0000038003007812 */ /* 0x000fe200078ec0ff */
[----:B------:R0:W-:Y:S01]  /*9530*/  @!P1 STG.E desc[UR38][R26.64], R21 ;  /* 0x000000151a009986 */ /* 0x0001e2000c101926 */
[----:B------:R-:W-:Y:S01]  /*9540*/  SHF.R.U64 R24, R24, 0x3, RZ ;  /* 0x0000000318187819 */ /* 0x000fe200000012ff */
[----:B------:R-:W-:Y:S01]  /*9550*/  ULDC.64 UR8, c[0x0][0xae0] ;  /* 0x0002b80000087ab9 */ /* 0x000fe20000000a00 */
[----:B------:R-:W-:Y:S02]  /*9560*/  SHF.R.U64 R72, R72, 0x3, RZ ;  /* 0x0000000348487819 */ /* 0x000fe400000012ff */
[----:B------:R-:W-:Y:S02]  /*9570*/  SHF.R.U64 R64, R64, 0x3, RZ ;  /* 0x0000000340407819 */ /* 0x000fe400000012ff */
[----:B------:R-:W-:-:S02]  /*9580*/  SHF.R.U64 R48, R48, 0x3, RZ ;  /* 0x0000000330307819 */ /* 0x000fc400000012ff */
        /* <DEDUP_REMOVED lines=14> */
[----:B0-----:R-:W-:Y:S01]  /*9670*/  IMAD.U32 R21, RZ, RZ, UR12 ;  /* 0x0000000cff157e24 */ /* 0x001fe2000f8e00ff */
[----:B------:R-:W-:Y:S01]  /*9680*/  SHF.R.S32.HI R3, RZ, 0x1f, R2 ;  /* 0x0000001fff037819 */ /* 0x000fe20000011402 */
[----:B------:R-:W5:Y:S01]  /*9690*/  LD.E.128 R32, desc[UR38][R32.64] ;  /* 0x0000002620207980 */ /* 0x000f62000c101d00 */
[----:B------:R-:W-:-:S03]  /*96a0*/  UIMAD UR6, UR4, UR13, UR6 ;  /* 0x0000000d040672a4 */ /* 0x000fc6000f8e0206 */
        /* <DEDUP_REMOVED lines=10> */
[----:B-1----:R-:W5:Y:S04]  /*9750*/  LD.E.128 R40, desc[UR38][R42.64] ;  /* 0x000000262a287980 */ /* 0x002f68000c101d00 */
        /* <DEDUP_REMOVED lines=12> */
[----:B------:R-:W-:Y:S01]  /*9820*/  VIADD R21, R21, UR6 ;  /* 0x0000000615157c36 */ /* 0x000fe20008000000 */
[----:B------:R-:W-:Y:S01]  /*9830*/  UIMAD UR10, UR42, -0x80, UR10 ;  /* 0xffffff802a0a78a4 */ /* 0x000fe2000f8e020a */
[----:B------:R-:W-:Y:S01]  /*9840*/  IMAD.U32 R3, RZ, RZ, UR8 ;  /* 0x00000008ff037e24 */ /* 0x000fe2000f8e00ff */
[----:B------:R-:W-:Y:S01]  /*9850*/  UIMAD UR4, UR43, UR9, UR4 ;  /* 0x000000092b0472a4 */ /* 0x000fe2000f8e0204 */
[----:B------:R-:W-:-:S02]  /*9860*/  ULDC.64 UR6, c[0x0][0xae8] ;  /* 0x0002ba0000067ab9 */ /* 0x000fc40000000a00 */
[----:B------:R-:W-:Y:S01]  /*9870*/  IMAD.WIDE.U32 R20, R3, UR43, R20 ;  /* 0x0000002b03147c25 */ /* 0x000fe2000f8e0014 */
[----:B------:R-:W-:-:S03]  /*9880*/  ISETP.GE.AND P3, PT, R16, UR10, PT ;  /* 0x0000000a10007c0c */ /* 0x000fc6000bf66270 */
[----:B------:R-:W-:Y:S01]  /*9890*/  VIADD R21, R21, UR4 ;  /* 0x0000000415157c36 */ /* 0x000fe20008000000 */
[----:B------:R-:W-:Y:S01]  /*98a0*/  UIMAD UR4, UR45, UR6, URZ ;  /* 0x000000062d0472a4 */ /* 0x000fe2000f8e023f */
[----:B------:R-:W-:Y:S02]  /*98b0*/  VIADD R102, R102, 0x22820 ;  /* 0x0002282066667836 */ /* 0x000fe40000000000 */
[----:B------:R-:W-:Y:S02]  /*98c0*/  VIADD R17, R16, 0x60 ;  /* 0x0000006010117836 */ /* 0x000fe40000000000 */
[----:B------:R-:W-:Y:S01]  /*98d0*/  IMAD.U32 R79, RZ, RZ, UR6 ;  /* 0x00000006ff4f7e24 */ /* 0x000fe2000f8e00ff */
[----:B------:R-:W-:Y:S01]  /*98e0*/  UIMAD UR4, UR46, UR7, UR4 ;  /* 0x000000072e0472a4 */ /* 0x000fe2000f8e0204 */
[----:B------:R-:W-:Y:S02]  /*98f0*/  PRMT R102, RZ, 0x654, R102 ;  /* 0x00000654ff667816 */ /* 0x000fe40000000066 */
[----:B------:R-:W-:Y:S01]  /*9900*/  IMAD.WIDE.U32 R78, R79, UR46, R20 ;  /* 0x0000002e4f4e7c25 */ /* 0x000fe2000f8e0014 */
[----:B------:R-:W-:-:S02]  /*9910*/  ISETP.GE.AND P2, PT, R17, UR10, PT ;  /* 0x0000000a11007c0c */ /* 0x000fc4000bf46270 */
[--C-:B------:R-:W-:Y:S01]  /*9920*/  SHF.R.S32.HI R17, RZ, 0x1f, R16.reuse ;  /* 0x0000001fff117819 */ /* 0x100fe20000011410 */
[C---:B------:R-:W-:Y:S01]  /*9930*/  VIADD R0, R16.reuse, 0x20 ;  /* 0x0000002010007836 */ /* 0x040fe20000000000 */
[----:B0-----:R0:W-:Y:S01]  /*9940*/  SYNCS.ARRIVE.TRANS64.RED.A1T0 RZ, [R102+URZ], RZ ;  /* 0x000000ff66ff79a7 */ /* 0x0011e2000810043f */
[----:B------:R-:W-:Y:S01]  /*9950*/  VIADD R3, R16, 0x40 ;  /* 0x0000004010037836 */ /* 0x000fe20000000000 */
[----:B------:R-:W-:Y:S01]  /*9960*/  BSSY B1, `(.L_x_10796) ;  /* 0x000001d000017945 */ /* 0x000fe20003800000 */
[----:B------:R-:W-:Y:S02]  /*9970*/  IMAD.U32 R77, RZ, RZ, UR42 ;  /* 0x0000002aff4d7e24 */ /* 0x000fe4000f8e00ff */
[----:B------:R-:W-:Y:S01]  /*9980*/  VIADD R83, R79, UR4 ;  /* 0x000000044f537c36 */ /* 0x000fe20008000000 */
[----:B------:R-:W-:Y:S01]  /*9990*/  ISETP.GE.AND P0, PT, R0, UR10, PT ;  /* 0x0000000a00007c0c */ /* 0x000fe2000bf06270 */
[----:B------:R-:W-:Y:S01]  /*99a0*/  IMAD.WIDE R76, R77, 0x80, R16 ;  /* 0x000000804d4c7825 */ /* 0x000fe200078e0210 */
[----:B------:R-:W-:Y:S01]  /*99b0*/  ISETP.GE.AND P1, PT, R3, UR10, PT ;  /* 0x0000000a03007c0c */ /* 0x000fe2000bf26270 */
[----:B0-----:R-:W-:-:S12]  /*99c0*/  @P3 BRA `(.L_x_10797) ;  /* 0x0000000000583947 */ /* 0x001fd80003800000 */
        /* <DEDUP_REMOVED lines=22> */
.L_x_10797:
[----:B------:R-:W-:Y:S05]  /*9b30*/  BSYNC B1 ;  /* 0x0000000000017941 */ /* 0x000fea0003800000 */
.L_x_10796:
        /* <DEDUP_REMOVED lines=14> */
[----:B0----5:R-:W-:Y:S02]  /*9c20*/  VIADD R52, R2, 0xc0 ;  /* 0x000000c002347836 */ /* 0x021fe40000000000 */
        /* <DEDUP_REMOVED lines=11> */
.L_x_10799:
[----:B------:R-:W-:Y:S05]  /*9ce0*/  BSYNC B1 ;  /* 0x0000000000017941 */ /* 0x000fea0003800000 */
.L_x_10798:
        /* <DEDUP_REMOVED lines=14> */
[----:B-1---5:R-:W-:Y:S02]  /*9dd0*/  VIADD R32, R2, 0xc0 ;  /* 0x000000c002207836 */ /* 0x022fe40000000000 */
        /* <DEDUP_REMOVED lines=11> */
.L_x_10801:
[----:B------:R-:W-:Y:S05]  /*9e90*/  BSYNC B1 ;  /* 0x0000000000017941 */ /* 0x000fea0003800000 */
.L_x_10800:
        /* <DEDUP_REMOVED lines=27> */
.L_x_10794:
[----:B------:R-:W-:Y:S01]  /*a050*/  ULDC.64 UR6, c[0x0][0xbe0] ;  /* 0x0002f80000067ab9 */ /* 0x000fe20000000a00 */
[----:B------:R-:W-:Y:S02]  /*a060*/  USHF.L.U32 UR4, UR46, 0x2, URZ ;  /* 0x000000022e047899 */ /* 0x000fe4000800063f */
[----:B------:R-:W-:Y:S01]  /*a070*/  UISETP.NE.U32.AND UP0, UPT, UR6, URZ, UPT ;  /* 0x0000003f0600728c */ /* 0x000fe2000bf05070 */
[----:B------:R-:W-:Y:S01]  /*a080*/  ULDC.64 UR8, c[0x0][0xbd8] ;  /* 0x0002f60000087ab9 */ /* 0x000fe20000000a00 */
[----:B------:R-:W-:Y:S02]  /*a090*/  USHF.L.U64.HI UR10, UR46, 0x2, UR45 ;  /* 0x000000022e0a7899 */ /* 0x000fe4000801022d */
[----:B------:R-:W-:Y:S02]  /*a0a0*/  UISETP.NE.AND.EX UP1, UPT, UR7, URZ, UPT, UP0 ;  /* 0x0000003f0700728c */ /* 0x000fe4000bf25300 */
[----:B------:R-:W-:-:S04]  /*a0b0*/  UISETP.NE.U32.AND UP0, UPT, UR8, URZ, UPT ;  /* 0x0000003f0800728c */ /* 0x000fc8000bf05070 */
        /* <DEDUP_REMOVED lines=9> */
[----:B------:R-:W-:-:S03]  /*a150*/  IMAD.MOV.U32 R9, RZ, RZ, RZ ;  /* 0x000000ffff097224 */ /* 0x000fc600078e00ff */
[----:B------:R-:W2:Y:S01]  /*a160*/  @P2 LDG.E R6, desc[UR38][R6.64] ;  /* 0x0000002606062981 */ /* 0x000ea2000c1e1900 */
[----:B------:R-:W-:Y:S02]  /*a170*/  IMAD.U32 R4, RZ, RZ, UR4 ;  /* 0x00000004ff047e24 */ /* 0x000fe4000f8e00ff */
[----:B------:R-:W-:-:S05]  /*a180*/  IMAD.U32 R5, RZ, RZ, UR6 ;  /* 0x00000006ff057e24 */ /* 0x000fca000f8e00ff */
[----:B------:R0:W5:Y:S01]  /*a190*/  @P1 LDG.E R9, desc[UR38][R4.64] ;  /* 0x0000002604091981 */ /* 0x000162000c1e1900 */
[----:B------:R-:W-:Y:S01]  /*a1a0*/  ULDC UR4, c[0x0][0xa88] ;  /* 0x0002a20000047ab9 */ /* 0x000fe20000000800 */
        /* <DEDUP_REMOVED lines=9> */
.L_x_10803:
        /* <DEDUP_REMOVED lines=32> */
.L_x_10805:
[----:B------:R-:W-:Y:S05]  /*a440*/  BSYNC B1 ;  /* 0x0000000000017941 */ /* 0x000fea0003800000 */
.L_x_10804:
[----:B------:R-:W-:Y:S01]  /*a450*/  ULDC.64 UR6, c[0x0][0xaa0] ;  /* 0x0002a80000067ab9 */ /* 0x000fe20000000a00 */
[----:B0-----:R-:W-:Y:S01]  /*a460*/  IMAD.MOV.U32 R3, RZ, RZ, R11 ;  /* 0x000000ffff037224 */ /* 0x001fe200078e000b */
[----:B------:R-:W-:Y:S01]  /*a470*/  ULDC.64 UR10, c[0x0][0xae0] ;  /* 0x0002b800000a7ab9 */ /* 0x000fe20000000a00 */
[----:B------:R-:W-:Y:S01]  /*a480*/  IMAD R0, R8, UR6, RZ ;  /* 0x0000000608007c24 */ /* 0x000fe2000f8e02ff */
[----:B------:R-:W-:Y:S01]  /*a490*/  BSSY B1, `(.L_x_10806) ;  /* 0x0000031000017945 */ /* 0x000fe20003800000 */
[----:B------:R-:W-:Y:S01]  /*a4a0*/  IMAD.WIDE.U32 R4, R9, UR6, R2 ;  /* 0x0000000609047c25 */ /* 0x000fe2000f8e0002 */
[----:B------:R-:W-:-:S03]  /*a4b0*/  UIMAD UR6, UR8, UR10, URZ ;  /* 0x0000000a080672a4 */ /* 0x000fc6000f8e023f */
[----:B------:R-:W-:Y:S01]  /*a4c0*/  IMAD R9, R9, UR7, R0 ;  /* 0x0000000709097c24 */ /* 0x000fe2000f8e0200 */
[----:B------:R-:W-:Y:S01]  /*a4d0*/  UIMAD UR7, UR42, -0x80, UR4 ;  /* 0xffffff802a0778a4 */ /* 0x000fe2000f8e0204 */
[----:B------:R-:W-:Y:S01]  /*a4e0*/  IMAD.U32 R3, RZ, RZ, UR10 ;  /* 0x0000000aff037e24 */ /* 0x000fe2000f8e00ff */
[----:B------:R-:W-:Y:S01]  /*a4f0*/  UIMAD UR6, UR43, UR11, UR6 ;  /* 0x0000000b2b0672a4 */ /* 0x000fe2000f8e0206 */
[----:B------:R-:W-:Y:S01]  /*a500*/  IMAD.IADD R5, R5, 0x1, R9 ;  /* 0x0000000105057824 */ /* 0x000fe200078e0209 */
[----:B------:R-:W-:Y:S01]  /*a510*/  ULDC.64 UR8, c[0x0][0xae8] ;  /* 0x0002ba0000087ab9 */ /* 0x000fe20000000a00 */
[C---:B------:R-:W-:Y:S01]  /*a520*/  VIADD R0, R16.reuse, 0x20 ;  /* 0x0000002010007836 */ /* 0x040fe20000000000 */
[----:B------:R-:W-:Y:S01]  /*a530*/  ISETP.GE.AND P2, PT, R16, UR7, PT ;  /* 0x0000000710007c0c */ /* 0x000fe2000bf46270 */
[----:B------:R-:W-:Y:S01]  /*a540*/  IMAD.WIDE.U32 R4, R3, UR43, R4 ;  /* 0x0000002b03047c25 */ /* 0x000fe2000f8e0004 */
[----:B------:R-:W-:Y:S01]  /*a550*/  UIMAD UR4, UR45, UR8, URZ ;  /* 0x000000082d0472a4 */ /* 0x000fe2000f8e023f */
[----:B------:R-:W-:-:S02]  /*a560*/  SHF.R.S32.HI R9, RZ, 0x1f, R16 ;  /* 0x0000001fff097819 */ /* 0x000fc40000011410 */
[----:B------:R-:W-:Y:S01]  /*a570*/  VIADD R5, R5, UR6 ;  /* 0x0000000605057c36 */ /* 0x000fe20008000000 */
[----:B------:R-:W-:Y:S01]  /*a580*/  UIMAD UR4, UR46, UR9, UR4 ;  /* 0x000000092e0472a4 */ /* 0x000fe2000f8e0204 */
        /* <DEDUP_REMOVED lines=33> */
.L_x_10807:
[----:B------:R-:W-:Y:S05]  /*a7a0*/  BSYNC B1 ;  /* 0x0000000000017941 */ /* 0x000fea0003800000 */
.L_x_10806:
        /* <DEDUP_REMOVED lines=27> */
.L_x_10809:
[----:B------:R-:W-:Y:S05]  /*a960*/  BSYNC B1 ;  /* 0x0000000000017941 */ /* 0x000fea0003800000 */
.L_x_10808:
        /* <DEDUP_REMOVED lines=19> */
[----:B01----:R-:W-:Y:S01]  /*aaa0*/  LEA R12, P0, R4, UR8, 0x1 ;  /* 0x00000008040c7c11 */ /* 0x003fe2000f8008ff */
[----:B------:R-:W-:-:S05]  /*aab0*/  IMAD.IADD R3, R5, 0x1, R3 ;  /* 0x0000000105037824 */ /* 0x000fca00078e0203 */
[----:B------:R-:W-:-:S05]  /*aac0*/  LEA.HI.X R13, R4, UR9, R3, 0x1, P0 ;  /* 0x00000009040d7c11 */ /* 0x000fca00080f0c03 */
[----:B------:R2:W-:Y:S04]  /*aad0*/  @!P1 STG.E.128 desc[UR38][R12.64], RZ ;  /* 0x000000ff0c009986 */ /* 0x0005e8000c101d26 */
[----:B------:R2:W-:Y:S04]  /*aae0*/  @!P3 STG.E.128 desc[UR38][R12.64+0x80], RZ ;  /* 0x000080ff0c00b986 */ /* 0x0005e8000c101d26 */
[----:B------:R2:W-:Y:S04]  /*aaf0*/  @!P4 STG.E.128 desc[UR38][R12.64+0x100], RZ ;  /* 0x000100ff0c00c986 */ /* 0x0005e8000c101d26 */
[----:B------:R2:W-:Y:S02]  /*ab00*/  @!P5 STG.E.128 desc[UR38][R12.64+0x180], RZ ;  /* 0x000180ff0c00d986 */ /* 0x0005e4000c101d26 */
.L_x_10811:
[----:B------:R-:W-:Y:S05]  /*ab10*/  BSYNC B1 ;  /* 0x0000000000017941 */ /* 0x000fea0003800000 */
.L_x_10810:
        /* <DEDUP_REMOVED lines=25> */
.L_x_10802:
[----:B------:R-:W-:Y:S05]  /*acb0*/  BSYNC B0 ;  /* 0x0000000000007941 */ /* 0x000fea0003800000 */
.L_x_10793:
[----:B------:R-:W-:Y:S02]  /*acc0*/  ULDC UR4, c[0x0][0xc14] ;  /* 0x0003050000047ab9 */ /* 0x000fe40000000800 */
[----:B------:R-:W-:-:S13]  /*acd0*/  ISETP.GE.AND P0, PT, R111, UR4, PT ;  /* 0x000000046f007c0c */ /* 0x000fda000bf06270 */
[----:B------:R-:W-:Y:S05]  /*ace0*/  @!P0 BRA `(.L_x_10812) ;  /* 0xffffff6000248947 */ /* 0x000fea000383ffff */
[----:B------:R-:W-:Y:S05]  /*acf0*/  EXIT ;  /* 0x000000000000794d */ /* 0x000fea0003800000 */
.L_x_10757:
        /* <DEDUP_REMOVED lines=61> */
.L_x_10817:
        /* <DEDUP_REMOVED lines=15> */
.L_x_10816:
[----:B------:R-:W-:Y:S05]  /*b1c0*/  BSYNC B0 ;  /* 0x0000000000007941 */ /* 0x000fea0003800000 */
.L_x_10815:
        /* <DEDUP_REMOVED lines=25> */
.L_x_10813:
        /* <DEDUP_REMOVED lines=20> */
.L_x_10818:
        /* <DEDUP_REMOVED lines=56> */
.L_x_10814:
[----:B------:R-:W-:Y:S02]  /*b820*/  IMAD.MOV.U32 R17, RZ, RZ, RZ ;  /* 0x000000ffff117224 */ /* 0x000fe400078e00ff */
[----:B------:R-:W-:Y:S02]  /*b830*/  IMAD.U32 R16, RZ, RZ, UR6 ;  /* 0x00000006ff107e24 */ /* 0x000fe4000f8e00ff */
[----:B------:R-:W-:-:S07]  /*b840*/  IMAD.MOV.U32 R18, RZ, RZ, RZ ;  /* 0x000000ffff127224 */ /* 0x000fce00078e00ff */
.L_x_10819:
        /* <DEDUP_REMOVED lines=20> */
.L_x_10885:
        /* <DEDUP_REMOVED lines=51> */
.L_x_10821:
[----:B------:R-:W-:Y:S01]  /*bcc0*/  IMAD.MOV.U32 R3, RZ, RZ, RZ ;  /* 0x000000ffff037224 */ /* 0x000fe200078e00ff */
        /* <DEDUP_REMOVED lines=11> */
.L_x_10822:
[----:B------:R-:W-:Y:S05]  /*bd80*/  @!P0 BRA `(.L_x_10823) ;  /* 0x00000000000c8947 */ /* 0x000fea0003800000 */
[----:B-1----:R-:W2:Y:S04]  /*bd90*/  LDG.E R2, desc[UR38][R4.64] ;  /* 0x0000002604027981 */ /* 0x002ea8000c1e1900 */
[----:B------:R-:W2:Y:S02]  /*bda0*/  LDG.E R7, desc[UR38][R4.64+0x4] ;  /* 0x0000042604077981 */ /* 0x000ea4000c1e1900 */
[----:B--2---:R-:W-:-:S07]  /*bdb0*/  IMAD.IADD R7, R7, 0x1, -R2 ;  /* 0x0000000107077824 */ /* 0x004fce00078e0a02 */
.L_x_10823:
[----:B-----5:R-:W-:Y:S01]  /*bdc0*/  IMAD.IADD R7, R7, 0x1, -R0 ;  /* 0x0000000107077824 */ /* 0x020fe200078e0a00 */
[----:B------:R-:W-:Y:S01]  /*bdd0*/  LEA R0, R17, 0xdf, 0x7 ;  /* 0x000000df11007811 */ /* 0x000fe200078e38ff */
[----:B------:R-:W-:Y:S03]  /*bde0*/  BSSY B6, `(.L_x_10824) ;  /* 0x00002b0000067945 */ /* 0x000fe60003800000 */
[C---:B------:R-:W-:Y:S01]  /*bdf0*/  IADD3 R0, R7.reuse, R0, -R6 ;  /* 0x0000000007007210 */ /* 0x040fe20007ffe806 */
[----:B------:R-:W-:-:S04]  /*be00*/  VIADD R7, R7, 0x5f ;  /* 0x0000005f07077836 */ /* 0x000fc80000000000 */
[----:B------:R-:W-:-:S04]  /*be10*/  IMAD.HI R7, R7, 0x2aaaaaab, RZ ;  /* 0x2aaaaaab07077827 */ /* 0x000fc800078e02ff */
[----:B-1----:R-:W-:Y:S01]  /*be20*/  IMAD.HI R2, R0, 0x2aaaaaab, RZ ;  /* 0x2aaaaaab00027827 */ /* 0x002fe200078e02ff */
[----:B------:R-:W-:-:S04]  /*be30*/  SHF.R.U32.HI R0, RZ, 0x1f, R7 ;  /* 0x0000001fff007819 */ /* 0x000fc80000011607 */
[----:B------:R-:W-:Y:S02]  /*be40*/  SHF.R.U32.HI R3, RZ, 0x1f, R2 ;  /* 0x0000001fff037819 */ /* 0x000fe40000011602 */
[----:B------:R-:W-:Y:S02]  /*be50*/  LEA.HI.SX32 R0, R7, R0, 0x1c ;  /* 0x0000000007007211 */ /* 0x000fe400078fe2ff */
[----:B------:R-:W-:-:S04]  /*be60*/  LEA.HI.SX32 R3, R2, R3, 0x1c ;  /* 0x0000000302037211 */ /* 0x000fc800078fe2ff */
        /* <DEDUP_REMOVED lines=21> */
.L_x_10825:
        /* <DEDUP_REMOVED lines=23> */
.L_x_10827:
        /* <DEDUP_REMOVED lines=20> */
.L_x_10829:
        /* <DEDUP_REMOVED lines=16> */
.L_x_10828:
        /* <DEDUP_REMOVED lines=22> */
[----:B------:R-:W-:Y:S01]  /*c4d0*/  PLOP3.LUT P1, PT, P6, PT, PT, 0x8, 0x0 ;  /* 0x000000000000781c */ /* 0x000fe2000372e170 */
[----:B------:R-:W-:-:S10]  /*c4e0*/  IMAD R17, R17, 0x80, R7 ;  /* 0x0000008011117824 */ /* 0x000fd400078e0207 */
[----:B------:R-:W1:Y:S08]  /*c4f0*/  @P0 LDC R5, c[0x0][0x42c] ;  /* 0x00010b00ff050b82 */ /* 0x000e700000000800 */
[----:B------:R-:W2:Y:S01]  /*c500*/  @P0 LDC R6, c[0x0][0x430] ;  /* 0x00010c00ff060b82 */ /* 0x000ea20000000800 */
[----:B-1----:R-:W-:-:S05]  /*c510*/  @P0 IMAD.HI.U32 R5, R18, R5, RZ ;  /* 0x0000000512050227 */ /* 0x002fca00078e00ff */
[----:B--2---:R-:W-:Y:S02]  /*c520*/  @P0 SHF.R.U32.HI R4, RZ, R6, R5 ;  /* 0x00000006ff040219 */ /* 0x004fe40000011605 */
[----:B------:R-:W-:-:S04]  /*c530*/  ISETP.NE.U32.AND P0, PT, RZ, UR4, PT ;  /* 0x00000004ff007c0c */ /* 0x000fc8000bf05070 */
[----:B------:R-:W-:-:S04]  /*c540*/  ISETP.NE.AND.EX P0, PT, RZ, UR5, PT, P0 ;  /* 0x00000005ff007c0c */ /* 0x000fc8000bf05300 */
[----:B0-----:R-:W-:-:S09]  /*c550*/  SEL R6, R8, RZ, !P0 ;  /* 0x000000ff08067207 */ /* 0x001fd20004000000 */
.L_x_10830:
        /* <DEDUP_REMOVED lines=19> */
.L_x_10901:
[----:B------:R-:W-:Y:S01]  /*c690*/  UMOV UR4, 0xffffffff ;  /* 0xffffffff00047882 */ /* 0x000fe20000000000 */
[----:B------:R-:W-:Y:S02]  /*c6a0*/  SHF.R.S32.HI R5, RZ, 0x1f, R0 ;  /* 0x0000001fff057819 */ /* 0x000fe40000011400 */
[----:B------:R-:W-:Y:S05]  /*c6b0*/  BRA.DIV UR4, `(.L_x_10832) ;  /* 0x00000036044c7947 */ /* 0x000fea000b800000 */
[----:B------:R-:W-:-:S13]  /*c6c0*/  ELECT P6, URZ, PT ;  /* 0x00000000003f782f */ /* 0x000fda00038c0000 */
.L_x_10904:
        /* <DEDUP_REMOVED lines=21> */
.L_x_10834:
        /* <DEDUP_REMOVED lines=9> */
.L_x_10905:
        /* <DEDUP_REMOVED lines=11> */
.L_x_10836:
        /* <DEDUP_REMOVED lines=22> */
.L_x_10833:
        /* <DEDUP_REMOVED lines=30> */
.L_x_10906:
[----:B------:R-:W-:Y:S05]  /*cca0*/  BSYNC B0 ;  /* 0x0000000000007941 */ /* 0x000fea0003800000 */
.L_x_10837:
        /* <DEDUP_REMOVED lines=11> */
.L_x_10907:
        /* <DEDUP_REMOVED lines=11> */
.L_x_10842:
        /* <DEDUP_REMOVED lines=37> */
.L_x_10840:
[----:B------:R-:W-:Y:S05]  /*d060*/  BSYNC B0 ;  /* 0x0000000000007941 */ /* 0x000fea0003800000 */
.L_x_10839:
        /* <DEDUP_REMOVED lines=43> */
.L_x_10849:
[----:B-1----:R-:W1:Y:S01]  /*d320*/  S2R R3, SR_CgaCtaId ;  /* 0x0000000000037919 */ /* 0x002e620000008800 */
[----:B------:R-:W-:-:S04]  /*d330*/  MOV R2, 0x400 ;  /* 0x0000040000027802 */ /* 0x000fc80000000f00 */
[----:B-1----:R-:W-:Y:S02]  /*d340*/  LEA R2, R3, R2, 0x18 ;  /* 0x0000000203027211 */ /* 0x002fe400078ec0ff */
[----:B------:R-:W-:-:S03]  /*d350*/  SHF.L.U32 R3, R12, 0x1f, RZ ;  /* 0x0000001f0c037819 */ /* 0x000fc600000006ff */
[----:B------:R-:W-:-:S04]  /*d360*/  IMAD R2, R13, 0x8, R2 ;  /* 0x000000080d027824 */ /* 0x000fc800078e0202 */
[----:B------:R-:W1:Y:S02]  /*d370*/  SYNCS.PHASECHK.TRANS64.TRYWAIT P0, [R2+URZ+0x22840], R3 ;  /* 0x02284003020075a7 */ /* 0x000e64000800017f */
[----:B-1----:R-:W-:Y:S05]  /*d380*/  @!P0 BRA `(.L_x_10850) ;  /* 0x0000002800808947 */ /* 0x002fea0003800000 */
.L_x_10908:
        /* <DEDUP_REMOVED lines=11> */
.L_x_10851:
        /* <DEDUP_REMOVED lines=22> */
.L_x_10909:
        /* <DEDUP_REMOVED lines=8> */
.L_x_10853:
        /* <DEDUP_REMOVED lines=34> */
.L_x_10848:
[----:B------:R-:W-:Y:S05]  /*d840*/  BSYNC B2 ;  /* 0x0000000000027941 */ /* 0x000fea0003800000 */
.L_x_10847:
[----:B------:R-:W2:Y:S02]  /*d850*/  LDL.LU R2, [R1+0x14] ;  /* 0x0000140001027983 */ /* 0x000ea40000300800 */
[----:B--2---:R-:W-:-:S07]  /*d860*/  VIADD R8, R2, 0xfffffffd ;  /* 0xfffffffd02087836 */ /* 0x004fce0000000000 */
.L_x_10846:
[----:B------:R-:W-:Y:S05]  /*d870*/  BSYNC B1 ;  /* 0x0000000000017941 */ /* 0x000fea0003800000 */
.L_x_10845:
[----:B------:R-:W-:-:S13]  /*d880*/  ISETP.NE.AND P0, PT, R10, RZ, PT ;  /* 0x000000ff0a00720c */ /* 0x000fda0003f05270 */
[----:B------:R-:W-:Y:S05]  /*d890*/  @!P0 BRA `(.L_x_10844) ;  /* 0x0000000c00a08947 */ /* 0x000fea0003800000 */
.L_x_10868:
[----:B------:R-:W2:Y:S04]  /*d8a0*/  LDL.LU R3, [R1] ;  /* 0x0000000001037983 */ /* 0x000ea80000300800 */
[----:B------:R-:W3:Y:S01]  /*d8b0*/  LDL.LU R2, [R1+0x4] ;  /* 0x0000040001027983 */ /* 0x000ee20000300800 */
[----:B------:R-:W-:Y:S05]  /*d8c0*/  YIELD ;  /* 0x0000000000007946 */ /* 0x000fea0003800000 */
[----:B------:R-:W-:Y:S01]  /*d8d0*/  BSSY B1, `(.L_x_10854) ;  /* 0x000006e000017945 */ /* 0x000fe20003800000 */
[----:B--2---:R-:W-:-:S05]  /*d8e0*/  VIADD R10, R3, 0x1 ;  /* 0x00000001030a7836 */ /* 0x004fca0000000000 */
[----:B------:R-:W-:-:S04]  /*d8f0*/  ISETP.NE.AND P0, PT, R10, 0x2, PT ;  /* 0x000000020a00780c */ /* 0x000fc80003f05270 */
[----:B0-----:R-:W-:Y:S02]  /*d900*/  SEL R11, RZ, 0x1, P0 ;  /* 0x00000001ff0b7807 */ /* 0x001fe40000000000 */
[----:B------:R-:W-:Y:S02]  /*d910*/  SEL R10, R10, RZ, P0 ;  /* 0x000000ff0a0a7207 */ /* 0x000fe40000000000 */
[----:B---3--:R-:W-:Y:S01]  /*d920*/  LOP3.LUT R11, R2, R11, RZ, 0x3c, !PT ;  /* 0x0000000b020b7212 */ /* 0x008fe200078e3cff */
[----:B------:R-:W-:Y:S06]  /*d930*/  @!P6 BRA `(.L_x_10855) ;  /* 0x00000004009ce947 */ /* 0x000fec0003800000 */
[----:B------:R-:W-:Y:S01]  /*d940*/  ULDC.64 UR4, c[0x0][0x3f8] ;  /* 0x0000fe0000047ab9 */ /* 0x000fe20000000a00 */
[----:B0-----:R-:W-:Y:S01]  /*d950*/  IMAD.MOV.U32 R12, RZ, RZ, R8 ;  /* 0x000000ffff0c7224 */ /* 0x001fe200078e0008 */
[----:B------:R-:W-:-:S04]  /*d960*/  ISETP.NE.U32.AND P0, PT, RZ, UR4, PT ;  /* 0x00000004ff007c0c */ /* 0x000fc8000bf05070 */
[----:B------:R-:W-:-:S13]  /*d970*/  ISETP.NE.AND.EX P0, PT, RZ, UR5, PT, P0 ;  /* 0x00000005ff007c0c */ /* 0x000fda000bf05300 */
        /* <DEDUP_REMOVED lines=19> */
.L_x_10856:
[----:B------:R-:W1:Y:S01]  /*dab0*/  S2R R3, SR_CgaCtaId ;  /* 0x0000000000037919 */ /* 0x000e620000008800 */
[----:B------:R-:W-:-:S04]  /*dac0*/  MOV R2, 0x400 ;  /* 0x0000040000027802 */ /* 0x000fc80000000f00 */
[----:B-1----:R-:W-:Y:S02]  /*dad0*/  LEA R2, R3, R2, 0x18 ;  /* 0x0000000203027211 */ /* 0x002fe400078ec0ff */
[----:B------:R-:W-:-:S03]  /*dae0*/  SHF.L.U32 R3, R11, 0x1f, RZ ;  /* 0x0000001f0b037819 */ /* 0x000fc600000006ff */
[----:B------:R-:W-:-:S04]  /*daf0*/  IMAD R2, R10, 0x8, R2 ;  /* 0x000000080a027824 */ /* 0x000fc800078e0202 */
[----:B------:R-:W1:Y:S02]  /*db00*/  SYNCS.PHASECHK.TRANS64.TRYWAIT P0, [R2+URZ+0x22840], R3 ;  /* 0x02284003020075a7 */ /* 0x000e64000800017f */
[----:B-1----:R-:W-:Y:S05]  /*db10*/  @!P0 BRA `(.L_x_10857) ;  /* 0x0000002000c48947 */ /* 0x002fea0003800000 */
.L_x_10910:
        /* <DEDUP_REMOVED lines=11> */
.L_x_10858:
        /* <DEDUP_REMOVED lines=21> */
.L_x_10911:
        /* <DEDUP_REMOVED lines=8> */
.L_x_10860:
        /* <DEDUP_REMOVED lines=33> */
.L_x_10855:
[----:B------:R-:W-:Y:S05]  /*dfb0*/  BSYNC B1 ;  /* 0x0000000000017941 */ /* 0x000fea0003800000 */
.L_x_10854:
        /* <DEDUP_REMOVED lines=31> */
.L_x_10863:
[----:B------:R-:W2:Y:S01]  /*e1b0*/  S2R R3, SR_CgaCtaId ;  /* 0x0000000000037919 */ /* 0x000ea20000008800 */
[----:B------:R-:W-:-:S04]  /*e1c0*/  MOV R2, 0x400 ;  /* 0x0000040000027802 */ /* 0x000fc80000000f00 */
[----:B--2---:R-:W-:Y:S02]  /*e1d0*/  LEA R2, R3, R2, 0x18 ;  /* 0x0000000203027211 */ /* 0x004fe400078ec0ff */
[----:B------:R-:W-:-:S03]  /*e1e0*/  SHF.L.U32 R3, R11, 0x1f, RZ ;  /* 0x0000001f0b037819 */ /* 0x000fc600000006ff */
[----:B------:R-:W-:-:S04]  /*e1f0*/  IMAD R2, R12, 0x8, R2 ;  /* 0x000000080c027824 */ /* 0x000fc800078e0202 */
[----:B------:R-:W2:Y:S02]  /*e200*/  SYNCS.PHASECHK.TRANS64.TRYWAIT P0, [R2+URZ+0x22840], R3 ;  /* 0x02284003020075a7 */ /* 0x000ea4000800017f */
[----:B--2---:R-:W-:Y:S05]  /*e210*/  @!P0 BRA `(.L_x_10864) ;  /* 0x0000001c002c8947 */ /* 0x004fea0003800000 */
.L_x_10912:
        /* <DEDUP_REMOVED lines=11> */
.L_x_10865:
        /* <DEDUP_REMOVED lines=22> */
.L_x_10913:
        /* <DEDUP_REMOVED lines=8> */
.L_x_10867:
        /* <DEDUP_REMOVED lines=34> */
.L_x_10862:
[----:B------:R-:W-:Y:S05]  /*e6d0*/  BSYNC B1 ;  /* 0x0000000000017941 */ /* 0x000fea0003800000 */
.L_x_10861:
[C---:B------:R-:W-:Y:S01]  /*e6e0*/  ISETP.GT.AND P0, PT, R8.reuse, 0x1, PT ;  /* 0x000000010800780c */ /* 0x040fe20003f04270 */
[----:B------:R-:W-:-:S04]  /*e6f0*/  VIADD R2, R8, 0xfffffffe ;  /* 0xfffffffe08027836 */ /* 0x000fc80000000000 */
[----:B------:R-:W-:-:S08]  /*e700*/  IMAD.MOV.U32 R8, RZ, RZ, R2 ;  /* 0x000000ffff087224 */ /* 0x000fd000078e0002 */
[----:B------:R-:W-:Y:S05]  /*e710*/  @P0 BRA `(.L_x_10868) ;  /* 0xfffffff000600947 */ /* 0x000fea000383ffff */
.L_x_10844:
[----:B------:R-:W-:Y:S05]  /*e720*/  BSYNC B0 ;  /* 0x0000000000007941 */ /* 0x000fea0003800000 */
.L_x_10843:
        /* <DEDUP_REMOVED lines=23> */
.L_x_10870:
[----:B------:R-:W-:Y:S05]  /*e8a0*/  BSYNC B0 ;  /* 0x0000000000007941 */ /* 0x000fea0003800000 */
.L_x_10869:
[----:B-1----:R-:W2:Y:S02]  /*e8b0*/  LDL.LU R2, [R1+0x4] ;  /* 0x0000040001027983 */ /* 0x002ea40000300800 */
[----:B--2---:R-:W-:-:S05]  /*e8c0*/  LOP3.LUT R2, R2, R0, RZ, 0x3c, !PT ;  /* 0x0000000002027212 */ /* 0x004fca00078e3cff */
[----:B------:R1:W-:Y:S02]  /*e8d0*/  STL [R1+0x4], R2 ;  /* 0x0000040201007387 */ /* 0x0003e40000100800 */
.L_x_10826:
[----:B------:R-:W-:Y:S05]  /*e8e0*/  BSYNC B6 ;  /* 0x0000000000067941 */ /* 0x000fea0003800000 */
.L_x_10824:
[----:B------:R-:W-:-:S03]  /*e8f0*/  UMOV UR4, 0xffffffff ;  /* 0xffffffff00047882 */ /* 0x000fc60000000000 */
[----:B------:R-:W-:Y:S05]  /*e900*/  BRA.DIV UR4, `(.L_x_10871) ;  /* 0x0000001604987947 */ /* 0x000fea000b800000 */
[----:B------:R2:W3:Y:S04]  /*e910*/  SHFL.IDX PT, R4, R16, RZ, 0x1f ;  /* 0x00001fff10047589 */ /* 0x0004e800000e0000 */
[----:B------:R2:W4:Y:S02]  /*e920*/  SHFL.IDX PT, R7, R16, 0x1, 0x1f ;  /* 0x00201f0010077f89 */ /* 0x00052400000e0000 */
.L_x_10917:
        /* <DEDUP_REMOVED lines=13> */
.L_x_10873:
[----:B------:R-:W-:Y:S05]  /*ea00*/  BSYNC B0 ;  /* 0x0000000000007941 */ /* 0x000fea0003800000 */
.L_x_10872:
        /* <DEDUP_REMOVED lines=23> */
.L_x_10925:
[----:B------:R-:W-:Y:S02]  /*eb80*/  ULDC UR4, c[0x0][0xc10] ;  /* 0x0003040000047ab9 */ /* 0x000fe40000000800 */
[----:B------:R-:W-:-:S04]  /*eb90*/  IMAD.U32 R5, RZ, RZ, UR4 ;  /* 0x00000004ff057e24 */ /* 0x000fc8000f8e00ff */
[----:B-1----:R-:W-:-:S04]  /*eba0*/  IMAD R14, R14, R5, RZ ;  /* 0x000000050e0e7224 */ /* 0x002fc800078e02ff */
[----:B----4-:R-:W-:-:S05]  /*ebb0*/  IMAD.IADD R7, R7, 0x1, R14 ;  /* 0x0000000107077824 */ /* 0x010fca00078e020e */
[----:B---3--:R-:W-:-:S13]  /*ebc0*/  ISETP.GT.AND P0, PT, R7, R4, PT ;  /* 0x000000040700720c */ /* 0x008fda0003f04270 */
[----:B------:R-:W-:Y:S05]  /*ebd0*/  @P0 BRA `(.L_x_10875) ;  /* 0x0000000000b40947 */ /* 0x000fea0003800000 */
[----:B------:R-:W1:Y:S02]  /*ebe0*/  LDC R0, c[0x0][0xc14] ;  /* 0x00030500ff007b82 */ /* 0x000e640000000800 */
.L_x_10880:
        /* <DEDUP_REMOVED lines=14> */
.L_x_10878:
[----:B------:R-:W-:Y:S05]  /*ecd0*/  BSYNC B0 ;  /* 0x0000000000007941 */ /* 0x000fea0003800000 */
.L_x_10877:
        /* <DEDUP_REMOVED lines=23> */
.L_x_10933:
[----:B------:R-:W-:Y:S02]  /*ee50*/  ULDC UR4, c[0x0][0xc10] ;  /* 0x0003040000047ab9 */ /* 0x000fe40000000800 */
[----:B------:R-:W-:-:S04]  /*ee60*/  IMAD.U32 R5, RZ, RZ, UR4 ;  /* 0x00000004ff057e24 */ /* 0x000fc8000f8e00ff */
[----:B-1----:R-:W-:-:S04]  /*ee70*/  IMAD R14, R14, R5, RZ ;  /* 0x000000050e0e7224 */ /* 0x002fc800078e02ff */
[----:B------:R-:W-:-:S05]  /*ee80*/  IMAD.IADD R7, R14, 0x1, R7 ;  /* 0x000000010e077824 */ /* 0x000fca00078e0207 */
[----:B------:R-:W-:-:S13]  /*ee90*/  ISETP.GT.AND P0, PT, R7, R4, PT ;  /* 0x000000040700720c */ /* 0x000fda0003f04270 */
[----:B------:R-:W-:Y:S05]  /*eea0*/  @!P0 BRA `(.L_x_10880) ;  /* 0xfffffffc00508947 */ /* 0x000fea000383ffff */
.L_x_10875:
        /* <DEDUP_REMOVED lines=8> */
.L_x_10937:
[----:B------:R-:W-:Y:S01]  /*ef30*/  ISETP.NE.AND P0, PT, R3, RZ, PT ;  /* 0x000000ff0300720c */ /* 0x000fe20003f05270 */
[----:B------:R-:W-:-:S12]  /*ef40*/  IMAD.MOV.U32 R7, RZ, RZ, RZ ;  /* 0x000000ffff077224 */ /* 0x000fd800078e00ff */
[----:B------:R-:W-:Y:S05]  /*ef50*/  @!P0 BRA `(.L_x_10882) ;  /* 0x0000000000108947 */ /* 0x000fea0003800000 */
[----:B------:R-:W-:Y:S01]  /*ef60*/  UMOV UR4, 0xffffffff ;  /* 0xffffffff00047882 */ /* 0x000fe20000000000 */
[----:B------:R-:W-:Y:S02]  /*ef70*/  VIADD R12, R6, 0xffffffff ;  /* 0xffffffff060c7836 */ /* 0x000fe40000000000 */
[----:B------:R-:W-:Y:S05]  /*ef80*/  BRA.DIV UR4, `(.L_x_10883) ;  /* 0x0000001a042c7947 */ /* 0x000fea000b800000 */
[----:B------:R3:W4:Y:S02]  /*ef90*/  SHFL.IDX PT, R7, R2, R12, 0x1f ;  /* 0x00001f0c02077589 */ /* 0x00072400000e0000 */
.L_x_10882:
        /* <DEDUP_REMOVED lines=67> */
.L_x_10876:
[----:B------:R-:W-:Y:S01]  /*f3d0*/  UMOV UR4, URZ ;  /* 0x0000003f00047c82 */ /* 0x000fe20008000000 */
[----:B------:R-:W-:Y:S01]  /*f3e0*/  UMOV UR5, URZ ;  /* 0x0000003f00057c82 */ /* 0x000fe20008000000 */
[----:B------:R-:W-:Y:S01]  /*f3f0*/  ULDC UR6, c[0x0][0xc14] ;  /* 0x0003050000067ab9 */ /* 0x000fe20000000800 */
[----:B--2---:R-:W-:Y:S02]  /*f400*/  IMAD.MOV.U32 R16, RZ, RZ, R4 ;  /* 0x000000ffff107224 */ /* 0x004fe400078e0004 */
[----:B------:R-:W-:Y:S02]  /*f410*/  IMAD.U32 R17, RZ, RZ, UR4 ;  /* 0x00000004ff117e24 */ /* 0x000fe4000f8e00ff */
[----:B------:R-:W-:Y:S02]  /*f420*/  IMAD.U32 R18, RZ, RZ, UR5 ;  /* 0x00000005ff127e24 */ /* 0x000fe4000f8e00ff */
[----:B------:R-:W-:-:S07]  /*f430*/  IMAD.U32 R19, RZ, RZ, UR6 ;  /* 0x00000006ff137e24 */ /* 0x000fce000f8e00ff */
.L_x_10884:
        /* <DEDUP_REMOVED lines=12> */
.L_x_10820:
        /* <DEDUP_REMOVED lines=12> */
.L_x_10940:
[----:B------:R-:W-:Y:S05]  /*f5c0*/  BSYNC B0 ;  /* 0x0000000000007941 */ /* 0x000fea0003800000 */
.L_x_10886:
[----:B------:R-:W-:-:S03]  /*f5d0*/  UMOV UR4, 0xffffffff ;  /* 0xffffffff00047882 */ /* 0x000fc60000000000 */
[----:B------:R-:W-:Y:S05]  /*f5e0*/  BRA.DIV UR4, `(.L_x_10888) ;  /* 0x0000001204d07947 */ /* 0x000fea000b800000 */
[----:B------:R-:W2:Y:S02]  /*f5f0*/  S2R R2, SR_TID.X ;  /* 0x0000000000027919 */ /* 0x000ea40000002100 */
[----:B--2---:R-:W-:-:S04]  /*f600*/  SHF.R.U32.HI R2, RZ, 0x5, R2 ;  /* 0x00000005ff027819 */ /* 0x004fc80000011602 */
[----:B------:R-:W-:-:S05]  /*f610*/  LOP3.LUT R2, R2, 0x3, RZ, 0xc0, !PT ;  /* 0x0000000302027812 */ /* 0x000fca00078ec0ff */
[----:B------:R2:W3:Y:S02]  /*f620*/  SHFL.IDX PT, R14, R2, RZ, 0x1f ;  /* 0x00001fff020e7589 */ /* 0x0004e400000e0000 */
.L_x_10943:
[----:B---3--:R-:W-:Y:S01]  /*f630*/  ISETP.NE.AND P0, PT, R14, RZ, PT ;  /* 0x000000ff0e00720c */ /* 0x008fe20003f05270 */
[----:B------:R-:W-:-:S12]  /*f640*/  BSSY B0, `(.L_x_10889) ;  /* 0x0000027000007945 */ /* 0x000fd80003800000 */
[----:B------:R-:W-:Y:S05]  /*f650*/  @P0 BRA `(.L_x_10890) ;  /* 0x0000000000940947 */ /* 0x000fea0003800000 */
[----:B------:R-:W-:-:S03]  /*f660*/  UMOV UR4, 0xffffffff ;  /* 0xffffffff00047882 */ /* 0x000fc60000000000 */
[----:B------:R-:W-:Y:S05]  /*f670*/  BRA.DIV UR4, `(.L_x_10891) ;  /* 0x0000001204e07947 */ /* 0x000fea000b800000 */
[----:B------:R-:W-:-:S13]  /*f680*/  ELECT P6, URZ, PT ;  /* 0x00000000003f782f */ /* 0x000fda00038c0000 */
.L_x_10946:
[----:B------:R-:W-:Y:S05]  /*f690*/  @!P6 BRA `(.L_x_10890) ;  /* 0x000000000084e947 */ /* 0x000fea0003800000 */
[----:B------:R-:W-:-:S06]  /*f6a0*/  ULOP3.LUT UR4, UR36, 0x2, URZ, 0xfc, !UPT ;  /* 0x0000000224047892 */ /* 0x000fcc000f8efc3f */
[----:B--2---:R-:W-:-:S05]  /*f6b0*/  IMAD.U32 R2, RZ, RZ, UR4 ;  /* 0x00000004ff027e24 */ /* 0x004fca000f8e00ff */
[----:B------:R-:W-:-:S13]  /*f6c0*/  ISETP.NE.AND P2, PT, R2, 0x3, PT ;  /* 0x000000030200780c */ /* 0x000fda0003f45270 */
[----:B------:R-:W-:Y:S05]  /*f6d0*/  @!P2 BRA `(.L_x_10892) ;  /* 0x000000000004a947 */ /* 0x000fea0003800000 */
[----:B------:R-:W-:Y:S01]  /*f6e0*/  BPT.TRAP 0x1 ;  /* 0x000000040000795c */ /* 0x000fe20000300000 */
.L_x_10892:
        /* <DEDUP_REMOVED lines=14> */
.L_x_10947:
[----:B------:R-:W2:Y:S02]  /*f7d0*/  SYNCS.PHASECHK.TRANS64.TRYWAIT P0, [R7+URZ], R2 ;  /* 0x00000002070075a7 */ /* 0x000ea4000800017f */
[----:B--2---:R-:W-:Y:S05]  /*f7e0*/  @!P0 BRA `(.L_x_10894) ;  /* 0x0000001000b88947 */ /* 0x004fea0003800000 */
.L_x_10948:
[----:B------:R-:W-:Y:S05]  /*f7f0*/  @!P2 BRA `(.L_x_10895) ;  /* 0x000000000004a947 */ /* 0x000fea0003800000 */
[----:B------:R-:W-:Y:S01]  /*f800*/  BPT.TRAP 0x1 ;  /* 0x000000040000795c */ /* 0x000fe20000300000 */
.L_x_10895:
[----:B------:R-:W3:Y:S01]  /*f810*/  LDL.LU R4, [R1] ;  /* 0x0000000001047983 */ /* 0x000ee20000300800 */
[----:B------:R-:W-:-:S04]  /*f820*/  VIADD R0, R0, 0x22860 ;  /* 0x0002286000007836 */ /* 0x000fc80000000000 */
[----:B---3--:R-:W-:-:S04]  /*f830*/  IMAD R4, R4, 0x8, R0 ;  /* 0x0000000804047824 */ /* 0x008fc800078e0200 */
[----:B------:R-:W3:Y:S02]  /*f840*/  SYNCS.PHASECHK.TRANS64.TRYWAIT P0, [R4+URZ], R5 ;  /* 0x00000005040075a7 */ /* 0x000ee4000800017f */
[----:B---3--:R-:W-:Y:S05]  /*f850*/  @!P0 BRA `(.L_x_10896) ;  /* 0x0000001000b08947 */ /* 0x008fea0003800000 */
.L_x_10949:
[----:B------:R-:W-:-:S07]  /*f860*/  IMAD R3, R3, 0x8, R0 ;  /* 0x0000000803037824 */ /* 0x000fce00078e0200 */
.L_x_10897:
[----:B----4-:R4:W0:Y:S02]  /*f870*/  SYNCS.PHASECHK.TRANS64.TRYWAIT P0, [R3+URZ], R2 ;  /* 0x00000002030075a7 */ /* 0x010824000800017f */
[----:B0-----:R-:W-:Y:S05]  /*f880*/  @!P0 NANOSLEEP.SYNCS 0x989680 ;  /* 0x009896800000895d */ /* 0x001fea0003900000 */
[----:B------:R-:W0:Y:S02]  /*f890*/  @!P0 SYNCS.PHASECHK.TRANS64 P0, [R3+URZ], R2 ;  /* 0x00000002030085a7 */ /* 0x000e24000800007f */
[----:B0-----:R-:W-:Y:S05]  /*f8a0*/  @!P0 BRA `(.L_x_10897) ;  /* 0xfffffffc00f08947 */ /* 0x001fea000383ffff */
.L_x_10890:
[----:B------:R-:W-:Y:S05]  /*f8b0*/  BSYNC B0 ;  /* 0x0000000000007941 */ /* 0x000fea0003800000 */
.L_x_10889:
[----:B------:R-:W-:Y:S05]  /*f8c0*/  EXIT ;  /* 0x000000000000794d */ /* 0x000fea0003800000 */
.L_x_10764:
[----:B0-----:R0:W1:Y:S02]  /*f8d0*/  SYNCS.PHASECHK.TRANS64.TRYWAIT P0, [R7+URZ+0x22800], R0 ;  /* 0x02280000070075a7 */ /* 0x001064000800017f */
[----:B-1----:R-:W-:Y:S05]  /*f8e0*/  @!P0 NANOSLEEP.SYNCS 0x989680 ;  /* 0x009896800000895d */ /* 0x002fea0003900000 */
[----:B------:R-:W1:Y:S02]  /*f8f0*/  @!P0 SYNCS.PHASECHK.TRANS64 P0, [R7+URZ+0x22800], R0 ;  /* 0x02280000070085a7 */ /* 0x000e64000800007f */
[----:B-1----:R-:W-:Y:S05]  /*f900*/  @!P0 BRA `(.L_x_10764) ;  /* 0xfffffffc00f08947 */ /* 0x002fea000383ffff */
[----:B------:R-:W-:Y:S05]  /*f910*/  BRA `(.L_x_10898) ;  /* 0xffffff2000387947 */ /* 0x000fea000383ffff */
.L_x_10768:
[----:B-1----:R1:W2:Y:S02]  /*f920*/  SYNCS.PHASECHK.TRANS64.TRYWAIT P1, [R6+URZ+0x22830], R11 ;  /* 0x0228300b060075a7 */ /* 0x0022a4000802017f */
[----:B--2---:R-:W-:Y:S05]  /*f930*/  @!P1 NANOSLEEP.SYNCS 0x989680 ;  /* 0x009896800000995d */ /* 0x004fea0003900000 */
[----:B------:R-:W2:Y:S02]  /*f940*/  @!P1 SYNCS.PHASECHK.TRANS64 P1, [R6+URZ+0x22830], R11 ;  /* 0x0228300b060095a7 */ /* 0x000ea4000802007f */
[----:B--2---:R-:W-:Y:S05]  /*f950*/  @!P1 BRA `(.L_x_10768) ;  /* 0xfffffffc00f09947 */ /* 0x004fea000383ffff */
[----:B------:R-:W-:Y:S05]  /*f960*/  BRA `(.L_x_10767) ;  /* 0xffffff2000647947 */ /* 0x000fea000383ffff */
.L_x_10772:
[----:B---3--:R3:W4:Y:S02]  /*f970*/  SYNCS.PHASECHK.TRANS64.TRYWAIT P2, [R6+URZ+0x22850], R11 ;  /* 0x0228500b060075a7 */ /* 0x008724000804017f */
[----:B----4-:R-:W-:Y:S05]  /*f980*/  @!P2 NANOSLEEP.SYNCS 0x989680 ;  /* 0x009896800000a95d */ /* 0x010fea0003900000 */
[----:B------:R-:W4:Y:S02]  /*f990*/  @!P2 SYNCS.PHASECHK.TRANS64 P2, [R6+URZ+0x22850], R11 ;  /* 0x0228500b0600a5a7 */ /* 0x000f24000804007f */
[----:B----4-:R-:W-:Y:S05]  /*f9a0*/  @!P2 BRA `(.L_x_10772) ;  /* 0xfffffffc00f0a947 */ /* 0x010fea000383ffff */
[----:B------:R-:W-:Y:S05]  /*f9b0*/  BRA `(.L_x_10771) ;  /* 0xffffff38004c7947 */ /* 0x000fea000383ffff */
.L_x_10777:
[----:B-1----:R-:W-:-:S04]  /*f9c0*/  IMAD.U32 R5, RZ, RZ, UR25 ;  /* 0x00000019ff057e24 */ /* 0x002fc8000f8e00ff */
[----:B------:R1:W2:Y:S03]  /*f9d0*/  SYNCS.PHASECHK.TRANS64.TRYWAIT P2, [R5+URZ+0x22830], R6 ;  /* 0x02283006050075a7 */ /* 0x0002a6000804017f */
[----:B--2---:R-:W-:Y:S05]  /*f9e0*/  @!P2 NANOSLEEP.SYNCS 0x989680 ;  /* 0x009896800000a95d */ /* 0x004fea0003900000 */
[----:B------:R-:W2:Y:S02]  /*f9f0*/  @!P2 SYNCS.PHASECHK.TRANS64 P2, [R5+URZ+0x22830], R6 ;  /* 0x022830060500a5a7 */ /* 0x000ea4000804007f */
[----:B--2---:R-:W-:Y:S05]  /*fa00*/  @!P2 BRA `(.L_x_10777) ;  /* 0xfffffffc00eca947 */ /* 0x004fea000383ffff */
[----:B------:R-:W-:Y:S05]  /*fa10*/  BRA `(.L_x_10776) ;  /* 0xffffff3c006c7947 */ /* 0x000fea000383ffff */
.L_x_10781:
[----:B-1----:R1:W2:Y:S02]  /*fa20*/  SYNCS.PHASECHK.TRANS64.TRYWAIT P2, [R187+URZ+0x22850], R6 ;  /* 0x02285006bb0075a7 */ /* 0x0022a4000804017f */
[----:B--2---:R-:W-:Y:S05]  /*fa30*/  @!P2 NANOSLEEP.SYNCS 0x989680 ;  /* 0x009896800000a95d */ /* 0x004fea0003900000 */
[----:B------:R-:W2:Y:S02]  /*fa40*/  @!P2 SYNCS.PHASECHK.TRANS64 P2, [R187+URZ+0x22850], R6 ;  /* 0x02285006bb00a5a7 */ /* 0x000ea4000804007f */
[----:B--2---:R-:W-:Y:S05]  /*fa50*/  @!P2 BRA `(.L_x_10781) ;  /* 0xfffffffc00f0a947 */ /* 0x004fea000383ffff */
[----:B------:R-:W-:Y:S05]  /*fa60*/  BRA `(.L_x_10780) ;  /* 0xffffff5c003c7947 */ /* 0x000fea000383ffff */
.L_x_10787:
[----:B-1----:R-:W-:-:S04]  /*fa70*/  IMAD.U32 R5, RZ, RZ, UR24 ;  /* 0x00000018ff057e24 */ /* 0x002fc8000f8e00ff */
[----:B------:R1:W2:Y:S03]  /*fa80*/  SYNCS.PHASECHK.TRANS64.TRYWAIT P2, [R5+URZ+0x22830], R6 ;  /* 0x02283006050075a7 */ /* 0x0002a6000804017f */
[----:B--2---:R-:W-:Y:S05]  /*fa90*/  @!P2 NANOSLEEP.SYNCS 0x989680 ;  /* 0x009896800000a95d */ /* 0x004fea0003900000 */
[----:B------:R-:W2:Y:S02]  /*faa0*/  @!P2 SYNCS.PHASECHK.TRANS64 P2, [R5+URZ+0x22830], R6 ;  /* 0x022830060500a5a7 */ /* 0x000ea4000804007f */
[----:B--2---:R-:W-:Y:S05]  /*fab0*/  @!P2 BRA `(.L_x_10787) ;  /* 0xfffffffc00eca947 */ /* 0x004fea000383ffff */
[----:B------:R-:W-:Y:S05]  /*fac0*/  BRA `(.L_x_10786) ;  /* 0xffffff6000407947 */ /* 0x000fea000383ffff */
.L_x_10791:
[----:B--2---:R2:W3:Y:S02]  /*fad0*/  SYNCS.PHASECHK.TRANS64.TRYWAIT P2, [R183+URZ+0x22850], R6 ;  /* 0x02285006b70075a7 */ /* 0x0044e4000804017f */
[----:B---3--:R-:W-:Y:S05]  /*fae0*/  @!P2 NANOSLEEP.SYNCS 0x989680 ;  /* 0x009896800000a95d */ /* 0x008fea0003900000 */
[----:B------:R-:W3:Y:S02]  /*faf0*/  @!P2 SYNCS.PHASECHK.TRANS64 P2, [R183+URZ+0x22850], R6 ;  /* 0x02285006b700a5a7 */ /* 0x000ee4000804007f */
[----:B---3--:R-:W-:Y:S05]  /*fb00*/  @!P2 BRA `(.L_x_10791) ;  /* 0xfffffffc00f0a947 */ /* 0x008fea000383ffff */
[----:B------:R-:W-:Y:S05]  /*fb10*/  BRA `(.L_x_10790) ;  /* 0xffffff7800587947 */ /* 0x000fea000383ffff */
.L_x_10831:
        /* <DEDUP_REMOVED lines=11> */
.L_x_10900:
[----:B------:R-:W-:Y:S05]  /*fbd0*/  BSYNC B0 ;  /* 0x0000000000007941 */ /* 0x000fea0003800000 */
.L_x_10899:
[----:B------:R-:W-:Y:S05]  /*fbe0*/  BRA `(.L_x_10901) ;  /* 0xffffffc800a87947 */ /* 0x000fea000383ffff */
.L_x_10832:
[----:B------:R-:W-:Y:S01]  /*fbf0*/  BSSY B0, `(.L_x_10902) ;  /* 0x0000006000007945 */ /* 0x000fe20003800000 */
[----:B------:R-:W-:-:S07]  /*fc00*/  IMAD.MOV.U32 R15, RZ, RZ, -0x1 ;  /* 0xffffffffff0f7424 */ /* 0x000fce00078e00ff */
[----:B------:R-:W-:Y:S05]  /*fc10*/  WARPSYNC.COLLECTIVE R15, `(.L_x_10903) ;  /* 0x000000000f0c7348 */ /* 0x000fea0003c00000 */
[----:B------:R-:W-:Y:S02]  /*fc20*/  ELECT P6, UR62, PT ;  /* 0x00000000003e782f */ /* 0x000fe400038c0000 */
[----:B------:R-:W-:Y:S01]  /*fc30*/  MOV R14, UR62 ;  /* 0x0000003e000e7c02 */ /* 0x000fe20008000f00 */
[----:B------:R-:W-:Y:S10]  /*fc40*/  ENDCOLLECTIVE ;  /* 0x000000000000791b */ /* 0x000ff40003800000 */
.L_x_10903:
[----:B------:R-:W-:Y:S05]  /*fc50*/  BSYNC B0 ;  /* 0x0000000000007941 */ /* 0x000fea0003800000 */
.L_x_10902:
[----:B------:R-:W-:Y:S05]  /*fc60*/  BRA `(.L_x_10904) ;  /* 0xffffffc800987947 */ /* 0x000fea000383ffff */
.L_x_10835:
[----:B0-----:R0:W1:Y:S02]  /*fc70*/  SYNCS.PHASECHK.TRANS64.TRYWAIT P0, [R8+URZ+0x22840], R10 ;  /* 0x0228400a080075a7 */ /* 0x001064000800017f */
[----:B-1----:R-:W-:Y:S05]  /*fc80*/  @!P0 NANOSLEEP.SYNCS 0x989680 ;  /* 0x009896800000895d */ /* 0x002fea0003900000 */
[----:B------:R-:W1:Y:S02]  /*fc90*/  @!P0 SYNCS.PHASECHK.TRANS64 P0, [R8+URZ+0x22840], R10 ;  /* 0x0228400a080085a7 */ /* 0x000e64000800007f */
[----:B-1----:R-:W-:Y:S05]  /*fca0*/  @!P0 BRA `(.L_x_10835) ;  /* 0xfffffffc00f08947 */ /* 0x002fea000383ffff */
[----:B------:R-:W-:Y:S05]  /*fcb0*/  BRA `(.L_x_10905) ;  /* 0xffffffc800fc7947 */ /* 0x000fea000383ffff */
.L_x_10838:
        /* <DEDUP_REMOVED lines=8> */
.L_x_10841:
[----:B0-----:R0:W1:Y:S02]  /*fd40*/  SYNCS.PHASECHK.TRANS64.TRYWAIT P0, [R11+URZ+0x22860], R6 ;  /* 0x022860060b0075a7 */ /* 0x001064000800017f */
[----:B-1----:R-:W-:Y:S05]  /*fd50*/  @!P0 NANOSLEEP.SYNCS 0x989680 ;  /* 0x009896800000895d */ /* 0x002fea0003900000 */
[----:B------:R-:W1:Y:S02]  /*fd60*/  @!P0 SYNCS.PHASECHK.TRANS64 P0, [R11+URZ+0x22860], R6 ;  /* 0x022860060b0085a7 */ /* 0x000e64000800007f */
[----:B-1----:R-:W-:Y:S05]  /*fd70*/  @!P0 BRA `(.L_x_10841) ;  /* 0xfffffffc00f08947 */ /* 0x002fea000383ffff */
[----:B------:R-:W-:Y:S05]  /*fd80*/  BRA `(.L_x_10907) ;  /* 0xffffffcc00f47947 */ /* 0x000fea000383ffff */
.L_x_10850:
[----:B-1----:R1:W2:Y:S02]  /*fd90*/  SYNCS.PHASECHK.TRANS64.TRYWAIT P0, [R2+URZ+0x22840], R3 ;  /* 0x02284003020075a7 */ /* 0x0022a4000800017f */
[----:B--2---:R-:W-:Y:S05]  /*fda0*/  @!P0 NANOSLEEP.SYNCS 0x989680 ;  /* 0x009896800000895d */ /* 0x004fea0003900000 */
[----:B------:R-:W2:Y:S02]  /*fdb0*/  @!P0 SYNCS.PHASECHK.TRANS64 P0, [R2+URZ+0x22840], R3 ;  /* 0x02284003020085a7 */ /* 0x000ea4000800007f */
[----:B--2---:R-:W-:Y:S05]  /*fdc0*/  @!P0 BRA `(.L_x_10850) ;  /* 0xfffffffc00f08947 */ /* 0x004fea000383ffff */
[----:B------:R-:W-:Y:S05]  /*fdd0*/  BRA `(.L_x_10908) ;  /* 0xffffffd4006c7947 */ /* 0x000fea000383ffff */
.L_x_10852:
[----:B0-----:R0:W2:Y:S02]  /*fde0*/  SYNCS.PHASECHK.TRANS64.TRYWAIT P0, [R2+URZ+0x22860], R3 ;  /* 0x02286003020075a7 */ /* 0x0010a4000800017f */
[----:B--2---:R-:W-:Y:S05]  /*fdf0*/  @!P0 NANOSLEEP.SYNCS 0x989680 ;  /* 0x009896800000895d */ /* 0x004fea0003900000 */
[----:B------:R-:W2:Y:S02]  /*fe00*/  @!P0 SYNCS.PHASECHK.TRANS64 P0, [R2+URZ+0x22860], R3 ;  /* 0x02286003020085a7 */ /* 0x000ea4000800007f */
[----:B--2---:R-:W-:Y:S05]  /*fe10*/  @!P0 BRA `(.L_x_10852) ;  /* 0xfffffffc00f08947 */ /* 0x004fea000383ffff */
[----:B------:R-:W-:Y:S05]  /*fe20*/  BRA `(.L_x_10909) ;  /* 0xffffffd400dc7947 */ /* 0x000fea000383ffff */
.L_x_10857:
[----:B-1----:R1:W2:Y:S02]  /*fe30*/  SYNCS.PHASECHK.TRANS64.TRYWAIT P0, [R2+URZ+0x22840], R3 ;  /* 0x02284003020075a7 */ /* 0x0022a4000800017f */
[----:B--2---:R-:W-:Y:S05]  /*fe40*/  @!P0 NANOSLEEP.SYNCS 0x989680 ;  /* 0x009896800000895d */ /* 0x004fea0003900000 */
[----:B------:R-:W2:Y:S02]  /*fe50*/  @!P0 SYNCS.PHASECHK.TRANS64 P0, [R2+URZ+0x22840], R3 ;  /* 0x02284003020085a7 */ /* 0x000ea4000800007f */
[----:B--2---:R-:W-:Y:S05]  /*fe60*/  @!P0 BRA `(.L_x_10857) ;  /* 0xfffffffc00f08947 */ /* 0x004fea000383ffff */
[----:B------:R-:W-:Y:S05]  /*fe70*/  BRA `(.L_x_10910) ;  /* 0xffffffdc00287947 */ /* 0x000fea000383ffff */
.L_x_10859:
[----:B0-----:R0:W2:Y:S02]  /*fe80*/  SYNCS.PHASECHK.TRANS64.TRYWAIT P1, [R2+URZ+0x22860], R3 ;  /* 0x02286003020075a7 */ /* 0x0010a4000802017f */
[----:B--2---:R-:W-:Y:S05]  /*fe90*/  @!P1 NANOSLEEP.SYNCS 0x989680 ;  /* 0x009896800000995d */ /* 0x004fea0003900000 */
[----:B------:R-:W2:Y:S02]  /*fea0*/  @!P1 SYNCS.PHASECHK.TRANS64 P1, [R2+URZ+0x22860], R3 ;  /* 0x02286003020095a7 */ /* 0x000ea4000802007f */
[----:B--2---:R-:W-:Y:S05]  /*feb0*/  @!P1 BRA `(.L_x_10859) ;  /* 0xfffffffc00f09947 */ /* 0x004fea000383ffff */
[----:B------:R-:W-:Y:S05]  /*fec0*/  BRA `(.L_x_10911) ;  /* 0xffffffdc00947947 */ /* 0x000fea000383ffff */
.L_x_10864:
[----:B--2---:R2:W3:Y:S02]  /*fed0*/  SYNCS.PHASECHK.TRANS64.TRYWAIT P0, [R2+URZ+0x22840], R3 ;  /* 0x02284003020075a7 */ /* 0x0044e4000800017f */
[----:B---3--:R-:W-:Y:S05]  /*fee0*/  @!P0 NANOSLEEP.SYNCS 0x989680 ;  /* 0x009896800000895d */ /* 0x008fea0003900000 */
[----:B------:R-:W3:Y:S02]  /*fef0*/  @!P0 SYNCS.PHASECHK.TRANS64 P0, [R2+URZ+0x22840], R3 ;  /* 0x02284003020085a7 */ /* 0x000ee4000800007f */
[----:B---3--:R-:W-:Y:S05]  /*ff00*/  @!P0 BRA `(.L_x_10864) ;  /* 0xfffffffc00f08947 */ /* 0x008fea000383ffff */
[----:B------:R-:W-:Y:S05]  /*ff10*/  BRA `(.L_x_10912) ;  /* 0xffffffe000c07947 */ /* 0x000fea000383ffff */
.L_x_10866:
[----:B0-----:R0:W1:Y:S02]  /*ff20*/  SYNCS.PHASECHK.TRANS64.TRYWAIT P1, [R2+URZ+0x22860], R3 ;  /* 0x02286003020075a7 */ /* 0x001064000802017f */
[----:B-1----:R-:W-:Y:S05]  /*ff30*/  @!P1 NANOSLEEP.SYNCS 0x989680 ;  /* 0x009896800000995d */ /* 0x002fea0003900000 */
[----:B------:R-:W1:Y:S02]  /*ff40*/  @!P1 SYNCS.PHASECHK.TRANS64 P1, [R2+URZ+0x22860], R3 ;  /* 0x02286003020095a7 */ /* 0x000e64000802007f */
[----:B-1----:R-:W-:Y:S05]  /*ff50*/  @!P1 BRA `(.L_x_10866) ;  /* 0xfffffffc00f09947 */ /* 0x002fea000383ffff */
[----:B------:R-:W-:Y:S05]  /*ff60*/  BRA `(.L_x_10913) ;  /* 0xffffffe400307947 */ /* 0x000fea000383ffff */
.L_x_10871:
        /* <DEDUP_REMOVED lines=8> */
.L_x_10915:
[----:B------:R-:W-:Y:S05]  /*fff0*/  BSYNC B0 ;  /* 0x0000000000007941 */ /* 0x000fea0003800000 */
.L_x_10914:
        /* <DEDUP_REMOVED lines=8> */
.L_x_10916:
[----:B------:R-:W-:Y:S01]  /*10080*/  IMAD.MOV.U32 R7, RZ, RZ, R14 ;  /* 0x000000ffff077224 */ /* 0x000fe200078e000e */
[----:B------:R-:W-:Y:S06]  /*10090*/  BRA `(.L_x_10917) ;  /* 0xffffffe800247947 */ /* 0x000fec000383ffff */
.L_x_10874:
        /* <DEDUP_REMOVED lines=8> */
.L_x_10919:
[----:B------:R-:W-:Y:S05]  /*10120*/  BSYNC B0 ;  /* 0x0000000000007941 */ /* 0x000fea0003800000 */
.L_x_10918:
        /* <DEDUP_REMOVED lines=10> */
.L_x_10920:
        /* <DEDUP_REMOVED lines=8> */
.L_x_10921:
        /* <DEDUP_REMOVED lines=8> */
.L_x_10922:
        /* <DEDUP_REMOVED lines=8> */
.L_x_10923:
        /* <DEDUP_REMOVED lines=8> */
.L_x_10924:
[----:B------:R-:W-:Y:S05]  /*103d0*/  BRA `(.L_x_10925) ;  /* 0xffffffe400e87947 */ /* 0x000fea000383ffff */
.L_x_10879:
[----:B------:R-:W-:Y:S01]  /*103e0*/  BSSY B0, `(.L_x_10926) ;  /* 0x0000008000007945 */ /* 0x000fe20003800000 */
[----:B-----5:R-:W-:Y:S02]  /*103f0*/  IMAD.MOV.U32 R13, RZ, RZ, R17 ;  /* 0x000000ffff0d7224 */ /* 0x020fe400078e0011 */
[----:B------:R-:W-:Y:S02]  /*10400*/  IMAD.MOV.U32 R12, RZ, RZ, 0x1 ;  /* 0x00000001ff0c7424 */ /* 0x000fe400078e00ff */
[----:B------:R-:W-:Y:S02]  /*10410*/  IMAD.MOV.U32 R11, RZ, RZ, RZ ;  /* 0x000000ffff0b7224 */ /* 0x000fe400078e00ff */
[----:B------:R-:W-:-:S07]  /*10420*/  IMAD.MOV.U32 R15, RZ, RZ, -0x1 ;  /* 0xffffffffff0f7424 */ /* 0x000fce00078e00ff */
[----:B0-2---:R-:W-:Y:S05]  /*10430*/  WARPSYNC.COLLECTIVE R15, `(.L_x_10927) ;  /* 0x000000000f087348 */ /* 0x005fea0003c00000 */
[----:B------:R1:W3:Y:S02]  /*10440*/  SHFL.UP P6, R14, R13, R12, R11 ;  /* 0x0400000c0d0e7389 */ /* 0x0002e400000c000b */
[----:B0123--:R-:W-:Y:S01]  /*10450*/  ENDCOLLECTIVE ;  /* 0x000000000000791b */ /* 0x00ffe20003800000 */
.L_x_10927:
[----:B------:R-:W-:Y:S05]  /*10460*/  BSYNC B0 ;  /* 0x0000000000007941 */ /* 0x000fea0003800000 */
.L_x_10926:
        /* <DEDUP_REMOVED lines=10> */
.L_x_10928:
        /* <DEDUP_REMOVED lines=8> */
.L_x_10929:
        /* <DEDUP_REMOVED lines=8> */
.L_x_10930:
        /* <DEDUP_REMOVED lines=8> */
.L_x_10931:
        /* <DEDUP_REMOVED lines=8> */
.L_x_10932:
[----:B------:R-:W-:Y:S05]  /*10710*/  BRA `(.L_x_10933) ;  /* 0xffffffe400cc7947 */ /* 0x000fea000383ffff */
.L_x_10881:
[----:B------:R-:W-:Y:S01]  /*10720*/  BSSY B0, `(.L_x_10934) ;  /* 0x0000006000007945 */ /* 0x000fe20003800000 */
[----:B------:R-:W-:Y:S01]  /*10730*/  PLOP3.LUT P6, PT, P6, PT, PT, 0x8, 0x0 ;  /* 0x000000000000781c */ /* 0x000fe200037ce170 */
[----:B------:R-:W-:-:S12]  /*10740*/  IMAD.MOV.U32 R15, RZ, RZ, -0x1 ;  /* 0xffffffffff0f7424 */ /* 0x000fd800078e00ff */
[----:B0-----:R-:W-:Y:S05]  /*10750*/  WARPSYNC.COLLECTIVE R15, `(.L_x_10935) ;  /* 0x000000000f087348 */ /* 0x001fea0003c00000 */
[----:B------:R-:W-:Y:S01]  /*10760*/  VOTE.ANY R14, PT, P6 ;  /* 0x00000000000e7806 */ /* 0x000fe200030e0100 */
[----:B0-----:R-:W-:Y:S06]  /*10770*/  ENDCOLLECTIVE ;  /* 0x000000000000791b */ /* 0x001fec0003800000 */
.L_x_10935:
[----:B------:R-:W-:Y:S05]  /*10780*/  BSYNC B0 ;  /* 0x0000000000007941 */ /* 0x000fea0003800000 */
.L_x_10934:
        /* <DEDUP_REMOVED lines=9> */
.L_x_10936:
[----:B------:R-:W-:Y:S01]  /*10820*/  IMAD.MOV.U32 R17, RZ, RZ, R14 ;  /* 0x000000ffff117224 */ /* 0x000fe200078e000e */
[----:B------:R-:W-:Y:S06]  /*10830*/  BRA `(.L_x_10937) ;  /* 0xffffffe400bc7947 */ /* 0x000fec000383ffff */
.L_x_10883:
[----:B------:R-:W-:Y:S01]  /*10840*/  BSSY B0, `(.L_x_10938) ;  /* 0x0000007000007945 */ /* 0x000fe20003800000 */
[----:B------:R-:W-:Y:S02]  /*10850*/  IMAD.MOV.U32 R13, RZ, RZ, R2 ;  /* 0x000000ffff0d7224 */ /* 0x000fe400078e0002 */
[----:B------:R-:W-:Y:S02]  /*10860*/  IMAD.MOV.U32 R11, RZ, RZ, 0x1f ;  /* 0x0000001fff0b7424 */ /* 0x000fe400078e00ff */
[----:B------:R-:W-:-:S07]  /*10870*/  IMAD.MOV.U32 R15, RZ, RZ, -0x1 ;  /* 0xffffffffff0f7424 */ /* 0x000fce00078e00ff */
[----:B012---:R-:W-:Y:S05]  /*10880*/  WARPSYNC.COLLECTIVE R15, `(.L_x_10939) ;  /* 0x000000000f087348 */ /* 0x007fea0003c00000 */
[----:B------:R3:W4:Y:S02]  /*10890*/  SHFL.IDX P6, R14, R13, R12, R11 ;  /* 0x0000000c0d0e7389 */ /* 0x00072400000c000b */
[----:B01234-:R-:W-:Y:S01]  /*108a0*/  ENDCOLLECTIVE ;  /* 0x000000000000791b */ /* 0x01ffe20003800000 */
.L_x_10939:
[----:B------:R-:W-:Y:S05]  /*108b0*/  BSYNC B0 ;  /* 0x0000000000007941 */ /* 0x000fea0003800000 */
.L_x_10938:
[----:B------:R-:W-:Y:S01]  /*108c0*/  IMAD.MOV.U32 R7, RZ, RZ, R14 ;  /* 0x000000ffff077224 */ /* 0x000fe200078e000e */
[----:B------:R-:W-:Y:S06]  /*108d0*/  BRA `(.L_x_10882) ;  /* 0xffffffe400b07947 */ /* 0x000fec000383ffff */
.L_x_10887:
[----:B-1----:R1:W2:Y:S02]  /*108e0*/  SYNCS.PHASECHK.TRANS64.TRYWAIT P0, [R0+URZ+0x22820], R3 ;  /* 0x02282003000075a7 */ /* 0x0022a4000800017f */
[----:B--2---:R-:W-:Y:S05]  /*108f0*/  @!P0 NANOSLEEP.SYNCS 0x989680 ;  /* 0x009896800000895d */ /* 0x004fea0003900000 */
[----:B------:R-:W2:Y:S02]  /*10900*/  @!P0 SYNCS.PHASECHK.TRANS64 P0, [R0+URZ+0x22820], R3 ;  /* 0x02282003000085a7 */ /* 0x000ea4000800007f */
[----:B--2---:R-:W-:Y:S05]  /*10910*/  @!P0 BRA `(.L_x_10887) ;  /* 0xfffffffc00f08947 */ /* 0x004fea000383ffff */
[----:B------:R-:W-:Y:S05]  /*10920*/  BRA `(.L_x_10940) ;  /* 0xffffffec00247947 */ /* 0x000fea000383ffff */
.L_x_10888:
        /* <DEDUP_REMOVED lines=11> */
.L_x_10942:
[----:B------:R-:W-:Y:S05]  /*109e0*/  BSYNC B0 ;  /* 0x0000000000007941 */ /* 0x000fea0003800000 */
.L_x_10941:
[----:B------:R-:W-:Y:S05]  /*109f0*/  BRA `(.L_x_10943) ;  /* 0xffffffec000c7947 */ /* 0x000fea000383ffff */
.L_x_10891:
[----:B------:R-:W-:Y:S01]  /*10a00*/  BSSY B1, `(.L_x_10944) ;  /* 0x0000006000017945 */ /* 0x000fe20003800000 */
[----:B------:R-:W-:-:S07]  /*10a10*/  IMAD.MOV.U32 R15, RZ, RZ, -0x1 ;  /* 0xffffffffff0f7424 */ /* 0x000fce00078e00ff */
[----:B012---:R-:W-:Y:S05]  /*10a20*/  WARPSYNC.COLLECTIVE R15, `(.L_x_10945) ;  /* 0x000000000f0c7348 */ /* 0x007fea0003c00000 */
[----:B------:R-:W-:Y:S02]  /*10a30*/  ELECT P6, UR62, PT ;  /* 0x00000000003e782f */ /* 0x000fe400038c0000 */
[----:B------:R-:W-:Y:S01]  /*10a40*/  MOV R14, UR62 ;  /* 0x0000003e000e7c02 */ /* 0x000fe20008000f00 */
[----:B012---:R-:W-:Y:S10]  /*10a50*/  ENDCOLLECTIVE ;  /* 0x000000000000791b */ /* 0x007ff40003800000 */
.L_x_10945:
[----:B------:R-:W-:Y:S05]  /*10a60*/  BSYNC B1 ;  /* 0x0000000000017941 */ /* 0x000fea0003800000 */
.L_x_10944:
[----:B------:R-:W-:Y:S05]  /*10a70*/  BRA `(.L_x_10946) ;  /* 0xffffffec00047947 */ /* 0x000fea000383ffff */
.L_x_10893:
[----:B-1----:R1:W2:Y:S02]  /*10a80*/  SYNCS.PHASECHK.TRANS64.TRYWAIT P0, [R6+URZ], R5 ;  /* 0x00000005060075a7 */ /* 0x0022a4000800017f */
[----:B--2---:R-:W-:Y:S05]  /*10a90*/  @!P0 NANOSLEEP.SYNCS 0x989680 ;  /* 0x009896800000895d */ /* 0x004fea0003900000 */
[----:B------:R-:W2:Y:S02]  /*10aa0*/  @!P0 SYNCS.PHASECHK.TRANS64 P0, [R6+URZ], R5 ;  /* 0x00000005060085a7 */ /* 0x000ea4000800007f */
[----:B--2---:R-:W-:Y:S05]  /*10ab0*/  @!P0 BRA `(.L_x_10893) ;  /* 0xfffffffc00f08947 */ /* 0x004fea000383ffff */
[----:B------:R-:W-:Y:S05]  /*10ac0*/  BRA `(.L_x_10947) ;  /* 0xffffffec00407947 */ /* 0x000fea000383ffff */
.L_x_10894:
[----:B--2---:R2:W3:Y:S02]  /*10ad0*/  SYNCS.PHASECHK.TRANS64.TRYWAIT P0, [R7+URZ], R2 ;  /* 0x00000002070075a7 */ /* 0x0044e4000800017f */
[----:B---3--:R-:W-:Y:S05]  /*10ae0*/  @!P0 NANOSLEEP.SYNCS 0x989680 ;  /* 0x009896800000895d */ /* 0x008fea0003900000 */
[----:B------:R-:W3:Y:S02]  /*10af0*/  @!P0 SYNCS.PHASECHK.TRANS64 P0, [R7+URZ], R2 ;  /* 0x00000002070085a7 */ /* 0x000ee4000800007f */
[----:B---3--:R-:W-:Y:S05]  /*10b00*/  @!P0 BRA `(.L_x_10894) ;  /* 0xfffffffc00f08947 */ /* 0x008fea000383ffff */
[----:B------:R-:W-:Y:S05]  /*10b10*/  BRA `(.L_x_10948) ;  /* 0xffffffec00347947 */ /* 0x000fea000383ffff */
.L_x_10896:
[----:B---3--:R3:W4:Y:S02]  /*10b20*/  SYNCS.PHASECHK.TRANS64.TRYWAIT P0, [R4+URZ], R5 ;  /* 0x00000005040075a7 */ /* 0x008724000800017f */
[----:B----4-:R-:W-:Y:S05]  /*10b30*/  @!P0 NANOSLEEP.SYNCS 0x989680 ;  /* 0x009896800000895d */ /* 0x010fea0003900000 */
[----:B------:R-:W4:Y:S02]  /*10b40*/  @!P0 SYNCS.PHASECHK.TRANS64 P0, [R4+URZ], R5 ;  /* 0x00000005040085a7 */ /* 0x000f24000800007f */
[----:B----4-:R-:W-:Y:S05]  /*10b50*/  @!P0 BRA `(.L_x_10896) ;  /* 0xfffffffc00f08947 */ /* 0x010fea000383ffff */
[----:B------:R-:W-:Y:S05]  /*10b60*/  BRA `(.L_x_10949) ;  /* 0xffffffec003c7947 */ /* 0x000fea000383ffff */
.L_x_10950:
        /* <DEDUP_REMOVED lines=9> */
.L_x_11975:


//--------------------- .text._ZN7cutlass13device_kernelIN5flash11enable_sm90INS1_16FlashAttnFwdSm90INS1_25CollectiveMainloopFwdSm90ILi2EN4cute5tupleIJNS5_1CILi1EEES8_S8_EEENS6_IJNS7_ILi128EEENS7_ILi96EEENS7_ILi64EEEEEELi256ENS_10bfloat16_tEfNS_4arch4Sm90ELb1ELb0ELb0ELb1ELb0ELb1ELb0ELb1ELb0ELb0ELb0ELb0EEENS1_21CollectiveEpilogueFwdINS6_IJSA_NS7_ILi256EEESB_EEES9_SE_SG_Li256ELb1ELb0ELb0ELb0EEENS1_36VarlenDynamicPersistentTileSchedulerILi128ELi96ELi256ELi32ELb0ELb0ELb1ELb1ELb1ELb1EEEEEEEEEvNT_6ParamsE --------------------------
	.section	.text._ZN7cutlass13device_kernelIN5flash11enable_sm90INS1_16FlashAttnFwdSm90INS1_25CollectiveMainloopFwdSm90ILi2EN4cute5tupleIJNS5_1CILi1EEES8_S8_EEENS6_IJNS7_ILi128EEENS7_ILi96EEENS7_ILi64EEEEEELi256ENS_10bfloat16_tEfNS_4arch4Sm90ELb1ELb0ELb0ELb1ELb0ELb1ELb0ELb1ELb0ELb0ELb0ELb0EEENS1_21CollectiveEpilogueFwdINS6_IJSA_NS7_ILi256EEESB_EEES9_SE_SG_Li256ELb1ELb0ELb0ELb0EEENS1_36VarlenDynamicPersistentTileSchedulerILi128ELi96ELi256ELi32ELb0ELb0ELb1ELb1ELb1ELb1EEEEEEEEEvNT_6ParamsE,"ax",@progbits
	.align	128
.text._ZN7cutlass13device_kernelIN5flash11enable_sm90INS1_16FlashAttnFwdSm90INS1_25CollectiveMainloopFwdSm90ILi2EN4cute5tupleIJNS5_1CILi1EEES8_S8_EEENS6_IJNS7_ILi128EEENS7_ILi96EEENS7_ILi64EEEEEELi256ENS_10bfloat16_tEfNS_4arch4Sm90ELb1ELb0ELb0ELb1ELb0ELb1ELb0ELb1ELb0ELb0ELb0ELb0EEENS1_21CollectiveEpilogueFwdINS6_IJSA_NS7_ILi256EEESB_EEES9_SE_SG_Li256ELb1ELb0ELb0ELb0EEENS1_36VarlenDynamicPersistentTileSchedulerILi128ELi96ELi256ELi32ELb0ELb0ELb1ELb1ELb1ELb1EEEEEEEEEvNT_6ParamsE:
        .type           _ZN7cutlass13device_kernelIN5flash11enable_sm90INS1_16FlashAttnFwdSm90INS1_25CollectiveMainloopFwdSm90ILi2EN4cute5tupleIJNS5_1CILi1EEES8_S8_EEENS6_IJNS7_ILi128EEENS7_ILi96EEENS7_ILi64EEEEEELi256ENS_10bfloat16_tEfNS_4arch4Sm90ELb1ELb0ELb0ELb1ELb0ELb1ELb0ELb1ELb0ELb0ELb0ELb0EEENS1_21CollectiveEpilogueFwdINS6_IJSA_NS7_ILi256EEESB_EEES9_SE_SG_Li256ELb1ELb0ELb0ELb0EEENS1_36VarlenDynamicPersistentTileSchedulerILi128ELi96ELi256ELi32ELb0ELb0ELb1ELb1ELb1ELb1EEEEEEEEEvNT_6ParamsE,@function
        .size           _ZN7cutlass13device_kernelIN5flash11enable_sm90INS1_16FlashAttnFwdSm90INS1_25CollectiveMainloopFwdSm90ILi2EN4cute5tupleIJNS5_1CILi1EEES8_S8_EEENS6_IJNS7_ILi128EEENS7_ILi96EEENS7_ILi64EEEEEELi256ENS_10bfloat16_tEfNS_4arch4Sm90ELb1ELb0ELb0ELb1ELb0ELb1ELb0ELb1ELb0ELb0ELb0ELb0EEENS1_21CollectiveEpilogueFwdINS6_IJSA_NS7_ILi256EEESB_EEES9_SE_SG_Li256ELb1ELb0ELb0ELb0EEENS1_36VarlenDynamicPersistentTileSchedulerILi128ELi96ELi256ELi32ELb0ELb0ELb1ELb1ELb1ELb1EEEEEEEEEvNT_6ParamsE,(.L_x_11976 - _ZN7cutlass13device_kernelIN5flash11enable_sm90INS1_16FlashAttnFwdSm90INS1_25CollectiveMainloopFwdSm90ILi2EN4cute5tupleIJNS5_1CILi1EEES8_S8_EEENS6_IJNS7_ILi128EEENS7_ILi96EEENS7_ILi64EEEEEELi256ENS_10bfloat16_tEfNS_4arch4Sm90ELb1ELb0ELb0ELb1ELb0ELb1ELb0ELb1ELb0ELb0ELb0ELb0EEENS1_21CollectiveEpilogueFwdINS6_IJSA_NS7_ILi256EEESB_EEES9_SE_SG_Li256ELb1ELb0ELb0ELb0EEENS1_36VarlenDynamicPersistentTileSchedulerILi128ELi96ELi256ELi32ELb0ELb0ELb1ELb1ELb1ELb1EEEEEEEEEvNT_6ParamsE)
        .other          _ZN7cutlass13device_kernelIN5flash11enable_sm90INS1_16FlashAttnFwdSm90INS1_25CollectiveMainloopFwdSm90ILi2EN4cute5tupleIJNS5_1CILi1EEES8_S8_EEENS6_IJNS7_ILi128EEENS7_ILi96EEENS7_ILi64EEEEEELi256ENS_10bfloat16_tEfNS_4arch4Sm90ELb1ELb0ELb0ELb1ELb0ELb1ELb0ELb1ELb0ELb0ELb0ELb0EEENS1_21CollectiveEpilogueFwdINS6_IJSA_NS7_ILi256EEESB_EEES9_SE_SG_Li256ELb1ELb0ELb0ELb0EEENS1_36VarlenDynamicPersistentTileSchedulerILi128ELi96ELi256ELi32ELb0ELb0ELb1ELb1ELb1ELb1EEEEEEEEEvNT_6ParamsE,@"STO_CUDA_ENTRY STV_DEFAULT"
_ZN7cutlass13device_kernelIN5flash11enable_sm90INS1_16FlashAttnFwdSm90INS1_25CollectiveMainloopFwdSm90ILi2EN4cute5tupleIJNS5_1CILi1EEES8_S8_EEENS6_IJNS7_ILi128EEENS7_ILi96EEENS7_ILi64EEEEEELi256ENS_10bfloat16_tEfNS_4arch4Sm90ELb1ELb0ELb0ELb1ELb0ELb1ELb0ELb1ELb0ELb0ELb0ELb0EEENS1_21CollectiveEpilogueFwdINS6_IJSA_NS7_ILi256EEESB_EEES9_SE_SG_Li256ELb1ELb0ELb0ELb0EEENS1_36VarlenDynamicPersistentTileSchedulerILi128ELi96ELi256ELi32ELb0ELb0ELb1ELb1ELb1ELb1EEEEEEEEEvNT_6ParamsE:
        /* <DEDUP_REMOVED lines=27> */
.L_x_10952:
[----:B------:R-:W-:Y:S05]  /*01b0*/  BSYNC B0 ;  /* 0x0000000000007941 */ /* 0x000fea0003800000 */
.L_x_10951:
        /* <DEDUP_REMOVED lines=41> */
.L_x_10953:
        /* <DEDUP_REMOVED lines=22> */
.L_x_10954:
        /* <DEDUP_REMOVED lines=18> */
.L_x_10955:
        /* <DEDUP_REMOVED lines=22> */
.L_x_10956:
        /* <DEDUP_REMOVED lines=22> */
.L_x_10957:
        /* <DEDUP_REMOVED lines=8> */
.L_x_10960:
[----:B------:R-:W-:-:S08]  /*0a10*/  NOP ;  /* 0x0000000000007918 */ /* 0x000fd00000000000 */
[----:B------:R-:W0:Y:S02]  /*0a20*/  USETMAXREG.TRY_ALLOC.CTAPOOL UP0, 0xf0 ;  /* 0x000000f0000079c8 */ /* 0x000e240008000600 */
[----:B0-----:R-:W-:-:S13]  /*0a30*/  PLOP3.LUT P0, PT, PT, PT, UP0, 0x80, 0x0 ;  /* 0x000000000000781c */ /* 0x001fda0003f0f008 */
[----:B------:R-:W-:Y:S05]  /*0a40*/  @!P0 BRA `(.L_x_10960) ;  /* 0xfffffffc00f08947 */ /* 0x000fea000383ffff */
[----:B------:R-:W2:Y:S01]  /*0a50*/  LDL.LU R0, [R1] ;  /* 0x0000000001007983 */ /* 0x000ea20000300800 */
[----:B------:R-:W0:Y:S01]  /*0a60*/  S2R R2, SR_TID.X ;  /* 0x0000000000027919 */ /* 0x000e220000002100 */
[----:B------:R-:W1:Y:S01]  /*0a70*/  S2UR UR5, SR_CgaCtaId ;  /* 0x00000000000579c3 */ /* 0x000e620000008800 */
[----:B------:R-:W-:Y:S01]  /*0a80*/  UMOV UR4, 0x400 ;  /* 0x0000040000047882 */ /* 0x000fe20000000000 */
[----:B0-----:R-:W-:-:S06]  /*0a90*/  SHF.R.U32.HI R2, RZ, 0x7, R2 ;  /* 0x00000007ff027819 */ /* 0x001fcc0000011602 */
[----:B------:R-:W-:Y:S06]  /*0aa0*/  BAR.ARV 0x8, 0x120 ;  /* 0x0204800000007b1d */ /* 0x000fec0000002000 */
[----:B------:R-:W-:-:S13]  /*0ab0*/  ISETP.NE.AND P0, PT, R2, 0x1, PT ;  /* 0x000000010200780c */ /* 0x000fda0003f05270 */
[----:B------:R-:W-:Y:S08]  /*0ac0*/  @!P0 BAR.ARV 0x9, 0x100 ;  /* 0x0244000000008b1d */ /* 0x000ff00000002000 */
[----:B------:R-:W-:Y:S01]  /*0ad0*/  BAR.SYNC.DEFER_BLOCKING 0x5, 0x120 ;  /* 0x0144800000007b1d */ /* 0x000fe20000010000 */
[----:B-1----:R-:W-:-:S06]  /*0ae0*/  ULEA UR4, UR5, UR4, 0x18 ;  /* 0x0000000405047291 */ /* 0x002fcc000f8ec03f */
[----:B------:R-:W-:Y:S01]  /*0af0*/  IMAD.U32 R18, RZ, RZ, UR4 ;  /* 0x00000004ff127e24 */ /* 0x000fe2000f8e00ff */
[----:B------:R-:W-:-:S04]  /*0b00*/  ULDC UR4, c[0x0][0xc14] ;  /* 0x0003050000047ab9 */ /* 0x000fc80000000800 */
[----:B------:R-:W0:Y:S01]  /*0b10*/  LDS.128 R204, [R18+0x228d0] ;  /* 0x0228d00012cc7984 */ /* 0x000e220000000c00 */
[----:B------:R-:W-:Y:S06]  /*0b20*/  BAR.ARV 0x4, 0x120 ;  /* 0x0104800000007b1d */ /* 0x000fec0000002000 */
[----:B--2---:R-:W-:-:S04]  /*0b30*/  LOP3.LUT R0, R0, 0xffffffef, RZ, 0xc0, !PT ;  /* 0xffffffef00007812 */ /* 0x004fc800078ec0ff */
[----:B------:R-:W-:-:S05]  /*0b40*/  @P0 LOP3.LUT R0, R0, 0x10, RZ, 0xfc, !PT ;  /* 0x0000001000000812 */ /* 0x000fca00078efcff */
[----:B------:R1:W-:Y:S01]  /*0b50*/  STL [R1], R0 ;  /* 0x0000000001007387 */ /* 0x0003e20000100800 */
[----:B0-----:R-:W-:-:S13]  /*0b60*/  ISETP.GE.AND P0, PT, R207, UR4, PT ;  /* 0x00000004cf007c0c */ /* 0x001fda000bf06270 */
[----:B-1----:R-:W-:Y:S05]  /*0b70*/  @P0 BRA `(.L_x_10961) ;  /* 0x0000017400c40947 */ /* 0x002fea0003800000 */
        /* <DEDUP_REMOVED lines=12> */
[----:B------:R-:W-:-:S03]  /*0c40*/  IMAD.IADD R233, R10, 0x1, -R233 ;  /* 0x000000010ae97824 */ /* 0x000fc600078e0ae9 */
        /* <DEDUP_REMOVED lines=10> */
[----:B------:R-:W-:Y:S02]  /*0cf0*/  LEA.HI R3, R0, R10, RZ, 0x4 ;  /* 0x0000000a00037211 */ /* 0x000fe400078f20ff */
[----:B------:R-:W-:Y:S02]  /*0d00*/  LOP3.LUT R5, R5, 0xfffffff8, RZ, 0xc0, !PT ;  /* 0xfffffff805057812 */ /* 0x000fe400078ec0ff */
[----:B------:R-:W-:-:S02]  /*0d10*/  SHF.R.S32.HI R6, RZ, 0x4, R3 ;  /* 0x00000004ff067819 */ /* 0x000fc40000011403 */
[----:B------:R-:W-:Y:S01]  /*0d20*/  LOP3.LUT R212, R7, 0x7ffffffc, RZ, 0xc0, !PT ;  /* 0x7ffffffc07d47812 */ /* 0x000fe200078ec0ff */
[----:B------:R-:W-:Y:S01]  /*0d30*/  IMAD.IADD R9, R4, 0x1, -R5 ;  /* 0x0000000104097824 */ /* 0x000fe200078e0a05 */
[C---:B------:R-:W-:Y:S02]  /*0d40*/  LOP3.LUT R4, R3.reuse, 0x3fffff0, RZ, 0xc0, !PT ;  /* 0x03fffff003047812 */ /* 0x040fe400078ec0ff */
[----:B------:R-:W-:Y:S01]  /*0d50*/  LEA.HI R3, R3, R6, RZ, 0x1 ;  /* 0x0000000603037211 */ /* 0x000fe200078f08ff */
[----:B------:R-:W-:Y:S02]  /*0d60*/  IMAD R9, R8, 0x10, R9 ;  /* 0x0000001008097824 */ /* 0x000fe400078e0209 */
[----:B------:R-:W-:Y:S01]  /*0d70*/  IMAD.IADD R212, R233, 0x1, -R212 ;  /* 0x00000001e9d47824 */ /* 0x000fe200078e0ad4 */
[----:B------:R-:W-:Y:S01]  /*0d80*/  LOP3.LUT R5, R3, 0x1ffffffe, RZ, 0xc0, !PT ;  /* 0x1ffffffe03057812 */ /* 0x000fe200078ec0ff */
[----:B------:R-:W-:Y:S02]  /*0d90*/  IMAD.IADD R3, R10, 0x1, -R4 ;  /* 0x000000010a037824 */ /* 0x000fe400078e0a04 */
[----:B------:R-:W-:-:S02]  /*0da0*/  IMAD R213, R2, 0x40, R9 ;  /* 0x0000004002d57824 */ /* 0x000fc400078e0209 */
[----:B------:R-:W-:Y:S01]  /*0db0*/  IMAD R4, R210, 0x10, R3 ;  /* 0x00000010d2047824 */ /* 0x000fe200078e0203 */
[-C--:B------:R-:W-:Y:S01]  /*0dc0*/  LEA.HI R3, R0, R10.reuse, RZ, 0x2 ;  /* 0x0000000a00037211 */ /* 0x080fe200078f10ff */
[----:B------:R-:W-:Y:S01]  /*0dd0*/  IMAD.IADD R5, R6, 0x1, -R5 ;  /* 0x0000000106057824 */ /* 0x000fe200078e0a05 */
[----:B------:R-:W-:Y:S01]  /*0de0*/  LEA.HI R0, R0, R10, RZ, 0x3 ;  /* 0x0000000a00007211 */ /* 0x000fe200078f18ff */
[----:B------:R-:W-:Y:S01]  /*0df0*/  IMAD.MOV.U32 R2, RZ, RZ, RZ ;  /* 0x000000ffff027224 */ /* 0x000fe200078e00ff */
[----:B------:R-:W-:Y:S01]  /*0e00*/  SHF.R.S32.HI R19, RZ, 0x2, R3 ;  /* 0x00000002ff137819 */ /* 0x000fe20000011403 */
[----:B------:R-:W-:Y:S01]  /*0e10*/  IMAD R5, R4, 0x8, R5 ;  /* 0x0000000804057824 */ /* 0x000fe200078e0205 */
        /* <DEDUP_REMOVED lines=11> */
[----:B------:R-:W-:Y:S01]  /*0ed0*/  LEA.HI R3, R3, R218, RZ, 0x3 ;  /* 0x000000da03037211 */ /* 0x000fe200078f18ff */
[----:B------:R-:W-:Y:S01]  /*0ee0*/  IMAD.SHL.U32 R236, R5, 0x8, RZ ;  /* 0x0000000805ec7824 */ /* 0x000fe200078e00ff */
[----:B------:R-:W-:Y:S01]  /*0ef0*/  LOP3.LUT R203, R203, 0x1c0, RZ, 0xc0, !PT ;  /* 0x000001c0cbcb7812 */ /* 0x000fe200078ec0ff */
[----:B------:R-:W-:Y:S01]  /*0f00*/  IMAD.SHL.U32 R201, R0, 0x8, RZ ;  /* 0x0000000800c97824 */ /* 0x000fe200078e00ff */
[----:B------:R-:W-:Y:S01]  /*0f10*/  LOP3.LUT R4, R4, 0xfffffff8, RZ, 0xc0, !PT ;  /* 0xfffffff804047812 */ /* 0x000fe200078ec0ff */
[----:B------:R-:W-:Y:S01]  /*0f20*/  IMAD.SHL.U32 R3, R3, 0x40, RZ ;  /* 0x0000004003037824 */ /* 0x000fe200078e00ff */
[----:B------:R-:W-:-:S02]  /*0f30*/  SHF.R.U32.HI R237, RZ, 0x3, R203 ;  /* 0x00000003ffed7819 */ /* 0x000fc400000116cb */
[----:B------:R-:W-:Y:S01]  /*0f40*/  LOP3.LUT R0, R203, 0x38, R16, 0xf8, !PT ;  /* 0x00000038cb007812 */ /* 0x000fe200078ef810 */
[----:B------:R-:W-:Y:S01]  /*0f50*/  IMAD.IADD R230, R19, 0x1, -R4 ;  /* 0x0000000113e67824 */ /* 0x000fe200078e0a04 */
[----:B------:R-:W-:Y:S02]  /*0f60*/  LOP3.LUT R211, R3, 0xfffffe00, RZ, 0xc0, !PT ;  /* 0xfffffe0003d37812 */ /* 0x000fe400078ec0ff */
[----:B------:R-:W-:Y:S02]  /*0f70*/  SHF.R.S32.HI R226, RZ, 0x1f, R19 ;  /* 0x0000001fffe27819 */ /* 0x000fe40000011413 */
[----:B------:R-:W-:Y:S02]  /*0f80*/  LOP3.LUT R3, R211, R0, R237, 0xf6, !PT ;  /* 0x00000000d3037212 */ /* 0x000fe400078ef6ed */
[----:B------:R-:W-:Y:S02]  /*0f90*/  SHF.R.S32.HI R229, RZ, 0x1f, R218 ;  /* 0x0000001fffe57819 */ /* 0x000fe400000114da */
[----:B------:R-:W-:Y:S01]  /*0fa0*/  SHF.R.S32.HI R17, RZ, 0x1f, R16 ;  /* 0x0000001fff117819 */ /* 0x000fe20000011410 */
[----:B------:R-:W-:-:S07]  /*0fb0*/  IMAD R234, R3, 0x2, R18 ;  /* 0x0000000203ea7824 */ /* 0x000fce00078e0212 */
.L_x_11115:
[----:B0--3-5:R-:W0:Y:S02]  /*0fc0*/  LDC.64 R4, c[0x0][0xc60] ;  /* 0x00031800ff047b82 */ /* 0x029e240000000a00 */
[----:B0-----:R-:W-:-:S05]  /*0fd0*/  IMAD.WIDE R4, R207, 0x4, R4 ;  /* 0x00000004cf047825 */ /* 0x001fca00078e0204 */
[----:B------:R-:W2:Y:S01]  /*0fe0*/  LDG.E R217, desc[UR40][R4.64] ;  /* 0x0000002804d97981 */ /* 0x000ea2000c1e1900 */
[----:B------:R-:W-:Y:S05]  /*0ff0*/  YIELD ;  /* 0x0000000000007946 */ /* 0x000fea0003800000 */
[----:B------:R-:W-:Y:S01]  /*1000*/  ULDC.64 UR4, c[0x0][0xa28] ;  /* 0x00028a0000047ab9 */ /* 0x000fe20000000a00 */
[----:B------:R-:W-:Y:S01]  /*1010*/  ULDC.64 UR8, c[0x0][0xa18] ;  /* 0x0002860000087ab9 */ /* 0x000fe20000000a00 */
[----:B------:R-:W-:Y:S01]  /*1020*/  ISETP.NE.U32.AND P1, PT, RZ, UR4, PT ;  /* 0x00000004ff007c0c */ /* 0x000fe2000bf25070 */
[----:B------:R-:W-:Y:S01]  /*1030*/  ULDC.64 UR6, c[0x0][0xa08] ;  /* 0x0002820000067ab9 */ /* 0x000fe20000000a00 */
[----:B------:R-:W-:Y:S01]  /*1040*/  IMAD.MOV.U32 R3, RZ, RZ, RZ ;  /* 0x000000ffff037224 */ /* 0x000fe200078e00ff */
[----:B------:R-:W-:Y:S01]  /*1050*/  ISETP.NE.U32.AND P0, PT, RZ, UR6, PT ;  /* 0x00000006ff007c0c */ /* 0x000fe2000bf05070 */
[----:B----4-:R-:W-:Y:S01]  /*1060*/  IMAD.MOV.U32 R27, RZ, RZ, RZ ;  /* 0x000000ffff1b7224 */ /* 0x010fe200078e00ff */
[----:B------:R-:W-:-:S02]  /*1070*/  ISETP.NE.AND.EX P1, PT, RZ, UR5, PT, P1 ;  /* 0x00000005ff007c0c */ /* 0x000fc4000bf25310 */
[----:B------:R-:W-:Y:S02]  /*1080*/  ISETP.NE.AND.EX P0, PT, RZ, UR7, PT, P0 ;  /* 0x00000007ff007c0c */ /* 0x000fe4000bf05300 */
[----:B--2---:R-:W-:Y:S01]  /*1090*/  SHF.R.S32.HI R231, RZ, 0x1f, R217 ;  /* 0x0000001fffe77819 */ /* 0x004fe200000114d9 */
[----:B------:R-:W-:-:S08]  /*10a0*/  IMAD.SHL.U32 R215, R217, 0x4, RZ ;  /* 0x00000004d9d77824 */ /* 0x000fd000078e00ff */
[C---:B------:R-:W-:Y:S02]  /*10b0*/  @P1 LEA R6, P2, R217.reuse, UR4, 0x2 ;  /* 0x00000004d9061c11 */ /* 0x040fe4000f8410ff */
[C-C-:B------:R-:W-:Y:S02]  /*10c0*/  SHF.L.U64.HI R216, R217.reuse, 0x2, R231.reuse ;  /* 0x00000002d9d87819 */ /* 0x140fe400000102e7 */
[----:B------:R-:W-:Y:S02]  /*10d0*/  @P1 LEA.HI.X R7, R217, UR5, R231, 0x2, P2 ;  /* 0x00000005d9071c11 */ /* 0x000fe400090f14e7 */
[----:B------:R-:W-:Y:S01]  /*10e0*/  ISETP.NE.U32.AND P2, PT, RZ, UR8, PT ;  /* 0x00000008ff007c0c */ /* 0x000fe2000bf45070 */
[----:B------:R-:W-:Y:S01]  /*10f0*/  ULDC UR4, c[0x0][0x288] ;  /* 0x0000a20000047ab9 */ /* 0x000fe20000000800 */
[----:B-1----:R-:W-:Y:S01]  /*1100*/  IADD3 R8, P3, R215, UR6, RZ ;  /* 0x00000006d7087c10 */ /* 0x002fe2000ff7e0ff */
        /* <DEDUP_REMOVED lines=29> */
.L_x_10962:
        /* <DEDUP_REMOVED lines=10> */
.L_x_10963:
[----:B------:R-:W-:Y:S05]  /*1380*/  @!P0 BRA `(.L_x_10964) ;  /* 0x00000000000c8947 */ /* 0x000fea0003800000 */
[----:B------:R-:W2:Y:S04]  /*1390*/  LDG.E R5, desc[UR40][R8.64] ;  /* 0x0000002808057981 */ /* 0x000ea8000c1e1900 */
[----:B------:R-:W2:Y:S02]  /*13a0*/  LDG.E R24, desc[UR40][R8.64+0x4] ;  /* 0x0000042808187981 */ /* 0x000ea4000c1e1900 */
[----:B--2---:R-:W-:-:S07]  /*13b0*/  IMAD.IADD R24, R24, 0x1, -R5 ;  /* 0x0000000118187824 */ /* 0x004fce00078e0a05 */
.L_x_10964:
        /* <DEDUP_REMOVED lines=21> */
[----:B------:R-:W-:-:S03]  /*1510*/  IADD3 R3, R204, R3, -R202 ;  /* 0x00000003cc037210 */ /* 0x000fc60007ffe8ca */
[----:B------:R-:W-:-:S04]  /*1520*/  IMAD.HI R0, R0, 0x2aaaaaab, RZ ;  /* 0x2aaaaaab00007827 */ /* 0x000fc800078e02ff */
[----:B------:R-:W-:Y:S01]  /*1530*/  IMAD.HI R4, R3, 0x2aaaaaab, RZ ;  /* 0x2aaaaaab03047827 */ /* 0x000fe200078e02ff */
[----:B------:R-:W-:-:S04]  /*1540*/  SHF.R.U32.HI R3, RZ, 0x1f, R0 ;  /* 0x0000001fff037819 */ /* 0x000fc80000011600 */
[----:B------:R-:W-:Y:S02]  /*1550*/  SHF.R.U32.HI R5, RZ, 0x1f, R4 ;  /* 0x0000001fff057819 */ /* 0x000fe40000011604 */
[----:B------:R-:W-:Y:S02]  /*1560*/  LEA.HI.SX32 R3, R0, R3, 0x1c ;  /* 0x0000000300037211 */ /* 0x000fe400078fe2ff */
[----:B------:R-:W-:-:S04]  /*1570*/  LEA.HI.SX32 R4, R4, R5, 0x1c ;  /* 0x0000000504047211 */ /* 0x000fc800078fe2ff */
[----:B------:R-:W-:-:S05]  /*1580*/  VIMNMX R177, R3, R4, PT ;  /* 0x0000000403b17248 */ /* 0x000fca0003fe0100 */
        /* <DEDUP_REMOVED lines=33> */
.L_x_10967:
[----:B------:R-:W-:Y:S05]  /*17a0*/  BSYNC B6 ;  /* 0x0000000000067941 */ /* 0x000fea0003800000 */
.L_x_10966:
        /* <DEDUP_REMOVED lines=20> */
.L_x_10969:
[----:B------:R-:W-:Y:S05]  /*18f0*/  BSYNC B6 ;  /* 0x0000000000067941 */ /* 0x000fea0003800000 */
.L_x_10968:
        /* <DEDUP_REMOVED lines=19> */
[----:B------:R-:W-:Y:S01]  /*1a30*/  VIADD R92, R16, 0x80 ;  /* 0x00000080105c7836 */ /* 0x000fe20000000000 */
[----:B-1----:R-:W-:Y:S01]  /*1a40*/  SHF.L.U64.HI R86, R42, 0x6, R43 ;  /* 0x000000062a567819 */ /* 0x002fe2000001022b */
[----:B------:R-:W-:Y:S02]  /*1a50*/  VIADD R90, R16, 0xa0 ;  /* 0x000000a0105a7836 */ /* 0x000fe40000000000 */
[-C--:B------:R-:W-:Y:S01]  /*1a60*/  IMAD R6, R33, R42.reuse, RZ ;  /* 0x0000002a21067224 */ /* 0x080fe200078e02ff */
[----:B---3--:R-:W-:Y:S01]  /*1a70*/  SHF.L.U64.HI R83, R54, 0x6, R55 ;  /* 0x0000000636537819 */ /* 0x008fe20000010237 */
[----:B--2---:R-:W-:Y:S01]  /*1a80*/  IMAD.WIDE.U32 R4, R56, R42, RZ ;  /* 0x0000002a38047225 */ /* 0x004fe200078e00ff */
[----:B------:R-:W-:-:S03]  /*1a90*/  SHF.R.U32.HI R26, RZ, 0x7, R20 ;  /* 0x00000007ff1a7819 */ /* 0x000fc60000011614 */
[----:B------:R-:W0:Y:S01]  /*1aa0*/  @P0 LDC R3, c[0x0][0x42c] ;  /* 0x00010b00ff030b82 */ /* 0x000e220000000800 */
[----:B------:R-:W-:Y:S01]  /*1ab0*/  ISETP.NE.AND P6, PT, R26, 0x1, PT ;  /* 0x000000011a00780c */ /* 0x000fe20003fc5270 */
[----:B------:R-:W-:Y:S02]  /*1ac0*/  IMAD.SHL.U32 R28, R232, 0x4, RZ ;  /* 0x00000004e81c7824 */ /* 0x000fe400078e00ff */
[----:B------:R-:W-:Y:S02]  /*1ad0*/  IMAD.SHL.U32 R85, R230, 0x40, RZ ;  /* 0x00000040e6557824 */ /* 0x000fe400078e00ff */
[----:B------:R-:W-:Y:S01]  /*1ae0*/  IMAD.MOV.U32 R78, RZ, RZ, 0x20 ;  /* 0x00000020ff4e7424 */ /* 0x000fe200078e00ff */
[----:B------:R-:W-:Y:S01]  /*1af0*/  SHF.R.S32.HI R29, RZ, 0x1f, R28 ;  /* 0x0000001fff1d7819 */ /* 0x000fe2000001141c */
[----:B------:R-:W1:Y:S01]  /*1b00*/  @P0 LDC R7, c[0x0][0x430] ;  /* 0x00010c00ff070b82 */ /* 0x000e620000000800 */
[----:B------:R-:W-:Y:S01]  /*1b10*/  LOP3.LUT R85, R85, 0x1c0, RZ, 0xc0, !PT ;  /* 0x000001c055557812 */ /* 0x000fe200078ec0ff */
[----:B------:R-:W-:-:S02]  /*1b20*/  IMAD R75, R43, 0x60, RZ ;  /* 0x000000602b4b7824 */ /* 0x000fc400078e02ff */
[----:B------:R-:W-:Y:S01]  /*1b30*/  IMAD.SHL.U32 R84, R42, 0x40, RZ ;  /* 0x000000402a547824 */ /* 0x000fe200078e00ff */
[----:B------:R-:W-:Y:S01]  /*1b40*/  SHF.R.U32.HI R80, RZ, 0x3, R85 ;  /* 0x00000003ff507819 */ /* 0x000fe20000011655 */
[----:B------:R-:W-:Y:S02]  /*1b50*/  IMAD.SHL.U32 R81, R54, 0x40, RZ ;  /* 0x0000004036517824 */ /* 0x000fe400078e00ff */
[----:B------:R-:W-:Y:S02]  /*1b60*/  VIADD R79, R26, 0x8 ;  /* 0x000000081a4f7836 */ /* 0x000fe40000000000 */
[----:B----4-:R-:W-:Y:S02]  /*1b70*/  IMAD.SHL.U32 R76, R27, 0x2, RZ ;  /* 0x000000021b4c7824 */ /* 0x010fe400078e00ff */
        /* <DEDUP_REMOVED lines=16> */
[----:B------:R-:W-:Y:S01]  /*1c80*/  SEL R8, R0, RZ, !P0 ;  /* 0x000000ff00087207 */ /* 0x000fe20004000000 */
[----:B------:R-:W0:Y:S02]  /*1c90*/  LDC.64 R24, c[0x0][0x3e8] ;  /* 0x0000fa00ff187b82 */ /* 0x000e240000000a00 */
[----:B------:R-:W-:-:S04]  /*1ca0*/  IMAD.WIDE.U32 R20, R41, UR4, R4 ;  /* 0x0000000429147c25 */ /* 0x000fc8000f8e0004 */
[----:B------:R-:W-:Y:S02]  /*1cb0*/  IMAD R0, R8, UR4, RZ ;  /* 0x0000000408007c24 */ /* 0x000fe4000f8e02ff */
[----:B------:R-:W-:-:S04]  /*1cc0*/  IMAD.WIDE.U32 R4, R19, R42, R16 ;  /* 0x0000002a13047225 */ /* 0x000fc800078e0010 */
[----:B------:R-:W-:Y:S01]  /*1cd0*/  IMAD R93, R41, UR5, R0 ;  /* 0x00000005295d7c24 */ /* 0x000fe2000f8e0200 */
[----:B------:R-:W-:Y:S05]  /*1ce0*/  @!P6 WARPSYNC.ALL ;  /* 0x000000000000e948 */ /* 0x000fea0003800000 */
[----:B------:R-:W-:Y:S01]  /*1cf0*/  ULDC UR4, c[0x0][0x310] ;  /* 0x0000c40000047ab9 */ /* 0x000fe20000000800 */
[----:B------:R-:W-:Y:S01]  /*1d00*/  IMAD.IADD R93, R21, 0x1, R93 ;  /* 0x00000001155d7824 */ /* 0x000fe200078e025d */
[----:B------:R-:W-:Y:S01]  /*1d10*/  ISETP.GE.AND P1, PT, R96, UR4, PT ;  /* 0x0000000460007c0c */ /* 0x000fe2000bf26270 */
[----:B------:R-:W-:Y:S01]  /*1d20*/  ULDC.64 UR6, c[0x0][0x320] ;  /* 0x0000c80000067ab9 */ /* 0x000fe20000000a00 */
[----:B------:R-:W-:Y:S01]  /*1d30*/  @!P6 BAR.SYNC.DEFER_BLOCKING 0x9, 0x100 ;  /* 0x024400000000eb1d */ /* 0x000fe20000010000 */
[----:B------:R-:W-:Y:S01]  /*1d40*/  IADD3 R91, P0, R20, R4, RZ ;  /* 0x00000004145b7210 */ /* 0x000fe20007f1e0ff */
[----:B------:R-:W-:Y:S01]  /*1d50*/  VIADD R4, R16, 0xc0 ;  /* 0x000000c010047836 */ /* 0x000fe20000000000 */
[----:B------:R-:W-:Y:S01]  /*1d60*/  SEL R3, RZ, 0xffffffff, P1 ;  /* 0xffffffffff037807 */ /* 0x000fe20000800000 */
[----:B0-----:R-:W-:Y:S01]  /*1d70*/  IMAD.WIDE.U32 R10, R19, R24, R16 ;  /* 0x00000018130a7225 */ /* 0x001fe200078e0010 */
[----:B------:R-:W-:-:S02]  /*1d80*/  IADD3.X R89, R93, R5, R6, P0, !PT ;  /* 0x000000055d597210 */ /* 0x000fc400007fe406 */
[C---:B------:R-:W-:Y:S01]  /*1d90*/  ISETP.GE.AND P0, PT, R16.reuse, UR4, PT ;  /* 0x0000000410007c0c */ /* 0x040fe2000bf06270 */
[----:B------:R-:W-:Y:S01]  /*1da0*/  VIADD R6, R16, 0xe0 ;  /* 0x000000e010067836 */ /* 0x000fe20000000000 */
[----:B------:R-:W-:Y:S01]  /*1db0*/  ISETP.GE.AND P1, PT, R94, UR4, PT ;  /* 0x000000045e007c0c */ /* 0x000fe2000bf26270 */
[----:B------:R-:W-:Y:S01]  /*1dc0*/  IMAD.SHL.U32 R5, R3, 0x2, RZ ;  /* 0x0000000203057824 */ /* 0x000fe200078e00ff */
[----:B------:R-:W-:Y:S01]  /*1dd0*/  SEL R0, RZ, 0x1, P0 ;  /* 0x00000001ff007807 */ /* 0x000fe20000000000 */
[----:B------:R-:W-:Y:S01]  /*1de0*/  IMAD R3, R7, UR6, RZ ;  /* 0x0000000607037c24 */ /* 0x000fe2000f8e02ff */
[----:B------:R-:W-:Y:S01]  /*1df0*/  ISETP.GE.AND P0, PT, R95, UR4, PT ;  /* 0x000000045f007c0c */ /* 0x000fe2000bf06270 */
[----:B------:R-:W-:Y:S01]  /*1e00*/  IMAD.WIDE.U32 R42, R42, 0x60, RZ ;  /* 0x000000602a2a7825 */ /* 0x000fe200078e00ff */
[----:B------:R-:W-:Y:S02]  /*1e10*/  ISETP.GE.AND P3, PT, R6, UR4, PT ;  /* 0x0000000406007c0c */ /* 0x000fe4000bf66270 */
[----:B------:R-:W-:Y:S01]  /*1e20*/  LOP3.LUT R0, R5, 0x2, R0, 0xe2, !PT ;  /* 0x0000000205007812 */ /* 0x000fe200078ee200 */
[----:B------:R-:W-:Y:S01]  /*1e30*/  IMAD R7, R206, UR7, R3 ;  /* 0x00000007ce077c24 */ /* 0x000fe2000f8e0203 */
[----:B------:R-:W-:Y:S01]  /*1e40*/  SEL R3, RZ, 0x4, P0 ;  /* 0x00000004ff037807 */ /* 0x000fe20000000000 */
[----:B------:R-:W-:Y:S01]  /*1e50*/  IMAD.WIDE.U32 R48, R24, 0x60, RZ ;  /* 0x0000006018307825 */ /* 0x000fe200078e00ff */
[----:B------:R-:W-:-:S02]  /*1e60*/  SEL R6, RZ, 0x8, P1 ;  /* 0x00000008ff067807 */ /* 0x000fc40000800000 */
[----:B------:R-:W-:Y:S01]  /*1e70*/  ISETP.GE.AND P0, PT, R92, UR4, PT ;  /* 0x000000045c007c0c */ /* 0x000fe2000bf06270 */
[----:B------:R-:W-:Y:S01]  /*1e80*/  IMAD.SHL.U32 R87, R24, 0x40, RZ ;  /* 0x0000004018577824 */ /* 0x000fe200078e00ff */
[----:B------:R-:W-:Y:S01]  /*1e90*/  ISETP.GE.AND P1, PT, R90, UR4, PT ;  /* 0x000000045a007c0c */ /* 0x000fe2000bf26270 */
[----:B------:R-:W-:Y:S01]  /*1ea0*/  IMAD.IADD R75, R43, 0x1, R75 ;  /* 0x000000012b4b7824 */ /* 0x000fe200078e024b */
[----:B------:R-:W-:Y:S02]  /*1eb0*/  LOP3.LUT R0, R6, R0, R3, 0xfe, !PT ;  /* 0x0000000006007212 */ /* 0x000fe400078efe03 */
[----:B------:R-:W-:Y:S02]  /*1ec0*/  SEL R3, RZ, 0x10, P0 ;  /* 0x00000010ff037807 */ /* 0x000fe40000000000 */
[----:B------:R-:W-:Y:S02]  /*1ed0*/  SEL R6, RZ, 0x20, P1 ;  /* 0x00000020ff067807 */ /* 0x000fe40000800000 */
[----:B------:R-:W-:Y:S01]  /*1ee0*/  ISETP.GE.AND P2, PT, R4, UR4, PT ;  /* 0x0000000404007c0c */ /* 0x000fe2000bf46270 */
[----:B------:R-:W-:Y:S01]  /*1ef0*/  IMAD.WIDE.U32 R4, R206, UR6, R16 ;  /* 0x00000006ce047c25 */ /* 0x000fe2000f8e0010 */
[----:B------:R-:W-:Y:S01]  /*1f00*/  LOP3.LUT R3, R6, R0, R3, 0xfe, !PT ;  /* 0x0000000006037212 */ /* 0x000fe200078efe03 */
[----:B------:R-:W-:Y:S01]  /*1f10*/  ULDC.64 UR4, c[0x0][0x328] ;  /* 0x0000ca0000047ab9 */ /* 0x000fe20000000a00 */
[----:B------:R-:W-:Y:S01]  /*1f20*/  SEL R0, RZ, 0x40, P2 ;  /* 0x00000040ff007807 */ /* 0x000fe20001000000 */
[----:B------:R-:W-:Y:S01]  /*1f30*/  IMAD.IADD R5, R5, 0x1, R7 ;  /* 0x0000000105057824 */ /* 0x000fe200078e0207 */
[----:B------:R-:W-:Y:S01]  /*1f40*/  ISETP.GE.AND P0, PT, R16, R27, PT ;  /* 0x0000001b1000720c */ /* 0x000fe20003f06270 */
[----:B------:R-:W-:Y:S01]  /*1f50*/  IMAD R7, R8, UR4, RZ ;  /* 0x0000000408077c24 */ /* 0x000fe2000f8e02ff */
[----:B------:R-:W-:Y:S01]  /*1f60*/  LOP3.LUT R0, R3, R0, RZ, 0xfc, !PT ;  /* 0x0000000003007212 */ /* 0x000fe200078efcff */
[----:B------:R-:W-:Y:S01]  /*1f70*/  IMAD.WIDE.U32 R8, R19, R54, R16 ;  /* 0x0000003613087225 */ /* 0x000fe200078e0010 */
[----:B------:R-:W-:-:S02]  /*1f80*/  SEL R3, R27, RZ, P0 ;  /* 0x000000ff1b037207 */ /* 0x000fc40000000000 */
[----:B------:R-:W-:Y:S01]  /*1f90*/  LOP3.LUT P1, RZ, R230, 0x4, RZ, 0xc0, !PT ;  /* 0x00000004e6ff7812 */ /* 0x000fe2000782c0ff */
[----:B------:R-:W-:Y:S01]  /*1fa0*/  IMAD R63, R41, UR5, R7 ;  /* 0x00000005293f7c24 */ /* 0x000fe2000f8e0207 */
[----:B------:R-:W-:Y:S01]  /*1fb0*/  IADD3 R56, P2, R19, R56, RZ ;  /* 0x0000003813387210 */ /* 0x000fe20007f5e0ff */
[----:B------:R-:W-:Y:S01]  /*1fc0*/  IMAD.WIDE.U32 R40, R41, UR4, R4 ;  /* 0x0000000429287c25 */ /* 0x000fe2000f8e0004 */
[----:B------:R-:W-:Y:S01]  /*1fd0*/  SHF.L.U64.HI R82, R24, 0x6, R25 ;  /* 0x0000000618527819 */ /* 0x000fe20000010219 */
[----:B------:R-:W-:Y:S01]  /*1fe0*/  ULDC UR4, c[0x0][0x2e4] ;  /* 0x0000b90000047ab9 */ /* 0x000fe20000000800 */
[----:B------:R-:W-:Y:S01]  /*1ff0*/  SEL R78, R78, 0xffffffe0, !P1 ;  /* 0xffffffe04e4e7807 */ /* 0x000fe20004800000 */
[C---:B------:R-:W-:Y:S01]  /*2000*/  IMAD.IADD R3, R16.reuse, 0x1, R3 ;  /* 0x0000000110037824 */ /* 0x040fe200078e0203 */
[----:B------:R-:W-:Y:S01]  /*2010*/  ISETP.GE.AND P1, PT, R16, UR4, PT ;  /* 0x0000000410007c0c */ /* 0x000fe2000bf26270 */
[C---:B------:R-:W-:Y:S02]  /*2020*/  IMAD R4, R226.reuse, R54, RZ ;  /* 0x00000036e2047224 */ /* 0x040fe400078e02ff */
[----:B------:R-:W-:Y:S01]  /*2030*/  IMAD R6, R226, R24, RZ ;  /* 0x00000018e2067224 */ /* 0x000fe200078e02ff */
[----:B------:R-:W-:Y:S01]  /*2040*/  SHF.R.S32.HI R12, RZ, 0x1f, R3 ;  /* 0x0000001fff0c7819 */ /* 0x000fe20000011403 */
[----:B------:R-:W-:-:S02]  /*2050*/  IMAD R13, R19, R55, R4 ;  /* 0x00000037130d7224 */ /* 0x000fc400078e0204 */
[----:B------:R-:W-:Y:S01]  /*2060*/  IMAD.WIDE.U32 R4, R19, R54, R28 ;  /* 0x0000003613047225 */ /* 0x000fe200078e001c */
[----:B------:R-:W-:Y:S02]  /*2070*/  LEA.HI R12, R12, R3, RZ, 0x3 ;  /* 0x000000030c0c7211 */ /* 0x000fe400078f18ff */
[----:B------:R-:W-:Y:S01]  /*2080*/  LOP3.LUT R3, R85, 0x18, R16, 0xf8, !PT ;  /* 0x0000001855037812 */ /* 0x000fe200078ef810 */
[----:B------:R-:W-:Y:S01]  /*2090*/  IMAD.IADD R9, R13, 0x1, R9 ;  /* 0x000000010d097824 */ /* 0x000fe200078e0209 */
[----:B------:R-:W-:Y:S01]  /*20a0*/  SHF.R.S32.HI R68, RZ, 0x3, R12 ;  /* 0x00000003ff447819 */ /* 0x000fe2000001140c */
[----:B------:R-:W-:Y:S01]  /*20b0*/  IMAD.IADD R5, R5, 0x1, R13 ;  /* 0x0000000105057824 */ /* 0x000fe200078e020d */
[----:B-----5:R-:W-:Y:S01]  /*20c0*/  SHF.R.S32.HI R13, RZ, 0x1f, R31 ;  /* 0x0000001fff0d7819 */ /* 0x020fe2000001141f */
[----:B------:R-:W-:Y:S01]  /*20d0*/  IMAD R15, R19, R25, R6 ;  /* 0x00000019130f7224 */ /* 0x000fe200078e0206 */
[----:B------:R-:W-:Y:S01]  /*20e0*/  LOP3.LUT R3, R3, R80, RZ, 0x3c, !PT ;  /* 0x0000005003037212 */ /* 0x000fe200078e3cff */
[----:B------:R-:W-:Y:S01]  /*20f0*/  IMAD.WIDE.U32 R6, R19, R24, R28 ;  /* 0x0000001813067225 */ /* 0x000fe200078e001c */
[----:B------:R-:W-:-:S03]  /*2100*/  LOP3.LUT R69, R12, 0xfffffff8, RZ, 0xc0, !PT ;  /* 0xfffffff80c457812 */ /* 0x000fc600078ec0ff */
[----:B------:R-:W-:Y:S01]  /*2110*/  IMAD R14, R13, R24, RZ ;  /* 0x000000180d0e7224 */ /* 0x000fe200078e02ff */
[----:B------:R-:W-:Y:S01]  /*2120*/  SHF.R.S32.HI R62, RZ, 0x1f, R69 ;  /* 0x0000001fff3e7819 */ /* 0x000fe20000011445 */
[----:B------:R-:W-:Y:S02]  /*2130*/  IMAD.IADD R11, R15, 0x1, R11 ;  /* 0x000000010f0b7824 */ /* 0x000fe400078e020b */
[----:B------:R-:W-:Y:S02]  /*2140*/  IMAD.IADD R7, R7, 0x1, R15 ;  /* 0x0000000107077824 */ /* 0x000fe400078e020f */
[----:B------:R-:W-:Y:S01]  /*2150*/  IMAD R77, R210, 0x200, R3 ;  /* 0x00000200d24d7824 */ /* 0x000fe200078e0203 */
[----:B------:R-:W-:Y:S01]  /*2160*/  LOP3.LUT R3, R85, 0x38, R12, 0xf8, !PT ;  /* 0x0000003855037812 */ /* 0x000fe200078ef80c */
[----:B------:R-:W-:Y:S01]  /*2170*/  IMAD R15, R31, R25, R14 ;  /* 0x000000191f0f7224 */ /* 0x000fe200078e020e */
[----:B------:R-:W-:Y:S01]  /*2180*/  LOP3.LUT R12, R203, 0x38, R12, 0xf8, !PT ;  /* 0x00000038cb0c7812 */ /* 0x000fe200078ef80c */
[----:B------:R-:W-:Y:S01]  /*2190*/  IMAD R14, R13, R54, RZ ;  /* 0x000000360d0e7224 */ /* 0x000fe200078e02ff */
[----:B------:R-:W-:Y:S01]  /*21a0*/  LOP3.LUT R67, R3, R80, RZ, 0x3c, !PT ;  /* 0x0000005003437212 */ /* 0x000fe200078e3cff */
[----:B------:R-:W-:Y:S01]  /*21b0*/  IMAD.WIDE.U32 R44, R31, R24, R10 ;  /* 0x000000181f2c7225 */ /* 0x000fe200078e000a */
[----:B------:R-:W-:-:S02]  /*21c0*/  LOP3.LUT R12, R12, R237, RZ, 0x3c, !PT ;  /* 0x000000ed0c0c7212 */ /* 0x000fc400078e3cff */
[----:B------:R-:W-:Y:S01]  /*21d0*/  SEL R3, RZ, 0xffffff80, P3 ;  /* 0xffffff80ff037807 */ /* 0x000fe20001800000 */
[----:B------:R-:W-:-:S03]  /*21e0*/  IMAD.WIDE.U32 R46, R31, R24, R6 ;  /* 0x000000181f2e7225 */ /* 0x000fc600078e0006 */
[C---:B------:R-:W-:Y:S01]  /*21f0*/  LOP3.LUT R3, R0.reuse, 0x80, R3, 0xc8, !PT ;  /* 0x0000008000037812 */ /* 0x040fe200078ec803 */
[----:B------:R-:W-:Y:S01]  /*2200*/  IMAD R7, R31, R55, R14 ;  /* 0x000000371f077224 */ /* 0x000fe200078e020e */
[----:B------:R-:W-:Y:S01]  /*2210*/  LOP3.LUT R0, R0, 0x40, RZ, 0xc0, !PT ;  /* 0x0000004000007812 */ /* 0x000fe200078ec0ff */
[----:B------:R-:W-:Y:S02]  /*2220*/  IMAD R11, R55, 0x60, RZ ;  /* 0x00000060370b7824 */ /* 0x000fe400078e02ff */
[----:B------:R-:W-:-:S04]  /*2230*/  IMAD.WIDE.U32 R50, R31, R54, R8 ;  /* 0x000000361f327225 */ /* 0x000fc800078e0008 */
        /* <DEDUP_REMOVED lines=15> */
.L_x_11017:
        /* <DEDUP_REMOVED lines=68> */
.L_x_10974:
[----:B------:R-:W-:Y:S05]  /*2770*/  BSYNC B1 ;  /* 0x0000000000017941 */ /* 0x000fea0003800000 */
.L_x_10973:
        /* <DEDUP_REMOVED lines=29> */
.L_x_10976:
[----:B------:R-:W-:Y:S05]  /*2950*/  BSYNC B1 ;  /* 0x0000000000017941 */ /* 0x000fea0003800000 */
.L_x_10975:
        /* <DEDUP_REMOVED lines=34> */
.L_x_10977:
[----:B------:R-:W-:Y:S01]  /*2b80*/  IMAD R88, R2, 0x8, R18 ;  /* 0x0000000802587824 */ /* 0x000fe200078e0212 */
[----:B------:R-:W-:Y:S01]  /*2b90*/  SHF.L.U32 R101, R200, 0x1f, RZ ;  /* 0x0000001fc8657819 */ /* 0x000fe200000006ff */
[----:B------:R-:W-:Y:S03]  /*2ba0*/  BSSY B1, `(.L_x_10978) ;  /* 0x0000003000017945 */ /* 0x000fe60003800000 */
[----:B------:R-:W0:Y:S02]  /*2bb0*/  SYNCS.PHASECHK.TRANS64.TRYWAIT P6, [R88+URZ+0x22890], R101 ;  /* 0x02289065580075a7 */ /* 0x000e2400080c017f */
[----:B0-----:R-:W-:Y:S05]  /*2bc0*/  @!P6 BRA `(.L_x_10979) ;  /* 0x0000015400b8e947 */ /* 0x001fea0003800000 */
.L_x_11218:
[----:B------:R-:W-:Y:S05]  /*2bd0*/  BSYNC B1 ;  /* 0x0000000000017941 */ /* 0x000fea0003800000 */
.L_x_10978:
        /* <DEDUP_REMOVED lines=54> */
.L_x_10985:
[----:B------:R-:W-:Y:S05]  /*2f40*/  BSYNC B3 ;  /* 0x0000000000037941 */ /* 0x000fea0003800000 */
.L_x_10984:
[----:B--2---:R1:W-:Y:S02]  /*2f50*/  STG.E.128 desc[UR40][R14.64], R4 ;  /* 0x000000040e007986 */ /* 0x0043e4000c101d28 */
.L_x_10983:
[----:B------:R-:W-:Y:S05]  /*2f60*/  BSYNC B2 ;  /* 0x0000000000027941 */ /* 0x000fea0003800000 */
.L_x_10982:
        /* <DEDUP_REMOVED lines=52> */
.L_x_10987:
[----:B------:R-:W-:Y:S05]  /*32b0*/  BSYNC B2 ;  /* 0x0000000000027941 */ /* 0x000fea0003800000 */
.L_x_10986:
[----:B--2---:R2:W-:Y:S02]  /*32c0*/  STG.E.128 desc[UR40][R14.64+0x40], R4 ;  /* 0x000040040e007986 */ /* 0x0045e4000c101d28 */
.L_x_10981:
[----:B------:R-:W-:Y:S05]  /*32d0*/  BSYNC B1 ;  /* 0x0000000000017941 */ /* 0x000fea0003800000 */
.L_x_10980:
        /* <DEDUP_REMOVED lines=53> */
.L_x_10992:
[----:B------:R-:W-:Y:S05]  /*3630*/  BSYNC B2 ;  /* 0x0000000000027941 */ /* 0x000fea0003800000 */
.L_x_10991:
[----:B--2---:R3:W-:Y:S02]  /*3640*/  STG.E.128 desc[UR40][R12.64], R4 ;  /* 0x000000040c007986 */ /* 0x0047e4000c101d28 */
.L_x_10990:
[----:B------:R-:W-:Y:S05]  /*3650*/  BSYNC B1 ;  /* 0x0000000000017941 */ /* 0x000fea0003800000 */
.L_x_10989:
        /* <DEDUP_REMOVED lines=52> */
.L_x_10994:
[----:B------:R-:W-:Y:S05]  /*39a0*/  BSYNC B1 ;  /* 0x0000000000017941 */ /* 0x000fea0003800000 */
.L_x_10993:
[----:B--2---:R1:W-:Y:S01]  /*39b0*/  STG.E.128 desc[UR40][R12.64+0x40], R4 ;  /* 0x000040040c007986 */ /* 0x0043e2000c101d28 */
[----:B------:R-:W-:Y:S05]  /*39c0*/  BRA `(.L_x_10988) ;  /* 0x0000001400c07947 */ /* 0x000fea0003800000 */
.L_x_10972:
[----:B------:R-:W-:Y:S02]  /*39d0*/  ISETP.GE.AND P3, PT, R218, R100, PT ;  /* 0x00000064da00720c */ /* 0x000fe40003f66270 */
        /* <DEDUP_REMOVED lines=18> */
[----:B------:R-:W-:Y:S02]  /*3b00*/  CS2R R12, SRZ ;  /* 0x00000000000c7805 */ /* 0x000fe4000001ff00 */
[----:B------:R-:W-:-:S05]  /*3b10*/  @!P4 IADD3 R4, P5, R44, R4, RZ ;  /* 0x000000042c04c210 */ /* 0x000fca0007fbe0ff */
[----:B------:R-:W-:Y:S01]  /*3b20*/  @!P4 IMAD.X R10, R107, 0x1, R71, P5 ;  /* 0x000000016b0ac824 */ /* 0x000fe200028e0647 */
[C---:B---3--:R-:W-:Y:S01]  /*3b30*/  @!P4 LEA R32, P5, R4.reuse, R32, 0x1 ;  /* 0x000000200420c211 */ /* 0x048fe200078a08ff */
[----:B------:R2:W3:Y:S03]  /*3b40*/  @!P4 LDG.E.128 R12, desc[UR40][R6.64] ;  /* 0x00000028060cc981 */ /* 0x0004e6000c1e1d00 */
[----:B------:R-:W-:-:S05]  /*3b50*/  @!P4 LEA.HI.X R33, R4, R33, R10, 0x1, P5 ;  /* 0x000000210421c211 */ /* 0x000fca00028f0c0a */
[----:B------:R3:W4:Y:S01]  /*3b60*/  @!P4 LDG.E.128 R24, desc[UR40][R32.64] ;  /* 0x000000282018c981 */ /* 0x000722000c1e1d00 */
        /* <DEDUP_REMOVED lines=13> */
[----:B---3--:R-:W-:Y:S02]  /*3c40*/  IMAD.MOV.U32 R32, RZ, RZ, R14 ;  /* 0x000000ffff207224 */ /* 0x008fe400078e000e */
[----:B------:R-:W-:-:S03]  /*3c50*/  IMAD.MOV.U32 R33, RZ, RZ, R15 ;  /* 0x000000ffff217224 */ /* 0x000fc600078e000f */
[----:B------:R-:W-:Y:S02]  /*3c60*/  PRMT R124, R32, 0x7610, R124 ;  /* 0x00007610207c7816 */ /* 0x000fe4000000007c */
[----:B------:R-:W-:Y:S01]  /*3c70*/  PRMT R108, R108, 0x5410, R33 ;  /* 0x000054106c6c7816 */ /* 0x000fe20000000021 */
[----:B----4-:R-:W-:Y:S02]  /*3c80*/  IMAD.MOV.U32 R32, RZ, RZ, R26 ;  /* 0x000000ffff207224 */ /* 0x010fe400078e001a */
[----:B------:R-:W-:Y:S02]  /*3c90*/  IMAD.MOV.U32 R33, RZ, RZ, R27 ;  /* 0x000000ffff217224 */ /* 0x000fe400078e001b */
[----:B0-----:R-:W-:Y:S02]  /*3ca0*/  IMAD.MOV.U32 R34, RZ, RZ, R24 ;  /* 0x000000ffff227224 */ /* 0x001fe400078e0018 */
[----:B------:R-:W-:Y:S02]  /*3cb0*/  IMAD.MOV.U32 R35, RZ, RZ, R25 ;  /* 0x000000ffff237224 */ /* 0x000fe400078e0019 */
[----:B------:R-:W-:Y:S01]  /*3cc0*/  IMAD.MOV.U32 R38, RZ, RZ, R12 ;  /* 0x000000ffff267224 */ /* 0x000fe200078e000c */
[----:B------:R-:W-:-:S02]  /*3cd0*/  PRMT R132, R32, 0x7610, R132 ;  /* 0x0000761020847816 */ /* 0x000fc40000000084 */
[----:B------:R-:W-:Y:S01]  /*3ce0*/  PRMT R133, R33, 0x7610, R133 ;  /* 0x0000761021857816 */ /* 0x000fe20000000085 */
[----:B--2---:R-:W-:Y:S01]  /*3cf0*/  IMAD.MOV.U32 R32, RZ, RZ, R10 ;  /* 0x000000ffff207224 */ /* 0x004fe200078e000a */
        /* <DEDUP_REMOVED lines=22> */
.L_x_10995:
        /* <DEDUP_REMOVED lines=9> */
.L_x_11219:
[----:B------:R-:W-:Y:S05]  /*3ef0*/  BSYNC B1 ;  /* 0x0000000000017941 */ /* 0x000fea0003800000 */
.L_x_10996:
        /* <DEDUP_REMOVED lines=116> */
.L_x_11001:
[----:B------:R-:W-:Y:S05]  /*4640*/  BSYNC B2 ;  /* 0x0000000000027941 */ /* 0x000fea0003800000 */
.L_x_11000:
        /* <DEDUP_REMOVED lines=12> */
.L_x_10999:
[----:B------:R-:W-:Y:S05]  /*4710*/  BSYNC B1 ;  /* 0x0000000000017941 */ /* 0x000fea0003800000 */
.L_x_10998:
        /* <DEDUP_REMOVED lines=11> */
[----:B------:R-:W-:Y:S01]  /*47d0*/  LEA.HI.X R33, R12, R99, R13, 0x1, P5 ;  /* 0x000000630c217211 */ /* 0x000fe200028f0c0d */
[----:B------:R-:W-:Y:S01]  /*47e0*/  IMAD R13, R2, 0x1800, R65 ;  /* 0x00001800020d7824 */ /* 0x000fe200078e0241 */
[----:B------:R-:W-:-:S03]  /*47f0*/  SHF.R.S32.HI R12, RZ, 0x1f, R111 ;  /* 0x0000001fff0c7819 */ /* 0x000fc6000001146f */
[----:B------:R-:W-:Y:S01]  /*4800*/  IMAD R13, R13, 0x2, R18 ;  /* 0x000000020d0d7824 */ /* 0x000fe200078e0212 */
[----:B------:R-:W-:-:S04]  /*4810*/  LEA.HI R111, R12, R111, RZ, 0x4 ;  /* 0x0000006f0c6f7211 */ /* 0x000fc800078f20ff */
[----:B------:R-:W-:-:S05]  /*4820*/  LEA.HI.SX32 R35, R111, R68, 0x1c ;  /* 0x000000446f237211 */ /* 0x000fca00078fe2ff */
[----:B------:R-:W-:-:S05]  /*4830*/  IMAD.SHL.U32 R35, R35, 0x8, RZ ;  /* 0x0000000823237824 */ /* 0x000fca00078e00ff */
[----:B------:R-:W-:-:S04]  /*4840*/  LOP3.LUT R12, R203, 0x38, R35, 0xf8, !PT ;  /* 0x00000038cb0c7812 */ /* 0x000fc800078ef823 */
[----:B------:R-:W-:-:S05]  /*4850*/  LOP3.LUT R12, R12, R237, RZ, 0x3c, !PT ;  /* 0x000000ed0c0c7212 */ /* 0x000fca00078e3cff */
[----:B------:R-:W-:-:S04]  /*4860*/  IMAD.IADD R15, R211, 0x1, R12 ;  /* 0x00000001d30f7824 */ /* 0x000fc800078e020c */
        /* <DEDUP_REMOVED lines=29> */
[----:B------:R-:W-:Y:S01]  /*4a40*/  LOP3.LUT R113, R113, 0xffff0000, RZ, 0xc0, !PT ;  /* 0xffff000071717812 */ /* 0x000fe200078ec0ff */
[----:B------:R-:W-:Y:S01]  /*4a50*/  IMAD.U32 R5, R110, 0x10000, RZ ;  /* 0x000100006e057824 */ /* 0x000fe200078e00ff */
[----:B------:R-:W-:Y:S01]  /*4a60*/  SHF.R.U64 R111, R8, 0x10, R9 ;  /* 0x00000010086f7819 */ /* 0x000fe20000001209 */
        /* <DEDUP_REMOVED lines=65> */
.L_x_11003:
[----:B------:R-:W-:Y:S05]  /*4e80*/  BSYNC B1 ;  /* 0x0000000000017941 */ /* 0x000fea0003800000 */
.L_x_11002:
        /* <DEDUP_REMOVED lines=10> */
.L_x_10971:
[----:B------:R-:W-:-:S06]  /*4f30*/  UISETP.NE.AND UP0, UPT, UR44, 0x3, UPT ;  /* 0x000000032c00788c */ /* 0x000fcc000bf05270 */
[----:B------:R-:W-:-:S13]  /*4f40*/  PLOP3.LUT P3, PT, PT, PT, UP0, 0x80, 0x0 ;  /* 0x000000000000781c */ /* 0x000fda0003f6f008 */
[----:B------:R-:W-:Y:S05]  /*4f50*/  @!P3 BRA `(.L_x_11004) ;  /* 0x000000000004b947 */ /* 0x000fea0003800000 */
[----:B------:R-:W-:Y:S01]  /*4f60*/  BPT.TRAP 0x1 ;  /* 0x000000040000795c */ /* 0x000fe20000300000 */
.L_x_11004:
[----:B------:R-:W-:Y:S01]  /*4f70*/  IMAD R88, R2, 0x8, R18 ;  /* 0x0000000802587824 */ /* 0x000fe200078e0212 */
[----:B------:R-:W-:Y:S01]  /*4f80*/  SHF.L.U32 R101, R200, 0x1f, RZ ;  /* 0x0000001fc8657819 */ /* 0x000fe200000006ff */
[----:B------:R-:W-:Y:S01]  /*4f90*/  IMAD R100, R59, -0x60, R60 ;  /* 0xffffffa03b647824 */ /* 0x000fe200078e023c */
[----:B------:R-:W-:Y:S02]  /*4fa0*/  BSSY B1, `(.L_x_11005) ;  /* 0x0000004000017945 */ /* 0x000fe40003800000 */
[----:B------:R-:W0:Y:S02]  /*4fb0*/  SYNCS.PHASECHK.TRANS64.TRYWAIT P4, [R88+URZ+0x22890], R101 ;  /* 0x02289065580075a7 */ /* 0x000e24000808017f */
[----:B------:R-:W-:Y:S01]  /*4fc0*/  VIMNMX R100, R100, 0x60, PT ;  /* 0x0000006064647848 */ /* 0x000fe20003fe0100 */
[----:B0-----:R-:W-:Y:S06]  /*4fd0*/  @!P4 BRA `(.L_x_11006) ;  /* 0x0000013000dcc947 */ /* 0x001fec0003800000 */
.L_x_11220:
[----:B------:R-:W-:Y:S05]  /*4fe0*/  BSYNC B1 ;  /* 0x0000000000017941 */ /* 0x000fea0003800000 */
.L_x_11005:
        /* <DEDUP_REMOVED lines=8> */
.L_x_11008:
[----:B------:R-:W-:Y:S05]  /*5070*/  BSYNC B1 ;  /* 0x0000000000017941 */ /* 0x000fea0003800000 */
.L_x_11007:
[----:B------:R-:W-:Y:S05]  /*5080*/  @P4 BRA `(.L_x_10988) ;  /* 0x0000000000104947 */ /* 0x000fea0003800000 */
[----:B-1----:R-:W1:Y:S04]  /*5090*/  @!P1 LDS.128 R4, [R106+0x2000] ;  /* 0x002000006a049984 */ /* 0x002e680000000c00 */
[----:B------:R-:W2:Y:S04]  /*50a0*/  @!P2 LDS.128 R8, [R102+0x2000] ;  /* 0x002000006608a984 */ /* 0x000ea80000000c00 */
[----:B-1----:R3:W-:Y:S04]  /*50b0*/  @!P1 STG.E.128 desc[UR40][R12.64], R4 ;  /* 0x000000040c009986 */ /* 0x0027e8000c101d28 */
[----:B--2---:R3:W-:Y:S02]  /*50c0*/  @!P2 STG.E.128 desc[UR40][R12.64+0x40], R8 ;  /* 0x000040080c00a986 */ /* 0x0047e4000c101d28 */
.L_x_10988:
[----:B------:R-:W-:Y:S05]  /*50d0*/  BSYNC B0 ;  /* 0x0000000000007941 */ /* 0x000fea0003800000 */
.L_x_10970:
        /* <DEDUP_REMOVED lines=17> */
.L_x_11010:
[----:B------:R-:W-:Y:S05]  /*51f0*/  BSYNC B0 ;  /* 0x0000000000007941 */ /* 0x000fea0003800000 */
.L_x_11009:
[----:B------:R-:W2:Y:S01]  /*5200*/  SYNCS.PHASECHK.TRANS64.TRYWAIT P3, [R88+URZ+0x228b0], R101 ;  /* 0x0228b065580075a7 */ /* 0x000ea2000806017f */
[----:B------:R-:W-:Y:S01]  /*5210*/  ULDC UR45, c[0x0][0x310] ;  /* 0x0000c400002d7ab9 */ /* 0x000fe20000000800 */
[----:B------:R-:W-:Y:S01]  /*5220*/  ULDC.64 UR42, c[0x0][0x318] ;  /* 0x0000c600002a7ab9 */ /* 0x000fe20000000a00 */
[----:B------:R-:W-:Y:S01]  /*5230*/  ULDC.64 UR38, c[0x0][0x308] ;  /* 0x0000c20000267ab9 */ /* 0x000fe20000000a00 */
[----:B------:R-:W-:Y:S01]  /*5240*/  BSSY B0, `(.L_x_11011) ;  /* 0x0000003000007945 */ /* 0x000fe20003800000 */
[----:B-1----:R-:W-:-:S03]  /*5250*/  IMAD R4, R2, 0x6000, R77 ;  /* 0x0000600002047824 */ /* 0x002fc600078e024d */
[----:B--2---:R-:W-:Y:S05]  /*5260*/  @!P3 BRA `(.L_x_11012) ;  /* 0x00000130004cb947 */ /* 0x004fea0003800000 */
.L_x_11221:
[----:B------:R-:W-:Y:S05]  /*5270*/  BSYNC B0 ;  /* 0x0000000000007941 */ /* 0x000fea0003800000 */
.L_x_11011:
        /* <DEDUP_REMOVED lines=39> */
.L_x_11014:
[----:B------:R-:W-:Y:S05]  /*54f0*/  BSYNC B0 ;  /* 0x0000000000007941 */ /* 0x000fea0003800000 */
.L_x_11013:
        /* <DEDUP_REMOVED lines=37> */
.L_x_11016:
[----:B------:R-:W-:Y:S05]  /*5750*/  BSYNC B0 ;  /* 0x0000000000007941 */ /* 0x000fea0003800000 */
.L_x_11015:
        /* <DEDUP_REMOVED lines=22> */
.L_x_10965:
[----:B------:R-:W-:Y:S01]  /*58c0*/  ISETP.GE.AND P2, PT, R177, 0x1, PT ;  /* 0x00000001b100780c */ /* 0x000fe20003f46270 */
[----:B------:R-:W-:Y:S01]  /*58d0*/  IMAD.MOV.U32 R3, RZ, RZ, RZ ;  /* 0x000000ffff037224 */ /* 0x000fe200078e00ff */
[----:B------:R-:W-:Y:S02]  /*58e0*/  PLOP3.LUT P1, PT, PT, PT, PT, 0x80, 0x0 ;  /* 0x000000000000781c */ /* 0x000fe40003f2f070 */
[----:B------:R-:W-:Y:S01]  /*58f0*/  CS2R R4, SRZ ;  /* 0x0000000000047805 */ /* 0x000fe2000001ff00 */
[----:B------:R-:W-:Y:S01]  /*5900*/  IMAD.MOV.U32 R0, RZ, RZ, RZ ;  /* 0x000000ffff007224 */ /* 0x000fe200078e00ff */
        /* <DEDUP_REMOVED lines=25> */
[----:B----4-:R-:W-:Y:S02]  /*5aa0*/  CS2R R88, SRZ ;  /* 0x0000000000587805 */ /* 0x010fe4000001ff00 */
        /* <DEDUP_REMOVED lines=32> */
[----:B--2---:R-:W-:-:S02]  /*5cb0*/  CS2R R34, SRZ ;  /* 0x0000000000227805 */ /* 0x004fc4000001ff00 */
[----:B------:R-:W-:Y:S02]  /*5cc0*/  CS2R R36, SRZ ;  /* 0x0000000000247805 */ /* 0x000fe4000001ff00 */
[----:B---3--:R-:W-:Y:S02]  /*5cd0*/  CS2R R32, SRZ ;  /* 0x0000000000207805 */ /* 0x008fe4000001ff00 */
[----:B------:R-:W-:Y:S02]  /*5ce0*/  CS2R R26, SRZ ;  /* 0x00000000001a7805 */ /* 0x000fe4000001ff00 */
[----:B------:R-:W-:Y:S01]  /*5cf0*/  CS2R R28, SRZ ;  /* 0x00000000001c7805 */ /* 0x000fe2000001ff00 */
[----:B------:R-:W-:Y:S06]  /*5d00*/  @P0 BRA `(.L_x_11018) ;  /* 0x00000000000c0947 */ /* 0x000fec0003800000 */
[----:B------:R-:W0:Y:S01]  /*5d10*/  FENCE.VIEW.ASYNC.G ;  /* 0x00000000000073c6 */ /* 0x000e220000000100 */
[----:B------:R-:W-:Y:S05]  /*5d20*/  WARPSYNC.ALL ;  /* 0x0000000000007948 */ /* 0x000fea0003800000 */
[----:B0-----:R-:W-:Y:S06]  /*5d30*/  BAR.ARV 0xc, 0x120 ;  /* 0x0304800000007b1d */ /* 0x001fec0000002000 */
.L_x_11018:
[----:B------:R-:W-:Y:S01]  /*5d40*/  CS2R R24, SRZ ;  /* 0x0000000000187805 */ /* 0x000fe2000001ff00 */
[----:B------:R-:W-:Y:S06]  /*5d50*/  @!P2 BRA `(.L_x_11019) ;  /* 0x000000a00024a947 */ /* 0x000fec0003800000 */
[----:B------:R-:W-:-:S03]  /*5d60*/  UMOV UR4, 0xffffffff ;  /* 0xffffffff00047882 */ /* 0x000fc60000000000 */
[----:B------:R-:W-:Y:S05]  /*5d70*/  BRA.DIV UR4, `(.L_x_11020) ;  /* 0x00000126049c7947 */ /* 0x000fea000b800000 */
[----:B------:R0:W1:Y:S02]  /*5d80*/  SHFL.IDX PT, R14, R235, RZ, 0x1f ;  /* 0x00001fffeb0e7589 */ /* 0x00006400000e0000 */
.L_x_11224:
        /* <DEDUP_REMOVED lines=26> */
.L_x_11022:
[----:B------:R-:W-:Y:S05]  /*5f30*/  BSYNC B6 ;  /* 0x0000000000067941 */ /* 0x000fea0003800000 */
.L_x_11021:
        /* <DEDUP_REMOVED lines=12> */
.L_x_11026:
[----:B--2---:R2:W3:Y:S02]  /*6000*/  SYNCS.PHASECHK.TRANS64.TRYWAIT P0, [R18+URZ+0x22800], R3 ;  /* 0x02280003120075a7 */ /* 0x0044e4000800017f */
[----:B---3--:R-:W-:Y:S05]  /*6010*/  @!P0 NANOSLEEP.SYNCS 0x989680 ;  /* 0x009896800000895d */ /* 0x008fea0003900000 */
[----:B------:R-:W3:Y:S02]  /*6020*/  @!P0 SYNCS.PHASECHK.TRANS64 P0, [R18+URZ+0x22800], R3 ;  /* 0x02280003120085a7 */ /* 0x000ee4000800007f */
[----:B---3--:R-:W-:Y:S05]  /*6030*/  @!P0 BRA `(.L_x_11026) ;  /* 0xfffffffc00f08947 */ /* 0x008fea000383ffff */
.L_x_11025:
[----:B------:R-:W-:Y:S05]  /*6040*/  BSYNC B0 ;  /* 0x0000000000007941 */ /* 0x000fea0003800000 */
.L_x_11024:
[----:B------:R-:W-:Y:S05]  /*6050*/  BRA `(.L_x_11027) ;  /* 0x0000002c00f47947 */ /* 0x000fea0003800000 */
.L_x_11023:
[----:B------:R-:W1:Y:S01]  /*6060*/  LDC.64 R14, c[0x0][0x3e8] ;  /* 0x0000fa00ff0e7b82 */ /* 0x000e620000000a00 */
[----:B-----5:R-:W-:Y:S01]  /*6070*/  SHF.R.S32.HI R3, RZ, 0x1f, R31 ;  /* 0x0000001fff037819 */ /* 0x020fe2000001141f */
[----:B------:R-:W-:Y:S01]  /*6080*/  IMAD.SHL.U32 R24, R232, 0x4, RZ ;  /* 0x00000004e8187824 */ /* 0x000fe200078e00ff */
[----:B------:R-:W-:Y:S01]  /*6090*/  LOP3.LUT P0, RZ, R26, 0x3ff, RZ, 0xc0, !PT ;  /* 0x000003ff1aff7812 */ /* 0x000fe2000780c0ff */
[----:B------:R-:W-:Y:S01]  /*60a0*/  IMAD.MOV.U32 R4, RZ, RZ, R16 ;  /* 0x000000ffff047224 */ /* 0x000fe200078e0010 */
[----:B------:R-:W-:Y:S01]  /*60b0*/  BSSY B6, `(.L_x_11028) ;  /* 0x0000031000067945 */ /* 0x000fe20003800000 */
[----:B------:R-:W-:Y:S01]  /*60c0*/  IMAD.MOV.U32 R5, RZ, RZ, R17 ;  /* 0x000000ffff057224 */ /* 0x000fe200078e0011 */
[----:B------:R-:W-:Y:S01]  /*60d0*/  SHF.R.S32.HI R25, RZ, 0x1f, R24 ;  /* 0x0000001fff197819 */ /* 0x000fe20000011418 */
[----:B------:R-:W2:Y:S01]  /*60e0*/  LDC.64 R12, c[0x0][0x3d8] ;  /* 0x0000f600ff0c7b82 */ /* 0x000ea20000000a00 */
[-C--:B-1----:R-:W-:Y:S01]  /*60f0*/  IMAD R6, R3, R14.reuse, RZ ;  /* 0x0000000e03067224 */ /* 0x082fe200078e02ff */
[----:B------:R-:W-:Y:S01]  /*6100*/  SHF.L.U64.HI R59, R14, 0x6, R15 ;  /* 0x000000060e3b7819 */ /* 0x000fe2000001020f */
[----:B------:R-:W-:-:S04]  /*6110*/  IMAD.WIDE.U32 R10, R19, R14, R4 ;  /* 0x0000000e130a7225 */ /* 0x000fc800078e0004 */
[----:B------:R-:W-:Y:S02]  /*6120*/  IMAD R28, R226, R14, RZ ;  /* 0x0000000ee21c7224 */ /* 0x000fe400078e02ff */
[-C--:B--2---:R-:W-:Y:S01]  /*6130*/  IMAD R0, R3, R12.reuse, RZ ;  /* 0x0000000c03007224 */ /* 0x084fe200078e02ff */
[----:B------:R-:W-:Y:S01]  /*6140*/  SHF.L.U64.HI R57, R12, 0x6, R13 ;  /* 0x000000060c397819 */ /* 0x000fe2000001020d */
[----:B------:R-:W-:-:S04]  /*6150*/  IMAD.WIDE.U32 R8, R19, R12, R4 ;  /* 0x0000000c13087225 */ /* 0x000fc800078e0004 */
[C---:B------:R-:W-:Y:S02]  /*6160*/  IMAD R49, R31.reuse, R15, R6 ;  /* 0x0000000f1f317224 */ /* 0x040fe400078e0206 */
[----:B------:R-:W-:-:S04]  /*6170*/  IMAD.WIDE.U32 R42, R31, R14, RZ ;  /* 0x0000000e1f2a7225 */ /* 0x000fc800078e00ff */
[-C--:B------:R-:W-:Y:S02]  /*6180*/  IMAD R20, R226, R12.reuse, RZ ;  /* 0x0000000ce2147224 */ /* 0x080fe400078e02ff */
[----:B------:R-:W-:-:S04]  /*6190*/  IMAD.WIDE.U32 R44, R31, R12, RZ ;  /* 0x0000000c1f2c7225 */ /* 0x000fc800078e00ff */
[----:B------:R-:W-:Y:S01]  /*61a0*/  IMAD R47, R31, R13, R0 ;  /* 0x0000000d1f2f7224 */ /* 0x000fe200078e0200 */
[----:B------:R-:W-:Y:S01]  /*61b0*/  IADD3 R26, P3, R8, R44, RZ ;  /* 0x0000002c081a7210 */ /* 0x000fe20007f7e0ff */
[----:B------:R-:W-:-:S04]  /*61c0*/  IMAD.WIDE.U32 R4, R19, R12, R24 ;  /* 0x0000000c13047225 */ /* 0x000fc800078e0018 */
[----:B------:R-:W-:Y:S01]  /*61d0*/  IMAD.WIDE.U32 R6, R19, R14, R24 ;  /* 0x0000000e13067225 */ /* 0x000fe200078e0018 */
[----:B------:R-:W-:-:S03]  /*61e0*/  IADD3 R46, P1, R4, R44, RZ ;  /* 0x0000002c042e7210 */ /* 0x000fc60007f3e0ff */
[----:B------:R-:W-:Y:S01]  /*61f0*/  IMAD R51, R19, R15, R28 ;  /* 0x0000000f13337224 */ /* 0x000fe200078e021c */
[-C--:B------:R-:W-:Y:S01]  /*6200*/  IADD3 R28, P4, R10, R42.reuse, RZ ;  /* 0x0000002a0a1c7210 */ /* 0x080fe20007f9e0ff */
        /* <DEDUP_REMOVED lines=27> */
.L_x_11029:
[----:B------:R-:W-:Y:S05]  /*63c0*/  BSYNC B6 ;  /* 0x0000000000067941 */ /* 0x000fea0003800000 */
.L_x_11028:
[----:B------:R-:W1:Y:S01]  /*63d0*/  LDC.64 R6, c[0x0][0x3d8] ;  /* 0x0000f600ff067b82 */ /* 0x000e620000000a00 */
[----:B------:R-:W-:Y:S01]  /*63e0*/  SHF.R.S32.HI R3, RZ, 0x1f, R205 ;  /* 0x0000001fff037819 */ /* 0x000fe200000114cd */
[----:B------:R-:W-:Y:S01]  /*63f0*/  ULDC.U8 UR4, c[0x0][0x3f0] ;  /* 0x0000fc0000047ab9 */ /* 0x000fe20000000000 */
[----:B------:R-:W-:Y:S01]  /*6400*/  BSSY B0, `(.L_x_11030) ;  /* 0x00002ba000007945 */ /* 0x000fe20003800000 */
[----:B------:R-:W-:-:S04]  /*6410*/  ISETP.NE.AND P0, PT, RZ, UR4, PT ;  /* 0x00000004ff007c0c */ /* 0x000fc8000bf05270 */
[----:B------:R-:W2:Y:S01]  /*6420*/  LDC.64 R4, c[0x0][0x3e8] ;  /* 0x0000fa00ff047b82 */ /* 0x000ea20000000a00 */
[-C--:B-1----:R-:W-:Y:S02]  /*6430*/  IMAD R0, R3, R6.reuse, RZ ;  /* 0x0000000603007224 */ /* 0x082fe400078e02ff */
[----:B------:R-:W-:-:S04]  /*6440*/  IMAD.WIDE.U32 R8, R205, R6, RZ ;  /* 0x00000006cd087225 */ /* 0x000fc800078e00ff */
[----:B------:R-:W-:Y:S02]  /*6450*/  IMAD.SHL.U32 R53, R8, 0x80, RZ ;  /* 0x0000008008357824 */ /* 0x000fe400078e00ff */
[-C--:B--2---:R-:W-:Y:S02]  /*6460*/  IMAD R12, R3, R4.reuse, RZ ;  /* 0x00000004030c7224 */ /* 0x084fe400078e02ff */
        /* <DEDUP_REMOVED lines=58> */
.L_x_11033:
[----:B------:R-:W-:Y:S05]  /*6810*/  BSYNC B1 ;  /* 0x0000000000017941 */ /* 0x000fea0003800000 */
.L_x_11032:
[----:B------:R-:W-:Y:S04]  /*6820*/  BSSY B1, `(.L_x_11034) ;  /* 0x0000018000017945 */ /* 0x000fe80003800000 */
[----:B------:R-:W-:Y:S05]  /*6830*/  @P1 BRA `(.L_x_11035) ;  /* 0x0000000000581947 */ /* 0x000fea0003800000 */
[----:B------:R-:W-:Y:S01]  /*6840*/  IADD3 R0, P4, P5, R50, R60, R55 ;  /* 0x0000003c32007210 */ /* 0x000fe20007d9e037 */
[----:B-1----:R-:W-:Y:S01]  /*6850*/  VIADD R14, R24, 0x10 ;  /* 0x00000010180e7836 */ /* 0x002fe20000000000 */
        /* <DEDUP_REMOVED lines=20> */
.L_x_11035:
[----:B------:R-:W-:Y:S05]  /*69a0*/  BSYNC B1 ;  /* 0x0000000000017941 */ /* 0x000fea0003800000 */
.L_x_11034:
[----:B------:R-:W-:Y:S01]  /*69b0*/  IMAD.WIDE.U32 R10, R3, R6, R10 ;  /* 0x00000006030a7225 */ /* 0x000fe200078e000a */
[----:B------:R-:W-:Y:S01]  /*69c0*/  LEA.HI R0, R225, R225, RZ, 0x1 ;  /* 0x000000e1e1007211 */ /* 0x000fe200078f08ff */
[----:B------:R-:W-:Y:S01]  /*69d0*/  ULDC.64 UR4, c[0x0][0x3c8] ;  /* 0x0000f20000047ab9 */ /* 0x000fe20000000a00 */
[----:B------:R-:W-:Y:S01]  /*69e0*/  ULDC.64 UR6, c[0x0][0x3e0] ;  /* 0x0000f80000067ab9 */ /* 0x000fe20000000a00 */
[----:B------:R-:W-:-:S04]  /*69f0*/  IMAD.WIDE.U32 R12, R3, R4, R12 ;  /* 0x00000004030c7225 */ /* 0x000fc800078e000c */
[C---:B------:R-:W-:Y:S02]  /*6a00*/  IMAD R6, R41.reuse, R6, RZ ;  /* 0x0000000629067224 */ /* 0x040fe400078e02ff */
[----:B------:R-:W-:Y:S02]  /*6a10*/  IMAD R4, R41, R4, RZ ;  /* 0x0000000429047224 */ /* 0x000fe400078e02ff */
[----:B-12---:R-:W-:Y:S02]  /*6a20*/  IMAD.SHL.U32 R14, R230, 0x40, RZ ;  /* 0x00000040e60e7824 */ /* 0x006fe400078e00ff */
[C---:B------:R-:W-:Y:S01]  /*6a30*/  IMAD R7, R3.reuse, R7, R6 ;  /* 0x0000000703077224 */ /* 0x040fe200078e0206 */
[----:B------:R-:W-:Y:S01]  /*6a40*/  LOP3.LUT R6, R0, 0xfffffffe, RZ, 0xc0, !PT ;  /* 0xfffffffe00067812 */ /* 0x000fe200078ec0ff */
[----:B------:R-:W-:Y:S01]  /*6a50*/  IMAD R3, R3, R5, R4 ;  /* 0x0000000503037224 */ /* 0x000fe200078e0204 */
[----:B------:R-:W-:Y:S01]  /*6a60*/  LOP3.LUT R15, R14, 0x1c0, RZ, 0xc0, !PT ;  /* 0x000001c00e0f7812 */ /* 0x000fe200078ec0ff */
[----:B------:R-:W-:Y:S01]  /*6a70*/  IMAD.IADD R5, R11, 0x1, R7 ;  /* 0x000000010b057824 */ /* 0x000fe200078e0207 */
[----:B------:R-:W-:Y:S01]  /*6a80*/  LEA R4, P2, R10, UR4, 0x1 ;  /* 0x000000040a047c11 */ /* 0x000fe2000f8408ff */
        /* <DEDUP_REMOVED lines=11> */
.L_x_11227:
[----:B------:R-:W-:-:S03]  /*6b40*/  UMOV UR4, 0xffffffff ;  /* 0xffffffff00047882 */ /* 0x000fc60000000000 */
[----:B------:R-:W-:Y:S05]  /*6b50*/  BRA.DIV UR4, `(.L_x_11037) ;  /* 0x0000011a04747947 */ /* 0x000fea000b800000 */
.L_x_11230:
[----:B------:R-:W-:-:S03]  /*6b60*/  UMOV UR4, 0xffffffff ;  /* 0xffffffff00047882 */ /* 0x000fc60000000000 */
[----:B------:R-:W-:Y:S05]  /*6b70*/  BRA.DIV UR4, `(.L_x_11038) ;  /* 0x0000011a04947947 */ /* 0x000fea000b800000 */
.L_x_11233:
[----:B------:R-:W-:-:S03]  /*6b80*/  UMOV UR4, 0xffffffff ;  /* 0xffffffff00047882 */ /* 0x000fc60000000000 */
[----:B------:R-:W-:Y:S05]  /*6b90*/  BRA.DIV UR4, `(.L_x_11039) ;  /* 0x0000011a04b47947 */ /* 0x000fea000b800000 */
.L_x_11236:
[----:B------:R-:W-:-:S03]  /*6ba0*/  UMOV UR4, 0xffffffff ;  /* 0xffffffff00047882 */ /* 0x000fc60000000000 */
[----:B------:R-:W-:Y:S05]  /*6bb0*/  BRA.DIV UR4, `(.L_x_11040) ;  /* 0x0000011a04d47947 */ /* 0x000fea000b800000 */
.L_x_11239:
[----:B------:R-:W-:-:S03]  /*6bc0*/  UMOV UR4, 0xffffffff ;  /* 0xffffffff00047882 */ /* 0x000fc60000000000 */
[----:B------:R-:W-:Y:S05]  /*6bd0*/  BRA.DIV UR4, `(.L_x_11041) ;  /* 0x0000011a04f47947 */ /* 0x000fea000b800000 */
.L_x_11242:
[----:B------:R-:W-:-:S03]  /*6be0*/  UMOV UR4, 0xffffffff ;  /* 0xffffffff00047882 */ /* 0x000fc60000000000 */
[----:B------:R-:W-:Y:S05]  /*6bf0*/  BRA.DIV UR4, `(.L_x_11042) ;  /* 0x0000011e04147947 */ /* 0x000fea000b800000 */
.L_x_11245:
[----:B------:R-:W-:-:S03]  /*6c00*/  UMOV UR4, 0xffffffff ;  /* 0xffffffff00047882 */ /* 0x000fc60000000000 */
[----:B------:R-:W-:Y:S05]  /*6c10*/  BRA.DIV UR4, `(.L_x_11043) ;  /* 0x0000011e04347947 */ /* 0x000fea000b800000 */
.L_x_11248:
[----:B------:R-:W1:Y:S01]  /*6c20*/  SYNCS.PHASECHK.TRANS64.TRYWAIT P2, [R18+URZ+0x22800], R7 ;  /* 0x02280007120075a7 */ /* 0x000e62000804017f */
        /* <DEDUP_REMOVED lines=35> */
[----:B-1----:R-:W-:Y:S06]  /*6e60*/  @!P2 BRA `(.L_x_11045) ;  /* 0x0000011800c8a947 */ /* 0x002fec0003800000 */
.L_x_11249:
[----:B------:R-:W-:Y:S05]  /*6e70*/  BSYNC B1 ;  /* 0x0000000000017941 */ /* 0x000fea0003800000 */
.L_x_11044:
[----:B------:R-:W-:Y:S01]  /*6e80*/  BSSY B1, `(.L_x_11046) ;  /* 0x0000068000017945 */ /* 0x000fe20003800000 */
[----:B------:R-:W-:Y:S02]  /*6e90*/  PRMT R46, R4, 0x7610, R46 ;  /* 0x00007610042e7816 */ /* 0x000fe4000000002e */
[----:B------:R-:W-:Y:S01]  /*6ea0*/  PRMT R48, R48, 0x5410, R5 ;  /* 0x0000541030307816 */ /* 0x000fe20000000005 */
[----:B------:R-:W-:Y:S06]  /*6eb0*/  @P0 BRA `(.L_x_11047) ;  /* 0x0000000400900947 */ /* 0x000fec0003800000 */
[----:B------:R-:W2:Y:S01]  /*6ec0*/  LDC R5, c[0x0][0x3d4] ;  /* 0x0000f500ff057b82 */ /* 0x000ea20000000800 */
[C---:B------:R-:W-:Y:S01]  /*6ed0*/  VIADD R4, R24.reuse, 0x10 ;  /* 0x0000001018047836 */ /* 0x040fe20000000000 */
[----:B------:R-:W-:Y:S01]  /*6ee0*/  BSSY B2, `(.L_x_11048) ;  /* 0x0000032000027945 */ /* 0x000fe20003800000 */
[----:B--2---:R-:W-:-:S03]  /*6ef0*/  ISETP.GE.AND P0, PT, R24, R5, PT ;  /* 0x000000051800720c */ /* 0x004fc60003f06270 */
[----:B------:R-:W-:-:S10]  /*6f00*/  ISETP.GE.AND P2, PT, R4, R5, PT ;  /* 0x000000050400720c */ /* 0x000fd40003f46270 */
[----:B------:R-:W-:Y:S05]  /*6f10*/  @P0 BRA `(.L_x_11049) ;  /* 0x0000000000b80947 */ /* 0x000fea0003800000 */
[----:B-1----:R-:W1:Y:S01]  /*6f20*/  LDS.128 R4, [R3+0x18400] ;  /* 0x0184000003047984 */ /* 0x002e620000000c00 */
        /* <DEDUP_REMOVED lines=12> */
[C---:B-1----:R-:W-:Y:S01]  /*6ff0*/  LOP3.LUT R11, R6.reuse, 0xffff0000, RZ, 0xc0, !PT ;  /* 0xffff0000060b7812 */ /* 0x042fe200078ec0ff */
        /* <DEDUP_REMOVED lines=32> */
.L_x_11049:
[----:B------:R-:W-:Y:S05]  /*7200*/  BSYNC B2 ;  /* 0x0000000000027941 */ /* 0x000fea0003800000 */
.L_x_11048:
[----:B------:R-:W-:Y:S05]  /*7210*/  @P2 BRA `(.L_x_11047) ;  /* 0x0000000000b82947 */ /* 0x000fea0003800000 */
[----:B-12---:R-:W1:Y:S01]  /*7220*/  LDS.128 R4, [R0] ;  /* 0x0000000000047984 */ /* 0x006e620000000c00 */
        /* <DEDUP_REMOVED lines=45> */
.L_x_11047:
[----:B------:R-:W-:Y:S05]  /*7500*/  BSYNC B1 ;  /* 0x0000000000017941 */ /* 0x000fea0003800000 */
.L_x_11046:
        /* <DEDUP_REMOVED lines=53> */
.L_x_11052:
[----:B------:R-:W-:Y:S05]  /*7860*/  BSYNC B1 ;  /* 0x0000000000017941 */ /* 0x000fea0003800000 */
.L_x_11051:
[----:B------:R-:W-:Y:S05]  /*7870*/  @P1 BRA `(.L_x_11050) ;  /* 0x0000001400c81947 */ /* 0x000fea0003800000 */
[----:B-12---:R-:W1:Y:S01]  /*7880*/  LDS.128 R4, [R0+0x2000] ;  /* 0x0020000000047984 */ /* 0x006e620000000c00 */
        /* <DEDUP_REMOVED lines=46> */
.L_x_11031:
[----:B------:R-:W1:Y:S01]  /*7b70*/  LDC R21, c[0x0][0x3d4] ;  /* 0x0000f500ff157b82 */ /* 0x000e620000000800 */
[-C--:B------:R-:W-:Y:S01]  /*7b80*/  ISETP.GE.AND P0, PT, R218, R56.reuse, PT ;  /* 0x00000038da00720c */ /* 0x080fe20003f06270 */
[----:B------:R-:W-:Y:S01]  /*7b90*/  ULDC.64 UR4, c[0x0][0x3c8] ;  /* 0x0000f20000047ab9 */ /* 0x000fe20000000a00 */
[----:B------:R-:W-:Y:S01]  /*7ba0*/  ISETP.GE.AND P1, PT, R19, R56, PT ;  /* 0x000000381300720c */ /* 0x000fe20003f26270 */
[----:B------:R-:W-:Y:S01]  /*7bb0*/  ULDC.64 UR6, c[0x0][0x3e0] ;  /* 0x0000f80000067ab9 */ /* 0x000fe20000000a00 */
[----:B------:R-:W-:Y:S02]  /*7bc0*/  CS2R R32, SRZ ;  /* 0x0000000000207805 */ /* 0x000fe4000001ff00 */
[----:B------:R-:W-:Y:S02]  /*7bd0*/  CS2R R34, SRZ ;  /* 0x0000000000227805 */ /* 0x000fe4000001ff00 */
[CC--:B-1----:R-:W-:Y:S02]  /*7be0*/  ISETP.GE.OR P0, PT, R16.reuse, R21.reuse, P0 ;  /* 0x000000151000720c */ /* 0x0c2fe40000706670 */
[----:B------:R-:W-:-:S11]  /*7bf0*/  ISETP.GE.OR P1, PT, R16, R21, P1 ;  /* 0x000000151000720c */ /* 0x000fd60000f26670 */
[----:B------:R-:W1:Y:S01]  /*7c00*/  @!P0 LDC.64 R14, c[0x0][0x3c8] ;  /* 0x0000f200ff0e8b82 */ /* 0x000e620000000a00 */
[----:B------:R-:W-:Y:S02]  /*7c10*/  @!P0 IADD3 R13, P2, P3, R26, R58, R53 ;  /* 0x0000003a1a0d8210 */ /* 0x000fe40007b5e035 */
[----:B------:R-:W-:Y:S02]  /*7c20*/  @!P1 IADD3 R9, P5, R53, R26, RZ ;  /* 0x0000001a35099210 */ /* 0x000fe40007fbe0ff */
[----:B------:R-:W-:Y:S02]  /*7c30*/  @!P0 IADD3.X R20, R27, R57, R52, P2, P3 ;  /* 0x000000391b148210 */ /* 0x000fe400017e6434 */
[----:B------:R-:W-:Y:S01]  /*7c40*/  @!P0 IADD3 R0, P3, P4, R28, R60, R55 ;  /* 0x0000003c1c008210 */ /* 0x000fe20007c7e037 */
[----:B------:R-:W2:Y:S01]  /*7c50*/  @!P0 LDC.64 R30, c[0x0][0x3e0] ;  /* 0x0000f800ff1e8b82 */ /* 0x000ea20000000a00 */
[----:B------:R-:W-:Y:S01]  /*7c60*/  @!P1 IADD3 R11, P2, R55, R28, RZ ;  /* 0x0000001c370b9210 */ /* 0x000fe20007f5e0ff */
[----:B------:R-:W-:Y:S01]  /*7c70*/  @!P1 IMAD.X R10, R52, 0x1, R27, P5 ;  /* 0x00000001340a9824 */ /* 0x000fe200028e061b */
[----:B------:R-:W-:-:S02]  /*7c80*/  @!P0 IADD3.X R3, R29, R59, R54, P3, P4 ;  /* 0x0000003b1d038210 */ /* 0x000fc40001fe8436 */
[----:B------:R-:W-:Y:S01]  /*7c90*/  @!P1 LEA R8, P5, R9, UR4, 0x1 ;  /* 0x0000000409089c11 */ /* 0x000fe2000f8a08ff */
[----:B------:R-:W-:-:S03]  /*7ca0*/  @!P1 IMAD.X R24, R54, 0x1, R29, P2 ;  /* 0x0000000136189824 */ /* 0x000fc600010e061d */
[----:B------:R-:W-:Y:S02]  /*7cb0*/  @!P1 LEA.HI.X R9, R9, UR5, R10, 0x1, P5 ;  /* 0x0000000509099c11 */ /* 0x000fe4000a8f0c0a */
[----:B------:R-:W-:Y:S02]  /*7cc0*/  @!P1 LEA R10, P2, R11, UR6, 0x1 ;  /* 0x000000060b0a9c11 */ /* 0x000fe4000f8408ff */
[----:B-1----:R-:W-:Y:S02]  /*7cd0*/  @!P0 LEA R12, P3, R13, R14, 0x1 ;  /* 0x0000000e0d0c8211 */ /* 0x002fe400078608ff */
[----:B------:R-:W-:Y:S02]  /*7ce0*/  CS2R R26, SRZ ;  /* 0x00000000001a7805 */ /* 0x000fe4000001ff00 */
[----:B------:R-:W-:Y:S02]  /*7cf0*/  @!P1 LEA.HI.X R11, R11, UR7, R24, 0x1, P2 ;  /* 0x000000070b0b9c11 */ /* 0x000fe400090f0c18 */
[----:B------:R-:W-:-:S02]  /*7d00*/  CS2R R28, SRZ ;  /* 0x00000000001c7805 */ /* 0x000fc4000001ff00 */
[----:B------:R-:W-:Y:S01]  /*7d10*/  @!P0 LEA.HI.X R13, R13, R15, R20, 0x1, P3 ;  /* 0x0000000f0d0d8211 */ /* 0x000fe200018f0c14 */
[----:B------:R1:W5:Y:S01]  /*7d20*/  @!P1 LDG.E.128 R32, desc[UR40][R8.64] ;  /* 0x0000002808209981 */ /* 0x000362000c1e1d00 */
[----:B--2---:R-:W-:-:S04]  /*7d30*/  @!P0 LEA R14, P4, R0, R30, 0x1 ;  /* 0x0000001e000e8211 */ /* 0x004fc800078808ff */
[----:B------:R-:W-:Y:S02]  /*7d40*/  @!P0 LEA.HI.X R15, R0, R31, R3, 0x1, P4 ;  /* 0x0000001f000f8211 */ /* 0x000fe400020f0c03 */
[----:B------:R-:W2:Y:S01]  /*7d50*/  LDC R0, c[0x0][0x428] ;  /* 0x00010a00ff007b82 */ /* 0x000ea20000000800 */
[----:B------:R-:W-:Y:S02]  /*7d60*/  CS2R R24, SRZ ;  /* 0x0000000000187805 */ /* 0x000fe4000001ff00 */
[----:B------:R-:W-:-:S04]  /*7d70*/  CS2R R30, SRZ ;  /* 0x00000000001e7805 */ /* 0x000fc8000001ff00 */
[----:B------:R-:W5:Y:S04]  /*7d80*/  @!P0 LDG.E.128 R24, desc[UR40][R12.64] ;  /* 0x000000280c188981 */ /* 0x000f68000c1e1d00 */
[----:B------:R-:W5:Y:S01]  /*7d90*/  @!P0 LDG.E.128 R28, desc[UR40][R14.64] ;  /* 0x000000280e1c8981 */ /* 0x000f62000c1e1d00 */
[----:B--2---:R-:W-:-:S13]  /*7da0*/  ISETP.NE.AND P0, PT, R0, 0x1, PT ;  /* 0x000000010000780c */ /* 0x004fda0003f05270 */
[----:B------:R-:W2:Y:S08]  /*7db0*/  @P0 LDC R0, c[0x0][0x42c] ;  /* 0x00010b00ff000b82 */ /* 0x000eb00000000800 */
[----:B-1----:R-:W1:Y:S01]  /*7dc0*/  @P0 LDC R9, c[0x0][0x430] ;  /* 0x00010c00ff090b82 */ /* 0x002e620000000800 */
[----:B------:R-:W-:-:S04]  /*7dd0*/  IMAD R3, R205, 0x80, R19 ;  /* 0x00000080cd037824 */ /* 0x000fc800078e0213 */
[----:B------:R-:W-:Y:S01]  /*7de0*/  IMAD R3, R232, 0x40, R3 ;  /* 0x00000040e8037824 */ /* 0x000fe200078e0203 */
[----:B------:R-:W-:Y:S02]  /*7df0*/  CS2R R36, SRZ ;  /* 0x0000000000247805 */ /* 0x000fe4000001ff00 */
[----:B------:R-:W-:Y:S01]  /*7e00*/  CS2R R38, SRZ ;  /* 0x0000000000267805 */ /* 0x000fe2000001ff00 */
[----:B------:R-:W-:-:S05]  /*7e10*/  IMAD.MOV.U32 R8, RZ, RZ, R44 ;  /* 0x000000ffff087224 */ /* 0x000fca00078e002c */
[----:B------:R3:W5:Y:S01]  /*7e20*/  @!P1 LDG.E.128 R36, desc[UR40][R10.64] ;  /* 0x000000280a249981 */ /* 0x000762000c1e1d00 */
[----:B--2---:R-:W-:-:S05]  /*7e30*/  @P0 IMAD.HI.U32 R0, R3, R0, RZ ;  /* 0x0000000003000227 */ /* 0x004fca00078e00ff */
[----:B-1----:R-:W-:-:S04]  /*7e40*/  @P0 SHF.R.U32.HI R3, RZ, R9, R0 ;  /* 0x00000009ff030219 */ /* 0x002fc80000011600 */
[----:B------:R-:W-:Y:S01]  /*7e50*/  SHF.R.S32.HI R41, RZ, 0x1f, R3 ;  /* 0x0000001fff297819 */ /* 0x000fe20000011403 */
[----:B------:R-:W-:Y:S02]  /*7e60*/  IMAD.MOV.U32 R9, RZ, RZ, R47 ;  /* 0x000000ffff097224 */ /* 0x000fe400078e002f */
[----:B---3--:R-:W-:Y:S02]  /*7e70*/  IMAD.MOV.U32 R10, RZ, RZ, R42 ;  /* 0x000000ffff0a7224 */ /* 0x008fe400078e002a */
        /* <DEDUP_REMOVED lines=16> */
.L_x_11252:
[----:B------:R-:W-:-:S03]  /*7f80*/  UMOV UR4, 0xffffffff ;  /* 0xffffffff00047882 */ /* 0x000fc60000000000 */
[----:B------:R-:W-:Y:S05]  /*7f90*/  BRA.DIV UR4, `(.L_x_11054) ;  /* 0x0000010a04b87947 */ /* 0x000fea000b800000 */
.L_x_11255:
[----:B------:R-:W-:-:S03]  /*7fa0*/  UMOV UR4, 0xffffffff ;  /* 0xffffffff00047882 */ /* 0x000fc60000000000 */
[----:B------:R-:W-:Y:S05]  /*7fb0*/  BRA.DIV UR4, `(.L_x_11055) ;  /* 0x0000010a04d87947 */ /* 0x000fea000b800000 */
.L_x_11258:
[----:B------:R-:W-:-:S03]  /*7fc0*/  UMOV UR4, 0xffffffff ;  /* 0xffffffff00047882 */ /* 0x000fc60000000000 */
[----:B------:R-:W-:Y:S05]  /*7fd0*/  BRA.DIV UR4, `(.L_x_11056) ;  /* 0x0000010a04f87947 */ /* 0x000fea000b800000 */
.L_x_11261:
[----:B------:R-:W-:-:S03]  /*7fe0*/  UMOV UR4, 0xffffffff ;  /* 0xffffffff00047882 */ /* 0x000fc60000000000 */
[----:B------:R-:W-:Y:S05]  /*7ff0*/  BRA.DIV UR4, `(.L_x_11057) ;  /* 0x0000010e04187947 */ /* 0x000fea000b800000 */
.L_x_11264:
[----:B------:R-:W-:Y:S01]  /*8000*/  UMOV UR4, 0xffffffff ;  /* 0xffffffff00047882 */ /* 0x000fe20000000000 */
[----:B------:R-:W-:Y:S02]  /*8010*/  LOP3.LUT R6, R6, 0xfffffffe, RZ, 0xc0, !PT ;  /* 0xfffffffe06067812 */ /* 0x000fe400078ec0ff */
[----:B------:R-:W-:Y:S05]  /*8020*/  BRA.DIV UR4, `(.L_x_11058) ;  /* 0x0000010e04347947 */ /* 0x000fea000b800000 */
.L_x_11267:
[----:B------:R-:W-:Y:S01]  /*8030*/  UMOV UR4, 0xffffffff ;  /* 0xffffffff00047882 */ /* 0x000fe20000000000 */
[----:B------:R-:W-:Y:S02]  /*8040*/  IMAD.IADD R6, R225, 0x1, -R6 ;  /* 0x00000001e1067824 */ /* 0x000fe400078e0a06 */
[----:B------:R-:W-:Y:S05]  /*8050*/  BRA.DIV UR4, `(.L_x_11059) ;  /* 0x0000010e04507947 */ /* 0x000fea000b800000 */
.L_x_11270:
[----:B------:R-:W-:Y:S01]  /*8060*/  UMOV UR4, 0xffffffff ;  /* 0xffffffff00047882 */ /* 0x000fe20000000000 */
[----:B------:R-:W-:Y:S02]  /*8070*/  SHF.L.U32 R3, R6, 0x1f, RZ ;  /* 0x0000001f06037819 */ /* 0x000fe400000006ff */
[----:B------:R-:W-:Y:S05]  /*8080*/  BRA.DIV UR4, `(.L_x_11060) ;  /* 0x0000010e046c7947 */ /* 0x000fea000b800000 */
.L_x_11273:
[----:B------:R-:W1:Y:S01]  /*8090*/  SYNCS.PHASECHK.TRANS64.TRYWAIT P1, [R18+URZ+0x22800], R3 ;  /* 0x02280003120075a7 */ /* 0x000e62000802017f */
        /* <DEDUP_REMOVED lines=33> */
.L_x_11274:
[----:B------:R-:W-:Y:S05]  /*82b0*/  BSYNC B1 ;  /* 0x0000000000017941 */ /* 0x000fea0003800000 */
.L_x_11061:
        /* <DEDUP_REMOVED lines=12> */
[----:B-1----:R-:W-:Y:S02]  /*8380*/  LOP3.LUT R3, R0, R7, RZ, 0x3c, !PT ;  /* 0x0000000700037212 */ /* 0x002fe400078e3cff */
[----:B------:R-:W-:Y:S01]  /*8390*/  SHF.R.U64 R0, R36, 0x10, R37 ;  /* 0x0000001024007819 */ /* 0x000fe20000001225 */
[C---:B------:R-:W-:Y:S01]  /*83a0*/  IMAD R5, R210.reuse, 0x200, R5 ;  /* 0x00000200d2057824 */ /* 0x040fe200078e0205 */
[----:B------:R-:W-:Y:S01]  /*83b0*/  SHF.R.U32.HI R43, RZ, 0x10, R39 ;  /* 0x00000010ff2b7819 */ /* 0x000fe20000011627 */
[----:B------:R-:W-:Y:S01]  /*83c0*/  IMAD R3, R210, 0x200, R3 ;  /* 0x00000200d2037824 */ /* 0x000fe200078e0203 */
[----:B------:R-:W-:Y:S01]  /*83d0*/  PRMT R33, R15, 0x5432, R12 ;  /* 0x000054320f217816 */ /* 0x000fe2000000000c */
[----:B------:R-:W-:Y:S01]  /*83e0*/  IMAD R50, R5, 0x2, R18 ;  /* 0x0000000205327824 */ /* 0x000fe200078e0212 */
[----:B------:R-:W-:Y:S01]  /*83f0*/  PRMT R38, R13, 0x5432, R0 ;  /* 0x000054320d267816 */ /* 0x000fe20000000000 */
[----:B------:R-:W-:Y:S01]  /*8400*/  IMAD R49, R3, 0x2, R18 ;  /* 0x0000000203317824 */ /* 0x000fe200078e0212 */
[----:B------:R-:W-:-:S02]  /*8410*/  SHF.R.U64 R3, R34, 0x10, R35 ;  /* 0x0000001022037819 */ /* 0x000fc40000001223 */
[----:B------:R-:W1:Y:S01]  /*8420*/  LDS.128 R4, [R50+0x18400] ;  /* 0x0184000032047984 */ /* 0x000e620000000c00 */
[----:B------:R-:W-:Y:S01]  /*8430*/  SHF.R.U32.HI R35, RZ, 0x10, R35 ;  /* 0x00000010ff237819 */ /* 0x000fe20000011623 */
[----:B------:R-:W-:Y:S01]  /*8440*/  IMAD.U32 R39, R38, 0x10000, RZ ;  /* 0x0001000026277824 */ /* 0x000fe200078e00ff */
[----:B------:R-:W-:Y:S01]  /*8450*/  SHF.R.U32.HI R41, RZ, 0x10, R37 ;  /* 0x00000010ff297819 */ /* 0x000fe20000011625 */
[----:B------:R-:W2:Y:S01]  /*8460*/  LDS.128 R8, [R49+0x18400] ;  /* 0x0184000031087984 */ /* 0x000ea20000000c00 */
[----:B------:R-:W-:Y:S01]  /*8470*/  PRMT R37, R20, 0x5410, R35 ;  /* 0x0000541014257816 */ /* 0x000fe20000000023 */
[----:B------:R-:W-:Y:S01]  /*8480*/  IMAD.U32 R35, R33, 0x10000, RZ ;  /* 0x0001000021237824 */ /* 0x000fe200078e00ff */
[C---:B------:R-:W-:Y:S02]  /*8490*/  PRMT R42, R14.reuse, 0x5432, R42 ;  /* 0x000054320e2a7816 */ /* 0x040fe4000000002a */
[----:B------:R-:W-:Y:S02]  /*84a0*/  PRMT R43, R14, 0x5410, R43 ;  /* 0x000054100e2b7816 */ /* 0x000fe4000000002b */
[----:B------:R-:W-:-:S02]  /*84b0*/  LOP3.LUT R38, R38, 0xffff0000, RZ, 0xc0, !PT ;  /* 0xffff000026267812 */ /* 0x000fc400078ec0ff */
[----:B------:R-:W-:Y:S02]  /*84c0*/  PRMT R41, R13, 0x5410, R41 ;  /* 0x000054100d297816 */ /* 0x000fe40000000029 */
[----:B------:R-:W-:Y:S02]  /*84d0*/  PRMT R34, R20, 0x5432, R32 ;  /* 0x0000543214227816 */ /* 0x000fe40000000020 */
[----:B------:R-:W-:Y:S02]  /*84e0*/  PRMT R36, R15, 0x5410, R3 ;  /* 0x000054100f247816 */ /* 0x000fe40000000003 */
[----:B------:R-:W-:Y:S01]  /*84f0*/  LOP3.LUT R33, R33, 0xffff0000, RZ, 0xc0, !PT ;  /* 0xffff000021217812 */ /* 0x000fe200078ec0ff */
[C---:B-1----:R-:W-:Y:S01]  /*8500*/  IMAD.U32 R14, R4.reuse, 0x10000, RZ ;  /* 0x00010000040e7824 */ /* 0x042fe200078e00ff */
[----:B------:R-:W-:Y:S01]  /*8510*/  LOP3.LUT R4, R4, 0xffff0000, RZ, 0xc0, !PT ;  /* 0xffff000004047812 */ /* 0x000fe200078ec0ff */
[C---:B------:R-:W-:Y:S01]  /*8520*/  IMAD.U32 R15, R5.reuse, 0x10000, RZ ;  /* 0x00010000050f7824 */ /* 0x040fe200078e00ff */
[----:B------:R-:W-:Y:S01]  /*8530*/  LOP3.LUT R5, R5, 0xffff0000, RZ, 0xc0, !PT ;  /* 0xffff000005057812 */ /* 0x000fe200078ec0ff */
[----:B--2---:R-:W-:-:S02]  /*8540*/  IMAD.U32 R0, R8, 0x10000, RZ ;  /* 0x0001000008007824 */ /* 0x004fc400078e00ff */
        /* <DEDUP_REMOVED lines=65> */
.L_x_11064:
[----:B------:R-:W-:Y:S05]  /*8960*/  BSYNC B1 ;  /* 0x0000000000017941 */ /* 0x000fea0003800000 */
.L_x_11063:
[----:B------:R-:W-:Y:S01]  /*8970*/  PRMT R14, R57, 0x5410, R56 ;  /* 0x00005410390e7816 */ /* 0x000fe20000000038 */
[----:B------:R-:W-:Y:S06]  /*8980*/  @P0 BRA `(.L_x_11050) ;  /* 0x0000000400840947 */ /* 0x000fec0003800000 */
[----:B------:R-:W-:Y:S01]  /*8990*/  IMAD.IADD R0, R16, 0x1, R21 ;  /* 0x0000000110007824 */ /* 0x000fe200078e0215 */
[----:B--2---:R-:W2:Y:S01]  /*89a0*/  LDS.128 R8, [R234+0x18400] ;  /* 0x01840000ea087984 */ /* 0x004ea20000000c00 */
[----:B------:R-:W-:Y:S02]  /*89b0*/  SHF.R.U64 R13, R24, 0x10, R25 ;  /* 0x00000010180d7819 */ /* 0x000fe40000001219 */
[----:B------:R-:W-:Y:S02]  /*89c0*/  SHF.R.U64 R34, R30, 0x10, R31 ;  /* 0x000000101e227819 */ /* 0x000fe4000000121f */
[----:B------:R-:W-:Y:S02]  /*89d0*/  LOP3.LUT R0, R203, 0x38, R0, 0xf8, !PT ;  /* 0x00000038cb007812 */ /* 0x000fe400078ef800 */
[----:B------:R-:W-:Y:S02]  /*89e0*/  SHF.R.U32.HI R24, RZ, 0x10, R25 ;  /* 0x00000010ff187819 */ /* 0x000fe40000011619 */
[----:B------:R-:W-:-:S02]  /*89f0*/  LOP3.LUT R0, R0, R237, RZ, 0x3c, !PT ;  /* 0x000000ed00007212 */ /* 0x000fc400078e3cff */
[--C-:B------:R-:W-:Y:S02]  /*8a00*/  SHF.R.U64 R12, R26, 0x10, R27.reuse ;  /* 0x000000101a0c7819 */ /* 0x100fe4000000121b */
[----:B------:R-:W-:Y:S01]  /*8a10*/  SHF.R.U32.HI R26, RZ, 0x10, R27 ;  /* 0x00000010ff1a7819 */ /* 0x000fe2000001161b */
[----:B-1----:R-:W-:Y:S01]  /*8a20*/  IMAD.IADD R3, R211, 0x1, R0 ;  /* 0x00000001d3037824 */ /* 0x002fe200078e0200 */
[--C-:B------:R-:W-:Y:S02]  /*8a30*/  SHF.R.U64 R0, R28, 0x10, R29.reuse ;  /* 0x000000101c007819 */ /* 0x100fe4000000121d */
[----:B------:R-:W-:Y:S01]  /*8a40*/  SHF.R.U32.HI R32, RZ, 0x10, R29 ;  /* 0x00000010ff207819 */ /* 0x000fe2000001161d */
[----:B------:R-:W-:Y:S01]  /*8a50*/  IMAD R3, R3, 0x2, R18 ;  /* 0x0000000203037824 */ /* 0x000fe200078e0212 */
[C---:B------:R-:W-:Y:S02]  /*8a60*/  PRMT R30, R51.reuse, 0x5432, R0 ;  /* 0x00005432331e7816 */ /* 0x040fe40000000000 */
[----:B------:R-:W-:-:S02]  /*8a70*/  PRMT R25, R51, 0x5410, R13 ;  /* 0x0000541033197816 */ /* 0x000fc4000000000d */
[----:B------:R-:W1:Y:S01]  /*8a80*/  LDS.128 R4, [R3+0x18400] ;  /* 0x0184000003047984 */ /* 0x000e620000000c00 */
        /* <DEDUP_REMOVED lines=11> */
[----:B--2---:R-:W-:Y:S01]  /*8b40*/  IMAD.U32 R0, R8, 0x10000, RZ ;  /* 0x0001000008007824 */ /* 0x004fe200078e00ff */
[----:B------:R-:W-:Y:S01]  /*8b50*/  LOP3.LUT R32, R32, 0xffff0000, RZ, 0xc0, !PT ;  /* 0xffff000020207812 */ /* 0x000fe200078ec0ff */
[C---:B------:R-:W-:Y:S01]  /*8b60*/  IMAD.U32 R12, R9.reuse, 0x10000, RZ ;  /* 0x00010000090c7824 */ /* 0x040fe200078e00ff */
[----:B------:R-:W-:Y:S01]  /*8b70*/  LOP3.LUT R9, R9, 0xffff0000, RZ, 0xc0, !PT ;  /* 0xffff000009097812 */ /* 0x000fe200078ec0ff */
[----:B------:R-:W-:Y:S01]  /*8b80*/  IMAD.U32 R14, R11, 0x10000, RZ ;  /* 0x000100000b0e7824 */ /* 0x000fe200078e00ff */
[----:B------:R-:W-:Y:S01]  /*8b90*/  LOP3.LUT R8, R8, 0xffff0000, RZ, 0xc0, !PT ;  /* 0xffff000008087812 */ /* 0x000fe200078ec0ff */
[C---:B------:R-:W-:Y:S01]  /*8ba0*/  IMAD.U32 R13, R10.reuse, 0x10000, RZ ;  /* 0x000100000a0d7824 */ /* 0x040fe200078e00ff */
[----:B------:R-:W-:-:S02]  /*8bb0*/  LOP3.LUT R10, R10, 0xffff0000, RZ, 0xc0, !PT ;  /* 0xffff00000a0a7812 */ /* 0x000fc400078ec0ff */
[----:B------:R-:W-:Y:S01]  /*8bc0*/  LOP3.LUT R11, R11, 0xffff0000, RZ, 0xc0, !PT ;  /* 0xffff00000b0b7812 */ /* 0x000fe200078ec0ff */
[C---:B-1----:R-:W-:Y:S01]  /*8bd0*/  IMAD.U32 R15, R4.reuse, 0x10000, RZ ;  /* 0x00010000040f7824 */ /* 0x042fe200078e00ff */
        /* <DEDUP_REMOVED lines=12> */
[----:B------:R-:W-:Y:S02]  /*8ca0*/  IMAD.U32 R31, R29, 0x10000, RZ ;  /* 0x000100001d1f7824 */ /* 0x000fe400078e00ff */
        /* <DEDUP_REMOVED lines=28> */
[C---:B------:R-:W-:Y:S01]  /*8e70*/  FMUL.FTZ R13, R6.reuse, R9 ;  /* 0x00000009060d7220 */ /* 0x040fe20000410000 */
[----:B------:R-:W-:Y:S01]  /*8e80*/  LOP3.LUT R0, R29, 0xffff0000, RZ, 0xc0, !PT ;  /* 0xffff00001d007812 */ /* 0x000fe200078ec0ff */
[----:B------:R-:W-:Y:S01]  /*8e90*/  FMUL.FTZ R12, R7, R4 ;  /* 0x00000004070c7220 */ /* 0x000fe20000410000 */
[----:B------:R-:W-:Y:S01]  /*8ea0*/  F2FP.BF16.F32.PACK_AB R28, R31, R26 ;  /* 0x0000001a1f1c723e */ /* 0x000fe200000010ff */
[-C--:B------:R-:W-:Y:S01]  /*8eb0*/  FMUL.FTZ R6, R6, R5.reuse ;  /* 0x0000000506067220 */ /* 0x080fe20000410000 */
[C---:B------:R-:W-:Y:S01]  /*8ec0*/  FFMA.FTZ R13, R10.reuse, R5, -R13 ;  /* 0x000000050a0d7223 */ /* 0x040fe2000001080d */
[-C--:B------:R-:W-:Y:S01]  /*8ed0*/  FMUL.FTZ R7, R7, R0.reuse ;  /* 0x0000000007077220 */ /* 0x080fe20000410000 */
[C---:B------:R-:W-:Y:S01]  /*8ee0*/  FFMA.FTZ R12, R11.reuse, R0, -R12 ;  /* 0x000000000b0c7223 */ /* 0x040fe2000001080c */
[----:B------:R-:W-:Y:S01]  /*8ef0*/  FFMA.FTZ R9, R10, R9, R6 ;  /* 0x000000090a097223 */ /* 0x000fe20000010006 */
[----:B------:R-:W-:Y:S01]  /*8f00*/  F2FP.BF16.F32.PACK_AB R29, R14, R41 ;  /* 0x000000290e1d723e */ /* 0x000fe200000010ff */
[----:B------:R-:W-:Y:S01]  /*8f10*/  FFMA.FTZ R4, R11, R4, R7 ;  /* 0x000000040b047223 */ /* 0x000fe20000010007 */
[----:B------:R-:W-:-:S02]  /*8f20*/  F2FP.BF16.F32.PACK_AB R30, R13, R20 ;  /* 0x000000140d1e723e */ /* 0x000fc400000010ff */
[----:B------:R-:W-:Y:S02]  /*8f30*/  F2FP.BF16.F32.PACK_AB R31, R12, R45 ;  /* 0x0000002d0c1f723e */ /* 0x000fe400000010ff */
[----:B------:R-:W-:Y:S02]  /*8f40*/  F2FP.BF16.F32.PACK_AB R48, R8, R39 ;  /* 0x000000270830723e */ /* 0x000fe400000010ff */
[----:B------:R-:W-:Y:S01]  /*8f50*/  F2FP.BF16.F32.PACK_AB R49, R32, R43 ;  /* 0x0000002b2031723e */ /* 0x000fe200000010ff */
[----:B------:R1:W-:Y:S01]  /*8f60*/  STS.128 [R234+0x18400], R28 ;  /* 0x0184001cea007388 */ /* 0x0003e20000000c00 */
[----:B------:R-:W-:Y:S02]  /*8f70*/  F2FP.BF16.F32.PACK_AB R50, R9, R24 ;  /* 0x000000180932723e */ /* 0x000fe400000010ff */
[----:B------:R-:W-:-:S05]  /*8f80*/  F2FP.BF16.F32.PACK_AB R51, R4, R37 ;  /* 0x000000250433723e */ /* 0x000fca00000010ff */
[----:B------:R1:W-:Y:S02]  /*8f90*/  STS.128 [R3+0x18400], R48 ;  /* 0x0184003003007388 */ /* 0x0003e40000000c00 */
.L_x_11050:
[----:B------:R-:W-:Y:S05]  /*8fa0*/  BSYNC B0 ;  /* 0x0000000000007941 */ /* 0x000fea0003800000 */
.L_x_11030:
        /* <DEDUP_REMOVED lines=8> */
.L_x_11027:
        /* <DEDUP_REMOVED lines=9> */
.L_x_11065:
[----:B------:R-:W-:Y:S01]  /*90c0*/  IMAD R20, R22, 0x8, R18 ;  /* 0x0000000816147824 */ /* 0x000fe200078e0212 */
[----:B------:R-:W-:-:S04]  /*90d0*/  SHF.L.U32 R73, R23, 0x1f, RZ ;  /* 0x0000001f17497819 */ /* 0x000fc800000006ff */
[----:B------:R3:W4:Y:S01]  /*90e0*/  SYNCS.PHASECHK.TRANS64.TRYWAIT P1, [R20+URZ+0x22830], R73 ;  /* 0x02283049140075a7 */ /* 0x000722000802017f */
[----:B------:R-:W-:Y:S05]  /*90f0*/  @!P0 BRA `(.L_x_11066) ;  /* 0x0000000000048947 */ /* 0x000fea0003800000 */
[----:B------:R-:W-:Y:S01]  /*9100*/  BPT.TRAP 0x1 ;  /* 0x000000040000795c */ /* 0x000fe20000300000 */
.L_x_11066:
        /* <DEDUP_REMOVED lines=9> */
.L_x_11067:
[----:B------:R-:W-:Y:S01]  /*91a0*/  IMAD R6, R22, 0x300, R9 ;  /* 0x0000030016067824 */ /* 0x000fe200078e0209 */
[----:B------:R-:W-:Y:S05]  /*91b0*/  WARPSYNC.ALL ;  /* 0x0000000000007948 */ /* 0x000fea0003800000 */
[----:B-1----:R-:W-:Y:S01]  /*91c0*/  IMAD.MOV.U32 R7, RZ, RZ, 0x40000040 ;  /* 0x40000040ff077424 */ /* 0x002fe200078e00ff */
        /* <DEDUP_REMOVED lines=15> */
[----:B------:R-:W-:Y:S02]  /*92c0*/  R2UR UR4, R14 ;  /* 0x000000000e0472ca */ /* 0x000fe400000e0000 */
[----:B------:R-:W-:-:S02]  /*92d0*/  R2UR UR5, R15 ;  /* 0x000000000f0572ca */ /* 0x000fc400000e0000 */
[----:B------:R-:W-:Y:S01]  /*92e0*/  R2UR UR6, R10 ;  /* 0x000000000a0672ca */ /* 0x000fe200000e0000 */
[C---:B------:R-:W-:Y:S01]  /*92f0*/  VIADD R10, R6.reuse, 0x4 ;  /* 0x00000004060a7836 */ /* 0x040fe20000000000 */
[----:B------:R-:W-:Y:S01]  /*9300*/  R2UR UR7, R11 ;  /* 0x000000000b0772ca */ /* 0x000fe200000e0000 */
[----:B------:R-:W-:Y:S02]  /*9310*/  IMAD.MOV.U32 R11, RZ, RZ, 0x40000040 ;  /* 0x40000040ff0b7424 */ /* 0x000fe400078e00ff */
[----:B------:R-:W-:Y:S01]  /*9320*/  VIADD R6, R6, 0x6 ;  /* 0x0000000606067836 */ /* 0x000fe20000000000 */
[----:B-1----:R-:W-:Y:S01]  /*9330*/  LOP3.LUT R72, R72, 0x7f, RZ, 0xc0, !PT ;  /* 0x0000007f48487812 */ /* 0x002fe200078ec0ff */
[----:B------:R-:W-:Y:S02]  /*9340*/  WARPGROUP.DEPBAR.LE gsb0, 0x0 ;  /* 0x00008000000079c5 */ /* 0x000fe40000010000 */
        /* <DEDUP_REMOVED lines=14> */
[----:B------:R-:W-:Y:S02]  /*9430*/  R2UR UR7, R7 ;  /* 0x00000000070772ca */ /* 0x000fe400000e0000 */
[----:B------:R-:W-:Y:S01]  /*9440*/  IADD3 R7, -R202, 0x61, R3 ;  /* 0x00000061ca077810 */ /* 0x000fe20007ffe103 */
[----:B------:R-:W-:-:S04]  /*9450*/  VIADD R3, R3, 0x60 ;  /* 0x0000006003037836 */ /* 0x000fc80000000000 */
[C---:B------:R-:W-:Y:S02]  /*9460*/  IMAD R0, R212.reuse, -0x2, R7 ;  /* 0xfffffffed4007824 */ /* 0x040fe400078e0207 */
[----:B------:R-:W-:Y:S02]  /*9470*/  IMAD R7, R205, 0x80, R213 ;  /* 0x00000080cd077824 */ /* 0x000fe400078e02d5 */
        /* <DEDUP_REMOVED lines=84> */
[----:B------:R-:W1:Y:S01]  /*99c0*/  SHFL.BFLY PT, R6, R27, 0x2, 0x1f ;  /* 0x0c401f001b067f89 */ /* 0x000e6200000e0000 */
[----:B------:R-:W-:Y:S02]  /*99d0*/  FSEL R25, R25, -INF , P3 ;  /* 0xff80000019197808 */ /* 0x000fe40001800000 */
        /* <DEDUP_REMOVED lines=8> */
[----:B-1----:R-:W-:Y:S01]  /*9a60*/  FMNMX.FTZ R30, R27, R6, !PT ;  /* 0x000000061b1e7209 */ /* 0x002fe20007810000 */
[----:B------:R-:W-:Y:S01]  /*9a70*/  IMAD.U32 R6, RZ, RZ, UR4 ;  /* 0x00000004ff067e24 */ /* 0x000fe2000f8e00ff */
[----:B------:R-:W-:Y:S02]  /*9a80*/  FSEL R27, R24, -INF , P2 ;  /* 0xff800000181b7808 */ /* 0x000fe40001000000 */
[----:B------:R-:W-:Y:S01]  /*9a90*/  ISETP.GT.AND P2, PT, R3, 0x10, PT ;  /* 0x000000100300780c */ /* 0x000fe20003f44270 */
[----:B------:R-:W1:Y:S01]  /*9aa0*/  SHFL.BFLY PT, R31, R30, 0x1, 0x1f ;  /* 0x0c201f001e1f7f89 */ /* 0x000e6200000e0000 */
[----:B------:R-:W-:-:S02]  /*9ab0*/  FMNMX.FTZ R0, R27, R25, !PT ;  /* 0x000000191b007209 */ /* 0x000fc40007810000 */
[----:B------:R-:W-:Y:S02]  /*9ac0*/  FSEL R35, R32, -INF , P2 ;  /* 0xff80000020237808 */ /* 0x000fe40001000000 */
[----:B------:R-:W-:Y:S02]  /*9ad0*/  ISETP.GT.AND P2, PT, R3, 0x18, PT ;  /* 0x000000180300780c */ /* 0x000fe40003f44270 */
        /* <DEDUP_REMOVED lines=9> */
[----:B-1----:R-:W-:-:S02]  /*9b70*/  FMNMX.FTZ R8, R30, R31, !PT ;  /* 0x0000001f1e087209 */ /* 0x002fc40007810000 */
[----:B------:R-:W-:Y:S02]  /*9b80*/  FSEL R31, R28, -INF , P4 ;  /* 0xff8000001c1f7808 */ /* 0x000fe40002000000 */
[C---:B------:R-:W-:Y:S01]  /*9b90*/  FSETP.NEU.FTZ.AND P3, PT, R8.reuse, -INF , PT ;  /* 0xff8000000800780b */ /* 0x040fe20003f7d000 */
[----:B------:R-:W-:Y:S01]  /*9ba0*/  FMUL.FTZ R7, R8, R6 ;  /* 0x0000000608077220 */ /* 0x000fe20000410000 */
[----:B------:R-:W-:Y:S02]  /*9bb0*/  FMNMX.FTZ R0, R31, R0, !PT ;  /* 0x000000001f007209 */ /* 0x000fe40007810000 */
[----:B------:R-:W-:Y:S02]  /*9bc0*/  FSEL R51, R48, -INF , P2 ;  /* 0xff80000030337808 */ /* 0x000fe40001000000 */
[----:B------:R-:W-:Y:S02]  /*9bd0*/  FMNMX.FTZ R0, R29, R0, !PT ;  /* 0x000000001d007209 */ /* 0x000fe40007810000 */
[----:B------:R-:W-:-:S02]  /*9be0*/  FSEL R30, R7, RZ, P3 ;  /* 0x000000ff071e7208 */ /* 0x000fc40001800000 */
[----:B------:R-:W-:Y:S02]  /*9bf0*/  FMNMX.FTZ R0, R35, R0, !PT ;  /* 0x0000000023007209 */ /* 0x000fe40007810000 */
[----:B------:R-:W-:Y:S01]  /*9c00*/  ISETP.GT.AND P2, PT, R3, 0x38, PT ;  /* 0x000000380300780c */ /* 0x000fe20003f44270 */
[--C-:B------:R-:W-:Y:S01]  /*9c10*/  FFMA.FTZ R26, R26, R6, -R30.reuse ;  /* 0x000000061a1a7223 */ /* 0x100fe2000001081e */
[----:B------:R-:W-:Y:S01]  /*9c20*/  FMNMX.FTZ R24, R33, R0, !PT ;  /* 0x0000000021187209 */ /* 0x000fe20007810000 */
[--C-:B------:R-:W-:Y:S01]  /*9c30*/  FFMA.FTZ R153, R75, R6, -R30.reuse ;  /* 0x000000064b997223 */ /* 0x100fe2000001081e */
[----:B------:R-:W-:Y:S01]  /*9c40*/  ISETP.GT.AND P1, PT, R3, 0x39, PT ;  /* 0x000000390300780c */ /* 0x000fe20003f24270 */
[----:B------:R1:W-:Y:S01]  /*9c50*/  MUFU.EX2 R0, R26 ;  /* 0x0000001a00007308 */ /* 0x0003e20000000800 */
[----:B------:R-:W-:Y:S01]  /*9c60*/  FMNMX.FTZ R24, R39, R24, !PT ;  /* 0x0000001827187209 */ /* 0x000fe20007810000 */
[-CC-:B------:R-:W-:Y:S01]  /*9c70*/  FFMA.FTZ R155, R77, R6.reuse, -R30.reuse ;  /* 0x000000064d9b7223 */ /* 0x180fe2000001081e */
[----:B------:R-:W-:Y:S01]  /*9c80*/  FSEL R55, R52, -INF , P2 ;  /* 0xff80000034377808 */ /* 0x000fe20001000000 */
[--C-:B------:R-:W-:Y:S01]  /*9c90*/  FFMA.FTZ R79, R79, R6, -R30.reuse ;  /* 0x000000064f4f7223 */ /* 0x100fe2000001081e */
[----:B------:R-:W-:Y:S01]  /*9ca0*/  FMNMX.FTZ R24, R37, R24, !PT ;  /* 0x0000001825187209 */ /* 0x000fe20007810000 */
[--C-:B------:R-:W-:Y:S01]  /*9cb0*/  FFMA.FTZ R157, R81, R6, -R30.reuse ;  /* 0x00000006519d7223 */ /* 0x100fe2000001081e */
[----:B------:R-:W-:Y:S01]  /*9cc0*/  ISETP.GT.AND P2, PT, R3, 0x40, PT ;  /* 0x000000400300780c */ /* 0x000fe20003f44270 */
[----:B------:R-:W4:Y:S01]  /*9cd0*/  MUFU.EX2 R153, R153 ;  /* 0x0000009900997308 */ /* 0x000f220000000800 */
[----:B------:R-:W-:Y:S01]  /*9ce0*/  FMNMX.FTZ R24, R43, R24, !PT ;  /* 0x000000182b187209 */ /* 0x000fe20007810000 */
[-CC-:B------:R-:W-:Y:S01]  /*9cf0*/  FFMA.FTZ R83, R83, R6.reuse, -R30.reuse ;  /* 0x0000000653537223 */ /* 0x180fe2000001081e */
[----:B------:R-:W-:Y:S01]  /*9d00*/  FSEL R53, R53, -INF , P1 ;  /* 0xff80000035357808 */ /* 0x000fe20000800000 */
[--C-:B------:R-:W-:Y:S01]  /*9d10*/  FFMA.FTZ R159, R85, R6, -R30.reuse ;  /* 0x00000006559f7223 */ /* 0x100fe2000001081e */
[----:B-1----:R-:W-:Y:S01]  /*9d20*/  FMNMX.FTZ R26, R41, R24, !PT ;  /* 0x00000018291a7209 */ /* 0x002fe20007810000 */
[--C-:B------:R-:W-:Y:S01]  /*9d30*/  FFMA.FTZ R87, R87, R6, -R30.reuse ;  /* 0x0000000657577223 */ /* 0x100fe2000001081e */
[----:B------:R-:W-:Y:S01]  /*9d40*/  ISETP.GT.AND P1, PT, R3, 0x41, PT ;  /* 0x000000410300780c */ /* 0x000fe20003f24270 */
[----:B------:R-:W-:Y:S01]  /*9d50*/  MUFU.EX2 R155, R155 ;  /* 0x0000009b009b7308 */ /* 0x000fe20000000800 */
        /* <DEDUP_REMOVED lines=8> */
[----:B------:R-:W-:Y:S01]  /*9de0*/  FMNMX.FTZ R26, R51, R26, !PT ;  /* 0x0000001a331a7209 */ /* 0x000fe20007810000 */
[----:B----4-:R-:W-:Y:S01]  /*9df0*/  FADD.FTZ R48, R153, R0 ;  /* 0x0000000099307221 */ /* 0x010fe20000010000 */
[----:B------:R-:W-:Y:S01]  /*9e00*/  FSEL R57, R57, -INF , P1 ;  /* 0xff80000039397808 */ /* 0x000fe20000800000 */
[--C-:B------:R-:W-:Y:S01]  /*9e10*/  FFMA.FTZ R95, R95, R6, -R30.reuse ;  /* 0x000000065f5f7223 */ /* 0x100fe2000001081e */
[----:B------:R-:W-:Y:S01]  /*9e20*/  FMNMX.FTZ R28, R49, R26, !PT ;  /* 0x0000001a311c7209 */ /* 0x000fe20007810000 */
        /* <DEDUP_REMOVED lines=30> */
[----:B------:R-:W-:Y:S01]  /*a010*/  FFMA.FTZ R30, R119, R6, -R30 ;  /* 0x00000006771e7223 */ /* 0x000fe2000001081e */
[----:B------:R-:W-:-:S02]  /*a020*/  ISETP.GT.AND P1, PT, R3, 0x59, PT ;  /* 0x000000590300780c */ /* 0x000fc40003f24270 */
[----:B------:R-:W-:Y:S01]  /*a030*/  FSEL R71, R68, -INF , P2 ;  /* 0xff80000044477808 */ /* 0x000fe20001000000 */
[----:B------:R-:W-:Y:S01]  /*a040*/  MUFU.EX2 R89, R89 ;  /* 0x0000005900597308 */ /* 0x000fe20000000800 */
[----:B------:R-:W-:Y:S02]  /*a050*/  FMNMX.FTZ R28, R65, R28, !PT ;  /* 0x0000001c411c7209 */ /* 0x000fe40007810000 */
[----:B------:R-:W-:Y:S02]  /*a060*/  FSEL R69, R69, -INF , P1 ;  /* 0xff80000045457808 */ /* 0x000fe40000800000 */
[----:B------:R-:W-:Y:S02]  /*a070*/  FMNMX.FTZ R28, R71, R28, !PT ;  /* 0x0000001c471c7209 */ /* 0x000fe40007810000 */
[----:B------:R-:W-:Y:S01]  /*a080*/  F2FP.BF16.F32.PACK_AB R153, R0, R153 ;  /* 0x000000990099723e */ /* 0x000fe200000010ff */
[----:B------:R-:W1:Y:S01]  /*a090*/  MUFU.EX2 R34, R91 ;  /* 0x0000005b00227308 */ /* 0x000e620000000800 */
[----:B------:R-:W-:-:S05]  /*a0a0*/  FMNMX.FTZ R28, R69, R28, !PT ;  /* 0x0000001c451c7209 */ /* 0x000fca0007810000 */
[----:B------:R-:W4:Y:S02]  /*a0b0*/  SHFL.BFLY PT, R3, R28, 0x2, 0x1f ;  /* 0x0c401f001c037f89 */ /* 0x000f2400000e0000 */
[----:B------:R-:W-:Y:S08]  /*a0c0*/  MUFU.EX2 R93, R93 ;  /* 0x0000005d005d7308 */ /* 0x000ff00000000800 */
[----:B------:R-:W0:Y:S01]  /*a0d0*/  MUFU.EX2 R36, R95 ;  /* 0x0000005f00247308 */ /* 0x000e220000000800 */
[----:B-1----:R-:W-:-:S07]  /*a0e0*/  F2FP.BF16.F32.PACK_AB R161, R34, R89 ;  /* 0x0000005922a1723e */ /* 0x002fce00000010ff */
[----:B------:R-:W-:Y:S01]  /*a0f0*/  MUFU.EX2 R97, R97 ;  /* 0x0000006100617308 */ /* 0x000fe20000000800 */
[----:B----4-:R-:W-:-:S07]  /*a100*/  FMNMX.FTZ R3, R28, R3, !PT ;  /* 0x000000031c037209 */ /* 0x010fce0007810000 */
[----:B------:R-:W1:Y:S01]  /*a110*/  MUFU.EX2 R38, R99 ;  /* 0x0000006300267308 */ /* 0x000e620000000800 */
[----:B0-----:R-:W-:Y:S01]  /*a120*/  F2FP.BF16.F32.PACK_AB R163, R36, R93 ;  /* 0x0000005d24a3723e */ /* 0x001fe200000010ff */
[----:B------:R-:W0:Y:S06]  /*a130*/  SHFL.BFLY PT, R28, R3, 0x1, 0x1f ;  /* 0x0c201f00031c7f89 */ /* 0x000e2c00000e0000 */
[----:B------:R-:W-:Y:S08]  /*a140*/  MUFU.EX2 R101, R101 ;  /* 0x0000006500657308 */ /* 0x000ff00000000800 */
[----:B------:R-:W4:Y:S01]  /*a150*/  MUFU.EX2 R40, R103 ;  /* 0x0000006700287308 */ /* 0x000f220000000800 */
[----:B-1----:R-:W-:-:S07]  /*a160*/  F2FP.BF16.F32.PACK_AB R165, R38, R97 ;  /* 0x0000006126a5723e */ /* 0x002fce00000010ff */
[----:B------:R-:W-:Y:S01]  /*a170*/  MUFU.EX2 R105, R105 ;  /* 0x0000006900697308 */ /* 0x000fe20000000800 */
[----:B0-----:R-:W-:-:S04]  /*a180*/  FMNMX.FTZ R7, R3, R28, !PT ;  /* 0x0000001c03077209 */ /* 0x001fc80007810000 */
[C---:B------:R-:W-:Y:S01]  /*a190*/  FSETP.NEU.FTZ.AND P1, PT, R7.reuse, -INF , PT ;  /* 0xff8000000700780b */ /* 0x040fe20003f3d000 */
[-C--:B------:R-:W-:Y:S02]  /*a1a0*/  FMUL.FTZ R3, R7, R6.reuse ;  /* 0x0000000607037220 */ /* 0x080fe40000410000 */
[----:B------:R-:W-:Y:S01]  /*a1b0*/  MUFU.EX2 R42, R107 ;  /* 0x0000006b002a7308 */ /* 0x000fe20000000800 */
[----:B----4-:R-:W-:Y:S02]  /*a1c0*/  F2FP.BF16.F32.PACK_AB R167, R40, R101 ;  /* 0x0000006528a7723e */ /* 0x010fe400000010ff */
[----:B------:R-:W-:Y:S01]  /*a1d0*/  FSEL R28, R3, RZ, P1 ;  /* 0x000000ff031c7208 */ /* 0x000fe20000800000 */
[----:B------:R-:W-:Y:S01]  /*a1e0*/  FADD.FTZ R3, R155, R48 ;  /* 0x000000309b037221 */ /* 0x000fe20000010000 */
[----:B------:R-:W-:Y:S02]  /*a1f0*/  ISETP.NE.AND P1, PT, R72, RZ, PT ;  /* 0x000000ff4800720c */ /* 0x000fe40003f25270 */
[----:B------:R-:W0:Y:S01]  /*a200*/  S2R R72, SR_TID.X ;  /* 0x0000000000487919 */ /* 0x000e220000002100 */
[-CC-:B------:R-:W-:Y:S01]  /*a210*/  FFMA.FTZ R27, R27, R6.reuse, -R28.reuse ;  /* 0x000000061b1b7223 */ /* 0x180fe2000001081c */
[-CC-:B------:R-:W-:Y:S01]  /*a220*/  FFMA.FTZ R25, R25, R6.reuse, -R28.reuse ;  /* 0x0000000619197223 */ /* 0x180fe2000001081c */
[-CC-:B------:R-:W-:Y:S01]  /*a230*/  FFMA.FTZ R31, R31, R6.reuse, -R28.reuse ;  /* 0x000000061f1f7223 */ /* 0x180fe2000001081c */
[-CC-:B------:R-:W-:Y:S01]  /*a240*/  FFMA.FTZ R29, R29, R6.reuse, -R28.reuse ;  /* 0x000000061d1d7223 */ /* 0x180fe2000001081c */
[-CC-:B------:R-:W-:Y:S01]  /*a250*/  FFMA.FTZ R35, R35, R6.reuse, -R28.reuse ;  /* 0x0000000623237223 */ /* 0x180fe2000001081c */
[----:B------:R1:W-:Y:S01]  /*a260*/  MUFU.EX2 R152, R25 ;  /* 0x0000001900987308 */ /* 0x0003e20000000800 */
[-CC-:B------:R-:W-:Y:S01]  /*a270*/  FFMA.FTZ R33, R33, R6.reuse, -R28.reuse ;  /* 0x0000000621217223 */ /* 0x180fe2000001081c */
[----:B------:R-:W-:Y:S01]  /*a280*/  FADD.FTZ R48, R24, R3 ;  /* 0x0000000318307221 */ /* 0x000fe20000010000 */
[-CC-:B------:R-:W-:Y:S01]  /*a290*/  FFMA.FTZ R39, R39, R6.reuse, -R28.reuse ;  /* 0x0000000627277223 */ /* 0x180fe2000001081c */
[-CC-:B------:R-:W-:Y:S01]  /*a2a0*/  FFMA.FTZ R37, R37, R6.reuse, -R28.reuse ;  /* 0x0000000625257223 */ /* 0x180fe2000001081c */
[-C--:B------:R-:W-:Y:S01]  /*a2b0*/  FFMA.FTZ R43, R43, R6.reuse, -R28 ;  /* 0x000000062b2b7223 */ /* 0x080fe2000001081c */
[----:B------:R-:W-:Y:S01]  /*a2c0*/  FADD.FTZ R3, R157, R48 ;  /* 0x000000309d037221 */ /* 0x000fe20000010000 */
[-CC-:B------:R-:W-:Y:S01]  /*a2d0*/  FFMA.FTZ R41, R41, R6.reuse, -R28.reuse ;  /* 0x0000000629297223 */ /* 0x180fe2000001081c */
[----:B------:R-:W4:Y:S01]  /*a2e0*/  MUFU.EX2 R27, R27 ;  /* 0x0000001b001b7308 */ /* 0x000f220000000800 */
[-CC-:B------:R-:W-:Y:S01]  /*a2f0*/  FFMA.FTZ R47, R47, R6.reuse, -R28.reuse ;  /* 0x000000062f2f7223 */ /* 0x180fe2000001081c */
[----:B------:R-:W-:Y:S01]  /*a300*/  FADD.FTZ R50, R26, R3 ;  /* 0x000000031a327221 */ /* 0x000fe20000010000 */
[-CC-:B------:R-:W-:Y:S01]  /*a310*/  FFMA.FTZ R45, R45, R6.reuse, -R28.reuse ;  /* 0x000000062d2d7223 */ /* 0x180fe2000001081c */
[-CC-:B------:R-:W-:Y:S01]  /*a320*/  FFMA.FTZ R51, R51, R6.reuse, -R28.reuse ;  /* 0x0000000633337223 */ /* 0x180fe2000001081c */
[-C--:B------:R-:W-:Y:S01]  /*a330*/  FFMA.FTZ R49, R49, R6.reuse, -R28 ;  /* 0x0000000631317223 */ /* 0x080fe2000001081c */
[----:B-1----:R-:W-:Y:S01]  /*a340*/  FADD.FTZ R25, R159, R50 ;  /* 0x000000329f197221 */ /* 0x002fe20000010000 */
[-CC-:B------:R-:W-:Y:S01]  /*a350*/  FFMA.FTZ R55, R55, R6.reuse, -R28.reuse ;  /* 0x0000000637377223 */ /* 0x180fe2000001081c */
[----:B------:R-:W1:Y:S01]  /*a360*/  MUFU.EX2 R31, R31 ;  /* 0x0000001f001f7308 */ /* 0x000e620000000800 */
[-CC-:B------:R-:W-:Y:S01]  /*a370*/  FFMA.FTZ R53, R53, R6.reuse, -R28.reuse ;  /* 0x0000000635357223 */ /* 0x180fe2000001081c */
[----:B------:R-:W-:Y:S01]  /*a380*/  FADD.FTZ R50, R32, R25 ;  /* 0x0000001920327221 */ /* 0x000fe20000010000 */
[-CC-:B------:R-:W-:Y:S01]  /*a390*/  FFMA.FTZ R59, R59, R6.reuse, -R28.reuse ;  /* 0x000000063b3b7223 */ /* 0x180fe2000001081c */
[-CC-:B------:R-:W-:Y:S01]  /*a3a0*/  FFMA.FTZ R57, R57, R6.reuse, -R28.reuse ;  /* 0x0000000639397223 */ /* 0x180fe2000001081c */
[-CC-:B------:R-:W-:Y:S01]  /*a3b0*/  FFMA.FTZ R63, R63, R6.reuse, -R28.reuse ;  /* 0x000000063f3f7223 */ /* 0x180fe2000001081c */
[----:B------:R-:W-:Y:S01]  /*a3c0*/  F2FP.BF16.F32.PACK_AB R155, R24, R155 ;  /* 0x0000009b189b723e */ /* 0x000fe200000010ff */
[-C--:B------:R-:W-:Y:S01]  /*a3d0*/  FFMA.FTZ R61, R61, R6.reuse, -R28 ;  /* 0x000000063d3d7223 */ /* 0x080fe2000001081c */
[----:B------:R2:W3:Y:S01]  /*a3e0*/  MUFU.EX2 R154, R29 ;  /* 0x0000001d009a7308 */ /* 0x0004e20000000800 */
[----:B----4-:R-:W-:Y:S01]  /*a3f0*/  FADD.FTZ R48, R27, R152 ;  /* 0x000000981b307221 */ /* 0x010fe20000010000 */
[----:B0-----:R-:W-:Y:S01]  /*a400*/  SHF.R.U32.HI R72, RZ, 0x7, R72 ;  /* 0x00000007ff487819 */ /* 0x001fe20000011648 */
[-CC-:B------:R-:W-:Y:S01]  /*a410*/  FFMA.FTZ R67, R67, R6.reuse, -R28.reuse ;  /* 0x0000000643437223 */ /* 0x180fe2000001081c */
[-CC-:B------:R-:W-:Y:S01]  /*a420*/  FFMA.FTZ R65, R65, R6.reuse, -R28.reuse ;  /* 0x0000000641417223 */ /* 0x180fe2000001081c */
[-CC-:B------:R-:W-:Y:S01]  /*a430*/  FFMA.FTZ R71, R71, R6.reuse, -R28.reuse ;  /* 0x0000000647477223 */ /* 0x180fe2000001081c */
[----:B------:R-:W-:Y:S01]  /*a440*/  IADD3 R176, -R72, 0xb, RZ ;  /* 0x0000000b48b07810 */ /* 0x000fe20007ffe1ff */
[----:B------:R-:W-:Y:S01]  /*a450*/  FFMA.FTZ R28, R69, R6, -R28 ;  /* 0x00000006451c7223 */ /* 0x000fe2000001081c */
[----:B------:R-:W0:Y:S01]  /*a460*/  MUFU.EX2 R35, R35 ;  /* 0x0000002300237308 */ /* 0x000e220000000800 */
[----:B-1----:R-:W-:Y:S01]  /*a470*/  FADD.FTZ R3, R31, R48 ;  /* 0x000000301f037221 */ /* 0x002fe20000010000 */
[----:B--2---:R-:W-:Y:S01]  /*a480*/  FADD.FTZ R29, R89, R50 ;  /* 0x00000032591d7221 */ /* 0x004fe20000010000 */
[----:B------:R-:W-:-:S02]  /*a490*/  F2FP.BF16.F32.PACK_AB R157, R26, R157 ;  /* 0x0000009d1a9d723e */ /* 0x000fc400000010ff */
[----:B------:R-:W-:Y:S01]  /*a4a0*/  F2FP.BF16.F32.PACK_AB R159, R32, R159 ;  /* 0x0000009f209f723e */ /* 0x000fe200000010ff */
[----:B------:R-:W-:Y:S01]  /*a4b0*/  FADD.FTZ R50, R34, R29 ;  /* 0x0000001d22327221 */ /* 0x000fe20000010000 */
[----:B------:R-:W-:Y:S01]  /*a4c0*/  F2FP.BF16.F32.PACK_AB R169, R42, R105 ;  /* 0x000000692aa9723e */ /* 0x000fe200000010ff */
[----:B------:R-:W1:Y:S01]  /*a4d0*/  MUFU.EX2 R156, R33 ;  /* 0x00000021009c7308 */ /* 0x000e620000000800 */
[----:B---3--:R-:W-:Y:S01]  /*a4e0*/  FADD.FTZ R48, R154, R3 ;  /* 0x000000039a307221 */ /* 0x008fe20000010000 */
[----:B------:R-:W-:Y:S02]  /*a4f0*/  @!P1 VIADD R3, R20, 0x22840 ;  /* 0x0002284014039836 */ /* 0x000fe40000000000 */
[----:B------:R-:W-:Y:S01]  /*a500*/  FADD.FTZ R29, R93, R50 ;  /* 0x000000325d1d7221 */ /* 0x000fe20000010000 */
[----:B------:R-:W-:Y:S02]  /*a510*/  F2FP.BF16.F32.PACK_AB R152, R152, R27 ;  /* 0x0000001b9898723e */ /* 0x000fe400000010ff */
[----:B------:R-:W-:Y:S01]  /*a520*/  F2FP.BF16.F32.PACK_AB R154, R154, R31 ;  /* 0x0000001f9a9a723e */ /* 0x000fe200000010ff */
[----:B------:R-:W-:Y:S01]  /*a530*/  FADD.FTZ R50, R36, R29 ;  /* 0x0000001d24327221 */ /* 0x000fe20000010000 */
[----:B------:R-:W2:Y:S01]  /*a540*/  MUFU.EX2 R39, R39 ;  /* 0x0000002700277308 */ /* 0x000ea20000000800 */
[----:B0-----:R-:W-:Y:S01]  /*a550*/  FADD.FTZ R25, R35, R48 ;  /* 0x0000003023197221 */ /* 0x001fe20000010000 */
[----:B------:R-:W-:Y:S01]  /*a560*/  @!P1 PRMT R3, RZ, 0x654, R3 ;  /* 0x00000654ff039816 */ /* 0x000fe20000000003 */
[----:B------:R0:W-:Y:S06]  /*a570*/  BAR.ARV R176, 0x100 ;  /* 0x000400b00000751d */ /* 0x0001ec0000002000 */
[----:B------:R-:W3:Y:S01]  /*a580*/  MUFU.EX2 R158, R37 ;  /* 0x00000025009e7308 */ /* 0x000ee20000000800 */
[C---:B-1----:R-:W-:Y:S01]  /*a590*/  FADD.FTZ R48, R156.reuse, R25 ;  /* 0x000000199c307221 */ /* 0x042fe20000010000 */
[----:B------:R1:W-:Y:S01]  /*a5a0*/  @!P1 SYNCS.ARRIVE.TRANS64.RED.A1T0 RZ, [R3+URZ], RZ ;  /* 0x000000ff03ff99a7 */ /* 0x0003e2000810043f */
[----:B------:R-:W-:-:S05]  /*a5b0*/  F2FP.BF16.F32.PACK_AB R156, R156, R35 ;  /* 0x000000239c9c723e */ /* 0x000fca00000010ff */
[----:B------:R-:W1:Y:S01]  /*a5c0*/  MUFU.EX2 R43, R43 ;  /* 0x0000002b002b7308 */ /* 0x000e620000000800 */
[----:B--2---:R-:W-:-:S07]  /*a5d0*/  FADD.FTZ R25, R39, R48 ;  /* 0x0000003027197221 */ /* 0x004fce0000010000 */
[----:B------:R-:W2:Y:S01]  /*a5e0*/  MUFU.EX2 R160, R41 ;  /* 0x0000002900a07308 */ /* 0x000ea20000000800 */
[C---:B---3--:R-:W-:Y:S01]  /*a5f0*/  FADD.FTZ R48, R158.reuse, R25 ;  /* 0x000000199e307221 */ /* 0x048fe20000010000 */
[----:B------:R-:W-:Y:S01]  /*a600*/  FADD.FTZ R25, R97, R50 ;  /* 0x0000003261197221 */ /* 0x000fe20000010000 */
[----:B------:R-:W-:-:S03]  /*a610*/  F2FP.BF16.F32.PACK_AB R158, R158, R39 ;  /* 0x000000279e9e723e */ /* 0x000fc600000010ff */
[----:B------:R-:W-:Y:S02]  /*a620*/  FADD.FTZ R50, R38, R25 ;  /* 0x0000001926327221 */ /* 0x000fe40000010000 */
[----:B------:R-:W3:Y:S01]  /*a630*/  MUFU.EX2 R47, R47 ;  /* 0x0000002f002f7308 */ /* 0x000ee20000000800 */
[----:B-1----:R-:W-:Y:S01]  /*a640*/  FADD.FTZ R3, R43, R48 ;  /* 0x000000302b037221 */ /* 0x002fe20000010000 */
[----:B------:R-:W-:-:S04]  /*a650*/  FADD.FTZ R25, R101, R50 ;  /* 0x0000003265197221 */ /* 0x000fc80000010000 */
[----:B------:R-:W-:Y:S02]  /*a660*/  FADD.FTZ R50, R40, R25 ;  /* 0x0000001928327221 */ /* 0x000fe40000010000 */
[----:B------:R-:W1:Y:S01]  /*a670*/  MUFU.EX2 R162, R45 ;  /* 0x0000002d00a27308 */ /* 0x000e620000000800 */
[C---:B--2---:R-:W-:Y:S01]  /*a680*/  FADD.FTZ R48, R160.reuse, R3 ;  /* 0x00000003a0307221 */ /* 0x044fe20000010000 */
[----:B------:R-:W-:Y:S01]  /*a690*/  FADD.FTZ R25, R105, R50 ;  /* 0x0000003269197221 */ /* 0x000fe20000010000 */
[----:B------:R-:W-:-:S03]  /*a6a0*/  F2FP.BF16.F32.PACK_AB R160, R160, R43 ;  /* 0x0000002ba0a0723e */ /* 0x000fc600000010ff */
[----:B------:R-:W-:Y:S02]  /*a6b0*/  FADD.FTZ R24, R42, R25 ;  /* 0x000000192a187221 */ /* 0x000fe40000010000 */
        /* <DEDUP_REMOVED lines=43> */
[----:B--2---:R-:W-:Y:S01]  /*a970*/  FADD.FTZ R3, R71, R24 ;  /* 0x0000001847037221 */ /* 0x004fe20000010000 */
[C---:B---3--:R-:W-:Y:S01]  /*a980*/  FADD.FTZ R0, R30.reuse, R25 ;  /* 0x000000191e007221 */ /* 0x048fe20000010000 */
[----:B------:R-:W-:Y:S02]  /*a990*/  F2FP.BF16.F32.PACK_AB R175, R30, R117 ;  /* 0x000000751eaf723e */ /* 0x000fe400000010ff */
[C---:B-1----:R-:W-:Y:S01]  /*a9a0*/  FADD.FTZ R3, R28.reuse, R3 ;  /* 0x000000031c037221 */ /* 0x042fe20000010000 */
[----:B------:R-:W-:Y:S01]  /*a9b0*/  F2FP.BF16.F32.PACK_AB R174, R28, R71 ;  /* 0x000000471cae723e */ /* 0x000fe200000010ff */
[----:B0-----:R-:W-:Y:S06]  /*a9c0*/  @!P0 BRA `(.L_x_11069) ;  /* 0x0000000000048947 */ /* 0x001fec0003800000 */
[----:B------:R-:W-:Y:S01]  /*a9d0*/  BPT.TRAP 0x1 ;  /* 0x000000040000795c */ /* 0x000fe20000300000 */
.L_x_11069:
[----:B------:R0:W1:Y:S01]  /*a9e0*/  SYNCS.PHASECHK.TRANS64.TRYWAIT P2, [R20+URZ+0x22850], R73 ;  /* 0x02285049140075a7 */ /* 0x000062000804017f */
[----:B------:R-:W-:Y:S05]  /*a9f0*/  @!P0 BRA `(.L_x_11070) ;  /* 0x0000000000048947 */ /* 0x000fea0003800000 */
[----:B------:R-:W-:Y:S01]  /*aa00*/  BPT.TRAP 0x1 ;  /* 0x000000040000795c */ /* 0x000fe20000300000 */
.L_x_11070:
[----:B------:R-:W-:Y:S04]  /*aa10*/  BSSY B0, `(.L_x_11071) ;  /* 0x0000004000007945 */ /* 0x000fe80003800000 */
[----:B-1----:R-:W-:Y:S05]  /*aa20*/  @P2 BRA `(.L_x_11072) ;  /* 0x0000000000082947 */ /* 0x002fea0003800000 */
[----:B------:R-:W1:Y:S02]  /*aa30*/  SYNCS.PHASECHK.TRANS64.TRYWAIT P2, [R20+URZ+0x22850], R73 ;  /* 0x02285049140075a7 */ /* 0x000e64000804017f */
[----:B-1----:R-:W-:Y:S05]  /*aa40*/  @!P2 BRA `(.L_x_11073) ;  /* 0x000000e4004ca947 */ /* 0x002fea0003800000 */
.L_x_11072:
[----:B------:R-:W-:Y:S05]  /*aa50*/  BSYNC B0 ;  /* 0x0000000000007941 */ /* 0x000fea0003800000 */
.L_x_11071:
[----:B------:R-:W-:Y:S05]  /*aa60*/  WARPSYNC.ALL ;  /* 0x0000000000007948 */ /* 0x000fea0003800000 */
[----:B------:R-:W-:Y:S01]  /*aa70*/  R2UR UR4, R18 ;  /* 0x00000000120472ca */ /* 0x000fe200000e0000 */
[----:B------:R2:W-:Y:S01]  /*aa80*/  BAR.SYNC.DEFER_BLOCKING R21, 0x100 ;  /* 0x000400150000751d */ /* 0x0005e20000010000 */
[----:B------:R-:W-:Y:S02]  /*aa90*/  IMAD.MOV.U32 R179, RZ, RZ, 0xc00 ;  /* 0x00000c00ffb37424 */ /* 0x000fe400078e00ff */
[----:B01----:R-:W-:-:S03]  /*aaa0*/  @!P1 VIADD R20, R20, 0x22860 ;  /* 0x0002286014149836 */ /* 0x003fc60000000000 */
[----:B------:R-:W-:Y:S01]  /*aab0*/  ULDC UR46, c[0x0][0x988] ;  /* 0x00026200002e7ab9 */ /* 0x000fe20000000800 */
[----:B------:R-:W-:Y:S01]  /*aac0*/  ULDC UR47, c[0x0][0x988] ;  /* 0x00026200002f7ab9 */ /* 0x000fe20000000800 */
        /* <DEDUP_REMOVED lines=38> */
[----:B------:R-:W-:Y:S01]  /*ad30*/  R2UR UR6, R152 ;  /* 0x00000000980672ca */ /* 0x000fe200000e0000 */
[----:B------:R-:W-:Y:S01]  /*ad40*/  IMAD.IADD R152, R204, 0x1, -R202 ;  /* 0x00000001cc987824 */ /* 0x000fe200078e0aca */
[----:B------:R-:W-:-:S03]  /*ad50*/  R2UR UR7, R153 ;  /* 0x00000000990772ca */ /* 0x000fc600000e0000 */
[----:B------:R-:W-:-:S04]  /*ad60*/  IMAD R152, R205, 0x80, R152 ;  /* 0x00000080cd987824 */ /* 0x000fc800078e0298 */
[----:B------:R-:W-:-:S05]  /*ad70*/  IMAD.HI R152, R152, 0x2aaaaaab, RZ ;  /* 0x2aaaaaab98987827 */ /* 0x000fca00078e02ff */
[----:B--2---:R-:W-:Y:S01]  /*ad80*/  SHF.R.U32.HI R21, RZ, 0x1f, R152 ;  /* 0x0000001fff157819 */ /* 0x004fe20000011698 */
[----:B------:R-:W-:Y:S02]  /*ad90*/  WARPGROUP.DEPBAR.LE gsb0, 0x0 ;  /* 0x00008000000079c5 */ /* 0x000fe40000010000 */
[----:B------:R-:W-:-:S10]  /*ada0*/  WARPGROUP.ARRIVE ;  /* 0x00000000000079c5 */ /* 0x000fd40000000000 */
        /* <DEDUP_REMOVED lines=9> */
[----:B0-----:R-:W-:Y:S01]  /*ae40*/  LEA.HI.SX32 R20, R152, R21, 0x1c ;  /* 0x0000001598147211 */ /* 0x001fe200078fe2ff */
[----:B------:R-:W-:-:S03]  /*ae50*/  VIADD R21, R177, 0xfffffffe ;  /* 0xfffffffeb1157836 */ /* 0x000fc60000000000 */
[----:B------:R-:W-:-:S04]  /*ae60*/  VIMNMX R20, RZ, R20, !PT ;  /* 0x00000014ff147248 */ /* 0x000fc80007fe0100 */
[----:B------:R-:W-:-:S13]  /*ae70*/  ISETP.GE.AND P2, PT, R21, R20, PT ;  /* 0x000000141500720c */ /* 0x000fda0003f46270 */
[----:B------:R-:W-:Y:S05]  /*ae80*/  @!P2 BRA `(.L_x_11074) ;  /* 0x000000240094a947 */ /* 0x000fea0003800000 */
[----:B------:R-:W-:Y:S02]  /*ae90*/  IMAD.MOV.U32 R219, RZ, RZ, R8 ;  /* 0x000000ffffdb7224 */ /* 0x000fe400078e0008 */
[----:B------:R-:W-:-:S07]  /*aea0*/  IMAD.MOV.U32 R220, RZ, RZ, R7 ;  /* 0x000000ffffdc7224 */ /* 0x000fce00078e0007 */
.L_x_11084:
        /* <DEDUP_REMOVED lines=8> */
.L_x_11075:
[----:B------:R-:W-:Y:S01]  /*af30*/  IMAD R206, R22, 0x8, R18 ;  /* 0x0000000816ce7824 */ /* 0x000fe200078e0212 */
[----:B------:R-:W-:-:S04]  /*af40*/  SHF.L.U32 R207, R23, 0x1f, RZ ;  /* 0x0000001f17cf7819 */ /* 0x000fc800000006ff */
[----:B------:R0:W1:Y:S01]  /*af50*/  SYNCS.PHASECHK.TRANS64.TRYWAIT P2, [R206+URZ+0x22830], R207 ;  /* 0x022830cfce0075a7 */ /* 0x000062000804017f */
[----:B------:R-:W-:Y:S05]  /*af60*/  @!P0 BRA `(.L_x_11076) ;  /* 0x0000000000048947 */ /* 0x000fea0003800000 */
[----:B------:R-:W-:Y:S01]  /*af70*/  BPT.TRAP 0x1 ;  /* 0x000000040000795c */ /* 0x000fe20000300000 */
.L_x_11076:
[----:B------:R-:W-:Y:S02]  /*af80*/  IMAD R6, R22, 0x300, R9 ;  /* 0x0000030016067824 */ /* 0x000fe400078e0209 */
[----:B------:R-:W-:Y:S01]  /*af90*/  IMAD.MOV.U32 R7, RZ, RZ, 0x40000040 ;  /* 0x40000040ff077424 */ /* 0x000fe200078e00ff */
[----:B-1----:R-:W-:Y:S06]  /*afa0*/  @P2 BRA `(.L_x_11077) ;  /* 0x0000000000082947 */ /* 0x002fec0003800000 */
[----:B------:R-:W1:Y:S02]  /*afb0*/  SYNCS.PHASECHK.TRANS64.TRYWAIT P2, [R206+URZ+0x22830], R207 ;  /* 0x022830cfce0075a7 */ /* 0x000e64000804017f */
[----:B-1----:R-:W-:Y:S05]  /*afc0*/  @!P2 BRA `(.L_x_11078) ;  /* 0x000000e00000a947 */ /* 0x002fea0003800000 */
.L_x_11077:
[----:B------:R-:W-:Y:S05]  /*afd0*/  WARPSYNC.ALL ;  /* 0x0000000000007948 */ /* 0x000fea0003800000 */
[C---:B------:R-:W-:Y:S01]  /*afe0*/  R2UR UR6, R6.reuse ;  /* 0x00000000060672ca */ /* 0x040fe200000e0000 */
[C---:B------:R-:W-:Y:S01]  /*aff0*/  VIADD R152, R6.reuse, 0x2 ;  /* 0x0000000206987836 */ /* 0x040fe20000000000 */
[----:B------:R-:W-:Y:S01]  /*b000*/  R2UR UR7, R7 ;  /* 0x00000000070772ca */ /* 0x000fe200000e0000 */
[----:B------:R-:W-:Y:S01]  /*b010*/  VIADD R154, R6, 0x4 ;  /* 0x00000004069a7836 */ /* 0x000fe20000000000 */
[----:B------:R-:W-:Y:S01]  /*b020*/  R2UR UR4, R4 ;  /* 0x00000000040472ca */ /* 0x000fe200000e0000 */
[----:B------:R-:W-:Y:S01]  /*b030*/  IMAD.MOV.U32 R153, RZ, RZ, 0x40000040 ;  /* 0x40000040ff997424 */ /* 0x000fe200078e00ff */
[----:B------:R-:W-:Y:S01]  /*b040*/  R2UR UR5, R5 ;  /* 0x00000000050572ca */ /* 0x000fe200000e0000 */
[----:B------:R-:W-:Y:S01]  /*b050*/  IMAD.MOV.U32 R155, RZ, RZ, 0x40000040 ;  /* 0x40000040ff9b7424 */ /* 0x000fe200078e00ff */
[----:B------:R-:W-:Y:S01]  /*b060*/  R2UR UR10, R152 ;  /* 0x00000000980a72ca */ /* 0x000fe200000e0000 */
[----:B------:R-:W2:Y:S01]  /*b070*/  LDL.LU R224, [R1] ;  /* 0x0000000001e07983 */ /* 0x000ea20000300800 */
[----:B------:R-:W-:Y:S01]  /*b080*/  R2UR UR11, R153 ;  /* 0x00000000990b72ca */ /* 0x000fe200000e0000 */
[----:B------:R-:W-:Y:S01]  /*b090*/  VIADD R6, R6, 0x6 ;  /* 0x0000000606067836 */ /* 0x000fe20000000000 */
[----:B------:R-:W-:Y:S01]  /*b0a0*/  R2UR UR14, R154 ;  /* 0x000000009a0e72ca */ /* 0x000fe200000e0000 */
[----:B------:R-:W-:Y:S01]  /*b0b0*/  IMAD.MOV.U32 R7, RZ, RZ, 0x40000040 ;  /* 0x40000040ff077424 */ /* 0x000fe200078e00ff */
[----:B------:R-:W-:Y:S01]  /*b0c0*/  R2UR UR15, R155 ;  /* 0x000000009b0f72ca */ /* 0x000fe200000e0000 */
[----:B------:R-:W3:Y:S01]  /*b0d0*/  S2R R227, SR_TID.X ;  /* 0x0000000000e37919 */ /* 0x000ee20000002100 */
[----:B------:R-:W-:Y:S01]  /*b0e0*/  WARPGROUP.ARRIVE ;  /* 0x00000000000079c5 */ /* 0x000fe20000000000 */
[----:B------:R-:W-:-:S02]  /*b0f0*/  R2UR UR8, R14 ;  /* 0x000000000e0872ca */ /* 0x000fc400000e0000 */
[----:B------:R-:W-:Y:S02]  /*b100*/  R2UR UR9, R15 ;  /* 0x000000000f0972ca */ /* 0x000fe400000e0000 */
[----:B------:R-:W-:Y:S01]  /*b110*/  R2UR UR12, R12 ;  /* 0x000000000c0c72ca */ /* 0x000fe200000e0000 */
[----:B------:R-:W-:Y:S01]  /*b120*/  HGMMA.64x96x16.F32.BF16 R152, gdesc[UR4], RZ, !UPT, gsb0 ;  /* 0x01600000049879f0 */ /* 0x000fe2000c0018ff */
[----:B------:R-:W-:Y:S02]  /*b130*/  R2UR UR13, R13 ;  /* 0x000000000d0d72ca */ /* 0x000fe400000e0000 */
[----:B------:R-:W-:Y:S01]  /*b140*/  R2UR UR6, R6 ;  /* 0x00000000060672ca */ /* 0x000fe200000e0000 */
[----:B------:R-:W-:Y:S01]  /*b150*/  IMAD.SHL.U32 R6, R205, 0x80, RZ ;  /* 0x00000080cd067824 */ /* 0x000fe200078e00ff */
[----:B------:R-:W-:Y:S02]  /*b160*/  R2UR UR7, R7 ;  /* 0x00000000070772ca */ /* 0x000fe400000e0000 */
[----:B------:R-:W-:Y:S01]  /*b170*/  R2UR UR4, R10 ;  /* 0x000000000a0472ca */ /* 0x000fe200000e0000 */
[----:B------:R-:W-:Y:S01]  /*b180*/  IMAD R7, R21, -0x60, R6 ;  /* 0xffffffa015077824 */ /* 0x000fe200078e0206 */
[----:B------:R-:W-:-:S04]  /*b190*/  R2UR UR5, R11 ;  /* 0x000000000b0572ca */ /* 0x000fc800000e0000 */
[----:B------:R-:W-:-:S05]  /*b1a0*/  IADD3 R7, R7, 0x1, R204 ;  /* 0x0000000107077810 */ /* 0x000fca0007ffe0cc */
[----:B------:R-:W-:-:S04]  /*b1b0*/  IMAD.IADD R7, R7, 0x1, -R202 ;  /* 0x0000000107077824 */ /* 0x000fc800078e0aca */
        /* <DEDUP_REMOVED lines=9> */
[----:B------:R-:W-:Y:S01]  /*b250*/  HGMMA.64x96x16.F32.BF16 R152, gdesc[UR12], R152, gsb0 ;  /* 0x016000000c9879f0 */ /* 0x000fe20008001898 */
[----:B--2---:R-:W-:-:S04]  /*b260*/  LOP3.LUT R224, R224, 0xfffffeff, RZ, 0xc0, !PT ;  /* 0xfffffeffe0e07812 */ /* 0x004fc800078ec0ff */
[----:B------:R-:W-:-:S04]  /*b270*/  @P1 LOP3.LUT R224, R224, 0x100, RZ, 0xfc, !PT ;  /* 0x00000100e0e01812 */ /* 0x000fc800078efcff */
[----:B------:R-:W-:-:S04]  /*b280*/  LOP3.LUT R224, R224, 0xffffff7f, RZ, 0xc0, !PT ;  /* 0xffffff7fe0e07812 */ /* 0x000fc800078ec0ff */
[----:B------:R-:W-:-:S04]  /*b290*/  @P0 LOP3.LUT R224, R224, 0x80, RZ, 0xfc, !PT ;  /* 0x00000080e0e00812 */ /* 0x000fc800078efcff */
[----:B------:R-:W-:Y:S01]  /*b2a0*/  LOP3.LUT R224, R224, 0xfffffdff, RZ, 0xc0, !PT ;  /* 0xfffffdffe0e07812 */ /* 0x000fe200078ec0ff */
        /* <DEDUP_REMOVED lines=73> */
[----:B------:R-:W-:-:S05]  /*b740*/  FMNMX.FTZ R222, R197, R8, !PT ;  /* 0x00000008c5de7209 */ /* 0x000fca0007810000 */
[----:B------:R-:W2:Y:S02]  /*b750*/  SHFL.BFLY PT, R7, R222, 0x2, 0x1f ;  /* 0x0c401f00de077f89 */ /* 0x000ea400000e0000 */
[----:B--2---:R-:W-:-:S05]  /*b760*/  FMNMX.FTZ R223, R222, R7, !PT ;  /* 0x00000007dedf7209 */ /* 0x004fca0007810000 */
[----:B------:R-:W2:Y:S02]  /*b770*/  SHFL.BFLY PT, R8, R223, 0x1, 0x1f ;  /* 0x0c201f00df087f89 */ /* 0x000ea400000e0000 */
[----:B--2---:R-:W-:Y:S01]  /*b780*/  FMNMX.FTZ R7, R223, R8, !PT ;  /* 0x00000008df077209 */ /* 0x004fe20007810000 */
[----:B------:R-:W-:Y:S02]  /*b790*/  VIADD R8, R6, 0x8 ;  /* 0x0000000806087836 */ /* 0x000fe40000000000 */
[----:B------:R-:W-:Y:S01]  /*b7a0*/  IMAD.U32 R6, RZ, RZ, UR47 ;  /* 0x0000002fff067e24 */ /* 0x000fe2000f8e00ff */
[----:B------:R-:W-:Y:S02]  /*b7b0*/  FSETP.NEU.FTZ.AND P2, PT, R7, -INF , PT ;  /* 0xff8000000700780b */ /* 0x000fe40003f5d000 */
[C---:B------:R-:W-:Y:S02]  /*b7c0*/  ISETP.GT.AND P3, PT, R8.reuse, RZ, PT ;  /* 0x000000ff0800720c */ /* 0x040fe40003f64270 */
[----:B------:R-:W-:-:S02]  /*b7d0*/  ISETP.GT.AND P5, PT, R8, 0x1, PT ;  /* 0x000000010800780c */ /* 0x000fc40003fa4270 */
[----:B------:R-:W-:Y:S02]  /*b7e0*/  FSEL R154, R154, -INF , P3 ;  /* 0xff8000009a9a7808 */ /* 0x000fe40001800000 */
[C---:B------:R-:W-:Y:S02]  /*b7f0*/  ISETP.GT.AND P4, PT, R8.reuse, 0x8, PT ;  /* 0x000000080800780c */ /* 0x040fe40003f84270 */
        /* <DEDUP_REMOVED lines=8> */
[----:B------:R-:W-:Y:S02]  /*b880*/  FSEL R163, R163, -INF , P4 ;  /* 0xff800000a3a37808 */ /* 0x000fe40002000000 */
[----:B------:R-:W-:-:S02]  /*b890*/  FSEL R166, R166, -INF , P3 ;  /* 0xff800000a6a67808 */ /* 0x000fc40001800000 */
[----:B------:R-:W-:Y:S02]  /*b8a0*/  FSEL R221, R7, RZ, P2 ;  /* 0x000000ff07dd7208 */ /* 0x000fe40001000000 */
[C---:B------:R-:W-:Y:S02]  /*b8b0*/  ISETP.GT.AND P5, PT, R8.reuse, 0x19, PT ;  /* 0x000000190800780c */ /* 0x040fe40003fa4270 */
[C---:B------:R-:W-:Y:S01]  /*b8c0*/  ISETP.GT.AND P4, PT, R8.reuse, 0x20, PT ;  /* 0x000000200800780c */ /* 0x040fe20003f84270 */
[----:B------:R-:W-:Y:S01]  /*b8d0*/  FADD.FTZ R220, -R221, R220 ;  /* 0x000000dcdddc7221 */ /* 0x000fe20000010100 */
[C---:B------:R-:W-:Y:S01]  /*b8e0*/  ISETP.GT.AND P3, PT, R8.reuse, 0x21, PT ;  /* 0x000000210800780c */ /* 0x040fe20003f64270 */
[----:B------:R-:W-:Y:S01]  /*b8f0*/  FMUL.FTZ R221, R7, R6 ;  /* 0x0000000607dd7220 */ /* 0x000fe20000410000 */
[----:B------:R-:W-:Y:S02]  /*b900*/  ISETP.GT.AND P1, PT, R8, 0x41, PT ;  /* 0x000000410800780c */ /* 0x000fe40003f24270 */
[----:B------:R-:W-:-:S02]  /*b910*/  FSEL R167, R167, -INF , P5 ;  /* 0xff800000a7a77808 */ /* 0x000fc40002800000 */
[----:B------:R-:W-:Y:S02]  /*b920*/  FSEL R170, R170, -INF , P4 ;  /* 0xff800000aaaa7808 */ /* 0x000fe40002000000 */
[----:B------:R-:W-:Y:S02]  /*b930*/  FSEL R171, R171, -INF , P3 ;  /* 0xff800000abab7808 */ /* 0x000fe40001800000 */
[C---:B------:R-:W-:Y:S02]  /*b940*/  ISETP.GT.AND P5, PT, R8.reuse, 0x28, PT ;  /* 0x000000280800780c */ /* 0x040fe40003fa4270 */
[C---:B------:R-:W-:Y:S02]  /*b950*/  ISETP.GT.AND P4, PT, R8.reuse, 0x29, PT ;  /* 0x000000290800780c */ /* 0x040fe40003f84270 */
[----:B------:R-:W-:Y:S02]  /*b960*/  ISETP.GT.AND P3, PT, R8, 0x30, PT ;  /* 0x000000300800780c */ /* 0x000fe40003f64270 */
[----:B------:R-:W-:-:S02]  /*b970*/  FSEL R174, R174, -INF , P5 ;  /* 0xff800000aeae7808 */ /* 0x000fc40002800000 */
[----:B------:R-:W-:Y:S02]  /*b980*/  FSEL R175, R175, -INF , P4 ;  /* 0xff800000afaf7808 */ /* 0x000fe40002000000 */
[----:B------:R-:W-:Y:S02]  /*b990*/  FSEL R178, R178, -INF , P3 ;  /* 0xff800000b2b27808 */ /* 0x000fe40001800000 */
[C---:B------:R-:W-:Y:S02]  /*b9a0*/  ISETP.GT.AND P5, PT, R8.reuse, 0x31, PT ;  /* 0x000000310800780c */ /* 0x040fe40003fa4270 */
[C---:B------:R-:W-:Y:S02]  /*b9b0*/  ISETP.GT.AND P4, PT, R8.reuse, 0x38, PT ;  /* 0x000000380800780c */ /* 0x040fe40003f84270 */
[----:B------:R-:W-:Y:S02]  /*b9c0*/  ISETP.GT.AND P3, PT, R8, 0x39, PT ;  /* 0x000000390800780c */ /* 0x000fe40003f64270 */
[----:B------:R-:W-:-:S02]  /*b9d0*/  FSEL R221, R221, RZ, P2 ;  /* 0x000000ffdddd7208 */ /* 0x000fc40001000000 */
[----:B------:R-:W-:Y:S02]  /*b9e0*/  FSEL R179, R179, -INF , P5 ;  /* 0xff800000b3b37808 */ /* 0x000fe40002800000 */
[----:B------:R-:W-:Y:S01]  /*b9f0*/  FSEL R182, R182, -INF , P4 ;  /* 0xff800000b6b67808 */ /* 0x000fe20002000000 */
[-CC-:B------:R-:W-:Y:S01]  /*ba00*/  FFMA.FTZ R152, R152, R6.reuse, -R221.reuse ;  /* 0x0000000698987223 */ /* 0x180fe200000108dd */
[----:B------:R-:W-:Y:S01]  /*ba10*/  @P1 LOP3.LUT R224, R224, 0x200, RZ, 0xfc, !PT ;  /* 0x00000200e0e01812 */ /* 0x000fe200078efcff */
[-CC-:B------:R-:W-:Y:S01]  /*ba20*/  FFMA.FTZ R153, R153, R6.reuse, -R221.reuse ;  /* 0x0000000699997223 */ /* 0x180fe200000108dd */
[----:B------:R-:W-:Y:S01]  /*ba30*/  FSEL R183, R183, -INF , P3 ;  /* 0xff800000b7b77808 */ /* 0x000fe20001800000 */
[-CC-:B------:R-:W-:Y:S01]  /*ba40*/  FFMA.FTZ R156, R156, R6.reuse, -R221.reuse ;  /* 0x000000069c9c7223 */ /* 0x180fe200000108dd */
[C---:B------:R-:W-:Y:S01]  /*ba50*/  ISETP.GT.AND P0, PT, R8.reuse, 0x48, PT ;  /* 0x000000480800780c */ /* 0x040fe20003f04270 */
[----:B------:R-:W-:Y:S01]  /*ba60*/  MUFU.EX2 R152, R152 ;  /* 0x0000009800987308 */ /* 0x000fe20000000800 */
[C---:B------:R-:W-:Y:S01]  /*ba70*/  ISETP.GT.AND P3, PT, R8.reuse, 0x50, PT ;  /* 0x000000500800780c */ /* 0x040fe20003f64270 */
[-CC-:B------:R-:W-:Y:S01]  /*ba80*/  FFMA.FTZ R157, R157, R6.reuse, -R221.reuse ;  /* 0x000000069d9d7223 */ /* 0x180fe200000108dd */
[----:B------:R-:W-:Y:S01]  /*ba90*/  ISETP.GT.AND P4, PT, R8, 0x51, PT ;  /* 0x000000510800780c */ /* 0x000fe20003f84270 */
[-CC-:B------:R-:W-:Y:S01]  /*baa0*/  FFMA.FTZ R160, R160, R6.reuse, -R221.reuse ;  /* 0x00000006a0a07223 */ /* 0x180fe200000108dd */
[C---:B------:R-:W-:Y:S01]  /*bab0*/  ISETP.GT.AND P5, PT, R8.reuse, 0x58, PT ;  /* 0x000000580800780c */ /* 0x040fe20003fa4270 */
[-CC-:B------:R-:W-:Y:S01]  /*bac0*/  FFMA.FTZ R161, R161, R6.reuse, -R221.reuse ;  /* 0x00000006a1a17223 */ /* 0x180fe200000108dd */
[C---:B------:R-:W-:Y:S01]  /*bad0*/  ISETP.GT.AND P6, PT, R8.reuse, 0x59, PT ;  /* 0x000000590800780c */ /* 0x040fe20003fc4270 */
[----:B------:R-:W-:Y:S01]  /*bae0*/  MUFU.EX2 R153, R153 ;  /* 0x0000009900997308 */ /* 0x000fe20000000800 */
[----:B------:R-:W-:Y:S01]  /*baf0*/  ISETP.GT.AND P1, PT, R8, 0x40, PT ;  /* 0x000000400800780c */ /* 0x000fe20003f24270 */
[-CC-:B------:R-:W-:Y:S01]  /*bb00*/  FFMA.FTZ R164, R164, R6.reuse, -R221.reuse ;  /* 0x00000006a4a47223 */ /* 0x180fe200000108dd */
[----:B------:R-:W-:Y:S01]  /*bb10*/  ISETP.GT.AND P2, PT, R8, 0x49, PT ;  /* 0x000000490800780c */ /* 0x000fe20003f44270 */
[-CC-:B------:R-:W-:Y:S01]  /*bb20*/  FFMA.FTZ R8, R177, R6.reuse, -R221.reuse ;  /* 0x00000006b1087223 */ /* 0x180fe200000108dd */
[-C--:B------:R-:W-:Y:S01]  /*bb30*/  FMUL.FTZ R177, R220, R6.reuse ;  /* 0x00000006dcb17220 */ /* 0x080fe20000410000 */
        /* <DEDUP_REMOVED lines=17> */
[----:B------:R-:W-:Y:S01]  /*bc50*/  FSEL R186, R186, -INF , P1 ;  /* 0xff800000baba7808 */ /* 0x000fe20000800000 */
[----:B------:R-:W-:Y:S01]  /*bc60*/  MUFU.EX2 R157, R157 ;  /* 0x0000009d009d7308 */ /* 0x000fe20000000800 */
[----:B------:R-:W-:Y:S01]  /*bc70*/  LOP3.LUT P1, RZ, R224, 0x200, RZ, 0xc0, !PT ;  /* 0x00000200e0ff7812 */ /* 0x000fe2000782c0ff */
[----:B------:R-:W-:Y:S01]  /*bc80*/  STL [R1], R224 ;  /* 0x000000e001007387 */ /* 0x000fe20000100800 */
[----:B------:R-:W-:Y:S01]  /*bc90*/  FSEL R190, R190, -INF , P0 ;  /* 0xff800000bebe7808 */ /* 0x000fe20000000000 */
[----:B--2---:R-:W-:Y:S01]  /*bca0*/  FFMA.FTZ R220, R177, R3, R152 ;  /* 0x00000003b1dc7223 */ /* 0x004fe20000010098 */
[----:B------:R-:W-:Y:S01]  /*bcb0*/  F2FP.BF16.F32.PACK_AB R152, R153, R152 ;  /* 0x000000989998723e */ /* 0x000fe200000010ff */
[----:B------:R-:W-:Y:S01]  /*bcc0*/  FMUL.FTZ R24, R24, R177 ;  /* 0x000000b118187220 */ /* 0x000fe20000410000 */
[----:B------:R-:W-:Y:S01]  /*bcd0*/  FSEL R187, R187, -INF , P1 ;  /* 0xff800000bbbb7808 */ /* 0x000fe20000800000 */
[----:B------:R-:W-:Y:S01]  /*bce0*/  FADD.FTZ R3, R153, R220 ;  /* 0x000000dc99037221 */ /* 0x000fe20000010000 */
[----:B------:R-:W-:Y:S01]  /*bcf0*/  FMNMX.FTZ R220, R154, R219, !PT ;  /* 0x000000db9adc7209 */ /* 0x000fe20007810000 */
[----:B------:R-:W-:Y:S01]  /*bd00*/  MUFU.EX2 R161, R161 ;  /* 0x000000a100a17308 */ /* 0x000fe20000000800 */
[----:B------:R-:W-:Y:S01]  /*bd10*/  FSEL R191, R191, -INF , P2 ;  /* 0xff800000bfbf7808 */ /* 0x000fe20001000000 */
[-C--:B------:R-:W-:Y:S01]  /*bd20*/  FMUL.FTZ R25, R25, R177.reuse ;  /* 0x000000b119197220 */ /* 0x080fe20000410000 */
[----:B------:R-:W-:Y:S01]  /*bd30*/  FMNMX.FTZ R221, R155, R220, !PT ;  /* 0x000000dc9bdd7209 */ /* 0x000fe20007810000 */
[-C--:B------:R-:W-:Y:S01]  /*bd40*/  FMUL.FTZ R28, R28, R177.reuse ;  /* 0x000000b11c1c7220 */ /* 0x080fe20000410000 */
[----:B------:R-:W-:Y:S01]  /*bd50*/  FSEL R194, R194, -INF , P3 ;  /* 0xff800000c2c27808 */ /* 0x000fe20001800000 */
[----:B------:R-:W-:Y:S01]  /*bd60*/  FMUL.FTZ R29, R29, R177 ;  /* 0x000000b11d1d7220 */ /* 0x000fe20000410000 */
        /* <DEDUP_REMOVED lines=14> */
[----:B------:R-:W-:Y:S01]  /*be50*/  LOP3.LUT P1, RZ, R224, 0x100, RZ, 0xc0, !PT ;  /* 0x00000100e0ff7812 */ /* 0x000fe2000782c0ff */
[----:B------:R-:W-:Y:S01]  /*be60*/  FMUL.FTZ R41, R41, R177 ;  /* 0x000000b129297220 */ /* 0x000fe20000410000 */
[----:B------:R-:W-:Y:S01]  /*be70*/  FMNMX.FTZ R220, R166, R221, !PT ;  /* 0x000000dda6dc7209 */ /* 0x000fe20007810000 */
[----:B------:R-:W-:Y:S01]  /*be80*/  MUFU.EX2 R169, R169 ;  /* 0x000000a900a97308 */ /* 0x000fe20000000800 */
[----:B------:R-:W-:Y:S01]  /*be90*/  LOP3.LUT P0, RZ, R224, 0x80, RZ, 0xc0, !PT ;  /* 0x00000080e0ff7812 */ /* 0x000fe2000780c0ff */
        /* <DEDUP_REMOVED lines=68> */
[-C--:B------:R-:W-:Y:S01]  /*c2e0*/  FMUL.FTZ R129, R129, R177.reuse ;  /* 0x000000b181817220 */ /* 0x080fe20000410000 */
[-C--:B------:R-:W-:Y:S01]  /*c2f0*/  FMUL.FTZ R132, R132, R177.reuse ;  /* 0x000000b184847220 */ /* 0x080fe20000410000 */
[----:B------:R-:W2:Y:S01]  /*c300*/  SHFL.BFLY PT, R220, R221, 0x2, 0x1f ;  /* 0x0c401f00dddc7f89 */ /* 0x000ea200000e0000 */
        /* <DEDUP_REMOVED lines=10> */
[----:B------:R-:W-:-:S06]  /*c3b0*/  FMUL.FTZ R149, R149, R177 ;  /* 0x000000b195957220 */ /* 0x000fcc0000410000 */
[----:B------:R-:W-:Y:S01]  /*c3c0*/  MUFU.EX2 R160, R168 ;  /* 0x000000a800a07308 */ /* 0x000fe20000000800 */
[----:B----4-:R-:W-:-:S04]  /*c3d0*/  FADD.FTZ R3, R153, R3 ;  /* 0x0000000399037221 */ /* 0x010fc80000010000 */
[----:B------:R-:W-:Y:S01]  /*c3e0*/  FADD.FTZ R3, R157, R3 ;  /* 0x000000039d037221 */ /* 0x000fe20000010000 */
[----:B--2---:R-:W-:Y:S02]  /*c3f0*/  FMNMX.FTZ R221, R221, R220, !PT ;  /* 0x000000dcdddd7209 */ /* 0x004fe40007810000 */
[----:B------:R-:W-:Y:S03]  /*c400*/  MUFU.EX2 R168, R176 ;  /* 0x000000b000a87308 */ /* 0x000fe60000000800 */
[----:B------:R-:W2:Y:S05]  /*c410*/  SHFL.BFLY PT, R222, R221, 0x1, 0x1f ;  /* 0x0c201f00ddde7f89 */ /* 0x000eaa00000e0000 */
[----:B------:R2:W4:Y:S08]  /*c420*/  MUFU.EX2 R220, R8 ;  /* 0x0000000800dc7308 */ /* 0x0005300000000800 */
[----:B------:R-:W-:Y:S08]  /*c430*/  MUFU.EX2 R192, R192 ;  /* 0x000000c000c07308 */ /* 0x000ff00000000800 */
[----:B------:R-:W-:Y:S01]  /*c440*/  MUFU.EX2 R193, R193 ;  /* 0x000000c100c17308 */ /* 0x000fe20000000800 */
[----:B--2---:R-:W-:-:S04]  /*c450*/  FMNMX.FTZ R8, R221, R222, !PT ;  /* 0x000000dedd087209 */ /* 0x004fc80007810000 */
[C---:B------:R-:W-:Y:S01]  /*c460*/  FSETP.NEU.FTZ.AND P2, PT, R8.reuse, -INF , PT ;  /* 0xff8000000800780b */ /* 0x040fe20003f5d000 */
[----:B------:R-:W-:Y:S02]  /*c470*/  FMUL.FTZ R221, R8, R6 ;  /* 0x0000000608dd7220 */ /* 0x000fe40000410000 */
[----:B------:R-:W-:Y:S03]  /*c480*/  MUFU.EX2 R196, R196 ;  /* 0x000000c400c47308 */ /* 0x000fe60000000800 */
        /* <DEDUP_REMOVED lines=26> */
[----:B------:R3:W-:Y:S08]  /*c630*/  MUFU.EX2 R221, R158 ;  /* 0x0000009e00dd7308 */ /* 0x0007f00000000800 */
[----:B------:R2:W-:Y:S01]  /*c640*/  MUFU.EX2 R197, R154 ;  /* 0x0000009a00c57308 */ /* 0x0005e20000000800 */
[----:B---3--:R-:W-:-:S07]  /*c650*/  SHF.R.U32.HI R158, RZ, 0x7, R227 ;  /* 0x00000007ff9e7819 */ /* 0x008fce00000116e3 */
[----:B------:R3:W-:Y:S01]  /*c660*/  MUFU.EX2 R227, R176 ;  /* 0x000000b000e37308 */ /* 0x0007e20000000800 */
[----:B--2---:R-:W-:Y:S01]  /*c670*/  F2FP.BF16.F32.PACK_AB R154, R157, R153 ;  /* 0x000000999d9a723e */ /* 0x004fe200000010ff */
[----:B------:R-:W-:Y:S01]  /*c680*/  @!P1 VIADD R157, R206, 0x22840 ;  /* 0x00022840ce9d9836 */ /* 0x000fe20000000000 */
[----:B------:R-:W-:-:S04]  /*c690*/  FSEL R153, R8, RZ, P2 ;  /* 0x000000ff08997208 */ /* 0x000fc80001000000 */
[----:B------:R-:W-:Y:S01]  /*c6a0*/  @!P1 PRMT R157, RZ, 0x654, R157 ;  /* 0x00000654ff9d9816 */ /* 0x000fe2000000009d */
[----:B------:R-:W-:Y:S01]  /*c6b0*/  FADD.FTZ R153, -R153, R219 ;  /* 0x000000db99997221 */ /* 0x000fe20000010100 */
[----:B---3--:R-:W-:Y:S01]  /*c6c0*/  IADD3 R176, -R158, 0xb, RZ ;  /* 0x0000000b9eb07810 */ /* 0x008fe20007ffe1ff */
[----:B-----5:R-:W-:Y:S01]  /*c6d0*/  FADD.FTZ R158, R156, R3 ;  /* 0x000000039c9e7221 */ /* 0x020fe20000010000 */
[----:B------:R2:W-:Y:S01]  /*c6e0*/  MUFU.EX2 R222, R162 ;  /* 0x000000a200de7308 */ /* 0x0005e20000000800 */
[----:B------:R-:W-:Y:S01]  /*c6f0*/  FMUL.FTZ R153, R153, R6 ;  /* 0x0000000699997220 */ /* 0x000fe20000410000 */
[C---:B------:R-:W-:Y:S01]  /*c700*/  F2FP.BF16.F32.PACK_AB R156, R161.reuse, R156 ;  /* 0x0000009ca19c723e */ /* 0x040fe200000010ff */
[----:B------:R-:W-:Y:S01]  /*c710*/  FADD.FTZ R3, R161, R158 ;  /* 0x0000009ea1037221 */ /* 0x000fe20000010000 */
[----:B------:R3:W-:Y:S06]  /*c720*/  BAR.ARV R176, 0x100 ;  /* 0x000400b00000751d */ /* 0x0007ec0000002000 */
[----:B------:R-:W-:Y:S01]  /*c730*/  FADD.FTZ R158, R164, R3 ;  /* 0x00000003a49e7221 */ /* 0x000fe20000010000 */
[----:B------:R-:W5:Y:S01]  /*c740*/  MUFU.EX2 R219, R153 ;  /* 0x0000009900db7308 */ /* 0x000f620000000800 */
[----:B------:R0:W-:Y:S02]  /*c750*/  @!P1 SYNCS.ARRIVE.TRANS64.RED.A1T0 RZ, [R157+URZ], RZ ;  /* 0x000000ff9dff99a7 */ /* 0x0001e4000810043f */
[C---:B------:R-:W-:Y:S01]  /*c760*/  FADD.FTZ R3, R165.reuse, R158 ;  /* 0x0000009ea5037221 */ /* 0x040fe20000010000 */
[----:B------:R-:W-:-:S02]  /*c770*/  F2FP.BF16.F32.PACK_AB R158, R165, R164 ;  /* 0x000000a4a59e723e */ /* 0x000fc400000010ff */
[----:B----4-:R-:W-:Y:S01]  /*c780*/  F2FP.BF16.F32.PACK_AB R164, R220, R168 ;  /* 0x000000a8dca4723e */ /* 0x010fe200000010ff */
[----:B--2---:R-:W-:Y:S01]  /*c790*/  FADD.FTZ R162, R160, R3 ;  /* 0x00000003a0a27221 */ /* 0x004fe20000010000 */
[----:B------:R-:W2:Y:S01]  /*c7a0*/  MUFU.EX2 R155, R155 ;  /* 0x0000009b009b7308 */ /* 0x000ea20000000800 */
[C---:B------:R-:W-:Y:S02]  /*c7b0*/  F2FP.BF16.F32.PACK_AB R160, R169.reuse, R160 ;  /* 0x000000a0a9a0723e */ /* 0x040fe400000010ff */
[----:B------:R-:W-:-:S04]  /*c7c0*/  FADD.FTZ R3, R169, R162 ;  /* 0x000000a2a9037221 */ /* 0x000fc80000010000 */
[----:B------:R-:W-:Y:S01]  /*c7d0*/  FADD.FTZ R162, R172, R3 ;  /* 0x00000003aca27221 */ /* 0x000fe20000010000 */
[----:B------:R-:W4:Y:S01]  /*c7e0*/  MUFU.EX2 R159, R159 ;  /* 0x0000009f009f7308 */ /* 0x000f220000000800 */
[----:B-----5:R-:W-:Y:S01]  /*c7f0*/  FFMA.FTZ R0, R219, R0, R197 ;  /* 0x00000000db007223 */ /* 0x020fe200000100c5 */
[-C--:B------:R-:W-:Y:S01]  /*c800*/  FMUL.FTZ R26, R26, R219.reuse ;  /* 0x000000db1a1a7220 */ /* 0x080fe20000410000 */
[C---:B------:R-:W-:Y:S01]  /*c810*/  FADD.FTZ R3, R173.reuse, R162 ;  /* 0x000000a2ad037221 */ /* 0x040fe20000010000 */
[----:B------:R-:W-:Y:S01]  /*c820*/  F2FP.BF16.F32.PACK_AB R162, R173, R172 ;  /* 0x000000acada2723e */ /* 0x000fe200000010ff */
[-C--:B------:R-:W-:Y:S01]  /*c830*/  FMUL.FTZ R27, R27, R219.reuse ;  /* 0x000000db1b1b7220 */ /* 0x080fe20000410000 */
[-C--:B------:R-:W-:Y:S01]  /*c840*/  FMUL.FTZ R30, R30, R219.reuse ;  /* 0x000000db1e1e7220 */ /* 0x080fe20000410000 */
[----:B------:R-:W-:Y:S01]  /*c850*/  FADD.FTZ R3, R168, R3 ;  /* 0x00000003a8037221 */ /* 0x000fe20000010000 */
[----:B------:R-:W5:Y:S01]  /*c860*/  MUFU.EX2 R163, R163 ;  /* 0x000000a300a37308 */ /* 0x000f620000000800 */
[----:B--2---:R-:W-:Y:S01]  /*c870*/  FADD.FTZ R0, R155, R0 ;  /* 0x000000009b007221 */ /* 0x004fe20000010000 */
[-C--:B------:R-:W-:Y:S01]  /*c880*/  FMUL.FTZ R31, R31, R219.reuse ;  /* 0x000000db1f1f7220 */ /* 0x080fe20000410000 */
[----:B------:R-:W-:Y:S01]  /*c890*/  FADD.FTZ R3, R220, R3 ;  /* 0x00000003dc037221 */ /* 0x000fe20000010000 */
[-C--:B------:R-:W-:Y:S01]  /*c8a0*/  FMUL.FTZ R34, R34, R219.reuse ;  /* 0x000000db22227220 */ /* 0x080fe20000410000 */
[----:B------:R-:W-:Y:S01]  /*c8b0*/  FADD.FTZ R0, R221, R0 ;  /* 0x00000000dd007221 */ /* 0x000fe20000010000 */
[-C--:B------:R-:W-:Y:S01]  /*c8c0*/  FMUL.FTZ R35, R35, R219.reuse ;  /* 0x000000db23237220 */ /* 0x080fe20000410000 */
[-C--:B------:R-:W-:Y:S01]  /*c8d0*/  FMUL.FTZ R38, R38, R219.reuse ;  /* 0x000000db26267220 */ /* 0x080fe20000410000 */
[----:B------:R2:W1:Y:S01]  /*c8e0*/  MUFU.EX2 R223, R166 ;  /* 0x000000a600df7308 */ /* 0x0004620000000800 */
        /* <DEDUP_REMOVED lines=9> */
[----:B----4-:R-:W-:Y:S01]  /*c980*/  FADD.FTZ R3, R159, R0 ;  /* 0x000000009f037221 */ /* 0x010fe20000010000 */
[-C--:B------:R-:W-:Y:S01]  /*c990*/  FMUL.FTZ R54, R54, R219.reuse ;  /* 0x000000db36367220 */ /* 0x080fe20000410000 */
[-C--:B------:R-:W-:Y:S01]  /*c9a0*/  FMUL.FTZ R55, R55, R219.reuse ;  /* 0x000000db37377220 */ /* 0x080fe20000410000 */
[C---:B------:R-:W-:Y:S01]  /*c9b0*/  FADD.FTZ R153, R181.reuse, R166 ;  /* 0x000000a6b5997221 */ /* 0x040fe20000010000 */
[----:B------:R-:W-:Y:S01]  /*c9c0*/  FADD.FTZ R0, R222, R3 ;  /* 0x00000003de007221 */ /* 0x000fe20000010000 */
[----:B------:R-:W-:Y:S01]  /*c9d0*/  F2FP.BF16.F32.PACK_AB R166, R181, R180 ;  /* 0x000000b4b5a6723e */ /* 0x000fe200000010ff */
[----:B------:R2:W4:Y:S01]  /*c9e0*/  MUFU.EX2 R224, R170 ;  /* 0x000000aa00e07308 */ /* 0x0005220000000800 */
[----:B------:R-:W-:Y:S01]  /*c9f0*/  FADD.FTZ R168, R184, R153 ;  /* 0x00000099b8a87221 */ /* 0x000fe20000010000 */
[----:B-----5:R-:W-:Y:S01]  /*ca00*/  FADD.FTZ R0, R163, R0 ;  /* 0x00000000a3007221 */ /* 0x020fe20000010000 */
[-C--:B------:R-:W-:Y:S01]  /*ca10*/  FMUL.FTZ R58, R58, R219.reuse ;  /* 0x000000db3a3a7220 */ /* 0x080fe20000410000 */
[-C--:B------:R-:W-:Y:S01]  /*ca20*/  FMUL.FTZ R59, R59, R219.reuse ;  /* 0x000000db3b3b7220 */ /* 0x080fe20000410000 */
[----:B------:R-:W-:Y:S01]  /*ca30*/  FADD.FTZ R3, R185, R168 ;  /* 0x000000a8b9037221 */ /* 0x000fe20000010000 */
[----:B-1----:R-:W-:Y:S01]  /*ca40*/  FADD.FTZ R0, R223, R0 ;  /* 0x00000000df007221 */ /* 0x002fe20000010000 */
[----:B------:R-:W-:Y:S01]  /*ca50*/  F2FP.BF16.F32.PACK_AB R168, R185, R184 ;  /* 0x000000b8b9a8723e */ /* 0x000fe200000010ff */
[----:B------:R-:W1:Y:S01]  /*ca60*/  MUFU.EX2 R171, R171 ;  /* 0x000000ab00ab7308 */ /* 0x000e620000000800 */
[----:B--2---:R-:W-:Y:S01]  /*ca70*/  FADD.FTZ R170, R188, R3 ;  /* 0x00000003bcaa7221 */ /* 0x004fe20000010000 */
[----:B---3--:R-:W-:Y:S01]  /*ca80*/  FADD.FTZ R3, R167, R0 ;  /* 0x00000000a7037221 */ /* 0x008fe20000010000 */
[-C--:B------:R-:W-:Y:S01]  /*ca90*/  FMUL.FTZ R62, R62, R219.reuse ;  /* 0x000000db3e3e7220 */ /* 0x080fe20000410000 */
[-C--:B------:R-:W-:Y:S01]  /*caa0*/  FMUL.FTZ R63, R63, R219.reuse ;  /* 0x000000db3f3f7220 */ /* 0x080fe20000410000 */
[C---:B------:R-:W-:Y:S01]  /*cab0*/  FADD.FTZ R153, R189.reuse, R170 ;  /* 0x000000aabd997221 */ /* 0x040fe20000010000 */
[----:B------:R-:W-:Y:S01]  /*cac0*/  F2FP.BF16.F32.PACK_AB R170, R189, R188 ;  /* 0x000000bcbdaa723e */ /* 0x000fe200000010ff */
[----:B------:R-:W-:Y:S01]  /*cad0*/  FMUL.FTZ R66, R66, R219 ;  /* 0x000000db42427220 */ /* 0x000fe20000410000 */
[----:B------:R-:W2:Y:S01]  /*cae0*/  MUFU.EX2 R175, R175 ;  /* 0x000000af00af7308 */ /* 0x000ea20000000800 */
[----:B----4-:R-:W-:Y:S01]  /*caf0*/  FADD.FTZ R0, R224, R3 ;  /* 0x00000003e0007221 */ /* 0x010fe20000010000 */
[----:B------:R-:W-:Y:S01]  /*cb00*/  FADD.FTZ R172, R192, R153 ;  /* 0x00000099c0ac7221 */ /* 0x000fe20000010000 */
[----:B------:R-:W-:Y:S01]  /*cb10*/  F2FP.BF16.F32.PACK_AB R153, R155, R197 ;  /* 0x000000c59b99723e */ /* 0x000fe200000010ff */
[----:B------:R-:W-:Y:S01]  /*cb20*/  FMUL.FTZ R67, R67, R219 ;  /* 0x000000db43437220 */ /* 0x000fe20000410000 */
[----:B------:R-:W-:Y:S01]  /*cb30*/  F2FP.BF16.F32.PACK_AB R155, R159, R221 ;  /* 0x000000dd9f9b723e */ /* 0x000fe200000010ff */
[C---:B------:R-:W-:Y:S01]  /*cb40*/  FADD.FTZ R3, R193.reuse, R172 ;  /* 0x000000acc1037221 */ /* 0x040fe20000010000 */
[----:B------:R-:W-:Y:S01]  /*cb50*/  F2FP.BF16.F32.PACK_AB R172, R193, R192 ;  /* 0x000000c0c1ac723e */ /* 0x000fe200000010ff */
[----:B------:R-:W3:Y:S01]  /*cb60*/  MUFU.EX2 R165, R178 ;  /* 0x000000b200a57308 */ /* 0x000ee20000000800 */
[C---:B-1----:R-:W-:Y:S01]  /*cb70*/  FADD.FTZ R0, R171.reuse, R0 ;  /* 0x00000000ab007221 */ /* 0x042fe20000010000 */
[----:B------:R-:W-:Y:S01]  /*cb80*/  F2FP.BF16.F32.PACK_AB R161, R171, R224 ;  /* 0x000000e0aba1723e */ /* 0x000fe200000010ff */
[----:B------:R-:W-:Y:S01]  /*cb90*/  FADD.FTZ R3, R196, R3 ;  /* 0x00000003c4037221 */ /* 0x000fe20000010000 */
[-C--:B------:R-:W-:Y:S01]  /*cba0*/  FMUL.FTZ R70, R70, R219.reuse ;  /* 0x000000db46467220 */ /* 0x080fe20000410000 */
[----:B------:R-:W-:Y:S01]  /*cbb0*/  FADD.FTZ R0, R227, R0 ;  /* 0x00000000e3007221 */ /* 0x000fe20000010000 */
[-C--:B------:R-:W-:Y:S01]  /*cbc0*/  FMUL.FTZ R71, R71, R219.reuse ;  /* 0x000000db47477220 */ /* 0x080fe20000410000 */
[C---:B------:R-:W-:Y:S01]  /*cbd0*/  FADD.FTZ R3, R174.reuse, R3 ;  /* 0x00000003ae037221 */ /* 0x040fe20000010000 */
[----:B------:R-:W0:Y:S01]  /*cbe0*/  MUFU.EX2 R179, R179 ;  /* 0x000000b300b37308 */ /* 0x000e220000000800 */
[----:B--2---:R-:W-:Y:S01]  /*cbf0*/  FADD.FTZ R0, R175, R0 ;  /* 0x00000000af007221 */ /* 0x004fe20000010000 */
        /* <DEDUP_REMOVED lines=59> */
[----:B------:R-:W-:-:S03]  /*cfb0*/  FMUL.FTZ R151, R151, R219 ;  /* 0x000000db97977220 */ /* 0x000fc60000410000 */
[----:B------:R-:W2:Y:S01]  /*cfc0*/  MUFU.EX2 R0, R195 ;  /* 0x000000c300007308 */ /* 0x000ea20000000800 */
[----:B0-----:R-:W-:-:S07]  /*cfd0*/  FADD.FTZ R178, R191, R178 ;  /* 0x000000b2bfb27221 */ /* 0x001fce0000010000 */
[----:B------:R-:W0:Y:S01]  /*cfe0*/  MUFU.EX2 R198, R198 ;  /* 0x000000c600c67308 */ /* 0x000e220000000800 */
[----:B-1----:R-:W-:-:S07]  /*cff0*/  FADD.FTZ R163, R173, R178 ;  /* 0x000000b2ada37221 */ /* 0x002fce0000010000 */
[----:B------:R-:W1:Y:S01]  /*d000*/  MUFU.EX2 R199, R199 ;  /* 0x000000c700c77308 */ /* 0x000e620000000800 */
[C---:B--2---:R-:W-:Y:S01]  /*d010*/  FADD.FTZ R171, R0.reuse, R163 ;  /* 0x000000a300ab7221 */ /* 0x044fe20000010000 */
[----:B------:R-:W-:Y:S02]  /*d020*/  F2FP.BF16.F32.PACK_AB R163, R175, R227 ;  /* 0x000000e3afa3723e */ /* 0x000fe400000010ff */
[----:B------:R-:W-:Y:S01]  /*d030*/  F2FP.BF16.F32.PACK_AB R173, R0, R173 ;  /* 0x000000ad00ad723e */ /* 0x000fe200000010ff */
[----:B0-----:R-:W-:Y:S01]  /*d040*/  FADD.FTZ R178, R198, R171 ;  /* 0x000000abc6b27221 */ /* 0x001fe20000010000 */
[----:B------:R-:W-:-:S03]  /*d050*/  F2FP.BF16.F32.PACK_AB R171, R191, R190 ;  /* 0x000000bebfab723e */ /* 0x000fc600000010ff */
[C---:B-1----:R-:W-:Y:S01]  /*d060*/  FADD.FTZ R0, R199.reuse, R178 ;  /* 0x000000b2c7007221 */ /* 0x042fe20000010000 */
[----:B------:R-:W-:Y:S01]  /*d070*/  F2FP.BF16.F32.PACK_AB R175, R199, R198 ;  /* 0x000000c6c7af723e */ /* 0x000fe200000010ff */
[----:B------:R-:W-:Y:S06]  /*d080*/  @!P0 BRA `(.L_x_11079) ;  /* 0x0000000000048947 */ /* 0x000fec0003800000 */
[----:B------:R-:W-:Y:S01]  /*d090*/  BPT.TRAP 0x1 ;  /* 0x000000040000795c */ /* 0x000fe20000300000 */
.L_x_11079:
[----:B------:R0:W1:Y:S01]  /*d0a0*/  SYNCS.PHASECHK.TRANS64.TRYWAIT P2, [R206+URZ+0x22850], R207 ;  /* 0x022850cfce0075a7 */ /* 0x000062000804017f */
[----:B------:R-:W-:Y:S05]  /*d0b0*/  @!P0 BRA `(.L_x_11080) ;  /* 0x0000000000048947 */ /* 0x000fea0003800000 */
[----:B------:R-:W-:Y:S01]  /*d0c0*/  BPT.TRAP 0x1 ;  /* 0x000000040000795c */ /* 0x000fe20000300000 */
.L_x_11080:
[----:B------:R-:W-:Y:S04]  /*d0d0*/  BSSY B0, `(.L_x_11081) ;  /* 0x0000004000007945 */ /* 0x000fe80003800000 */
[----:B-1----:R-:W-:Y:S05]  /*d0e0*/  @P2 BRA `(.L_x_11082) ;  /* 0x0000000000082947 */ /* 0x002fea0003800000 */
[----:B------:R-:W1:Y:S02]  /*d0f0*/  SYNCS.PHASECHK.TRANS64.TRYWAIT P2, [R206+URZ+0x22850], R207 ;  /* 0x022850cfce0075a7 */ /* 0x000e64000804017f */
[----:B-1----:R-:W-:Y:S05]  /*d100*/  @!P2 BRA `(.L_x_11083) ;  /* 0x000000bc00c4a947 */ /* 0x002fea0003800000 */
.L_x_11082:
[----:B------:R-:W-:Y:S05]  /*d110*/  BSYNC B0 ;  /* 0x0000000000007941 */ /* 0x000fea0003800000 */
.L_x_11081:
[----:B------:R-:W2:Y:S01]  /*d120*/  S2R R177, SR_TID.X ;  /* 0x0000000000b17919 */ /* 0x000ea20000002100 */
[----:B------:R-:W-:Y:S05]  /*d130*/  WARPSYNC.ALL ;  /* 0x0000000000007948 */ /* 0x000fea0003800000 */
[----:B------:R-:W-:Y:S01]  /*d140*/  IMAD.MOV.U32 R179, RZ, RZ, 0xc00 ;  /* 0x00000c00ffb37424 */ /* 0x000fe200078e00ff */
[----:B------:R-:W-:Y:S01]  /*d150*/  ISETP.GT.AND P2, PT, R21, R20, PT ;  /* 0x000000141500720c */ /* 0x000fe20003f44270 */
[----:B01----:R-:W-:Y:S02]  /*d160*/  @!P1 VIADD R206, R206, 0x22860 ;  /* 0x00022860cece9836 */ /* 0x003fe40000000000 */
[----:B------:R-:W-:-:S02]  /*d170*/  IMAD R178, R22, R179, UR37 ;  /* 0x0000002516b27e24 */ /* 0x000fc4000f8e02b3 */
[----:B------:R-:W-:Y:S01]  /*d180*/  IMAD.MOV.U32 R179, RZ, RZ, 0x40000040 ;  /* 0x40000040ffb37424 */ /* 0x000fe200078e00ff */
[----:B------:R-:W-:Y:S01]  /*d190*/  @!P1 PRMT R206, RZ, 0x654, R206 ;  /* 0x00000654ffce9816 */ /* 0x000fe200000000ce */
[----:B------:R-:W-:Y:S01]  /*d1a0*/  VIADD R21, R21, 0xffffffff ;  /* 0xffffffff15157836 */ /* 0x000fe20000000000 */
[----:B------:R-:W-:Y:S01]  /*d1b0*/  R2UR UR6, R178 ;  /* 0x00000000b20672ca */ /* 0x000fe200000e0000 */
[----:B------:R-:W-:Y:S01]  /*d1c0*/  IMAD.MOV.U32 R219, RZ, RZ, R8 ;  /* 0x000000ffffdb7224 */ /* 0x000fe200078e0008 */
[----:B------:R-:W-:Y:S01]  /*d1d0*/  R2UR UR7, R179 ;  /* 0x00000000b30772ca */ /* 0x000fe200000e0000 */
[----:B------:R-:W-:Y:S02]  /*d1e0*/  IMAD.MOV.U32 R179, RZ, RZ, 0x40000040 ;  /* 0x40000040ffb37424 */ /* 0x000fe400078e00ff */
[----:B------:R-:W-:Y:S01]  /*d1f0*/  IMAD.MOV.U32 R220, RZ, RZ, R7 ;  /* 0x000000ffffdc7224 */ /* 0x000fe200078e0007 */
[----:B--2---:R-:W-:-:S05]  /*d200*/  SHF.R.U32.HI R177, RZ, 0x7, R177 ;  /* 0x00000007ffb17819 */ /* 0x004fca00000116b1 */
        /* <DEDUP_REMOVED lines=45> */
.L_x_11074:
[----:B------:R-:W-:-:S13]  /*d4e0*/  ISETP.GE.AND P2, PT, R21, RZ, PT ;  /* 0x000000ff1500720c */ /* 0x000fda0003f46270 */
[----:B------:R-:W-:Y:S05]  /*d4f0*/  @!P2 BRA `(.L_x_11085) ;  /* 0x0000001c00b4a947 */ /* 0x000fea0003800000 */
[----:B0-----:R-:W-:Y:S02]  /*d500*/  IMAD.MOV.U32 R206, RZ, RZ, R8 ;  /* 0x000000ffffce7224 */ /* 0x001fe400078e0008 */
[----:B------:R-:W-:-:S07]  /*d510*/  IMAD.MOV.U32 R207, RZ, RZ, R7 ;  /* 0x000000ffffcf7224 */ /* 0x000fce00078e0007 */
.L_x_11095:
        /* <DEDUP_REMOVED lines=8> */
.L_x_11086:
[----:B------:R-:W-:Y:S01]  /*d5a0*/  IMAD R202, R22, 0x8, R18 ;  /* 0x0000000816ca7824 */ /* 0x000fe200078e0212 */
[----:B------:R-:W-:-:S04]  /*d5b0*/  SHF.L.U32 R20, R23, 0x1f, RZ ;  /* 0x0000001f17147819 */ /* 0x000fc800000006ff */
[----:B------:R0:W1:Y:S01]  /*d5c0*/  SYNCS.PHASECHK.TRANS64.TRYWAIT P2, [R202+URZ+0x22830], R20 ;  /* 0x02283014ca0075a7 */ /* 0x000062000804017f */
[----:B------:R-:W-:Y:S05]  /*d5d0*/  @!P0 BRA `(.L_x_11087) ;  /* 0x0000000000048947 */ /* 0x000fea0003800000 */
[----:B------:R-:W-:Y:S01]  /*d5e0*/  BPT.TRAP 0x1 ;  /* 0x000000040000795c */ /* 0x000fe20000300000 */
.L_x_11087:
[----:B------:R-:W-:Y:S02]  /*d5f0*/  IMAD R6, R22, 0x300, R9 ;  /* 0x0000030016067824 */ /* 0x000fe400078e0209 */
[----:B------:R-:W-:Y:S01]  /*d600*/  IMAD.MOV.U32 R7, RZ, RZ, 0x40000040 ;  /* 0x40000040ff077424 */ /* 0x000fe200078e00ff */
[----:B-1----:R-:W-:Y:S06]  /*d610*/  @P2 BRA `(.L_x_11088) ;  /* 0x0000000000082947 */ /* 0x002fec0003800000 */
[----:B------:R-:W1:Y:S02]  /*d620*/  SYNCS.PHASECHK.TRANS64.TRYWAIT P2, [R202+URZ+0x22830], R20 ;  /* 0x02283014ca0075a7 */ /* 0x000e64000804017f */
[----:B-1----:R-:W-:Y:S05]  /*d630*/  @!P2 BRA `(.L_x_11089) ;  /* 0x000000b8008ca947 */ /* 0x002fea0003800000 */
.L_x_11088:
        /* <DEDUP_REMOVED lines=63> */
[----:B--2---:R-:W-:Y:S01]  /*da30*/  FMNMX.FTZ R220, R219, R6, !PT ;  /* 0x00000006dbdc7209 */ /* 0x004fe20007810000 */
[----:B------:R-:W-:-:S04]  /*da40*/  IMAD.U32 R6, RZ, RZ, UR46 ;  /* 0x0000002eff067e24 */ /* 0x000fc8000f8e00ff */
[----:B------:R-:W2:Y:S02]  /*da50*/  SHFL.BFLY PT, R7, R220, 0x1, 0x1f ;  /* 0x0c201f00dc077f89 */ /* 0x000ea400000e0000 */
[----:B--2---:R-:W-:-:S05]  /*da60*/  FMNMX.FTZ R7, R220, R7, !PT ;  /* 0x00000007dc077209 */ /* 0x004fca0007810000 */
        /* <DEDUP_REMOVED lines=42> */
[----:B--2---:R-:W-:Y:S01]  /*dd10*/  FMUL.FTZ R24, R24, R204 ;  /* 0x000000cc18187220 */ /* 0x004fe20000410000 */
[----:B------:R-:W-:Y:S01]  /*dd20*/  FMNMX.FTZ R207, R183, R8, !PT ;  /* 0x00000008b7cf7209 */ /* 0x000fe20007810000 */
[-C--:B------:R-:W-:Y:S01]  /*dd30*/  FMUL.FTZ R25, R25, R204.reuse ;  /* 0x000000cc19197220 */ /* 0x080fe20000410000 */
[-C--:B------:R-:W-:Y:S01]  /*dd40*/  FMUL.FTZ R28, R28, R204.reuse ;  /* 0x000000cc1c1c7220 */ /* 0x080fe20000410000 */
[-C--:B------:R-:W-:Y:S01]  /*dd50*/  FMUL.FTZ R29, R29, R204.reuse ;  /* 0x000000cc1d1d7220 */ /* 0x080fe20000410000 */
[----:B------:R-:W-:Y:S01]  /*dd60*/  FMNMX.FTZ R8, R186, R207, !PT ;  /* 0x000000cfba087209 */ /* 0x000fe20007810000 */
[-C--:B------:R-:W-:Y:S01]  /*dd70*/  FMUL.FTZ R32, R32, R204.reuse ;  /* 0x000000cc20207220 */ /* 0x080fe20000410000 */
[----:B------:R-:W-:Y:S01]  /*dd80*/  MUFU.EX2 R156, R156 ;  /* 0x0000009c009c7308 */ /* 0x000fe20000000800 */
[----:B------:R-:W-:Y:S01]  /*dd90*/  FMUL.FTZ R33, R33, R204 ;  /* 0x000000cc21217220 */ /* 0x000fe20000410000 */
        /* <DEDUP_REMOVED lines=19> */
[----:B------:R-:W-:Y:S01]  /*ded0*/  FMUL.FTZ R60, R60, R204 ;  /* 0x000000cc3c3c7220 */ /* 0x000fe20000410000 */
[----:B------:R-:W-:Y:S01]  /*dee0*/  FMNMX.FTZ R8, R198, R207, !PT ;  /* 0x000000cfc6087209 */ /* 0x000fe20007810000 */
[-CC-:B------:R-:W-:Y:S01]  /*def0*/  FFMA.FTZ R207, R176, R6.reuse, -R205.reuse ;  /* 0x00000006b0cf7223 */ /* 0x180fe200000108cd */
[----:B------:R-:W-:Y:S01]  /*df00*/  FFMA.FTZ R205, R197, R6, -R205 ;  /* 0x00000006c5cd7223 */ /* 0x000fe200000108cd */
[----:B------:R-:W-:Y:S01]  /*df10*/  MUFU.EX2 R161, R161 ;  /* 0x000000a100a17308 */ /* 0x000fe20000000800 */
[----:B------:R-:W-:Y:S01]  /*df20*/  FMNMX.FTZ R8, R199, R8, !PT ;  /* 0x00000008c7087209 */ /* 0x000fe20007810000 */
[-C--:B------:R-:W-:Y:S01]  /*df30*/  FMUL.FTZ R61, R61, R204.reuse ;  /* 0x000000cc3d3d7220 */ /* 0x080fe20000410000 */
[-C--:B------:R-:W-:Y:S01]  /*df40*/  FMUL.FTZ R64, R64, R204.reuse ;  /* 0x000000cc40407220 */ /* 0x080fe20000410000 */
[-C--:B------:R-:W-:Y:S01]  /*df50*/  FMUL.FTZ R65, R65, R204.reuse ;  /* 0x000000cc41417220 */ /* 0x080fe20000410000 */
[-C--:B------:R-:W-:Y:S01]  /*df60*/  FMUL.FTZ R68, R68, R204.reuse ;  /* 0x000000cc44447220 */ /* 0x080fe20000410000 */
[----:B------:R-:W2:Y:S01]  /*df70*/  SHFL.BFLY PT, R176, R8, 0x2, 0x1f ;  /* 0x0c401f0008b07f89 */ /* 0x000ea200000e0000 */
        /* <DEDUP_REMOVED lines=23> */
[----:B--2---:R-:W-:Y:S01]  /*e0f0*/  FMNMX.FTZ R8, R8, R176, !PT ;  /* 0x000000b008087209 */ /* 0x004fe20007810000 */
[-C--:B------:R-:W-:Y:S01]  /*e100*/  FMUL.FTZ R109, R109, R204.reuse ;  /* 0x000000cc6d6d7220 */ /* 0x080fe20000410000 */
        /* <DEDUP_REMOVED lines=25> */
[----:B--2---:R-:W-:-:S02]  /*e2a0*/  FMNMX.FTZ R8, R8, R176, !PT ;  /* 0x000000b008087209 */ /* 0x004fc40007810000 */
[----:B------:R-:W-:-:S03]  /*e2b0*/  IADD3 R176, -R227, 0xb, RZ ;  /* 0x0000000be3b07810 */ /* 0x000fc60007ffe1ff */
[C---:B------:R-:W-:Y:S01]  /*e2c0*/  FADD.FTZ R197, -R8.reuse, R206 ;  /* 0x000000ce08c57221 */ /* 0x040fe20000010100 */
[-C--:B------:R-:W-:Y:S01]  /*e2d0*/  FMUL.FTZ R223, R8, R6.reuse ;  /* 0x0000000608df7220 */ /* 0x080fe20000410000 */
[----:B------:R-:W-:Y:S02]  /*e2e0*/  MUFU.EX2 R177, R177 ;  /* 0x000000b100b17308 */ /* 0x000fe40000000800 */
        /* <DEDUP_REMOVED lines=9> */
[----:B---3--:R-:W-:Y:S01]  /*e380*/  FFMA.FTZ R182, R204, R3, R152 ;  /* 0x00000003ccb67223 */ /* 0x008fe20000010098 */
[-CC-:B------:R-:W-:Y:S01]  /*e390*/  FFMA.FTZ R221, R166, R6.reuse, -R223.reuse ;  /* 0x00000006a6dd7223 */ /* 0x180fe200000108df */
[-CC-:B------:R-:W-:Y:S01]  /*e3a0*/  FFMA.FTZ R166, R175, R6.reuse, -R223.reuse ;  /* 0x00000006afa67223 */ /* 0x180fe200000108df */
[-CC-:B------:R-:W-:Y:S01]  /*e3b0*/  FFMA.FTZ R224, R170, R6.reuse, -R223.reuse ;  /* 0x00000006aae07223 */ /* 0x180fe200000108df */
[----:B----4-:R-:W-:Y:S01]  /*e3c0*/  FADD.FTZ R3, R153, R182 ;  /* 0x000000b699037221 */ /* 0x010fe20000010000 */
[----:B------:R-:W2:Y:S01]  /*e3d0*/  MUFU.EX2 R206, R206 ;  /* 0x000000ce00ce7308 */ /* 0x000ea20000000800 */
[-CC-:B------:R-:W-:Y:S01]  /*e3e0*/  FFMA.FTZ R167, R167, R6.reuse, -R223.reuse ;  /* 0x00000006a7a77223 */ /* 0x180fe200000108df */
[--C-:B------:R-:W-:Y:S01]  /*e3f0*/  FFMA.FTZ R170, R178, R6, -R223.reuse ;  /* 0x00000006b2aa7223 */ /* 0x100fe200000108df */
[----:B------:R-:W-:Y:S01]  /*e400*/  F2FP.BF16.F32.PACK_AB R152, R153, R152 ;  /* 0x000000989998723e */ /* 0x000fe200000010ff */
[----:B------:R-:W-:Y:S01]  /*e410*/  FFMA.FTZ R222, R171, R6, -R223 ;  /* 0x00000006abde7223 */ /* 0x000fe200000108df */
[----:B------:R-:W-:-:S02]  /*e420*/  @!P1 VIADD R154, R202, 0x22840 ;  /* 0x00022840ca9a9836 */ /* 0x000fc40000000000 */
[-CC-:B------:R-:W-:Y:S01]  /*e430*/  FFMA.FTZ R174, R174, R6.reuse, -R223.reuse ;  /* 0x00000006aeae7223 */ /* 0x180fe200000108df */
[-CC-:B------:R-:W-:Y:S01]  /*e440*/  FFMA.FTZ R158, R183, R6.reuse, -R223.reuse ;  /* 0x00000006b79e7223 */ /* 0x180fe200000108df */
[----:B------:R-:W3:Y:S01]  /*e450*/  MUFU.EX2 R155, R155 ;  /* 0x0000009b009b7308 */ /* 0x000ee20000000800 */
[--C-:B------:R-:W-:Y:S01]  /*e460*/  FFMA.FTZ R186, R186, R6, -R223.reuse ;  /* 0x00000006baba7223 */ /* 0x100fe200000108df */
[----:B------:R-:W-:Y:S01]  /*e470*/  @!P1 PRMT R154, RZ, 0x654, R154 ;  /* 0x00000654ff9a9816 */ /* 0x000fe2000000009a */
[----:B------:R4:W-:Y:S06]  /*e480*/  BAR.ARV R176, 0x100 ;  /* 0x000400b00000751d */ /* 0x0009ec0000002000 */
[----:B------:R-:W5:Y:S01]  /*e490*/  MUFU.EX2 R219, R219 ;  /* 0x000000db00db7308 */ /* 0x000f620000000800 */
[----:B--2---:R-:W-:Y:S01]  /*e4a0*/  FFMA.FTZ R0, R197, R0, R206 ;  /* 0x00000000c5007223 */ /* 0x004fe200000100ce */
[----:B------:R2:W-:Y:S01]  /*e4b0*/  @!P1 SYNCS.ARRIVE.TRANS64.RED.A1T0 RZ, [R154+URZ], RZ ;  /* 0x000000ff9aff99a7 */ /* 0x0005e2000810043f */
[-CC-:B------:R-:W-:Y:S01]  /*e4c0*/  FFMA.FTZ R187, R187, R6.reuse, -R223.reuse ;  /* 0x00000006bbbb7223 */ /* 0x180fe200000108df */
[-CC-:B------:R-:W-:Y:S01]  /*e4d0*/  FFMA.FTZ R190, R190, R6.reuse, -R223.reuse ;  /* 0x00000006bebe7223 */ /* 0x180fe200000108df */
[-CC-:B------:R-:W-:Y:S01]  /*e4e0*/  FFMA.FTZ R191, R191, R6.reuse, -R223.reuse ;  /* 0x00000006bfbf7223 */ /* 0x180fe200000108df */
[-CC-:B------:R-:W-:Y:S01]  /*e4f0*/  FFMA.FTZ R194, R194, R6.reuse, -R223.reuse ;  /* 0x00000006c2c27223 */ /* 0x180fe200000108df */
[-CC-:B------:R-:W-:Y:S01]  /*e500*/  FFMA.FTZ R195, R195, R6.reuse, -R223.reuse ;  /* 0x00000006c3c37223 */ /* 0x180fe200000108df */
[----:B------:R-:W0:Y:S01]  /*e510*/  MUFU.EX2 R159, R159 ;  /* 0x0000009f009f7308 */ /* 0x000e220000000800 */
[----:B---3--:R-:W-:Y:S01]  /*e520*/  FADD.FTZ R0, R155, R0 ;  /* 0x000000009b007221 */ /* 0x008fe20000010000 */
[-CC-:B--2---:R-:W-:Y:S01]  /*e530*/  FFMA.FTZ R154, R179, R6.reuse, -R223.reuse ;  /* 0x00000006b39a7223 */ /* 0x184fe200000108df */
[-CC-:B------:R-:W-:Y:S01]  /*e540*/  FFMA.FTZ R198, R198, R6.reuse, -R223.reuse ;  /* 0x00000006c6c67223 */ /* 0x180fe200000108df */
[----:B------:R-:W-:Y:S01]  /*e550*/  FFMA.FTZ R199, R199, R6, -R223 ;  /* 0x00000006c7c77223 */ /* 0x000fe200000108df */
        /* <DEDUP_REMOVED lines=29> */
[----:B---3--:R-:W-:Y:S01]  /*e730*/  FADD.FTZ R0, R163, R0 ;  /* 0x00000000a3007221 */ /* 0x008fe20000010000 */
        /* <DEDUP_REMOVED lines=15> */
[----:B--2---:R-:W-:Y:S01]  /*e830*/  FADD.FTZ R0, R221, R0 ;  /* 0x00000000dd007221 */ /* 0x004fe20000010000 */
[-C--:B------:R-:W-:Y:S01]  /*e840*/  FMUL.FTZ R86, R86, R197.reuse ;  /* 0x000000c556567220 */ /* 0x080fe20000410000 */
[-C--:B------:R-:W-:Y:S01]  /*e850*/  FMUL.FTZ R87, R87, R197.reuse ;  /* 0x000000c557577220 */ /* 0x080fe20000410000 */
[----:B------:R-:W-:Y:S01]  /*e860*/  FADD.FTZ R3, R165, R166 ;  /* 0x000000a6a5037221 */ /* 0x000fe20000010000 */
        /* <DEDUP_REMOVED lines=27> */
[----:B---3--:R-:W-:Y:S01]  /*ea20*/  F2FP.BF16.F32.PACK_AB R154, R157, R156 ;  /* 0x0000009c9d9a723e */ /* 0x008fe200000010ff */
[----:B0-----:R-:W-:Y:S01]  /*ea30*/  FADD.FTZ R153, R175, R0 ;  /* 0x00000000af997221 */ /* 0x001fe20000010000 */
[----:B------:R-:W-:Y:S01]  /*ea40*/  F2FP.BF16.F32.PACK_AB R156, R161, R160 ;  /* 0x000000a0a19c723e */ /* 0x000fe200000010ff */
[----:B------:R-:W-:Y:S01]  /*ea50*/  FADD.FTZ R160, R168, R3 ;  /* 0x00000003a8a07221 */ /* 0x000fe20000010000 */
[----:B------:R-:W-:Y:S01]  /*ea60*/  F2FP.BF16.F32.PACK_AB R161, R222, R171 ;  /* 0x000000abdea1723e */ /* 0x000fe200000010ff */
[----:B------:R-:W-:Y:S01]  /*ea70*/  FADD.FTZ R0, R178, R153 ;  /* 0x00000099b2007221 */ /* 0x000fe20000010000 */
[----:B------:R-:W-:Y:S01]  /*ea80*/  F2FP.BF16.F32.PACK_AB R157, R163, R220 ;  /* 0x000000dca39d723e */ /* 0x000fe200000010ff */
[C---:B------:R-:W-:Y:S01]  /*ea90*/  FADD.FTZ R3, R169.reuse, R160 ;  /* 0x000000a0a9037221 */ /* 0x040fe20000010000 */
[----:B------:R0:W-:Y:S01]  /*eaa0*/  MUFU.EX2 R204, R158 ;  /* 0x0000009e00cc7308 */ /* 0x0001e20000000800 */
[----:B------:R-:W-:Y:S01]  /*eab0*/  F2FP.BF16.F32.PACK_AB R160, R169, R168 ;  /* 0x000000a8a9a0723e */ /* 0x000fe200000010ff */
[----:B------:R-:W-:Y:S01]  /*eac0*/  FMUL.FTZ R130, R130, R197 ;  /* 0x000000c582827220 */ /* 0x000fe20000410000 */
[----:B------:R-:W-:Y:S01]  /*ead0*/  F2FP.BF16.F32.PACK_AB R163, R178, R175 ;  /* 0x000000afb2a3723e */ /* 0x000fe200000010ff */
[-C--:B------:R-:W-:Y:S01]  /*eae0*/  FMUL.FTZ R131, R131, R197.reuse ;  /* 0x000000c583837220 */ /* 0x080fe20000410000 */
[-C--:B------:R-:W-:Y:S01]  /*eaf0*/  FMUL.FTZ R134, R134, R197.reuse ;  /* 0x000000c586867220 */ /* 0x080fe20000410000 */
[-C--:B------:R-:W-:Y:S01]  /*eb00*/  FMUL.FTZ R135, R135, R197.reuse ;  /* 0x000000c587877220 */ /* 0x080fe20000410000 */
[-C--:B------:R-:W-:Y:S01]  /*eb10*/  FMUL.FTZ R138, R138, R197.reuse ;  /* 0x000000c58a8a7220 */ /* 0x080fe20000410000 */
[----:B------:R-:W3:Y:S01]  /*eb20*/  MUFU.EX2 R180, R180 ;  /* 0x000000b400b47308 */ /* 0x000ee20000000800 */
[----:B0-----:R-:W-:Y:S01]  /*eb30*/  F2FP.BF16.F32.PACK_AB R158, R165, R164 ;  /* 0x000000a4a59e723e */ /* 0x001fe200000010ff */
[----:B------:R-:W-:Y:S01]  /*eb40*/  FADD.FTZ R164, R172, R3 ;  /* 0x00000003aca47221 */ /* 0x000fe20000010000 */
[----:B--2---:R-:W-:Y:S01]  /*eb50*/  FADD.FTZ R153, R179, R0 ;  /* 0x00000000b3997221 */ /* 0x004fe20000010000 */
[-C--:B------:R-:W-:Y:S01]  /*eb60*/  FMUL.FTZ R139, R139, R197.reuse ;  /* 0x000000c58b8b7220 */ /* 0x080fe20000410000 */
[-C--:B------:R-:W-:Y:S01]  /*eb70*/  FMUL.FTZ R142, R142, R197.reuse ;  /* 0x000000c58e8e7220 */ /* 0x080fe20000410000 */
[----:B------:R-:W-:Y:S01]  /*eb80*/  FADD.FTZ R164, R173, R164 ;  /* 0x000000a4ada47221 */ /* 0x000fe20000010000 */
[----:B------:R-:W-:Y:S01]  /*eb90*/  FADD.FTZ R0, R182, R153 ;  /* 0x00000099b6007221 */ /* 0x000fe20000010000 */
[----:B------:R0:W2:Y:S01]  /*eba0*/  MUFU.EX2 R183, R162 ;  /* 0x000000a200b77308 */ /* 0x0000a20000000800 */
[-C--:B------:R-:W-:Y:S01]  /*ebb0*/  FMUL.FTZ R143, R143, R197.reuse ;  /* 0x000000c58f8f7220 */ /* 0x080fe20000410000 */
[----:B------:R-:W-:Y:S01]  /*ebc0*/  FADD.FTZ R164, R207, R164 ;  /* 0x000000a4cfa47221 */ /* 0x000fe20000010000 */
[-C--:B------:R-:W-:Y:S01]  /*ebd0*/  FMUL.FTZ R146, R146, R197.reuse ;  /* 0x000000c592927220 */ /* 0x080fe20000410000 */
[-C--:B------:R-:W-:Y:S01]  /*ebe0*/  FMUL.FTZ R147, R147, R197.reuse ;  /* 0x000000c593937220 */ /* 0x080fe20000410000 */
[----:B------:R-:W-:Y:S01]  /*ebf0*/  FMUL.FTZ R150, R150, R197 ;  /* 0x000000c596967220 */ /* 0x000fe20000410000 */
[C---:B------:R-:W-:Y:S01]  /*ec00*/  FADD.FTZ R3, R177.reuse, R164 ;  /* 0x000000a4b1037221 */ /* 0x040fe20000010000 */
[----:B------:R-:W-:Y:S01]  /*ec10*/  F2FP.BF16.F32.PACK_AB R164, R177, R207 ;  /* 0x000000cfb1a4723e */ /* 0x000fe200000010ff */
[----:B------:R-:W5:Y:S01]  /*ec20*/  MUFU.EX2 R181, R181 ;  /* 0x000000b500b57308 */ /* 0x000f620000000800 */
[----:B0-----:R-:W-:Y:S01]  /*ec30*/  F2FP.BF16.F32.PACK_AB R162, R173, R172 ;  /* 0x000000acada2723e */ /* 0x001fe200000010ff */
[----:B---3--:R-:W-:Y:S01]  /*ec40*/  FADD.FTZ R166, R180, R3 ;  /* 0x00000003b4a67221 */ /* 0x008fe20000010000 */
[----:B------:R-:W-:-:S05]  /*ec50*/  FMUL.FTZ R151, R151, R197 ;  /* 0x000000c597977220 */ /* 0x000fca0000410000 */
[----:B------:R-:W0:Y:S01]  /*ec60*/  MUFU.EX2 R184, R184 ;  /* 0x000000b800b87308 */ /* 0x000e220000000800 */
[----:B--2---:R-:W-:-:S04]  /*ec70*/  FADD.FTZ R153, R183, R0 ;  /* 0x00000000b7997221 */ /* 0x004fc80000010000 */
[----:B------:R-:W-:-:S03]  /*ec80*/  FADD.FTZ R153, R204, R153 ;  /* 0x00000099cc997221 */ /* 0x000fc60000010000 */
[----:B------:R-:W2:Y:S01]  /*ec90*/  MUFU.EX2 R186, R186 ;  /* 0x000000ba00ba7308 */ /* 0x000ea20000000800 */
[C---:B-----5:R-:W-:Y:S01]  /*eca0*/  FADD.FTZ R3, R181.reuse, R166 ;  /* 0x000000a6b5037221 */ /* 0x060fe20000010000 */
        /* <DEDUP_REMOVED lines=14> */
[----:B---3--:R-:W-:Y:S01]  /*ed90*/  FADD.FTZ R0, R190, R153 ;  /* 0x00000099be007221 */ /* 0x008fe20000010000 */
[----:B------:R-:W-:Y:S02]  /*eda0*/  F2FP.BF16.F32.PACK_AB R153, R155, R206 ;  /* 0x000000ce9b99723e */ /* 0x000fe400000010ff */
[----:B------:R-:W-:Y:S02]  /*edb0*/  F2FP.BF16.F32.PACK_AB R155, R159, R219 ;  /* 0x000000db9f9b723e */ /* 0x000fe400000010ff */
[----:B------:R-:W-:Y:S02]  /*edc0*/  F2FP.BF16.F32.PACK_AB R159, R167, R221 ;  /* 0x000000dda79f723e */ /* 0x000fe400000010ff */
[----:B------:R-:W3:Y:S01]  /*edd0*/  MUFU.EX2 R192, R192 ;  /* 0x000000c000c07308 */ /* 0x000ee20000000800 */
[C---:B0-----:R-:W-:Y:S01]  /*ede0*/  FADD.FTZ R3, R189.reuse, R170 ;  /* 0x000000aabd037221 */ /* 0x041fe20000010000 */
[----:B------:R-:W-:-:S02]  /*edf0*/  F2FP.BF16.F32.PACK_AB R170, R189, R188 ;  /* 0x000000bcbdaa723e */ /* 0x000fc400000010ff */
[----:B------:R-:W-:-:S04]  /*ee00*/  F2FP.BF16.F32.PACK_AB R167, R204, R183 ;  /* 0x000000b7cca7723e */ /* 0x000fc800000010ff */
[----:B------:R-:W0:Y:S01]  /*ee10*/  MUFU.EX2 R173, R194 ;  /* 0x000000c200ad7308 */ /* 0x000e220000000800 */
[----:B--2---:R-:W-:-:S07]  /*ee20*/  FADD.FTZ R0, R191, R0 ;  /* 0x00000000bf007221 */ /* 0x004fce0000010000 */
        /* <DEDUP_REMOVED lines=8> */
[----:B---3--:R-:W-:Y:S01]  /*eeb0*/  FADD.FTZ R171, R180, R165 ;  /* 0x000000a5b4ab7221 */ /* 0x008fe20000010000 */
[----:B------:R-:W-:Y:S02]  /*eec0*/  F2FP.BF16.F32.PACK_AB R165, R182, R179 ;  /* 0x000000b3b6a5723e */ /* 0x000fe400000010ff */
[----:B------:R-:W-:-:S04]  /*eed0*/  F2FP.BF16.F32.PACK_AB R173, R180, R173 ;  /* 0x000000adb4ad723e */ /* 0x000fc800000010ff */
[----:B------:R-:W3:Y:S01]  /*eee0*/  MUFU.EX2 R205, R205 ;  /* 0x000000cd00cd7308 */ /* 0x000ee20000000800 */
[----:B0-----:R-:W-:-:S07]  /*eef0*/  FADD.FTZ R174, R196, R3 ;  /* 0x00000003c4ae7221 */ /* 0x001fce0000010000 */
[----:B------:R-:W0:Y:S01]  /*ef00*/  MUFU.EX2 R199, R199 ;  /* 0x000000c700c77308 */ /* 0x000e220000000800 */
[----:B--2---:R-:W-:Y:S01]  /*ef10*/  FADD.FTZ R0, R198, R171 ;  /* 0x000000abc6007221 */ /* 0x004fe20000010000 */
[----:B------:R-:W-:Y:S01]  /*ef20*/  F2FP.BF16.F32.PACK_AB R171, R191, R190 ;  /* 0x000000bebfab723e */ /* 0x000fe200000010ff */
[C---:B---3--:R-:W-:Y:S01]  /*ef30*/  FADD.FTZ R3, R205.reuse, R174 ;  /* 0x000000aecd037221 */ /* 0x048fe20000010000 */
[----:B------:R-:W-:Y:S01]  /*ef40*/  F2FP.BF16.F32.PACK_AB R174, R205, R196 ;  /* 0x000000c4cdae723e */ /* 0x000fe200000010ff */
[C---:B0-----:R-:W-:Y:S01]  /*ef50*/  FADD.FTZ R0, R199.reuse, R0 ;  /* 0x00000000c7007221 */ /* 0x041fe20000010000 */
[----:B------:R-:W-:Y:S01]  /*ef60*/  F2FP.BF16.F32.PACK_AB R175, R199, R198 ;  /* 0x000000c6c7af723e */ /* 0x000fe200000010ff */
[----:B----4-:R-:W-:Y:S06]  /*ef70*/  @!P0 BRA `(.L_x_11090) ;  /* 0x0000000000048947 */ /* 0x010fec0003800000 */
[----:B------:R-:W-:Y:S01]  /*ef80*/  BPT.TRAP 0x1 ;  /* 0x000000040000795c */ /* 0x000fe20000300000 */
.L_x_11090:
[----:B------:R0:W2:Y:S01]  /*ef90*/  SYNCS.PHASECHK.TRANS64.TRYWAIT P2, [R202+URZ+0x22850], R20 ;  /* 0x02285014ca0075a7 */ /* 0x0000a2000804017f */
[----:B------:R-:W-:Y:S05]  /*efa0*/  @!P0 BRA `(.L_x_11091) ;  /* 0x0000000000048947 */ /* 0x000fea0003800000 */
[----:B------:R-:W-:Y:S01]  /*efb0*/  BPT.TRAP 0x1 ;  /* 0x000000040000795c */ /* 0x000fe20000300000 */
.L_x_11091:
[----:B------:R-:W-:Y:S04]  /*efc0*/  BSSY B0, `(.L_x_11092) ;  /* 0x0000004000007945 */ /* 0x000fe80003800000 */
[----:B--2---:R-:W-:Y:S05]  /*efd0*/  @P2 BRA `(.L_x_11093) ;  /* 0x0000000000082947 */ /* 0x004fea0003800000 */
[----:B------:R-:W2:Y:S02]  /*efe0*/  SYNCS.PHASECHK.TRANS64.TRYWAIT P2, [R202+URZ+0x22850], R20 ;  /* 0x02285014ca0075a7 */ /* 0x000ea4000804017f */
[----:B--2---:R-:W-:Y:S05]  /*eff0*/  @!P2 BRA `(.L_x_11094) ;  /* 0x000000a00030a947 */ /* 0x004fea0003800000 */
.L_x_11093:
[----:B------:R-:W-:Y:S05]  /*f000*/  BSYNC B0 ;  /* 0x0000000000007941 */ /* 0x000fea0003800000 */
.L_x_11092:
[----:B------:R-:W3:Y:S01]  /*f010*/  S2R R177, SR_TID.X ;  /* 0x0000000000b17919 */ /* 0x000ee20000002100 */
[----:B------:R-:W-:Y:S05]  /*f020*/  WARPSYNC.ALL ;  /* 0x0000000000007948 */ /* 0x000fea0003800000 */
[----:B------:R-:W-:Y:S01]  /*f030*/  IMAD.MOV.U32 R179, RZ, RZ, 0xc00 ;  /* 0x00000c00ffb37424 */ /* 0x000fe200078e00ff */
[----:B------:R-:W-:Y:S01]  /*f040*/  ISETP.GT.AND P2, PT, R21, RZ, PT ;  /* 0x000000ff1500720c */ /* 0x000fe20003f44270 */
[----:B012---:R-:W-:Y:S02]  /*f050*/  @!P1 VIADD R202, R202, 0x22860 ;  /* 0x00022860caca9836 */ /* 0x007fe40000000000 */
        /* <DEDUP_REMOVED lines=55> */
.L_x_11085:
[----:B------:R-:W-:Y:S05]  /*f3d0*/  WARPSYNC.ALL ;  /* 0x0000000000007948 */ /* 0x000fea0003800000 */
[----:B------:R-:W2:Y:S01]  /*f3e0*/  SHFL.BFLY PT, R4, R3, 0x2, 0x1f ;  /* 0x0c401f0003047f89 */ /* 0x000ea200000e0000 */
[----:B------:R-:W-:Y:S01]  /*f3f0*/  VIADD R22, R22, 0x1 ;  /* 0x0000000116167836 */ /* 0x000fe20000000000 */
[----:B------:R3:W-:Y:S08]  /*f400*/  BAR.ARV R176, 0x100 ;  /* 0x000400b00000751d */ /* 0x0007f00000002000 */
[----:B------:R-:W-:Y:S06]  /*f410*/  BAR.ARV 0x8, 0x120 ;  /* 0x0204800000007b1d */ /* 0x000fec0000002000 */
[----:B------:R-:W-:Y:S01]  /*f420*/  ISETP.NE.AND P0, PT, R22, 0x2, PT ;  /* 0x000000021600780c */ /* 0x000fe20003f05270 */
[----:B------:R-:W-:Y:S01]  /*f430*/  VIADD R225, R225, 0x1 ;  /* 0x00000001e1e17836 */ /* 0x000fe20000000000 */
[----:B------:R-:W4:Y:S01]  /*f440*/  SHFL.BFLY PT, R9, R0, 0x2, 0x1f ;  /* 0x0c401f0000097f89 */ /* 0x000f2200000e0000 */
[----:B------:R-:W-:-:S02]  /*f450*/  PLOP3.LUT P1, PT, PT, PT, PT, 0x8, 0x0 ;  /* 0x000000000000781c */ /* 0x000fc40003f2e170 */
[----:B------:R-:W-:Y:S01]  /*f460*/  SEL R22, R22, RZ, P0 ;  /* 0x000000ff16167207 */ /* 0x000fe20000000000 */
[----:B--2---:R-:W-:Y:S01]  /*f470*/  FADD.FTZ R10, R4, R3 ;  /* 0x00000003040a7221 */ /* 0x004fe20000010000 */
[----:B------:R-:W-:Y:S02]  /*f480*/  IMAD.MOV.U32 R4, RZ, RZ, RZ ;  /* 0x000000ffff047224 */ /* 0x000fe400078e00ff */
[----:B------:R-:W-:Y:S02]  /*f490*/  IMAD.MOV.U32 R3, RZ, RZ, -0x800000 ;  /* 0xff800000ff037424 */ /* 0x000fe400078e00ff */
[----:B------:R-:W2:Y:S01]  /*f4a0*/  SHFL.BFLY PT, R5, R10, 0x1, 0x1f ;  /* 0x0c201f000a057f89 */ /* 0x000ea200000e0000 */
[----:B----4-:R-:W-:Y:S01]  /*f4b0*/  FADD.FTZ R11, R9, R0 ;  /* 0x00000000090b7221 */ /* 0x010fe20000010000 */
[----:B------:R-:W-:-:S04]  /*f4c0*/  IMAD.MOV.U32 R0, RZ, RZ, RZ ;  /* 0x000000ffff007224 */ /* 0x000fc800078e00ff */
[----:B------:R-:W4:Y:S01]  /*f4d0*/  SHFL.BFLY PT, R12, R11, 0x1, 0x1f ;  /* 0x0c201f000b0c7f89 */ /* 0x000f2200000e0000 */
[----:B--2---:R-:W-:Y:S01]  /*f4e0*/  FADD.FTZ R5, R10, R5 ;  /* 0x000000050a057221 */ /* 0x004fe20000010000 */
[----:B------:R-:W-:-:S04]  /*f4f0*/  SEL R10, RZ, 0x1, P0 ;  /* 0x00000001ff0a7807 */ /* 0x000fc80000000000 */
[----:B------:R-:W-:Y:S02]  /*f500*/  FSETP.NE.FTZ.AND P2, PT, R5, RZ, PT ;  /* 0x000000ff0500720b */ /* 0x000fe40003f55000 */
[----:B------:R-:W-:-:S11]  /*f510*/  LOP3.LUT R23, R23, R10, RZ, 0x3c, !PT ;  /* 0x0000000a17177212 */ /* 0x000fd600078e3cff */
[----:B------:R-:W-:Y:S01]  /*f520*/  @P2 FMUL.FTZ R14, R6, 0.69314718246459960938 ;  /* 0x3f317218060e2820 */ /* 0x000fe20000410000 */
[----:B------:R-:W2:Y:S01]  /*f530*/  @P2 MUFU.LG2 R18, R5 ;  /* 0x0000000500122308 */ /* 0x000ea20000000c00 */
[----:B----4-:R-:W-:-:S05]  /*f540*/  FADD.FTZ R9, R11, R12 ;  /* 0x0000000c0b097221 */ /* 0x010fca0000010000 */
[----:B------:R-:W-:Y:S02]  /*f550*/  FSETP.NE.FTZ.AND P3, PT, R9, RZ, PT ;  /* 0x000000ff0900720b */ /* 0x000fe40003f75000 */
[----:B------:R-:W4:Y:S01]  /*f560*/  @P2 MUFU.RCP R4, R5 ;  /* 0x0000000500042308 */ /* 0x000f220000001000 */
[----:B--2---:R-:W-:-:S10]  /*f570*/  @P2 FMUL.FTZ R21, R18, 0.69314718246459960938 ;  /* 0x3f31721812152820 */ /* 0x004fd40000410000 */
[----:B------:R-:W-:Y:S01]  /*f580*/  @P3 FMUL.FTZ R15, R6, 0.69314718246459960938 ;  /* 0x3f317218060f3820 */ /* 0x000fe20000410000 */
[----:B------:R-:W2:Y:S01]  /*f590*/  @P3 MUFU.RCP R0, R9 ;  /* 0x0000000900003308 */ /* 0x000ea20000001000 */
[-C--:B----4-:R-:W-:Y:S01]  /*f5a0*/  FMUL.FTZ R157, R64, R4.reuse ;  /* 0x00000004409d7220 */ /* 0x090fe20000410000 */
[-C--:B------:R-:W-:Y:S01]  /*f5b0*/  FMUL.FTZ R159, R72, R4.reuse ;  /* 0x00000004489f7220 */ /* 0x080fe20000410000 */
[----:B------:R-:W-:-:S05]  /*f5c0*/  FMUL.FTZ R161, R80, R4 ;  /* 0x0000000450a17220 */ /* 0x000fca0000410000 */
[----:B------:R-:W4:Y:S01]  /*f5d0*/  @P3 MUFU.LG2 R6, R9 ;  /* 0x0000000900063308 */ /* 0x000f220000000c00 */
        /* <DEDUP_REMOVED lines=128> */
[----:B---3--:R-:W-:-:S07]  /*fde0*/  @P3 FFMA.FTZ R3, R15, R8, R6 ;  /* 0x000000080f033223 */ /* 0x008fce0000010006 */
.L_x_11019:
[----:B------:R-:W-:Y:S05]  /*fdf0*/  WARPSYNC.ALL ;  /* 0x0000000000007948 */ /* 0x000fea0003800000 */
[----:B------:R-:W2:Y:S08]  /*fe00*/  S2UR UR5, SR_CgaCtaId ;  /* 0x00000000000579c3 */ /* 0x000eb00000008800 */
[----:B------:R-:W-:Y:S06]  /*fe10*/  BAR.SYNC.DEFER_BLOCKING 0x5, 0x120 ;  /* 0x0144800000007b1d */ /* 0x000fec0000010000 */
[----:B------:R-:W-:Y:S01]  /*fe20*/  UMOV UR4, 0x400 ;  /* 0x0000040000047882 */ /* 0x000fe20000000000 */
[----:B------:R-:W-:Y:S01]  /*fe30*/  BSSY B0, `(.L_x_11096) ;  /* 0x0000292000007945 */ /* 0x000fe20003800000 */
[----:B--2---:R-:W-:-:S06]  /*fe40*/  ULEA UR4, UR5, UR4, 0x18 ;  /* 0x0000000405047291 */ /* 0x004fcc000f8ec03f */
[----:B------:R-:W-:-:S05]  /*fe50*/  IMAD.U32 R18, RZ, RZ, UR4 ;  /* 0x00000004ff127e24 */ /* 0x000fca000f8e00ff */
[----:B0-----:R0:W2:Y:S01]  /*fe60*/  LDS.128 R204, [R18+0x228d0] ;  /* 0x0228d00012cc7984 */ /* 0x0010a20000000c00 */
[----:B------:R-:W-:Y:S06]  /*fe70*/  BAR.ARV 0x4, 0x120 ;  /* 0x0104800000007b1d */ /* 0x000fec0000002000 */
[----:B------:R-:W-:Y:S05]  /*fe80*/  @P1 BRA `(.L_x_11097) ;  /* 0x0000001c004c1947 */ /* 0x000fea0003800000 */
[----:B------:R-:W3:Y:S01]  /*fe90*/  S2R R15, SR_SWINHI ;  /* 0x00000000000f7919 */ /* 0x000ee20000002f00 */
        /* <DEDUP_REMOVED lines=17> */
[----:B---3--:R-:W-:Y:S02]  /*ffb0*/  MOV R7, R15 ;  /* 0x0000000f00077202 */ /* 0x008fe40000000f00 */
        /* <DEDUP_REMOVED lines=10> */
[----:B-----5:R-:W-:Y:S01]  /*10060*/  IMAD.X R31, RZ, RZ, R135, P1 ;  /* 0x000000ffff1f7224 */ /* 0x020fe200008e0687 */
        /* <DEDUP_REMOVED lines=8> */
[----:B------:R-:W-:Y:S01]  /*100f0*/  LOP3.LUT R177, R98, 0x380, RZ, 0xc0, !PT ;  /* 0x0000038062b17812 */ /* 0x000fe200078ec0ff */
[----:B------:R-:W-:Y:S01]  /*10100*/  IMAD.X R95, RZ, RZ, R135, P4 ;  /* 0x000000ffff5f7224 */ /* 0x000fe200020e0687 */
[----:B------:R-:W-:-:S02]  /*10110*/  LOP3.LUT R30, R30, R175, RZ, 0x3c, !PT ;  /* 0x000000af1e1e7212 */ /* 0x000fc400078e3cff */
[----:B------:R-:W-:Y:S02]  /*10120*/  LOP3.LUT R175, R94, 0x380, RZ, 0xc0, !PT ;  /* 0x000003805eaf7812 */ /* 0x000fe400078ec0ff */
[----:B------:R-:W-:Y:S02]  /*10130*/  SHF.R.U64 R177, R177, 0x3, RZ ;  /* 0x00000003b1b17819 */ /* 0x000fe400000012ff */
[C---:B------:R-:W-:Y:S02]  /*10140*/  IADD3 R114, P3, R134.reuse, 0x8020, RZ ;  /* 0x0000802086727810 */ /* 0x040fe40007f7e0ff */
[----:B------:R-:W-:Y:S02]  /*10150*/  LOP3.LUT R46, R179, 0x380, RZ, 0xc0, !PT ;  /* 0x00000380b32e7812 */ /* 0x000fe400078ec0ff */
[----:B------:R-:W-:Y:S01]  /*10160*/  SHF.R.U64 R175, R175, 0x3, RZ ;  /* 0x00000003afaf7819 */ /* 0x000fe200000012ff */
[----:B------:R-:W-:Y:S01]  /*10170*/  IMAD.X R115, RZ, RZ, R135, P3 ;  /* 0x000000ffff737224 */ /* 0x000fe200018e0687 */
[----:B------:R-:W-:-:S02]  /*10180*/  IADD3 R106, P1, R134, 0x4060, RZ ;  /* 0x00004060866a7810 */ /* 0x000fc40007f3e0ff */
[----:B------:R-:W-:Y:S02]  /*10190*/  IADD3 R110, P2, R134, 0x8000, RZ ;  /* 0x00008000866e7810 */ /* 0x000fe40007f5e0ff */
[----:B------:R-:W-:Y:S01]  /*101a0*/  LOP3.LUT R98, R177, R98, RZ, 0x3c, !PT ;  /* 0x00000062b1627212 */ /* 0x000fe200078e3cff */
[--C-:B------:R-:W-:Y:S01]  /*101b0*/  IMAD.X R107, RZ, RZ, R135.reuse, P1 ;  /* 0x000000ffff6b7224 */ /* 0x100fe200008e0687 */
[----:B------:R-:W-:Y:S01]  /*101c0*/  LOP3.LUT R177, R114, 0x380, RZ, 0xc0, !PT ;  /* 0x0000038072b17812 */ /* 0x000fe200078ec0ff */
[----:B------:R-:W-:Y:S01]  /*101d0*/  IMAD.X R111, RZ, RZ, R135, P2 ;  /* 0x000000ffff6f7224 */ /* 0x000fe200010e0687 */
[----:B------:R-:W-:Y:S02]  /*101e0*/  SHF.R.U64 R46, R46, 0x3, RZ ;  /* 0x000000032e2e7819 */ /* 0x000fe400000012ff */
[----:B------:R-:W-:Y:S02]  /*101f0*/  IADD3 R102, P0, R134, 0x4040, RZ ;  /* 0x0000404086667810 */ /* 0x000fe40007f1e0ff */
[----:B------:R-:W-:-:S02]  /*10200*/  LOP3.LUT R94, R175, R94, RZ, 0x3c, !PT ;  /* 0x0000005eaf5e7212 */ /* 0x000fc400078e3cff */
[----:B------:R-:W-:Y:S01]  /*10210*/  LOP3.LUT R175, R110, 0x380, RZ, 0xc0, !PT ;  /* 0x000003806eaf7812 */ /* 0x000fe200078ec0ff */
[--C-:B------:R-:W-:Y:S01]  /*10220*/  IMAD.X R103, RZ, RZ, R135.reuse, P0 ;  /* 0x000000ffff677224 */ /* 0x100fe200000e0687 */
[C---:B------:R-:W-:Y:S02]  /*10230*/  LOP3.LUT R21, R134.reuse, 0x380, RZ, 0xc0, !PT ;  /* 0x0000038086157812 */ /* 0x040fe400078ec0ff */
[----:B------:R-:W-:Y:S02]  /*10240*/  SHF.R.U64 R177, R177, 0x3, RZ ;  /* 0x00000003b1b17819 */ /* 0x000fe400000012ff */
[----:B------:R-:W-:Y:S02]  /*10250*/  IADD3 R14, P1, R134, 0xc020, RZ ;  /* 0x0000c020860e7810 */ /* 0x000fe40007f3e0ff */
[----:B------:R-:W-:Y:S02]  /*10260*/  LOP3.LUT R46, R46, R179, RZ, 0x3c, !PT ;  /* 0x000000b32e2e7212 */ /* 0x000fe400078e3cff */
[----:B------:R-:W-:Y:S01]  /*10270*/  IADD3 R151, P2, R134, 0xc040, RZ ;  /* 0x0000c04086977810 */ /* 0x000fe20007f5e0ff */
[----:B------:R-:W-:Y:S01]  /*10280*/  IMAD.X R131, RZ, RZ, R135, P1 ;  /* 0x000000ffff837224 */ /* 0x000fe200008e0687 */
[----:B------:R-:W-:-:S02]  /*10290*/  LOP3.LUT R179, R102, 0x380, RZ, 0xc0, !PT ;  /* 0x0000038066b37812 */ /* 0x000fc400078ec0ff */
[----:B------:R-:W-:Y:S01]  /*102a0*/  SHF.R.U64 R175, R175, 0x3, RZ ;  /* 0x00000003afaf7819 */ /* 0x000fe200000012ff */
[--C-:B------:R-:W-:Y:S01]  /*102b0*/  IMAD.X R15, RZ, RZ, R135.reuse, P2 ;  /* 0x000000ffff0f7224 */ /* 0x100fe200010e0687 */
[----:B------:R-:W-:Y:S02]  /*102c0*/  IADD3 R8, P0, R134, 0xc000, RZ ;  /* 0x0000c00086087810 */ /* 0x000fe40007f1e0ff */
[----:B------:R-:W-:Y:S02]  /*102d0*/  SHF.R.U64 R21, R21, 0x3, RZ ;  /* 0x0000000315157819 */ /* 0x000fe400000012ff */
[----:B------:R-:W-:Y:S01]  /*102e0*/  LOP3.LUT R114, R177, R114, RZ, 0x3c, !PT ;  /* 0x00000072b1727212 */ /* 0x000fe200078e3cff */
[----:B------:R-:W-:Y:S01]  /*102f0*/  IMAD.X R127, RZ, RZ, R135, P0 ;  /* 0x000000ffff7f7224 */ /* 0x000fe200000e0687 */
[----:B------:R-:W-:Y:S02]  /*10300*/  LOP3.LUT R177, R14, 0x380, RZ, 0xc0, !PT ;  /* 0x000003800eb17812 */ /* 0x000fe400078ec0ff */
[----:B------:R-:W-:-:S02]  /*10310*/  SHF.R.U64 R179, R179, 0x3, RZ ;  /* 0x00000003b3b37819 */ /* 0x000fc400000012ff */
[----:B------:R-:W-:Y:S02]  /*10320*/  LOP3.LUT R174, R151, 0x380, RZ, 0xc0, !PT ;  /* 0x0000038097ae7812 */ /* 0x000fe400078ec0ff */
[C---:B------:R-:W-:Y:S02]  /*10330*/  IADD3 R118, P4, R134.reuse, 0x8040, RZ ;  /* 0x0000804086767810 */ /* 0x040fe40007f9e0ff */
[C---:B------:R-:W-:Y:S02]  /*10340*/  IADD3 R122, P5, R134.reuse, 0x8060, RZ ;  /* 0x00008060867a7810 */ /* 0x040fe40007fbe0ff */
[----:B-1----:R-:W-:Y:S01]  /*10350*/  IADD3 R20, P3, R134, 0xc060, RZ ;  /* 0x0000c06086147810 */ /* 0x002fe20007f7e0ff */
[--C-:B------:R-:W-:Y:S01]  /*10360*/  IMAD.X R119, RZ, RZ, R135.reuse, P4 ;  /* 0x000000ffff777224 */ /* 0x100fe200020e0687 */
[----:B------:R-:W-:Y:S01]  /*10370*/  LOP3.LUT R181, R106, 0x380, RZ, 0xc0, !PT ;  /* 0x000003806ab57812 */ /* 0x000fe200078ec0ff */
[----:B------:R-:W-:Y:S01]  /*10380*/  IMAD.X R123, RZ, RZ, R135, P5 ;  /* 0x000000ffff7b7224 */ /* 0x000fe200028e0687 */
[----:B------:R-:W-:-:S02]  /*10390*/  LOP3.LUT R110, R175, R110, RZ, 0x3c, !PT ;  /* 0x0000006eaf6e7212 */ /* 0x000fc400078e3cff */
[----:B------:R-:W-:Y:S01]  /*103a0*/  LOP3.LUT R134, R21, R134, RZ, 0x3c, !PT ;  /* 0x0000008615867212 */ /* 0x000fe200078e3cff */
[----:B------:R-:W-:Y:S01]  /*103b0*/  IMAD.X R21, RZ, RZ, R135, P3 ;  /* 0x000000ffff157224 */ /* 0x000fe200018e0687 */
[----:B------:R-:W-:Y:S02]  /*103c0*/  LOP3.LUT R175, R8, 0x380, RZ, 0xc0, !PT ;  /* 0x0000038008af7812 */ /* 0x000fe400078ec0ff */
[----:B------:R-:W-:Y:S02]  /*103d0*/  SHF.R.U64 R177, R177, 0x3, RZ ;  /* 0x00000003b1b17819 */ /* 0x000fe400000012ff */
[----:B------:R-:W-:Y:S02]  /*103e0*/  LOP3.LUT R102, R179, R102, RZ, 0x3c, !PT ;  /* 0x00000066b3667212 */ /* 0x000fe400078e3cff */
[----:B------:R-:W-:Y:S02]  /*103f0*/  SHF.R.U64 R174, R174, 0x3, RZ ;  /* 0x00000003aeae7819 */ /* 0x000fe400000012ff */
[----:B------:R-:W-:-:S02]  /*10400*/  SHF.R.U64 R181, R181, 0x3, RZ ;  /* 0x00000003b5b57819 */ /* 0x000fc400000012ff */
[----:B------:R-:W-:Y:S02]  /*10410*/  LOP3.LUT R179, R118, 0x380, RZ, 0xc0, !PT ;  /* 0x0000038076b37812 */ /* 0x000fe400078ec0ff */
[----:B------:R-:W-:Y:S02]  /*10420*/  SHF.R.U64 R175, R175, 0x3, RZ ;  /* 0x00000003afaf7819 */ /* 0x000fe400000012ff */
[----:B------:R-:W-:Y:S02]  /*10430*/  MOV R134, R134 ;  /* 0x0000008600867202 */ /* 0x000fe40000000f00 */
[----:B------:R-:W-:Y:S02]  /*10440*/  LOP3.LUT R130, R177, R14, RZ, 0x3c, !PT ;  /* 0x0000000eb1827212 */ /* 0x000fe400078e3cff */
[----:B------:R-:W-:Y:S01]  /*10450*/  MOV R30, R30 ;  /* 0x0000001e001e7202 */ /* 0x000fe20000000f00 */
[----:B------:R1:W-:Y:S01]  /*10460*/  STSM.16.M88.4 [R134], R24 ;  /* 0x0000001886007844 */ /* 0x0003e20000000200 */
[----:B------:R-:W-:-:S02]  /*10470*/  LOP3.LUT R14, R174, R151, RZ, 0x3c, !PT ;  /* 0x00000097ae0e7212 */ /* 0x000fc400078e3cff */
[----:B------:R-:W-:Y:S01]  /*10480*/  MOV R38, R38 ;  /* 0x0000002600267202 */ /* 0x000fe20000000f00 */
[----:B------:R-:W-:Y:S01]  /*10490*/  STSM.16.M88.4 [R30], R32 ;  /* 0x000000201e007844 */ /* 0x000fe20000000200 */
[----:B------:R-:W-:Y:S02]  /*104a0*/  LOP3.LUT R106, R181, R106, RZ, 0x3c, !PT ;  /* 0x0000006ab56a7212 */ /* 0x000fe400078e3cff */
[----:B------:R-:W-:Y:S01]  /*104b0*/  SHF.R.U64 R179, R179, 0x3, RZ ;  /* 0x00000003b3b37819 */ /* 0x000fe200000012ff */
[----:B------:R-:W-:Y:S01]  /*104c0*/  STSM.16.M88.4 [R38], R40 ;  /* 0x0000002826007844 */ /* 0x000fe20000000200 */
[----:B------:R-:W-:Y:S02]  /*104d0*/  MOV R46, R46 ;  /* 0x0000002e002e7202 */ /* 0x000fe40000000f00 */
[----:B------:R-:W-:Y:S02]  /*104e0*/  F2FP.BF16.F32.PACK_AB R57, R5, R58 ;  /* 0x0000003a0539723e */ /* 0x000fe400000010ff */
[----:B------:R-:W-:Y:S01]  /*104f0*/  LOP3.LUT R181, R122, 0x380, RZ, 0xc0, !PT ;  /* 0x000003807ab57812 */ /* 0x000fe200078ec0ff */
[----:B------:R-:W-:Y:S01]  /*10500*/  STSM.16.M88.4 [R46], R48 ;  /* 0x000000302e007844 */ /* 0x000fe20000000200 */
[----:B------:R-:W-:-:S02]  /*10510*/  LOP3.LUT R126, R175, R8, RZ, 0x3c, !PT ;  /* 0x00000008af7e7212 */ /* 0x000fc400078e3cff */
[----:B------:R-:W-:Y:S02]  /*10520*/  MOV R94, R94 ;  /* 0x0000005e005e7202 */ /* 0x000fe40000000f00 */
[----:B------:R-:W-:Y:S02]  /*10530*/  F2FP.BF16.F32.PACK_AB R58, R61, R60 ;  /* 0x0000003c3d3a723e */ /* 0x000fe400000010ff */
[----:B------:R-:W-:Y:S02]  /*10540*/  F2FP.BF16.F32.PACK_AB R59, R59, R62 ;  /* 0x0000003e3b3b723e */ /* 0x000fe400000010ff */
[----:B------:R-:W-:Y:S02]  /*10550*/  MOV R98, R98 ;  /* 0x0000006200627202 */ /* 0x000fe40000000f00 */
[----:B------:R-:W-:Y:S01]  /*10560*/  F2FP.BF16.F32.PACK_AB R8, R65, R157 ;  /* 0x0000009d4108723e */ /* 0x000fe200000010ff */
[----:B------:R-:W-:Y:S01]  /*10570*/  STSM.16.M88.4 [R94], R56 ;  /* 0x000000385e007844 */ /* 0x000fe20000000200 */
[----:B------:R-:W-:-:S02]  /*10580*/  F2FP.BF16.F32.PACK_AB R9, R9, R66 ;  /* 0x000000420909723e */ /* 0x000fc400000010ff */
[----:B------:R-:W-:Y:S02]  /*10590*/  F2FP.BF16.F32.PACK_AB R10, R69, R158 ;  /* 0x0000009e450a723e */ /* 0x000fe400000010ff */
[----:B------:R-:W-:Y:S02]  /*105a0*/  F2FP.BF16.F32.PACK_AB R11, R11, R70 ;  /* 0x000000460b0b723e */ /* 0x000fe400000010ff */
[----:B------:R-:W-:Y:S02]  /*105b0*/  MOV R28, R14 ;  /* 0x0000000e001c7202 */ /* 0x000fe40000000f00 */
[----:B------:R-:W-:Y:S01]  /*105c0*/  LOP3.LUT R118, R179, R118, RZ, 0x3c, !PT ;  /* 0x00000076b3767212 */ /* 0x000fe200078e3cff */
[----:B------:R3:W-:Y:S01]  /*105d0*/  STSM.16.M88.4 [R98], R8 ;  /* 0x0000000862007844 */ /* 0x0007e20000000200 */
[----:B------:R-:W-:Y:S02]  /*105e0*/  MOV R102, R102 ;  /* 0x0000006600667202 */ /* 0x000fe40000000f00 */
[----:B------:R-:W-:-:S02]  /*105f0*/  F2FP.BF16.F32.PACK_AB R12, R73, R159 ;  /* 0x0000009f490c723e */ /* 0x000fc400000010ff */
[----:B------:R-:W-:Y:S02]  /*10600*/  F2FP.BF16.F32.PACK_AB R13, R13, R74 ;  /* 0x0000004a0d0d723e */ /* 0x000fe400000010ff */
[----:B------:R-:W-:Y:S02]  /*10610*/  F2FP.BF16.F32.PACK_AB R14, R77, R160 ;  /* 0x000000a04d0e723e */ /* 0x000fe400000010ff */
[----:B------:R-:W-:Y:S02]  /*10620*/  F2FP.BF16.F32.PACK_AB R15, R79, R78 ;  /* 0x0000004e4f0f723e */ /* 0x000fe400000010ff */
[----:B------:R-:W-:Y:S02]  /*10630*/  SHF.R.U64 R181, R181, 0x3, RZ ;  /* 0x00000003b5b57819 */ /* 0x000fe400000012ff */
[----:B------:R-:W-:Y:S01]  /*10640*/  LOP3.LUT R179, R20, 0x380, RZ, 0xc0, !PT ;  /* 0x0000038014b37812 */ /* 0x000fe200078ec0ff */
[----:B------:R4:W-:Y:S01]  /*10650*/  STSM.16.M88.4 [R102], R12 ;  /* 0x0000000c66007844 */ /* 0x0009e20000000200 */
[----:B------:R-:W-:-:S02]  /*10660*/  MOV R106, R106 ;  /* 0x0000006a006a7202 */ /* 0x000fc40000000f00 */
[----:B-1----:R-:W-:Y:S02]  /*10670*/  F2FP.BF16.F32.PACK_AB R24, R81, R161 ;  /* 0x000000a15118723e */ /* 0x002fe400000010ff */
[----:B------:R-:W-:Y:S01]  /*10680*/  F2FP.BF16.F32.PACK_AB R25, R83, R82 ;  /* 0x000000525319723e */ /* 0x000fe200000010ff */
[----:B------:R-:W-:Y:S01]  /*10690*/  IMAD.MOV.U32 R83, RZ, RZ, RZ ;  /* 0x000000ffff537224 */ /* 0x000fe200078e00ff */
[----:B------:R-:W-:Y:S02]  /*106a0*/  F2FP.BF16.F32.PACK_AB R26, R85, R162 ;  /* 0x000000a2551a723e */ /* 0x000fe400000010ff */
[----:B------:R-:W-:Y:S02]  /*106b0*/  F2FP.BF16.F32.PACK_AB R27, R87, R86 ;  /* 0x00000056571b723e */ /* 0x000fe400000010ff */
[----:B------:R-:W-:Y:S02]  /*106c0*/  MOV R110, R110 ;  /* 0x0000006e006e7202 */ /* 0x000fe40000000f00 */
[----:B------:R-:W-:Y:S01]  /*106d0*/  F2FP.BF16.F32.PACK_AB R60, R89, R163 ;  /* 0x000000a3593c723e */ /* 0x000fe200000010ff */
[----:B------:R1:W-:Y:S01]  /*106e0*/  STSM.16.M88.4 [R106], R24 ;  /* 0x000000186a007844 */ /* 0x0003e20000000200 */
[----:B------:R-:W-:-:S02]  /*106f0*/  F2FP.BF16.F32.PACK_AB R61, R91, R90 ;  /* 0x0000005a5b3d723e */ /* 0x000fc400000010ff */
        /* <DEDUP_REMOVED lines=8> */
[----:B------:R-:W-:Y:S02]  /*10780*/  MOV R118, R118 ;  /* 0x0000007600767202 */ /* 0x000fe40000000f00 */
[----:B---3--:R-:W-:Y:S01]  /*10790*/  F2FP.BF16.F32.PACK_AB R8, R105, R167 ;  /* 0x000000a76908723e */ /* 0x008fe200000010ff */
[----:B------:R-:W-:Y:S01]  /*107a0*/  STSM.16.M88.4 [R114], R72 ;  /* 0x0000004872007844 */ /* 0x000fe20000000200 */
[----:B------:R-:W-:Y:S02]  /*107b0*/  F2FP.BF16.F32.PACK_AB R9, R92, R88 ;  /* 0x000000585c09723e */ /* 0x000fe400000010ff */
[----:B------:R-:W-:Y:S02]  /*107c0*/  F2FP.BF16.F32.PACK_AB R10, R109, R168 ;  /* 0x000000a86d0a723e */ /* 0x000fe400000010ff */
[----:B------:R-:W-:-:S02]  /*107d0*/  F2FP.BF16.F32.PACK_AB R11, R100, R96 ;  /* 0x00000060640b723e */ /* 0x000fc400000010ff */
[----:B------:R-:W-:Y:S02]  /*107e0*/  LOP3.LUT R122, R181, R122, RZ, 0x3c, !PT ;  /* 0x0000007ab57a7212 */ /* 0x000fe400078e3cff */
[----:B------:R-:W-:Y:S01]  /*107f0*/  SHF.R.U64 R179, R179, 0x3, RZ ;  /* 0x00000003b3b37819 */ /* 0x000fe200000012ff */
[----:B------:R3:W-:Y:S01]  /*10800*/  STSM.16.M88.4 [R118], R8 ;  /* 0x0000000876007844 */ /* 0x0007e20000000200 */
[----:B------:R-:W-:Y:S02]  /*10810*/  MOV R122, R122 ;  /* 0x0000007a007a7202 */ /* 0x000fe40000000f00 */
[----:B------:R-:W-:Y:S02]  /*10820*/  LOP3.LUT R20, R179, R20, RZ, 0x3c, !PT ;  /* 0x00000014b3147212 */ /* 0x000fe400078e3cff */
[----:B----4-:R-:W-:Y:S02]  /*10830*/  F2FP.BF16.F32.PACK_AB R12, R113, R169 ;  /* 0x000000a9710c723e */ /* 0x010fe400000010ff */
[----:B------:R-:W-:-:S02]  /*10840*/  F2FP.BF16.F32.PACK_AB R13, R108, R104 ;  /* 0x000000686c0d723e */ /* 0x000fc400000010ff */
[----:B------:R-:W-:Y:S02]  /*10850*/  F2FP.BF16.F32.PACK_AB R14, R117, R170 ;  /* 0x000000aa750e723e */ /* 0x000fe400000010ff */
[----:B------:R-:W-:Y:S02]  /*10860*/  F2FP.BF16.F32.PACK_AB R15, R116, R112 ;  /* 0x00000070740f723e */ /* 0x000fe400000010ff */
[----:B------:R-:W-:Y:S02]  /*10870*/  MOV R126, R126 ;  /* 0x0000007e007e7202 */ /* 0x000fe40000000f00 */
[----:B-1----:R-:W-:Y:S01]  /*10880*/  F2FP.BF16.F32.PACK_AB R24, R121, R171 ;  /* 0x000000ab7918723e */ /* 0x002fe200000010ff */
[----:B------:R1:W-:Y:S01]  /*10890*/  STSM.16.M88.4 [R122], R12 ;  /* 0x0000000c7a007844 */ /* 0x0003e20000000200 */
[----:B------:R-:W-:Y:S02]  /*108a0*/  F2FP.BF16.F32.PACK_AB R25, R124, R120 ;  /* 0x000000787c19723e */ /* 0x000fe400000010ff */
[----:B------:R-:W-:-:S02]  /*108b0*/  F2FP.BF16.F32.PACK_AB R26, R125, R172 ;  /* 0x000000ac7d1a723e */ /* 0x000fc400000010ff */
[----:B------:R-:W-:Y:S02]  /*108c0*/  F2FP.BF16.F32.PACK_AB R27, R152, R128 ;  /* 0x00000080981b723e */ /* 0x000fe400000010ff */
[----:B------:R-:W-:Y:S02]  /*108d0*/  F2FP.BF16.F32.PACK_AB R153, R154, R153 ;  /* 0x000000999a99723e */ /* 0x000fe400000010ff */
[----:B------:R-:W-:Y:S01]  /*108e0*/  F2FP.BF16.F32.PACK_AB R136, R137, R136 ;  /* 0x000000888988723e */ /* 0x000fe200000010ff */
[----:B------:R4:W-:Y:S01]  /*108f0*/  STSM.16.M88.4 [R126], R24 ;  /* 0x000000187e007844 */ /* 0x0009e20000000200 */
[----:B------:R-:W-:Y:S02]  /*10900*/  ISETP.NE.U32.AND P0, PT, RZ, UR4, PT ;  /* 0x00000004ff007c0c */ /* 0x000fe4000bf05070 */
[----:B---3--:R-:W-:Y:S02]  /*10910*/  IADD3 R10, P1, R215, UR4, RZ ;  /* 0x00000004d70a7c10 */ /* 0x008fe4000ff3e0ff */
[----:B------:R-:W-:-:S02]  /*10920*/  MOV R130, R130 ;  /* 0x0000008200827202 */ /* 0x000fc40000000f00 */
        /* <DEDUP_REMOVED lines=13> */
[----:B------:R-:W-:-:S02]  /*10a00*/  ISETP.NE.AND.EX P0, PT, RZ, UR5, PT, P0 ;  /* 0x00000005ff007c0c */ /* 0x000fc4000bf05300 */
        /* <DEDUP_REMOVED lines=20> */
.L_x_11098:
[----:B------:R-:W-:Y:S01]  /*10b50*/  SHF.R.S32.HI R80, RZ, 0x1f, R214 ;  /* 0x0000001fff507819 */ /* 0x000fe200000114d6 */
[----:B------:R-:W-:Y:S01]  /*10b60*/  ULDC.64 UR4, c[0x0][0xb70] ;  /* 0x0002dc0000047ab9 */ /* 0x000fe20000000a00 */
[--C-:B-----5:R-:W-:Y:S01]  /*10b70*/  SHF.R.S32.HI R21, RZ, 0x1f, R83.reuse ;  /* 0x0000001fff157819 */ /* 0x120fe20000011453 */
[----:B----4-:R-:W-:Y:S01]  /*10b80*/  IMAD.MOV.U32 R20, RZ, RZ, R83 ;  /* 0x000000ffff147224 */ /* 0x010fe200078e0053 */
[----:B------:R-:W-:Y:S01]  /*10b90*/  SEL R231, R231, RZ, !P0 ;  /* 0x000000ffe7e77207 */ /* 0x000fe20004000000 */
[----:B------:R-:W-:Y:S01]  /*10ba0*/  IMAD R5, R80, UR4, RZ ;  /* 0x0000000450057c24 */ /* 0x000fe2000f8e02ff */
[----:B------:R-:W-:Y:S01]  /*10bb0*/  SEL R217, R217, RZ, !P0 ;  /* 0x000000ffd9d97207 */ /* 0x000fe20004000000 */
[----:B------:R-:W-:Y:S01]  /*10bc0*/  IMAD.WIDE.U32 R8, R214, UR4, R20 ;  /* 0x00000004d6087c25 */ /* 0x000fe2000f8e0014 */
[C---:B------:R-:W-:Y:S02]  /*10bd0*/  IADD3 R29, P0, R6.reuse, 0x3000, RZ ;  /* 0x00003000061d7810 */ /* 0x040fe40007f1e0ff */
[----:B------:R-:W-:Y:S01]  /*10be0*/  IADD3 R25, P5, R6, 0x2000, RZ ;  /* 0x0000200006197810 */ /* 0x000fe20007fbe0ff */
[----:B------:R-:W-:Y:S01]  /*10bf0*/  IMAD R5, R214, UR5, R5 ;  /* 0x00000005d6057c24 */ /* 0x000fe2000f8e0205 */
[----:B------:R-:W-:Y:S01]  /*10c00*/  ULDC.64 UR4, c[0x0][0xb78] ;  /* 0x0002de0000047ab9 */ /* 0x000fe20000000a00 */
[----:B------:R-:W-:Y:S01]  /*10c10*/  IMAD R11, R228, 0x80, R213 ;  /* 0x00000080e40b7824 */ /* 0x000fe200078e02d5 */
[C---:B------:R-:W-:Y:S01]  /*10c20*/  IADD3 R37, P2, R6.reuse, 0x5000, RZ ;  /* 0x0000500006257810 */ /* 0x040fe20007f5e0ff */
[----:B------:R-:W-:Y:S01]  /*10c30*/  IMAD.IADD R9, R9, 0x1, R5 ;  /* 0x0000000109097824 */ /* 0x000fe200078e0205 */
[----:B------:R-:W-:Y:S01]  /*10c40*/  IADD3 R33, P1, R6, 0x4000, RZ ;  /* 0x0000400006217810 */ /* 0x000fe20007f3e0ff */
[----:B------:R-:W-:Y:S01]  /*10c50*/  IMAD R0, R231, UR4, RZ ;  /* 0x00000004e7007c24 */ /* 0x000fe2000f8e02ff */
[----:B------:R-:W-:Y:S01]  /*10c60*/  LOP3.LUT R28, R29, 0x380, RZ, 0xc0, !PT ;  /* 0x000003801d1c7812 */ /* 0x000fe200078ec0ff */
[----:B------:R-:W-:Y:S01]  /*10c70*/  IMAD.WIDE.U32 R8, R217, UR4, R8 ;  /* 0x00000004d9087c25 */ /* 0x000fe2000f8e0008 */
[----:B------:R-:W-:-:S02]  /*10c80*/  LOP3.LUT R12, R13, 0x380, RZ, 0xc0, !PT ;  /* 0x000003800d0c7812 */ /* 0x000fc400078ec0ff */
[----:B------:R-:W-:Y:S01]  /*10c90*/  LOP3.LUT R24, R25, 0x380, RZ, 0xc0, !PT ;  /* 0x0000038019187812 */ /* 0x000fe200078ec0ff */
[----:B------:R-:W-:Y:S01]  /*10ca0*/  IMAD R10, R217, UR5, R0 ;  /* 0x00000005d90a7c24 */ /* 0x000fe2000f8e0200 */
[----:B------:R-:W-:Y:S01]  /*10cb0*/  SHF.R.S32.HI R5, RZ, 0x1f, R11 ;  /* 0x0000001fff057819 */ /* 0x000fe2000001140b */
[----:B------:R-:W-:Y:S01]  /*10cc0*/  ULDC.64 UR4, c[0x0][0xb40] ;  /* 0x0002d00000047ab9 */ /* 0x000fe20000000a00 */
[----:B------:R-:W-:Y:S02]  /*10cd0*/  IADD3 R0, P3, R11, R8, RZ ;  /* 0x000000080b007210 */ /* 0x000fe40007f7e0ff */
[----:B------:R-:W-:Y:S02]  /*10ce0*/  LOP3.LUT R36, R37, 0x380, RZ, 0xc0, !PT ;  /* 0x0000038025247812 */ /* 0x000fe400078ec0ff */
[----:B------:R-:W-:Y:S02]  /*10cf0*/  LOP3.LUT R32, R33, 0x380, RZ, 0xc0, !PT ;  /* 0x0000038021207812 */ /* 0x000fe400078ec0ff */
[----:B------:R-:W-:-:S02]  /*10d00*/  SHF.R.U64 R28, R28, 0x3, RZ ;  /* 0x000000031c1c7819 */ /* 0x000fc400000012ff */
[----:B------:R-:W-:Y:S02]  /*10d10*/  SHF.R.U64 R12, R12, 0x3, RZ ;  /* 0x000000030c0c7819 */ /* 0x000fe400000012ff */
[----:B------:R-:W-:Y:S02]  /*10d20*/  SHF.R.U64 R24, R24, 0x3, RZ ;  /* 0x0000000318187819 */ /* 0x000fe400000012ff */
[----:B------:R-:W-:Y:S02]  /*10d30*/  IADD3.X R5, R5, R9, R10, P3, !PT ;  /* 0x0000000905057210 */ /* 0x000fe40001ffe40a */
[----:B------:R-:W-:Y:S02]  /*10d40*/  SHF.R.U64 R36, R36, 0x3, RZ ;  /* 0x0000000324247819 */ /* 0x000fe400000012ff */
[----:B------:R-:W-:Y:S02]  /*10d50*/  LEA R54, P3, R0, UR4, 0x2 ;  /* 0x0000000400367c11 */ /* 0x000fe4000f8610ff */
        /* <DEDUP_REMOVED lines=9> */
[----:B------:R-:W-:Y:S01]  /*10df0*/  LEA.HI.X R55, R0, UR5, R5, 0x2, P3 ;  /* 0x0000000500377c11 */ /* 0x000fe200098f1405 */
[----:B------:R-:W-:Y:S01]  /*10e00*/  VIADD R0, R11, 0x8 ;  /* 0x000000080b007836 */ /* 0x000fe20000000000 */
[C---:B------:R-:W-:Y:S01]  /*10e10*/  IADD3 R77, P0, R6.reuse, 0x9000, RZ ;  /* 0x00009000064d7810 */ /* 0x040fe20007f1e0ff */
[----:B------:R-:W-:Y:S01]  /*10e20*/  ULDC.64 UR4, c[0x0][0xaa0] ;  /* 0x0002a80000047ab9 */ /* 0x000fe20000000a00 */
[----:B------:R-:W-:-:S02]  /*10e30*/  IADD3 R41, P3, R6, 0x6000, RZ ;  /* 0x0000600006297810 */ /* 0x000fc40007f7e0ff */
[C---:B------:R-:W-:Y:S02]  /*10e40*/  IADD3 R45, P4, R6.reuse, 0x7000, RZ ;  /* 0x00007000062d7810 */ /* 0x040fe40007f9e0ff */
[----:B------:R-:W-:Y:S02]  /*10e50*/  IADD3 R49, P5, R6, 0x8000, RZ ;  /* 0x0000800006317810 */ /* 0x000fe40007fbe0ff */
[----:B------:R-:W-:Y:S01]  /*10e60*/  LOP3.LUT R32, R32, R33, RZ, 0x3c, !PT ;  /* 0x0000002120207212 */ /* 0x000fe200078e3cff */
[----:B------:R-:W-:Y:S01]  /*10e70*/  IMAD.X R33, RZ, RZ, R7, P1 ;  /* 0x000000ffff217224 */ /* 0x000fe200008e0607 */
[C---:B------:R-:W-:Y:S02]  /*10e80*/  IADD3 R57, P2, R6.reuse, 0xb000, RZ ;  /* 0x0000b00006397810 */ /* 0x040fe40007f5e0ff */
[----:B------:R-:W-:Y:S02]  /*10e90*/  LOP3.LUT R76, R77, 0x380, RZ, 0xc0, !PT ;  /* 0x000003804d4c7812 */ /* 0x000fe400078ec0ff */
[----:B------:R-:W-:-:S02]  /*10ea0*/  IADD3 R53, P1, R6, 0xa000, RZ ;  /* 0x0000a00006357810 */ /* 0x000fc40007f3e0ff */
[----:B------:R-:W-:Y:S02]  /*10eb0*/  LOP3.LUT R40, R41, 0x380, RZ, 0xc0, !PT ;  /* 0x0000038029287812 */ /* 0x000fe400078ec0ff */
[----:B------:R-:W-:Y:S02]  /*10ec0*/  LOP3.LUT R44, R45, 0x380, RZ, 0xc0, !PT ;  /* 0x000003802d2c7812 */ /* 0x000fe400078ec0ff */
[----:B------:R-:W-:Y:S02]  /*10ed0*/  LOP3.LUT R48, R49, 0x380, RZ, 0xc0, !PT ;  /* 0x0000038031307812 */ /* 0x000fe400078ec0ff */
[----:B------:R-:W-:Y:S02]  /*10ee0*/  LOP3.LUT R56, R57, 0x380, RZ, 0xc0, !PT ;  /* 0x0000038039387812 */ /* 0x000fe400078ec0ff */
[----:B------:R-:W-:Y:S02]  /*10ef0*/  SHF.R.U64 R76, R76, 0x3, RZ ;  /* 0x000000034c4c7819 */ /* 0x000fe400000012ff */
[----:B------:R-:W-:-:S02]  /*10f00*/  LOP3.LUT R52, R53, 0x380, RZ, 0xc0, !PT ;  /* 0x0000038035347812 */ /* 0x000fc400078ec0ff */
[----:B------:R-:W-:Y:S02]  /*10f10*/  SHF.R.U64 R40, R40, 0x3, RZ ;  /* 0x0000000328287819 */ /* 0x000fe400000012ff */
[----:B------:R-:W-:Y:S02]  /*10f20*/  SHF.R.U64 R44, R44, 0x3, RZ ;  /* 0x000000032c2c7819 */ /* 0x000fe400000012ff */
[----:B------:R-:W-:Y:S02]  /*10f30*/  SHF.R.U64 R48, R48, 0x3, RZ ;  /* 0x0000000330307819 */ /* 0x000fe400000012ff */
[----:B------:R-:W-:Y:S02]  /*10f40*/  SHF.R.U64 R56, R56, 0x3, RZ ;  /* 0x0000000338387819 */ /* 0x000fe400000012ff */
[----:B------:R-:W-:Y:S01]  /*10f50*/  LOP3.LUT R76, R76, R77, RZ, 0x3c, !PT ;  /* 0x0000004d4c4c7212 */ /* 0x000fe200078e3cff */
[----:B------:R-:W-:Y:S01]  /*10f60*/  IMAD.X R77, RZ, RZ, R7, P0 ;  /* 0x000000ffff4d7224 */ /* 0x000fe200000e0607 */
        /* <DEDUP_REMOVED lines=9> */
[----:B------:R-:W-:Y:S02]  /*11000*/  LOP3.LUT P0, RZ, R233, 0x3, RZ, 0xc0, !PT ;  /* 0x00000003e9ff7812 */ /* 0x000fe4000780c0ff */
[----:B------:R-:W-:-:S02]  /*11010*/  IADD3 R61, P3, R6, 0xc000, RZ ;  /* 0x0000c000063d7810 */ /* 0x000fc40007f7e0ff */
[C---:B------:R-:W-:Y:S02]  /*11020*/  IADD3 R65, P4, R6.reuse, 0xd000, RZ ;  /* 0x0000d00006417810 */ /* 0x040fe40007f9e0ff */
        /* <DEDUP_REMOVED lines=10> */
[----:B------:R-:W-:Y:S02]  /*110d0*/  ISETP.GE.OR P0, PT, R0, R81, P0 ;  /* 0x000000510000720c */ /* 0x000fe40000706670 */
[----:B------:R-:W-:Y:S01]  /*110e0*/  LOP3.LUT R0, R5, 0x380, RZ, 0xc0, !PT ;  /* 0x0000038005007812 */ /* 0x000fe200078ec0ff */
[----:B------:R1:W-:Y:S01]  /*110f0*/  @!P1 STG.E desc[UR40][R54.64], R4 ;  /* 0x0000000436009986 */ /* 0x0003e2000c101928 */
[----:B------:R-:W-:Y:S02]  /*11100*/  SHF.R.U64 R60, R60, 0x3, RZ ;  /* 0x000000033c3c7819 */ /* 0x000fe400000012ff */
[----:B------:R-:W-:-:S02]  /*11110*/  SHF.R.U64 R64, R64, 0x3, RZ ;  /* 0x0000000340407819 */ /* 0x000fc400000012ff */
        /* <DEDUP_REMOVED lines=24> */
[----:B-1----:R1:W5:Y:S04]  /*112a0*/  LD.E.128 R4, desc[UR40][R76.64] ;  /* 0x000000284c047980 */ /* 0x002368000c101d00 */
[----:B---3--:R-:W5:Y:S04]  /*112b0*/  LD.E.128 R52, desc[UR40][R52.64] ;  /* 0x0000002834347980 */ /* 0x008f68000c101d00 */
        /* <DEDUP_REMOVED lines=12> */
[----:B------:R-:W-:-:S04]  /*11380*/  IMAD.WIDE.U32 R20, R83, UR4, R78 ;  /* 0x0000000453147c25 */ /* 0x000fc8000f8e004e */
[----:B------:R-:W-:Y:S01]  /*11390*/  IMAD R83, R83, UR5, R0 ;  /* 0x0000000553537c24 */ /* 0x000fe2000f8e0200 */
[----:B------:R-:W-:Y:S01]  /*113a0*/  ULDC.64 UR4, c[0x0][0xae0] ;  /* 0x0002b80000047ab9 */ /* 0x000fe20000000a00 */
[----:B------:R-:W-:Y:S02]  /*113b0*/  IMAD R81, R228, -0x80, R81 ;  /* 0xffffff80e4517824 */ /* 0x000fe400078e0251 */
[C---:B------:R-:W-:Y:S02]  /*113c0*/  VIADD R0, R208.reuse, 0x20 ;  /* 0x00000020d0007836 */ /* 0x040fe40000000000 */
[----:B------:R-:W-:Y:S01]  /*113d0*/  IMAD.IADD R21, R21, 0x1, R83 ;  /* 0x0000000115157824 */ /* 0x000fe200078e0253 */
[-C--:B------:R-:W-:Y:S01]  /*113e0*/  ISETP.GE.AND P3, PT, R208, R81.reuse, PT ;  /* 0x00000051d000720c */ /* 0x080fe20003f66270 */
[----:B-1----:R-:W-:Y:S01]  /*113f0*/  IMAD R77, R80, UR4, RZ ;  /* 0x00000004504d7c24 */ /* 0x002fe2000f8e02ff */
[----:B------:R-:W-:Y:S01]  /*11400*/  ISETP.GE.AND P2, PT, R0, R81, PT ;  /* 0x000000510000720c */ /* 0x000fe20003f46270 */
[----:B------:R-:W-:-:S02]  /*11410*/  VIADD R3, R208, 0x40 ;  /* 0x00000040d0037836 */ /* 0x000fc40000000000 */
[C---:B------:R-:W-:Y:S02]  /*11420*/  IMAD R77, R214.reuse, UR5, R77 ;  /* 0x00000005d64d7c24 */ /* 0x040fe4000f8e024d */
[----:B------:R-:W-:Y:S01]  /*11430*/  IMAD.WIDE.U32 R20, R214, UR4, R20 ;  /* 0x00000004d6147c25 */ /* 0x000fe2000f8e0014 */
[----:B------:R-:W-:-:S03]  /*11440*/  ULDC.64 UR4, c[0x0][0xae8] ;  /* 0x0002ba0000047ab9 */ /* 0x000fc60000000a00 */
[----:B------:R-:W-:Y:S01]  /*11450*/  VIADD R0, R18, 0x22820 ;  /* 0x0002282012007836 */ /* 0x000fe20000000000 */
[-C--:B------:R-:W-:Y:S01]  /*11460*/  ISETP.GE.AND P0, PT, R3, R81.reuse, PT ;  /* 0x000000510300720c */ /* 0x080fe20003f06270 */
[----:B------:R-:W-:Y:S02]  /*11470*/  IMAD.IADD R21, R21, 0x1, R77 ;  /* 0x0000000115157824 */ /* 0x000fe400078e024d */
[----:B------:R-:W-:Y:S01]  /*11480*/  IMAD R3, R231, UR4, RZ ;  /* 0x00000004e7037c24 */ /* 0x000fe2000f8e02ff */
[----:B------:R-:W-:Y:S01]  /*11490*/  PRMT R0, RZ, 0x654, R0 ;  /* 0x00000654ff007816 */ /* 0x000fe20000000000 */
[----:B------:R-:W-:Y:S01]  /*114a0*/  VIADD R76, R208, 0x60 ;  /* 0x00000060d04c7836 */ /* 0x000fe20000000000 */
[----:B------:R-:W-:Y:S01]  /*114b0*/  SHF.R.S32.HI R209, RZ, 0x1f, R208 ;  /* 0x0000001fffd17819 */ /* 0x000fe200000114d0 */
[C---:B------:R-:W-:Y:S01]  /*114c0*/  IMAD R3, R217.reuse, UR5, R3 ;  /* 0x00000005d9037c24 */ /* 0x040fe2000f8e0203 */
[----:B---3--:R1:W-:Y:S01]  /*114d0*/  SYNCS.ARRIVE.TRANS64.RED.A1T0 RZ, [R0+URZ], RZ ;  /* 0x000000ff00ff79a7 */ /* 0x0083e2000810043f */
[----:B------:R-:W-:Y:S01]  /*114e0*/  IMAD.WIDE.U32 R78, R217, UR4, R20 ;  /* 0x00000004d94e7c25 */ /* 0x000fe2000f8e0014 */
[----:B------:R-:W-:Y:S01]  /*114f0*/  BSSY B1, `(.L_x_11099) ;  /* 0x000001b000017945 */ /* 0x000fe20003800000 */
[----:B------:R-:W-:-:S02]  /*11500*/  ISETP.GE.AND P1, PT, R76, R81, PT ;  /* 0x000000514c00720c */ /* 0x000fc40003f26270 */
        /* <DEDUP_REMOVED lines=25> */
.L_x_11100:
[----:B------:R-:W-:Y:S05]  /*116a0*/  BSYNC B1 ;  /* 0x0000000000017941 */ /* 0x000fea0003800000 */
.L_x_11099:
        /* <DEDUP_REMOVED lines=26> */
.L_x_11102:
[----:B------:R-:W-:Y:S05]  /*11850*/  BSYNC B1 ;  /* 0x0000000000017941 */ /* 0x000fea0003800000 */
.L_x_11101:
[----:B------:R-:W-:Y:S04]  /*11860*/  BSSY B1, `(.L_x_11103) ;  /* 0x000001a000017945 */ /* 0x000fe80003800000 */
[----:B------:R-:W-:Y:S05]  /*11870*/  @P0 BRA `(.L_x_11104) ;  /* 0x0000000000600947 */ /* 0x000fea0003800000 */
[----:B------:R-:W-:Y:S01]  /*11880*/  IADD3 R3, P0, R76, 0x40, RZ ;  /* 0x000000404c037810 */ /* 0x000fe20007f1e0ff */
[C---:B---3-5:R-:W-:Y:S01]  /*11890*/  VIADD R4, R201.reuse, 0x40 ;  /* 0x00000040c9047836 */ /* 0x068fe20000000000 */
        /* <DEDUP_REMOVED lines=22> */
.L_x_11104:
[----:B------:R-:W-:Y:S05]  /*11a00*/  BSYNC B1 ;  /* 0x0000000000017941 */ /* 0x000fea0003800000 */
.L_x_11103:
        /* <DEDUP_REMOVED lines=17> */
[----:B----4-:R-:W-:Y:S01]  /*11b20*/  LEA R6, P0, R4, UR6, 0x1 ;  /* 0x0000000604067c11 */ /* 0x010fe2000f8008ff */
        /* <DEDUP_REMOVED lines=9> */
.L_x_11097:
        /* <DEDUP_REMOVED lines=9> */
[----:B------:R3:W5:Y:S01]  /*11c50*/  @P0 LDG.E R9, desc[UR40][R4.64] ;  /* 0x0000002804090981 */ /* 0x000762000c1e1900 */
[----:B------:R-:W4:Y:S08]  /*11c60*/  S2R R0, SR_TID.X ;  /* 0x0000000000007919 */ /* 0x000f300000002100 */
[----:B------:R-:W-:Y:S01]  /*11c70*/  @P1 IADD3 R6, P2, R215, UR4, RZ ;  /* 0x00000004d7061c10 */ /* 0x000fe2000ff5e0ff */
[----:B------:R-:W-:-:S02]  /*11c80*/  ULDC UR4, c[0x0][0xa88] ;  /* 0x0002a20000047ab9 */ /* 0x000fc40000000800 */
[----:B------:R-:W-:Y:S01]  /*11c90*/  IMAD.U32 R3, RZ, RZ, UR4 ;  /* 0x00000004ff037e24 */ /* 0x000fe2000f8e00ff */
[----:B------:R-:W-:-:S05]  /*11ca0*/  @P1 IADD3.X R7, R216, UR5, RZ, P2, !PT ;  /* 0x00000005d8071c10 */ /* 0x000fca00097fe4ff */
[----:B------:R3:W5:Y:S01]  /*11cb0*/  @P1 LDG.E R3, desc[UR40][R6.64] ;  /* 0x0000002806031981 */ /* 0x000762000c1e1900 */
[----:B----4-:R-:W-:-:S05]  /*11cc0*/  VIADD R0, R0, 0xffffff80 ;  /* 0xffffff8000007836 */ /* 0x010fca0000000000 */
[----:B------:R-:W-:Y:S01]  /*11cd0*/  ISETP.GT.AND P2, PT, R0, 0x7f, PT ;  /* 0x0000007f0000780c */ /* 0x000fe20003f44270 */
[----:B---3--:R-:W-:-:S12]  /*11ce0*/  @P1 BRA `(.L_x_11106) ;  /* 0x0000000000101947 */ /* 0x008fd80003800000 */
[----:B------:R-:W-:Y:S05]  /*11cf0*/  @!P0 BRA `(.L_x_11106) ;  /* 0x00000000000c8947 */ /* 0x000fea0003800000 */
[----:B------:R-:W3:Y:S04]  /*11d00*/  LDG.E R0, desc[UR40][R4.64] ;  /* 0x0000002804007981 */ /* 0x000ee8000c1e1900 */
[----:B-----5:R-:W3:Y:S02]  /*11d10*/  LDG.E R3, desc[UR40][R4.64+0x4] ;  /* 0x0000042804037981 */ /* 0x020ee4000c1e1900 */
[----:B---3--:R-:W-:-:S07]  /*11d20*/  IMAD.IADD R3, R3, 0x1, -R0 ;  /* 0x0000000103037824 */ /* 0x008fce00078e0a00 */
.L_x_11106:
[----:B------:R-:W-:Y:S01]  /*11d30*/  BSSY B1, `(.L_x_11107) ;  /* 0x000001d000017945 */ /* 0x000fe20003800000 */
[----:B------:R-:W-:Y:S02]  /*11d40*/  SHF.R.S32.HI R10, RZ, 0x1f, R214 ;  /* 0x0000001fff0a7819 */ /* 0x000fe400000114d6 */
[----:B------:R-:W-:Y:S02]  /*11d50*/  SHF.R.S32.HI R12, RZ, 0x1f, R201 ;  /* 0x0000001fff0c7819 */ /* 0x000fe400000114c9 */
[----:B------:R-:W-:Y:S02]  /*11d60*/  SEL R217, R217, RZ, !P0 ;  /* 0x000000ffd9d97207 */ /* 0x000fe40004000000 */
[----:B------:R-:W-:Y:S02]  /*11d70*/  SEL R231, R231, RZ, !P0 ;  /* 0x000000ffe7e77207 */ /* 0x000fe40004000000 */
[----:B-----5:R-:W-:Y:S01]  /*11d80*/  SHF.R.S32.HI R8, RZ, 0x1f, R9 ;  /* 0x0000001fff087819 */ /* 0x020fe20000011409 */
[----:B------:R-:W-:Y:S06]  /*11d90*/  @P2 BRA `(.L_x_11108) ;  /* 0x0000000000582947 */ /* 0x000fec0003800000 */
[----:B------:R-:W3:Y:S02]  /*11da0*/  S2R R0, SR_TID.X ;  /* 0x0000000000007919 */ /* 0x000ee40000002100 */
[----:B---3--:R-:W-:-:S04]  /*11db0*/  IMAD R0, R228, 0x80, R0 ;  /* 0x00000080e4007824 */ /* 0x008fc800078e0200 */
        /* <DEDUP_REMOVED lines=20> */
.L_x_11108:
[----:B------:R-:W-:Y:S05]  /*11f00*/  BSYNC B1 ;  /* 0x0000000000017941 */ /* 0x000fea0003800000 */
.L_x_11107:
[----:B------:R-:W-:Y:S01]  /*11f10*/  ULDC.64 UR4, c[0x0][0xaa0] ;  /* 0x0002a80000047ab9 */ /* 0x000fe20000000a00 */
[----:B------:R-:W-:Y:S01]  /*11f20*/  IMAD.MOV.U32 R4, RZ, RZ, R201 ;  /* 0x000000ffff047224 */ /* 0x000fe200078e00c9 */
[----:B------:R-:W-:Y:S01]  /*11f30*/  BSSY B1, `(.L_x_11109) ;  /* 0x000002f000017945 */ /* 0x000fe20003800000 */
[----:B---3--:R-:W-:Y:S02]  /*11f40*/  IMAD.MOV.U32 R5, RZ, RZ, R12 ;  /* 0x000000ffff057224 */ /* 0x008fe400078e000c */
[----:B------:R-:W-:Y:S02]  /*11f50*/  IMAD R0, R8, UR4, RZ ;  /* 0x0000000408007c24 */ /* 0x000fe4000f8e02ff */
[----:B------:R-:W-:-:S04]  /*11f60*/  IMAD.WIDE.U32 R4, R9, UR4, R4 ;  /* 0x0000000409047c25 */ /* 0x000fc8000f8e0004 */
[----:B------:R-:W-:Y:S01]  /*11f70*/  IMAD R9, R9, UR5, R0 ;  /* 0x0000000509097c24 */ /* 0x000fe2000f8e0200 */
[----:B------:R-:W-:Y:S01]  /*11f80*/  ULDC.64 UR4, c[0x0][0xae0] ;  /* 0x0002b80000047ab9 */ /* 0x000fe20000000a00 */
[----:B------:R-:W-:Y:S02]  /*11f90*/  IMAD R13, R228, -0x80, R3 ;  /* 0xffffff80e40d7824 */ /* 0x000fe400078e0203 */
[----:B------:R-:W-:Y:S02]  /*11fa0*/  IMAD R7, R10, UR4, RZ ;  /* 0x000000040a077c24 */ /* 0x000fe4000f8e02ff */
[----:B------:R-:W-:Y:S01]  /*11fb0*/  IMAD.IADD R5, R5, 0x1, R9 ;  /* 0x0000000105057824 */ /* 0x000fe200078e0209 */
[C---:B------:R-:W-:Y:S01]  /*11fc0*/  ISETP.GE.AND P1, PT, R208.reuse, R13, PT ;  /* 0x0000000dd000720c */ /* 0x040fe20003f26270 */
[----:B------:R-:W-:Y:S01]  /*11fd0*/  VIADD R0, R208, 0x20 ;  /* 0x00000020d0007836 */ /* 0x000fe20000000000 */
[----:B------:R-:W-:Y:S01]  /*11fe0*/  SHF.R.S32.HI R9, RZ, 0x1f, R208 ;  /* 0x0000001fff097819 */ /* 0x000fe200000114d0 */
        /* <DEDUP_REMOVED lines=35> */
.L_x_11110:
[----:B------:R-:W-:Y:S05]  /*12220*/  BSYNC B1 ;  /* 0x0000000000017941 */ /* 0x000fea0003800000 */
.L_x_11109:
        /* <DEDUP_REMOVED lines=21> */
[----:B---3--:R-:W-:Y:S01]  /*12380*/  LEA R14, P0, R4, UR6, 0x1 ;  /* 0x00000006040e7c11 */ /* 0x008fe2000f8008ff */
[----:B------:R-:W-:-:S05]  /*12390*/  IMAD.IADD R3, R5, 0x1, R3 ;  /* 0x0000000105037824 */ /* 0x000fca00078e0203 */
[----:B------:R-:W-:-:S05]  /*123a0*/  LEA.HI.X R15, R4, UR7, R3, 0x1, P0 ;  /* 0x00000007040f7c11 */ /* 0x000fca00080f0c03 */
[----:B------:R4:W-:Y:S04]  /*123b0*/  @!P2 STG.E.128 desc[UR40][R14.64], RZ ;  /* 0x000000ff0e00a986 */ /* 0x0009e8000c101d28 */
[----:B------:R4:W-:Y:S04]  /*123c0*/  @!P3 STG.E.128 desc[UR40][R14.64+0x80], RZ ;  /* 0x000080ff0e00b986 */ /* 0x0009e8000c101d28 */
[----:B------:R4:W-:Y:S04]  /*123d0*/  @!P4 STG.E.128 desc[UR40][R14.64+0x100], RZ ;  /* 0x000100ff0e00c986 */ /* 0x0009e8000c101d28 */
[----:B------:R4:W-:Y:S02]  /*123e0*/  @!P5 STG.E.128 desc[UR40][R14.64+0x180], RZ ;  /* 0x000180ff0e00d986 */ /* 0x0009e4000c101d28 */
.L_x_11112:
[----:B------:R-:W-:Y:S05]  /*123f0*/  BSYNC B1 ;  /* 0x0000000000017941 */ /* 0x000fea0003800000 */
.L_x_11111:
        /* <DEDUP_REMOVED lines=27> */
.L_x_11114:
[----:B------:R-:W-:Y:S05]  /*125b0*/  BSYNC B1 ;  /* 0x0000000000017941 */ /* 0x000fea0003800000 */
.L_x_11113:
        /* <DEDUP_REMOVED lines=25> */
.L_x_11105:
[----:B------:R-:W-:Y:S05]  /*12750*/  BSYNC B0 ;  /* 0x0000000000007941 */ /* 0x000fea0003800000 */
.L_x_11096:
[----:B------:R-:W-:Y:S02]  /*12760*/  ULDC UR4, c[0x0][0xc14] ;  /* 0x0003050000047ab9 */ /* 0x000fe40000000800 */
[----:B--2---:R-:W-:-:S13]  /*12770*/  ISETP.GE.AND P0, PT, R207, UR4, PT ;  /* 0x00000004cf007c0c */ /* 0x004fda000bf06270 */
[----:B------:R-:W-:Y:S05]  /*12780*/  @!P0 BRA `(.L_x_11115) ;  /* 0xfffffee8000c8947 */ /* 0x000fea000383ffff */
[----:B------:R-:W-:Y:S05]  /*12790*/  BRA `(.L_x_10961) ;  /* 0x0000005800bc7947 */ /* 0x000fea0003800000 */
.L_x_10959:
[----:B------:R-:W-:-:S08]  /*127a0*/  NOP ;  /* 0x0000000000007918 */ /* 0x000fd00000000000 */
[----:B------:R-:W0:-:S00]  /*127b0*/  USETMAXREG.DEALLOC.CTAPOOL 0x18 ;  /* 0x00000018000079c8 */ /* 0x000e0000080e0500 */
[----:B0-----:R-:W-:-:S06]  /*127c0*/  LOP3.LUT R0, R0, 0x3, RZ, 0xc0, !PT ;  /* 0x0000000300007812 */ /* 0x001fcc00078ec0ff */
[----:B------:R-:W0:Y:S02]  /*127d0*/  SHFL.IDX PT, R0, R0, RZ, 0x1f ;  /* 0x00001fff00007589 */ /* 0x000e2400000e0000 */
[----:B0-----:R-:W-:-:S13]  /*127e0*/  ISETP.NE.AND P0, PT, R0, RZ, PT ;  /* 0x000000ff0000720c */ /* 0x001fda0003f05270 */
[----:B------:R-:W-:Y:S05]  /*127f0*/  @P0 BRA `(.L_x_10961) ;  /* 0x0000005800a40947 */ /* 0x000fea0003800000 */
        /* <DEDUP_REMOVED lines=56> */
.L_x_11120:
        /* <DEDUP_REMOVED lines=16> */
.L_x_11119:
[----:B------:R-:W-:Y:S05]  /*12c80*/  BSYNC B0 ;  /* 0x0000000000007941 */ /* 0x000fea0003800000 */
.L_x_11118:
        /* <DEDUP_REMOVED lines=25> */
.L_x_11116:
        /* <DEDUP_REMOVED lines=20> */
.L_x_11121:
        /* <DEDUP_REMOVED lines=56> */
.L_x_11117:
[----:B------:R-:W-:Y:S02]  /*132e0*/  IMAD.MOV.U32 R17, RZ, RZ, RZ ;  /* 0x000000ffff117224 */ /* 0x000fe400078e00ff */
[----:B------:R-:W-:Y:S02]  /*132f0*/  IMAD.U32 R16, RZ, RZ, UR6 ;  /* 0x00000006ff107e24 */ /* 0x000fe4000f8e00ff */
[----:B------:R-:W-:-:S07]  /*13300*/  IMAD.MOV.U32 R18, RZ, RZ, RZ ;  /* 0x000000ffff127224 */ /* 0x000fce00078e00ff */
.L_x_11122:
        /* <DEDUP_REMOVED lines=16> */
[----:B------:R-:W-:Y:S01]  /*13410*/  ULDC.64 UR38, c[0x0][0x198] ;  /* 0x0000660000267ab9 */ /* 0x000fe20000000a00 */
[----:B------:R-:W-:Y:S02]  /*13420*/  ULDC UR37, c[0x0][0xc] ;  /* 0x0000030000257ab9 */ /* 0x000fe40000000800 */
[----:B------:R1:W-:Y:S04]  /*13430*/  STL [R1+0x8], R0 ;  /* 0x0000080001007387 */ /* 0x0003e80000100800 */
[----:B------:R1:W-:Y:S04]  /*13440*/  STL [R1+0x4], RZ ;  /* 0x000004ff01007387 */ /* 0x0003e80000100800 */
[----:B------:R1:W-:Y:S04]  /*13450*/  STL [R1+0xc], R0 ;  /* 0x00000c0001007387 */ /* 0x0003e80000100800 */
[----:B------:R1:W-:Y:S02]  /*13460*/  STL [R1+0x28], RZ ;  /* 0x000028ff01007387 */ /* 0x0003e40000100800 */
.L_x_11207:
[----:B--2---:R-:W2:Y:S02]  /*13470*/  LDC.64 R2, c[0x0][0xc60] ;  /* 0x00031800ff027b82 */ /* 0x004ea40000000a00 */
[----:B--2---:R-:W-:-:S05]  /*13480*/  IMAD.WIDE R2, R19, 0x4, R2 ;  /* 0x0000000413027825 */ /* 0x004fca00078e0202 */
[----:B01----:R-:W1:Y:S01]  /*13490*/  LDG.E R11, desc[UR40][R2.64] ;  /* 0x00000028020b7981 */ /* 0x003e62000c1e1900 */
        /* <DEDUP_REMOVED lines=54> */
.L_x_11124:
        /* <DEDUP_REMOVED lines=14> */
.L_x_11125:
[----:B------:R-:W-:Y:S05]  /*138e0*/  @!P3 BRA `(.L_x_11126) ;  /* 0x00000000000cb947 */ /* 0x000fea0003800000 */
[----:B------:R-:W2:Y:S04]  /*138f0*/  LDG.E R9, desc[UR40][R6.64] ;  /* 0x0000002806097981 */ /* 0x000ea8000c1e1900 */
[----:B------:R-:W2:Y:S02]  /*13900*/  LDG.E R6, desc[UR40][R6.64+0x4] ;  /* 0x0000042806067981 */ /* 0x000ea4000c1e1900 */
[----:B--2---:R-:W-:-:S07]  /*13910*/  IMAD.IADD R9, R6, 0x1, -R9 ;  /* 0x0000000106097824 */ /* 0x004fce00078e0a09 */
.L_x_11126:
        /* <DEDUP_REMOVED lines=9> */
[----:B------:R-:W-:-:S04]  /*139b0*/  VIADD R2, R2, 0x5f ;  /* 0x0000005f02027836 */ /* 0x000fc80000000000 */
[----:B------:R-:W-:-:S04]  /*139c0*/  IMAD.HI R2, R2, 0x2aaaaaab, RZ ;  /* 0x2aaaaaab02027827 */ /* 0x000fc800078e02ff */
[----:B------:R-:W-:Y:S01]  /*139d0*/  IMAD.HI R3, R3, 0x2aaaaaab, RZ ;  /* 0x2aaaaaab03037827 */ /* 0x000fe200078e02ff */
[----:B------:R-:W-:-:S04]  /*139e0*/  SHF.R.U32.HI R4, RZ, 0x1f, R2 ;  /* 0x0000001fff047819 */ /* 0x000fc80000011602 */
[----:B------:R-:W-:Y:S02]  /*139f0*/  LEA.HI.SX32 R4, R2, R4, 0x1c ;  /* 0x0000000402047211 */ /* 0x000fe400078fe2ff */
[----:B------:R-:W-:-:S04]  /*13a00*/  SHF.R.U32.HI R2, RZ, 0x1f, R3 ;  /* 0x0000001fff027819 */ /* 0x000fc80000011603 */
[----:B------:R-:W-:-:S04]  /*13a10*/  LEA.HI.SX32 R2, R3, R2, 0x1c ;  /* 0x0000000203027211 */ /* 0x000fc800078fe2ff */
[----:B------:R-:W-:-:S05]  /*13a20*/  VIMNMX R6, R4, R2, PT ;  /* 0x0000000204067248 */ /* 0x000fca0003fe0100 */
[--C-:B------:R-:W-:Y:S02]  /*13a30*/  IMAD R2, R6, 0x60, -R9.reuse ;  /* 0x0000006006027824 */ /* 0x100fe400078e0a09 */
[----:B------:R-:W-:-:S03]  /*13a40*/  IMAD.MOV R9, RZ, RZ, -R9 ;  /* 0x000000ffff097224 */ /* 0x000fc600078e0a09 */
[----:B------:R-:W-:Y:S02]  /*13a50*/  VIMNMX R2, R2, R0, PT ;  /* 0x0000000002027248 */ /* 0x000fe40003fe0100 */
[----:B------:R-:W-:-:S04]  /*13a60*/  VIMNMX R9, RZ, R9, !PT ;  /* 0x00000009ff097248 */ /* 0x000fc80007fe0100 */
[----:B------:R-:W-:Y:S01]  /*13a70*/  ISETP.GT.AND P0, PT, R2, R9, PT ;  /* 0x000000090200720c */ /* 0x000fe20003f04270 */
[----:B------:R0:W-:-:S12]  /*13a80*/  STL [R1+0x1c], R6 ;  /* 0x00001c0601007387 */ /* 0x0001d80000100800 */
[----:B------:R-:W-:Y:S02]  /*13a90*/  @P0 VIADD R4, R2, 0x5f ;  /* 0x0000005f02040836 */ /* 0x000fe40000000000 */
[----:B------:R-:W-:-:S04]  /*13aa0*/  IMAD.WIDE.U32 R2, R9, -0x55555555, RZ ;  /* 0xaaaaaaab09027825 */ /* 0x000fc800078e00ff */
[----:B------:R-:W-:Y:S01]  /*13ab0*/  @P0 IMAD.HI R4, R4, 0x2aaaaaab, RZ ;  /* 0x2aaaaaab04040827 */ /* 0x000fe200078e02ff */
[----:B------:R-:W-:-:S04]  /*13ac0*/  SHF.R.U32.HI R0, RZ, 0x6, R3 ;  /* 0x00000006ff007819 */ /* 0x000fc80000011603 */
[----:B------:R-:W-:Y:S01]  /*13ad0*/  @P0 SHF.R.U32.HI R3, RZ, 0x1f, R4 ;  /* 0x0000001fff030819 */ /* 0x000fe20000011604 */
[----:B------:R-:W-:-:S03]  /*13ae0*/  IMAD.MOV.U32 R2, RZ, RZ, R0 ;  /* 0x000000ffff027224 */ /* 0x000fc600078e0000 */
[----:B------:R-:W-:-:S04]  /*13af0*/  @P0 LEA.HI.SX32 R2, R4, R3, 0x1c ;  /* 0x0000000304020211 */ /* 0x000fc800078fe2ff */
        /* <DEDUP_REMOVED lines=12> */
.L_x_11277:
[----:B------:R-:W-:-:S03]  /*13bc0*/  UMOV UR4, 0xffffffff ;  /* 0xffffffff00047882 */ /* 0x000fc60000000000 */
[----:B------:R-:W-:Y:S05]  /*13bd0*/  BRA.DIV UR4, `(.L_x_11130) ;  /* 0x0000005604807947 */ /* 0x000fea000b800000 */
[----:B------:R-:W-:-:S13]  /*13be0*/  ELECT P6, URZ, PT ;  /* 0x00000000003f782f */ /* 0x000fda00038c0000 */
.L_x_11280:
        /* <DEDUP_REMOVED lines=12> */
.L_x_11281:
[----:B------:R-:W-:Y:S05]  /*13cb0*/  BSYNC B1 ;  /* 0x0000000000017941 */ /* 0x000fea0003800000 */
.L_x_11131:
        /* <DEDUP_REMOVED lines=8> */
.L_x_11282:
        /* <DEDUP_REMOVED lines=11> */
.L_x_11136:
        /* <DEDUP_REMOVED lines=19> */
.L_x_11283:
        /* <DEDUP_REMOVED lines=8> */
.L_x_11138:
        /* <DEDUP_REMOVED lines=31> */
.L_x_11134:
[----:B------:R-:W-:Y:S05]  /*14190*/  BSYNC B1 ;  /* 0x0000000000017941 */ /* 0x000fea0003800000 */
.L_x_11133:
        /* <DEDUP_REMOVED lines=16> */
.L_x_11145:
        /* <DEDUP_REMOVED lines=9> */
.L_x_11284:
        /* <DEDUP_REMOVED lines=11> */
.L_x_11142:
        /* <DEDUP_REMOVED lines=17> */
.L_x_11285:
        /* <DEDUP_REMOVED lines=8> */
.L_x_11144:
        /* <DEDUP_REMOVED lines=31> */
.L_x_11140:
[----:B------:R-:W-:Y:S05]  /*14760*/  BSYNC B1 ;  /* 0x0000000000017941 */ /* 0x000fea0003800000 */
.L_x_11139:
        /* <DEDUP_REMOVED lines=13> */
.L_x_11128:
[----:B------:R-:W-:Y:S05]  /*14840*/  BSYNC B0 ;  /* 0x0000000000007941 */ /* 0x000fea0003800000 */
.L_x_11127:
        /* <DEDUP_REMOVED lines=23> */
.L_x_11147:
        /* <DEDUP_REMOVED lines=18> */
[----:B------:R-:W-:Y:S02]  /*14ae0*/  IMAD.MOV.U32 R8, RZ, RZ, 0x70 ;  /* 0x00000070ff087424 */ /* 0x000fe400078e00ff */
[----:B------:R-:W-:Y:S02]  /*14af0*/  IMAD.MOV.U32 R12, RZ, RZ, 0x1 ;  /* 0x00000001ff0c7424 */ /* 0x000fe400078e00ff */
[----:B------:R-:W-:-:S07]  /*14b00*/  IMAD.MOV.U32 R13, RZ, RZ, RZ ;  /* 0x000000ffff0d7224 */ /* 0x000fce00078e00ff */
[----:B------:R-:W-:-:S07]  /*14b10*/  LEPC R20, `(.L_x_11149) ;  /* 0x000000001014794e */ /* 0x000fce0000000000 */
[----:B-1----:R-:W-:Y:S05]  /*14b20*/  CALL.ABS.NOINC R2 ;  /* 0x0000000002007343 */ /* 0x002fea0003c00000 */
.L_x_11149:
        /* <DEDUP_REMOVED lines=15> */
[----:B------:R-:W-:Y:S02]  /*14c20*/  IMAD.MOV.U32 R8, RZ, RZ, 0x70 ;  /* 0x00000070ff087424 */ /* 0x000fe400078e00ff */
[----:B------:R-:W-:Y:S02]  /*14c30*/  IMAD.MOV.U32 R12, RZ, RZ, 0x1 ;  /* 0x00000001ff0c7424 */ /* 0x000fe400078e00ff */
[----:B-1----:R-:W-:-:S07]  /*14c40*/  IMAD.MOV.U32 R13, RZ, RZ, RZ ;  /* 0x000000ffff0d7224 */ /* 0x002fce00078e00ff */
[----:B------:R-:W-:-:S07]  /*14c50*/  LEPC R20, `(.L_x_11151) ;  /* 0x000000001014794e */ /* 0x000fce0000000000 */
[----:B--2---:R-:W-:Y:S05]  /*14c60*/  CALL.ABS.NOINC R2 ;  /* 0x0000000002007343 */ /* 0x004fea0003c00000 */
.L_x_11151:
        /* <DEDUP_REMOVED lines=16> */
.L_x_11150:
        /* <DEDUP_REMOVED lines=31> */
.L_x_11152:
        /* <DEDUP_REMOVED lines=19> */
.L_x_11288:
[----:B------:R-:W-:Y:S01]  /*15090*/  UMOV UR4, 0xffffffff ;  /* 0xffffffff00047882 */ /* 0x000fe20000000000 */
[----:B------:R-:W-:Y:S02]  /*150a0*/  SHF.R.S32.HI R8, RZ, 0x1f, R0 ;  /* 0x0000001fff087819 */ /* 0x000fe40000011400 */
[----:B------:R-:W-:Y:S05]  /*150b0*/  BRA.DIV UR4, `(.L_x_11154) ;  /* 0x0000004604007947 */ /* 0x000fea000b800000 */
[----:B------:R-:W-:-:S13]  /*150c0*/  ELECT P6, URZ, PT ;  /* 0x00000000003f782f */ /* 0x000fda00038c0000 */
.L_x_11291:
        /* <DEDUP_REMOVED lines=22> */
.L_x_11156:
        /* <DEDUP_REMOVED lines=9> */
.L_x_11292:
        /* <DEDUP_REMOVED lines=11> */
.L_x_11158:
        /* <DEDUP_REMOVED lines=22> */
.L_x_11155:
        /* <DEDUP_REMOVED lines=30> */
.L_x_11293:
[----:B------:R-:W-:Y:S05]  /*156b0*/  BSYNC B0 ;  /* 0x0000000000007941 */ /* 0x000fea0003800000 */
.L_x_11159:
        /* <DEDUP_REMOVED lines=11> */
.L_x_11294:
        /* <DEDUP_REMOVED lines=11> */
.L_x_11164:
        /* <DEDUP_REMOVED lines=37> */
.L_x_11162:
[----:B------:R-:W-:Y:S05]  /*15a70*/  BSYNC B0 ;  /* 0x0000000000007941 */ /* 0x000fea0003800000 */
.L_x_11161:
        /* <DEDUP_REMOVED lines=42> */
.L_x_11171:
[----:B------:R-:W2:Y:S01]  /*15d20*/  S2R R5, SR_CgaCtaId ;  /* 0x0000000000057919 */ /* 0x000ea20000008800 */
[----:B------:R-:W-:-:S04]  /*15d30*/  MOV R3, 0x400 ;  /* 0x0000040000037802 */ /* 0x000fc80000000f00 */
[----:B--2---:R-:W-:Y:S02]  /*15d40*/  LEA R3, R5, R3, 0x18 ;  /* 0x0000000305037211 */ /* 0x004fe400078ec0ff */
[----:B------:R-:W-:-:S03]  /*15d50*/  SHF.L.U32 R5, R9, 0x1f, RZ ;  /* 0x0000001f09057819 */ /* 0x000fc600000006ff */
[----:B------:R-:W-:-:S04]  /*15d60*/  IMAD R3, R12, 0x8, R3 ;  /* 0x000000080c037824 */ /* 0x000fc800078e0203 */
[----:B------:R-:W2:Y:S02]  /*15d70*/  SYNCS.PHASECHK.TRANS64.TRYWAIT P0, [R3+URZ+0x22840], R5 ;  /* 0x02284005030075a7 */ /* 0x000ea4000800017f */
[----:B--2---:R-:W-:Y:S05]  /*15d80*/  @!P0 BRA `(.L_x_11172) ;  /* 0x0000003800348947 */ /* 0x004fea0003800000 */
.L_x_11295:
        /* <DEDUP_REMOVED lines=11> */
.L_x_11173:
        /* <DEDUP_REMOVED lines=22> */
.L_x_11296:
        /* <DEDUP_REMOVED lines=8> */
.L_x_11175:
        /* <DEDUP_REMOVED lines=34> */
.L_x_11170:
[----:B------:R-:W-:Y:S05]  /*16240*/  BSYNC B2 ;  /* 0x0000000000027941 */ /* 0x000fea0003800000 */
.L_x_11169:
[----:B------:R-:W2:Y:S02]  /*16250*/  LDL.LU R2, [R1+0x1c] ;  /* 0x00001c0001027983 */ /* 0x000ea40000300800 */
[----:B--2---:R-:W-:-:S07]  /*16260*/  VIADD R5, R2, 0xfffffffd ;  /* 0xfffffffd02057836 */ /* 0x004fce0000000000 */
.L_x_11168:
[----:B------:R-:W-:Y:S05]  /*16270*/  BSYNC B1 ;  /* 0x0000000000017941 */ /* 0x000fea0003800000 */
.L_x_11167:
[----:B------:R-:W-:-:S13]  /*16280*/  ISETP.NE.AND P0, PT, R7, RZ, PT ;  /* 0x000000ff0700720c */ /* 0x000fda0003f05270 */
[----:B------:R-:W-:Y:S05]  /*16290*/  @!P0 BRA `(.L_x_11166) ;  /* 0x0000000c009c8947 */ /* 0x000fea0003800000 */
.L_x_11190:
        /* <DEDUP_REMOVED lines=16> */
[----:B------:R-:W-:Y:S02]  /*163a0*/  ULDC.64 UR6, c[0x0][0x408] ;  /* 0x0001020000067ab9 */ /* 0x000fe40000000a00 */
[----:B------:R-:W-:Y:S01]  /*163b0*/  IMAD R7, R8, UR6, RZ ;  /* 0x0000000608077c24 */ /* 0x000fe2000f8e02ff */
        /* <DEDUP_REMOVED lines=14> */
.L_x_11178:
[----:B------:R-:W2:Y:S01]  /*164a0*/  S2R R3, SR_CgaCtaId ;  /* 0x0000000000037919 */ /* 0x000ea20000008800 */
[----:B------:R-:W-:-:S04]  /*164b0*/  MOV R2, 0x400 ;  /* 0x0000040000027802 */ /* 0x000fc80000000f00 */
[----:B--2---:R-:W-:Y:S02]  /*164c0*/  LEA R2, R3, R2, 0x18 ;  /* 0x0000000203027211 */ /* 0x004fe400078ec0ff */
[----:B------:R-:W-:-:S03]  /*164d0*/  SHF.L.U32 R3, R10, 0x1f, RZ ;  /* 0x0000001f0a037819 */ /* 0x000fc600000006ff */
[----:B------:R-:W-:-:S04]  /*164e0*/  IMAD R2, R9, 0x8, R2 ;  /* 0x0000000809027824 */ /* 0x000fc800078e0202 */
[----:B------:R-:W2:Y:S02]  /*164f0*/  SYNCS.PHASECHK.TRANS64.TRYWAIT P0, [R2+URZ+0x22840], R3 ;  /* 0x02284003020075a7 */ /* 0x000ea4000800017f */
[----:B--2---:R-:W-:Y:S05]  /*16500*/  @!P0 BRA `(.L_x_11179) ;  /* 0x00000030007c8947 */ /* 0x004fea0003800000 */
.L_x_11297:
        /* <DEDUP_REMOVED lines=11> */
.L_x_11180:
        /* <DEDUP_REMOVED lines=21> */
.L_x_11298:
        /* <DEDUP_REMOVED lines=8> */
.L_x_11182:
        /* <DEDUP_REMOVED lines=33> */
.L_x_11177:
[----:B------:R-:W-:Y:S05]  /*169a0*/  BSYNC B1 ;  /* 0x0000000000017941 */ /* 0x000fea0003800000 */
.L_x_11176:
        /* <DEDUP_REMOVED lines=16> */
[----:B------:R-:W-:Y:S01]  /*16ab0*/  IMAD R7, R8, UR6, RZ ;  /* 0x0000000608077c24 */ /* 0x000fe2000f8e02ff */
        /* <DEDUP_REMOVED lines=12> */
[----:B------:R-:W-:-:S05]  /*16b80*/  LEA.HI.X R7, R2, UR5, R3, 0x2, P0 ;  /* 0x0000000502077c11 */ /* 0x000fca00080f1403 */
[----:B------:R2:W5:Y:S04]  /*16b90*/  LDG.E R6, desc[UR40][R6.64] ;  /* 0x0000002806067981 */ /* 0x000568000c1e1900 */
.L_x_11185:
[----:B------:R-:W3:Y:S01]  /*16ba0*/  S2R R3, SR_CgaCtaId ;  /* 0x0000000000037919 */ /* 0x000ee20000008800 */
[----:B------:R-:W-:-:S04]  /*16bb0*/  MOV R2, 0x400 ;  /* 0x0000040000027802 */ /* 0x000fc80000000f00 */
[----:B---3--:R-:W-:Y:S02]  /*16bc0*/  LEA R2, R3, R2, 0x18 ;  /* 0x0000000203027211 */ /* 0x008fe400078ec0ff */
[----:B------:R-:W-:-:S03]  /*16bd0*/  SHF.L.U32 R3, R11, 0x1f, RZ ;  /* 0x0000001f0b037819 */ /* 0x000fc600000006ff */
[----:B------:R-:W-:-:S04]  /*16be0*/  IMAD R2, R12, 0x8, R2 ;  /* 0x000000080c027824 */ /* 0x000fc800078e0202 */
[----:B------:R-:W3:Y:S02]  /*16bf0*/  SYNCS.PHASECHK.TRANS64.TRYWAIT P0, [R2+URZ+0x22840], R3 ;  /* 0x02284003020075a7 */ /* 0x000ee4000800017f */
[----:B---3--:R-:W-:Y:S05]  /*16c00*/  @!P0 BRA `(.L_x_11186) ;  /* 0x0000002800e48947 */ /* 0x008fea0003800000 */
.L_x_11299:
        /* <DEDUP_REMOVED lines=11> */
.L_x_11187:
        /* <DEDUP_REMOVED lines=22> */
.L_x_11300:
        /* <DEDUP_REMOVED lines=8> */
.L_x_11189:
        /* <DEDUP_REMOVED lines=34> */
.L_x_11184:
[----:B------:R-:W-:Y:S05]  /*170c0*/  BSYNC B1 ;  /* 0x0000000000017941 */ /* 0x000fea0003800000 */
.L_x_11183:
[C---:B------:R-:W-:Y:S01]  /*170d0*/  ISETP.GT.AND P0, PT, R5.reuse, 0x1, PT ;  /* 0x000000010500780c */ /* 0x040fe20003f04270 */
[----:B------:R-:W-:-:S04]  /*170e0*/  VIADD R2, R5, 0xfffffffe ;  /* 0xfffffffe05027836 */ /* 0x000fc80000000000 */
[----:B------:R-:W-:-:S08]  /*170f0*/  IMAD.MOV.U32 R5, RZ, RZ, R2 ;  /* 0x000000ffff057224 */ /* 0x000fd000078e0002 */
[----:B------:R-:W-:Y:S05]  /*17100*/  @P0 BRA `(.L_x_11190) ;  /* 0xfffffff000640947 */ /* 0x000fea000383ffff */
.L_x_11166:
[----:B------:R-:W-:Y:S05]  /*17110*/  BSYNC B0 ;  /* 0x0000000000007941 */ /* 0x000fea0003800000 */
.L_x_11165:
        /* <DEDUP_REMOVED lines=23> */
.L_x_11192:
[----:B------:R-:W-:Y:S05]  /*17290*/  BSYNC B0 ;  /* 0x0000000000007941 */ /* 0x000fea0003800000 */
.L_x_11191:
[----:B0-----:R-:W2:Y:S02]  /*172a0*/  LDL.LU R2, [R1+0x8] ;  /* 0x0000080001027983 */ /* 0x001ea40000300800 */
[----:B--2---:R-:W-:-:S05]  /*172b0*/  LOP3.LUT R2, R2, R0, RZ, 0x3c, !PT ;  /* 0x0000000002027212 */ /* 0x004fca00078e3cff */
[----:B------:R0:W-:Y:S02]  /*172c0*/  STL [R1+0x8], R2 ;  /* 0x0000080201007387 */ /* 0x0001e40000100800 */
.L_x_11148:
[----:B------:R-:W-:Y:S05]  /*172d0*/  BSYNC B6 ;  /* 0x0000000000067941 */ /* 0x000fea0003800000 */
.L_x_11146:
[----:B------:R-:W-:-:S03]  /*172e0*/  UMOV UR4, 0xffffffff ;  /* 0xffffffff00047882 */ /* 0x000fc60000000000 */
[----:B------:R-:W-:Y:S05]  /*172f0*/  BRA.DIV UR4, `(.L_x_11193) ;  /* 0x0000002604507947 */ /* 0x000fea000b800000 */
[----:B------:R2:W3:Y:S04]  /*17300*/  SHFL.IDX PT, R4, R16, RZ, 0x1f ;  /* 0x00001fff10047589 */ /* 0x0004e800000e0000 */
[----:B------:R-:W4:Y:S02]  /*17310*/  SHFL.IDX PT, R16, R16, 0x1, 0x1f ;  /* 0x00201f0010107f89 */ /* 0x000f2400000e0000 */
.L_x_11304:
        /* <DEDUP_REMOVED lines=13> */
.L_x_11195:
[----:B------:R-:W-:Y:S05]  /*173f0*/  BSYNC B0 ;  /* 0x0000000000007941 */ /* 0x000fea0003800000 */
.L_x_11194:
        /* <DEDUP_REMOVED lines=23> */
.L_x_11312:
[----:B------:R-:W-:Y:S02]  /*17570*/  ULDC UR4, c[0x0][0xc10] ;  /* 0x0003040000047ab9 */ /* 0x000fe40000000800 */
[----:B------:R-:W-:-:S04]  /*17580*/  IMAD.U32 R5, RZ, RZ, UR4 ;  /* 0x00000004ff057e24 */ /* 0x000fc8000f8e00ff */
[----:B0-----:R-:W-:-:S04]  /*17590*/  IMAD R3, R14, R5, RZ ;  /* 0x000000050e037224 */ /* 0x001fc800078e02ff */
[----:B--2-4-:R-:W-:-:S05]  /*175a0*/  IMAD.IADD R16, R16, 0x1, R3 ;  /* 0x0000000110107824 */ /* 0x014fca00078e0203 */
[----:B---3--:R-:W-:-:S13]  /*175b0*/  ISETP.GT.AND P0, PT, R16, R4, PT ;  /* 0x000000041000720c */ /* 0x008fda0003f04270 */
[----:B------:R-:W-:Y:S05]  /*175c0*/  @P0 BRA `(.L_x_11197) ;  /* 0x0000000000b40947 */ /* 0x000fea0003800000 */
[----:B------:R-:W0:Y:S02]  /*175d0*/  LDC R0, c[0x0][0xc14] ;  /* 0x00030500ff007b82 */ /* 0x000e240000000800 */
.L_x_11202:
[----:B------:R-:W-:-:S05]  /*175e0*/  VIADD R19, R19, 0x1f ;  /* 0x0000001f13137836 */ /* 0x000fca0000000000 */
[----:B0-----:R-:W-:-:S13]  /*175f0*/  ISETP.GE.AND P0, PT, R19, R0, PT ;  /* 0x000000001300720c */ /* 0x001fda0003f06270 */
[----:B------:R-:W-:Y:S05]  /*17600*/  @P0 BRA `(.L_x_11198) ;  /* 0x0000000400ec0947 */ /* 0x000fea0003800000 */
[----:B------:R-:W0:Y:S01]  /*17610*/  S2R R2, SR_TID.X ;  /* 0x0000000000027919 */ /* 0x000e220000002100 */
        /* <DEDUP_REMOVED lines=10> */
.L_x_11200:
[----:B------:R-:W-:Y:S05]  /*176c0*/  BSYNC B0 ;  /* 0x0000000000007941 */ /* 0x000fea0003800000 */
.L_x_11199:
        /* <DEDUP_REMOVED lines=23> */
.L_x_11320:
[----:B------:R-:W-:Y:S02]  /*17840*/  ULDC UR4, c[0x0][0xc10] ;  /* 0x0003040000047ab9 */ /* 0x000fe40000000800 */
[----:B------:R-:W-:-:S04]  /*17850*/  IMAD.U32 R5, RZ, RZ, UR4 ;  /* 0x00000004ff057e24 */ /* 0x000fc8000f8e00ff */
[----:B--2---:R-:W-:-:S04]  /*17860*/  IMAD R3, R14, R5, RZ ;  /* 0x000000050e037224 */ /* 0x004fc800078e02ff */
[----:B------:R-:W-:-:S05]  /*17870*/  IMAD.IADD R16, R3, 0x1, R16 ;  /* 0x0000000103107824 */ /* 0x000fca00078e0210 */
[----:B------:R-:W-:-:S13]  /*17880*/  ISETP.GT.AND P0, PT, R16, R4, PT ;  /* 0x000000041000720c */ /* 0x000fda0003f04270 */
[----:B------:R-:W-:Y:S05]  /*17890*/  @!P0 BRA `(.L_x_11202) ;  /* 0xfffffffc00508947 */ /* 0x000fea000383ffff */
.L_x_11197:
        /* <DEDUP_REMOVED lines=8> */
.L_x_11324:
[----:B------:R-:W-:Y:S01]  /*17920*/  ISETP.NE.AND P0, PT, R3, RZ, PT ;  /* 0x000000ff0300720c */ /* 0x000fe20003f05270 */
[----:B------:R-:W-:-:S12]  /*17930*/  IMAD.MOV.U32 R7, RZ, RZ, RZ ;  /* 0x000000ffff077224 */ /* 0x000fd800078e00ff */
[----:B------:R-:W-:Y:S05]  /*17940*/  @!P0 BRA `(.L_x_11204) ;  /* 0x0000000000108947 */ /* 0x000fea0003800000 */
[----:B------:R-:W-:Y:S01]  /*17950*/  UMOV UR4, 0xffffffff ;  /* 0xffffffff00047882 */ /* 0x000fe20000000000 */
[----:B------:R-:W-:Y:S02]  /*17960*/  VIADD R12, R6, 0xffffffff ;  /* 0xffffffff060c7836 */ /* 0x000fe40000000000 */
[----:B------:R-:W-:Y:S05]  /*17970*/  BRA.DIV UR4, `(.L_x_11205) ;  /* 0x0000002604e47947 */ /* 0x000fea000b800000 */
[----:B------:R4:W0:Y:S02]  /*17980*/  SHFL.IDX PT, R7, R2, R12, 0x1f ;  /* 0x00001f0c02077589 */ /* 0x00082400000e0000 */
.L_x_11204:
        /* <DEDUP_REMOVED lines=67> */
.L_x_11198:
[----:B------:R-:W-:Y:S01]  /*17dc0*/  UMOV UR4, URZ ;  /* 0x0000003f00047c82 */ /* 0x000fe20008000000 */
[----:B------:R-:W-:Y:S01]  /*17dd0*/  UMOV UR5, URZ ;  /* 0x0000003f00057c82 */ /* 0x000fe20008000000 */
[----:B------:R-:W-:Y:S01]  /*17de0*/  ULDC UR6, c[0x0][0xc14] ;  /* 0x0003050000067ab9 */ /* 0x000fe20000000800 */
[----:B------:R-:W-:Y:S02]  /*17df0*/  IMAD.MOV.U32 R16, RZ, RZ, R4 ;  /* 0x000000ffff107224 */ /* 0x000fe400078e0004 */
[----:B------:R-:W-:Y:S02]  /*17e00*/  IMAD.U32 R17, RZ, RZ, UR4 ;  /* 0x00000004ff117e24 */ /* 0x000fe4000f8e00ff */
[----:B------:R-:W-:Y:S02]  /*17e10*/  IMAD.U32 R18, RZ, RZ, UR5 ;  /* 0x00000005ff127e24 */ /* 0x000fe4000f8e00ff */
[----:B------:R-:W-:-:S07]  /*17e20*/  IMAD.U32 R19, RZ, RZ, UR6 ;  /* 0x00000006ff137e24 */ /* 0x000fce000f8e00ff */
.L_x_11206:
        /* <DEDUP_REMOVED lines=12> */
.L_x_11123:
        /* <DEDUP_REMOVED lines=12> */
.L_x_11327:
[----:B------:R-:W-:Y:S05]  /*17fb0*/  BSYNC B0 ;  /* 0x0000000000007941 */ /* 0x000fea0003800000 */
.L_x_11208:
[----:B------:R-:W-:-:S03]  /*17fc0*/  UMOV UR4, 0xffffffff ;  /* 0xffffffff00047882 */ /* 0x000fc60000000000 */
[----:B------:R-:W-:Y:S05]  /*17fd0*/  BRA.DIV UR4, `(.L_x_11210) ;  /* 0x0000002204887947 */ /* 0x000fea000b800000 */
[----:B------:R-:W2:Y:S02]  /*17fe0*/  S2R R2, SR_TID.X ;  /* 0x0000000000027919 */ /* 0x000ea40000002100 */
[----:B--2---:R-:W-:-:S04]  /*17ff0*/  SHF.R.U32.HI R2, RZ, 0x5, R2 ;  /* 0x00000005ff027819 */ /* 0x004fc80000011602 */
[----:B------:R-:W-:-:S05]  /*18000*/  LOP3.LUT R2, R2, 0x3, RZ, 0xc0, !PT ;  /* 0x0000000302027812 */ /* 0x000fca00078ec0ff */
[----:B------:R2:W3:Y:S02]  /*18010*/  SHFL.IDX PT, R14, R2, RZ, 0x1f ;  /* 0x00001fff020e7589 */ /* 0x0004e400000e0000 */
.L_x_11330:
[----:B---3--:R-:W-:-:S13]  /*18020*/  ISETP.NE.AND P0, PT, R14, RZ, PT ;  /* 0x000000ff0e00720c */ /* 0x008fda0003f05270 */
[----:B------:R-:W-:Y:S05]  /*18030*/  @P0 BRA `(.L_x_10961) ;  /* 0x0000000000940947 */ /* 0x000fea0003800000 */
[----:B------:R-:W-:-:S03]  /*18040*/  UMOV UR4, 0xffffffff ;  /* 0xffffffff00047882 */ /* 0x000fc60000000000 */
[----:B------:R-:W-:Y:S05]  /*18050*/  BRA.DIV UR4, `(.L_x_11211) ;  /* 0x00000022049c7947 */ /* 0x000fea000b800000 */
[----:B------:R-:W-:-:S13]  /*18060*/  ELECT P6, URZ, PT ;  /* 0x00000000003f782f */ /* 0x000fda00038c0000 */
.L_x_11333:
[----:B------:R-:W-:Y:S05]  /*18070*/  @!P6 BRA `(.L_x_10961) ;  /* 0x000000000084e947 */ /* 0x000fea0003800000 */
[----:B------:R-:W-:-:S06]  /*18080*/  ULOP3.LUT UR4, UR36, 0x2, URZ, 0xfc, !UPT ;  /* 0x0000000224047892 */ /* 0x000fcc000f8efc3f */
[----:B--2---:R-:W-:-:S05]  /*18090*/  IMAD.U32 R2, RZ, RZ, UR4 ;  /* 0x00000004ff027e24 */ /* 0x004fca000f8e00ff */
[----:B------:R-:W-:-:S13]  /*180a0*/  ISETP.NE.AND P2, PT, R2, 0x3, PT ;  /* 0x000000030200780c */ /* 0x000fda0003f45270 */
[----:B------:R-:W-:Y:S05]  /*180b0*/  @!P2 BRA `(.L_x_11212) ;  /* 0x000000000004a947 */ /* 0x000fea0003800000 */
[----:B------:R-:W-:Y:S01]  /*180c0*/  BPT.TRAP 0x1 ;  /* 0x000000040000795c */ /* 0x000fe20000300000 */
.L_x_11212:
        /* <DEDUP_REMOVED lines=14> */
.L_x_11334:
[----:B------:R-:W2:Y:S02]  /*181b0*/  SYNCS.PHASECHK.TRANS64.TRYWAIT P0, [R7+URZ], R2 ;  /* 0x00000002070075a7 */ /* 0x000ea4000800017f */
[----:B--2---:R-:W-:Y:S05]  /*181c0*/  @!P0 BRA `(.L_x_11214) ;  /* 0x0000002000748947 */ /* 0x004fea0003800000 */
.L_x_11335:
[----:B------:R-:W-:Y:S05]  /*181d0*/  @!P2 BRA `(.L_x_11215) ;  /* 0x000000000004a947 */ /* 0x000fea0003800000 */
[----:B------:R-:W-:Y:S01]  /*181e0*/  BPT.TRAP 0x1 ;  /* 0x000000040000795c */ /* 0x000fe20000300000 */
.L_x_11215:
[----:B------:R-:W3:Y:S01]  /*181f0*/  LDL.LU R4, [R1] ;  /* 0x0000000001047983 */ /* 0x000ee20000300800 */
[----:B------:R-:W-:-:S04]  /*18200*/  VIADD R0, R0, 0x22860 ;  /* 0x0002286000007836 */ /* 0x000fc80000000000 */
[----:B---3--:R-:W-:-:S04]  /*18210*/  IMAD R4, R4, 0x8, R0 ;  /* 0x0000000804047824 */ /* 0x008fc800078e0200 */
[----:B------:R-:W3:Y:S02]  /*18220*/  SYNCS.PHASECHK.TRANS64.TRYWAIT P0, [R4+URZ], R5 ;  /* 0x00000005040075a7 */ /* 0x000ee4000800017f */
[----:B---3--:R-:W-:Y:S05]  /*18230*/  @!P0 BRA `(.L_x_11216) ;  /* 0x00000020006c8947 */ /* 0x008fea0003800000 */
.L_x_11336:
[----:B------:R-:W-:-:S07]  /*18240*/  IMAD R3, R3, 0x8, R0 ;  /* 0x0000000803037824 */ /* 0x000fce00078e0200 */
.L_x_11217:
[----:B----4-:R4:W0:Y:S02]  /*18250*/  SYNCS.PHASECHK.TRANS64.TRYWAIT P0, [R3+URZ], R2 ;  /* 0x00000002030075a7 */ /* 0x010824000800017f */
[----:B0-----:R-:W-:Y:S05]  /*18260*/  @!P0 NANOSLEEP.SYNCS 0x989680 ;  /* 0x009896800000895d */ /* 0x001fea0003900000 */
[----:B------:R-:W0:Y:S02]  /*18270*/  @!P0 SYNCS.PHASECHK.TRANS64 P0, [R3+URZ], R2 ;  /* 0x00000002030085a7 */ /* 0x000e24000800007f */
[----:B0-----:R-:W-:Y:S05]  /*18280*/  @!P0 BRA `(.L_x_11217) ;  /* 0xfffffffc00f08947 */ /* 0x001fea000383ffff */
.L_x_10961:
[----:B------:R-:W-:Y:S05]  /*18290*/  BSYNC B7 ;  /* 0x0000000000077941 */ /* 0x000fea0003800000 */
.L_x_10958:
[----:B------:R-:W-:Y:S05]  /*182a0*/  EXIT ;  /* 0x000000000000794d */ /* 0x000fea0003800000 */
.L_x_10979:
[----:B0-----:R0:W1:Y:S02]  /*182b0*/  SYNCS.PHASECHK.TRANS64.TRYWAIT P6, [R88+URZ+0x22890], R101 ;  /* 0x02289065580075a7 */ /* 0x00106400080c017f */
[----:B-1----:R-:W-:Y:S05]  /*182c0*/  @!P6 NANOSLEEP.SYNCS 0x989680 ;  /* 0x009896800000e95d */ /* 0x002fea0003900000 */
[----:B------:R-:W1:Y:S02]  /*182d0*/  @!P6 SYNCS.PHASECHK.TRANS64 P6, [R88+URZ+0x22890], R101 ;  /* 0x022890655800e5a7 */ /* 0x000e6400080c007f */
[----:B-1----:R-:W-:Y:S05]  /*182e0*/  @!P6 BRA `(.L_x_10979) ;  /* 0xfffffffc00f0e947 */ /* 0x002fea000383ffff */
[----:B------:R-:W-:Y:S05]  /*182f0*/  BRA `(.L_x_11218) ;  /* 0xfffffea800347947 */ /* 0x000fea000383ffff */
.L_x_10997:
[----:B0-----:R0:W1:Y:S02]  /*18300*/  SYNCS.PHASECHK.TRANS64.TRYWAIT P5, [R88+URZ+0x22890], R101 ;  /* 0x02289065580075a7 */ /* 0x00106400080a017f */
[----:B-1----:R-:W-:Y:S05]  /*18310*/  @!P5 NANOSLEEP.SYNCS 0x989680 ;  /* 0x009896800000d95d */ /* 0x002fea0003900000 */
[----:B------:R-:W1:Y:S02]  /*18320*/  @!P5 SYNCS.PHASECHK.TRANS64 P5, [R88+URZ+0x22890], R101 ;  /* 0x022890655800d5a7 */ /* 0x000e6400080a007f */
[----:B-1----:R-:W-:Y:S05]  /*18330*/  @!P5 BRA `(.L_x_10997) ;  /* 0xfffffffc00f0d947 */ /* 0x002fea000383ffff */
[----:B------:R-:W-:Y:S05]  /*18340*/  BRA `(.L_x_11219) ;  /* 0xfffffeb800e87947 */ /* 0x000fea000383ffff */
.L_x_11006:
[----:B0-----:R0:W1:Y:S02]  /*18350*/  SYNCS.PHASECHK.TRANS64.TRYWAIT P4, [R88+URZ+0x22890], R101 ;  /* 0x02289065580075a7 */ /* 0x001064000808017f */
[----:B-1----:R-:W-:Y:S05]  /*18360*/  @!P4 NANOSLEEP.SYNCS 0x989680 ;  /* 0x009896800000c95d */ /* 0x002fea0003900000 */
[----:B------:R-:W1:Y:S02]  /*18370*/  @!P4 SYNCS.PHASECHK.TRANS64 P4, [R88+URZ+0x22890], R101 ;  /* 0x022890655800c5a7 */ /* 0x000e64000808007f */
[----:B-1----:R-:W-:Y:S05]  /*18380*/  @!P4 BRA `(.L_x_11006) ;  /* 0xfffffffc00f0c947 */ /* 0x002fea000383ffff */
[----:B------:R-:W-:Y:S05]  /*18390*/  BRA `(.L_x_11220) ;  /* 0xfffffecc00107947 */ /* 0x000fea000383ffff */
.L_x_11012:
[----:B-1----:R1:W2:Y:S02]  /*183a0*/  SYNCS.PHASECHK.TRANS64.TRYWAIT P3, [R88+URZ+0x228b0], R101 ;  /* 0x0228b065580075a7 */ /* 0x0022a4000806017f */
[----:B--2---:R-:W-:Y:S05]  /*183b0*/  @!P3 NANOSLEEP.SYNCS 0x989680 ;  /* 0x009896800000b95d */ /* 0x004fea0003900000 */
[----:B------:R-:W2:Y:S02]  /*183c0*/  @!P3 SYNCS.PHASECHK.TRANS64 P3, [R88+URZ+0x228b0], R101 ;  /* 0x0228b0655800b5a7 */ /* 0x000ea4000806007f */
[----:B--2---:R-:W-:Y:S05]  /*183d0*/  @!P3 BRA `(.L_x_11012) ;  /* 0xfffffffc00f0b947 */ /* 0x004fea000383ffff */
[----:B------:R-:W-:Y:S05]  /*183e0*/  BRA `(.L_x_11221) ;  /* 0xfffffecc00a07947 */ /* 0x000fea000383ffff */
.L_x_11020:
        /* <DEDUP_REMOVED lines=8> */
.L_x_11223:
[----:B------:R-:W-:Y:S05]  /*18470*/  BSYNC B0 ;  /* 0x0000000000007941 */ /* 0x000fea0003800000 */
.L_x_11222:
[----:B------:R-:W-:Y:S05]  /*18480*/  BRA `(.L_x_11224) ;  /* 0xfffffed800407947 */ /* 0x000fea000383ffff */
.L_x_11036:
        /* <DEDUP_REMOVED lines=8> */
.L_x_11226:
[----:B------:R-:W-:Y:S05]  /*18510*/  BSYNC B1 ;  /* 0x0000000000017941 */ /* 0x000fea0003800000 */
.L_x_11225:
[----:B------:R-:W-:Y:S05]  /*18520*/  BRA `(.L_x_11227) ;  /* 0xfffffee400847947 */ /* 0x000fea000383ffff */
.L_x_11037:
        /* <DEDUP_REMOVED lines=8> */
.L_x_11229:
[----:B------:R-:W-:Y:S05]  /*185b0*/  BSYNC B1 ;  /* 0x0000000000017941 */ /* 0x000fea0003800000 */
.L_x_11228:
[----:B------:R-:W-:Y:S05]  /*185c0*/  BRA `(.L_x_11230) ;  /* 0xfffffee400647947 */ /* 0x000fea000383ffff */
.L_x_11038:
        /* <DEDUP_REMOVED lines=8> */
.L_x_11232:
[----:B------:R-:W-:Y:S05]  /*18650*/  BSYNC B1 ;  /* 0x0000000000017941 */ /* 0x000fea0003800000 */
.L_x_11231:
[----:B------:R-:W-:Y:S05]  /*18660*/  BRA `(.L_x_11233) ;  /* 0xfffffee400447947 */ /* 0x000fea000383ffff */
.L_x_11039:
        /* <DEDUP_REMOVED lines=8> */
.L_x_11235:
[----:B------:R-:W-:Y:S05]  /*186f0*/  BSYNC B1 ;  /* 0x0000000000017941 */ /* 0x000fea0003800000 */
.L_x_11234:
[----:B------:R-:W-:Y:S05]  /*18700*/  BRA `(.L_x_11236) ;  /* 0xfffffee400247947 */ /* 0x000fea000383ffff */
.L_x_11040:
[----:B------:R-:W-:Y:S01]  /*18710*/  BSSY B1, `(.L_x_11237) ;  /* 0x0000008000017945 */ /* 0x000fe20003800000 */
[----:B------:R-:W-:Y:S02]  /*18720*/  IMAD.MOV.U32 R13, RZ, RZ, R5 ;  /* 0x000000ffff0d7224 */ /* 0x000fe400078e0005 */
[----:B------:R-:W-:Y:S02]  /*18730*/  IMAD.MOV.U32 R12, RZ, RZ, 0x1 ;  /* 0x00000001ff0c7424 */ /* 0x000fe400078e00ff */
[----:B------:R-:W-:Y:S02]  /*18740*/  IMAD.MOV.U32 R11, RZ, RZ, 0x1c1f ;  /* 0x00001c1fff0b7424 */ /* 0x000fe400078e00ff */
[----:B------:R-:W-:-:S07]  /*18750*/  IMAD.MOV.U32 R15, RZ, RZ, -0x1 ;  /* 0xffffffffff0f7424 */ /* 0x000fce00078e00ff */
[----:B0----5:R-:W-:Y:S05]  /*18760*/  WARPSYNC.COLLECTIVE R15, `(.L_x_11238) ;  /* 0x000000000f087348 */ /* 0x021fea0003c00000 */
[----:B------:R1:W2:Y:S02]  /*18770*/  SHFL.IDX P6, R14, R13, R12, R11 ;  /* 0x0000000c0d0e7389 */ /* 0x0002a400000c000b */
[----:B012--5:R-:W-:Y:S01]  /*18780*/  ENDCOLLECTIVE ;  /* 0x000000000000791b */ /* 0x027fe20003800000 */
.L_x_11238:
[----:B------:R-:W-:Y:S05]  /*18790*/  BSYNC B1 ;  /* 0x0000000000017941 */ /* 0x000fea0003800000 */
.L_x_11237:
[----:B------:R-:W-:Y:S05]  /*187a0*/  BRA `(.L_x_11239) ;  /* 0xfffffee400047947 */ /* 0x000fea000383ffff */
.L_x_11041:
        /* <DEDUP_REMOVED lines=8> */
.L_x_11241:
[----:B------:R-:W-:Y:S05]  /*18830*/  BSYNC B1 ;  /* 0x0000000000017941 */ /* 0x000fea0003800000 */
.L_x_11240:
[----:B------:R-:W-:Y:S05]  /*18840*/  BRA `(.L_x_11242) ;  /* 0xfffffee000e47947 */ /* 0x000fea000383ffff */
.L_x_11042:
        /* <DEDUP_REMOVED lines=8> */
.L_x_11244:
[----:B------:R-:W-:Y:S05]  /*188d0*/  BSYNC B1 ;  /* 0x0000000000017941 */ /* 0x000fea0003800000 */
.L_x_11243:
[----:B------:R-:W-:Y:S05]  /*188e0*/  BRA `(.L_x_11245) ;  /* 0xfffffee000c47947 */ /* 0x000fea000383ffff */
.L_x_11043:
        /* <DEDUP_REMOVED lines=8> */
.L_x_11247:
[----:B------:R-:W-:Y:S05]  /*18970*/  BSYNC B1 ;  /* 0x0000000000017941 */ /* 0x000fea0003800000 */
.L_x_11246:
[----:B------:R-:W-:Y:S05]  /*18980*/  BRA `(.L_x_11248) ;  /* 0xfffffee000a47947 */ /* 0x000fea000383ffff */
.L_x_11045:
[----:B-1----:R1:W2:Y:S02]  /*18990*/  SYNCS.PHASECHK.TRANS64.TRYWAIT P2, [R18+URZ+0x22800], R7 ;  /* 0x02280007120075a7 */ /* 0x0022a4000804017f */
[----:B--2---:R-:W-:Y:S05]  /*189a0*/  @!P2 NANOSLEEP.SYNCS 0x989680 ;  /* 0x009896800000a95d */ /* 0x004fea0003900000 */
[----:B------:R-:W2:Y:S02]  /*189b0*/  @!P2 SYNCS.PHASECHK.TRANS64 P2, [R18+URZ+0x22800], R7 ;  /* 0x022800071200a5a7 */ /* 0x000ea4000804007f */
[----:B--2---:R-:W-:Y:S05]  /*189c0*/  @!P2 BRA `(.L_x_11045) ;  /* 0xfffffffc00f0a947 */ /* 0x004fea000383ffff */
[----:B------:R-:W-:Y:S05]  /*189d0*/  BRA `(.L_x_11249) ;  /* 0xfffffee400247947 */ /* 0x000fea000383ffff */
.L_x_11053:
        /* <DEDUP_REMOVED lines=8> */
.L_x_11251:
[----:B------:R-:W-:Y:S05]  /*18a60*/  BSYNC B1 ;  /* 0x0000000000017941 */ /* 0x000fea0003800000 */
.L_x_11250:
[----:B------:R-:W-:Y:S05]  /*18a70*/  BRA `(.L_x_11252) ;  /* 0xfffffef400407947 */ /* 0x000fea000383ffff */
.L_x_11054:
        /* <DEDUP_REMOVED lines=8> */
.L_x_11254:
[----:B------:R-:W-:Y:S05]  /*18b00*/  BSYNC B1 ;  /* 0x0000000000017941 */ /* 0x000fea0003800000 */
.L_x_11253:
[----:B------:R-:W-:Y:S05]  /*18b10*/  BRA `(.L_x_11255) ;  /* 0xfffffef400207947 */ /* 0x000fea000383ffff */
.L_x_11055:
        /* <DEDUP_REMOVED lines=8> */
.L_x_11257:
[----:B------:R-:W-:Y:S05]  /*18ba0*/  BSYNC B1 ;  /* 0x0000000000017941 */ /* 0x000fea0003800000 */
.L_x_11256:
[----:B------:R-:W-:Y:S05]  /*18bb0*/  BRA `(.L_x_11258) ;  /* 0xfffffef400007947 */ /* 0x000fea000383ffff */
.L_x_11056:
        /* <DEDUP_REMOVED lines=8> */
.L_x_11260:
[----:B------:R-:W-:Y:S05]  /*18c40*/  BSYNC B1 ;  /* 0x0000000000017941 */ /* 0x000fea0003800000 */
.L_x_11259:
[----:B------:R-:W-:Y:S05]  /*18c50*/  BRA `(.L_x_11261) ;  /* 0xfffffef000e07947 */ /* 0x000fea000383ffff */
.L_x_11057:
        /* <DEDUP_REMOVED lines=8> */
.L_x_11263:
[----:B------:R-:W-:Y:S05]  /*18ce0*/  BSYNC B1 ;  /* 0x0000000000017941 */ /* 0x000fea0003800000 */
.L_x_11262:
[----:B------:R-:W-:Y:S05]  /*18cf0*/  BRA `(.L_x_11264) ;  /* 0xfffffef000c07947 */ /* 0x000fea000383ffff */
.L_x_11058:
        /* <DEDUP_REMOVED lines=8> */
.L_x_11266:
[----:B------:R-:W-:Y:S05]  /*18d80*/  BSYNC B1 ;  /* 0x0000000000017941 */ /* 0x000fea0003800000 */
.L_x_11265:
[----:B------:R-:W-:Y:S05]  /*18d90*/  BRA `(.L_x_11267) ;  /* 0xfffffef000a47947 */ /* 0x000fea000383ffff */
.L_x_11059:
        /* <DEDUP_REMOVED lines=8> */
.L_x_11269:
[----:B------:R-:W-:Y:S05]  /*18e20*/  BSYNC B1 ;  /* 0x0000000000017941 */ /* 0x000fea0003800000 */
.L_x_11268:
[----:B------:R-:W-:Y:S05]  /*18e30*/  BRA `(.L_x_11270) ;  /* 0xfffffef000887947 */ /* 0x000fea000383ffff */
.L_x_11060:
        /* <DEDUP_REMOVED lines=8> */
.L_x_11272:
[----:B------:R-:W-:Y:S05]  /*18ec0*/  BSYNC B1 ;  /* 0x0000000000017941 */ /* 0x000fea0003800000 */
.L_x_11271:
[----:B------:R-:W-:Y:S05]  /*18ed0*/  BRA `(.L_x_11273) ;  /* 0xfffffef0006c7947 */ /* 0x000fea000383ffff */
.L_x_11062:
[----:B-1----:R1:W2:Y:S02]  /*18ee0*/  SYNCS.PHASECHK.TRANS64.TRYWAIT P1, [R18+URZ+0x22800], R3 ;  /* 0x02280003120075a7 */ /* 0x0022a4000802017f */
[----:B--2---:R-:W-:Y:S05]  /*18ef0*/  @!P1 NANOSLEEP.SYNCS 0x989680 ;  /* 0x009896800000995d */ /* 0x004fea0003900000 */
[----:B------:R-:W2:Y:S02]  /*18f00*/  @!P1 SYNCS.PHASECHK.TRANS64 P1, [R18+URZ+0x22800], R3 ;  /* 0x02280003120095a7 */ /* 0x000ea4000802007f */
[----:B--2---:R-:W-:Y:S05]  /*18f10*/  @!P1 BRA `(.L_x_11062) ;  /* 0xfffffffc00f09947 */ /* 0x004fea000383ffff */
[----:B------:R-:W-:Y:S05]  /*18f20*/  BRA `(.L_x_11274) ;  /* 0xfffffef000e07947 */ /* 0x000fea000383ffff */
.L_x_11068:
[----:B--2---:R2:W4:Y:S02]  /*18f30*/  SYNCS.PHASECHK.TRANS64.TRYWAIT P1, [R20+URZ+0x22830], R73 ;  /* 0x02283049140075a7 */ /* 0x004524000802017f */
[----:B----4-:R-:W-:Y:S05]  /*18f40*/  @!P1 NANOSLEEP.SYNCS 0x989680 ;  /* 0x009896800000995d */ /* 0x010fea0003900000 */
[----:B------:R-:W4:Y:S02]  /*18f50*/  @!P1 SYNCS.PHASECHK.TRANS64 P1, [R20+URZ+0x22830], R73 ;  /* 0x02283049140095a7 */ /* 0x000f24000802007f */
[----:B----4-:R-:W-:Y:S05]  /*18f60*/  @!P1 BRA `(.L_x_11068) ;  /* 0xfffffffc00f09947 */ /* 0x010fea000383ffff */
[----:B------:R-:W-:Y:S05]  /*18f70*/  BRA `(.L_x_11067) ;  /* 0xffffff0000887947 */ /* 0x000fea000383ffff */
.L_x_11073:
[----:B-1----:R1:W2:Y:S02]  /*18f80*/  SYNCS.PHASECHK.TRANS64.TRYWAIT P2, [R20+URZ+0x22850], R73 ;  /* 0x02285049140075a7 */ /* 0x0022a4000804017f */
[----:B--2---:R-:W-:Y:S05]  /*18f90*/  @!P2 NANOSLEEP.SYNCS 0x989680 ;  /* 0x009896800000a95d */ /* 0x004fea0003900000 */
[----:B------:R-:W2:Y:S02]  /*18fa0*/  @!P2 SYNCS.PHASECHK.TRANS64 P2, [R20+URZ+0x22850], R73 ;  /* 0x022850491400a5a7 */ /* 0x000ea4000804007f */
[----:B--2---:R-:W-:Y:S05]  /*18fb0*/  @!P2 BRA `(.L_x_11073) ;  /* 0xfffffffc00f0a947 */ /* 0x004fea000383ffff */
[----:B------:R-:W-:Y:S05]  /*18fc0*/  BRA `(.L_x_11072) ;  /* 0xffffff1800a07947 */ /* 0x000fea000383ffff */
.L_x_11078:
[----:B-1----:R1:W2:Y:S02]  /*18fd0*/  SYNCS.PHASECHK.TRANS64.TRYWAIT P2, [R206+URZ+0x22830], R207 ;  /* 0x022830cfce0075a7 */ /* 0x0022a4000804017f */
[----:B--2---:R-:W-:Y:S05]  /*18fe0*/  @!P2 NANOSLEEP.SYNCS 0x989680 ;  /* 0x009896800000a95d */ /* 0x004fea0003900000 */
[----:B------:R-:W2:Y:S02]  /*18ff0*/  @!P2 SYNCS.PHASECHK.TRANS64 P2, [R206+URZ+0x22830], R207 ;  /* 0x022830cfce00a5a7 */ /* 0x000ea4000804007f */
[----:B--2---:R-:W-:Y:S05]  /*19000*/  @!P2 BRA `(.L_x_11078) ;  /* 0xfffffffc00f0a947 */ /* 0x004fea000383ffff */
[----:B------:R-:W-:Y:S05]  /*19010*/  BRA `(.L_x_11077) ;  /* 0xffffff1c00ec7947 */ /* 0x000fea000383ffff */
.L_x_11083:
[----:B-1----:R1:W2:Y:S02]  /*19020*/  SYNCS.PHASECHK.TRANS64.TRYWAIT P2, [R206+URZ+0x22850], R207 ;  /* 0x022850cfce0075a7 */ /* 0x0022a4000804017f */
[----:B--2---:R-:W-:Y:S05]  /*19030*/  @!P2 NANOSLEEP.SYNCS 0x989680 ;  /* 0x009896800000a95d */ /* 0x004fea0003900000 */
[----:B------:R-:W2:Y:S02]  /*19040*/  @!P2 SYNCS.PHASECHK.TRANS64 P2, [R206+URZ+0x22850], R207 ;  /* 0x022850cfce00a5a7 */ /* 0x000ea4000804007f */
[----:B--2---:R-:W-:Y:S05]  /*19050*/  @!P2 BRA `(.L_x_11083) ;  /* 0xfffffffc00f0a947 */ /* 0x004fea000383ffff */
[----:B------:R-:W-:Y:S05]  /*19060*/  BRA `(.L_x_11082) ;  /* 0xffffff4000287947 */ /* 0x000fea000383ffff */
.L_x_11089:
[----:B-1----:R1:W2:Y:S02]  /*19070*/  SYNCS.PHASECHK.TRANS64.TRYWAIT P2, [R202+URZ+0x22830], R20 ;  /* 0x02283014ca0075a7 */ /* 0x0022a4000804017f */
[----:B--2---:R-:W-:Y:S05]  /*19080*/  @!P2 NANOSLEEP.SYNCS 0x989680 ;  /* 0x009896800000a95d */ /* 0x004fea0003900000 */
[----:B------:R-:W2:Y:S02]  /*19090*/  @!P2 SYNCS.PHASECHK.TRANS64 P2, [R202+URZ+0x22830], R20 ;  /* 0x02283014ca00a5a7 */ /* 0x000ea4000804007f */
[----:B--2---:R-:W-:Y:S05]  /*190a0*/  @!P2 BRA `(.L_x_11089) ;  /* 0xfffffffc00f0a947 */ /* 0x004fea000383ffff */
[----:B------:R-:W-:Y:S05]  /*190b0*/  BRA `(.L_x_11088) ;  /* 0xffffff4400607947 */ /* 0x000fea000383ffff */
.L_x_11094:
[----:B--2---:R2:W3:Y:S02]  /*190c0*/  SYNCS.PHASECHK.TRANS64.TRYWAIT P2, [R202+URZ+0x22850], R20 ;  /* 0x02285014ca0075a7 */ /* 0x0044e4000804017f */
[----:B---3--:R-:W-:Y:S05]  /*190d0*/  @!P2 NANOSLEEP.SYNCS 0x989680 ;  /* 0x009896800000a95d */ /* 0x008fea0003900000 */
[----:B------:R-:W3:Y:S02]  /*190e0*/  @!P2 SYNCS.PHASECHK.TRANS64 P2, [R202+URZ+0x22850], R20 ;  /* 0x02285014ca00a5a7 */ /* 0x000ee4000804007f */
[----:B---3--:R-:W-:Y:S05]  /*190f0*/  @!P2 BRA `(.L_x_11094) ;  /* 0xfffffffc00f0a947 */ /* 0x008fea000383ffff */
[----:B------:R-:W-:Y:S05]  /*19100*/  BRA `(.L_x_11093) ;  /* 0xffffff5c00bc7947 */ /* 0x000fea000383ffff */
.L_x_11129:
        /* <DEDUP_REMOVED lines=11> */
.L_x_11276:
[----:B------:R-:W-:Y:S05]  /*191c0*/  BSYNC B1 ;  /* 0x0000000000017941 */ /* 0x000fea0003800000 */
.L_x_11275:
[----:B------:R-:W-:Y:S05]  /*191d0*/  BRA `(.L_x_11277) ;  /* 0xffffffa800787947 */ /* 0x000fea000383ffff */
.L_x_11130:
[----:B------:R-:W-:Y:S01]  /*191e0*/  BSSY B1, `(.L_x_11278) ;  /* 0x0000006000017945 */ /* 0x000fe20003800000 */
[----:B------:R-:W-:-:S07]  /*191f0*/  IMAD.MOV.U32 R15, RZ, RZ, -0x1 ;  /* 0xffffffffff0f7424 */ /* 0x000fce00078e00ff */
[----:B------:R-:W-:Y:S05]  /*19200*/  WARPSYNC.COLLECTIVE R15, `(.L_x_11279) ;  /* 0x000000000f0c7348 */ /* 0x000fea0003c00000 */
[----:B------:R-:W-:Y:S02]  /*19210*/  ELECT P6, UR62, PT ;  /* 0x00000000003e782f */ /* 0x000fe400038c0000 */
[----:B------:R-:W-:Y:S01]  /*19220*/  MOV R14, UR62 ;  /* 0x0000003e000e7c02 */ /* 0x000fe20008000f00 */
[----:B------:R-:W-:Y:S10]  /*19230*/  ENDCOLLECTIVE ;  /* 0x000000000000791b */ /* 0x000ff40003800000 */
.L_x_11279:
[----:B------:R-:W-:Y:S05]  /*19240*/  BSYNC B1 ;  /* 0x0000000000017941 */ /* 0x000fea0003800000 */
.L_x_11278:
[----:B------:R-:W-:Y:S05]  /*19250*/  BRA `(.L_x_11280) ;  /* 0xffffffa800647947 */ /* 0x000fea000383ffff */
.L_x_11132:
[----:B0-----:R0:W1:Y:S02]  /*19260*/  SYNCS.PHASECHK.TRANS64.TRYWAIT P0, [R9+URZ+0x22820], R5 ;  /* 0x02282005090075a7 */ /* 0x001064000800017f */
[----:B-1----:R-:W-:Y:S05]  /*19270*/  @!P0 NANOSLEEP.SYNCS 0x989680 ;  /* 0x009896800000895d */ /* 0x002fea0003900000 */
[----:B------:R-:W1:Y:S02]  /*19280*/  @!P0 SYNCS.PHASECHK.TRANS64 P0, [R9+URZ+0x22820], R5 ;  /* 0x02282005090085a7 */ /* 0x000e64000800007f */
[----:B-1----:R-:W-:Y:S05]  /*19290*/  @!P0 BRA `(.L_x_11132) ;  /* 0xfffffffc00f08947 */ /* 0x002fea000383ffff */
[----:B------:R-:W-:Y:S05]  /*192a0*/  BRA `(.L_x_11281) ;  /* 0xffffffa800807947 */ /* 0x000fea000383ffff */
.L_x_11135:
[----:B0-----:R0:W1:Y:S02]  /*192b0*/  SYNCS.PHASECHK.TRANS64.TRYWAIT P0, [R5+URZ+0x228a0], R7 ;  /* 0x0228a007050075a7 */ /* 0x001064000800017f */
[----:B-1----:R-:W-:Y:S05]  /*192c0*/  @!P0 NANOSLEEP.SYNCS 0x989680 ;  /* 0x009896800000895d */ /* 0x002fea0003900000 */
[----:B------:R-:W1:Y:S02]  /*192d0*/  @!P0 SYNCS.PHASECHK.TRANS64 P0, [R5+URZ+0x228a0], R7 ;  /* 0x0228a007050085a7 */ /* 0x000e64000800007f */
[----:B-1----:R-:W-:Y:S05]  /*192e0*/  @!P0 BRA `(.L_x_11135) ;  /* 0xfffffffc00f08947 */ /* 0x002fea000383ffff */
[----:B------:R-:W-:Y:S05]  /*192f0*/  BRA `(.L_x_11282) ;  /* 0xffffffa800907947 */ /* 0x000fea000383ffff */
.L_x_11137:
[----:B-1----:R1:W2:Y:S02]  /*19300*/  SYNCS.PHASECHK.TRANS64.TRYWAIT P0, [R5+URZ+0x228c0], R7 ;  /* 0x0228c007050075a7 */ /* 0x0022a4000800017f */
[----:B--2---:R-:W-:Y:S05]  /*19310*/  @!P0 NANOSLEEP.SYNCS 0x989680 ;  /* 0x009896800000895d */ /* 0x004fea0003900000 */
[----:B------:R-:W2:Y:S02]  /*19320*/  @!P0 SYNCS.PHASECHK.TRANS64 P0, [R5+URZ+0x228c0], R7 ;  /* 0x0228c007050085a7 */ /* 0x000ea4000800007f */
[----:B--2---:R-:W-:Y:S05]  /*19330*/  @!P0 BRA `(.L_x_11137) ;  /* 0xfffffffc00f08947 */ /* 0x004fea000383ffff */
[----:B------:R-:W-:Y:S05]  /*19340*/  BRA `(.L_x_11283) ;  /* 0xffffffa800f47947 */ /* 0x000fea000383ffff */
.L_x_11141:
[----:B0-----:R0:W1:Y:S02]  /*19350*/  SYNCS.PHASECHK.TRANS64.TRYWAIT P0, [R6+URZ+0x228a0], R7 ;  /* 0x0228a007060075a7 */ /* 0x001064000800017f */
[----:B-1----:R-:W-:Y:S05]  /*19360*/  @!P0 NANOSLEEP.SYNCS 0x989680 ;  /* 0x009896800000895d */ /* 0x002fea0003900000 */
[----:B------:R-:W1:Y:S02]  /*19370*/  @!P0 SYNCS.PHASECHK.TRANS64 P0, [R6+URZ+0x228a0], R7 ;  /* 0x0228a007060085a7 */ /* 0x000e64000800007f */
[----:B-1----:R-:W-:Y:S05]  /*19380*/  @!P0 BRA `(.L_x_11141) ;  /* 0xfffffffc00f08947 */ /* 0x002fea000383ffff */
[----:B------:R-:W-:Y:S05]  /*19390*/  BRA `(.L_x_11284) ;  /* 0xffffffac00e47947 */ /* 0x000fea000383ffff */
.L_x_11143:
[----:B-1----:R1:W2:Y:S02]  /*193a0*/  SYNCS.PHASECHK.TRANS64.TRYWAIT P1, [R6+URZ+0x228c0], R7 ;  /* 0x0228c007060075a7 */ /* 0x0022a4000802017f */
[----:B--2---:R-:W-:Y:S05]  /*193b0*/  @!P1 NANOSLEEP.SYNCS 0x989680 ;  /* 0x009896800000995d */ /* 0x004fea0003900000 */
[----:B------:R-:W2:Y:S02]  /*193c0*/  @!P1 SYNCS.PHASECHK.TRANS64 P1, [R6+URZ+0x228c0], R7 ;  /* 0x0228c007060095a7 */ /* 0x000ea4000802007f */
[----:B--2---:R-:W-:Y:S05]  /*193d0*/  @!P1 BRA `(.L_x_11143) ;  /* 0xfffffffc00f09947 */ /* 0x004fea000383ffff */
[----:B------:R-:W-:Y:S05]  /*193e0*/  BRA `(.L_x_11285) ;  /* 0xffffffb000407947 */ /* 0x000fea000383ffff */
.L_x_11153:
        /* <DEDUP_REMOVED lines=11> */
.L_x_11287:
[----:B------:R-:W-:Y:S05]  /*194a0*/  BSYNC B0 ;  /* 0x0000000000007941 */ /* 0x000fea0003800000 */
.L_x_11286:
[----:B------:R-:W-:Y:S05]  /*194b0*/  BRA `(.L_x_11288) ;  /* 0xffffffb800f47947 */ /* 0x000fea000383ffff */
.L_x_11154:
[----:B------:R-:W-:Y:S01]  /*194c0*/  BSSY B0, `(.L_x_11289) ;  /* 0x0000006000007945 */ /* 0x000fe20003800000 */
[----:B------:R-:W-:-:S07]  /*194d0*/  IMAD.MOV.U32 R15, RZ, RZ, -0x1 ;  /* 0xffffffffff0f7424 */ /* 0x000fce00078e00ff */
[----:B------:R-:W-:Y:S05]  /*194e0*/  WARPSYNC.COLLECTIVE R15, `(.L_x_11290) ;  /* 0x000000000f0c7348 */ /* 0x000fea0003c00000 */
[----:B------:R-:W-:Y:S02]  /*194f0*/  ELECT P6, UR62, PT ;  /* 0x00000000003e782f */ /* 0x000fe400038c0000 */
[----:B------:R-:W-:Y:S01]  /*19500*/  MOV R14, UR62 ;  /* 0x0000003e000e7c02 */ /* 0x000fe20008000f00 */
[----:B------:R-:W-:Y:S10]  /*19510*/  ENDCOLLECTIVE ;  /* 0x000000000000791b */ /* 0x000ff40003800000 */
.L_x_11290:
[----:B------:R-:W-:Y:S05]  /*19520*/  BSYNC B0 ;  /* 0x0000000000007941 */ /* 0x000fea0003800000 */
.L_x_11289:
[----:B------:R-:W-:Y:S05]  /*19530*/  BRA `(.L_x_11291) ;  /* 0xffffffb800e47947 */ /* 0x000fea000383ffff */
.L_x_11157:
[----:B0-----:R0:W1:Y:S02]  /*19540*/  SYNCS.PHASECHK.TRANS64.TRYWAIT P0, [R5+URZ+0x22840], R7 ;  /* 0x02284007050075a7 */ /* 0x001064000800017f */
[----:B-1----:R-:W-:Y:S05]  /*19550*/  @!P0 NANOSLEEP.SYNCS 0x989680 ;  /* 0x009896800000895d */ /* 0x002fea0003900000 */
[----:B------:R-:W1:Y:S02]  /*19560*/  @!P0 SYNCS.PHASECHK.TRANS64 P0, [R5+URZ+0x22840], R7 ;  /* 0x02284007050085a7 */ /* 0x000e64000800007f */
[----:B-1----:R-:W-:Y:S05]  /*19570*/  @!P0 BRA `(.L_x_11157) ;  /* 0xfffffffc00f08947 */ /* 0x002fea000383ffff */
[----:B------:R-:W-:Y:S05]  /*19580*/  BRA `(.L_x_11292) ;  /* 0xffffffbc004c7947 */ /* 0x000fea000383ffff */
.L_x_11160:
        /* <DEDUP_REMOVED lines=8> */
.L_x_11163:
[----:B0-----:R0:W1:Y:S02]  /*19610*/  SYNCS.PHASECHK.TRANS64.TRYWAIT P0, [R2+URZ+0x22860], R5 ;  /* 0x02286005020075a7 */ /* 0x001064000800017f */
[----:B-1----:R-:W-:Y:S05]  /*19620*/  @!P0 NANOSLEEP.SYNCS 0x989680 ;  /* 0x009896800000895d */ /* 0x002fea0003900000 */
[----:B------:R-:W1:Y:S02]  /*19630*/  @!P0 SYNCS.PHASECHK.TRANS64 P0, [R2+URZ+0x22860], R5 ;  /* 0x02286005020085a7 */ /* 0x000e64000800007f */
[----:B-1----:R-:W-:Y:S05]  /*19640*/  @!P0 BRA `(.L_x_11163) ;  /* 0xfffffffc00f08947 */ /* 0x002fea000383ffff */
[----:B------:R-:W-:Y:S05]  /*19650*/  BRA `(.L_x_11294) ;  /* 0xffffffc000447947 */ /* 0x000fea000383ffff */
.L_x_11172:
[----:B--2---:R2:W3:Y:S02]  /*19660*/  SYNCS.PHASECHK.TRANS64.TRYWAIT P0, [R3+URZ+0x22840], R5 ;  /* 0x02284005030075a7 */ /* 0x0044e4000800017f */
[----:B---3--:R-:W-:Y:S05]  /*19670*/  @!P0 NANOSLEEP.SYNCS 0x989680 ;  /* 0x009896800000895d */ /* 0x008fea0003900000 */
[----:B------:R-:W3:Y:S02]  /*19680*/  @!P0 SYNCS.PHASECHK.TRANS64 P0, [R3+URZ+0x22840], R5 ;  /* 0x02284005030085a7 */ /* 0x000ee4000800007f */
[----:B---3--:R-:W-:Y:S05]  /*19690*/  @!P0 BRA `(.L_x_11172) ;  /* 0xfffffffc00f08947 */ /* 0x008fea000383ffff */
[----:B------:R-:W-:Y:S05]  /*196a0*/  BRA `(.L_x_11295) ;  /* 0xffffffc400b87947 */ /* 0x000fea000383ffff */
.L_x_11174:
[----:B0-----:R0:W3:Y:S02]  /*196b0*/  SYNCS.PHASECHK.TRANS64.TRYWAIT P0, [R3+URZ+0x22860], R5 ;  /* 0x02286005030075a7 */ /* 0x0010e4000800017f */
[----:B---3--:R-:W-:Y:S05]  /*196c0*/  @!P0 NANOSLEEP.SYNCS 0x989680 ;  /* 0x009896800000895d */ /* 0x008fea0003900000 */
[----:B------:R-:W3:Y:S02]  /*196d0*/  @!P0 SYNCS.PHASECHK.TRANS64 P0, [R3+URZ+0x22860], R5 ;  /* 0x02286005030085a7 */ /* 0x000ee4000800007f */
[----:B---3--:R-:W-:Y:S05]  /*196e0*/  @!P0 BRA `(.L_x_11174) ;  /* 0xfffffffc00f08947 */ /* 0x008fea000383ffff */
[----:B------:R-:W-:Y:S05]  /*196f0*/  BRA `(.L_x_11296) ;  /* 0xffffffc800287947 */ /* 0x000fea000383ffff */
.L_x_11179:
[----:B--2---:R2:W3:Y:S02]  /*19700*/  SYNCS.PHASECHK.TRANS64.TRYWAIT P0, [R2+URZ+0x22840], R3 ;  /* 0x02284003020075a7 */ /* 0x0044e4000800017f */
[----:B---3--:R-:W-:Y:S05]  /*19710*/  @!P0 NANOSLEEP.SYNCS 0x989680 ;  /* 0x009896800000895d */ /* 0x008fea0003900000 */
[----:B------:R-:W3:Y:S02]  /*19720*/  @!P0 SYNCS.PHASECHK.TRANS64 P0, [R2+URZ+0x22840], R3 ;  /* 0x02284003020085a7 */ /* 0x000ee4000800007f */
[----:B---3--:R-:W-:Y:S05]  /*19730*/  @!P0 BRA `(.L_x_11179) ;  /* 0xfffffffc00f08947 */ /* 0x008fea000383ffff */
[----:B------:R-:W-:Y:S05]  /*19740*/  BRA `(.L_x_11297) ;  /* 0xffffffcc00707947 */ /* 0x000fea000383ffff */
.L_x_11181:
[----:B0-----:R0:W3:Y:S02]  /*19750*/  SYNCS.PHASECHK.TRANS64.TRYWAIT P1, [R2+URZ+0x22860], R3 ;  /* 0x02286003020075a7 */ /* 0x0010e4000802017f */
[----:B---3--:R-:W-:Y:S05]  /*19760*/  @!P1 NANOSLEEP.SYNCS 0x989680 ;  /* 0x009896800000995d */ /* 0x008fea0003900000 */
[----:B------:R-:W3:Y:S02]  /*19770*/  @!P1 SYNCS.PHASECHK.TRANS64 P1, [R2+URZ+0x22860], R3 ;  /* 0x02286003020095a7 */ /* 0x000ee4000802007f */
[----:B---3--:R-:W-:Y:S05]  /*19780*/  @!P1 BRA `(.L_x_11181) ;  /* 0xfffffffc00f09947 */ /* 0x008fea000383ffff */
[----:B------:R-:W-:Y:S05]  /*19790*/  BRA `(.L_x_11298) ;  /* 0xffffffcc00dc7947 */ /* 0x000fea000383ffff */
.L_x_11186:
[----:B---3--:R3:W4:Y:S02]  /*197a0*/  SYNCS.PHASECHK.TRANS64.TRYWAIT P0, [R2+URZ+0x22840], R3 ;  /* 0x02284003020075a7 */ /* 0x008724000800017f */
[----:B----4-:R-:W-:Y:S05]  /*197b0*/  @!P0 NANOSLEEP.SYNCS 0x989680 ;  /* 0x009896800000895d */ /* 0x010fea0003900000 */
[----:B------:R-:W4:Y:S02]  /*197c0*/  @!P0 SYNCS.PHASECHK.TRANS64 P0, [R2+URZ+0x22840], R3 ;  /* 0x02284003020085a7 */ /* 0x000f24000800007f */
[----:B----4-:R-:W-:Y:S05]  /*197d0*/  @!P0 BRA `(.L_x_11186) ;  /* 0xfffffffc00f08947 */ /* 0x010fea000383ffff */
[----:B------:R-:W-:Y:S05]  /*197e0*/  BRA `(.L_x_11299) ;  /* 0xffffffd400087947 */ /* 0x000fea000383ffff */
.L_x_11188:
[----:B0-----:R0:W2:Y:S02]  /*197f0*/  SYNCS.PHASECHK.TRANS64.TRYWAIT P1, [R2+URZ+0x22860], R3 ;  /* 0x02286003020075a7 */ /* 0x0010a4000802017f */
[----:B--2---:R-:W-:Y:S05]  /*19800*/  @!P1 NANOSLEEP.SYNCS 0x989680 ;  /* 0x009896800000995d */ /* 0x004fea0003900000 */
[----:B------:R-:W2:Y:S02]  /*19810*/  @!P1 SYNCS.PHASECHK.TRANS64 P1, [R2+URZ+0x22860], R3 ;  /* 0x02286003020095a7 */ /* 0x000ea4000802007f */
[----:B--2---:R-:W-:Y:S05]  /*19820*/  @!P1 BRA `(.L_x_11188) ;  /* 0xfffffffc00f09947 */ /* 0x004fea000383ffff */
[----:B------:R-:W-:Y:S05]  /*19830*/  BRA `(.L_x_11300) ;  /* 0xffffffd400787947 */ /* 0x000fea000383ffff */
.L_x_11193:
        /* <DEDUP_REMOVED lines=8> */
.L_x_11302:
[----:B------:R-:W-:Y:S05]  /*198c0*/  BSYNC B0 ;  /* 0x0000000000007941 */ /* 0x000fea0003800000 */
.L_x_11301:
        /* <DEDUP_REMOVED lines=8> */
.L_x_11303:
[----:B------:R-:W-:Y:S01]  /*19950*/  IMAD.MOV.U32 R16, RZ, RZ, R14 ;  /* 0x000000ffff107224 */ /* 0x000fe200078e000e */
[----:B------:R-:W-:Y:S06]  /*19960*/  BRA `(.L_x_11304) ;  /* 0xffffffd8006c7947 */ /* 0x000fec000383ffff */
.L_x_11196:
        /* <DEDUP_REMOVED lines=8> */
.L_x_11306:
[----:B------:R-:W-:Y:S05]  /*199f0*/  BSYNC B0 ;  /* 0x0000000000007941 */ /* 0x000fea0003800000 */
.L_x_11305:
        /* <DEDUP_REMOVED lines=10> */
.L_x_11307:
        /* <DEDUP_REMOVED lines=8> */
.L_x_11308:
        /* <DEDUP_REMOVED lines=8> */
.L_x_11309:
        /* <DEDUP_REMOVED lines=8> */
.L_x_11310:
        /* <DEDUP_REMOVED lines=8> */
.L_x_11311:
[----:B------:R-:W-:Y:S05]  /*19ca0*/  BRA `(.L_x_11312) ;  /* 0xffffffd800307947 */ /* 0x000fea000383ffff */
.L_x_11201:
        /* <DEDUP_REMOVED lines=8> */
.L_x_11314:
[----:B------:R-:W-:Y:S05]  /*19d30*/  BSYNC B0 ;  /* 0x0000000000007941 */ /* 0x000fea0003800000 */
.L_x_11313:
        /* <DEDUP_REMOVED lines=10> */
.L_x_11315:
        /* <DEDUP_REMOVED lines=8> */
.L_x_11316:
        /* <DEDUP_REMOVED lines=8> */
.L_x_11317:
        /* <DEDUP_REMOVED lines=8> */
.L_x_11318:
        /* <DEDUP_REMOVED lines=8> */
.L_x_11319:
[----:B------:R-:W-:Y:S05]  /*19fe0*/  BRA `(.L_x_11320) ;  /* 0xffffffd800147947 */ /* 0x000fea000383ffff */
.L_x_11203:
[----:B------:R-:W-:Y:S01]  /*19ff0*/  BSSY B0, `(.L_x_11321) ;  /* 0x0000006000007945 */ /* 0x000fe20003800000 */
[----:B------:R-:W-:Y:S01]  /*1a000*/  PLOP3.LUT P6, PT, P6, PT, PT, 0x8, 0x0 ;  /* 0x000000000000781c */ /* 0x000fe200037ce170 */
[----:B------:R-:W-:-:S12]  /*1a010*/  IMAD.MOV.U32 R15, RZ, RZ, -0x1 ;  /* 0xffffffffff0f7424 */ /* 0x000fd800078e00ff */
[----:B01----:R-:W-:Y:S05]  /*1a020*/  WARPSYNC.COLLECTIVE R15, `(.L_x_11322) ;  /* 0x000000000f087348 */ /* 0x003fea0003c00000 */
[----:B------:R-:W-:Y:S01]  /*1a030*/  VOTE.ANY R14, PT, P6 ;  /* 0x00000000000e7806 */ /* 0x000fe200030e0100 */
[----:B01----:R-:W-:Y:S06]  /*1a040*/  ENDCOLLECTIVE ;  /* 0x000000000000791b */ /* 0x003fec0003800000 */
.L_x_11322:
[----:B------:R-:W-:Y:S05]  /*1a050*/  BSYNC B0 ;  /* 0x0000000000007941 */ /* 0x000fea0003800000 */
.L_x_11321:
        /* <DEDUP_REMOVED lines=9> */
.L_x_11323:
[----:B------:R-:W-:Y:S01]  /*1a0f0*/  IMAD.MOV.U32 R17, RZ, RZ, R14 ;  /* 0x000000ffff117224 */ /* 0x000fe200078e000e */
[----:B------:R-:W-:Y:S06]  /*1a100*/  BRA `(.L_x_11324) ;  /* 0xffffffd800047947 */ /* 0x000fec000383ffff */
.L_x_11205:
[----:B------:R-:W-:Y:S01]  /*1a110*/  BSSY B0, `(.L_x_11325) ;  /* 0x0000007000007945 */ /* 0x000fe20003800000 */
[----:B------:R-:W-:Y:S02]  /*1a120*/  IMAD.MOV.U32 R13, RZ, RZ, R2 ;  /* 0x000000ffff0d7224 */ /* 0x000fe400078e0002 */
[----:B------:R-:W-:Y:S02]  /*1a130*/  IMAD.MOV.U32 R11, RZ, RZ, 0x1f ;  /* 0x0000001fff0b7424 */ /* 0x000fe400078e00ff */
[----:B------:R-:W-:-:S07]  /*1a140*/  IMAD.MOV.U32 R15, RZ, RZ, -0x1 ;  /* 0xffffffffff0f7424 */ /* 0x000fce00078e00ff */
[----:B0123--:R-:W-:Y:S05]  /*1a150*/  WARPSYNC.COLLECTIVE R15, `(.L_x_11326) ;  /* 0x000000000f087348 */ /* 0x00ffea0003c00000 */
[----:B------:R4:W0:Y:S02]  /*1a160*/  SHFL.IDX P6, R14, R13, R12, R11 ;  /* 0x0000000c0d0e7389 */ /* 0x00082400000c000b */
[----:B01234-:R-:W-:Y:S01]  /*1a170*/  ENDCOLLECTIVE ;  /* 0x000000000000791b */ /* 0x01ffe20003800000 */
.L_x_11326:
[----:B------:R-:W-:Y:S05]  /*1a180*/  BSYNC B0 ;  /* 0x0000000000007941 */ /* 0x000fea0003800000 */
.L_x_11325:
[----:B------:R-:W-:Y:S01]  /*1a190*/  IMAD.MOV.U32 R7, RZ, RZ, R14 ;  /* 0x000000ffff077224 */ /* 0x000fe200078e000e */
[----:B------:R-:W-:Y:S06]  /*1a1a0*/  BRA `(.L_x_11204) ;  /* 0xffffffd400f87947 */ /* 0x000fec000383ffff */
.L_x_11209:
[----:B-1----:R1:W2:Y:S02]  /*1a1b0*/  SYNCS.PHASECHK.TRANS64.TRYWAIT P0, [R0+URZ+0x22820], R3 ;  /* 0x02282003000075a7 */ /* 0x0022a4000800017f */
[----:B--2---:R-:W-:Y:S05]  /*1a1c0*/  @!P0 NANOSLEEP.SYNCS 0x989680 ;  /* 0x009896800000895d */ /* 0x004fea0003900000 */
[----:B------:R-:W2:Y:S02]  /*1a1d0*/  @!P0 SYNCS.PHASECHK.TRANS64 P0, [R0+URZ+0x22820], R3 ;  /* 0x02282003000085a7 */ /* 0x000ea4000800007f */
[----:B--2---:R-:W-:Y:S05]  /*1a1e0*/  @!P0 BRA `(.L_x_11209) ;  /* 0xfffffffc00f08947 */ /* 0x004fea000383ffff */
[----:B------:R-:W-:Y:S05]  /*1a1f0*/  BRA `(.L_x_11327) ;  /* 0xffffffdc006c7947 */ /* 0x000fea000383ffff */
.L_x_11210:
        /* <DEDUP_REMOVED lines=11> */
.L_x_11329:
[----:B------:R-:W-:Y:S05]  /*1a2b0*/  BSYNC B0 ;  /* 0x0000000000007941 */ /* 0x000fea0003800000 */
.L_x_11328:
[----:B------:R-:W-:Y:S05]  /*1a2c0*/  BRA `(.L_x_11330) ;  /* 0xffffffdc00547947 */ /* 0x000fea000383ffff */
.L_x_11211:
[----:B------:R-:W-:Y:S01]  /*1a2d0*/  BSSY B0, `(.L_x_11331) ;  /* 0x0000006000007945 */ /* 0x000fe20003800000 */
[----:B------:R-:W-:-:S07]  /*1a2e0*/  IMAD.MOV.U32 R15, RZ, RZ, -0x1 ;  /* 0xffffffffff0f7424 */ /* 0x000fce00078e00ff */
[----:B012---:R-:W-:Y:S05]  /*1a2f0*/  WARPSYNC.COLLECTIVE R15, `(.L_x_11332) ;  /* 0x000000000f0c7348 */ /* 0x007fea0003c00000 */
[----:B------:R-:W-:Y:S02]  /*1a300*/  ELECT P6, UR62, PT ;  /* 0x00000000003e782f */ /* 0x000fe400038c0000 */
[----:B------:R-:W-:Y:S01]  /*1a310*/  MOV R14, UR62 ;  /* 0x0000003e000e7c02 */ /* 0x000fe20008000f00 */
[----:B012---:R-:W-:Y:S10]  /*1a320*/  ENDCOLLECTIVE ;  /* 0x000000000000791b */ /* 0x007ff40003800000 */
.L_x_11332:
[----:B------:R-:W-:Y:S05]  /*1a330*/  BSYNC B0 ;  /* 0x0000000000007941 */ /* 0x000fea0003800000 */
.L_x_11331:
[----:B------:R-:W-:Y:S05]  /*1a340*/  BRA `(.L_x_11333) ;  /* 0xffffffdc00487947 */ /* 0x000fea000383ffff */
.L_x_11213:
[----:B-1----:R1:W2:Y:S02]  /*1a350*/  SYNCS.PHASECHK.TRANS64.TRYWAIT P0, [R6+URZ], R5 ;  /* 0x00000005060075a7 */ /* 0x0022a4000800017f */
[----:B--2---:R-:W-:Y:S05]  /*1a360*/  @!P0 NANOSLEEP.SYNCS 0x989680 ;  /* 0x009896800000895d */ /* 0x004fea0003900000 */
[----:B------:R-:W2:Y:S02]  /*1a370*/  @!P0 SYNCS.PHASECHK.TRANS64 P0, [R6+URZ], R5 ;  /* 0x00000005060085a7 */ /* 0x000ea4000800007f */
[----:B--2---:R-:W-:Y:S05]  /*1a380*/  @!P0 BRA `(.L_x_11213) ;  /* 0xfffffffc00f08947 */ /* 0x004fea000383ffff */
[----:B------:R-:W-:Y:S05]  /*1a390*/  BRA `(.L_x_11334) ;  /* 0xffffffdc00847947 */ /* 0x000fea000383ffff */
.L_x_11214:
[----:B--2---:R2:W3:Y:S02]  /*1a3a0*/  SYNCS.PHASECHK.TRANS64.TRYWAIT P0, [R7+URZ], R2 ;  /* 0x00000002070075a7 */ /* 0x0044e4000800017f */
[----:B---3--:R-:W-:Y:S05]  /*1a3b0*/  @!P0 NANOSLEEP.SYNCS 0x989680 ;  /* 0x009896800000895d */ /* 0x008fea0003900000 */
[----:B------:R-:W3:Y:S02]  /*1a3c0*/  @!P0 SYNCS.PHASECHK.TRANS64 P0, [R7+URZ], R2 ;  /* 0x00000002070085a7 */ /* 0x000ee4000800007f */
[----:B---3--:R-:W-:Y:S05]  /*1a3d0*/  @!P0 BRA `(.L_x_11214) ;  /* 0xfffffffc00f08947 */ /* 0x008fea000383ffff */
[----:B------:R-:W-:Y:S05]  /*1a3e0*/  BRA `(.L_x_11335) ;  /* 0xffffffdc00787947 */ /* 0x000fea000383ffff */
.L_x_11216:
[----:B---3--:R3:W4:Y:S02]  /*1a3f0*/  SYNCS.PHASECHK.TRANS64.TRYWAIT P0, [R4+URZ], R5 ;  /* 0x00000005040075a7 */ /* 0x008724000800017f */
[----:B----4-:R-:W-:Y:S05]  /*1a400*/  @!P0 NANOSLEEP.SYNCS 0x989680 ;  /* 0x009896800000895d */ /* 0x010fea0003900000 */
[----:B------:R-:W4:Y:S02]  /*1a410*/  @!P0 SYNCS.PHASECHK.TRANS64 P0, [R4+URZ], R5 ;  /* 0x00000005040085a7 */ /* 0x000f24000800007f */
[----:B----4-:R-:W-:Y:S05]  /*1a420*/  @!P0 BRA `(.L_x_11216) ;  /* 0xfffffffc00f08947 */ /* 0x010fea000383ffff */
[----:B------:R-:W-:Y:S05]  /*1a430*/  BRA `(.L_x_11336) ;  /* 0xffffffdc00807947 */ /* 0x000fea000383ffff */
.L_x_11337:
        /* <DEDUP_REMOVED lines=12> */
.L_x_11976:


//--------------------- .text._ZN7cutlass13device_kernelIN5flash11enable_sm90INS1_16FlashAttnFwdSm90INS1_25CollectiveMainloopFwdSm90ILi2EN4cute5tupleIJNS5_1CILi1EEES8_S8_EEENS6_IJNS7_ILi128EEENS7_ILi96EEENS7_ILi64EEEEEELi256ENS_10bfloat16_tEfNS_4arch4Sm90ELb1ELb0ELb0ELb1ELb0ELb0ELb1ELb1ELb0ELb0ELb0ELb0EEENS1_21CollectiveEpilogueFwdINS6_IJSA_NS7_ILi256EEESB_EEES9_SE_SG_Li256ELb1ELb0ELb0ELb0EEENS1_36VarlenDynamicPersistentTileSchedulerILi128ELi96ELi256ELi32ELb0ELb0ELb1ELb1ELb1ELb1EEEEEEEEEvNT_6ParamsE --------------------------
	.section	.text._ZN7cutlass13device_kernelIN5flash11enable_sm90INS1_16FlashAttnFwdSm90INS1_25CollectiveMainloopFwdSm90ILi2EN4cute5tupleIJNS5_1CILi1EEES8_S8_EEENS6_IJNS7_ILi128EEENS7_ILi96EEENS7_ILi64EEEEEELi256ENS_10bfloat16_tEfNS_4arch4Sm90ELb1ELb0ELb0ELb1ELb0ELb0ELb1ELb1ELb0ELb0ELb0ELb0EEENS1_21CollectiveEpilogueFwdINS6_IJSA_NS7_ILi256EEESB_EEES9_SE_SG_Li256ELb1ELb0ELb0ELb0EEENS1_36VarlenDynamicPersistentTileSchedulerILi128ELi96ELi256ELi32ELb0ELb0ELb1ELb1ELb1ELb1EEEEEEEEEvNT_6ParamsE,"ax",@progbits
	.align	128
.text._ZN7cutlass13device_kernelIN5flash11enable_sm90INS1_16FlashAttnFwdSm90INS1_25CollectiveMainloopFwdSm90ILi2EN4cute5tupleIJNS5_1CILi1EEES8_S8_EEENS6_IJNS7_ILi128EEENS7_ILi96EEENS7_ILi64EEEEEELi256ENS_10bfloat16_tEfNS_4arch4Sm90ELb1ELb0ELb0ELb1ELb0ELb0ELb1ELb1ELb0ELb0ELb0ELb0EEENS1_21CollectiveEpilogueFwdINS6_IJSA_NS7_ILi256EEESB_EEES9_SE_SG_Li256ELb1ELb0ELb0ELb0EEENS1_36VarlenDynamicPersistentTileSchedulerILi128ELi96ELi256ELi32ELb0ELb0ELb1ELb1ELb1ELb1EEEEEEEEEvNT_6ParamsE:
        .type           _ZN7cutlass13device_kernelIN5flash11enable_sm90INS1_16FlashAttnFwdSm90INS1_25CollectiveMainloopFwdSm90ILi2EN4cute5tupleIJNS5_1CILi1EEES8_S8_EEENS6_IJNS7_ILi128EEENS7_ILi96EEENS7_ILi64EEEEEELi256ENS_10bfloat16_tEfNS_4arch4Sm90ELb1ELb0ELb0ELb1ELb0ELb0ELb1ELb1ELb0ELb0ELb0ELb0EEENS1_21CollectiveEpilogueFwdINS6_IJSA_NS7_ILi256EEESB_EEES9_SE_SG_Li256ELb1ELb0ELb0ELb0EEENS1_36VarlenDynamicPersistentTileSchedulerILi128ELi96ELi256ELi32ELb0ELb0ELb1ELb1ELb1ELb1EEEEEEEEEvNT_6ParamsE,@function
        .size           _ZN7cutlass13device_kernelIN5flash11enable_sm90INS1_16FlashAttnFwdSm90INS1_25CollectiveMainloopFwdSm90ILi2EN4cute5tupleIJNS5_1CILi1EEES8_S8_EEENS6_IJNS7_ILi128EEENS7_ILi96EEENS7_ILi64EEEEEELi256ENS_10bfloat16_tEfNS_4arch4Sm90ELb1ELb0ELb0ELb1ELb0ELb0ELb1ELb1ELb0ELb0ELb0ELb0EEENS1_21CollectiveEpilogueFwdINS6_IJSA_NS7_ILi256EEESB_EEES9_SE_SG_Li256ELb1ELb0ELb0ELb0EEENS1_36VarlenDynamicPersistentTileSchedulerILi128ELi96ELi256ELi32ELb0ELb0ELb1ELb1ELb1ELb1EEEEEEEEEvNT_6ParamsE,(.L_x_11977 - _ZN7cutlass13device_kernelIN5flash11enable_sm90INS1_16FlashAttnFwdSm90INS1_25CollectiveMainloopFwdSm90ILi2EN4cute5tupleIJNS5_1CILi1EEES8_S8_EEENS6_IJNS7_ILi128EEENS7_ILi96EEENS7_ILi64EEEEEELi256ENS_10bfloat16_tEfNS_4arch4Sm90ELb1ELb0ELb0ELb1ELb0ELb0ELb1ELb1ELb0ELb0ELb0ELb0EEENS1_21CollectiveEpilogueFwdINS6_IJSA_NS7_ILi256EEESB_EEES9_SE_SG_Li256ELb1ELb0ELb0ELb0EEENS1_36VarlenDynamicPersistentTileSchedulerILi128ELi96ELi256ELi32ELb0ELb0ELb1ELb1ELb1ELb1EEEEEEEEEvNT_6ParamsE)
        .other          _ZN7cutlass13device_kernelIN5flash11enable_sm90INS1_16FlashAttnFwdSm90INS1_25CollectiveMainloopFwdSm90ILi2EN4cute5tupleIJNS5_1CILi1EEES8_S8_EEENS6_IJNS7_ILi128EEENS7_ILi96EEENS7_ILi64EEEEEELi256ENS_10bfloat16_tEfNS_4arch4Sm90ELb1ELb0ELb0ELb1ELb0ELb0ELb1ELb1ELb0ELb0ELb0ELb0EEENS1_21CollectiveEpilogueFwdINS6_IJSA_NS7_ILi256EEESB_EEES9_SE_SG_Li256ELb1ELb0ELb0ELb0EEENS1_36VarlenDynamicPersistentTileSchedulerILi128ELi96ELi256ELi32ELb0ELb0ELb1ELb1ELb1ELb1EEEEEEEEEvNT_6ParamsE,@"STO_CUDA_ENTRY STV_DEFAULT"
_ZN7cutlass13device_kernelIN5flash11enable_sm90INS1_16FlashAttnFwdSm90INS1_25CollectiveMainloopFwdSm90ILi2EN4cute5tupleIJNS5_1CILi1EEES8_S8_EEENS6_IJNS7_ILi128EEENS7_ILi96EEENS7_ILi64EEEEEELi256ENS_10bfloat16_tEfNS_4arch4Sm90ELb1ELb0ELb0ELb1ELb0ELb0ELb1ELb1ELb0ELb0ELb0ELb0EEENS1_21CollectiveEpilogueFwdINS6_IJSA_NS7_ILi256EEESB_EEES9_SE_SG_Li256ELb1ELb0ELb0ELb0EEENS1_36VarlenDynamicPersistentTileSchedulerILi128ELi96ELi256ELi32ELb0ELb0ELb1ELb1ELb1ELb1EEEEEEEEEvNT_6ParamsE:
        /* <DEDUP_REMOVED lines=24> */
.L_x_11339:
[----:B------:R-:W-:Y:S05]  /*0180*/  BSYNC B0 ;  /* 0x0000000000007941 */ /* 0x000fea0003800000 */
.L_x_11338:
        /* <DEDUP_REMOVED lines=43> */
.L_x_11340:
        /* <DEDUP_REMOVED lines=22> */
.L_x_11341:
        /* <DEDUP_REMOVED lines=18> */
.L_x_11342:
        /* <DEDUP_REMOVED lines=22> */
.L_x_11343:
        /* <DEDUP_REMOVED lines=22> */
.L_x_11344:
        /* <DEDUP_REMOVED lines=8> */
.L_x_11346:
        /* <DEDUP_REMOVED lines=20> */
[----:B------:R-:W-:Y:S01]  /*0b40*/  IMAD.MOV.U32 R221, RZ, RZ, RZ ;  /* 0x000000ffffdd7224 */ /* 0x000fe200078e00ff */
[----:B------:R-:W-:Y:S01]  /*0b50*/  R2UR UR5, R14 ;  /* 0x000000000e0572ca */ /* 0x000fe200000e0000 */
[----:B------:R-:W0:Y:S01]  /*0b60*/  S2R R0, SR_TID.X ;  /* 0x0000000000007919 */ /* 0x000e220000002100 */
[----:B------:R-:W-:Y:S01]  /*0b70*/  UMOV UR37, URZ ;  /* 0x0000003f00257c82 */ /* 0x000fe20008000000 */
[----:B------:R-:W-:Y:S01]  /*0b80*/  UMOV UR36, URZ ;  /* 0x0000003f00247c82 */ /* 0x000fe20008000000 */
        /* <DEDUP_REMOVED lines=17> */
[----:B--2---:R-:W-:Y:S02]  /*0ca0*/  R2UR UR4, R2 ;  /* 0x00000000020472ca */ /* 0x004fe400000e0000 */
[----:B------:R-:W-:-:S04]  /*0cb0*/  SHF.R.S32.HI R2, RZ, 0x1f, R6 ;  /* 0x0000001fff027819 */ /* 0x000fc80000011406 */
[----:B------:R-:W-:-:S04]  /*0cc0*/  LEA.HI R2, R2, R5, RZ, 0x3 ;  /* 0x0000000502027211 */ /* 0x000fc800078f18ff */
[----:B------:R-:W-:Y:S02]  /*0cd0*/  LOP3.LUT R8, R2, 0xfffffff8, RZ, 0xc0, !PT ;  /* 0xfffffff802087812 */ /* 0x000fe400078ec0ff */
[CC--:B------:R-:W-:Y:S01]  /*0ce0*/  LEA.HI R2, R3.reuse, R226.reuse, RZ, 0x4 ;  /* 0x000000e203027211 */ /* 0x0c0fe200078f20ff */
[----:B------:R-:W-:Y:S01]  /*0cf0*/  ULOP3.LUT UR4, UR4, 0x1, URZ, 0xfc, !UPT ;  /* 0x0000000104047892 */ /* 0x000fe2000f8efc3f */
[----:B------:R-:W-:Y:S01]  /*0d00*/  LEA.HI R3, R3, R226, RZ, 0x3 ;  /* 0x000000e203037211 */ /* 0x000fe200078f18ff */
[----:B------:R-:W-:Y:S01]  /*0d10*/  IMAD.IADD R8, R5, 0x1, -R8 ;  /* 0x0000000105087824 */ /* 0x000fe200078e0a08 */
[----:B------:R-:W-:Y:S02]  /*0d20*/  SHF.R.S32.HI R7, RZ, 0x4, R2 ;  /* 0x00000004ff077819 */ /* 0x000fe40000011402 */
[C---:B------:R-:W-:Y:S01]  /*0d30*/  LOP3.LUT R5, R2.reuse, 0x3fffff0, RZ, 0xc0, !PT ;  /* 0x03fffff002057812 */ /* 0x040fe200078ec0ff */
[----:B------:R-:W-:Y:S01]  /*0d40*/  IMAD R9, R9, 0x10, R8 ;  /* 0x0000001009097824 */ /* 0x000fe200078e0208 */
[----:B------:R-:W-:Y:S01]  /*0d50*/  LEA.HI R2, R2, R7, RZ, 0x1 ;  /* 0x0000000702027211 */ /* 0x000fe200078f08ff */
[----:B------:R-:W-:Y:S01]  /*0d60*/  IMAD.U32 R225, RZ, RZ, UR4 ;  /* 0x00000004ffe17e24 */ /* 0x000fe2000f8e00ff */
[----:B------:R-:W-:Y:S01]  /*0d70*/  SHF.R.S32.HI R202, RZ, 0x3, R3 ;  /* 0x00000003ffca7819 */ /* 0x000fe20000011403 */
[----:B------:R-:W-:Y:S01]  /*0d80*/  IMAD.IADD R5, R226, 0x1, -R5 ;  /* 0x00000001e2057824 */ /* 0x000fe200078e0a05 */
[----:B------:R-:W-:Y:S01]  /*0d90*/  LOP3.LUT R2, R2, 0x1ffffffe, RZ, 0xc0, !PT ;  /* 0x1ffffffe02027812 */ /* 0x000fe200078ec0ff */
[----:B------:R-:W-:Y:S01]  /*0da0*/  IMAD R205, R0, 0x40, R9 ;  /* 0x0000004000cd7824 */ /* 0x000fe200078e0209 */
[----:B------:R-:W-:Y:S01]  /*0db0*/  LOP3.LUT R9, R6, 0x7ffffffc, RZ, 0xc0, !PT ;  /* 0x7ffffffc06097812 */ /* 0x000fe200078ec0ff */
[----:B------:R-:W-:-:S02]  /*0dc0*/  IMAD R5, R5, 0x40, R4 ;  /* 0x0000004005057824 */ /* 0x000fc400078e0204 */
[----:B------:R-:W-:Y:S02]  /*0dd0*/  IMAD.IADD R2, R7, 0x1, -R2 ;  /* 0x0000000107027824 */ /* 0x000fe400078e0a02 */
[----:B------:R-:W-:Y:S02]  /*0de0*/  IMAD.MOV.U32 R7, RZ, RZ, R15 ;  /* 0x000000ffff077224 */ /* 0x000fe400078e000f */
[----:B------:R-:W-:Y:S01]  /*0df0*/  IMAD R224, R2, 0x8, R5 ;  /* 0x0000000802e07824 */ /* 0x000fe200078e0205 */
[----:B------:R-:W-:Y:S01]  /*0e00*/  LOP3.LUT R5, R3, 0x1ffffff8, RZ, 0xc0, !PT ;  /* 0x1ffffff803057812 */ /* 0x000fe200078ec0ff */
[----:B------:R-:W-:-:S04]  /*0e10*/  IMAD.IADD R204, R222, 0x1, -R9 ;  /* 0x00000001decc7824 */ /* 0x000fc800078e0a09 */
[----:B------:R-:W-:-:S04]  /*0e20*/  IMAD.IADD R5, R226, 0x1, -R5 ;  /* 0x00000001e2057824 */ /* 0x000fc800078e0a05 */
[----:B------:R-:W-:-:S07]  /*0e30*/  IMAD.SHL.U32 R200, R5, 0x8, RZ ;  /* 0x0000000805c87824 */ /* 0x000fce00078e00ff */
.L_x_11401:
[----:B0-----:R-:W0:Y:S01]  /*0e40*/  LDC.64 R206, c[0x0][0xd60] ;  /* 0x00035800ffce7b82 */ /* 0x001e220000000a00 */
[----:B------:R-:W-:Y:S01]  /*0e50*/  ULDC.64 UR10, c[0x0][0x208] ;  /* 0x00008200000a7ab9 */ /* 0x000fe20000000a00 */
[----:B------:R-:W-:Y:S01]  /*0e60*/  ULDC.64 UR6, c[0x0][0xb20] ;  /* 0x0002c80000067ab9 */ /* 0x000fe20000000a00 */
[----:B------:R-:W-:Y:S01]  /*0e70*/  ULDC.64 UR8, c[0x0][0xb10] ;  /* 0x0002c40000087ab9 */ /* 0x000fe20000000a00 */
[----:B0-----:R-:W-:-:S06]  /*0e80*/  IMAD.WIDE R206, R7, 0x4, R206 ;  /* 0x0000000407ce7825 */ /* 0x001fcc00078e02ce */
[----:B--2---:R-:W2:Y:S01]  /*0e90*/  LDG.E R206, desc[UR10][R206.64] ;  /* 0x0000000acece7981 */ /* 0x004ea2000c1e1900 */
[----:B------:R-:W-:Y:S02]  /*0ea0*/  ISETP.NE.U32.AND P0, PT, RZ, UR6, PT ;  /* 0x00000006ff007c0c */ /* 0x000fe4000bf05070 */
[----:B------:R-:W-:Y:S02]  /*0eb0*/  ISETP.NE.U32.AND P1, PT, RZ, UR8, PT ;  /* 0x00000008ff007c0c */ /* 0x000fe4000bf25070 */
[----:B------:R-:W-:Y:S02]  /*0ec0*/  ISETP.NE.AND.EX P0, PT, RZ, UR7, PT, P0 ;  /* 0x00000007ff007c0c */ /* 0x000fe4000bf05300 */
[----:B------:R-:W-:Y:S02]  /*0ed0*/  ISETP.NE.AND.EX P1, PT, RZ, UR9, PT, P1 ;  /* 0x00000009ff007c0c */ /* 0x000fe4000bf25310 */
[----:B--2---:R-:W-:-:S09]  /*0ee0*/  SHF.R.S32.HI R218, RZ, 0x1f, R206 ;  /* 0x0000001fffda7819 */ /* 0x004fd200000114ce */
[----:B------:R-:W-:-:S04]  /*0ef0*/  @P0 LEA R2, P2, R206, UR6, 0x2 ;  /* 0x00000006ce020c11 */ /* 0x000fc8000f8410ff */
[C---:B------:R-:W-:Y:S01]  /*0f00*/  @P0 LEA.HI.X R3, R206.reuse, UR7, R218, 0x2, P2 ;  /* 0x00000007ce030c11 */ /* 0x040fe200090f14da */
[----:B------:R-:W-:Y:S01]  /*0f10*/  ULDC.64 UR6, c[0x0][0x3f8] ;  /* 0x0000fe0000067ab9 */ /* 0x000fe20000000a00 */
[----:B---34-:R-:W-:-:S03]  /*0f20*/  @P1 LEA R4, P2, R206, UR8, 0x2 ;  /* 0x00000008ce041c11 */ /* 0x018fc6000f8410ff */
[----:B------:R-:W2:Y:S01]  /*0f30*/  @P0 LDG.E R2, desc[UR10][R2.64] ;  /* 0x0000000a02020981 */ /* 0x000ea2000c1e1900 */
[----:B------:R-:W-:-:S05]  /*0f40*/  @P1 LEA.HI.X R5, R206, UR9, R218, 0x2, P2 ;  /* 0x00000009ce051c11 */ /* 0x000fca00090f14da */
[----:B------:R-:W3:Y:S01]  /*0f50*/  @P1 LDG.E R4, desc[UR10][R4.64] ;  /* 0x0000000a04041981 */ /* 0x000ee2000c1e1900 */
[----:B------:R-:W-:Y:S01]  /*0f60*/  UISETP.NE.U32.AND UP0, UPT, UR6, URZ, UPT ;  /* 0x0000003f0600728c */ /* 0x000fe2000bf05070 */
[----:B------:R-:W-:Y:S01]  /*0f70*/  IMAD.U32 R219, RZ, RZ, UR5 ;  /* 0x00000005ffdb7e24 */ /* 0x000fe2000f8e00ff */
[----:B------:R-:W-:Y:S01]  /*0f80*/  ULDC.64 UR10, c[0x0][0xb18] ;  /* 0x0002c600000a7ab9 */ /* 0x000fe20000000a00 */
[----:B------:R-:W-:Y:S01]  /*0f90*/  ULDC UR6, c[0x0][0x404] ;  /* 0x0001010000067ab9 */ /* 0x000fe20000000800 */
[----:B------:R-:W-:Y:S01]  /*0fa0*/  UISETP.NE.AND.EX UP0, UPT, UR7, URZ, UPT, UP0 ;  /* 0x0000003f0700728c */ /* 0x000fe2000bf05300 */
[----:B------:R-:W-:Y:S01]  /*0fb0*/  ISETP.NE.U32.AND P2, PT, RZ, UR10, PT ;  /* 0x0000000aff007c0c */ /* 0x000fe2000bf45070 */
[----:B------:R-:W-:Y:S01]  /*0fc0*/  UMOV UR4, URZ ;  /* 0x0000003f00047c82 */ /* 0x000fe20008000000 */
[----:B------:R-:W-:Y:S01]  /*0fd0*/  ULDC UR7, c[0x0][0x2e0] ;  /* 0x0000b80000077ab9 */ /* 0x000fe20000000800 */
[----:B------:R-:W-:Y:S01]  /*0fe0*/  USEL UR6, UR6, 0x1, UP0 ;  /* 0x0000000106067887 */ /* 0x000fe20008000000 */
[----:B------:R-:W-:Y:S01]  /*0ff0*/  ISETP.NE.AND.EX P2, PT, RZ, UR11, PT, P2 ;  /* 0x0000000bff007c0c */ /* 0x000fe2000bf45320 */
[----:B------:R-:W-:-:S02]  /*1000*/  ULDC UR61, c[0x0][0x288] ;  /* 0x0000a200003d7ab9 */ /* 0x000fc40000000800 */
[----:B------:R-:W-:Y:S01]  /*1010*/  UIMAD UR6, UR6, UR7, URZ ;  /* 0x00000007060672a4 */ /* 0x000fe2000f8e023f */
[----:B--2---:R-:W-:Y:S02]  /*1020*/  @P0 R2UR UR4, R2 ;  /* 0x00000000020402ca */ /* 0x004fe400000e0000 */
[----:B---3--:R-:W-:Y:S01]  /*1030*/  @P1 R2UR UR61, R4 ;  /* 0x00000000043d12ca */ /* 0x008fe200000e0000 */
[----:B-1---5:R-:W-:-:S14]  /*1040*/  @P1 BRA `(.L_x_11347) ;  /* 0x0000000000301947 */ /* 0x022fdc0003800000 */
[----:B------:R-:W-:Y:S02]  /*1050*/  ULDC.64 UR8, c[0x0][0xaf8] ;  /* 0x0002be0000087ab9 */ /* 0x000fe40000000a00 */
[----:B------:R-:W-:-:S04]  /*1060*/  ISETP.NE.U32.AND P0, PT, RZ, UR8, PT ;  /* 0x00000008ff007c0c */ /* 0x000fc8000bf05070 */
[----:B------:R-:W-:-:S13]  /*1070*/  ISETP.NE.AND.EX P0, PT, RZ, UR9, PT, P0 ;  /* 0x00000009ff007c0c */ /* 0x000fda000bf05300 */
[----:B------:R-:W-:Y:S05]  /*1080*/  @!P0 BRA `(.L_x_11347) ;  /* 0x0000000000208947 */ /* 0x000fea0003800000 */
[----:B------:R-:W0:Y:S01]  /*1090*/  LDC.64 R2, c[0x0][0xaf8] ;  /* 0x0002be00ff027b82 */ /* 0x000e220000000a00 */
[----:B------:R-:W-:Y:S01]  /*10a0*/  ULDC.64 UR8, c[0x0][0x208] ;  /* 0x0000820000087ab9 */ /* 0x000fe20000000a00 */
[----:B0-----:R-:W-:-:S05]  /*10b0*/  IMAD.WIDE R2, R206, 0x4, R2 ;  /* 0x00000004ce027825 */ /* 0x001fca00078e0202 */
[----:B------:R-:W2:Y:S04]  /*10c0*/  LDG.E R4, desc[UR8][R2.64] ;  /* 0x0000000802047981 */ /* 0x000ea8000c1e1900 */
[----:B------:R-:W3:Y:S01]  /*10d0*/  LDG.E R0, desc[UR8][R2.64+0x4] ;  /* 0x0000040802007981 */ /* 0x000ee2000c1e1900 */
[----:B--2---:R-:W-:Y:S02]  /*10e0*/  R2UR UR61, R4 ;  /* 0x00000000043d72ca */ /* 0x004fe400000e0000 */
[----:B---3--:R-:W-:-:S13]  /*10f0*/  R2UR UR5, R0 ;  /* 0x00000000000572ca */ /* 0x008fda00000e0000 */
[----:B------:R-:W-:-:S12]  /*1100*/  UIADD3 UR61, -UR61, UR5, URZ ;  /* 0x000000053d3d7290 */ /* 0x000fd8000fffe13f */
.L_x_11347:
[----:B------:R-:W-:Y:S01]  /*1110*/  IMAD.U32 R220, RZ, RZ, UR60 ;  /* 0x0000003cffdc7e24 */ /* 0x000fe2000f8e00ff */
[----:B------:R-:W-:Y:S06]  /*1120*/  @!P2 BRA `(.L_x_11348) ;  /* 0x000000000018a947 */ /* 0x000fec0003800000 */
[----:B------:R-:W-:Y:S01]  /*1130*/  LEA R2, P0, R206, UR10, 0x2 ;  /* 0x0000000ace027c11 */ /* 0x000fe2000f8010ff */
[----:B------:R-:W-:-:S03]  /*1140*/  ULDC.64 UR6, c[0x0][0x208] ;  /* 0x0000820000067ab9 */ /* 0x000fc60000000a00 */
[----:B------:R-:W-:-:S05]  /*1150*/  LEA.HI.X R3, R206, UR11, R218, 0x2, P0 ;  /* 0x0000000bce037c11 */ /* 0x000fca00080f14da */
[----:B------:R-:W2:Y:S02]  /*1160*/  LDG.E R2, desc[UR6][R2.64] ;  /* 0x0000000602027981 */ /* 0x000ea4000c1e1900 */
[----:B--2---:R-:W-:Y:S01]  /*1170*/  R2UR UR6, R2 ;  /* 0x00000000020672ca */ /* 0x004fe200000e0000 */
[----:B------:R-:W-:-:S14]  /*1180*/  BRA `(.L_x_11349) ;  /* 0x0000000000307947 */ /* 0x000fdc0003800000 */
.L_x_11348:
        /* <DEDUP_REMOVED lines=12> */
.L_x_11349:
[----:B------:R-:W-:Y:S01]  /*1250*/  UIADD3 UR6, -UR4, UR6, URZ ;  /* 0x0000000604067290 */ /* 0x000fe2000fffe13f */
[----:B------:R-:W-:Y:S01]  /*1260*/  PLOP3.LUT P0, PT, PT, PT, PT, 0x80, 0x0 ;  /* 0x000000000000781c */ /* 0x000fe20003f0f070 */
[----:B------:R-:W-:Y:S01]  /*1270*/  ULEA UR5, UR60, 0xdf, 0x7 ;  /* 0x000000df3c057891 */ /* 0x000fe2000f8e383f */
[----:B------:R-:W-:Y:S01]  /*1280*/  CS2R R2, SRZ ;  /* 0x0000000000027805 */ /* 0x000fe2000001ff00 */
[----:B------:R-:W-:Y:S01]  /*1290*/  UIADD3 UR4, UR6, 0x5f, URZ ;  /* 0x0000005f06047890 */ /* 0x000fe2000fffe03f */
[----:B------:R-:W-:Y:S01]  /*12a0*/  IMAD.MOV.U32 R0, RZ, RZ, RZ ;  /* 0x000000ffff007224 */ /* 0x000fe200078e00ff */
[----:B------:R-:W-:Y:S01]  /*12b0*/  CS2R R148, SRZ ;  /* 0x0000000000947805 */ /* 0x000fe2000001ff00 */
[----:B------:R-:W-:Y:S01]  /*12c0*/  IMAD.U32 R201, RZ, RZ, UR6 ;  /* 0x00000006ffc97e24 */ /* 0x000fe2000f8e00ff */
[----:B------:R-:W-:Y:S01]  /*12d0*/  UIADD3 UR6, UR6, UR5, -UR61 ;  /* 0x0000000506067290 */ /* 0x000fe2000fffe83d */
[----:B------:R-:W-:Y:S01]  /*12e0*/  IMAD.MOV.U32 R150, RZ, RZ, RZ ;  /* 0x000000ffff967224 */ /* 0x000fe200078e00ff */
        /* <DEDUP_REMOVED lines=70> */
[----:B------:R-:W-:Y:S01]  /*1750*/  CS2R R28, SRZ ;  /* 0x00000000001c7805 */ /* 0x000fe2000001ff00 */
[----:B------:R-:W-:Y:S01]  /*1760*/  IMAD.MOV.U32 R12, RZ, RZ, RZ ;  /* 0x000000ffff0c7224 */ /* 0x000fe200078e00ff */
[----:B------:R-:W-:Y:S01]  /*1770*/  CS2R R24, SRZ ;  /* 0x0000000000187805 */ /* 0x000fe2000001ff00 */
        /* <DEDUP_REMOVED lines=40> */
.L_x_11351:
[----:B------:R-:W0:Y:S01]  /*1a00*/  S2R R3, SR_CgaCtaId ;  /* 0x0000000000037919 */ /* 0x000e220000008800 */
[----:B------:R-:W-:Y:S02]  /*1a10*/  LEA.HI R0, R221, R221, RZ, 0x1 ;  /* 0x000000dddd007211 */ /* 0x000fe400078f08ff */
[----:B------:R-:W-:Y:S01]  /*1a20*/  MOV R2, 0x400 ;  /* 0x0000040000027802 */ /* 0x000fe20000000f00 */
[----:B------:R-:W1:Y:S01]  /*1a30*/  S2R R16, SR_TID.X ;  /* 0x0000000000107919 */ /* 0x000e620000002100 */
[----:B------:R-:W-:-:S05]  /*1a40*/  LOP3.LUT R0, R0, 0xfffffffe, RZ, 0xc0, !PT ;  /* 0xfffffffe00007812 */ /* 0x000fca00078ec0ff */
[----:B------:R-:W-:Y:S01]  /*1a50*/  IMAD.IADD R0, R221, 0x1, -R0 ;  /* 0x00000001dd007824 */ /* 0x000fe200078e0a00 */
[----:B0-----:R-:W-:-:S04]  /*1a60*/  LEA R5, R3, R2, 0x18 ;  /* 0x0000000203057211 */ /* 0x001fc800078ec0ff */
[----:B------:R-:W-:Y:S02]  /*1a70*/  SHF.L.U32 R2, R0, 0x1f, RZ ;  /* 0x0000001f00027819 */ /* 0x000fe400000006ff */
[----:B-1----:R-:W-:Y:S02]  /*1a80*/  SHF.R.U32.HI R16, RZ, 0x7, R16 ;  /* 0x00000007ff107819 */ /* 0x002fe40000011610 */
[----:B------:R-:W0:Y:S03]  /*1a90*/  SYNCS.PHASECHK.TRANS64.TRYWAIT P0, [R5+URZ+0x32400], R2 ;  /* 0x03240002050075a7 */ /* 0x000e26000800017f */
[----:B------:R-:W-:Y:S01]  /*1aa0*/  VIADD R213, R16, 0x8 ;  /* 0x0000000810d57836 */ /* 0x000fe20000000000 */
[----:B0-----:R-:W-:Y:S06]  /*1ab0*/  @!P0 BRA `(.L_x_11352) ;  /* 0x000000f400ec8947 */ /* 0x001fec0003800000 */
.L_x_11487:
[----:B------:R-:W-:Y:S05]  /*1ac0*/  WARPSYNC.ALL ;  /* 0x0000000000007948 */ /* 0x000fea0003800000 */
[----:B------:R-:W-:Y:S01]  /*1ad0*/  R2UR UR4, R225 ;  /* 0x00000000e10472ca */ /* 0x000fe200000e0000 */
[----:B------:R1:W-:-:S12]  /*1ae0*/  BAR.SYNC.DEFER_BLOCKING R213, 0x100 ;  /* 0x000400d50000751d */ /* 0x0003d80000010000 */
[----:B------:R-:W-:-:S05]  /*1af0*/  IMAD.U32 R0, RZ, RZ, UR4 ;  /* 0x00000004ff007e24 */ /* 0x000fca000f8e00ff */
[----:B------:R-:W-:-:S13]  /*1b00*/  ISETP.NE.AND P0, PT, R0, 0x3, PT ;  /* 0x000000030000780c */ /* 0x000fda0003f05270 */
[----:B-1----:R-:W-:Y:S05]  /*1b10*/  @!P0 BRA `(.L_x_11353) ;  /* 0x0000000000048947 */ /* 0x002fea0003800000 */
[----:B------:R-:W-:Y:S01]  /*1b20*/  BPT.TRAP 0x1 ;  /* 0x000000040000795c */ /* 0x000fe20000300000 */
.L_x_11353:
[----:B------:R-:W-:Y:S02]  /*1b30*/  IMAD.U32 R3, RZ, RZ, UR37 ;  /* 0x00000025ff037e24 */ /* 0x000fe4000f8e00ff */
[----:B------:R-:W-:-:S03]  /*1b40*/  IMAD.U32 R0, RZ, RZ, UR36 ;  /* 0x00000024ff007e24 */ /* 0x000fc6000f8e00ff */
[----:B------:R-:W-:Y:S01]  /*1b50*/  SHF.L.U32 R3, R3, 0x1f, RZ ;  /* 0x0000001f03037819 */ /* 0x000fe200000006ff */
[----:B------:R-:W-:-:S04]  /*1b60*/  IMAD R0, R0, 0x8, R5 ;  /* 0x0000000800007824 */ /* 0x000fc800078e0205 */
[----:B------:R1:W2:Y:S01]  /*1b70*/  SYNCS.PHASECHK.TRANS64.TRYWAIT P1, [R0+URZ+0x32430], R3 ;  /* 0x03243003000075a7 */ /* 0x0002a2000802017f */
[----:B------:R-:W-:Y:S05]  /*1b80*/  @!P0 BRA `(.L_x_11354) ;  /* 0x0000000000048947 */ /* 0x000fea0003800000 */
[----:B------:R-:W-:Y:S01]  /*1b90*/  BPT.TRAP 0x1 ;  /* 0x000000040000795c */ /* 0x000fe20000300000 */
.L_x_11354:
[----:B--2---:R-:W-:Y:S05]  /*1ba0*/  @P1 BRA `(.L_x_11355) ;  /* 0x0000000000081947 */ /* 0x004fea0003800000 */
[----:B------:R-:W2:Y:S02]  /*1bb0*/  SYNCS.PHASECHK.TRANS64.TRYWAIT P1, [R0+URZ+0x32430], R3 ;  /* 0x03243003000075a7 */ /* 0x000ea4000802017f */
[----:B--2---:R-:W-:Y:S05]  /*1bc0*/  @!P1 BRA `(.L_x_11356) ;  /* 0x000000f400bc9947 */ /* 0x004fea0003800000 */
.L_x_11355:
[----:B------:R-:W-:Y:S01]  /*1bd0*/  R2UR UR4, R5 ;  /* 0x00000000050472ca */ /* 0x000fe200000e0000 */
[----:B------:R-:W-:Y:S01]  /*1be0*/  WARPGROUP.ARRIVE ;  /* 0x00000000000079c5 */ /* 0x000fe20000000000 */
[----:B------:R-:W-:Y:S01]  /*1bf0*/  UMOV UR8, UR38 ;  /* 0x0000002600087c82 */ /* 0x000fe20008000000 */
[----:B------:R-:W-:Y:S01]  /*1c00*/  UMOV UR9, 0x40000040 ;  /* 0x4000004000097882 */ /* 0x000fe20000000000 */
[----:B------:R-:W-:Y:S01]  /*1c10*/  UMOV UR11, 0x40000040 ;  /* 0x40000040000b7882 */ /* 0x000fe20000000000 */
[----:B------:R-:W-:-:S08]  /*1c20*/  UIADD3 UR5, UR38, 0x2, URZ ;  /* 0x0000000226057890 */ /* 0x000fd0000fffe03f */
[----:B------:R-:W-:-:S04]  /*1c30*/  UIADD3 UR4, UR4, 0x1c400, URZ ;  /* 0x0001c40004047890 */ /* 0x000fc8000fffe03f */
[----:B------:R-:W-:-:S04]  /*1c40*/  USHF.R.U32.HI UR4, URZ, 0x4, UR4 ;  /* 0x000000043f047899 */ /* 0x000fc80008011604 */
        /* <DEDUP_REMOVED lines=40> */
.L_x_11488:
[----:B------:R-:W-:Y:S05]  /*1ed0*/  @!P0 BRA `(.L_x_11358) ;  /* 0x0000000000048947 */ /* 0x000fea0003800000 */
[----:B------:R-:W-:Y:S01]  /*1ee0*/  BPT.TRAP 0x1 ;  /* 0x000000040000795c */ /* 0x000fe20000300000 */
.L_x_11358:
[----:B------:R4:W0:Y:S01]  /*1ef0*/  SYNCS.PHASECHK.TRANS64.TRYWAIT P1, [R0+URZ+0x32450], R3 ;  /* 0x03245003000075a7 */ /* 0x000822000802017f */
[----:B------:R-:W-:Y:S05]  /*1f00*/  @!P0 BRA `(.L_x_11359) ;  /* 0x0000000000048947 */ /* 0x000fea0003800000 */
[----:B------:R-:W-:Y:S01]  /*1f10*/  BPT.TRAP 0x1 ;  /* 0x000000040000795c */ /* 0x000fe20000300000 */
.L_x_11359:
[----:B0-----:R-:W-:Y:S05]  /*1f20*/  @P1 BRA `(.L_x_11360) ;  /* 0x0000000000081947 */ /* 0x001fea0003800000 */
[----:B------:R-:W0:Y:S02]  /*1f30*/  SYNCS.PHASECHK.TRANS64.TRYWAIT P1, [R0+URZ+0x32450], R3 ;  /* 0x03245003000075a7 */ /* 0x000e24000802017f */
[----:B0-----:R-:W-:Y:S05]  /*1f40*/  @!P1 BRA `(.L_x_11361) ;  /* 0x000000f400049947 */ /* 0x001fea0003800000 */
.L_x_11360:
[----:B------:R-:W-:Y:S01]  /*1f50*/  R2UR UR4, R5 ;  /* 0x00000000050472ca */ /* 0x000fe200000e0000 */
[----:B------:R-:W-:Y:S01]  /*1f60*/  WARPGROUP.ARRIVE ;  /* 0x00000000000079c5 */ /* 0x000fe20000000000 */
[----:B------:R-:W-:Y:S01]  /*1f70*/  UMOV UR9, 0x40000040 ;  /* 0x4000004000097882 */ /* 0x000fe20000000000 */
[----:B------:R-:W-:Y:S01]  /*1f80*/  UMOV UR11, 0x40000040 ;  /* 0x40000040000b7882 */ /* 0x000fe20000000000 */
[----:B------:R-:W-:Y:S01]  /*1f90*/  UMOV UR13, 0x40000040 ;  /* 0x40000040000d7882 */ /* 0x000fe20000000000 */
[----:B------:R-:W-:Y:S01]  /*1fa0*/  UMOV UR15, 0x40000040 ;  /* 0x40000040000f7882 */ /* 0x000fe20000000000 */
[----:B------:R-:W-:Y:S01]  /*1fb0*/  IMAD.U32 R9, RZ, RZ, UR13 ;  /* 0x0000000dff097e24 */ /* 0x000fe2000f8e00ff */
[----:B------:R-:W-:Y:S01]  /*1fc0*/  UMOV UR17, 0x40000040 ;  /* 0x4000004000117882 */ /* 0x000fe20000000000 */
[----:B------:R-:W-:Y:S01]  /*1fd0*/  IMAD.U32 R11, RZ, RZ, UR9 ;  /* 0x00000009ff0b7e24 */ /* 0x000fe2000f8e00ff */
        /* <DEDUP_REMOVED lines=8> */
[----:B------:R-:W-:Y:S01]  /*2060*/  USHF.R.U32.HI UR4, URZ, 0x4, UR4 ;  /* 0x000000043f047899 */ /* 0x000fe20008011604 */
[----:B------:R-:W-:Y:S01]  /*2070*/  IMAD R20, R20, 0x80, R205 ;  /* 0x0000008014147824 */ /* 0x000fe200078e02cd */
[----:B------:R-:W-:Y:S01]  /*2080*/  UMOV UR31, 0x40000040 ;  /* 0x40000040001f7882 */ /* 0x000fe20000000000 */
[----:B------:R-:W-:Y:S01]  /*2090*/  UMOV UR33, 0x40000040 ;  /* 0x4000004000217882 */ /* 0x000fe20000000000 */
[----:B------:R-:W-:Y:S01]  /*20a0*/  ULOP3.LUT UR7, UR4, 0x3fff, URZ, 0xc0, !UPT ;  /* 0x00003fff04077892 */ /* 0x000fe2000f8ec03f */
[----:B------:R-:W0:Y:S01]  /*20b0*/  S2R R72, SR_TID.X ;  /* 0x0000000000487919 */ /* 0x000e220000002100 */
[----:B------:R-:W-:-:S02]  /*20c0*/  ULOP3.LUT UR4, UR40, 0x10000, URZ, 0xfc, !UPT ;  /* 0x0001000028047892 */ /* 0x000fc4000f8efc3f */
[----:B------:R-:W-:Y:S02]  /*20d0*/  ULOP3.LUT UR38, UR7, 0x10000, URZ, 0xfc, !UPT ;  /* 0x0001000007267892 */ /* 0x000fe4000f8efc3f */
[----:B------:R-:W-:Y:S02]  /*20e0*/  UIADD3 UR6, UR4, 0x2, URZ ;  /* 0x0000000204067890 */ /* 0x000fe4000fffe03f */
[----:B------:R-:W-:Y:S01]  /*20f0*/  UIMAD UR5, UR36, 0xc00, UR38 ;  /* 0x00000c00240578a4 */ /* 0x000fe2000f8e0226 */
[----:B------:R-:W-:Y:S01]  /*2100*/  UMOV UR8, UR4 ;  /* 0x0000000400087c82 */ /* 0x000fe20008000000 */
[----:B------:R-:W-:Y:S01]  /*2110*/  UIADD3 UR16, UR4, 0x406, URZ ;  /* 0x0000040604107890 */ /* 0x000fe2000fffe03f */
[----:B------:R-:W-:Y:S02]  /*2120*/  IMAD.U32 R10, RZ, RZ, UR8 ;  /* 0x00000008ff0a7e24 */ /* 0x000fe4000f8e00ff */
[----:B------:R-:W-:Y:S01]  /*2130*/  UMOV UR12, UR6 ;  /* 0x00000006000c7c82 */ /* 0x000fe20008000000 */
[----:B------:R-:W-:Y:S01]  /*2140*/  UIADD3 UR6, UR4, 0x4, URZ ;  /* 0x0000000404067890 */ /* 0x000fe2000fffe03f */
[----:B------:R-:W-:Y:S01]  /*2150*/  IMAD.U32 R8, RZ, RZ, UR12 ;  /* 0x0000000cff087e24 */ /* 0x000fe2000f8e00ff */
[----:B------:R-:W-:Y:S01]  /*2160*/  UMOV UR10, UR5 ;  /* 0x00000005000a7c82 */ /* 0x000fe20008000000 */
[----:B------:R-:W-:Y:S01]  /*2170*/  UIADD3 UR18, UR5, 0x306, URZ ;  /* 0x0000030605127890 */ /* 0x000fe2000fffe03f */
[----:B------:R-:W-:Y:S01]  /*2180*/  HGMMA.64x96x16.F32.BF16 R24, gdesc[UR8], R24, gsb0 ;  /* 0x01600000081879f0 */ /* 0x000fe20008001818 */
[----:B------:R-:W-:-:S02]  /*2190*/  UIADD3 UR8, UR5, 0x2, URZ ;  /* 0x0000000205087890 */ /* 0x000fc4000fffe03f */
[----:B------:R-:W-:Y:S01]  /*21a0*/  UIADD3 UR10, UR5, 0x302, URZ ;  /* 0x00000302050a7890 */ /* 0x000fe2000fffe03f */
[----:B------:R-:W-:Y:S01]  /*21b0*/  UMOV UR9, 0x40000040 ;  /* 0x4000004000097882 */ /* 0x000fe20000000000 */
[----:B------:R-:W-:Y:S01]  /*21c0*/  UMOV UR11, 0x40000040 ;  /* 0x40000040000b7882 */ /* 0x000fe20000000000 */
[----:B------:R-:W-:Y:S02]  /*21d0*/  UIADD3 UR20, UR4, 0x800, URZ ;  /* 0x0000080004147890 */ /* 0x000fe4000fffe03f */
[----:B------:R-:W-:Y:S01]  /*21e0*/  UMOV UR14, UR8 ;  /* 0x00000008000e7c82 */ /* 0x000fe20008000000 */
[----:B------:R-:W-:Y:S02]  /*21f0*/  UIADD3 UR8, UR5, 0x4, URZ ;  /* 0x0000000405087890 */ /* 0x000fe4000fffe03f */
[----:B------:R-:W-:Y:S02]  /*2200*/  UIADD3 UR22, UR5, 0x600, URZ ;  /* 0x0000060005167890 */ /* 0x000fe4000fffe03f */
[----:B------:R-:W-:-:S02]  /*2210*/  UIADD3 UR24, UR4, 0x802, URZ ;  /* 0x0000080204187890 */ /* 0x000fc4000fffe03f */
[----:B------:R-:W-:Y:S02]  /*2220*/  UIADD3 UR26, UR5, 0x602, URZ ;  /* 0x00000602051a7890 */ /* 0x000fe4000fffe03f */
[----:B------:R-:W-:Y:S02]  /*2230*/  UIADD3 UR28, UR4, 0x804, URZ ;  /* 0x00000804041c7890 */ /* 0x000fe4000fffe03f */
[----:B------:R-:W-:Y:S02]  /*2240*/  UIADD3 UR30, UR5, 0x604, URZ ;  /* 0x00000604051e7890 */ /* 0x000fe4000fffe03f */
[----:B------:R-:W-:Y:S02]  /*2250*/  UIADD3 UR32, UR4, 0x806, URZ ;  /* 0x0000080604207890 */ /* 0x000fe4000fffe03f */
[----:B------:R-:W-:Y:S01]  /*2260*/  UIADD3 UR34, UR5, 0x606, URZ ;  /* 0x0000060605227890 */ /* 0x000fe2000fffe03f */
        /* <DEDUP_REMOVED lines=17> */
[----:B------:R-:W-:Y:S01]  /*2380*/  ULOP3.LUT UR7, UR7, 0x3000000, URZ, 0xfc, !UPT ;  /* 0x0300000007077892 */ /* 0x000fe2000f8efc3f */
        /* <DEDUP_REMOVED lines=21> */
[----:B---3--:R-:W-:Y:S01]  /*24e0*/  IMAD.U32 R5, RZ, RZ, UR13 ;  /* 0x0000000dff057e24 */ /* 0x008fe2000f8e00ff */
        /* <DEDUP_REMOVED lines=9> */
[----:B------:R-:W-:Y:S01]  /*2580*/  R2UR UR6, R201 ;  /* 0x00000000c90672ca */ /* 0x000fe200000e0000 */
[----:B-12-4-:R-:W-:Y:S01]  /*2590*/  IMAD.U32 R3, RZ, RZ, UR13 ;  /* 0x0000000dff037e24 */ /* 0x016fe2000f8e00ff */
        /* <DEDUP_REMOVED lines=8> */
[----:B------:R-:W-:Y:S02]  /*2620*/  UIADD3 UR5, -UR61, 0x61, UR4 ;  /* 0x000000613d057890 */ /* 0x000fe4000fffe104 */
[----:B------:R-:W-:-:S04]  /*2630*/  UIADD3 UR4, UR4, 0x60, URZ ;  /* 0x0000006004047890 */ /* 0x000fc8000fffe03f */
[----:B------:R-:W-:Y:S02]  /*2640*/  IMAD.U32 R13, RZ, RZ, UR5 ;  /* 0x00000005ff0d7e24 */ /* 0x000fe4000f8e00ff */
[----:B------:R-:W-:Y:S01]  /*2650*/  IMAD.U32 R21, RZ, RZ, UR4 ;  /* 0x00000004ff157e24 */ /* 0x000fe2000f8e00ff */
[----:B------:R-:W-:Y:S01]  /*2660*/  ULDC UR4, c[0x0][0xa80] ;  /* 0x0002a00000047ab9 */ /* 0x000fe20000000800 */
[C---:B------:R-:W-:Y:S02]  /*2670*/  IMAD R13, R204.reuse, -0x2, R13 ;  /* 0xfffffffecc0d7824 */ /* 0x040fe400078e020d */
[----:B------:R-:W-:-:S03]  /*2680*/  IMAD R12, R204, -0x2, R21 ;  /* 0xfffffffecc0c7824 */ /* 0x000fc600078e0215 */
[----:B------:R-:W-:Y:S02]  /*2690*/  IADD3 R21, R13, 0x8, R20 ;  /* 0x000000080d157810 */ /* 0x000fe40007ffe014 */
[----:B------:R-:W-:Y:S02]  /*26a0*/  VIADDMNMX R13, R20, R13, R12, PT ;  /* 0x0000000d140d7246 */ /* 0x000fe4000380010c */
[----:B------:R-:W-:Y:S02]  /*26b0*/  VIMNMX R20, R12, R21, PT ;  /* 0x000000150c147248 */ /* 0x000fe40003fe0100 */
[C---:B------:R-:W-:Y:S02]  /*26c0*/  ISETP.GT.AND P1, PT, R13.reuse, RZ, PT ;  /* 0x000000ff0d00720c */ /* 0x040fe40003f24270 */
[C---:B------:R-:W-:Y:S02]  /*26d0*/  ISETP.GT.AND P6, PT, R13.reuse, 0x1, PT ;  /* 0x000000010d00780c */ /* 0x040fe40003fc4270 */
[----:B------:R-:W-:-:S02]  /*26e0*/  ISETP.GT.AND P5, PT, R13, 0x8, PT ;  /* 0x000000080d00780c */ /* 0x000fc40003fa4270 */
[C---:B------:R-:W-:Y:S02]  /*26f0*/  ISETP.GT.AND P3, PT, R13.reuse, 0x9, PT ;  /* 0x000000090d00780c */ /* 0x040fe40003f64270 */
[C---:B------:R-:W-:Y:S02]  /*2700*/  ISETP.GT.AND P4, PT, R13.reuse, 0x10, PT ;  /* 0x000000100d00780c */ /* 0x040fe40003f84270 */
[----:B------:R-:W-:Y:S01]  /*2710*/  ISETP.GT.AND P2, PT, R13, 0x11, PT ;  /* 0x000000110d00780c */ /* 0x000fe20003f44270 */
        /* <DEDUP_REMOVED lines=45> */
[----:B------:R-:W-:Y:S02]  /*29f0*/  FMNMX.FTZ R12, R21, R25, !PT ;  /* 0x00000019150c7209 */ /* 0x000fe40007810000 */
[----:B------:R-:W-:Y:S02]  /*2a00*/  FSEL R29, R29, -INF , P3 ;  /* 0xff8000001d1d7808 */ /* 0x000fe40001800000 */
[C---:B------:R-:W-:Y:S02]  /*2a10*/  ISETP.GT.AND P3, PT, R13.reuse, 0x21, PT ;  /* 0x000000210d00780c */ /* 0x040fe40003f64270 */
[----:B------:R-:W-:Y:S02]  /*2a20*/  FSEL R158, R40, -INF , P5 ;  /* 0xff800000289e7808 */ /* 0x000fe40002800000 */
[----:B------:R-:W-:Y:S02]  /*2a30*/  ISETP.GT.AND P5, PT, R13, 0x38, PT ;  /* 0x000000380d00780c */ /* 0x000fe40003fa4270 */
[----:B------:R-:W-:-:S02]  /*2a40*/  FSEL R159, R48, -INF , P1 ;  /* 0xff800000309f7808 */ /* 0x000fc40000800000 */
[----:B------:R-:W-:Y:S02]  /*2a50*/  FSEL R163, R49, -INF , P6 ;  /* 0xff80000031a37808 */ /* 0x000fe40003000000 */
[----:B------:R-:W-:Y:S02]  /*2a60*/  FSEL R157, R32, -INF , P4 ;  /* 0xff800000209d7808 */ /* 0x000fe40002000000 */
[----:B------:R-:W-:Y:S02]  /*2a70*/  FSEL R161, R33, -INF , P2 ;  /* 0xff80000021a17808 */ /* 0x000fe40001000000 */
[C---:B------:R-:W-:Y:S02]  /*2a80*/  ISETP.GT.AND P1, PT, R13.reuse, 0x48, PT ;  /* 0x000000480d00780c */ /* 0x040fe40003f24270 */
[----:B------:R-:W-:Y:S02]  /*2a90*/  ISETP.GT.AND P6, PT, R13, 0x49, PT ;  /* 0x000000490d00780c */ /* 0x000fe40003fc4270 */
[----:B------:R-:W-:-:S02]  /*2aa0*/  FMNMX.FTZ R24, R73, R12, !PT ;  /* 0x0000000c49187209 */ /* 0x000fc40007810000 */
[C---:B------:R-:W-:Y:S02]  /*2ab0*/  ISETP.GT.AND P4, PT, R13.reuse, 0x28, PT ;  /* 0x000000280d00780c */ /* 0x040fe40003f84270 */
[----:B------:R-:W-:Y:S02]  /*2ac0*/  ISETP.GT.AND P2, PT, R13, 0x29, PT ;  /* 0x000000290d00780c */ /* 0x000fe40003f44270 */
[----:B------:R-:W-:Y:S02]  /*2ad0*/  FSEL R162, R41, -INF , P3 ;  /* 0xff80000029a27808 */ /* 0x000fe40001800000 */
[C---:B------:R-:W-:Y:S02]  /*2ae0*/  ISETP.GT.AND P3, PT, R13.reuse, 0x39, PT ;  /* 0x000000390d00780c */ /* 0x040fe40003f64270 */
[----:B------:R-:W-:Y:S02]  /*2af0*/  FSEL R168, R52, -INF , P5 ;  /* 0xff80000034a87808 */ /* 0x000fe40002800000 */
[----:B------:R-:W-:-:S02]  /*2b00*/  ISETP.GT.AND P5, PT, R13, 0x50, PT ;  /* 0x000000500d00780c */ /* 0x000fc40003fa4270 */
[----:B------:R-:W-:Y:S02]  /*2b10*/  FSEL R169, R60, -INF , P1 ;  /* 0xff8000003ca97808 */ /* 0x000fe40000800000 */
[----:B------:R-:W-:Y:S02]  /*2b20*/  FSEL R173, R61, -INF , P6 ;  /* 0xff8000003dad7808 */ /* 0x000fe40003000000 */
[----:B------:R-:W-:Y:S02]  /*2b30*/  FMNMX.FTZ R24, R29, R24, !PT ;  /* 0x000000181d187209 */ /* 0x000fe40007810000 */
[----:B------:R-:W-:Y:S02]  /*2b40*/  FSEL R167, R44, -INF , P4 ;  /* 0xff8000002ca77808 */ /* 0x000fe40002000000 */
[----:B------:R-:W-:Y:S02]  /*2b50*/  FSEL R171, R45, -INF , P2 ;  /* 0xff8000002dab7808 */ /* 0x000fe40001000000 */
[----:B------:R-:W-:-:S02]  /*2b60*/  ISETP.GT.AND P1, PT, R20, RZ, PT ;  /* 0x000000ff1400720c */ /* 0x000fc40003f24270 */
[----:B------:R-:W-:Y:S02]  /*2b70*/  ISETP.GT.AND P6, PT, R20, 0x1, PT ;  /* 0x000000011400780c */ /* 0x000fe40003fc4270 */
        /* <DEDUP_REMOVED lines=10> */
[----:B------:R-:W-:-:S02]  /*2c20*/  FSEL R164, R57, -INF , P2 ;  /* 0xff80000039a47808 */ /* 0x000fc40001000000 */
[C---:B------:R-:W-:Y:S02]  /*2c30*/  ISETP.GT.AND P4, PT, R13.reuse, 0x58, PT ;  /* 0x000000580d00780c */ /* 0x040fe40003f84270 */
        /* <DEDUP_REMOVED lines=30> */
[C---:B------:R-:W-:Y:S02]  /*2e20*/  ISETP.GT.AND P5, PT, R20.reuse, 0x28, PT ;  /* 0x000000281400780c */ /* 0x040fe40003fa4270 */
        /* <DEDUP_REMOVED lines=47> */
[----:B------:R-:W-:Y:S01]  /*3120*/  FSEL R195, R66, -INF , P1 ;  /* 0xff80000042c37808 */ /* 0x000fe20000800000 */
[----:B------:R-:W1:Y:S01]  /*3130*/  SHFL.BFLY PT, R35, R26, 0x2, 0x1f ;  /* 0x0c401f001a237f89 */ /* 0x000e6200000e0000 */
        /* <DEDUP_REMOVED lines=9> */
[----:B------:R-:W-:Y:S02]  /*31d0*/  FMNMX.FTZ R24, R211, R20, !PT ;  /* 0x00000014d3187209 */ /* 0x000fe40007810000 */
[----:B-1----:R-:W-:-:S03]  /*31e0*/  FMNMX.FTZ R35, R26, R35, !PT ;  /* 0x000000231a237209 */ /* 0x002fc60007810000 */
[----:B------:R-:W1:Y:S04]  /*31f0*/  SHFL.BFLY PT, R13, R24, 0x2, 0x1f ;  /* 0x0c401f00180d7f89 */ /* 0x000e6800000e0000 */
[----:B------:R-:W2:Y:S01]  /*3200*/  SHFL.BFLY PT, R20, R35, 0x1, 0x1f ;  /* 0x0c201f0023147f89 */ /* 0x000ea200000e0000 */
[----:B-1----:R-:W-:Y:S01]  /*3210*/  FMNMX.FTZ R26, R24, R13, !PT ;  /* 0x0000000d181a7209 */ /* 0x002fe20007810000 */
[----:B------:R-:W-:Y:S01]  /*3220*/  IMAD.U32 R13, RZ, RZ, UR4 ;  /* 0x00000004ff0d7e24 */ /* 0x000fe2000f8e00ff */
[----:B------:R-:W-:Y:S01]  /*3230*/  UIMAD UR4, UR36, 0xc00, UR7 ;  /* 0x00000c00240478a4 */ /* 0x000fe2000f8e0207 */
[----:B--2---:R-:W-:Y:S02]  /*3240*/  FMNMX.FTZ R20, R35, R20, !PT ;  /* 0x0000001423147209 */ /* 0x004fe40007810000 */
[----:B------:R-:W1:Y:S02]  /*3250*/  SHFL.BFLY PT, R39, R26, 0x1, 0x1f ;  /* 0x0c201f001a277f89 */ /* 0x000e6400000e0000 */
[C---:B------:R-:W-:Y:S01]  /*3260*/  FSETP.NEU.FTZ.AND P1, PT, R20.reuse, -INF , PT ;  /* 0xff8000001400780b */ /* 0x040fe20003f3d000 */
[----:B------:R-:W-:Y:S01]  /*3270*/  FMUL.FTZ R210, R20, R13 ;  /* 0x0000000d14d27220 */ /* 0x000fe20000410000 */
[----:B------:R-:W-:-:S04]  /*3280*/  UMOV UR10, UR4 ;  /* 0x00000004000a7c82 */ /* 0x000fc80008000000 */
[----:B------:R-:W-:-:S05]  /*3290*/  FSEL R210, R210, RZ, P1 ;  /* 0x000000ffd2d27208 */ /* 0x000fca0000800000 */
        /* <DEDUP_REMOVED lines=9> */
[--C-:B------:R-:W-:Y:S01]  /*3330*/  FFMA.FTZ R158, R158, R13, -R210.reuse ;  /* 0x0000000d9e9e7223 */ /* 0x100fe200000108d2 */
[----:B-1----:R-:W-:Y:S01]  /*3340*/  FMNMX.FTZ R21, R26, R39, !PT ;  /* 0x000000271a157209 */ /* 0x002fe20007810000 */
[-CC-:B------:R-:W-:Y:S01]  /*3350*/  FFMA.FTZ R216, R163, R13.reuse, -R210.reuse ;  /* 0x0000000da3d87223 */ /* 0x180fe200000108d2 */
[-CC-:B------:R-:W-:Y:S01]  /*3360*/  FFMA.FTZ R163, R168, R13.reuse, -R210.reuse ;  /* 0x0000000da8a37223 */ /* 0x180fe200000108d2 */
[-CC-:B------:R-:W-:Y:S01]  /*3370*/  FFMA.FTZ R168, R172, R13.reuse, -R210.reuse ;  /* 0x0000000daca87223 */ /* 0x180fe200000108d2 */
[C---:B------:R-:W-:Y:S01]  /*3380*/  FSETP.NEU.FTZ.AND P1, PT, R21.reuse, -INF , PT ;  /* 0xff8000001500780b */ /* 0x040fe20003f3d000 */
[-C--:B------:R-:W-:Y:S01]  /*3390*/  FMUL.FTZ R212, R21, R13.reuse ;  /* 0x0000000d15d47220 */ /* 0x080fe20000410000 */
[----:B------:R-:W1:Y:S01]  /*33a0*/  MUFU.EX2 R184, R184 ;  /* 0x000000b800b87308 */ /* 0x000e620000000800 */
[-CC-:B------:R-:W-:Y:S01]  /*33b0*/  FFMA.FTZ R159, R159, R13.reuse, -R210.reuse ;  /* 0x0000000d9f9f7223 */ /* 0x180fe200000108d2 */
[-CC-:B------:R-:W-:Y:S01]  /*33c0*/  FFMA.FTZ R160, R160, R13.reuse, -R210.reuse ;  /* 0x0000000da0a07223 */ /* 0x180fe200000108d2 */
[-CC-:B------:R-:W-:Y:S01]  /*33d0*/  FFMA.FTZ R12, R12, R13.reuse, -R210.reuse ;  /* 0x0000000d0c0c7223 */ /* 0x180fe200000108d2 */
[----:B------:R-:W-:Y:S01]  /*33e0*/  FSEL R212, R212, RZ, P1 ;  /* 0x000000ffd4d47208 */ /* 0x000fe20000800000 */
[-CC-:B------:R-:W-:Y:S01]  /*33f0*/  FFMA.FTZ R165, R165, R13.reuse, -R210.reuse ;  /* 0x0000000da5a57223 */ /* 0x180fe200000108d2 */
[----:B0-----:R-:W-:Y:S01]  /*3400*/  LOP3.LUT P1, RZ, R72, 0x7f, RZ, 0xc0, !PT ;  /* 0x0000007f48ff7812 */ /* 0x001fe2000782c0ff */
[-C--:B------:R-:W-:Y:S01]  /*3410*/  FFMA.FTZ R174, R174, R13.reuse, -R210 ;  /* 0x0000000daeae7223 */ /* 0x080fe200000108d2 */
[----:B------:R-:W-:Y:S01]  /*3420*/  SHF.R.U32.HI R72, RZ, 0x7, R72 ;  /* 0x00000007ff487819 */ /* 0x000fe20000011648 */
[-CC-:B------:R-:W-:Y:S01]  /*3430*/  FFMA.FTZ R187, R33, R13.reuse, -R212.reuse ;  /* 0x0000000d21bb7223 */ /* 0x180fe200000108d4 */
[-CC-:B------:R-:W-:Y:S01]  /*3440*/  FFMA.FTZ R188, R27, R13.reuse, -R212.reuse ;  /* 0x0000000d1bbc7223 */ /* 0x180fe200000108d4 */
[-CC-:B------:R-:W-:Y:S01]  /*3450*/  FFMA.FTZ R189, R37, R13.reuse, -R212.reuse ;  /* 0x0000000d25bd7223 */ /* 0x180fe200000108d4 */
[----:B------:R-:W-:Y:S01]  /*3460*/  IADD3 R156, -R72, 0xb, RZ ;  /* 0x0000000b489c7810 */ /* 0x000fe20007ffe1ff */
[-CC-:B------:R-:W-:Y:S01]  /*3470*/  FFMA.FTZ R190, R31, R13.reuse, -R212.reuse ;  /* 0x0000000d1fbe7223 */ /* 0x180fe200000108d4 */
[----:B------:R-:W-:Y:S01]  /*3480*/  MUFU.EX2 R185, R185 ;  /* 0x000000b900b97308 */ /* 0x000fe20000000800 */
[-CC-:B------:R-:W-:Y:S01]  /*3490*/  FFMA.FTZ R176, R176, R13.reuse, -R212.reuse ;  /* 0x0000000db0b07223 */ /* 0x180fe200000108d4 */
[--C-:B------:R-:W-:Y:S01]  /*34a0*/  FFMA.FTZ R180, R180, R13, -R212.reuse ;  /* 0x0000000db4b47223 */ /* 0x100fe200000108d4 */
[----:B-1----:R-:W-:Y:S01]  /*34b0*/  F2FP.BF16.F32.PACK_AB R152, R184, R183 ;  /* 0x000000b7b898723e */ /* 0x002fe200000010ff */
[----:B------:R-:W-:Y:S01]  /*34c0*/  FFMA.FTZ R191, R191, R13, -R212 ;  /* 0x0000000dbfbf7223 */ /* 0x000fe200000108d4 */
[----:B------:R-:W-:-:S02]  /*34d0*/  @!P1 VIADD R24, R0, 0x32440 ;  /* 0x0003244000189836 */ /* 0x000fc40000000000 */
[-CC-:B------:R-:W-:Y:S01]  /*34e0*/  FFMA.FTZ R196, R196, R13.reuse, -R212.reuse ;  /* 0x0000000dc4c47223 */ /* 0x180fe200000108d4 */
[-CC-:B------:R-:W-:Y:S01]  /*34f0*/  FFMA.FTZ R214, R181, R13.reuse, -R212.reuse ;  /* 0x0000000db5d67223 */ /* 0x180fe200000108d4 */
[----:B------:R-:W0:Y:S01]  /*3500*/  MUFU.EX2 R186, R186 ;  /* 0x000000ba00ba7308 */ /* 0x000e220000000800 */
[-C--:B------:R-:W-:Y:S01]  /*3510*/  FFMA.FTZ R172, R178, R13.reuse, -R212 ;  /* 0x0000000db2ac7223 */ /* 0x080fe200000108d4 */
[----:B------:R-:W-:Y:S01]  /*3520*/  @!P1 PRMT R24, RZ, 0x654, R24 ;  /* 0x00000654ff189816 */ /* 0x000fe20000000018 */
[----:B------:R1:W-:Y:S06]  /*3530*/  BAR.ARV R156, 0x100 ;  /* 0x0004009c0000751d */ /* 0x0003ec0000002000 */
[----:B------:R2:W-:Y:S01]  /*3540*/  @!P1 SYNCS.ARRIVE.TRANS64.RED.A1T0 RZ, [R24+URZ], RZ ;  /* 0x000000ff18ff99a7 */ /* 0x0005e2000810043f */
[----:B------:R-:W-:Y:S01]  /*3550*/  MUFU.EX2 R187, R187 ;  /* 0x000000bb00bb7308 */ /* 0x000fe20000000800 */
[----:B------:R3:W-:Y:S01]  /*3560*/  BAR.SYNC.DEFER_BLOCKING R213, 0x100 ;  /* 0x000400d50000751d */ /* 0x0007e20000010000 */
[-CC-:B------:R-:W-:Y:S01]  /*3570*/  FFMA.FTZ R178, R193, R13.reuse, -R212.reuse ;  /* 0x0000000dc1b27223 */ /* 0x180fe200000108d4 */
[-CC-:B------:R-:W-:Y:S01]  /*3580*/  FFMA.FTZ R181, R182, R13.reuse, -R212.reuse ;  /* 0x0000000db6b57223 */ /* 0x180fe200000108d4 */
[-CC-:B------:R-:W-:Y:S01]  /*3590*/  FFMA.FTZ R193, R198, R13.reuse, -R212.reuse ;  /* 0x0000000dc6c17223 */ /* 0x180fe200000108d4 */
[-CC-:B------:R-:W-:Y:S01]  /*35a0*/  FFMA.FTZ R182, R194, R13.reuse, -R212.reuse ;  /* 0x0000000dc2b67223 */ /* 0x180fe200000108d4 */
[----:B------:R-:W-:Y:S01]  /*35b0*/  FFMA.FTZ R194, R209, R13, -R212 ;  /* 0x0000000dd1c27223 */ /* 0x000fe200000108d4 */
[----:B0-----:R-:W-:Y:S01]  /*35c0*/  F2FP.BF16.F32.PACK_AB R154, R186, R185 ;  /* 0x000000b9ba9a723e */ /* 0x001fe200000010ff */
[----:B------:R-:W0:Y:S01]  /*35d0*/  MUFU.EX2 R188, R188 ;  /* 0x000000bc00bc7308 */ /* 0x000e220000000800 */
[-CC-:B---3--:R-:W-:Y:S01]  /*35e0*/  FFMA.FTZ R213, R162, R13.reuse, -R210.reuse ;  /* 0x0000000da2d57223 */ /* 0x188fe200000108d2 */
[-CC-:B------:R-:W-:Y:S01]  /*35f0*/  FFMA.FTZ R162, R167, R13.reuse, -R210.reuse ;  /* 0x0000000da7a27223 */ /* 0x180fe200000108d2 */
        /* <DEDUP_REMOVED lines=12> */
[----:B------:R-:W-:Y:S01]  /*36c0*/  FFMA.FTZ R175, R175, R13, -R210 ;  /* 0x0000000dafaf7223 */ /* 0x000fe200000108d2 */
[----:B------:R-:W3:Y:S01]  /*36d0*/  MUFU.EX2 R190, R190 ;  /* 0x000000be00be7308 */ /* 0x000ee20000000800 */
[----:B0-----:R-:W-:Y:S01]  /*36e0*/  F2FP.BF16.F32.PACK_AB R153, R188, R187 ;  /* 0x000000bbbc99723e */ /* 0x001fe200000010ff */
[-CC-:B------:R-:W-:Y:S01]  /*36f0*/  FFMA.FTZ R195, R195, R13.reuse, -R212.reuse ;  /* 0x0000000dc3c37223 */ /* 0x180fe200000108d4 */
[----:B------:R-:W-:Y:S01]  /*3700*/  FFMA.FTZ R208, R211, R13, -R212 ;  /* 0x0000000dd3d07223 */ /* 0x000fe200000108d4 */
[----:B------:R-:W-:Y:S01]  /*3710*/  FADD.FTZ R184, R183, R184 ;  /* 0x000000b8b7b87221 */ /* 0x000fe20000010000 */
[----:B------:R-:W-:Y:S01]  /*3720*/  FADD.FTZ R188, R187, R188 ;  /* 0x000000bcbbbc7221 */ /* 0x000fe20000010000 */
[----:B------:R-:W-:-:S02]  /*3730*/  @!P1 VIADD R0, R0, 0x32460 ;  /* 0x0003246000009836 */ /* 0x000fc40000000000 */
[----:B------:R-:W0:Y:S01]  /*3740*/  MUFU.EX2 R157, R157 ;  /* 0x0000009d009d7308 */ /* 0x000e220000000800 */
[----:B------:R-:W-:Y:S02]  /*3750*/  FADD.FTZ R185, R185, R184 ;  /* 0x000000b8b9b97221 */ /* 0x000fe40000010000 */
[----:B------:R-:W-:Y:S02]  /*3760*/  @!P1 PRMT R0, RZ, 0x654, R0 ;  /* 0x00000654ff009816 */ /* 0x000fe40000000000 */
[----:B------:R-:W-:-:S03]  /*3770*/  FADD.FTZ R186, R186, R185 ;  /* 0x000000b9baba7221 */ /* 0x000fc60000010000 */
[----:B------:R-:W-:Y:S01]  /*3780*/  MUFU.EX2 R161, R161 ;  /* 0x000000a100a17308 */ /* 0x000fe20000000800 */
[----:B---3--:R-:W-:Y:S01]  /*3790*/  F2FP.BF16.F32.PACK_AB R155, R190, R189 ;  /* 0x000000bdbe9b723e */ /* 0x008fe200000010ff */
[----:B------:R-:W-:-:S03]  /*37a0*/  FADD.FTZ R189, R189, R188 ;  /* 0x000000bcbdbd7221 */ /* 0x000fc60000010000 */
[----:B--2---:R-:W-:Y:S01]  /*37b0*/  WARPGROUP.ARRIVE ;  /* 0x00000000000079c5 */ /* 0x004fe20000000000 */
[----:B------:R-:W-:Y:S02]  /*37c0*/  FADD.FTZ R189, R190, R189 ;  /* 0x000000bdbebd7221 */ /* 0x000fe40000010000 */
[----:B------:R-:W-:Y:S01]  /*37d0*/  MUFU.EX2 R166, R166 ;  /* 0x000000a600a67308 */ /* 0x000fe20000000800 */
[----:B0-----:R-:W-:Y:S02]  /*37e0*/  FADD.FTZ R186, R157, R186 ;  /* 0x000000ba9dba7221 */ /* 0x001fe40000010000 */
[----:B------:R-:W-:Y:S01]  /*37f0*/  HGMMA.64x256x16.F32.BF16 R24, R152, gdesc[UR8].tnspB, RZ, !UPT, gsb0 ;  /* 0x43e0000898187df0 */ /* 0x000fe2000c0018ff */
[----:B------:R-:W-:Y:S01]  /*3800*/  UIADD3 UR10, UR4, 0x80, URZ ;  /* 0x00000080040a7890 */ /* 0x000fe2000fffe03f */
[----:B------:R-:W-:-:S03]  /*3810*/  UMOV UR11, 0x40000040 ;  /* 0x40000040000b7882 */ /* 0x000fc60000000000 */
[----:B------:R-:W-:Y:S08]  /*3820*/  MUFU.EX2 R170, R170 ;  /* 0x000000aa00aa7308 */ /* 0x000ff00000000800 */
[----:B------:R-:W0:Y:S08]  /*3830*/  MUFU.EX2 R176, R176 ;  /* 0x000000b000b07308 */ /* 0x000e300000000800 */
[----:B------:R-:W2:Y:S08]  /*3840*/  MUFU.EX2 R180, R180 ;  /* 0x000000b400b47308 */ /* 0x000eb00000000800 */
[----:B------:R-:W-:Y:S01]  /*3850*/  MUFU.EX2 R191, R191 ;  /* 0x000000bf00bf7308 */ /* 0x000fe20000000800 */
[----:B0-----:R-:W-:-:S07]  /*3860*/  FADD.FTZ R189, R176, R189 ;  /* 0x000000bdb0bd7221 */ /* 0x001fce0000010000 */
[----:B------:R-:W0:Y:S08]  /*3870*/  MUFU.EX2 R196, R196 ;  /* 0x000000c400c47308 */ /* 0x000e300000000800 */
[----:B------:R-:W-:Y:S08]  /*3880*/  MUFU.EX2 R158, R158 ;  /* 0x0000009e009e7308 */ /* 0x000ff00000000800 */
[----:B------:R-:W3:Y:S08]  /*3890*/  MUFU.EX2 R213, R213 ;  /* 0x000000d500d57308 */ /* 0x000ef00000000800 */
[----:B------:R-:W-:Y:S08]  /*38a0*/  MUFU.EX2 R162, R162 ;  /* 0x000000a200a27308 */ /* 0x000ff00000000800 */
[----:B------:R-:W-:Y:S08]  /*38b0*/  MUFU.EX2 R167, R167 ;  /* 0x000000a700a77308 */ /* 0x000ff00000000800 */
[----:B------:R-:W-:Y:S08]  /*38c0*/  MUFU.EX2 R171, R171 ;  /* 0x000000ab00ab7308 */ /* 0x000ff00000000800 */
[----:B------:R-:W4:Y:S08]  /*38d0*/  MUFU.EX2 R214, R214 ;  /* 0x000000d600d67308 */ /* 0x000f300000000800 */
[----:B------:R-:W-:Y:S08]  /*38e0*/  MUFU.EX2 R177, R177 ;  /* 0x000000b100b17308 */ /* 0x000ff00000000800 */
[----:B------:R-:W5:Y:S08]  /*38f0*/  MUFU.EX2 R192, R192 ;  /* 0x000000c000c07308 */ /* 0x000f700000000800 */
        /* <DEDUP_REMOVED lines=22> */
[C---:B------:R-:W-:Y:S01]  /*3a60*/  F2FP.BF16.F32.PACK_AB R152, R161.reuse, R157 ;  /* 0x0000009da198723e */ /* 0x040fe200000010ff */
[----:B------:R-:W-:Y:S01]  /*3a70*/  FADD.FTZ R161, R161, R186 ;  /* 0x000000baa1a17221 */ /* 0x000fe20000010000 */
[C---:B--2---:R-:W-:Y:S01]  /*3a80*/  F2FP.BF16.F32.PACK_AB R153, R180.reuse, R176 ;  /* 0x000000b0b499723e */ /* 0x044fe200000010ff */
[----:B------:R-:W-:Y:S01]  /*3a90*/  FADD.FTZ R180, R180, R189 ;  /* 0x000000bdb4b47221 */ /* 0x000fe20000010000 */
[----:B------:R-:W-:Y:S01]  /*3aa0*/  F2FP.BF16.F32.PACK_AB R154, R170, R166 ;  /* 0x000000a6aa9a723e */ /* 0x000fe200000010ff */
[----:B------:R-:W2:Y:S01]  /*3ab0*/  MUFU.EX2 R198, R198 ;  /* 0x000000c600c67308 */ /* 0x000ea20000000800 */
[----:B0-----:R-:W-:Y:S01]  /*3ac0*/  F2FP.BF16.F32.PACK_AB R155, R196, R191 ;  /* 0x000000bfc49b723e */ /* 0x001fe200000010ff */
        /* <DEDUP_REMOVED lines=9> */
[----:B------:R-:W0:Y:S01]  /*3b60*/  MUFU.EX2 R208, R208 ;  /* 0x000000d000d07308 */ /* 0x000e220000000800 */
[----:B------:R-:W-:Y:S02]  /*3b70*/  WARPGROUP.DEPBAR.LE gsb0, 0x0 ;  /* 0x00008000000079c5 */ /* 0x000fe40000010000 */
[----:B---3--:R-:W-:Y:S01]  /*3b80*/  F2FP.BF16.F32.PACK_AB R152, R213, R158 ;  /* 0x0000009ed598723e */ /* 0x008fe200000010ff */
        /* <DEDUP_REMOVED lines=16> */
[----:B-1----:R-:W-:Y:S01]  /*3c90*/  F2FP.BF16.F32.PACK_AB R152, R216, R159 ;  /* 0x0000009fd898723e */ /* 0x002fe200000010ff */
        /* <DEDUP_REMOVED lines=32> */
[----:B------:R-:W-:-:S04]  /*3ea0*/  UIADD3 UR4, UR6, -UR61, URZ ;  /* 0x8000003d06047290 */ /* 0x000fc8000fffe03f */
[----:B------:R-:W-:-:S04]  /*3eb0*/  ULEA UR4, UR60, UR4, 0x7 ;  /* 0x000000043c047291 */ /* 0x000fc8000f8e383f */
[----:B------:R-:W-:-:S04]  /*3ec0*/  UIMAD.WIDE UR4, UR4, 0x2aaaaaab, URZ ;  /* 0x2aaaaaab040478a5 */ /* 0x000fc8000f8e023f */
[----:B------:R-:W-:-:S04]  /*3ed0*/  USHF.R.U32.HI UR4, URZ, 0x1f, UR5 ;  /* 0x0000001f3f047899 */ /* 0x000fc80008011605 */
[----:B------:R-:W-:Y:S02]  /*3ee0*/  ULEA.HI.SX32 UR5, UR5, UR4, 0x1c ;  /* 0x0000000405057291 */ /* 0x000fe4000f8fe23f */
[----:B------:R-:W-:-:S04]  /*3ef0*/  UIADD3 UR4, UR52, -0x2, URZ ;  /* 0xfffffffe34047890 */ /* 0x000fc8000fffe03f */
[----:B------:R-:W-:-:S04]  /*3f00*/  VIMNMX R207, RZ, UR5, !PT ;  /* 0x00000005ffcf7c48 */ /* 0x000fc8000ffe0100 */
[----:B------:R-:W-:Y:S01]  /*3f10*/  ISETP.LE.AND P2, PT, R207, UR4, PT ;  /* 0x00000004cf007c0c */ /* 0x000fe2000bf43270 */
[----:B------:R-:W-:Y:S02]  /*3f20*/  WARPGROUP.DEPBAR.LE gsb0, 0x0 ;  /* 0x00008000000079c5 */ /* 0x000fe40000010000 */
[----:B------:R-:W-:Y:S01]  /*3f30*/  F2FP.BF16.F32.PACK_AB R152, R165, R12 ;  /* 0x0000000ca598723e */ /* 0x000fe200000010ff */
[----:B------:R-:W-:Y:S01]  /*3f40*/  FADD.FTZ R12, R12, R169 ;  /* 0x000000a90c0c7221 */ /* 0x000fe20000010000 */
[----:B--2---:R-:W-:Y:S01]  /*3f50*/  F2FP.BF16.F32.PACK_AB R153, R198, R195 ;  /* 0x000000c3c699723e */ /* 0x004fe200000010ff */
[----:B------:R-:W-:Y:S01]  /*3f60*/  FADD.FTZ R195, R195, R194 ;  /* 0x000000c2c3c37221 */ /* 0x000fe20000010000 */
[----:B------:R-:W-:Y:S01]  /*3f70*/  F2FP.BF16.F32.PACK_AB R154, R175, R174 ;  /* 0x000000aeaf9a723e */ /* 0x000fe200000010ff */
[----:B------:R-:W-:Y:S01]  /*3f80*/  FADD.FTZ R165, R165, R12 ;  /* 0x0000000ca5a57221 */ /* 0x000fe20000010000 */
[----:B0-----:R-:W-:Y:S01]  /*3f90*/  F2FP.BF16.F32.PACK_AB R155, R208, R199 ;  /* 0x000000c7d09b723e */ /* 0x001fe200000010ff */
[----:B------:R-:W-:-:S03]  /*3fa0*/  FADD.FTZ R198, R198, R195 ;  /* 0x000000c3c6c67221 */ /* 0x000fc60000010000 */
[----:B------:R-:W-:Y:S01]  /*3fb0*/  WARPGROUP.ARRIVE ;  /* 0x00000000000079c5 */ /* 0x000fe20000000000 */
[----:B------:R-:W-:-:S04]  /*3fc0*/  FADD.FTZ R199, R199, R198 ;  /* 0x000000c6c7c77221 */ /* 0x000fc80000010000 */
[----:B------:R-:W-:Y:S01]  /*3fd0*/  FADD.FTZ R12, R208, R199 ;  /* 0x000000c7d00c7221 */ /* 0x000fe20000010000 */
[----:B------:R-:W-:Y:S03]  /*3fe0*/  HGMMA.64x256x16.F32.BF16 R24, R152, gdesc[UR8].tnspB, R24, gsb0 ;  /* 0x43e0000898187df0 */ /* 0x000fe60008001818 */
[----:B------:R-:W-:Y:S02]  /*3ff0*/  WARPGROUP.DEPBAR.LE gsb0, 0x0 ;  /* 0x00008000000079c5 */ /* 0x000fe40000010000 */
[----:B------:R0:W-:Y:S02]  /*4000*/  @!P1 SYNCS.ARRIVE.TRANS64.RED.A1T0 RZ, [R0+URZ], RZ ;  /* 0x000000ff00ff99a7 */ /* 0x0001e4000810043f */
[----:B0-----:R-:W-:-:S04]  /*4010*/  FADD.FTZ R0, R174, R165 ;  /* 0x000000a5ae007221 */ /* 0x001fc80000010000 */
[----:B------:R-:W-:Y:S01]  /*4020*/  FADD.FTZ R0, R175, R0 ;  /* 0x00000000af007221 */ /* 0x000fe20000010000 */
[----:B------:R-:W-:Y:S06]  /*4030*/  @!P2 BRA `(.L_x_11362) ;  /* 0x000000280080a947 */ /* 0x000fec0003800000 */
[----:B------:R-:W-:Y:S02]  /*4040*/  IMAD.MOV.U32 R209, RZ, RZ, R21 ;  /* 0x000000ffffd17224 */ /* 0x000fe400078e0015 */
[----:B------:R-:W-:-:S07]  /*4050*/  IMAD.MOV.U32 R208, RZ, RZ, R20 ;  /* 0x000000ffffd07224 */ /* 0x000fce00078e0014 */
.L_x_11371:
[----:B------:R-:W-:-:S04]  /*4060*/  UIADD3 UR36, UR36, 0x1, URZ ;  /* 0x0000000124247890 */ /* 0x000fc8000fffe03f */
[----:B------:R-:W-:-:S04]  /*4070*/  UISETP.NE.AND UP0, UPT, UR36, 0x2, UPT ;  /* 0x000000022400788c */ /* 0x000fc8000bf05270 */
[----:B------:R-:W-:Y:S02]  /*4080*/  USEL UR5, URZ, 0x1, UP0 ;  /* 0x000000013f057887 */ /* 0x000fe40008000000 */
[----:B------:R-:W-:Y:S02]  /*4090*/  USEL UR36, UR36, URZ, UP0 ;  /* 0x0000003f24247287 */ /* 0x000fe40008000000 */
[----:B------:R-:W-:Y:S01]  /*40a0*/  ULOP3.LUT UR37, UR37, UR5, URZ, 0x3c, !UPT ;  /* 0x0000000525257292 */ /* 0x000fe2000f8e3c3f */
[----:B0-----:R-:W-:Y:S11]  /*40b0*/  @!P0 BRA `(.L_x_11363) ;  /* 0x0000000000048947 */ /* 0x001ff60003800000 */
[----:B------:R-:W-:Y:S01]  /*40c0*/  BPT.TRAP 0x1 ;  /* 0x000000040000795c */ /* 0x000fe20000300000 */
.L_x_11363:
        /* <DEDUP_REMOVED lines=9> */
.L_x_11364:
[----:B-1----:R-:W-:Y:S05]  /*4160*/  @P2 BRA `(.L_x_11365) ;  /* 0x0000000000082947 */ /* 0x002fea0003800000 */
[----:B------:R-:W1:Y:S02]  /*4170*/  SYNCS.PHASECHK.TRANS64.TRYWAIT P2, [UR5+0x32430], R13 ;  /* 0x0324300dff0075a7 */ /* 0x000e640008040145 */
[----:B-1----:R-:W-:Y:S05]  /*4180*/  @!P2 BRA `(.L_x_11366) ;  /* 0x000000d00088a947 */ /* 0x002fea0003800000 */
.L_x_11365:
[----:B------:R-:W-:Y:S01]  /*4190*/  R2UR UR52, R22 ;  /* 0x00000000163472ca */ /* 0x000fe200000e0000 */
[----:B------:R-:W-:Y:S01]  /*41a0*/  UIMAD UR6, UR36, 0x300, UR39 ;  /* 0x00000300240678a4 */ /* 0x000fe2000f8e0227 */
[----:B------:R-:W-:Y:S01]  /*41b0*/  R2UR UR53, R23 ;  /* 0x00000000173572ca */ /* 0x000fe200000e0000 */
[----:B------:R-:W-:Y:S01]  /*41c0*/  WARPGROUP.ARRIVE ;  /* 0x00000000000079c5 */ /* 0x000fe20000000000 */
        /* <DEDUP_REMOVED lines=27> */
.L_x_11367:
[----:B------:R2:W3:Y:S01]  /*4380*/  SYNCS.PHASECHK.TRANS64.TRYWAIT P2, [UR5+0x32450], R13 ;  /* 0x0324500dff0075a7 */ /* 0x0004e20008040145 */
[----:B------:R-:W-:Y:S05]  /*4390*/  @!P0 BRA `(.L_x_11368) ;  /* 0x0000000000048947 */ /* 0x000fea0003800000 */
[----:B------:R-:W-:Y:S01]  /*43a0*/  BPT.TRAP 0x1 ;  /* 0x000000040000795c */ /* 0x000fe20000300000 */
.L_x_11368:
[----:B---3--:R-:W-:Y:S05]  /*43b0*/  @P2 BRA `(.L_x_11369) ;  /* 0x0000000000082947 */ /* 0x008fea0003800000 */
[----:B------:R-:W3:Y:S02]  /*43c0*/  SYNCS.PHASECHK.TRANS64.TRYWAIT P2, [UR5+0x32450], R13 ;  /* 0x0324500dff0075a7 */ /* 0x000ee40008040145 */
[----:B---3--:R-:W-:Y:S05]  /*43d0*/  @!P2 BRA `(.L_x_11370) ;  /* 0x000000d0000ca947 */ /* 0x008fea0003800000 */
.L_x_11369:
[----:B------:R-:W-:Y:S01]  /*43e0*/  R2UR UR52, R10 ;  /* 0x000000000a3472ca */ /* 0x000fe200000e0000 */
[----:B------:R-:W-:Y:S01]  /*43f0*/  UIMAD UR6, UR36, 0xc00, UR38 ;  /* 0x00000c00240678a4 */ /* 0x000fe2000f8e0226 */
[----:B------:R-:W-:Y:S01]  /*4400*/  R2UR UR53, R11 ;  /* 0x000000000b3572ca */ /* 0x000fe200000e0000 */
[----:B------:R-:W-:Y:S01]  /*4410*/  WARPGROUP.ARRIVE ;  /* 0x00000000000079c5 */ /* 0x000fe20000000000 */
[----:B------:R-:W-:Y:S01]  /*4420*/  UMOV UR55, 0x40000040 ;  /* 0x4000004000377882 */ /* 0x000fe20000000000 */
[----:B------:R-:W-:Y:S01]  /*4430*/  UIADD3 UR10, UR6, 0x302, URZ ;  /* 0x00000302060a7890 */ /* 0x000fe2000fffe03f */
[----:B------:R-:W-:Y:S01]  /*4440*/  R2UR UR58, R201 ;  /* 0x00000000c93a72ca */ /* 0x000fe200000e0000 */
[----:B------:R-:W-:Y:S01]  /*4450*/  UMOV UR11, 0x40000040 ;  /* 0x40000040000b7882 */ /* 0x000fe20000000000 */
[----:B------:R-:W-:Y:S01]  /*4460*/  UMOV UR54, UR6 ;  /* 0x0000000600367c82 */ /* 0x000fe20008000000 */
[----:B------:R-:W-:Y:S01]  /*4470*/  UIADD3 UR14, UR6, 0x304, URZ ;  /* 0x00000304060e7890 */ /* 0x000fe2000fffe03f */
[----:B012---:R-:W-:Y:S01]  /*4480*/  IMAD.MOV.U32 R13, RZ, RZ, -0x2 ;  /* 0xfffffffeff0d7424 */ /* 0x007fe200078e00ff */
[----:B------:R-:W-:Y:S01]  /*4490*/  UMOV UR15, 0x40000040 ;  /* 0x40000040000f7882 */ /* 0x000fe20000000000 */
[----:B------:R-:W-:Y:S01]  /*44a0*/  UIADD3 UR18, UR6, 0x306, URZ ;  /* 0x0000030606127890 */ /* 0x000fe2000fffe03f */
[----:B------:R-:W0:Y:S01]  /*44b0*/  S2R R217, SR_TID.X ;  /* 0x0000000000d97919 */ /* 0x000e220000002100 */
        /* <DEDUP_REMOVED lines=20> */
[----:B0-----:R-:W-:-:S05]  /*4600*/  SHF.R.U32.HI R217, RZ, 0x7, R217 ;  /* 0x00000007ffd97819 */ /* 0x001fca00000116d9 */
        /* <DEDUP_REMOVED lines=26> */
[----:B------:R-:W-:Y:S01]  /*47b0*/  UMOV UR55, 0x40000040 ;  /* 0x4000004000377882 */ /* 0x000fe20000000000 */
[----:B------:R-:W-:Y:S01]  /*47c0*/  UMOV UR52, UR56 ;  /* 0x0000003800347c82 */ /* 0x000fe20008000000 */
[----:B------:R-:W-:Y:S01]  /*47d0*/  UMOV UR53, UR57 ;  /* 0x0000003900357c82 */ /* 0x000fe20008000000 */
[----:B------:R-:W-:-:S04]  /*47e0*/  USHF.L.U32 UR6, UR60, 0x7, URZ ;  /* 0x000000073c067899 */ /* 0x000fc8000800063f */
[----:B------:R-:W-:-:S04]  /*47f0*/  UIMAD UR6, UR4, -0x60, UR6 ;  /* 0xffffffa0040678a4 */ /* 0x000fc8000f8e0206 */
[----:B------:R-:W-:-:S04]  /*4800*/  UIADD3 UR6, UR6, 0x1, UR58 ;  /* 0x0000000106067890 */ /* 0x000fc8000fffe03a */
[----:B------:R-:W-:-:S06]  /*4810*/  UIADD3 UR6, UR6, -UR61, URZ ;  /* 0x8000003d06067290 */ /* 0x000fcc000fffe03f */
[----:B------:R-:W-:-:S04]  /*4820*/  IMAD R20, R204, R13, UR6 ;  /* 0x00000006cc147e24 */ /* 0x000fc8000f8e020d */
        /* <DEDUP_REMOVED lines=46> */
[C---:B------:R-:W-:Y:S02]  /*4b10*/  ISETP.GT.AND P6, PT, R20.reuse, 0x11, PT ;  /* 0x000000111400780c */ /* 0x040fe40003fc4270 */
[C---:B------:R-:W-:Y:S02]  /*4b20*/  ISETP.GT.AND P5, PT, R20.reuse, 0x18, PT ;  /* 0x000000181400780c */ /* 0x040fe40003fa4270 */
[C---:B------:R-:W-:Y:S02]  /*4b30*/  ISETP.GT.AND P2, PT, R20.reuse, 0x19, PT ;  /* 0x000000191400780c */ /* 0x040fe40003f44270 */
[----:B------:R-:W-:Y:S02]  /*4b40*/  ISETP.GT.AND P3, PT, R20, 0x20, PT ;  /* 0x000000201400780c */ /* 0x000fe40003f64270 */
[----:B------:R-:W-:Y:S02]  /*4b50*/  FSEL R160, R160, -INF , P4 ;  /* 0xff800000a0a07808 */ /* 0x000fe40002000000 */
[----:B------:R-:W-:-:S02]  /*4b60*/  ISETP.GT.AND P4, PT, R20, 0x21, PT ;  /* 0x000000211400780c */ /* 0x000fc40003f84270 */
[----:B------:R-:W-:Y:S02]  /*4b70*/  FSEL R161, R161, -INF , P6 ;  /* 0xff800000a1a17808 */ /* 0x000fe40003000000 */
[----:B------:R-:W-:Y:S02]  /*4b80*/  FSEL R164, R164, -INF , P5 ;  /* 0xff800000a4a47808 */ /* 0x000fe40002800000 */
[----:B------:R-:W-:Y:S02]  /*4b90*/  FSEL R165, R165, -INF , P2 ;  /* 0xff800000a5a57808 */ /* 0x000fe40001000000 */
[----:B------:R-:W-:Y:S02]  /*4ba0*/  FSEL R168, R168, -INF , P3 ;  /* 0xff800000a8a87808 */ /* 0x000fe40001800000 */
[C---:B------:R-:W-:Y:S02]  /*4bb0*/  ISETP.GT.AND P6, PT, R20.reuse, 0x28, PT ;  /* 0x000000281400780c */ /* 0x040fe40003fc4270 */
[----:B------:R-:W-:-:S02]  /*4bc0*/  ISETP.GT.AND P5, PT, R20, 0x29, PT ;  /* 0x000000291400780c */ /* 0x000fc40003fa4270 */
[C---:B------:R-:W-:Y:S02]  /*4bd0*/  ISETP.GT.AND P2, PT, R20.reuse, 0x30, PT ;  /* 0x000000301400780c */ /* 0x040fe40003f44270 */
[C---:B------:R-:W-:Y:S02]  /*4be0*/  ISETP.GT.AND P3, PT, R20.reuse, 0x31, PT ;  /* 0x000000311400780c */ /* 0x040fe40003f64270 */
[----:B------:R-:W-:Y:S02]  /*4bf0*/  FSEL R169, R169, -INF , P4 ;  /* 0xff800000a9a97808 */ /* 0x000fe40002000000 */
[----:B------:R-:W-:Y:S02]  /*4c00*/  ISETP.GT.AND P4, PT, R20, 0x38, PT ;  /* 0x000000381400780c */ /* 0x000fe40003f84270 */
[----:B------:R-:W-:Y:S02]  /*4c10*/  FMNMX.FTZ R210, R152, R208, !PT ;  /* 0x000000d098d27209 */ /* 0x000fe40007810000 */
[----:B------:R-:W-:-:S02]  /*4c20*/  FSEL R172, R172, -INF , P6 ;  /* 0xff800000acac7808 */ /* 0x000fc40003000000 */
[----:B------:R-:W-:Y:S02]  /*4c30*/  FSEL R173, R173, -INF , P5 ;  /* 0xff800000adad7808 */ /* 0x000fe40002800000 */
[----:B------:R-:W-:Y:S02]  /*4c40*/  FSEL R176, R176, -INF , P2 ;  /* 0xff800000b0b07808 */ /* 0x000fe40001000000 */
[----:B------:R-:W-:Y:S02]  /*4c50*/  FSEL R177, R177, -INF , P3 ;  /* 0xff800000b1b17808 */ /* 0x000fe40001800000 */
[C---:B------:R-:W-:Y:S02]  /*4c60*/  ISETP.GT.AND P6, PT, R20.reuse, 0x39, PT ;  /* 0x000000391400780c */ /* 0x040fe40003fc4270 */
[C---:B------:R-:W-:Y:S02]  /*4c70*/  ISETP.GT.AND P5, PT, R20.reuse, 0x40, PT ;  /* 0x000000401400780c */ /* 0x040fe40003fa4270 */
[----:B------:R-:W-:-:S02]  /*4c80*/  ISETP.GT.AND P2, PT, R20, 0x41, PT ;  /* 0x000000411400780c */ /* 0x000fc40003f44270 */
[----:B------:R-:W-:Y:S02]  /*4c90*/  ISETP.GT.AND P3, PT, R20, 0x48, PT ;  /* 0x000000481400780c */ /* 0x000fe40003f64270 */
[----:B------:R-:W-:Y:S02]  /*4ca0*/  FSEL R180, R180, -INF , P4 ;  /* 0xff800000b4b47808 */ /* 0x000fe40002000000 */
[----:B------:R-:W-:Y:S02]  /*4cb0*/  ISETP.GT.AND P4, PT, R20, 0x49, PT ;  /* 0x000000491400780c */ /* 0x000fe40003f84270 */
[----:B------:R-:W-:Y:S02]  /*4cc0*/  FMNMX.FTZ R21, R153, R210, !PT ;  /* 0x000000d299157209 */ /* 0x000fe40007810000 */
[----:B------:R-:W-:Y:S02]  /*4cd0*/  FSEL R181, R181, -INF , P6 ;  /* 0xff800000b5b57808 */ /* 0x000fe40003000000 */
[----:B------:R-:W-:-:S02]  /*4ce0*/  FSEL R184, R184, -INF , P5 ;  /* 0xff800000b8b87808 */ /* 0x000fc40002800000 */
[----:B------:R-:W-:Y:S02]  /*4cf0*/  FSEL R185, R185, -INF , P2 ;  /* 0xff800000b9b97808 */ /* 0x000fe40001000000 */
[----:B------:R-:W-:Y:S02]  /*4d00*/  FSEL R188, R188, -INF , P3 ;  /* 0xff800000bcbc7808 */ /* 0x000fe40001800000 */
[C---:B------:R-:W-:Y:S02]  /*4d10*/  ISETP.GT.AND P6, PT, R20.reuse, 0x50, PT ;  /* 0x000000501400780c */ /* 0x040fe40003fc4270 */
[C---:B------:R-:W-:Y:S02]  /*4d20*/  ISETP.GT.AND P5, PT, R20.reuse, 0x51, PT ;  /* 0x000000511400780c */ /* 0x040fe40003fa4270 */
[C---:B------:R-:W-:Y:S02]  /*4d30*/  ISETP.GT.AND P2, PT, R20.reuse, 0x58, PT ;  /* 0x000000581400780c */ /* 0x040fe40003f44270 */
[----:B------:R-:W-:-:S02]  /*4d40*/  ISETP.GT.AND P3, PT, R20, 0x59, PT ;  /* 0x000000591400780c */ /* 0x000fc40003f64270 */
[----:B------:R-:W-:Y:S02]  /*4d50*/  FSEL R189, R189, -INF , P4 ;  /* 0xff800000bdbd7808 */ /* 0x000fe40002000000 */
[----:B------:R-:W-:Y:S02]  /*4d60*/  FMNMX.FTZ R20, R156, R21, !PT ;  /* 0x000000159c147209 */ /* 0x000fe40007810000 */
[----:B------:R-:W-:Y:S02]  /*4d70*/  ISETP.GT.AND P4, PT, R13, RZ, PT ;  /* 0x000000ff0d00720c */ /* 0x000fe40003f84270 */
        /* <DEDUP_REMOVED lines=95> */
[----:B------:R-:W0:Y:S01]  /*5370*/  LDC R13, c[0x0][0xa80] ;  /* 0x0002a000ff0d7b82 */ /* 0x000e220000000800 */
[----:B------:R-:W-:-:S03]  /*5380*/  FMNMX.FTZ R21, R199, R20, !PT ;  /* 0x00000014c7157209 */ /* 0x000fc60007810000 */
[----:B------:R-:W1:Y:S04]  /*5390*/  SHFL.BFLY PT, R159, R158, 0x2, 0x1f ;  /* 0x0c401f009e9f7f89 */ /* 0x000e6800000e0000 */
[----:B------:R-:W2:Y:S01]  /*53a0*/  SHFL.BFLY PT, R214, R21, 0x2, 0x1f ;  /* 0x0c401f0015d67f89 */ /* 0x000ea200000e0000 */
[----:B-1----:R-:W-:Y:S02]  /*53b0*/  FMNMX.FTZ R159, R158, R159, !PT ;  /* 0x0000009f9e9f7209 */ /* 0x002fe40007810000 */
[----:B--2---:R-:W-:-:S03]  /*53c0*/  FMNMX.FTZ R167, R21, R214, !PT ;  /* 0x000000d615a77209 */ /* 0x004fc60007810000 */
[----:B------:R-:W1:Y:S04]  /*53d0*/  SHFL.BFLY PT, R20, R159, 0x1, 0x1f ;  /* 0x0c201f009f147f89 */ /* 0x000e6800000e0000 */
[----:B------:R-:W2:Y:S01]  /*53e0*/  SHFL.BFLY PT, R216, R167, 0x1, 0x1f ;  /* 0x0c201f00a7d87f89 */ /* 0x000ea200000e0000 */
[----:B-1----:R-:W-:Y:S02]  /*53f0*/  FMNMX.FTZ R20, R159, R20, !PT ;  /* 0x000000149f147209 */ /* 0x002fe40007810000 */
[----:B--2---:R-:W-:-:S03]  /*5400*/  FMNMX.FTZ R21, R167, R216, !PT ;  /* 0x000000d8a7157209 */ /* 0x004fc60007810000 */
[CC--:B0-----:R-:W-:Y:S01]  /*5410*/  FMUL.FTZ R214, R20.reuse, R13.reuse ;  /* 0x0000000d14d67220 */ /* 0x0c1fe20000410000 */
        /* <DEDUP_REMOVED lines=16> */
[----:B------:R-:W-:Y:S01]  /*5520*/  IADD3 R156, -R217, 0xb, RZ ;  /* 0x0000000bd99c7810 */ /* 0x000fe20007ffe1ff */
[-C--:B------:R-:W-:Y:S01]  /*5530*/  FMUL.FTZ R209, R152, R13.reuse ;  /* 0x0000000d98d17220 */ /* 0x080fe20000410000 */
[----:B------:R-:W-:Y:S02]  /*5540*/  @!P1 VIADD R152, R212, 0x32440 ;  /* 0x00032440d4989836 */ /* 0x000fe40000000000 */
[-C--:B------:R-:W-:Y:S01]  /*5550*/  FMUL.FTZ R217, R154, R13.reuse ;  /* 0x0000000d9ad97220 */ /* 0x080fe20000410000 */
[-C--:B------:R-:W-:Y:S01]  /*5560*/  FFMA.FTZ R157, R157, R13.reuse, -R214 ;  /* 0x0000000d9d9d7223 */ /* 0x080fe200000108d6 */
[-C--:B------:R-:W-:Y:S01]  /*5570*/  FFMA.FTZ R211, R211, R13.reuse, -R216 ;  /* 0x0000000dd3d37223 */ /* 0x080fe200000108d8 */
[----:B------:R-:W-:Y:S01]  /*5580*/  MUFU.EX2 R158, R158 ;  /* 0x0000009e009e7308 */ /* 0x000fe20000000800 */
[----:B------:R-:W-:Y:S01]  /*5590*/  @!P1 PRMT R152, RZ, 0x654, R152 ;  /* 0x00000654ff989816 */ /* 0x000fe20000000098 */
[----:B------:R0:W-:Y:S06]  /*55a0*/  BAR.ARV R156, 0x100 ;  /* 0x0004009c0000751d */ /* 0x0001ec0000002000 */
[----:B------:R1:W-:Y:S01]  /*55b0*/  @!P1 SYNCS.ARRIVE.TRANS64.RED.A1T0 RZ, [R152+URZ], RZ ;  /* 0x000000ff98ff99a7 */ /* 0x0003e2000810043f */
[----:B------:R-:W2:Y:S01]  /*55c0*/  MUFU.EX2 R209, R209 ;  /* 0x000000d100d17308 */ /* 0x000ea20000000800 */
[----:B------:R-:W-:Y:S01]  /*55d0*/  UIMAD UR5, UR36, 0xc00, UR7 ;  /* 0x00000c00240578a4 */ /* 0x000fe2000f8e0207 */
[-CC-:B------:R-:W-:Y:S01]  /*55e0*/  FFMA.FTZ R160, R160, R13.reuse, -R214.reuse ;  /* 0x0000000da0a07223 */ /* 0x180fe200000108d6 */
[-CC-:B------:R-:W-:Y:S01]  /*55f0*/  FFMA.FTZ R161, R161, R13.reuse, -R214.reuse ;  /* 0x0000000da1a17223 */ /* 0x180fe200000108d6 */
[-CC-:B------:R-:W-:Y:S01]  /*5600*/  FFMA.FTZ R164, R164, R13.reuse, -R214.reuse ;  /* 0x0000000da4a47223 */ /* 0x180fe200000108d6 */
[-C--:B------:R-:W-:Y:S01]  /*5610*/  FFMA.FTZ R165, R165, R13.reuse, -R214 ;  /* 0x0000000da5a57223 */ /* 0x080fe200000108d6 */
[-CC-:B------:R-:W-:Y:S01]  /*5620*/  FFMA.FTZ R162, R162, R13.reuse, -R216.reuse ;  /* 0x0000000da2a27223 */ /* 0x180fe200000108d8 */
[-CC-:B------:R-:W-:Y:S01]  /*5630*/  FFMA.FTZ R163, R163, R13.reuse, -R216.reuse ;  /* 0x0000000da3a37223 */ /* 0x180fe200000108d8 */
[----:B------:R-:W3:Y:S01]  /*5640*/  MUFU.EX2 R217, R217 ;  /* 0x000000d900d97308 */ /* 0x000ee20000000800 */
[----:B------:R-:W-:Y:S01]  /*5650*/  UMOV UR10, UR5 ;  /* 0x00000005000a7c82 */ /* 0x000fe20008000000 */
[-CC-:B------:R-:W-:Y:S01]  /*5660*/  FFMA.FTZ R166, R166, R13.reuse, -R216.reuse ;  /* 0x0000000da6a67223 */ /* 0x180fe200000108d8 */
[-C--:B------:R-:W-:Y:S01]  /*5670*/  FFMA.FTZ R210, R210, R13.reuse, -R216 ;  /* 0x0000000dd2d27223 */ /* 0x080fe200000108d8 */
[-CC-:B------:R-:W-:Y:S01]  /*5680*/  FFMA.FTZ R168, R168, R13.reuse, -R214.reuse ;  /* 0x0000000da8a87223 */ /* 0x180fe200000108d6 */
[-CC-:B------:R-:W-:Y:S01]  /*5690*/  FFMA.FTZ R169, R169, R13.reuse, -R214.reuse ;  /* 0x0000000da9a97223 */ /* 0x180fe200000108d6 */
[-CC-:B------:R-:W-:Y:S01]  /*56a0*/  FFMA.FTZ R172, R172, R13.reuse, -R214.reuse ;  /* 0x0000000dacac7223 */ /* 0x180fe200000108d6 */
[----:B------:R-:W-:Y:S01]  /*56b0*/  FFMA.FTZ R173, R173, R13, -R214 ;  /* 0x0000000dadad7223 */ /* 0x000fe200000108d6 */
[----:B------:R-:W1:Y:S01]  /*56c0*/  MUFU.EX2 R159, R159 ;  /* 0x0000009f009f7308 */ /* 0x000e620000000800 */
[-C--:B--2---:R-:W-:Y:S01]  /*56d0*/  FMUL.FTZ R24, R24, R209.reuse ;  /* 0x000000d118187220 */ /* 0x084fe20000410000 */
        /* <DEDUP_REMOVED lines=134> */
[----:B------:R-:W-:Y:S01]  /*5f40*/  MUFU.EX2 R160, R160 ;  /* 0x000000a000a07308 */ /* 0x000fe20000000800 */
[----:B--2---:R-:W-:Y:S01]  /*5f50*/  F2FP.BF16.F32.PACK_AB R154, R157, R167 ;  /* 0x000000a79d9a723e */ /* 0x004fe200000010ff */
[--C-:B------:R-:W-:Y:S01]  /*5f60*/  FFMA.FTZ R170, R170, R13, -R216.reuse ;  /* 0x0000000daaaa7223 */ /* 0x100fe200000108d8 */
[----:B----4-:R-:W-:Y:S01]  /*5f70*/  F2FP.BF16.F32.PACK_AB R153, R215, R213 ;  /* 0x000000d5d799723e */ /* 0x010fe200000010ff */
[--C-:B------:R-:W-:Y:S01]  /*5f80*/  FFMA.FTZ R171, R171, R13, -R216.reuse ;  /* 0x0000000dabab7223 */ /* 0x100fe200000108d8 */
[----:B-----5:R-:W-:Y:S01]  /*5f90*/  F2FP.BF16.F32.PACK_AB R155, R208, R211 ;  /* 0x000000d3d09b723e */ /* 0x020fe200000010ff */
[----:B------:R0:W-:Y:S01]  /*5fa0*/  BAR.SYNC.DEFER_BLOCKING R227, 0x100 ;  /* 0x000400e30000751d */ /* 0x0001e20000010000 */
[-CC-:B------:R-:W-:Y:S01]  /*5fb0*/  FFMA.FTZ R174, R174, R13.reuse, -R216.reuse ;  /* 0x0000000daeae7223 */ /* 0x180fe200000108d8 */
[-C--:B------:R-:W-:Y:S01]  /*5fc0*/  FFMA.FTZ R175, R175, R13.reuse, -R216 ;  /* 0x0000000dafaf7223 */ /* 0x080fe200000108d8 */
[-CC-:B------:R-:W-:Y:S01]  /*5fd0*/  FFMA.FTZ R176, R176, R13.reuse, -R214.reuse ;  /* 0x0000000db0b07223 */ /* 0x180fe200000108d6 */
[-CC-:B------:R-:W-:Y:S01]  /*5fe0*/  FFMA.FTZ R177, R177, R13.reuse, -R214.reuse ;  /* 0x0000000db1b17223 */ /* 0x180fe200000108d6 */
[-CC-:B------:R-:W-:Y:S01]  /*5ff0*/  FFMA.FTZ R180, R180, R13.reuse, -R214.reuse ;  /* 0x0000000db4b47223 */ /* 0x180fe200000108d6 */
[----:B------:R-:W1:Y:S01]  /*6000*/  MUFU.EX2 R161, R161 ;  /* 0x000000a100a17308 */ /* 0x000e620000000800 */
        /* <DEDUP_REMOVED lines=30> */
[----:B------:R-:W-:Y:S01]  /*61f0*/  ISETP.LT.AND P2, PT, R207, UR4, PT ;  /* 0x00000004cf007c0c */ /* 0x000fe2000bf41270 */
[----:B------:R-:W-:Y:S01]  /*6200*/  @!P1 VIADD R212, R212, 0x32460 ;  /* 0x00032460d4d49836 */ /* 0x000fe20000000000 */
[----:B------:R-:W2:Y:S01]  /*6210*/  MUFU.EX2 R163, R163 ;  /* 0x000000a300a37308 */ /* 0x000ea20000000800 */
[----:B------:R-:W-:Y:S01]  /*6220*/  FADD.FTZ R0, R159, R0 ;  /* 0x000000009f007221 */ /* 0x000fe20000010000 */
[----:B------:R-:W-:Y:S01]  /*6230*/  FADD.FTZ R12, R215, R12 ;  /* 0x0000000cd70c7221 */ /* 0x000fe20000010000 */
[----:B------:R-:W-:Y:S01]  /*6240*/  UIADD3 UR4, UR4, -0x1, URZ ;  /* 0xffffffff04047890 */ /* 0x000fe2000fffe03f */
        /* <DEDUP_REMOVED lines=16> */
[----:B------:R-:W0:Y:S08]  /*6350*/  MUFU.EX2 R175, R175 ;  /* 0x000000af00af7308 */ /* 0x000e300000000800 */
[----:B------:R-:W-:Y:S08]  /*6360*/  MUFU.EX2 R176, R176 ;  /* 0x000000b000b07308 */ /* 0x000ff00000000800 */
[----:B------:R-:W0:Y:S08]  /*6370*/  MUFU.EX2 R177, R177 ;  /* 0x000000b100b17308 */ /* 0x000e300000000800 */
[----:B------:R-:W-:Y:S08]  /*6380*/  MUFU.EX2 R180, R180 ;  /* 0x000000b400b47308 */ /* 0x000ff00000000800 */
[----:B------:R-:W-:Y:S08]  /*6390*/  MUFU.EX2 R181, R181 ;  /* 0x000000b500b57308 */ /* 0x000ff00000000800 */
[----:B------:R-:W-:Y:S08]  /*63a0*/  MUFU.EX2 R178, R178 ;  /* 0x000000b200b27308 */ /* 0x000ff00000000800 */
[----:B------:R-:W0:Y:S08]  /*63b0*/  MUFU.EX2 R179, R179 ;  /* 0x000000b300b37308 */ /* 0x000e300000000800 */
        /* <DEDUP_REMOVED lines=15> */
[----:B------:R-:W0:Y:S01]  /*64b0*/  MUFU.EX2 R195, R195 ;  /* 0x000000c300c37308 */ /* 0x000e220000000800 */
[----:B------:R-:W-:-:S02]  /*64c0*/  WARPGROUP.DEPBAR.LE gsb0, 0x0 ;  /* 0x00008000000079c5 */ /* 0x000fc40000010000 */
[----:B-1----:R-:W-:-:S05]  /*64d0*/  F2FP.BF16.F32.PACK_AB R152, R161, R160 ;  /* 0x000000a0a198723e */ /* 0x002fca00000010ff */
[----:B------:R-:W-:Y:S01]  /*64e0*/  MUFU.EX2 R198, R198 ;  /* 0x000000c600c67308 */ /* 0x000fe20000000800 */
[----:B--2---:R-:W-:Y:S01]  /*64f0*/  F2FP.BF16.F32.PACK_AB R153, R163, R162 ;  /* 0x000000a2a399723e */ /* 0x004fe200000010ff */
[----:B------:R-:W-:Y:S01]  /*6500*/  FADD.FTZ R160, R160, R157 ;  /* 0x0000009da0a07221 */ /* 0x000fe20000010000 */
[----:B------:R-:W-:Y:S01]  /*6510*/  F2FP.BF16.F32.PACK_AB R154, R165, R164 ;  /* 0x000000a4a59a723e */ /* 0x000fe200000010ff */
[----:B------:R-:W-:Y:S01]  /*6520*/  FADD.FTZ R162, R162, R211 ;  /* 0x000000d3a2a27221 */ /* 0x000fe20000010000 */
[----:B---3--:R-:W-:Y:S01]  /*6530*/  F2FP.BF16.F32.PACK_AB R155, R210, R166 ;  /* 0x000000a6d29b723e */ /* 0x008fe200000010ff */
[----:B------:R-:W-:Y:S02]  /*6540*/  FADD.FTZ R161, R161, R160 ;  /* 0x000000a0a1a17221 */ /* 0x000fe40000010000 */
[----:B------:R-:W1:Y:S01]  /*6550*/  MUFU.EX2 R199, R199 ;  /* 0x000000c700c77308 */ /* 0x000e620000000800 */
        /* <DEDUP_REMOVED lines=10> */
[----:B----4-:R-:W-:Y:S01]  /*6600*/  F2FP.BF16.F32.PACK_AB R152, R169, R168 ;  /* 0x000000a8a998723e */ /* 0x010fe200000010ff */
[----:B------:R-:W-:Y:S01]  /*6610*/  FADD.FTZ R168, R168, R165 ;  /* 0x000000a5a8a87221 */ /* 0x000fe20000010000 */
[----:B-----5:R-:W-:Y:S01]  /*6620*/  F2FP.BF16.F32.PACK_AB R153, R171, R170 ;  /* 0x000000aaab99723e */ /* 0x020fe200000010ff */
        /* <DEDUP_REMOVED lines=65> */
.L_x_11362:
[----:B------:R-:W-:-:S13]  /*6a40*/  ISETP.LE.AND P2, PT, RZ, UR4, PT ;  /* 0x00000004ff007c0c */ /* 0x000fda000bf43270 */
[----:B------:R-:W-:Y:S05]  /*6a50*/  @!P2 BRA `(.L_x_11372) ;  /* 0x0000002000c8a947 */ /* 0x000fea0003800000 */
[----:B------:R-:W-:Y:S02]  /*6a60*/  IMAD.MOV.U32 R210, RZ, RZ, R21 ;  /* 0x000000ffffd27224 */ /* 0x000fe400078e0015 */
[----:B------:R-:W-:-:S07]  /*6a70*/  IMAD.MOV.U32 R201, RZ, RZ, R20 ;  /* 0x000000ffffc97224 */ /* 0x000fce00078e0014 */
.L_x_11381:
[----:B------:R-:W-:-:S04]  /*6a80*/  UIADD3 UR36, UR36, 0x1, URZ ;  /* 0x0000000124247890 */ /* 0x000fc8000fffe03f */
[----:B------:R-:W-:-:S04]  /*6a90*/  UISETP.NE.AND UP0, UPT, UR36, 0x2, UPT ;  /* 0x000000022400788c */ /* 0x000fc8000bf05270 */
[----:B------:R-:W-:Y:S02]  /*6aa0*/  USEL UR5, URZ, 0x1, UP0 ;  /* 0x000000013f057887 */ /* 0x000fe40008000000 */
[----:B------:R-:W-:Y:S02]  /*6ab0*/  USEL UR36, UR36, URZ, UP0 ;  /* 0x0000003f24247287 */ /* 0x000fe40008000000 */
[----:B------:R-:W-:Y:S01]  /*6ac0*/  ULOP3.LUT UR37, UR37, UR5, URZ, 0x3c, !UPT ;  /* 0x0000000525257292 */ /* 0x000fe2000f8e3c3f */
[----:B-1----:R-:W-:Y:S11]  /*6ad0*/  @!P0 BRA `(.L_x_11373) ;  /* 0x0000000000048947 */ /* 0x002ff60003800000 */
[----:B------:R-:W-:Y:S01]  /*6ae0*/  BPT.TRAP 0x1 ;  /* 0x000000040000795c */ /* 0x000fe20000300000 */
.L_x_11373:
[----:B------:R-:W1:Y:S01]  /*6af0*/  S2UR UR6, SR_CgaCtaId ;  /* 0x00000000000679c3 */ /* 0x000e620000008800 */
[----:B------:R-:W-:Y:S01]  /*6b00*/  UMOV UR5, 0x400 ;  /* 0x0000040000057882 */ /* 0x000fe20000000000 */
[----:B------:R-:W-:-:S05]  /*6b10*/  IMAD.U32 R13, RZ, RZ, UR37 ;  /* 0x00000025ff0d7e24 */ /* 0x000fca000f8e00ff */
[----:B------:R-:W-:Y:S01]  /*6b20*/  SHF.L.U32 R13, R13, 0x1f, RZ ;  /* 0x0000001f0d0d7819 */ /* 0x000fe200000006ff */
[----:B-1----:R-:W-:-:S04]  /*6b30*/  ULEA UR5, UR6, UR5, 0x18 ;  /* 0x0000000506057291 */ /* 0x002fc8000f8ec03f */
[----:B------:R-:W-:-:S09]  /*6b40*/  ULEA UR5, UR36, UR5, 0x3 ;  /* 0x0000000524057291 */ /* 0x000fd2000f8e183f */
[----:B------:R1:W2:Y:S01]  /*6b50*/  SYNCS.PHASECHK.TRANS64.TRYWAIT P2, [UR5+0x32430], R13 ;  /* 0x0324300dff0075a7 */ /* 0x0002a20008040145 */
[----:B------:R-:W-:Y:S05]  /*6b60*/  @!P0 BRA `(.L_x_11374) ;  /* 0x0000000000048947 */ /* 0x000fea0003800000 */
[----:B------:R-:W-:Y:S01]  /*6b70*/  BPT.TRAP 0x1 ;  /* 0x000000040000795c */ /* 0x000fe20000300000 */
.L_x_11374:
[----:B--2---:R-:W-:Y:S05]  /*6b80*/  @P2 BRA `(.L_x_11375) ;  /* 0x0000000000082947 */ /* 0x004fea0003800000 */
[----:B------:R-:W2:Y:S02]  /*6b90*/  SYNCS.PHASECHK.TRANS64.TRYWAIT P2, [UR5+0x32430], R13 ;  /* 0x0324300dff0075a7 */ /* 0x000ea40008040145 */
[----:B--2---:R-:W-:Y:S05]  /*6ba0*/  @!P2 BRA `(.L_x_11376) ;  /* 0x000000a80030a947 */ /* 0x004fea0003800000 */
.L_x_11375:
        /* <DEDUP_REMOVED lines=31> */
.L_x_11377:
[----:B------:R3:W4:Y:S01]  /*6da0*/  SYNCS.PHASECHK.TRANS64.TRYWAIT P2, [UR5+0x32450], R13 ;  /* 0x0324500dff0075a7 */ /* 0x0007220008040145 */
[----:B------:R-:W-:Y:S05]  /*6db0*/  @!P0 BRA `(.L_x_11378) ;  /* 0x0000000000048947 */ /* 0x000fea0003800000 */
[----:B------:R-:W-:Y:S01]  /*6dc0*/  BPT.TRAP 0x1 ;  /* 0x000000040000795c */ /* 0x000fe20000300000 */
.L_x_11378:
[----:B----4-:R-:W-:Y:S05]  /*6dd0*/  @P2 BRA `(.L_x_11379) ;  /* 0x0000000000082947 */ /* 0x010fea0003800000 */
[----:B------:R-:W4:Y:S02]  /*6de0*/  SYNCS.PHASECHK.TRANS64.TRYWAIT P2, [UR5+0x32450], R13 ;  /* 0x0324500dff0075a7 */ /* 0x000f240008040145 */
[----:B----4-:R-:W-:Y:S05]  /*6df0*/  @!P2 BRA `(.L_x_11380) ;  /* 0x000000a400b4a947 */ /* 0x010fea0003800000 */
.L_x_11379:
        /* <DEDUP_REMOVED lines=13> */
[----:B------:R-:W-:Y:S01]  /*6ed0*/  ISETP.LT.AND P2, PT, RZ, UR4, PT ;  /* 0x00000004ff007c0c */ /* 0x000fe2000bf41270 */
        /* <DEDUP_REMOVED lines=19> */
[----:B----4-:R-:W-:Y:S01]  /*7010*/  SHF.R.U32.HI R215, RZ, 0x7, R215 ;  /* 0x00000007ffd77819 */ /* 0x010fe200000116d7 */
[----:B------:R-:W-:Y:S01]  /*7020*/  UMOV UR51, 0x40000040 ;  /* 0x4000004000337882 */ /* 0x000fe20000000000 */
[----:B------:R-:W-:Y:S01]  /*7030*/  UIADD3 UR4, UR4, -0x1, URZ ;  /* 0xffffffff04047890 */ /* 0x000fe2000fffe03f */
        /* <DEDUP_REMOVED lines=28> */
[----:B------:R-:W-:Y:S01]  /*7200*/  UIMAD UR6, UR36, 0xc00, UR7 ;  /* 0x00000c00240678a4 */ /* 0x000fe2000f8e0207 */
        /* <DEDUP_REMOVED lines=36> */
[----:B--2---:R-:W-:-:S04]  /*7450*/  FMNMX.FTZ R20, R152, R201, !PT ;  /* 0x000000c998147209 */ /* 0x004fc80007810000 */
[----:B-1-3--:R-:W-:-:S04]  /*7460*/  FMNMX.FTZ R13, R153, R20, !PT ;  /* 0x00000014990d7209 */ /* 0x00afc80007810000 */
        /* <DEDUP_REMOVED lines=48> */
[----:B0-----:R-:W0:Y:S01]  /*7770*/  SHFL.BFLY PT, R212, R21, 0x2, 0x1f ;  /* 0x0c401f0015d47f89 */ /* 0x001e2200000e0000 */
[----:B-1----:R-:W-:-:S05]  /*7780*/  FMNMX.FTZ R209, R208, R207, !PT ;  /* 0x000000cfd0d17209 */ /* 0x002fca0007810000 */
[----:B------:R-:W1:Y:S01]  /*7790*/  SHFL.BFLY PT, R20, R209, 0x1, 0x1f ;  /* 0x0c201f00d1147f89 */ /* 0x000e6200000e0000 */
[----:B0-----:R-:W-:-:S05]  /*77a0*/  FMNMX.FTZ R211, R21, R212, !PT ;  /* 0x000000d415d37209 */ /* 0x001fca0007810000 */
[----:B------:R-:W0:Y:S01]  /*77b0*/  SHFL.BFLY PT, R214, R211, 0x1, 0x1f ;  /* 0x0c201f00d3d67f89 */ /* 0x000e2200000e0000 */
[----:B-1----:R-:W-:-:S05]  /*77c0*/  FMNMX.FTZ R20, R209, R20, !PT ;  /* 0x00000014d1147209 */ /* 0x002fca0007810000 */
[C---:B--2---:R-:W-:Y:S01]  /*77d0*/  FMUL.FTZ R212, R20.reuse, R13 ;  /* 0x0000000d14d47220 */ /* 0x044fe20000410000 */
[----:B------:R-:W-:-:S03]  /*77e0*/  FADD.FTZ R208, -R20, R201 ;  /* 0x000000c914d07221 */ /* 0x000fc60000010100 */
[-CC-:B------:R-:W-:Y:S01]  /*77f0*/  FFMA.FTZ R207, R152, R13.reuse, -R212.reuse ;  /* 0x0000000d98cf7223 */ /* 0x180fe200000108d4 */
[-C--:B------:R-:W-:Y:S01]  /*7800*/  FMUL.FTZ R201, R208, R13.reuse ;  /* 0x0000000dd0c97220 */ /* 0x080fe20000410000 */
[-CC-:B------:R-:W-:Y:S01]  /*7810*/  FFMA.FTZ R208, R153, R13.reuse, -R212.reuse ;  /* 0x0000000d99d07223 */ /* 0x180fe200000108d4 */
[-CC-:B------:R-:W-:Y:S01]  /*7820*/  FFMA.FTZ R153, R157, R13.reuse, -R212.reuse ;  /* 0x0000000d9d997223 */ /* 0x180fe200000108d4 */
[-CC-:B------:R-:W-:Y:S01]  /*7830*/  FFMA.FTZ R209, R156, R13.reuse, -R212.reuse ;  /* 0x0000000d9cd17223 */ /* 0x180fe200000108d4 */
[----:B------:R-:W-:Y:S01]  /*7840*/  IADD3 R156, -R215, 0xb, RZ ;  /* 0x0000000bd79c7810 */ /* 0x000fe20007ffe1ff */
[----:B------:R-:W-:Y:S01]  /*7850*/  MUFU.EX2 R207, R207 ;  /* 0x000000cf00cf7308 */ /* 0x000fe20000000800 */
[-CC-:B------:R-:W-:Y:S01]  /*7860*/  FFMA.FTZ R160, R160, R13.reuse, -R212.reuse ;  /* 0x0000000da0a07223 */ /* 0x180fe200000108d4 */
[-CC-:B------:R-:W-:Y:S01]  /*7870*/  FFMA.FTZ R161, R161, R13.reuse, -R212.reuse ;  /* 0x0000000da1a17223 */ /* 0x180fe200000108d4 */
[-CC-:B------:R-:W-:Y:S01]  /*7880*/  FFMA.FTZ R164, R164, R13.reuse, -R212.reuse ;  /* 0x0000000da4a47223 */ /* 0x180fe200000108d4 */
[-CC-:B------:R-:W-:Y:S01]  /*7890*/  FFMA.FTZ R165, R165, R13.reuse, -R212.reuse ;  /* 0x0000000da5a57223 */ /* 0x180fe200000108d4 */
[-CC-:B------:R-:W-:Y:S01]  /*78a0*/  FFMA.FTZ R168, R168, R13.reuse, -R212.reuse ;  /* 0x0000000da8a87223 */ /* 0x180fe200000108d4 */
[-CC-:B------:R-:W-:Y:S01]  /*78b0*/  FFMA.FTZ R169, R169, R13.reuse, -R212.reuse ;  /* 0x0000000da9a97223 */ /* 0x180fe200000108d4 */
[----:B0-----:R-:W-:Y:S01]  /*78c0*/  FMNMX.FTZ R21, R211, R214, !PT ;  /* 0x000000d6d3157209 */ /* 0x001fe20007810000 */
[----:B------:R-:W0:Y:S01]  /*78d0*/  MUFU.EX2 R201, R201 ;  /* 0x000000c900c97308 */ /* 0x000e220000000800 */
[-CC-:B------:R-:W-:Y:S01]  /*78e0*/  FFMA.FTZ R172, R172, R13.reuse, -R212.reuse ;  /* 0x0000000dacac7223 */ /* 0x180fe200000108d4 */
[-CC-:B------:R-:W-:Y:S01]  /*78f0*/  FFMA.FTZ R173, R173, R13.reuse, -R212.reuse ;  /* 0x0000000dadad7223 */ /* 0x180fe200000108d4 */
[-C--:B------:R-:W-:Y:S01]  /*7900*/  FFMA.FTZ R176, R176, R13.reuse, -R212 ;  /* 0x0000000db0b07223 */ /* 0x080fe200000108d4 */
        /* <DEDUP_REMOVED lines=11> */
[--C-:B------:R-:W-:Y:S01]  /*79c0*/  FFMA.FTZ R159, R159, R13, -R216.reuse ;  /* 0x0000000d9f9f7223 */ /* 0x100fe200000108d8 */
[----:B------:R2:W-:Y:S06]  /*79d0*/  BAR.ARV R156, 0x100 ;  /* 0x0004009c0000751d */ /* 0x0005ec0000002000 */
[----:B-1----:R-:W-:Y:S01]  /*79e0*/  VIADD R153, R215, 0x8 ;  /* 0x00000008d7997836 */ /* 0x002fe20000000000 */
[----:B------:R1:W-:Y:S01]  /*79f0*/  @!P1 SYNCS.ARRIVE.TRANS64.RED.A1T0 RZ, [R152+URZ], RZ ;  /* 0x000000ff98ff99a7 */ /* 0x0003e2000810043f */
[----:B------:R-:W3:Y:S01]  /*7a00*/  MUFU.EX2 R157, R157 ;  /* 0x0000009d009d7308 */ /* 0x000ee20000000800 */
[-C--:B0-----:R-:W-:Y:S01]  /*7a10*/  FMUL.FTZ R24, R24, R201.reuse ;  /* 0x000000c918187220 */ /* 0x081fe20000410000 */
        /* <DEDUP_REMOVED lines=135> */
[--C-:B------:R-:W-:Y:S01]  /*8290*/  FFMA.FTZ R162, R162, R13, -R216.reuse ;  /* 0x0000000da2a27223 */ /* 0x100fe200000108d8 */
[----:B0-----:R-:W-:Y:S01]  /*82a0*/  F2FP.BF16.F32.PACK_AB R154, R210, R209 ;  /* 0x000000d1d29a723e */ /* 0x001fe200000010ff */
[--C-:B------:R-:W-:Y:S01]  /*82b0*/  FFMA.FTZ R163, R163, R13, -R216.reuse ;  /* 0x0000000da3a37223 */ /* 0x100fe200000108d8 */
[----:B----4-:R-:W-:Y:S01]  /*82c0*/  F2FP.BF16.F32.PACK_AB R153, R214, R211 ;  /* 0x000000d3d699723e */ /* 0x010fe200000010ff */
[-CC-:B------:R-:W-:Y:S01]  /*82d0*/  FFMA.FTZ R166, R166, R13.reuse, -R216.reuse ;  /* 0x0000000da6a67223 */ /* 0x180fe200000108d8 */
[----:B-----5:R-:W-:Y:S01]  /*82e0*/  F2FP.BF16.F32.PACK_AB R155, R159, R158 ;  /* 0x0000009e9f9b723e */ /* 0x020fe200000010ff */
[-CC-:B------:R-:W-:Y:S01]  /*82f0*/  FFMA.FTZ R167, R167, R13.reuse, -R216.reuse ;  /* 0x0000000da7a77223 */ /* 0x180fe200000108d8 */
[----:B------:R-:W-:Y:S01]  /*8300*/  MUFU.EX2 R160, R160 ;  /* 0x000000a000a07308 */ /* 0x000fe20000000800 */
[-CC-:B------:R-:W-:Y:S01]  /*8310*/  FFMA.FTZ R170, R170, R13.reuse, -R216.reuse ;  /* 0x0000000daaaa7223 */ /* 0x180fe200000108d8 */
[----:B------:R-:W-:Y:S01]  /*8320*/  WARPGROUP.ARRIVE ;  /* 0x00000000000079c5 */ /* 0x000fe20000000000 */
[-CC-:B------:R-:W-:Y:S01]  /*8330*/  FFMA.FTZ R171, R171, R13.reuse, -R216.reuse ;  /* 0x0000000dabab7223 */ /* 0x180fe200000108d8 */
[-CC-:B------:R-:W-:Y:S01]  /*8340*/  FFMA.FTZ R174, R174, R13.reuse, -R216.reuse ;  /* 0x0000000daeae7223 */ /* 0x180fe200000108d8 */
[-C--:B------:R-:W-:Y:S01]  /*8350*/  FFMA.FTZ R175, R175, R13.reuse, -R216 ;  /* 0x0000000dafaf7223 */ /* 0x080fe200000108d8 */
[-C--:B------:R-:W-:Y:S01]  /*8360*/  FFMA.FTZ R181, R181, R13.reuse, -R212 ;  /* 0x0000000db5b57223 */ /* 0x080fe200000108d4 */
[-CC-:B------:R-:W-:Y:S01]  /*8370*/  FFMA.FTZ R178, R178, R13.reuse, -R216.reuse ;  /* 0x0000000db2b27223 */ /* 0x180fe200000108d8 */
[----:B------:R-:W-:Y:S01]  /*8380*/  HGMMA.64x256x16.F32.BF16 R24, R152, gdesc[UR8].tnspB, R24, gsb0 ;  /* 0x43e0000898187df0 */ /* 0x000fe20008001818 */
[----:B------:R-:W0:Y:S01]  /*8390*/  MUFU.EX2 R161, R161 ;  /* 0x000000a100a17308 */ /* 0x000e220000000800 */
[----:B------:R-:W-:Y:S01]  /*83a0*/  UIADD3 UR10, UR6, 0x80, URZ ;  /* 0x00000080060a7890 */ /* 0x000fe2000fffe03f */
[-CC-:B------:R-:W-:Y:S01]  /*83b0*/  FFMA.FTZ R179, R179, R13.reuse, -R216.reuse ;  /* 0x0000000db3b37223 */ /* 0x180fe200000108d8 */
[----:B------:R-:W-:Y:S01]  /*83c0*/  UMOV UR11, 0x40000040 ;  /* 0x40000040000b7882 */ /* 0x000fe20000000000 */
        /* <DEDUP_REMOVED lines=12> */
[----:B------:R-:W1:Y:S01]  /*8490*/  MUFU.EX2 R165, R165 ;  /* 0x000000a500a57308 */ /* 0x000e620000000800 */
        /* <DEDUP_REMOVED lines=8> */
[----:B------:R-:W-:Y:S01]  /*8520*/  FFMA.FTZ R201, R201, R0, R207 ;  /* 0x00000000c9c97223 */ /* 0x000fe200000100cf */
[----:B------:R-:W-:Y:S01]  /*8530*/  FFMA.FTZ R157, R157, R12, R211 ;  /* 0x0000000c9d9d7223 */ /* 0x000fe200000100d3 */
[----:B------:R-:W-:-:S02]  /*8540*/  @!P1 VIADD R213, R213, 0x32460 ;  /* 0x00032460d5d59836 */ /* 0x000fc40000000000 */
[----:B------:R-:W-:Y:S01]  /*8550*/  FADD.FTZ R208, R208, R201 ;  /* 0x000000c9d0d07221 */ /* 0x000fe20000010000 */
[----:B------:R-:W-:Y:S01]  /*8560*/  FADD.FTZ R157, R214, R157 ;  /* 0x0000009dd69d7221 */ /* 0x000fe20000010000 */
[----:B------:R-:W-:Y:S01]  /*8570*/  IMAD.MOV.U32 R201, RZ, RZ, R20 ;  /* 0x000000ffffc97224 */ /* 0x000fe200078e0014 */
[----:B------:R-:W3:Y:S01]  /*8580*/  MUFU.EX2 R163, R163 ;  /* 0x000000a300a37308 */ /* 0x000ee20000000800 */
[----:B------:R-:W-:Y:S01]  /*8590*/  FADD.FTZ R209, R209, R208 ;  /* 0x000000d0d1d17221 */ /* 0x000fe20000010000 */
[----:B------:R-:W-:Y:S01]  /*85a0*/  FADD.FTZ R158, R158, R157 ;  /* 0x0000009d9e9e7221 */ /* 0x000fe20000010000 */
[----:B------:R-:W-:Y:S02]  /*85b0*/  @!P1 PRMT R213, RZ, 0x654, R213 ;  /* 0x00000654ffd59816 */ /* 0x000fe400000000d5 */
[----:B------:R-:W-:Y:S01]  /*85c0*/  FADD.FTZ R209, R210, R209 ;  /* 0x000000d1d2d17221 */ /* 0x000fe20000010000 */
[----:B------:R-:W-:Y:S01]  /*85d0*/  FADD.FTZ R159, R159, R158 ;  /* 0x0000009e9f9f7221 */ /* 0x000fe20000010000 */
[----:B------:R-:W-:Y:S01]  /*85e0*/  IMAD.MOV.U32 R210, RZ, RZ, R21 ;  /* 0x000000ffffd27224 */ /* 0x000fe200078e0015 */
[----:B------:R-:W-:Y:S08]  /*85f0*/  MUFU.EX2 R166, R166 ;  /* 0x000000a600a67308 */ /* 0x000ff00000000800 */
        /* <DEDUP_REMOVED lines=120> */
.L_x_11372:
[----:B------:R-:W2:Y:S01]  /*8d80*/  SHFL.BFLY PT, R5, R12, 0x2, 0x1f ;  /* 0x0c401f000c057f89 */ /* 0x000ea200000e0000 */
[----:B------:R-:W-:Y:S01]  /*8d90*/  UIADD3 UR36, UR36, 0x1, URZ ;  /* 0x0000000124247890 */ /* 0x000fe2000fffe03f */
[----:B------:R3:W-:Y:S06]  /*8da0*/  BAR.ARV R156, 0x100 ;  /* 0x0004009c0000751d */ /* 0x0007ec0000002000 */
[----:B------:R-:W-:Y:S02]  /*8db0*/  UISETP.NE.AND UP0, UPT, UR36, 0x2, UPT ;  /* 0x000000022400788c */ /* 0x000fe4000bf05270 */
[----:B------:R-:W-:Y:S06]  /*8dc0*/  BAR.ARV 0x8, 0x120 ;  /* 0x0204800000007b1d */ /* 0x000fec0000002000 */
[----:B------:R-:W-:Y:S01]  /*8dd0*/  USEL UR4, URZ, 0x1, UP0 ;  /* 0x000000013f047887 */ /* 0x000fe20008000000 */
[----:B------:R-:W-:Y:S01]  /*8de0*/  PLOP3.LUT P0, PT, PT, PT, PT, 0x8, 0x0 ;  /* 0x000000000000781c */ /* 0x000fe20003f0e170 */
[----:B------:R-:W4:Y:S01]  /*8df0*/  SHFL.BFLY PT, R3, R0, 0x2, 0x1f ;  /* 0x0c401f0000037f89 */ /* 0x000f2200000e0000 */
[----:B------:R-:W-:Y:S01]  /*8e00*/  VIADD R221, R221, 0x1 ;  /* 0x00000001dddd7836 */ /* 0x000fe20000000000 */
[----:B------:R-:W-:Y:S01]  /*8e10*/  USEL UR36, UR36, URZ, UP0 ;  /* 0x0000003f24247287 */ /* 0x000fe20008000000 */
[----:B--2---:R-:W-:Y:S01]  /*8e20*/  FADD.FTZ R5, R5, R12 ;  /* 0x0000000c05057221 */ /* 0x004fe20000010000 */
[----:B------:R-:W-:-:S04]  /*8e30*/  ULOP3.LUT UR37, UR37, UR4, URZ, 0x3c, !UPT ;  /* 0x0000000425257292 */ /* 0x000fc8000f8e3c3f */
[----:B------:R-:W2:Y:S01]  /*8e40*/  SHFL.BFLY PT, R4, R5, 0x1, 0x1f ;  /* 0x0c201f0005047f89 */ /* 0x000ea200000e0000 */
[----:B----4-:R-:W-:Y:S01]  /*8e50*/  FADD.FTZ R3, R3, R0 ;  /* 0x0000000003037221 */ /* 0x010fe20000010000 */
[----:B------:R-:W-:-:S04]  /*8e60*/  IMAD.MOV.U32 R0, RZ, RZ, RZ ;  /* 0x000000ffff007224 */ /* 0x000fc800078e00ff */
[----:B------:R-:W4:Y:S01]  /*8e70*/  SHFL.BFLY PT, R2, R3, 0x1, 0x1f ;  /* 0x0c201f0003027f89 */ /* 0x000f2200000e0000 */
[----:B--2---:R-:W-:-:S05]  /*8e80*/  FADD.FTZ R6, R5, R4 ;  /* 0x0000000405067221 */ /* 0x004fca0000010000 */
[----:B------:R-:W-:-:S13]  /*8e90*/  FSETP.NE.FTZ.AND P2, PT, R6, RZ, PT ;  /* 0x000000ff0600720b */ /* 0x000fda0003f55000 */
[----:B------:R-:W2:Y:S01]  /*8ea0*/  @P2 MUFU.RCP R0, R6 ;  /* 0x0000000600002308 */ /* 0x000ea20000001000 */
[----:B----4-:R-:W-:Y:S01]  /*8eb0*/  FADD.FTZ R7, R3, R2 ;  /* 0x0000000203077221 */ /* 0x010fe20000010000 */
[----:B------:R-:W-:Y:S02]  /*8ec0*/  IMAD.MOV.U32 R2, RZ, RZ, RZ ;  /* 0x000000ffff027224 */ /* 0x000fe400078e00ff */
[----:B------:R-:W-:Y:S02]  /*8ed0*/  IMAD.MOV.U32 R3, RZ, RZ, -0x800000 ;  /* 0xff800000ff037424 */ /* 0x000fe400078e00ff */
[----:B------:R-:W-:Y:S02]  /*8ee0*/  FSETP.NE.FTZ.AND P1, PT, R7, RZ, PT ;  /* 0x000000ff0700720b */ /* 0x000fe40003f35000 */
[----:B------:R-:W4:Y:S01]  /*8ef0*/  @P2 MUFU.LG2 R6, R6 ;  /* 0x0000000600062308 */ /* 0x000f220000000c00 */
[-C--:B--2---:R-:W-:Y:S01]  /*8f00*/  FMUL.FTZ R8, R83, R0.reuse ;  /* 0x0000000053087220 */ /* 0x084fe20000410000 */
[-C--:B------:R-:W-:Y:S01]  /*8f10*/  FMUL.FTZ R12, R27, R0.reuse ;  /* 0x000000001b0c7220 */ /* 0x080fe20000410000 */
[----:B------:R-:W-:-:S08]  /*8f20*/  FMUL.FTZ R162, R35, R0 ;  /* 0x0000000023a27220 */ /* 0x000fd00000410000 */
[----:B------:R-:W2:Y:S01]  /*8f30*/  @P1 MUFU.LG2 R4, R7 ;  /* 0x0000000700041308 */ /* 0x000ea20000000c00 */
[C---:B------:R-:W-:Y:S01]  /*8f40*/  @P1 FMUL.FTZ R5, R13.reuse, 0.69314718246459960938 ;  /* 0x3f3172180d051820 */ /* 0x040fe20000410000 */
[----:B------:R-:W-:Y:S01]  /*8f50*/  @P2 FMUL.FTZ R13, R13, 0.69314718246459960938 ;  /* 0x3f3172180d0d2820 */ /* 0x000fe20000410000 */
[-C--:B------:R-:W-:Y:S01]  /*8f60*/  FMUL.FTZ R160, R43, R0.reuse ;  /* 0x000000002ba07220 */ /* 0x080fe20000410000 */
[-C--:B------:R-:W-:Y:S01]  /*8f70*/  FMUL.FTZ R158, R51, R0.reuse ;  /* 0x00000000339e7220 */ /* 0x080fe20000410000 */
[----:B----4-:R-:W-:Y:S01]  /*8f80*/  @P2 FMUL.FTZ R6, R6, 0.69314718246459960938 ;  /* 0x3f31721806062820 */ /* 0x010fe20000410000 */
[-C--:B---3--:R-:W-:Y:S01]  /*8f90*/  FMUL.FTZ R156, R59, R0.reuse ;  /* 0x000000003b9c7220 */ /* 0x088fe20000410000 */
[-C--:B------:R-:W-:Y:S01]  /*8fa0*/  FMUL.FTZ R154, R67, R0.reuse ;  /* 0x00000000439a7220 */ /* 0x080fe20000410000 */
[----:B------:R-:W3:Y:S01]  /*8fb0*/  @P1 MUFU.RCP R2, R7 ;  /* 0x0000000700021308 */ /* 0x000ee20000001000 */
        /* <DEDUP_REMOVED lines=125> */
.L_x_11350:
[----:B------:R-:W2:Y:S01]  /*9790*/  S2R R4, SR_CgaCtaId ;  /* 0x0000000000047919 */ /* 0x000ea20000008800 */
[----:B------:R-:W-:Y:S01]  /*97a0*/  MOV R151, 0x400 ;  /* 0x0000040000977802 */ /* 0x000fe20000000f00 */
[----:B------:R-:W-:Y:S01]  /*97b0*/  BSSY B0, `(.L_x_11382) ;  /* 0x00002b7000007945 */ /* 0x000fe20003800000 */
[----:B------:R-:W-:Y:S02]  /*97c0*/  BAR.SYNC.DEFER_BLOCKING 0x5, 0x120 ;  /* 0x0144800000007b1d */ /* 0x000fe40000010000 */
[----:B--2---:R-:W-:-:S05]  /*97d0*/  LEA R151, R4, R151, 0x18 ;  /* 0x0000009704977211 */ /* 0x004fca00078ec0ff */
[----:B------:R-:W2:Y:S02]  /*97e0*/  LDS.128 R4, [R151+0x324d0] ;  /* 0x0324d00097047984 */ /* 0x000ea40000000c00 */
[----:B--2---:R-:W-:Y:S02]  /*97f0*/  R2UR UR60, R5 ;  /* 0x00000000053c72ca */ /* 0x004fe400000e0000 */
[----:B------:R-:W-:Y:S01]  /*9800*/  R2UR UR5, R6 ;  /* 0x00000000060572ca */ /* 0x000fe200000e0000 */
[----:B------:R-:W-:Y:S06]  /*9810*/  BAR.ARV 0x4, 0x120 ;  /* 0x0104800000007b1d */ /* 0x000fec0000002000 */
[----:B------:R-:W-:Y:S08]  /*9820*/  @P0 BRA `(.L_x_11383) ;  /* 0x0000001c00980947 */ /* 0x000ff00003800000 */
[----:B------:R-:W2:Y:S01]  /*9830*/  S2R R6, SR_SWINHI ;  /* 0x0000000000067919 */ /* 0x000ea20000002f00 */
[----:B------:R-:W-:Y:S01]  /*9840*/  F2FP.BF16.F32.PACK_AB R24, R25, R24 ;  /* 0x000000181918723e */ /* 0x000fe200000010ff */
[----:B------:R-:W-:Y:S01]  /*9850*/  ULDC.64 UR6, c[0x0][0xce0] ;  /* 0x0003380000067ab9 */ /* 0x000fe20000000a00 */
[----:B------:R-:W-:Y:S01]  /*9860*/  F2FP.BF16.F32.PACK_AB R25, R12, R26 ;  /* 0x0000001a0c19723e */ /* 0x000fe200000010ff */
[----:B------:R-:W-:Y:S01]  /*9870*/  ULDC.64 UR8, c[0x0][0x208] ;  /* 0x0000820000087ab9 */ /* 0x000fe20000000a00 */
        /* <DEDUP_REMOVED lines=43> */
[----:B------:R-:W-:-:S02]  /*9b30*/  LOP3.LUT R16, R171, 0x380, RZ, 0xc0, !PT ;  /* 0x00000380ab107812 */ /* 0x000fc400078ec0ff */
[----:B------:R-:W-:Y:S02]  /*9b40*/  LOP3.LUT R94, R167, 0x380, RZ, 0xc0, !PT ;  /* 0x00000380a75e7812 */ /* 0x000fe400078ec0ff */
[----:B------:R-:W-:Y:S02]  /*9b50*/  SHF.R.U64 R11, R11, 0x3, RZ ;  /* 0x000000030b0b7819 */ /* 0x000fe400000012ff */
[----:B------:R-:W-:Y:S02]  /*9b60*/  LOP3.LUT R18, R173, 0x380, RZ, 0xc0, !PT ;  /* 0x00000380ad127812 */ /* 0x000fe400078ec0ff */
[----:B------:R-:W-:Y:S02]  /*9b70*/  LOP3.LUT R20, R175, 0x380, RZ, 0xc0, !PT ;  /* 0x00000380af147812 */ /* 0x000fe400078ec0ff */
[----:B------:R-:W-:Y:S02]  /*9b80*/  IADD3 R185, P0, R98, 0x8020, RZ ;  /* 0x0000802062b97810 */ /* 0x000fe40007f1e0ff */
[----:B------:R-:W-:-:S02]  /*9b90*/  SHF.R.U64 R14, R14, 0x3, RZ ;  /* 0x000000030e0e7819 */ /* 0x000fc400000012ff */
[----:B------:R-:W-:Y:S01]  /*9ba0*/  LOP3.LUT R22, R177, 0x380, RZ, 0xc0, !PT ;  /* 0x00000380b1167812 */ /* 0x000fe200078ec0ff */
[--C-:B------:R-:W-:Y:S01]  /*9bb0*/  IMAD.X R55, RZ, RZ, R99.reuse, P0 ;  /* 0x000000ffff377224 */ /* 0x100fe200000e0663 */
[----:B------:R-:W-:Y:S02]  /*9bc0*/  SHF.R.U64 R29, R12, 0x3, RZ ;  /* 0x000000030c1d7819 */ /* 0x000fe400000012ff */
[C---:B------:R-:W-:Y:S02]  /*9bd0*/  IADD3 R187, P4, R98.reuse, 0x8040, RZ ;  /* 0x0000804062bb7810 */ /* 0x040fe40007f9e0ff */
        /* <DEDUP_REMOVED lines=9> */
[----:B------:R-:W-:-:S02]  /*9c70*/  SHF.R.U64 R12, R94, 0x3, RZ ;  /* 0x000000035e0c7819 */ /* 0x000fc400000012ff */
[----:B------:R-:W-:Y:S01]  /*9c80*/  LOP3.LUT R98, R11, R98, RZ, 0x3c, !PT ;  /* 0x000000620b627212 */ /* 0x000fe200078e3cff */
[----:B------:R-:W-:Y:S01]  /*9c90*/  IMAD.X R11, RZ, RZ, R99, P2 ;  /* 0x000000ffff0b7224 */ /* 0x000fe200010e0663 */
[----:B------:R-:W-:Y:S02]  /*9ca0*/  SHF.R.U64 R18, R18, 0x3, RZ ;  /* 0x0000000312127819 */ /* 0x000fe400000012ff */
[----:B------:R-:W-:Y:S02]  /*9cb0*/  LOP3.LUT R38, R181, 0x380, RZ, 0xc0, !PT ;  /* 0x00000380b5267812 */ /* 0x000fe400078ec0ff */
[----:B------:R-:W-:Y:S02]  /*9cc0*/  SHF.R.U64 R20, R20, 0x3, RZ ;  /* 0x0000000314147819 */ /* 0x000fe400000012ff */
[----:B------:R-:W-:Y:S02]  /*9cd0*/  LOP3.LUT R46, R183, 0x380, RZ, 0xc0, !PT ;  /* 0x00000380b72e7812 */ /* 0x000fe400078ec0ff */
[----:B------:R-:W-:-:S02]  /*9ce0*/  LOP3.LUT R14, R14, R169, RZ, 0x3c, !PT ;  /* 0x000000a90e0e7212 */ /* 0x000fc400078e3cff */
[----:B------:R-:W-:Y:S02]  /*9cf0*/  SHF.R.U64 R22, R22, 0x3, RZ ;  /* 0x0000000316167819 */ /* 0x000fe400000012ff */
[----:B------:R-:W-:Y:S02]  /*9d00*/  LOP3.LUT R54, R185, 0x380, RZ, 0xc0, !PT ;  /* 0x00000380b9367812 */ /* 0x000fe400078ec0ff */
[----:B------:R-:W-:Y:S02]  /*9d10*/  LOP3.LUT R16, R16, R171, RZ, 0x3c, !PT ;  /* 0x000000ab10107212 */ /* 0x000fe400078e3cff */
[----:B------:R-:W-:Y:S02]  /*9d20*/  SHF.R.U64 R30, R30, 0x3, RZ ;  /* 0x000000031e1e7819 */ /* 0x000fe400000012ff */
[----:B------:R-:W-:Y:S02]  /*9d30*/  LOP3.LUT R62, R187, 0x380, RZ, 0xc0, !PT ;  /* 0x00000380bb3e7812 */ /* 0x000fe400078ec0ff */
[----:B------:R-:W-:-:S02]  /*9d40*/  LOP3.LUT R10, R12, R167, RZ, 0x3c, !PT ;  /* 0x000000a70c0a7212 */ /* 0x000fc400078e3cff */
[----:B------:R-:W-:Y:S02]  /*9d50*/  LOP3.LUT R18, R18, R173, RZ, 0x3c, !PT ;  /* 0x000000ad12127212 */ /* 0x000fe400078e3cff */
[----:B------:R-:W-:Y:S02]  /*9d60*/  SHF.R.U64 R38, R38, 0x3, RZ ;  /* 0x0000000326267819 */ /* 0x000fe400000012ff */
[----:B------:R-:W-:Y:S02]  /*9d70*/  LOP3.LUT R70, R189, 0x380, RZ, 0xc0, !PT ;  /* 0x00000380bd467812 */ /* 0x000fe400078ec0ff */
[----:B------:R-:W-:Y:S01]  /*9d80*/  MOV R98, R98 ;  /* 0x0000006200627202 */ /* 0x000fe20000000f00 */
[----:B------:R-:W-:Y:S01]  /*9d90*/  BAR.SYNC.DEFER_BLOCKING 0x1, 0x100 ;  /* 0x0044000000007b1d */ /* 0x000fe20000010000 */
[----:B------:R-:W-:Y:S02]  /*9da0*/  LOP3.LUT R20, R20, R175, RZ, 0x3c, !PT ;  /* 0x000000af14147212 */ /* 0x000fe400078e3cff */
[----:B------:R-:W-:-:S02]  /*9db0*/  SHF.R.U64 R46, R46, 0x3, RZ ;  /* 0x000000032e2e7819 */ /* 0x000fc400000012ff */
[----:B------:R-:W-:Y:S02]  /*9dc0*/  LOP3.LUT R78, R191, 0x380, RZ, 0xc0, !PT ;  /* 0x00000380bf4e7812 */ /* 0x000fe400078ec0ff */
[----:B------:R-:W-:Y:S02]  /*9dd0*/  LOP3.LUT R99, R166, 0x380, RZ, 0xc0, !PT ;  /* 0x00000380a6637812 */ /* 0x000fe400078ec0ff */
[----:B------:R-:W-:Y:S02]  /*9de0*/  LOP3.LUT R22, R22, R177, RZ, 0x3c, !PT ;  /* 0x000000b116167212 */ /* 0x000fe400078e3cff */
[----:B------:R-:W-:Y:S02]  /*9df0*/  SHF.R.U64 R54, R54, 0x3, RZ ;  /* 0x0000000336367819 */ /* 0x000fe400000012ff */
[----:B------:R-:W-:Y:S02]  /*9e00*/  MOV R14, R14 ;  /* 0x0000000e000e7202 */ /* 0x000fe40000000f00 */
[----:B------:R-:W-:-:S02]  /*9e10*/  LOP3.LUT R30, R30, R179, RZ, 0x3c, !PT ;  /* 0x000000b31e1e7212 */ /* 0x000fc400078e3cff */
[----:B------:R-:W-:Y:S02]  /*9e20*/  SHF.R.U64 R62, R62, 0x3, RZ ;  /* 0x000000033e3e7819 */ /* 0x000fe400000012ff */
[----:B------:R-:W-:Y:S02]  /*9e30*/  LOP3.LUT R94, R29, R6, RZ, 0x3c, !PT ;  /* 0x000000061d5e7212 */ /* 0x000fe400078e3cff */
[----:B------:R-:W-:Y:S02]  /*9e40*/  MOV R16, R16 ;  /* 0x0000001000107202 */ /* 0x000fe40000000f00 */
[----:B------:R-:W-:Y:S01]  /*9e50*/  LOP3.LUT R38, R38, R181, RZ, 0x3c, !PT ;  /* 0x000000b526267212 */ /* 0x000fe200078e3cff */
[----:B------:R2:W-:Y:S01]  /*9e60*/  STSM.16.M88.4 [R98], R24 ;  /* 0x0000001862007844 */ /* 0x0005e20000000200 */
[----:B------:R-:W-:Y:S02]  /*9e70*/  SHF.R.U64 R70, R70, 0x3, RZ ;  /* 0x0000000346467819 */ /* 0x000fe400000012ff */
[----:B------:R-:W-:Y:S01]  /*9e80*/  MOV R18, R18 ;  /* 0x0000001200127202 */ /* 0x000fe20000000f00 */
[----:B------:R3:W-:Y:S01]  /*9e90*/  STSM.16.M88.4 [R14], R32 ;  /* 0x000000200e007844 */ /* 0x0007e20000000200 */
[----:B------:R-:W-:-:S02]  /*9ea0*/  MOV R6, R10 ;  /* 0x0000000a00067202 */ /* 0x000fc40000000f00 */
[----:B------:R-:W-:Y:S01]  /*9eb0*/  LOP3.LUT R46, R46, R183, RZ, 0x3c, !PT ;  /* 0x000000b72e2e7212 */ /* 0x000fe200078e3cff */
[----:B------:R-:W4:Y:S01]  /*9ec0*/  LDC.64 R10, c[0x0][0xcd8] ;  /* 0x00033600ff0a7b82 */ /* 0x000f220000000a00 */
[----:B------:R-:W-:Y:S01]  /*9ed0*/  SHF.R.U64 R78, R78, 0x3, RZ ;  /* 0x000000034e4e7819 */ /* 0x000fe200000012ff */
[----:B------:R5:W-:Y:S01]  /*9ee0*/  STSM.16.M88.4 [R16], R40 ;  /* 0x0000002810007844 */ /* 0x000be20000000200 */
[----:B------:R-:W-:Y:S02]  /*9ef0*/  SHF.R.U64 R99, R99, 0x3, RZ ;  /* 0x0000000363637819 */ /* 0x000fe400000012ff */
[----:B------:R-:W-:Y:S01]  /*9f00*/  MOV R20, R20 ;  /* 0x0000001400147202 */ /* 0x000fe20000000f00 */
[----:B------:R0:W-:Y:S01]  /*9f10*/  STSM.16.M88.4 [R18], R48 ;  /* 0x0000003012007844 */ /* 0x0001e20000000200 */
[----:B------:R-:W-:Y:S02]  /*9f20*/  F2FP.BF16.F32.PACK_AB R59, R155, R59 ;  /* 0x0000003b9b3b723e */ /* 0x000fe400000010ff */
        /* <DEDUP_REMOVED lines=10> */
[----:B------:R-:W-:Y:S02]  /*9fd0*/  LOP3.LUT R62, R62, R187, RZ, 0x3c, !PT ;  /* 0x000000bb3e3e7212 */ /* 0x000fe400078e3cff */
[----:B------:R-:W-:Y:S02]  /*9fe0*/  MOV R30, R30 ;  /* 0x0000001e001e7202 */ /* 0x000fe40000000f00 */
[----:B------:R-:W-:Y:S02]  /*9ff0*/  F2FP.BF16.F32.PACK_AB R74, R77, R76 ;  /* 0x0000004c4d4a723e */ /* 0x000fe400000010ff */
[----:B------:R-:W-:Y:S01]  /*a000*/  F2FP.BF16.F32.PACK_AB R75, R9, R75 ;  /* 0x0000004b094b723e */ /* 0x000fe200000010ff */
[----:B------:R-:W-:Y:S01]  /*a010*/  IMAD.SHL.U32 R9, R206, 0x4, RZ ;  /* 0x00000004ce097824 */ /* 0x000fe200078e00ff */
[----:B------:R-:W-:-:S02]  /*a020*/  F2FP.BF16.F32.PACK_AB R81, R8, R82 ;  /* 0x000000520851723e */ /* 0x000fc400000010ff */
[----:B------:R-:W-:Y:S01]  /*a030*/  LOP3.LUT R70, R70, R189, RZ, 0x3c, !PT ;  /* 0x000000bd46467212 */ /* 0x000fe200078e3cff */
[----:B------:R0:W-:Y:S01]  /*a040*/  STSM.16.M88.4 [R30], R72 ;  /* 0x000000481e007844 */ /* 0x0001e20000000200 */
[----:B------:R-:W-:Y:S02]  /*a050*/  MOV R38, R38 ;  /* 0x0000002600267202 */ /* 0x000fe40000000f00 */
        /* <DEDUP_REMOVED lines=15> */
[----:B--2---:R-:W-:Y:S02]  /*a150*/  F2FP.BF16.F32.PACK_AB R98, R101, R100 ;  /* 0x000000646562723e */ /* 0x004fe400000010ff */
        /* <DEDUP_REMOVED lines=31> */
[----:B------:R-:W-:Y:S01]  /*a350*/  MOV R12, R12 ;  /* 0x0000000c000c7202 */ /* 0x000fe20000000f00 */
[----:B------:R0:W-:Y:S01]  /*a360*/  STSM.16.M88.4 [R6], R136 ;  /* 0x0000008806007844 */ /* 0x0001e20000000200 */
[----:B------:R-:W-:-:S02]  /*a370*/  F2FP.BF16.F32.PACK_AB R146, R149, R148 ;  /* 0x000000949592723e */ /* 0x000fc400000010ff */
[----:B------:R-:W-:Y:S02]  /*a380*/  F2FP.BF16.F32.PACK_AB R147, R0, R150 ;  /* 0x000000960093723e */ /* 0x000fe400000010ff */
[----:B------:R-:W-:Y:S02]  /*a390*/  ISETP.NE.U32.AND P2, PT, RZ, UR6, PT ;  /* 0x00000006ff007c0c */ /* 0x000fe4000bf45070 */
[----:B----4-:R-:W-:Y:S01]  /*a3a0*/  ISETP.NE.U32.AND P3, PT, R10, RZ, PT ;  /* 0x000000ff0a00720c */ /* 0x010fe20003f65070 */
[----:B------:R0:W-:Y:S01]  /*a3b0*/  STSM.16.M88.4 [R12], R144 ;  /* 0x000000900c007844 */ /* 0x0001e20000000200 */
[----:B------:R-:W-:Y:S01]  /*a3c0*/  BAR.SYNC.DEFER_BLOCKING 0x1, 0x100 ;  /* 0x0044000000007b1d */ /* 0x000fe20000010000 */
[----:B------:R-:W-:Y:S02]  /*a3d0*/  ISETP.NE.AND.EX P2, PT, RZ, UR7, PT, P2 ;  /* 0x00000007ff007c0c */ /* 0x000fe4000bf45320 */
[----:B---3--:R-:W-:Y:S02]  /*a3e0*/  SHF.L.U64.HI R14, R206, 0x2, R218 ;  /* 0x00000002ce0e7819 */ /* 0x008fe400000102da */
[----:B------:R-:W-:-:S02]  /*a3f0*/  IADD3 R10, P0, R9, R10, RZ ;  /* 0x0000000a090a7210 */ /* 0x000fc40007f1e0ff */
[----:B------:R-:W-:-:S03]  /*a400*/  ISETP.NE.AND.EX P3, PT, R11, RZ, PT, P3 ;  /* 0x000000ff0b00720c */ /* 0x000fc60003f65330 */
[----:B------:R-:W-:-:S04]  /*a410*/  IMAD.X R11, R14, 0x1, R11, P0 ;  /* 0x000000010e0b7824 */ /* 0x000fc800000e060b */
[----:B------:R-:W-:-:S04]  /*a420*/  @P2 IADD3 R8, P0, R9, UR6, RZ ;  /* 0x0000000609082c10 */ /* 0x000fc8000ff1e0ff */
[----:B------:R-:W-:Y:S02]  /*a430*/  @P2 IADD3.X R9, R14, UR7, RZ, P0, !PT ;  /* 0x000000070e092c10 */ /* 0x000fe400087fe4ff */
[----:B------:R-:W2:Y:S04]  /*a440*/  @P3 LDG.E R0, desc[UR8][R10.64] ;  /* 0x000000080a003981 */ /* 0x000ea8000c1e1900 */
[----:B------:R-:W3:Y:S01]  /*a450*/  @P2 LDG.E R8, desc[UR8][R8.64] ;  /* 0x0000000808082981 */ /* 0x000ee2000c1e1900 */
[----:B------:R-:W-:Y:S01]  /*a460*/  IMAD R13, R202, 0x40, R200 ;  /* 0x00000040ca0d7824 */ /* 0x000fe200078e02c8 */
[----:B------:R-:W-:Y:S01]  /*a470*/  UMOV UR4, URZ ;  /* 0x0000003f00047c82 */ /* 0x000fe20008000000 */
[----:B------:R-:W-:Y:S02]  /*a480*/  ULDC UR10, c[0x0][0xb88] ;  /* 0x0002e200000a7ab9 */ /* 0x000fe40000000800 */
[----:B------:R-:W-:-:S03]  /*a490*/  IMAD.WIDE R4, R13, 0x2, R4 ;  /* 0x000000020d047825 */ /* 0x000fc600078e0204 */
[C---:B------:R-:W-:Y:S02]  /*a4a0*/  IADD3 R17, P0, R4.reuse, 0x1000, RZ ;  /* 0x0000100004117810 */ /* 0x040fe40007f1e0ff */
[----:B------:R-:W-:Y:S02]  /*a4b0*/  IADD3 R13, P1, R4, 0x2000, RZ ;  /* 0x00002000040d7810 */ /* 0x000fe40007f3e0ff */
[----:B-----5:R-:W-:Y:S02]  /*a4c0*/  LOP3.LUT R16, R17, 0x380, RZ, 0xc0, !PT ;  /* 0x0000038011107812 */ /* 0x020fe400078ec0ff */
        /* <DEDUP_REMOVED lines=10> */
.L_x_11384:
[----:B------:R-:W-:Y:S01]  /*a570*/  R2UR UR16, R219 ;  /* 0x00000000db1072ca */ /* 0x000fe200000e0000 */
[----:B------:R-:W-:Y:S01]  /*a580*/  ULDC.64 UR12, c[0x0][0xc70] ;  /* 0x00031c00000c7ab9 */ /* 0x000fe20000000a00 */
[----:B------:R-:W-:Y:S01]  /*a590*/  USHF.R.S32.HI UR9, URZ, 0x1f, UR4 ;  /* 0x0000001f3f097899 */ /* 0x000fe20008011404 */
[----:B------:R-:W-:Y:S01]  /*a5a0*/  R2UR UR15, R220 ;  /* 0x00000000dc0f72ca */ /* 0x000fe200000e0000 */
[----:B------:R-:W-:Y:S01]  /*a5b0*/  UMOV UR8, UR4 ;  /* 0x0000000400087c82 */ /* 0x000fe20008000000 */
[----:B------:R-:W-:Y:S01]  /*a5c0*/  IADD3 R11, P2, R4, 0x3000, RZ ;  /* 0x00003000040b7810 */ /* 0x000fe20007f5e0ff */
[----:B------:R-:W-:Y:S01]  /*a5d0*/  ULDC.64 UR18, c[0x0][0x208] ;  /* 0x0000820000127ab9 */ /* 0x000fe20000000a00 */
[----:B------:R-:W-:Y:S02]  /*a5e0*/  SEL R73, R206, RZ, !P3 ;  /* 0x000000ffce497207 */ /* 0x000fe40005800000 */
[----:B------:R-:W-:Y:S02]  /*a5f0*/  SEL R218, R218, RZ, !P3 ;  /* 0x000000ffdada7207 */ /* 0x000fe40005800000 */
[----:B------:R-:W-:-:S02]  /*a600*/  LOP3.LUT R10, R11, 0x380, RZ, 0xc0, !PT ;  /* 0x000003800b0a7812 */ /* 0x000fc400078ec0ff */
[----:B------:R-:W-:Y:S01]  /*a610*/  USHF.R.S32.HI UR14, URZ, 0x1f, UR16 ;  /* 0x0000001f3f0e7899 */ /* 0x000fe20008011410 */
[----:B------:R-:W-:Y:S01]  /*a620*/  LOP3.LUT R12, R13, 0x380, RZ, 0xc0, !PT ;  /* 0x000003800d0c7812 */ /* 0x000fe200078ec0ff */
[----:B------:R-:W-:Y:S01]  /*a630*/  UIMAD.WIDE.U32 UR6, UR16, UR12, UR8 ;  /* 0x0000000c100672a5 */ /* 0x000fe2000f8e0008 */
[----:B------:R-:W-:Y:S01]  /*a640*/  IMAD.U32 R6, RZ, RZ, UR15 ;  /* 0x0000000fff067e24 */ /* 0x000fe2000f8e00ff */
[----:B------:R-:W-:Y:S01]  /*a650*/  UIMAD UR11, UR14, UR12, URZ ;  /* 0x0000000c0e0b72a4 */ /* 0x000fe2000f8e023f */
[----:B------:R-:W-:Y:S02]  /*a660*/  SHF.R.U64 R10, R10, 0x3, RZ ;  /* 0x000000030a0a7819 */ /* 0x000fe400000012ff */
[----:B------:R-:W-:Y:S01]  /*a670*/  IMAD R15, R6, 0x80, R205 ;  /* 0x00000080060f7824 */ /* 0x000fe200078e02cd */
[----:B------:R-:W-:Y:S01]  /*a680*/  UIMAD UR8, UR16, UR13, UR11 ;  /* 0x0000000d100872a4 */ /* 0x000fe2000f8e020b */
[----:B------:R-:W-:Y:S01]  /*a690*/  IMAD.U32 R9, RZ, RZ, UR7 ;  /* 0x00000007ff097e24 */ /* 0x000fe2000f8e00ff */
[----:B------:R-:W-:Y:S01]  /*a6a0*/  LOP3.LUT R10, R10, R11, RZ, 0x3c, !PT ;  /* 0x0000000b0a0a7212 */ /* 0x000fe200078e3cff */
[----:B------:R-:W-:Y:S01]  /*a6b0*/  IMAD.U32 R8, RZ, RZ, UR6 ;  /* 0x00000006ff087e24 */ /* 0x000fe2000f8e00ff */
[----:B------:R-:W-:Y:S01]  /*a6c0*/  UIADD3 UR8, UR7, UR8, URZ ;  /* 0x0000000807087290 */ /* 0x000fe2000fffe03f */
[----:B------:R-:W-:Y:S01]  /*a6d0*/  SHF.R.S32.HI R11, RZ, 0x1f, R15 ;  /* 0x0000001fff0b7819 */ /* 0x000fe2000001140f */
[----:B------:R-:W-:Y:S01]  /*a6e0*/  ULDC.64 UR12, c[0x0][0xba0] ;  /* 0x0002e800000c7ab9 */ /* 0x000fe20000000a00 */
[----:B------:R-:W-:Y:S01]  /*a6f0*/  ULDC.64 UR6, c[0x0][0xc78] ;  /* 0x00031e0000067ab9 */ /* 0x000fe20000000a00 */
[----:B------:R-:W-:Y:S01]  /*a700*/  SHF.R.U64 R16, R16, 0x3, RZ ;  /* 0x0000000310107819 */ /* 0x000fe200000012ff */
[----:B------:R-:W-:Y:S01]  /*a710*/  IMAD R0, R218, UR6, RZ ;  /* 0x00000006da007c24 */ /* 0x000fe2000f8e02ff */
[----:B------:R-:W-:Y:S01]  /*a720*/  SHF.R.U64 R12, R12, 0x3, RZ ;  /* 0x000000030c0c7819 */ /* 0x000fe200000012ff */
[----:B------:R-:W-:Y:S01]  /*a730*/  IMAD.U32 R9, RZ, RZ, UR8 ;  /* 0x00000008ff097e24 */ /* 0x000fe2000f8e00ff */
[----:B------:R-:W-:Y:S01]  /*a740*/  LOP3.LUT R16, R16, R17, RZ, 0x3c, !PT ;  /* 0x0000001110107212 */ /* 0x000fe200078e3cff */
[C---:B------:R-:W-:Y:S01]  /*a750*/  IMAD R6, R73.reuse, UR7, R0 ;  /* 0x0000000749067c24 */ /* 0x040fe2000f8e0200 */
[C---:B------:R-:W-:Y:S01]  /*a760*/  IADD3 R57, P6, R4.reuse, 0x4000, RZ ;  /* 0x0000400004397810 */ /* 0x040fe20007fde0ff */
[----:B------:R-:W-:Y:S01]  /*a770*/  IMAD.WIDE.U32 R8, R73, UR6, R8 ;  /* 0x0000000649087c25 */ /* 0x000fe2000f8e0008 */
[----:B------:R-:W-:Y:S01]  /*a780*/  ULDC.64 UR6, c[0x0][0xc40] ;  /* 0x0003100000067ab9 */ /* 0x000fe20000000a00 */
[----:B------:R-:W-:-:S02]  /*a790*/  IADD3 R41, P5, R4, 0x5000, RZ ;  /* 0x0000500004297810 */ /* 0x000fc40007fbe0ff */
[----:B------:R-:W-:Y:S01]  /*a7a0*/  IMAD.X R17, RZ, RZ, R5, P0 ;  /* 0x000000ffff117224 */ /* 0x000fe200000e0605 */
[----:B------:R-:W-:Y:S02]  /*a7b0*/  IADD3 R0, P3, R15, R8, RZ ;  /* 0x000000080f007210 */ /* 0x000fe40007f7e0ff */
[----:B------:R-:W-:Y:S02]  /*a7c0*/  IADD3 R65, P0, R4, 0x8000, RZ ;  /* 0x0000800004417810 */ /* 0x000fe40007f1e0ff */
[----:B------:R-:W-:Y:S02]  /*a7d0*/  IADD3.X R11, R11, R9, R6, P3, !PT ;  /* 0x000000090b0b7210 */ /* 0x000fe40001ffe406 */
[----:B------:R-:W-:Y:S02]  /*a7e0*/  LEA R26, P3, R0, UR6, 0x2 ;  /* 0x00000006001a7c11 */ /* 0x000fe4000f8610ff */
[----:B------:R-:W-:Y:S02]  /*a7f0*/  IADD3 R29, P4, R4, 0x6000, RZ ;  /* 0x00006000041d7810 */ /* 0x000fe40007f9e0ff */
[----:B------:R-:W-:Y:S01]  /*a800*/  LEA.HI.X R27, R0, UR7, R11, 0x2, P3 ;  /* 0x00000007001b7c11 */ /* 0x000fe200098f140b */
[--C-:B------:R-:W-:Y:S01]  /*a810*/  IMAD.X R11, RZ, RZ, R5.reuse, P2 ;  /* 0x000000ffff0b7224 */ /* 0x100fe200010e0605 */
[----:B------:R-:W-:Y:S01]  /*a820*/  IADD3 R21, P3, R4, 0x7000, RZ ;  /* 0x0000700004157810 */ /* 0x000fe20007f7e0ff */
[----:B------:R-:W-:Y:S01]  /*a830*/  VIADD R0, R15, 0x8 ;  /* 0x000000080f007836 */ /* 0x000fe20000000000 */
        /* <DEDUP_REMOVED lines=44> */
[----:B------:R-:W-:-:S02]  /*ab00*/  ISETP.GE.OR P0, PT, R0, UR10, P0 ;  /* 0x0000000a00007c0c */ /* 0x000fc40008706670 */
[----:B------:R-:W-:Y:S01]  /*ab10*/  LOP3.LUT R0, R9, 0x380, RZ, 0xc0, !PT ;  /* 0x0000038009007812 */ /* 0x000fe200078ec0ff */
[----:B------:R-:W-:Y:S01]  /*ab20*/  @!P1 STG.E desc[UR18][R26.64], R2 ;  /* 0x000000021a009986 */ /* 0x000fe2000c101912 */
[----:B------:R-:W-:Y:S02]  /*ab30*/  LOP3.LUT R15, R4, 0x380, RZ, 0xc0, !PT ;  /* 0x00000380040f7812 */ /* 0x000fe400078ec0ff */
[----:B------:R-:W-:Y:S02]  /*ab40*/  SHF.R.U64 R24, R24, 0x3, RZ ;  /* 0x0000000318187819 */ /* 0x000fe400000012ff */
[----:B------:R-:W-:Y:S02]  /*ab50*/  SHF.R.U64 R68, R68, 0x3, RZ ;  /* 0x0000000344447819 */ /* 0x000fe400000012ff */
[----:B------:R-:W-:Y:S02]  /*ab60*/  SHF.R.U64 R60, R60, 0x3, RZ ;  /* 0x000000033c3c7819 */ /* 0x000fe400000012ff */
[----:B------:R-:W-:Y:S01]  /*ab70*/  SHF.R.U64 R48, R48, 0x3, RZ ;  /* 0x0000000330307819 */ /* 0x000fe200000012ff */
[----:B------:R0:W-:Y:S01]  /*ab80*/  @!P0 STG.E desc[UR18][R26.64+0x20], R3 ;  /* 0x000020031a008986 */ /* 0x0001e2000c101912 */
[----:B------:R-:W-:-:S02]  /*ab90*/  SHF.R.U64 R0, R0, 0x3, RZ ;  /* 0x0000000300007819 */ /* 0x000fc400000012ff */
[----:B------:R-:W-:Y:S01]  /*aba0*/  SHF.R.U64 R15, R15, 0x3, RZ ;  /* 0x000000030f0f7819 */ /* 0x000fe200000012ff */
[----:B------:R-:W5:Y:S01]  /*abb0*/  LD.E.128 R16, desc[UR18][R16.64] ;  /* 0x0000001210107980 */ /* 0x000f62000c101d00 */
        /* <DEDUP_REMOVED lines=10> */
[----:B------:R-:W-:Y:S01]  /*ac60*/  LOP3.LUT R4, R15, R4, RZ, 0x3c, !PT ;  /* 0x000000040f047212 */ /* 0x000fe200078e3cff */
[----:B------:R-:W-:-:S02]  /*ac70*/  UIMAD UR6, UR9, UR12, URZ ;  /* 0x0000000c090672a4 */ /* 0x000fc4000f8e023f */
        /* <DEDUP_REMOVED lines=14> */
[----:B------:R-:W5:Y:S01]  /*ad60*/  LD.E.128 R32, desc[UR18][R32.64] ;  /* 0x0000001220207980 */ /* 0x000f62000c101d00 */
[----:B------:R-:W-:Y:S01]  /*ad70*/  IMAD.U32 R3, RZ, RZ, UR12 ;  /* 0x0000000cff037e24 */ /* 0x000fe2000f8e00ff */
[----:B------:R-:W-:Y:S01]  /*ad80*/  UIMAD UR10, UR15, -0x80, UR10 ;  /* 0xffffff800f0a78a4 */ /* 0x000fe2000f8e020a */
        /* <DEDUP_REMOVED lines=8> */
[----:B------:R-:W-:Y:S02]  /*ae10*/  ULDC.64 UR8, c[0x0][0xbe0] ;  /* 0x0002f80000087ab9 */ /* 0x000fe40000000a00 */
[----:B------:R-:W-:Y:S02]  /*ae20*/  UIMAD UR4, UR14, UR8, URZ ;  /* 0x000000080e0472a4 */ /* 0x000fe4000f8e023f */
[----:B--2---:R-:W-:Y:S01]  /*ae30*/  IMAD.U32 R5, RZ, RZ, UR8 ;  /* 0x00000008ff057e24 */ /* 0x004fe2000f8e00ff */
[C---:B------:R-:W-:Y:S01]  /*ae40*/  ISETP.GE.AND P3, PT, R202.reuse, UR10, PT ;  /* 0x0000000aca007c0c */ /* 0x040fe2000bf66270 */
[----:B------:R-:W-:Y:S01]  /*ae50*/  VIADD R3, R3, UR6 ;  /* 0x0000000603037c36 */ /* 0x000fe20008000000 */
[----:B------:R-:W-:Y:S01]  /*ae60*/  UIMAD UR4, UR16, UR9, UR4 ;  /* 0x00000009100472a4 */ /* 0x000fe2000f8e0204 */
[----:B------:R-:W-:Y:S01]  /*ae70*/  VIADD R0, R202, 0x20 ;  /* 0x00000020ca007836 */ /* 0x000fe20000000000 */
[----:B------:R-:W-:Y:S01]  /*ae80*/  ULDC.64 UR6, c[0x0][0xbe8] ;  /* 0x0002fa0000067ab9 */ /* 0x000fe20000000a00 */
[----:B------:R-:W-:-:S04]  /*ae90*/  IMAD.WIDE.U32 R2, R5, UR16, R2 ;  /* 0x0000001005027c25 */ /* 0x000fc8000f8e0002 */
[----:B------:R-:W-:Y:S01]  /*aea0*/  VIADD R151, R151, 0x32420 ;  /* 0x0003242097977836 */ /* 0x000fe20000000000 */
[----:B------:R-:W-:Y:S01]  /*aeb0*/  ISETP.GE.AND P0, PT, R0, UR10, PT ;  /* 0x0000000a00007c0c */ /* 0x000fe2000bf06270 */
[----:B------:R-:W-:Y:S02]  /*aec0*/  VIADD R5, R202, 0x60 ;  /* 0x00000060ca057836 */ /* 0x000fe40000000000 */
[----:B------:R-:W-:Y:S01]  /*aed0*/  IMAD R0, R218, UR6, RZ ;  /* 0x00000006da007c24 */ /* 0x000fe2000f8e02ff */
[----:B------:R-:W-:Y:S01]  /*aee0*/  PRMT R151, RZ, 0x654, R151 ;  /* 0x00000654ff977816 */ /* 0x000fe20000000097 */
[----:B------:R-:W-:Y:S01]  /*aef0*/  VIADD R3, R3, UR4 ;  /* 0x0000000403037c36 */ /* 0x000fe20008000000 */
[----:B------:R-:W-:Y:S01]  /*af00*/  ISETP.GE.AND P2, PT, R5, UR10, PT ;  /* 0x0000000a05007c0c */ /* 0x000fe2000bf46270 */
[----:B------:R-:W-:Y:S01]  /*af10*/  VIADD R4, R202, 0x40 ;  /* 0x00000040ca047836 */ /* 0x000fe20000000000 */
[----:B------:R-:W-:Y:S01]  /*af20*/  SHF.R.S32.HI R203, RZ, 0x1f, R202 ;  /* 0x0000001fffcb7819 */ /* 0x000fe200000114ca */
[C---:B------:R-:W-:Y:S01]  /*af30*/  IMAD R75, R73.reuse, UR7, R0 ;  /* 0x00000007494b7c24 */ /* 0x040fe2000f8e0200 */
[----:B0-----:R0:W-:Y:S01]  /*af40*/  SYNCS.ARRIVE.TRANS64.RED.A1T0 RZ, [R151+URZ], RZ ;  /* 0x000000ff97ff79a7 */ /* 0x0011e2000810043f */
[----:B------:R-:W-:Y:S01]  /*af50*/  IMAD.U32 R5, RZ, RZ, UR15 ;  /* 0x0000000fff057e24 */ /* 0x000fe2000f8e00ff */
[----:B------:R-:W-:Y:S01]  /*af60*/  BSSY B1, `(.L_x_11385) ;  /* 0x000001d000017945 */ /* 0x000fe20003800000 */
[----:B------:R-:W-:Y:S01]  /*af70*/  IMAD.WIDE.U32 R72, R73, UR6, R2 ;  /* 0x0000000649487c25 */ /* 0x000fe2000f8e0002 */
[----:B------:R-:W-:-:S03]  /*af80*/  ISETP.GE.AND P1, PT, R4, UR10, PT ;  /* 0x0000000a04007c0c */ /* 0x000fc6000bf26270 */
[----:B------:R-:W-:-:S04]  /*af90*/  IMAD.WIDE R4, R5, 0x80, R202 ;  /* 0x0000008005047825 */ /* 0x000fc800078e02ca */
[----:B------:R-:W-:Y:S01]  /*afa0*/  IMAD.IADD R77, R73, 0x1, R75 ;  /* 0x00000001494d7824 */ /* 0x000fe200078e024b */
[----:B0-----:R-:W-:Y:S06]  /*afb0*/  @P3 BRA `(.L_x_11386) ;  /* 0x00000000005c3947 */ /* 0x001fec0003800000 */
[----:B------:R-:W-:Y:S01]  /*afc0*/  ULDC.64 UR6, c[0x0][0xbd8] ;  /* 0x0002f60000067ab9 */ /* 0x000fe20000000a00 */
[----:B------:R-:W-:Y:S01]  /*afd0*/  IMAD.MOV.U32 R2, RZ, RZ, R72 ;  /* 0x000000ffff027224 */ /* 0x000fe200078e0048 */
[----:B------:R-:W-:Y:S01]  /*afe0*/  ULDC UR4, c[0x0][0xb8c] ;  /* 0x0002e30000047ab9 */ /* 0x000fe20000000800 */
[----:B------:R-:W-:Y:S01]  /*aff0*/  IMAD R75, R5, UR6, RZ ;  /* 0x00000006054b7c24 */ /* 0x000fe2000f8e02ff */
[C---:B------:R-:W-:Y:S01]  /*b000*/  ISETP.GE.AND P4, PT, R200.reuse, UR4, PT ;  /* 0x00000004c8007c0c */ /* 0x040fe2000bf86270 */
[----:B------:R-:W-:Y:S01]  /*b010*/  IMAD.MOV.U32 R3, RZ, RZ, R77 ;  /* 0x000000ffff037224 */ /* 0x000fe200078e004d */
[----:B------:R-:W-:Y:S01]  /*b020*/  ULDC.64 UR8, c[0x0][0x208] ;  /* 0x0000820000087ab9 */ /* 0x000fe20000000a00 */
        /* <DEDUP_REMOVED lines=16> */
.L_x_11386:
[----:B------:R-:W-:Y:S05]  /*b130*/  BSYNC B1 ;  /* 0x0000000000017941 */ /* 0x000fea0003800000 */
.L_x_11385:
        /* <DEDUP_REMOVED lines=13> */
[----:B------:R-:W-:Y:S01]  /*b210*/  IMAD R0, R0, UR6, RZ ;  /* 0x0000000600007c24 */ /* 0x000fe2000f8e02ff */
[----:B------:R-:W-:Y:S01]  /*b220*/  ULDC.64 UR8, c[0x0][0x208] ;  /* 0x0000820000087ab9 */ /* 0x000fe20000000a00 */
[----:B------:R-:W-:-:S02]  /*b230*/  VIADD R6, R200, 0xc0 ;  /* 0x000000c0c8067836 */ /* 0x000fc40000000000 */
        /* <DEDUP_REMOVED lines=11> */
.L_x_11388:
[----:B------:R-:W-:Y:S05]  /*b2f0*/  BSYNC B1 ;  /* 0x0000000000017941 */ /* 0x000fea0003800000 */
.L_x_11387:
[----:B------:R-:W-:Y:S04]  /*b300*/  BSSY B1, `(.L_x_11389) ;  /* 0x000001b000017945 */ /* 0x000fe80003800000 */
[----:B------:R-:W-:Y:S05]  /*b310*/  @P1 BRA `(.L_x_11390) ;  /* 0x0000000000641947 */ /* 0x000fea0003800000 */
[----:B--2--5:R-:W-:Y:S01]  /*b320*/  IADD3 R17, P0, R4, 0x40, RZ ;  /* 0x0000004004117810 */ /* 0x024fe20007f1e0ff */
        /* <DEDUP_REMOVED lines=24> */
.L_x_11390:
[----:B------:R-:W-:Y:S05]  /*b4b0*/  BSYNC B1 ;  /* 0x0000000000017941 */ /* 0x000fea0003800000 */
.L_x_11389:
[----:B------:R-:W-:Y:S05]  /*b4c0*/  @P2 BRA `(.L_x_11391) ;  /* 0x0000000c00942947 */ /* 0x000fea0003800000 */
[----:B---3-5:R-:W-:Y:S01]  /*b4d0*/  IADD3 R13, P0, R4, 0x60, RZ ;  /* 0x00000060040d7810 */ /* 0x028fe20007f1e0ff */
[----:B------:R-:W-:Y:S01]  /*b4e0*/  VIADD R0, R200, 0x40 ;  /* 0x00000040c8007836 */ /* 0x000fe20000000000 */
[----:B------:R-:W-:Y:S01]  /*b4f0*/  ULDC.64 UR6, c[0x0][0xbd8] ;  /* 0x0002f60000067ab9 */ /* 0x000fe20000000a00 */
[----:B------:R-:W-:Y:S01]  /*b500*/  IMAD.MOV.U32 R2, RZ, RZ, R72 ;  /* 0x000000ffff027224 */ /* 0x000fe200078e0048 */
[----:B------:R-:W-:Y:S01]  /*b510*/  ULDC UR4, c[0x0][0xb8c] ;  /* 0x0002e30000047ab9 */ /* 0x000fe20000000800 */
[----:B------:R-:W-:Y:S01]  /*b520*/  IMAD.X R4, RZ, RZ, R5, P0 ;  /* 0x000000ffff047224 */ /* 0x000fe200000e0605 */
        /* <DEDUP_REMOVED lines=19> */
[----:B------:R-:W-:Y:S02]  /*b660*/  ULDC.64 UR6, c[0x0][0x208] ;  /* 0x0000820000067ab9 */ /* 0x000fe40000000a00 */
[----:B------:R4:W-:Y:S01]  /*b670*/  STG.E.128 desc[UR6][R4.64+0x180], R32 ;  /* 0x0001802004007986 */ /* 0x0009e2000c101d06 */
[----:B------:R-:W-:Y:S05]  /*b680*/  BRA `(.L_x_11391) ;  /* 0x0000000c00247947 */ /* 0x000fea0003800000 */
.L_x_11383:
[----:B------:R-:W2:Y:S01]  /*b690*/  LDC.64 R4, c[0x0][0xcd8] ;  /* 0x00033600ff047b82 */ /* 0x000ea20000000a00 */
[----:B------:R-:W-:Y:S01]  /*b6a0*/  ULDC.64 UR6, c[0x0][0xce0] ;  /* 0x0003380000067ab9 */ /* 0x000fe20000000a00 */
[C---:B------:R-:W-:Y:S01]  /*b6b0*/  IMAD.SHL.U32 R3, R206.reuse, 0x4, RZ ;  /* 0x00000004ce037824 */ /* 0x040fe200078e00ff */
[----:B------:R-:W-:Y:S01]  /*b6c0*/  ISETP.NE.U32.AND P0, PT, RZ, UR6, PT ;  /* 0x00000006ff007c0c */ /* 0x000fe2000bf05070 */
[----:B------:R-:W-:Y:S01]  /*b6d0*/  ULDC.64 UR8, c[0x0][0x208] ;  /* 0x0000820000087ab9 */ /* 0x000fe20000000a00 */
[----:B------:R-:W-:Y:S02]  /*b6e0*/  SHF.L.U64.HI R0, R206, 0x2, R218 ;  /* 0x00000002ce007819 */ /* 0x000fe400000102da */
[----:B------:R-:W-:-:S13]  /*b6f0*/  ISETP.NE.AND.EX P1, PT, RZ, UR7, PT, P0 ;  /* 0x00000007ff007c0c */ /* 0x000fda000bf25300 */
[C---:B------:R-:W-:Y:S02]  /*b700*/  @P1 IADD3 R2, P3, R3.reuse, UR6, RZ ;  /* 0x0000000603021c10 */ /* 0x040fe4000ff7e0ff */
[----:B--2---:R-:W-:Y:S02]  /*b710*/  ISETP.NE.U32.AND P0, PT, R4, RZ, PT ;  /* 0x000000ff0400720c */ /* 0x004fe40003f05070 */
[----:B------:R-:W-:Y:S02]  /*b720*/  IADD3 R4, P2, R3, R4, RZ ;  /* 0x0000000403047210 */ /* 0x000fe40007f5e0ff */
[C---:B------:R-:W-:Y:S02]  /*b730*/  @P1 IADD3.X R3, R0.reuse, UR7, RZ, P3, !PT ;  /* 0x0000000700031c10 */ /* 0x040fe40009ffe4ff */
[----:B------:R-:W-:Y:S01]  /*b740*/  ISETP.NE.AND.EX P0, PT, R5, RZ, PT, P0 ;  /* 0x000000ff0500720c */ /* 0x000fe20003f05300 */
[----:B------:R-:W-:Y:S02]  /*b750*/  IMAD.MOV.U32 R9, RZ, RZ, RZ ;  /* 0x000000ffff097224 */ /* 0x000fe400078e00ff */
[----:B------:R-:W2:Y:S01]  /*b760*/  @P1 LDG.E R2, desc[UR8][R2.64] ;  /* 0x0000000802021981 */ /* 0x000ea2000c1e1900 */
[----:B------:R-:W-:Y:S01]  /*b770*/  IMAD.X R5, R0, 0x1, R5, P2 ;  /* 0x0000000100057824 */ /* 0x000fe200010e0605 */
[----:B------:R-:W-:Y:S01]  /*b780*/  ULDC UR4, c[0x0][0xb88] ;  /* 0x0002e20000047ab9 */ /* 0x000fe20000000800 */
[----:B------:R-:W-:-:S07]  /*b790*/  ISETP.GT.AND P2, PT, R226, 0x7f, PT ;  /* 0x0000007fe200780c */ /* 0x000fce0003f44270 */
[----:B------:R3:W5:Y:S01]  /*b7a0*/  @P0 LDG.E R9, desc[UR8][R4.64] ;  /* 0x0000000804090981 */ /* 0x000762000c1e1900 */
[----:B--2---:R-:W-:Y:S01]  /*b7b0*/  @P1 R2UR UR4, R2 ;  /* 0x00000000020412ca */ /* 0x004fe200000e0000 */
[----:B---3--:R-:W-:-:S14]  /*b7c0*/  @P1 BRA `(.L_x_11392) ;  /* 0x00000000001c1947 */ /* 0x008fdc0003800000 */
[----:B------:R-:W-:Y:S05]  /*b7d0*/  @!P0 BRA `(.L_x_11392) ;  /* 0x0000000000188947 */ /* 0x000fea0003800000 */
[----:B------:R-:W-:Y:S02]  /*b7e0*/  ULDC.64 UR6, c[0x0][0x208] ;  /* 0x0000820000067ab9 */ /* 0x000fe40000000a00 */
[----:B------:R-:W2:Y:S04]  /*b7f0*/  LDG.E R2, desc[UR6][R4.64] ;  /* 0x0000000604027981 */ /* 0x000ea8000c1e1900 */
[----:B------:R-:W3:Y:S01]  /*b800*/  LDG.E R0, desc[UR6][R4.64+0x4] ;  /* 0x0000040604007981 */ /* 0x000ee2000c1e1900 */
[----:B--2---:R-:W-:Y:S02]  /*b810*/  R2UR UR6, R2 ;  /* 0x00000000020672ca */ /* 0x004fe400000e0000 */
[----:B---3--:R-:W-:-:S13]  /*b820*/  R2UR UR4, R0 ;  /* 0x00000000000472ca */ /* 0x008fda00000e0000 */
[----:B------:R-:W-:-:S12]  /*b830*/  UIADD3 UR4, -UR6, UR4, URZ ;  /* 0x0000000406047290 */ /* 0x000fd8000fffe13f */
.L_x_11392:
[----:B------:R-:W-:Y:S01]  /*b840*/  R2UR UR6, R219 ;  /* 0x00000000db0672ca */ /* 0x000fe200000e0000 */
[----:B------:R-:W-:Y:S01]  /*b850*/  BSSY B1, `(.L_x_11393) ;  /* 0x0000022000017945 */ /* 0x000fe20003800000 */
[----:B------:R-:W-:Y:S02]  /*b860*/  SHF.R.S32.HI R201, RZ, 0x1f, R200 ;  /* 0x0000001fffc97819 */ /* 0x000fe400000114c8 */
[----:B------:R-:W-:Y:S02]  /*b870*/  SEL R13, R206, RZ, !P0 ;  /* 0x000000ffce0d7207 */ /* 0x000fe40004000000 */
[----:B------:R-:W-:Y:S02]  /*b880*/  SEL R218, R218, RZ, !P0 ;  /* 0x000000ffdada7207 */ /* 0x000fe40004000000 */
[----:B-----5:R-:W-:-:S05]  /*b890*/  SHF.R.S32.HI R6, RZ, 0x1f, R9 ;  /* 0x0000001fff067819 */ /* 0x020fca0000011409 */
[----:B------:R-:W-:Y:S01]  /*b8a0*/  USHF.R.S32.HI UR7, URZ, 0x1f, UR6 ;  /* 0x0000001f3f077899 */ /* 0x000fe20008011406 */
[----:B------:R-:W-:Y:S11]  /*b8b0*/  @P2 BRA `(.L_x_11394) ;  /* 0x00000000006c2947 */ /* 0x000ff60003800000 */
[----:B------:R-:W2:Y:S01]  /*b8c0*/  S2R R2, SR_TID.X ;  /* 0x0000000000027919 */ /* 0x000ea20000002100 */
[----:B------:R-:W-:-:S13]  /*b8d0*/  R2UR UR6, R220 ;  /* 0x00000000dc0672ca */ /* 0x000fda00000e0000 */
[----:B------:R-:W-:-:S04]  /*b8e0*/  IMAD.U32 R0, RZ, RZ, UR6 ;  /* 0x00000006ff007e24 */ /* 0x000fc8000f8e00ff */
[----:B--2---:R-:W-:-:S04]  /*b8f0*/  IMAD R0, R0, 0x80, R2 ;  /* 0x0000008000007824 */ /* 0x004fc800078e0202 */
        /* <DEDUP_REMOVED lines=8> */
[----:B------:R-:W-:-:S07]  /*b980*/  LEA.HI.X.SX32 R3, R0, R6, 0x1, P0 ;  /* 0x0000000600037211 */ /* 0x000fce00000f0eff */
[----:B------:R-:W-:Y:S02]  /*b990*/  UIMAD UR6, UR10, UR9, UR6 ;  /* 0x000000090a0672a4 */ /* 0x000fe4000f8e0206 */
[----:B------:R-:W-:Y:S01]  /*b9a0*/  IMAD.WIDE.U32 R2, R5, UR10, R2 ;  /* 0x0000000a05027c25 */ /* 0x000fe2000f8e0002 */
[----:B------:R-:W-:Y:S01]  /*b9b0*/  ULDC.64 UR8, c[0x0][0xc78] ;  /* 0x00031e0000087ab9 */ /* 0x000fe20000000a00 */
[----:B------:R-:W-:Y:S02]  /*b9c0*/  ULDC.64 UR10, c[0x0][0x208] ;  /* 0x00008200000a7ab9 */ /* 0x000fe40000000a00 */
[----:B------:R-:W-:Y:S02]  /*b9d0*/  IMAD R0, R218, UR8, RZ ;  /* 0x00000008da007c24 */ /* 0x000fe4000f8e02ff */
[----:B------:R-:W-:Y:S02]  /*b9e0*/  VIADD R3, R3, UR6 ;  /* 0x0000000603037c36 */ /* 0x000fe40008000000 */
[----:B------:R-:W-:-:S02]  /*b9f0*/  IMAD R5, R13, UR9, R0 ;  /* 0x000000090d057c24 */ /* 0x000fc4000f8e0200 */
[----:B------:R-:W-:Y:S01]  /*ba00*/  IMAD.WIDE.U32 R2, R13, UR8, R2 ;  /* 0x000000080d027c25 */ /* 0x000fe2000f8e0002 */
[----:B------:R-:W-:-:S03]  /*ba10*/  ULDC.64 UR8, c[0x0][0xc40] ;  /* 0x0003100000087ab9 */ /* 0x000fc60000000a00 */
[----:B------:R-:W-:Y:S01]  /*ba20*/  IMAD.IADD R3, R3, 0x1, R5 ;  /* 0x0000000103037824 */ /* 0x000fe200078e0205 */
[----:B------:R-:W-:-:S04]  /*ba30*/  LEA R4, P0, R2, UR8, 0x2 ;  /* 0x0000000802047c11 */ /* 0x000fc8000f8010ff */
[----:B------:R-:W-:Y:S01]  /*ba40*/  LEA.HI.X R5, R2, UR9, R3, 0x2, P0 ;  /* 0x0000000902057c11 */ /* 0x000fe200080f1403 */
[----:B------:R-:W-:-:S05]  /*ba50*/  IMAD.MOV.U32 R3, RZ, RZ, -0x800000 ;  /* 0xff800000ff037424 */ /* 0x000fca00078e00ff */
[----:B------:R2:W-:Y:S03]  /*ba60*/  STG.E desc[UR10][R4.64], R3 ;  /* 0x0000000304007986 */ /* 0x0005e6000c10190a */
.L_x_11394:
[----:B------:R-:W-:Y:S05]  /*ba70*/  BSYNC B1 ;  /* 0x0000000000017941 */ /* 0x000fea0003800000 */
.L_x_11393:
[----:B------:R-:W-:Y:S01]  /*ba80*/  R2UR UR10, R220 ;  /* 0x00000000dc0a72ca */ /* 0x000fe200000e0000 */
[----:B------:R-:W-:Y:S01]  /*ba90*/  ULDC.64 UR8, c[0x0][0xba0] ;  /* 0x0002e80000087ab9 */ /* 0x000fe20000000a00 */
[----:B------:R-:W-:Y:S01]  /*baa0*/  R2UR UR11, R219 ;  /* 0x00000000db0b72ca */ /* 0x000fe200000e0000 */
[----:B------:R-:W-:Y:S01]  /*bab0*/  IMAD R0, R6, UR8, RZ ;  /* 0x0000000806007c24 */ /* 0x000fe2000f8e02ff */
[----:B------:R-:W-:Y:S01]  /*bac0*/  BSSY B1, `(.L_x_11395) ;  /* 0x0000032000017945 */ /* 0x000fe20003800000 */
[----:B--2---:R-:W-:-:S04]  /*bad0*/  IMAD.WIDE.U32 R2, R9, UR8, R200 ;  /* 0x0000000809027c25 */ /* 0x004fc8000f8e00c8 */
[----:B------:R-:W-:Y:S01]  /*bae0*/  IMAD R9, R9, UR9, R0 ;  /* 0x0000000909097c24 */ /* 0x000fe2000f8e0200 */
[----:B------:R-:W-:Y:S01]  /*baf0*/  ULDC.64 UR8, c[0x0][0xbe0] ;  /* 0x0002f80000087ab9 */ /* 0x000fe20000000a00 */
[C---:B------:R-:W-:Y:S01]  /*bb00*/  VIADD R0, R202.reuse, 0x20 ;  /* 0x00000020ca007836 */ /* 0x040fe20000000000 */
[----:B------:R-:W-:Y:S01]  /*bb10*/  UIMAD UR6, UR7, UR8, URZ ;  /* 0x00000008070672a4 */ /* 0x000fe2000f8e023f */
[----:B------:R-:W-:Y:S01]  /*bb20*/  IMAD.IADD R3, R3, 0x1, R9 ;  /* 0x0000000103037824 */ /* 0x000fe200078e0209 */
[----:B------:R-:W-:Y:S01]  /*bb30*/  UIMAD UR4, UR10, -0x80, UR4 ;  /* 0xffffff800a0478a4 */ /* 0x000fe2000f8e0204 */
[----:B------:R-:W-:Y:S01]  /*bb40*/  IMAD.U32 R5, RZ, RZ, UR8 ;  /* 0x00000008ff057e24 */ /* 0x000fe2000f8e00ff */
[----:B------:R-:W-:Y:S01]  /*bb50*/  UIMAD UR6, UR11, UR9, UR6 ;  /* 0x000000090b0672a4 */ /* 0x000fe2000f8e0206 */
[C---:B------:R-:W-:Y:S01]  /*bb60*/  VIADD R4, R202.reuse, 0x40 ;  /* 0x00000040ca047836 */ /* 0x040fe20000000000 */
[----:B------:R-:W-:Y:S01]  /*bb70*/  SHF.R.S32.HI R9, RZ, 0x1f, R202 ;  /* 0x0000001fff097819 */ /* 0x000fe200000114ca */
[----:B------:R-:W-:Y:S01]  /*bb80*/  IMAD.WIDE.U32 R2, R5, UR11, R2 ;  /* 0x0000000b05027c25 */ /* 0x000fe2000f8e0002 */
[----:B------:R-:W-:-:S02]  /*bb90*/  ISETP.GE.AND P2, PT, R202, UR4, PT ;  /* 0x00000004ca007c0c */ /* 0x000fc4000bf46270 */
[----:B------:R-:W-:Y:S01]  /*bba0*/  ISETP.GE.AND P1, PT, R0, UR4, PT ;  /* 0x0000000400007c0c */ /* 0x000fe2000bf26270 */
[----:B------:R-:W-:Y:S01]  /*bbb0*/  VIADD R3, R3, UR6 ;  /* 0x0000000603037c36 */ /* 0x000fe20008000000 */
[----:B------:R-:W-:Y:S01]  /*bbc0*/  ULDC.64 UR6, c[0x0][0xbe8] ;  /* 0x0002fa0000067ab9 */ /* 0x000fe20000000a00 */
[----:B------:R-:W-:Y:S01]  /*bbd0*/  ISETP.GE.AND P0, PT, R4, UR4, PT ;  /* 0x0000000404007c0c */ /* 0x000fe2000bf06270 */
[----:B------:R-:W-:Y:S02]  /*bbe0*/  IMAD R0, R218, UR6, RZ ;  /* 0x00000006da007c24 */ /* 0x000fe4000f8e02ff */
[----:B------:R-:W-:Y:S02]  /*bbf0*/  IMAD.U32 R15, RZ, RZ, UR10 ;  /* 0x0000000aff0f7e24 */ /* 0x000fe4000f8e00ff */
[C---:B------:R-:W-:Y:S02]  /*bc00*/  IMAD R11, R13.reuse, UR7, R0 ;  /* 0x000000070d0b7c24 */ /* 0x040fe4000f8e0200 */
[----:B------:R-:W-:-:S04]  /*bc10*/  IMAD.WIDE.U32 R4, R13, UR6, R2 ;  /* 0x000000060d047c25 */ /* 0x000fc8000f8e0002 */
[----:B------:R-:W-:Y:S02]  /*bc20*/  IMAD.MOV.U32 R8, RZ, RZ, R202 ;  /* 0x000000ffff087224 */ /* 0x000fe400078e00ca */
[----:B------:R-:W-:Y:S02]  /*bc30*/  VIADD R6, R202, 0x60 ;  /* 0x00000060ca067836 */ /* 0x000fe40000000000 */
[----:B------:R-:W-:-:S04]  /*bc40*/  IMAD.WIDE R8, R15, 0x80, R8 ;  /* 0x000000800f087825 */ /* 0x000fc800078e0208 */
        /* <DEDUP_REMOVED lines=12> */
[----:B------:R-:W-:Y:S01]  /*bd10*/  IMAD.MOV.U32 R2, RZ, RZ, R4 ;  /* 0x000000ffff027224 */ /* 0x000fe200078e0004 */
[----:B------:R-:W-:Y:S01]  /*bd20*/  ULDC.64 UR10, c[0x0][0x208] ;  /* 0x00008200000a7ab9 */ /* 0x000fe20000000a00 */
        /* <DEDUP_REMOVED lines=11> */
.L_x_11396:
[----:B------:R-:W-:Y:S05]  /*bde0*/  BSYNC B1 ;  /* 0x0000000000017941 */ /* 0x000fea0003800000 */
.L_x_11395:
[----:B------:R-:W-:Y:S01]  /*bdf0*/  BSSY B1, `(.L_x_11397) ;  /* 0x000001c000017945 */ /* 0x000fe20003800000 */
[----:B------:R-:W-:-:S03]  /*be00*/  ISETP.GE.AND P2, PT, R6, UR4, PT ;  /* 0x0000000406007c0c */ /* 0x000fc6000bf46270 */
[----:B------:R-:W-:Y:S10]  /*be10*/  @P1 BRA `(.L_x_11398) ;  /* 0x0000000000641947 */ /* 0x000ff40003800000 */
        /* <DEDUP_REMOVED lines=25> */
.L_x_11398:
[----:B------:R-:W-:Y:S05]  /*bfb0*/  BSYNC B1 ;  /* 0x0000000000017941 */ /* 0x000fea0003800000 */
.L_x_11397:
[----:B------:R-:W-:Y:S04]  /*bfc0*/  BSSY B1, `(.L_x_11399) ;  /* 0x000001b000017945 */ /* 0x000fe80003800000 */
[----:B------:R-:W-:Y:S05]  /*bfd0*/  @P0 BRA `(.L_x_11400) ;  /* 0x0000000000640947 */ /* 0x000fea0003800000 */
[----:B--23--:R-:W-:Y:S01]  /*bfe0*/  IADD3 R11, P0, R8, 0x40, RZ ;  /* 0x00000040080b7810 */ /* 0x00cfe20007f1e0ff */
        /* <DEDUP_REMOVED lines=24> */
.L_x_11400:
[----:B------:R-:W-:Y:S05]  /*c170*/  BSYNC B1 ;  /* 0x0000000000017941 */ /* 0x000fea0003800000 */
.L_x_11399:
        /* <DEDUP_REMOVED lines=10> */
[----:B------:R-:W-:Y:S01]  /*c220*/  ULDC.64 UR8, c[0x0][0x208] ;  /* 0x0000820000087ab9 */ /* 0x000fe20000000a00 */
        /* <DEDUP_REMOVED lines=15> */
.L_x_11391:
[----:B------:R-:W-:Y:S05]  /*c320*/  BSYNC B0 ;  /* 0x0000000000007941 */ /* 0x000fea0003800000 */
.L_x_11382:
[----:B------:R-:W-:Y:S02]  /*c330*/  ULDC UR4, c[0x0][0xd14] ;  /* 0x0003450000047ab9 */ /* 0x000fe40000000800 */
[----:B------:R-:W-:-:S13]  /*c340*/  ISETP.GE.AND P0, PT, R7, UR4, PT ;  /* 0x0000000407007c0c */ /* 0x000fda000bf06270 */
[----:B------:R-:W-:Y:S05]  /*c350*/  @!P0 BRA `(.L_x_11401) ;  /* 0xffffff4800b88947 */ /* 0x000fea000383ffff */
[----:B------:R-:W-:Y:S05]  /*c360*/  EXIT ;  /* 0x000000000000794d */ /* 0x000fea0003800000 */
.L_x_11345:
        /* <DEDUP_REMOVED lines=62> */
.L_x_11406:
        /* <DEDUP_REMOVED lines=16> */
.L_x_11405:
[----:B------:R-:W-:Y:S05]  /*c850*/  BSYNC B0 ;  /* 0x0000000000007941 */ /* 0x000fea0003800000 */
.L_x_11404:
        /* <DEDUP_REMOVED lines=25> */
.L_x_11402:
        /* <DEDUP_REMOVED lines=21> */
.L_x_11407:
        /* <DEDUP_REMOVED lines=56> */
.L_x_11403:
[----:B------:R-:W-:Y:S02]  /*cec0*/  IMAD.MOV.U32 R17, RZ, RZ, RZ ;  /* 0x000000ffff117224 */ /* 0x000fe400078e00ff */
[----:B------:R-:W-:Y:S02]  /*ced0*/  IMAD.U32 R16, RZ, RZ, UR6 ;  /* 0x00000006ff107e24 */ /* 0x000fe4000f8e00ff */
[----:B------:R-:W-:-:S07]  /*cee0*/  IMAD.MOV.U32 R18, RZ, RZ, RZ ;  /* 0x000000ffff127224 */ /* 0x000fce00078e00ff */
.L_x_11408:
        /* <DEDUP_REMOVED lines=15> */
[----:B------:R1:W-:Y:S01]  /*cfe0*/  STL [R1], RZ ;  /* 0x000000ff01007387 */ /* 0x0003e20000100800 */
[----:B------:R-:W-:Y:S01]  /*cff0*/  ULDC UR51, c[0x0][0xc] ;  /* 0x0000030000337ab9 */ /* 0x000fe20000000800 */
[----:B------:R-:W-:Y:S01]  /*d000*/  ULDC.64 UR48, c[0x0][0x198] ;  /* 0x0000660000307ab9 */ /* 0x000fe20000000a00 */
[----:B------:R-:W-:Y:S01]  /*d010*/  UMOV UR50, URZ ;  /* 0x0000003f00327c82 */ /* 0x000fe20008000000 */
[----:B------:R1:W-:Y:S04]  /*d020*/  STL [R1+0x4], R0 ;  /* 0x0000040001007387 */ /* 0x0003e80000100800 */
.L_x_11475:
        /* <DEDUP_REMOVED lines=54> */
.L_x_11410:
        /* <DEDUP_REMOVED lines=14> */
.L_x_11411:
[----:B------:R-:W-:Y:S05]  /*d470*/  @!P0 BRA `(.L_x_11412) ;  /* 0x0000000000108947 */ /* 0x000fea0003800000 */
[----:B------:R-:W-:Y:S02]  /*d480*/  ULDC.64 UR4, c[0x0][0x208] ;  /* 0x0000820000047ab9 */ /* 0x000fe40000000a00 */
[----:B------:R-:W2:Y:S04]  /*d490*/  LDG.E R3, desc[UR4][R4.64] ;  /* 0x0000000404037981 */ /* 0x000ea8000c1e1900 */
[----:B------:R-:W2:Y:S02]  /*d4a0*/  LDG.E R6, desc[UR4][R4.64+0x4] ;  /* 0x0000040404067981 */ /* 0x000ea4000c1e1900 */
[----:B--2---:R-:W-:-:S07]  /*d4b0*/  IMAD.IADD R6, R6, 0x1, -R3 ;  /* 0x0000000106067824 */ /* 0x004fce00078e0a03 */
.L_x_11412:
[----:B--2--5:R-:W-:Y:S01]  /*d4c0*/  IMAD.IADD R3, R6, 0x1, -R0 ;  /* 0x0000000106037824 */ /* 0x024fe200078e0a00 */
[----:B------:R-:W-:Y:S01]  /*d4d0*/  LEA R0, R17, 0xdf, 0x7 ;  /* 0x000000df11007811 */ /* 0x000fe200078e38ff */
[----:B------:R-:W-:Y:S03]  /*d4e0*/  BSSY B6, `(.L_x_11413) ;  /* 0x00002d7000067945 */ /* 0x000fe60003800000 */
[C---:B------:R-:W-:Y:S01]  /*d4f0*/  IADD3 R0, R3.reuse, R0, -R8 ;  /* 0x0000000003007210 */ /* 0x040fe20007ffe808 */
[----:B------:R-:W-:-:S04]  /*d500*/  VIADD R3, R3, 0x5f ;  /* 0x0000005f03037836 */ /* 0x000fc80000000000 */
[----:B------:R-:W-:-:S04]  /*d510*/  IMAD.HI R3, R3, 0x2aaaaaab, RZ ;  /* 0x2aaaaaab03037827 */ /* 0x000fc800078e02ff */
[----:B-1----:R-:W-:Y:S01]  /*d520*/  IMAD.HI R2, R0, 0x2aaaaaab, RZ ;  /* 0x2aaaaaab00027827 */ /* 0x002fe200078e02ff */
[----:B------:R-:W-:-:S04]  /*d530*/  SHF.R.U32.HI R0, RZ, 0x1f, R3 ;  /* 0x0000001fff007819 */ /* 0x000fc80000011603 */
[----:B------:R-:W-:Y:S02]  /*d540*/  LEA.HI.SX32 R0, R3, R0, 0x1c ;  /* 0x0000000003007211 */ /* 0x000fe400078fe2ff */
[----:B------:R-:W-:-:S04]  /*d550*/  SHF.R.U32.HI R3, RZ, 0x1f, R2 ;  /* 0x0000001fff037819 */ /* 0x000fc80000011602 */
        /* <DEDUP_REMOVED lines=23> */
.L_x_11414:
        /* <DEDUP_REMOVED lines=23> */
.L_x_11416:
        /* <DEDUP_REMOVED lines=20> */
.L_x_11418:
        /* <DEDUP_REMOVED lines=16> */
.L_x_11417:
        /* <DEDUP_REMOVED lines=32> */
.L_x_11419:
        /* <DEDUP_REMOVED lines=19> */
.L_x_11491:
[----:B------:R-:W-:Y:S01]  /*ddb0*/  UMOV UR4, 0xffffffff ;  /* 0xffffffff00047882 */ /* 0x000fe20000000000 */
[----:B------:R-:W-:Y:S02]  /*ddc0*/  SHF.R.S32.HI R5, RZ, 0x1f, R0 ;  /* 0x0000001fff057819 */ /* 0x000fe40000011400 */
[----:B------:R-:W-:Y:S05]  /*ddd0*/  BRA.DIV UR4, `(.L_x_11421) ;  /* 0x0000003a04087947 */ /* 0x000fea000b800000 */
[----:B------:R-:W-:-:S13]  /*dde0*/  ELECT P6, URZ, PT ;  /* 0x00000000003f782f */ /* 0x000fda00038c0000 */
.L_x_11494:
        /* <DEDUP_REMOVED lines=22> */
.L_x_11423:
        /* <DEDUP_REMOVED lines=9> */
.L_x_11495:
        /* <DEDUP_REMOVED lines=11> */
.L_x_11425:
        /* <DEDUP_REMOVED lines=22> */
.L_x_11422:
        /* <DEDUP_REMOVED lines=55> */
.L_x_11427:
[----:B------:R-:W-:Y:S05]  /*e560*/  BSYNC B0 ;  /* 0x0000000000007941 */ /* 0x000fea0003800000 */
.L_x_11426:
        /* <DEDUP_REMOVED lines=8> */
.L_x_11496:
        /* <DEDUP_REMOVED lines=13> */
.L_x_11497:
        /* <DEDUP_REMOVED lines=11> */
.L_x_11432:
        /* <DEDUP_REMOVED lines=37> */
.L_x_11430:
[----:B------:R-:W-:Y:S05]  /*e9c0*/  BSYNC B0 ;  /* 0x0000000000007941 */ /* 0x000fea0003800000 */
.L_x_11429:
        /* <DEDUP_REMOVED lines=44> */
.L_x_11439:
[----:B-1----:R-:W1:Y:S01]  /*ec90*/  S2R R3, SR_CgaCtaId ;  /* 0x0000000000037919 */ /* 0x002e620000008800 */
[----:B------:R-:W-:-:S04]  /*eca0*/  MOV R2, 0x400 ;  /* 0x0000040000027802 */ /* 0x000fc80000000f00 */
[----:B-1----:R-:W-:Y:S02]  /*ecb0*/  LEA R2, R3, R2, 0x18 ;  /* 0x0000000203027211 */ /* 0x002fe400078ec0ff */
[----:B------:R-:W-:-:S03]  /*ecc0*/  SHF.L.U32 R3, R12, 0x1f, RZ ;  /* 0x0000001f0c037819 */ /* 0x000fc600000006ff */
[----:B------:R-:W-:-:S04]  /*ecd0*/  IMAD R2, R13, 0x8, R2 ;  /* 0x000000080d027824 */ /* 0x000fc800078e0202 */
[----:B------:R-:W1:Y:S02]  /*ece0*/  SYNCS.PHASECHK.TRANS64.TRYWAIT P0, [R2+URZ+0x32440], R3 ;  /* 0x03244003020075a7 */ /* 0x000e64000800017f */
[----:B-1----:R-:W-:Y:S05]  /*ecf0*/  @!P0 BRA `(.L_x_11440) ;  /* 0x0000002800a88947 */ /* 0x002fea0003800000 */
.L_x_11498:
        /* <DEDUP_REMOVED lines=11> */
.L_x_11441:
        /* <DEDUP_REMOVED lines=22> */
.L_x_11499:
        /* <DEDUP_REMOVED lines=8> */
.L_x_11443:
        /* <DEDUP_REMOVED lines=34> */
.L_x_11438:
[----:B------:R-:W-:Y:S05]  /*f1b0*/  BSYNC B2 ;  /* 0x0000000000027941 */ /* 0x000fea0003800000 */
.L_x_11437:
[----:B------:R-:W2:Y:S02]  /*f1c0*/  LDL.LU R2, [R1+0x14] ;  /* 0x0000140001027983 */ /* 0x000ea40000300800 */
[----:B--2---:R-:W-:-:S07]  /*f1d0*/  VIADD R8, R2, 0xfffffffd ;  /* 0xfffffffd02087836 */ /* 0x004fce0000000000 */
.L_x_11436:
[----:B------:R-:W-:Y:S05]  /*f1e0*/  BSYNC B1 ;  /* 0x0000000000017941 */ /* 0x000fea0003800000 */
.L_x_11435:
[----:B------:R-:W-:-:S13]  /*f1f0*/  ISETP.NE.AND P0, PT, R10, RZ, PT ;  /* 0x000000ff0a00720c */ /* 0x000fda0003f05270 */
[----:B------:R-:W-:Y:S05]  /*f200*/  @!P0 BRA `(.L_x_11434) ;  /* 0x0000000c009c8947 */ /* 0x000fea0003800000 */
.L_x_11458:
        /* <DEDUP_REMOVED lines=14> */
[----:B------:R-:W1:Y:S01]  /*f2f0*/  LDC R9, c[0x0][0x41c] ;  /* 0x00010700ff097b82 */ /* 0x000e620000000800 */
[----:B0-----:R-:W-:Y:S01]  /*f300*/  IMAD.MOV.U32 R12, RZ, RZ, R8 ;  /* 0x000000ffff0c7224 */ /* 0x001fe200078e0008 */
[----:B------:R-:W-:Y:S01]  /*f310*/  ULDC.64 UR4, c[0x0][0x208] ;  /* 0x0000820000047ab9 */ /* 0x000fe20000000a00 */
        /* <DEDUP_REMOVED lines=13> */
[----:B------:R-:W-:Y:S02]  /*f3f0*/  IMAD R3, R9, R3, R8 ;  /* 0x0000000309037224 */ /* 0x000fe400078e0208 */
[----:B------:R1:W5:Y:S05]  /*f400*/  LDG.E R9, desc[UR4][R6.64] ;  /* 0x0000000406097981 */ /* 0x00036a000c1e1900 */
.L_x_11446:
[----:B-1----:R-:W1:Y:S01]  /*f410*/  S2R R6, SR_CgaCtaId ;  /* 0x0000000000067919 */ /* 0x002e620000008800 */
[----:B------:R-:W-:Y:S02]  /*f420*/  MOV R2, 0x400 ;  /* 0x0000040000027802 */ /* 0x000fe40000000f00 */
[----:B------:R-:W-:Y:S02]  /*f430*/  SHF.L.U32 R7, R11, 0x1f, RZ ;  /* 0x0000001f0b077819 */ /* 0x000fe400000006ff */
[----:B-1----:R-:W-:-:S05]  /*f440*/  LEA R2, R6, R2, 0x18 ;  /* 0x0000000206027211 */ /* 0x002fca00078ec0ff */
[----:B------:R-:W-:-:S04]  /*f450*/  IMAD R2, R10, 0x8, R2 ;  /* 0x000000080a027824 */ /* 0x000fc800078e0202 */
[----:B------:R-:W1:Y:S02]  /*f460*/  SYNCS.PHASECHK.TRANS64.TRYWAIT P0, [R2+URZ+0x32440], R7 ;  /* 0x03244007020075a7 */ /* 0x000e64000800017f */
[----:B-1----:R-:W-:Y:S05]  /*f470*/  @!P0 BRA `(.L_x_11447) ;  /* 0x0000002000f08947 */ /* 0x002fea0003800000 */
.L_x_11500:
        /* <DEDUP_REMOVED lines=11> */
.L_x_11448:
        /* <DEDUP_REMOVED lines=21> */
.L_x_11501:
        /* <DEDUP_REMOVED lines=8> */
.L_x_11450:
        /* <DEDUP_REMOVED lines=33> */
.L_x_11445:
[----:B------:R-:W-:Y:S05]  /*f910*/  BSYNC B1 ;  /* 0x0000000000017941 */ /* 0x000fea0003800000 */
.L_x_11444:
        /* <DEDUP_REMOVED lines=31> */
.L_x_11453:
[----:B------:R-:W2:Y:S01]  /*fb10*/  S2R R3, SR_CgaCtaId ;  /* 0x0000000000037919 */ /* 0x000ea20000008800 */
[----:B------:R-:W-:-:S04]  /*fb20*/  MOV R2, 0x400 ;  /* 0x0000040000027802 */ /* 0x000fc80000000f00 */
[----:B--2---:R-:W-:Y:S02]  /*fb30*/  LEA R2, R3, R2, 0x18 ;  /* 0x0000000203027211 */ /* 0x004fe400078ec0ff */
[----:B------:R-:W-:-:S03]  /*fb40*/  SHF.L.U32 R3, R12, 0x1f, RZ ;  /* 0x0000001f0c037819 */ /* 0x000fc600000006ff */
[----:B------:R-:W-:-:S04]  /*fb50*/  IMAD R2, R13, 0x8, R2 ;  /* 0x000000080d027824 */ /* 0x000fc800078e0202 */
[----:B------:R-:W2:Y:S02]  /*fb60*/  SYNCS.PHASECHK.TRANS64.TRYWAIT P0, [R2+URZ+0x32440], R3 ;  /* 0x03244003020075a7 */ /* 0x000ea4000800017f */
[----:B--2---:R-:W-:Y:S05]  /*fb70*/  @!P0 BRA `(.L_x_11454) ;  /* 0x0000001c00588947 */ /* 0x004fea0003800000 */
.L_x_11502:
        /* <DEDUP_REMOVED lines=11> */
.L_x_11455:
        /* <DEDUP_REMOVED lines=22> */
.L_x_11503:
        /* <DEDUP_REMOVED lines=8> */
.L_x_11457:
        /* <DEDUP_REMOVED lines=34> */
.L_x_11452:
[----:B------:R-:W-:Y:S05]  /*10030*/  BSYNC B1 ;  /* 0x0000000000017941 */ /* 0x000fea0003800000 */
.L_x_11451:
[C---:B------:R-:W-:Y:S01]  /*10040*/  ISETP.GT.AND P0, PT, R8.reuse, 0x1, PT ;  /* 0x000000010800780c */ /* 0x040fe20003f04270 */
[----:B------:R-:W-:-:S04]  /*10050*/  VIADD R2, R8, 0xfffffffe ;  /* 0xfffffffe08027836 */ /* 0x000fc80000000000 */
[----:B------:R-:W-:-:S08]  /*10060*/  IMAD.MOV.U32 R8, RZ, RZ, R2 ;  /* 0x000000ffff087224 */ /* 0x000fd000078e0002 */
[----:B------:R-:W-:Y:S05]  /*10070*/  @P0 BRA `(.L_x_11458) ;  /* 0xfffffff000640947 */ /* 0x000fea000383ffff */
.L_x_11434:
[----:B------:R-:W-:Y:S05]  /*10080*/  BSYNC B0 ;  /* 0x0000000000007941 */ /* 0x000fea0003800000 */
.L_x_11433:
        /* <DEDUP_REMOVED lines=14> */
[----:B------:R-:W2:Y:S01]  /*10170*/  FLO.U32 R4, UR4 ;  /* 0x0000000400047d00 */ /* 0x000ea200080e0000 */
[----:B------:R-:W-:-:S07]  /*10180*/  ULDC.64 UR6, c[0x0][0x208] ;  /* 0x0000820000067ab9 */ /* 0x000fce0000000a00 */
        /* <DEDUP_REMOVED lines=8> */
.L_x_11460:
[----:B------:R-:W-:Y:S05]  /*10210*/  BSYNC B0 ;  /* 0x0000000000007941 */ /* 0x000fea0003800000 */
.L_x_11459:
[----:B-1----:R-:W2:Y:S02]  /*10220*/  LDL.LU R2, [R1+0x4] ;  /* 0x0000040001027983 */ /* 0x002ea40000300800 */
[----:B--2---:R-:W-:-:S05]  /*10230*/  LOP3.LUT R2, R2, R0, RZ, 0x3c, !PT ;  /* 0x0000000002027212 */ /* 0x004fca00078e3cff */
[----:B------:R1:W-:Y:S02]  /*10240*/  STL [R1+0x4], R2 ;  /* 0x0000040201007387 */ /* 0x0003e40000100800 */
.L_x_11415:
[----:B------:R-:W-:Y:S05]  /*10250*/  BSYNC B6 ;  /* 0x0000000000067941 */ /* 0x000fea0003800000 */
.L_x_11413:
[----:B------:R-:W-:-:S03]  /*10260*/  UMOV UR4, 0xffffffff ;  /* 0xffffffff00047882 */ /* 0x000fc60000000000 */
[----:B------:R-:W-:Y:S05]  /*10270*/  BRA.DIV UR4, `(.L_x_11461) ;  /* 0x0000001604c07947 */ /* 0x000fea000b800000 */
[----:B------:R2:W3:Y:S04]  /*10280*/  SHFL.IDX PT, R4, R16, RZ, 0x1f ;  /* 0x00001fff10047589 */ /* 0x0004e800000e0000 */
[----:B------:R2:W4:Y:S02]  /*10290*/  SHFL.IDX PT, R7, R16, 0x1, 0x1f ;  /* 0x00201f0010077f89 */ /* 0x00052400000e0000 */
.L_x_11507:
        /* <DEDUP_REMOVED lines=12> */
[----:B0-----:R-:W-:-:S05]  /*10360*/  IMAD.WIDE R2, R5, 0x4, R2 ;  /* 0x0000000405027825 */ /* 0x001fca00078e0202 */
[----:B------:R0:W5:Y:S02]  /*10370*/  LDG.E R17, desc[UR4][R2.64] ;  /* 0x0000000402117981 */ /* 0x000164000c1e1900 */
.L_x_11463:
[----:B------:R-:W-:Y:S05]  /*10380*/  BSYNC B0 ;  /* 0x0000000000007941 */ /* 0x000fea0003800000 */
.L_x_11462:
        /* <DEDUP_REMOVED lines=23> */
.L_x_11515:
[----:B------:R-:W-:Y:S02]  /*10500*/  ULDC UR4, c[0x0][0xd10] ;  /* 0x0003440000047ab9 */ /* 0x000fe40000000800 */
[----:B------:R-:W-:-:S04]  /*10510*/  IMAD.U32 R5, RZ, RZ, UR4 ;  /* 0x00000004ff057e24 */ /* 0x000fc8000f8e00ff */
[----:B-1----:R-:W-:-:S04]  /*10520*/  IMAD R14, R14, R5, RZ ;  /* 0x000000050e0e7224 */ /* 0x002fc800078e02ff */
[----:B----4-:R-:W-:-:S05]  /*10530*/  IMAD.IADD R7, R7, 0x1, R14 ;  /* 0x0000000107077824 */ /* 0x010fca00078e020e */
[----:B---3--:R-:W-:-:S13]  /*10540*/  ISETP.GT.AND P0, PT, R7, R4, PT ;  /* 0x000000040700720c */ /* 0x008fda0003f04270 */
[----:B------:R-:W-:Y:S05]  /*10550*/  @P0 BRA `(.L_x_11465) ;  /* 0x0000000000b80947 */ /* 0x000fea0003800000 */
[----:B------:R-:W1:Y:S02]  /*10560*/  LDC R0, c[0x0][0xd14] ;  /* 0x00034500ff007b82 */ /* 0x000e640000000800 */
.L_x_11470:
        /* <DEDUP_REMOVED lines=15> */
.L_x_11468:
[----:B------:R-:W-:Y:S05]  /*10660*/  BSYNC B0 ;  /* 0x0000000000007941 */ /* 0x000fea0003800000 */
.L_x_11467:
        /* <DEDUP_REMOVED lines=23> */
.L_x_11523:
[----:B------:R-:W-:Y:S02]  /*107e0*/  ULDC UR4, c[0x0][0xd10] ;  /* 0x0003440000047ab9 */ /* 0x000fe40000000800 */
[----:B------:R-:W-:-:S04]  /*107f0*/  IMAD.U32 R5, RZ, RZ, UR4 ;  /* 0x00000004ff057e24 */ /* 0x000fc8000f8e00ff */
[----:B-1----:R-:W-:-:S04]  /*10800*/  IMAD R14, R14, R5, RZ ;  /* 0x000000050e0e7224 */ /* 0x002fc800078e02ff */
[----:B------:R-:W-:-:S05]  /*10810*/  IMAD.IADD R7, R14, 0x1, R7 ;  /* 0x000000010e077824 */ /* 0x000fca00078e0207 */
[----:B------:R-:W-:-:S13]  /*10820*/  ISETP.GT.AND P0, PT, R7, R4, PT ;  /* 0x000000040700720c */ /* 0x000fda0003f04270 */
[----:B------:R-:W-:Y:S05]  /*10830*/  @!P0 BRA `(.L_x_11470) ;  /* 0xfffffffc004c8947 */ /* 0x000fea000383ffff */
.L_x_11465:
        /* <DEDUP_REMOVED lines=8> */
.L_x_11527:
[----:B------:R-:W-:Y:S01]  /*108c0*/  ISETP.NE.AND P0, PT, R3, RZ, PT ;  /* 0x000000ff0300720c */ /* 0x000fe20003f05270 */
[----:B------:R-:W-:-:S12]  /*108d0*/  IMAD.MOV.U32 R7, RZ, RZ, RZ ;  /* 0x000000ffff077224 */ /* 0x000fd800078e00ff */
[----:B------:R-:W-:Y:S05]  /*108e0*/  @!P0 BRA `(.L_x_11472) ;  /* 0x0000000000108947 */ /* 0x000fea0003800000 */
[----:B------:R-:W-:Y:S01]  /*108f0*/  UMOV UR4, 0xffffffff ;  /* 0xffffffff00047882 */ /* 0x000fe20000000000 */
[----:B------:R-:W-:Y:S02]  /*10900*/  VIADD R12, R6, 0xffffffff ;  /* 0xffffffff060c7836 */ /* 0x000fe40000000000 */
[----:B------:R-:W-:Y:S05]  /*10910*/  BRA.DIV UR4, `(.L_x_11473) ;  /* 0x0000001a044c7947 */ /* 0x000fea000b800000 */
[----:B------:R3:W4:Y:S02]  /*10920*/  SHFL.IDX PT, R7, R2, R12, 0x1f ;  /* 0x00001f0c02077589 */ /* 0x00072400000e0000 */
.L_x_11472:
[----:B0--3--:R-:W0:Y:S01]  /*10930*/  LDC.64 R2, c[0x0][0xd68] ;  /* 0x00035a00ff027b82 */ /* 0x009e220000000a00 */
[----:B------:R-:W-:Y:S01]  /*10940*/  IMAD.IADD R19, R6, 0x1, R19 ;  /* 0x0000000106137824 */ /* 0x000fe200078e0213 */
[----:B------:R-:W-:-:S03]  /*10950*/  ULDC.64 UR4, c[0x0][0x208] ;  /* 0x0000820000047ab9 */ /* 0x000fc60000000a00 */
[----:B0-----:R-:W-:-:S05]  /*10960*/  IMAD.WIDE R2, R19, 0x4, R2 ;  /* 0x0000000413027825 */ /* 0x001fca00078e0202 */
[----:B------:R0:W1:Y:S01]  /*10970*/  LDG.E R8, desc[UR4][R2.64] ;  /* 0x0000000402087981 */ /* 0x000062000c1e1900 */
[----:B----4-:R-:W-:Y:S02]  /*10980*/  IMAD R16, R7, R5, R16 ;  /* 0x0000000507107224 */ /* 0x010fe400078e0210 */
[----:B0-----:R-:W-:Y:S02]  /*10990*/  IMAD.MOV.U32 R2, RZ, RZ, RZ ;  /* 0x000000ffff027224 */ /* 0x001fe400078e00ff */
[----:B-12---:R-:W-:-:S05]  /*109a0*/  IMAD R6, R17, R8, RZ ;  /* 0x0000000811067224 */ /* 0x006fca00078e02ff */
        /* <DEDUP_REMOVED lines=60> */
.L_x_11466:
[----:B------:R-:W-:Y:S01]  /*10d70*/  UMOV UR4, URZ ;  /* 0x0000003f00047c82 */ /* 0x000fe20008000000 */
[----:B------:R-:W-:Y:S01]  /*10d80*/  UMOV UR5, URZ ;  /* 0x0000003f00057c82 */ /* 0x000fe20008000000 */
[----:B------:R-:W-:Y:S01]  /*10d90*/  ULDC UR6, c[0x0][0xd14] ;  /* 0x0003450000067ab9 */ /* 0x000fe20000000800 */
[----:B--2---:R-:W-:Y:S02]  /*10da0*/  IMAD.MOV.U32 R16, RZ, RZ, R4 ;  /* 0x000000ffff107224 */ /* 0x004fe400078e0004 */
[----:B------:R-:W-:Y:S02]  /*10db0*/  IMAD.U32 R17, RZ, RZ, UR4 ;  /* 0x00000004ff117e24 */ /* 0x000fe4000f8e00ff */
[----:B------:R-:W-:Y:S02]  /*10dc0*/  IMAD.U32 R18, RZ, RZ, UR5 ;  /* 0x00000005ff127e24 */ /* 0x000fe4000f8e00ff */
[----:B------:R-:W-:-:S07]  /*10dd0*/  IMAD.U32 R19, RZ, RZ, UR6 ;  /* 0x00000006ff137e24 */ /* 0x000fce000f8e00ff */
.L_x_11474:
        /* <DEDUP_REMOVED lines=12> */
.L_x_11409:
        /* <DEDUP_REMOVED lines=11> */
.L_x_11530:
[----:B------:R-:W-:-:S03]  /*10f50*/  UMOV UR4, 0xffffffff ;  /* 0xffffffff00047882 */ /* 0x000fc60000000000 */
[----:B------:R-:W-:Y:S05]  /*10f60*/  BRA.DIV UR4, `(.L_x_11477) ;  /* 0x0000001204f47947 */ /* 0x000fea000b800000 */
[----:B--2---:R-:W2:Y:S02]  /*10f70*/  S2R R2, SR_TID.X ;  /* 0x0000000000027919 */ /* 0x004ea40000002100 */
[----:B--2---:R-:W-:-:S04]  /*10f80*/  SHF.R.U32.HI R2, RZ, 0x5, R2 ;  /* 0x00000005ff027819 */ /* 0x004fc80000011602 */
[----:B------:R-:W-:-:S05]  /*10f90*/  LOP3.LUT R2, R2, 0x3, RZ, 0xc0, !PT ;  /* 0x0000000302027812 */ /* 0x000fca00078ec0ff */
[----:B------:R2:W3:Y:S02]  /*10fa0*/  SHFL.IDX PT, R14, R2, RZ, 0x1f ;  /* 0x00001fff020e7589 */ /* 0x0004e400000e0000 */
.L_x_11533:
[----:B---3--:R-:W-:Y:S01]  /*10fb0*/  ISETP.NE.AND P0, PT, R14, RZ, PT ;  /* 0x000000ff0e00720c */ /* 0x008fe20003f05270 */
[----:B------:R-:W-:-:S12]  /*10fc0*/  BSSY B0, `(.L_x_11478) ;  /* 0x0000029000007945 */ /* 0x000fd80003800000 */
[----:B------:R-:W-:Y:S05]  /*10fd0*/  @P0 BRA `(.L_x_11479) ;  /* 0x00000000009c0947 */ /* 0x000fea0003800000 */
[----:B------:R-:W-:-:S03]  /*10fe0*/  UMOV UR4, 0xffffffff ;  /* 0xffffffff00047882 */ /* 0x000fc60000000000 */
[----:B------:R-:W-:Y:S05]  /*10ff0*/  BRA.DIV UR4, `(.L_x_11480) ;  /* 0x0000001604047947 */ /* 0x000fea000b800000 */
[----:B------:R-:W-:-:S13]  /*11000*/  ELECT P6, URZ, PT ;  /* 0x00000000003f782f */ /* 0x000fda00038c0000 */
.L_x_11536:
        /* <DEDUP_REMOVED lines=8> */
.L_x_11481:
        /* <DEDUP_REMOVED lines=14> */
.L_x_11537:
[----:B------:R-:W2:Y:S02]  /*11170*/  SYNCS.PHASECHK.TRANS64.TRYWAIT P0, [R7+URZ], R2 ;  /* 0x00000002070075a7 */ /* 0x000ea4000800017f */
[----:B--2---:R-:W-:Y:S05]  /*11180*/  @!P0 BRA `(.L_x_11483) ;  /* 0x0000001000d48947 */ /* 0x004fea0003800000 */
.L_x_11538:
[----:B------:R-:W-:Y:S05]  /*11190*/  @!P2 BRA `(.L_x_11484) ;  /* 0x000000000004a947 */ /* 0x000fea0003800000 */
[----:B------:R-:W-:Y:S01]  /*111a0*/  BPT.TRAP 0x1 ;  /* 0x000000040000795c */ /* 0x000fe20000300000 */
.L_x_11484:
[----:B------:R-:W3:Y:S01]  /*111b0*/  LDL.LU R4, [R1] ;  /* 0x0000000001047983 */ /* 0x000ee20000300800 */
[----:B------:R-:W-:-:S04]  /*111c0*/  VIADD R0, R0, 0x32460 ;  /* 0x0003246000007836 */ /* 0x000fc80000000000 */
[----:B---3--:R-:W-:-:S04]  /*111d0*/  IMAD R4, R4, 0x8, R0 ;  /* 0x0000000804047824 */ /* 0x008fc800078e0200 */
[----:B------:R-:W3:Y:S02]  /*111e0*/  SYNCS.PHASECHK.TRANS64.TRYWAIT P0, [R4+URZ], R5 ;  /* 0x00000005040075a7 */ /* 0x000ee4000800017f */
[----:B---3--:R-:W-:Y:S05]  /*111f0*/  @!P0 BRA `(.L_x_11485) ;  /* 0x0000001000cc8947 */ /* 0x008fea0003800000 */
.L_x_11539:
[----:B------:R-:W-:-:S07]  /*11200*/  IMAD R3, R3, 0x8, R0 ;  /* 0x0000000803037824 */ /* 0x000fce00078e0200 */
.L_x_11486:
[----:B----4-:R4:W0:Y:S02]  /*11210*/  SYNCS.PHASECHK.TRANS64.TRYWAIT P0, [R3+URZ], R2 ;  /* 0x00000002030075a7 */ /* 0x010824000800017f */
[----:B0-----:R-:W-:Y:S05]  /*11220*/  @!P0 NANOSLEEP.SYNCS 0x989680 ;  /* 0x009896800000895d */ /* 0x001fea0003900000 */
[----:B------:R-:W0:Y:S02]  /*11230*/  @!P0 SYNCS.PHASECHK.TRANS64 P0, [R3+URZ], R2 ;  /* 0x00000002030085a7 */ /* 0x000e24000800007f */
[----:B0-----:R-:W-:Y:S05]  /*11240*/  @!P0 BRA `(.L_x_11486) ;  /* 0xfffffffc00f08947 */ /* 0x001fea000383ffff */
.L_x_11479:
[----:B------:R-:W-:Y:S05]  /*11250*/  BSYNC B0 ;  /* 0x0000000000007941 */ /* 0x000fea0003800000 */
.L_x_11478:
[----:B------:R-:W-:Y:S05]  /*11260*/  EXIT ;  /* 0x000000000000794d */ /* 0x000fea0003800000 */
.L_x_11352:
[----:B0-----:R0:W1:Y:S02]  /*11270*/  SYNCS.PHASECHK.TRANS64.TRYWAIT P0, [R5+URZ+0x32400], R2 ;  /* 0x03240002050075a7 */ /* 0x001064000800017f */
[----:B-1----:R-:W-:Y:S05]  /*11280*/  @!P0 NANOSLEEP.SYNCS 0x989680 ;  /* 0x009896800000895d */ /* 0x002fea0003900000 */
[----:B------:R-:W1:Y:S02]  /*11290*/  @!P0 SYNCS.PHASECHK.TRANS64 P0, [R5+URZ+0x32400], R2 ;  /* 0x03240002050085a7 */ /* 0x000e64000800007f */
[----:B-1----:R-:W-:Y:S05]  /*112a0*/  @!P0 BRA `(.L_x_11352) ;  /* 0xfffffffc00f08947 */ /* 0x002fea000383ffff */
[----:B------:R-:W-:Y:S05]  /*112b0*/  BRA `(.L_x_11487) ;  /* 0xffffff0800007947 */ /* 0x000fea000383ffff */
.L_x_11356:
[----:B--2---:R2:W3:Y:S02]  /*112c0*/  SYNCS.PHASECHK.TRANS64.TRYWAIT P1, [R0+URZ+0x32430], R3 ;  /* 0x03243003000075a7 */ /* 0x0044e4000802017f */
[----:B---3--:R-:W-:Y:S05]  /*112d0*/  @!P1 NANOSLEEP.SYNCS 0x989680 ;  /* 0x009896800000995d */ /* 0x008fea0003900000 */
[----:B------:R-:W3:Y:S02]  /*112e0*/  @!P1 SYNCS.PHASECHK.TRANS64 P1, [R0+URZ+0x32430], R3 ;  /* 0x03243003000095a7 */ /* 0x000ee4000802007f */
[----:B---3--:R-:W-:Y:S05]  /*112f0*/  @!P1 BRA `(.L_x_11356) ;  /* 0xfffffffc00f09947 */ /* 0x008fea000383ffff */
[----:B------:R-:W-:Y:S05]  /*11300*/  BRA `(.L_x_11355) ;  /* 0xffffff0800307947 */ /* 0x000fea000383ffff */
.L_x_11357:
[----:B---3--:R3:W4:Y:S02]  /*11310*/  SYNCS.PHASECHK.TRANS64.TRYWAIT P1, [R5+URZ+0x32410], R2 ;  /* 0x03241002050075a7 */ /* 0x008724000802017f */
[----:B----4-:R-:W-:Y:S05]  /*11320*/  @!P1 NANOSLEEP.SYNCS 0x989680 ;  /* 0x009896800000995d */ /* 0x010fea0003900000 */
[----:B------:R-:W4:Y:S02]  /*11330*/  @!P1 SYNCS.PHASECHK.TRANS64 P1, [R5+URZ+0x32410], R2 ;  /* 0x03241002050095a7 */ /* 0x000f24000802007f */
[----:B----4-:R-:W-:Y:S05]  /*11340*/  @!P1 BRA `(.L_x_11357) ;  /* 0xfffffffc00f09947 */ /* 0x010fea000383ffff */
[----:B------:R-:W-:Y:S05]  /*11350*/  BRA `(.L_x_11488) ;  /* 0xffffff0800dc7947 */ /* 0x000fea000383ffff */
.L_x_11361:
[----:B------:R0:W0:Y:S02]  /*11360*/  SYNCS.PHASECHK.TRANS64.TRYWAIT P1, [R0+URZ+0x32450], R3 ;  /* 0x03245003000075a7 */ /* 0x000024000802017f */
[----:B0-----:R-:W-:Y:S05]  /*11370*/  @!P1 NANOSLEEP.SYNCS 0x989680 ;  /* 0x009896800000995d */ /* 0x001fea0003900000 */
[----:B------:R-:W0:Y:S02]  /*11380*/  @!P1 SYNCS.PHASECHK.TRANS64 P1, [R0+URZ+0x32450], R3 ;  /* 0x03245003000095a7 */ /* 0x000e24000802007f */
[----:B0-----:R-:W-:Y:S05]  /*11390*/  @!P1 BRA `(.L_x_11361) ;  /* 0xfffffffc00f09947 */ /* 0x001fea000383ffff */
[----:B------:R-:W-:Y:S05]  /*113a0*/  BRA `(.L_x_11360) ;  /* 0xffffff0800e87947 */ /* 0x000fea000383ffff */
.L_x_11366:
[----:B-1----:R-:W-:-:S04]  /*113b0*/  IMAD.U32 R20, RZ, RZ, UR5 ;  /* 0x00000005ff147e24 */ /* 0x002fc8000f8e00ff */
[----:B------:R1:W2:Y:S03]  /*113c0*/  SYNCS.PHASECHK.TRANS64.TRYWAIT P2, [R20+URZ+0x32430], R13 ;  /* 0x0324300d140075a7 */ /* 0x0002a6000804017f */
[----:B--2---:R-:W-:Y:S05]  /*113d0*/  @!P2 NANOSLEEP.SYNCS 0x989680 ;  /* 0x009896800000a95d */ /* 0x004fea0003900000 */
[----:B------:R-:W2:Y:S02]  /*113e0*/  @!P2 SYNCS.PHASECHK.TRANS64 P2, [R20+URZ+0x32430], R13 ;  /* 0x0324300d1400a5a7 */ /* 0x000ea4000804007f */
[----:B--2---:R-:W-:Y:S05]  /*113f0*/  @!P2 BRA `(.L_x_11366) ;  /* 0xfffffffc00eca947 */ /* 0x004fea000383ffff */
[----:B------:R-:W-:Y:S05]  /*11400*/  BRA `(.L_x_11365) ;  /* 0xffffff2c00607947 */ /* 0x000fea000383ffff */
.L_x_11370:
[----:B-1----:R-:W-:-:S04]  /*11410*/  IMAD.U32 R20, RZ, RZ, UR5 ;  /* 0x00000005ff147e24 */ /* 0x002fc8000f8e00ff */
[----:B------:R1:W3:Y:S03]  /*11420*/  SYNCS.PHASECHK.TRANS64.TRYWAIT P2, [R20+URZ+0x32450], R13 ;  /* 0x0324500d140075a7 */ /* 0x0002e6000804017f */
[----:B---3--:R-:W-:Y:S05]  /*11430*/  @!P2 NANOSLEEP.SYNCS 0x989680 ;  /* 0x009896800000a95d */ /* 0x008fea0003900000 */
[----:B------:R-:W3:Y:S02]  /*11440*/  @!P2 SYNCS.PHASECHK.TRANS64 P2, [R20+URZ+0x32450], R13 ;  /* 0x0324500d1400a5a7 */ /* 0x000ee4000804007f */
[----:B---3--:R-:W-:Y:S05]  /*11450*/  @!P2 BRA `(.L_x_11370) ;  /* 0xfffffffc00eca947 */ /* 0x008fea000383ffff */
[----:B------:R-:W-:Y:S05]  /*11460*/  BRA `(.L_x_11369) ;  /* 0xffffff2c00dc7947 */ /* 0x000fea000383ffff */
.L_x_11376:
[----:B--2---:R-:W-:-:S04]  /*11470*/  IMAD.U32 R20, RZ, RZ, UR5 ;  /* 0x00000005ff147e24 */ /* 0x004fc8000f8e00ff */
[----:B------:R2:W3:Y:S03]  /*11480*/  SYNCS.PHASECHK.TRANS64.TRYWAIT P2, [R20+URZ+0x32430], R13 ;  /* 0x0324300d140075a7 */ /* 0x0004e6000804017f */
[----:B---3--:R-:W-:Y:S05]  /*11490*/  @!P2 NANOSLEEP.SYNCS 0x989680 ;  /* 0x009896800000a95d */ /* 0x008fea0003900000 */
[----:B------:R-:W3:Y:S02]  /*114a0*/  @!P2 SYNCS.PHASECHK.TRANS64 P2, [R20+URZ+0x32430], R13 ;  /* 0x0324300d1400a5a7 */ /* 0x000ee4000804007f */
[----:B---3--:R-:W-:Y:S05]  /*114b0*/  @!P2 BRA `(.L_x_11376) ;  /* 0xfffffffc00eca947 */ /* 0x008fea000383ffff */
[----:B------:R-:W-:Y:S05]  /*114c0*/  BRA `(.L_x_11375) ;  /* 0xffffff5400b87947 */ /* 0x000fea000383ffff */
.L_x_11380:
[----:B--2---:R-:W-:-:S04]  /*114d0*/  IMAD.U32 R20, RZ, RZ, UR5 ;  /* 0x00000005ff147e24 */ /* 0x004fc8000f8e00ff */
[----:B------:R2:W4:Y:S03]  /*114e0*/  SYNCS.PHASECHK.TRANS64.TRYWAIT P2, [R20+URZ+0x32450], R13 ;  /* 0x0324500d140075a7 */ /* 0x000526000804017f */
[----:B----4-:R-:W-:Y:S05]  /*114f0*/  @!P2 NANOSLEEP.SYNCS 0x989680 ;  /* 0x009896800000a95d */ /* 0x010fea0003900000 */
[----:B------:R-:W4:Y:S02]  /*11500*/  @!P2 SYNCS.PHASECHK.TRANS64 P2, [R20+URZ+0x32450], R13 ;  /* 0x0324500d1400a5a7 */ /* 0x000f24000804007f */
[----:B----4-:R-:W-:Y:S05]  /*11510*/  @!P2 BRA `(.L_x_11380) ;  /* 0xfffffffc00eca947 */ /* 0x010fea000383ffff */
[----:B------:R-:W-:Y:S05]  /*11520*/  BRA `(.L_x_11379) ;  /* 0xffffff5800347947 */ /* 0x000fea000383ffff */
.L_x_11420:
        /* <DEDUP_REMOVED lines=11> */
.L_x_11490:
[----:B------:R-:W-:Y:S05]  /*115e0*/  BSYNC B0 ;  /* 0x0000000000007941 */ /* 0x000fea0003800000 */
.L_x_11489:
[----:B------:R-:W-:Y:S05]  /*115f0*/  BRA `(.L_x_11491) ;  /* 0xffffffc400ec7947 */ /* 0x000fea000383ffff */
.L_x_11421:
[----:B------:R-:W-:Y:S01]  /*11600*/  BSSY B0, `(.L_x_11492) ;  /* 0x0000006000007945 */ /* 0x000fe20003800000 */
[----:B------:R-:W-:-:S07]  /*11610*/  IMAD.MOV.U32 R15, RZ, RZ, -0x1 ;  /* 0xffffffffff0f7424 */ /* 0x000fce00078e00ff */
[----:B------:R-:W-:Y:S05]  /*11620*/  WARPSYNC.COLLECTIVE R15, `(.L_x_11493) ;  /* 0x000000000f0c7348 */ /* 0x000fea0003c00000 */
[----:B------:R-:W-:Y:S02]  /*11630*/  ELECT P6, UR62, PT ;  /* 0x00000000003e782f */ /* 0x000fe400038c0000 */
[----:B------:R-:W-:Y:S01]  /*11640*/  MOV R14, UR62 ;  /* 0x0000003e000e7c02 */ /* 0x000fe20008000f00 */
[----:B------:R-:W-:Y:S10]  /*11650*/  ENDCOLLECTIVE ;  /* 0x000000000000791b */ /* 0x000ff40003800000 */
.L_x_11493:
[----:B------:R-:W-:Y:S05]  /*11660*/  BSYNC B0 ;  /* 0x0000000000007941 */ /* 0x000fea0003800000 */
.L_x_11492:
[----:B------:R-:W-:Y:S05]  /*11670*/  BRA `(.L_x_11494) ;  /* 0xffffffc400dc7947 */ /* 0x000fea000383ffff */
.L_x_11424:
[----:B0-----:R0:W1:Y:S02]  /*11680*/  SYNCS.PHASECHK.TRANS64.TRYWAIT P0, [R8+URZ+0x32440], R10 ;  /* 0x0324400a080075a7 */ /* 0x001064000800017f */
[----:B-1----:R-:W-:Y:S05]  /*11690*/  @!P0 NANOSLEEP.SYNCS 0x989680 ;  /* 0x009896800000895d */ /* 0x002fea0003900000 */
[----:B------:R-:W1:Y:S02]  /*116a0*/  @!P0 SYNCS.PHASECHK.TRANS64 P0, [R8+URZ+0x32440], R10 ;  /* 0x0324400a080085a7 */ /* 0x000e64000800007f */
[----:B-1----:R-:W-:Y:S05]  /*116b0*/  @!P0 BRA `(.L_x_11424) ;  /* 0xfffffffc00f08947 */ /* 0x002fea000383ffff */
[----:B------:R-:W-:Y:S05]  /*116c0*/  BRA `(.L_x_11495) ;  /* 0xffffffc800447947 */ /* 0x000fea000383ffff */
.L_x_11428:
        /* <DEDUP_REMOVED lines=8> */
.L_x_11431:
[----:B0-----:R0:W1:Y:S02]  /*11750*/  SYNCS.PHASECHK.TRANS64.TRYWAIT P0, [R11+URZ+0x32460], R6 ;  /* 0x032460060b0075a7 */ /* 0x001064000800017f */
[----:B-1----:R-:W-:Y:S05]  /*11760*/  @!P0 NANOSLEEP.SYNCS 0x989680 ;  /* 0x009896800000895d */ /* 0x002fea0003900000 */
[----:B------:R-:W1:Y:S02]  /*11770*/  @!P0 SYNCS.PHASECHK.TRANS64 P0, [R11+URZ+0x32460], R6 ;  /* 0x032460060b0085a7 */ /* 0x000e64000800007f */
[----:B-1----:R-:W-:Y:S05]  /*11780*/  @!P0 BRA `(.L_x_11431) ;  /* 0xfffffffc00f08947 */ /* 0x002fea000383ffff */
[----:B------:R-:W-:Y:S05]  /*11790*/  BRA `(.L_x_11497) ;  /* 0xffffffcc00c87947 */ /* 0x000fea000383ffff */
.L_x_11440:
[----:B-1----:R1:W2:Y:S02]  /*117a0*/  SYNCS.PHASECHK.TRANS64.TRYWAIT P0, [R2+URZ+0x32440], R3 ;  /* 0x03244003020075a7 */ /* 0x0022a4000800017f */
[----:B--2---:R-:W-:Y:S05]  /*117b0*/  @!P0 NANOSLEEP.SYNCS 0x989680 ;  /* 0x009896800000895d */ /* 0x004fea0003900000 */
[----:B------:R-:W2:Y:S02]  /*117c0*/  @!P0 SYNCS.PHASECHK.TRANS64 P0, [R2+URZ+0x32440], R3 ;  /* 0x03244003020085a7 */ /* 0x000ea4000800007f */
[----:B--2---:R-:W-:Y:S05]  /*117d0*/  @!P0 BRA `(.L_x_11440) ;  /* 0xfffffffc00f08947 */ /* 0x004fea000383ffff */
[----:B------:R-:W-:Y:S05]  /*117e0*/  BRA `(.L_x_11498) ;  /* 0xffffffd400447947 */ /* 0x000fea000383ffff */
.L_x_11442:
[----:B0-----:R0:W2:Y:S02]  /*117f0*/  SYNCS.PHASECHK.TRANS64.TRYWAIT P0, [R2+URZ+0x32460], R3 ;  /* 0x03246003020075a7 */ /* 0x0010a4000800017f */
[----:B--2---:R-:W-:Y:S05]  /*11800*/  @!P0 NANOSLEEP.SYNCS 0x989680 ;  /* 0x009896800000895d */ /* 0x004fea0003900000 */
[----:B------:R-:W2:Y:S02]  /*11810*/  @!P0 SYNCS.PHASECHK.TRANS64 P0, [R2+URZ+0x32460], R3 ;  /* 0x03246003020085a7 */ /* 0x000ea4000800007f */
[----:B--2---:R-:W-:Y:S05]  /*11820*/  @!P0 BRA `(.L_x_11442) ;  /* 0xfffffffc00f08947 */ /* 0x004fea000383ffff */
[----:B------:R-:W-:Y:S05]  /*11830*/  BRA `(.L_x_11499) ;  /* 0xffffffd400b47947 */ /* 0x000fea000383ffff */
.L_x_11447:
[----:B-1----:R1:W2:Y:S02]  /*11840*/  SYNCS.PHASECHK.TRANS64.TRYWAIT P0, [R2+URZ+0x32440], R7 ;  /* 0x03244007020075a7 */ /* 0x0022a4000800017f */
[----:B--2---:R-:W-:Y:S05]  /*11850*/  @!P0 NANOSLEEP.SYNCS 0x989680 ;  /* 0x009896800000895d */ /* 0x004fea0003900000 */
[----:B------:R-:W2:Y:S02]  /*11860*/  @!P0 SYNCS.PHASECHK.TRANS64 P0, [R2+URZ+0x32440], R7 ;  /* 0x03244007020085a7 */ /* 0x000ea4000800007f */
[----:B--2---:R-:W-:Y:S05]  /*11870*/  @!P0 BRA `(.L_x_11447) ;  /* 0xfffffffc00f08947 */ /* 0x004fea000383ffff */
[----:B------:R-:W-:Y:S05]  /*11880*/  BRA `(.L_x_11500) ;  /* 0xffffffd800fc7947 */ /* 0x000fea000383ffff */
.L_x_11449:
[----:B0-----:R0:W2:Y:S02]  /*11890*/  SYNCS.PHASECHK.TRANS64.TRYWAIT P1, [R2+URZ+0x32460], R7 ;  /* 0x03246007020075a7 */ /* 0x0010a4000802017f */
[----:B--2---:R-:W-:Y:S05]  /*118a0*/  @!P1 NANOSLEEP.SYNCS 0x989680 ;  /* 0x009896800000995d */ /* 0x004fea0003900000 */
[----:B------:R-:W2:Y:S02]  /*118b0*/  @!P1 SYNCS.PHASECHK.TRANS64 P1, [R2+URZ+0x32460], R7 ;  /* 0x03246007020095a7 */ /* 0x000ea4000802007f */
[----:B--2---:R-:W-:Y:S05]  /*118c0*/  @!P1 BRA `(.L_x_11449) ;  /* 0xfffffffc00f09947 */ /* 0x004fea000383ffff */
[----:B------:R-:W-:Y:S05]  /*118d0*/  BRA `(.L_x_11501) ;  /* 0xffffffdc00687947 */ /* 0x000fea000383ffff */
.L_x_11454:
[----:B--2---:R2:W3:Y:S02]  /*118e0*/  SYNCS.PHASECHK.TRANS64.TRYWAIT P0, [R2+URZ+0x32440], R3 ;  /* 0x03244003020075a7 */ /* 0x0044e4000800017f */
[----:B---3--:R-:W-:Y:S05]  /*118f0*/  @!P0 NANOSLEEP.SYNCS 0x989680 ;  /* 0x009896800000895d */ /* 0x008fea0003900000 */
[----:B------:R-:W3:Y:S02]  /*11900*/  @!P0 SYNCS.PHASECHK.TRANS64 P0, [R2+URZ+0x32440], R3 ;  /* 0x03244003020085a7 */ /* 0x000ee4000800007f */
[----:B---3--:R-:W-:Y:S05]  /*11910*/  @!P0 BRA `(.L_x_11454) ;  /* 0xfffffffc00f08947 */ /* 0x008fea000383ffff */
[----:B------:R-:W-:Y:S05]  /*11920*/  BRA `(.L_x_11502) ;  /* 0xffffffe000947947 */ /* 0x000fea000383ffff */
.L_x_11456:
[----:B0-----:R0:W1:Y:S02]  /*11930*/  SYNCS.PHASECHK.TRANS64.TRYWAIT P1, [R2+URZ+0x32460], R3 ;  /* 0x03246003020075a7 */ /* 0x001064000802017f */
[----:B-1----:R-:W-:Y:S05]  /*11940*/  @!P1 NANOSLEEP.SYNCS 0x989680 ;  /* 0x009896800000995d */ /* 0x002fea0003900000 */
[----:B------:R-:W1:Y:S02]  /*11950*/  @!P1 SYNCS.PHASECHK.TRANS64 P1, [R2+URZ+0x32460], R3 ;  /* 0x03246003020095a7 */ /* 0x000e64000802007f */
[----:B-1----:R-:W-:Y:S05]  /*11960*/  @!P1 BRA `(.L_x_11456) ;  /* 0xfffffffc00f09947 */ /* 0x002fea000383ffff */
[----:B------:R-:W-:Y:S05]  /*11970*/  BRA `(.L_x_11503) ;  /* 0xffffffe400047947 */ /* 0x000fea000383ffff */
.L_x_11461:
        /* <DEDUP_REMOVED lines=8> */
.L_x_11505:
[----:B------:R-:W-:Y:S05]  /*11a00*/  BSYNC B0 ;  /* 0x0000000000007941 */ /* 0x000fea0003800000 */
.L_x_11504:
        /* <DEDUP_REMOVED lines=8> */
.L_x_11506:
[----:B------:R-:W-:Y:S01]  /*11a90*/  IMAD.MOV.U32 R7, RZ, RZ, R14 ;  /* 0x000000ffff077224 */ /* 0x000fe200078e000e */
[----:B------:R-:W-:Y:S06]  /*11aa0*/  BRA `(.L_x_11507) ;  /* 0xffffffe400fc7947 */ /* 0x000fec000383ffff */
.L_x_11464:
        /* <DEDUP_REMOVED lines=8> */
.L_x_11509:
[----:B------:R-:W-:Y:S05]  /*11b30*/  BSYNC B0 ;  /* 0x0000000000007941 */ /* 0x000fea0003800000 */
.L_x_11508:
        /* <DEDUP_REMOVED lines=10> */
.L_x_11510:
        /* <DEDUP_REMOVED lines=8> */
.L_x_11511:
        /* <DEDUP_REMOVED lines=8> */
.L_x_11512:
        /* <DEDUP_REMOVED lines=8> */
.L_x_11513:
        /* <DEDUP_REMOVED lines=8> */
.L_x_11514:
[----:B------:R-:W-:Y:S05]  /*11de0*/  BRA `(.L_x_11515) ;  /* 0xffffffe400c47947 */ /* 0x000fea000383ffff */
.L_x_11469:
        /* <DEDUP_REMOVED lines=8> */
.L_x_11517:
[----:B------:R-:W-:Y:S05]  /*11e70*/  BSYNC B0 ;  /* 0x0000000000007941 */ /* 0x000fea0003800000 */
.L_x_11516:
        /* <DEDUP_REMOVED lines=10> */
.L_x_11518:
        /* <DEDUP_REMOVED lines=8> */
.L_x_11519:
        /* <DEDUP_REMOVED lines=8> */
.L_x_11520:
        /* <DEDUP_REMOVED lines=8> */
.L_x_11521:
        /* <DEDUP_REMOVED lines=8> */
.L_x_11522:
[----:B------:R-:W-:Y:S05]  /*12120*/  BRA `(.L_x_11523) ;  /* 0xffffffe400ac7947 */ /* 0x000fea000383ffff */
.L_x_11471:
[----:B------:R-:W-:Y:S01]  /*12130*/  BSSY B0, `(.L_x_11524) ;  /* 0x0000006000007945 */ /* 0x000fe20003800000 */
[----:B------:R-:W-:Y:S01]  /*12140*/  PLOP3.LUT P6, PT, P6, PT, PT, 0x8, 0x0 ;  /* 0x000000000000781c */ /* 0x000fe200037ce170 */
[----:B------:R-:W-:-:S12]  /*12150*/  IMAD.MOV.U32 R15, RZ, RZ, -0x1 ;  /* 0xffffffffff0f7424 */ /* 0x000fd800078e00ff */
[----:B0-----:R-:W-:Y:S05]  /*12160*/  WARPSYNC.COLLECTIVE R15, `(.L_x_11525) ;  /* 0x000000000f087348 */ /* 0x001fea0003c00000 */
[----:B------:R-:W-:Y:S01]  /*12170*/  VOTE.ANY R14, PT, P6 ;  /* 0x00000000000e7806 */ /* 0x000fe200030e0100 */
[----:B0-----:R-:W-:Y:S06]  /*12180*/  ENDCOLLECTIVE ;  /* 0x000000000000791b */ /* 0x001fec0003800000 */
.L_x_11525:
[----:B------:R-:W-:Y:S05]  /*12190*/  BSYNC B0 ;  /* 0x0000000000007941 */ /* 0x000fea0003800000 */
.L_x_11524:
        /* <DEDUP_REMOVED lines=9> */
.L_x_11526:
[----:B------:R-:W-:Y:S01]  /*12230*/  IMAD.MOV.U32 R17, RZ, RZ, R14 ;  /* 0x000000ffff117224 */ /* 0x000fe200078e000e */
[----:B------:R-:W-:Y:S06]  /*12240*/  BRA `(.L_x_11527) ;  /* 0xffffffe4009c7947 */ /* 0x000fec000383ffff */
.L_x_11473:
[----:B------:R-:W-:Y:S01]  /*12250*/  BSSY B0, `(.L_x_11528) ;  /* 0x0000007000007945 */ /* 0x000fe20003800000 */
[----:B------:R-:W-:Y:S02]  /*12260*/  IMAD.MOV.U32 R13, RZ, RZ, R2 ;  /* 0x000000ffff0d7224 */ /* 0x000fe400078e0002 */
[----:B------:R-:W-:Y:S02]  /*12270*/  IMAD.MOV.U32 R11, RZ, RZ, 0x1f ;  /* 0x0000001fff0b7424 */ /* 0x000fe400078e00ff */
[----:B------:R-:W-:-:S07]  /*12280*/  IMAD.MOV.U32 R15, RZ, RZ, -0x1 ;  /* 0xffffffffff0f7424 */ /* 0x000fce00078e00ff */
[----:B012---:R-:W-:Y:S05]  /*12290*/  WARPSYNC.COLLECTIVE R15, `(.L_x_11529) ;  /* 0x000000000f087348 */ /* 0x007fea0003c00000 */
[----:B------:R3:W4:Y:S02]  /*122a0*/  SHFL.IDX P6, R14, R13, R12, R11 ;  /* 0x0000000c0d0e7389 */ /* 0x00072400000c000b */
[----:B01234-:R-:W-:Y:S01]  /*122b0*/  ENDCOLLECTIVE ;  /* 0x000000000000791b */ /* 0x01ffe20003800000 */
.L_x_11529:
[----:B------:R-:W-:Y:S05]  /*122c0*/  BSYNC B0 ;  /* 0x0000000000007941 */ /* 0x000fea0003800000 */
.L_x_11528:
[----:B------:R-:W-:Y:S01]  /*122d0*/  IMAD.MOV.U32 R7, RZ, RZ, R14 ;  /* 0x000000ffff077224 */ /* 0x000fe200078e000e */
[----:B------:R-:W-:Y:S06]  /*122e0*/  BRA `(.L_x_11472) ;  /* 0xffffffe400907947 */ /* 0x000fec000383ffff */
.L_x_11476:
[----:B-1----:R1:W3:Y:S02]  /*122f0*/  SYNCS.PHASECHK.TRANS64.TRYWAIT P0, [R0+URZ+0x32420], R3 ;  /* 0x03242003000075a7 */ /* 0x0022e4000800017f */
[----:B---3--:R-:W-:Y:S05]  /*12300*/  @!P0 NANOSLEEP.SYNCS 0x989680 ;  /* 0x009896800000895d */ /* 0x008fea0003900000 */
[----:B------:R-:W3:Y:S02]  /*12310*/  @!P0 SYNCS.PHASECHK.TRANS64 P0, [R0+URZ+0x32420], R3 ;  /* 0x03242003000085a7 */ /* 0x000ee4000800007f */
[----:B---3--:R-:W-:Y:S05]  /*12320*/  @!P0 BRA `(.L_x_11476) ;  /* 0xfffffffc00f08947 */ /* 0x008fea000383ffff */
[----:B------:R-:W-:Y:S05]  /*12330*/  BRA `(.L_x_11530) ;  /* 0xffffffec00047947 */ /* 0x000fea000383ffff */
.L_x_11477:
        /* <DEDUP_REMOVED lines=11> */
.L_x_11532:
[----:B------:R-:W-:Y:S05]  /*123f0*/  BSYNC B0 ;  /* 0x0000000000007941 */ /* 0x000fea0003800000 */
.L_x_11531:
[----:B------:R-:W-:Y:S05]  /*12400*/  BRA `(.L_x_11533) ;  /* 0xffffffe800e87947 */ /* 0x000fea000383ffff */
.L_x_11480:
[----:B------:R-:W-:Y:S01]  /*12410*/  BSSY B1, `(.L_x_11534) ;  /* 0x0000006000017945 */ /* 0x000fe20003800000 */
[----:B------:R-:W-:-:S07]  /*12420*/  IMAD.MOV.U32 R15, RZ, RZ, -0x1 ;  /* 0xffffffffff0f7424 */ /* 0x000fce00078e00ff */
[----:B012---:R-:W-:Y:S05]  /*12430*/  WARPSYNC.COLLECTIVE R15, `(.L_x_11535) ;  /* 0x000000000f0c7348 */ /* 0x007fea0003c00000 */
[----:B------:R-:W-:Y:S02]  /*12440*/  ELECT P6, UR62, PT ;  /* 0x00000000003e782f */ /* 0x000fe400038c0000 */
[----:B------:R-:W-:Y:S01]  /*12450*/  MOV R14, UR62 ;  /* 0x0000003e000e7c02 */ /* 0x000fe20008000f00 */
[----:B012---:R-:W-:Y:S10]  /*12460*/  ENDCOLLECTIVE ;  /* 0x000000000000791b */ /* 0x007ff40003800000 */
.L_x_11535:
[----:B------:R-:W-:Y:S05]  /*12470*/  BSYNC B1 ;  /* 0x0000000000017941 */ /* 0x000fea0003800000 */
.L_x_11534:
[----:B------:R-:W-:Y:S05]  /*12480*/  BRA `(.L_x_11536) ;  /* 0xffffffe800e07947 */ /* 0x000fea000383ffff */
.L_x_11482:
[----:B-1----:R1:W2:Y:S02]  /*12490*/  SYNCS.PHASECHK.TRANS64.TRYWAIT P0, [R6+URZ], R5 ;  /* 0x00000005060075a7 */ /* 0x0022a4000800017f */
[----:B--2---:R-:W-:Y:S05]  /*124a0*/  @!P0 NANOSLEEP.SYNCS 0x989680 ;  /* 0x009896800000895d */ /* 0x004fea0003900000 */
[----:B------:R-:W2:Y:S02]  /*124b0*/  @!P0 SYNCS.PHASECHK.TRANS64 P0, [R6+URZ], R5 ;  /* 0x00000005060085a7 */ /* 0x000ea4000800007f */
[----:B--2---:R-:W-:Y:S05]  /*124c0*/  @!P0 BRA `(.L_x_11482) ;  /* 0xfffffffc00f08947 */ /* 0x004fea000383ffff */
[----:B------:R-:W-:Y:S05]  /*124d0*/  BRA `(.L_x_11537) ;  /* 0xffffffec00247947 */ /* 0x000fea000383ffff */
.L_x_11483:
[----:B--2---:R2:W3:Y:S02]  /*124e0*/  SYNCS.PHASECHK.TRANS64.TRYWAIT P0, [R7+URZ], R2 ;  /* 0x00000002070075a7 */ /* 0x0044e4000800017f */
[----:B---3--:R-:W-:Y:S05]  /*124f0*/  @!P0 NANOSLEEP.SYNCS 0x989680 ;  /* 0x009896800000895d */ /* 0x008fea0003900000 */
[----:B------:R-:W3:Y:S02]  /*12500*/  @!P0 SYNCS.PHASECHK.TRANS64 P0, [R7+URZ], R2 ;  /* 0x00000002070085a7 */ /* 0x000ee4000800007f */
[----:B---3--:R-:W-:Y:S05]  /*12510*/  @!P0 BRA `(.L_x_11483) ;  /* 0xfffffffc00f08947 */ /* 0x008fea000383ffff */
[----:B------:R-:W-:Y:S05]  /*12520*/  BRA `(.L_x_11538) ;  /* 0xffffffec00187947 */ /* 0x000fea000383ffff */
.L_x_11485:
[----:B---3--:R3:W4:Y:S02]  /*12530*/  SYNCS.PHASECHK.TRANS64.TRYWAIT P0, [R4+URZ], R5 ;  /* 0x00000005040075a7 */ /* 0x008724000800017f */
[----:B----4-:R-:W-:Y:S05]  /*12540*/  @!P0 NANOSLEEP.SYNCS 0x989680 ;  /* 0x009896800000895d */ /* 0x010fea0003900000 */
[----:B------:R-:W4:Y:S02]  /*12550*/  @!P0 SYNCS.PHASECHK.TRANS64 P0, [R4+URZ], R5 ;  /* 0x00000005040085a7 */ /* 0x000f24000800007f */
[----:B----4-:R-:W-:Y:S05]  /*12560*/  @!P0 BRA `(.L_x_11485) ;  /* 0xfffffffc00f08947 */ /* 0x010fea000383ffff */
[----:B------:R-:W-:Y:S05]  /*12570*/  BRA `(.L_x_11539) ;  /* 0xffffffec00207947 */ /* 0x000fea000383ffff */
.L_x_11540:
        /* <DEDUP_REMOVED lines=16> */
.L_x_11977:


//--------------------- .text._ZN7cutlass13device_kernelIN5flash11enable_sm90INS1_16FlashAttnFwdSm90INS1_25CollectiveMainloopFwdSm90ILi2EN4cute5tupleIJNS5_1CILi1EEES8_S8_EEENS6_IJNS7_ILi128EEENS7_ILi96EEENS7_ILi64EEEEEELi256ENS_10bfloat16_tEfNS_4arch4Sm90ELb1ELb0ELb0ELb1ELb0ELb1ELb1ELb1ELb0ELb0ELb0ELb0EEENS1_21CollectiveEpilogueFwdINS6_IJSA_NS7_ILi256EEESB_EEES9_SE_SG_Li256ELb1ELb0ELb0ELb0EEENS1_36VarlenDynamicPersistentTileSchedulerILi128ELi96ELi256ELi32ELb0ELb0ELb1ELb1ELb1ELb1EEEEEEEEEvNT_6ParamsE --------------------------
	.section	.text._ZN7cutlass13device_kernelIN5flash11enable_sm90INS1_16FlashAttnFwdSm90INS1_25CollectiveMainloopFwdSm90ILi2EN4cute5tupleIJNS5_1CILi1EEES8_S8_EEENS6_IJNS7_ILi128EEENS7_ILi96EEENS7_ILi64EEEEEELi256ENS_10bfloat16_tEfNS_4arch4Sm90ELb1ELb0ELb0ELb1ELb0ELb1ELb1ELb1ELb0ELb0ELb0ELb0EEENS1_21CollectiveEpilogueFwdINS6_IJSA_NS7_ILi256EEESB_EEES9_SE_SG_Li256ELb1ELb0ELb0ELb0EEENS1_36VarlenDynamicPersistentTileSchedulerILi128ELi96ELi256ELi32ELb0ELb0ELb1ELb1ELb1ELb1EEEEEEEEEvNT_6ParamsE,"ax",@progbits
	.align	128
.text._ZN7cutlass13device_kernelIN5flash11enable_sm90INS1_16FlashAttnFwdSm90INS1_25CollectiveMainloopFwdSm90ILi2EN4cute5tupleIJNS5_1CILi1EEES8_S8_EEENS6_IJNS7_ILi128EEENS7_ILi96EEENS7_ILi64EEEEEELi256ENS_10bfloat16_tEfNS_4arch4Sm90ELb1ELb0ELb0ELb1ELb0ELb1ELb1ELb1ELb0ELb0ELb0ELb0EEENS1_21CollectiveEpilogueFwdINS6_IJSA_NS7_ILi256EEESB_EEES9_SE_SG_Li256ELb1ELb0ELb0ELb0EEENS1_36VarlenDynamicPersistentTileSchedulerILi128ELi96ELi256ELi32ELb0ELb0ELb1ELb1ELb1ELb1EEEEEEEEEvNT_6ParamsE:
        .type           _ZN7cutlass13device_kernelIN5flash11enable_sm90INS1_16FlashAttnFwdSm90INS1_25CollectiveMainloopFwdSm90ILi2EN4cute5tupleIJNS5_1CILi1EEES8_S8_EEENS6_IJNS7_ILi128EEENS7_ILi96EEENS7_ILi64EEEEEELi256ENS_10bfloat16_tEfNS_4arch4Sm90ELb1ELb0ELb0ELb1ELb0ELb1ELb1ELb1ELb0ELb0ELb0ELb0EEENS1_21CollectiveEpilogueFwdINS6_IJSA_NS7_ILi256EEESB_EEES9_SE_SG_Li256ELb1ELb0ELb0ELb0EEENS1_36VarlenDynamicPersistentTileSchedulerILi128ELi96ELi256ELi32ELb0ELb0ELb1ELb1ELb1ELb1EEEEEEEEEvNT_6ParamsE,@function
        .size           _ZN7cutlass13device_kernelIN5flash11enable_sm90INS1_16FlashAttnFwdSm90INS1_25CollectiveMainloopFwdSm90ILi2EN4cute5tupleIJNS5_1CILi1EEES8_S8_EEENS6_IJNS7_ILi128EEENS7_ILi96EEENS7_ILi64EEEEEELi256ENS_10bfloat16_tEfNS_4arch4Sm90ELb1ELb0ELb0ELb1ELb0ELb1ELb1ELb1ELb0ELb0ELb0ELb0EEENS1_21CollectiveEpilogueFwdINS6_IJSA_NS7_ILi256EEESB_EEES9_SE_SG_Li256ELb1ELb0ELb0ELb0EEENS1_36VarlenDynamicPersistentTileSchedulerILi128ELi96ELi256ELi32ELb0ELb0ELb1ELb1ELb1ELb1EEEEEEEEEvNT_6ParamsE,(.L_x_11978 - _ZN7cutlass13device_kernelIN5flash11enable_sm90INS1_16FlashAttnFwdSm90INS1_25CollectiveMainloopFwdSm90ILi2EN4cute5tupleIJNS5_1CILi1EEES8_S8_EEENS6_IJNS7_ILi128EEENS7_ILi96EEENS7_ILi64EEEEEELi256ENS_10bfloat16_tEfNS_4arch4Sm90ELb1ELb0ELb0ELb1ELb0ELb1ELb1ELb1ELb0ELb0ELb0ELb0EEENS1_21CollectiveEpilogueFwdINS6_IJSA_NS7_ILi256EEESB_EEES9_SE_SG_Li256ELb1ELb0ELb0ELb0EEENS1_36VarlenDynamicPersistentTileSchedulerILi128ELi96ELi256ELi32ELb0ELb0ELb1ELb1ELb1ELb1EEEEEEEEEvNT_6ParamsE)
        .other          _ZN7cutlass13device_kernelIN5flash11enable_sm90INS1_16FlashAttnFwdSm90INS1_25CollectiveMainloopFwdSm90ILi2EN4cute5tupleIJNS5_1CILi1EEES8_S8_EEENS6_IJNS7_ILi128EEENS7_ILi96EEENS7_ILi64EEEEEELi256ENS_10bfloat16_tEfNS_4arch4Sm90ELb1ELb0ELb0ELb1ELb0ELb1ELb1ELb1ELb0ELb0ELb0ELb0EEENS1_21CollectiveEpilogueFwdINS6_IJSA_NS7_ILi256EEESB_EEES9_SE_SG_Li256ELb1ELb0ELb0ELb0EEENS1_36VarlenDynamicPersistentTileSchedulerILi128ELi96ELi256ELi32ELb0ELb0ELb1ELb1ELb1ELb1EEEEEEEEEvNT_6ParamsE,@"STO_CUDA_ENTRY STV_DEFAULT"
_ZN7cutlass13device_kernelIN5flash11enable_sm90INS1_16FlashAttnFwdSm90INS1_25CollectiveMainloopFwdSm90ILi2EN4cute5tupleIJNS5_1CILi1EEES8_S8_EEENS6_IJNS7_ILi128EEENS7_ILi96EEENS7_ILi64EEEEEELi256ENS_10bfloat16_tEfNS_4arch4Sm90ELb1ELb0ELb0ELb1ELb0ELb1ELb1ELb1ELb0ELb0ELb0ELb0EEENS1_21CollectiveEpilogueFwdINS6_IJSA_NS7_ILi256EEESB_EEES9_SE_SG_Li256ELb1ELb0ELb0ELb0EEENS1_36VarlenDynamicPersistentTileSchedulerILi128ELi96ELi256ELi32ELb0ELb0ELb1ELb1ELb1ELb1EEEEEEEEEvNT_6ParamsE:
        /* <DEDUP_REMOVED lines=29> */
.L_x_11542:
[----:B------:R-:W-:Y:S05]  /*01d0*/  BSYNC B0 ;  /* 0x0000000000007941 */ /* 0x000fea0003800000 */
.L_x_11541:
        /* <DEDUP_REMOVED lines=10> */
[----:B------:R-:W-:Y:S01]  /*0280*/  SHF.R.U32.HI R3, RZ, 0x7, R3 ;  /* 0x00000007ff037819 */ /* 0x000fe20000011603 */
[----:B------:R-:W-:Y:S01]  /*0290*/  VOTEU.ANY UP2, P0 ;  /* 0x00000000003f7886 */ /* 0x000fe20000040100 */
[----:B0-----:R-:W-:-:S03]  /*02a0*/  ISETP.NE.AND P1, PT, R2, RZ, PT ;  /* 0x000000ff0200720c */ /* 0x001fc60003f25270 */
[----:B------:R0:W2:Y:S01]  /*02b0*/  SHFL.IDX PT, R2, R3, RZ, 0x1f ;  /* 0x00001fff03027589 */ /* 0x0000a200000e0000 */
[----:B-1----:R-:W-:Y:S02]  /*02c0*/  @UP0 ULEA UR8, UR8, UR6, 0x18 ;  /* 0x0000000608080291 */ /* 0x002fe4000f8ec03f */
[----:B------:R-:W-:-:S04]  /*02d0*/  @UP0 UIADD3 UR6, -UR7, 0x100000, URZ ;  /* 0x0010000007060890 */ /* 0x000fc8000fffe13f */
[----:B------:R-:W-:Y:S02]  /*02e0*/  @UP0 USHF.L.U32 UR7, UR6, 0xb, URZ ;  /* 0x0000000b06070899 */ /* 0x000fe4000800063f */
[----:B------:R-:W-:Y:S01]  /*02f0*/  @UP0 USHF.L.U32 UR6, UR6, 0x1, URZ ;  /* 0x0000000106060899 */ /* 0x000fe2000800063f */
[----:B------:R-:W-:Y:S01]  /*0300*/  VOTEU.ANY UP0, P0 ;  /* 0x00000000003f7886 */ /* 0x000fe20000000100 */
[----:B------:R-:W1:Y:S04]  /*0310*/  FENCE.VIEW.ASYNC.S ;  /* 0x00000000000073c6 */ /* 0x000e680000000000 */
[----:B-1----:R0:W1:Y:S01]  /*0320*/  @UP0 SYNCS.EXCH.64 URZ, [UR8+0x32400], UR4 ;  /* 0x03240004083f05b2 */ /* 0x0020620008000100 */
[----:B------:R0:W3:Y:S05]  /*0330*/  @UP1 SYNCS.EXCH.64 URZ, [UR8+0x32410], UR4 ;  /* 0x03241004083f15b2 */ /* 0x0000ea0008000100 */
[----:B------:R0:W4:Y:S02]  /*0340*/  @UP2 SYNCS.EXCH.64 URZ, [UR8+0x32420], UR6 ;  /* 0x03242006083f25b2 */ /* 0x0001240008000100 */
        /* <DEDUP_REMOVED lines=19> */
.L_x_11543:
        /* <DEDUP_REMOVED lines=22> */
.L_x_11544:
        /* <DEDUP_REMOVED lines=18> */
.L_x_11545:
        /* <DEDUP_REMOVED lines=22> */
.L_x_11546:
        /* <DEDUP_REMOVED lines=22> */
.L_x_11547:
        /* <DEDUP_REMOVED lines=9> */
.L_x_11550:
[----:B------:R-:W-:-:S08]  /*0a50*/  NOP ;  /* 0x0000000000007918 */ /* 0x000fd00000000000 */
[----:B------:R-:W0:Y:S02]  /*0a60*/  USETMAXREG.TRY_ALLOC.CTAPOOL UP0, 0xf0 ;  /* 0x000000f0000079c8 */ /* 0x000e240008000600 */
[----:B0-----:R-:W-:-:S13]  /*0a70*/  PLOP3.LUT P0, PT, PT, PT, UP0, 0x80, 0x0 ;  /* 0x000000000000781c */ /* 0x001fda0003f0f008 */
[----:B------:R-:W-:Y:S05]  /*0a80*/  @!P0 BRA `(.L_x_11550) ;  /* 0xfffffffc00f08947 */ /* 0x000fea000383ffff */
[----:B------:R-:W3:Y:S01]  /*0a90*/  LDL.LU R0, [R1] ;  /* 0x0000000001007983 */ /* 0x000ee20000300800 */
[----:B--2---:R-:W0:Y:S01]  /*0aa0*/  S2R R2, SR_TID.X ;  /* 0x0000000000027919 */ /* 0x004e220000002100 */
        /* <DEDUP_REMOVED lines=12> */
[----:B---3--:R-:W-:-:S04]  /*0b70*/  LOP3.LUT R0, R0, 0xffffffef, RZ, 0xc0, !PT ;  /* 0xffffffef00007812 */ /* 0x008fc800078ec0ff */
[----:B------:R-:W-:-:S05]  /*0b80*/  @P0 LOP3.LUT R0, R0, 0x10, RZ, 0xfc, !PT ;  /* 0x0000001000000812 */ /* 0x000fca00078efcff */
[----:B------:R1:W-:Y:S01]  /*0b90*/  STL [R1], R0 ;  /* 0x0000000001007387 */ /* 0x0003e20000100800 */
[----:B0-----:R-:W-:-:S13]  /*0ba0*/  ISETP.GE.AND P0, PT, R227, UR4, PT ;  /* 0x00000004e3007c0c */ /* 0x001fda000bf06270 */
[----:B-1----:R-:W-:Y:S05]  /*0bb0*/  @P0 BRA `(.L_x_11551) ;  /* 0x0000019c00540947 */ /* 0x002fea0003800000 */
[----:B------:R-:W2:Y:S01]  /*0bc0*/  LDL.LU R14, [R1+0x34] ;  /* 0x00003400010e7983 */ /* 0x000ea20000300800 */
[----:B------:R-:W0:Y:S02]  /*0bd0*/  S2R R0, SR_TID.X ;  /* 0x0000000000007919 */ /* 0x000e240000002100 */
[----:B0-----:R-:W-:-:S05]  /*0be0*/  VIADD R13, R0, 0xffffff80 ;  /* 0xffffff80000d7836 */ /* 0x001fca0000000000 */
[----:B------:R-:W-:-:S04]  /*0bf0*/  SHF.R.S32.HI R0, RZ, 0x1f, R13 ;  /* 0x0000001fff007819 */ /* 0x000fc8000001140d */
        /* <DEDUP_REMOVED lines=9> */
[----:B------:R-:W-:Y:S02]  /*0c90*/  SHF.R.S32.HI R4, RZ, 0x4, R3 ;  /* 0x00000004ff047819 */ /* 0x000fe40000011403 */
[----:B------:R-:W-:-:S02]  /*0ca0*/  LOP3.LUT R9, R9, 0xfffffff8, RZ, 0xc0, !PT ;  /* 0xfffffff809097812 */ /* 0x000fc400078ec0ff */
[----:B------:R-:W-:Y:S02]  /*0cb0*/  LEA.HI R5, R3, R4, RZ, 0x1 ;  /* 0x0000000403057211 */ /* 0x000fe400078f08ff */
[----:B------:R-:W-:Y:S01]  /*0cc0*/  LEA.HI R6, R6, R11, RZ, 0x5 ;  /* 0x0000000b06067211 */ /* 0x000fe200078f28ff */
[----:B------:R-:W-:Y:S01]  /*0cd0*/  IMAD.IADD R9, R8, 0x1, -R9 ;  /* 0x0000000108097824 */ /* 0x000fe200078e0a09 */
[-C--:B------:R-:W-:Y:S02]  /*0ce0*/  LEA.HI R8, R0, R13.reuse, RZ, 0x2 ;  /* 0x0000000d00087211 */ /* 0x080fe400078f10ff */
[----:B------:R-:W-:Y:S02]  /*0cf0*/  LOP3.LUT R5, R5, 0x1ffffffe, RZ, 0xc0, !PT ;  /* 0x1ffffffe05057812 */ /* 0x000fe400078ec0ff */
[----:B------:R-:W-:Y:S02]  /*0d00*/  SHF.R.S32.HI R6, RZ, 0x5, R6 ;  /* 0x00000005ff067819 */ /* 0x000fe40000011406 */
[----:B------:R-:W-:Y:S01]  /*0d10*/  SHF.R.S32.HI R18, RZ, 0x2, R8 ;  /* 0x00000002ff127819 */ /* 0x000fe20000011408 */
[----:B------:R-:W-:Y:S01]  /*0d20*/  IMAD.IADD R5, R4, 0x1, -R5 ;  /* 0x0000000104057824 */ /* 0x000fe200078e0a05 */
[----:B------:R-:W-:Y:S01]  /*0d30*/  LEA.HI R4, R0, R13, RZ, 0x5 ;  /* 0x0000000d00047211 */ /* 0x000fe200078f28ff */
[----:B------:R-:W-:Y:S01]  /*0d40*/  IMAD R9, R6, 0x10, R9 ;  /* 0x0000001006097824 */ /* 0x000fe200078e0209 */
[----:B------:R-:W-:Y:S01]  /*0d50*/  LOP3.LUT R6, R8, 0xfffffffc, RZ, 0xc0, !PT ;  /* 0xfffffffc08067812 */ /* 0x000fe200078ec0ff */
[----:B------:R-:W-:Y:S01]  /*0d60*/  VIADD R12, R18, 0x40 ;  /* 0x00000040120c7836 */ /* 0x000fe20000000000 */
[----:B------:R-:W-:-:S02]  /*0d70*/  LOP3.LUT R3, R3, 0x3fffff0, RZ, 0xc0, !PT ;  /* 0x03fffff003037812 */ /* 0x000fc400078ec0ff */
[----:B------:R-:W-:Y:S01]  /*0d80*/  SHF.R.S32.HI R19, RZ, 0x5, R4 ;  /* 0x00000005ff137819 */ /* 0x000fe20000011404 */
[C---:B------:R-:W-:Y:S01]  /*0d90*/  IMAD.IADD R16, R13.reuse, 0x1, -R6 ;  /* 0x000000010d107824 */ /* 0x040fe200078e0a06 */
[----:B------:R-:W-:Y:S01]  /*0da0*/  SHF.R.S32.HI R4, RZ, 0x1f, R12 ;  /* 0x0000001fff047819 */ /* 0x000fe2000001140c */
[----:B------:R-:W-:Y:S02]  /*0db0*/  IMAD.SHL.U32 R6, R12, 0x40, RZ ;  /* 0x000000400c067824 */ /* 0x000fe400078e00ff */
[----:B------:R-:W-:Y:S01]  /*0dc0*/  IMAD.IADD R3, R13, 0x1, -R3 ;  /* 0x000000010d037824 */ /* 0x000fe200078e0a03 */
[----:B------:R-:W-:Y:S01]  /*0dd0*/  LEA.HI R10, R4, R12, RZ, 0x3 ;  /* 0x0000000c040a7211 */ /* 0x000fe200078f18ff */
[----:B------:R-:W-:Y:S01]  /*0de0*/  IMAD.SHL.U32 R4, R16, 0x8, RZ ;  /* 0x0000000810047824 */ /* 0x000fe200078e00ff */
[----:B------:R-:W-:Y:S02]  /*0df0*/  SHF.R.S32.HI R15, RZ, 0x7, R2 ;  /* 0x00000007ff0f7819 */ /* 0x000fe40000011402 */
[----:B------:R-:W-:Y:S01]  /*0e00*/  LOP3.LUT R16, R6, 0x1c0, RZ, 0xc0, !PT ;  /* 0x000001c006107812 */ /* 0x000fe200078ec0ff */
[----:B------:R-:W-:Y:S01]  /*0e10*/  IMAD R6, R19, 0x10, R3 ;  /* 0x0000001013067824 */ /* 0x000fe200078e0203 */
[----:B------:R-:W-:Y:S01]  /*0e20*/  LEA.HI R2, R2, R15, RZ, 0x1 ;  /* 0x0000000f02027211 */ /* 0x000fe200078f08ff */
[----:B------:R-:W-:-:S02]  /*0e30*/  IMAD.SHL.U32 R10, R10, 0x40, RZ ;  /* 0x000000400a0a7824 */ /* 0x000fc400078e00ff */
[----:B------:R-:W-:Y:S01]  /*0e40*/  IMAD R6, R6, 0x8, R5 ;  /* 0x0000000806067824 */ /* 0x000fe200078e0205 */
[----:B------:R-:W-:Y:S02]  /*0e50*/  SHF.R.S32.HI R5, RZ, 0x1f, R8 ;  /* 0x0000001fff057819 */ /* 0x000fe40000011408 */
[----:B------:R-:W-:Y:S02]  /*0e60*/  LOP3.LUT R2, R2, 0x3fffffe, RZ, 0xc0, !PT ;  /* 0x03fffffe02027812 */ /* 0x000fe400078ec0ff */
[----:B------:R-:W-:Y:S02]  /*0e70*/  LOP3.LUT R4, R16, 0x38, R4, 0xf8, !PT ;  /* 0x0000003810047812 */ /* 0x000fe400078ef804 */
[----:B------:R-:W-:Y:S02]  /*0e80*/  SHF.R.U32.HI R3, RZ, 0x3, R16 ;  /* 0x00000003ff037819 */ /* 0x000fe40000011610 */
[----:B------:R-:W-:Y:S02]  /*0e90*/  LOP3.LUT R10, R10, 0xfffffe00, RZ, 0xc0, !PT ;  /* 0xfffffe000a0a7812 */ /* 0x000fe400078ec0ff */
[----:B------:R-:W-:Y:S01]  /*0ea0*/  LEA.HI R5, R5, R18, RZ, 0x3 ;  /* 0x0000001205057211 */ /* 0x000fe200078f18ff */
[----:B------:R-:W-:Y:S01]  /*0eb0*/  IMAD.IADD R2, R15, 0x1, -R2 ;  /* 0x000000010f027824 */ /* 0x000fe200078e0a02 */
[----:B------:R-:W-:-:S02]  /*0ec0*/  LEA.HI R0, R0, R13, RZ, 0x3 ;  /* 0x0000000d00007211 */ /* 0x000fc400078f18ff */
[----:B------:R-:W-:Y:S02]  /*0ed0*/  LOP3.LUT R4, R10, R4, R3, 0xf6, !PT ;  /* 0x000000040a047212 */ /* 0x000fe400078ef603 */
[----:B------:R-:W-:Y:S01]  /*0ee0*/  LOP3.LUT R5, R5, 0xfffffff8, RZ, 0xc0, !PT ;  /* 0xfffffff805057812 */ /* 0x000fe200078ec0ff */
[----:B------:R-:W-:Y:S01]  /*0ef0*/  IMAD R2, R2, 0x40, R9 ;  /* 0x0000004002027824 */ /* 0x000fe200078e0209 */
[----:B------:R-:W-:Y:S02]  /*0f00*/  LOP3.LUT R3, R0, 0x1ffffff8, RZ, 0xc0, !PT ;  /* 0x1ffffff800037812 */ /* 0x000fe400078ec0ff */
[----:B------:R-:W-:Y:S01]  /*0f10*/  SHF.R.S32.HI R8, RZ, 0x3, R0 ;  /* 0x00000003ff087819 */ /* 0x000fe20000011400 */
[----:B------:R-:W-:Y:S01]  /*0f20*/  IMAD.IADD R0, R18, 0x1, -R5 ;  /* 0x0000000112007824 */ /* 0x000fe200078e0a05 */
[----:B------:R-:W-:Y:S01]  /*0f30*/  LOP3.LUT R7, R7, 0x7ffffffc, RZ, 0xc0, !PT ;  /* 0x7ffffffc07077812 */ /* 0x000fe200078ec0ff */
[----:B------:R-:W-:Y:S01]  /*0f40*/  STL [R1+0x28], R10 ;  /* 0x0000280a01007387 */ /* 0x000fe20000100800 */
[----:B------:R-:W-:-:S03]  /*0f50*/  IMAD.IADD R3, R13, 0x1, -R3 ;  /* 0x000000010d037824 */ /* 0x000fc600078e0a03 */
[----:B------:R-:W-:Y:S01]  /*0f60*/  STL [R1+0x30], R2 ;  /* 0x0000300201007387 */ /* 0x000fe20000100800 */
[----:B------:R-:W-:-:S03]  /*0f70*/  IMAD.SHL.U32 R219, R3, 0x8, RZ ;  /* 0x0000000803db7824 */ /* 0x000fc600078e00ff */
[----:B------:R-:W-:Y:S01]  /*0f80*/  STL [R1+0x44], RZ ;  /* 0x000044ff01007387 */ /* 0x000fe20000100800 */
[----:B------:R-:W-:Y:S01]  /*0f90*/  IMAD.IADD R5, R11, 0x1, -R7 ;  /* 0x000000010b057824 */ /* 0x000fe200078e0a07 */
[----:B------:R-:W-:Y:S02]  /*0fa0*/  SHF.R.S32.HI R3, RZ, 0x1f, R12 ;  /* 0x0000001fff037819 */ /* 0x000fe4000001140c */
[----:B------:R-:W-:Y:S01]  /*0fb0*/  STL [R1+0x20], R8 ;  /* 0x0000200801007387 */ /* 0x000fe20000100800 */
[----:B------:R-:W-:-:S03]  /*0fc0*/  IMAD.SHL.U32 R3, R6, 0x8, RZ ;  /* 0x0000000806037824 */ /* 0x000fc600078e00ff */
[----:B------:R0:W-:Y:S04]  /*0fd0*/  STL [R1+0x4c], R0 ;  /* 0x00004c0001007387 */ /* 0x0001e80000100800 */
[----:B------:R1:W-:Y:S01]  /*0fe0*/  STL [R1+0x2c], R5 ;  /* 0x00002c0501007387 */ /* 0x0003e20000100800 */
[----:B0-----:R-:W-:-:S05]  /*0ff0*/  IMAD R0, R4, 0x2, R17 ;  /* 0x0000000204007824 */ /* 0x001fca00078e0211 */
[----:B------:R1:W-:Y:S04]  /*1000*/  STL [R1+0x54], R0 ;  /* 0x0000540001007387 */ /* 0x0003e80000100800 */
[----:B------:R1:W-:Y:S01]  /*1010*/  STL [R1+0x58], R3 ;  /* 0x0000580301007387 */ /* 0x0003e20000100800 */
[----:B------:R-:W-:Y:S02]  /*1020*/  IMAD.MOV.U32 R16, RZ, RZ, RZ ;  /* 0x000000ffff107224 */ /* 0x000fe400078e00ff */
[----:B------:R-:W-:Y:S02]  /*1030*/  IMAD.MOV.U32 R22, RZ, RZ, RZ ;  /* 0x000000ffff167224 */ /* 0x000fe400078e00ff */
[----:B------:R-:W-:Y:S02]  /*1040*/  IMAD.MOV.U32 R19, RZ, RZ, RZ ;  /* 0x000000ffff137224 */ /* 0x000fe400078e00ff */
[----:B------:R-:W-:Y:S01]  /*1050*/  IMAD.MOV.U32 R2, RZ, RZ, RZ ;  /* 0x000000ffff027224 */ /* 0x000fe200078e00ff */
[----:B-12---:R-:W-:-:S07]  /*1060*/  LOP3.LUT R218, R14, 0x1, RZ, 0xfc, !PT ;  /* 0x000000010eda7812 */ /* 0x006fce00078efcff */
.L_x_11707:
[----:B0-2--5:R-:W0:Y:S02]  /*1070*/  LDC.64 R4, c[0x0][0xd60] ;  /* 0x00035800ff047b82 */ /* 0x025e240000000a00 */
[----:B0-----:R-:W-:-:S05]  /*1080*/  IMAD.WIDE R4, R227, 0x4, R4 ;  /* 0x00000004e3047825 */ /* 0x001fca00078e0204 */
[----:B------:R-:W2:Y:S01]  /*1090*/  LDG.E R0, desc[UR52][R4.64] ;  /* 0x0000003404007981 */ /* 0x000ea2000c1e1900 */
[----:B------:R-:W-:Y:S05]  /*10a0*/  YIELD ;  /* 0x0000000000007946 */ /* 0x000fea0003800000 */
[----:B------:R-:W-:Y:S01]  /*10b0*/  ULDC.64 UR4, c[0x0][0xb20] ;  /* 0x0002c80000047ab9 */ /* 0x000fe20000000a00 */
[----:B------:R-:W-:Y:S01]  /*10c0*/  ULDC.64 UR8, c[0x0][0xb10] ;  /* 0x0002c40000087ab9 */ /* 0x000fe20000000a00 */
[----:B------:R-:W-:Y:S01]  /*10d0*/  ISETP.NE.U32.AND P1, PT, RZ, UR4, PT ;  /* 0x00000004ff007c0c */ /* 0x000fe2000bf25070 */
[----:B------:R-:W-:Y:S01]  /*10e0*/  ULDC.64 UR6, c[0x0][0xb00] ;  /* 0x0002c00000067ab9 */ /* 0x000fe20000000a00 */
[----:B---3--:R-:W-:Y:S01]  /*10f0*/  IMAD.MOV.U32 R27, RZ, RZ, RZ ;  /* 0x000000ffff1b7224 */ /* 0x008fe200078e00ff */
[----:B------:R-:W-:-:S02]  /*1100*/  ISETP.NE.U32.AND P0, PT, RZ, UR6, PT ;  /* 0x00000006ff007c0c */ /* 0x000fc4000bf05070 */
[----:B------:R-:W-:Y:S02]  /*1110*/  ISETP.NE.AND.EX P1, PT, RZ, UR5, PT, P1 ;  /* 0x00000005ff007c0c */ /* 0x000fe4000bf25310 */
[----:B------:R-:W-:Y:S02]  /*1120*/  ISETP.NE.AND.EX P0, PT, RZ, UR7, PT, P0 ;  /* 0x00000007ff007c0c */ /* 0x000fe4000bf05300 */
[----:B--2---:R-:W-:Y:S01]  /*1130*/  SHF.R.S32.HI R3, RZ, 0x1f, R0 ;  /* 0x0000001fff037819 */ /* 0x004fe20000011400 */
[----:B------:R-:W-:Y:S08]  /*1140*/  STL [R1+0x40], R0 ;  /* 0x0000400001007387 */ /* 0x000ff00000100800 */
[C---:B----4-:R-:W-:Y:S01]  /*1150*/  @P1 LEA R6, P2, R0.reuse, UR4, 0x2 ;  /* 0x0000000400061c11 */ /* 0x050fe2000f8410ff */
[C---:B------:R-:W-:Y:S01]  /*1160*/  IMAD.SHL.U32 R28, R0.reuse, 0x4, RZ ;  /* 0x00000004001c7824 */ /* 0x040fe200078e00ff */
[C-C-:B------:R-:W-:Y:S01]  /*1170*/  SHF.L.U64.HI R26, R0.reuse, 0x2, R3.reuse ;  /* 0x00000002001a7819 */ /* 0x140fe20000010203 */
[----:B------:R0:W-:Y:S01]  /*1180*/  STL [R1+0x50], R3 ;  /* 0x0000500301007387 */ /* 0x0001e20000100800 */
[----:B------:R-:W-:-:S02]  /*1190*/  @P1 LEA.HI.X R7, R0, UR5, R3, 0x2, P2 ;  /* 0x0000000500071c11 */ /* 0x000fc400090f1403 */
[----:B------:R-:W-:Y:S01]  /*11a0*/  ISETP.NE.U32.AND P2, PT, RZ, UR8, PT ;  /* 0x00000008ff007c0c */ /* 0x000fe2000bf45070 */
[----:B------:R-:W-:Y:S01]  /*11b0*/  ULDC UR4, c[0x0][0x288] ;  /* 0x0000a20000047ab9 */ /* 0x000fe20000000800 */
[----:B------:R-:W-:Y:S01]  /*11c0*/  IADD3 R8, P3, R28, UR6, RZ ;  /* 0x000000061c087c10 */ /* 0x000fe2000ff7e0ff */
[----:B-1----:R1:W-:Y:S01]  /*11d0*/  STL [R1+0x38], R28 ;  /* 0x0000381c01007387 */ /* 0x0023e20000100800 */
[----:B------:R-:W-:Y:S01]  /*11e0*/  ISETP.NE.AND.EX P2, PT, RZ, UR9, PT, P2 ;  /* 0x00000009ff007c0c */ /* 0x000fe2000bf45320 */
[----:B0-----:R-:W-:Y:S01]  /*11f0*/  IMAD.MOV.U32 R3, RZ, RZ, RZ ;  /* 0x000000ffff037224 */ /* 0x001fe200078e00ff */
[----:B------:R-:W-:Y:S01]  /*1200*/  IADD3.X R9, R26, UR7, RZ, P3, !PT ;  /* 0x000000071a097c10 */ /* 0x000fe20009ffe4ff */
[----:B------:R-:W-:Y:S01]  /*1210*/  IMAD.U32 R224, RZ, RZ, UR4 ;  /* 0x00000004ffe07e24 */ /* 0x000fe2000f8e00ff */
[----:B------:R-:W-:Y:S01]  /*1220*/  ULDC.64 UR4, c[0x0][0x3f8] ;  /* 0x0000fe0000047ab9 */ /* 0x000fe20000000a00 */
[----:B------:R1:W-:Y:S04]  /*1230*/  STL [R1+0x3c], R26 ;  /* 0x00003c1a01007387 */ /* 0x0003e80000100800 */
[----:B------:R1:W5:Y:S04]  /*1240*/  @P1 LDG.E R3, desc[UR52][R6.64] ;  /* 0x0000003406031981 */ /* 0x000368000c1e1900 */
[----:B------:R-:W-:Y:S01]  /*1250*/  @P2 IADD3 R4, P1, R28, UR8, RZ ;  /* 0x000000081c042c10 */ /* 0x000fe2000ff3e0ff */
[----:B------:R1:W5:Y:S03]  /*1260*/  @P0 LDG.E R27, desc[UR52][R8.64] ;  /* 0x00000034081b0981 */ /* 0x000366000c1e1900 */
[----:B------:R-:W-:-:S05]  /*1270*/  @P2 IADD3.X R5, R26, UR9, RZ, P1, !PT ;  /* 0x000000091a052c10 */ /* 0x000fca0008ffe4ff */
[----:B------:R1:W5:Y:S01]  /*1280*/  @P2 LDG.E R224, desc[UR52][R4.64] ;  /* 0x0000003404e02981 */ /* 0x000362000c1e1900 */
[----:B------:R-:W-:Y:S01]  /*1290*/  UISETP.NE.U32.AND UP0, UPT, UR4, URZ, UPT ;  /* 0x0000003f0400728c */ /* 0x000fe2000bf05070 */
[----:B------:R-:W-:Y:S02]  /*12a0*/  IMAD.MOV.U32 R25, RZ, RZ, R0 ;  /* 0x000000ffff197224 */ /* 0x000fe400078e0000 */
        /* <DEDUP_REMOVED lines=18> */
.L_x_11552:
[----:B------:R-:W-:Y:S01]  /*13d0*/  ULDC.64 UR4, c[0x0][0xb18] ;  /* 0x0002c60000047ab9 */ /* 0x000fe20000000a00 */
[----:B------:R0:W-:Y:S01]  /*13e0*/  STL [R1+0x48], R225 ;  /* 0x000048e101007387 */ /* 0x0001e20000100800 */
[----:B------:R-:W-:-:S03]  /*13f0*/  ISETP.NE.U32.AND P1, PT, RZ, UR4, PT ;  /* 0x00000004ff007c0c */ /* 0x000fc6000bf25070 */
[----:B------:R0:W-:Y:S01]  /*1400*/  STL [R1+0x34], R226 ;  /* 0x000034e201007387 */ /* 0x0001e20000100800 */
[----:B------:R-:W-:-:S13]  /*1410*/  ISETP.NE.AND.EX P1, PT, RZ, UR5, PT, P1 ;  /* 0x00000005ff007c0c */ /* 0x000fda000bf25310 */
[----:B0-----:R-:W-:Y:S05]  /*1420*/  @!P1 BRA `(.L_x_11553) ;  /* 0x0000000000109947 */ /* 0x001fea0003800000 */
[----:B------:R-:W-:-:S04]  /*1430*/  IADD3 R4, P0, R28, UR4, RZ ;  /* 0x000000041c047c10 */ /* 0x000fc8000ff1e0ff */
[----:B------:R-:W-:-:S05]  /*1440*/  IADD3.X R5, R26, UR5, RZ, P0, !PT ;  /* 0x000000051a057c10 */ /* 0x000fca00087fe4ff */
[----:B------:R0:W5:Y:S01]  /*1450*/  LDG.E R24, desc[UR52][R4.64] ;  /* 0x0000003404187981 */ /* 0x000162000c1e1900 */
[----:B------:R-:W-:Y:S05]  /*1460*/  BRA `(.L_x_11554) ;  /* 0x0000000000107947 */ /* 0x000fea0003800000 */
.L_x_11553:
[----:B------:R-:W-:Y:S05]  /*1470*/  @!P0 BRA `(.L_x_11554) ;  /* 0x00000000000c8947 */ /* 0x000fea0003800000 */
[----:B------:R-:W2:Y:S04]  /*1480*/  LDG.E R5, desc[UR52][R8.64] ;  /* 0x0000003408057981 */ /* 0x000ea8000c1e1900 */
[----:B------:R-:W2:Y:S02]  /*1490*/  LDG.E R24, desc[UR52][R8.64+0x4] ;  /* 0x0000043408187981 */ /* 0x000ea4000c1e1900 */
[----:B--2---:R-:W-:-:S07]  /*14a0*/  IMAD.IADD R24, R24, 0x1, -R5 ;  /* 0x0000000118187824 */ /* 0x004fce00078e0a05 */
.L_x_11554:
        /* <DEDUP_REMOVED lines=21> */
[----:B------:R-:W-:Y:S01]  /*1600*/  IADD3 R3, R8, R3, -R224 ;  /* 0x0000000308037210 */ /* 0x000fe20007ffe8e0 */
[----:B------:R0:W-:Y:S02]  /*1610*/  STL [R1+0x10], R8 ;  /* 0x0000100801007387 */ /* 0x0001e40000100800 */
        /* <DEDUP_REMOVED lines=40> */
.L_x_11557:
[----:B------:R-:W-:Y:S05]  /*18a0*/  BSYNC B6 ;  /* 0x0000000000067941 */ /* 0x000fea0003800000 */
.L_x_11556:
        /* <DEDUP_REMOVED lines=20> */
.L_x_11559:
[----:B------:R-:W-:Y:S05]  /*19f0*/  BSYNC B6 ;  /* 0x0000000000067941 */ /* 0x000fea0003800000 */
.L_x_11558:
        /* <DEDUP_REMOVED lines=8> */
[----:B------:R-:W-:-:S03]  /*1a80*/  SHF.R.S32.HI R97, RZ, 0x1f, R18 ;  /* 0x0000001fff617819 */ /* 0x000fc60000011412 */
[----:B------:R-:W3:Y:S06]  /*1a90*/  LDC.64 R48, c[0x0][0x3e8] ;  /* 0x0000fa00ff307b82 */ /* 0x000eec0000000a00 */
[----:B------:R-:W-:Y:S02]  /*1aa0*/  @P0 IADD3 R4, P1, R28, UR4, RZ ;  /* 0x000000041c040c10 */ /* 0x000fe4000ff3e0ff */
[----:B------:R-:W4:Y:S02]  /*1ab0*/  LDC.64 R54, c[0x0][0x3d8] ;  /* 0x0000f600ff367b82 */ /* 0x000f240000000a00 */
[----:B------:R-:W-:Y:S01]  /*1ac0*/  @P0 IADD3.X R5, R26, UR5, RZ, P1, !PT ;  /* 0x000000051a050c10 */ /* 0x000fe20008ffe4ff */
[----:B------:R-:W-:-:S04]  /*1ad0*/  ULDC.64 UR4, c[0x0][0x2f8] ;  /* 0x0000be0000047ab9 */ /* 0x000fc80000000a00 */
[----:B------:R2:W3:Y:S01]  /*1ae0*/  @P0 LDG.E R25, desc[UR52][R4.64] ;  /* 0x0000003404190981 */ /* 0x0004e2000c1e1900 */
[----:B0-----:R-:W-:Y:S02]  /*1af0*/  ISETP.NE.AND P0, PT, R0, 0x1, PT ;  /* 0x000000010000780c */ /* 0x001fe40003f05270 */
[----:B------:R-:W-:Y:S01]  /*1b00*/  SHF.R.S32.HI R24, RZ, 0x1f, R27 ;  /* 0x0000001fff187819 */ /* 0x000fe2000001141b */
[----:B------:R-:W0:Y:S04]  /*1b10*/  S2R R26, SR_TID.X ;  /* 0x00000000001a7919 */ /* 0x000e280000002100 */
[-C--:B-1----:R-:W-:Y:S02]  /*1b20*/  IMAD R6, R24, R42.reuse, RZ ;  /* 0x0000002a18067224 */ /* 0x082fe400078e02ff */
[----:B--2---:R-:W-:-:S04]  /*1b30*/  IMAD.WIDE.U32 R4, R27, R42, RZ ;  /* 0x0000002a1b047225 */ /* 0x004fc800078e00ff */
[----:B------:R-:W1:Y:S01]  /*1b40*/  @P0 LDC R3, c[0x0][0x42c] ;  /* 0x00010b00ff030b82 */ /* 0x000e620000000800 */
[----:B------:R-:W-:-:S05]  /*1b50*/  VIADD R20, R20, 0xffffff80 ;  /* 0xffffff8014147836 */ /* 0x000fca0000000000 */
[----:B------:R-:W-:Y:S02]  /*1b60*/  SHF.R.S32.HI R28, RZ, 0x1f, R20 ;  /* 0x0000001fff1c7819 */ /* 0x000fe40000011414 */
[----:B------:R-:W2:Y:S02]  /*1b70*/  @P0 LDC R7, c[0x0][0x430] ;  /* 0x00010c00ff070b82 */ /* 0x000ea40000000800 */
[----:B------:R-:W-:-:S04]  /*1b80*/  LEA.HI R28, R28, R20, RZ, 0x2 ;  /* 0x000000141c1c7211 */ /* 0x000fc800078f10ff */
[----:B------:R-:W-:-:S05]  /*1b90*/  LOP3.LUT R28, R28, 0xfffffffc, RZ, 0xc0, !PT ;  /* 0xfffffffc1c1c7812 */ /* 0x000fca00078ec0ff */
[----:B------:R-:W-:Y:S01]  /*1ba0*/  IMAD.IADD R28, R20, 0x1, -R28 ;  /* 0x00000001141c7824 */ /* 0x000fe200078e0a1c */
[----:B0-----:R-:W-:-:S03]  /*1bb0*/  SHF.R.U32.HI R26, RZ, 0x7, R26 ;  /* 0x00000007ff1a7819 */ /* 0x001fc6000001161a */
[----:B------:R-:W-:Y:S02]  /*1bc0*/  IMAD.SHL.U32 R20, R28, 0x8, RZ ;  /* 0x000000081c147824 */ /* 0x000fe400078e00ff */
[----:B-1----:R-:W-:Y:S01]  /*1bd0*/  @P0 IMAD.HI.U32 R0, R226, R3, RZ ;  /* 0x00000003e2000227 */ /* 0x002fe200078e00ff */
[----:B------:R-:W-:Y:S02]  /*1be0*/  ISETP.NE.AND P6, PT, R26, 0x1, PT ;  /* 0x000000011a00780c */ /* 0x000fe40003fc5270 */
[----:B------:R-:W-:Y:S01]  /*1bf0*/  SHF.R.S32.HI R21, RZ, 0x1f, R20 ;  /* 0x0000001fff157819 */ /* 0x000fe20000011414 */
[----:B------:R-:W-:Y:S02]  /*1c00*/  IMAD R3, R27, R43, R6 ;  /* 0x0000002b1b037224 */ /* 0x000fe400078e0206 */
[C---:B------:R-:W-:Y:S01]  /*1c10*/  VIADD R99, R20.reuse, 0x20 ;  /* 0x0000002014637836 */ /* 0x040fe20000000000 */
[----:B--2---:R-:W-:Y:S01]  /*1c20*/  @P0 SHF.R.U32.HI R226, RZ, R7, R0 ;  /* 0x00000007ffe20219 */ /* 0x004fe20000011600 */
[----:B------:R-:W-:Y:S01]  /*1c30*/  IMAD.IADD R5, R5, 0x1, R3 ;  /* 0x0000000105057824 */ /* 0x000fe200078e0203 */
[----:B------:R-:W-:Y:S01]  /*1c40*/  ISETP.NE.U32.AND P0, PT, RZ, UR6, PT ;  /* 0x00000006ff007c0c */ /* 0x000fe2000bf05070 */
[----:B------:R-:W-:Y:S01]  /*1c50*/  VIADD R98, R20, 0x40 ;  /* 0x0000004014627836 */ /* 0x000fe20000000000 */
[----:B------:R-:W-:Y:S01]  /*1c60*/  SHF.R.S32.HI R6, RZ, 0x1f, R226 ;  /* 0x0000001fff067819 */ /* 0x000fe200000114e2 */
[----:B------:R-:W-:Y:S01]  /*1c70*/  IMAD.WIDE.U32 R4, R226, UR4, R4 ;  /* 0x00000004e2047c25 */ /* 0x000fe2000f8e0004 */
[----:B------:R-:W-:-:S03]  /*1c80*/  ISETP.NE.AND.EX P0, PT, RZ, UR7, PT, P0 ;  /* 0x00000007ff007c0c */ /* 0x000fc6000bf05300 */
[----:B------:R-:W-:Y:S02]  /*1c90*/  IMAD R3, R6, UR4, RZ ;  /* 0x0000000406037c24 */ /* 0x000fe4000f8e02ff */
[----:B------:R-:W-:Y:S02]  /*1ca0*/  VIADD R96, R20, 0x60 ;  /* 0x0000006014607836 */ /* 0x000fe40000000000 */
[----:B------:R-:W-:Y:S01]  /*1cb0*/  IMAD R3, R226, UR5, R3 ;  /* 0x00000005e2037c24 */ /* 0x000fe2000f8e0203 */
[----:B------:R-:W-:Y:S01]  /*1cc0*/  ULDC.64 UR4, c[0x0][0x300] ;  /* 0x0000c00000047ab9 */ /* 0x000fe20000000a00 */
[----:B------:R-:W-:Y:S02]  /*1cd0*/  VIADD R7, R20, 0xe0 ;  /* 0x000000e014077836 */ /* 0x000fe40000000000 */
[----:B------:R-:W-:Y:S02]  /*1ce0*/  IMAD.IADD R5, R5, 0x1, R3 ;  /* 0x0000000105057824 */ /* 0x000fe400078e0203 */
[----:B------:R-:W-:-:S02]  /*1cf0*/  IMAD R3, R97, R42, RZ ;  /* 0x0000002a61037224 */ /* 0x000fc400078e02ff */
[----:B------:R-:W-:Y:S02]  /*1d00*/  VIADD R94, R20, 0x80 ;  /* 0x00000080145e7836 */ /* 0x000fe40000000000 */
[----:B------:R-:W-:Y:S02]  /*1d10*/  IMAD R3, R18, R43, R3 ;  /* 0x0000002b12037224 */ /* 0x000fe400078e0203 */
[----:B------:R-:W-:Y:S02]  /*1d20*/  VIADD R92, R20, 0xa0 ;  /* 0x000000a0145c7836 */ /* 0x000fe40000000000 */
[----:B------:R-:W-:Y:S02]  /*1d30*/  IMAD.SHL.U32 R38, R28, 0x4, RZ ;  /* 0x000000041c267824 */ /* 0x000fe400078e00ff */
[----:B------:R-:W2:Y:S03]  /*1d40*/  LDL R28, [R1+0x4c] ;  /* 0x00004c00011c7983 */ /* 0x000ea60000100800 */
[----:B------:R-:W-:-:S02]  /*1d50*/  SHF.R.S32.HI R39, RZ, 0x1f, R38 ;  /* 0x0000001fff277819 */ /* 0x000fc40000011426 */
[----:B---3--:R-:W-:Y:S02]  /*1d60*/  SHF.R.S32.HI R0, RZ, 0x1f, R25 ;  /* 0x0000001fff007819 */ /* 0x008fe40000011419 */
[----:B------:R-:W-:Y:S02]  /*1d70*/  SEL R41, R25, RZ, !P0 ;  /* 0x000000ff19297207 */ /* 0x000fe40004000000 */
[----:B------:R-:W-:Y:S01]  /*1d80*/  SEL R8, R0, RZ, !P0 ;  /* 0x000000ff00087207 */ /* 0x000fe20004000000 */
[----:B------:R-:W0:Y:S02]  /*1d90*/  LDC R25, c[0x0][0x3d4] ;  /* 0x0000f500ff197b82 */ /* 0x000e240000000800 */
[----:B------:R-:W-:-:S04]  /*1da0*/  IMAD.WIDE.U32 R36, R41, UR4, R4 ;  /* 0x0000000429247c25 */ /* 0x000fc8000f8e0004 */
[----:B------:R-:W-:Y:S02]  /*1db0*/  IMAD R0, R8, UR4, RZ ;  /* 0x0000000408007c24 */ /* 0x000fe4000f8e02ff */
[----:B------:R-:W-:-:S04]  /*1dc0*/  IMAD.WIDE.U32 R4, R18, R42, R20 ;  /* 0x0000002a12047225 */ /* 0x000fc800078e0014 */
[----:B------:R-:W-:Y:S01]  /*1dd0*/  IMAD R95, R41, UR5, R0 ;  /* 0x00000005295f7c24 */ /* 0x000fe2000f8e0200 */
[----:B------:R-:W-:Y:S05]  /*1de0*/  @!P6 WARPSYNC.ALL ;  /* 0x000000000000e948 */ /* 0x000fea0003800000 */
[----:B------:R-:W-:Y:S01]  /*1df0*/  IMAD.IADD R95, R37, 0x1, R95 ;  /* 0x00000001255f7824 */ /* 0x000fe200078e025f */
[----:B------:R-:W-:Y:S01]  /*1e00*/  ULDC UR4, c[0x0][0x310] ;  /* 0x0000c40000047ab9 */ /* 0x000fe20000000800 */
[----:B------:R-:W-:Y:S01]  /*1e10*/  IADD3 R93, P0, R36, R4, RZ ;  /* 0x00000004245d7210 */ /* 0x000fe20007f1e0ff */
[----:B------:R-:W-:Y:S01]  /*1e20*/  ULDC.64 UR6, c[0x0][0x320] ;  /* 0x0000c80000067ab9 */ /* 0x000fe20000000a00 */
[----:B------:R-:W-:Y:S01]  /*1e30*/  ISETP.GE.AND P1, PT, R99, UR4, PT ;  /* 0x0000000463007c0c */ /* 0x000fe2000bf26270 */
[----:B------:R-:W-:Y:S01]  /*1e40*/  VIADD R4, R20, 0xc0 ;  /* 0x000000c014047836 */ /* 0x000fe20000000000 */
[----:B------:R-:W-:-:S02]  /*1e50*/  IADD3.X R91, R95, R5, R3, P0, !PT ;  /* 0x000000055f5b7210 */ /* 0x000fc400007fe403 */
[----:B------:R-:W-:Y:S02]  /*1e60*/  SEL R3, RZ, 0xffffffff, P1 ;  /* 0xffffffffff037807 */ /* 0x000fe40000800000 */
[----:B------:R-:W-:Y:S02]  /*1e70*/  ISETP.GE.AND P0, PT, R20, UR4, PT ;  /* 0x0000000414007c0c */ /* 0x000fe4000bf06270 */
[----:B------:R-:W-:Y:S01]  /*1e80*/  ISETP.GE.AND P1, PT, R96, UR4, PT ;  /* 0x0000000460007c0c */ /* 0x000fe2000bf26270 */
[----:B------:R-:W-:Y:S01]  /*1e90*/  IMAD.SHL.U32 R5, R3, 0x2, RZ ;  /* 0x0000000203057824 */ /* 0x000fe200078e00ff */
[----:B------:R-:W-:Y:S01]  /*1ea0*/  SEL R0, RZ, 0x1, P0 ;  /* 0x00000001ff007807 */ /* 0x000fe20000000000 */
[----:B------:R-:W-:Y:S01]  /*1eb0*/  IMAD R3, R6, UR6, RZ ;  /* 0x0000000606037c24 */ /* 0x000fe2000f8e02ff */
[----:B------:R-:W-:Y:S02]  /*1ec0*/  ISETP.GE.AND P0, PT, R98, UR4, PT ;  /* 0x0000000462007c0c */ /* 0x000fe4000bf06270 */
[----:B------:R-:W-:Y:S01]  /*1ed0*/  ISETP.GE.AND P3, PT, R7, UR4, PT ;  /* 0x0000000407007c0c */ /* 0x000fe2000bf66270 */
[----:B------:R-:W-:Y:S01]  /*1ee0*/  IMAD R7, R226, UR7, R3 ;  /* 0x00000007e2077c24 */ /* 0x000fe2000f8e0203 */
[----:B------:R-:W-:-:S02]  /*1ef0*/  LOP3.LUT R0, R5, 0x2, R0, 0xe2, !PT ;  /* 0x0000000205007812 */ /* 0x000fc400078ee200 */
[----:B------:R-:W-:Y:S02]  /*1f00*/  SEL R3, RZ, 0x4, P0 ;  /* 0x00000004ff037807 */ /* 0x000fe40000000000 */
[----:B------:R-:W-:Y:S02]  /*1f10*/  SEL R6, RZ, 0x8, P1 ;  /* 0x00000008ff067807 */ /* 0x000fe40000800000 */
[----:B------:R-:W-:Y:S02]  /*1f20*/  ISETP.GE.AND P0, PT, R94, UR4, PT ;  /* 0x000000045e007c0c */ /* 0x000fe4000bf06270 */
[----:B------:R-:W-:Y:S02]  /*1f30*/  ISETP.GE.AND P1, PT, R92, UR4, PT ;  /* 0x000000045c007c0c */ /* 0x000fe4000bf26270 */
[----:B------:R-:W-:Y:S01]  /*1f40*/  ISETP.GE.AND P2, PT, R4, UR4, PT ;  /* 0x0000000404007c0c */ /* 0x000fe2000bf46270 */
[----:B------:R-:W-:Y:S01]  /*1f50*/  IMAD.WIDE.U32 R4, R226, UR6, R20 ;  /* 0x00000006e2047c25 */ /* 0x000fe2000f8e0014 */
[----:B------:R-:W-:Y:S01]  /*1f60*/  LOP3.LUT R0, R6, R0, R3, 0xfe, !PT ;  /* 0x0000000006007212 */ /* 0x000fe200078efe03 */
[----:B------:R-:W-:Y:S01]  /*1f70*/  ULDC.64 UR4, c[0x0][0x328] ;  /* 0x0000ca0000047ab9 */ /* 0x000fe20000000a00 */
[----:B------:R-:W-:Y:S01]  /*1f80*/  SEL R3, RZ, 0x10, P0 ;  /* 0x00000010ff037807 */ /* 0x000fe20000000000 */
[----:B------:R-:W-:Y:S01]  /*1f90*/  IMAD.IADD R5, R5, 0x1, R7 ;  /* 0x0000000105057824 */ /* 0x000fe200078e0207 */
[----:B------:R-:W-:Y:S01]  /*1fa0*/  SEL R6, RZ, 0x20, P1 ;  /* 0x00000020ff067807 */ /* 0x000fe20000800000 */
[----:B------:R-:W-:-:S03]  /*1fb0*/  IMAD R7, R8, UR4, RZ ;  /* 0x0000000408077c24 */ /* 0x000fc6000f8e02ff */
[----:B------:R-:W-:Y:S02]  /*1fc0*/  LOP3.LUT R3, R6, R0, R3, 0xfe, !PT ;  /* 0x0000000006037212 */ /* 0x000fe400078efe03 */
[----:B------:R-:W-:Y:S01]  /*1fd0*/  SEL R0, RZ, 0x40, P2 ;  /* 0x00000040ff007807 */ /* 0x000fe20001000000 */
[C---:B------:R-:W-:Y:S02]  /*1fe0*/  IMAD R63, R41.reuse, UR5, R7 ;  /* 0x00000005293f7c24 */ /* 0x040fe4000f8e0207 */
[----:B------:R-:W-:Y:S01]  /*1ff0*/  IMAD.WIDE.U32 R40, R41, UR4, R4 ;  /* 0x0000000429287c25 */ /* 0x000fe2000f8e0004 */
[----:B------:R-:W-:Y:S01]  /*2000*/  LOP3.LUT R0, R3, R0, RZ, 0xfc, !PT ;  /* 0x0000000003007212 */ /* 0x000fe200078efcff */
[----:B------:R-:W1:Y:S01]  /*2010*/  S2R R29, SR_TID.X ;  /* 0x00000000001d7919 */ /* 0x000e620000002100 */
[----:B0-----:R-:W-:Y:S01]  /*2020*/  ISETP.GE.AND P0, PT, R20, R25, PT ;  /* 0x000000191400720c */ /* 0x001fe20003f06270 */
[----:B------:R-:W-:Y:S02]  /*2030*/  IMAD R4, R97, R48, RZ ;  /* 0x0000003061047224 */ /* 0x000fe400078e02ff */
[----:B--2---:R-:W-:-:S02]  /*2040*/  IMAD.SHL.U32 R87, R28, 0x40, RZ ;  /* 0x000000401c577824 */ /* 0x004fc400078e00ff */
[----:B------:R-:W-:Y:S01]  /*2050*/  VIADD R79, R26, 0x8 ;  /* 0x000000081a4f7836 */ /* 0x000fe20000000000 */
[----:B------:R-:W-:Y:S01]  /*2060*/  LOP3.LUT P1, RZ, R28, 0x4, RZ, 0xc0, !PT ;  /* 0x000000041cff7812 */ /* 0x000fe2000782c0ff */
[-C--:B----4-:R-:W-:Y:S02]  /*2070*/  IMAD R3, R97, R54.reuse, RZ ;  /* 0x0000003661037224 */ /* 0x090fe400078e02ff */
[----:B------:R-:W-:-:S04]  /*2080*/  IMAD.WIDE.U32 R8, R18, R54, R20 ;  /* 0x0000003612087225 */ /* 0x000fc800078e0014 */
[----:B------:R-:W-:-:S04]  /*2090*/  IMAD.WIDE.U32 R10, R18, R48, R20 ;  /* 0x00000030120a7225 */ /* 0x000fc800078e0014 */
[----:B------:R-:W-:Y:S01]  /*20a0*/  IMAD.MOV.U32 R80, RZ, RZ, 0x20 ;  /* 0x00000020ff507424 */ /* 0x000fe200078e00ff */
[C---:B------:R-:W-:Y:S01]  /*20b0*/  IADD3 R56, P2, R18.reuse, R27, RZ ;  /* 0x0000001b12387210 */ /* 0x040fe20007f5e0ff */
[----:B------:R-:W-:Y:S01]  /*20c0*/  IMAD R15, R18, R49, R4 ;  /* 0x00000031120f7224 */ /* 0x000fe200078e0204 */
[----:B------:R-:W-:Y:S01]  /*20d0*/  SHF.L.U64.HI R88, R42, 0x6, R43 ;  /* 0x000000062a587819 */ /* 0x000fe2000001022b */
[----:B------:R-:W-:Y:S01]  /*20e0*/  IMAD R13, R18, R55, R3 ;  /* 0x00000037120d7224 */ /* 0x000fe200078e0203 */
[----:B------:R-:W-:Y:S01]  /*20f0*/  SHF.L.U64.HI R84, R48, 0x6, R49 ;  /* 0x0000000630547819 */ /* 0x000fe20000010231 */
[----:B------:R-:W-:Y:S01]  /*2100*/  IMAD.WIDE.U32 R4, R18, R54, R38 ;  /* 0x0000003612047225 */ /* 0x000fe200078e0026 */
[----:B------:R-:W-:Y:S01]  /*2110*/  SHF.L.U64.HI R85, R54, 0x6, R55 ;  /* 0x0000000636557819 */ /* 0x000fe20000010237 */
[----:B------:R-:W-:Y:S02]  /*2120*/  ULDC UR4, c[0x0][0x2e4] ;  /* 0x0000b90000047ab9 */ /* 0x000fe40000000800 */
[----:B------:R-:W-:-:S02]  /*2130*/  IMAD.IADD R5, R5, 0x1, R13 ;  /* 0x0000000105057824 */ /* 0x000fc400078e020d */
[----:B-----5:R-:W-:Y:S02]  /*2140*/  IMAD.WIDE.U32 R50, R23, R54, R4 ;  /* 0x0000003617327225 */ /* 0x020fe400078e0004 */
[----:B------:R-:W2:Y:S01]  /*2150*/  LDL R4, [R1+0x28] ;  /* 0x0000280001047983 */ /* 0x000ea20000100800 */
[----:B------:R-:W-:Y:S01]  /*2160*/  SEL R3, R25, RZ, P0 ;  /* 0x000000ff19037207 */ /* 0x000fe20000000000 */
[----:B-1----:R-:W-:-:S04]  /*2170*/  VIADD R29, R29, 0xffffff80 ;  /* 0xffffff801d1d7836 */ /* 0x002fc80000000000 */
[----:B------:R-:W-:Y:S01]  /*2180*/  IMAD.IADD R3, R20, 0x1, R3 ;  /* 0x0000000114037824 */ /* 0x000fe200078e0203 */
[----:B------:R-:W-:Y:S02]  /*2190*/  LOP3.LUT R87, R87, 0x1c0, RZ, 0xc0, !PT ;  /* 0x000001c057577812 */ /* 0x000fe400078ec0ff */
[----:B------:R-:W-:Y:S02]  /*21a0*/  SHF.R.S32.HI R26, RZ, 0x1f, R29 ;  /* 0x0000001fff1a7819 */ /* 0x000fe4000001141d */
[----:B------:R-:W-:Y:S01]  /*21b0*/  SHF.R.S32.HI R12, RZ, 0x1f, R3 ;  /* 0x0000001fff0c7819 */ /* 0x000fe20000011403 */
[----:B------:R-:W-:Y:S01]  /*21c0*/  VIADD R28, R18, 0x40 ;  /* 0x00000040121c7836 */ /* 0x000fe20000000000 */
[----:B------:R-:W-:Y:S01]  /*21d0*/  SHF.R.U32.HI R82, RZ, 0x3, R87 ;  /* 0x00000003ff527819 */ /* 0x000fe20000011657 */
[----:B------:R-:W-:Y:S01]  /*21e0*/  IMAD.IADD R9, R13, 0x1, R9 ;  /* 0x000000010d097824 */ /* 0x000fe200078e0209 */
[----:B------:R-:W-:Y:S02]  /*21f0*/  LEA.HI R12, R12, R3, RZ, 0x3 ;  /* 0x000000030c0c7211 */ /* 0x000fe400078f18ff */
[----:B------:R-:W-:-:S02]  /*2200*/  LOP3.LUT R3, R87, 0x18, R20, 0xf8, !PT ;  /* 0x0000001857037812 */ /* 0x000fc400078ef814 */
[----:B------:R-:W-:Y:S01]  /*2210*/  LEA.HI R26, R26, R29, RZ, 0x5 ;  /* 0x0000001d1a1a7211 */ /* 0x000fe200078f28ff */
[----:B------:R-:W-:Y:S01]  /*2220*/  IMAD.SHL.U32 R28, R28, 0x40, RZ ;  /* 0x000000401c1c7824 */ /* 0x000fe200078e00ff */
[----:B------:R-:W-:Y:S02]  /*2230*/  SHF.R.S32.HI R13, RZ, 0x1f, R23 ;  /* 0x0000001fff0d7819 */ /* 0x000fe40000011417 */
[----:B------:R-:W-:Y:S02]  /*2240*/  LOP3.LUT R3, R3, R82, RZ, 0x3c, !PT ;  /* 0x0000005203037212 */ /* 0x000fe400078e3cff */
[----:B------:R-:W-:Y:S01]  /*2250*/  SHF.R.S32.HI R26, RZ, 0x5, R26 ;  /* 0x00000005ff1a7819 */ /* 0x000fe2000001141a */
[----:B------:R-:W-:Y:S01]  /*2260*/  IMAD.WIDE.U32 R6, R18, R48, R38 ;  /* 0x0000003012067225 */ /* 0x000fe200078e0026 */
[----:B------:R-:W-:-:S03]  /*2270*/  LOP3.LUT R28, R28, 0x1c0, RZ, 0xc0, !PT ;  /* 0x000001c01c1c7812 */ /* 0x000fc600078ec0ff */
[----:B------:R-:W-:Y:S01]  /*2280*/  IMAD R14, R13, R48, RZ ;  /* 0x000000300d0e7224 */ /* 0x000fe200078e02ff */
[--C-:B------:R-:W-:Y:S01]  /*2290*/  SHF.R.S32.HI R72, RZ, 0x3, R12.reuse ;  /* 0x00000003ff487819 */ /* 0x100fe2000001140c */
[----:B------:R-:W-:Y:S01]  /*22a0*/  IMAD R77, R26, 0x200, R3 ;  /* 0x000002001a4d7824 */ /* 0x000fe200078e0203 */
[----:B------:R-:W-:Y:S01]  /*22b0*/  LOP3.LUT R3, R87, 0x38, R12, 0xf8, !PT ;  /* 0x0000003857037812 */ /* 0x000fe200078ef80c */
[----:B------:R-:W-:Y:S01]  /*22c0*/  IMAD.IADD R7, R7, 0x1, R15 ;  /* 0x0000000107077824 */ /* 0x000fe200078e020f */
[----:B------:R-:W-:Y:S01]  /*22d0*/  LOP3.LUT R71, R12, 0xfffffff8, RZ, 0xc0, !PT ;  /* 0xfffffff80c477812 */ /* 0x000fe200078ec0ff */
[----:B------:R-:W-:Y:S01]  /*22e0*/  IMAD.IADD R11, R15, 0x1, R11 ;  /* 0x000000010f0b7824 */ /* 0x000fe200078e020b */
[----:B------:R-:W-:Y:S01]  /*22f0*/  SHF.R.U32.HI R81, RZ, 0x3, R28 ;  /* 0x00000003ff517819 */ /* 0x000fe2000001161c */
[----:B------:R-:W-:Y:S01]  /*2300*/  IMAD R69, R23, R49, R14 ;  /* 0x0000003117457224 */ /* 0x000fe200078e020e */
[----:B------:R-:W-:Y:S01]  /*2310*/  LOP3.LUT R12, R28, 0x38, R12, 0xf8, !PT ;  /* 0x000000381c0c7812 */ /* 0x000fe200078ef80c */
[----:B------:R-:W-:Y:S01]  /*2320*/  IMAD R14, R13, R54, RZ ;  /* 0x000000360d0e7224 */ /* 0x000fe200078e02ff */
[----:B------:R-:W-:Y:S01]  /*2330*/  LOP3.LUT R67, R3, R82, RZ, 0x3c, !PT ;  /* 0x0000005203437212 */ /* 0x000fe200078e3cff */
[----:B------:R-:W-:Y:S01]  /*2340*/  IMAD.WIDE.U32 R44, R23, R48, R6 ;  /* 0x00000030172c7225 */ /* 0x000fe200078e0006 */
[----:B------:R-:W-:-:S02]  /*2350*/  SEL R80, R80, 0xffffffe0, !P1 ;  /* 0xffffffe050507807 */ /* 0x000fc40004800000 */
[----:B------:R-:W-:Y:S01]  /*2360*/  LOP3.LUT R12, R12, R81, RZ, 0x3c, !PT ;  /* 0x000000510c0c7212 */ /* 0x000fe200078e3cff */
[----:B------:R-:W-:Y:S01]  /*2370*/  IMAD.WIDE.U32 R46, R23, R48, R10 ;  /* 0x00000030172e7225 */ /* 0x000fe200078e000a */
[----:B------:R-:W-:-:S03]  /*2380*/  SEL R3, RZ, 0xffffff80, P3 ;  /* 0xffffff80ff037807 */ /* 0x000fc60001800000 */
[----:B------:R-:W-:Y:S02]  /*2390*/  IMAD R15, R43, 0x60, RZ ;  /* 0x000000602b0f7824 */ /* 0x000fe400078e02ff */
[----:B------:R-:W-:Y:S02]  /*23a0*/  IMAD.SHL.U32 R86, R42, 0x40, RZ ;  /* 0x000000402a567824 */ /* 0x000fe400078e00ff */
[----:B------:R-:W-:Y:S02]  /*23b0*/  IMAD R75, R49, 0x60, RZ ;  /* 0x00000060314b7824 */ /* 0x000fe400078e02ff */
[----:B------:R-:W-:Y:S02]  /*23c0*/  IMAD.SHL.U32 R89, R48, 0x40, RZ ;  /* 0x0000004030597824 */ /* 0x000fe400078e00ff */
[----:B------:R-:W-:Y:S02]  /*23d0*/  IMAD R7, R23, R55, R14 ;  /* 0x0000003717077224 */ /* 0x000fe400078e020e */
[----:B------:R-:W-:-:S02]  /*23e0*/  IMAD R11, R55, 0x60, RZ ;  /* 0x00000060370b7824 */ /* 0x000fc400078e02ff */
[----:B------:R-:W-:Y:S02]  /*23f0*/  IMAD.SHL.U32 R83, R54, 0x40, RZ ;  /* 0x0000004036537824 */ /* 0x000fe400078e00ff */
[----:B------:R-:W-:Y:S01]  /*2400*/  IMAD.WIDE.U32 R52, R23, R54, R8 ;  /* 0x0000003617347225 */ /* 0x000fe200078e0008 */
[----:B------:R-:W-:-:S03]  /*2410*/  LOP3.LUT R3, R0, 0x80, R3, 0xc8, !PT ;  /* 0x0000008000037812 */ /* 0x000fc600078ec803 */
[----:B------:R-:W-:-:S04]  /*2420*/  IMAD.WIDE.U32 R42, R42, 0x60, RZ ;  /* 0x000000602a2a7825 */ /* 0x000fc800078e00ff */
[----:B------:R-:W-:-:S04]  /*2430*/  IMAD.WIDE.U32 R48, R48, 0x60, RZ ;  /* 0x0000006030307825 */ /* 0x000fc800078e00ff */
[----:B------:R-:W-:Y:S01]  /*2440*/  IMAD.WIDE.U32 R54, R54, 0x60, RZ ;  /* 0x0000006036367825 */ /* 0x000fe200078e00ff */
[----:B------:R-:W-:Y:S02]  /*2450*/  SHF.R.S32.HI R64, RZ, 0x1f, R71 ;  /* 0x0000001fff407819 */ /* 0x000fe40000011447 */
[----:B------:R-:W-:Y:S01]  /*2460*/  ISETP.GE.AND P1, PT, R20, UR4, PT ;  /* 0x0000000414007c0c */ /* 0x000fe2000bf26270 */
[----:B------:R-:W-:Y:S01]  /*2470*/  IMAD.X R57, R97, 0x1, R24, P2 ;  /* 0x0000000161397824 */ /* 0x000fe200010e0618 */
[----:B------:R-:W-:Y:S01]  /*2480*/  ISETP.GE.AND P2, PT, R99, UR4, PT ;  /* 0x0000000463007c0c */ /* 0x000fe2000bf46270 */
[----:B------:R-:W-:Y:S01]  /*2490*/  IMAD.IADD R70, R45, 0x1, R69 ;  /* 0x000000012d467824 */ /* 0x000fe200078e0245 */
[----:B------:R-:W-:Y:S01]  /*24a0*/  LOP3.LUT R0, R0, 0x40, RZ, 0xc0, !PT ;  /* 0x0000004000007812 */ /* 0x000fe200078ec0ff */
[----:B------:R-:W-:Y:S02]  /*24b0*/  IMAD.SHL.U32 R78, R25, 0x2, RZ ;  /* 0x00000002194e7824 */ /* 0x000fe400078e00ff */
[----:B------:R-:W-:-:S02]  /*24c0*/  IMAD.IADD R76, R43, 0x1, R15 ;  /* 0x000000012b4c7824 */ /* 0x000fc400078e020f */
[----:B------:R-:W-:Y:S02]  /*24d0*/  IMAD.IADD R75, R49, 0x1, R75 ;  /* 0x00000001314b7824 */ /* 0x000fe400078e024b */
[----:B------:R-:W-:Y:S02]  /*24e0*/  IMAD.IADD R74, R55, 0x1, R11 ;  /* 0x00000001374a7824 */ /* 0x000fe400078e020b */
[----:B------:R-:W-:Y:S02]  /*24f0*/  IMAD.IADD R73, R80, 0x1, R77 ;  /* 0x0000000150497824 */ /* 0x000fe400078e024d */
[----:B------:R-:W-:Y:S02]  /*2500*/  IMAD.IADD R69, R69, 0x1, R47 ;  /* 0x0000000145457824 */ /* 0x000fe400078e022f */
[----:B------:R-:W-:Y:S02]  /*2510*/  IMAD.IADD R68, R51, 0x1, R7 ;  /* 0x0000000133447824 */ /* 0x000fe400078e0207 */
[----:B------:R-:W-:-:S02]  /*2520*/  IMAD.IADD R66, R7, 0x1, R53 ;  /* 0x0000000107427824 */ /* 0x000fc400078e0235 */
[----:B------:R-:W-:Y:S02]  /*2530*/  IMAD R67, R26, 0x200, R67 ;  /* 0x000002001a437824 */ /* 0x000fe400078e0243 */
[----:B------:R-:W-:Y:S01]  /*2540*/  IMAD.IADD R63, R41, 0x1, R63 ;  /* 0x00000001293f7824 */ /* 0x000fe200078e023f */
[----:B------:R-:W-:Y:S01]  /*2550*/  @!P6 BAR.SYNC.DEFER_BLOCKING 0x9, 0x100 ;  /* 0x024400000000eb1d */ /* 0x000fe20000010000 */
[----:B--2---:R-:W-:-:S07]  /*2560*/  IMAD.IADD R65, R4, 0x1, R12 ;  /* 0x0000000104417824 */ /* 0x004fce00078e020c */
.L_x_11607:
        /* <DEDUP_REMOVED lines=68> */
.L_x_11564:
[----:B------:R-:W-:Y:S05]  /*29b0*/  BSYNC B1 ;  /* 0x0000000000017941 */ /* 0x000fea0003800000 */
.L_x_11563:
[----:B0-----:R-:W-:Y:S01]  /*29c0*/  VIADD R10, R18, 0x40 ;  /* 0x00000040120a7836 */ /* 0x001fe20000000000 */
[----:B------:R-:W-:Y:S01]  /*29d0*/  BSSY B1, `(.L_x_11565) ;  /* 0x000001d000017945 */ /* 0x000fe20003800000 */
[----:B------:R-:W-:Y:S01]  /*29e0*/  CS2R R26, SRZ ;  /* 0x00000000001a7805 */ /* 0x000fe2000001ff00 */
[----:B-----5:R-:W-:Y:S01]  /*29f0*/  IMAD.MOV.U32 R102, RZ, RZ, R30 ;  /* 0x000000ffff667224 */ /* 0x020fe200078e001e */
[----:B------:R-:W-:Y:S02]  /*2a00*/  CS2R R24, SRZ ;  /* 0x0000000000187805 */ /* 0x000fe4000001ff00 */
[----:B------:R-:W-:Y:S02]  /*2a10*/  ISETP.GE.AND P5, PT, R10, R101, PT ;  /* 0x000000650a00720c */ /* 0x000fe40003fa6270 */
[----:B------:R-:W-:Y:S01]  /*2a20*/  CS2R R10, SRZ ;  /* 0x00000000000a7805 */ /* 0x000fe2000001ff00 */
[----:B------:R-:W-:-:S10]  /*2a30*/  IMAD.MOV.U32 R103, RZ, RZ, R31 ;  /* 0x000000ffff677224 */ /* 0x000fd400078e001f */
        /* <DEDUP_REMOVED lines=22> */
.L_x_11566:
[----:B------:R-:W-:Y:S05]  /*2ba0*/  BSYNC B1 ;  /* 0x0000000000017941 */ /* 0x000fea0003800000 */
.L_x_11565:
        /* <DEDUP_REMOVED lines=33> */
.L_x_11567:
[----:B------:R-:W-:Y:S01]  /*2dc0*/  IMAD R90, R16, 0x8, R17 ;  /* 0x00000008105a7824 */ /* 0x000fe200078e0211 */
[----:B------:R-:W-:Y:S01]  /*2dd0*/  SHF.L.U32 R111, R22, 0x1f, RZ ;  /* 0x0000001f166f7819 */ /* 0x000fe200000006ff */
[----:B------:R-:W-:Y:S03]  /*2de0*/  BSSY B1, `(.L_x_11568) ;  /* 0x0000003000017945 */ /* 0x000fe60003800000 */
[----:B------:R-:W0:Y:S02]  /*2df0*/  SYNCS.PHASECHK.TRANS64.TRYWAIT P6, [R90+URZ+0x32490], R111 ;  /* 0x0324906f5a0075a7 */ /* 0x000e2400080c017f */
[----:B0-----:R-:W-:Y:S05]  /*2e00*/  @!P6 BRA `(.L_x_11569) ;  /* 0x0000017800c8e947 */ /* 0x001fea0003800000 */
.L_x_11809:
[----:B------:R-:W-:Y:S05]  /*2e10*/  BSYNC B1 ;  /* 0x0000000000017941 */ /* 0x000fea0003800000 */
.L_x_11568:
        /* <DEDUP_REMOVED lines=39> */
[----:B------:R-:W-:Y:S01]  /*3090*/  FMUL.FTZ R35, R35, R112 ;  /* 0x0000007023237220 */ /* 0x000fe20000410000 */
        /* <DEDUP_REMOVED lines=14> */
.L_x_11575:
[----:B------:R-:W-:Y:S05]  /*3180*/  BSYNC B3 ;  /* 0x0000000000037941 */ /* 0x000fea0003800000 */
.L_x_11574:
[----:B--2---:R1:W-:Y:S02]  /*3190*/  STG.E.128 desc[UR52][R14.64], R4 ;  /* 0x000000040e007986 */ /* 0x0043e4000c101d34 */
.L_x_11573:
[----:B------:R-:W-:Y:S05]  /*31a0*/  BSYNC B2 ;  /* 0x0000000000027941 */ /* 0x000fea0003800000 */
.L_x_11572:
        /* <DEDUP_REMOVED lines=25> */
[CC--:B------:R-:W-:Y:S01]  /*3340*/  FMUL.FTZ R115, R7.reuse, R110.reuse ;  /* 0x0000006e07737220 */ /* 0x0c0fe20000410000 */
[C---:B------:R-:W-:Y:S02]  /*3350*/  IMAD.U32 R5, R4.reuse, 0x10000, RZ ;  /* 0x0001000004057824 */ /* 0x040fe400078e00ff */
[----:B------:R-:W-:Y:S01]  /*3360*/  FMUL.FTZ R7, R7, R33 ;  /* 0x0000002107077220 */ /* 0x000fe20000410000 */
[----:B------:R-:W-:Y:S01]  /*3370*/  LOP3.LUT R4, R4, 0xffff0000, RZ, 0xc0, !PT ;  /* 0xffff000004047812 */ /* 0x000fe200078ec0ff */
[C---:B------:R-:W-:Y:S01]  /*3380*/  FMUL.FTZ R117, R29.reuse, R113 ;  /* 0x000000711d757220 */ /* 0x040fe20000410000 */
[----:B------:R-:W-:Y:S01]  /*3390*/  LOP3.LUT R112, R112, 0xffff0000, RZ, 0xc0, !PT ;  /* 0xffff000070707812 */ /* 0x000fe200078ec0ff */
[----:B------:R-:W-:Y:S01]  /*33a0*/  FMUL.FTZ R29, R29, R35 ;  /* 0x000000231d1d7220 */ /* 0x000fe20000410000 */
        /* <DEDUP_REMOVED lines=8> */
[----:B------:R-:W-:Y:S01]  /*3430*/  FMUL.FTZ R4, R4, R32 ;  /* 0x0000002004047220 */ /* 0x000fe20000410000 */
[----:B------:R-:W-:Y:S01]  /*3440*/  FMUL.FTZ R31, R31, R34 ;  /* 0x000000221f1f7220 */ /* 0x000fe20000410000 */
        /* <DEDUP_REMOVED lines=10> */
.L_x_11577:
[----:B------:R-:W-:Y:S05]  /*34f0*/  BSYNC B2 ;  /* 0x0000000000027941 */ /* 0x000fea0003800000 */
.L_x_11576:
[----:B--2---:R2:W-:Y:S02]  /*3500*/  STG.E.128 desc[UR52][R14.64+0x40], R4 ;  /* 0x000040040e007986 */ /* 0x0045e4000c101d34 */
.L_x_11571:
[----:B------:R-:W-:Y:S05]  /*3510*/  BSYNC B1 ;  /* 0x0000000000017941 */ /* 0x000fea0003800000 */
.L_x_11570:
        /* <DEDUP_REMOVED lines=53> */
.L_x_11582:
[----:B------:R-:W-:Y:S05]  /*3870*/  BSYNC B2 ;  /* 0x0000000000027941 */ /* 0x000fea0003800000 */
.L_x_11581:
[----:B--2---:R3:W-:Y:S02]  /*3880*/  STG.E.128 desc[UR52][R12.64], R4 ;  /* 0x000000040c007986 */ /* 0x0047e4000c101d34 */
.L_x_11580:
[----:B------:R-:W-:Y:S05]  /*3890*/  BSYNC B1 ;  /* 0x0000000000017941 */ /* 0x000fea0003800000 */
.L_x_11579:
        /* <DEDUP_REMOVED lines=52> */
.L_x_11584:
[----:B------:R-:W-:Y:S05]  /*3be0*/  BSYNC B1 ;  /* 0x0000000000017941 */ /* 0x000fea0003800000 */
.L_x_11583:
[----:B--2---:R1:W-:Y:S01]  /*3bf0*/  STG.E.128 desc[UR52][R12.64+0x40], R4 ;  /* 0x000040040c007986 */ /* 0x0043e2000c101d34 */
[----:B------:R-:W-:Y:S05]  /*3c00*/  BRA `(.L_x_11578) ;  /* 0x0000001400ec7947 */ /* 0x000fea0003800000 */
.L_x_11562:
[----:B------:R-:W-:Y:S01]  /*3c10*/  VIADD R8, R18, 0x40 ;  /* 0x0000004012087836 */ /* 0x000fe20000000000 */
[----:B------:R-:W-:Y:S02]  /*3c20*/  CS2R R14, SRZ ;  /* 0x00000000000e7805 */ /* 0x000fe4000001ff00 */
[----:B------:R-:W-:Y:S02]  /*3c30*/  CS2R R12, SRZ ;  /* 0x00000000000c7805 */ /* 0x000fe4000001ff00 */
[----:B------:R-:W-:Y:S02]  /*3c40*/  CS2R R26, SRZ ;  /* 0x00000000001a7805 */ /* 0x000fe4000001ff00 */
[----:B------:R-:W-:Y:S02]  /*3c50*/  CS2R R24, SRZ ;  /* 0x0000000000187805 */ /* 0x000fe4000001ff00 */
        /* <DEDUP_REMOVED lines=68> */
.L_x_11585:
        /* <DEDUP_REMOVED lines=9> */
.L_x_11810:
[----:B------:R-:W-:Y:S05]  /*4130*/  BSYNC B1 ;  /* 0x0000000000017941 */ /* 0x000fea0003800000 */
.L_x_11586:
[----:B------:R-:W-:Y:S01]  /*4140*/  ISETP.GE.OR P5, PT, R18, R101, P1 ;  /* 0x000000651200720c */ /* 0x000fe20000fa6670 */
[----:B------:R-:W-:-:S12]  /*4150*/  BSSY B1, `(.L_x_11588) ;  /* 0x0000085000017945 */ /* 0x000fd80003800000 */
[----:B------:R-:W-:Y:S05]  /*4160*/  @P5 BRA `(.L_x_11589) ;  /* 0x00000008000c5947 */ /* 0x000fea0003800000 */
[----:B------:R-:W1:Y:S01]  /*4170*/  S2R R30, SR_TID.X ;  /* 0x00000000001e7919 */ /* 0x000e620000002100 */
        /* <DEDUP_REMOVED lines=8> */
[----:B------:R-:W-:Y:S01]  /*4200*/  LEA.HI R29, R29, R28, RZ, 0x4 ;  /* 0x0000001c1d1d7211 */ /* 0x000fe200078f20ff */
[----:B------:R-:W-:Y:S01]  /*4210*/  IMAD R28, R16, 0x1800, R67 ;  /* 0x00001800101c7824 */ /* 0x000fe200078e0243 */
[----:B------:R-:W-:Y:S02]  /*4220*/  IADD3.X R112, R95, R114, R64, P5, P6 ;  /* 0x000000725f707210 */ /* 0x000fe40002fec440 */
[----:B------:R-:W-:Y:S01]  /*4230*/  LEA.HI.SX32 R29, R29, R72, 0x1c ;  /* 0x000000481d1d7211 */ /* 0x000fe200078fe2ff */
[----:B------:R-:W-:-:S04]  /*4240*/  IMAD R28, R28, 0x2, R17 ;  /* 0x000000021c1c7824 */ /* 0x000fc800078e0211 */
[----:B------:R-:W-:-:S05]  /*4250*/  IMAD.SHL.U32 R116, R29, 0x8, RZ ;  /* 0x000000081d747824 */ /* 0x000fca00078e00ff */
[----:B------:R-:W-:Y:S01]  /*4260*/  LOP3.LUT R29, R87, 0x38, R116, 0xf8, !PT ;  /* 0x00000038571d7812 */ /* 0x000fe200078ef874 */
[----:B-1----:R-:W-:-:S03]  /*4270*/  VIADD R31, R30, 0xffffff80 ;  /* 0xffffff801e1f7836 */ /* 0x002fc60000000000 */
[----:B------:R-:W-:Y:S02]  /*4280*/  LOP3.LUT R29, R29, R82, RZ, 0x3c, !PT ;  /* 0x000000521d1d7212 */ /* 0x000fe400078e3cff */
[----:B------:R-:W-:-:S04]  /*4290*/  SHF.R.S32.HI R30, RZ, 0x1f, R31 ;  /* 0x0000001fff1e7819 */ /* 0x000fc8000001141f */
[----:B------:R-:W-:-:S04]  /*42a0*/  LEA.HI R30, R30, R31, RZ, 0x5 ;  /* 0x0000001f1e1e7211 */ /* 0x000fc800078f28ff */
[----:B------:R-:W-:-:S05]  /*42b0*/  SHF.R.S32.HI R30, RZ, 0x5, R30 ;  /* 0x00000005ff1e7819 */ /* 0x000fca000001141e */
[----:B------:R-:W-:-:S04]  /*42c0*/  IMAD R29, R30, 0x200, R29 ;  /* 0x000002001e1d7824 */ /* 0x000fc800078e021d */
        /* <DEDUP_REMOVED lines=96> */
.L_x_11591:
[----:B------:R-:W-:Y:S05]  /*48d0*/  BSYNC B2 ;  /* 0x0000000000027941 */ /* 0x000fea0003800000 */
.L_x_11590:
        /* <DEDUP_REMOVED lines=12> */
.L_x_11589:
[----:B------:R-:W-:Y:S05]  /*49a0*/  BSYNC B1 ;  /* 0x0000000000017941 */ /* 0x000fea0003800000 */
.L_x_11588:
[C---:B-1----:R-:W-:Y:S02]  /*49b0*/  VIADD R13, R18.reuse, 0x40 ;  /* 0x00000040120d7836 */ /* 0x042fe40000000000 */
[----:B------:R-:W-:Y:S02]  /*49c0*/  VIADD R12, R18, 0x40 ;  /* 0x00000040120c7836 */ /* 0x000fe40000000000 */
[C---:B--2---:R-:W-:Y:S01]  /*49d0*/  IMAD.WIDE.U32 R106, R13.reuse, R104, R106 ;  /* 0x000000680d6a7225 */ /* 0x044fe200078e006a */
[----:B------:R-:W-:Y:S02]  /*49e0*/  ISETP.GE.OR P5, PT, R13, R101, P1 ;  /* 0x000000650d00720c */ /* 0x000fe40000fa6670 */
[----:B------:R-:W-:-:S05]  /*49f0*/  SHF.R.S32.HI R12, RZ, 0x1f, R12 ;  /* 0x0000001fff0c7819 */ /* 0x000fca000001140c */
[----:B------:R-:W-:-:S04]  /*4a00*/  IMAD R12, R12, R104, RZ ;  /* 0x000000680c0c7224 */ /* 0x000fc800078e02ff */
[----:B------:R-:W-:Y:S02]  /*4a10*/  IMAD R105, R13, R105, R12 ;  /* 0x000000690d697224 */ /* 0x000fe400078e020c */
[----:B------:R-:W-:Y:S05]  /*4a20*/  @P5 BRA `(.L_x_11578) ;  /* 0x0000000800645947 */ /* 0x000fea0003800000 */
[----:B------:R-:W2:Y:S01]  /*4a30*/  LDL R14, [R1+0x28] ;  /* 0x00002800010e7983 */ /* 0x000ea20000100800 */
[----:B------:R-:W-:Y:S01]  /*4a40*/  IMAD.IADD R30, R107, 0x1, R105 ;  /* 0x000000016b1e7824 */ /* 0x000fe200078e0269 */
[----:B------:R-:W-:Y:S01]  /*4a50*/  IADD3 R12, P5, P6, R36, R106, R71 ;  /* 0x0000006a240c7210 */ /* 0x000fe20007ebe047 */
[----:B------:R-:W-:Y:S01]  /*4a60*/  VIADD R15, R18, 0x40 ;  /* 0x00000040120f7836 */ /* 0x000fe20000000000 */
[----:B------:R-:W-:Y:S01]  /*4a70*/  SEL R115, R78, R115, !P0 ;  /* 0x000000734e737207 */ /* 0x000fe20004000000 */
[----:B------:R-:W-:Y:S01]  /*4a80*/  BSSY B1, `(.L_x_11592) ;  /* 0x000006f000017945 */ /* 0x000fe20003800000 */
[----:B------:R-:W-:Y:S01]  /*4a90*/  IADD3.X R13, R95, R30, R64, P5, P6 ;  /* 0x0000001e5f0d7210 */ /* 0x000fe20002fec440 */
[----:B------:R-:W-:Y:S01]  /*4aa0*/  IMAD.SHL.U32 R15, R15, 0x40, RZ ;  /* 0x000000400f0f7824 */ /* 0x000fe200078e00ff */
[----:B------:R-:W-:-:S04]  /*4ab0*/  LEA R28, P5, R12, R102, 0x1 ;  /* 0x000000660c1c7211 */ /* 0x000fc800078a08ff */
[----:B------:R-:W-:Y:S02]  /*4ac0*/  LEA.HI.X R29, R12, R103, R13, 0x1, P5 ;  /* 0x000000670c1d7211 */ /* 0x000fe400028f0c0d */
[----:B------:R-:W-:Y:S02]  /*4ad0*/  SHF.R.S32.HI R12, RZ, 0x1f, R115 ;  /* 0x0000001fff0c7819 */ /* 0x000fe40000011473 */
[----:B------:R-:W-:Y:S02]  /*4ae0*/  LOP3.LUT R15, R15, 0x1c0, RZ, 0xc0, !PT ;  /* 0x000001c00f0f7812 */ /* 0x000fe400078ec0ff */
[----:B------:R-:W-:-:S04]  /*4af0*/  LEA.HI R115, R12, R115, RZ, 0x4 ;  /* 0x000000730c737211 */ /* 0x000fc800078f20ff */
[----:B------:R-:W-:-:S05]  /*4b00*/  LEA.HI.SX32 R31, R115, R72, 0x1c ;  /* 0x00000048731f7211 */ /* 0x000fca00078fe2ff */
[----:B------:R-:W-:-:S05]  /*4b10*/  IMAD.SHL.U32 R31, R31, 0x8, RZ ;  /* 0x000000081f1f7824 */ /* 0x000fca00078e00ff */
[----:B------:R-:W-:-:S04]  /*4b20*/  LOP3.LUT R12, R15, 0x38, R31, 0xf8, !PT ;  /* 0x000000380f0c7812 */ /* 0x000fc800078ef81f */
[----:B------:R-:W-:-:S05]  /*4b30*/  LOP3.LUT R12, R12, R81, RZ, 0x3c, !PT ;  /* 0x000000510c0c7212 */ /* 0x000fca00078e3cff */
[----:B--2---:R-:W-:Y:S02]  /*4b40*/  IMAD.IADD R13, R14, 0x1, R12 ;  /* 0x000000010e0d7824 */ /* 0x004fe400078e020c */
        /* <DEDUP_REMOVED lines=10> */
[----:B--2---:R-:W-:Y:S01]  /*4bf0*/  IMAD.U32 R10, R24, 0x10000, RZ ;  /* 0x00010000180a7824 */ /* 0x004fe200078e00ff */
[----:B------:R-:W-:Y:S01]  /*4c00*/  SHF.R.U64 R32, R4, 0x10, R5 ;  /* 0x0000001004207819 */ /* 0x000fe20000001205 */
[----:B-1----:R-:W-:Y:S01]  /*4c10*/  IMAD.U32 R5, R13, 0x10000, RZ ;  /* 0x000100000d057824 */ /* 0x002fe200078e00ff */
[----:B------:R-:W-:Y:S01]  /*4c20*/  PRMT R120, R120, 0x5410, R109 ;  /* 0x0000541078787816 */ /* 0x000fe2000000006d */
[----:B------:R-:W-:Y:S01]  /*4c30*/  IMAD.U32 R4, R12, 0x10000, RZ ;  /* 0x000100000c047824 */ /* 0x000fe200078e00ff */
[----:B------:R-:W-:-:S02]  /*4c40*/  PRMT R124, R124, 0x5410, R35 ;  /* 0x000054107c7c7816 */ /* 0x000fc40000000023 */
[----:B------:R-:W-:Y:S01]  /*4c50*/  SHF.R.U64 R108, R8, 0x10, R9 ;  /* 0x00000010086c7819 */ /* 0x000fe20000001209 */
[----:B------:R-:W-:Y:S01]  /*4c60*/  IMAD.U32 R8, R15, 0x10000, RZ ;  /* 0x000100000f087824 */ /* 0x000fe200078e00ff */
[----:B------:R-:W-:Y:S01]  /*4c70*/  SHF.R.U32.HI R105, RZ, 0x10, R11 ;  /* 0x00000010ff697819 */ /* 0x000fe2000001160b */
[----:B------:R-:W-:Y:S01]  /*4c80*/  IMAD.U32 R11, R25, 0x10000, RZ ;  /* 0x00010000190b7824 */ /* 0x000fe200078e00ff */
[--C-:B------:R-:W-:Y:S02]  /*4c90*/  SHF.R.U64 R104, R6, 0x10, R7.reuse ;  /* 0x0000001006687819 */ /* 0x100fe40000001207 */
[----:B------:R-:W-:Y:S01]  /*4ca0*/  PRMT R117, R117, 0x5410, R34 ;  /* 0x0000541075757816 */ /* 0x000fe20000000022 */
[----:B------:R-:W-:Y:S01]  /*4cb0*/  IMAD.U32 R34, R124, 0x10000, RZ ;  /* 0x000100007c227824 */ /* 0x000fe200078e00ff */
[----:B------:R-:W-:Y:S01]  /*4cc0*/  PRMT R123, R123, 0x5410, R32 ;  /* 0x000054107b7b7816 */ /* 0x000fe20000000020 */
[----:B------:R-:W-:Y:S01]  /*4cd0*/  IMAD.U32 R32, R120, 0x10000, RZ ;  /* 0x0001000078207824 */ /* 0x000fe200078e00ff */
[----:B------:R-:W-:Y:S01]  /*4ce0*/  SHF.R.U32.HI R33, RZ, 0x10, R7 ;  /* 0x00000010ff217819 */ /* 0x000fe20000011607 */
[----:B------:R-:W-:Y:S01]  /*4cf0*/  IMAD.U32 R7, R14, 0x10000, RZ ;  /* 0x000100000e077824 */ /* 0x000fe200078e00ff */
[----:B------:R-:W-:Y:S01]  /*4d00*/  PRMT R119, R119, 0x5410, R108 ;  /* 0x0000541077777816 */ /* 0x000fe2000000006c */
[----:B------:R-:W-:Y:S01]  /*4d10*/  FMUL.FTZ R108, R11, R32 ;  /* 0x000000200b6c7220 */ /* 0x000fe20000410000 */
[----:B------:R-:W-:Y:S01]  /*4d20*/  PRMT R121, R121, 0x5410, R104 ;  /* 0x0000541079797816 */ /* 0x000fe20000000068 */
[-C--:B------:R-:W-:Y:S01]  /*4d30*/  FMUL.FTZ R104, R11, R34.reuse ;  /* 0x000000220b687220 */ /* 0x080fe20000410000 */
[----:B------:R-:W-:Y:S01]  /*4d40*/  PRMT R118, R118, 0x5410, R105 ;  /* 0x0000541076767816 */ /* 0x000fe20000000069 */
[C---:B------:R-:W-:Y:S01]  /*4d50*/  FFMA.FTZ R108, R5.reuse, R34, R108 ;  /* 0x00000022056c7223 */ /* 0x040fe2000001006c */
[----:B------:R-:W-:Y:S01]  /*4d60*/  PRMT R122, R122, 0x5410, R33 ;  /* 0x000054107a7a7816 */ /* 0x000fe20000000021 */
[----:B------:R-:W-:Y:S01]  /*4d70*/  FFMA.FTZ R104, R5, R32, -R104 ;  /* 0x0000002005687223 */ /* 0x000fe20000010868 */
        /* <DEDUP_REMOVED lines=63> */
.L_x_11593:
[----:B------:R-:W-:Y:S05]  /*5170*/  BSYNC B1 ;  /* 0x0000000000017941 */ /* 0x000fea0003800000 */
.L_x_11592:
        /* <DEDUP_REMOVED lines=10> */
.L_x_11561:
[----:B------:R-:W-:-:S13]  /*5220*/  ISETP.NE.AND P3, PT, R218, 0x3, PT ;  /* 0x00000003da00780c */ /* 0x000fda0003f65270 */
[----:B------:R-:W-:Y:S05]  /*5230*/  @!P3 BRA `(.L_x_11594) ;  /* 0x000000000004b947 */ /* 0x000fea0003800000 */
[----:B------:R-:W-:Y:S01]  /*5240*/  BPT.TRAP 0x1 ;  /* 0x000000040000795c */ /* 0x000fe20000300000 */
.L_x_11594:
[----:B------:R-:W-:Y:S01]  /*5250*/  IMAD R90, R16, 0x8, R17 ;  /* 0x00000008105a7824 */ /* 0x000fe200078e0211 */
[----:B------:R-:W-:Y:S01]  /*5260*/  SHF.L.U32 R111, R22, 0x1f, RZ ;  /* 0x0000001f166f7819 */ /* 0x000fe200000006ff */
[----:B------:R-:W-:Y:S01]  /*5270*/  IMAD R101, R59, -0x60, R62 ;  /* 0xffffffa03b657824 */ /* 0x000fe200078e023e */
[----:B------:R-:W-:Y:S02]  /*5280*/  BSSY B1, `(.L_x_11595) ;  /* 0x0000004000017945 */ /* 0x000fe40003800000 */
[----:B------:R-:W0:Y:S02]  /*5290*/  SYNCS.PHASECHK.TRANS64.TRYWAIT P4, [R90+URZ+0x32490], R111 ;  /* 0x0324906f5a0075a7 */ /* 0x000e24000808017f */
[----:B------:R-:W-:Y:S01]  /*52a0*/  VIMNMX R101, R101, 0x60, PT ;  /* 0x0000006065657848 */ /* 0x000fe20003fe0100 */
[----:B0-----:R-:W-:Y:S06]  /*52b0*/  @!P4 BRA `(.L_x_11596) ;  /* 0x0000015400c4c947 */ /* 0x001fec0003800000 */
.L_x_11811:
[----:B------:R-:W-:Y:S05]  /*52c0*/  BSYNC B1 ;  /* 0x0000000000017941 */ /* 0x000fea0003800000 */
.L_x_11595:
[CC--:B------:R-:W-:Y:S01]  /*52d0*/  ISETP.GE.AND P5, PT, R18.reuse, R101.reuse, PT ;  /* 0x000000651200720c */ /* 0x0c0fe20003fa6270 */
[----:B------:R-:W-:Y:S01]  /*52e0*/  VIADD R4, R18, 0x40 ;  /* 0x0000004012047836 */ /* 0x000fe20000000000 */
[----:B------:R-:W-:Y:S04]  /*52f0*/  BSSY B1, `(.L_x_11597) ;  /* 0x0000007000017945 */ /* 0x000fe80003800000 */
[----:B------:R-:W-:-:S07]  /*5300*/  ISETP.GE.AND P4, PT, R4, R101, PT ;  /* 0x000000650400720c */ /* 0x000fce0003f86270 */
[----:B------:R-:W-:Y:S06]  /*5310*/  @P5 BRA `(.L_x_11598) ;  /* 0x0000000000105947 */ /* 0x000fec0003800000 */
[----:B------:R-:W1:Y:S04]  /*5320*/  @!P1 LDS.128 R4, [R108] ;  /* 0x000000006c049984 */ /* 0x000e680000000c00 */
[----:B------:R-:W2:Y:S04]  /*5330*/  @!P2 LDS.128 R8, [R104] ;  /* 0x000000006808a984 */ /* 0x000ea80000000c00 */
[----:B-1----:R1:W-:Y:S04]  /*5340*/  @!P1 STG.E.128 desc[UR52][R14.64], R4 ;  /* 0x000000040e009986 */ /* 0x0023e8000c101d34 */
[----:B--2---:R1:W-:Y:S02]  /*5350*/  @!P2 STG.E.128 desc[UR52][R14.64+0x40], R8 ;  /* 0x000040080e00a986 */ /* 0x0043e4000c101d34 */
.L_x_11598:
[----:B------:R-:W-:Y:S05]  /*5360*/  BSYNC B1 ;  /* 0x0000000000017941 */ /* 0x000fea0003800000 */
.L_x_11597:
[----:B------:R-:W-:Y:S05]  /*5370*/  @P4 BRA `(.L_x_11578) ;  /* 0x0000000000104947 */ /* 0x000fea0003800000 */
[----:B-1----:R-:W1:Y:S04]  /*5380*/  @!P1 LDS.128 R4, [R108+0x2000] ;  /* 0x002000006c049984 */ /* 0x002e680000000c00 */
[----:B------:R-:W2:Y:S04]  /*5390*/  @!P2 LDS.128 R8, [R104+0x2000] ;  /* 0x002000006808a984 */ /* 0x000ea80000000c00 */
[----:B-1----:R3:W-:Y:S04]  /*53a0*/  @!P1 STG.E.128 desc[UR52][R12.64], R4 ;  /* 0x000000040c009986 */ /* 0x0027e8000c101d34 */
[----:B--2---:R3:W-:Y:S02]  /*53b0*/  @!P2 STG.E.128 desc[UR52][R12.64+0x40], R8 ;  /* 0x000040080c00a986 */ /* 0x0047e4000c101d34 */
.L_x_11578:
[----:B------:R-:W-:Y:S05]  /*53c0*/  BSYNC B0 ;  /* 0x0000000000007941 */ /* 0x000fea0003800000 */
.L_x_11560:
        /* <DEDUP_REMOVED lines=17> */
.L_x_11600:
[----:B------:R-:W-:Y:S05]  /*54e0*/  BSYNC B0 ;  /* 0x0000000000007941 */ /* 0x000fea0003800000 */
.L_x_11599:
[----:B------:R-:W2:Y:S01]  /*54f0*/  SYNCS.PHASECHK.TRANS64.TRYWAIT P3, [R90+URZ+0x324b0], R111 ;  /* 0x0324b06f5a0075a7 */ /* 0x000ea2000806017f */
[----:B------:R-:W-:Y:S01]  /*5500*/  ULDC UR40, c[0x0][0x310] ;  /* 0x0000c40000287ab9 */ /* 0x000fe20000000800 */
[----:B------:R-:W-:Y:S01]  /*5510*/  ULDC.64 UR38, c[0x0][0x318] ;  /* 0x0000c60000267ab9 */ /* 0x000fe20000000a00 */
[----:B------:R-:W-:Y:S01]  /*5520*/  ULDC.64 UR36, c[0x0][0x308] ;  /* 0x0000c20000247ab9 */ /* 0x000fe20000000a00 */
[----:B------:R-:W-:Y:S01]  /*5530*/  BSSY B0, `(.L_x_11601) ;  /* 0x0000003000007945 */ /* 0x000fe20003800000 */
[----:B-1----:R-:W-:-:S03]  /*5540*/  IMAD R4, R16, 0x6000, R77 ;  /* 0x0000600010047824 */ /* 0x002fc600078e024d */
[----:B--2---:R-:W-:Y:S05]  /*5550*/  @!P3 BRA `(.L_x_11602) ;  /* 0x000001540030b947 */ /* 0x004fea0003800000 */
.L_x_11812:
[----:B------:R-:W-:Y:S05]  /*5560*/  BSYNC B0 ;  /* 0x0000000000007941 */ /* 0x000fea0003800000 */
.L_x_11601:
        /* <DEDUP_REMOVED lines=39> */
.L_x_11604:
[----:B------:R-:W-:Y:S05]  /*57e0*/  BSYNC B0 ;  /* 0x0000000000007941 */ /* 0x000fea0003800000 */
.L_x_11603:
[----:B------:R-:W-:Y:S01]  /*57f0*/  VIADD R4, R18, 0x40 ;  /* 0x0000004012047836 */ /* 0x000fe20000000000 */
[----:B------:R-:W-:Y:S04]  /*5800*/  BSSY B0, `(.L_x_11605) ;  /* 0x0000025000007945 */ /* 0x000fe80003800000 */
[----:B------:R-:W-:-:S13]  /*5810*/  ISETP.GE.AND P3, PT, R4, R101, PT ;  /* 0x000000650400720c */ /* 0x000fda0003f66270 */
        /* <DEDUP_REMOVED lines=35> */
.L_x_11606:
[----:B------:R-:W-:Y:S05]  /*5a50*/  BSYNC B0 ;  /* 0x0000000000007941 */ /* 0x000fea0003800000 */
.L_x_11605:
        /* <DEDUP_REMOVED lines=22> */
.L_x_11555:
        /* <DEDUP_REMOVED lines=37> */
[----:B----4-:R-:W-:Y:S02]  /*5e10*/  CS2R R78, SRZ ;  /* 0x00000000004e7805 */ /* 0x010fe4000001ff00 */
        /* <DEDUP_REMOVED lines=28> */
[----:B--23--:R-:W-:Y:S02]  /*5fe0*/  CS2R R26, SRZ ;  /* 0x00000000001a7805 */ /* 0x00cfe4000001ff00 */
[----:B------:R-:W-:Y:S01]  /*5ff0*/  CS2R R28, SRZ ;  /* 0x00000000001c7805 */ /* 0x000fe2000001ff00 */
[----:B------:R-:W-:Y:S06]  /*6000*/  @P0 BRA `(.L_x_11608) ;  /* 0x00000000000c0947 */ /* 0x000fec0003800000 */
[----:B------:R-:W0:Y:S01]  /*6010*/  FENCE.VIEW.ASYNC.G ;  /* 0x00000000000073c6 */ /* 0x000e220000000100 */
[----:B------:R-:W-:Y:S05]  /*6020*/  WARPSYNC.ALL ;  /* 0x0000000000007948 */ /* 0x000fea0003800000 */
[----:B0-----:R-:W-:Y:S06]  /*6030*/  BAR.ARV 0xc, 0x120 ;  /* 0x0304800000007b1d */ /* 0x001fec0000002000 */
.L_x_11608:
        /* <DEDUP_REMOVED lines=10> */
.L_x_11815:
[----:B01----:R-:W-:Y:S01]  /*60e0*/  LEA.HI R0, R14, R14, RZ, 0x1 ;  /* 0x0000000e0e007211 */ /* 0x003fe200078f08ff */
[----:B------:R-:W-:Y:S01]  /*60f0*/  VIADD R26, R17, 0x18400 ;  /* 0x00018400111a7836 */ /* 0x000fe20000000000 */
[----:B------:R-:W-:Y:S01]  /*6100*/  BSSY B6, `(.L_x_11611) ;  /* 0x000001d000067945 */ /* 0x000fe20003800000 */
[----:B------:R-:W-:Y:S01]  /*6110*/  IMAD.MOV.U32 R217, RZ, RZ, 0x40000040 ;  /* 0x40000040ffd97424 */ /* 0x000fe200078e00ff */
[----:B------:R-:W-:Y:S02]  /*6120*/  LOP3.LUT R3, R0, 0x7fffe, RZ, 0xc0, !PT ;  /* 0x0007fffe00037812 */ /* 0x000fe400078ec0ff */
[----:B------:R-:W-:-:S03]  /*6130*/  LOP3.LUT P0, RZ, R26, 0x1bf, RZ, 0xc0, !PT ;  /* 0x000001bf1aff7812 */ /* 0x000fc6000780c0ff */
[----:B------:R-:W-:-:S04]  /*6140*/  IMAD.IADD R3, R14, 0x1, -R3 ;  /* 0x000000010e037824 */ /* 0x000fc800078e0a03 */
[----:B------:R-:W-:-:S05]  /*6150*/  IMAD R3, R3, 0x2000, R26 ;  /* 0x0000200003037824 */ /* 0x000fca00078e021a */
[----:B------:R-:W-:Y:S01]  /*6160*/  SHF.R.U32.HI R0, RZ, 0x4, R3 ;  /* 0x00000004ff007819 */ /* 0x000fe20000011603 */
[----:B------:R-:W-:-:S03]  /*6170*/  VIADD R3, R3, 0xa000 ;  /* 0x0000a00003037836 */ /* 0x000fc60000000000 */
[----:B------:R-:W-:Y:S02]  /*6180*/  LOP3.LUT R0, R0, 0x3fff, RZ, 0xc0, !PT ;  /* 0x00003fff00007812 */ /* 0x000fe400078ec0ff */
[----:B------:R-:W-:Y:S02]  /*6190*/  SHF.R.U32.HI R3, RZ, 0x4, R3 ;  /* 0x00000004ff037819 */ /* 0x000fe40000011603 */
[----:B------:R-:W-:Y:S02]  /*61a0*/  LOP3.LUT R216, R0, 0x10000, RZ, 0xfc, !PT ;  /* 0x0001000000d87812 */ /* 0x000fe400078efcff */
        /* <DEDUP_REMOVED lines=18> */
.L_x_11612:
[----:B------:R-:W-:Y:S05]  /*62d0*/  BSYNC B6 ;  /* 0x0000000000067941 */ /* 0x000fea0003800000 */
.L_x_11611:
[----:B------:R-:W-:Y:S02]  /*62e0*/  ULDC UR4, c[0x0][0x3d4] ;  /* 0x0000f50000047ab9 */ /* 0x000fe40000000800 */
[----:B------:R-:W-:-:S13]  /*62f0*/  ISETP.LT.AND P0, PT, RZ, UR4, PT ;  /* 0x00000004ff007c0c */ /* 0x000fda000bf01270 */
[----:B------:R-:W-:Y:S05]  /*6300*/  @P0 BRA `(.L_x_11613) ;  /* 0x0000000000400947 */ /* 0x000fea0003800000 */
[----:B------:R-:W2:Y:S02]  /*6310*/  LDL R20, [R1+0x44] ;  /* 0x0000440001147983 */ /* 0x000ea40000100800 */
[----:B--2---:R-:W-:-:S04]  /*6320*/  LEA.HI R0, R20, R20, RZ, 0x1 ;  /* 0x0000001414007211 */ /* 0x004fc800078f08ff */
        /* <DEDUP_REMOVED lines=8> */
.L_x_11616:
[----:B-1----:R1:W2:Y:S02]  /*63b0*/  SYNCS.PHASECHK.TRANS64.TRYWAIT P0, [R17+URZ+0x32400], R0 ;  /* 0x03240000110075a7 */ /* 0x0022a4000800017f */
[----:B--2---:R-:W-:Y:S05]  /*63c0*/  @!P0 NANOSLEEP.SYNCS 0x989680 ;  /* 0x009896800000895d */ /* 0x004fea0003900000 */
[----:B------:R-:W2:Y:S02]  /*63d0*/  @!P0 SYNCS.PHASECHK.TRANS64 P0, [R17+URZ+0x32400], R0 ;  /* 0x03240000110085a7 */ /* 0x000ea4000800007f */
[----:B--2---:R-:W-:Y:S05]  /*63e0*/  @!P0 BRA `(.L_x_11616) ;  /* 0xfffffffc00f08947 */ /* 0x004fea000383ffff */
.L_x_11615:
[----:B------:R-:W-:Y:S05]  /*63f0*/  BSYNC B0 ;  /* 0x0000000000007941 */ /* 0x000fea0003800000 */
.L_x_11614:
[----:B------:R-:W-:Y:S05]  /*6400*/  BRA `(.L_x_11617) ;  /* 0x00000030006c7947 */ /* 0x000fea0003800000 */
.L_x_11613:
[----:B------:R-:W0:Y:S01]  /*6410*/  S2R R0, SR_TID.X ;  /* 0x0000000000007919 */ /* 0x000e220000002100 */
[----:B------:R-:W1:Y:S01]  /*6420*/  LDC.64 R12, c[0x0][0x3d8] ;  /* 0x0000f600ff0c7b82 */ /* 0x000e620000000a00 */
[----:B-----5:R-:W-:Y:S01]  /*6430*/  SHF.R.S32.HI R3, RZ, 0x1f, R23 ;  /* 0x0000001fff037819 */ /* 0x020fe20000011417 */
[----:B------:R-:W-:Y:S01]  /*6440*/  BSSY B6, `(.L_x_11618) ;  /* 0x000003a000067945 */ /* 0x000fe20003800000 */
[----:B------:R-:W-:Y:S02]  /*6450*/  SHF.R.S32.HI R7, RZ, 0x1f, R18 ;  /* 0x0000001fff077819 */ /* 0x000fe40000011412 */
[----:B------:R-:W-:-:S03]  /*6460*/  LOP3.LUT P0, RZ, R26, 0x3ff, RZ, 0xc0, !PT ;  /* 0x000003ff1aff7812 */ /* 0x000fc6000780c0ff */
[----:B------:R-:W2:Y:S01]  /*6470*/  LDC.64 R14, c[0x0][0x3e8] ;  /* 0x0000fa00ff0e7b82 */ /* 0x000ea20000000a00 */
[-C--:B-1----:R-:W-:Y:S01]  /*6480*/  IMAD R5, R7, R12.reuse, RZ ;  /* 0x0000000c07057224 */ /* 0x082fe200078e02ff */
[----:B------:R-:W-:Y:S01]  /*6490*/  SHF.L.U64.HI R56, R12, 0x6, R13 ;  /* 0x000000060c387819 */ /* 0x000fe2000001020d */
[----:B------:R-:W-:-:S04]  /*64a0*/  IMAD.WIDE.U32 R44, R23, R12, RZ ;  /* 0x0000000c172c7225 */ /* 0x000fc800078e00ff */
[----:B------:R-:W-:Y:S02]  /*64b0*/  IMAD R26, R18, R13, R5 ;  /* 0x0000000d121a7224 */ /* 0x000fe400078e0205 */
[----:B0-----:R-:W-:Y:S01]  /*64c0*/  VIADD R0, R0, 0xffffff80 ;  /* 0xffffff8000007836 */ /* 0x001fe20000000000 */
[----:B--2---:R-:W-:Y:S01]  /*64d0*/  SHF.L.U64.HI R61, R14, 0x6, R15 ;  /* 0x000000060e3d7819 */ /* 0x004fe2000001020f */
[-C--:B------:R-:W-:Y:S02]  /*64e0*/  IMAD R4, R3, R14.reuse, RZ ;  /* 0x0000000e03047224 */ /* 0x080fe400078e02ff */
[----:B------:R-:W-:Y:S01]  /*64f0*/  IMAD.WIDE.U32 R42, R23, R14, RZ ;  /* 0x0000000e172a7225 */ /* 0x000fe200078e00ff */
[----:B------:R-:W-:-:S03]  /*6500*/  SHF.R.S32.HI R29, RZ, 0x1f, R0 ;  /* 0x0000001fff1d7819 */ /* 0x000fc60000011400 */
[----:B------:R-:W-:Y:S01]  /*6510*/  IMAD R49, R23, R15, R4 ;  /* 0x0000000f17317224 */ /* 0x000fe200078e0204 */
[----:B------:R-:W-:Y:S01]  /*6520*/  LEA.HI R29, R29, R0, RZ, 0x2 ;  /* 0x000000001d1d7211 */ /* 0x000fe200078f10ff */
[----:B------:R-:W-:Y:S02]  /*6530*/  IMAD.SHL.U32 R59, R12, 0x40, RZ ;  /* 0x000000400c3b7824 */ /* 0x000fe400078e00ff */
[----:B------:R-:W-:Y:S01]  /*6540*/  IMAD.IADD R49, R49, 0x1, R43 ;  /* 0x0000000131317824 */ /* 0x000fe200078e022b */
[----:B------:R-:W-:Y:S01]  /*6550*/  LOP3.LUT R29, R29, 0xfffffffc, RZ, 0xc0, !PT ;  /* 0xfffffffc1d1d7812 */ /* 0x000fe200078ec0ff */
[----:B------:R-:W-:-:S04]  /*6560*/  IMAD.SHL.U32 R58, R14, 0x40, RZ ;  /* 0x000000400e3a7824 */ /* 0x000fc800078e00ff */
[----:B------:R-:W-:Y:S02]  /*6570*/  IMAD.IADD R29, R0, 0x1, -R29 ;  /* 0x00000001001d7824 */ /* 0x000fe400078e0a1d */
[----:B------:R-:W-:Y:S02]  /*6580*/  IMAD R0, R3, R12, RZ ;  /* 0x0000000c03007224 */ /* 0x000fe400078e02ff */
[C---:B------:R-:W-:Y:S02]  /*6590*/  IMAD.SHL.U32 R24, R29.reuse, 0x4, RZ ;  /* 0x000000041d187824 */ /* 0x040fe400078e00ff */
[----:B------:R-:W-:Y:S02]  /*65a0*/  IMAD.SHL.U32 R40, R29, 0x8, RZ ;  /* 0x000000081d287824 */ /* 0x000fe400078e00ff */
[----:B------:R-:W-:Y:S01]  /*65b0*/  IMAD R3, R7, R14, RZ ;  /* 0x0000000e07037224 */ /* 0x000fe200078e02ff */
[----:B------:R-:W-:Y:S01]  /*65c0*/  SHF.R.S32.HI R25, RZ, 0x1f, R24 ;  /* 0x0000001fff197819 */ /* 0x000fe20000011418 */
[----:B------:R-:W-:Y:S01]  /*65d0*/  IMAD R47, R23, R13, R0 ;  /* 0x0000000d172f7224 */ /* 0x000fe200078e0200 */
[----:B------:R-:W-:Y:S01]  /*65e0*/  SHF.R.S32.HI R41, RZ, 0x1f, R40 ;  /* 0x0000001fff297819 */ /* 0x000fe20000011428 */
[----:B------:R-:W-:-:S02]  /*65f0*/  IMAD R3, R18, R15, R3 ;  /* 0x0000000f12037224 */ /* 0x000fc400078e0203 */
        /* <DEDUP_REMOVED lines=8> */
[----:B------:R-:W-:Y:S02]  /*6680*/  IADD3 R27, P4, R10, R42, RZ ;  /* 0x0000002a0a1b7210 */ /* 0x000fe40007f9e0ff */
[----:B------:R-:W-:Y:S02]  /*6690*/  IADD3.X R51, R49, R7, R3, P2, !PT ;  /* 0x0000000731337210 */ /* 0x000fe400017fe403 */
[C---:B------:R-:W-:Y:S02]  /*66a0*/  IADD3.X R48, R47.reuse, R5, R26, P1, !PT ;  /* 0x000000052f307210 */ /* 0x040fe40000ffe41a */
        /* <DEDUP_REMOVED lines=19> */
.L_x_11619:
[----:B------:R-:W-:Y:S05]  /*67e0*/  BSYNC B6 ;  /* 0x0000000000067941 */ /* 0x000fea0003800000 */
.L_x_11618:
        /* <DEDUP_REMOVED lines=22> */
[CC--:B------:R-:W-:Y:S01]  /*6950*/  ISETP.GE.AND P0, PT, R18.reuse, R57.reuse, PT ;  /* 0x000000391200720c */ /* 0x0c0fe20003f06270 */
[----:B------:R-:W-:Y:S01]  /*6960*/  VIADD R20, R18, 0x40 ;  /* 0x0000004012147836 */ /* 0x000fe20000000000 */
[----:B------:R-:W-:Y:S01]  /*6970*/  BSSY B1, `(.L_x_11622) ;  /* 0x000002d000017945 */ /* 0x000fe20003800000 */
[----:B------:R-:W-:Y:S01]  /*6980*/  IMAD.MOV.U32 R10, RZ, RZ, R44 ;  /* 0x000000ffff0a7224 */ /* 0x000fe200078e002c */
[----:B------:R-:W-:Y:S01]  /*6990*/  CS2R R34, SRZ ;  /* 0x0000000000227805 */ /* 0x000fe2000001ff00 */
[----:B------:R-:W-:Y:S01]  /*69a0*/  IMAD.MOV.U32 R11, RZ, RZ, R47 ;  /* 0x000000ffff0b7224 */ /* 0x000fe200078e002f */
[----:B------:R-:W-:Y:S01]  /*69b0*/  ISETP.GE.AND P1, PT, R20, R57, PT ;  /* 0x000000391400720c */ /* 0x000fe20003f26270 */
        /* <DEDUP_REMOVED lines=8> */
[----:B0-----:R-:W-:Y:S01]  /*6a40*/  ISETP.NE.AND P2, PT, R0, 0x1, PT ;  /* 0x000000010000780c */ /* 0x001fe20003f45270 */
[----:B------:R-:W-:-:S04]  /*6a50*/  IMAD R0, R225, 0x80, R18 ;  /* 0x00000080e1007824 */ /* 0x000fc800078e0212 */
[----:B------:R-:W-:Y:S01]  /*6a60*/  IMAD R3, R29, 0x40, R0 ;  /* 0x000000401d037824 */ /* 0x000fe200078e0200 */
[----:B------:R-:W-:-:S07]  /*6a70*/  CS2R R28, SRZ ;  /* 0x00000000001c7805 */ /* 0x000fce000001ff00 */
[----:B------:R-:W0:Y:S08]  /*6a80*/  @P2 LDC R8, c[0x0][0x42c] ;  /* 0x00010b00ff082b82 */ /* 0x000e300000000800 */
[----:B------:R-:W1:Y:S01]  /*6a90*/  @P2 LDC R9, c[0x0][0x430] ;  /* 0x00010c00ff092b82 */ /* 0x000e620000000800 */
[----:B0-----:R-:W-:-:S05]  /*6aa0*/  @P2 IMAD.HI.U32 R0, R3, R8, RZ ;  /* 0x0000000803002227 */ /* 0x001fca00078e00ff */
[----:B-1----:R-:W-:-:S04]  /*6ab0*/  @P2 SHF.R.U32.HI R3, RZ, R9, R0 ;  /* 0x00000009ff032219 */ /* 0x002fc80000011600 */
        /* <DEDUP_REMOVED lines=17> */
[----:B------:R-:W-:Y:S02]  /*6bd0*/  CS2R R32, SRZ ;  /* 0x0000000000207805 */ /* 0x000fe4000001ff00 */
[C---:B------:R-:W-:Y:S01]  /*6be0*/  LEA R14, P3, R0.reuse, UR4, 0x1 ;  /* 0x00000004000e7c11 */ /* 0x040fe2000f8608ff */
[----:B------:R0:W5:Y:S03]  /*6bf0*/  @!P5 LDG.E.64 R38, desc[UR52][R8.64] ;  /* 0x000000340826d981 */ /* 0x000166000c1e1b00 */
[----:B------:R-:W-:Y:S01]  /*6c00*/  LEA.HI.X R15, R0, UR5, R15, 0x1, P3 ;  /* 0x00000005000f7c11 */ /* 0x000fe200098f0c0f */
[----:B------:R0:W5:Y:S04]  /*6c10*/  @!P2 LDG.E.64 R34, desc[UR52][R8.64+0x20] ;  /* 0x000020340822a981 */ /* 0x000168000c1e1b00 */
[----:B------:R0:W5:Y:S04]  /*6c20*/  @!P5 LDG.E.64 R36, desc[UR52][R14.64] ;  /* 0x000000340e24d981 */ /* 0x000168000c1e1b00 */
[----:B------:R0:W5:Y:S02]  /*6c30*/  @!P2 LDG.E.64 R32, desc[UR52][R14.64+0x20] ;  /* 0x000020340e20a981 */ /* 0x000164000c1e1b00 */
.L_x_11623:
[----:B------:R-:W-:Y:S05]  /*6c40*/  BSYNC B1 ;  /* 0x0000000000017941 */ /* 0x000fea0003800000 */
.L_x_11622:
        /* <DEDUP_REMOVED lines=14> */
[C---:B------:R-:W-:Y:S02]  /*6d30*/  LEA R8, P2, R9.reuse, UR6, 0x1 ;  /* 0x0000000609087c11 */ /* 0x040fe4000f8408ff */
[----:B------:R-:W-:Y:S02]  /*6d40*/  CS2R R26, SRZ ;  /* 0x00000000001a7805 */ /* 0x000fe4000001ff00 */
[----:B------:R-:W-:Y:S02]  /*6d50*/  LEA R14, P3, R0, UR4, 0x1 ;  /* 0x00000004000e7c11 */ /* 0x000fe4000f8608ff */
[----:B------:R-:W-:Y:S02]  /*6d60*/  LEA.HI.X R9, R9, UR7, R20, 0x1, P2 ;  /* 0x0000000709097c11 */ /* 0x000fe400090f0c14 */
[----:B------:R-:W-:-:S02]  /*6d70*/  CS2R R20, SRZ ;  /* 0x0000000000147805 */ /* 0x000fc4000001ff00 */
[----:B------:R-:W-:Y:S01]  /*6d80*/  LEA.HI.X R15, R0, UR5, R15, 0x1, P3 ;  /* 0x00000005000f7c11 */ /* 0x000fe200098f0c0f */
[----:B------:R1:W5:Y:S04]  /*6d90*/  @!P4 LDG.E.64 R28, desc[UR52][R8.64] ;  /* 0x00000034081cc981 */ /* 0x000368000c1e1b00 */
[----:B------:R1:W5:Y:S04]  /*6da0*/  @!P5 LDG.E.64 R20, desc[UR52][R8.64+0x20] ;  /* 0x000020340814d981 */ /* 0x000368000c1e1b00 */
[----:B------:R1:W5:Y:S04]  /*6db0*/  @!P4 LDG.E.64 R30, desc[UR52][R14.64] ;  /* 0x000000340e1ec981 */ /* 0x000368000c1e1b00 */
[----:B------:R1:W5:Y:S02]  /*6dc0*/  @!P5 LDG.E.64 R26, desc[UR52][R14.64+0x20] ;  /* 0x000020340e1ad981 */ /* 0x000364000c1e1b00 */
.L_x_11625:
[----:B------:R-:W-:Y:S05]  /*6dd0*/  BSYNC B1 ;  /* 0x0000000000017941 */ /* 0x000fea0003800000 */
.L_x_11624:
[----:B------:R-:W2:Y:S04]  /*6de0*/  LDL R42, [R1+0x4c] ;  /* 0x00004c00012a7983 */ /* 0x000ea80000100800 */
[----:B01----:R-:W3:Y:S01]  /*6df0*/  LDL R14, [R1+0x44] ;  /* 0x00004400010e7983 */ /* 0x003ee20000100800 */
[C---:B------:R-:W-:Y:S01]  /*6e00*/  IMAD.WIDE.U32 R10, R3.reuse, R6, R10 ;  /* 0x00000006030a7225 */ /* 0x040fe200078e000a */
[----:B------:R-:W-:Y:S01]  /*6e10*/  ULDC.64 UR4, c[0x0][0x3c8] ;  /* 0x0000f20000047ab9 */ /* 0x000fe20000000a00 */
[----:B------:R-:W-:Y:S02]  /*6e20*/  ULDC.64 UR6, c[0x0][0x3e0] ;  /* 0x0000f80000067ab9 */ /* 0x000fe40000000a00 */
[----:B------:R-:W-:-:S04]  /*6e30*/  IMAD.WIDE.U32 R12, R3, R4, R12 ;  /* 0x00000004030c7225 */ /* 0x000fc800078e000c */
[C---:B------:R-:W-:Y:S02]  /*6e40*/  IMAD R6, R23.reuse, R6, RZ ;  /* 0x0000000617067224 */ /* 0x040fe400078e02ff */
[----:B------:R-:W-:Y:S02]  /*6e50*/  IMAD R4, R23, R4, RZ ;  /* 0x0000000417047224 */ /* 0x000fe400078e02ff */
[C---:B------:R-:W-:Y:S02]  /*6e60*/  IMAD R7, R3.reuse, R7, R6 ;  /* 0x0000000703077224 */ /* 0x040fe400078e0206 */
[----:B------:R-:W-:Y:S01]  /*6e70*/  IMAD R3, R3, R5, R4 ;  /* 0x0000000503037224 */ /* 0x000fe200078e0204 */
[----:B------:R-:W-:Y:S01]  /*6e80*/  LEA R4, P2, R10, UR4, 0x1 ;  /* 0x000000040a047c11 */ /* 0x000fe2000f8408ff */
[----:B------:R-:W-:Y:S02]  /*6e90*/  IMAD.IADD R5, R11, 0x1, R7 ;  /* 0x000000010b057824 */ /* 0x000fe400078e0207 */
[----:B------:R-:W-:Y:S01]  /*6ea0*/  IMAD.IADD R3, R13, 0x1, R3 ;  /* 0x000000010d037824 */ /* 0x000fe200078e0203 */
[----:B------:R-:W-:-:S02]  /*6eb0*/  UMOV UR4, 0xffffffff ;  /* 0xffffffff00047882 */ /* 0x000fc40000000000 */
[----:B------:R-:W-:Y:S01]  /*6ec0*/  LEA.HI.X R5, R10, UR5, R5, 0x1, P2 ;  /* 0x000000050a057c11 */ /* 0x000fe200090f0c05 */
[----:B--2---:R-:W-:Y:S01]  /*6ed0*/  IMAD.SHL.U32 R8, R42, 0x40, RZ ;  /* 0x000000402a087824 */ /* 0x004fe200078e00ff */
[----:B---3--:R-:W-:-:S04]  /*6ee0*/  LEA.HI R0, R14, R14, RZ, 0x1 ;  /* 0x0000000e0e007211 */ /* 0x008fc800078f08ff */
[----:B------:R-:W-:Y:S02]  /*6ef0*/  LOP3.LUT R9, R8, 0x1c0, RZ, 0xc0, !PT ;  /* 0x000001c008097812 */ /* 0x000fe400078ec0ff */
[----:B------:R-:W-:Y:S02]  /*6f00*/  LOP3.LUT R8, R0, 0xfffffffe, RZ, 0xc0, !PT ;  /* 0xfffffffe00087812 */ /* 0x000fe400078ec0ff */
[----:B------:R-:W-:Y:S02]  /*6f10*/  LEA R0, P3, R12, UR6, 0x1 ;  /* 0x000000060c007c11 */ /* 0x000fe4000f8608ff */
[----:B------:R-:W-:Y:S01]  /*6f20*/  LOP3.LUT R40, R9, 0x18, R40, 0xf8, !PT ;  /* 0x0000001809287812 */ /* 0x000fe200078ef828 */
[----:B------:R-:W-:Y:S01]  /*6f30*/  IMAD.IADD R8, R14, 0x1, -R8 ;  /* 0x000000010e087824 */ /* 0x000fe200078e0a08 */
[----:B------:R-:W-:Y:S02]  /*6f40*/  SHF.R.U32.HI R9, RZ, 0x3, R9 ;  /* 0x00000003ff097819 */ /* 0x000fe40000011609 */
[----:B------:R-:W-:-:S02]  /*6f50*/  LEA.HI.X R3, R12, UR7, R3, 0x1, P3 ;  /* 0x000000070c037c11 */ /* 0x000fc400098f0c03 */
[----:B------:R-:W-:Y:S02]  /*6f60*/  LOP3.LUT R9, R40, R9, RZ, 0x3c, !PT ;  /* 0x0000000928097212 */ /* 0x000fe400078e3cff */
[----:B------:R-:W-:Y:S01]  /*6f70*/  SHF.L.U32 R6, R8, 0x1f, RZ ;  /* 0x0000001f08067819 */ /* 0x000fe200000006ff */
[----:B------:R-:W-:Y:S06]  /*6f80*/  BRA.DIV UR4, `(.L_x_11626) ;  /* 0x0000013a04f47947 */ /* 0x000fec000b800000 */
.L_x_11818:
[----:B------:R-:W-:-:S03]  /*6f90*/  UMOV UR4, 0xffffffff ;  /* 0xffffffff00047882 */ /* 0x000fc60000000000 */
[----:B------:R-:W-:Y:S05]  /*6fa0*/  BRA.DIV UR4, `(.L_x_11627) ;  /* 0x0000013e04147947 */ /* 0x000fea000b800000 */
.L_x_11821:
[----:B------:R-:W-:-:S03]  /*6fb0*/  UMOV UR4, 0xffffffff ;  /* 0xffffffff00047882 */ /* 0x000fc60000000000 */
[----:B------:R-:W-:Y:S05]  /*6fc0*/  BRA.DIV UR4, `(.L_x_11628) ;  /* 0x0000013e04347947 */ /* 0x000fea000b800000 */
.L_x_11824:
[----:B------:R-:W-:-:S03]  /*6fd0*/  UMOV UR4, 0xffffffff ;  /* 0xffffffff00047882 */ /* 0x000fc60000000000 */
[----:B------:R-:W-:Y:S05]  /*6fe0*/  BRA.DIV UR4, `(.L_x_11629) ;  /* 0x0000013e04547947 */ /* 0x000fea000b800000 */
.L_x_11827:
[----:B------:R-:W-:-:S03]  /*6ff0*/  UMOV UR4, 0xffffffff ;  /* 0xffffffff00047882 */ /* 0x000fc60000000000 */
[----:B------:R-:W-:Y:S05]  /*7000*/  BRA.DIV UR4, `(.L_x_11630) ;  /* 0x0000013e04747947 */ /* 0x000fea000b800000 */
.L_x_11830:
[----:B------:R-:W-:-:S03]  /*7010*/  UMOV UR4, 0xffffffff ;  /* 0xffffffff00047882 */ /* 0x000fc60000000000 */
[----:B------:R-:W-:Y:S05]  /*7020*/  BRA.DIV UR4, `(.L_x_11631) ;  /* 0x0000013e04947947 */ /* 0x000fea000b800000 */
.L_x_11833:
[----:B------:R-:W-:-:S03]  /*7030*/  UMOV UR4, 0xffffffff ;  /* 0xffffffff00047882 */ /* 0x000fc60000000000 */
[----:B------:R-:W-:Y:S05]  /*7040*/  BRA.DIV UR4, `(.L_x_11632) ;  /* 0x0000013e04b47947 */ /* 0x000fea000b800000 */
.L_x_11836:
[----:B------:R-:W-:-:S03]  /*7050*/  UMOV UR4, 0xffffffff ;  /* 0xffffffff00047882 */ /* 0x000fc60000000000 */
[----:B------:R-:W-:Y:S05]  /*7060*/  BRA.DIV UR4, `(.L_x_11633) ;  /* 0x0000013e04d47947 */ /* 0x000fea000b800000 */
.L_x_11839:
[----:B------:R-:W0:Y:S01]  /*7070*/  S2R R7, SR_TID.X ;  /* 0x0000000000077919 */ /* 0x000e220000002100 */
        /* <DEDUP_REMOVED lines=8> */
[----:B------:R-:W-:-:S03]  /*7100*/  IMAD.MOV.U32 R3, RZ, RZ, R32 ;  /* 0x000000ffff037224 */ /* 0x000fc600078e0020 */
[----:B------:R-:W-:Y:S01]  /*7110*/  PRMT R10, R4, 0x5410, R5 ;  /* 0x00005410040a7816 */ /* 0x000fe20000000005 */
[----:B------:R-:W-:Y:S02]  /*7120*/  IMAD.MOV.U32 R4, RZ, RZ, R33 ;  /* 0x000000ffff047224 */ /* 0x000fe400078e0021 */
[----:B------:R-:W-:-:S03]  /*7130*/  IMAD.MOV.U32 R5, RZ, RZ, R36 ;  /* 0x000000ffff057224 */ /* 0x000fc600078e0024 */
[----:B------:R-:W-:Y:S01]  /*7140*/  PRMT R43, R3, 0x5410, R4 ;  /* 0x00005410032b7816 */ /* 0x000fe20000000004 */
[----:B0-----:R-:W-:-:S05]  /*7150*/  VIADD R11, R7, 0xffffff80 ;  /* 0xffffff80070b7836 */ /* 0x001fca0000000000 */
[----:B------:R-:W-:-:S04]  /*7160*/  SHF.R.S32.HI R7, RZ, 0x1f, R11 ;  /* 0x0000001fff077819 */ /* 0x000fc8000001140b */
[----:B------:R-:W-:Y:S01]  /*7170*/  LEA.HI R7, R7, R11, RZ, 0x5 ;  /* 0x0000000b07077211 */ /* 0x000fe200078f28ff */
[----:B------:R-:W-:-:S03]  /*7180*/  IMAD.MOV.U32 R11, RZ, RZ, R21 ;  /* 0x000000ffff0b7224 */ /* 0x000fc600078e0015 */
[----:B------:R-:W-:-:S05]  /*7190*/  SHF.R.S32.HI R7, RZ, 0x5, R7 ;  /* 0x00000005ff077819 */ /* 0x000fca0000011407 */
[--C-:B------:R-:W-:Y:S01]  /*71a0*/  IMAD R0, R7, 0x200, R9.reuse ;  /* 0x0000020007007824 */ /* 0x100fe200078e0209 */
[----:B------:R-:W-:Y:S01]  /*71b0*/  PRMT R9, R5, 0x7610, R9 ;  /* 0x0000761005097816 */ /* 0x000fe20000000009 */
[----:B------:R-:W-:Y:S02]  /*71c0*/  IMAD.MOV.U32 R5, RZ, RZ, R37 ;  /* 0x000000ffff057224 */ /* 0x000fe400078e0025 */
[----:B------:R-:W-:Y:S02]  /*71d0*/  IMAD R3, R0, 0x2, R17 ;  /* 0x0000000200037824 */ /* 0x000fe400078e0211 */
[----:B------:R-:W-:Y:S01]  /*71e0*/  IMAD.MOV.U32 R7, RZ, RZ, R20 ;  /* 0x000000ffff077224 */ /* 0x000fe200078e0014 */
[----:B------:R-:W-:Y:S01]  /*71f0*/  PRMT R9, R9, 0x5410, R5 ;  /* 0x0000541009097816 */ /* 0x000fe20000000005 */
[C---:B------:R-:W-:Y:S02]  /*7200*/  VIADD R4, R3.reuse, 0x18400 ;  /* 0x0001840003047836 */ /* 0x040fe40000000000 */
[----:B------:R-:W-:Y:S01]  /*7210*/  VIADD R0, R3, 0x18440 ;  /* 0x0001844003007836 */ /* 0x000fe20000000000 */
[----:B------:R-:W-:Y:S01]  /*7220*/  PRMT R44, R11, 0x5410, R7 ;  /* 0x000054100b2c7816 */ /* 0x000fe20000000007 */
[----:B------:R-:W-:-:S02]  /*7230*/  @P3 VIADD R0, R4, 0xffffffc0 ;  /* 0xffffffc004003836 */ /* 0x000fc40000000000 */
[----:B------:R-:W-:Y:S02]  /*7240*/  IMAD.MOV.U32 R4, RZ, RZ, R28 ;  /* 0x000000ffff047224 */ /* 0x000fe400078e001c */
[----:B------:R-:W-:Y:S02]  /*7250*/  IMAD.MOV.U32 R5, RZ, RZ, R29 ;  /* 0x000000ffff057224 */ /* 0x000fe400078e001d */
[----:B------:R-:W-:Y:S02]  /*7260*/  IMAD.MOV.U32 R7, RZ, RZ, R26 ;  /* 0x000000ffff077224 */ /* 0x000fe400078e001a */
[----:B------:R-:W-:Y:S01]  /*7270*/  IMAD.MOV.U32 R11, RZ, RZ, R27 ;  /* 0x000000ffff0b7224 */ /* 0x000fe200078e001b */
[----:B------:R-:W-:Y:S01]  /*7280*/  PRMT R45, R4, 0x5410, R5 ;  /* 0x00005410042d7816 */ /* 0x000fe20000000005 */
[----:B------:R-:W-:Y:S02]  /*7290*/  IMAD.MOV.U32 R4, RZ, RZ, R30 ;  /* 0x000000ffff047224 */ /* 0x000fe400078e001e */
[----:B------:R-:W-:Y:S01]  /*72a0*/  IMAD.MOV.U32 R5, RZ, RZ, R31 ;  /* 0x000000ffff057224 */ /* 0x000fe200078e001f */
[----:B------:R-:W-:Y:S01]  /*72b0*/  PRMT R46, R7, 0x5410, R11 ;  /* 0x00005410072e7816 */ /* 0x000fe2000000000b */
[----:B-1----:R-:W-:Y:S06]  /*72c0*/  @!P2 BRA `(.L_x_11635) ;  /* 0x0000013c0064a947 */ /* 0x002fec0003800000 */
.L_x_11840:
[----:B------:R-:W-:Y:S05]  /*72d0*/  BSYNC B1 ;  /* 0x0000000000017941 */ /* 0x000fea0003800000 */
.L_x_11634:
        /* <DEDUP_REMOVED lines=12> */
[--C-:B------:R-:W-:Y:S02]  /*73a0*/  SHF.R.U32.HI R14, RZ, 0x10, R39.reuse ;  /* 0x00000010ff0e7819 */ /* 0x100fe40000011627 */
[----:B------:R-:W-:Y:S02]  /*73b0*/  SHF.R.U64 R13, R38, 0x10, R39 ;  /* 0x00000010260d7819 */ /* 0x000fe40000001227 */
        /* <DEDUP_REMOVED lines=14> */
[----:B------:R-:W-:Y:S02]  /*74a0*/  IMAD.U32 R6, R4, 0x10000, RZ ;  /* 0x0001000004067824 */ /* 0x000fe400078e00ff */
[C---:B------:R-:W-:Y:S01]  /*74b0*/  FMUL.FTZ R40, R12.reuse, R36 ;  /* 0x000000240c287220 */ /* 0x040fe20000410000 */
[----:B------:R-:W-:Y:S02]  /*74c0*/  IMAD.U32 R7, R5, 0x10000, RZ ;  /* 0x0001000005077824 */ /* 0x000fe400078e00ff */
[C---:B------:R-:W-:Y:S01]  /*74d0*/  FFMA.FTZ R37, R9.reuse, R37, R10 ;  /* 0x0000002509257223 */ /* 0x040fe2000001000a */
[-C--:B------:R-:W-:Y:S01]  /*74e0*/  FMUL.FTZ R42, R12, R14.reuse ;  /* 0x0000000e0c2a7220 */ /* 0x080fe20000410000 */
[----:B------:R-:W-:Y:S01]  /*74f0*/  LOP3.LUT R4, R4, 0xffff0000, RZ, 0xc0, !PT ;  /* 0xffff000004047812 */ /* 0x000fe200078ec0ff */
[----:B------:R-:W-:Y:S01]  /*7500*/  FFMA.FTZ R38, R9, R15, -R38 ;  /* 0x0000000f09267223 */ /* 0x000fe20000010826 */
        /* <DEDUP_REMOVED lines=20> */
.L_x_11639:
[----:B------:R-:W-:Y:S05]  /*7650*/  BSYNC B2 ;  /* 0x0000000000027941 */ /* 0x000fea0003800000 */
.L_x_11638:
[----:B------:R-:W-:Y:S05]  /*7660*/  @P2 BRA `(.L_x_11637) ;  /* 0x0000000000b82947 */ /* 0x000fea0003800000 */
[----:B01----:R-:W0:Y:S01]  /*7670*/  LDS.128 R4, [R0] ;  /* 0x0000000000047984 */ /* 0x003e220000000c00 */
[--C-:B------:R-:W-:Y:S02]  /*7680*/  SHF.R.U64 R23, R32, 0x10, R33.reuse ;  /* 0x0000001020177819 */ /* 0x100fe40000001221 */
[----:B------:R-:W-:Y:S02]  /*7690*/  SHF.R.U32.HI R32, RZ, 0x10, R33 ;  /* 0x00000010ff207819 */ /* 0x000fe40000011621 */
[--C-:B------:R-:W-:Y:S02]  /*76a0*/  SHF.R.U32.HI R14, RZ, 0x10, R35.reuse ;  /* 0x00000010ff0e7819 */ /* 0x100fe40000011623 */
        /* <DEDUP_REMOVED lines=15> */
[----:B------:R-:W-:-:S02]  /*77a0*/  IMAD.U32 R6, R4, 0x10000, RZ ;  /* 0x0001000004067824 */ /* 0x000fc400078e00ff */
        /* <DEDUP_REMOVED lines=26> */
.L_x_11637:
[----:B------:R-:W-:Y:S05]  /*7950*/  BSYNC B1 ;  /* 0x0000000000017941 */ /* 0x000fea0003800000 */
.L_x_11636:
        /* <DEDUP_REMOVED lines=29> */
[----:B------:R-:W-:Y:S01]  /*7b30*/  FMUL.FTZ R32, R12, R14 ;  /* 0x0000000e0c207220 */ /* 0x000fe20000410000 */
[----:B------:R-:W-:Y:S01]  /*7b40*/  LOP3.LUT R4, R4, 0xffff0000, RZ, 0xc0, !PT ;  /* 0xffff000004047812 */ /* 0x000fe200078ec0ff */
[----:B------:R-:W-:Y:S01]  /*7b50*/  FFMA.FTZ R28, R9, R15, -R28 ;  /* 0x0000000f091c7223 */ /* 0x000fe2000001081c */
[----:B------:R-:W-:Y:S01]  /*7b60*/  LOP3.LUT R5, R5, 0xffff0000, RZ, 0xc0, !PT ;  /* 0xffff000005057812 */ /* 0x000fe200078ec0ff */
[----:B------:R-:W-:Y:S01]  /*7b70*/  FFMA.FTZ R25, R9, R25, R10 ;  /* 0x0000001909197223 */ /* 0x000fe2000001000a */
[C---:B------:R-:W-:Y:S01]  /*7b80*/  LOP3.LUT R12, R23.reuse, 0xffff0000, RZ, 0xc0, !PT ;  /* 0xffff0000170c7812 */ /* 0x040fe200078ec0ff */
[----:B------:R-:W-:Y:S01]  /*7b90*/  IMAD.U32 R15, R23, 0x10000, RZ ;  /* 0x00010000170f7824 */ /* 0x000fe200078e00ff */
[C---:B------:R-:W-:Y:S01]  /*7ba0*/  LOP3.LUT R10, R13.reuse, 0xffff0000, RZ, 0xc0, !PT ;  /* 0xffff00000d0a7812 */ /* 0x040fe200078ec0ff */
[----:B------:R-:W-:-:S02]  /*7bb0*/  IMAD.U32 R9, R13, 0x10000, RZ ;  /* 0x000100000d097824 */ /* 0x000fc400078e00ff */
[C---:B------:R-:W-:Y:S01]  /*7bc0*/  FFMA.FTZ R30, R11.reuse, R14, -R30 ;  /* 0x0000000e0b1e7223 */ /* 0x040fe2000001081e */
        /* <DEDUP_REMOVED lines=14> */
.L_x_11642:
[----:B------:R-:W-:Y:S05]  /*7cb0*/  BSYNC B1 ;  /* 0x0000000000017941 */ /* 0x000fea0003800000 */
.L_x_11641:
[----:B------:R-:W-:Y:S05]  /*7cc0*/  @P1 BRA `(.L_x_11640) ;  /* 0x0000001800181947 */ /* 0x000fea0003800000 */
[----:B01----:R-:W0:Y:S01]  /*7cd0*/  LDS.128 R4, [R0+0x2000] ;  /* 0x0020000000047984 */ /* 0x003e220000000c00 */
        /* <DEDUP_REMOVED lines=19> */
[----:B------:R-:W-:Y:S01]  /*7e10*/  FMUL.FTZ R28, R7, R24 ;  /* 0x00000018071c7220 */ /* 0x000fe20000410000 */
[C---:B------:R-:W-:Y:S01]  /*7e20*/  FFMA.FTZ R26, R9.reuse, R14, -R26 ;  /* 0x0000000e091a7223 */ /* 0x040fe2000001081a */
        /* <DEDUP_REMOVED lines=9> */
[C---:B------:R-:W-:Y:S01]  /*7ec0*/  FFMA.FTZ R13, R11.reuse, R24, R10 ;  /* 0x000000180b0d7223 */ /* 0x040fe2000001000a */
[----:B------:R-:W-:Y:S01]  /*7ed0*/  FFMA.FTZ R28, R11, R20, -R28 ;  /* 0x000000140b1c7223 */ /* 0x000fe2000001081c */
[C---:B------:R-:W-:Y:S01]  /*7ee0*/  FMUL.FTZ R10, R4.reuse, R9 ;  /* 0x00000009040a7220 */ /* 0x040fe20000410000 */
        /* <DEDUP_REMOVED lines=13> */
.L_x_11621:
[----:B------:R-:W2:Y:S01]  /*7fc0*/  LDL R46, [R1+0x44] ;  /* 0x00004400012e7983 */ /* 0x000ea20000100800 */
[----:B------:R-:W0:Y:S01]  /*7fd0*/  LDC R9, c[0x0][0x3d4] ;  /* 0x0000f500ff097b82 */ /* 0x000e220000000800 */
[C---:B------:R-:W-:Y:S01]  /*7fe0*/  VIADD R48, R18.reuse, 0x40 ;  /* 0x0000004012307836 */ /* 0x040fe20000000000 */
[-C--:B------:R-:W-:Y:S01]  /*7ff0*/  ISETP.GE.AND P1, PT, R18, R57.reuse, PT ;  /* 0x000000391200720c */ /* 0x080fe20003f26270 */
[----:B------:R-:W-:Y:S01]  /*8000*/  ULDC.64 UR4, c[0x0][0x3c8] ;  /* 0x0000f20000047ab9 */ /* 0x000fe20000000a00 */
[----:B------:R-:W-:Y:S01]  /*8010*/  ULDC.64 UR6, c[0x0][0x3e0] ;  /* 0x0000f80000067ab9 */ /* 0x000fe20000000a00 */
[----:B------:R-:W-:Y:S02]  /*8020*/  CS2R R32, SRZ ;  /* 0x0000000000207805 */ /* 0x000fe4000001ff00 */
[----:B------:R-:W-:Y:S02]  /*8030*/  ISETP.GE.AND P0, PT, R48, R57, PT ;  /* 0x000000393000720c */ /* 0x000fe40003f06270 */
[----:B------:R-:W-:-:S02]  /*8040*/  CS2R R34, SRZ ;  /* 0x0000000000227805 */ /* 0x000fc4000001ff00 */
        /* <DEDUP_REMOVED lines=8> */
[----:B------:R-:W3:Y:S01]  /*80d0*/  S2R R50, SR_TID.X ;  /* 0x0000000000327919 */ /* 0x000ee20000002100 */
[----:B------:R-:W-:Y:S01]  /*80e0*/  @!P1 IADD3 R13, P2, R55, R27, RZ ;  /* 0x0000001b370d9210 */ /* 0x000fe20007f5e0ff */
[----:B------:R-:W-:Y:S01]  /*80f0*/  @!P1 IMAD.X R12, R53, 0x1, R26, P5 ;  /* 0x00000001350c9824 */ /* 0x000fe200028e061a */
[----:B------:R-:W-:-:S02]  /*8100*/  @!P0 IADD3.X R3, R28, R61, R54, P3, P4 ;  /* 0x0000003d1c038210 */ /* 0x000fc40001fe8436 */
[----:B------:R-:W-:Y:S01]  /*8110*/  @!P1 LEA R10, P5, R11, UR4, 0x1 ;  /* 0x000000040b0a9c11 */ /* 0x000fe2000f8a08ff */
[----:B------:R-:W-:-:S03]  /*8120*/  @!P1 IMAD.X R24, R54, 0x1, R28, P2 ;  /* 0x0000000136189824 */ /* 0x000fc600010e061c */
[----:B------:R-:W-:Y:S02]  /*8130*/  @!P1 LEA.HI.X R11, R11, UR5, R12, 0x1, P5 ;  /* 0x000000050b0b9c11 */ /* 0x000fe4000a8f0c0c */
[C---:B------:R-:W-:Y:S02]  /*8140*/  @!P1 LEA R12, P2, R13.reuse, UR6, 0x1 ;  /* 0x000000060d0c9c11 */ /* 0x040fe4000f8408ff */
        /* <DEDUP_REMOVED lines=13> */
[----:B---3--:R-:W-:Y:S01]  /*8220*/  VIADD R51, R50, 0xffffff80 ;  /* 0xffffff8032337836 */ /* 0x008fe20000000000 */
[----:B-1----:R-:W-:-:S04]  /*8230*/  ISETP.NE.AND P0, PT, R0, 0x1, PT ;  /* 0x000000010000780c */ /* 0x002fc80003f05270 */
[----:B------:R-:W-:-:S04]  /*8240*/  SHF.R.S32.HI R50, RZ, 0x1f, R51 ;  /* 0x0000001fff327819 */ /* 0x000fc80000011433 */
[----:B------:R-:W-:-:S05]  /*8250*/  LEA.HI R50, R50, R51, RZ, 0x2 ;  /* 0x0000003332327211 */ /* 0x000fca00078f10ff */
[----:B------:R-:W1:Y:S01]  /*8260*/  @P0 LDC R0, c[0x0][0x42c] ;  /* 0x00010b00ff000b82 */ /* 0x000e620000000800 */
[----:B------:R-:W-:-:S07]  /*8270*/  LOP3.LUT R50, R50, 0xfffffffc, RZ, 0xc0, !PT ;  /* 0xfffffffc32327812 */ /* 0x000fce00078ec0ff */
[----:B0-----:R-:W0:Y:S01]  /*8280*/  @P0 LDC R11, c[0x0][0x430] ;  /* 0x00010c00ff0b0b82 */ /* 0x001e220000000800 */
[----:B------:R-:W-:Y:S02]  /*8290*/  IMAD.IADD R50, R51, 0x1, -R50 ;  /* 0x0000000133327824 */ /* 0x000fe400078e0a32 */
        /* <DEDUP_REMOVED lines=25> */
[----:B--2---:R-:W-:Y:S01]  /*8430*/  LEA.HI R6, R46, R46, RZ, 0x1 ;  /* 0x0000002e2e067211 */ /* 0x004fe200078f08ff */
[----:B------:R-:W-:Y:S06]  /*8440*/  BRA.DIV UR4, `(.L_x_11643) ;  /* 0x0000012e04187947 */ /* 0x000fec000b800000 */
.L_x_11843:
[----:B------:R-:W-:-:S03]  /*8450*/  UMOV UR4, 0xffffffff ;  /* 0xffffffff00047882 */ /* 0x000fc60000000000 */
[----:B------:R-:W-:Y:S05]  /*8460*/  BRA.DIV UR4, `(.L_x_11644) ;  /* 0x0000012e04387947 */ /* 0x000fea000b800000 */
.L_x_11846:
[----:B------:R-:W-:-:S03]  /*8470*/  UMOV UR4, 0xffffffff ;  /* 0xffffffff00047882 */ /* 0x000fc60000000000 */
[----:B------:R-:W-:Y:S05]  /*8480*/  BRA.DIV UR4, `(.L_x_11645) ;  /* 0x0000012e04587947 */ /* 0x000fea000b800000 */
.L_x_11849:
[----:B------:R-:W-:-:S03]  /*8490*/  UMOV UR4, 0xffffffff ;  /* 0xffffffff00047882 */ /* 0x000fc60000000000 */
[----:B------:R-:W-:Y:S05]  /*84a0*/  BRA.DIV UR4, `(.L_x_11646) ;  /* 0x0000012e04787947 */ /* 0x000fea000b800000 */
.L_x_11852:
[----:B------:R-:W-:-:S03]  /*84b0*/  UMOV UR4, 0xffffffff ;  /* 0xffffffff00047882 */ /* 0x000fc60000000000 */
[----:B------:R-:W-:Y:S05]  /*84c0*/  BRA.DIV UR4, `(.L_x_11647) ;  /* 0x0000012e04987947 */ /* 0x000fea000b800000 */
.L_x_11855:
[----:B------:R-:W-:Y:S01]  /*84d0*/  UMOV UR4, 0xffffffff ;  /* 0xffffffff00047882 */ /* 0x000fe20000000000 */
[----:B------:R-:W-:Y:S02]  /*84e0*/  LOP3.LUT R6, R6, 0xfffffffe, RZ, 0xc0, !PT ;  /* 0xfffffffe06067812 */ /* 0x000fe400078ec0ff */
[----:B------:R-:W-:Y:S05]  /*84f0*/  BRA.DIV UR4, `(.L_x_11648) ;  /* 0x0000012e04b47947 */ /* 0x000fea000b800000 */
.L_x_11858:
[----:B------:R-:W-:Y:S01]  /*8500*/  UMOV UR4, 0xffffffff ;  /* 0xffffffff00047882 */ /* 0x000fe20000000000 */
[----:B------:R-:W-:Y:S02]  /*8510*/  IMAD.IADD R8, R46, 0x1, -R6 ;  /* 0x000000012e087824 */ /* 0x000fe400078e0a06 */
[----:B------:R-:W-:Y:S05]  /*8520*/  BRA.DIV UR4, `(.L_x_11649) ;  /* 0x0000012e04d07947 */ /* 0x000fea000b800000 */
.L_x_11861:
[----:B------:R-:W-:Y:S01]  /*8530*/  UMOV UR4, 0xffffffff ;  /* 0xffffffff00047882 */ /* 0x000fe20000000000 */
[----:B------:R-:W-:Y:S02]  /*8540*/  SHF.L.U32 R4, R8, 0x1f, RZ ;  /* 0x0000001f08047819 */ /* 0x000fe400000006ff */
[----:B------:R-:W-:Y:S05]  /*8550*/  BRA.DIV UR4, `(.L_x_11650) ;  /* 0x0000012e04ec7947 */ /* 0x000fea000b800000 */
.L_x_11864:
        /* <DEDUP_REMOVED lines=33> */
[----:B0-----:R-:W-:Y:S06]  /*8770*/  @!P1 BRA `(.L_x_11652) ;  /* 0x0000012c008c9947 */ /* 0x001fec0003800000 */
.L_x_11865:
[----:B------:R-:W-:Y:S05]  /*8780*/  BSYNC B1 ;  /* 0x0000000000017941 */ /* 0x000fea0003800000 */
.L_x_11651:
[----:B------:R-:W-:Y:S04]  /*8790*/  BSSY B1, `(.L_x_11653) ;  /* 0x0000070000017945 */ /* 0x000fe80003800000 */
[----:B------:R-:W-:Y:S05]  /*87a0*/  @P2 BRA `(.L_x_11654) ;  /* 0x0000000400b82947 */ /* 0x000fea0003800000 */
[----:B------:R-:W2:Y:S01]  /*87b0*/  LDL R0, [R1+0x4c] ;  /* 0x00004c0001007983 */ /* 0x000ea20000100800 */
[----:B------:R-:W-:Y:S02]  /*87c0*/  SHF.R.U64 R10, R32, 0x10, R33 ;  /* 0x00000010200a7819 */ /* 0x000fe40000001221 */
[----:B------:R-:W-:Y:S01]  /*87d0*/  SHF.R.U64 R43, R38, 0x10, R39 ;  /* 0x00000010262b7819 */ /* 0x000fe20000001227 */
[----:B------:R-:W1:Y:S01]  /*87e0*/  S2R R3, SR_TID.X ;  /* 0x0000000000037919 */ /* 0x000e620000002100 */
[----:B------:R-:W-:Y:S02]  /*87f0*/  SHF.R.U32.HI R42, RZ, 0x10, R37 ;  /* 0x00000010ff2a7819 */ /* 0x000fe40000011625 */
[----:B------:R-:W-:Y:S02]  /*8800*/  SHF.R.U32.HI R32, RZ, 0x10, R33 ;  /* 0x00000010ff207819 */ /* 0x000fe40000011621 */
[----:B------:R-:W-:Y:S02]  /*8810*/  PRMT R33, R23, 0x5432, R10 ;  /* 0x0000543217217816 */ /* 0x000fe4000000000a */
[----:B------:R-:W-:-:S02]  /*8820*/  PRMT R43, R11, 0x5410, R43 ;  /* 0x000054100b2b7816 */ /* 0x000fc4000000002b */
[----:B------:R-:W-:Y:S02]  /*8830*/  PRMT R42, R20, 0x5432, R42 ;  /* 0x00005432142a7816 */ /* 0x000fe4000000002a */
[----:B------:R-:W-:-:S04]  /*8840*/  SHF.R.U32.HI R44, RZ, 0x10, R39 ;  /* 0x00000010ff2c7819 */ /* 0x000fc80000011627 */
[----:B------:R-:W-:Y:S01]  /*8850*/  PRMT R44, R21, 0x5432, R44 ;  /* 0x00005432152c7816 */ /* 0x000fe2000000002c */
[----:B-1----:R-:W-:-:S05]  /*8860*/  VIADD R3, R3, 0xffffff80 ;  /* 0xffffff8003037836 */ /* 0x002fca0000000000 */
[----:B------:R-:W-:-:S04]  /*8870*/  SHF.R.S32.HI R6, RZ, 0x1f, R3 ;  /* 0x0000001fff067819 */ /* 0x000fc80000011403 */
[----:B------:R-:W-:Y:S01]  /*8880*/  LEA.HI R6, R6, R3, RZ, 0x5 ;  /* 0x0000000306067211 */ /* 0x000fe200078f28ff */
[----:B------:R-:W-:-:S03]  /*8890*/  IMAD.IADD R3, R40, 0x1, R9 ;  /* 0x0000000128037824 */ /* 0x000fc600078e0209 */
[----:B------:R-:W-:Y:S01]  /*88a0*/  SHF.R.S32.HI R6, RZ, 0x5, R6 ;  /* 0x00000005ff067819 */ /* 0x000fe20000011406 */
[----:B--2---:R-:W-:-:S05]  /*88b0*/  IMAD.SHL.U32 R0, R0, 0x40, RZ ;  /* 0x0000004000007824 */ /* 0x004fca00078e00ff */
[----:B0-----:R-:W-:-:S04]  /*88c0*/  LOP3.LUT R4, R0, 0x1c0, RZ, 0xc0, !PT ;  /* 0x000001c000047812 */ /* 0x001fc800078ec0ff */
[C---:B------:R-:W-:Y:S02]  /*88d0*/  LOP3.LUT R0, R4.reuse, 0x38, R40, 0xf8, !PT ;  /* 0x0000003804007812 */ /* 0x040fe400078ef828 */
[----:B------:R-:W-:Y:S02]  /*88e0*/  SHF.R.U32.HI R5, RZ, 0x3, R4 ;  /* 0x00000003ff057819 */ /* 0x000fe40000011604 */
[----:B------:R-:W-:Y:S02]  /*88f0*/  LOP3.LUT R3, R4, 0x38, R3, 0xf8, !PT ;  /* 0x0000003804037812 */ /* 0x000fe400078ef803 */
[-C--:B------:R-:W-:Y:S02]  /*8900*/  LOP3.LUT R0, R0, R5.reuse, RZ, 0x3c, !PT ;  /* 0x0000000500007212 */ /* 0x080fe400078e3cff */
[----:B------:R-:W-:-:S03]  /*8910*/  LOP3.LUT R3, R3, R5, RZ, 0x3c, !PT ;  /* 0x0000000503037212 */ /* 0x000fc600078e3cff */
[----:B------:R-:W-:-:S04]  /*8920*/  IMAD R0, R6, 0x200, R0 ;  /* 0x0000020006007824 */ /* 0x000fc800078e0200 */
[----:B------:R-:W-:Y:S02]  /*8930*/  IMAD R49, R0, 0x2, R17 ;  /* 0x0000000200317824 */ /* 0x000fe400078e0211 */
[----:B------:R-:W-:Y:S01]  /*8940*/  IMAD R0, R6, 0x200, R3 ;  /* 0x0000020006007824 */ /* 0x000fe200078e0203 */
[----:B------:R-:W-:Y:S02]  /*8950*/  SHF.R.U64 R3, R34, 0x10, R35 ;  /* 0x0000001022037819 */ /* 0x000fe40000001223 */
[----:B------:R-:W0:Y:S01]  /*8960*/  LDS.128 R12, [R49+0x18400] ;  /* 0x01840000310c7984 */ /* 0x000e220000000c00 */
[----:B------:R-:W-:Y:S01]  /*8970*/  IMAD R50, R0, 0x2, R17 ;  /* 0x0000000200327824 */ /* 0x000fe200078e0211 */
[----:B------:R-:W-:Y:S02]  /*8980*/  SHF.R.U64 R0, R36, 0x10, R37 ;  /* 0x0000001024007819 */ /* 0x000fe40000001225 */
[----:B------:R-:W-:Y:S02]  /*8990*/  PRMT R36, R20, 0x5410, R3 ;  /* 0x0000541014247816 */ /* 0x000fe40000000003 */
[----:B------:R-:W1:Y:S01]  /*89a0*/  LDS.128 R4, [R50+0x18400] ;  /* 0x0184000032047984 */ /* 0x000e620000000c00 */
[----:B------:R-:W-:-:S02]  /*89b0*/  PRMT R38, R11, 0x5432, R0 ;  /* 0x000054320b267816 */ /* 0x000fc40000000000 */
[----:B------:R-:W-:Y:S02]  /*89c0*/  SHF.R.U32.HI R34, RZ, 0x10, R35 ;  /* 0x00000010ff227819 */ /* 0x000fe40000011623 */
[----:B------:R-:W-:Y:S01]  /*89d0*/  PRMT R35, R45, 0x5432, R32 ;  /* 0x000054322d237816 */ /* 0x000fe20000000020 */
[----:B------:R-:W-:Y:S01]  /*89e0*/  IMAD.U32 R39, R38, 0x10000, RZ ;  /* 0x0001000026277824 */ /* 0x000fe200078e00ff */
        /* <DEDUP_REMOVED lines=16> */
[CC--:B------:R-:W-:Y:S01]  /*8af0*/  FMUL.FTZ R45, R15.reuse, R39.reuse ;  /* 0x000000270f2d7220 */ /* 0x0c0fe20000410000 */
[-C--:B------:R-:W-:Y:S01]  /*8b00*/  FMUL.FTZ R47, R15, R34.reuse ;  /* 0x000000220f2f7220 */ /* 0x080fe20000410000 */
[C---:B------:R-:W-:Y:S01]  /*8b10*/  IMAD.U32 R15, R42.reuse, 0x10000, RZ ;  /* 0x000100002a0f7824 */ /* 0x040fe200078e00ff */
[----:B------:R-:W-:Y:S01]  /*8b20*/  LOP3.LUT R42, R42, 0xffff0000, RZ, 0xc0, !PT ;  /* 0xffff00002a2a7812 */ /* 0x000fe200078ec0ff */
[----:B------:R-:W-:Y:S01]  /*8b30*/  FFMA.FTZ R45, R0, R34, -R45 ;  /* 0x00000022002d7223 */ /* 0x000fe2000001082d */
[----:B------:R-:W-:Y:S01]  /*8b40*/  FMUL.FTZ R34, R4, R38 ;  /* 0x0000002604227220 */ /* 0x000fe20000410000 */
[----:B------:R-:W-:Y:S01]  /*8b50*/  FFMA.FTZ R47, R0, R39, R47 ;  /* 0x00000027002f7223 */ /* 0x000fe2000001002f */
[----:B------:R-:W-:Y:S01]  /*8b60*/  FMUL.FTZ R4, R4, R33 ;  /* 0x0000002104047220 */ /* 0x000fe20000410000 */
[----:B------:R-:W-:-:S02]  /*8b70*/  IMAD.U32 R0, R35, 0x10000, RZ ;  /* 0x0001000023007824 */ /* 0x000fc400078e00ff */
[----:B------:R-:W-:Y:S01]  /*8b80*/  FFMA.FTZ R34, R3, R33, -R34 ;  /* 0x0000002103227223 */ /* 0x000fe20000010822 */
[----:B------:R-:W-:Y:S01]  /*8b90*/  FMUL.FTZ R33, R21, R15 ;  /* 0x0000000f15217220 */ /* 0x000fe20000410000 */
[----:B------:R-:W-:Y:S01]  /*8ba0*/  FFMA.FTZ R38, R3, R38, R4 ;  /* 0x0000002603267223 */ /* 0x000fe20000010004 */
[----:B------:R-:W-:Y:S02]  /*8bb0*/  IMAD.U32 R23, R6, 0x10000, RZ ;  /* 0x0001000006177824 */ /* 0x000fe400078e00ff */
[-C--:B------:R-:W-:Y:S01]  /*8bc0*/  FMUL.FTZ R46, R21, R0.reuse ;  /* 0x00000000152e7220 */ /* 0x080fe20000410000 */
[----:B------:R-:W-:Y:S01]  /*8bd0*/  FFMA.FTZ R33, R10, R0, -R33 ;  /* 0x000000000a217223 */ /* 0x000fe20000010821 */
[----:B------:R-:W-:Y:S01]  /*8be0*/  LOP3.LUT R35, R35, 0xffff0000, RZ, 0xc0, !PT ;  /* 0xffff000023237812 */ /* 0x000fe200078ec0ff */
[----:B------:R-:W-:Y:S02]  /*8bf0*/  IMAD.U32 R4, R43, 0x10000, RZ ;  /* 0x000100002b047824 */ /* 0x000fe400078e00ff */
[----:B------:R-:W-:Y:S01]  /*8c00*/  FMUL.FTZ R3, R5, R42 ;  /* 0x0000002a05037220 */ /* 0x000fe20000410000 */
[----:B------:R-:W-:-:S02]  /*8c10*/  IMAD.U32 R0, R36, 0x10000, RZ ;  /* 0x0001000024007824 */ /* 0x000fc400078e00ff */
[----:B------:R-:W-:Y:S01]  /*8c20*/  FFMA.FTZ R46, R10, R15, R46 ;  /* 0x0000000f0a2e7223 */ /* 0x000fe2000001002e */
[C---:B------:R-:W-:Y:S01]  /*8c30*/  FMUL.FTZ R48, R23.reuse, R4 ;  /* 0x0000000417307220 */ /* 0x040fe20000410000 */
[-C--:B------:R-:W-:Y:S01]  /*8c40*/  FFMA.FTZ R10, R12, R35.reuse, -R3 ;  /* 0x000000230c0a7223 */ /* 0x080fe20000010803 */
[-C--:B------:R-:W-:Y:S01]  /*8c50*/  FMUL.FTZ R23, R23, R0.reuse ;  /* 0x0000000017177220 */ /* 0x080fe20000410000 */
[----:B------:R-:W-:Y:S02]  /*8c60*/  IMAD.U32 R32, R7, 0x10000, RZ ;  /* 0x0001000007207824 */ /* 0x000fe400078e00ff */
[----:B------:R-:W-:Y:S01]  /*8c70*/  FMUL.FTZ R15, R5, R35 ;  /* 0x00000023050f7220 */ /* 0x000fe20000410000 */
[----:B------:R-:W-:Y:S02]  /*8c80*/  IMAD.U32 R3, R37, 0x10000, RZ ;  /* 0x0001000025037824 */ /* 0x000fe400078e00ff */
[----:B------:R-:W-:Y:S01]  /*8c90*/  FFMA.FTZ R48, R11, R0, -R48 ;  /* 0x000000000b307223 */ /* 0x000fe20000010830 */
[----:B------:R-:W-:-:S02]  /*8ca0*/  IMAD.U32 R5, R44, 0x10000, RZ ;  /* 0x000100002c057824 */ /* 0x000fc400078e00ff */
[----:B------:R-:W-:Y:S01]  /*8cb0*/  FFMA.FTZ R23, R11, R4, R23 ;  /* 0x000000040b177223 */ /* 0x000fe20000010017 */
[----:B------:R-:W-:Y:S01]  /*8cc0*/  LOP3.LUT R6, R6, 0xffff0000, RZ, 0xc0, !PT ;  /* 0xffff000006067812 */ /* 0x000fe200078ec0ff */
[C---:B------:R-:W-:Y:S01]  /*8cd0*/  FMUL.FTZ R11, R32.reuse, R3 ;  /* 0x00000003200b7220 */ /* 0x040fe20000410000 */
[----:B------:R-:W-:Y:S01]  /*8ce0*/  LOP3.LUT R7, R7, 0xffff0000, RZ, 0xc0, !PT ;  /* 0xffff000007077812 */ /* 0x000fe200078ec0ff */
[-C--:B------:R-:W-:Y:S01]  /*8cf0*/  FMUL.FTZ R21, R32, R5.reuse ;  /* 0x0000000520157220 */ /* 0x080fe20000410000 */
        /* <DEDUP_REMOVED lines=25> */
.L_x_11654:
[----:B------:R-:W-:Y:S05]  /*8e90*/  BSYNC B1 ;  /* 0x0000000000017941 */ /* 0x000fea0003800000 */
.L_x_11653:
[----:B------:R-:W-:Y:S01]  /*8ea0*/  PRMT R10, R56, 0x5410, R55 ;  /* 0x00005410380a7816 */ /* 0x000fe20000000037 */
[----:B------:R-:W-:Y:S06]  /*8eb0*/  @P0 BRA `(.L_x_11640) ;  /* 0x00000004009c0947 */ /* 0x000fec0003800000 */
[----:B01----:R-:W2:Y:S01]  /*8ec0*/  LDL R4, [R1+0x28] ;  /* 0x0000280001047983 */ /* 0x003ea20000100800 */
[----:B------:R-:W-:-:S03]  /*8ed0*/  VIADD R5, R18, 0x40 ;  /* 0x0000004012057836 */ /* 0x000fc60000000000 */
[----:B------:R-:W3:Y:S01]  /*8ee0*/  LDL R42, [R1+0x54] ;  /* 0x00005400012a7983 */ /* 0x000ee20000100800 */
[----:B------:R-:W-:Y:S02]  /*8ef0*/  IMAD.SHL.U32 R5, R5, 0x40, RZ ;  /* 0x0000004005057824 */ /* 0x000fe400078e00ff */
[----:B------:R-:W-:-:S03]  /*8f00*/  IMAD.IADD R0, R40, 0x1, R9 ;  /* 0x0000000128007824 */ /* 0x000fc600078e0209 */
[----:B------:R-:W-:-:S04]  /*8f10*/  LOP3.LUT R5, R5, 0x1c0, RZ, 0xc0, !PT ;  /* 0x000001c005057812 */ /* 0x000fc800078ec0ff */
[----:B------:R-:W-:Y:S02]  /*8f20*/  SHF.R.U32.HI R3, RZ, 0x3, R5 ;  /* 0x00000003ff037819 */ /* 0x000fe40000011605 */
[----:B------:R-:W-:-:S04]  /*8f30*/  LOP3.LUT R0, R5, 0x38, R0, 0xf8, !PT ;  /* 0x0000003805007812 */ /* 0x000fc800078ef800 */
[----:B------:R-:W-:Y:S02]  /*8f40*/  LOP3.LUT R0, R0, R3, RZ, 0x3c, !PT ;  /* 0x0000000300007212 */ /* 0x000fe400078e3cff */
[----:B------:R-:W-:Y:S02]  /*8f50*/  SHF.R.U64 R9, R28, 0x10, R29 ;  /* 0x000000101c097819 */ /* 0x000fe4000000121d */
[----:B------:R-:W-:Y:S02]  /*8f60*/  SHF.R.U64 R28, R30, 0x10, R31 ;  /* 0x000000101e1c7819 */ /* 0x000fe4000000121f */
[----:B------:R-:W-:Y:S02]  /*8f70*/  SHF.R.U32.HI R3, RZ, 0x10, R29 ;  /* 0x00000010ff037819 */ /* 0x000fe4000001161d */
[----:B------:R-:W-:Y:S02]  /*8f80*/  SHF.R.U64 R30, R24, 0x10, R25 ;  /* 0x00000010181e7819 */ /* 0x000fe40000001219 */
[----:B------:R-:W-:-:S02]  /*8f90*/  SHF.R.U64 R34, R26, 0x10, R27 ;  /* 0x000000101a227819 */ /* 0x000fc4000000121b */
[----:B------:R-:W-:Y:S02]  /*8fa0*/  SHF.R.U32.HI R35, RZ, 0x10, R27 ;  /* 0x00000010ff237819 */ /* 0x000fe4000001161b */
[----:B------:R-:W-:Y:S02]  /*8fb0*/  SHF.R.U32.HI R29, RZ, 0x10, R31 ;  /* 0x00000010ff1d7819 */ /* 0x000fe4000001161f */
[----:B------:R-:W-:Y:S02]  /*8fc0*/  SHF.R.U32.HI R31, RZ, 0x10, R25 ;  /* 0x00000010ff1f7819 */ /* 0x000fe40000011619 */
[----:B------:R-:W-:Y:S02]  /*8fd0*/  PRMT R25, R52, 0x5410, R9 ;  /* 0x0000541034197816 */ /* 0x000fe40000000009 */
[----:B------:R-:W-:Y:S02]  /*8fe0*/  PRMT R27, R53, 0x5410, R3 ;  /* 0x00005410351b7816 */ /* 0x000fe40000000003 */
[----:B------:R-:W-:-:S02]  /*8ff0*/  PRMT R30, R51, 0x5432, R30 ;  /* 0x00005432331e7816 */ /* 0x000fc4000000001e */
[C---:B------:R-:W-:Y:S02]  /*9000*/  PRMT R34, R10.reuse, 0x5432, R34 ;  /* 0x000054320a227816 */ /* 0x040fe40000000022 */
[----:B------:R-:W-:Y:S02]  /*9010*/  PRMT R35, R10, 0x5410, R35 ;  /* 0x000054100a237816 */ /* 0x000fe40000000023 */
[----:B------:R-:W-:Y:S01]  /*9020*/  PRMT R31, R51, 0x5410, R31 ;  /* 0x00005410331f7816 */ /* 0x000fe2000000001f */
[----:B------:R-:W-:Y:S02]  /*9030*/  IMAD.U32 R32, R30, 0x10000, RZ ;  /* 0x000100001e207824 */ /* 0x000fe400078e00ff */
[----:B------:R-:W-:Y:S01]  /*9040*/  IMAD.U32 R26, R25, 0x10000, RZ ;  /* 0x00010000191a7824 */ /* 0x000fe200078e00ff */
[----:B------:R-:W-:Y:S01]  /*9050*/  PRMT R29, R54, 0x5410, R29 ;  /* 0x00005410361d7816 */ /* 0x000fe2000000001d */
[----:B------:R-:W-:Y:S02]  /*9060*/  IMAD.U32 R33, R31, 0x10000, RZ ;  /* 0x000100001f217824 */ /* 0x000fe400078e00ff */
[----:B------:R-:W-:Y:S01]  /*9070*/  IMAD.U32 R37, R35, 0x10000, RZ ;  /* 0x0001000023257824 */ /* 0x000fe200078e00ff */
[----:B------:R-:W-:-:S02]  /*9080*/  LOP3.LUT R30, R30, 0xffff0000, RZ, 0xc0, !PT ;  /* 0xffff00001e1e7812 */ /* 0x000fc400078ec0ff */
[----:B------:R-:W-:Y:S02]  /*9090*/  LOP3.LUT R25, R25, 0xffff0000, RZ, 0xc0, !PT ;  /* 0xffff000019197812 */ /* 0x000fe400078ec0ff */
[----:B------:R-:W-:Y:S02]  /*90a0*/  LOP3.LUT R31, R31, 0xffff0000, RZ, 0xc0, !PT ;  /* 0xffff00001f1f7812 */ /* 0x000fe400078ec0ff */
[----:B------:R-:W-:Y:S02]  /*90b0*/  PRMT R28, R52, 0x5432, R28 ;  /* 0x00005432341c7816 */ /* 0x000fe4000000001c */
[----:B------:R-:W-:Y:S01]  /*90c0*/  LOP3.LUT R35, R35, 0xffff0000, RZ, 0xc0, !PT ;  /* 0xffff000023237812 */ /* 0x000fe200078ec0ff */
[----:B--2---:R-:W-:-:S04]  /*90d0*/  IMAD.IADD R0, R4, 0x1, R0 ;  /* 0x0000000104007824 */ /* 0x004fc800078e0200 */
[----:B------:R-:W-:Y:S01]  /*90e0*/  IMAD R0, R0, 0x2, R17 ;  /* 0x0000000200007824 */ /* 0x000fe200078e0211 */
[----:B---3--:R-:W0:Y:S04]  /*90f0*/  LDS.128 R12, [R42+0x18400] ;  /* 0x018400002a0c7984 */ /* 0x008e280000000c00 */
        /* <DEDUP_REMOVED lines=9> */
[----:B-1----:R-:W-:-:S02]  /*9190*/  IMAD.U32 R15, R4, 0x10000, RZ ;  /* 0x00010000040f7824 */ /* 0x002fc400078e00ff */
[----:B------:R-:W-:Y:S02]  /*91a0*/  IMAD.U32 R21, R5, 0x10000, RZ ;  /* 0x0001000005157824 */ /* 0x000fe400078e00ff */
[C---:B------:R-:W-:Y:S01]  /*91b0*/  FMUL.FTZ R36, R15.reuse, R32 ;  /* 0x000000200f247220 */ /* 0x040fe20000410000 */
[-C--:B------:R-:W-:Y:S01]  /*91c0*/  FMUL.FTZ R38, R15, R26.reuse ;  /* 0x0000001a0f267220 */ /* 0x080fe20000410000 */
[----:B------:R-:W-:Y:S02]  /*91d0*/  IMAD.U32 R15, R27, 0x10000, RZ ;  /* 0x000100001b0f7824 */ /* 0x000fe400078e00ff */
[----:B------:R-:W-:Y:S01]  /*91e0*/  FMUL.FTZ R39, R21, R33 ;  /* 0x0000002115277220 */ /* 0x000fe20000410000 */
[----:B------:R-:W-:Y:S02]  /*91f0*/  IMAD.U32 R24, R7, 0x10000, RZ ;  /* 0x0001000007187824 */ /* 0x000fe400078e00ff */
[C---:B------:R-:W-:Y:S01]  /*9200*/  FFMA.FTZ R36, R3.reuse, R26, -R36 ;  /* 0x0000001a03247223 */ /* 0x040fe20000010824 */
[----:B------:R-:W-:Y:S01]  /*9210*/  FFMA.FTZ R38, R3, R32, R38 ;  /* 0x0000002003267223 */ /* 0x000fe20000010026 */
[----:B------:R-:W-:Y:S01]  /*9220*/  IMAD.U32 R3, R29, 0x10000, RZ ;  /* 0x000100001d037824 */ /* 0x000fe200078e00ff */
[----:B------:R-:W-:Y:S01]  /*9230*/  LOP3.LUT R4, R4, 0xffff0000, RZ, 0xc0, !PT ;  /* 0xffff000004047812 */ /* 0x000fe200078ec0ff */
[-C--:B------:R-:W-:Y:S01]  /*9240*/  FMUL.FTZ R21, R21, R15.reuse ;  /* 0x0000000f15157220 */ /* 0x080fe20000410000 */
[----:B------:R-:W-:Y:S01]  /*9250*/  FFMA.FTZ R39, R10, R15, -R39 ;  /* 0x0000000f0a277223 */ /* 0x000fe20000010827 */
[C---:B------:R-:W-:Y:S01]  /*9260*/  FMUL.FTZ R15, R24.reuse, R37 ;  /* 0x00000025180f7220 */ /* 0x040fe20000410000 */
[----:B------:R-:W-:Y:S01]  /*9270*/  FMUL.FTZ R24, R24, R3 ;  /* 0x0000000318187220 */ /* 0x000fe20000410000 */
[----:B------:R-:W-:Y:S01]  /*9280*/  FFMA.FTZ R21, R10, R33, R21 ;  /* 0x000000210a157223 */ /* 0x000fe20000010015 */
[----:B------:R-:W-:Y:S01]  /*9290*/  LOP3.LUT R5, R5, 0xffff0000, RZ, 0xc0, !PT ;  /* 0xffff000005057812 */ /* 0x000fe200078ec0ff */
[----:B------:R-:W-:Y:S01]  /*92a0*/  FMUL.FTZ R10, R4, R30 ;  /* 0x0000001e040a7220 */ /* 0x000fe20000410000 */
[----:B------:R-:W-:Y:S01]  /*92b0*/  LOP3.LUT R27, R27, 0xffff0000, RZ, 0xc0, !PT ;  /* 0xffff00001b1b7812 */ /* 0x000fe200078ec0ff */
[C---:B------:R-:W-:Y:S01]  /*92c0*/  FFMA.FTZ R15, R20.reuse, R3, -R15 ;  /* 0x00000003140f7223 */ /* 0x040fe2000001080f */
[----:B------:R-:W-:Y:S01]  /*92d0*/  FFMA.FTZ R37, R20, R37, R24 ;  /* 0x0000002514257223 */ /* 0x000fe20000010018 */
[-C--:B------:R-:W-:Y:S01]  /*92e0*/  FMUL.FTZ R20, R4, R25.reuse ;  /* 0x0000001904147220 */ /* 0x080fe20000410000 */
[----:B------:R-:W-:Y:S01]  /*92f0*/  FFMA.FTZ R25, R9, R25, -R10 ;  /* 0x0000001909197223 */ /* 0x000fe2000001080a */
[----:B------:R-:W-:-:S02]  /*9300*/  IMAD.U32 R23, R6, 0x10000, RZ ;  /* 0x0001000006177824 */ /* 0x000fc400078e00ff */
[C---:B------:R-:W-:Y:S01]  /*9310*/  FMUL.FTZ R3, R5.reuse, R31 ;  /* 0x0000001f05037220 */ /* 0x040fe20000410000 */
[----:B------:R-:W-:Y:S02]  /*9320*/  IMAD.U32 R10, R34, 0x10000, RZ ;  /* 0x00010000220a7824 */ /* 0x000fe400078e00ff */
[-C--:B------:R-:W-:Y:S01]  /*9330*/  FMUL.FTZ R24, R5, R27.reuse ;  /* 0x0000001b05187220 */ /* 0x080fe20000410000 */
[----:B------:R-:W-:Y:S02]  /*9340*/  IMAD.U32 R4, R28, 0x10000, RZ ;  /* 0x000100001c047824 */ /* 0x000fe400078e00ff */
[----:B------:R-:W-:Y:S01]  /*9350*/  FFMA.FTZ R9, R9, R30, R20 ;  /* 0x0000001e09097223 */ /* 0x000fe20000010014 */
[----:B------:R-:W-:Y:S01]  /*9360*/  LOP3.LUT R6, R6, 0xffff0000, RZ, 0xc0, !PT ;  /* 0xffff000006067812 */ /* 0x000fe200078ec0ff */
[C---:B------:R-:W-:Y:S01]  /*9370*/  FMUL.FTZ R26, R23.reuse, R10 ;  /* 0x0000000a171a7220 */ /* 0x040fe20000410000 */
[C---:B------:R-:W-:Y:S01]  /*9380*/  FFMA.FTZ R20, R12.reuse, R27, -R3 ;  /* 0x0000001b0c147223 */ /* 0x040fe20000010803 */
[----:B------:R-:W-:Y:S01]  /*9390*/  FFMA.FTZ R24, R12, R31, R24 ;  /* 0x0000001f0c187223 */ /* 0x000fe20000010018 */
[----:B------:R-:W-:Y:S01]  /*93a0*/  LOP3.LUT R34, R34, 0xffff0000, RZ, 0xc0, !PT ;  /* 0xffff000022227812 */ /* 0x000fe200078ec0ff */
[----:B------:R-:W-:Y:S01]  /*93b0*/  FMUL.FTZ R12, R23, R4 ;  /* 0x00000004170c7220 */ /* 0x000fe20000410000 */
[----:B------:R-:W-:-:S02]  /*93c0*/  LOP3.LUT R7, R7, 0xffff0000, RZ, 0xc0, !PT ;  /* 0xffff000007077812 */ /* 0x000fc400078ec0ff */
[----:B------:R-:W-:Y:S02]  /*93d0*/  LOP3.LUT R28, R28, 0xffff0000, RZ, 0xc0, !PT ;  /* 0xffff00001c1c7812 */ /* 0x000fe400078ec0ff */
        /* <DEDUP_REMOVED lines=21> */
.L_x_11640:
[----:B------:R-:W-:Y:S05]  /*9530*/  BSYNC B0 ;  /* 0x0000000000007941 */ /* 0x000fea0003800000 */
.L_x_11620:
        /* <DEDUP_REMOVED lines=8> */
.L_x_11617:
        /* <DEDUP_REMOVED lines=8> */
.L_x_11655:
[----:B------:R-:W-:Y:S01]  /*9640*/  IMAD R173, R2, 0x8, R17 ;  /* 0x0000000802ad7824 */ /* 0x000fe200078e0211 */
[----:B------:R-:W-:-:S04]  /*9650*/  SHF.L.U32 R6, R19, 0x1f, RZ ;  /* 0x0000001f13067819 */ /* 0x000fc800000006ff */
[----:B------:R1:W2:Y:S01]  /*9660*/  SYNCS.PHASECHK.TRANS64.TRYWAIT P1, [R173+URZ+0x32430], R6 ;  /* 0x03243006ad0075a7 */ /* 0x0002a2000802017f */
[----:B------:R-:W-:Y:S05]  /*9670*/  @!P0 BRA `(.L_x_11656) ;  /* 0x0000000000048947 */ /* 0x000fea0003800000 */
[----:B------:R-:W-:Y:S01]  /*9680*/  BPT.TRAP 0x1 ;  /* 0x000000040000795c */ /* 0x000fe20000300000 */
.L_x_11656:
[----:B------:R-:W-:-:S05]  /*9690*/  VIADD R3, R17, 0x1c400 ;  /* 0x0001c40011037836 */ /* 0x000fca0000000000 */
[----:B------:R-:W-:-:S04]  /*96a0*/  SHF.R.U32.HI R3, RZ, 0x4, R3 ;  /* 0x00000004ff037819 */ /* 0x000fc80000011603 */
[----:B------:R-:W-:-:S04]  /*96b0*/  LOP3.LUT R3, R3, 0x3fff, RZ, 0xc0, !PT ;  /* 0x00003fff03037812 */ /* 0x000fc800078ec0ff */
[----:B------:R-:W-:-:S05]  /*96c0*/  LOP3.LUT R3, R3, 0x10000, RZ, 0xfc, !PT ;  /* 0x0001000003037812 */ /* 0x000fca00078efcff */
[----:B------:R3:W-:Y:S01]  /*96d0*/  STL [R1+0x8], R3 ;  /* 0x0000080301007387 */ /* 0x0007e20000100800 */
[----:B--2---:R-:W-:Y:S05]  /*96e0*/  @P1 BRA `(.L_x_11657) ;  /* 0x0000000000081947 */ /* 0x004fea0003800000 */
[----:B------:R-:W2:Y:S02]  /*96f0*/  SYNCS.PHASECHK.TRANS64.TRYWAIT P1, [R173+URZ+0x32430], R6 ;  /* 0x03243006ad0075a7 */ /* 0x000ea4000802017f */
[----:B--2---:R-:W-:Y:S05]  /*9700*/  @!P1 BRA `(.L_x_11658) ;  /* 0x0000011c00bc9947 */ /* 0x004fea0003800000 */
.L_x_11657:
[----:B---3--:R-:W3:Y:S01]  /*9710*/  LDL R3, [R1+0x8] ;  /* 0x0000080001037983 */ /* 0x008ee20000100800 */
[----:B------:R-:W-:Y:S01]  /*9720*/  IMAD.MOV.U32 R5, RZ, RZ, 0x40000040 ;  /* 0x40000040ff057424 */ /* 0x000fe200078e00ff */
[----:B------:R-:W-:Y:S05]  /*9730*/  WARPSYNC.ALL ;  /* 0x0000000000007948 */ /* 0x000fea0003800000 */
[C---:B------:R-:W-:Y:S01]  /*9740*/  R2UR UR4, R216.reuse ;  /* 0x00000000d80472ca */ /* 0x040fe200000e0000 */
[----:B------:R-:W-:Y:S01]  /*9750*/  WARPGROUP.ARRIVE ;  /* 0x00000000000079c5 */ /* 0x000fe20000000000 */
[----:B------:R-:W-:Y:S01]  /*9760*/  R2UR UR5, R217 ;  /* 0x00000000d90572ca */ /* 0x000fe200000e0000 */
[----:B------:R-:W-:Y:S01]  /*9770*/  VIADD R236, R216, 0x2 ;  /* 0x00000002d8ec7836 */ /* 0x000fe20000000000 */
        /* <DEDUP_REMOVED lines=9> */
[----:B------:R-:W-:Y:S02]  /*9810*/  IMAD.MOV.U32 R5, RZ, RZ, 0x40000040 ;  /* 0x40000040ff057424 */ /* 0x000fe400078e00ff */
[----:B---3--:R-:W-:-:S04]  /*9820*/  IMAD R4, R2, 0x300, R3 ;  /* 0x0000030002047824 */ /* 0x008fc800078e0203 */
[C---:B------:R-:W-:Y:S01]  /*9830*/  VIADD R10, R4.reuse, 0x2 ;  /* 0x00000002040a7836 */ /* 0x040fe20000000000 */
[----:B------:R-:W-:-:S13]  /*9840*/  R2UR UR6, R4 ;  /* 0x00000000040672ca */ /* 0x000fda00000e0000 */
[----:B------:R-:W-:Y:S01]  /*9850*/  HGMMA.64x96x16.F32.BF16 R24, gdesc[UR4], RZ, !UPT, gsb0 ;  /* 0x01600000041879f0 */ /* 0x000fe2000c0018ff */
        /* <DEDUP_REMOVED lines=25> */
[----:B------:R-:W3:Y:S02]  /*99f0*/  SYNCS.PHASECHK.TRANS64.TRYWAIT P1, [R17+URZ+0x32410], R8 ;  /* 0x03241008110075a7 */ /* 0x000ee4000802017f */
[----:B---3--:R-:W-:Y:S05]  /*9a00*/  @!P1 BRA `(.L_x_11660) ;  /* 0x0000011c00109947 */ /* 0x008fea0003800000 */
.L_x_11866:
[----:B------:R-:W-:Y:S05]  /*9a10*/  BSYNC B0 ;  /* 0x0000000000007941 */ /* 0x000fea0003800000 */
.L_x_11659:
[----:B------:R-:W-:Y:S05]  /*9a20*/  @!P0 BRA `(.L_x_11661) ;  /* 0x0000000000048947 */ /* 0x000fea0003800000 */
[----:B------:R-:W-:Y:S01]  /*9a30*/  BPT.TRAP 0x1 ;  /* 0x000000040000795c */ /* 0x000fe20000300000 */
.L_x_11661:
[----:B------:R4:W0:Y:S01]  /*9a40*/  SYNCS.PHASECHK.TRANS64.TRYWAIT P2, [R173+URZ+0x32450], R6 ;  /* 0x03245006ad0075a7 */ /* 0x000822000804017f */
[----:B------:R-:W-:Y:S05]  /*9a50*/  @!P0 BRA `(.L_x_11662) ;  /* 0x0000000000048947 */ /* 0x000fea0003800000 */
[----:B------:R-:W-:Y:S01]  /*9a60*/  BPT.TRAP 0x1 ;  /* 0x000000040000795c */ /* 0x000fe20000300000 */
.L_x_11662:
[----:B------:R-:W1:Y:S01]  /*9a70*/  S2R R3, SR_TID.X ;  /* 0x0000000000037919 */ /* 0x000e620000002100 */
[----:B------:R-:W-:Y:S01]  /*9a80*/  BSSY B0, `(.L_x_11663) ;  /* 0x0000006000007945 */ /* 0x000fe20003800000 */
[----:B-1----:R-:W-:-:S04]  /*9a90*/  LOP3.LUT R3, R3, 0x7f, RZ, 0xc0, !PT ;  /* 0x0000007f03037812 */ /* 0x002fc800078ec0ff */
[----:B------:R-:W-:Y:S01]  /*9aa0*/  ISETP.NE.AND P1, PT, R3, RZ, PT ;  /* 0x000000ff0300720c */ /* 0x000fe20003f25270 */
[----:B0-----:R-:W-:-:S12]  /*9ab0*/  @P2 BRA `(.L_x_11664) ;  /* 0x0000000000082947 */ /* 0x001fd80003800000 */
[----:B------:R-:W0:Y:S02]  /*9ac0*/  SYNCS.PHASECHK.TRANS64.TRYWAIT P2, [R173+URZ+0x32450], R6 ;  /* 0x03245006ad0075a7 */ /* 0x000e24000804017f */
[----:B0-----:R-:W-:Y:S05]  /*9ad0*/  @!P2 BRA `(.L_x_11665) ;  /* 0x0000011800f0a947 */ /* 0x001fea0003800000 */
.L_x_11664:
[----:B------:R-:W-:Y:S05]  /*9ae0*/  BSYNC B0 ;  /* 0x0000000000007941 */ /* 0x000fea0003800000 */
.L_x_11663:
[----:B------:R-:W-:Y:S05]  /*9af0*/  WARPSYNC.ALL ;  /* 0x0000000000007948 */ /* 0x000fea0003800000 */
[----:B------:R-:W-:Y:S01]  /*9b00*/  VIADD R3, R17, 0x400 ;  /* 0x0000040011037836 */ /* 0x000fe20000000000 */
[----:B------:R-:W-:-:S04]  /*9b10*/  LOP3.LUT R4, R72, 0x10000, RZ, 0xfc, !PT ;  /* 0x0001000048047812 */ /* 0x000fc800078efcff */
[----:B------:R-:W-:-:S04]  /*9b20*/  SHF.R.U32.HI R3, RZ, 0x4, R3 ;  /* 0x00000004ff037819 */ /* 0x000fc80000011603 */
[----:B------:R-:W-:-:S04]  /*9b30*/  LOP3.LUT R3, R3, 0x3fff, RZ, 0xc0, !PT ;  /* 0x00003fff03037812 */ /* 0x000fc800078ec0ff */
[----:B0-2-4-:R-:W-:Y:S01]  /*9b40*/  LOP3.LUT R6, R3, 0x10000, RZ, 0xfc, !PT ;  /* 0x0001000003067812 */ /* 0x015fe200078efcff */
[----:B------:R-:W-:Y:S02]  /*9b50*/  IMAD.MOV.U32 R5, RZ, RZ, 0x40000040 ;  /* 0x40000040ff057424 */ /* 0x000fe400078e00ff */
[----:B------:R-:W-:Y:S02]  /*9b60*/  IMAD.MOV.U32 R11, RZ, RZ, 0x40000040 ;  /* 0x40000040ff0b7424 */ /* 0x000fe400078e00ff */
[----:B------:R-:W-:Y:S01]  /*9b70*/  IMAD R10, R2, 0xc00, R6 ;  /* 0x00000c00020a7824 */ /* 0x000fe200078e0206 */
[----:B------:R-:W-:Y:S01]  /*9b80*/  R2UR UR4, R4 ;  /* 0x00000000040472ca */ /* 0x000fe200000e0000 */
[----:B------:R-:W-:Y:S01]  /*9b90*/  WARPGROUP.ARRIVE ;  /* 0x00000000000079c5 */ /* 0x000fe20000000000 */
[----:B------:R-:W-:Y:S01]  /*9ba0*/  R2UR UR5, R5 ;  /* 0x00000000050572ca */ /* 0x000fe200000e0000 */
[----:B------:R0:W-:Y:S01]  /*9bb0*/  STL [R1+0xc], R6 ;  /* 0x00000c0601007387 */ /* 0x0001e20000100800 */
[----:B------:R-:W-:-:S02]  /*9bc0*/  R2UR UR6, R10 ;  /* 0x000000000a0672ca */ /* 0x000fc400000e0000 */
[----:B------:R-:W-:Y:S01]  /*9bd0*/  R2UR UR7, R11 ;  /* 0x000000000b0772ca */ /* 0x000fe200000e0000 */
[----:B------:R-:W-:Y:S01]  /*9be0*/  VIADD R230, R4, 0x2 ;  /* 0x0000000204e67836 */ /* 0x000fe20000000000 */
[----:B------:R-:W2:Y:S01]  /*9bf0*/  LDL R174, [R1+0x10] ;  /* 0x0000100001ae7983 */ /* 0x000ea20000100800 */
[----:B------:R-:W-:Y:S02]  /*9c00*/  IMAD.MOV.U32 R231, RZ, RZ, 0x40000040 ;  /* 0x40000040ffe77424 */ /* 0x000fe400078e00ff */
[----:B------:R-:W-:Y:S01]  /*9c10*/  IMAD.MOV.U32 R7, RZ, RZ, 0x40000040 ;  /* 0x40000040ff077424 */ /* 0x000fe200078e00ff */
[----:B------:R-:W4:Y:S01]  /*9c20*/  LDL R72, [R1+0x2c] ;  /* 0x00002c0001487983 */ /* 0x000f220000100800 */
[----:B0-----:R-:W-:Y:S02]  /*9c30*/  VIADD R6, R10, 0x2 ;  /* 0x000000020a067836 */ /* 0x001fe40000000000 */
[----:B------:R-:W-:Y:S01]  /*9c40*/  VIADD R228, R4, 0x4 ;  /* 0x0000000404e47836 */ /* 0x000fe20000000000 */
[----:B-----5:R-:W4:Y:S03]  /*9c50*/  LDL R23, [R1+0x30] ;  /* 0x0000300001177983 */ /* 0x020f260000100800 */
[----:B------:R-:W-:Y:S01]  /*9c60*/  HGMMA.64x96x16.F32.BF16 R24, gdesc[UR4], R24, gsb0 ;  /* 0x01600000041879f0 */ /* 0x000fe20008001818 */
[----:B------:R-:W-:-:S02]  /*9c70*/  R2UR UR4, R230 ;  /* 0x00000000e60472ca */ /* 0x000fc400000e0000 */
[----:B------:R-:W-:Y:S02]  /*9c80*/  R2UR UR5, R231 ;  /* 0x00000000e70572ca */ /* 0x000fe400000e0000 */
[----:B------:R-:W-:Y:S02]  /*9c90*/  R2UR UR6, R6 ;  /* 0x00000000060672ca */ /* 0x000fe400000e0000 */
[----:B------:R-:W-:Y:S01]  /*9ca0*/  R2UR UR7, R7 ;  /* 0x00000000070772ca */ /* 0x000fe200000e0000 */
[----:B------:R-:W-:Y:S02]  /*9cb0*/  VIADD R6, R10, 0x4 ;  /* 0x000000040a067836 */ /* 0x000fe40000000000 */
[----:B------:R-:W-:Y:S02]  /*9cc0*/  IMAD.MOV.U32 R229, RZ, RZ, 0x40000040 ;  /* 0x40000040ffe57424 */ /* 0x000fe400078e00ff */
[----:B------:R-:W-:Y:S01]  /*9cd0*/  IMAD.MOV.U32 R7, RZ, RZ, 0x40000040 ;  /* 0x40000040ff077424 */ /* 0x000fe200078e00ff */
[----:B------:R-:W-:-:S02]  /*9ce0*/  WARPGROUP.DEPBAR.LE gsb0, 0x0 ;  /* 0x00008000000079c5 */ /* 0x000fc40000010000 */
[----:B------:R-:W-:-:S06]  /*9cf0*/  WARPGROUP.ARRIVE ;  /* 0x00000000000079c5 */ /* 0x000fcc0000000000 */
[----:B------:R-:W-:Y:S01]  /*9d00*/  HGMMA.64x96x16.F32.BF16 R24, gdesc[UR4], R24, gsb0 ;  /* 0x01600000041879f0 */ /* 0x000fe20008001818 */
[----:B------:R-:W-:Y:S02]  /*9d10*/  R2UR UR4, R228 ;  /* 0x00000000e40472ca */ /* 0x000fe400000e0000 */
[----:B------:R-:W-:Y:S02]  /*9d20*/  R2UR UR5, R229 ;  /* 0x00000000e50572ca */ /* 0x000fe400000e0000 */
[----:B------:R-:W-:Y:S02]  /*9d30*/  R2UR UR6, R6 ;  /* 0x00000000060672ca */ /* 0x000fe400000e0000 */
[----:B------:R-:W-:Y:S01]  /*9d40*/  R2UR UR7, R7 ;  /* 0x00000000070772ca */ /* 0x000fe200000e0000 */
[----:B------:R-:W-:Y:S02]  /*9d50*/  VIADD R226, R4, 0x6 ;  /* 0x0000000604e27836 */ /* 0x000fe40000000000 */
[----:B------:R-:W-:-:S02]  /*9d60*/  VIADD R6, R10, 0x6 ;  /* 0x000000060a067836 */ /* 0x000fc40000000000 */
[----:B------:R-:W-:Y:S02]  /*9d70*/  IMAD.MOV.U32 R227, RZ, RZ, 0x40000040 ;  /* 0x40000040ffe37424 */ /* 0x000fe400078e00ff */
[----:B------:R-:W-:Y:S01]  /*9d80*/  IMAD.MOV.U32 R7, RZ, RZ, 0x40000040 ;  /* 0x40000040ff077424 */ /* 0x000fe200078e00ff */
[----:B------:R-:W-:Y:S02]  /*9d90*/  WARPGROUP.DEPBAR.LE gsb0, 0x0 ;  /* 0x00008000000079c5 */ /* 0x000fe40000010000 */
        /* <DEDUP_REMOVED lines=116> */
[----:B---3--:R-:W-:Y:S02]  /*a4e0*/  VIADD R8, R4, 0xc04 ;  /* 0x00000c0404087836 */ /* 0x008fe40000000000 */
        /* <DEDUP_REMOVED lines=21> */
[----:B--2---:R-:W-:-:S04]  /*a640*/  IMAD R11, R214, -0x60, R174 ;  /* 0xffffffa0d60b7824 */ /* 0x004fc800078e02ae */
[----:B------:R-:W-:Y:S01]  /*a650*/  VIADD R10, R11, 0x60 ;  /* 0x000000600b0a7836 */ /* 0x000fe20000000000 */
[----:B------:R-:W-:Y:S01]  /*a660*/  IADD3 R11, -R224, 0x61, R11 ;  /* 0x00000061e00b7810 */ /* 0x000fe20007ffe10b */
[----:B----4-:R-:W-:Y:S01]  /*a670*/  IMAD R76, R225, 0x80, R23 ;  /* 0x00000080e14c7824 */ /* 0x010fe200078e0217 */
[----:B------:R-:W-:Y:S02]  /*a680*/  WARPGROUP.DEPBAR.LE gsb0, 0x0 ;  /* 0x00008000000079c5 */ /* 0x000fe40000010000 */
[----:B------:R-:W-:-:S06]  /*a690*/  WARPGROUP.ARRIVE ;  /* 0x00000000000079c5 */ /* 0x000fcc0000000000 */
[----:B------:R-:W-:Y:S01]  /*a6a0*/  HGMMA.64x96x16.F32.BF16 R24, gdesc[UR4], R24, gsb0 ;  /* 0x01600000041879f0 */ /* 0x000fe20008001818 */
[C---:B------:R-:W-:Y:S01]  /*a6b0*/  IMAD R10, R72.reuse, -0x2, R10 ;  /* 0xfffffffe480a7824 */ /* 0x040fe200078e020a */
[----:B------:R-:W-:Y:S01]  /*a6c0*/  ULDC UR4, c[0x0][0xa80] ;  /* 0x0002a00000047ab9 */ /* 0x000fe20000000800 */
[----:B------:R-:W-:-:S05]  /*a6d0*/  IMAD R11, R72, -0x2, R11 ;  /* 0xfffffffe480b7824 */ /* 0x000fca00078e020b */
[----:B------:R-:W-:-:S04]  /*a6e0*/  VIADDMNMX R73, R76, R11, R10, PT ;  /* 0x0000000b4c497246 */ /* 0x000fc8000380010a */
[C---:B------:R-:W-:Y:S02]  /*a6f0*/  ISETP.GT.AND P2, PT, R73.reuse, RZ, PT ;  /* 0x000000ff4900720c */ /* 0x040fe40003f44270 */
[C---:B------:R-:W-:Y:S02]  /*a700*/  ISETP.GT.AND P3, PT, R73.reuse, 0x1, PT ;  /* 0x000000014900780c */ /* 0x040fe40003f64270 */
[----:B------:R-:W-:Y:S01]  /*a710*/  ISETP.GT.AND P4, PT, R73, 0x8, PT ;  /* 0x000000084900780c */ /* 0x000fe20003f84270 */
        /* <DEDUP_REMOVED lines=68> */
[----:B------:R-:W-:-:S05]  /*ab60*/  FMNMX.FTZ R29, R74, R23, !PT ;  /* 0x000000174a1d7209 */ /* 0x000fca0007810000 */
[----:B------:R-:W0:Y:S01]  /*ab70*/  SHFL.BFLY PT, R96, R29, 0x2, 0x1f ;  /* 0x0c401f001d607f89 */ /* 0x000e2200000e0000 */
[----:B------:R-:W-:Y:S02]  /*ab80*/  IADD3 R11, R11, 0x8, R76 ;  /* 0x000000080b0b7810 */ /* 0x000fe40007ffe04c */
[----:B0-----:R-:W-:-:S05]  /*ab90*/  FMNMX.FTZ R96, R29, R96, !PT ;  /* 0x000000601d607209 */ /* 0x001fca0007810000 */
[----:B------:R-:W0:Y:S01]  /*aba0*/  SHFL.BFLY PT, R33, R96, 0x1, 0x1f ;  /* 0x0c201f0060217f89 */ /* 0x000e2200000e0000 */
[----:B------:R-:W-:-:S04]  /*abb0*/  VIMNMX R23, R10, R11, PT ;  /* 0x0000000b0a177248 */ /* 0x000fc80003fe0100 */
[C---:B------:R-:W-:Y:S02]  /*abc0*/  ISETP.GT.AND P4, PT, R23.reuse, RZ, PT ;  /* 0x000000ff1700720c */ /* 0x040fe40003f84270 */
[C---:B------:R-:W-:Y:S02]  /*abd0*/  ISETP.GT.AND P5, PT, R23.reuse, 0x1, PT ;  /* 0x000000011700780c */ /* 0x040fe40003fa4270 */
[----:B------:R-:W-:Y:S01]  /*abe0*/  FSEL R29, R26, -INF , P4 ;  /* 0xff8000001a1d7808 */ /* 0x000fe20002000000 */
[----:B------:R-:W-:Y:S01]  /*abf0*/  IMAD.U32 R11, RZ, RZ, UR4 ;  /* 0x00000004ff0b7e24 */ /* 0x000fe2000f8e00ff */
[----:B------:R-:W-:Y:S02]  /*ac00*/  ISETP.GT.AND P3, PT, R23, 0x8, PT ;  /* 0x000000081700780c */ /* 0x000fe40003f64270 */
[----:B------:R-:W-:Y:S02]  /*ac10*/  FSEL R26, R27, -INF , P5 ;  /* 0xff8000001b1a7808 */ /* 0x000fe40002800000 */
[----:B------:R-:W-:-:S02]  /*ac20*/  ISETP.GT.AND P2, PT, R23, 0x9, PT ;  /* 0x000000091700780c */ /* 0x000fc40003f44270 */
[----:B------:R-:W-:Y:S02]  /*ac30*/  FSEL R30, R30, -INF , P3 ;  /* 0xff8000001e1e7808 */ /* 0x000fe40001800000 */
[----:B------:R-:W-:Y:S02]  /*ac40*/  FMNMX.FTZ R27, R29, R26, !PT ;  /* 0x0000001a1d1b7209 */ /* 0x000fe40007810000 */
[----:B0-----:R-:W-:Y:S02]  /*ac50*/  FMNMX.FTZ R10, R96, R33, !PT ;  /* 0x00000021600a7209 */ /* 0x001fe40007810000 */
[----:B------:R-:W-:Y:S02]  /*ac60*/  ISETP.GT.AND P3, PT, R23, 0x10, PT ;  /* 0x000000101700780c */ /* 0x000fe40003f64270 */
[C---:B------:R-:W-:Y:S01]  /*ac70*/  FSETP.NEU.FTZ.AND P4, PT, R10.reuse, -INF , PT ;  /* 0xff8000000a00780b */ /* 0x040fe20003f9d000 */
[----:B------:R-:W-:Y:S01]  /*ac80*/  FMUL.FTZ R33, R10, R11 ;  /* 0x0000000b0a217220 */ /* 0x000fe20000410000 */
[----:B------:R-:W-:-:S02]  /*ac90*/  FSEL R76, R31, -INF , P2 ;  /* 0xff8000001f4c7808 */ /* 0x000fc40001000000 */
[----:B------:R-:W-:Y:S02]  /*aca0*/  FMNMX.FTZ R27, R30, R27, !PT ;  /* 0x0000001b1e1b7209 */ /* 0x000fe40007810000 */
[----:B------:R-:W-:Y:S02]  /*acb0*/  FSEL R53, R33, RZ, P4 ;  /* 0x000000ff21357208 */ /* 0x000fe40002000000 */
[C---:B------:R-:W-:Y:S02]  /*acc0*/  ISETP.GT.AND P2, PT, R23.reuse, 0x11, PT ;  /* 0x000000111700780c */ /* 0x040fe40003f44270 */
[----:B------:R-:W-:Y:S02]  /*acd0*/  FSEL R34, R34, -INF , P3 ;  /* 0xff80000022227808 */ /* 0x000fe40001800000 */
[----:B------:R-:W-:Y:S01]  /*ace0*/  FMNMX.FTZ R27, R76, R27, !PT ;  /* 0x0000001b4c1b7209 */ /* 0x000fe20007810000 */
[----:B------:R-:W-:Y:S01]  /*acf0*/  FFMA.FTZ R200, R78, R11, -R53 ;  /* 0x0000000b4ec87223 */ /* 0x000fe20000010835 */
        /* <DEDUP_REMOVED lines=29> */
[----:B------:R-:W-:Y:S01]  /*aed0*/  FMNMX.FTZ R31, R50, R31, !PT ;  /* 0x0000001f321f7209 */ /* 0x000fe20007810000 */
[----:B------:R0:W-:Y:S01]  /*aee0*/  MUFU.EX2 R27, R33 ;  /* 0x00000021001b7308 */ /* 0x0001e20000000800 */
[C---:B------:R-:W-:Y:S02]  /*aef0*/  ISETP.GT.AND P2, PT, R23.reuse, 0x39, PT ;  /* 0x000000391700780c */ /* 0x040fe40003f44270 */
[----:B------:R-:W-:Y:S01]  /*af00*/  FSEL R54, R54, -INF , P3 ;  /* 0xff80000036367808 */ /* 0x000fe20001800000 */
[----:B------:R-:W-:Y:S01]  /*af10*/  FFMA.FTZ R35, R86, R11, -R53 ;  /* 0x0000000b56237223 */ /* 0x000fe20000010835 */
[----:B------:R-:W-:Y:S02]  /*af20*/  ISETP.GT.AND P3, PT, R23, 0x40, PT ;  /* 0x000000401700780c */ /* 0x000fe40003f64270 */
[----:B0-----:R-:W-:-:S02]  /*af30*/  FMNMX.FTZ R33, R84, R31, !PT ;  /* 0x0000001f54217209 */ /* 0x001fc40007810000 */
        /* <DEDUP_REMOVED lines=12> */
[----:B------:R0:W-:Y:S01]  /*b000*/  MUFU.EX2 R31, R35 ;  /* 0x00000023001f7308 */ /* 0x0001e20000000800 */
[----:B------:R-:W-:-:S02]  /*b010*/  ISETP.GT.AND P3, PT, R23, 0x50, PT ;  /* 0x000000501700780c */ /* 0x000fc40003f64270 */
[----:B------:R-:W-:Y:S01]  /*b020*/  FMNMX.FTZ R33, R62, R33, !PT ;  /* 0x000000213e217209 */ /* 0x000fe20007810000 */
[--C-:B0-----:R-:W-:Y:S01]  /*b030*/  FFMA.FTZ R35, R90, R11, -R53.reuse ;  /* 0x0000000b5a237223 */ /* 0x101fe20000010835 */
[----:B------:R-:W-:Y:S02]  /*b040*/  FSEL R90, R63, -INF , P2 ;  /* 0xff8000003f5a7808 */ /* 0x000fe40001000000 */
[C---:B------:R-:W-:Y:S02]  /*b050*/  ISETP.GT.AND P2, PT, R23.reuse, 0x51, PT ;  /* 0x000000511700780c */ /* 0x040fe40003f44270 */
[----:B------:R-:W-:Y:S02]  /*b060*/  FSEL R66, R66, -INF , P3 ;  /* 0xff80000042427808 */ /* 0x000fe40001800000 */
[----:B------:R-:W-:Y:S01]  /*b070*/  FMNMX.FTZ R33, R90, R33, !PT ;  /* 0x000000215a217209 */ /* 0x000fe20007810000 */
[----:B------:R-:W-:Y:S01]  /*b080*/  FFMA.FTZ R156, R92, R11, -R53 ;  /* 0x0000000b5c9c7223 */ /* 0x000fe20000010835 */
[----:B------:R-:W-:-:S02]  /*b090*/  ISETP.GT.AND P3, PT, R23, 0x58, PT ;  /* 0x000000581700780c */ /* 0x000fc40003f64270 */
[----:B------:R-:W-:Y:S02]  /*b0a0*/  FSEL R92, R67, -INF , P2 ;  /* 0xff800000435c7808 */ /* 0x000fe40001000000 */
[----:B------:R-:W-:Y:S02]  /*b0b0*/  FMNMX.FTZ R33, R66, R33, !PT ;  /* 0x0000002142217209 */ /* 0x000fe40007810000 */
[----:B------:R-:W-:Y:S02]  /*b0c0*/  ISETP.GT.AND P2, PT, R23, 0x59, PT ;  /* 0x000000591700780c */ /* 0x000fe40003f44270 */
[----:B------:R-:W-:Y:S02]  /*b0d0*/  FSEL R70, R70, -INF , P3 ;  /* 0xff80000046467808 */ /* 0x000fe40001800000 */
[----:B------:R-:W-:Y:S01]  /*b0e0*/  FMNMX.FTZ R33, R92, R33, !PT ;  /* 0x000000215c217209 */ /* 0x000fe20007810000 */
[----:B------:R-:W-:Y:S01]  /*b0f0*/  FFMA.FTZ R37, R94, R11, -R53 ;  /* 0x0000000b5e257223 */ /* 0x000fe20000010835 */
[----:B------:R-:W-:-:S02]  /*b100*/  FSEL R94, R71, -INF , P2 ;  /* 0xff800000475e7808 */ /* 0x000fc40001000000 */
[----:B------:R-:W-:-:S04]  /*b110*/  FMNMX.FTZ R33, R70, R33, !PT ;  /* 0x0000002146217209 */ /* 0x000fc80007810000 */
[----:B------:R-:W-:Y:S01]  /*b120*/  FMNMX.FTZ R33, R94, R33, !PT ;  /* 0x000000215e217209 */ /* 0x000fe20007810000 */
[----:B------:R-:W-:-:S04]  /*b130*/  FFMA.FTZ R41, R24, R11, -R53 ;  /* 0x0000000b18297223 */ /* 0x000fc80000010835 */
[----:B------:R-:W0:Y:S02]  /*b140*/  SHFL.BFLY PT, R24, R33, 0x2, 0x1f ;  /* 0x0c401f0021187f89 */ /* 0x000e2400000e0000 */
[----:B0-----:R-:W-:-:S05]  /*b150*/  FMNMX.FTZ R24, R33, R24, !PT ;  /* 0x0000001821187209 */ /* 0x001fca0007810000 */
[----:B------:R-:W0:Y:S01]  /*b160*/  SHFL.BFLY PT, R23, R24, 0x1, 0x1f ;  /* 0x0c201f0018177f89 */ /* 0x000e2200000e0000 */
[----:B------:R-:W1:Y:S01]  /*b170*/  S2R R75, SR_TID.X ;  /* 0x00000000004b7919 */ /* 0x000e620000002100 */
[----:B------:R-:W-:Y:S01]  /*b180*/  FFMA.FTZ R25, R25, R11, -R53 ;  /* 0x0000000b19197223 */ /* 0x000fe20000010835 */
[----:B------:R-:W-:Y:S01]  /*b190*/  MUFU.EX2 R200, R200 ;  /* 0x000000c800c87308 */ /* 0x000fe20000000800 */
[----:B0-----:R-:W-:-:S04]  /*b1a0*/  FMNMX.FTZ R23, R24, R23, !PT ;  /* 0x0000001718177209 */ /* 0x001fc80007810000 */
[C---:B------:R-:W-:Y:S01]  /*b1b0*/  FSETP.NEU.FTZ.AND P2, PT, R23.reuse, -INF , PT ;  /* 0xff8000001700780b */ /* 0x040fe20003f5d000 */
[----:B------:R-:W-:-:S05]  /*b1c0*/  FMUL.FTZ R24, R23, R11 ;  /* 0x0000000b17187220 */ /* 0x000fca0000410000 */
[----:B------:R-:W-:Y:S01]  /*b1d0*/  FSEL R33, R24, RZ, P2 ;  /* 0x000000ff18217208 */ /* 0x000fe20001000000 */
[----:B------:R-:W0:Y:S04]  /*b1e0*/  MUFU.EX2 R25, R25 ;  /* 0x0000001900197308 */ /* 0x000e280000000800 */
[-CC-:B------:R-:W-:Y:S01]  /*b1f0*/  FFMA.FTZ R26, R26, R11.reuse, -R33.reuse ;  /* 0x0000000b1a1a7223 */ /* 0x180fe20000010821 */
[-CC-:B------:R-:W-:Y:S01]  /*b200*/  FFMA.FTZ R29, R29, R11.reuse, -R33.reuse ;  /* 0x0000000b1d1d7223 */ /* 0x180fe20000010821 */
[-CC-:B------:R-:W-:Y:S02]  /*b210*/  FFMA.FTZ R30, R30, R11.reuse, -R33.reuse ;  /* 0x0000000b1e1e7223 */ /* 0x180fe40000010821 */
[----:B------:R-:W-:Y:S01]  /*b220*/  MUFU.EX2 R202, R202 ;  /* 0x000000ca00ca7308 */ /* 0x000fe20000000800 */
[-CC-:B------:R-:W-:Y:S01]  /*b230*/  FFMA.FTZ R76, R76, R11.reuse, -R33.reuse ;  /* 0x0000000b4c4c7223 */ /* 0x180fe20000010821 */
[----:B------:R-:W-:-:S06]  /*b240*/  FFMA.FTZ R34, R34, R11, -R33 ;  /* 0x0000000b22227223 */ /* 0x000fcc0000010821 */
[----:B------:R2:W-:Y:S01]  /*b250*/  MUFU.EX2 R201, R29 ;  /* 0x0000001d00c97308 */ /* 0x0005e20000000800 */
[----:B-1----:R-:W-:-:S07]  /*b260*/  SHF.R.U32.HI R75, RZ, 0x7, R75 ;  /* 0x00000007ff4b7819 */ /* 0x002fce000001164b */
[----:B------:R-:W1:Y:S01]  /*b270*/  MUFU.EX2 R26, R26 ;  /* 0x0000001a001a7308 */ /* 0x000e620000000800 */
[----:B------:R-:W-:Y:S01]  /*b280*/  @!P1 VIADD R24, R173, 0x32440 ;  /* 0x00032440ad189836 */ /* 0x000fe20000000000 */
[----:B------:R-:W-:-:S06]  /*b290*/  LOP3.LUT R3, R3, 0x3000000, RZ, 0xfc, !PT ;  /* 0x0300000003037812 */ /* 0x000fcc00078efcff */
[----:B------:R-:W3:Y:S01]  /*b2a0*/  MUFU.EX2 R30, R30 ;  /* 0x0000001e001e7308 */ /* 0x000ee20000000800 */
[----:B------:R-:W-:Y:S01]  /*b2b0*/  IADD3 R172, -R75, 0xb, RZ ;  /* 0x0000000b4bac7810 */ /* 0x000fe20007ffe1ff */
[----:B--2---:R-:W-:Y:S02]  /*b2c0*/  IMAD.MOV.U32 R29, RZ, RZ, 0x40000040 ;  /* 0x40000040ff1d7424 */ /* 0x004fe400078e00ff */
[-C--:B------:R-:W-:Y:S01]  /*b2d0*/  FFMA.FTZ R43, R28, R11.reuse, -R53 ;  /* 0x0000000b1c2b7223 */ /* 0x080fe20000010835 */
[----:B------:R-:W-:-:S03]  /*b2e0*/  FFMA.FTZ R78, R78, R11, -R33 ;  /* 0x0000000b4e4e7223 */ /* 0x000fc60000010821 */
[----:B------:R-:W2:Y:S01]  /*b2f0*/  MUFU.EX2 R203, R76 ;  /* 0x0000004c00cb7308 */ /* 0x000ea20000000800 */
[----:B------:R-:W-:Y:S01]  /*b300*/  @!P1 PRMT R24, RZ, 0x654, R24 ;  /* 0x00000654ff189816 */ /* 0x000fe20000000018 */
[----:B------:R0:W-:Y:S01]  /*b310*/  STL [R1+0x4], R3 ;  /* 0x0000040301007387 */ /* 0x0001e20000100800 */
[----:B------:R-:W-:-:S05]  /*b320*/  IMAD R28, R2, 0xc00, R3 ;  /* 0x00000c00021c7824 */ /* 0x000fca00078e0203 */
[----:B------:R-:W4:Y:S01]  /*b330*/  MUFU.EX2 R152, R152 ;  /* 0x0000009800987308 */ /* 0x000f220000000800 */
[----:B------:R1:W-:Y:S07]  /*b340*/  BAR.ARV R172, 0x100 ;  /* 0x000400ac0000751d */ /* 0x0003ee0000002000 */
[----:B------:R-:W4:Y:S01]  /*b350*/  MUFU.EX2 R34, R34 ;  /* 0x0000002200227308 */ /* 0x000f220000000800 */
[----:B0-----:R-:W-:Y:S01]  /*b360*/  FADD.FTZ R3, R200, R25 ;  /* 0x00000019c8037221 */ /* 0x001fe20000010000 */
[-CC-:B------:R-:W-:Y:S01]  /*b370*/  FFMA.FTZ R38, R38, R11.reuse, -R33.reuse ;  /* 0x0000000b26267223 */ /* 0x180fe20000010821 */
[----:B------:R3:W-:Y:S01]  /*b380*/  @!P1 SYNCS.ARRIVE.TRANS64.RED.A1T0 RZ, [R24+URZ], RZ ;  /* 0x000000ff18ff99a7 */ /* 0x0007e2000810043f */
[----:B------:R-:W-:Y:S01]  /*b390*/  R2UR UR7, R29 ;  /* 0x000000001d0772ca */ /* 0x000fe200000e0000 */
[----:B------:R0:W-:Y:S01]  /*b3a0*/  BAR.SYNC.DEFER_BLOCKING R0, 0x100 ;  /* 0x000400000000751d */ /* 0x0001e20000010000 */
[----:B-1----:R-:W-:Y:S01]  /*b3b0*/  FADD.FTZ R29, R201, R26 ;  /* 0x0000001ac91d7221 */ /* 0x002fe20000010000 */
[----:B------:R-:W-:-:S04]  /*b3c0*/  FFMA.FTZ R96, R96, R11, -R33 ;  /* 0x0000000b60607223 */ /* 0x000fc80000010821 */
[----:B------:R-:W1:Y:S01]  /*b3d0*/  MUFU.EX2 R153, R78 ;  /* 0x0000004e00997308 */ /* 0x000e620000000800 */
[----:B0-----:R-:W-:Y:S01]  /*b3e0*/  FADD.FTZ R0, R202, R3 ;  /* 0x00000003ca007221 */ /* 0x001fe20000010000 */
[----:B---3--:R-:W-:-:S06]  /*b3f0*/  FADD.FTZ R24, R30, R29 ;  /* 0x0000001d1e187221 */ /* 0x008fcc0000010000 */
[----:B------:R-:W0:Y:S01]  /*b400*/  MUFU.EX2 R154, R154 ;  /* 0x0000009a009a7308 */ /* 0x000e220000000800 */
[----:B------:R-:W-:Y:S01]  /*b410*/  FFMA.FTZ R42, R42, R11, -R33 ;  /* 0x0000000b2a2a7223 */ /* 0x000fe20000010821 */
[----:B------:R-:W-:Y:S01]  /*b420*/  FADD.FTZ R3, R27, R0 ;  /* 0x000000001b037221 */ /* 0x000fe20000010000 */
[----:B--2---:R-:W-:-:S05]  /*b430*/  FADD.FTZ R29, R203, R24 ;  /* 0x00000018cb1d7221 */ /* 0x004fca0000010000 */
[----:B------:R-:W2:Y:S01]  /*b440*/  MUFU.EX2 R155, R38 ;  /* 0x00000026009b7308 */ /* 0x000ea20000000800 */
[----:B----4-:R-:W-:-:S07]  /*b450*/  FADD.FTZ R0, R152, R3 ;  /* 0x0000000398007221 */ /* 0x010fce0000010000 */
[----:B------:R-:W3:Y:S01]  /*b460*/  MUFU.EX2 R35, R35 ;  /* 0x0000002300237308 */ /* 0x000ee20000000800 */
[-C--:B------:R-:W-:Y:S01]  /*b470*/  FFMA.FTZ R80, R80, R11.reuse, -R33 ;  /* 0x0000000b50507223 */ /* 0x080fe20000010821 */
[----:B------:R-:W-:Y:S01]  /*b480*/  FFMA.FTZ R158, R44, R11, -R53 ;  /* 0x0000000b2c9e7223 */ /* 0x000fe20000010835 */
[----:B------:R-:W-:-:S05]  /*b490*/  FADD.FTZ R24, R34, R29 ;  /* 0x0000001d22187221 */ /* 0x000fca0000010000 */
[----:B------:R-:W4:Y:S01]  /*b4a0*/  MUFU.EX2 R96, R96 ;  /* 0x0000006000607308 */ /* 0x000f220000000800 */
[----:B------:R-:W-:Y:S01]  /*b4b0*/  FFMA.FTZ R46, R46, R11, -R33 ;  /* 0x0000000b2e2e7223 */ /* 0x000fe20000010821 */
[----:B------:R-:W-:-:S06]  /*b4c0*/  FADD.FTZ R3, R31, R0 ;  /* 0x000000001f037221 */ /* 0x000fcc0000010000 */
[----:B------:R-:W4:Y:S01]  /*b4d0*/  MUFU.EX2 R156, R156 ;  /* 0x0000009c009c7308 */ /* 0x000f220000000800 */
[----:B-1----:R-:W-:Y:S01]  /*b4e0*/  FADD.FTZ R24, R153, R24 ;  /* 0x0000001899187221 */ /* 0x002fe20000010000 */
[----:B0-----:R-:W-:-:S06]  /*b4f0*/  FADD.FTZ R0, R154, R3 ;  /* 0x000000039a007221 */ /* 0x001fcc0000010000 */
[----:B------:R-:W0:Y:S01]  /*b500*/  MUFU.EX2 R42, R42 ;  /* 0x0000002a002a7308 */ /* 0x000e220000000800 */
[-C--:B------:R-:W-:Y:S01]  /*b510*/  FFMA.FTZ R82, R82, R11.reuse, -R33 ;  /* 0x0000000b52527223 */ /* 0x080fe20000010821 */
[----:B------:R-:W-:-:S06]  /*b520*/  FFMA.FTZ R160, R48, R11, -R53 ;  /* 0x0000000b30a07223 */ /* 0x000fcc0000010835 */
[----:B------:R-:W1:Y:S01]  /*b530*/  MUFU.EX2 R37, R37 ;  /* 0x0000002500257308 */ /* 0x000e620000000800 */
[----:B--2---:R-:W-:Y:S01]  /*b540*/  FADD.FTZ R3, R155, R24 ;  /* 0x000000189b037221 */ /* 0x004fe20000010000 */
[----:B------:R-:W-:-:S06]  /*b550*/  FFMA.FTZ R50, R50, R11, -R33 ;  /* 0x0000000b32327223 */ /* 0x000fcc0000010821 */
[----:B------:R-:W2:Y:S01]  /*b560*/  MUFU.EX2 R157, R80 ;  /* 0x00000050009d7308 */ /* 0x000ea20000000800 */
[----:B---3--:R-:W-:Y:S01]  /*b570*/  FADD.FTZ R29, R35, R0 ;  /* 0x00000000231d7221 */ /* 0x008fe20000010000 */
[----:B----4-:R-:W-:-:S06]  /*b580*/  FADD.FTZ R3, R96, R3 ;  /* 0x0000000360037221 */ /* 0x010fcc0000010000 */
[----:B------:R-:W3:Y:S01]  /*b590*/  MUFU.EX2 R158, R158 ;  /* 0x0000009e009e7308 */ /* 0x000ee20000000800 */
[----:B------:R-:W-:-:S07]  /*b5a0*/  FADD.FTZ R0, R156, R29 ;  /* 0x0000001d9c007221 */ /* 0x000fce0000010000 */
[----:B------:R-:W4:Y:S01]  /*b5b0*/  MUFU.EX2 R46, R46 ;  /* 0x0000002e002e7308 */ /* 0x000f220000000800 */
[----:B------:R-:W-:Y:S02]  /*b5c0*/  IMAD.MOV.U32 R29, RZ, RZ, 0x40000040 ;  /* 0x40000040ff1d7424 */ /* 0x000fe400078e00ff */
[----:B------:R-:W-:-:S05]  /*b5d0*/  FFMA.FTZ R84, R84, R11, -R33 ;  /* 0x0000000b54547223 */ /* 0x000fca0000010821 */
[----:B------:R-:W4:Y:S01]  /*b5e0*/  MUFU.EX2 R41, R41 ;  /* 0x0000002900297308 */ /* 0x000f220000000800 */
[----:B------:R-:W-:Y:S01]  /*b5f0*/  FFMA.FTZ R162, R52, R11, -R53 ;  /* 0x0000000b34a27223 */ /* 0x000fe20000010835 */
[----:B0-----:R-:W-:-:S06]  /*b600*/  FADD.FTZ R24, R42, R3 ;  /* 0x000000032a187221 */ /* 0x001fcc0000010000 */
[----:B------:R-:W0:Y:S01]  /*b610*/  MUFU.EX2 R159, R82 ;  /* 0x00000052009f7308 */ /* 0x000e220000000800 */
[----:B------:R-:W-:Y:S01]  /*b620*/  FFMA.FTZ R54, R54, R11, -R33 ;  /* 0x0000000b36367223 */ /* 0x000fe20000010821 */
[----:B------:R-:W-:Y:S01]  /*b630*/  R2UR UR27, R29 ;  /* 0x000000001d1b72ca */ /* 0x000fe200000e0000 */
[----:B-1----:R-:W-:-:S05]  /*b640*/  FADD.FTZ R3, R37, R0 ;  /* 0x0000000025037221 */ /* 0x002fca0000010000 */
        /* <DEDUP_REMOVED lines=11> */
[----:B------:R-:W-:Y:S01]  /*b700*/  F2FP.BF16.F32.PACK_AB R200, R25, R200 ;  /* 0x000000c819c8723e */ /* 0x000fe200000010ff */
[----:B------:R-:W-:-:S05]  /*b710*/  FADD.FTZ R3, R41, R0 ;  /* 0x0000000029037221 */ /* 0x000fca0000010000 */
[----:B------:R-:W4:Y:S01]  /*b720*/  MUFU.EX2 R162, R162 ;  /* 0x000000a200a27308 */ /* 0x000f220000000800 */
[----:B------:R-:W-:Y:S01]  /*b730*/  FFMA.FTZ R47, R32, R11, -R53 ;  /* 0x0000000b202f7223 */ /* 0x000fe20000010835 */
[----:B0-----:R-:W-:-:S06]  /*b740*/  FADD.FTZ R25, R159, R24 ;  /* 0x000000189f197221 */ /* 0x001fcc0000010000 */
[----:B------:R-:W0:Y:S01]  /*b750*/  MUFU.EX2 R54, R54 ;  /* 0x0000003600367308 */ /* 0x000e220000000800 */
        /* <DEDUP_REMOVED lines=13> */
[----:B------:R-:W-:-:S06]  /*b830*/  FADD.FTZ R0, R162, R3 ;  /* 0x00000003a2007221 */ /* 0x000fcc0000010000 */
        /* <DEDUP_REMOVED lines=25> */
[----:B--2---:R-:W-:-:S07]  /*b9d0*/  FADD.FTZ R24, R62, R25 ;  /* 0x000000193e187221 */ /* 0x004fce0000010000 */
[----:B------:R-:W2:Y:S01]  /*b9e0*/  MUFU.EX2 R169, R92 ;  /* 0x0000005c00a97308 */ /* 0x000ea20000000800 */
[----:B---3--:R-:W-:Y:S01]  /*b9f0*/  FADD.FTZ R3, R49, R0 ;  /* 0x0000000031037221 */ /* 0x008fe20000010000 */
[----:B----4-:R-:W-:-:S06]  /*ba00*/  FADD.FTZ R25, R167, R24 ;  /* 0x00000018a7197221 */ /* 0x010fcc0000010000 */
[----:B------:R-:W3:Y:S08]  /*ba10*/  MUFU.EX2 R170, R170 ;  /* 0x000000aa00aa7308 */ /* 0x000ef00000000800 */
[----:B------:R-:W4:Y:S01]  /*ba20*/  MUFU.EX2 R70, R70 ;  /* 0x0000004600467308 */ /* 0x000f220000000800 */
[----:B------:R-:W-:Y:S01]  /*ba30*/  FADD.FTZ R0, R168, R3 ;  /* 0x00000003a8007221 */ /* 0x000fe20000010000 */
[----:B0-----:R-:W-:-:S06]  /*ba40*/  FADD.FTZ R24, R66, R25 ;  /* 0x0000001942187221 */ /* 0x001fcc0000010000 */
[----:B------:R-:W0:Y:S01]  /*ba50*/  MUFU.EX2 R53, R53 ;  /* 0x0000003500357308 */ /* 0x000e220000000800 */
[----:B------:R-:W-:-:S07]  /*ba60*/  VIADD R32, R28, 0x80 ;  /* 0x000000801c207836 */ /* 0x000fce0000000000 */
[----:B------:R-:W0:Y:S01]  /*ba70*/  MUFU.EX2 R171, R94 ;  /* 0x0000005e00ab7308 */ /* 0x000e220000000800 */
[----:B------:R-:W-:Y:S02]  /*ba80*/  VIADD R38, R28, 0x100 ;  /* 0x000001001c267836 */ /* 0x000fe40000000000 */
[----:B-1----:R-:W-:Y:S01]  /*ba90*/  FADD.FTZ R3, R51, R0 ;  /* 0x0000000033037221 */ /* 0x002fe20000010000 */
[----:B------:R-:W-:Y:S02]  /*baa0*/  IMAD.MOV.U32 R33, RZ, RZ, 0x40000040 ;  /* 0x40000040ff217424 */ /* 0x000fe400078e00ff */
[----:B------:R-:W-:Y:S02]  /*bab0*/  IMAD.MOV.U32 R39, RZ, RZ, 0x40000040 ;  /* 0x40000040ff277424 */ /* 0x000fe400078e00ff */
[----:B--2---:R-:W-:Y:S01]  /*bac0*/  FADD.FTZ R25, R169, R24 ;  /* 0x00000018a9197221 */ /* 0x004fe20000010000 */
[----:B------:R-:W-:Y:S01]  /*bad0*/  R2UR UR10, R32 ;  /* 0x00000000200a72ca */ /* 0x000fe200000e0000 */
[----:B------:R-:W-:Y:S01]  /*bae0*/  VIADD R32, R28, 0x180 ;  /* 0x000001801c207836 */ /* 0x000fe20000000000 */
[----:B------:R-:W-:Y:S01]  /*baf0*/  R2UR UR14, R38 ;  /* 0x00000000260e72ca */ /* 0x000fe200000e0000 */
[C---:B------:R-:W-:Y:S01]  /*bb00*/  VIADD R38, R28.reuse, 0x200 ;  /* 0x000002001c267836 */ /* 0x040fe20000000000 */
[----:B------:R-:W-:Y:S01]  /*bb10*/  R2UR UR6, R28 ;  /* 0x000000001c0672ca */ /* 0x000fe200000e0000 */
[----:B---3--:R-:W-:Y:S01]  /*bb20*/  FADD.FTZ R0, R170, R3 ;  /* 0x00000003aa007221 */ /* 0x008fe20000010000 */
[----:B------:R-:W-:Y:S01]  /*bb30*/  R2UR UR11, R33 ;  /* 0x00000000210b72ca */ /* 0x000fe200000e0000 */
[----:B------:R-:W-:Y:S01]  /*bb40*/  IMAD.MOV.U32 R33, RZ, RZ, 0x40000040 ;  /* 0x40000040ff217424 */ /* 0x000fe200078e00ff */
[----:B------:R-:W-:Y:S01]  /*bb50*/  R2UR UR15, R39 ;  /* 0x00000000270f72ca */ /* 0x000fe200000e0000 */
[----:B------:R-:W-:-:S02]  /*bb60*/  VIADD R28, R28, 0x280 ;  /* 0x000002801c1c7836 */ /* 0x000fc40000000000 */
[----:B----4-:R-:W-:Y:S01]  /*bb70*/  FADD.FTZ R24, R70, R25 ;  /* 0x0000001946187221 */ /* 0x010fe20000010000 */
[----:B------:R-:W-:Y:S01]  /*bb80*/  IMAD.MOV.U32 R39, RZ, RZ, 0x40000040 ;  /* 0x40000040ff277424 */ /* 0x000fe200078e00ff */
[----:B------:R-:W-:Y:S01]  /*bb90*/  F2FP.BF16.F32.PACK_AB R202, R27, R202 ;  /* 0x000000ca1bca723e */ /* 0x000fe200000010ff */
[----:B0-----:R-:W-:Y:S01]  /*bba0*/  FADD.FTZ R3, R53, R0 ;  /* 0x0000000035037221 */ /* 0x001fe20000010000 */
[----:B------:R-:W-:Y:S02]  /*bbb0*/  F2FP.BF16.F32.PACK_AB R201, R26, R201 ;  /* 0x000000c91ac9723e */ /* 0x000fe400000010ff */
[----:B------:R-:W-:Y:S01]  /*bbc0*/  F2FP.BF16.F32.PACK_AB R203, R203, R30 ;  /* 0x0000001ecbcb723e */ /* 0x000fe200000010ff */
[----:B------:R-:W-:Y:S01]  /*bbd0*/  FADD.FTZ R0, R171, R24 ;  /* 0x00000018ab007221 */ /* 0x000fe20000010000 */
[----:B------:R-:W-:Y:S02]  /*bbe0*/  R2UR UR18, R32 ;  /* 0x00000000201272ca */ /* 0x000fe400000e0000 */
[----:B------:R-:W-:-:S02]  /*bbf0*/  R2UR UR19, R33 ;  /* 0x00000000211372ca */ /* 0x000fc400000e0000 */
[----:B------:R-:W-:Y:S02]  /*bc00*/  R2UR UR22, R38 ;  /* 0x00000000261672ca */ /* 0x000fe400000e0000 */
[----:B------:R-:W-:Y:S02]  /*bc10*/  R2UR UR23, R39 ;  /* 0x00000000271772ca */ /* 0x000fe400000e0000 */
[----:B------:R-:W-:Y:S02]  /*bc20*/  R2UR UR26, R28 ;  /* 0x000000001c1a72ca */ /* 0x000fe400000e0000 */
        /* <DEDUP_REMOVED lines=20> */
[----:B------:R-:W-:-:S06]  /*bd70*/  WARPGROUP.ARRIVE ;  /* 0x00000000000079c5 */ /* 0x000fcc0000000000 */
[----:B------:R-:W-:Y:S03]  /*bd80*/  HGMMA.64x256x16.F32.BF16 R24, R200, gdesc[UR4].tnspB, RZ, !UPT, gsb0 ;  /* 0x43e00004c8187df0 */ /* 0x000fe6000c0018ff */
        /* <DEDUP_REMOVED lines=16> */
[----:B------:R-:W-:-:S04]  /*be90*/  IMAD.IADD R152, R174, 0x1, -R224 ;  /* 0x00000001ae987824 */ /* 0x000fc800078e0ae0 */
[----:B------:R-:W-:-:S04]  /*bea0*/  IMAD R152, R225, 0x80, R152 ;  /* 0x00000080e1987824 */ /* 0x000fc800078e0298 */
[----:B------:R-:W-:-:S05]  /*beb0*/  IMAD.HI R152, R152, 0x2aaaaaab, RZ ;  /* 0x2aaaaaab98987827 */ /* 0x000fca00078e02ff */
[----:B------:R-:W-:-:S04]  /*bec0*/  SHF.R.U32.HI R153, RZ, 0x1f, R152 ;  /* 0x0000001fff997819 */ /* 0x000fc80000011698 */
[----:B------:R-:W-:-:S04]  /*bed0*/  LEA.HI.SX32 R153, R152, R153, 0x1c ;  /* 0x0000009998997211 */ /* 0x000fc800078fe2ff */
[----:B------:R-:W-:Y:S01]  /*bee0*/  VIMNMX R154, RZ, R153, !PT ;  /* 0x00000099ff9a7248 */ /* 0x000fe20007fe0100 */
[----:B------:R-:W-:-:S04]  /*bef0*/  VIADD R214, R214, 0xfffffffe ;  /* 0xfffffffed6d67836 */ /* 0x000fc80000000000 */
[----:B------:R0:W-:Y:S01]  /*bf00*/  STL [R1+0x14], R154 ;  /* 0x0000149a01007387 */ /* 0x0001e20000100800 */
[----:B------:R-:W-:Y:S01]  /*bf10*/  ISETP.GE.AND P2, PT, R214, R154, PT ;  /* 0x0000009ad600720c */ /* 0x000fe20003f46270 */
[----:B------:R-:W-:-:S05]  /*bf20*/  @!P1 VIADD R173, R173, 0x32460 ;  /* 0x00032460adad9836 */ /* 0x000fca0000000000 */
[----:B------:R-:W-:Y:S01]  /*bf30*/  @!P1 PRMT R173, RZ, 0x654, R173 ;  /* 0x00000654ffad9816 */ /* 0x000fe200000000ad */
[----:B------:R-:W-:Y:S02]  /*bf40*/  WARPGROUP.DEPBAR.LE gsb0, 0x0 ;  /* 0x00008000000079c5 */ /* 0x000fe40000010000 */
[----:B------:R-:W-:-:S06]  /*bf50*/  WARPGROUP.ARRIVE ;  /* 0x00000000000079c5 */ /* 0x000fcc0000000000 */
[----:B------:R-:W-:Y:S03]  /*bf60*/  HGMMA.64x256x16.F32.BF16 R24, R168, gdesc[UR24].tnspB, R24, gsb0 ;  /* 0x43e00018a8187df0 */ /* 0x000fe60008001818 */
[----:B------:R-:W-:Y:S02]  /*bf70*/  WARPGROUP.DEPBAR.LE gsb0, 0x0 ;  /* 0x00008000000079c5 */ /* 0x000fe40000010000 */
[----:B------:R0:W-:Y:S01]  /*bf80*/  @!P1 SYNCS.ARRIVE.TRANS64.RED.A1T0 RZ, [R173+URZ], RZ ;  /* 0x000000ffadff99a7 */ /* 0x0001e2000810043f */
[----:B------:R-:W-:Y:S05]  /*bf90*/  @!P2 BRA `(.L_x_11666) ;  /* 0x0000002c00e4a947 */ /* 0x000fea0003800000 */
[----:B------:R-:W-:Y:S02]  /*bfa0*/  IMAD.MOV.U32 R202, RZ, RZ, R23 ;  /* 0x000000ffffca7224 */ /* 0x000fe400078e0017 */
[----:B------:R-:W-:Y:S02]  /*bfb0*/  IMAD.MOV.U32 R203, RZ, RZ, R10 ;  /* 0x000000ffffcb7224 */ /* 0x000fe400078e000a */
[----:B------:R-:W-:-:S07]  /*bfc0*/  IMAD.MOV.U32 R200, RZ, RZ, R214 ;  /* 0x000000ffffc87224 */ /* 0x000fce00078e00d6 */
.L_x_11676:
[----:B------:R-:W-:Y:S01]  /*bfd0*/  VIADD R2, R2, 0x1 ;  /* 0x0000000102027836 */ /* 0x000fe20000000000 */
[----:B------:R-:W-:Y:S05]  /*bfe0*/  YIELD ;  /* 0x0000000000007946 */ /* 0x000fea0003800000 */
[----:B------:R-:W-:-:S04]  /*bff0*/  ISETP.NE.AND P2, PT, R2, 0x2, PT ;  /* 0x000000020200780c */ /* 0x000fc80003f45270 */
[----:B------:R-:W-:Y:S02]  /*c000*/  SEL R10, RZ, 0x1, P2 ;  /* 0x00000001ff0a7807 */ /* 0x000fe40001000000 */
[----:B------:R-:W-:Y:S02]  /*c010*/  SEL R2, R2, RZ, P2 ;  /* 0x000000ff02027207 */ /* 0x000fe40001000000 */
[----:B------:R-:W-:Y:S01]  /*c020*/  LOP3.LUT R19, R19, R10, RZ, 0x3c, !PT ;  /* 0x0000000a13137212 */ /* 0x000fe200078e3cff */
[----:B-1---5:R-:W-:Y:S06]  /*c030*/  @!P0 BRA `(.L_x_11667) ;  /* 0x0000000000048947 */ /* 0x022fec0003800000 */
[----:B------:R-:W-:Y:S01]  /*c040*/  BPT.TRAP 0x1 ;  /* 0x000000040000795c */ /* 0x000fe20000300000 */
.L_x_11667:
[----:B------:R-:W-:Y:S01]  /*c050*/  IMAD R201, R2, 0x8, R17 ;  /* 0x0000000802c97824 */ /* 0x000fe200078e0211 */
[----:B------:R-:W-:-:S04]  /*c060*/  SHF.L.U32 R10, R19, 0x1f, RZ ;  /* 0x0000001f130a7819 */ /* 0x000fc800000006ff */
[----:B------:R1:W2:Y:S01]  /*c070*/  SYNCS.PHASECHK.TRANS64.TRYWAIT P2, [R201+URZ+0x32430], R10 ;  /* 0x0324300ac90075a7 */ /* 0x0002a2000804017f */
[----:B------:R-:W-:Y:S05]  /*c080*/  @!P0 BRA `(.L_x_11668) ;  /* 0x0000000000048947 */ /* 0x000fea0003800000 */
[----:B------:R-:W-:Y:S01]  /*c090*/  BPT.TRAP 0x1 ;  /* 0x000000040000795c */ /* 0x000fe20000300000 */
.L_x_11668:
[----:B------:R-:W3:Y:S01]  /*c0a0*/  LDL R11, [R1+0x8] ;  /* 0x00000800010b7983 */ /* 0x000ee20000100800 */
[----:B------:R-:W-:Y:S02]  /*c0b0*/  IMAD.MOV.U32 R157, RZ, RZ, 0x40000040 ;  /* 0x40000040ff9d7424 */ /* 0x000fe400078e00ff */
[----:B---3--:R-:W-:Y:S01]  /*c0c0*/  IMAD R156, R2, 0x300, R11 ;  /* 0x00000300029c7824 */ /* 0x008fe200078e020b */
[----:B--2---:R-:W-:Y:S06]  /*c0d0*/  @P2 BRA `(.L_x_11669) ;  /* 0x0000000000082947 */ /* 0x004fec0003800000 */
[----:B------:R-:W2:Y:S02]  /*c0e0*/  SYNCS.PHASECHK.TRANS64.TRYWAIT P2, [R201+URZ+0x32430], R10 ;  /* 0x0324300ac90075a7 */ /* 0x000ea4000804017f */
[----:B--2---:R-:W-:Y:S05]  /*c0f0*/  @!P2 BRA `(.L_x_11670) ;  /* 0x000000f4007ca947 */ /* 0x004fea0003800000 */
.L_x_11669:
[----:B------:R-:W-:Y:S05]  /*c100*/  WARPSYNC.ALL ;  /* 0x0000000000007948 */ /* 0x000fea0003800000 */
[C---:B------:R-:W-:Y:S01]  /*c110*/  R2UR UR6, R156.reuse ;  /* 0x000000009c0672ca */ /* 0x040fe200000e0000 */
[C---:B0-----:R-:W-:Y:S01]  /*c120*/  VIADD R154, R156.reuse, 0x2 ;  /* 0x000000029c9a7836 */ /* 0x041fe20000000000 */
[----:B------:R-:W-:Y:S01]  /*c130*/  R2UR UR7, R157 ;  /* 0x000000009d0772ca */ /* 0x000fe200000e0000 */
[----:B------:R-:W-:Y:S01]  /*c140*/  VIADD R152, R156, 0x4 ;  /* 0x000000049c987836 */ /* 0x000fe20000000000 */
[----:B------:R-:W-:Y:S01]  /*c150*/  R2UR UR4, R216 ;  /* 0x00000000d80472ca */ /* 0x000fe200000e0000 */
[----:B------:R-:W-:Y:S01]  /*c160*/  VIADD R156, R156, 0x6 ;  /* 0x000000069c9c7836 */ /* 0x000fe20000000000 */
[----:B------:R-:W-:Y:S01]  /*c170*/  R2UR UR5, R217 ;  /* 0x00000000d90572ca */ /* 0x000fe200000e0000 */
[----:B------:R-:W-:Y:S01]  /*c180*/  IMAD.MOV.U32 R155, RZ, RZ, 0x40000040 ;  /* 0x40000040ff9b7424 */ /* 0x000fe200078e00ff */
[----:B------:R-:W-:Y:S01]  /*c190*/  R2UR UR10, R154 ;  /* 0x000000009a0a72ca */ /* 0x000fe200000e0000 */
[----:B------:R-:W-:Y:S01]  /*c1a0*/  IMAD.MOV.U32 R153, RZ, RZ, 0x40000040 ;  /* 0x40000040ff997424 */ /* 0x000fe200078e00ff */
[----:B------:R-:W-:Y:S01]  /*c1b0*/  R2UR UR14, R152 ;  /* 0x00000000980e72ca */ /* 0x000fe200000e0000 */
[----:B------:R-:W-:Y:S01]  /*c1c0*/  IMAD.MOV.U32 R157, RZ, RZ, 0x40000040 ;  /* 0x40000040ff9d7424 */ /* 0x000fe200078e00ff */
[----:B------:R-:W-:-:S02]  /*c1d0*/  R2UR UR11, R155 ;  /* 0x000000009b0b72ca */ /* 0x000fc400000e0000 */
[----:B------:R-:W-:Y:S02]  /*c1e0*/  R2UR UR15, R153 ;  /* 0x00000000990f72ca */ /* 0x000fe400000e0000 */
[----:B------:R-:W-:Y:S02]  /*c1f0*/  R2UR UR18, R156 ;  /* 0x000000009c1272ca */ /* 0x000fe400000e0000 */
[----:B------:R-:W-:Y:S02]  /*c200*/  R2UR UR19, R157 ;  /* 0x000000009d1372ca */ /* 0x000fe400000e0000 */
[----:B------:R-:W-:Y:S01]  /*c210*/  WARPGROUP.ARRIVE ;  /* 0x00000000000079c5 */ /* 0x000fe20000000000 */
[----:B------:R-:W-:Y:S02]  /*c220*/  R2UR UR8, R236 ;  /* 0x00000000ec0872ca */ /* 0x000fe400000e0000 */
[----:B------:R-:W-:Y:S02]  /*c230*/  R2UR UR9, R237 ;  /* 0x00000000ed0972ca */ /* 0x000fe400000e0000 */
[----:B------:R-:W-:Y:S01]  /*c240*/  R2UR UR12, R234 ;  /* 0x00000000ea0c72ca */ /* 0x000fe200000e0000 */
[----:B------:R-:W-:Y:S01]  /*c250*/  HGMMA.64x96x16.F32.BF16 R152, gdesc[UR4], RZ, !UPT, gsb0 ;  /* 0x01600000049879f0 */ /* 0x000fe2000c0018ff */
[----:B------:R-:W-:-:S02]  /*c260*/  R2UR UR13, R235 ;  /* 0x00000000eb0d72ca */ /* 0x000fc400000e0000 */
        /* <DEDUP_REMOVED lines=14> */
.L_x_11671:
[----:B------:R0:W3:Y:S01]  /*c350*/  SYNCS.PHASECHK.TRANS64.TRYWAIT P2, [R201+URZ+0x32450], R10 ;  /* 0x0324500ac90075a7 */ /* 0x0000e2000804017f */
[----:B------:R-:W-:Y:S05]  /*c360*/  @!P0 BRA `(.L_x_11672) ;  /* 0x0000000000048947 */ /* 0x000fea0003800000 */
[----:B------:R-:W-:Y:S01]  /*c370*/  BPT.TRAP 0x1 ;  /* 0x000000040000795c */ /* 0x000fe20000300000 */
.L_x_11672:
[----:B------:R-:W-:Y:S04]  /*c380*/  BSSY B0, `(.L_x_11673) ;  /* 0x0000004000007945 */ /* 0x000fe80003800000 */
[----:B---3--:R-:W-:Y:S05]  /*c390*/  @P2 BRA `(.L_x_11674) ;  /* 0x0000000000082947 */ /* 0x008fea0003800000 */
[----:B------:R-:W3:Y:S02]  /*c3a0*/  SYNCS.PHASECHK.TRANS64.TRYWAIT P2, [R201+URZ+0x32450], R10 ;  /* 0x0324500ac90075a7 */ /* 0x000ee4000804017f */
[----:B---3--:R-:W-:Y:S05]  /*c3b0*/  @!P2 BRA `(.L_x_11675) ;  /* 0x000000f000e0a947 */ /* 0x008fea0003800000 */
.L_x_11674:
[----:B------:R-:W-:Y:S05]  /*c3c0*/  BSYNC B0 ;  /* 0x0000000000007941 */ /* 0x000fea0003800000 */
.L_x_11673:
[----:B------:R-:W-:Y:S05]  /*c3d0*/  WARPSYNC.ALL ;  /* 0x0000000000007948 */ /* 0x000fea0003800000 */
[----:B------:R-:W0:Y:S01]  /*c3e0*/  LDL R23, [R1+0xc] ;  /* 0x00000c0001177983 */ /* 0x000e220000100800 */
[----:B------:R-:W-:Y:S01]  /*c3f0*/  IMAD.MOV.U32 R11, RZ, RZ, 0x40000040 ;  /* 0x40000040ff0b7424 */ /* 0x000fe200078e00ff */
[----:B------:R-:W-:Y:S02]  /*c400*/  R2UR UR4, R4 ;  /* 0x00000000040472ca */ /* 0x000fe400000e0000 */
[----:B------:R-:W-:Y:S01]  /*c410*/  R2UR UR5, R5 ;  /* 0x00000000050572ca */ /* 0x000fe200000e0000 */
[----:B------:R-:W-:Y:S01]  /*c420*/  WARPGROUP.ARRIVE ;  /* 0x00000000000079c5 */ /* 0x000fe20000000000 */
[----:B------:R-:W-:Y:S01]  /*c430*/  R2UR UR7, R11 ;  /* 0x000000000b0772ca */ /* 0x000fe200000e0000 */
[----:B------:R-:W-:Y:S01]  /*c440*/  IMAD.MOV.U32 R215, RZ, RZ, 0x40000040 ;  /* 0x40000040ffd77424 */ /* 0x000fe200078e00ff */
[----:B------:R4:W-:Y:S04]  /*c450*/  STL [R1+0x5c], R16 ;  /* 0x00005c1001007387 */ /* 0x0009e80000100800 */
[----:B----4-:R-:W4:Y:S01]  /*c460*/  LDL.LU R16, [R1] ;  /* 0x0000000001107983 */ /* 0x010f220000300800 */
[----:B0123--:R-:W-:-:S03]  /*c470*/  IMAD R10, R2, 0xc00, R23 ;  /* 0x00000c00020a7824 */ /* 0x00ffc600078e0217 */
[----:B------:R-:W2:Y:S02]  /*c480*/  LDL R23, [R1+0x30] ;  /* 0x0000300001177983 */ /* 0x000ea40000100800 */
[----:B------:R-:W-:-:S13]  /*c490*/  R2UR UR6, R10 ;  /* 0x000000000a0672ca */ /* 0x000fda00000e0000 */
[----:B------:R-:W-:Y:S01]  /*c4a0*/  HGMMA.64x96x16.F32.BF16 R152, gdesc[UR4], R152, gsb0 ;  /* 0x01600000049879f0 */ /* 0x000fe20008001898 */
[----:B------:R-:W-:Y:S01]  /*c4b0*/  VIADD R214, R10, 0x2 ;  /* 0x000000020ad67836 */ /* 0x000fe20000000000 */
[----:B------:R-:W-:Y:S02]  /*c4c0*/  R2UR UR7, R215 ;  /* 0x00000000d70772ca */ /* 0x000fe400000e0000 */
[----:B------:R-:W-:Y:S02]  /*c4d0*/  R2UR UR4, R230 ;  /* 0x00000000e60472ca */ /* 0x000fe400000e0000 */
[----:B------:R-:W-:Y:S02]  /*c4e0*/  R2UR UR6, R214 ;  /* 0x00000000d60672ca */ /* 0x000fe400000e0000 */
[----:B------:R-:W-:Y:S01]  /*c4f0*/  R2UR UR5, R231 ;  /* 0x00000000e70572ca */ /* 0x000fe200000e0000 */
[----:B------:R-:W-:Y:S01]  /*c500*/  VIADD R214, R10, 0x4 ;  /* 0x000000040ad67836 */ /* 0x000fe20000000000 */
[----:B----4-:R-:W-:Y:S01]  /*c510*/  LOP3.LUT R16, R16, 0xfffffeff, RZ, 0xc0, !PT ;  /* 0xfffffeff10107812 */ /* 0x010fe200078ec0ff */
[----:B------:R-:W-:-:S02]  /*c520*/  IMAD.MOV.U32 R215, RZ, RZ, 0x40000040 ;  /* 0x40000040ffd77424 */ /* 0x000fc400078e00ff */
[----:B------:R-:W-:Y:S01]  /*c530*/  IMAD.MOV.U32 R11, RZ, RZ, 0x40000040 ;  /* 0x40000040ff0b7424 */ /* 0x000fe200078e00ff */
[----:B------:R-:W-:-:S04]  /*c540*/  @P1 LOP3.LUT R16, R16, 0x100, RZ, 0xfc, !PT ;  /* 0x0000010010101812 */ /* 0x000fc800078efcff */
[----:B------:R-:W-:-:S04]  /*c550*/  LOP3.LUT R16, R16, 0xffffff7f, RZ, 0xc0, !PT ;  /* 0xffffff7f10107812 */ /* 0x000fc800078ec0ff */
[----:B------:R-:W-:Y:S01]  /*c560*/  @P0 LOP3.LUT R16, R16, 0x80, RZ, 0xfc, !PT ;  /* 0x0000008010100812 */ /* 0x000fe200078efcff */
        /* <DEDUP_REMOVED lines=112> */
[----:B------:R-:W3:Y:S01]  /*cc70*/  LDL R214, [R1+0x10] ;  /* 0x0000100001d67983 */ /* 0x000ee20000100800 */
[----:B------:R-:W-:-:S03]  /*cc80*/  R2UR UR7, R215 ;  /* 0x00000000d70772ca */ /* 0x000fc600000e0000 */
[----:B------:R-:W4:Y:S01]  /*cc90*/  LDL R215, [R1+0x2c] ;  /* 0x00002c0001d77983 */ /* 0x000f220000100800 */
[----:B------:R-:W-:Y:S02]  /*cca0*/  R2UR UR4, R8 ;  /* 0x00000000080472ca */ /* 0x000fe400000e0000 */
[----:B------:R-:W-:Y:S01]  /*ccb0*/  R2UR UR5, R9 ;  /* 0x00000000090572ca */ /* 0x000fe200000e0000 */
[----:B------:R-:W-:Y:S01]  /*ccc0*/  VIADD R10, R10, 0x906 ;  /* 0x000009060a0a7836 */ /* 0x000fe20000000000 */
[----:B------:R-:W-:Y:S02]  /*ccd0*/  WARPGROUP.DEPBAR.LE gsb0, 0x0 ;  /* 0x00008000000079c5 */ /* 0x000fe40000010000 */
[----:B------:R-:W-:-:S09]  /*cce0*/  WARPGROUP.ARRIVE ;  /* 0x00000000000079c5 */ /* 0x000fd20000000000 */
[----:B------:R-:W-:Y:S01]  /*ccf0*/  HGMMA.64x96x16.F32.BF16 R152, gdesc[UR4], R152, gsb0 ;  /* 0x01600000049879f0 */ /* 0x000fe20008001898 */
[----:B------:R-:W-:Y:S02]  /*cd00*/  R2UR UR6, R10 ;  /* 0x000000000a0672ca */ /* 0x000fe400000e0000 */
[----:B------:R-:W-:Y:S02]  /*cd10*/  R2UR UR7, R11 ;  /* 0x000000000b0772ca */ /* 0x000fe400000e0000 */
[----:B------:R-:W-:Y:S02]  /*cd20*/  R2UR UR4, R6 ;  /* 0x00000000060472ca */ /* 0x000fe400000e0000 */
[----:B------:R-:W-:Y:S01]  /*cd30*/  R2UR UR5, R7 ;  /* 0x00000000070572ca */ /* 0x000fe200000e0000 */
[----:B------:R-:W-:-:S04]  /*cd40*/  IMAD.SHL.U32 R10, R225, 0x80, RZ ;  /* 0x00000080e10a7824 */ /* 0x000fc800078e00ff */
[----:B------:R-:W-:Y:S01]  /*cd50*/  IMAD R10, R200, -0x60, R10 ;  /* 0xffffffa0c80a7824 */ /* 0x000fe200078e020a */
[----:B------:R-:W-:Y:S02]  /*cd60*/  WARPGROUP.DEPBAR.LE gsb0, 0x0 ;  /* 0x00008000000079c5 */ /* 0x000fe40000010000 */
[----:B------:R-:W-:-:S06]  /*cd70*/  WARPGROUP.ARRIVE ;  /* 0x00000000000079c5 */ /* 0x000fcc0000000000 */
[----:B------:R-:W-:Y:S01]  /*cd80*/  HGMMA.64x96x16.F32.BF16 R152, gdesc[UR4], R152, gsb0 ;  /* 0x01600000049879f0 */ /* 0x000fe20008001898 */
[----:B---3--:R-:W-:-:S05]  /*cd90*/  IADD3 R10, R10, 0x1, R214 ;  /* 0x000000010a0a7810 */ /* 0x008fca0007ffe0d6 */
[----:B------:R-:W-:-:S04]  /*cda0*/  IMAD.IADD R10, R10, 0x1, -R224 ;  /* 0x000000010a0a7824 */ /* 0x000fc800078e0ae0 */
[----:B----4-:R-:W-:-:S04]  /*cdb0*/  IMAD R10, R215, -0x2, R10 ;  /* 0xfffffffed70a7824 */ /* 0x010fc800078e020a */
[----:B--2---:R-:W-:-:S05]  /*cdc0*/  IMAD.IADD R23, R23, 0x1, R10 ;  /* 0x0000000117177824 */ /* 0x004fca00078e020a */
[C---:B------:R-:W-:Y:S01]  /*cdd0*/  ISETP.GT.AND P5, PT, R23.reuse, RZ, PT ;  /* 0x000000ff1700720c */ /* 0x040fe20003fa4270 */
[----:B------:R-:W-:Y:S02]  /*cde0*/  WARPGROUP.DEPBAR.LE gsb0, 0x0 ;  /* 0x00008000000079c5 */ /* 0x000fe40000010000 */
[C---:B------:R-:W-:Y:S02]  /*cdf0*/  ISETP.GT.AND P4, PT, R23.reuse, 0x1, PT ;  /* 0x000000011700780c */ /* 0x040fe40003f84270 */
        /* <DEDUP_REMOVED lines=70> */
[----:B------:R-:W0:Y:S02]  /*d260*/  SHFL.BFLY PT, R11, R10, 0x2, 0x1f ;  /* 0x0c401f000a0b7f89 */ /* 0x000e2400000e0000 */
[----:B0-----:R-:W-:-:S05]  /*d270*/  FMNMX.FTZ R10, R10, R11, !PT ;  /* 0x0000000b0a0a7209 */ /* 0x001fca0007810000 */
[----:B------:R-:W0:Y:S01]  /*d280*/  SHFL.BFLY PT, R11, R10, 0x1, 0x1f ;  /* 0x0c201f000a0b7f89 */ /* 0x000e2200000e0000 */
[----:B------:R-:W-:Y:S01]  /*d290*/  VIADD R23, R23, 0x8 ;  /* 0x0000000817177836 */ /* 0x000fe20000000000 */
[----:B0-----:R-:W-:-:S04]  /*d2a0*/  FMNMX.FTZ R10, R10, R11, !PT ;  /* 0x0000000b0a0a7209 */ /* 0x001fc80007810000 */
[----:B------:R-:W-:-:S04]  /*d2b0*/  FSETP.NEU.FTZ.AND P6, PT, R10, -INF , PT ;  /* 0xff8000000a00780b */ /* 0x000fc80003fdd000 */
[----:B------:R-:W-:-:S05]  /*d2c0*/  FSEL R11, R10, RZ, P6 ;  /* 0x000000ff0a0b7208 */ /* 0x000fca0003000000 */
[----:B------:R-:W-:Y:S02]  /*d2d0*/  FADD.FTZ R203, -R11, R203 ;  /* 0x000000cb0bcb7221 */ /* 0x000fe40000010100 */
[----:B------:R-:W0:Y:S01]  /*d2e0*/  LDC R11, c[0x0][0xa80] ;  /* 0x0002a000ff0b7b82 */ /* 0x000e220000000800 */
[C---:B------:R-:W-:Y:S02]  /*d2f0*/  ISETP.GT.AND P1, PT, R23.reuse, 0x41, PT ;  /* 0x000000411700780c */ /* 0x040fe40003f24270 */
[----:B------:R-:W-:Y:S02]  /*d300*/  ISETP.GT.AND P5, PT, R23, RZ, PT ;  /* 0x000000ff1700720c */ /* 0x000fe40003fa4270 */
[----:B------:R-:W-:Y:S02]  /*d310*/  LOP3.LUT R16, R16, 0xfffffdff, RZ, 0xc0, !PT ;  /* 0xfffffdff10107812 */ /* 0x000fe400078ec0ff */
[----:B------:R-:W-:-:S07]  /*d320*/  FSEL R193, R154, -INF , P5 ;  /* 0xff8000009ac17808 */ /* 0x000fce0002800000 */
[----:B------:R-:W-:Y:S02]  /*d330*/  @P1 LOP3.LUT R16, R16, 0x200, RZ, 0xfc, !PT ;  /* 0x0000020010101812 */ /* 0x000fe400078efcff */
[C---:B------:R-:W-:Y:S02]  /*d340*/  ISETP.GT.AND P1, PT, R23.reuse, 0x40, PT ;  /* 0x000000401700780c */ /* 0x040fe40003f24270 */
[----:B------:R-:W-:Y:S02]  /*d350*/  ISETP.GT.AND P0, PT, R23, 0x48, PT ;  /* 0x000000481700780c */ /* 0x000fe40003f04270 */
[----:B------:R-:W-:Y:S01]  /*d360*/  FSEL R186, R186, -INF , P1 ;  /* 0xff800000baba7808 */ /* 0x000fe20000800000 */
[----:B0-----:R-:W-:Y:S01]  /*d370*/  FMUL.FTZ R154, R10, R11 ;  /* 0x0000000b0a9a7220 */ /* 0x001fe20000410000 */
[----:B------:R-:W-:-:S04]  /*d380*/  LOP3.LUT P1, RZ, R16, 0x200, RZ, 0xc0, !PT ;  /* 0x0000020010ff7812 */ /* 0x000fc8000782c0ff */
[----:B------:R-:W-:Y:S01]  /*d390*/  FSEL R154, R154, RZ, P6 ;  /* 0x000000ff9a9a7208 */ /* 0x000fe20003000000 */
[----:B------:R0:W-:Y:S01]  /*d3a0*/  STL [R1], R16 ;  /* 0x0000001001007387 */ /* 0x0001e20000100800 */
[----:B------:R-:W-:Y:S02]  /*d3b0*/  FSEL R187, R187, -INF , P1 ;  /* 0xff800000bbbb7808 */ /* 0x000fe40000800000 */
[----:B------:R-:W-:Y:S01]  /*d3c0*/  FSEL R190, R190, -INF , P0 ;  /* 0xff800000bebe7808 */ /* 0x000fe20000000000 */
[-C--:B------:R-:W-:Y:S01]  /*d3d0*/  FFMA.FTZ R215, R168, R11.reuse, -R154 ;  /* 0x0000000ba8d77223 */ /* 0x080fe2000001089a */
[C---:B------:R-:W-:Y:S01]  /*d3e0*/  LOP3.LUT P1, RZ, R16.reuse, 0x100, RZ, 0xc0, !PT ;  /* 0x0000010010ff7812 */ /* 0x040fe2000782c0ff */
[----:B------:R-:W-:Y:S01]  /*d3f0*/  FMUL.FTZ R168, R203, R11 ;  /* 0x0000000bcba87220 */ /* 0x000fe20000410000 */
[----:B------:R-:W-:Y:S02]  /*d400*/  LOP3.LUT P0, RZ, R16, 0x80, RZ, 0xc0, !PT ;  /* 0x0000008010ff7812 */ /* 0x000fe4000780c0ff */
[----:B0-----:R1:W5:Y:S04]  /*d410*/  LDL.LU R16, [R1+0x5c] ;  /* 0x00005c0001107983 */ /* 0x0013680000300800 */
[----:B------:R-:W2:Y:S01]  /*d420*/  LDL R203, [R1+0x4] ;  /* 0x0000040001cb7983 */ /* 0x000ea20000100800 */
[----:B------:R-:W-:-:S02]  /*d430*/  ISETP.GT.AND P4, PT, R23, 0x1, PT ;  /* 0x000000011700780c */ /* 0x000fc40003f84270 */
[C---:B------:R-:W-:Y:S02]  /*d440*/  ISETP.GT.AND P3, PT, R23.reuse, 0x8, PT ;  /* 0x000000081700780c */ /* 0x040fe40003f64270 */
[----:B------:R-:W-:Y:S02]  /*d450*/  ISETP.GT.AND P2, PT, R23, 0x9, PT ;  /* 0x000000091700780c */ /* 0x000fe40003f44270 */
[----:B------:R-:W-:Y:S02]  /*d460*/  FSEL R155, R155, -INF , P4 ;  /* 0xff8000009b9b7808 */ /* 0x000fe40002000000 */
[----:B------:R-:W-:Y:S02]  /*d470*/  FSEL R158, R158, -INF , P3 ;  /* 0xff8000009e9e7808 */ /* 0x000fe40001800000 */
[----:B------:R-:W-:Y:S02]  /*d480*/  FSEL R159, R159, -INF , P2 ;  /* 0xff8000009f9f7808 */ /* 0x000fe40001000000 */
[----:B------:R-:W-:-:S02]  /*d490*/  ISETP.GT.AND P5, PT, R23, 0x10, PT ;  /* 0x000000101700780c */ /* 0x000fc40003fa4270 */
[C---:B------:R-:W-:Y:S02]  /*d4a0*/  ISETP.GT.AND P4, PT, R23.reuse, 0x11, PT ;  /* 0x000000111700780c */ /* 0x040fe40003f84270 */
[C---:B------:R-:W-:Y:S02]  /*d4b0*/  ISETP.GT.AND P3, PT, R23.reuse, 0x18, PT ;  /* 0x000000181700780c */ /* 0x040fe40003f64270 */
[----:B------:R-:W-:Y:S02]  /*d4c0*/  ISETP.GT.AND P2, PT, R23, 0x19, PT ;  /* 0x000000191700780c */ /* 0x000fe40003f44270 */
[----:B------:R-:W-:Y:S02]  /*d4d0*/  FSEL R162, R162, -INF , P5 ;  /* 0xff800000a2a27808 */ /* 0x000fe40002800000 */
[----:B------:R-:W-:Y:S02]  /*d4e0*/  FSEL R163, R163, -INF , P4 ;  /* 0xff800000a3a37808 */ /* 0x000fe40002000000 */
[----:B------:R-:W-:-:S02]  /*d4f0*/  FSEL R166, R166, -INF , P3 ;  /* 0xff800000a6a67808 */ /* 0x000fc40001800000 */
[----:B------:R-:W-:Y:S02]  /*d500*/  FSEL R167, R167, -INF , P2 ;  /* 0xff800000a7a77808 */ /* 0x000fe40001000000 */
[C---:B------:R-:W-:Y:S02]  /*d510*/  ISETP.GT.AND P5, PT, R23.reuse, 0x20, PT ;  /* 0x000000201700780c */ /* 0x040fe40003fa4270 */
[C---:B------:R-:W-:Y:S02]  /*d520*/  ISETP.GT.AND P4, PT, R23.reuse, 0x21, PT ;  /* 0x000000211700780c */ /* 0x040fe40003f84270 */
[C---:B------:R-:W-:Y:S02]  /*d530*/  ISETP.GT.AND P3, PT, R23.reuse, 0x28, PT ;  /* 0x000000281700780c */ /* 0x040fe40003f64270 */
[----:B------:R-:W-:Y:S01]  /*d540*/  ISETP.GT.AND P2, PT, R23, 0x29, PT ;  /* 0x000000291700780c */ /* 0x000fe20003f44270 */
[----:B------:R-:W-:Y:S01]  /*d550*/  FFMA.FTZ R152, R152, R11, -R154 ;  /* 0x0000000b98987223 */ /* 0x000fe2000001089a */
[----:B------:R-:W-:-:S02]  /*d560*/  FSEL R170, R170, -INF , P5 ;  /* 0xff800000aaaa7808 */ /* 0x000fc40002800000 */
[----:B------:R-:W-:Y:S02]  /*d570*/  FSEL R171, R171, -INF , P4 ;  /* 0xff800000abab7808 */ /* 0x000fe40002000000 */
[----:B------:R-:W-:Y:S02]  /*d580*/  FSEL R174, R174, -INF , P3 ;  /* 0xff800000aeae7808 */ /* 0x000fe40001800000 */
[----:B------:R-:W-:Y:S02]  /*d590*/  FSEL R175, R175, -INF , P2 ;  /* 0xff800000afaf7808 */ /* 0x000fe40001000000 */
[C---:B------:R-:W-:Y:S02]  /*d5a0*/  ISETP.GT.AND P5, PT, R23.reuse, 0x30, PT ;  /* 0x000000301700780c */ /* 0x040fe40003fa4270 */
[C---:B------:R-:W-:Y:S02]  /*d5b0*/  ISETP.GT.AND P4, PT, R23.reuse, 0x31, PT ;  /* 0x000000311700780c */ /* 0x040fe40003f84270 */
[----:B------:R-:W-:-:S02]  /*d5c0*/  ISETP.GT.AND P3, PT, R23, 0x38, PT ;  /* 0x000000381700780c */ /* 0x000fc40003f64270 */
[----:B------:R-:W-:Y:S01]  /*d5d0*/  ISETP.GT.AND P2, PT, R23, 0x39, PT ;  /* 0x000000391700780c */ /* 0x000fe20003f44270 */
[----:B------:R-:W-:Y:S01]  /*d5e0*/  FFMA.FTZ R153, R153, R11, -R154 ;  /* 0x0000000b99997223 */ /* 0x000fe2000001089a */
[----:B------:R-:W-:Y:S01]  /*d5f0*/  FSEL R178, R178, -INF , P5 ;  /* 0xff800000b2b27808 */ /* 0x000fe20002800000 */
[----:B------:R-:W-:Y:S01]  /*d600*/  MUFU.EX2 R152, R152 ;  /* 0x0000009800987308 */ /* 0x000fe20000000800 */
[----:B------:R-:W-:Y:S02]  /*d610*/  FSEL R179, R179, -INF , P4 ;  /* 0xff800000b3b37808 */ /* 0x000fe40002000000 */
[----:B------:R-:W-:Y:S02]  /*d620*/  FSEL R182, R182, -INF , P3 ;  /* 0xff800000b6b67808 */ /* 0x000fe40001800000 */
[----:B------:R-:W-:Y:S02]  /*d630*/  FSEL R183, R183, -INF , P2 ;  /* 0xff800000b7b77808 */ /* 0x000fe40001000000 */
[C---:B------:R-:W-:Y:S01]  /*d640*/  ISETP.GT.AND P2, PT, R23.reuse, 0x50, PT ;  /* 0x000000501700780c */ /* 0x040fe20003f44270 */
[----:B------:R-:W0:Y:S01]  /*d650*/  MUFU.EX2 R168, R168 ;  /* 0x000000a800a87308 */ /* 0x000e220000000800 */
[----:B------:R-:W-:-:S02]  /*d660*/  ISETP.GT.AND P3, PT, R23, 0x51, PT ;  /* 0x000000511700780c */ /* 0x000fc40003f64270 */
[C---:B------:R-:W-:Y:S02]  /*d670*/  ISETP.GT.AND P4, PT, R23.reuse, 0x58, PT ;  /* 0x000000581700780c */ /* 0x040fe40003f84270 */
[C---:B------:R-:W-:Y:S02]  /*d680*/  ISETP.GT.AND P5, PT, R23.reuse, 0x59, PT ;  /* 0x000000591700780c */ /* 0x040fe40003fa4270 */
[----:B------:R-:W-:Y:S01]  /*d690*/  ISETP.GT.AND P6, PT, R23, 0x49, PT ;  /* 0x000000491700780c */ /* 0x000fe20003fc4270 */
[-CC-:B------:R-:W-:Y:S01]  /*d6a0*/  FFMA.FTZ R23, R156, R11.reuse, -R154.reuse ;  /* 0x0000000b9c177223 */ /* 0x180fe2000001089a */
[----:B------:R-:W3:Y:S01]  /*d6b0*/  MUFU.EX2 R153, R153 ;  /* 0x0000009900997308 */ /* 0x000ee20000000800 */
[-CC-:B------:R-:W-:Y:S01]  /*d6c0*/  FFMA.FTZ R157, R157, R11.reuse, -R154.reuse ;  /* 0x0000000b9d9d7223 */ /* 0x180fe2000001089a */
[-CC-:B------:R-:W-:Y:S01]  /*d6d0*/  FFMA.FTZ R160, R160, R11.reuse, -R154.reuse ;  /* 0x0000000ba0a07223 */ /* 0x180fe2000001089a */
[-CC-:B------:R-:W-:Y:S01]  /*d6e0*/  FFMA.FTZ R161, R161, R11.reuse, -R154.reuse ;  /* 0x0000000ba1a17223 */ /* 0x180fe2000001089a */
[-CC-:B------:R-:W-:Y:S01]  /*d6f0*/  FFMA.FTZ R164, R164, R11.reuse, -R154.reuse ;  /* 0x0000000ba4a47223 */ /* 0x180fe2000001089a */
[----:B------:R-:W-:-:S03]  /*d700*/  FFMA.FTZ R165, R165, R11, -R154 ;  /* 0x0000000ba5a57223 */ /* 0x000fc6000001089a */
        /* <DEDUP_REMOVED lines=15> */
[----:B------:R-:W-:-:S02]  /*d800*/  FFMA.FTZ R197, R197, R11, -R154 ;  /* 0x0000000bc5c57223 */ /* 0x000fc4000001089a */
[----:B------:R-:W1:Y:S01]  /*d810*/  MUFU.EX2 R154, R157 ;  /* 0x0000009d009a7308 */ /* 0x000e620000000800 */
[----:B0-----:R-:W-:-:S04]  /*d820*/  FFMA.FTZ R3, R168, R3, R152 ;  /* 0x00000003a8037223 */ /* 0x001fc80000010098 */
[----:B---3--:R-:W-:-:S04]  /*d830*/  FADD.FTZ R3, R153, R3 ;  /* 0x0000000399037221 */ /* 0x008fc80000010000 */
[----:B----4-:R-:W-:-:S04]  /*d840*/  FADD.FTZ R3, R23, R3 ;  /* 0x0000000317037221 */ /* 0x010fc80000010000 */
[C---:B-1----:R-:W-:Y:S01]  /*d850*/  FADD.FTZ R3, R154.reuse, R3 ;  /* 0x000000039a037221 */ /* 0x042fe20000010000 */
[----:B------:R-:W-:Y:S02]  /*d860*/  F2FP.BF16.F32.PACK_AB R154, R154, R23 ;  /* 0x000000179a9a723e */ /* 0x000fe400000010ff */
        /* <DEDUP_REMOVED lines=27> */
[----:B------:R-:W-:-:S04]  /*da20*/  FMNMX.FTZ R23, R198, R23, !PT ;  /* 0x00000017c6177209 */ /* 0x000fc80007810000 */
[----:B------:R-:W-:Y:S02]  /*da30*/  FMNMX.FTZ R23, R199, R23, !PT ;  /* 0x00000017c7177209 */ /* 0x000fe40007810000 */
[----:B------:R-:W-:-:S03]  /*da40*/  F2FP.BF16.F32.PACK_AB R152, R153, R152 ;  /* 0x000000989998723e */ /* 0x000fc600000010ff */
[----:B------:R-:W0:Y:S02]  /*da50*/  SHFL.BFLY PT, R153, R23, 0x2, 0x1f ;  /* 0x0c401f0017997f89 */ /* 0x000e2400000e0000 */
[----:B0-----:R-:W-:-:S05]  /*da60*/  FMNMX.FTZ R23, R23, R153, !PT ;  /* 0x0000009917177209 */ /* 0x001fca0007810000 */
[----:B------:R-:W0:Y:S02]  /*da70*/  SHFL.BFLY PT, R153, R23, 0x1, 0x1f ;  /* 0x0c201f0017997f89 */ /* 0x000e2400000e0000 */
[----:B0-----:R-:W-:-:S04]  /*da80*/  FMNMX.FTZ R23, R23, R153, !PT ;  /* 0x0000009917177209 */ /* 0x001fc80007810000 */
[C---:B------:R-:W-:Y:S01]  /*da90*/  FSETP.NEU.FTZ.AND P2, PT, R23.reuse, -INF , PT ;  /* 0xff8000001700780b */ /* 0x040fe20003f5d000 */
[----:B------:R-:W-:-:S03]  /*daa0*/  FMUL.FTZ R172, R23, R11 ;  /* 0x0000000b17ac7220 */ /* 0x000fc60000410000 */
[----:B------:R-:W-:Y:S02]  /*dab0*/  FSEL R153, R23, RZ, P2 ;  /* 0x000000ff17997208 */ /* 0x000fe40001000000 */
[----:B------:R-:W-:-:S03]  /*dac0*/  FSEL R172, R172, RZ, P2 ;  /* 0x000000ffacac7208 */ /* 0x000fc60001000000 */
[----:B------:R-:W-:Y:S02]  /*dad0*/  FADD.FTZ R153, -R153, R202 ;  /* 0x000000ca99997221 */ /* 0x000fe40000010100 */
[-CC-:B------:R-:W-:Y:S01]  /*dae0*/  FFMA.FTZ R202, R155, R11.reuse, -R172.reuse ;  /* 0x0000000b9bca7223 */ /* 0x180fe200000108ac */
[-CC-:B------:R-:W-:Y:S01]  /*daf0*/  FFMA.FTZ R155, R158, R11.reuse, -R172.reuse ;  /* 0x0000000b9e9b7223 */ /* 0x180fe200000108ac */
[-CC-:B------:R-:W-:Y:S01]  /*db00*/  FFMA.FTZ R193, R193, R11.reuse, -R172.reuse ;  /* 0x0000000bc1c17223 */ /* 0x180fe200000108ac */
[-C--:B------:R-:W-:Y:S01]  /*db10*/  FMUL.FTZ R153, R153, R11.reuse ;  /* 0x0000000b99997220 */ /* 0x080fe20000410000 */
[----:B--2---:R-:W-:Y:S02]  /*db20*/  IMAD R158, R2, 0xc00, R203 ;  /* 0x00000c00029e7824 */ /* 0x004fe400078e02cb */
[----:B------:R-:W0:Y:S01]  /*db30*/  S2R R203, SR_TID.X ;  /* 0x0000000000cb7919 */ /* 0x000e220000002100 */
        /* <DEDUP_REMOVED lines=22> */
[----:B------:R-:W1:Y:S01]  /*dca0*/  MUFU.EX2 R172, R153 ;  /* 0x0000009900ac7308 */ /* 0x000e620000000800 */
[----:B------:R-:W-:-:S02]  /*dcb0*/  IMAD.MOV.U32 R159, RZ, RZ, 0x40000040 ;  /* 0x40000040ff9f7424 */ /* 0x000fc400078e00ff */
        /* <DEDUP_REMOVED lines=64> */
[----:B------:R-:W-:Y:S01]  /*e0c0*/  R2UR UR7, R159 ;  /* 0x000000009f0772ca */ /* 0x000fe200000e0000 */
[----:B------:R-:W-:Y:S01]  /*e0d0*/  @!P1 VIADD R159, R201, 0x32440 ;  /* 0x00032440c99f9836 */ /* 0x000fe20000000000 */
[----:B0-----:R-:W-:Y:S01]  /*e0e0*/  SHF.R.U32.HI R168, RZ, 0x7, R203 ;  /* 0x00000007ffa87819 */ /* 0x001fe200000116cb */
[----:B-1----:R-:W-:Y:S01]  /*e0f0*/  FFMA.FTZ R0, R172, R0, R193 ;  /* 0x00000000ac007223 */ /* 0x002fe200000100c1 */
        /* <DEDUP_REMOVED lines=64> */
[----:B------:R-:W-:-:S02]  /*e500*/  IADD3 R172, -R168, 0xb, RZ ;  /* 0x0000000ba8ac7810 */ /* 0x000fc40007ffe1ff */
[----:B------:R-:W-:-:S03]  /*e510*/  @!P1 PRMT R159, RZ, 0x654, R159 ;  /* 0x00000654ff9f9816 */ /* 0x000fc6000000009f */
[----:B------:R1:W-:Y:S06]  /*e520*/  BAR.ARV R172, 0x100 ;  /* 0x000400ac0000751d */ /* 0x0003ec0000002000 */
[----:B------:R0:W-:Y:S01]  /*e530*/  @!P1 SYNCS.ARRIVE.TRANS64.RED.A1T0 RZ, [R159+URZ], RZ ;  /* 0x000000ff9fff99a7 */ /* 0x0001e2000810043f */
[----:B------:R-:W2:Y:S01]  /*e540*/  MUFU.EX2 R153, R202 ;  /* 0x000000ca00997308 */ /* 0x000ea20000000800 */
[----:B0-----:R-:W-:-:S07]  /*e550*/  VIADD R159, R168, 0x8 ;  /* 0x00000008a89f7836 */ /* 0x001fce0000000000 */
[----:B------:R-:W0:Y:S01]  /*e560*/  MUFU.EX2 R155, R155 ;  /* 0x0000009b009b7308 */ /* 0x000e220000000800 */
[----:B------:R-:W-:Y:S01]  /*e570*/  R2UR UR6, R158 ;  /* 0x000000009e0672ca */ /* 0x000fe200000e0000 */
[----:B------:R-:W3:Y:S01]  /*e580*/  LDL R168, [R1+0x14] ;  /* 0x0000140001a87983 */ /* 0x000ee20000100800 */
[----:B------:R4:W-:Y:S06]  /*e590*/  BAR.SYNC.DEFER_BLOCKING R159, 0x100 ;  /* 0x0004009f0000751d */ /* 0x0009ec0000010000 */
[----:B------:R-:W1:Y:S01]  /*e5a0*/  MUFU.EX2 R157, R157 ;  /* 0x0000009d009d7308 */ /* 0x000e620000000800 */
[C---:B--2---:R-:W-:Y:S01]  /*e5b0*/  FADD.FTZ R0, R153.reuse, R0 ;  /* 0x0000000099007221 */ /* 0x044fe20000010000 */
[----:B------:R-:W-:-:S03]  /*e5c0*/  F2FP.BF16.F32.PACK_AB R153, R153, R193 ;  /* 0x000000c19999723e */ /* 0x000fc600000010ff */
[----:B0-----:R-:W-:Y:S01]  /*e5d0*/  FADD.FTZ R0, R155, R0 ;  /* 0x000000009b007221 */ /* 0x001fe20000010000 */
[----:B-1----:R-:W-:-:S04]  /*e5e0*/  F2FP.BF16.F32.PACK_AB R155, R157, R155 ;  /* 0x0000009b9d9b723e */ /* 0x002fc800000010ff */
[----:B------:R-:W-:-:S06]  /*e5f0*/  WARPGROUP.ARRIVE ;  /* 0x00000000000079c5 */ /* 0x000fcc0000000000 */
[----:B------:R-:W-:Y:S01]  /*e600*/  HGMMA.64x256x16.F32.BF16 R24, R152, gdesc[UR4].tnspB, R24, gsb0 ;  /* 0x43e0000498187df0 */ /* 0x000fe20008001818 */
[----:B------:R-:W0:Y:S08]  /*e610*/  MUFU.EX2 R160, R160 ;  /* 0x000000a000a07308 */ /* 0x000e300000000800 */
[----:B------:R-:W1:Y:S08]  /*e620*/  MUFU.EX2 R161, R161 ;  /* 0x000000a100a17308 */ /* 0x000e700000000800 */
[----:B------:R-:W-:Y:S08]  /*e630*/  MUFU.EX2 R165, R165 ;  /* 0x000000a500a57308 */ /* 0x000ff00000000800 */
[----:B------:R-:W-:Y:S08]  /*e640*/  MUFU.EX2 R162, R162 ;  /* 0x000000a200a27308 */ /* 0x000ff00000000800 */
[----:B------:R-:W2:Y:S08]  /*e650*/  MUFU.EX2 R163, R163 ;  /* 0x000000a300a37308 */ /* 0x000eb00000000800 */
[----:B------:R-:W-:Y:S08]  /*e660*/  MUFU.EX2 R166, R166 ;  /* 0x000000a600a67308 */ /* 0x000ff00000000800 */
[----:B------:R-:W4:Y:S01]  /*e670*/  MUFU.EX2 R167, R167 ;  /* 0x000000a700a77308 */ /* 0x000f220000000800 */
[----:B0-----:R-:W-:-:S04]  /*e680*/  FADD.FTZ R3, R160, R3 ;  /* 0x00000003a0037221 */ /* 0x001fc80000010000 */
[----:B-1----:R-:W-:-:S03]  /*e690*/  FADD.FTZ R3, R161, R3 ;  /* 0x00000003a1037221 */ /* 0x002fc60000010000 */
[----:B------:R-:W-:Y:S08]  /*e6a0*/  MUFU.EX2 R215, R215 ;  /* 0x000000d700d77308 */ /* 0x000ff00000000800 */
[----:B------:R-:W-:Y:S08]  /*e6b0*/  MUFU.EX2 R169, R169 ;  /* 0x000000a900a97308 */ /* 0x000ff00000000800 */
[----:B------:R-:W-:Y:S01]  /*e6c0*/  MUFU.EX2 R173, R173 ;  /* 0x000000ad00ad7308 */ /* 0x000fe20000000800 */
[----:B------:R-:W-:-:S07]  /*e6d0*/  WARPGROUP.DEPBAR.LE gsb0, 0x0 ;  /* 0x00008000000079c5 */ /* 0x000fce0000010000 */
[----:B------:R-:W0:Y:S01]  /*e6e0*/  MUFU.EX2 R154, R164 ;  /* 0x000000a4009a7308 */ /* 0x000e220000000800 */
[----:B------:R-:W-:Y:S02]  /*e6f0*/  VIADD R152, R158, 0x80 ;  /* 0x000000809e987836 */ /* 0x000fe40000000000 */
[----:B------:R-:W-:-:S03]  /*e700*/  IMAD.MOV.U32 R153, RZ, RZ, 0x40000040 ;  /* 0x40000040ff997424 */ /* 0x000fc600078e00ff */
[----:B------:R-:W-:Y:S02]  /*e710*/  R2UR UR6, R152 ;  /* 0x00000000980672ca */ /* 0x000fe400000e0000 */
[----:B------:R-:W-:Y:S02]  /*e720*/  R2UR UR7, R153 ;  /* 0x00000000990772ca */ /* 0x000fe400000e0000 */
[----:B------:R-:W-:Y:S02]  /*e730*/  F2FP.BF16.F32.PACK_AB R152, R161, R160 ;  /* 0x000000a0a198723e */ /* 0x000fe400000010ff */
[----:B--2---:R-:W-:Y:S02]  /*e740*/  F2FP.BF16.F32.PACK_AB R153, R163, R162 ;  /* 0x000000a2a399723e */ /* 0x004fe400000010ff */
[----:B----4-:R-:W-:Y:S01]  /*e750*/  F2FP.BF16.F32.PACK_AB R155, R167, R166 ;  /* 0x000000a6a79b723e */ /* 0x010fe200000010ff */
[----:B0-----:R-:W-:Y:S01]  /*e760*/  FADD.FTZ R3, R154, R3 ;  /* 0x000000039a037221 */ /* 0x001fe20000010000 */
[----:B------:R-:W-:-:S04]  /*e770*/  F2FP.BF16.F32.PACK_AB R154, R165, R154 ;  /* 0x0000009aa59a723e */ /* 0x000fc800000010ff */
[----:B------:R-:W-:-:S06]  /*e780*/  WARPGROUP.ARRIVE ;  /* 0x00000000000079c5 */ /* 0x000fcc0000000000 */
[----:B------:R-:W-:Y:S01]  /*e790*/  HGMMA.64x256x16.F32.BF16 R24, R152, gdesc[UR4].tnspB, R24, gsb0 ;  /* 0x43e0000498187df0 */ /* 0x000fe20008001818 */
[----:B------:R-:W-:Y:S01]  /*e7a0*/  MUFU.EX2 R170, R170 ;  /* 0x000000aa00aa7308 */ /* 0x000fe20000000800 */
[----:B------:R-:W-:-:S07]  /*e7b0*/  FADD.FTZ R3, R165, R3 ;  /* 0x00000003a5037221 */ /* 0x000fce0000010000 */
[----:B------:R-:W0:Y:S08]  /*e7c0*/  MUFU.EX2 R171, R171 ;  /* 0x000000ab00ab7308 */ /* 0x000e300000000800 */
[----:B------:R-:W-:Y:S08]  /*e7d0*/  MUFU.EX2 R174, R174 ;  /* 0x000000ae00ae7308 */ /* 0x000ff00000000800 */
[----:B------:R-:W1:Y:S01]  /*e7e0*/  MUFU.EX2 R175, R175 ;  /* 0x000000af00af7308 */ /* 0x000e620000000800 */
[----:B------:R-:W-:-:S04]  /*e7f0*/  FADD.FTZ R3, R215, R3 ;  /* 0x00000003d7037221 */ /* 0x000fc80000010000 */
[----:B------:R-:W-:-:S03]  /*e800*/  FADD.FTZ R3, R169, R3 ;  /* 0x00000003a9037221 */ /* 0x000fc60000010000 */
[----:B------:R-:W-:Y:S08]  /*e810*/  MUFU.EX2 R176, R176 ;  /* 0x000000b000b07308 */ /* 0x000ff00000000800 */
[----:B------:R-:W-:Y:S08]  /*e820*/  MUFU.EX2 R177, R177 ;  /* 0x000000b100b17308 */ /* 0x000ff00000000800 */
[----:B------:R-:W-:Y:S08]  /*e830*/  MUFU.EX2 R181, R181 ;  /* 0x000000b500b57308 */ /* 0x000ff00000000800 */
[----:B------:R-:W-:Y:S08]  /*e840*/  MUFU.EX2 R178, R178 ;  /* 0x000000b200b27308 */ /* 0x000ff00000000800 */
[----:B------:R-:W-:Y:S08]  /*e850*/  MUFU.EX2 R179, R179 ;  /* 0x000000b300b37308 */ /* 0x000ff00000000800 */
[----:B------:R-:W-:Y:S01]  /*e860*/  MUFU.EX2 R182, R182 ;  /* 0x000000b600b67308 */ /* 0x000fe20000000800 */
[----:B------:R-:W-:-:S07]  /*e870*/  WARPGROUP.DEPBAR.LE gsb0, 0x0 ;  /* 0x00008000000079c5 */ /* 0x000fce0000010000 */
[----:B------:R-:W2:Y:S01]  /*e880*/  MUFU.EX2 R154, R156 ;  /* 0x0000009c009a7308 */ /* 0x000ea20000000800 */
[----:B------:R-:W-:Y:S02]  /*e890*/  VIADD R152, R158, 0x100 ;  /* 0x000001009e987836 */ /* 0x000fe40000000000 */
[----:B------:R-:W-:-:S03]  /*e8a0*/  IMAD.MOV.U32 R153, RZ, RZ, 0x40000040 ;  /* 0x40000040ff997424 */ /* 0x000fc600078e00ff */
[----:B------:R-:W-:Y:S02]  /*e8b0*/  R2UR UR6, R152 ;  /* 0x00000000980672ca */ /* 0x000fe400000e0000 */
[----:B------:R-:W-:Y:S02]  /*e8c0*/  R2UR UR7, R153 ;  /* 0x00000000990772ca */ /* 0x000fe400000e0000 */
[----:B------:R-:W-:Y:S02]  /*e8d0*/  F2FP.BF16.F32.PACK_AB R152, R169, R215 ;  /* 0x000000d7a998723e */ /* 0x000fe400000010ff */
[----:B0-----:R-:W-:Y:S02]  /*e8e0*/  F2FP.BF16.F32.PACK_AB R153, R171, R170 ;  /* 0x000000aaab99723e */ /* 0x001fe400000010ff */
[----:B-1----:R-:W-:Y:S01]  /*e8f0*/  F2FP.BF16.F32.PACK_AB R155, R175, R174 ;  /* 0x000000aeaf9b723e */ /* 0x002fe200000010ff */
[----:B--2---:R-:W-:Y:S01]  /*e900*/  FADD.FTZ R3, R154, R3 ;  /* 0x000000039a037221 */ /* 0x004fe20000010000 */
[----:B------:R-:W-:-:S04]  /*e910*/  F2FP.BF16.F32.PACK_AB R154, R173, R154 ;  /* 0x0000009aad9a723e */ /* 0x000fc800000010ff */
[----:B------:R-:W-:-:S06]  /*e920*/  WARPGROUP.ARRIVE ;  /* 0x00000000000079c5 */ /* 0x000fcc0000000000 */
[----:B------:R-:W-:Y:S01]  /*e930*/  HGMMA.64x256x16.F32.BF16 R24, R152, gdesc[UR4].tnspB, R24, gsb0 ;  /* 0x43e0000498187df0 */ /* 0x000fe20008001818 */
[----:B------:R-:W0:Y:S01]  /*e940*/  MUFU.EX2 R183, R183 ;  /* 0x000000b700b77308 */ /* 0x000e220000000800 */
[----:B------:R-:W-:-:S04]  /*e950*/  FADD.FTZ R3, R173, R3 ;  /* 0x00000003ad037221 */ /* 0x000fc80000010000 */
[----:B------:R-:W-:-:S04]  /*e960*/  FADD.FTZ R3, R176, R3 ;  /* 0x00000003b0037221 */ /* 0x000fc80000010000 */
[----:B------:R-:W-:Y:S01]  /*e970*/  FADD.FTZ R3, R177, R3 ;  /* 0x00000003b1037221 */ /* 0x000fe20000010000 */
[----:B------:R-:W-:Y:S08]  /*e980*/  MUFU.EX2 R184, R184 ;  /* 0x000000b800b87308 */ /* 0x000ff00000000800 */
[----:B------:R-:W-:Y:S08]  /*e990*/  MUFU.EX2 R185, R185 ;  /* 0x000000b900b97308 */ /* 0x000ff00000000800 */
[----:B------:R-:W-:Y:S08]  /*e9a0*/  MUFU.EX2 R189, R189 ;  /* 0x000000bd00bd7308 */ /* 0x000ff00000000800 */
[----:B------:R-:W-:Y:S08]  /*e9b0*/  MUFU.EX2 R186, R186 ;  /* 0x000000ba00ba7308 */ /* 0x000ff00000000800 */
[----:B------:R-:W-:Y:S08]  /*e9c0*/  MUFU.EX2 R187, R187 ;  /* 0x000000bb00bb7308 */ /* 0x000ff00000000800 */
[----:B------:R-:W-:Y:S08]  /*e9d0*/  MUFU.EX2 R190, R190 ;  /* 0x000000be00be7308 */ /* 0x000ff00000000800 */
[----:B------:R-:W-:Y:S01]  /*e9e0*/  MUFU.EX2 R191, R191 ;  /* 0x000000bf00bf7308 */ /* 0x000fe20000000800 */
[----:B------:R-:W-:-:S07]  /*e9f0*/  WARPGROUP.DEPBAR.LE gsb0, 0x0 ;  /* 0x00008000000079c5 */ /* 0x000fce0000010000 */
[----:B------:R-:W1:Y:S01]  /*ea00*/  MUFU.EX2 R154, R180 ;  /* 0x000000b4009a7308 */ /* 0x000e620000000800 */
[----:B------:R-:W-:Y:S02]  /*ea10*/  VIADD R152, R158, 0x180 ;  /* 0x000001809e987836 */ /* 0x000fe40000000000 */
[----:B------:R-:W-:-:S03]  /*ea20*/  IMAD.MOV.U32 R153, RZ, RZ, 0x40000040 ;  /* 0x40000040ff997424 */ /* 0x000fc600078e00ff */
[----:B------:R-:W-:Y:S02]  /*ea30*/  R2UR UR6, R152 ;  /* 0x00000000980672ca */ /* 0x000fe400000e0000 */
[----:B------:R-:W-:Y:S02]  /*ea40*/  R2UR UR7, R153 ;  /* 0x00000000990772ca */ /* 0x000fe400000e0000 */
[----:B------:R-:W-:Y:S02]  /*ea50*/  F2FP.BF16.F32.PACK_AB R152, R177, R176 ;  /* 0x000000b0b198723e */ /* 0x000fe400000010ff */
[----:B------:R-:W-:Y:S02]  /*ea60*/  F2FP.BF16.F32.PACK_AB R153, R179, R178 ;  /* 0x000000b2b399723e */ /* 0x000fe400000010ff */
[----:B0-----:R-:W-:Y:S01]  /*ea70*/  F2FP.BF16.F32.PACK_AB R155, R183, R182 ;  /* 0x000000b6b79b723e */ /* 0x001fe200000010ff */
[----:B-1----:R-:W-:Y:S01]  /*ea80*/  FADD.FTZ R3, R154, R3 ;  /* 0x000000039a037221 */ /* 0x002fe20000010000 */
[----:B------:R-:W-:-:S04]  /*ea90*/  F2FP.BF16.F32.PACK_AB R154, R181, R154 ;  /* 0x0000009ab59a723e */ /* 0x000fc800000010ff */
[----:B------:R-:W-:-:S06]  /*eaa0*/  WARPGROUP.ARRIVE ;  /* 0x00000000000079c5 */ /* 0x000fcc0000000000 */
[----:B------:R-:W-:Y:S01]  /*eab0*/  HGMMA.64x256x16.F32.BF16 R24, R152, gdesc[UR4].tnspB, R24, gsb0 ;  /* 0x43e0000498187df0 */ /* 0x000fe20008001818 */
        /* <DEDUP_REMOVED lines=8> */
[----:B------:R-:W-:Y:S01]  /*eb40*/  MUFU.EX2 R199, R199 ;  /* 0x000000c700c77308 */ /* 0x000fe20000000800 */
[----:B------:R-:W-:Y:S01]  /*eb50*/  IMAD.MOV.U32 R159, RZ, RZ, 0x40000040 ;  /* 0x40000040ff9f7424 */ /* 0x000fe200078e00ff */
[----:B------:R-:W-:-:S06]  /*eb60*/  WARPGROUP.DEPBAR.LE gsb0, 0x0 ;  /* 0x00008000000079c5 */ /* 0x000fcc0000010000 */
[----:B------:R-:W0:Y:S01]  /*eb70*/  MUFU.EX2 R154, R188 ;  /* 0x000000bc009a7308 */ /* 0x000e220000000800 */
[----:B------:R-:W-:Y:S02]  /*eb80*/  VIADD R152, R158, 0x200 ;  /* 0x000002009e987836 */ /* 0x000fe40000000000 */
[----:B------:R-:W-:-:S03]  /*eb90*/  IMAD.MOV.U32 R153, RZ, RZ, 0x40000040 ;  /* 0x40000040ff997424 */ /* 0x000fc600078e00ff */
[----:B------:R-:W-:Y:S02]  /*eba0*/  R2UR UR6, R152 ;  /* 0x00000000980672ca */ /* 0x000fe400000e0000 */
[----:B------:R-:W-:Y:S02]  /*ebb0*/  R2UR UR7, R153 ;  /* 0x00000000990772ca */ /* 0x000fe400000e0000 */
[----:B------:R-:W-:Y:S02]  /*ebc0*/  F2FP.BF16.F32.PACK_AB R152, R185, R184 ;  /* 0x000000b8b998723e */ /* 0x000fe400000010ff */
[----:B------:R-:W-:Y:S02]  /*ebd0*/  F2FP.BF16.F32.PACK_AB R153, R187, R186 ;  /* 0x000000babb99723e */ /* 0x000fe400000010ff */
[----:B------:R-:W-:Y:S01]  /*ebe0*/  F2FP.BF16.F32.PACK_AB R155, R191, R190 ;  /* 0x000000bebf9b723e */ /* 0x000fe200000010ff */
[----:B0-----:R-:W-:Y:S01]  /*ebf0*/  FADD.FTZ R3, R154, R3 ;  /* 0x000000039a037221 */ /* 0x001fe20000010000 */
[----:B------:R-:W-:-:S04]  /*ec00*/  F2FP.BF16.F32.PACK_AB R154, R189, R154 ;  /* 0x0000009abd9a723e */ /* 0x000fc800000010ff */
[----:B------:R-:W-:-:S06]  /*ec10*/  WARPGROUP.ARRIVE ;  /* 0x00000000000079c5 */ /* 0x000fcc0000000000 */
[----:B------:R-:W-:Y:S01]  /*ec20*/  HGMMA.64x256x16.F32.BF16 R24, R152, gdesc[UR4].tnspB, R24, gsb0 ;  /* 0x43e0000498187df0 */ /* 0x000fe20008001818 */
[----:B------:R-:W-:Y:S01]  /*ec30*/  FADD.FTZ R3, R189, R3 ;  /* 0x00000003bd037221 */ /* 0x000fe20000010000 */
[----:B------:R-:W-:Y:S01]  /*ec40*/  VIADD R158, R158, 0x280 ;  /* 0x000002809e9e7836 */ /* 0x000fe20000000000 */
[----:B------:R-:W-:-:S04]  /*ec50*/  R2UR UR7, R159 ;  /* 0x000000009f0772ca */ /* 0x000fc800000e0000 */
[----:B------:R-:W-:Y:S01]  /*ec60*/  R2UR UR6, R158 ;  /* 0x000000009e0672ca */ /* 0x000fe200000e0000 */
        /* <DEDUP_REMOVED lines=16> */
[----:B---3--:R-:W-:-:S03]  /*ed70*/  ISETP.GT.AND P2, PT, R200, R168, PT ;  /* 0x000000a8c800720c */ /* 0x008fc60003f44270 */
[----:B------:R-:W-:Y:S01]  /*ed80*/  FADD.FTZ R191, R191, R190 ;  /* 0x000000bebfbf7221 */ /* 0x000fe20000010000 */
[----:B------:R-:W-:Y:S01]  /*ed90*/  @!P1 VIADD R201, R201, 0x32460 ;  /* 0x00032460c9c99836 */ /* 0x000fe20000000000 */
[----:B------:R-:W-:Y:S02]  /*eda0*/  WARPGROUP.DEPBAR.LE gsb0, 0x0 ;  /* 0x00008000000079c5 */ /* 0x000fe40000010000 */
[----:B------:R-:W0:Y:S08]  /*edb0*/  MUFU.EX2 R152, R192 ;  /* 0x000000c000987308 */ /* 0x000e300000000800 */
[----:B------:R-:W1:Y:S01]  /*edc0*/  MUFU.EX2 R154, R196 ;  /* 0x000000c4009a7308 */ /* 0x000e620000000800 */
[----:B0-----:R-:W-:-:S04]  /*edd0*/  FADD.FTZ R3, R152, R3 ;  /* 0x0000000398037221 */ /* 0x001fc80000010000 */
[C---:B------:R-:W-:Y:S01]  /*ede0*/  FADD.FTZ R3, R214.reuse, R3 ;  /* 0x00000003d6037221 */ /* 0x040fe20000010000 */
[----:B------:R-:W-:Y:S02]  /*edf0*/  F2FP.BF16.F32.PACK_AB R152, R214, R152 ;  /* 0x00000098d698723e */ /* 0x000fe400000010ff */
[----:B------:R-:W-:Y:S01]  /*ee00*/  F2FP.BF16.F32.PACK_AB R153, R195, R194 ;  /* 0x000000c2c399723e */ /* 0x000fe200000010ff */
[----:B-1----:R-:W-:Y:S01]  /*ee10*/  FADD.FTZ R3, R154, R3 ;  /* 0x000000039a037221 */ /* 0x002fe20000010000 */
[----:B------:R-:W-:Y:S02]  /*ee20*/  F2FP.BF16.F32.PACK_AB R154, R197, R154 ;  /* 0x0000009ac59a723e */ /* 0x000fe400000010ff */
[----:B------:R-:W-:-:S04]  /*ee30*/  F2FP.BF16.F32.PACK_AB R155, R199, R198 ;  /* 0x000000c6c79b723e */ /* 0x000fc800000010ff */
[----:B------:R-:W-:-:S06]  /*ee40*/  WARPGROUP.ARRIVE ;  /* 0x00000000000079c5 */ /* 0x000fcc0000000000 */
[----:B------:R-:W-:Y:S01]  /*ee50*/  HGMMA.64x256x16.F32.BF16 R24, R152, gdesc[UR4].tnspB, R24, gsb0 ;  /* 0x43e0000498187df0 */ /* 0x000fe20008001818 */
[----:B------:R-:W-:Y:S01]  /*ee60*/  FADD.FTZ R194, R194, R191 ;  /* 0x000000bfc2c27221 */ /* 0x000fe20000010000 */
[----:B------:R-:W-:-:S03]  /*ee70*/  @!P1 PRMT R201, RZ, 0x654, R201 ;  /* 0x00000654ffc99816 */ /* 0x000fc600000000c9 */
[----:B------:R-:W-:-:S04]  /*ee80*/  FADD.FTZ R195, R195, R194 ;  /* 0x000000c2c3c37221 */ /* 0x000fc80000010000 */
[----:B------:R-:W-:Y:S01]  /*ee90*/  FADD.FTZ R0, R198, R195 ;  /* 0x000000c3c6007221 */ /* 0x000fe20000010000 */
[----:B------:R-:W-:Y:S01]  /*eea0*/  FADD.FTZ R3, R197, R3 ;  /* 0x00000003c5037221 */ /* 0x000fe20000010000 */
[----:B------:R-:W-:Y:S02]  /*eeb0*/  VIADD R200, R200, 0xffffffff ;  /* 0xffffffffc8c87836 */ /* 0x000fe40000000000 */
[----:B------:R-:W-:Y:S01]  /*eec0*/  FADD.FTZ R0, R199, R0 ;  /* 0x00000000c7007221 */ /* 0x000fe20000010000 */
[----:B------:R-:W-:Y:S02]  /*eed0*/  IMAD.MOV.U32 R202, RZ, RZ, R23 ;  /* 0x000000ffffca7224 */ /* 0x000fe400078e0017 */
[----:B------:R-:W-:Y:S01]  /*eee0*/  IMAD.MOV.U32 R203, RZ, RZ, R10 ;  /* 0x000000ffffcb7224 */ /* 0x000fe200078e000a */
[----:B------:R-:W-:Y:S02]  /*eef0*/  WARPGROUP.DEPBAR.LE gsb0, 0x0 ;  /* 0x00008000000079c5 */ /* 0x000fe40000010000 */
[----:B------:R1:W-:Y:S01]  /*ef00*/  @!P1 SYNCS.ARRIVE.TRANS64.RED.A1T0 RZ, [R201+URZ], RZ ;  /* 0x000000ffc9ff99a7 */ /* 0x0003e2000810043f */
[----:B------:R-:W-:Y:S05]  /*ef10*/  @P2 BRA `(.L_x_11676) ;  /* 0xffffffd0002c2947 */ /* 0x000fea000383ffff */
[----:B------:R-:W-:-:S07]  /*ef20*/  IMAD.MOV.U32 R214, RZ, RZ, R200 ;  /* 0x000000ffffd67224 */ /* 0x000fce00078e00c8 */
.L_x_11666:
[----:B------:R-:W-:-:S13]  /*ef30*/  ISETP.GE.AND P2, PT, R214, RZ, PT ;  /* 0x000000ffd600720c */ /* 0x000fda0003f46270 */
[----:B------:R-:W-:Y:S05]  /*ef40*/  @!P2 BRA `(.L_x_11677) ;  /* 0x0000002400e4a947 */ /* 0x000fea0003800000 */
[----:B-1----:R-:W-:Y:S02]  /*ef50*/  IMAD.MOV.U32 R201, RZ, RZ, R23 ;  /* 0x000000ffffc97224 */ /* 0x002fe400078e0017 */
[----:B------:R-:W-:-:S07]  /*ef60*/  IMAD.MOV.U32 R202, RZ, RZ, R10 ;  /* 0x000000ffffca7224 */ /* 0x000fce00078e000a */
.L_x_11687:
[----:B------:R-:W-:Y:S01]  /*ef70*/  VIADD R2, R2, 0x1 ;  /* 0x0000000102027836 */ /* 0x000fe20000000000 */
[----:B------:R-:W-:Y:S05]  /*ef80*/  YIELD ;  /* 0x0000000000007946 */ /* 0x000fea0003800000 */
[----:B------:R-:W-:-:S04]  /*ef90*/  ISETP.NE.AND P2, PT, R2, 0x2, PT ;  /* 0x000000020200780c */ /* 0x000fc80003f45270 */
[----:B------:R-:W-:Y:S02]  /*efa0*/  SEL R10, RZ, 0x1, P2 ;  /* 0x00000001ff0a7807 */ /* 0x000fe40001000000 */
[----:B------:R-:W-:Y:S02]  /*efb0*/  SEL R2, R2, RZ, P2 ;  /* 0x000000ff02027207 */ /* 0x000fe40001000000 */
[----:B------:R-:W-:Y:S01]  /*efc0*/  LOP3.LUT R19, R19, R10, RZ, 0x3c, !PT ;  /* 0x0000000a13137212 */ /* 0x000fe200078e3cff */
[----:B--2---:R-:W-:Y:S06]  /*efd0*/  @!P0 BRA `(.L_x_11678) ;  /* 0x0000000000048947 */ /* 0x004fec0003800000 */
[----:B------:R-:W-:Y:S01]  /*efe0*/  BPT.TRAP 0x1 ;  /* 0x000000040000795c */ /* 0x000fe20000300000 */
.L_x_11678:
[----:B------:R-:W-:Y:S01]  /*eff0*/  IMAD R215, R2, 0x8, R17 ;  /* 0x0000000802d77824 */ /* 0x000fe200078e0211 */
[----:B------:R-:W-:-:S04]  /*f000*/  SHF.L.U32 R10, R19, 0x1f, RZ ;  /* 0x0000001f130a7819 */ /* 0x000fc800000006ff */
[----:B------:R1:W2:Y:S01]  /*f010*/  SYNCS.PHASECHK.TRANS64.TRYWAIT P2, [R215+URZ+0x32430], R10 ;  /* 0x0324300ad70075a7 */ /* 0x0002a2000804017f */
[----:B------:R-:W-:Y:S05]  /*f020*/  @!P0 BRA `(.L_x_11679) ;  /* 0x0000000000048947 */ /* 0x000fea0003800000 */
[----:B------:R-:W-:Y:S01]  /*f030*/  BPT.TRAP 0x1 ;  /* 0x000000040000795c */ /* 0x000fe20000300000 */
.L_x_11679:
[----:B------:R-:W3:Y:S01]  /*f040*/  LDL R11, [R1+0x8] ;  /* 0x00000800010b7983 */ /* 0x000ee20000100800 */
[----:B------:R-:W-:Y:S02]  /*f050*/  IMAD.MOV.U32 R157, RZ, RZ, 0x40000040 ;  /* 0x40000040ff9d7424 */ /* 0x000fe400078e00ff */
[----:B---3--:R-:W-:Y:S01]  /*f060*/  IMAD R156, R2, 0x300, R11 ;  /* 0x00000300029c7824 */ /* 0x008fe200078e020b */
[----:B--2---:R-:W-:Y:S06]  /*f070*/  @P2 BRA `(.L_x_11680) ;  /* 0x0000000000082947 */ /* 0x004fec0003800000 */
[----:B------:R-:W2:Y:S02]  /*f080*/  SYNCS.PHASECHK.TRANS64.TRYWAIT P2, [R215+URZ+0x32430], R10 ;  /* 0x0324300ad70075a7 */ /* 0x000ea4000804017f */
[----:B--2---:R-:W-:Y:S05]  /*f090*/  @!P2 BRA `(.L_x_11681) ;  /* 0x000000c400bca947 */ /* 0x004fea0003800000 */
.L_x_11680:
        /* <DEDUP_REMOVED lines=37> */
.L_x_11682:
[----:B------:R0:W3:Y:S01]  /*f2f0*/  SYNCS.PHASECHK.TRANS64.TRYWAIT P2, [R215+URZ+0x32450], R10 ;  /* 0x0324500ad70075a7 */ /* 0x0000e2000804017f */
[----:B------:R-:W-:Y:S05]  /*f300*/  @!P0 BRA `(.L_x_11683) ;  /* 0x0000000000048947 */ /* 0x000fea0003800000 */
[----:B------:R-:W-:Y:S01]  /*f310*/  BPT.TRAP 0x1 ;  /* 0x000000040000795c */ /* 0x000fe20000300000 */
.L_x_11683:
[----:B------:R-:W-:Y:S04]  /*f320*/  BSSY B0, `(.L_x_11684) ;  /* 0x0000004000007945 */ /* 0x000fe80003800000 */
[----:B---3--:R-:W-:Y:S05]  /*f330*/  @P2 BRA `(.L_x_11685) ;  /* 0x0000000000082947 */ /* 0x008fea0003800000 */
[----:B------:R-:W3:Y:S02]  /*f340*/  SYNCS.PHASECHK.TRANS64.TRYWAIT P2, [R215+URZ+0x32450], R10 ;  /* 0x0324500ad70075a7 */ /* 0x000ee4000804017f */
[----:B---3--:R-:W-:Y:S05]  /*f350*/  @!P2 BRA `(.L_x_11686) ;  /* 0x000000c40020a947 */ /* 0x008fea0003800000 */
.L_x_11685:
[----:B------:R-:W-:Y:S05]  /*f360*/  BSYNC B0 ;  /* 0x0000000000007941 */ /* 0x000fea0003800000 */
.L_x_11684:
[----:B------:R-:W-:Y:S05]  /*f370*/  WARPSYNC.ALL ;  /* 0x0000000000007948 */ /* 0x000fea0003800000 */
[----:B------:R-:W0:Y:S01]  /*f380*/  LDL R23, [R1+0xc] ;  /* 0x00000c0001177983 */ /* 0x000e220000100800 */
[----:B------:R-:W-:Y:S01]  /*f390*/  IMAD.MOV.U32 R11, RZ, RZ, 0x40000040 ;  /* 0x40000040ff0b7424 */ /* 0x000fe200078e00ff */
[----:B------:R-:W-:Y:S01]  /*f3a0*/  R2UR UR4, R4 ;  /* 0x00000000040472ca */ /* 0x000fe200000e0000 */
[----:B------:R-:W-:Y:S01]  /*f3b0*/  WARPGROUP.ARRIVE ;  /* 0x00000000000079c5 */ /* 0x000fe20000000000 */
[----:B------:R-:W-:Y:S01]  /*f3c0*/  R2UR UR5, R5 ;  /* 0x00000000050572ca */ /* 0x000fe200000e0000 */
[----:B------:R-:W-:Y:S01]  /*f3d0*/  IMAD.MOV.U32 R225, RZ, RZ, 0x40000040 ;  /* 0x40000040ffe17424 */ /* 0x000fe200078e00ff */
[----:B------:R-:W-:Y:S01]  /*f3e0*/  R2UR UR7, R11 ;  /* 0x000000000b0772ca */ /* 0x000fe200000e0000 */
[----:B0123--:R-:W-:-:S04]  /*f3f0*/  IMAD R10, R2, 0xc00, R23 ;  /* 0x00000c00020a7824 */ /* 0x00ffc800078e0217 */
[C---:B------:R-:W-:Y:S01]  /*f400*/  VIADD R224, R10.reuse, 0x2 ;  /* 0x000000020ae07836 */ /* 0x040fe20000000000 */
[----:B------:R-:W-:-:S13]  /*f410*/  R2UR UR6, R10 ;  /* 0x000000000a0672ca */ /* 0x000fda00000e0000 */
[----:B------:R-:W-:Y:S01]  /*f420*/  HGMMA.64x96x16.F32.BF16 R152, gdesc[UR4], R152, gsb0 ;  /* 0x01600000049879f0 */ /* 0x000fe20008001898 */
[----:B------:R-:W-:Y:S01]  /*f430*/  R2UR UR6, R224 ;  /* 0x00000000e00672ca */ /* 0x000fe200000e0000 */
[----:B------:R-:W-:Y:S01]  /*f440*/  VIADD R224, R10, 0x4 ;  /* 0x000000040ae07836 */ /* 0x000fe20000000000 */
[----:B------:R-:W-:Y:S01]  /*f450*/  R2UR UR7, R225 ;  /* 0x00000000e10772ca */ /* 0x000fe200000e0000 */
[----:B------:R-:W-:Y:S01]  /*f460*/  IMAD.MOV.U32 R225, RZ, RZ, 0x40000040 ;  /* 0x40000040ffe17424 */ /* 0x000fe200078e00ff */
[----:B------:R-:W-:Y:S02]  /*f470*/  R2UR UR4, R230 ;  /* 0x00000000e60472ca */ /* 0x000fe400000e0000 */
[----:B------:R-:W-:Y:S01]  /*f480*/  R2UR UR5, R231 ;  /* 0x00000000e70572ca */ /* 0x000fe200000e0000 */
[----:B------:R-:W-:Y:S02]  /*f490*/  WARPGROUP.DEPBAR.LE gsb0, 0x0 ;  /* 0x00008000000079c5 */ /* 0x000fe40000010000 */
[----:B------:R-:W-:-:S10]  /*f4a0*/  WARPGROUP.ARRIVE ;  /* 0x00000000000079c5 */ /* 0x000fd40000000000 */
        /* <DEDUP_REMOVED lines=109> */
[----:B------:R-:W-:Y:S02]  /*fb80*/  R2UR UR6, R224 ;  /* 0x00000000e00672ca */ /* 0x000fe400000e0000 */
[----:B------:R-:W-:Y:S02]  /*fb90*/  R2UR UR7, R225 ;  /* 0x00000000e10772ca */ /* 0x000fe400000e0000 */
[----:B------:R-:W-:Y:S01]  /*fba0*/  R2UR UR4, R8 ;  /* 0x00000000080472ca */ /* 0x000fe200000e0000 */
[----:B------:R-:W-:Y:S01]  /*fbb0*/  VIADD R10, R10, 0x906 ;  /* 0x000009060a0a7836 */ /* 0x000fe20000000000 */
[----:B------:R-:W-:Y:S01]  /*fbc0*/  R2UR UR5, R9 ;  /* 0x00000000090572ca */ /* 0x000fe200000e0000 */
[----:B------:R-:W-:Y:S01]  /*fbd0*/  IMAD.MOV.U32 R11, RZ, RZ, 0x40000040 ;  /* 0x40000040ff0b7424 */ /* 0x000fe200078e00ff */
[----:B------:R-:W2:Y:S01]  /*fbe0*/  LDL R225, [R1+0x4] ;  /* 0x0000040001e17983 */ /* 0x000ea20000100800 */
[----:B------:R-:W-:-:S02]  /*fbf0*/  WARPGROUP.DEPBAR.LE gsb0, 0x0 ;  /* 0x00008000000079c5 */ /* 0x000fc40000010000 */
        /* <DEDUP_REMOVED lines=35> */
[----:B0-----:R-:W-:-:S05]  /*fe30*/  FMNMX.FTZ R10, R10, R11, !PT ;  /* 0x0000000b0a0a7209 */ /* 0x001fca0007810000 */
[----:B------:R-:W0:Y:S02]  /*fe40*/  SHFL.BFLY PT, R11, R10, 0x1, 0x1f ;  /* 0x0c201f000a0b7f89 */ /* 0x000e2400000e0000 */
[----:B0-----:R-:W-:Y:S02]  /*fe50*/  FMNMX.FTZ R10, R10, R11, !PT ;  /* 0x0000000b0a0a7209 */ /* 0x001fe40007810000 */
[----:B------:R-:W0:Y:S03]  /*fe60*/  LDC R11, c[0x0][0xa80] ;  /* 0x0002a000ff0b7b82 */ /* 0x000e260000000800 */
[C---:B------:R-:W-:Y:S01]  /*fe70*/  FADD.FTZ R202, -R10.reuse, R202 ;  /* 0x000000ca0aca7221 */ /* 0x040fe20000010100 */
[----:B0-----:R-:W-:-:S04]  /*fe80*/  FMUL.FTZ R200, R10, R11 ;  /* 0x0000000b0ac87220 */ /* 0x001fc80000410000 */
[-CC-:B------:R-:W-:Y:S01]  /*fe90*/  FFMA.FTZ R23, R156, R11.reuse, -R200.reuse ;  /* 0x0000000b9c177223 */ /* 0x180fe200000108c8 */
[-CC-:B------:R-:W-:Y:S01]  /*fea0*/  FFMA.FTZ R156, R172, R11.reuse, -R200.reuse ;  /* 0x0000000bac9c7223 */ /* 0x180fe200000108c8 */
[-CC-:B------:R-:W-:Y:S01]  /*feb0*/  FFMA.FTZ R152, R152, R11.reuse, -R200.reuse ;  /* 0x0000000b98987223 */ /* 0x180fe200000108c8 */
[-C--:B------:R-:W-:Y:S01]  /*fec0*/  FMUL.FTZ R172, R202, R11.reuse ;  /* 0x0000000bcaac7220 */ /* 0x080fe20000410000 */
[-CC-:B------:R-:W-:Y:S01]  /*fed0*/  FFMA.FTZ R153, R153, R11.reuse, -R200.reuse ;  /* 0x0000000b99997223 */ /* 0x180fe200000108c8 */
[----:B------:R-:W-:-:S03]  /*fee0*/  FFMA.FTZ R157, R157, R11, -R200 ;  /* 0x0000000b9d9d7223 */ /* 0x000fc600000108c8 */
[----:B------:R-:W-:Y:S08]  /*fef0*/  MUFU.EX2 R152, R152 ;  /* 0x0000009800987308 */ /* 0x000ff00000000800 */
[----:B------:R-:W0:Y:S08]  /*ff00*/  MUFU.EX2 R172, R172 ;  /* 0x000000ac00ac7308 */ /* 0x000e300000000800 */
[----:B------:R-:W1:Y:S08]  /*ff10*/  MUFU.EX2 R153, R153 ;  /* 0x0000009900997308 */ /* 0x000e700000000800 */
[----:B------:R-:W3:Y:S08]  /*ff20*/  MUFU.EX2 R23, R23 ;  /* 0x0000001700177308 */ /* 0x000ef00000000800 */
[----:B------:R-:W4:Y:S01]  /*ff30*/  MUFU.EX2 R157, R157 ;  /* 0x0000009d009d7308 */ /* 0x000f220000000800 */
[----:B0-----:R-:W-:-:S04]  /*ff40*/  FFMA.FTZ R3, R172, R3, R152 ;  /* 0x00000003ac037223 */ /* 0x001fc80000010098 */
[----:B-1----:R-:W-:-:S04]  /*ff50*/  FADD.FTZ R3, R153, R3 ;  /* 0x0000000399037221 */ /* 0x002fc80000010000 */
[----:B---3--:R-:W-:Y:S01]  /*ff60*/  FADD.FTZ R3, R23, R3 ;  /* 0x0000000317037221 */ /* 0x008fe20000010000 */
[----:B----4-:R-:W-:Y:S02]  /*ff70*/  F2FP.BF16.F32.PACK_AB R202, R157, R23 ;  /* 0x000000179dca723e */ /* 0x010fe400000010ff */
        /* <DEDUP_REMOVED lines=23> */
[----:B------:R-:W-:-:S03]  /*100f0*/  FFMA.FTZ R160, R160, R11, -R200 ;  /* 0x0000000ba0a07223 */ /* 0x000fc600000108c8 */
[----:B------:R-:W-:Y:S01]  /*10100*/  FMNMX.FTZ R23, R199, R23, !PT ;  /* 0x00000017c7177209 */ /* 0x000fe20007810000 */
        /* <DEDUP_REMOVED lines=18> */
[----:B------:R-:W-:-:S02]  /*10230*/  F2FP.BF16.F32.PACK_AB R200, R153, R152 ;  /* 0x0000009899c8723e */ /* 0x000fc400000010ff */
[----:B------:R-:W0:Y:S02]  /*10240*/  SHFL.BFLY PT, R152, R23, 0x2, 0x1f ;  /* 0x0c401f0017987f89 */ /* 0x000e2400000e0000 */
[----:B0-----:R-:W-:-:S05]  /*10250*/  FMNMX.FTZ R23, R23, R152, !PT ;  /* 0x0000009817177209 */ /* 0x001fca0007810000 */
[----:B------:R-:W0:Y:S01]  /*10260*/  SHFL.BFLY PT, R152, R23, 0x1, 0x1f ;  /* 0x0c201f0017987f89 */ /* 0x000e2200000e0000 */
[----:B------:R-:W-:Y:S01]  /*10270*/  FADD.FTZ R3, R157, R3 ;  /* 0x000000039d037221 */ /* 0x000fe20000010000 */
[----:B0-----:R-:W-:-:S05]  /*10280*/  FMNMX.FTZ R23, R23, R152, !PT ;  /* 0x0000009817177209 */ /* 0x001fca0007810000 */
[----:B------:R-:W-:-:S04]  /*10290*/  FMUL.FTZ R152, R23, R11 ;  /* 0x0000000b17987220 */ /* 0x000fc80000410000 */
[-CC-:B------:R-:W-:Y:S01]  /*102a0*/  FFMA.FTZ R157, R170, R11.reuse, -R152.reuse ;  /* 0x0000000baa9d7223 */ /* 0x180fe20000010898 */
[----:B--2---:R-:W-:Y:S02]  /*102b0*/  IMAD R170, R2, 0xc00, R225 ;  /* 0x00000c0002aa7824 */ /* 0x004fe400078e02e1 */
[----:B------:R-:W0:Y:S01]  /*102c0*/  S2R R225, SR_TID.X ;  /* 0x0000000000e17919 */ /* 0x000e220000002100 */
[----:B------:R-:W-:Y:S01]  /*102d0*/  FADD.FTZ R201, -R23, R201 ;  /* 0x000000c917c97221 */ /* 0x000fe20000010100 */
[-CC-:B------:R-:W-:Y:S01]  /*102e0*/  FFMA.FTZ R154, R154, R11.reuse, -R152.reuse ;  /* 0x0000000b9a9a7223 */ /* 0x180fe20000010898 */
[-C--:B------:R-:W-:Y:S02]  /*102f0*/  FFMA.FTZ R155, R155, R11.reuse, -R152 ;  /* 0x0000000b9b9b7223 */ /* 0x080fe40000010898 */
[----:B------:R-:W-:-:S03]  /*10300*/  FMUL.FTZ R201, R201, R11 ;  /* 0x0000000bc9c97220 */ /* 0x000fc60000410000 */
[----:B------:R-:W-:Y:S08]  /*10310*/  MUFU.EX2 R154, R154 ;  /* 0x0000009a009a7308 */ /* 0x000ff00000000800 */
[----:B------:R-:W1:Y:S08]  /*10320*/  MUFU.EX2 R203, R201 ;  /* 0x000000c900cb7308 */ /* 0x000e700000000800 */
        /* <DEDUP_REMOVED lines=9> */
[----:B-1----:R-:W-:Y:S01]  /*103c0*/  FFMA.FTZ R0, R203, R0, R154 ;  /* 0x00000000cb007223 */ /* 0x002fe2000001009a */
[-CC-:B------:R-:W-:Y:S01]  /*103d0*/  FFMA.FTZ R175, R175, R11.reuse, -R152.reuse ;  /* 0x0000000bafaf7223 */ /* 0x180fe20000010898 */
[-CC-:B------:R-:W-:Y:S01]  /*103e0*/  FFMA.FTZ R178, R178, R11.reuse, -R152.reuse ;  /* 0x0000000bb2b27223 */ /* 0x180fe20000010898 */
[-CC-:B------:R-:W-:Y:S01]  /*103f0*/  FFMA.FTZ R179, R179, R11.reuse, -R152.reuse ;  /* 0x0000000bb3b37223 */ /* 0x180fe20000010898 */
[-CC-:B------:R-:W-:Y:S01]  /*10400*/  FFMA.FTZ R182, R182, R11.reuse, -R152.reuse ;  /* 0x0000000bb6b67223 */ /* 0x180fe20000010898 */
[-CC-:B------:R-:W-:Y:S01]  /*10410*/  FFMA.FTZ R183, R183, R11.reuse, -R152.reuse ;  /* 0x0000000bb7b77223 */ /* 0x180fe20000010898 */
[-CC-:B------:R-:W-:Y:S01]  /*10420*/  FFMA.FTZ R186, R186, R11.reuse, -R152.reuse ;  /* 0x0000000bbaba7223 */ /* 0x180fe20000010898 */
[-CC-:B------:R-:W-:Y:S01]  /*10430*/  FFMA.FTZ R187, R187, R11.reuse, -R152.reuse ;  /* 0x0000000bbbbb7223 */ /* 0x180fe20000010898 */
[----:B--2---:R-:W-:Y:S01]  /*10440*/  F2FP.BF16.F32.PACK_AB R201, R155, R154 ;  /* 0x0000009a9bc9723e */ /* 0x004fe200000010ff */
[-CC-:B------:R-:W-:Y:S01]  /*10450*/  FFMA.FTZ R190, R190, R11.reuse, -R152.reuse ;  /* 0x0000000bbebe7223 */ /* 0x180fe20000010898 */
[-CC-:B------:R-:W-:Y:S01]  /*10460*/  FFMA.FTZ R191, R191, R11.reuse, -R152.reuse ;  /* 0x0000000bbfbf7223 */ /* 0x180fe20000010898 */
[-CC-:B------:R-:W-:Y:S01]  /*10470*/  FFMA.FTZ R194, R194, R11.reuse, -R152.reuse ;  /* 0x0000000bc2c27223 */ /* 0x180fe20000010898 */
[-CC-:B------:R-:W-:Y:S01]  /*10480*/  FFMA.FTZ R195, R195, R11.reuse, -R152.reuse ;  /* 0x0000000bc3c37223 */ /* 0x180fe20000010898 */
[-CC-:B------:R-:W-:Y:S01]  /*10490*/  FFMA.FTZ R198, R198, R11.reuse, -R152.reuse ;  /* 0x0000000bc6c67223 */ /* 0x180fe20000010898 */
[----:B------:R-:W-:Y:S01]  /*104a0*/  FFMA.FTZ R199, R199, R11, -R152 ;  /* 0x0000000bc7c77223 */ /* 0x000fe20000010898 */
[----:B0-----:R-:W-:Y:S01]  /*104b0*/  SHF.R.U32.HI R154, RZ, 0x7, R225 ;  /* 0x00000007ff9a7819 */ /* 0x001fe200000116e1 */
[----:B------:R-:W-:-:S02]  /*104c0*/  @!P1 VIADD R152, R215, 0x32440 ;  /* 0x00032440d7989836 */ /* 0x000fc40000000000 */
        /* <DEDUP_REMOVED lines=68> */
[----:B------:R-:W-:Y:S02]  /*10910*/  IMAD.MOV.U32 R171, RZ, RZ, 0x40000040 ;  /* 0x40000040ffab7424 */ /* 0x000fe400078e00ff */
[----:B0-----:R-:W-:-:S03]  /*10920*/  VIADD R152, R154, 0x8 ;  /* 0x000000089a987836 */ /* 0x001fc60000000000 */
[----:B------:R-:W-:Y:S01]  /*10930*/  R2UR UR7, R171 ;  /* 0x00000000ab0772ca */ /* 0x000fe200000e0000 */
[----:B------:R-:W-:Y:S01]  /*10940*/  MUFU.EX2 R158, R158 ;  /* 0x0000009e009e7308 */ /* 0x000fe20000000800 */
[----:B------:R0:W-:Y:S07]  /*10950*/  BAR.SYNC.DEFER_BLOCKING R152, 0x100 ;  /* 0x000400980000751d */ /* 0x0001ee0000010000 */
[----:B------:R-:W1:Y:S01]  /*10960*/  MUFU.EX2 R171, R153 ;  /* 0x0000009900ab7308 */ /* 0x000e620000000800 */
        /* <DEDUP_REMOVED lines=65> */
[----:B-1----:R-:W-:-:S05]  /*10d80*/  F2FP.BF16.F32.PACK_AB R203, R171, R158 ;  /* 0x0000009eabcb723e */ /* 0x002fca00000010ff */
[----:B------:R-:W-:-:S06]  /*10d90*/  WARPGROUP.ARRIVE ;  /* 0x00000000000079c5 */ /* 0x000fcc0000000000 */
[----:B------:R-:W-:Y:S01]  /*10da0*/  HGMMA.64x256x16.F32.BF16 R24, R200, gdesc[UR4].tnspB, R24, gsb0 ;  /* 0x43e00004c8187df0 */ /* 0x000fe20008001818 */
[----:B------:R-:W1:Y:S08]  /*10db0*/  MUFU.EX2 R160, R160 ;  /* 0x000000a000a07308 */ /* 0x000e700000000800 */
[----:B------:R-:W3:Y:S08]  /*10dc0*/  MUFU.EX2 R161, R161 ;  /* 0x000000a100a17308 */ /* 0x000ef00000000800 */
[----:B------:R-:W4:Y:S08]  /*10dd0*/  MUFU.EX2 R154, R164 ;  /* 0x000000a4009a7308 */ /* 0x000f300000000800 */
[----:B------:R-:W2:Y:S01]  /*10de0*/  MUFU.EX2 R165, R165 ;  /* 0x000000a500a57308 */ /* 0x000ea20000000800 */
[----:B-1----:R-:W-:Y:S01]  /*10df0*/  FADD.FTZ R3, R160, R3 ;  /* 0x00000003a0037221 */ /* 0x002fe20000010000 */
[----:B0-----:R-:W-:-:S02]  /*10e00*/  VIADD R152, R170, 0x80 ;  /* 0x00000080aa987836 */ /* 0x001fc40000000000 */
[----:B------:R-:W-:Y:S02]  /*10e10*/  IMAD.MOV.U32 R153, RZ, RZ, 0x40000040 ;  /* 0x40000040ff997424 */ /* 0x000fe400078e00ff */
[----:B---3--:R-:W-:Y:S01]  /*10e20*/  FADD.FTZ R3, R161, R3 ;  /* 0x00000003a1037221 */ /* 0x008fe20000010000 */
[----:B------:R-:W-:Y:S02]  /*10e30*/  R2UR UR6, R152 ;  /* 0x00000000980672ca */ /* 0x000fe400000e0000 */
[----:B------:R-:W-:Y:S01]  /*10e40*/  R2UR UR7, R153 ;  /* 0x00000000990772ca */ /* 0x000fe200000e0000 */
[----:B------:R-:W-:Y:S01]  /*10e50*/  FADD.FTZ R0, R155, R0 ;  /* 0x000000009b007221 */ /* 0x000fe20000010000 */
[----:B----4-:R-:W-:Y:S01]  /*10e60*/  FADD.FTZ R3, R154, R3 ;  /* 0x000000039a037221 */ /* 0x010fe20000010000 */
[----:B------:R-:W-:Y:S02]  /*10e70*/  F2FP.BF16.F32.PACK_AB R152, R161, R160 ;  /* 0x000000a0a198723e */ /* 0x000fe400000010ff */
[----:B--2---:R-:W-:Y:S01]  /*10e80*/  F2FP.BF16.F32.PACK_AB R154, R165, R154 ;  /* 0x0000009aa59a723e */ /* 0x004fe200000010ff */
[----:B------:R-:W-:Y:S01]  /*10e90*/  MUFU.EX2 R168, R168 ;  /* 0x000000a800a87308 */ /* 0x000fe20000000800 */
[----:B------:R-:W-:-:S07]  /*10ea0*/  FADD.FTZ R0, R158, R0 ;  /* 0x000000009e007221 */ /* 0x000fce0000010000 */
[----:B------:R-:W-:Y:S01]  /*10eb0*/  MUFU.EX2 R169, R169 ;  /* 0x000000a900a97308 */ /* 0x000fe20000000800 */
[----:B------:R-:W-:-:S07]  /*10ec0*/  FADD.FTZ R3, R165, R3 ;  /* 0x00000003a5037221 */ /* 0x000fce0000010000 */
[----:B------:R-:W-:Y:S08]  /*10ed0*/  MUFU.EX2 R158, R156 ;  /* 0x0000009c009e7308 */ /* 0x000ff00000000800 */
[----:B------:R-:W-:Y:S08]  /*10ee0*/  MUFU.EX2 R173, R173 ;  /* 0x000000ad00ad7308 */ /* 0x000ff00000000800 */
[----:B------:R-:W-:Y:S01]  /*10ef0*/  MUFU.EX2 R174, R174 ;  /* 0x000000ae00ae7308 */ /* 0x000fe20000000800 */
[----:B------:R-:W-:-:S07]  /*10f00*/  WARPGROUP.DEPBAR.LE gsb0, 0x0 ;  /* 0x00008000000079c5 */ /* 0x000fce0000010000 */
[----:B------:R-:W-:Y:S08]  /*10f10*/  MUFU.EX2 R203, R162 ;  /* 0x000000a200cb7308 */ /* 0x000ff00000000800 */
[----:B------:R-:W0:Y:S08]  /*10f20*/  MUFU.EX2 R202, R163 ;  /* 0x000000a300ca7308 */ /* 0x000e300000000800 */
[----:B------:R-:W-:Y:S08]  /*10f30*/  MUFU.EX2 R201, R166 ;  /* 0x000000a600c97308 */ /* 0x000ff00000000800 */
[----:B------:R-:W1:Y:S01]  /*10f40*/  MUFU.EX2 R200, R167 ;  /* 0x000000a700c87308 */ /* 0x000e620000000800 */
[----:B0-----:R-:W-:-:S02]  /*10f50*/  F2FP.BF16.F32.PACK_AB R153, R202, R203 ;  /* 0x000000cbca99723e */ /* 0x001fc400000010ff */
[----:B-1----:R-:W-:-:S04]  /*10f60*/  F2FP.BF16.F32.PACK_AB R155, R200, R201 ;  /* 0x000000c9c89b723e */ /* 0x002fc800000010ff */
[----:B------:R-:W-:-:S06]  /*10f70*/  WARPGROUP.ARRIVE ;  /* 0x00000000000079c5 */ /* 0x000fcc0000000000 */
[----:B------:R-:W-:Y:S01]  /*10f80*/  HGMMA.64x256x16.F32.BF16 R24, R152, gdesc[UR4].tnspB, R24, gsb0 ;  /* 0x43e0000498187df0 */ /* 0x000fe20008001818 */
[----:B------:R-:W-:Y:S01]  /*10f90*/  MUFU.EX2 R175, R175 ;  /* 0x000000af00af7308 */ /* 0x000fe20000000800 */
[----:B------:R-:W-:-:S04]  /*10fa0*/  FADD.FTZ R3, R168, R3 ;  /* 0x00000003a8037221 */ /* 0x000fc80000010000 */
[C---:B------:R-:W-:Y:S01]  /*10fb0*/  FADD.FTZ R3, R169.reuse, R3 ;  /* 0x00000003a9037221 */ /* 0x040fe20000010000 */
[----:B------:R-:W-:-:S03]  /*10fc0*/  F2FP.BF16.F32.PACK_AB R156, R169, R168 ;  /* 0x000000a8a99c723e */ /* 0x000fc600000010ff */
[----:B------:R-:W-:Y:S01]  /*10fd0*/  FADD.FTZ R3, R158, R3 ;  /* 0x000000039e037221 */ /* 0x000fe20000010000 */
[C---:B------:R-:W-:Y:S01]  /*10fe0*/  F2FP.BF16.F32.PACK_AB R158, R173.reuse, R158 ;  /* 0x0000009ead9e723e */ /* 0x040fe200000010ff */
[----:B------:R-:W0:Y:S08]  /*10ff0*/  MUFU.EX2 R160, R176 ;  /* 0x000000b000a07308 */ /* 0x000e300000000800 */
[----:B------:R-:W1:Y:S01]  /*11000*/  MUFU.EX2 R177, R177 ;  /* 0x000000b100b17308 */ /* 0x000e620000000800 */
[----:B------:R-:W-:-:S07]  /*11010*/  FADD.FTZ R3, R173, R3 ;  /* 0x00000003ad037221 */ /* 0x000fce0000010000 */
[----:B------:R-:W-:Y:S08]  /*11020*/  MUFU.EX2 R162, R180 ;  /* 0x000000b400a27308 */ /* 0x000ff00000000800 */
[----:B------:R-:W-:Y:S08]  /*11030*/  MUFU.EX2 R181, R181 ;  /* 0x000000b500b57308 */ /* 0x000ff00000000800 */
[----:B------:R-:W-:Y:S08]  /*11040*/  MUFU.EX2 R178, R178 ;  /* 0x000000b200b27308 */ /* 0x000ff00000000800 */
[----:B------:R-:W2:Y:S08]  /*11050*/  MUFU.EX2 R179, R179 ;  /* 0x000000b300b37308 */ /* 0x000eb00000000800 */
[----:B------:R-:W-:Y:S08]  /*11060*/  MUFU.EX2 R182, R182 ;  /* 0x000000b600b67308 */ /* 0x000ff00000000800 */
[----:B------:R-:W-:Y:S01]  /*11070*/  MUFU.EX2 R183, R183 ;  /* 0x000000b700b77308 */ /* 0x000fe20000000800 */
[----:B0-----:R-:W-:-:S04]  /*11080*/  FADD.FTZ R3, R160, R3 ;  /* 0x00000003a0037221 */ /* 0x001fc80000010000 */
[C---:B-1----:R-:W-:Y:S01]  /*11090*/  FADD.FTZ R3, R177.reuse, R3 ;  /* 0x00000003b1037221 */ /* 0x042fe20000010000 */
[----:B------:R-:W-:Y:S02]  /*110a0*/  F2FP.BF16.F32.PACK_AB R160, R177, R160 ;  /* 0x000000a0b1a0723e */ /* 0x000fe400000010ff */
[----:B--2---:R-:W-:Y:S01]  /*110b0*/  F2FP.BF16.F32.PACK_AB R161, R179, R178 ;  /* 0x000000b2b3a1723e */ /* 0x004fe200000010ff */
[----:B------:R-:W-:Y:S01]  /*110c0*/  FADD.FTZ R3, R162, R3 ;  /* 0x00000003a2037221 */ /* 0x000fe20000010000 */
[----:B------:R-:W-:Y:S01]  /*110d0*/  F2FP.BF16.F32.PACK_AB R162, R181, R162 ;  /* 0x000000a2b5a2723e */ /* 0x000fe200000010ff */
[----:B------:R-:W-:Y:S02]  /*110e0*/  WARPGROUP.DEPBAR.LE gsb0, 0x0 ;  /* 0x00008000000079c5 */ /* 0x000fe40000010000 */
[----:B------:R-:W-:Y:S08]  /*110f0*/  MUFU.EX2 R154, R157 ;  /* 0x0000009d009a7308 */ /* 0x000ff00000000800 */
[----:B------:R0:W1:Y:S01]  /*11100*/  MUFU.EX2 R155, R159 ;  /* 0x0000009f009b7308 */ /* 0x0000620000000800 */
[----:B------:R-:W-:-:S02]  /*11110*/  VIADD R152, R170, 0x100 ;  /* 0x00000100aa987836 */ /* 0x000fc40000000000 */
[----:B------:R-:W-:-:S03]  /*11120*/  IMAD.MOV.U32 R153, RZ, RZ, 0x40000040 ;  /* 0x40000040ff997424 */ /* 0x000fc600078e00ff */
[----:B------:R-:W-:Y:S02]  /*11130*/  R2UR UR6, R152 ;  /* 0x00000000980672ca */ /* 0x000fe400000e0000 */
[----:B------:R-:W-:Y:S02]  /*11140*/  R2UR UR7, R153 ;  /* 0x00000000990772ca */ /* 0x000fe400000e0000 */
[----:B0-----:R-:W-:Y:S02]  /*11150*/  F2FP.BF16.F32.PACK_AB R159, R175, R174 ;  /* 0x000000aeaf9f723e */ /* 0x001fe400000010ff */
[----:B-1----:R-:W-:-:S04]  /*11160*/  F2FP.BF16.F32.PACK_AB R157, R155, R154 ;  /* 0x0000009a9b9d723e */ /* 0x002fc800000010ff */
[----:B------:R-:W-:-:S06]  /*11170*/  WARPGROUP.ARRIVE ;  /* 0x00000000000079c5 */ /* 0x000fcc0000000000 */
[----:B------:R-:W-:Y:S01]  /*11180*/  HGMMA.64x256x16.F32.BF16 R24, R156, gdesc[UR4].tnspB, R24, gsb0 ;  /* 0x43e000049c187df0 */ /* 0x000fe20008001818 */
[----:B------:R-:W-:Y:S02]  /*11190*/  VIADD R152, R170, 0x180 ;  /* 0x00000180aa987836 */ /* 0x000fe40000000000 */
[----:B------:R-:W-:-:S03]  /*111a0*/  IMAD.MOV.U32 R153, RZ, RZ, 0x40000040 ;  /* 0x40000040ff997424 */ /* 0x000fc600078e00ff */
[----:B------:R-:W-:Y:S02]  /*111b0*/  R2UR UR6, R152 ;  /* 0x00000000980672ca */ /* 0x000fe400000e0000 */
[----:B------:R-:W-:Y:S02]  /*111c0*/  R2UR UR7, R153 ;  /* 0x00000000990772ca */ /* 0x000fe400000e0000 */
[----:B------:R-:W-:Y:S01]  /*111d0*/  F2FP.BF16.F32.PACK_AB R163, R183, R182 ;  /* 0x000000b6b7a3723e */ /* 0x000fe200000010ff */
        /* <DEDUP_REMOVED lines=8> */
[----:B------:R-:W3:Y:S01]  /*11260*/  MUFU.EX2 R191, R191 ;  /* 0x000000bf00bf7308 */ /* 0x000ee20000000800 */
[----:B0-----:R-:W-:Y:S01]  /*11270*/  FADD.FTZ R3, R164, R3 ;  /* 0x00000003a4037221 */ /* 0x001fe20000010000 */
[----:B------:R-:W-:-:S02]  /*11280*/  VIADD R152, R170, 0x200 ;  /* 0x00000200aa987836 */ /* 0x000fc40000000000 */
[----:B------:R-:W-:Y:S02]  /*11290*/  IMAD.MOV.U32 R153, RZ, RZ, 0x40000040 ;  /* 0x40000040ff997424 */ /* 0x000fe400078e00ff */
[C---:B-1----:R-:W-:Y:S01]  /*112a0*/  FADD.FTZ R3, R185.reuse, R3 ;  /* 0x00000003b9037221 */ /* 0x042fe20000010000 */
[----:B------:R-:W-:Y:S02]  /*112b0*/  F2FP.BF16.F32.PACK_AB R164, R185, R164 ;  /* 0x000000a4b9a4723e */ /* 0x000fe400000010ff */
[----:B--2---:R-:W-:Y:S01]  /*112c0*/  F2FP.BF16.F32.PACK_AB R165, R187, R186 ;  /* 0x000000babba5723e */ /* 0x004fe200000010ff */
[----:B------:R-:W-:Y:S01]  /*112d0*/  FADD.FTZ R3, R166, R3 ;  /* 0x00000003a6037221 */ /* 0x000fe20000010000 */
[----:B------:R-:W-:Y:S02]  /*112e0*/  F2FP.BF16.F32.PACK_AB R166, R189, R166 ;  /* 0x000000a6bda6723e */ /* 0x000fe400000010ff */
[----:B---3--:R-:W-:Y:S01]  /*112f0*/  F2FP.BF16.F32.PACK_AB R167, R191, R190 ;  /* 0x000000bebfa7723e */ /* 0x008fe200000010ff */
[----:B------:R-:W-:-:S02]  /*11300*/  WARPGROUP.DEPBAR.LE gsb0, 0x0 ;  /* 0x00008000000079c5 */ /* 0x000fc40000010000 */
[----:B------:R-:W-:-:S06]  /*11310*/  WARPGROUP.ARRIVE ;  /* 0x00000000000079c5 */ /* 0x000fcc0000000000 */
[----:B------:R-:W-:Y:S01]  /*11320*/  HGMMA.64x256x16.F32.BF16 R24, R160, gdesc[UR4].tnspB, R24, gsb0 ;  /* 0x43e00004a0187df0 */ /* 0x000fe20008001818 */
[----:B------:R-:W-:Y:S02]  /*11330*/  R2UR UR6, R152 ;  /* 0x00000000980672ca */ /* 0x000fe400000e0000 */
[----:B------:R-:W-:Y:S01]  /*11340*/  R2UR UR7, R153 ;  /* 0x00000000990772ca */ /* 0x000fe200000e0000 */
[----:B------:R-:W-:Y:S08]  /*11350*/  MUFU.EX2 R168, R192 ;  /* 0x000000c000a87308 */ /* 0x000ff00000000800 */
[----:B------:R-:W-:Y:S08]  /*11360*/  MUFU.EX2 R193, R193 ;  /* 0x000000c100c17308 */ /* 0x000ff00000000800 */
[----:B------:R-:W-:Y:S08]  /*11370*/  MUFU.EX2 R196, R196 ;  /* 0x000000c400c47308 */ /* 0x000ff00000000800 */
[----:B------:R-:W0:Y:S08]  /*11380*/  MUFU.EX2 R197, R197 ;  /* 0x000000c500c57308 */ /* 0x000e300000000800 */
[----:B------:R-:W-:Y:S08]  /*11390*/  MUFU.EX2 R194, R194 ;  /* 0x000000c200c27308 */ /* 0x000ff00000000800 */
[----:B------:R-:W1:Y:S08]  /*113a0*/  MUFU.EX2 R195, R195 ;  /* 0x000000c300c37308 */ /* 0x000e700000000800 */
[----:B------:R-:W-:Y:S08]  /*113b0*/  MUFU.EX2 R198, R198 ;  /* 0x000000c600c67308 */ /* 0x000ff00000000800 */
[----:B------:R-:W2:Y:S01]  /*113c0*/  MUFU.EX2 R199, R199 ;  /* 0x000000c700c77308 */ /* 0x000ea20000000800 */
[----:B------:R-:W-:-:S02]  /*113d0*/  VIADD R152, R170, 0x280 ;  /* 0x00000280aa987836 */ /* 0x000fc40000000000 */
[----:B------:R-:W-:Y:S02]  /*113e0*/  IMAD.MOV.U32 R153, RZ, RZ, 0x40000040 ;  /* 0x40000040ff997424 */ /* 0x000fe400078e00ff */
[----:B------:R-:W-:Y:S01]  /*113f0*/  FADD.FTZ R3, R189, R3 ;  /* 0x00000003bd037221 */ /* 0x000fe20000010000 */
[----:B------:R-:W-:Y:S01]  /*11400*/  FADD.FTZ R0, R171, R0 ;  /* 0x00000000ab007221 */ /* 0x000fe20000010000 */
[----:B0-----:R-:W-:Y:S02]  /*11410*/  F2FP.BF16.F32.PACK_AB R170, R197, R196 ;  /* 0x000000c4c5aa723e */ /* 0x001fe400000010ff */
[----:B------:R-:W-:Y:S01]  /*11420*/  FADD.FTZ R3, R168, R3 ;  /* 0x00000003a8037221 */ /* 0x000fe20000010000 */
[----:B------:R-:W-:Y:S02]  /*11430*/  F2FP.BF16.F32.PACK_AB R168, R193, R168 ;  /* 0x000000a8c1a8723e */ /* 0x000fe400000010ff */
[----:B-1----:R-:W-:Y:S02]  /*11440*/  F2FP.BF16.F32.PACK_AB R169, R195, R194 ;  /* 0x000000c2c3a9723e */ /* 0x002fe400000010ff */
[----:B--2---:R-:W-:Y:S01]  /*11450*/  F2FP.BF16.F32.PACK_AB R171, R199, R198 ;  /* 0x000000c6c7ab723e */ /* 0x004fe200000010ff */
[----:B------:R-:W-:-:S02]  /*11460*/  WARPGROUP.DEPBAR.LE gsb0, 0x0 ;  /* 0x00008000000079c5 */ /* 0x000fc40000010000 */
[----:B------:R-:W-:-:S06]  /*11470*/  WARPGROUP.ARRIVE ;  /* 0x00000000000079c5 */ /* 0x000fcc0000000000 */
[----:B------:R-:W-:Y:S01]  /*11480*/  HGMMA.64x256x16.F32.BF16 R24, R164, gdesc[UR4].tnspB, R24, gsb0 ;  /* 0x43e00004a4187df0 */ /* 0x000fe20008001818 */
[----:B------:R-:W-:Y:S02]  /*11490*/  R2UR UR6, R152 ;  /* 0x00000000980672ca */ /* 0x000fe400000e0000 */
        /* <DEDUP_REMOVED lines=16> */
[----:B------:R-:W-:-:S03]  /*115a0*/  ISETP.GT.AND P2, PT, R214, RZ, PT ;  /* 0x000000ffd600720c */ /* 0x000fc60003f44270 */
[----:B------:R-:W-:Y:S01]  /*115b0*/  FADD.FTZ R191, R191, R190 ;  /* 0x000000bebfbf7221 */ /* 0x000fe20000010000 */
[----:B------:R-:W-:-:S03]  /*115c0*/  @!P1 VIADD R215, R215, 0x32460 ;  /* 0x00032460d7d79836 */ /* 0x000fc60000000000 */
[----:B------:R-:W-:Y:S01]  /*115d0*/  FADD.FTZ R194, R194, R191 ;  /* 0x000000bfc2c27221 */ /* 0x000fe20000010000 */
[----:B------:R-:W-:Y:S01]  /*115e0*/  FADD.FTZ R3, R193, R3 ;  /* 0x00000003c1037221 */ /* 0x000fe20000010000 */
[----:B------:R-:W-:Y:S02]  /*115f0*/  @!P1 PRMT R215, RZ, 0x654, R215 ;  /* 0x00000654ffd79816 */ /* 0x000fe400000000d7 */
[----:B------:R-:W-:Y:S01]  /*11600*/  FADD.FTZ R195, R195, R194 ;  /* 0x000000c2c3c37221 */ /* 0x000fe20000010000 */
[----:B------:R-:W-:-:S03]  /*11610*/  FADD.FTZ R3, R196, R3 ;  /* 0x00000003c4037221 */ /* 0x000fc60000010000 */
[----:B------:R-:W-:Y:S01]  /*11620*/  FADD.FTZ R0, R198, R195 ;  /* 0x000000c3c6007221 */ /* 0x000fe20000010000 */
[----:B------:R-:W-:Y:S01]  /*11630*/  FADD.FTZ R3, R197, R3 ;  /* 0x00000003c5037221 */ /* 0x000fe20000010000 */
[----:B------:R-:W-:Y:S02]  /*11640*/  VIADD R214, R214, 0xffffffff ;  /* 0xffffffffd6d67836 */ /* 0x000fe40000000000 */
[----:B------:R-:W-:Y:S01]  /*11650*/  FADD.FTZ R0, R199, R0 ;  /* 0x00000000c7007221 */ /* 0x000fe20000010000 */
[----:B------:R-:W-:Y:S02]  /*11660*/  IMAD.MOV.U32 R201, RZ, RZ, R23 ;  /* 0x000000ffffc97224 */ /* 0x000fe400078e0017 */
[----:B------:R-:W-:Y:S01]  /*11670*/  IMAD.MOV.U32 R202, RZ, RZ, R10 ;  /* 0x000000ffffca7224 */ /* 0x000fe200078e000a */
[----:B------:R-:W-:Y:S02]  /*11680*/  WARPGROUP.DEPBAR.LE gsb0, 0x0 ;  /* 0x00008000000079c5 */ /* 0x000fe40000010000 */
[----:B------:R-:W-:-:S06]  /*11690*/  WARPGROUP.ARRIVE ;  /* 0x00000000000079c5 */ /* 0x000fcc0000000000 */
[----:B------:R-:W-:Y:S03]  /*116a0*/  HGMMA.64x256x16.F32.BF16 R24, R168, gdesc[UR4].tnspB, R24, gsb0 ;  /* 0x43e00004a8187df0 */ /* 0x000fe60008001818 */
[----:B------:R-:W-:Y:S02]  /*116b0*/  WARPGROUP.DEPBAR.LE gsb0, 0x0 ;  /* 0x00008000000079c5 */ /* 0x000fe40000010000 */
[----:B------:R2:W-:Y:S01]  /*116c0*/  @!P1 SYNCS.ARRIVE.TRANS64.RED.A1T0 RZ, [R215+URZ], RZ ;  /* 0x000000ffd7ff99a7 */ /* 0x0005e2000810043f */
[----:B------:R-:W-:Y:S05]  /*116d0*/  @P2 BRA `(.L_x_11687) ;  /* 0xffffffd800242947 */ /* 0x000fea000383ffff */
.L_x_11677:
[----:B0-----:R-:W3:Y:S01]  /*116e0*/  LDL.LU R173, [R1+0x44] ;  /* 0x0000440001ad7983 */ /* 0x001ee20000300800 */
[----:B------:R-:W-:Y:S05]  /*116f0*/  WARPSYNC.ALL ;  /* 0x0000000000007948 */ /* 0x000fea0003800000 */
[----:B------:R-:W0:Y:S01]  /*11700*/  SHFL.BFLY PT, R4, R3, 0x2, 0x1f ;  /* 0x0c401f0003047f89 */ /* 0x000e2200000e0000 */
[----:B------:R-:W-:Y:S01]  /*11710*/  IMAD.MOV.U32 R9, RZ, RZ, RZ ;  /* 0x000000ffff097224 */ /* 0x000fe200078e00ff */
[----:B------:R4:W-:Y:S06]  /*11720*/  BAR.ARV R172, 0x100 ;  /* 0x000400ac0000751d */ /* 0x0009ec0000002000 */
[----:B------:R-:W-:-:S02]  /*11730*/  VIADD R2, R2, 0x1 ;  /* 0x0000000102027836 */ /* 0x000fc40000000000 */
[----:B------:R-:W-:Y:S06]  /*11740*/  BAR.ARV 0x8, 0x120 ;  /* 0x0204800000007b1d */ /* 0x000fec0000002000 */
[C---:B------:R-:W-:Y:S01]  /*11750*/  ISETP.NE.AND P0, PT, R2.reuse, 0x2, PT ;  /* 0x000000020200780c */ /* 0x040fe20003f05270 */
[----:B------:R-:W1:Y:S01]  /*11760*/  SHFL.BFLY PT, R7, R0, 0x2, 0x1f ;  /* 0x0c401f0000077f89 */ /* 0x000e6200000e0000 */
[----:B------:R-:W-:Y:S02]  /*11770*/  PLOP3.LUT P1, PT, PT, PT, PT, 0x8, 0x0 ;  /* 0x000000000000781c */ /* 0x000fe40003f2e170 */
[----:B------:R-:W-:Y:S01]  /*11780*/  SEL R2, R2, RZ, P0 ;  /* 0x000000ff02027207 */ /* 0x000fe20000000000 */
[----:B0-----:R-:W-:Y:S01]  /*11790*/  FADD.FTZ R4, R4, R3 ;  /* 0x0000000304047221 */ /* 0x001fe20000010000 */
[----:B------:R-:W-:-:S04]  /*117a0*/  IMAD.MOV.U32 R3, RZ, RZ, -0x800000 ;  /* 0xff800000ff037424 */ /* 0x000fc800078e00ff */
[----:B------:R-:W0:Y:S01]  /*117b0*/  SHFL.BFLY PT, R5, R4, 0x1, 0x1f ;  /* 0x0c201f0004057f89 */ /* 0x000e2200000e0000 */
[----:B-1----:R-:W-:Y:S01]  /*117c0*/  FADD.FTZ R7, R7, R0 ;  /* 0x0000000007077221 */ /* 0x002fe20000010000 */
[----:B------:R-:W-:-:S04]  /*117d0*/  IMAD.MOV.U32 R0, RZ, RZ, RZ ;  /* 0x000000ffff007224 */ /* 0x000fc800078e00ff */
[----:B------:R-:W1:Y:S01]  /*117e0*/  SHFL.BFLY PT, R8, R7, 0x1, 0x1f ;  /* 0x0c201f0007087f89 */ /* 0x000e6200000e0000 */
[----:B0-----:R-:W-:Y:S01]  /*117f0*/  FADD.FTZ R6, R4, R5 ;  /* 0x0000000504067221 */ /* 0x001fe20000010000 */
[----:B------:R-:W-:-:S04]  /*11800*/  SEL R4, RZ, 0x1, P0 ;  /* 0x00000001ff047807 */ /* 0x000fc80000000000 */
[----:B------:R-:W-:Y:S02]  /*11810*/  FSETP.NE.FTZ.AND P2, PT, R6, RZ, PT ;  /* 0x000000ff0600720b */ /* 0x000fe40003f55000 */
[----:B------:R-:W-:Y:S01]  /*11820*/  LOP3.LUT R19, R19, R4, RZ, 0x3c, !PT ;  /* 0x0000000413137212 */ /* 0x000fe200078e3cff */
[----:B------:R-:W-:-:S10]  /*11830*/  IMAD.MOV.U32 R4, RZ, RZ, -0x800000 ;  /* 0xff800000ff047424 */ /* 0x000fd400078e00ff */
[----:B------:R-:W0:Y:S01]  /*11840*/  @P2 MUFU.RCP R9, R6 ;  /* 0x0000000600092308 */ /* 0x000e220000001000 */
[----:B-1----:R-:W-:Y:S01]  /*11850*/  FADD.FTZ R5, R7, R8 ;  /* 0x0000000807057221 */ /* 0x002fe20000010000 */
[----:B------:R-:W-:-:S04]  /*11860*/  @P2 FMUL.FTZ R7, R11, 0.69314718246459960938 ;  /* 0x3f3172180b072820 */ /* 0x000fc80000410000 */
[----:B------:R-:W-:Y:S02]  /*11870*/  FSETP.NE.FTZ.AND P3, PT, R5, RZ, PT ;  /* 0x000000ff0500720b */ /* 0x000fe40003f75000 */
        /* <DEDUP_REMOVED lines=65> */
[----:B------:R-:W0:Y:S01]  /*11c90*/  @P3 MUFU.RCP R0, R5 ;  /* 0x0000000500003308 */ /* 0x000e220000001000 */
[----:B------:R-:W-:Y:S01]  /*11ca0*/  @P3 FMUL.FTZ R8, R11, 0.69314718246459960938 ;  /* 0x3f3172180b083820 */ /* 0x000fe20000410000 */
[----:B-1----:R-:W-:-:S04]  /*11cb0*/  @P2 FMUL.FTZ R6, R6, 0.69314718246459960938 ;  /* 0x3f31721806062820 */ /* 0x002fc80000410000 */
[----:B------:R-:W-:Y:S02]  /*11cc0*/  @P2 FFMA.FTZ R4, R7, R10, R6 ;  /* 0x0000000a07042223 */ /* 0x000fe40000010006 */
[----:B------:R0:W1:Y:S02]  /*11cd0*/  @P3 MUFU.LG2 R9, R5 ;  /* 0x0000000500093308 */ /* 0x0000640000000c00 */
        /* <DEDUP_REMOVED lines=66> */
[----:B---3--:R-:W-:-:S05]  /*12100*/  VIADD R173, R173, 0x1 ;  /* 0x00000001adad7836 */ /* 0x008fca0000000000 */
[----:B------:R0:W-:Y:S02]  /*12110*/  STL [R1+0x44], R173 ;  /* 0x000044ad01007387 */ /* 0x0001e40000100800 */
.L_x_11609:
[----:B------:R-:W-:Y:S05]  /*12120*/  WARPSYNC.ALL ;  /* 0x0000000000007948 */ /* 0x000fea0003800000 */
[----:B------:R-:W1:Y:S08]  /*12130*/  S2UR UR5, SR_CgaCtaId ;  /* 0x00000000000579c3 */ /* 0x000e700000008800 */
[----:B------:R-:W-:Y:S06]  /*12140*/  BAR.SYNC.DEFER_BLOCKING 0x5, 0x120 ;  /* 0x0144800000007b1d */ /* 0x000fec0000010000 */
[----:B------:R-:W-:Y:S01]  /*12150*/  UMOV UR4, 0x400 ;  /* 0x0000040000047882 */ /* 0x000fe20000000000 */
[----:B------:R-:W-:Y:S01]  /*12160*/  BSSY B0, `(.L_x_11688) ;  /* 0x00002ab000007945 */ /* 0x000fe20003800000 */
[----:B-1----:R-:W-:-:S06]  /*12170*/  ULEA UR4, UR5, UR4, 0x18 ;  /* 0x0000000405047291 */ /* 0x002fcc000f8ec03f */
[----:B------:R-:W-:-:S05]  /*12180*/  IMAD.U32 R17, RZ, RZ, UR4 ;  /* 0x00000004ff117e24 */ /* 0x000fca000f8e00ff */
[----:B------:R1:W3:Y:S01]  /*12190*/  LDS.128 R224, [R17+0x324d0] ;  /* 0x0324d00011e07984 */ /* 0x0002e20000000c00 */
[----:B------:R-:W-:Y:S06]  /*121a0*/  BAR.ARV 0x4, 0x120 ;  /* 0x0104800000007b1d */ /* 0x000fec0000002000 */
[----:B------:R-:W-:Y:S05]  /*121b0*/  @P1 BRA `(.L_x_11689) ;  /* 0x0000001c00941947 */ /* 0x000fea0003800000 */
[----:B------:R-:W4:Y:S04]  /*121c0*/  LDL R9, [R1+0x58] ;  /* 0x0000580001097983 */ /* 0x000f280000100800 */
[----:B------:R-:W2:Y:S04]  /*121d0*/  LDL.64 R188, [R1+0x20] ;  /* 0x0000200001bc7983 */ /* 0x000ea80000100a00 */
[----:B------:R-:W3:Y:S04]  /*121e0*/  LDL.LU R178, [R1+0x38] ;  /* 0x0000380001b27983 */ /* 0x000ee80000300800 */
[----:B------:R-:W2:Y:S01]  /*121f0*/  LDL.LU R176, [R1+0x3c] ;  /* 0x00003c0001b07983 */ /* 0x000ea20000300800 */
[----:B------:R-:W0:Y:S01]  /*12200*/  S2R R8, SR_SWINHI ;  /* 0x0000000000087919 */ /* 0x000e220000002f00 */
[----:B------:R-:W-:Y:S05]  /*12210*/  WARPSYNC.ALL ;  /* 0x0000000000007948 */ /* 0x000fea0003800000 */
[----:B------:R-:W-:Y:S01]  /*12220*/  F2FP.BF16.F32.PACK_AB R24, R25, R24 ;  /* 0x000000181918723e */ /* 0x000fe200000010ff */
[----:B------:R-:W-:Y:S01]  /*12230*/  ULDC.64 UR4, c[0x0][0xcd8] ;  /* 0x0003360000047ab9 */ /* 0x000fe20000000a00 */
[----:B------:R-:W-:Y:S01]  /*12240*/  F2FP.BF16.F32.PACK_AB R32, R33, R32 ;  /* 0x000000202120723e */ /* 0x000fe200000010ff */
[----:B------:R0:W2:Y:S01]  /*12250*/  LDL.64 R186, [R1+0x20] ;  /* 0x0000200001ba7983 */ /* 0x0000a20000100a00 */
[----:B------:R-:W-:-:S02]  /*12260*/  MOV R6, R17 ;  /* 0x0000001100067202 */ /* 0x000fc40000000f00 */
[----:B0-----:R-:W-:Y:S02]  /*12270*/  MOV R7, R8 ;  /* 0x0000000800077202 */ /* 0x001fe40000000f00 */
        /* <DEDUP_REMOVED lines=49> */
[----:B----4-:R-:W-:-:S03]  /*12590*/  IMAD.WIDE R110, R9, 0x2, R6 ;  /* 0x00000002096e7825 */ /* 0x010fc600078e0206 */
[C---:B------:R-:W-:Y:S02]  /*125a0*/  IADD3 R173, P1, R110.reuse, 0x20, RZ ;  /* 0x000000206ead7810 */ /* 0x040fe40007f3e0ff */
[C---:B------:R-:W-:Y:S02]  /*125b0*/  IADD3 R175, P2, R110.reuse, 0x40, RZ ;  /* 0x000000406eaf7810 */ /* 0x040fe40007f5e0ff */
[----:B------:R-:W-:Y:S02]  /*125c0*/  IADD3 R177, P3, R110, 0x60, RZ ;  /* 0x000000606eb17810 */ /* 0x000fe40007f7e0ff */
[----:B------:R-:W-:Y:S02]  /*125d0*/  LOP3.LUT R12, R173, 0x380, RZ, 0xc0, !PT ;  /* 0x00000380ad0c7812 */ /* 0x000fe400078ec0ff */
[----:B------:R-:W-:Y:S01]  /*125e0*/  LOP3.LUT R14, R175, 0x380, RZ, 0xc0, !PT ;  /* 0x00000380af0e7812 */ /* 0x000fe200078ec0ff */
[--C-:B------:R-:W-:Y:S01]  /*125f0*/  IMAD.X R15, RZ, RZ, R111.reuse, P2 ;  /* 0x000000ffff0f7224 */ /* 0x100fe200010e066f */
[----:B------:R-:W-:Y:S01]  /*12600*/  SHF.R.U64 R12, R12, 0x3, RZ ;  /* 0x000000030c0c7819 */ /* 0x000fe200000012ff */
[----:B------:R-:W-:Y:S01]  /*12610*/  IMAD.X R21, RZ, RZ, R111, P3 ;  /* 0x000000ffff157224 */ /* 0x000fe200018e066f */
[----:B------:R-:W-:-:S02]  /*12620*/  IADD3 R179, P4, R110, 0x4000, RZ ;  /* 0x000040006eb37810 */ /* 0x000fc40007f9e0ff */
[----:B------:R-:W-:Y:S02]  /*12630*/  IADD3 R62, P2, R110, 0x8000, RZ ;  /* 0x000080006e3e7810 */ /* 0x000fe40007f5e0ff */
[----:B------:R-:W-:Y:S02]  /*12640*/  SHF.R.U64 R14, R14, 0x3, RZ ;  /* 0x000000030e0e7819 */ /* 0x000fe400000012ff */
[C---:B------:R-:W-:Y:S02]  /*12650*/  IADD3 R70, P3, R110.reuse, 0x8020, RZ ;  /* 0x000080206e467810 */ /* 0x040fe40007f7e0ff */
[C---:B------:R-:W-:Y:S02]  /*12660*/  IADD3 R181, P5, R110.reuse, 0x4020, RZ ;  /* 0x000040206eb57810 */ /* 0x040fe40007fbe0ff */
[----:B------:R-:W-:Y:S02]  /*12670*/  IADD3 R183, P0, R110, 0x4040, RZ ;  /* 0x000040406eb77810 */ /* 0x000fe40007f1e0ff */
[----:B------:R-:W-:Y:S01]  /*12680*/  LOP3.LUT R12, R12, R173, RZ, 0x3c, !PT ;  /* 0x000000ad0c0c7212 */ /* 0x000fe200078e3cff */
[----:B------:R-:W-:Y:S01]  /*12690*/  IMAD.X R13, RZ, RZ, R111, P1 ;  /* 0x000000ffff0d7224 */ /* 0x000fe200008e066f */
[----:B------:R-:W-:-:S02]  /*126a0*/  LOP3.LUT R14, R14, R175, RZ, 0x3c, !PT ;  /* 0x000000af0e0e7212 */ /* 0x000fc400078e3cff */
[----:B------:R-:W-:Y:S02]  /*126b0*/  LOP3.LUT R30, R179, 0x380, RZ, 0xc0, !PT ;  /* 0x00000380b31e7812 */ /* 0x000fe400078ec0ff */
[----:B------:R-:W-:Y:S02]  /*126c0*/  LOP3.LUT R173, R62, 0x380, RZ, 0xc0, !PT ;  /* 0x000003803ead7812 */ /* 0x000fe400078ec0ff */
[----:B------:R-:W-:Y:S02]  /*126d0*/  LOP3.LUT R11, R110, 0x380, RZ, 0xc0, !PT ;  /* 0x000003806e0b7812 */ /* 0x000fe400078ec0ff */
[----:B------:R-:W-:Y:S02]  /*126e0*/  LOP3.LUT R175, R70, 0x380, RZ, 0xc0, !PT ;  /* 0x0000038046af7812 */ /* 0x000fe400078ec0ff */
[----:B------:R-:W-:Y:S02]  /*126f0*/  IADD3 R185, P1, R110, 0x4060, RZ ;  /* 0x000040606eb97810 */ /* 0x000fe40007f3e0ff */
[----:B------:R-:W-:Y:S01]  /*12700*/  LOP3.LUT R20, R177, 0x380, RZ, 0xc0, !PT ;  /* 0x00000380b1147812 */ /* 0x000fe200078ec0ff */
[--C-:B------:R-:W-:Y:S01]  /*12710*/  IMAD.X R39, RZ, RZ, R111.reuse, P5 ;  /* 0x000000ffff277224 */ /* 0x100fe200028e066f */
[----:B------:R-:W-:Y:S01]  /*12720*/  SHF.R.U64 R30, R30, 0x3, RZ ;  /* 0x000000031e1e7819 */ /* 0x000fe200000012ff */
[--C-:B------:R-:W-:Y:S01]  /*12730*/  IMAD.X R47, RZ, RZ, R111.reuse, P0 ;  /* 0x000000ffff2f7224 */ /* 0x100fe200000e066f */
[----:B------:R-:W-:Y:S01]  /*12740*/  SHF.R.U64 R173, R173, 0x3, RZ ;  /* 0x00000003adad7819 */ /* 0x000fe200000012ff */
[--C-:B------:R-:W-:Y:S01]  /*12750*/  IMAD.X R63, RZ, RZ, R111.reuse, P2 ;  /* 0x000000ffff3f7224 */ /* 0x100fe200010e066f */
[C---:B------:R-:W-:Y:S01]  /*12760*/  IADD3 R98, P5, R110.reuse, 0x8060, RZ ;  /* 0x000080606e627810 */ /* 0x040fe20007fbe0ff */
[--C-:B------:R-:W-:Y:S01]  /*12770*/  IMAD.X R71, RZ, RZ, R111.reuse, P3 ;  /* 0x000000ffff477224 */ /* 0x100fe200018e066f */
[----:B------:R-:W-:Y:S01]  /*12780*/  IADD3 R8, P0, R110, 0xc000, RZ ;  /* 0x0000c0006e087810 */ /* 0x000fe20007f1e0ff */
[----:B------:R-:W-:Y:S01]  /*12790*/  IMAD.X R31, RZ, RZ, R111, P4 ;  /* 0x000000ffff1f7224 */ /* 0x000fe200020e066f */
[----:B------:R-:W-:-:S02]  /*127a0*/  SHF.R.U64 R11, R11, 0x3, RZ ;  /* 0x000000030b0b7819 */ /* 0x000fc400000012ff */
[----:B------:R-:W-:Y:S01]  /*127b0*/  SHF.R.U64 R175, R175, 0x3, RZ ;  /* 0x00000003afaf7819 */ /* 0x000fe200000012ff */
[----:B------:R-:W-:Y:S01]  /*127c0*/  IMAD.X R55, RZ, RZ, R111, P1 ;  /* 0x000000ffff377224 */ /* 0x000fe200008e066f */
[C---:B------:R-:W-:Y:S02]  /*127d0*/  IADD3 R151, P2, R110.reuse, 0xc040, RZ ;  /* 0x0000c0406e977810 */ /* 0x040fe40007f5e0ff */
[----:B------:R-:W-:Y:S02]  /*127e0*/  IADD3 R10, P3, R110, 0xc060, RZ ;  /* 0x0000c0606e0a7810 */ /* 0x000fe40007f7e0ff */
[----:B------:R-:W-:Y:S02]  /*127f0*/  SHF.R.U64 R20, R20, 0x3, RZ ;  /* 0x0000000314147819 */ /* 0x000fe400000012ff */
[----:B------:R-:W-:Y:S02]  /*12800*/  LOP3.LUT R38, R181, 0x380, RZ, 0xc0, !PT ;  /* 0x00000380b5267812 */ /* 0x000fe400078ec0ff */
[----:B------:R-:W-:-:S02]  /*12810*/  IADD3 R94, P4, R110, 0x8040, RZ ;  /* 0x000080406e5e7810 */ /* 0x000fc40007f9e0ff */
[----:B------:R-:W-:Y:S02]  /*12820*/  LOP3.LUT R46, R183, 0x380, RZ, 0xc0, !PT ;  /* 0x00000380b72e7812 */ /* 0x000fe400078ec0ff */
[----:B-----5:R-:W-:Y:S02]  /*12830*/  IADD3 R23, P1, R110, 0xc020, RZ ;  /* 0x0000c0206e177810 */ /* 0x020fe40007f3e0ff */
[----:B------:R-:W-:Y:S02]  /*12840*/  LOP3.LUT R54, R185, 0x380, RZ, 0xc0, !PT ;  /* 0x00000380b9367812 */ /* 0x000fe400078ec0ff */
[----:B------:R-:W-:Y:S02]  /*12850*/  LOP3.LUT R30, R30, R179, RZ, 0x3c, !PT ;  /* 0x000000b31e1e7212 */ /* 0x000fe400078e3cff */
[----:B------:R-:W-:Y:S02]  /*12860*/  LOP3.LUT R62, R173, R62, RZ, 0x3c, !PT ;  /* 0x0000003ead3e7212 */ /* 0x000fe400078e3cff */
[----:B------:R-:W-:-:S02]  /*12870*/  LOP3.LUT R110, R11, R110, RZ, 0x3c, !PT ;  /* 0x0000006e0b6e7212 */ /* 0x000fc400078e3cff */
[----:B------:R-:W-:Y:S02]  /*12880*/  LOP3.LUT R179, R98, 0x380, RZ, 0xc0, !PT ;  /* 0x0000038062b37812 */ /* 0x000fe400078ec0ff */
[----:B------:R-:W-:Y:S02]  /*12890*/  LOP3.LUT R70, R175, R70, RZ, 0x3c, !PT ;  /* 0x00000046af467212 */ /* 0x000fe400078e3cff */
[----:B------:R-:W-:Y:S02]  /*128a0*/  LOP3.LUT R173, R8, 0x380, RZ, 0xc0, !PT ;  /* 0x0000038008ad7812 */ /* 0x000fe400078ec0ff */
[----:B------:R-:W-:Y:S02]  /*128b0*/  LOP3.LUT R20, R20, R177, RZ, 0x3c, !PT ;  /* 0x000000b114147212 */ /* 0x000fe400078e3cff */
[----:B------:R-:W-:Y:S02]  /*128c0*/  SHF.R.U64 R38, R38, 0x3, RZ ;  /* 0x0000000326267819 */ /* 0x000fe400000012ff */
[----:B------:R-:W-:-:S02]  /*128d0*/  LOP3.LUT R174, R151, 0x380, RZ, 0xc0, !PT ;  /* 0x0000038097ae7812 */ /* 0x000fc400078ec0ff */
[----:B------:R-:W-:Y:S02]  /*128e0*/  LOP3.LUT R175, R10, 0x380, RZ, 0xc0, !PT ;  /* 0x000003800aaf7812 */ /* 0x000fe400078ec0ff */
[----:B------:R-:W-:Y:S02]  /*128f0*/  SHF.R.U64 R46, R46, 0x3, RZ ;  /* 0x000000032e2e7819 */ /* 0x000fe400000012ff */
[----:B------:R-:W-:Y:S02]  /*12900*/  LOP3.LUT R177, R94, 0x380, RZ, 0xc0, !PT ;  /* 0x000003805eb17812 */ /* 0x000fe400078ec0ff */
[----:B------:R-:W-:Y:S02]  /*12910*/  SHF.R.U64 R54, R54, 0x3, RZ ;  /* 0x0000000336367819 */ /* 0x000fe400000012ff */
[----:B------:R-:W-:Y:S02]  /*12920*/  LOP3.LUT R106, R23, 0x380, RZ, 0xc0, !PT ;  /* 0x00000380176a7812 */ /* 0x000fe400078ec0ff */
[----:B------:R-:W-:-:S02]  /*12930*/  SHF.R.U64 R179, R179, 0x3, RZ ;  /* 0x00000003b3b37819 */ /* 0x000fc400000012ff */
[----:B------:R-:W-:Y:S02]  /*12940*/  SHF.R.U64 R173, R173, 0x3, RZ ;  /* 0x00000003adad7819 */ /* 0x000fe400000012ff */
[----:B------:R-:W-:Y:S01]  /*12950*/  MOV R110, R110 ;  /* 0x0000006e006e7202 */ /* 0x000fe20000000f00 */
[----:B------:R-:W-:Y:S01]  /*12960*/  BAR.SYNC.DEFER_BLOCKING 0x1, 0x100 ;  /* 0x0044000000007b1d */ /* 0x000fe20000010000 */
[----:B------:R-:W-:Y:S02]  /*12970*/  LOP3.LUT R38, R38, R181, RZ, 0x3c, !PT ;  /* 0x000000b526267212 */ /* 0x000fe400078e3cff */
[----:B------:R-:W-:Y:S02]  /*12980*/  SHF.R.U64 R174, R174, 0x3, RZ ;  /* 0x00000003aeae7819 */ /* 0x000fe400000012ff */
[----:B------:R-:W-:Y:S02]  /*12990*/  SHF.R.U64 R175, R175, 0x3, RZ ;  /* 0x00000003afaf7819 */ /* 0x000fe400000012ff */
[----:B------:R-:W-:Y:S01]  /*129a0*/  MOV R13, R12 ;  /* 0x0000000c000d7202 */ /* 0x000fe20000000f00 */
[----:B------:R-:W-:Y:S01]  /*129b0*/  IMAD.X R99, RZ, RZ, R111, P5 ;  /* 0x000000ffff637224 */ /* 0x000fe200028e066f */
[----:B------:R-:W-:-:S02]  /*129c0*/  LOP3.LUT R46, R46, R183, RZ, 0x3c, !PT ;  /* 0x000000b72e2e7212 */ /* 0x000fc400078e3cff */
[----:B------:R-:W-:Y:S02]  /*129d0*/  SHF.R.U64 R177, R177, 0x3, RZ ;  /* 0x00000003b1b17819 */ /* 0x000fe400000012ff */
[----:B------:R-:W-:Y:S01]  /*129e0*/  MOV R14, R14 ;  /* 0x0000000e000e7202 */ /* 0x000fe20000000f00 */
[--C-:B------:R-:W-:Y:S01]  /*129f0*/  IMAD.X R9, RZ, RZ, R111.reuse, P2 ;  /* 0x000000ffff097224 */ /* 0x100fe200010e066f */
[----:B------:R-:W-:Y:S01]  /*12a00*/  LOP3.LUT R54, R54, R185, RZ, 0x3c, !PT ;  /* 0x000000b936367212 */ /* 0x000fe200078e3cff */
[--C-:B------:R-:W-:Y:S01]  /*12a10*/  IMAD.X R11, RZ, RZ, R111.reuse, P3 ;  /* 0x000000ffff0b7224 */ /* 0x100fe200018e066f */
[----:B------:R-:W-:Y:S02]  /*12a20*/  SHF.R.U64 R106, R106, 0x3, RZ ;  /* 0x000000036a6a7819 */ /* 0x000fe400000012ff */
[----:B------:R-:W-:Y:S01]  /*12a30*/  MOV R12, R20 ;  /* 0x00000014000c7202 */ /* 0x000fe20000000f00 */
[----:B------:R-:W-:Y:S01]  /*12a40*/  IMAD.X R95, RZ, RZ, R111, P4 ;  /* 0x000000ffff5f7224 */ /* 0x000fe200020e066f */
[----:B------:R-:W-:-:S02]  /*12a50*/  LOP3.LUT R98, R179, R98, RZ, 0x3c, !PT ;  /* 0x00000062b3627212 */ /* 0x000fc400078e3cff */
[----:B------:R-:W-:Y:S01]  /*12a60*/  LOP3.LUT R102, R173, R8, RZ, 0x3c, !PT ;  /* 0x00000008ad667212 */ /* 0x000fe200078e3cff */
[----:B------:R-:W-:Y:S01]  /*12a70*/  STSM.16.M88.4 [R110], R24 ;  /* 0x000000186e007844 */ /* 0x000fe20000000200 */
[----:B------:R-:W-:Y:S02]  /*12a80*/  MOV R30, R30 ;  /* 0x0000001e001e7202 */ /* 0x000fe40000000f00 */
[----:B------:R-:W-:Y:S01]  /*12a90*/  LOP3.LUT R8, R174, R151, RZ, 0x3c, !PT ;  /* 0x00000097ae087212 */ /* 0x000fe200078e3cff */
[----:B------:R-:W-:Y:S01]  /*12aa0*/  STSM.16.M88.4 [R13], R32 ;  /* 0x000000200d007844 */ /* 0x000fe20000000200 */
[----:B------:R-:W-:Y:S02]  /*12ab0*/  LOP3.LUT R10, R175, R10, RZ, 0x3c, !PT ;  /* 0x0000000aaf0a7212 */ /* 0x000fe400078e3cff */
[----:B------:R-:W-:Y:S01]  /*12ac0*/  MOV R38, R38 ;  /* 0x0000002600267202 */ /* 0x000fe20000000f00 */
[----:B------:R-:W-:Y:S01]  /*12ad0*/  STSM.16.M88.4 [R14], R40 ;  /* 0x000000280e007844 */ /* 0x000fe20000000200 */
[----:B------:R-:W-:-:S02]  /*12ae0*/  LOP3.LUT R94, R177, R94, RZ, 0x3c, !PT ;  /* 0x0000005eb15e7212 */ /* 0x000fc400078e3cff */
[----:B------:R-:W-:Y:S01]  /*12af0*/  MOV R46, R46 ;  /* 0x0000002e002e7202 */ /* 0x000fe20000000f00 */
[----:B------:R0:W-:Y:S01]  /*12b00*/  STSM.16.M88.4 [R12], R48 ;  /* 0x000000300c007844 */ /* 0x0001e20000000200 */
[----:B------:R-:W-:Y:S02]  /*12b10*/  LOP3.LUT R106, R106, R23, RZ, 0x3c, !PT ;  /* 0x000000176a6a7212 */ /* 0x000fe400078e3cff */
[----:B------:R-:W-:Y:S01]  /*12b20*/  MOV R54, R54 ;  /* 0x0000003600367202 */ /* 0x000fe20000000f00 */
[----:B------:R-:W-:Y:S01]  /*12b30*/  STSM.16.M88.4 [R30], R56 ;  /* 0x000000381e007844 */ /* 0x000fe20000000200 */
[----:B------:R-:W-:Y:S02]  /*12b40*/  MOV R62, R62 ;  /* 0x0000003e003e7202 */ /* 0x000fe40000000f00 */
[----:B------:R-:W-:Y:S01]  /*12b50*/  MOV R23, R98 ;  /* 0x0000006200177202 */ /* 0x000fe20000000f00 */
[----:B------:R-:W-:Y:S01]  /*12b60*/  STSM.16.M88.4 [R38], R64 ;  /* 0x0000004026007844 */ /* 0x000fe20000000200 */
[----:B------:R-:W-:-:S02]  /*12b70*/  MOV R70, R70 ;  /* 0x0000004600467202 */ /* 0x000fc40000000f00 */
[----:B------:R-:W-:Y:S02]  /*12b80*/  MOV R21, R8 ;  /* 0x0000000800157202 */ /* 0x000fe40000000f00 */
[----:B------:R-:W-:Y:S02]  /*12b90*/  MOV R20, R10 ;  /* 0x0000000a00147202 */ /* 0x000fe40000000f00 */
[----:B------:R-:W-:Y:S02]  /*12ba0*/  F2FP.BF16.F32.PACK_AB R98, R101, R100 ;  /* 0x000000646562723e */ /* 0x000fe400000010ff */
[----:B------:R-:W-:Y:S01]  /*12bb0*/  F2FP.BF16.F32.PACK_AB R99, R163, R162 ;  /* 0x000000a2a363723e */ /* 0x000fe200000010ff */
[----:B------:R-:W-:Y:S01]  /*12bc0*/  IMAD.X R103, RZ, RZ, R111, P0 ;  /* 0x000000ffff677224 */ /* 0x000fe200000e066f */
[----:B------:R-:W-:Y:S01]  /*12bd0*/  MOV R94, R94 ;  /* 0x0000005e005e7202 */ /* 0x000fe20000000f00 */
[----:B------:R-:W-:Y:S01]  /*12be0*/  STSM.16.M88.4 [R46], R72 ;  /* 0x000000482e007844 */ /* 0x000fe20000000200 */
[----:B------:R-:W-:-:S02]  /*12bf0*/  F2FP.BF16.F32.PACK_AB R8, R105, R168 ;  /* 0x000000a86908723e */ /* 0x000fc400000010ff */
[----:B------:R-:W-:Y:S02]  /*12c00*/  F2FP.BF16.F32.PACK_AB R9, R165, R164 ;  /* 0x000000a4a509723e */ /* 0x000fe400000010ff */
[----:B------:R-:W-:Y:S02]  /*12c10*/  F2FP.BF16.F32.PACK_AB R10, R109, R169 ;  /* 0x000000a96d0a723e */ /* 0x000fe400000010ff */
[----:B------:R-:W-:Y:S01]  /*12c20*/  F2FP.BF16.F32.PACK_AB R11, R167, R166 ;  /* 0x000000a6a70b723e */ /* 0x000fe200000010ff */
[----:B------:R-:W-:Y:S01]  /*12c30*/  IMAD.X R107, RZ, RZ, R111, P1 ;  /* 0x000000ffff6b7224 */ /* 0x000fe200008e066f */
[----:B------:R-:W-:Y:S01]  /*12c40*/  STSM.16.M88.4 [R54], R80 ;  /* 0x0000005036007844 */ /* 0x000fe20000000200 */
[----:B0-----:R-:W-:-:S03]  /*12c50*/  F2FP.BF16.F32.PACK_AB R12, R113, R170 ;  /* 0x000000aa710c723e */ /* 0x001fc600000010ff */
[----:B------:R-:W-:Y:S01]  /*12c60*/  STSM.16.M88.4 [R62], R76 ;  /* 0x0000004c3e007844 */ /* 0x000fe20000000200 */
[----:B------:R-:W-:Y:S02]  /*12c70*/  F2FP.BF16.F32.PACK_AB R13, R115, R114 ;  /* 0x00000072730d723e */ /* 0x000fe400000010ff */
[----:B------:R-:W-:Y:S01]  /*12c80*/  F2FP.BF16.F32.PACK_AB R14, R117, R171 ;  /* 0x000000ab750e723e */ /* 0x000fe200000010ff */
[----:B------:R-:W-:Y:S01]  /*12c90*/  STSM.16.M88.4 [R70], R96 ;  /* 0x0000006046007844 */ /* 0x000fe20000000200 */
[----:B------:R-:W-:Y:S02]  /*12ca0*/  F2FP.BF16.F32.PACK_AB R15, R119, R118 ;  /* 0x00000076770f723e */ /* 0x000fe400000010ff */
[----:B------:R-:W-:Y:S01]  /*12cb0*/  MOV R102, R102 ;  /* 0x0000006600667202 */ /* 0x000fe20000000f00 */
[----:B------:R3:W-:Y:S01]  /*12cc0*/  STSM.16.M88.4 [R94], R8 ;  /* 0x000000085e007844 */ /* 0x0007e20000000200 */
[----:B------:R-:W-:Y:S02]  /*12cd0*/  F2FP.BF16.F32.PACK_AB R173, R123, R122 ;  /* 0x0000007a7bad723e */ /* 0x000fe400000010ff */
[----:B------:R-:W-:-:S02]  /*12ce0*/  F2FP.BF16.F32.PACK_AB R174, R125, R124 ;  /* 0x0000007c7dae723e */ /* 0x000fc400000010ff */
[----:B------:R-:W-:Y:S02]  /*12cf0*/  F2FP.BF16.F32.PACK_AB R175, R127, R126 ;  /* 0x0000007e7faf723e */ /* 0x000fe400000010ff */
[----:B------:R-:W-:Y:S02]  /*12d00*/  ISETP.NE.U32.AND P0, PT, RZ, UR4, PT ;  /* 0x00000004ff007c0c */ /* 0x000fe4000bf05070 */
[----:B------:R-:W-:Y:S01]  /*12d10*/  MOV R106, R106 ;  /* 0x0000006a006a7202 */ /* 0x000fe20000000f00 */
[----:B------:R0:W-:Y:S01]  /*12d20*/  STSM.16.M88.4 [R23], R12 ;  /* 0x0000000c17007844 */ /* 0x0001e20000000200 */
[----:B------:R-:W-:Y:S02]  /*12d30*/  ISETP.NE.AND.EX P0, PT, RZ, UR5, PT, P0 ;  /* 0x00000005ff007c0c */ /* 0x000fe4000bf05300 */
[----:B---3--:R-:W-:Y:S01]  /*12d40*/  IADD3 R10, P1, R178, UR4, RZ ;  /* 0x00000004b20a7c10 */ /* 0x008fe2000ff3e0ff */
[----:B------:R3:W-:Y:S03]  /*12d50*/  STSM.16.M88.4 [R102], R172 ;  /* 0x000000ac66007844 */ /* 0x0007e60000000200 */
[----:B--2---:R-:W-:Y:S01]  /*12d60*/  IADD3.X R11, R176, UR5, RZ, P1, !PT ;  /* 0x00000005b00b7c10 */ /* 0x004fe20008ffe4ff */
[----:B------:R-:W-:Y:S01]  /*12d70*/  ULDC.64 UR4, c[0x0][0xce0] ;  /* 0x0003380000047ab9 */ /* 0x000fe20000000a00 */
[----:B------:R3:W-:Y:S01]  /*12d80*/  STSM.16.M88.4 [R106], R128 ;  /* 0x000000806a007844 */ /* 0x0007e20000000200 */
[----:B------:R-:W-:-:S03]  /*12d90*/  ISETP.NE.U32.AND P1, PT, RZ, UR4, PT ;  /* 0x00000004ff007c0c */ /* 0x000fc6000bf25070 */
[----:B------:R3:W-:Y:S01]  /*12da0*/  STSM.16.M88.4 [R21], R136 ;  /* 0x0000008815007844 */ /* 0x0007e20000000200 */
[----:B------:R-:W-:-:S03]  /*12db0*/  ISETP.NE.AND.EX P1, PT, RZ, UR5, PT, P1 ;  /* 0x00000005ff007c0c */ /* 0x000fc6000bf25310 */
[----:B------:R3:W-:Y:S01]  /*12dc0*/  STSM.16.M88.4 [R20], R144 ;  /* 0x0000009014007844 */ /* 0x0007e20000000200 */
[----:B0-----:R-:W-:Y:S01]  /*12dd0*/  IMAD.MOV.U32 R23, RZ, RZ, RZ ;  /* 0x000000ffff177224 */ /* 0x001fe200078e00ff */
[----:B------:R-:W-:Y:S08]  /*12de0*/  BAR.SYNC.DEFER_BLOCKING 0x1, 0x100 ;  /* 0x0044000000007b1d */ /* 0x000ff00000010000 */
[----:B------:R-:W-:Y:S01]  /*12df0*/  @P1 IADD3 R8, P2, R178, UR4, RZ ;  /* 0x00000004b2081c10 */ /* 0x000fe2000ff5e0ff */
[----:B------:R-:W-:-:S02]  /*12e00*/  ULDC UR4, c[0x0][0xb88] ;  /* 0x0002e20000047ab9 */ /* 0x000fc40000000800 */
[----:B------:R-:W-:Y:S01]  /*12e10*/  IMAD.U32 R0, RZ, RZ, UR4 ;  /* 0x00000004ff007e24 */ /* 0x000fe2000f8e00ff */
[----:B------:R-:W-:Y:S01]  /*12e20*/  @P1 IADD3.X R9, R176, UR5, RZ, P2, !PT ;  /* 0x00000005b0091c10 */ /* 0x000fe200097fe4ff */
[----:B------:R3:W5:Y:S04]  /*12e30*/  @P0 LDG.E R23, desc[UR52][R10.64] ;  /* 0x000000340a170981 */ /* 0x000768000c1e1900 */
[----:B------:R3:W5:Y:S01]  /*12e40*/  @P1 LDG.E R0, desc[UR52][R8.64] ;  /* 0x0000003408001981 */ /* 0x000762000c1e1900 */
[----:B------:R-:W-:-:S04]  /*12e50*/  IMAD.MOV.U32 R186, RZ, RZ, R188 ;  /* 0x000000ffffba7224 */ /* 0x000fc800078e00bc */
[----:B------:R-:W-:-:S04]  /*12e60*/  IMAD R5, R186, 0x40, R219 ;  /* 0x00000040ba057824 */ /* 0x000fc800078e02db */
[----:B------:R-:W-:-:S03]  /*12e70*/  IMAD.WIDE R6, R5, 0x2, R6 ;  /* 0x0000000205067825 */ /* 0x000fc600078e0206 */
[----:B------:R-:W-:Y:S01]  /*12e80*/  IADD3 R13, P4, R6, 0x1000, RZ ;  /* 0x00001000060d7810 */ /* 0x000fe20007f9e0ff */
[----:B---3--:R-:W-:-:S12]  /*12e90*/  @P1 BRA `(.L_x_11690) ;  /* 0x0000000000101947 */ /* 0x008fd80003800000 */
[----:B------:R-:W-:Y:S05]  /*12ea0*/  @!P0 BRA `(.L_x_11690) ;  /* 0x00000000000c8947 */ /* 0x000fea0003800000 */
[----:B------:R-:W2:Y:S04]  /*12eb0*/  LDG.E R5, desc[UR52][R10.64] ;  /* 0x000000340a057981 */ /* 0x000ea8000c1e1900 */
[----:B-----5:R-:W2:Y:S02]  /*12ec0*/  LDG.E R0, desc[UR52][R10.64+0x4] ;  /* 0x000004340a007981 */ /* 0x020ea4000c1e1900 */
[----:B--2---:R-:W-:-:S07]  /*12ed0*/  IMAD.IADD R0, R0, 0x1, -R5 ;  /* 0x0000000100007824 */ /* 0x004fce00078e0a05 */
.L_x_11690:
[----:B------:R-:W2:Y:S01]  /*12ee0*/  LDL.LU R14, [R1+0x50] ;  /* 0x00005000010e7983 */ /* 0x000ea20000300800 */
[----:B------:R-:W-:-:S03]  /*12ef0*/  ULDC.64 UR4, c[0x0][0xc70] ;  /* 0x00031c0000047ab9 */ /* 0x000fc60000000a00 */
[----:B------:R-:W3:Y:S04]  /*12f00*/  LDL.LU R11, [R1+0x40] ;  /* 0x00004000010b7983 */ /* 0x000ee80000300800 */
[----:B------:R-:W4:Y:S04]  /*12f10*/  LDL R10, [R1+0x30] ;  /* 0x00003000010a7983 */ /* 0x000f280000100800 */
[----:B------:R-:W4:Y:S04]  /*12f20*/  LDL.LU R85, [R1+0x34] ;  /* 0x0000340001557983 */ /* 0x000f280000300800 */
[----:B------:R-:W4:Y:S01]  /*12f30*/  LDL.LU R84, [R1+0x48] ;  /* 0x0000480001547983 */ /* 0x000f220000300800 */
[--C-:B-----5:R-:W-:Y:S01]  /*12f40*/  SHF.R.S32.HI R21, RZ, 0x1f, R23.reuse ;  /* 0x0000001fff157819 */ /* 0x120fe20000011417 */
[----:B------:R-:W-:Y:S01]  /*12f50*/  IMAD.MOV.U32 R20, RZ, RZ, R23 ;  /* 0x000000ffff147224 */ /* 0x000fe200078e0017 */
[----:B------:R-:W-:-:S02]  /*12f60*/  IADD3 R25, P5, R6, 0x2000, RZ ;  /* 0x0000200006197810 */ /* 0x000fc40007fbe0ff */
[C---:B------:R-:W-:Y:S02]  /*12f70*/  IADD3 R37, P2, R6.reuse, 0x5000, RZ ;  /* 0x0000500006257810 */ /* 0x040fe40007f5e0ff */
[----:B------:R-:W-:Y:S02]  /*12f80*/  IADD3 R33, P1, R6, 0x4000, RZ ;  /* 0x0000400006217810 */ /* 0x000fe40007f3e0ff */
        /* <DEDUP_REMOVED lines=15> */
[----:B------:R-:W-:Y:S02]  /*13080*/  IADD3 R49, P5, R6, 0x8000, RZ ;  /* 0x0000800006317810 */ /* 0x000fe40007fbe0ff */
[----:B------:R-:W-:Y:S01]  /*13090*/  LOP3.LUT R32, R32, R33, RZ, 0x3c, !PT ;  /* 0x0000002120207212 */ /* 0x000fe200078e3cff */
[----:B------:R-:W-:Y:S01]  /*130a0*/  IMAD.X R33, RZ, RZ, R7, P1 ;  /* 0x000000ffff217224 */ /* 0x000fe200008e0607 */
        /* <DEDUP_REMOVED lines=16> */
[C---:B------:R-:W-:Y:S02]  /*131b0*/  IADD3 R69, P4, R6.reuse, 0xd000, RZ ;  /* 0x0000d00006457810 */ /* 0x040fe40007f9e0ff */
[----:B------:R-:W-:Y:S02]  /*131c0*/  IADD3 R65, P5, R6, 0xe000, RZ ;  /* 0x0000e00006417810 */ /* 0x000fe40007fbe0ff */
[----:B------:R-:W-:Y:S01]  /*131d0*/  LOP3.LUT R52, R52, R53, RZ, 0x3c, !PT ;  /* 0x0000003534347212 */ /* 0x000fe200078e3cff */
[----:B------:R-:W-:Y:S01]  /*131e0*/  IMAD.X R53, RZ, RZ, R7, P1 ;  /* 0x000000ffff357224 */ /* 0x000fe200008e0607 */
        /* <DEDUP_REMOVED lines=8> */
[--C-:B------:R-:W-:Y:S01]  /*13270*/  SHF.R.S32.HI R79, RZ, 0x1f, R219.reuse ;  /* 0x0000001fff4f7819 */ /* 0x100fe200000114db */
[----:B------:R-:W-:Y:S01]  /*13280*/  IMAD.MOV.U32 R78, RZ, RZ, R219 ;  /* 0x000000ffff4e7224 */ /* 0x000fe200078e00db */
[----:B------:R-:W-:-:S05]  /*13290*/  SHF.R.S32.HI R187, RZ, 0x1f, R186 ;  /* 0x0000001fffbb7819 */ /* 0x000fca00000114ba */
[----:B------:R-:W-:Y:S01]  /*132a0*/  STL [R1+0x24], R187 ;  /* 0x000024bb01007387 */ /* 0x000fe20000100800 */
[----:B------:R-:W-:Y:S01]  /*132b0*/  BSSY B1, `(.L_x_11691) ;  /* 0x0000084000017945 */ /* 0x000fe20003800000 */
[----:B--2---:R-:W-:Y:S02]  /*132c0*/  SEL R83, R14, RZ, !P0 ;  /* 0x000000ff0e537207 */ /* 0x004fe40004000000 */
[----:B------:R-:W0:Y:S01]  /*132d0*/  S2R R14, SR_TID.X ;  /* 0x00000000000e7919 */ /* 0x000e220000002100 */
[----:B---3--:R-:W-:Y:S02]  /*132e0*/  SEL R82, R11, RZ, !P0 ;  /* 0x000000ff0b527207 */ /* 0x008fe40004000000 */
[----:B------:R-:W-:-:S04]  /*132f0*/  IADD3 R29, P0, R6, 0x3000, RZ ;  /* 0x00003000061d7810 */ /* 0x000fc80007f1e0ff */
[----:B------:R-:W-:Y:S02]  /*13300*/  LOP3.LUT R28, R29, 0x380, RZ, 0xc0, !PT ;  /* 0x000003801d1c7812 */ /* 0x000fe400078ec0ff */
[----:B----4-:R-:W-:Y:S01]  /*13310*/  SHF.R.S32.HI R81, RZ, 0x1f, R85 ;  /* 0x0000001fff517819 */ /* 0x010fe20000011455 */
[----:B------:R-:W-:Y:S01]  /*13320*/  IMAD.WIDE.U32 R8, R85, UR4, R20 ;  /* 0x0000000455087c25 */ /* 0x000fe2000f8e0014 */
[----:B------:R-:W-:-:S03]  /*13330*/  SHF.R.U64 R28, R28, 0x3, RZ ;  /* 0x000000031c1c7819 */ /* 0x000fc600000012ff */
[----:B------:R-:W-:Y:S01]  /*13340*/  IMAD R5, R81, UR4, RZ ;  /* 0x0000000451057c24 */ /* 0x000fe2000f8e02ff */
[----:B------:R-:W-:Y:S01]  /*13350*/  LOP3.LUT R28, R28, R29, RZ, 0x3c, !PT ;  /* 0x0000001d1c1c7212 */ /* 0x000fe200078e3cff */
[----:B------:R-:W-:Y:S02]  /*13360*/  IMAD R11, R84, 0x80, R10 ;  /* 0x00000080540b7824 */ /* 0x000fe400078e020a */
[----:B------:R-:W-:Y:S01]  /*13370*/  IMAD R5, R85, UR5, R5 ;  /* 0x0000000555057c24 */ /* 0x000fe2000f8e0205 */
[----:B------:R-:W-:Y:S01]  /*13380*/  ULDC.64 UR4, c[0x0][0xc78] ;  /* 0x00031e0000047ab9 */ /* 0x000fe20000000a00 */
[----:B------:R-:W-:Y:S01]  /*13390*/  IMAD.X R29, RZ, RZ, R7, P0 ;  /* 0x000000ffff1d7224 */ /* 0x000fe200000e0607 */
[----:B------:R-:W-:Y:S01]  /*133a0*/  IADD3 R77, P0, R6, 0x9000, RZ ;  /* 0x00009000064d7810 */ /* 0x000fe20007f1e0ff */
[----:B------:R-:W-:Y:S02]  /*133b0*/  IMAD.IADD R9, R9, 0x1, R5 ;  /* 0x0000000109097824 */ /* 0x000fe400078e0205 */
[----:B------:R-:W-:Y:S01]  /*133c0*/  IMAD R5, R83, UR4, RZ ;  /* 0x0000000453057c24 */ /* 0x000fe2000f8e02ff */
[----:B------:R-:W-:Y:S01]  /*133d0*/  LOP3.LUT R76, R77, 0x380, RZ, 0xc0, !PT ;  /* 0x000003804d4c7812 */ /* 0x000fe200078ec0ff */
[----:B------:R-:W-:-:S03]  /*133e0*/  IMAD.WIDE.U32 R8, R82, UR4, R8 ;  /* 0x0000000452087c25 */ /* 0x000fc6000f8e0008 */
[----:B------:R-:W-:Y:S01]  /*133f0*/  SHF.R.U64 R76, R76, 0x3, RZ ;  /* 0x000000034c4c7819 */ /* 0x000fe200000012ff */
[----:B------:R-:W-:Y:S01]  /*13400*/  IMAD R10, R82, UR5, R5 ;  /* 0x00000005520a7c24 */ /* 0x000fe2000f8e0205 */
[----:B------:R-:W-:Y:S01]  /*13410*/  SHF.R.S32.HI R5, RZ, 0x1f, R11 ;  /* 0x0000001fff057819 */ /* 0x000fe2000001140b */
[----:B0-----:R-:W-:Y:S01]  /*13420*/  VIADD R15, R14, 0xffffff80 ;  /* 0xffffff800e0f7836 */ /* 0x001fe20000000000 */
[----:B------:R-:W-:Y:S01]  /*13430*/  IADD3 R8, P3, R11, R8, RZ ;  /* 0x000000080b087210 */ /* 0x000fe20007f7e0ff */
[----:B------:R-:W-:Y:S01]  /*13440*/  ULDC.64 UR4, c[0x0][0xc40] ;  /* 0x0003100000047ab9 */ /* 0x000fe20000000a00 */
[----:B------:R-:W-:Y:S01]  /*13450*/  LOP3.LUT R76, R76, R77, RZ, 0x3c, !PT ;  /* 0x0000004d4c4c7212 */ /* 0x000fe200078e3cff */
[----:B------:R-:W-:Y:S01]  /*13460*/  IMAD.X R77, RZ, RZ, R7, P0 ;  /* 0x000000ffff4d7224 */ /* 0x000fe200000e0607 */
[----:B------:R-:W-:Y:S02]  /*13470*/  IADD3.X R5, R5, R9, R10, P3, !PT ;  /* 0x0000000905057210 */ /* 0x000fe40001ffe40a */
[----:B------:R-:W-:-:S02]  /*13480*/  LEA R54, P3, R8, UR4, 0x2 ;  /* 0x0000000408367c11 */ /* 0x000fc4000f8610ff */
[----:B------:R-:W-:Y:S02]  /*13490*/  SHF.R.S32.HI R14, RZ, 0x1f, R15 ;  /* 0x0000001fff0e7819 */ /* 0x000fe4000001140f */
[----:B------:R-:W-:Y:S01]  /*134a0*/  LEA.HI.X R55, R8, UR5, R5, 0x2, P3 ;  /* 0x0000000508377c11 */ /* 0x000fe200098f1405 */
[----:B------:R-:W-:Y:S01]  /*134b0*/  VIADD R5, R11, 0x8 ;  /* 0x000000080b057836 */ /* 0x000fe20000000000 */
[----:B------:R-:W-:Y:S01]  /*134c0*/  LEA.HI R14, R14, R15, RZ, 0x7 ;  /* 0x0000000f0e0e7211 */ /* 0x000fe200078f38ff */
[----:B------:R-:W-:Y:S01]  /*134d0*/  ULDC.64 UR4, c[0x0][0xba0] ;  /* 0x0002e80000047ab9 */ /* 0x000fe20000000a00 */
[----:B------:R-:W-:Y:S02]  /*134e0*/  IADD3 R41, P3, R6, 0x6000, RZ ;  /* 0x0000600006297810 */ /* 0x000fe40007f7e0ff */
[----:B------:R-:W-:Y:S02]  /*134f0*/  LOP3.LUT R14, R14, 0xffffff80, RZ, 0xc0, !PT ;  /* 0xffffff800e0e7812 */ /* 0x000fe400078ec0ff */
[----:B------:R-:W-:-:S02]  /*13500*/  LOP3.LUT R40, R41, 0x380, RZ, 0xc0, !PT ;  /* 0x0000038029287812 */ /* 0x000fc400078ec0ff */
[----:B------:R-:W-:Y:S01]  /*13510*/  IADD3 R10, P2, R6, 0xf000, RZ ;  /* 0x0000f000060a7810 */ /* 0x000fe20007f5e0ff */
[----:B------:R-:W-:Y:S01]  /*13520*/  IMAD.IADD R14, R15, 0x1, -R14 ;  /* 0x000000010f0e7824 */ /* 0x000fe200078e0a0e */
[----:B------:R-:W-:Y:S02]  /*13530*/  SHF.R.U64 R40, R40, 0x3, RZ ;  /* 0x0000000328287819 */ /* 0x000fe400000012ff */
[----:B------:R-:W-:Y:S01]  /*13540*/  LOP3.LUT R9, R6, 0x380, RZ, 0xc0, !PT ;  /* 0x0000038006097812 */ /* 0x000fe200078ec0ff */
[--C-:B------:R-:W-:Y:S01]  /*13550*/  IMAD.X R61, RZ, RZ, R7.reuse, P2 ;  /* 0x000000ffff3d7224 */ /* 0x100fe200010e0607 */
[----:B------:R-:W-:Y:S01]  /*13560*/  LOP3.LUT R40, R40, R41, RZ, 0x3c, !PT ;  /* 0x0000002928287212 */ /* 0x000fe200078e3cff */
[----:B------:R-:W-:Y:S01]  /*13570*/  IMAD.X R41, RZ, RZ, R7, P3 ;  /* 0x000000ffff297224 */ /* 0x000fe200018e0607 */
[----:B------:R-:W-:Y:S02]  /*13580*/  LOP3.LUT P0, RZ, R14, 0x3, RZ, 0xc0, !PT ;  /* 0x000000030eff7812 */ /* 0x000fe4000780c0ff */
[----:B------:R-:W-:-:S02]  /*13590*/  IADD3 R73, P3, R6, 0xc000, RZ ;  /* 0x0000c00006497810 */ /* 0x000fc40007f7e0ff */
[-C--:B------:R-:W-:Y:S02]  /*135a0*/  ISETP.GE.OR P1, PT, R11, R0.reuse, P0 ;  /* 0x000000000b00720c */ /* 0x080fe40000726670 */
[----:B------:R-:W-:Y:S02]  /*135b0*/  LOP3.LUT R72, R73, 0x380, RZ, 0xc0, !PT ;  /* 0x0000038049487812 */ /* 0x000fe400078ec0ff */
[----:B------:R-:W-:Y:S02]  /*135c0*/  ISETP.GE.OR P0, PT, R5, R0, P0 ;  /* 0x000000000500720c */ /* 0x000fe40000706670 */
[----:B------:R-:W-:Y:S02]  /*135d0*/  LOP3.LUT R5, R10, 0x380, RZ, 0xc0, !PT ;  /* 0x000003800a057812 */ /* 0x000fe400078ec0ff */
[----:B------:R-:W-:Y:S02]  /*135e0*/  SHF.R.U64 R72, R72, 0x3, RZ ;  /* 0x0000000348487819 */ /* 0x000fe400000012ff */
[----:B------:R-:W-:-:S02]  /*135f0*/  SHF.R.U64 R9, R9, 0x3, RZ ;  /* 0x0000000309097819 */ /* 0x000fc400000012ff */
[----:B------:R-:W-:Y:S01]  /*13600*/  SHF.R.U64 R5, R5, 0x3, RZ ;  /* 0x0000000305057819 */ /* 0x000fe200000012ff */
[----:B------:R0:W-:Y:S01]  /*13610*/  @!P1 STG.E desc[UR52][R54.64], R4 ;  /* 0x0000000436009986 */ /* 0x0001e2000c101934 */
[----:B------:R-:W-:Y:S01]  /*13620*/  LOP3.LUT R72, R72, R73, RZ, 0x3c, !PT ;  /* 0x0000004948487212 */ /* 0x000fe200078e3cff */
[--C-:B------:R-:W-:Y:S01]  /*13630*/  IMAD.X R73, RZ, RZ, R7.reuse, P3 ;  /* 0x000000ffff497224 */ /* 0x100fe200018e0607 */
[----:B------:R-:W-:Y:S01]  /*13640*/  LOP3.LUT R8, R9, R6, RZ, 0x3c, !PT ;  /* 0x0000000609087212 */ /* 0x000fe200078e3cff */
[----:B------:R-:W-:Y:S01]  /*13650*/  IMAD.MOV.U32 R9, RZ, RZ, R7 ;  /* 0x000000ffff097224 */ /* 0x000fe200078e0007 */
[----:B------:R-:W-:Y:S01]  /*13660*/  LOP3.LUT R60, R5, R10, RZ, 0x3c, !PT ;  /* 0x0000000a053c7212 */ /* 0x000fe200078e3cff */
[----:B------:R2:W-:Y:S04]  /*13670*/  @!P0 STG.E desc[UR52][R54.64+0x20], R3 ;  /* 0x0000200336008986 */ /* 0x0005e8000c101934 */
        /* <DEDUP_REMOVED lines=9> */
[----:B0-----:R0:W5:Y:S04]  /*13710*/  LD.E.128 R4, desc[UR52][R76.64] ;  /* 0x000000344c047980 */ /* 0x001168000c101d00 */
[----:B--2---:R-:W5:Y:S04]  /*13720*/  LD.E.128 R52, desc[UR52][R52.64] ;  /* 0x0000003434347980 */ /* 0x004f68000c101d00 */
[----:B------:R-:W5:Y:S04]  /*13730*/  LD.E.128 R56, desc[UR52][R56.64] ;  /* 0x0000003438387980 */ /* 0x000f68000c101d00 */
[----:B------:R-:W5:Y:S04]  /*13740*/  LD.E.128 R72, desc[UR52][R72.64] ;  /* 0x0000003448487980 */ /* 0x000f68000c101d00 */
[----:B------:R-:W5:Y:S04]  /*13750*/  LD.E.128 R68, desc[UR52][R68.64] ;  /* 0x0000003444447980 */ /* 0x000f68000c101d00 */
[----:B------:R-:W5:Y:S04]  /*13760*/  LD.E.128 R64, desc[UR52][R64.64] ;  /* 0x0000003440407980 */ /* 0x000f68000c101d00 */
[----:B------:R-:W5:Y:S01]  /*13770*/  LD.E.128 R60, desc[UR52][R60.64] ;  /* 0x000000343c3c7980 */ /* 0x000f62000c101d00 */
[----:B------:R-:W-:-:S02]  /*13780*/  IMAD R80, R21, UR4, RZ ;  /* 0x0000000415507c24 */ /* 0x000fc4000f8e02ff */
[C---:B------:R-:W-:Y:S01]  /*13790*/  IMAD.WIDE.U32 R20, R23.reuse, UR4, R78 ;  /* 0x0000000417147c25 */ /* 0x040fe2000f8e004e */
[----:B------:R-:W-:Y:S01]  /*137a0*/  @!PT LDS RZ, [RZ] ;  /* 0x00000000fffff984 */ /* 0x000fe20000000800 */
[----:B------:R-:W-:Y:S01]  /*137b0*/  @!PT LDS RZ, [RZ] ;  /* 0x00000000fffff984 */ /* 0x000fe20000000800 */
[----:B------:R-:W-:Y:S01]  /*137c0*/  @!PT LDS RZ, [RZ] ;  /* 0x00000000fffff984 */ /* 0x000fe20000000800 */
[----:B------:R-:W-:Y:S01]  /*137d0*/  @!PT LDS RZ, [RZ] ;  /* 0x00000000fffff984 */ /* 0x000fe20000000800 */
[----:B------:R2:W-:Y:S06]  /*137e0*/  MEMBAR.ALL.CTA ;  /* 0x0000000000007992 */ /* 0x0005ec0000008000 */
[----:B--2---:R-:W2:Y:S01]  /*137f0*/  FENCE.VIEW.ASYNC.S ;  /* 0x00000000000073c6 */ /* 0x004ea20000000000 */
[----:B------:R-:W-:Y:S01]  /*13800*/  IMAD R23, R23, UR5, R80 ;  /* 0x0000000517177c24 */ /* 0x000fe2000f8e0250 */
[----:B------:R-:W-:Y:S01]  /*13810*/  ULDC.64 UR4, c[0x0][0xbe0] ;  /* 0x0002f80000047ab9 */ /* 0x000fe20000000a00 */
[----:B------:R-:W-:-:S02]  /*13820*/  IMAD R78, R84, -0x80, R0 ;  /* 0xffffff80544e7824 */ /* 0x000fc400078e0200 */
[C---:B------:R-:W-:Y:S02]  /*13830*/  VIADD R0, R186.reuse, 0x40 ;  /* 0x00000040ba007836 */ /* 0x040fe40000000000 */
[----:B------:R-:W-:Y:S01]  /*13840*/  IMAD.IADD R21, R21, 0x1, R23 ;  /* 0x0000000115157824 */ /* 0x000fe200078e0217 */
[-C--:B------:R-:W-:Y:S01]  /*13850*/  ISETP.GE.AND P3, PT, R186, R78.reuse, PT ;  /* 0x0000004eba00720c */ /* 0x080fe20003f66270 */
[----:B0-----:R-:W-:Y:S01]  /*13860*/  IMAD R76, R81, UR4, RZ ;  /* 0x00000004514c7c24 */ /* 0x001fe2000f8e02ff */
[-C--:B------:R-:W-:Y:S01]  /*13870*/  ISETP.GE.AND P0, PT, R0, R78.reuse, PT ;  /* 0x0000004e0000720c */ /* 0x080fe20003f06270 */
[----:B------:R-:W-:Y:S02]  /*13880*/  VIADD R3, R186, 0x20 ;  /* 0x00000020ba037836 */ /* 0x000fe40000000000 */
[C---:B------:R-:W-:Y:S02]  /*13890*/  IMAD R77, R85.reuse, UR5, R76 ;  /* 0x00000005554d7c24 */ /* 0x040fe4000f8e024c */
[----:B------:R-:W-:Y:S01]  /*138a0*/  IMAD.WIDE.U32 R20, R85, UR4, R20 ;  /* 0x0000000455147c25 */ /* 0x000fe2000f8e0014 */
[----:B------:R-:W-:Y:S01]  /*138b0*/  ULDC.64 UR4, c[0x0][0xbe8] ;  /* 0x0002fa0000047ab9 */ /* 0x000fe20000000a00 */
[----:B------:R-:W-:-:S02]  /*138c0*/  ISETP.GE.AND P2, PT, R3, R78, PT ;  /* 0x0000004e0300720c */ /* 0x000fc40003f46270 */
[----:B------:R-:W-:Y:S02]  /*138d0*/  VIADD R0, R17, 0x32420 ;  /* 0x0003242011007836 */ /* 0x000fe40000000000 */
[----:B------:R-:W-:Y:S02]  /*138e0*/  VIADD R23, R186, 0x60 ;  /* 0x00000060ba177836 */ /* 0x000fe40000000000 */
[----:B------:R-:W-:Y:S01]  /*138f0*/  IMAD.IADD R21, R21, 0x1, R77 ;  /* 0x0000000115157824 */ /* 0x000fe200078e024d */
[----:B------:R-:W-:Y:S01]  /*13900*/  PRMT R0, RZ, 0x654, R0 ;  /* 0x00000654ff007816 */ /* 0x000fe20000000000 */
[----:B------:R-:W-:Y:S01]  /*13910*/  IMAD R3, R83, UR4, RZ ;  /* 0x0000000453037c24 */ /* 0x000fe2000f8e02ff */
[----:B------:R-:W-:Y:S01]  /*13920*/  ISETP.GE.AND P1, PT, R23, R78, PT ;  /* 0x0000004e1700720c */ /* 0x000fe20003f26270 */
[C---:B------:R-:W-:Y:S01]  /*13930*/  IMAD.WIDE.U32 R78, R82.reuse, UR4, R20 ;  /* 0x00000004524e7c25 */ /* 0x040fe2000f8e0014 */
[----:B--2---:R0:W-:Y:S03]  /*13940*/  SYNCS.ARRIVE.TRANS64.RED.A1T0 RZ, [R0+URZ], RZ ;  /* 0x000000ff00ff79a7 */ /* 0x0041e6000810043f */
        /* <DEDUP_REMOVED lines=26> */
.L_x_11692:
[----:B------:R-:W-:Y:S05]  /*13af0*/  BSYNC B1 ;  /* 0x0000000000017941 */ /* 0x000fea0003800000 */
.L_x_11691:
        /* <DEDUP_REMOVED lines=26> */
.L_x_11694:
[----:B------:R-:W-:Y:S05]  /*13ca0*/  BSYNC B1 ;  /* 0x0000000000017941 */ /* 0x000fea0003800000 */
.L_x_11693:
[----:B------:R-:W-:Y:S04]  /*13cb0*/  BSSY B1, `(.L_x_11695) ;  /* 0x000001a000017945 */ /* 0x000fe80003800000 */
[----:B------:R-:W-:Y:S05]  /*13cc0*/  @P0 BRA `(.L_x_11696) ;  /* 0x0000000000600947 */ /* 0x000fea0003800000 */
[----:B------:R-:W-:Y:S01]  /*13cd0*/  IADD3 R3, P0, R76, 0x40, RZ ;  /* 0x000000404c037810 */ /* 0x000fe20007f1e0ff */
[C---:B--2--5:R-:W-:Y:S01]  /*13ce0*/  VIADD R4, R219.reuse, 0x40 ;  /* 0x00000040db047836 */ /* 0x064fe20000000000 */
        /* <DEDUP_REMOVED lines=22> */
.L_x_11696:
[----:B------:R-:W-:Y:S05]  /*13e50*/  BSYNC B1 ;  /* 0x0000000000017941 */ /* 0x000fea0003800000 */
.L_x_11695:
        /* <DEDUP_REMOVED lines=17> */
[----:B---3--:R-:W-:Y:S01]  /*13f70*/  LEA R6, P0, R4, UR6, 0x1 ;  /* 0x0000000604067c11 */ /* 0x008fe2000f8008ff */
        /* <DEDUP_REMOVED lines=9> */
.L_x_11689:
[----:B------:R-:W4:Y:S01]  /*14010*/  LDL.LU R6, [R1+0x38] ;  /* 0x0000380001067983 */ /* 0x000f220000300800 */
[----:B------:R-:W-:-:S03]  /*14020*/  ULDC.64 UR4, c[0x0][0xcd8] ;  /* 0x0003360000047ab9 */ /* 0x000fc60000000a00 */
[----:B------:R-:W2:Y:S01]  /*14030*/  LDL.LU R0, [R1+0x3c] ;  /* 0x00003c0001007983 */ /* 0x000ea20000300800 */
[----:B------:R-:W-:Y:S01]  /*14040*/  ISETP.NE.U32.AND P0, PT, RZ, UR4, PT ;  /* 0x00000004ff007c0c */ /* 0x000fe2000bf05070 */
[----:B------:R-:W-:-:S03]  /*14050*/  IMAD.MOV.U32 R3, RZ, RZ, RZ ;  /* 0x000000ffff037224 */ /* 0x000fc600078e00ff */
[----:B------:R-:W-:Y:S02]  /*14060*/  ISETP.NE.AND.EX P0, PT, RZ, UR5, PT, P0 ;  /* 0x00000005ff007c0c */ /* 0x000fe4000bf05300 */
[----:B----4-:R-:W-:-:S04]  /*14070*/  IADD3 R4, P1, R6, UR4, RZ ;  /* 0x0000000406047c10 */ /* 0x010fc8000ff3e0ff */
[----:B--2---:R-:W-:Y:S01]  /*14080*/  IADD3.X R5, R0, UR5, RZ, P1, !PT ;  /* 0x0000000500057c10 */ /* 0x004fe20008ffe4ff */
[----:B------:R-:W-:Y:S02]  /*14090*/  ULDC.64 UR4, c[0x0][0xce0] ;  /* 0x0003380000047ab9 */ /* 0x000fe40000000a00 */
[----:B------:R-:W-:-:S04]  /*140a0*/  ISETP.NE.U32.AND P1, PT, RZ, UR4, PT ;  /* 0x00000004ff007c0c */ /* 0x000fc8000bf25070 */
[----:B------:R2:W5:Y:S01]  /*140b0*/  @P0 LDG.E R3, desc[UR52][R4.64] ;  /* 0x0000003404030981 */ /* 0x000562000c1e1900 */
[----:B------:R-:W-:Y:S01]  /*140c0*/  ISETP.NE.AND.EX P1, PT, RZ, UR5, PT, P1 ;  /* 0x00000005ff007c0c */ /* 0x000fe2000bf25310 */
[----:B------:R-:W4:-:S12]  /*140d0*/  S2R R8, SR_TID.X ;  /* 0x0000000000087919 */ /* 0x000f180000002100 */
[----:B------:R-:W-:Y:S01]  /*140e0*/  @P1 IADD3 R6, P2, R6, UR4, RZ ;  /* 0x0000000406061c10 */ /* 0x000fe2000ff5e0ff */
[----:B------:R-:W-:-:S03]  /*140f0*/  ULDC UR4, c[0x0][0xb88] ;  /* 0x0002e20000047ab9 */ /* 0x000fc60000000800 */
[----:B------:R-:W-:Y:S01]  /*14100*/  @P1 IADD3.X R7, R0, UR5, RZ, P2, !PT ;  /* 0x0000000500071c10 */ /* 0x000fe200097fe4ff */
[----:B------:R-:W-:-:S06]  /*14110*/  IMAD.U32 R0, RZ, RZ, UR4 ;  /* 0x00000004ff007e24 */ /* 0x000fcc000f8e00ff */
[----:B------:R2:W5:Y:S01]  /*14120*/  @P1 LDG.E R0, desc[UR52][R6.64] ;  /* 0x0000003406001981 */ /* 0x000562000c1e1900 */
[----:B----4-:R-:W-:-:S05]  /*14130*/  VIADD R8, R8, 0xffffff80 ;  /* 0xffffff8008087836 */ /* 0x010fca0000000000 */
[----:B------:R-:W-:Y:S01]  /*14140*/  ISETP.GT.AND P2, PT, R8, 0x7f, PT ;  /* 0x0000007f0800780c */ /* 0x000fe20003f44270 */
[----:B--2---:R-:W-:-:S12]  /*14150*/  @P1 BRA `(.L_x_11698) ;  /* 0x0000000000101947 */ /* 0x004fd80003800000 */
[----:B------:R-:W-:Y:S05]  /*14160*/  @!P0 BRA `(.L_x_11698) ;  /* 0x00000000000c8947 */ /* 0x000fea0003800000 */
[----:B------:R-:W2:Y:S04]  /*14170*/  LDG.E R7, desc[UR52][R4.64] ;  /* 0x0000003404077981 */ /* 0x000ea8000c1e1900 */
[----:B-----5:R-:W2:Y:S02]  /*14180*/  LDG.E R0, desc[UR52][R4.64+0x4] ;  /* 0x0000043404007981 */ /* 0x020ea4000c1e1900 */
[----:B--2---:R-:W-:-:S07]  /*14190*/  IMAD.IADD R0, R0, 0x1, -R7 ;  /* 0x0000000100007824 */ /* 0x004fce00078e0a07 */
.L_x_11698:
[----:B------:R-:W2:Y:S04]  /*141a0*/  LDL.LU R5, [R1+0x40] ;  /* 0x0000400001057983 */ /* 0x000ea80000300800 */
[----:B------:R-:W4:Y:S04]  /*141b0*/  LDL.LU R4, [R1+0x50] ;  /* 0x0000500001047983 */ /* 0x000f280000300800 */
[----:B------:R-:W3:Y:S04]  /*141c0*/  LDL R14, [R1+0x34] ;  /* 0x00003400010e7983 */ /* 0x000ee80000100800 */
[----:B------:R0:W5:Y:S01]  /*141d0*/  LDL R13, [R1+0x48] ;  /* 0x00004800010d7983 */ /* 0x0001620000100800 */
[----:B------:R-:W-:Y:S01]  /*141e0*/  BSSY B1, `(.L_x_11699) ;  /* 0x000001d000017945 */ /* 0x000fe20003800000 */
[----:B------:R-:W-:-:S02]  /*141f0*/  SHF.R.S32.HI R10, RZ, 0x1f, R219 ;  /* 0x0000001fff0a7819 */ /* 0x000fc400000114db */
[----:B-----5:R-:W-:Y:S02]  /*14200*/  SHF.R.S32.HI R8, RZ, 0x1f, R3 ;  /* 0x0000001fff087819 */ /* 0x020fe40000011403 */
[----:B--2---:R-:W-:Y:S02]  /*14210*/  SEL R11, R5, RZ, !P0 ;  /* 0x000000ff050b7207 */ /* 0x004fe40004000000 */
[----:B----4-:R-:W-:Y:S02]  /*14220*/  SEL R12, R4, RZ, !P0 ;  /* 0x000000ff040c7207 */ /* 0x010fe40004000000 */
[----:B---3--:R-:W-:Y:S01]  /*14230*/  SHF.R.S32.HI R9, RZ, 0x1f, R14 ;  /* 0x0000001fff097819 */ /* 0x008fe2000001140e */
[----:B0-----:R-:W-:Y:S06]  /*14240*/  @P2 BRA `(.L_x_11700) ;  /* 0x0000000000582947 */ /* 0x001fec0003800000 */
        /* <DEDUP_REMOVED lines=22> */
.L_x_11700:
[----:B------:R-:W-:Y:S05]  /*143b0*/  BSYNC B1 ;  /* 0x0000000000017941 */ /* 0x000fea0003800000 */
.L_x_11699:
[----:B------:R-:W2:Y:S01]  /*143c0*/  LDL.64 R20, [R1+0x20] ;  /* 0x0000200001147983 */ /* 0x000ea20000100a00 */
        /* <DEDUP_REMOVED lines=9> */
[----:B------:R-:W-:Y:S02]  /*14460*/  IMAD R6, R9, UR4, RZ ;  /* 0x0000000409067c24 */ /* 0x000fe4000f8e02ff */
[----:B------:R-:W-:Y:S02]  /*14470*/  IMAD.IADD R5, R5, 0x1, R3 ;  /* 0x0000000105057824 */ /* 0x000fe400078e0203 */
[C---:B------:R-:W-:Y:S02]  /*14480*/  IMAD R3, R14.reuse, UR5, R6 ;  /* 0x000000050e037c24 */ /* 0x040fe4000f8e0206 */
[----:B------:R-:W-:Y:S01]  /*14490*/  IMAD.WIDE.U32 R4, R14, UR4, R4 ;  /* 0x000000040e047c25 */ /* 0x000fe2000f8e0004 */
[----:B------:R-:W-:-:S03]  /*144a0*/  ULDC.64 UR4, c[0x0][0xbe8] ;  /* 0x0002fa0000047ab9 */ /* 0x000fc60000000a00 */
[----:B------:R-:W-:Y:S02]  /*144b0*/  IMAD.IADD R5, R5, 0x1, R3 ;  /* 0x0000000105057824 */ /* 0x000fe400078e0203 */
[----:B------:R-:W-:-:S04]  /*144c0*/  IMAD R0, R12, UR4, RZ ;  /* 0x000000040c007c24 */ /* 0x000fc8000f8e02ff */
[----:B------:R-:W-:Y:S01]  /*144d0*/  IMAD R3, R11, UR5, R0 ;  /* 0x000000050b037c24 */ /* 0x000fe2000f8e0200 */
[C---:B--2---:R-:W-:Y:S01]  /*144e0*/  ISETP.GE.AND P1, PT, R20.reuse, R10, PT ;  /* 0x0000000a1400720c */ /* 0x044fe20003f26270 */
[----:B------:R-:W-:Y:S01]  /*144f0*/  VIADD R7, R20, 0x20 ;  /* 0x0000002014077836 */ /* 0x000fe20000000000 */
[--C-:B------:R-:W-:Y:S01]  /*14500*/  SHF.R.S32.HI R9, RZ, 0x1f, R20.reuse ;  /* 0x0000001fff097819 */ /* 0x100fe20000011414 */
[----:B------:R-:W-:-:S03]  /*14510*/  IMAD.MOV.U32 R8, RZ, RZ, R20 ;  /* 0x000000ffff087224 */ /* 0x000fc600078e0014 */
[----:B------:R-:W-:Y:S01]  /*14520*/  ISETP.GE.AND P0, PT, R7, R10, PT ;  /* 0x0000000a0700720c */ /* 0x000fe20003f06270 */
        /* <DEDUP_REMOVED lines=9> */
[----:B------:R-:W-:Y:S01]  /*145c0*/  IMAD.MOV.U32 R4, RZ, RZ, R6 ;  /* 0x000000ffff047224 */ /* 0x000fe200078e0006 */
[----:B------:R-:W-:Y:S01]  /*145d0*/  ISETP.GE.AND P3, PT, R0, UR4, PT ;  /* 0x0000000400007c0c */ /* 0x000fe2000bf66270 */
[----:B------:R-:W-:Y:S01]  /*145e0*/  VIADD R0, R219, 0xc0 ;  /* 0x000000c0db007836 */ /* 0x000fe20000000000 */
        /* <DEDUP_REMOVED lines=15> */
.L_x_11702:
[----:B------:R-:W-:Y:S05]  /*146e0*/  BSYNC B1 ;  /* 0x0000000000017941 */ /* 0x000fea0003800000 */
.L_x_11701:
        /* <DEDUP_REMOVED lines=28> */
.L_x_11704:
[----:B------:R-:W-:Y:S05]  /*148b0*/  BSYNC B1 ;  /* 0x0000000000017941 */ /* 0x000fea0003800000 */
.L_x_11703:
        /* <DEDUP_REMOVED lines=27> */
.L_x_11706:
[----:B------:R-:W-:Y:S05]  /*14a70*/  BSYNC B1 ;  /* 0x0000000000017941 */ /* 0x000fea0003800000 */
.L_x_11705:
        /* <DEDUP_REMOVED lines=25> */
.L_x_11697:
[----:B------:R-:W-:Y:S05]  /*14c10*/  BSYNC B0 ;  /* 0x0000000000007941 */ /* 0x000fea0003800000 */
.L_x_11688:
[----:B------:R-:W-:Y:S02]  /*14c20*/  ULDC UR4, c[0x0][0xd14] ;  /* 0x0003450000047ab9 */ /* 0x000fe40000000800 */
[----:B------:R-:W-:-:S13]  /*14c30*/  ISETP.GE.AND P0, PT, R227, UR4, PT ;  /* 0x00000004e3007c0c */ /* 0x000fda000bf06270 */
[----:B------:R-:W-:Y:S05]  /*14c40*/  @!P0 BRA `(.L_x_11707) ;  /* 0xfffffec400088947 */ /* 0x000fea000383ffff */
[----:B------:R-:W-:Y:S05]  /*14c50*/  BRA `(.L_x_11551) ;  /* 0x0000005c002c7947 */ /* 0x000fea0003800000 */
.L_x_11549:
[----:B------:R-:W-:-:S08]  /*14c60*/  NOP ;  /* 0x0000000000007918 */ /* 0x000fd00000000000 */
[----:B--2---:R-:W0:-:S00]  /*14c70*/  USETMAXREG.DEALLOC.CTAPOOL 0x18 ;  /* 0x00000018000079c8 */ /* 0x004e0000080e0500 */
        /* <DEDUP_REMOVED lines=60> */
.L_x_11712:
        /* <DEDUP_REMOVED lines=16> */
.L_x_11711:
[----:B------:R-:W-:Y:S05]  /*15140*/  BSYNC B0 ;  /* 0x0000000000007941 */ /* 0x000fea0003800000 */
.L_x_11710:
        /* <DEDUP_REMOVED lines=25> */
.L_x_11708:
        /* <DEDUP_REMOVED lines=20> */
.L_x_11713:
        /* <DEDUP_REMOVED lines=56> */
.L_x_11709:
[----:B------:R-:W-:Y:S02]  /*157a0*/  IMAD.MOV.U32 R17, RZ, RZ, RZ ;  /* 0x000000ffff117224 */ /* 0x000fe400078e00ff */
[----:B------:R-:W-:Y:S02]  /*157b0*/  IMAD.U32 R16, RZ, RZ, UR6 ;  /* 0x00000006ff107e24 */ /* 0x000fe4000f8e00ff */
[----:B------:R-:W-:-:S07]  /*157c0*/  IMAD.MOV.U32 R18, RZ, RZ, RZ ;  /* 0x000000ffff127224 */ /* 0x000fce00078e00ff */
.L_x_11714:
        /* <DEDUP_REMOVED lines=22> */
.L_x_11799:
[----:B--2---:R-:W2:Y:S02]  /*15930*/  LDC.64 R2, c[0x0][0xd60] ;  /* 0x00035800ff027b82 */ /* 0x004ea40000000a00 */
[----:B--2---:R-:W-:-:S05]  /*15940*/  IMAD.WIDE R2, R19, 0x4, R2 ;  /* 0x0000000413027825 */ /* 0x004fca00078e0202 */
[----:B0-----:R-:W1:Y:S01]  /*15950*/  LDG.E R11, desc[UR52][R2.64] ;  /* 0x00000034020b7981 */ /* 0x001e62000c1e1900 */
        /* <DEDUP_REMOVED lines=54> */
.L_x_11716:
        /* <DEDUP_REMOVED lines=14> */
.L_x_11717:
[----:B------:R-:W-:Y:S05]  /*15da0*/  @!P3 BRA `(.L_x_11718) ;  /* 0x00000000000cb947 */ /* 0x000fea0003800000 */
[----:B------:R-:W2:Y:S04]  /*15db0*/  LDG.E R9, desc[UR52][R6.64] ;  /* 0x0000003406097981 */ /* 0x000ea8000c1e1900 */
[----:B------:R-:W2:Y:S02]  /*15dc0*/  LDG.E R6, desc[UR52][R6.64+0x4] ;  /* 0x0000043406067981 */ /* 0x000ea4000c1e1900 */
[----:B--2---:R-:W-:-:S07]  /*15dd0*/  IMAD.IADD R9, R6, 0x1, -R9 ;  /* 0x0000000106097824 */ /* 0x004fce00078e0a09 */
.L_x_11718:
        /* <DEDUP_REMOVED lines=42> */
.L_x_11869:
[----:B------:R-:W-:-:S03]  /*16080*/  UMOV UR4, 0xffffffff ;  /* 0xffffffff00047882 */ /* 0x000fc60000000000 */
[----:B------:R-:W-:Y:S05]  /*16090*/  BRA.DIV UR4, `(.L_x_11722) ;  /* 0x0000005a04187947 */ /* 0x000fea000b800000 */
[----:B------:R-:W-:-:S13]  /*160a0*/  ELECT P6, URZ, PT ;  /* 0x00000000003f782f */ /* 0x000fda00038c0000 */
.L_x_11872:
        /* <DEDUP_REMOVED lines=11> */
.L_x_11873:
        /* <DEDUP_REMOVED lines=8> */
.L_x_11874:
        /* <DEDUP_REMOVED lines=11> */
.L_x_11727:
        /* <DEDUP_REMOVED lines=19> */
.L_x_11875:
        /* <DEDUP_REMOVED lines=8> */
.L_x_11729:
        /* <DEDUP_REMOVED lines=31> */
.L_x_11725:
[----:B------:R-:W-:Y:S05]  /*16630*/  BSYNC B1 ;  /* 0x0000000000017941 */ /* 0x000fea0003800000 */
.L_x_11724:
        /* <DEDUP_REMOVED lines=16> */
.L_x_11736:
        /* <DEDUP_REMOVED lines=9> */
.L_x_11876:
        /* <DEDUP_REMOVED lines=11> */
.L_x_11733:
        /* <DEDUP_REMOVED lines=17> */
.L_x_11877:
        /* <DEDUP_REMOVED lines=8> */
.L_x_11735:
        /* <DEDUP_REMOVED lines=31> */
.L_x_11731:
[----:B------:R-:W-:Y:S05]  /*16c00*/  BSYNC B1 ;  /* 0x0000000000017941 */ /* 0x000fea0003800000 */
.L_x_11730:
        /* <DEDUP_REMOVED lines=13> */
.L_x_11720:
[----:B------:R-:W-:Y:S05]  /*16ce0*/  BSYNC B0 ;  /* 0x0000000000007941 */ /* 0x000fea0003800000 */
.L_x_11719:
        /* <DEDUP_REMOVED lines=23> */
.L_x_11738:
        /* <DEDUP_REMOVED lines=23> */
.L_x_11740:
        /* <DEDUP_REMOVED lines=20> */
.L_x_11742:
        /* <DEDUP_REMOVED lines=16> */
.L_x_11741:
        /* <DEDUP_REMOVED lines=31> */
.L_x_11743:
        /* <DEDUP_REMOVED lines=19> */
.L_x_11880:
[----:B------:R-:W-:Y:S01]  /*17530*/  UMOV UR4, 0xffffffff ;  /* 0xffffffff00047882 */ /* 0x000fe20000000000 */
[----:B------:R-:W-:Y:S02]  /*17540*/  SHF.R.S32.HI R8, RZ, 0x1f, R0 ;  /* 0x0000001fff087819 */ /* 0x000fe40000011400 */
[----:B------:R-:W-:Y:S05]  /*17550*/  BRA.DIV UR4, `(.L_x_11745) ;  /* 0x0000004604a07947 */ /* 0x000fea000b800000 */
[----:B------:R-:W-:-:S13]  /*17560*/  ELECT P6, URZ, PT ;  /* 0x00000000003f782f */ /* 0x000fda00038c0000 */
.L_x_11883:
        /* <DEDUP_REMOVED lines=22> */
.L_x_11747:
        /* <DEDUP_REMOVED lines=9> */
.L_x_11884:
        /* <DEDUP_REMOVED lines=11> */
.L_x_11749:
        /* <DEDUP_REMOVED lines=22> */
.L_x_11746:
        /* <DEDUP_REMOVED lines=55> */
.L_x_11751:
[----:B------:R-:W-:Y:S05]  /*17ce0*/  BSYNC B0 ;  /* 0x0000000000007941 */ /* 0x000fea0003800000 */
.L_x_11750:
        /* <DEDUP_REMOVED lines=9> */
.L_x_11885:
        /* <DEDUP_REMOVED lines=13> */
.L_x_11886:
        /* <DEDUP_REMOVED lines=11> */
.L_x_11756:
        /* <DEDUP_REMOVED lines=37> */
.L_x_11754:
[----:B------:R-:W-:Y:S05]  /*18150*/  BSYNC B0 ;  /* 0x0000000000007941 */ /* 0x000fea0003800000 */
.L_x_11753:
        /* <DEDUP_REMOVED lines=43> */
.L_x_11763:
[----:B-1----:R-:W1:Y:S01]  /*18410*/  S2R R3, SR_CgaCtaId ;  /* 0x0000000000037919 */ /* 0x002e620000008800 */
[----:B------:R-:W-:-:S04]  /*18420*/  MOV R2, 0x400 ;  /* 0x0000040000027802 */ /* 0x000fc80000000f00 */
[----:B-1----:R-:W-:Y:S02]  /*18430*/  LEA R2, R3, R2, 0x18 ;  /* 0x0000000203027211 */ /* 0x002fe400078ec0ff */
[----:B------:R-:W-:-:S03]  /*18440*/  SHF.L.U32 R3, R12, 0x1f, RZ ;  /* 0x0000001f0c037819 */ /* 0x000fc600000006ff */
[----:B------:R-:W-:-:S04]  /*18450*/  IMAD R2, R13, 0x8, R2 ;  /* 0x000000080d027824 */ /* 0x000fc800078e0202 */
[----:B------:R-:W1:Y:S02]  /*18460*/  SYNCS.PHASECHK.TRANS64.TRYWAIT P0, [R2+URZ+0x32440], R3 ;  /* 0x03244003020075a7 */ /* 0x000e64000800017f */
[----:B-1----:R-:W-:Y:S05]  /*18470*/  @!P0 BRA `(.L_x_11764) ;  /* 0x0000003800408947 */ /* 0x002fea0003800000 */
.L_x_11887:
        /* <DEDUP_REMOVED lines=11> */
.L_x_11765:
        /* <DEDUP_REMOVED lines=22> */
.L_x_11888:
        /* <DEDUP_REMOVED lines=8> */
.L_x_11767:
        /* <DEDUP_REMOVED lines=34> */
.L_x_11762:
[----:B------:R-:W-:Y:S05]  /*18930*/  BSYNC B2 ;  /* 0x0000000000027941 */ /* 0x000fea0003800000 */
.L_x_11761:
[----:B------:R-:W2:Y:S02]  /*18940*/  LDL.LU R2, [R1+0x20] ;  /* 0x0000200001027983 */ /* 0x000ea40000300800 */
[----:B--2---:R-:W-:-:S07]  /*18950*/  VIADD R5, R2, 0xfffffffd ;  /* 0xfffffffd02057836 */ /* 0x004fce0000000000 */
.L_x_11760:
[----:B------:R-:W-:Y:S05]  /*18960*/  BSYNC B1 ;  /* 0x0000000000017941 */ /* 0x000fea0003800000 */
.L_x_11759:
[----:B------:R-:W-:-:S13]  /*18970*/  ISETP.NE.AND P0, PT, R9, RZ, PT ;  /* 0x000000ff0900720c */ /* 0x000fda0003f05270 */
[----:B------:R-:W-:Y:S05]  /*18980*/  @!P0 BRA `(.L_x_11758) ;  /* 0x0000000c00888947 */ /* 0x000fea0003800000 */
.L_x_11782:
        /* <DEDUP_REMOVED lines=30> */
.L_x_11770:
[----:B------:R-:W2:Y:S01]  /*18b70*/  S2R R3, SR_CgaCtaId ;  /* 0x0000000000037919 */ /* 0x000ea20000008800 */
[----:B------:R-:W-:-:S04]  /*18b80*/  MOV R2, 0x400 ;  /* 0x0000040000027802 */ /* 0x000fc80000000f00 */
[----:B--2---:R-:W-:Y:S02]  /*18b90*/  LEA R2, R3, R2, 0x18 ;  /* 0x0000000203027211 */ /* 0x004fe400078ec0ff */
[----:B------:R-:W-:-:S03]  /*18ba0*/  SHF.L.U32 R3, R9, 0x1f, RZ ;  /* 0x0000001f09037819 */ /* 0x000fc600000006ff */
[----:B------:R-:W-:-:S04]  /*18bb0*/  IMAD R2, R10, 0x8, R2 ;  /* 0x000000080a027824 */ /* 0x000fc800078e0202 */
[----:B------:R-:W2:Y:S02]  /*18bc0*/  SYNCS.PHASECHK.TRANS64.TRYWAIT P0, [R2+URZ+0x32440], R3 ;  /* 0x03244003020075a7 */ /* 0x000ea4000800017f */
[----:B--2---:R-:W-:Y:S05]  /*18bd0*/  @!P0 BRA `(.L_x_11771) ;  /* 0x0000003000908947 */ /* 0x004fea0003800000 */
.L_x_11889:
        /* <DEDUP_REMOVED lines=11> */
.L_x_11772:
[----:B0-----:R-:W3:Y:S01]  /*18c90*/  LDL R12, [R1+0x10] ;  /* 0x00001000010c7983 */ /* 0x001ee20000100800 */
[----:B-1----:R-:W-:Y:S01]  /*18ca0*/  MOV R7, 0x400 ;  /* 0x0000040000077802 */ /* 0x002fe20000000f00 */
        /* <DEDUP_REMOVED lines=19> */
.L_x_11890:
        /* <DEDUP_REMOVED lines=8> */
.L_x_11774:
        /* <DEDUP_REMOVED lines=33> */
.L_x_11769:
[----:B------:R-:W-:Y:S05]  /*19070*/  BSYNC B1 ;  /* 0x0000000000017941 */ /* 0x000fea0003800000 */
.L_x_11768:
        /* <DEDUP_REMOVED lines=29> */
.L_x_11777:
[----:B------:R-:W2:Y:S01]  /*19250*/  S2R R3, SR_CgaCtaId ;  /* 0x0000000000037919 */ /* 0x000ea20000008800 */
[----:B------:R-:W-:-:S04]  /*19260*/  MOV R2, 0x400 ;  /* 0x0000040000027802 */ /* 0x000fc80000000f00 */
[----:B--2---:R-:W-:Y:S02]  /*19270*/  LEA R2, R3, R2, 0x18 ;  /* 0x0000000203027211 */ /* 0x004fe400078ec0ff */
[----:B------:R-:W-:-:S03]  /*19280*/  SHF.L.U32 R3, R11, 0x1f, RZ ;  /* 0x0000001f0b037819 */ /* 0x000fc600000006ff */
[----:B------:R-:W-:-:S04]  /*19290*/  IMAD R2, R12, 0x8, R2 ;  /* 0x000000080c027824 */ /* 0x000fc800078e0202 */
[----:B------:R-:W2:Y:S02]  /*192a0*/  SYNCS.PHASECHK.TRANS64.TRYWAIT P0, [R2+URZ+0x32440], R3 ;  /* 0x03244003020075a7 */ /* 0x000ea4000800017f */
[----:B--2---:R-:W-:Y:S05]  /*192b0*/  @!P0 BRA `(.L_x_11778) ;  /* 0x0000002c00008947 */ /* 0x004fea0003800000 */
.L_x_11891:
        /* <DEDUP_REMOVED lines=11> */
.L_x_11779:
[----:B-1----:R-:W3:Y:S01]  /*19370*/  LDL R7, [R1] ;  /* 0x0000000001077983 */ /* 0x002ee20000100800 */
        /* <DEDUP_REMOVED lines=21> */
.L_x_11892:
        /* <DEDUP_REMOVED lines=8> */
.L_x_11781:
        /* <DEDUP_REMOVED lines=34> */
.L_x_11776:
[----:B------:R-:W-:Y:S05]  /*19770*/  BSYNC B1 ;  /* 0x0000000000017941 */ /* 0x000fea0003800000 */
.L_x_11775:
[C---:B------:R-:W-:Y:S01]  /*19780*/  ISETP.GT.AND P0, PT, R5.reuse, 0x1, PT ;  /* 0x000000010500780c */ /* 0x040fe20003f04270 */
[----:B------:R-:W-:-:S12]  /*19790*/  VIADD R5, R5, 0xfffffffe ;  /* 0xfffffffe05057836 */ /* 0x000fd80000000000 */
[----:B------:R-:W-:Y:S05]  /*197a0*/  @P0 BRA `(.L_x_11782) ;  /* 0xfffffff000780947 */ /* 0x000fea000383ffff */
.L_x_11758:
[----:B------:R-:W-:Y:S05]  /*197b0*/  BSYNC B0 ;  /* 0x0000000000007941 */ /* 0x000fea0003800000 */
.L_x_11757:
        /* <DEDUP_REMOVED lines=15> */
[----:B0-----:R-:W1:Y:S01]  /*198b0*/  POPC R5, UR4 ;  /* 0x0000000400057d09 */ /* 0x001e620008000000 */
[----:B--2---:R-:W-:-:S13]  /*198c0*/  ISETP.EQ.U32.AND P0, PT, R4, R7, PT ;  /* 0x000000070400720c */ /* 0x004fda0003f02070 */
[----:B-1----:R-:W2:Y:S01]  /*198d0*/  @P0 ATOMG.E.ADD.STRONG.GPU PT, R3, desc[UR52][R2.64], R5 ;  /* 0x00000005020309a8 */ /* 0x002ea200081ee1f4 */
[----:B------:R-:W0:Y:S02]  /*198e0*/  S2R R6, SR_LTMASK ;  /* 0x0000000000067919 */ /* 0x000e240000003900 */
[----:B0-----:R-:W-:-:S04]  /*198f0*/  LOP3.LUT R6, R6, UR4, RZ, 0xc0, !PT ;  /* 0x0000000406067c12 */ /* 0x001fc8000f8ec0ff */
[----:B------:R-:W0:Y:S01]  /*19900*/  POPC R7, R6 ;  /* 0x0000000600077309 */ /* 0x000e220000000000 */
[----:B--2---:R-:W0:Y:S02]  /*19910*/  SHFL.IDX PT, R4, R3, R4, 0x1f ;  /* 0x00001f0403047589 */ /* 0x004e2400000e0000 */
[----:B0-----:R-:W-:-:S07]  /*19920*/  IADD3 R16, R4, UR48, R7 ;  /* 0x0000003004107c10 */ /* 0x001fce000fffe007 */
.L_x_11784:
[----:B------:R-:W-:Y:S05]  /*19930*/  BSYNC B0 ;  /* 0x0000000000007941 */ /* 0x000fea0003800000 */
.L_x_11783:
[----:B-1----:R-:W2:Y:S02]  /*19940*/  LDL.LU R2, [R1+0x8] ;  /* 0x0000080001027983 */ /* 0x002ea40000300800 */
[----:B--2---:R-:W-:-:S05]  /*19950*/  LOP3.LUT R2, R2, R0, RZ, 0x3c, !PT ;  /* 0x0000000002027212 */ /* 0x004fca00078e3cff */
[----:B------:R1:W-:Y:S02]  /*19960*/  STL [R1+0x8], R2 ;  /* 0x0000080201007387 */ /* 0x0003e40000100800 */
.L_x_11739:
[----:B------:R-:W-:Y:S05]  /*19970*/  BSYNC B6 ;  /* 0x0000000000067941 */ /* 0x000fea0003800000 */
.L_x_11737:
[----:B------:R-:W-:-:S03]  /*19980*/  UMOV UR4, 0xffffffff ;  /* 0xffffffff00047882 */ /* 0x000fc60000000000 */
[----:B------:R-:W-:Y:S05]  /*19990*/  BRA.DIV UR4, `(.L_x_11785) ;  /* 0x0000002604707947 */ /* 0x000fea000b800000 */
[----:B------:R2:W3:Y:S04]  /*199a0*/  SHFL.IDX PT, R4, R16, RZ, 0x1f ;  /* 0x00001fff10047589 */ /* 0x0004e800000e0000 */
[----:B------:R-:W4:Y:S02]  /*199b0*/  SHFL.IDX PT, R16, R16, 0x1, 0x1f ;  /* 0x00201f0010107f89 */ /* 0x000f2400000e0000 */
.L_x_11896:
        /* <DEDUP_REMOVED lines=13> */
.L_x_11787:
[----:B------:R-:W-:Y:S05]  /*19a90*/  BSYNC B0 ;  /* 0x0000000000007941 */ /* 0x000fea0003800000 */
.L_x_11786:
        /* <DEDUP_REMOVED lines=23> */
.L_x_11904:
[----:B------:R-:W-:Y:S02]  /*19c10*/  ULDC UR4, c[0x0][0xd10] ;  /* 0x0003440000047ab9 */ /* 0x000fe40000000800 */
[----:B------:R-:W-:-:S04]  /*19c20*/  IMAD.U32 R5, RZ, RZ, UR4 ;  /* 0x00000004ff057e24 */ /* 0x000fc8000f8e00ff */
[----:B-1----:R-:W-:-:S04]  /*19c30*/  IMAD R3, R14, R5, RZ ;  /* 0x000000050e037224 */ /* 0x002fc800078e02ff */
[----:B--2-4-:R-:W-:-:S05]  /*19c40*/  IMAD.IADD R16, R16, 0x1, R3 ;  /* 0x0000000110107824 */ /* 0x014fca00078e0203 */
[----:B---3--:R-:W-:-:S13]  /*19c50*/  ISETP.GT.AND P0, PT, R16, R4, PT ;  /* 0x000000041000720c */ /* 0x008fda0003f04270 */
[----:B------:R-:W-:Y:S05]  /*19c60*/  @P0 BRA `(.L_x_11789) ;  /* 0x0000000000b40947 */ /* 0x000fea0003800000 */
[----:B------:R-:W1:Y:S02]  /*19c70*/  LDC R0, c[0x0][0xd14] ;  /* 0x00034500ff007b82 */ /* 0x000e640000000800 */
.L_x_11794:
        /* <DEDUP_REMOVED lines=14> */
.L_x_11792:
[----:B------:R-:W-:Y:S05]  /*19d60*/  BSYNC B0 ;  /* 0x0000000000007941 */ /* 0x000fea0003800000 */
.L_x_11791:
        /* <DEDUP_REMOVED lines=23> */
.L_x_11912:
[----:B------:R-:W-:Y:S02]  /*19ee0*/  ULDC UR4, c[0x0][0xd10] ;  /* 0x0003440000047ab9 */ /* 0x000fe40000000800 */
[----:B------:R-:W-:-:S04]  /*19ef0*/  IMAD.U32 R5, RZ, RZ, UR4 ;  /* 0x00000004ff057e24 */ /* 0x000fc8000f8e00ff */
[----:B-1----:R-:W-:-:S04]  /*19f00*/  IMAD R3, R14, R5, RZ ;  /* 0x000000050e037224 */ /* 0x002fc800078e02ff */
[----:B------:R-:W-:-:S05]  /*19f10*/  IMAD.IADD R16, R3, 0x1, R16 ;  /* 0x0000000103107824 */ /* 0x000fca00078e0210 */
[----:B------:R-:W-:-:S13]  /*19f20*/  ISETP.GT.AND P0, PT, R16, R4, PT ;  /* 0x000000041000720c */ /* 0x000fda0003f04270 */
[----:B------:R-:W-:Y:S05]  /*19f30*/  @!P0 BRA `(.L_x_11794) ;  /* 0xfffffffc00508947 */ /* 0x000fea000383ffff */
.L_x_11789:
        /* <DEDUP_REMOVED lines=8> */
.L_x_11916:
[----:B------:R-:W-:Y:S01]  /*19fc0*/  ISETP.NE.AND P0, PT, R3, RZ, PT ;  /* 0x000000ff0300720c */ /* 0x000fe20003f05270 */
[----:B------:R-:W-:-:S12]  /*19fd0*/  IMAD.MOV.U32 R7, RZ, RZ, RZ ;  /* 0x000000ffff077224 */ /* 0x000fd800078e00ff */
[----:B------:R-:W-:Y:S05]  /*19fe0*/  @!P0 BRA `(.L_x_11796) ;  /* 0x0000000000108947 */ /* 0x000fea0003800000 */
[----:B------:R-:W-:Y:S01]  /*19ff0*/  UMOV UR4, 0xffffffff ;  /* 0xffffffff00047882 */ /* 0x000fe20000000000 */
[----:B------:R-:W-:Y:S02]  /*1a000*/  VIADD R12, R6, 0xffffffff ;  /* 0xffffffff060c7836 */ /* 0x000fe40000000000 */
[----:B------:R-:W-:Y:S05]  /*1a010*/  BRA.DIV UR4, `(.L_x_11797) ;  /* 0x0000002a04047947 */ /* 0x000fea000b800000 */
[----:B------:R3:W4:Y:S02]  /*1a020*/  SHFL.IDX PT, R7, R2, R12, 0x1f ;  /* 0x00001f0c02077589 */ /* 0x00072400000e0000 */
.L_x_11796:
[----:B0--3--:R-:W0:Y:S01]  /*1a030*/  LDC.64 R2, c[0x0][0xd68] ;  /* 0x00035a00ff027b82 */ /* 0x009e220000000a00 */
[----:B------:R-:W-:-:S04]  /*1a040*/  IMAD.IADD R19, R6, 0x1, R19 ;  /* 0x0000000106137824 */ /* 0x000fc800078e0213 */
        /* <DEDUP_REMOVED lines=65> */
.L_x_11790:
[----:B------:R-:W-:Y:S01]  /*1a460*/  UMOV UR4, URZ ;  /* 0x0000003f00047c82 */ /* 0x000fe20008000000 */
[----:B------:R-:W-:Y:S01]  /*1a470*/  UMOV UR5, URZ ;  /* 0x0000003f00057c82 */ /* 0x000fe20008000000 */
[----:B------:R-:W-:Y:S01]  /*1a480*/  ULDC UR6, c[0x0][0xd14] ;  /* 0x0003450000067ab9 */ /* 0x000fe20000000800 */
[----:B------:R-:W-:Y:S02]  /*1a490*/  IMAD.MOV.U32 R16, RZ, RZ, R4 ;  /* 0x000000ffff107224 */ /* 0x000fe400078e0004 */
[----:B------:R-:W-:Y:S02]  /*1a4a0*/  IMAD.U32 R17, RZ, RZ, UR4 ;  /* 0x00000004ff117e24 */ /* 0x000fe4000f8e00ff */
[----:B------:R-:W-:Y:S02]  /*1a4b0*/  IMAD.U32 R18, RZ, RZ, UR5 ;  /* 0x00000005ff127e24 */ /* 0x000fe4000f8e00ff */
[----:B------:R-:W-:-:S07]  /*1a4c0*/  IMAD.U32 R19, RZ, RZ, UR6 ;  /* 0x00000006ff137e24 */ /* 0x000fce000f8e00ff */
.L_x_11798:
        /* <DEDUP_REMOVED lines=12> */
.L_x_11715:
[----:B-1----:R-:W3:Y:S01]  /*1a590*/  LDL.LU R0, [R1+0x2c] ;  /* 0x00002c0001007983 */ /* 0x002ee20000300800 */
        /* <DEDUP_REMOVED lines=10> */
.L_x_11919:
[----:B------:R-:W-:-:S03]  /*1a640*/  UMOV UR4, 0xffffffff ;  /* 0xffffffff00047882 */ /* 0x000fc60000000000 */
[----:B------:R-:W-:Y:S05]  /*1a650*/  BRA.DIV UR4, `(.L_x_11801) ;  /* 0x0000002204b07947 */ /* 0x000fea000b800000 */
[----:B------:R-:W2:Y:S02]  /*1a660*/  S2R R2, SR_TID.X ;  /* 0x0000000000027919 */ /* 0x000ea40000002100 */
[----:B--2---:R-:W-:-:S04]  /*1a670*/  SHF.R.U32.HI R2, RZ, 0x5, R2 ;  /* 0x00000005ff027819 */ /* 0x004fc80000011602 */
[----:B------:R-:W-:-:S05]  /*1a680*/  LOP3.LUT R2, R2, 0x3, RZ, 0xc0, !PT ;  /* 0x0000000302027812 */ /* 0x000fca00078ec0ff */
[----:B------:R2:W3:Y:S02]  /*1a690*/  SHFL.IDX PT, R14, R2, RZ, 0x1f ;  /* 0x00001fff020e7589 */ /* 0x0004e400000e0000 */
.L_x_11922:
[----:B---3--:R-:W-:-:S13]  /*1a6a0*/  ISETP.NE.AND P0, PT, R14, RZ, PT ;  /* 0x000000ff0e00720c */ /* 0x008fda0003f05270 */
[----:B------:R-:W-:Y:S05]  /*1a6b0*/  @P0 BRA `(.L_x_11551) ;  /* 0x0000000000940947 */ /* 0x000fea0003800000 */
[----:B------:R-:W-:-:S03]  /*1a6c0*/  UMOV UR4, 0xffffffff ;  /* 0xffffffff00047882 */ /* 0x000fc60000000000 */
[----:B------:R-:W-:Y:S05]  /*1a6d0*/  BRA.DIV UR4, `(.L_x_11802) ;  /* 0x0000002204c47947 */ /* 0x000fea000b800000 */
[----:B------:R-:W-:-:S13]  /*1a6e0*/  ELECT P6, URZ, PT ;  /* 0x00000000003f782f */ /* 0x000fda00038c0000 */
.L_x_11925:
[----:B------:R-:W-:Y:S05]  /*1a6f0*/  @!P6 BRA `(.L_x_11551) ;  /* 0x000000000084e947 */ /* 0x000fea0003800000 */
[----:B--2---:R-:W2:Y:S02]  /*1a700*/  LDL.LU R2, [R1+0x34] ;  /* 0x0000340001027983 */ /* 0x004ea40000300800 */
[----:B--2---:R-:W-:-:S04]  /*1a710*/  LOP3.LUT R2, R2, 0x2, RZ, 0xfc, !PT ;  /* 0x0000000202027812 */ /* 0x004fc800078efcff */
[----:B------:R-:W-:-:S13]  /*1a720*/  ISETP.NE.AND P2, PT, R2, 0x3, PT ;  /* 0x000000030200780c */ /* 0x000fda0003f45270 */
[----:B------:R-:W-:Y:S05]  /*1a730*/  @!P2 BRA `(.L_x_11803) ;  /* 0x000000000004a947 */ /* 0x000fea0003800000 */
[----:B------:R-:W-:Y:S01]  /*1a740*/  BPT.TRAP 0x1 ;  /* 0x000000040000795c */ /* 0x000fe20000300000 */
.L_x_11803:
        /* <DEDUP_REMOVED lines=14> */
.L_x_11926:
[----:B------:R-:W2:Y:S02]  /*1a830*/  SYNCS.PHASECHK.TRANS64.TRYWAIT P0, [R7+URZ], R2 ;  /* 0x00000002070075a7 */ /* 0x000ea4000800017f */
[----:B--2---:R-:W-:Y:S05]  /*1a840*/  @!P0 BRA `(.L_x_11805) ;  /* 0x00000020009c8947 */ /* 0x004fea0003800000 */
.L_x_11927:
[----:B------:R-:W-:Y:S05]  /*1a850*/  @!P2 BRA `(.L_x_11806) ;  /* 0x000000000004a947 */ /* 0x000fea0003800000 */
[----:B------:R-:W-:Y:S01]  /*1a860*/  BPT.TRAP 0x1 ;  /* 0x000000040000795c */ /* 0x000fe20000300000 */
.L_x_11806:
[----:B------:R-:W3:Y:S01]  /*1a870*/  LDL.LU R4, [R1] ;  /* 0x0000000001047983 */ /* 0x000ee20000300800 */
[----:B------:R-:W-:-:S04]  /*1a880*/  VIADD R0, R0, 0x32460 ;  /* 0x0003246000007836 */ /* 0x000fc80000000000 */
[----:B---3--:R-:W-:-:S04]  /*1a890*/  IMAD R4, R4, 0x8, R0 ;  /* 0x0000000804047824 */ /* 0x008fc800078e0200 */
[----:B------:R-:W3:Y:S02]  /*1a8a0*/  SYNCS.PHASECHK.TRANS64.TRYWAIT P0, [R4+URZ], R5 ;  /* 0x00000005040075a7 */ /* 0x000ee4000800017f */
[----:B---3--:R-:W-:Y:S05]  /*1a8b0*/  @!P0 BRA `(.L_x_11807) ;  /* 0x0000002000948947 */ /* 0x008fea0003800000 */
.L_x_11928:
[----:B------:R-:W-:-:S07]  /*1a8c0*/  IMAD R3, R3, 0x8, R0 ;  /* 0x0000000803037824 */ /* 0x000fce00078e0200 */
.L_x_11808:
[----:B----4-:R4:W0:Y:S02]  /*1a8d0*/  SYNCS.PHASECHK.TRANS64.TRYWAIT P0, [R3+URZ], R2 ;  /* 0x00000002030075a7 */ /* 0x010824000800017f */
[----:B0-----:R-:W-:Y:S05]  /*1a8e0*/  @!P0 NANOSLEEP.SYNCS 0x989680 ;  /* 0x009896800000895d */ /* 0x001fea0003900000 */
[----:B------:R-:W0:Y:S02]  /*1a8f0*/  @!P0 SYNCS.PHASECHK.TRANS64 P0, [R3+URZ], R2 ;  /* 0x00000002030085a7 */ /* 0x000e24000800007f */
[----:B0-----:R-:W-:Y:S05]  /*1a900*/  @!P0 BRA `(.L_x_11808) ;  /* 0xfffffffc00f08947 */ /* 0x001fea000383ffff */
.L_x_11551:
[----:B------:R-:W-:Y:S05]  /*1a910*/  BSYNC B7 ;  /* 0x0000000000077941 */ /* 0x000fea0003800000 */
.L_x_11548:
[----:B------:R-:W-:Y:S05]  /*1a920*/  EXIT ;  /* 0x000000000000794d */ /* 0x000fea0003800000 */
.L_x_11569:
[----:B0-----:R0:W1:Y:S02]  /*1a930*/  SYNCS.PHASECHK.TRANS64.TRYWAIT P6, [R90+URZ+0x32490], R111 ;  /* 0x0324906f5a0075a7 */ /* 0x00106400080c017f */
[----:B-1----:R-:W-:Y:S05]  /*1a940*/  @!P6 NANOSLEEP.SYNCS 0x989680 ;  /* 0x009896800000e95d */ /* 0x002fea0003900000 */
[----:B------:R-:W1:Y:S02]  /*1a950*/  @!P6 SYNCS.PHASECHK.TRANS64 P6, [R90+URZ+0x32490], R111 ;  /* 0x0324906f5a00e5a7 */ /* 0x000e6400080c007f */
[----:B-1----:R-:W-:Y:S05]  /*1a960*/  @!P6 BRA `(.L_x_11569) ;  /* 0xfffffffc00f0e947 */ /* 0x002fea000383ffff */
[----:B------:R-:W-:Y:S05]  /*1a970*/  BRA `(.L_x_11809) ;  /* 0xfffffe8400247947 */ /* 0x000fea000383ffff */
.L_x_11587:
[----:B0-----:R0:W1:Y:S02]  /*1a980*/  SYNCS.PHASECHK.TRANS64.TRYWAIT P5, [R90+URZ+0x32490], R111 ;  /* 0x0324906f5a0075a7 */ /* 0x00106400080a017f */
[----:B-1----:R-:W-:Y:S05]  /*1a990*/  @!P5 NANOSLEEP.SYNCS 0x989680 ;  /* 0x009896800000d95d */ /* 0x002fea0003900000 */
[----:B------:R-:W1:Y:S02]  /*1a9a0*/  @!P5 SYNCS.PHASECHK.TRANS64 P5, [R90+URZ+0x32490], R111 ;  /* 0x0324906f5a00d5a7 */ /* 0x000e6400080a007f */
[----:B-1----:R-:W-:Y:S05]  /*1a9b0*/  @!P5 BRA `(.L_x_11587) ;  /* 0xfffffffc00f0d947 */ /* 0x002fea000383ffff */
[----:B------:R-:W-:Y:S05]  /*1a9c0*/  BRA `(.L_x_11810) ;  /* 0xfffffe9400d87947 */ /* 0x000fea000383ffff */
.L_x_11596:
[----:B0-----:R0:W1:Y:S02]  /*1a9d0*/  SYNCS.PHASECHK.TRANS64.TRYWAIT P4, [R90+URZ+0x32490], R111 ;  /* 0x0324906f5a0075a7 */ /* 0x001064000808017f */
[----:B-1----:R-:W-:Y:S05]  /*1a9e0*/  @!P4 NANOSLEEP.SYNCS 0x989680 ;  /* 0x009896800000c95d */ /* 0x002fea0003900000 */
[----:B------:R-:W1:Y:S02]  /*1a9f0*/  @!P4 SYNCS.PHASECHK.TRANS64 P4, [R90+URZ+0x32490], R111 ;  /* 0x0324906f5a00c5a7 */ /* 0x000e64000808007f */
[----:B-1----:R-:W-:Y:S05]  /*1aa00*/  @!P4 BRA `(.L_x_11596) ;  /* 0xfffffffc00f0c947 */ /* 0x002fea000383ffff */
[----:B------:R-:W-:Y:S05]  /*1aa10*/  BRA `(.L_x_11811) ;  /* 0xfffffea800287947 */ /* 0x000fea000383ffff */
.L_x_11602:
[----:B-1----:R1:W2:Y:S02]  /*1aa20*/  SYNCS.PHASECHK.TRANS64.TRYWAIT P3, [R90+URZ+0x324b0], R111 ;  /* 0x0324b06f5a0075a7 */ /* 0x0022a4000806017f */
[----:B--2---:R-:W-:Y:S05]  /*1aa30*/  @!P3 NANOSLEEP.SYNCS 0x989680 ;  /* 0x009896800000b95d */ /* 0x004fea0003900000 */
[----:B------:R-:W2:Y:S02]  /*1aa40*/  @!P3 SYNCS.PHASECHK.TRANS64 P3, [R90+URZ+0x324b0], R111 ;  /* 0x0324b06f5a00b5a7 */ /* 0x000ea4000806007f */
[----:B--2---:R-:W-:Y:S05]  /*1aa50*/  @!P3 BRA `(.L_x_11602) ;  /* 0xfffffffc00f0b947 */ /* 0x004fea000383ffff */
[----:B------:R-:W-:Y:S05]  /*1aa60*/  BRA `(.L_x_11812) ;  /* 0xfffffea800bc7947 */ /* 0x000fea000383ffff */
.L_x_11610:
        /* <DEDUP_REMOVED lines=13> */
.L_x_11814:
[----:B------:R-:W-:Y:S05]  /*1ab40*/  BSYNC B0 ;  /* 0x0000000000007941 */ /* 0x000fea0003800000 */
.L_x_11813:
[----:B------:R-:W-:Y:S05]  /*1ab50*/  BRA `(.L_x_11815) ;  /* 0xfffffeb400607947 */ /* 0x000fea000383ffff */
.L_x_11626:
        /* <DEDUP_REMOVED lines=8> */
.L_x_11817:
[----:B------:R-:W-:Y:S05]  /*1abe0*/  BSYNC B1 ;  /* 0x0000000000017941 */ /* 0x000fea0003800000 */
.L_x_11816:
[----:B------:R-:W-:Y:S05]  /*1abf0*/  BRA `(.L_x_11818) ;  /* 0xfffffec000e47947 */ /* 0x000fea000383ffff */
.L_x_11627:
        /* <DEDUP_REMOVED lines=8> */
.L_x_11820:
[----:B------:R-:W-:Y:S05]  /*1ac80*/  BSYNC B1 ;  /* 0x0000000000017941 */ /* 0x000fea0003800000 */
.L_x_11819:
[----:B------:R-:W-:Y:S05]  /*1ac90*/  BRA `(.L_x_11821) ;  /* 0xfffffec000c47947 */ /* 0x000fea000383ffff */
.L_x_11628:
        /* <DEDUP_REMOVED lines=8> */
.L_x_11823:
[----:B------:R-:W-:Y:S05]  /*1ad20*/  BSYNC B1 ;  /* 0x0000000000017941 */ /* 0x000fea0003800000 */
.L_x_11822:
[----:B------:R-:W-:Y:S05]  /*1ad30*/  BRA `(.L_x_11824) ;  /* 0xfffffec000a47947 */ /* 0x000fea000383ffff */
.L_x_11629:
        /* <DEDUP_REMOVED lines=8> */
.L_x_11826:
[----:B------:R-:W-:Y:S05]  /*1adc0*/  BSYNC B1 ;  /* 0x0000000000017941 */ /* 0x000fea0003800000 */
.L_x_11825:
[----:B------:R-:W-:Y:S05]  /*1add0*/  BRA `(.L_x_11827) ;  /* 0xfffffec000847947 */ /* 0x000fea000383ffff */
.L_x_11630:
        /* <DEDUP_REMOVED lines=8> */
.L_x_11829:
[----:B------:R-:W-:Y:S05]  /*1ae60*/  BSYNC B1 ;  /* 0x0000000000017941 */ /* 0x000fea0003800000 */
.L_x_11828:
[----:B------:R-:W-:Y:S05]  /*1ae70*/  BRA `(.L_x_11830) ;  /* 0xfffffec000647947 */ /* 0x000fea000383ffff */
.L_x_11631:
        /* <DEDUP_REMOVED lines=8> */
.L_x_11832:
[----:B------:R-:W-:Y:S05]  /*1af00*/  BSYNC B1 ;  /* 0x0000000000017941 */ /* 0x000fea0003800000 */
.L_x_11831:
[----:B------:R-:W-:Y:S05]  /*1af10*/  BRA `(.L_x_11833) ;  /* 0xfffffec000447947 */ /* 0x000fea000383ffff */
.L_x_11632:
        /* <DEDUP_REMOVED lines=8> */
.L_x_11835:
[----:B------:R-:W-:Y:S05]  /*1afa0*/  BSYNC B1 ;  /* 0x0000000000017941 */ /* 0x000fea0003800000 */
.L_x_11834:
[----:B------:R-:W-:Y:S05]  /*1afb0*/  BRA `(.L_x_11836) ;  /* 0xfffffec000247947 */ /* 0x000fea000383ffff */
.L_x_11633:
        /* <DEDUP_REMOVED lines=8> */
.L_x_11838:
[----:B------:R-:W-:Y:S05]  /*1b040*/  BSYNC B1 ;  /* 0x0000000000017941 */ /* 0x000fea0003800000 */
.L_x_11837:
[----:B------:R-:W-:Y:S05]  /*1b050*/  BRA `(.L_x_11839) ;  /* 0xfffffec000047947 */ /* 0x000fea000383ffff */
.L_x_11635:
[----:B0-----:R0:W1:Y:S02]  /*1b060*/  SYNCS.PHASECHK.TRANS64.TRYWAIT P2, [R17+URZ+0x32400], R6 ;  /* 0x03240006110075a7 */ /* 0x001064000804017f */
[----:B-1----:R-:W-:Y:S05]  /*1b070*/  @!P2 NANOSLEEP.SYNCS 0x989680 ;  /* 0x009896800000a95d */ /* 0x002fea0003900000 */
[----:B------:R-:W1:Y:S02]  /*1b080*/  @!P2 SYNCS.PHASECHK.TRANS64 P2, [R17+URZ+0x32400], R6 ;  /* 0x032400061100a5a7 */ /* 0x000e64000804007f */
[----:B-1----:R-:W-:Y:S05]  /*1b090*/  @!P2 BRA `(.L_x_11635) ;  /* 0xfffffffc00f0a947 */ /* 0x002fea000383ffff */
[----:B------:R-:W-:Y:S05]  /*1b0a0*/  BRA `(.L_x_11840) ;  /* 0xfffffec000887947 */ /* 0x000fea000383ffff */
.L_x_11643:
        /* <DEDUP_REMOVED lines=8> */
.L_x_11842:
[----:B------:R-:W-:Y:S05]  /*1b130*/  BSYNC B1 ;  /* 0x0000000000017941 */ /* 0x000fea0003800000 */
.L_x_11841:
[----:B------:R-:W-:Y:S05]  /*1b140*/  BRA `(.L_x_11843) ;  /* 0xfffffed000c07947 */ /* 0x000fea000383ffff */
.L_x_11644:
        /* <DEDUP_REMOVED lines=8> */
.L_x_11845:
[----:B------:R-:W-:Y:S05]  /*1b1d0*/  BSYNC B1 ;  /* 0x0000000000017941 */ /* 0x000fea0003800000 */
.L_x_11844:
[----:B------:R-:W-:Y:S05]  /*1b1e0*/  BRA `(.L_x_11846) ;  /* 0xfffffed000a07947 */ /* 0x000fea000383ffff */
.L_x_11645:
        /* <DEDUP_REMOVED lines=8> */
.L_x_11848:
[----:B------:R-:W-:Y:S05]  /*1b270*/  BSYNC B1 ;  /* 0x0000000000017941 */ /* 0x000fea0003800000 */
.L_x_11847:
[----:B------:R-:W-:Y:S05]  /*1b280*/  BRA `(.L_x_11849) ;  /* 0xfffffed000807947 */ /* 0x000fea000383ffff */
.L_x_11646:
        /* <DEDUP_REMOVED lines=8> */
.L_x_11851:
[----:B------:R-:W-:Y:S05]  /*1b310*/  BSYNC B1 ;  /* 0x0000000000017941 */ /* 0x000fea0003800000 */
.L_x_11850:
[----:B------:R-:W-:Y:S05]  /*1b320*/  BRA `(.L_x_11852) ;  /* 0xfffffed000607947 */ /* 0x000fea000383ffff */
.L_x_11647:
        /* <DEDUP_REMOVED lines=8> */
.L_x_11854:
[----:B------:R-:W-:Y:S05]  /*1b3b0*/  BSYNC B1 ;  /* 0x0000000000017941 */ /* 0x000fea0003800000 */
.L_x_11853:
[----:B------:R-:W-:Y:S05]  /*1b3c0*/  BRA `(.L_x_11855) ;  /* 0xfffffed000407947 */ /* 0x000fea000383ffff */
.L_x_11648:
        /* <DEDUP_REMOVED lines=8> */
.L_x_11857:
[----:B------:R-:W-:Y:S05]  /*1b450*/  BSYNC B1 ;  /* 0x0000000000017941 */ /* 0x000fea0003800000 */
.L_x_11856:
[----:B------:R-:W-:Y:S05]  /*1b460*/  BRA `(.L_x_11858) ;  /* 0xfffffed000247947 */ /* 0x000fea000383ffff */
.L_x_11649:
        /* <DEDUP_REMOVED lines=8> */
.L_x_11860:
[----:B------:R-:W-:Y:S05]  /*1b4f0*/  BSYNC B1 ;  /* 0x0000000000017941 */ /* 0x000fea0003800000 */
.L_x_11859:
[----:B------:R-:W-:Y:S05]  /*1b500*/  BRA `(.L_x_11861) ;  /* 0xfffffed000087947 */ /* 0x000fea000383ffff */
.L_x_11650:
        /* <DEDUP_REMOVED lines=8> */
.L_x_11863:
[----:B------:R-:W-:Y:S05]  /*1b590*/  BSYNC B1 ;  /* 0x0000000000017941 */ /* 0x000fea0003800000 */
.L_x_11862:
[----:B------:R-:W-:Y:S05]  /*1b5a0*/  BRA `(.L_x_11864) ;  /* 0xfffffecc00ec7947 */ /* 0x000fea000383ffff */
.L_x_11652:
[----:B0-----:R0:W1:Y:S02]  /*1b5b0*/  SYNCS.PHASECHK.TRANS64.TRYWAIT P1, [R17+URZ+0x32400], R4 ;  /* 0x03240004110075a7 */ /* 0x001064000802017f */
[----:B-1----:R-:W-:Y:S05]  /*1b5c0*/  @!P1 NANOSLEEP.SYNCS 0x989680 ;  /* 0x009896800000995d */ /* 0x002fea0003900000 */
[----:B------:R-:W1:Y:S02]  /*1b5d0*/  @!P1 SYNCS.PHASECHK.TRANS64 P1, [R17+URZ+0x32400], R4 ;  /* 0x03240004110095a7 */ /* 0x000e64000802007f */
[----:B-1----:R-:W-:Y:S05]  /*1b5e0*/  @!P1 BRA `(.L_x_11652) ;  /* 0xfffffffc00f09947 */ /* 0x002fea000383ffff */
[----:B------:R-:W-:Y:S05]  /*1b5f0*/  BRA `(.L_x_11865) ;  /* 0xfffffed000607947 */ /* 0x000fea000383ffff */
.L_x_11658:
[----:B--2---:R2:W4:Y:S02]  /*1b600*/  SYNCS.PHASECHK.TRANS64.TRYWAIT P1, [R173+URZ+0x32430], R6 ;  /* 0x03243006ad0075a7 */ /* 0x004524000802017f */
[----:B----4-:R-:W-:Y:S05]  /*1b610*/  @!P1 NANOSLEEP.SYNCS 0x989680 ;  /* 0x009896800000995d */ /* 0x010fea0003900000 */
[----:B------:R-:W4:Y:S02]  /*1b620*/  @!P1 SYNCS.PHASECHK.TRANS64 P1, [R173+URZ+0x32430], R6 ;  /* 0x03243006ad0095a7 */ /* 0x000f24000802007f */
[----:B----4-:R-:W-:Y:S05]  /*1b630*/  @!P1 BRA `(.L_x_11658) ;  /* 0xfffffffc00f09947 */ /* 0x010fea000383ffff */
[----:B------:R-:W-:Y:S05]  /*1b640*/  BRA `(.L_x_11657) ;  /* 0xfffffee000307947 */ /* 0x000fea000383ffff */
.L_x_11660:
[----:B---3--:R3:W4:Y:S02]  /*1b650*/  SYNCS.PHASECHK.TRANS64.TRYWAIT P1, [R17+URZ+0x32410], R8 ;  /* 0x03241008110075a7 */ /* 0x008724000802017f */
[----:B----4-:R-:W-:Y:S05]  /*1b660*/  @!P1 NANOSLEEP.SYNCS 0x989680 ;  /* 0x009896800000995d */ /* 0x010fea0003900000 */
[----:B------:R-:W4:Y:S02]  /*1b670*/  @!P1 SYNCS.PHASECHK.TRANS64 P1, [R17+URZ+0x32410], R8 ;  /* 0x03241008110095a7 */ /* 0x000f24000802007f */
[----:B----4-:R-:W-:Y:S05]  /*1b680*/  @!P1 BRA `(.L_x_11660) ;  /* 0xfffffffc00f09947 */ /* 0x010fea000383ffff */
[----:B------:R-:W-:Y:S05]  /*1b690*/  BRA `(.L_x_11866) ;  /* 0xfffffee000dc7947 */ /* 0x000fea000383ffff */
.L_x_11665:
[----:B0-----:R0:W1:Y:S02]  /*1b6a0*/  SYNCS.PHASECHK.TRANS64.TRYWAIT P2, [R173+URZ+0x32450], R6 ;  /* 0x03245006ad0075a7 */ /* 0x001064000804017f */
[----:B-1----:R-:W-:Y:S05]  /*1b6b0*/  @!P2 NANOSLEEP.SYNCS 0x989680 ;  /* 0x009896800000a95d */ /* 0x002fea0003900000 */
[----:B------:R-:W1:Y:S02]  /*1b6c0*/  @!P2 SYNCS.PHASECHK.TRANS64 P2, [R173+URZ+0x32450], R6 ;  /* 0x03245006ad00a5a7 */ /* 0x000e64000804007f */
[----:B-1----:R-:W-:Y:S05]  /*1b6d0*/  @!P2 BRA `(.L_x_11665) ;  /* 0xfffffffc00f0a947 */ /* 0x002fea000383ffff */
[----:B------:R-:W-:Y:S05]  /*1b6e0*/  BRA `(.L_x_11664) ;  /* 0xfffffee000fc7947 */ /* 0x000fea000383ffff */
.L_x_11670:
[----:B--2---:R2:W3:Y:S02]  /*1b6f0*/  SYNCS.PHASECHK.TRANS64.TRYWAIT P2, [R201+URZ+0x32430], R10 ;  /* 0x0324300ac90075a7 */ /* 0x0044e4000804017f */
[----:B---3--:R-:W-:Y:S05]  /*1b700*/  @!P2 NANOSLEEP.SYNCS 0x989680 ;  /* 0x009896800000a95d */ /* 0x008fea0003900000 */
[----:B------:R-:W3:Y:S02]  /*1b710*/  @!P2 SYNCS.PHASECHK.TRANS64 P2, [R201+URZ+0x32430], R10 ;  /* 0x0324300ac900a5a7 */ /* 0x000ee4000804007f */
[----:B---3--:R-:W-:Y:S05]  /*1b720*/  @!P2 BRA `(.L_x_11670) ;  /* 0xfffffffc00f0a947 */ /* 0x008fea000383ffff */
[----:B------:R-:W-:Y:S05]  /*1b730*/  BRA `(.L_x_11669) ;  /* 0xffffff0800707947 */ /* 0x000fea000383ffff */
.L_x_11675:
[----:B---3--:R3:W4:Y:S02]  /*1b740*/  SYNCS.PHASECHK.TRANS64.TRYWAIT P2, [R201+URZ+0x32450], R10 ;  /* 0x0324500ac90075a7 */ /* 0x008724000804017f */
[----:B----4-:R-:W-:Y:S05]  /*1b750*/  @!P2 NANOSLEEP.SYNCS 0x989680 ;  /* 0x009896800000a95d */ /* 0x010fea0003900000 */
[----:B------:R-:W4:Y:S02]  /*1b760*/  @!P2 SYNCS.PHASECHK.TRANS64 P2, [R201+URZ+0x32450], R10 ;  /* 0x0324500ac900a5a7 */ /* 0x000f24000804007f */
[----:B----4-:R-:W-:Y:S05]  /*1b770*/  @!P2 BRA `(.L_x_11675) ;  /* 0xfffffffc00f0a947 */ /* 0x010fea000383ffff */
[----:B------:R-:W-:Y:S05]  /*1b780*/  BRA `(.L_x_11674) ;  /* 0xffffff0c000c7947 */ /* 0x000fea000383ffff */
.L_x_11681:
[----:B--2---:R2:W3:Y:S02]  /*1b790*/  SYNCS.PHASECHK.TRANS64.TRYWAIT P2, [R215+URZ+0x32430], R10 ;  /* 0x0324300ad70075a7 */ /* 0x0044e4000804017f */
[----:B---3--:R-:W-:Y:S05]  /*1b7a0*/  @!P2 NANOSLEEP.SYNCS 0x989680 ;  /* 0x009896800000a95d */ /* 0x008fea0003900000 */
[----:B------:R-:W3:Y:S02]  /*1b7b0*/  @!P2 SYNCS.PHASECHK.TRANS64 P2, [R215+URZ+0x32430], R10 ;  /* 0x0324300ad700a5a7 */ /* 0x000ee4000804007f */
[----:B---3--:R-:W-:Y:S05]  /*1b7c0*/  @!P2 BRA `(.L_x_11681) ;  /* 0xfffffffc00f0a947 */ /* 0x008fea000383ffff */
[----:B------:R-:W-:Y:S05]  /*1b7d0*/  BRA `(.L_x_11680) ;  /* 0xffffff3800307947 */ /* 0x000fea000383ffff */
.L_x_11686:
[----:B---3--:R3:W4:Y:S02]  /*1b7e0*/  SYNCS.PHASECHK.TRANS64.TRYWAIT P2, [R215+URZ+0x32450], R10 ;  /* 0x0324500ad70075a7 */ /* 0x008724000804017f */
[----:B----4-:R-:W-:Y:S05]  /*1b7f0*/  @!P2 NANOSLEEP.SYNCS 0x989680 ;  /* 0x009896800000a95d */ /* 0x010fea0003900000 */
[----:B------:R-:W4:Y:S02]  /*1b800*/  @!P2 SYNCS.PHASECHK.TRANS64 P2, [R215+URZ+0x32450], R10 ;  /* 0x0324500ad700a5a7 */ /* 0x000f24000804007f */
[----:B----4-:R-:W-:Y:S05]  /*1b810*/  @!P2 BRA `(.L_x_11686) ;  /* 0xfffffffc00f0a947 */ /* 0x010fea000383ffff */
[----:B------:R-:W-:Y:S05]  /*1b820*/  BRA `(.L_x_11685) ;  /* 0xffffff3800cc7947 */ /* 0x000fea000383ffff */
.L_x_11721:
        /* <DEDUP_REMOVED lines=11> */
.L_x_11868:
[----:B------:R-:W-:Y:S05]  /*1b8e0*/  BSYNC B1 ;  /* 0x0000000000017941 */ /* 0x000fea0003800000 */
.L_x_11867:
[----:B------:R-:W-:Y:S05]  /*1b8f0*/  BRA `(.L_x_11869) ;  /* 0xffffffa400e07947 */ /* 0x000fea000383ffff */
.L_x_11722:
[----:B------:R-:W-:Y:S01]  /*1b900*/  BSSY B1, `(.L_x_11870) ;  /* 0x0000006000017945 */ /* 0x000fe20003800000 */
[----:B------:R-:W-:-:S07]  /*1b910*/  IMAD.MOV.U32 R15, RZ, RZ, -0x1 ;  /* 0xffffffffff0f7424 */ /* 0x000fce00078e00ff */
[----:B------:R-:W-:Y:S05]  /*1b920*/  WARPSYNC.COLLECTIVE R15, `(.L_x_11871) ;  /* 0x000000000f0c7348 */ /* 0x000fea0003c00000 */
[----:B------:R-:W-:Y:S02]  /*1b930*/  ELECT P6, UR62, PT ;  /* 0x00000000003e782f */ /* 0x000fe400038c0000 */
[----:B------:R-:W-:Y:S01]  /*1b940*/  MOV R14, UR62 ;  /* 0x0000003e000e7c02 */ /* 0x000fe20008000f00 */
[----:B------:R-:W-:Y:S10]  /*1b950*/  ENDCOLLECTIVE ;  /* 0x000000000000791b */ /* 0x000ff40003800000 */
.L_x_11871:
[----:B------:R-:W-:Y:S05]  /*1b960*/  BSYNC B1 ;  /* 0x0000000000017941 */ /* 0x000fea0003800000 */
.L_x_11870:
[----:B------:R-:W-:Y:S05]  /*1b970*/  BRA `(.L_x_11872) ;  /* 0xffffffa400cc7947 */ /* 0x000fea000383ffff */
.L_x_11723:
[----:B0-----:R0:W1:Y:S02]  /*1b980*/  SYNCS.PHASECHK.TRANS64.TRYWAIT P0, [R9+URZ+0x32420], R5 ;  /* 0x03242005090075a7 */ /* 0x001064000800017f */
[----:B-1----:R-:W-:Y:S05]  /*1b990*/  @!P0 NANOSLEEP.SYNCS 0x989680 ;  /* 0x009896800000895d */ /* 0x002fea0003900000 */
[----:B------:R-:W1:Y:S02]  /*1b9a0*/  @!P0 SYNCS.PHASECHK.TRANS64 P0, [R9+URZ+0x32420], R5 ;  /* 0x03242005090085a7 */ /* 0x000e64000800007f */
[----:B-1----:R-:W-:Y:S05]  /*1b9b0*/  @!P0 BRA `(.L_x_11723) ;  /* 0xfffffffc00f08947 */ /* 0x002fea000383ffff */
[----:B------:R-:W-:Y:S05]  /*1b9c0*/  BRA `(.L_x_11873) ;  /* 0xffffffa400e47947 */ /* 0x000fea000383ffff */
.L_x_11726:
[----:B0-----:R0:W1:Y:S02]  /*1b9d0*/  SYNCS.PHASECHK.TRANS64.TRYWAIT P0, [R5+URZ+0x324a0], R7 ;  /* 0x0324a007050075a7 */ /* 0x001064000800017f */
[----:B-1----:R-:W-:Y:S05]  /*1b9e0*/  @!P0 NANOSLEEP.SYNCS 0x989680 ;  /* 0x009896800000895d */ /* 0x002fea0003900000 */
[----:B------:R-:W1:Y:S02]  /*1b9f0*/  @!P0 SYNCS.PHASECHK.TRANS64 P0, [R5+URZ+0x324a0], R7 ;  /* 0x0324a007050085a7 */ /* 0x000e64000800007f */
[----:B-1----:R-:W-:Y:S05]  /*1ba00*/  @!P0 BRA `(.L_x_11726) ;  /* 0xfffffffc00f08947 */ /* 0x002fea000383ffff */
[----:B------:R-:W-:Y:S05]  /*1ba10*/  BRA `(.L_x_11874) ;  /* 0xffffffa400f07947 */ /* 0x000fea000383ffff */
.L_x_11728:
[----:B-1----:R1:W2:Y:S02]  /*1ba20*/  SYNCS.PHASECHK.TRANS64.TRYWAIT P0, [R5+URZ+0x324c0], R7 ;  /* 0x0324c007050075a7 */ /* 0x0022a4000800017f */
[----:B--2---:R-:W-:Y:S05]  /*1ba30*/  @!P0 NANOSLEEP.SYNCS 0x989680 ;  /* 0x009896800000895d */ /* 0x004fea0003900000 */
[----:B------:R-:W2:Y:S02]  /*1ba40*/  @!P0 SYNCS.PHASECHK.TRANS64 P0, [R5+URZ+0x324c0], R7 ;  /* 0x0324c007050085a7 */ /* 0x000ea4000800007f */
[----:B--2---:R-:W-:Y:S05]  /*1ba50*/  @!P0 BRA `(.L_x_11728) ;  /* 0xfffffffc00f08947 */ /* 0x004fea000383ffff */
[----:B------:R-:W-:Y:S05]  /*1ba60*/  BRA `(.L_x_11875) ;  /* 0xffffffa800547947 */ /* 0x000fea000383ffff */
.L_x_11732:
[----:B0-----:R0:W1:Y:S02]  /*1ba70*/  SYNCS.PHASECHK.TRANS64.TRYWAIT P0, [R6+URZ+0x324a0], R7 ;  /* 0x0324a007060075a7 */ /* 0x001064000800017f */
[----:B-1----:R-:W-:Y:S05]  /*1ba80*/  @!P0 NANOSLEEP.SYNCS 0x989680 ;  /* 0x009896800000895d */ /* 0x002fea0003900000 */
[----:B------:R-:W1:Y:S02]  /*1ba90*/  @!P0 SYNCS.PHASECHK.TRANS64 P0, [R6+URZ+0x324a0], R7 ;  /* 0x0324a007060085a7 */ /* 0x000e64000800007f */
[----:B-1----:R-:W-:Y:S05]  /*1baa0*/  @!P0 BRA `(.L_x_11732) ;  /* 0xfffffffc00f08947 */ /* 0x002fea000383ffff */
[----:B------:R-:W-:Y:S05]  /*1bab0*/  BRA `(.L_x_11876) ;  /* 0xffffffac00447947 */ /* 0x000fea000383ffff */
.L_x_11734:
[----:B-1----:R1:W2:Y:S02]  /*1bac0*/  SYNCS.PHASECHK.TRANS64.TRYWAIT P1, [R6+URZ+0x324c0], R7 ;  /* 0x0324c007060075a7 */ /* 0x0022a4000802017f */
[----:B--2---:R-:W-:Y:S05]  /*1bad0*/  @!P1 NANOSLEEP.SYNCS 0x989680 ;  /* 0x009896800000995d */ /* 0x004fea0003900000 */
[----:B------:R-:W2:Y:S02]  /*1bae0*/  @!P1 SYNCS.PHASECHK.TRANS64 P1, [R6+URZ+0x324c0], R7 ;  /* 0x0324c007060095a7 */ /* 0x000ea4000802007f */
[----:B--2---:R-:W-:Y:S05]  /*1baf0*/  @!P1 BRA `(.L_x_11734) ;  /* 0xfffffffc00f09947 */ /* 0x004fea000383ffff */
[----:B------:R-:W-:Y:S05]  /*1bb00*/  BRA `(.L_x_11877) ;  /* 0xffffffac00a07947 */ /* 0x000fea000383ffff */
.L_x_11744:
        /* <DEDUP_REMOVED lines=11> */
.L_x_11879:
[----:B------:R-:W-:Y:S05]  /*1bbc0*/  BSYNC B0 ;  /* 0x0000000000007941 */ /* 0x000fea0003800000 */
.L_x_11878:
[----:B------:R-:W-:Y:S05]  /*1bbd0*/  BRA `(.L_x_11880) ;  /* 0xffffffb800547947 */ /* 0x000fea000383ffff */
.L_x_11745:
[----:B------:R-:W-:Y:S01]  /*1bbe0*/  BSSY B0, `(.L_x_11881) ;  /* 0x0000006000007945 */ /* 0x000fe20003800000 */
[----:B------:R-:W-:-:S07]  /*1bbf0*/  IMAD.MOV.U32 R15, RZ, RZ, -0x1 ;  /* 0xffffffffff0f7424 */ /* 0x000fce00078e00ff */
[----:B------:R-:W-:Y:S05]  /*1bc00*/  WARPSYNC.COLLECTIVE R15, `(.L_x_11882) ;  /* 0x000000000f0c7348 */ /* 0x000fea0003c00000 */
[----:B------:R-:W-:Y:S02]  /*1bc10*/  ELECT P6, UR62, PT ;  /* 0x00000000003e782f */ /* 0x000fe400038c0000 */
[----:B------:R-:W-:Y:S01]  /*1bc20*/  MOV R14, UR62 ;  /* 0x0000003e000e7c02 */ /* 0x000fe20008000f00 */
[----:B------:R-:W-:Y:S10]  /*1bc30*/  ENDCOLLECTIVE ;  /* 0x000000000000791b */ /* 0x000ff40003800000 */
.L_x_11882:
[----:B------:R-:W-:Y:S05]  /*1bc40*/  BSYNC B0 ;  /* 0x0000000000007941 */ /* 0x000fea0003800000 */
.L_x_11881:
[----:B------:R-:W-:Y:S05]  /*1bc50*/  BRA `(.L_x_11883) ;  /* 0xffffffb800447947 */ /* 0x000fea000383ffff */
.L_x_11748:
[----:B0-----:R0:W1:Y:S02]  /*1bc60*/  SYNCS.PHASECHK.TRANS64.TRYWAIT P0, [R9+URZ+0x32440], R10 ;  /* 0x0324400a090075a7 */ /* 0x001064000800017f */
[----:B-1----:R-:W-:Y:S05]  /*1bc70*/  @!P0 NANOSLEEP.SYNCS 0x989680 ;  /* 0x009896800000895d */ /* 0x002fea0003900000 */
[----:B------:R-:W1:Y:S02]  /*1bc80*/  @!P0 SYNCS.PHASECHK.TRANS64 P0, [R9+URZ+0x32440], R10 ;  /* 0x0324400a090085a7 */ /* 0x000e64000800007f */
[----:B-1----:R-:W-:Y:S05]  /*1bc90*/  @!P0 BRA `(.L_x_11748) ;  /* 0xfffffffc00f08947 */ /* 0x002fea000383ffff */
[----:B------:R-:W-:Y:S05]  /*1bca0*/  BRA `(.L_x_11884) ;  /* 0xffffffb800ac7947 */ /* 0x000fea000383ffff */
.L_x_11752:
        /* <DEDUP_REMOVED lines=8> */
.L_x_11755:
[----:B0-----:R0:W1:Y:S02]  /*1bd30*/  SYNCS.PHASECHK.TRANS64.TRYWAIT P0, [R5+URZ+0x32460], R9 ;  /* 0x03246009050075a7 */ /* 0x001064000800017f */
[----:B-1----:R-:W-:Y:S05]  /*1bd40*/  @!P0 NANOSLEEP.SYNCS 0x989680 ;  /* 0x009896800000895d */ /* 0x002fea0003900000 */
[----:B------:R-:W1:Y:S02]  /*1bd50*/  @!P0 SYNCS.PHASECHK.TRANS64 P0, [R5+URZ+0x32460], R9 ;  /* 0x03246009050085a7 */ /* 0x000e64000800007f */
[----:B-1----:R-:W-:Y:S05]  /*1bd60*/  @!P0 BRA `(.L_x_11755) ;  /* 0xfffffffc00f08947 */ /* 0x002fea000383ffff */
[----:B------:R-:W-:Y:S05]  /*1bd70*/  BRA `(.L_x_11886) ;  /* 0xffffffc000347947 */ /* 0x000fea000383ffff */
.L_x_11764:
[----:B-1----:R1:W2:Y:S02]  /*1bd80*/  SYNCS.PHASECHK.TRANS64.TRYWAIT P0, [R2+URZ+0x32440], R3 ;  /* 0x03244003020075a7 */ /* 0x0022a4000800017f */
[----:B--2---:R-:W-:Y:S05]  /*1bd90*/  @!P0 NANOSLEEP.SYNCS 0x989680 ;  /* 0x009896800000895d */ /* 0x004fea0003900000 */
[----:B------:R-:W2:Y:S02]  /*1bda0*/  @!P0 SYNCS.PHASECHK.TRANS64 P0, [R2+URZ+0x32440], R3 ;  /* 0x03244003020085a7 */ /* 0x000ea4000800007f */
[----:B--2---:R-:W-:Y:S05]  /*1bdb0*/  @!P0 BRA `(.L_x_11764) ;  /* 0xfffffffc00f08947 */ /* 0x004fea000383ffff */
[----:B------:R-:W-:Y:S05]  /*1bdc0*/  BRA `(.L_x_11887) ;  /* 0xffffffc400ac7947 */ /* 0x000fea000383ffff */
.L_x_11766:
[----:B0-----:R0:W2:Y:S02]  /*1bdd0*/  SYNCS.PHASECHK.TRANS64.TRYWAIT P0, [R2+URZ+0x32460], R3 ;  /* 0x03246003020075a7 */ /* 0x0010a4000800017f */
[----:B--2---:R-:W-:Y:S05]  /*1bde0*/  @!P0 NANOSLEEP.SYNCS 0x989680 ;  /* 0x009896800000895d */ /* 0x004fea0003900000 */
[----:B------:R-:W2:Y:S02]  /*1bdf0*/  @!P0 SYNCS.PHASECHK.TRANS64 P0, [R2+URZ+0x32460], R3 ;  /* 0x03246003020085a7 */ /* 0x000ea4000800007f */
[----:B--2---:R-:W-:Y:S05]  /*1be00*/  @!P0 BRA `(.L_x_11766) ;  /* 0xfffffffc00f08947 */ /* 0x004fea000383ffff */
[----:B------:R-:W-:Y:S05]  /*1be10*/  BRA `(.L_x_11888) ;  /* 0xffffffc8001c7947 */ /* 0x000fea000383ffff */
.L_x_11771:
[----:B--2---:R2:W3:Y:S02]  /*1be20*/  SYNCS.PHASECHK.TRANS64.TRYWAIT P0, [R2+URZ+0x32440], R3 ;  /* 0x03244003020075a7 */ /* 0x0044e4000800017f */
[----:B---3--:R-:W-:Y:S05]  /*1be30*/  @!P0 NANOSLEEP.SYNCS 0x989680 ;  /* 0x009896800000895d */ /* 0x008fea0003900000 */
[----:B------:R-:W3:Y:S02]  /*1be40*/  @!P0 SYNCS.PHASECHK.TRANS64 P0, [R2+URZ+0x32440], R3 ;  /* 0x03244003020085a7 */ /* 0x000ee4000800007f */
[----:B---3--:R-:W-:Y:S05]  /*1be50*/  @!P0 BRA `(.L_x_11771) ;  /* 0xfffffffc00f08947 */ /* 0x008fea000383ffff */
[----:B------:R-:W-:Y:S05]  /*1be60*/  BRA `(.L_x_11889) ;  /* 0xffffffcc005c7947 */ /* 0x000fea000383ffff */
.L_x_11773:
[----:B0-----:R0:W1:Y:S02]  /*1be70*/  SYNCS.PHASECHK.TRANS64.TRYWAIT P1, [R2+URZ+0x32460], R3 ;  /* 0x03246003020075a7 */ /* 0x001064000802017f */
[----:B-1----:R-:W-:Y:S05]  /*1be80*/  @!P1 NANOSLEEP.SYNCS 0x989680 ;  /* 0x009896800000995d */ /* 0x002fea0003900000 */
[----:B------:R-:W1:Y:S02]  /*1be90*/  @!P1 SYNCS.PHASECHK.TRANS64 P1, [R2+URZ+0x32460], R3 ;  /* 0x03246003020095a7 */ /* 0x000e64000802007f */
[----:B-1----:R-:W-:Y:S05]  /*1bea0*/  @!P1 BRA `(.L_x_11773) ;  /* 0xfffffffc00f09947 */ /* 0x002fea000383ffff */
[----:B------:R-:W-:Y:S05]  /*1beb0*/  BRA `(.L_x_11890) ;  /* 0xffffffcc00c87947 */ /* 0x000fea000383ffff */
.L_x_11778:
[----:B--2---:R2:W3:Y:S02]  /*1bec0*/  SYNCS.PHASECHK.TRANS64.TRYWAIT P0, [R2+URZ+0x32440], R3 ;  /* 0x03244003020075a7 */ /* 0x0044e4000800017f */
[----:B---3--:R-:W-:Y:S05]  /*1bed0*/  @!P0 NANOSLEEP.SYNCS 0x989680 ;  /* 0x009896800000895d */ /* 0x008fea0003900000 */
[----:B------:R-:W3:Y:S02]  /*1bee0*/  @!P0 SYNCS.PHASECHK.TRANS64 P0, [R2+URZ+0x32440], R3 ;  /* 0x03244003020085a7 */ /* 0x000ee4000800007f */
[----:B---3--:R-:W-:Y:S05]  /*1bef0*/  @!P0 BRA `(.L_x_11778) ;  /* 0xfffffffc00f08947 */ /* 0x008fea000383ffff */
[----:B------:R-:W-:Y:S05]  /*1bf00*/  BRA `(.L_x_11891) ;  /* 0xffffffd000ec7947 */ /* 0x000fea000383ffff */
.L_x_11780:
[----:B0-----:R0:W1:Y:S02]  /*1bf10*/  SYNCS.PHASECHK.TRANS64.TRYWAIT P1, [R2+URZ+0x32460], R3 ;  /* 0x03246003020075a7 */ /* 0x001064000802017f */
[----:B-1----:R-:W-:Y:S05]  /*1bf20*/  @!P1 NANOSLEEP.SYNCS 0x989680 ;  /* 0x009896800000995d */ /* 0x002fea0003900000 */
[----:B------:R-:W1:Y:S02]  /*1bf30*/  @!P1 SYNCS.PHASECHK.TRANS64 P1, [R2+URZ+0x32460], R3 ;  /* 0x03246003020095a7 */ /* 0x000e64000802007f */
[----:B-1----:R-:W-:Y:S05]  /*1bf40*/  @!P1 BRA `(.L_x_11780) ;  /* 0xfffffffc00f09947 */ /* 0x002fea000383ffff */
[----:B------:R-:W-:Y:S05]  /*1bf50*/  BRA `(.L_x_11892) ;  /* 0xffffffd4005c7947 */ /* 0x000fea000383ffff */
.L_x_11785:
        /* <DEDUP_REMOVED lines=8> */
.L_x_11894:
[----:B------:R-:W-:Y:S05]  /*1bfe0*/  BSYNC B0 ;  /* 0x0000000000007941 */ /* 0x000fea0003800000 */
.L_x_11893:
        /* <DEDUP_REMOVED lines=8> */
.L_x_11895:
[----:B------:R-:W-:Y:S01]  /*1c070*/  IMAD.MOV.U32 R16, RZ, RZ, R14 ;  /* 0x000000ffff107224 */ /* 0x000fe200078e000e */
[----:B------:R-:W-:Y:S06]  /*1c080*/  BRA `(.L_x_11896) ;  /* 0xffffffd8004c7947 */ /* 0x000fec000383ffff */
.L_x_11788:
        /* <DEDUP_REMOVED lines=8> */
.L_x_11898:
[----:B------:R-:W-:Y:S05]  /*1c110*/  BSYNC B0 ;  /* 0x0000000000007941 */ /* 0x000fea0003800000 */
.L_x_11897:
        /* <DEDUP_REMOVED lines=10> */
.L_x_11899:
        /* <DEDUP_REMOVED lines=8> */
.L_x_11900:
        /* <DEDUP_REMOVED lines=8> */
.L_x_11901:
        /* <DEDUP_REMOVED lines=8> */
.L_x_11902:
        /* <DEDUP_REMOVED lines=8> */
.L_x_11903:
[----:B------:R-:W-:Y:S05]  /*1c3c0*/  BRA `(.L_x_11904) ;  /* 0xffffffd800107947 */ /* 0x000fea000383ffff */
.L_x_11793:
        /* <DEDUP_REMOVED lines=8> */
.L_x_11906:
[----:B------:R-:W-:Y:S05]  /*1c450*/  BSYNC B0 ;  /* 0x0000000000007941 */ /* 0x000fea0003800000 */
.L_x_11905:
        /* <DEDUP_REMOVED lines=10> */
.L_x_11907:
        /* <DEDUP_REMOVED lines=8> */
.L_x_11908:
        /* <DEDUP_REMOVED lines=8> */
.L_x_11909:
        /* <DEDUP_REMOVED lines=8> */
.L_x_11910:
        /* <DEDUP_REMOVED lines=8> */
.L_x_11911:
[----:B------:R-:W-:Y:S05]  /*1c700*/  BRA `(.L_x_11912) ;  /* 0xffffffd400f47947 */ /* 0x000fea000383ffff */
.L_x_11795:
[----:B------:R-:W-:Y:S01]  /*1c710*/  BSSY B0, `(.L_x_11913) ;  /* 0x0000006000007945 */ /* 0x000fe20003800000 */
[----:B------:R-:W-:Y:S01]  /*1c720*/  PLOP3.LUT P6, PT, P6, PT, PT, 0x8, 0x0 ;  /* 0x000000000000781c */ /* 0x000fe200037ce170 */
[----:B------:R-:W-:-:S12]  /*1c730*/  IMAD.MOV.U32 R15, RZ, RZ, -0x1 ;  /* 0xffffffffff0f7424 */ /* 0x000fd800078e00ff */
[----:B0-----:R-:W-:Y:S05]  /*1c740*/  WARPSYNC.COLLECTIVE R15, `(.L_x_11914) ;  /* 0x000000000f087348 */ /* 0x001fea0003c00000 */
[----:B------:R-:W-:Y:S01]  /*1c750*/  VOTE.ANY R14, PT, P6 ;  /* 0x00000000000e7806 */ /* 0x000fe200030e0100 */
[----:B0-----:R-:W-:Y:S06]  /*1c760*/  ENDCOLLECTIVE ;  /* 0x000000000000791b */ /* 0x001fec0003800000 */
.L_x_11914:
[----:B------:R-:W-:Y:S05]  /*1c770*/  BSYNC B0 ;  /* 0x0000000000007941 */ /* 0x000fea0003800000 */
.L_x_11913:
        /* <DEDUP_REMOVED lines=9> */
.L_x_11915:
[----:B------:R-:W-:Y:S01]  /*1c810*/  IMAD.MOV.U32 R17, RZ, RZ, R14 ;  /* 0x000000ffff117224 */ /* 0x000fe200078e000e */
[----:B------:R-:W-:Y:S06]  /*1c820*/  BRA `(.L_x_11916) ;  /* 0xffffffd400e47947 */ /* 0x000fec000383ffff */
.L_x_11797:
[----:B------:R-:W-:Y:S01]  /*1c830*/  BSSY B0, `(.L_x_11917) ;  /* 0x0000007000007945 */ /* 0x000fe20003800000 */
[----:B------:R-:W-:Y:S02]  /*1c840*/  IMAD.MOV.U32 R13, RZ, RZ, R2 ;  /* 0x000000ffff0d7224 */ /* 0x000fe400078e0002 */
[----:B------:R-:W-:Y:S02]  /*1c850*/  IMAD.MOV.U32 R11, RZ, RZ, 0x1f ;  /* 0x0000001fff0b7424 */ /* 0x000fe400078e00ff */
[----:B------:R-:W-:-:S07]  /*1c860*/  IMAD.MOV.U32 R15, RZ, RZ, -0x1 ;  /* 0xffffffffff0f7424 */ /* 0x000fce00078e00ff */
[----:B012---:R-:W-:Y:S05]  /*1c870*/  WARPSYNC.COLLECTIVE R15, `(.L_x_11918) ;  /* 0x000000000f087348 */ /* 0x007fea0003c00000 */
[----:B------:R3:W4:Y:S02]  /*1c880*/  SHFL.IDX P6, R14, R13, R12, R11 ;  /* 0x0000000c0d0e7389 */ /* 0x00072400000c000b */
[----:B01234-:R-:W-:Y:S01]  /*1c890*/  ENDCOLLECTIVE ;  /* 0x000000000000791b */ /* 0x01ffe20003800000 */
.L_x_11918:
[----:B------:R-:W-:Y:S05]  /*1c8a0*/  BSYNC B0 ;  /* 0x0000000000007941 */ /* 0x000fea0003800000 */
.L_x_11917:
[----:B------:R-:W-:Y:S01]  /*1c8b0*/  IMAD.MOV.U32 R7, RZ, RZ, R14 ;  /* 0x000000ffff077224 */ /* 0x000fe200078e000e */
[----:B------:R-:W-:Y:S06]  /*1c8c0*/  BRA `(.L_x_11796) ;  /* 0xffffffd400d87947 */ /* 0x000fec000383ffff */
.L_x_11800:
[----:B-1----:R1:W2:Y:S02]  /*1c8d0*/  SYNCS.PHASECHK.TRANS64.TRYWAIT P0, [R0+URZ+0x32420], R3 ;  /* 0x03242003000075a7 */ /* 0x0022a4000800017f */
[----:B--2---:R-:W-:Y:S05]  /*1c8e0*/  @!P0 NANOSLEEP.SYNCS 0x989680 ;  /* 0x009896800000895d */ /* 0x004fea0003900000 */
[----:B------:R-:W2:Y:S02]  /*1c8f0*/  @!P0 SYNCS.PHASECHK.TRANS64 P0, [R0+URZ+0x32420], R3 ;  /* 0x03242003000085a7 */ /* 0x000ea4000800007f */
[----:B--2---:R-:W-:Y:S05]  /*1c900*/  @!P0 BRA `(.L_x_11800) ;  /* 0xfffffffc00f08947 */ /* 0x004fea000383ffff */
[----:B------:R-:W-:Y:S05]  /*1c910*/  BRA `(.L_x_11919) ;  /* 0xffffffdc00487947 */ /* 0x000fea000383ffff */
.L_x_11801:
        /* <DEDUP_REMOVED lines=11> */
.L_x_11921:
[----:B------:R-:W-:Y:S05]  /*1c9d0*/  BSYNC B0 ;  /* 0x0000000000007941 */ /* 0x000fea0003800000 */
.L_x_11920:
[----:B------:R-:W-:Y:S05]  /*1c9e0*/  BRA `(.L_x_11922) ;  /* 0xffffffdc002c7947 */ /* 0x000fea000383ffff */
.L_x_11802:
[----:B------:R-:W-:Y:S01]  /*1c9f0*/  BSSY B0, `(.L_x_11923) ;  /* 0x0000006000007945 */ /* 0x000fe20003800000 */
[----:B------:R-:W-:-:S07]  /*1ca00*/  IMAD.MOV.U32 R15, RZ, RZ, -0x1 ;  /* 0xffffffffff0f7424 */ /* 0x000fce00078e00ff */
[----:B012---:R-:W-:Y:S05]  /*1ca10*/  WARPSYNC.COLLECTIVE R15, `(.L_x_11924) ;  /* 0x000000000f0c7348 */ /* 0x007fea0003c00000 */
[----:B------:R-:W-:Y:S02]  /*1ca20*/  ELECT P6, UR62, PT ;  /* 0x00000000003e782f */ /* 0x000fe400038c0000 */
[----:B------:R-:W-:Y:S01]  /*1ca30*/  MOV R14, UR62 ;  /* 0x0000003e000e7c02 */ /* 0x000fe20008000f00 */
[----:B012---:R-:W-:Y:S10]  /*1ca40*/  ENDCOLLECTIVE ;  /* 0x000000000000791b */ /* 0x007ff40003800000 */
.L_x_11924:
[----:B------:R-:W-:Y:S05]  /*1ca50*/  BSYNC B0 ;  /* 0x0000000000007941 */ /* 0x000fea0003800000 */
.L_x_11923:
[----:B------:R-:W-:Y:S05]  /*1ca60*/  BRA `(.L_x_11925) ;  /* 0xffffffdc00207947 */ /* 0x000fea000383ffff */
.L_x_11804:
[----:B-1----:R1:W2:Y:S02]  /*1ca70*/  SYNCS.PHASECHK.TRANS64.TRYWAIT P0, [R6+URZ], R5 ;  /* 0x00000005060075a7 */ /* 0x0022a4000800017f */
[----:B--2---:R-:W-:Y:S05]  /*1ca80*/  @!P0 NANOSLEEP.SYNCS 0x989680 ;  /* 0x009896800000895d */ /* 0x004fea0003900000 */
[----:B------:R-:W2:Y:S02]  /*1ca90*/  @!P0 SYNCS.PHASECHK.TRANS64 P0, [R6+URZ], R5 ;  /* 0x00000005060085a7 */ /* 0x000ea4000800007f */
[----:B--2---:R-:W-:Y:S05]  /*1caa0*/  @!P0 BRA `(.L_x_11804) ;  /* 0xfffffffc00f08947 */ /* 0x004fea000383ffff */
[----:B------:R-:W-:Y:S05]  /*1cab0*/  BRA `(.L_x_11926) ;  /* 0xffffffdc005c7947 */ /* 0x000fea000383ffff */
.L_x_11805:
[----:B--2---:R2:W3:Y:S02]  /*1cac0*/  SYNCS.PHASECHK.TRANS64.TRYWAIT P0, [R7+URZ], R2 ;  /* 0x00000002070075a7 */ /* 0x0044e4000800017f */
[----:B---3--:R-:W-:Y:S05]  /*1cad0*/  @!P0 NANOSLEEP.SYNCS 0x989680 ;  /* 0x009896800000895d */ /* 0x008fea0003900000 */
[----:B------:R-:W3:Y:S02]  /*1cae0*/  @!P0 SYNCS.PHASECHK.TRANS64 P0, [R7+URZ], R2 ;  /* 0x00000002070085a7 */ /* 0x000ee4000800007f */
[----:B---3--:R-:W-:Y:S05]  /*1caf0*/  @!P0 BRA `(.L_x_11805) ;  /* 0xfffffffc00f08947 */ /* 0x008fea000383ffff */
[----:B------:R-:W-:Y:S05]  /*1cb00*/  BRA `(.L_x_11927) ;  /* 0xffffffdc00507947 */ /* 0x000fea000383ffff */
.L_x_11807:
[----:B---3--:R3:W4:Y:S02]  /*1cb10*/  SYNCS.PHASECHK.TRANS64.TRYWAIT P0, [R4+URZ], R5 ;  /* 0x00000005040075a7 */ /* 0x008724000800017f */
[----:B----4-:R-:W-:Y:S05]  /*1cb20*/  @!P0 NANOSLEEP.SYNCS 0x989680 ;  /* 0x009896800000895d */ /* 0x010fea0003900000 */
[----:B------:R-:W4:Y:S02]  /*1cb30*/  @!P0 SYNCS.PHASECHK.TRANS64 P0, [R4+URZ], R5 ;  /* 0x00000005040085a7 */ /* 0x000f24000800007f */
[----:B----4-:R-:W-:Y:S05]  /*1cb40*/  @!P0 BRA `(.L_x_11807) ;  /* 0xfffffffc00f08947 */ /* 0x010fea000383ffff */
[----:B------:R-:W-:Y:S05]  /*1cb50*/  BRA `(.L_x_11928) ;  /* 0xffffffdc00587947 */ /* 0x000fea000383ffff */
.L_x_11929:
        /* <DEDUP_REMOVED lines=10> */
.L_x_11978:


//--------------------- .nv.global.init           --------------------------
	.section	.nv.global.init,"aw",@progbits
.nv.global.init:
	.type		$str$23,@object
	.size		$str$23,($str$24 - $str$23)
$str$23:
        /*0000*/ 	.byte	0x28, 0x61, 0x64, 0x64, 0x72, 0x65, 0x73, 0x73, 0x20, 0x26, 0x20, 0x6d, 0x61, 0x73, 0x6b, 0x29
        /*0010*/ 	.byte	0x20, 0x3d, 0x3d, 0x20, 0x30, 0x00
	.type		$str$24,@object
	.size		$str$24,(__unnamed_11 - $str$24)
$str$24:
        /*0016*/ 	.byte	0x2f, 0x74, 0x6d, 0x70, 0x2f, 0x6f, 0x73, 0x73, 0x5f, 0x6b, 0x65, 0x72, 0x6e, 0x65, 0x6c, 0x73
        /*0026*/ 	.byte	0x5f, 0x73, 0x72, 0x63, 0x2f, 0x66, 0x6c, 0x61, 0x73, 0x68, 0x5f, 0x61, 0x74, 0x74, 0x65, 0x6e
        /*0036*/ 	.byte	0x74, 0x69, 0x6f, 0x6e, 0x2f, 0x63, 0x73, 0x72, 0x63, 0x2f, 0x63, 0x75, 0x74, 0x6c, 0x61, 0x73
        /*0046*/ 	.byte	0x73, 0x2f, 0x69, 0x6e, 0x63, 0x6c, 0x75, 0x64, 0x65, 0x2f, 0x63, 0x75, 0x74, 0x65, 0x2f, 0x70
        /*0056*/ 	.byte	0x6f, 0x69, 0x6e, 0x74, 0x65, 0x72, 0x5f, 0x66, 0x6c, 0x61, 0x67, 0x67, 0x65, 0x64, 0x2e, 0x68
        /*0066*/ 	.byte	0x70, 0x70, 0x00
	.type		__unnamed_11,@object
	.size		__unnamed_11,(__unnamed_6 - __unnamed_11)
__unnamed_11:
        /* <DEDUP_REMOVED lines=24> */
	.type		__unnamed_6,@object
	.size		__unnamed_6,(__unnamed_17 - __unnamed_6)
__unnamed_6:
        /* <DEDUP_REMOVED lines=24> */
        /*0369*/ 	.byte	0x00
	.type		__unnamed_17,@object
	.size		__unnamed_17,(__unnamed_5 - __unnamed_17)
__unnamed_17:
        /* <DEDUP_REMOVED lines=25> */
	.type		__unnamed_5,@object
	.size		__unnamed_5,(__unnamed_16 - __unnamed_5)
__unnamed_5:
        /* <DEDUP_REMOVED lines=25> */
	.type		__unnamed_16,@object
	.size		__unnamed_16,(__unnamed_10 - __unnamed_16)
__unnamed_16:
        /* <DEDUP_REMOVED lines=25> */
	.type		__unnamed_10,@object
	.size		__unnamed_10,(__unnamed_4 - __unnamed_10)
__unnamed_10:
        /* <DEDUP_REMOVED lines=28> */
        /*09b6*/ 	.byte	0x34, 0x30, 0x39, 0x36, 0x3e, 0x3e, 0x3e, 0x3e, 0x3e, 0x5d, 0x00
	.type		__unnamed_4,@object
	.size		__unnamed_4,(__unnamed_7 - __unnamed_4)
__unnamed_4:
        /* <DEDUP_REMOVED lines=29> */
	.type		__unnamed_7,@object
	.size		__unnamed_7,(__unnamed_1 - __unnamed_7)
__unnamed_7:
        /* <DEDUP_REMOVED lines=28> */
        /*0d4d*/ 	.byte	0x34, 0x30, 0x39, 0x36, 0x3e, 0x3e, 0x3e, 0x3e, 0x3e, 0x20, 0x26, 0x5d, 0x00
	.type		__unnamed_1,@object
	.size		__unnamed_1,(__unnamed_9 - __unnamed_1)
__unnamed_1:
        /* <DEDUP_REMOVED lines=28> */
        /*0f1a*/ 	.byte	0x3c, 0x36, 0x31, 0x34, 0x34, 0x3e, 0x3e, 0x3e, 0x3e, 0x3e, 0x20, 0x26, 0x5d, 0x00
	.type		__unnamed_9,@object
	.size		__unnamed_9,(__unnamed_8 - __unnamed_9)
__unnamed_9:
        /* <DEDUP_REMOVED lines=28> */
        /*10e8*/ 	.byte	0x3a, 0x43, 0x3c, 0x33, 0x32, 0x37, 0x36, 0x38, 0x3e, 0x3e, 0x3e, 0x3e, 0x3e, 0x5d, 0x00
	.type		__unnamed_8,@object
	.size		__unnamed_8,(__unnamed_3 - __unnamed_8)
__unnamed_8:
        /* <DEDUP_REMOVED lines=29> */
	.type		__unnamed_3,@object
	.size		__unnamed_3,(__unnamed_19 - __unnamed_3)
__unnamed_3:
        /* <DEDUP_REMOVED lines=29> */
	.type		__unnamed_19,@object
	.size		__unnamed_19,(__unnamed_15 - __unnamed_19)
__unnamed_19:
        /* <DEDUP_REMOVED lines=29> */
	.type		__unnamed_15,@object
	.size		__unnamed_15,(__unnamed_21 - __unnamed_15)
__unnamed_15:
        /* <DEDUP_REMOVED lines=29> */
	.type		__unnamed_21,@object
	.size		__unnamed_21,(__unnamed_13 - __unnamed_21)
__unnamed_21:
        /* <DEDUP_REMOVED lines=29> */
	.type		__unnamed_13,@object
	.size		__unnamed_13,(__unnamed_2 - __unnamed_13)
__unnamed_13:
        /* <DEDUP_REMOVED lines=29> */
	.type		__unnamed_2,@object
	.size		__unnamed_2,(__unnamed_14 - __unnamed_2)
__unnamed_2:
        /* <DEDUP_REMOVED lines=29> */
	.type		__unnamed_14,@object
	.size		__unnamed_14,(__unnamed_20 - __unnamed_14)
__unnamed_14:
        /* <DEDUP_REMOVED lines=29> */
	.type		__unnamed_20,@object
	.size		__unnamed_20,(__unnamed_18 - __unnamed_20)
__unnamed_20:
        /* <DEDUP_REMOVED lines=29> */
	.type		__unnamed_18,@object
	.size		__unnamed_18,(__unnamed_12 - __unnamed_18)
__unnamed_18:
        /* <DEDUP_REMOVED lines=29> */
        /*2316*/ 	.byte	0x5d, 0x00
	.type		__unnamed_12,@object
	.size		__unnamed_12,(.L_11 - __unnamed_12)
__unnamed_12:
        /* <DEDUP_REMOVED lines=30> */
.L_11:


//--------------------- .nv.shared._ZN7cutlass13device_kernelIN5flash11enable_sm90INS1_16FlashAttnFwdSm90INS1_25CollectiveMainloopFwdSm90ILi2EN4cute5tupleIJNS5_1CILi1EEES8_S8_EEENS6_IJNS7_ILi128EEESA_NS7_ILi192EEEEEELi128ENS_10bfloat16_tEfNS_4arch4Sm90ELb0ELb0ELb0ELb0ELb0ELb0ELb0ELb1ELb1ELb0ELb0ELb0EEENS1_21CollectiveEpilogueFwdINS6_IJSA_SA_SA_EEES9_SD_SF_Li256ELb0ELb0ELb0ELb0EEENS1_29StaticPersistentTileSchedulerILb0EEEEEEEEEvNT_6ParamsE --------------------------
	.section	.nv.shared._ZN7cutlass13device_kernelIN5flash11enable_sm90INS1_16FlashAttnFwdSm90INS1_25CollectiveMainloopFwdSm90ILi2EN4cute5tupleIJNS5_1CILi1EEES8_S8_EEENS6_IJNS7_ILi128EEESA_NS7_ILi192EEEEEELi128ENS_10bfloat16_tEfNS_4arch4Sm90ELb0ELb0ELb0ELb0ELb0ELb0ELb0ELb1ELb1ELb0ELb0ELb0EEENS1_21CollectiveEpilogueFwdINS6_IJSA_SA_SA_EEES9_SD_SF_Li256ELb0ELb0ELb0ELb0EEENS1_29StaticPersistentTileSchedulerILb0EEEEEEEEEvNT_6ParamsE,"aw",@nobits
	.sectionflags	@""
	.align	16
	.zero		1024


//--------------------- .nv.shared.reserved.0     --------------------------
	.section	.nv.shared.reserved.0,"aw",@nobits
	.weak		__nv_reservedSMEM_offset_0_alias
	.size		__nv_reservedSMEM_offset_0_alias, 0, 0
	.other		__nv_reservedSMEM_offset_0_alias,@"STO_CUDA_RESERVED_SHARED STV_DEFAULT"
__nv_reservedSMEM_offset_0_alias:
	.zero		0


//--------------------- .nv.global                --------------------------
	.section	.nv.global,"aw",@nobits
.nv.global:
	.type		_ZN67_INTERNAL_7f795192_31_flash_fwd_hdimdiff_bf16_sm90_cu_cb12e5b6_36844cute1_E,@object
	.size		_ZN67_INTERNAL_7f795192_31_flash_fwd_hdimdiff_bf16_sm90_cu_cb12e5b6_36844cute1_E,(_ZN67_INTERNAL_7f795192_31_flash_fwd_hdimdiff_bf16_sm90_cu_cb12e5b6_36844cuda3std3__45__cpo6cbeginE - _ZN67_INTERNAL_7f795192_31_flash_fwd_hdimdiff_bf16_sm90_cu_cb12e5b6_36844cute1_E)
_ZN67_INTERNAL_7f795192_31_flash_fwd_hdimdiff_bf16_sm90_cu_cb12e5b6_36844cute1_E:
	.zero		1
	.type		_ZN67_INTERNAL_7f795192_31_flash_fwd_hdimdiff_bf16_sm90_cu_cb12e5b6_36844cuda3std3__45__cpo6cbeginE,@object
	.size		_ZN67_INTERNAL_7f795192_31_flash_fwd_hdimdiff_bf16_sm90_cu_cb12e5b6_36844cuda3std3__45__cpo6cbeginE,(_ZN67_INTERNAL_7f795192_31_flash_fwd_hdimdiff_bf16_sm90_cu_cb12e5b6_36844cuda3std3__48in_placeE - _ZN67_INTERNAL_7f795192_31_flash_fwd_hdimdiff_bf16_sm90_cu_cb12e5b6_36844cuda3std3__45__cpo6cbeginE)
_ZN67_INTERNAL_7f795192_31_flash_fwd_hdimdiff_bf16_sm90_cu_cb12e5b6_36844cuda3std3__45__cpo6cbeginE:
	.zero		1
	.type		_ZN67_INTERNAL_7f795192_31_flash_fwd_hdimdiff_bf16_sm90_cu_cb12e5b6_36844cuda3std3__48in_placeE,@object
	.size		_ZN67_INTERNAL_7f795192_31_flash_fwd_hdimdiff_bf16_sm90_cu_cb12e5b6_36844cuda3std3__48in_placeE,(_ZN67_INTERNAL_7f795192_31_flash_fwd_hdimdiff_bf16_sm90_cu_cb12e5b6_36844cuda3std6ranges3__45__cpo9iter_moveE - _ZN67_INTERNAL_7f795192_31_flash_fwd_hdimdiff_bf16_sm90_cu_cb12e5b6_36844cuda3std3__48in_placeE)
_ZN67_INTERNAL_7f795192_31_flash_fwd_hdimdiff_bf16_sm90_cu_cb12e5b6_36844cuda3std3__48in_placeE:
	.zero		1
	.type		_ZN67_INTERNAL_7f795192_31_flash_fwd_hdimdiff_bf16_sm90_cu_cb12e5b6_36844cuda3std6ranges3__45__cpo9iter_moveE,@object
	.size		_ZN67_INTERNAL_7f795192_31_flash_fwd_hdimdiff_bf16_sm90_cu_cb12e5b6_36844cuda3std6ranges3__45__cpo9iter_moveE,(_ZN67_INTERNAL_7f795192_31_flash_fwd_hdimdiff_bf16_sm90_cu_cb12e5b6_36844cuda3std3__45__cpo5beginE - _ZN67_INTERNAL_7f795192_31_flash_fwd_hdimdiff_bf16_sm90_cu_cb12e5b6_36844cuda3std6ranges3__45__cpo9iter_moveE)
_ZN67_INTERNAL_7f795192_31_flash_fwd_hdimdiff_bf16_sm90_cu_cb12e5b6_36844cuda3std6ranges3__45__cpo9iter_moveE:
	.zero		1
	.type		_ZN67_INTERNAL_7f795192_31_flash_fwd_hdimdiff_bf16_sm90_cu_cb12e5b6_36844cuda3std3__45__cpo5beginE,@object
	.size		_ZN67_INTERNAL_7f795192_31_flash_fwd_hdimdiff_bf16_sm90_cu_cb12e5b6_36844cuda3std3__45__cpo5beginE,(_ZN67_INTERNAL_7f795192_31_flash_fwd_hdimdiff_bf16_sm90_cu_cb12e5b6_36844cuda3std3__469_GLOBAL__N__7f795192_31_flash_fwd_hdimdiff_bf16_sm90_cu_cb12e5b6_36846ignoreE - _ZN67_INTERNAL_7f795192_31_flash_fwd_hdimdiff_bf16_sm90_cu_cb12e5b6_36844cuda3std3__45__cpo5beginE)
_ZN67_INTERNAL_7f795192_31_flash_fwd_hdimdiff_bf16_sm90_cu_cb12e5b6_36844cuda3std3__45__cpo5beginE:
	.zero		1
	.type		_ZN67_INTERNAL_7f795192_31_flash_fwd_hdimdiff_bf16_sm90_cu_cb12e5b6_36844cuda3std3__469_GLOBAL__N__7f795192_31_flash_fwd_hdimdiff_bf16_sm90_cu_cb12e5b6_36846ignoreE,@object
	.size		_ZN67_INTERNAL_7f795192_31_flash_fwd_hdimdiff_bf16_sm90_cu_cb12e5b6_36844cuda3std3__469_GLOBAL__N__7f795192_31_flash_fwd_hdimdiff_bf16_sm90_cu_cb12e5b6_36846ignoreE,(_ZN67_INTERNAL_7f795192_31_flash_fwd_hdimdiff_bf16_sm90_cu_cb12e5b6_36844cute7productE - _ZN67_INTERNAL_7f795192_31_flash_fwd_hdimdiff_bf16_sm90_cu_cb12e5b6_36844cuda3std3__469_GLOBAL__N__7f795192_31_flash_fwd_hdimdiff_bf16_sm90_cu_cb12e5b6_36846ignoreE)
_ZN67_INTERNAL_7f795192_31_flash_fwd_hdimdiff_bf16_sm90_cu_cb12e5b6_36844cuda3std3__469_GLOBAL__N__7f795192_31_flash_fwd_hdimdiff_bf16_sm90_cu_cb12e5b6_36846ignoreE:
	.zero		1
	.type		_ZN67_INTERNAL_7f795192_31_flash_fwd_hdimdiff_bf16_sm90_cu_cb12e5b6_36844cute7productE,@object
	.size		_ZN67_INTERNAL_7f795192_31_flash_fwd_hdimdiff_bf16_sm90_cu_cb12e5b6_36844cute7productE,(_ZN67_INTERNAL_7f795192_31_flash_fwd_hdimdiff_bf16_sm90_cu_cb12e5b6_36844cuda3std3__45__cpo3endE - _ZN67_INTERNAL_7f795192_31_flash_fwd_hdimdiff_bf16_sm90_cu_cb12e5b6_36844cute7productE)
_ZN67_INTERNAL_7f795192_31_flash_fwd_hdimdiff_bf16_sm90_cu_cb12e5b6_36844cute7productE:
	.zero		1
	.type		_ZN67_INTERNAL_7f795192_31_flash_fwd_hdimdiff_bf16_sm90_cu_cb12e5b6_36844cuda3std3__45__cpo3endE,@object
	.size		_ZN67_INTERNAL_7f795192_31_flash_fwd_hdimdiff_bf16_sm90_cu_cb12e5b6_36844cuda3std3__45__cpo3endE,(_ZN67_INTERNAL_7f795192_31_flash_fwd_hdimdiff_bf16_sm90_cu_cb12e5b6_36844cuda3std3__419piecewise_constructE - _ZN67_INTERNAL_7f795192_31_flash_fwd_hdimdiff_bf16_sm90_cu_cb12e5b6_36844cuda3std3__45__cpo3endE)
_ZN67_INTERNAL_7f795192_31_flash_fwd_hdimdiff_bf16_sm90_cu_cb12e5b6_36844cuda3std3__45__cpo3endE:
	.zero		1
	.type		_ZN67_INTERNAL_7f795192_31_flash_fwd_hdimdiff_bf16_sm90_cu_cb12e5b6_36844cuda3std3__419piecewise_constructE,@object
	.size		_ZN67_INTERNAL_7f795192_31_flash_fwd_hdimdiff_bf16_sm90_cu_cb12e5b6_36844cuda3std3__419piecewise_constructE,(_ZN67_INTERNAL_7f795192_31_flash_fwd_hdimdiff_bf16_sm90_cu_cb12e5b6_36844cuda3std3__45__cpo4cendE - _ZN67_INTERNAL_7f795192_31_flash_fwd_hdimdiff_bf16_sm90_cu_cb12e5b6_36844cuda3std3__419piecewise_constructE)
_ZN67_INTERNAL_7f795192_31_flash_fwd_hdimdiff_bf16_sm90_cu_cb12e5b6_36844cuda3std3__419piecewise_constructE:
	.zero		1
	.type		_ZN67_INTERNAL_7f795192_31_flash_fwd_hdimdiff_bf16_sm90_cu_cb12e5b6_36844cuda3std3__45__cpo4cendE,@object
	.size		_ZN67_INTERNAL_7f795192_31_flash_fwd_hdimdiff_bf16_sm90_cu_cb12e5b6_36844cuda3std3__45__cpo4cendE,(_ZN67_INTERNAL_7f795192_31_flash_fwd_hdimdiff_bf16_sm90_cu_cb12e5b6_36844cuda3std6ranges3__45__cpo4swapE - _ZN67_INTERNAL_7f795192_31_flash_fwd_hdimdiff_bf16_sm90_cu_cb12e5b6_36844cuda3std3__45__cpo4cendE)
_ZN67_INTERNAL_7f795192_31_flash_fwd_hdimdiff_bf16_sm90_cu_cb12e5b6_36844cuda3std3__45__cpo4cendE:
	.zero		1
	.type		_ZN67_INTERNAL_7f795192_31_flash_fwd_hdimdiff_bf16_sm90_cu_cb12e5b6_36844cuda3std6ranges3__45__cpo4swapE,@object
	.size		_ZN67_INTERNAL_7f795192_31_flash_fwd_hdimdiff_bf16_sm90_cu_cb12e5b6_36844cuda3std6ranges3__45__cpo4swapE,(.L_28 - _ZN67_INTERNAL_7f795192_31_flash_fwd_hdimdiff_bf16_sm90_cu_cb12e5b6_36844cuda3std6ranges3__45__cpo4swapE)
_ZN67_INTERNAL_7f795192_31_flash_fwd_hdimdiff_bf16_sm90_cu_cb12e5b6_36844cuda3std6ranges3__45__cpo4swapE:
	.zero		1
.L_28:


//--------------------- .nv.shared._ZN7cutlass13device_kernelIN5flash11enable_sm90INS1_16FlashAttnFwdSm90INS1_25CollectiveMainloopFwdSm90ILi2EN4cute5tupleIJNS5_1CILi2EEENS7_ILi1EEES9_EEENS6_IJNS7_ILi128EEESB_NS7_ILi192EEEEEELi128ENS_10bfloat16_tEfNS_4arch4Sm90ELb0ELb0ELb0ELb0ELb0ELb0ELb0ELb1ELb1ELb0ELb0ELb0EEENS1_21CollectiveEpilogueFwdINS6_IJSB_SB_SB_EEESA_SE_SG_Li256ELb0ELb0ELb0ELb0EEENS1_29StaticPersistentTileSchedulerILb0EEEEEEEEEvNT_6ParamsE --------------------------
	.section	.nv.shared._ZN7cutlass13device_kernelIN5flash11enable_sm90INS1_16FlashAttnFwdSm90INS1_25CollectiveMainloopFwdSm90ILi2EN4cute5tupleIJNS5_1CILi2EEENS7_ILi1EEES9_EEENS6_IJNS7_ILi128EEESB_NS7_ILi192EEEEEELi128ENS_10bfloat16_tEfNS_4arch4Sm90ELb0ELb0ELb0ELb0ELb0ELb0ELb0ELb1ELb1ELb0ELb0ELb0EEENS1_21CollectiveEpilogueFwdINS6_IJSB_SB_SB_EEESA_SE_SG_Li256ELb0ELb0ELb0ELb0EEENS1_29StaticPersistentTileSchedulerILb0EEEEEEEEEvNT_6ParamsE,"aw",@nobits
	.sectionflags	@""
	.align	16
	.zero		1024


//--------------------- .nv.shared._ZN7cutlass13device_kernelIN5flash11enable_sm90INS1_16FlashAttnFwdSm90INS1_25CollectiveMainloopFwdSm90ILi2EN4cute5tupleIJNS5_1CILi1EEES8_S8_EEENS6_IJNS7_ILi128EEESA_NS7_ILi192EEEEEELi128ENS_10bfloat16_tEfNS_4arch4Sm90ELb0ELb0ELb0ELb1ELb0ELb0ELb0ELb1ELb1ELb0ELb0ELb0EEENS1_21CollectiveEpilogueFwdINS6_IJSA_SA_SA_EEES9_SD_SF_Li256ELb1ELb0ELb0ELb0EEENS1_36VarlenDynamicPersistentTileSchedulerILi128ELi128ELi256ELi32ELb0ELb0ELb1ELb0ELb1ELb1EEEEEEEEEvNT_6ParamsE --------------------------
	.section	.nv.shared._ZN7cutlass13device_kernelIN5flash11enable_sm90INS1_16FlashAttnFwdSm90INS1_25CollectiveMainloopFwdSm90ILi2EN4cute5tupleIJNS5_1CILi1EEES8_S8_EEENS6_IJNS7_ILi128EEESA_NS7_ILi192EEEEEELi128ENS_10bfloat16_tEfNS_4arch4Sm90ELb0ELb0ELb0ELb1ELb0ELb0ELb0ELb1ELb1ELb0ELb0ELb0EEENS1_21CollectiveEpilogueFwdINS6_IJSA_SA_SA_EEES9_SD_SF_Li256ELb1ELb0ELb0ELb0EEENS1_36VarlenDynamicPersistentTileSchedulerILi128ELi128ELi256ELi32ELb0ELb0ELb1ELb0ELb1ELb1EEEEEEEEEvNT_6ParamsE,"aw",@nobits
	.sectionflags	@""
	.align	16
	.zero		1024


//--------------------- .nv.shared._ZN7cutlass13device_kernelIN5flash11enable_sm90INS1_16FlashAttnFwdSm90INS1_25CollectiveMainloopFwdSm90ILi2EN4cute5tupleIJNS5_1CILi1EEES8_S8_EEENS6_IJNS7_ILi128EEESA_NS7_ILi192EEEEEELi128ENS_10bfloat16_tEfNS_4arch4Sm90ELb0ELb0ELb0ELb1ELb0ELb1ELb0ELb1ELb1ELb0ELb0ELb0EEENS1_21CollectiveEpilogueFwdINS6_IJSA_SA_SA_EEES9_SD_SF_Li256ELb1ELb0ELb0ELb0EEENS1_36VarlenDynamicPersistentTileSchedulerILi128ELi128ELi256ELi32ELb0ELb0ELb1ELb0ELb1ELb1EEEEEEEEEvNT_6ParamsE --------------------------
	.section	.nv.shared._ZN7cutlass13device_kernelIN5flash11enable_sm90INS1_16FlashAttnFwdSm90INS1_25CollectiveMainloopFwdSm90ILi2EN4cute5tupleIJNS5_1CILi1EEES8_S8_EEENS6_IJNS7_ILi128EEESA_NS7_ILi192EEEEEELi128ENS_10bfloat16_tEfNS_4arch4Sm90ELb0ELb0ELb0ELb1ELb0ELb1ELb0ELb1ELb1ELb0ELb0ELb0EEENS1_21CollectiveEpilogueFwdINS6_IJSA_SA_SA_EEES9_SD_SF_Li256ELb1ELb0ELb0ELb0EEENS1_36VarlenDynamicPersistentTileSchedulerILi128ELi128ELi256ELi32ELb0ELb0ELb1ELb0ELb1ELb1EEEEEEEEEvNT_6ParamsE,"aw",@nobits
	.sectionflags	@""
	.align	16
	.zero		1024


//--------------------- .nv.shared._ZN7cutlass13device_kernelIN5flash11enable_sm90INS1_16FlashAttnFwdSm90INS1_25CollectiveMainloopFwdSm90ILi2EN4cute5tupleIJNS5_1CILi1EEES8_S8_EEENS6_IJNS7_ILi128EEENS7_ILi96EEENS7_ILi192EEEEEELi128ENS_10bfloat16_tEfNS_4arch4Sm90ELb0ELb1ELb0ELb0ELb0ELb0ELb0ELb1ELb1ELb0ELb0ELb0EEENS1_21CollectiveEpilogueFwdINS6_IJSA_SA_SB_EEES9_SE_SG_Li256ELb0ELb0ELb0ELb0EEENS1_30DynamicPersistentTileSchedulerILi256ELi32ELb0ELb0ELb1EEEEEEEEEvNT_6ParamsE --------------------------
	.section	.nv.shared._ZN7cutlass13device_kernelIN5flash11enable_sm90INS1_16FlashAttnFwdSm90INS1_25CollectiveMainloopFwdSm90ILi2EN4cute5tupleIJNS5_1CILi1EEES8_S8_EEENS6_IJNS7_ILi128EEENS7_ILi96EEENS7_ILi192EEEEEELi128ENS_10bfloat16_tEfNS_4arch4Sm90ELb0ELb1ELb0ELb0ELb0ELb0ELb0ELb1ELb1ELb0ELb0ELb0EEENS1_21CollectiveEpilogueFwdINS6_IJSA_SA_SB_EEES9_SE_SG_Li256ELb0ELb0ELb0ELb0EEENS1_30DynamicPersistentTileSchedulerILi256ELi32ELb0ELb0ELb1EEEEEEEEEvNT_6ParamsE,"aw",@nobits
	.sectionflags	@""
	.align	16
	.zero		1024


//--------------------- .nv.shared._ZN7cutlass13device_kernelIN5flash11enable_sm90INS1_16FlashAttnFwdSm90INS1_25CollectiveMainloopFwdSm90ILi2EN4cute5tupleIJNS5_1CILi1EEES8_S8_EEENS6_IJNS7_ILi128EEENS7_ILi96EEENS7_ILi192EEEEEELi128ENS_10bfloat16_tEfNS_4arch4Sm90ELb0ELb1ELb0ELb1ELb0ELb0ELb0ELb1ELb1ELb0ELb0ELb0EEENS1_21CollectiveEpilogueFwdINS6_IJSA_SA_SB_EEES9_SE_SG_Li256ELb1ELb0ELb0ELb0EEENS1_36VarlenDynamicPersistentTileSchedulerILi128ELi96ELi256ELi32ELb0ELb0ELb1ELb1ELb0ELb1EEEEEEEEEvNT_6ParamsE --------------------------
	.section	.nv.shared._ZN7cutlass13device_kernelIN5flash11enable_sm90INS1_16FlashAttnFwdSm90INS1_25CollectiveMainloopFwdSm90ILi2EN4cute5tupleIJNS5_1CILi1EEES8_S8_EEENS6_IJNS7_ILi128EEENS7_ILi96EEENS7_ILi192EEEEEELi128ENS_10bfloat16_tEfNS_4arch4Sm90ELb0ELb1ELb0ELb1ELb0ELb0ELb0ELb1ELb1ELb0ELb0ELb0EEENS1_21CollectiveEpilogueFwdINS6_IJSA_SA_SB_EEES9_SE_SG_Li256ELb1ELb0ELb0ELb0EEENS1_36VarlenDynamicPersistentTileSchedulerILi128ELi96ELi256ELi32ELb0ELb0ELb1ELb1ELb0ELb1EEEEEEEEEvNT_6ParamsE,"aw",@nobits
	.sectionflags	@""
	.align	16
	.zero		1024


//--------------------- .nv.shared._ZN7cutlass13device_kernelIN5flash11enable_sm90INS1_16FlashAttnFwdSm90INS1_25CollectiveMainloopFwdSm90ILi2EN4cute5tupleIJNS5_1CILi1EEES8_S8_EEENS6_IJNS7_ILi128EEENS7_ILi96EEENS7_ILi192EEEEEELi128ENS_10bfloat16_tEfNS_4arch4Sm90ELb0ELb1ELb0ELb1ELb0ELb1ELb0ELb1ELb1ELb0ELb0ELb0EEENS1_21CollectiveEpilogueFwdINS6_IJSA_SA_SB_EEES9_SE_SG_Li256ELb1ELb0ELb0ELb0EEENS1_36VarlenDynamicPersistentTileSchedulerILi128ELi96ELi256ELi32ELb0ELb0ELb1ELb1ELb0ELb1EEEEEEEEEvNT_6ParamsE --------------------------
	.section	.nv.shared._ZN7cutlass13device_kernelIN5flash11enable_sm90INS1_16FlashAttnFwdSm90INS1_25CollectiveMainloopFwdSm90ILi2EN4cute5tupleIJNS5_1CILi1EEES8_S8_EEENS6_IJNS7_ILi128EEENS7_ILi96EEENS7_ILi192EEEEEELi128ENS_10bfloat16_tEfNS_4arch4Sm90ELb0ELb1ELb0ELb1ELb0ELb1ELb0ELb1ELb1ELb0ELb0ELb0EEENS1_21CollectiveEpilogueFwdINS6_IJSA_SA_SB_EEES9_SE_SG_Li256ELb1ELb0ELb0ELb0EEENS1_36VarlenDynamicPersistentTileSchedulerILi128ELi96ELi256ELi32ELb0ELb0ELb1ELb1ELb0ELb1EEEEEEEEEvNT_6ParamsE,"aw",@nobits
	.sectionflags	@""
	.align	16
	.zero		1024


//--------------------- .nv.shared._ZN7cutlass13device_kernelIN5flash11enable_sm90INS1_16FlashAttnFwdSm90INS1_25CollectiveMainloopFwdSm90ILi2EN4cute5tupleIJNS5_1CILi1EEES8_S8_EEENS6_IJNS7_ILi128EEESA_NS7_ILi192EEEEEELi128ENS_10bfloat16_tEfNS_4arch4Sm90ELb1ELb0ELb0ELb0ELb0ELb0ELb0ELb1ELb1ELb0ELb0ELb0EEENS1_21CollectiveEpilogueFwdINS6_IJSA_SA_SA_EEES9_SD_SF_Li256ELb0ELb0ELb0ELb0EEENS1_30DynamicPersistentTileSchedulerILi256ELi32ELb0ELb0ELb1EEEEEEEEEvNT_6ParamsE --------------------------
	.section	.nv.shared._ZN7cutlass13device_kernelIN5flash11enable_sm90INS1_16FlashAttnFwdSm90INS1_25CollectiveMainloopFwdSm90ILi2EN4cute5tupleIJNS5_1CILi1EEES8_S8_EEENS6_IJNS7_ILi128EEESA_NS7_ILi192EEEEEELi128ENS_10bfloat16_tEfNS_4arch4Sm90ELb1ELb0ELb0ELb0ELb0ELb0ELb0ELb1ELb1ELb0ELb0ELb0EEENS1_21CollectiveEpilogueFwdINS6_IJSA_SA_SA_EEES9_SD_SF_Li256ELb0ELb0ELb0ELb0EEENS1_30DynamicPersistentTileSchedulerILi256ELi32ELb0ELb0ELb1EEEEEEEEEvNT_6ParamsE,"aw",@nobits
	.sectionflags	@""
	.align	16
	.zero		1024


//--------------------- .nv.shared._ZN7cutlass13device_kernelIN5flash11enable_sm90INS1_16FlashAttnFwdSm90INS1_25CollectiveMainloopFwdSm90ILi2EN4cute5tupleIJNS5_1CILi1EEES8_S8_EEENS6_IJNS7_ILi128EEESA_NS7_ILi192EEEEEELi128ENS_10bfloat16_tEfNS_4arch4Sm90ELb1ELb0ELb0ELb1ELb0ELb0ELb0ELb1ELb1ELb0ELb0ELb0EEENS1_21CollectiveEpilogueFwdINS6_IJSA_SA_SA_EEES9_SD_SF_Li256ELb1ELb0ELb0ELb0EEENS1_36VarlenDynamicPersistentTileSchedulerILi128ELi128ELi256ELi32ELb0ELb0ELb1ELb1ELb1ELb1EEEEEEEEEvNT_6ParamsE --------------------------
	.section	.nv.shared._ZN7cutlass13device_kernelIN5flash11enable_sm90INS1_16FlashAttnFwdSm90INS1_25CollectiveMainloopFwdSm90ILi2EN4cute5tupleIJNS5_1CILi1EEES8_S8_EEENS6_IJNS7_ILi128EEESA_NS7_ILi192EEEEEELi128ENS_10bfloat16_tEfNS_4arch4Sm90ELb1ELb0ELb0ELb1ELb0ELb0ELb0ELb1ELb1ELb0ELb0ELb0EEENS1_21CollectiveEpilogueFwdINS6_IJSA_SA_SA_EEES9_SD_SF_Li256ELb1ELb0ELb0ELb0EEENS1_36VarlenDynamicPersistentTileSchedulerILi128ELi128ELi256ELi32ELb0ELb0ELb1ELb1ELb1ELb1EEEEEEEEEvNT_6ParamsE,"aw",@nobits
	.sectionflags	@""
	.align	16
	.zero		1024


//--------------------- .nv.shared._ZN7cutlass13device_kernelIN5flash11enable_sm90INS1_16FlashAttnFwdSm90INS1_25CollectiveMainloopFwdSm90ILi2EN4cute5tupleIJNS5_1CILi1EEES8_S8_EEENS6_IJNS7_ILi128EEESA_NS7_ILi192EEEEEELi128ENS_10bfloat16_tEfNS_4arch4Sm90ELb1ELb0ELb0ELb1ELb0ELb1ELb0ELb1ELb1ELb0ELb0ELb0EEENS1_21CollectiveEpilogueFwdINS6_IJSA_SA_SA_EEES9_SD_SF_Li256ELb1ELb0ELb0ELb0EEENS1_36VarlenDynamicPersistentTileSchedulerILi128ELi128ELi256ELi32ELb0ELb0ELb1ELb1ELb1ELb1EEEEEEEEEvNT_6ParamsE --------------------------
	.section	.nv.shared._ZN7cutlass13device_kernelIN5flash11enable_sm90INS1_16FlashAttnFwdSm90INS1_25CollectiveMainloopFwdSm90ILi2EN4cute5tupleIJNS5_1CILi1EEES8_S8_EEENS6_IJNS7_ILi128EEESA_NS7_ILi192EEEEEELi128ENS_10bfloat16_tEfNS_4arch4Sm90ELb1ELb0ELb0ELb1ELb0ELb1ELb0ELb1ELb1ELb0ELb0ELb0EEENS1_21CollectiveEpilogueFwdINS6_IJSA_SA_SA_EEES9_SD_SF_Li256ELb1ELb0ELb0ELb0EEENS1_36VarlenDynamicPersistentTileSchedulerILi128ELi128ELi256ELi32ELb0ELb0ELb1ELb1ELb1ELb1EEEEEEEEEvNT_6ParamsE,"aw",@nobits
	.sectionflags	@""
	.align	16
	.zero		1024


//--------------------- .nv.shared._ZN7cutlass13device_kernelIN5flash11enable_sm90INS1_16FlashAttnFwdSm90INS1_25CollectiveMainloopFwdSm90ILi2EN4cute5tupleIJNS5_1CILi1EEES8_S8_EEENS6_IJNS7_ILi64EEESA_SA_EEELi512ENS_10bfloat16_tEfNS_4arch4Sm90ELb0ELb0ELb0ELb0ELb0ELb0ELb0ELb0ELb0ELb0ELb0ELb0EEENS1_21CollectiveEpilogueFwdINS6_IJSA_NS7_ILi512EEESA_EEES9_SC_SE_Li256ELb0ELb0ELb0ELb0EEENS1_29StaticPersistentTileSchedulerILb0EEEEEEEEEvNT_6ParamsE --------------------------
	.section	.nv.shared._ZN7cutlass13device_kernelIN5flash11enable_sm90INS1_16FlashAttnFwdSm90INS1_25CollectiveMainloopFwdSm90ILi2EN4cute5tupleIJNS5_1CILi1EEES8_S8_EEENS6_IJNS7_ILi64EEESA_SA_EEELi512ENS_10bfloat16_tEfNS_4arch4Sm90ELb0ELb0ELb0ELb0ELb0ELb0ELb0ELb0ELb0ELb0ELb0ELb0EEENS1_21CollectiveEpilogueFwdINS6_IJSA_NS7_ILi512EEESA_EEES9_SC_SE_Li256ELb0ELb0ELb0ELb0EEENS1_29StaticPersistentTileSchedulerILb0EEEEEEEEEvNT_6ParamsE,"aw",@nobits
	.sectionflags	@""
	.align	16
	.zero		1024


//--------------------- .nv.shared._ZN7cutlass13device_kernelIN5flash11enable_sm90INS1_16FlashAttnFwdSm90INS1_25CollectiveMainloopFwdSm90ILi2EN4cute5tupleIJNS5_1CILi1EEES8_S8_EEENS6_IJNS7_ILi64EEESA_SA_EEELi512ENS_10bfloat16_tEfNS_4arch4Sm90ELb0ELb0ELb0ELb0ELb0ELb0ELb1ELb0ELb0ELb0ELb0ELb0EEENS1_21CollectiveEpilogueFwdINS6_IJSA_NS7_ILi512EEESA_EEES9_SC_SE_Li256ELb0ELb0ELb0ELb0EEENS1_29StaticPersistentTileSchedulerILb0EEEEEEEEEvNT_6ParamsE --------------------------
	.section	.nv.shared._ZN7cutlass13device_kernelIN5flash11enable_sm90INS1_16FlashAttnFwdSm90INS1_25CollectiveMainloopFwdSm90ILi2EN4cute5tupleIJNS5_1CILi1EEES8_S8_EEENS6_IJNS7_ILi64EEESA_SA_EEELi512ENS_10bfloat16_tEfNS_4arch4Sm90ELb0ELb0ELb0ELb0ELb0ELb0ELb1ELb0ELb0ELb0ELb0ELb0EEENS1_21CollectiveEpilogueFwdINS6_IJSA_NS7_ILi512EEESA_EEES9_SC_SE_Li256ELb0ELb0ELb0ELb0EEENS1_29StaticPersistentTileSchedulerILb0EEEEEEEEEvNT_6ParamsE,"aw",@nobits
	.sectionflags	@""
	.align	16
	.zero		1024


//--------------------- .nv.shared._ZN7cutlass13device_kernelIN5flash11enable_sm90INS1_16FlashAttnFwdSm90INS1_25CollectiveMainloopFwdSm90ILi2EN4cute5tupleIJNS5_1CILi1EEES8_S8_EEENS6_IJNS7_ILi64EEESA_SA_EEELi512ENS_10bfloat16_tEfNS_4arch4Sm90ELb0ELb0ELb0ELb1ELb0ELb0ELb0ELb0ELb0ELb0ELb0ELb0EEENS1_21CollectiveEpilogueFwdINS6_IJSA_NS7_ILi512EEESA_EEES9_SC_SE_Li256ELb1ELb0ELb0ELb0EEENS1_36VarlenDynamicPersistentTileSchedulerILi64ELi64ELi256ELi32ELb0ELb0ELb1ELb0ELb1ELb1EEEEEEEEEvNT_6ParamsE --------------------------
	.section	.nv.shared._ZN7cutlass13device_kernelIN5flash11enable_sm90INS1_16FlashAttnFwdSm90INS1_25CollectiveMainloopFwdSm90ILi2EN4cute5tupleIJNS5_1CILi1EEES8_S8_EEENS6_IJNS7_ILi64EEESA_SA_EEELi512ENS_10bfloat16_tEfNS_4arch4Sm90ELb0ELb0ELb0ELb1ELb0ELb0ELb0ELb0ELb0ELb0ELb0ELb0EEENS1_21CollectiveEpilogueFwdINS6_IJSA_NS7_ILi512EEESA_EEES9_SC_SE_Li256ELb1ELb0ELb0ELb0EEENS1_36VarlenDynamicPersistentTileSchedulerILi64ELi64ELi256ELi32ELb0ELb0ELb1ELb0ELb1ELb1EEEEEEEEEvNT_6ParamsE,"aw",@nobits
	.sectionflags	@""
	.align	16
	.zero		1024


//--------------------- .nv.shared._ZN7cutlass13device_kernelIN5flash11enable_sm90INS1_16FlashAttnFwdSm90INS1_25CollectiveMainloopFwdSm90ILi2EN4cute5tupleIJNS5_1CILi1EEES8_S8_EEENS6_IJNS7_ILi64EEESA_SA_EEELi512ENS_10bfloat16_tEfNS_4arch4Sm90ELb0ELb0ELb0ELb1ELb0ELb1ELb0ELb0ELb0ELb0ELb0ELb0EEENS1_21CollectiveEpilogueFwdINS6_IJSA_NS7_ILi512EEESA_EEES9_SC_SE_Li256ELb1ELb0ELb0ELb0EEENS1_36VarlenDynamicPersistentTileSchedulerILi64ELi64ELi256ELi32ELb0ELb0ELb1ELb0ELb1ELb1EEEEEEEEEvNT_6ParamsE --------------------------
	.section	.nv.shared._ZN7cutlass13device_kernelIN5flash11enable_sm90INS1_16FlashAttnFwdSm90INS1_25CollectiveMainloopFwdSm90ILi2EN4cute5tupleIJNS5_1CILi1EEES8_S8_EEENS6_IJNS7_ILi64EEESA_SA_EEELi512ENS_10bfloat16_tEfNS_4arch4Sm90ELb0ELb0ELb0ELb1ELb0ELb1ELb0ELb0ELb0ELb0ELb0ELb0EEENS1_21CollectiveEpilogueFwdINS6_IJSA_NS7_ILi512EEESA_EEES9_SC_SE_Li256ELb1ELb0ELb0ELb0EEENS1_36VarlenDynamicPersistentTileSchedulerILi64ELi64ELi256ELi32ELb0ELb0ELb1ELb0ELb1ELb1EEEEEEEEEvNT_6ParamsE,"aw",@nobits
	.sectionflags	@""
	.align	16
	.zero		1024


//--------------------- .nv.shared._ZN7cutlass13device_kernelIN5flash11enable_sm90INS1_16FlashAttnFwdSm90INS1_25CollectiveMainloopFwdSm90ILi2EN4cute5tupleIJNS5_1CILi1EEES8_S8_EEENS6_IJNS7_ILi64EEESA_SA_EEELi512ENS_10bfloat16_tEfNS_4arch4Sm90ELb0ELb0ELb0ELb1ELb0ELb0ELb1ELb0ELb0ELb0ELb0ELb0EEENS1_21CollectiveEpilogueFwdINS6_IJSA_NS7_ILi512EEESA_EEES9_SC_SE_Li256ELb1ELb0ELb0ELb0EEENS1_36VarlenDynamicPersistentTileSchedulerILi64ELi64ELi256ELi32ELb0ELb0ELb1ELb0ELb1ELb1EEEEEEEEEvNT_6ParamsE --------------------------
	.section	.nv.shared._ZN7cutlass13device_kernelIN5flash11enable_sm90INS1_16FlashAttnFwdSm90INS1_25CollectiveMainloopFwdSm90ILi2EN4cute5tupleIJNS5_1CILi1EEES8_S8_EEENS6_IJNS7_ILi64EEESA_SA_EEELi512ENS_10bfloat16_tEfNS_4arch4Sm90ELb0ELb0ELb0ELb1ELb0ELb0ELb1ELb0ELb0ELb0ELb0ELb0EEENS1_21CollectiveEpilogueFwdINS6_IJSA_NS7_ILi512EEESA_EEES9_SC_SE_Li256ELb1ELb0ELb0ELb0EEENS1_36VarlenDynamicPersistentTileSchedulerILi64ELi64ELi256ELi32ELb0ELb0ELb1ELb0ELb1ELb1EEEEEEEEEvNT_6ParamsE,"aw",@nobits
	.sectionflags	@""
	.align	16
	.zero		1024


//--------------------- .nv.shared._ZN7cutlass13device_kernelIN5flash11enable_sm90INS1_16FlashAttnFwdSm90INS1_25CollectiveMainloopFwdSm90ILi2EN4cute5tupleIJNS5_1CILi1EEES8_S8_EEENS6_IJNS7_ILi64EEESA_SA_EEELi512ENS_10bfloat16_tEfNS_4arch4Sm90ELb0ELb0ELb0ELb1ELb0ELb1ELb1ELb0ELb0ELb0ELb0ELb0EEENS1_21CollectiveEpilogueFwdINS6_IJSA_NS7_ILi512EEESA_EEES9_SC_SE_Li256ELb1ELb0ELb0ELb0EEENS1_36VarlenDynamicPersistentTileSchedulerILi64ELi64ELi256ELi32ELb0ELb0ELb1ELb0ELb1ELb1EEEEEEEEEvNT_6ParamsE --------------------------
	.section	.nv.shared._ZN7cutlass13device_kernelIN5flash11enable_sm90INS1_16FlashAttnFwdSm90INS1_25CollectiveMainloopFwdSm90ILi2EN4cute5tupleIJNS5_1CILi1EEES8_S8_EEENS6_IJNS7_ILi64EEESA_SA_EEELi512ENS_10bfloat16_tEfNS_4arch4Sm90ELb0ELb0ELb0ELb1ELb0ELb1ELb1ELb0ELb0ELb0ELb0ELb0EEENS1_21CollectiveEpilogueFwdINS6_IJSA_NS7_ILi512EEESA_EEES9_SC_SE_Li256ELb1ELb0ELb0ELb0EEENS1_36VarlenDynamicPersistentTileSchedulerILi64ELi64ELi256ELi32ELb0ELb0ELb1ELb0ELb1ELb1EEEEEEEEEvNT_6ParamsE,"aw",@nobits
	.sectionflags	@""
	.align	16
	.zero		1024


//--------------------- .nv.shared._ZN7cutlass13device_kernelIN5flash11enable_sm90INS1_16FlashAttnFwdSm90INS1_25CollectiveMainloopFwdSm90ILi2EN4cute5tupleIJNS5_1CILi1EEES8_S8_EEENS6_IJNS7_ILi64EEESA_SA_EEELi512ENS_10bfloat16_tEfNS_4arch4Sm90ELb0ELb1ELb0ELb0ELb0ELb0ELb0ELb0ELb0ELb0ELb0ELb0EEENS1_21CollectiveEpilogueFwdINS6_IJSA_NS7_ILi512EEESA_EEES9_SC_SE_Li256ELb0ELb0ELb0ELb0EEENS1_30DynamicPersistentTileSchedulerILi256ELi32ELb0ELb0ELb1EEEEEEEEEvNT_6ParamsE --------------------------
	.section	.nv.shared._ZN7cutlass13device_kernelIN5flash11enable_sm90INS1_16FlashAttnFwdSm90INS1_25CollectiveMainloopFwdSm90ILi2EN4cute5tupleIJNS5_1CILi1EEES8_S8_EEENS6_IJNS7_ILi64EEESA_SA_EEELi512ENS_10bfloat16_tEfNS_4arch4Sm90ELb0ELb1ELb0ELb0ELb0ELb0ELb0ELb0ELb0ELb0ELb0ELb0EEENS1_21CollectiveEpilogueFwdINS6_IJSA_NS7_ILi512EEESA_EEES9_SC_SE_Li256ELb0ELb0ELb0ELb0EEENS1_30DynamicPersistentTileSchedulerILi256ELi32ELb0ELb0ELb1EEEEEEEEEvNT_6ParamsE,"aw",@nobits
	.sectionflags	@""
	.align	16
	.zero		1024


//--------------------- .nv.shared._ZN7cutlass13device_kernelIN5flash11enable_sm90INS1_16FlashAttnFwdSm90INS1_25CollectiveMainloopFwdSm90ILi2EN4cute5tupleIJNS5_1CILi1EEES8_S8_EEENS6_IJNS7_ILi64EEESA_SA_EEELi512ENS_10bfloat16_tEfNS_4arch4Sm90ELb0ELb1ELb0ELb0ELb0ELb0ELb1ELb0ELb0ELb0ELb0ELb0EEENS1_21CollectiveEpilogueFwdINS6_IJSA_NS7_ILi512EEESA_EEES9_SC_SE_Li256ELb0ELb0ELb0ELb0EEENS1_30DynamicPersistentTileSchedulerILi256ELi32ELb0ELb0ELb1EEEEEEEEEvNT_6ParamsE --------------------------
	.section	.nv.shared._ZN7cutlass13device_kernelIN5flash11enable_sm90INS1_16FlashAttnFwdSm90INS1_25CollectiveMainloopFwdSm90ILi2EN4cute5tupleIJNS5_1CILi1EEES8_S8_EEENS6_IJNS7_ILi64EEESA_SA_EEELi512ENS_10bfloat16_tEfNS_4arch4Sm90ELb0ELb1ELb0ELb0ELb0ELb0ELb1ELb0ELb0ELb0ELb0ELb0EEENS1_21CollectiveEpilogueFwdINS6_IJSA_NS7_ILi512EEESA_EEES9_SC_SE_Li256ELb0ELb0ELb0ELb0EEENS1_30DynamicPersistentTileSchedulerILi256ELi32ELb0ELb0ELb1EEEEEEEEEvNT_6ParamsE,"aw",@nobits
	.sectionflags	@""
	.align	16
	.zero		1024


//--------------------- .nv.shared._ZN7cutlass13device_kernelIN5flash11enable_sm90INS1_16FlashAttnFwdSm90INS1_25CollectiveMainloopFwdSm90ILi2EN4cute5tupleIJNS5_1CILi1EEES8_S8_EEENS6_IJNS7_ILi64EEESA_SA_EEELi512ENS_10bfloat16_tEfNS_4arch4Sm90ELb0ELb1ELb0ELb1ELb0ELb0ELb0ELb0ELb0ELb0ELb0ELb0EEENS1_21CollectiveEpilogueFwdINS6_IJSA_NS7_ILi512EEESA_EEES9_SC_SE_Li256ELb1ELb0ELb0ELb0EEENS1_36VarlenDynamicPersistentTileSchedulerILi64ELi64ELi256ELi32ELb0ELb0ELb1ELb1ELb0ELb1EEEEEEEEEvNT_6ParamsE --------------------------
	.section	.nv.shared._ZN7cutlass13device_kernelIN5flash11enable_sm90INS1_16FlashAttnFwdSm90INS1_25CollectiveMainloopFwdSm90ILi2EN4cute5tupleIJNS5_1CILi1EEES8_S8_EEENS6_IJNS7_ILi64EEESA_SA_EEELi512ENS_10bfloat16_tEfNS_4arch4Sm90ELb0ELb1ELb0ELb1ELb0ELb0ELb0ELb0ELb0ELb0ELb0ELb0EEENS1_21CollectiveEpilogueFwdINS6_IJSA_NS7_ILi512EEESA_EEES9_SC_SE_Li256ELb1ELb0ELb0ELb0EEENS1_36VarlenDynamicPersistentTileSchedulerILi64ELi64ELi256ELi32ELb0ELb0ELb1ELb1ELb0ELb1EEEEEEEEEvNT_6ParamsE,"aw",@nobits
	.sectionflags	@""
	.align	16
	.zero		1024


//--------------------- .nv.shared._ZN7cutlass13device_kernelIN5flash11enable_sm90INS1_16FlashAttnFwdSm90INS1_25CollectiveMainloopFwdSm90ILi2EN4cute5tupleIJNS5_1CILi1EEES8_S8_EEENS6_IJNS7_ILi64EEESA_SA_EEELi512ENS_10bfloat16_tEfNS_4arch4Sm90ELb0ELb1ELb0ELb1ELb0ELb1ELb0ELb0ELb0ELb0ELb0ELb0EEENS1_21CollectiveEpilogueFwdINS6_IJSA_NS7_ILi512EEESA_EEES9_SC_SE_Li256ELb1ELb0ELb0ELb0EEENS1_36VarlenDynamicPersistentTileSchedulerILi64ELi64ELi256ELi32ELb0ELb0ELb1ELb1ELb0ELb1EEEEEEEEEvNT_6ParamsE --------------------------
	.section	.nv.shared._ZN7cutlass13device_kernelIN5flash11enable_sm90INS1_16FlashAttnFwdSm90INS1_25CollectiveMainloopFwdSm90ILi2EN4cute5tupleIJNS5_1CILi1EEES8_S8_EEENS6_IJNS7_ILi64EEESA_SA_EEELi512ENS_10bfloat16_tEfNS_4arch4Sm90ELb0ELb1ELb0ELb1ELb0ELb1ELb0ELb0ELb0ELb0ELb0ELb0EEENS1_21CollectiveEpilogueFwdINS6_IJSA_NS7_ILi512EEESA_EEES9_SC_SE_Li256ELb1ELb0ELb0ELb0EEENS1_36VarlenDynamicPersistentTileSchedulerILi64ELi64ELi256ELi32ELb0ELb0ELb1ELb1ELb0ELb1EEEEEEEEEvNT_6ParamsE,"aw",@nobits
	.sectionflags	@""
	.align	16
	.zero		1024


//--------------------- .nv.shared._ZN7cutlass13device_kernelIN5flash11enable_sm90INS1_16FlashAttnFwdSm90INS1_25CollectiveMainloopFwdSm90ILi2EN4cute5tupleIJNS5_1CILi1EEES8_S8_EEENS6_IJNS7_ILi64EEESA_SA_EEELi512ENS_10bfloat16_tEfNS_4arch4Sm90ELb0ELb1ELb0ELb1ELb0ELb0ELb1ELb0ELb0ELb0ELb0ELb0EEENS1_21CollectiveEpilogueFwdINS6_IJSA_NS7_ILi512EEESA_EEES9_SC_SE_Li256ELb1ELb0ELb0ELb0EEENS1_36VarlenDynamicPersistentTileSchedulerILi64ELi64ELi256ELi32ELb0ELb0ELb1ELb1ELb0ELb1EEEEEEEEEvNT_6ParamsE --------------------------
	.section	.nv.shared._ZN7cutlass13device_kernelIN5flash11enable_sm90INS1_16FlashAttnFwdSm90INS1_25CollectiveMainloopFwdSm90ILi2EN4cute5tupleIJNS5_1CILi1EEES8_S8_EEENS6_IJNS7_ILi64EEESA_SA_EEELi512ENS_10bfloat16_tEfNS_4arch4Sm90ELb0ELb1ELb0ELb1ELb0ELb0ELb1ELb0ELb0ELb0ELb0ELb0EEENS1_21CollectiveEpilogueFwdINS6_IJSA_NS7_ILi512EEESA_EEES9_SC_SE_Li256ELb1ELb0ELb0ELb0EEENS1_36VarlenDynamicPersistentTileSchedulerILi64ELi64ELi256ELi32ELb0ELb0ELb1ELb1ELb0ELb1EEEEEEEEEvNT_6ParamsE,"aw",@nobits
	.sectionflags	@""
	.align	16
	.zero		1024


//--------------------- .nv.shared._ZN7cutlass13device_kernelIN5flash11enable_sm90INS1_16FlashAttnFwdSm90INS1_25CollectiveMainloopFwdSm90ILi2EN4cute5tupleIJNS5_1CILi1EEES8_S8_EEENS6_IJNS7_ILi64EEESA_SA_EEELi512ENS_10bfloat16_tEfNS_4arch4Sm90ELb0ELb1ELb0ELb1ELb0ELb1ELb1ELb0ELb0ELb0ELb0ELb0EEENS1_21CollectiveEpilogueFwdINS6_IJSA_NS7_ILi512EEESA_EEES9_SC_SE_Li256ELb1ELb0ELb0ELb0EEENS1_36VarlenDynamicPersistentTileSchedulerILi64ELi64ELi256ELi32ELb0ELb0ELb1ELb1ELb0ELb1EEEEEEEEEvNT_6ParamsE --------------------------
	.section	.nv.shared._ZN7cutlass13device_kernelIN5flash11enable_sm90INS1_16FlashAttnFwdSm90INS1_25CollectiveMainloopFwdSm90ILi2EN4cute5tupleIJNS5_1CILi1EEES8_S8_EEENS6_IJNS7_ILi64EEESA_SA_EEELi512ENS_10bfloat16_tEfNS_4arch4Sm90ELb0ELb1ELb0ELb1ELb0ELb1ELb1ELb0ELb0ELb0ELb0ELb0EEENS1_21CollectiveEpilogueFwdINS6_IJSA_NS7_ILi512EEESA_EEES9_SC_SE_Li256ELb1ELb0ELb0ELb0EEENS1_36VarlenDynamicPersistentTileSchedulerILi64ELi64ELi256ELi32ELb0ELb0ELb1ELb1ELb0ELb1EEEEEEEEEvNT_6ParamsE,"aw",@nobits
	.sectionflags	@""
	.align	16
	.zero		1024


//--------------------- .nv.shared._ZN7cutlass13device_kernelIN5flash11enable_sm90INS1_16FlashAttnFwdSm90INS1_25CollectiveMainloopFwdSm90ILi2EN4cute5tupleIJNS5_1CILi1EEES8_S8_EEENS6_IJNS7_ILi64EEESA_SA_EEELi512ENS_10bfloat16_tEfNS_4arch4Sm90ELb1ELb0ELb0ELb0ELb0ELb0ELb0ELb0ELb0ELb0ELb0ELb0EEENS1_21CollectiveEpilogueFwdINS6_IJSA_NS7_ILi512EEESA_EEES9_SC_SE_Li256ELb0ELb0ELb0ELb0EEENS1_30DynamicPersistentTileSchedulerILi256ELi32ELb0ELb0ELb1EEEEEEEEEvNT_6ParamsE --------------------------
	.section	.nv.shared._ZN7cutlass13device_kernelIN5flash11enable_sm90INS1_16FlashAttnFwdSm90INS1_25CollectiveMainloopFwdSm90ILi2EN4cute5tupleIJNS5_1CILi1EEES8_S8_EEENS6_IJNS7_ILi64EEESA_SA_EEELi512ENS_10bfloat16_tEfNS_4arch4Sm90ELb1ELb0ELb0ELb0ELb0ELb0ELb0ELb0ELb0ELb0ELb0ELb0EEENS1_21CollectiveEpilogueFwdINS6_IJSA_NS7_ILi512EEESA_EEES9_SC_SE_Li256ELb0ELb0ELb0ELb0EEENS1_30DynamicPersistentTileSchedulerILi256ELi32ELb0ELb0ELb1EEEEEEEEEvNT_6ParamsE,"aw",@nobits
	.sectionflags	@""
	.align	16
	.zero		1024


//--------------------- .nv.shared._ZN7cutlass13device_kernelIN5flash11enable_sm90INS1_16FlashAttnFwdSm90INS1_25CollectiveMainloopFwdSm90ILi2EN4cute5tupleIJNS5_1CILi1EEES8_S8_EEENS6_IJNS7_ILi64EEESA_SA_EEELi512ENS_10bfloat16_tEfNS_4arch4Sm90ELb1ELb0ELb0ELb0ELb0ELb0ELb1ELb0ELb0ELb0ELb0ELb0EEENS1_21CollectiveEpilogueFwdINS6_IJSA_NS7_ILi512EEESA_EEES9_SC_SE_Li256ELb0ELb0ELb0ELb0EEENS1_30DynamicPersistentTileSchedulerILi256ELi32ELb0ELb0ELb1EEEEEEEEEvNT_6ParamsE --------------------------
	.section	.nv.shared._ZN7cutlass13device_kernelIN5flash11enable_sm90INS1_16FlashAttnFwdSm90INS1_25CollectiveMainloopFwdSm90ILi2EN4cute5tupleIJNS5_1CILi1EEES8_S8_EEENS6_IJNS7_ILi64EEESA_SA_EEELi512ENS_10bfloat16_tEfNS_4arch4Sm90ELb1ELb0ELb0ELb0ELb0ELb0ELb1ELb0ELb0ELb0ELb0ELb0EEENS1_21CollectiveEpilogueFwdINS6_IJSA_NS7_ILi512EEESA_EEES9_SC_SE_Li256ELb0ELb0ELb0ELb0EEENS1_30DynamicPersistentTileSchedulerILi256ELi32ELb0ELb0ELb1EEEEEEEEEvNT_6ParamsE,"aw",@nobits
	.sectionflags	@""
	.align	16
	.zero		1024


//--------------------- .nv.shared._ZN7cutlass13device_kernelIN5flash11enable_sm90INS1_16FlashAttnFwdSm90INS1_25CollectiveMainloopFwdSm90ILi2EN4cute5tupleIJNS5_1CILi1EEES8_S8_EEENS6_IJNS7_ILi64EEESA_SA_EEELi512ENS_10bfloat16_tEfNS_4arch4Sm90ELb1ELb0ELb0ELb1ELb0ELb0ELb0ELb0ELb0ELb0ELb0ELb0EEENS1_21CollectiveEpilogueFwdINS6_IJSA_NS7_ILi512EEESA_EEES9_SC_SE_Li256ELb1ELb0ELb0ELb0EEENS1_36VarlenDynamicPersistentTileSchedulerILi64ELi64ELi256ELi32ELb0ELb0ELb1ELb1ELb1ELb1EEEEEEEEEvNT_6ParamsE --------------------------
	.section	.nv.shared._ZN7cutlass13device_kernelIN5flash11enable_sm90INS1_16FlashAttnFwdSm90INS1_25CollectiveMainloopFwdSm90ILi2EN4cute5tupleIJNS5_1CILi1EEES8_S8_EEENS6_IJNS7_ILi64EEESA_SA_EEELi512ENS_10bfloat16_tEfNS_4arch4Sm90ELb1ELb0ELb0ELb1ELb0ELb0ELb0ELb0ELb0ELb0ELb0ELb0EEENS1_21CollectiveEpilogueFwdINS6_IJSA_NS7_ILi512EEESA_EEES9_SC_SE_Li256ELb1ELb0ELb0ELb0EEENS1_36VarlenDynamicPersistentTileSchedulerILi64ELi64ELi256ELi32ELb0ELb0ELb1ELb1ELb1ELb1EEEEEEEEEvNT_6ParamsE,"aw",@nobits
	.sectionflags	@""
	.align	16
	.zero		1024


//--------------------- .nv.shared._ZN7cutlass13device_kernelIN5flash11enable_sm90INS1_16FlashAttnFwdSm90INS1_25CollectiveMainloopFwdSm90ILi2EN4cute5tupleIJNS5_1CILi1EEES8_S8_EEENS6_IJNS7_ILi64EEESA_SA_EEELi512ENS_10bfloat16_tEfNS_4arch4Sm90ELb1ELb0ELb0ELb1ELb0ELb1ELb0ELb0ELb0ELb0ELb0ELb0EEENS1_21CollectiveEpilogueFwdINS6_IJSA_NS7_ILi512EEESA_EEES9_SC_SE_Li256ELb1ELb0ELb0ELb0EEENS1_36VarlenDynamicPersistentTileSchedulerILi64ELi64ELi256ELi32ELb0ELb0ELb1ELb1ELb1ELb1EEEEEEEEEvNT_6ParamsE --------------------------
	.section	.nv.shared._ZN7cutlass13device_kernelIN5flash11enable_sm90INS1_16FlashAttnFwdSm90INS1_25CollectiveMainloopFwdSm90ILi2EN4cute5tupleIJNS5_1CILi1EEES8_S8_EEENS6_IJNS7_ILi64EEESA_SA_EEELi512ENS_10bfloat16_tEfNS_4arch4Sm90ELb1ELb0ELb0ELb1ELb0ELb1ELb0ELb0ELb0ELb0ELb0ELb0EEENS1_21CollectiveEpilogueFwdINS6_IJSA_NS7_ILi512EEESA_EEES9_SC_SE_Li256ELb1ELb0ELb0ELb0EEENS1_36VarlenDynamicPersistentTileSchedulerILi64ELi64ELi256ELi32ELb0ELb0ELb1ELb1ELb1ELb1EEEEEEEEEvNT_6ParamsE,"aw",@nobits
	.sectionflags	@""
	.align	16
	.zero		1024


//--------------------- .nv.shared._ZN7cutlass13device_kernelIN5flash11enable_sm90INS1_16FlashAttnFwdSm90INS1_25CollectiveMainloopFwdSm90ILi2EN4cute5tupleIJNS5_1CILi1EEES8_S8_EEENS6_IJNS7_ILi64EEESA_SA_EEELi512ENS_10bfloat16_tEfNS_4arch4Sm90ELb1ELb0ELb0ELb1ELb0ELb0ELb1ELb0ELb0ELb0ELb0ELb0EEENS1_21CollectiveEpilogueFwdINS6_IJSA_NS7_ILi512EEESA_EEES9_SC_SE_Li256ELb1ELb0ELb0ELb0EEENS1_36VarlenDynamicPersistentTileSchedulerILi64ELi64ELi256ELi32ELb0ELb0ELb1ELb1ELb1ELb1EEEEEEEEEvNT_6ParamsE --------------------------
	.section	.nv.shared._ZN7cutlass13device_kernelIN5flash11enable_sm90INS1_16FlashAttnFwdSm90INS1_25CollectiveMainloopFwdSm90ILi2EN4cute5tupleIJNS5_1CILi1EEES8_S8_EEENS6_IJNS7_ILi64EEESA_SA_EEELi512ENS_10bfloat16_tEfNS_4arch4Sm90ELb1ELb0ELb0ELb1ELb0ELb0ELb1ELb0ELb0ELb0ELb0ELb0EEENS1_21CollectiveEpilogueFwdINS6_IJSA_NS7_ILi512EEESA_EEES9_SC_SE_Li256ELb1ELb0ELb0ELb0EEENS1_36VarlenDynamicPersistentTileSchedulerILi64ELi64ELi256ELi32ELb0ELb0ELb1ELb1ELb1ELb1EEEEEEEEEvNT_6ParamsE,"aw",@nobits
	.sectionflags	@""
	.align	16
	.zero		1024


//--------------------- .nv.shared._ZN7cutlass13device_kernelIN5flash11enable_sm90INS1_16FlashAttnFwdSm90INS1_25CollectiveMainloopFwdSm90ILi2EN4cute5tupleIJNS5_1CILi1EEES8_S8_EEENS6_IJNS7_ILi64EEESA_SA_EEELi512ENS_10bfloat16_tEfNS_4arch4Sm90ELb1ELb0ELb0ELb1ELb0ELb1ELb1ELb0ELb0ELb0ELb0ELb0EEENS1_21CollectiveEpilogueFwdINS6_IJSA_NS7_ILi512EEESA_EEES9_SC_SE_Li256ELb1ELb0ELb0ELb0EEENS1_36VarlenDynamicPersistentTileSchedulerILi64ELi64ELi256ELi32ELb0ELb0ELb1ELb1ELb1ELb1EEEEEEEEEvNT_6ParamsE --------------------------
	.section	.nv.shared._ZN7cutlass13device_kernelIN5flash11enable_sm90INS1_16FlashAttnFwdSm90INS1_25CollectiveMainloopFwdSm90ILi2EN4cute5tupleIJNS5_1CILi1EEES8_S8_EEENS6_IJNS7_ILi64EEESA_SA_EEELi512ENS_10bfloat16_tEfNS_4arch4Sm90ELb1ELb0ELb0ELb1ELb0ELb1ELb1ELb0ELb0ELb0ELb0ELb0EEENS1_21CollectiveEpilogueFwdINS6_IJSA_NS7_ILi512EEESA_EEES9_SC_SE_Li256ELb1ELb0ELb0ELb0EEENS1_36VarlenDynamicPersistentTileSchedulerILi64ELi64ELi256ELi32ELb0ELb0ELb1ELb1ELb1ELb1EEEEEEEEEvNT_6ParamsE,"aw",@nobits
	.sectionflags	@""
	.align	16
	.zero		1024


//--------------------- .nv.shared._ZN7cutlass13device_kernelIN5flash11enable_sm90INS1_16FlashAttnFwdSm90INS1_25CollectiveMainloopFwdSm90ILi2EN4cute5tupleIJNS5_1CILi1EEES8_S8_EEENS6_IJNS7_ILi128EEENS7_ILi96EEENS7_ILi64EEEEEELi256ENS_10bfloat16_tEfNS_4arch4Sm90ELb0ELb0ELb0ELb0ELb0ELb0ELb0ELb1ELb0ELb0ELb0ELb0EEENS1_21CollectiveEpilogueFwdINS6_IJSA_NS7_ILi256EEESB_EEES9_SE_SG_Li256ELb0ELb0ELb0ELb0EEENS1_29StaticPersistentTileSchedulerILb0EEEEEEEEEvNT_6ParamsE --------------------------
	.section	.nv.shared._ZN7cutlass13device_kernelIN5flash11enable_sm90INS1_16FlashAttnFwdSm90INS1_25CollectiveMainloopFwdSm90ILi2EN4cute5tupleIJNS5_1CILi1EEES8_S8_EEENS6_IJNS7_ILi128EEENS7_ILi96EEENS7_ILi64EEEEEELi256ENS_10bfloat16_tEfNS_4arch4Sm90ELb0ELb0ELb0ELb0ELb0ELb0ELb0ELb1ELb0ELb0ELb0ELb0EEENS1_21CollectiveEpilogueFwdINS6_IJSA_NS7_ILi256EEESB_EEES9_SE_SG_Li256ELb0ELb0ELb0ELb0EEENS1_29StaticPersistentTileSchedulerILb0EEEEEEEEEvNT_6ParamsE,"aw",@nobits
	.sectionflags	@""
	.align	16
	.zero		1024


//--------------------- .nv.shared._ZN7cutlass13device_kernelIN5flash11enable_sm90INS1_16FlashAttnFwdSm90INS1_25CollectiveMainloopFwdSm90ILi2EN4cute5tupleIJNS5_1CILi1EEES8_S8_EEENS6_IJNS7_ILi128EEENS7_ILi96EEENS7_ILi64EEEEEELi256ENS_10bfloat16_tEfNS_4arch4Sm90ELb0ELb0ELb0ELb0ELb0ELb0ELb1ELb1ELb0ELb0ELb0ELb0EEENS1_21CollectiveEpilogueFwdINS6_IJSA_NS7_ILi256EEESB_EEES9_SE_SG_Li256ELb0ELb0ELb0ELb0EEENS1_29StaticPersistentTileSchedulerILb0EEEEEEEEEvNT_6ParamsE --------------------------
	.section	.nv.shared._ZN7cutlass13device_kernelIN5flash11enable_sm90INS1_16FlashAttnFwdSm90INS1_25CollectiveMainloopFwdSm90ILi2EN4cute5tupleIJNS5_1CILi1EEES8_S8_EEENS6_IJNS7_ILi128EEENS7_ILi96EEENS7_ILi64EEEEEELi256ENS_10bfloat16_tEfNS_4arch4Sm90ELb0ELb0ELb0ELb0ELb0ELb0ELb1ELb1ELb0ELb0ELb0ELb0EEENS1_21CollectiveEpilogueFwdINS6_IJSA_NS7_ILi256EEESB_EEES9_SE_SG_Li256ELb0ELb0ELb0ELb0EEENS1_29StaticPersistentTileSchedulerILb0EEEEEEEEEvNT_6ParamsE,"aw",@nobits
	.sectionflags	@""
	.align	16
	.zero		1024


//--------------------- .nv.shared._ZN7cutlass13device_kernelIN5flash11enable_sm90INS1_16FlashAttnFwdSm90INS1_25CollectiveMainloopFwdSm90ILi2EN4cute5tupleIJNS5_1CILi1EEES8_S8_EEENS6_IJNS7_ILi128EEENS7_ILi96EEENS7_ILi64EEEEEELi256ENS_10bfloat16_tEfNS_4arch4Sm90ELb0ELb0ELb0ELb1ELb0ELb0ELb0ELb1ELb0ELb0ELb0ELb0EEENS1_21CollectiveEpilogueFwdINS6_IJSA_NS7_ILi256EEESB_EEES9_SE_SG_Li256ELb1ELb0ELb0ELb0EEENS1_36VarlenDynamicPersistentTileSchedulerILi128ELi96ELi256ELi32ELb0ELb0ELb1ELb0ELb1ELb1EEEEEEEEEvNT_6ParamsE --------------------------
	.section	.nv.shared._ZN7cutlass13device_kernelIN5flash11enable_sm90INS1_16FlashAttnFwdSm90INS1_25CollectiveMainloopFwdSm90ILi2EN4cute5tupleIJNS5_1CILi1EEES8_S8_EEENS6_IJNS7_ILi128EEENS7_ILi96EEENS7_ILi64EEEEEELi256ENS_10bfloat16_tEfNS_4arch4Sm90ELb0ELb0ELb0ELb1ELb0ELb0ELb0ELb1ELb0ELb0ELb0ELb0EEENS1_21CollectiveEpilogueFwdINS6_IJSA_NS7_ILi256EEESB_EEES9_SE_SG_Li256ELb1ELb0ELb0ELb0EEENS1_36VarlenDynamicPersistentTileSchedulerILi128ELi96ELi256ELi32ELb0ELb0ELb1ELb0ELb1ELb1EEEEEEEEEvNT_6ParamsE,"aw",@nobits
	.sectionflags	@""
	.align	16
	.zero		1024


//--------------------- .nv.shared._ZN7cutlass13device_kernelIN5flash11enable_sm90INS1_16FlashAttnFwdSm90INS1_25CollectiveMainloopFwdSm90ILi2EN4cute5tupleIJNS5_1CILi1EEES8_S8_EEENS6_IJNS7_ILi128EEENS7_ILi96EEENS7_ILi64EEEEEELi256ENS_10bfloat16_tEfNS_4arch4Sm90ELb0ELb0ELb0ELb1ELb0ELb1ELb0ELb1ELb0ELb0ELb0ELb0EEENS1_21CollectiveEpilogueFwdINS6_IJSA_NS7_ILi256EEESB_EEES9_SE_SG_Li256ELb1ELb0ELb0ELb0EEENS1_36VarlenDynamicPersistentTileSchedulerILi128ELi96ELi256ELi32ELb0ELb0ELb1ELb0ELb1ELb1EEEEEEEEEvNT_6ParamsE --------------------------
	.section	.nv.shared._ZN7cutlass13device_kernelIN5flash11enable_sm90INS1_16FlashAttnFwdSm90INS1_25CollectiveMainloopFwdSm90ILi2EN4cute5tupleIJNS5_1CILi1EEES8_S8_EEENS6_IJNS7_ILi128EEENS7_ILi96EEENS7_ILi64EEEEEELi256ENS_10bfloat16_tEfNS_4arch4Sm90ELb0ELb0ELb0ELb1ELb0ELb1ELb0ELb1ELb0ELb0ELb0ELb0EEENS1_21CollectiveEpilogueFwdINS6_IJSA_NS7_ILi256EEESB_EEES9_SE_SG_Li256ELb1ELb0ELb0ELb0EEENS1_36VarlenDynamicPersistentTileSchedulerILi128ELi96ELi256ELi32ELb0ELb0ELb1ELb0ELb1ELb1EEEEEEEEEvNT_6ParamsE,"aw",@nobits
	.sectionflags	@""
	.align	16
	.zero		1024


//--------------------- .nv.shared._ZN7cutlass13device_kernelIN5flash11enable_sm90INS1_16FlashAttnFwdSm90INS1_25CollectiveMainloopFwdSm90ILi2EN4cute5tupleIJNS5_1CILi1EEES8_S8_EEENS6_IJNS7_ILi128EEENS7_ILi96EEENS7_ILi64EEEEEELi256ENS_10bfloat16_tEfNS_4arch4Sm90ELb0ELb0ELb0ELb1ELb0ELb0ELb1ELb1ELb0ELb0ELb0ELb0EEENS1_21CollectiveEpilogueFwdINS6_IJSA_NS7_ILi256EEESB_EEES9_SE_SG_Li256ELb1ELb0ELb0ELb0EEENS1_36VarlenDynamicPersistentTileSchedulerILi128ELi96ELi256ELi32ELb0ELb0ELb1ELb0ELb1ELb1EEEEEEEEEvNT_6ParamsE --------------------------
	.section	.nv.shared._ZN7cutlass13device_kernelIN5flash11enable_sm90INS1_16FlashAttnFwdSm90INS1_25CollectiveMainloopFwdSm90ILi2EN4cute5tupleIJNS5_1CILi1EEES8_S8_EEENS6_IJNS7_ILi128EEENS7_ILi96EEENS7_ILi64EEEEEELi256ENS_10bfloat16_tEfNS_4arch4Sm90ELb0ELb0ELb0ELb1ELb0ELb0ELb1ELb1ELb0ELb0ELb0ELb0EEENS1_21CollectiveEpilogueFwdINS6_IJSA_NS7_ILi256EEESB_EEES9_SE_SG_Li256ELb1ELb0ELb0ELb0EEENS1_36VarlenDynamicPersistentTileSchedulerILi128ELi96ELi256ELi32ELb0ELb0ELb1ELb0ELb1ELb1EEEEEEEEEvNT_6ParamsE,"aw",@nobits
	.sectionflags	@""
	.align	16
	.zero		1024


//--------------------- .nv.shared._ZN7cutlass13device_kernelIN5flash11enable_sm90INS1_16FlashAttnFwdSm90INS1_25CollectiveMainloopFwdSm90ILi2EN4cute5tupleIJNS5_1CILi1EEES8_S8_EEENS6_IJNS7_ILi128EEENS7_ILi96EEENS7_ILi64EEEEEELi256ENS_10bfloat16_tEfNS_4arch4Sm90ELb0ELb0ELb0ELb1ELb0ELb1ELb1ELb1ELb0ELb0ELb0ELb0EEENS1_21CollectiveEpilogueFwdINS6_IJSA_NS7_ILi256EEESB_EEES9_SE_SG_Li256ELb1ELb0ELb0ELb0EEENS1_36VarlenDynamicPersistentTileSchedulerILi128ELi96ELi256ELi32ELb0ELb0ELb1ELb0ELb1ELb1EEEEEEEEEvNT_6ParamsE --------------------------
	.section	.nv.shared._ZN7cutlass13device_kernelIN5flash11enable_sm90INS1_16FlashAttnFwdSm90INS1_25CollectiveMainloopFwdSm90ILi2EN4cute5tupleIJNS5_1CILi1EEES8_S8_EEENS6_IJNS7_ILi128EEENS7_ILi96EEENS7_ILi64EEEEEELi256ENS_10bfloat16_tEfNS_4arch4Sm90ELb0ELb0ELb0ELb1ELb0ELb1ELb1ELb1ELb0ELb0ELb0ELb0EEENS1_21CollectiveEpilogueFwdINS6_IJSA_NS7_ILi256EEESB_EEES9_SE_SG_Li256ELb1ELb0ELb0ELb0EEENS1_36VarlenDynamicPersistentTileSchedulerILi128ELi96ELi256ELi32ELb0ELb0ELb1ELb0ELb1ELb1EEEEEEEEEvNT_6ParamsE,"aw",@nobits
	.sectionflags	@""
	.align	16
	.zero		1024


//--------------------- .nv.shared._ZN7cutlass13device_kernelIN5flash11enable_sm90INS1_16FlashAttnFwdSm90INS1_25CollectiveMainloopFwdSm90ILi2EN4cute5tupleIJNS5_1CILi1EEES8_S8_EEENS6_IJNS7_ILi128EEENS7_ILi96EEENS7_ILi64EEEEEELi256ENS_10bfloat16_tEfNS_4arch4Sm90ELb0ELb1ELb0ELb0ELb0ELb0ELb0ELb1ELb0ELb0ELb0ELb0EEENS1_21CollectiveEpilogueFwdINS6_IJSA_NS7_ILi256EEESB_EEES9_SE_SG_Li256ELb0ELb0ELb0ELb0EEENS1_30DynamicPersistentTileSchedulerILi256ELi32ELb0ELb0ELb1EEEEEEEEEvNT_6ParamsE --------------------------
	.section	.nv.shared._ZN7cutlass13device_kernelIN5flash11enable_sm90INS1_16FlashAttnFwdSm90INS1_25CollectiveMainloopFwdSm90ILi2EN4cute5tupleIJNS5_1CILi1EEES8_S8_EEENS6_IJNS7_ILi128EEENS7_ILi96EEENS7_ILi64EEEEEELi256ENS_10bfloat16_tEfNS_4arch4Sm90ELb0ELb1ELb0ELb0ELb0ELb0ELb0ELb1ELb0ELb0ELb0ELb0EEENS1_21CollectiveEpilogueFwdINS6_IJSA_NS7_ILi256EEESB_EEES9_SE_SG_Li256ELb0ELb0ELb0ELb0EEENS1_30DynamicPersistentTileSchedulerILi256ELi32ELb0ELb0ELb1EEEEEEEEEvNT_6ParamsE,"aw",@nobits
	.sectionflags	@""
	.align	16
	.zero		1024


//--------------------- .nv.shared._ZN7cutlass13device_kernelIN5flash11enable_sm90INS1_16FlashAttnFwdSm90INS1_25CollectiveMainloopFwdSm90ILi2EN4cute5tupleIJNS5_1CILi1EEES8_S8_EEENS6_IJNS7_ILi128EEENS7_ILi96EEENS7_ILi64EEEEEELi256ENS_10bfloat16_tEfNS_4arch4Sm90ELb0ELb1ELb0ELb0ELb0ELb0ELb1ELb1ELb0ELb0ELb0ELb0EEENS1_21CollectiveEpilogueFwdINS6_IJSA_NS7_ILi256EEESB_EEES9_SE_SG_Li256ELb0ELb0ELb0ELb0EEENS1_30DynamicPersistentTileSchedulerILi256ELi32ELb0ELb0ELb1EEEEEEEEEvNT_6ParamsE --------------------------
	.section	.nv.shared._ZN7cutlass13device_kernelIN5flash11enable_sm90INS1_16FlashAttnFwdSm90INS1_25CollectiveMainloopFwdSm90ILi2EN4cute5tupleIJNS5_1CILi1EEES8_S8_EEENS6_IJNS7_ILi128EEENS7_ILi96EEENS7_ILi64EEEEEELi256ENS_10bfloat16_tEfNS_4arch4Sm90ELb0ELb1ELb0ELb0ELb0ELb0ELb1ELb1ELb0ELb0ELb0ELb0EEENS1_21CollectiveEpilogueFwdINS6_IJSA_NS7_ILi256EEESB_EEES9_SE_SG_Li256ELb0ELb0ELb0ELb0EEENS1_30DynamicPersistentTileSchedulerILi256ELi32ELb0ELb0ELb1EEEEEEEEEvNT_6ParamsE,"aw",@nobits
	.sectionflags	@""
	.align	16
	.zero		1024


//--------------------- .nv.shared._ZN7cutlass13device_kernelIN5flash11enable_sm90INS1_16FlashAttnFwdSm90INS1_25CollectiveMainloopFwdSm90ILi2EN4cute5tupleIJNS5_1CILi1EEES8_S8_EEENS6_IJNS7_ILi128EEENS7_ILi96EEENS7_ILi64EEEEEELi256ENS_10bfloat16_tEfNS_4arch4Sm90ELb0ELb1ELb0ELb1ELb0ELb0ELb0ELb1ELb0ELb0ELb0ELb0EEENS1_21CollectiveEpilogueFwdINS6_IJSA_NS7_ILi256EEESB_EEES9_SE_SG_Li256ELb1ELb0ELb0ELb0EEENS1_36VarlenDynamicPersistentTileSchedulerILi128ELi96ELi256ELi32ELb0ELb0ELb1ELb1ELb0ELb1EEEEEEEEEvNT_6ParamsE --------------------------
	.section	.nv.shared._ZN7cutlass13device_kernelIN5flash11enable_sm90INS1_16FlashAttnFwdSm90INS1_25CollectiveMainloopFwdSm90ILi2EN4cute5tupleIJNS5_1CILi1EEES8_S8_EEENS6_IJNS7_ILi128EEENS7_ILi96EEENS7_ILi64EEEEEELi256ENS_10bfloat16_tEfNS_4arch4Sm90ELb0ELb1ELb0ELb1ELb0ELb0ELb0ELb1ELb0ELb0ELb0ELb0EEENS1_21CollectiveEpilogueFwdINS6_IJSA_NS7_ILi256EEESB_EEES9_SE_SG_Li256ELb1ELb0ELb0ELb0EEENS1_36VarlenDynamicPersistentTileSchedulerILi128ELi96ELi256ELi32ELb0ELb0ELb1ELb1ELb0ELb1EEEEEEEEEvNT_6ParamsE,"aw",@nobits
	.sectionflags	@""
	.align	16
	.zero		1024


//--------------------- .nv.shared._ZN7cutlass13device_kernelIN5flash11enable_sm90INS1_16FlashAttnFwdSm90INS1_25CollectiveMainloopFwdSm90ILi2EN4cute5tupleIJNS5_1CILi1EEES8_S8_EEENS6_IJNS7_ILi128EEENS7_ILi96EEENS7_ILi64EEEEEELi256ENS_10bfloat16_tEfNS_4arch4Sm90ELb0ELb1ELb0ELb1ELb0ELb1ELb0ELb1ELb0ELb0ELb0ELb0EEENS1_21CollectiveEpilogueFwdINS6_IJSA_NS7_ILi256EEESB_EEES9_SE_SG_Li256ELb1ELb0ELb0ELb0EEENS1_36VarlenDynamicPersistentTileSchedulerILi128ELi96ELi256ELi32ELb0ELb0ELb1ELb1ELb0ELb1EEEEEEEEEvNT_6ParamsE --------------------------
	.section	.nv.shared._ZN7cutlass13device_kernelIN5flash11enable_sm90INS1_16FlashAttnFwdSm90INS1_25CollectiveMainloopFwdSm90ILi2EN4cute5tupleIJNS5_1CILi1EEES8_S8_EEENS6_IJNS7_ILi128EEENS7_ILi96EEENS7_ILi64EEEEEELi256ENS_10bfloat16_tEfNS_4arch4Sm90ELb0ELb1ELb0ELb1ELb0ELb1ELb0ELb1ELb0ELb0ELb0ELb0EEENS1_21CollectiveEpilogueFwdINS6_IJSA_NS7_ILi256EEESB_EEES9_SE_SG_Li256ELb1ELb0ELb0ELb0EEENS1_36VarlenDynamicPersistentTileSchedulerILi128ELi96ELi256ELi32ELb0ELb0ELb1ELb1ELb0ELb1EEEEEEEEEvNT_6ParamsE,"aw",@nobits
	.sectionflags	@""
	.align	16
	.zero		1024


//--------------------- .nv.shared._ZN7cutlass13device_kernelIN5flash11enable_sm90INS1_16FlashAttnFwdSm90INS1_25CollectiveMainloopFwdSm90ILi2EN4cute5tupleIJNS5_1CILi1EEES8_S8_EEENS6_IJNS7_ILi128EEENS7_ILi96EEENS7_ILi64EEEEEELi256ENS_10bfloat16_tEfNS_4arch4Sm90ELb0ELb1ELb0ELb1ELb0ELb0ELb1ELb1ELb0ELb0ELb0ELb0EEENS1_21CollectiveEpilogueFwdINS6_IJSA_NS7_ILi256EEESB_EEES9_SE_SG_Li256ELb1ELb0ELb0ELb0EEENS1_36VarlenDynamicPersistentTileSchedulerILi128ELi96ELi256ELi32ELb0ELb0ELb1ELb1ELb0ELb1EEEEEEEEEvNT_6ParamsE --------------------------
	.section	.nv.shared._ZN7cutlass13device_kernelIN5flash11enable_sm90INS1_16FlashAttnFwdSm90INS1_25CollectiveMainloopFwdSm90ILi2EN4cute5tupleIJNS5_1CILi1EEES8_S8_EEENS6_IJNS7_ILi128EEENS7_ILi96EEENS7_ILi64EEEEEELi256ENS_10bfloat16_tEfNS_4arch4Sm90ELb0ELb1ELb0ELb1ELb0ELb0ELb1ELb1ELb0ELb0ELb0ELb0EEENS1_21CollectiveEpilogueFwdINS6_IJSA_NS7_ILi256EEESB_EEES9_SE_SG_Li256ELb1ELb0ELb0ELb0EEENS1_36VarlenDynamicPersistentTileSchedulerILi128ELi96ELi256ELi32ELb0ELb0ELb1ELb1ELb0ELb1EEEEEEEEEvNT_6ParamsE,"aw",@nobits
	.sectionflags	@""
	.align	16
	.zero		1024


//--------------------- .nv.shared._ZN7cutlass13device_kernelIN5flash11enable_sm90INS1_16FlashAttnFwdSm90INS1_25CollectiveMainloopFwdSm90ILi2EN4cute5tupleIJNS5_1CILi1EEES8_S8_EEENS6_IJNS7_ILi128EEENS7_ILi96EEENS7_ILi64EEEEEELi256ENS_10bfloat16_tEfNS_4arch4Sm90ELb0ELb1ELb0ELb1ELb0ELb1ELb1ELb1ELb0ELb0ELb0ELb0EEENS1_21CollectiveEpilogueFwdINS6_IJSA_NS7_ILi256EEESB_EEES9_SE_SG_Li256ELb1ELb0ELb0ELb0EEENS1_36VarlenDynamicPersistentTileSchedulerILi128ELi96ELi256ELi32ELb0ELb0ELb1ELb1ELb0ELb1EEEEEEEEEvNT_6ParamsE --------------------------
	.section	.nv.shared._ZN7cutlass13device_kernelIN5flash11enable_sm90INS1_16FlashAttnFwdSm90INS1_25CollectiveMainloopFwdSm90ILi2EN4cute5tupleIJNS5_1CILi1EEES8_S8_EEENS6_IJNS7_ILi128EEENS7_ILi96EEENS7_ILi64EEEEEELi256ENS_10bfloat16_tEfNS_4arch4Sm90ELb0ELb1ELb0ELb1ELb0ELb1ELb1ELb1ELb0ELb0ELb0ELb0EEENS1_21CollectiveEpilogueFwdINS6_IJSA_NS7_ILi256EEESB_EEES9_SE_SG_Li256ELb1ELb0ELb0ELb0EEENS1_36VarlenDynamicPersistentTileSchedulerILi128ELi96ELi256ELi32ELb0ELb0ELb1ELb1ELb0ELb1EEEEEEEEEvNT_6ParamsE,"aw",@nobits
	.sectionflags	@""
	.align	16
	.zero		1024


//--------------------- .nv.shared._ZN7cutlass13device_kernelIN5flash11enable_sm90INS1_16FlashAttnFwdSm90INS1_25CollectiveMainloopFwdSm90ILi2EN4cute5tupleIJNS5_1CILi1EEES8_S8_EEENS6_IJNS7_ILi128EEENS7_ILi96EEENS7_ILi64EEEEEELi256ENS_10bfloat16_tEfNS_4arch4Sm90ELb1ELb0ELb0ELb0ELb0ELb0ELb0ELb1ELb0ELb0ELb0ELb0EEENS1_21CollectiveEpilogueFwdINS6_IJSA_NS7_ILi256EEESB_EEES9_SE_SG_Li256ELb0ELb0ELb0ELb0EEENS1_30DynamicPersistentTileSchedulerILi256ELi32ELb0ELb0ELb1EEEEEEEEEvNT_6ParamsE --------------------------
	.section	.nv.shared._ZN7cutlass13device_kernelIN5flash11enable_sm90INS1_16FlashAttnFwdSm90INS1_25CollectiveMainloopFwdSm90ILi2EN4cute5tupleIJNS5_1CILi1EEES8_S8_EEENS6_IJNS7_ILi128EEENS7_ILi96EEENS7_ILi64EEEEEELi256ENS_10bfloat16_tEfNS_4arch4Sm90ELb1ELb0ELb0ELb0ELb0ELb0ELb0ELb1ELb0ELb0ELb0ELb0EEENS1_21CollectiveEpilogueFwdINS6_IJSA_NS7_ILi256EEESB_EEES9_SE_SG_Li256ELb0ELb0ELb0ELb0EEENS1_30DynamicPersistentTileSchedulerILi256ELi32ELb0ELb0ELb1EEEEEEEEEvNT_6ParamsE,"aw",@nobits
	.sectionflags	@""
	.align	16
	.zero		1024


//--------------------- .nv.shared._ZN7cutlass13device_kernelIN5flash11enable_sm90INS1_16FlashAttnFwdSm90INS1_25CollectiveMainloopFwdSm90ILi2EN4cute5tupleIJNS5_1CILi1EEES8_S8_EEENS6_IJNS7_ILi128EEENS7_ILi96EEENS7_ILi64EEEEEELi256ENS_10bfloat16_tEfNS_4arch4Sm90ELb1ELb0ELb0ELb0ELb0ELb0ELb1ELb1ELb0ELb0ELb0ELb0EEENS1_21CollectiveEpilogueFwdINS6_IJSA_NS7_ILi256EEESB_EEES9_SE_SG_Li256ELb0ELb0ELb0ELb0EEENS1_30DynamicPersistentTileSchedulerILi256ELi32ELb0ELb0ELb1EEEEEEEEEvNT_6ParamsE --------------------------
	.section	.nv.shared._ZN7cutlass13device_kernelIN5flash11enable_sm90INS1_16FlashAttnFwdSm90INS1_25CollectiveMainloopFwdSm90ILi2EN4cute5tupleIJNS5_1CILi1EEES8_S8_EEENS6_IJNS7_ILi128EEENS7_ILi96EEENS7_ILi64EEEEEELi256ENS_10bfloat16_tEfNS_4arch4Sm90ELb1ELb0ELb0ELb0ELb0ELb0ELb1ELb1ELb0ELb0ELb0ELb0EEENS1_21CollectiveEpilogueFwdINS6_IJSA_NS7_ILi256EEESB_EEES9_SE_SG_Li256ELb0ELb0ELb0ELb0EEENS1_30DynamicPersistentTileSchedulerILi256ELi32ELb0ELb0ELb1EEEEEEEEEvNT_6ParamsE,"aw",@nobits
	.sectionflags	@""
	.align	16
	.zero		1024


//--------------------- .nv.shared._ZN7cutlass13device_kernelIN5flash11enable_sm90INS1_16FlashAttnFwdSm90INS1_25CollectiveMainloopFwdSm90ILi2EN4cute5tupleIJNS5_1CILi1EEES8_S8_EEENS6_IJNS7_ILi128EEENS7_ILi96EEENS7_ILi64EEEEEELi256ENS_10bfloat16_tEfNS_4arch4Sm90ELb1ELb0ELb0ELb1ELb0ELb0ELb0ELb1ELb0ELb0ELb0ELb0EEENS1_21CollectiveEpilogueFwdINS6_IJSA_NS7_ILi256EEESB_EEES9_SE_SG_Li256ELb1ELb0ELb0ELb0EEENS1_36VarlenDynamicPersistentTileSchedulerILi128ELi96ELi256ELi32ELb0ELb0ELb1ELb1ELb1ELb1EEEEEEEEEvNT_6ParamsE --------------------------
	.section	.nv.shared._ZN7cutlass13device_kernelIN5flash11enable_sm90INS1_16FlashAttnFwdSm90INS1_25CollectiveMainloopFwdSm90ILi2EN4cute5tupleIJNS5_1CILi1EEES8_S8_EEENS6_IJNS7_ILi128EEENS7_ILi96EEENS7_ILi64EEEEEELi256ENS_10bfloat16_tEfNS_4arch4Sm90ELb1ELb0ELb0ELb1ELb0ELb0ELb0ELb1ELb0ELb0ELb0ELb0EEENS1_21CollectiveEpilogueFwdINS6_IJSA_NS7_ILi256EEESB_EEES9_SE_SG_Li256ELb1ELb0ELb0ELb0EEENS1_36VarlenDynamicPersistentTileSchedulerILi128ELi96ELi256ELi32ELb0ELb0ELb1ELb1ELb1ELb1EEEEEEEEEvNT_6ParamsE,"aw",@nobits
	.sectionflags	@""
	.align	16
	.zero		1024


//--------------------- .nv.shared._ZN7cutlass13device_kernelIN5flash11enable_sm90INS1_16FlashAttnFwdSm90INS1_25CollectiveMainloopFwdSm90ILi2EN4cute5tupleIJNS5_1CILi1EEES8_S8_EEENS6_IJNS7_ILi128EEENS7_ILi96EEENS7_ILi64EEEEEELi256ENS_10bfloat16_tEfNS_4arch4Sm90ELb1ELb0ELb0ELb1ELb0ELb1ELb0ELb1ELb0ELb0ELb0ELb0EEENS1_21CollectiveEpilogueFwdINS6_IJSA_NS7_ILi256EEESB_EEES9_SE_SG_Li256ELb1ELb0ELb0ELb0EEENS1_36VarlenDynamicPersistentTileSchedulerILi128ELi96ELi256ELi32ELb0ELb0ELb1ELb1ELb1ELb1EEEEEEEEEvNT_6ParamsE --------------------------
	.section	.nv.shared._ZN7cutlass13device_kernelIN5flash11enable_sm90INS1_16FlashAttnFwdSm90INS1_25CollectiveMainloopFwdSm90ILi2EN4cute5tupleIJNS5_1CILi1EEES8_S8_EEENS6_IJNS7_ILi128EEENS7_ILi96EEENS7_ILi64EEEEEELi256ENS_10bfloat16_tEfNS_4arch4Sm90ELb1ELb0ELb0ELb1ELb0ELb1ELb0ELb1ELb0ELb0ELb0ELb0EEENS1_21CollectiveEpilogueFwdINS6_IJSA_NS7_ILi256EEESB_EEES9_SE_SG_Li256ELb1ELb0ELb0ELb0EEENS1_36VarlenDynamicPersistentTileSchedulerILi128ELi96ELi256ELi32ELb0ELb0ELb1ELb1ELb1ELb1EEEEEEEEEvNT_6ParamsE,"aw",@nobits
	.sectionflags	@""
	.align	16
	.zero		1024


//--------------------- .nv.shared._ZN7cutlass13device_kernelIN5flash11enable_sm90INS1_16FlashAttnFwdSm90INS1_25CollectiveMainloopFwdSm90ILi2EN4cute5tupleIJNS5_1CILi1EEES8_S8_EEENS6_IJNS7_ILi128EEENS7_ILi96EEENS7_ILi64EEEEEELi256ENS_10bfloat16_tEfNS_4arch4Sm90ELb1ELb0ELb0ELb1ELb0ELb0ELb1ELb1ELb0ELb0ELb0ELb0EEENS1_21CollectiveEpilogueFwdINS6_IJSA_NS7_ILi256EEESB_EEES9_SE_SG_Li256ELb1ELb0ELb0ELb0EEENS1_36VarlenDynamicPersistentTileSchedulerILi128ELi96ELi256ELi32ELb0ELb0ELb1ELb1ELb1ELb1EEEEEEEEEvNT_6ParamsE --------------------------
	.section	.nv.shared._ZN7cutlass13device_kernelIN5flash11enable_sm90INS1_16FlashAttnFwdSm90INS1_25CollectiveMainloopFwdSm90ILi2EN4cute5tupleIJNS5_1CILi1EEES8_S8_EEENS6_IJNS7_ILi128EEENS7_ILi96EEENS7_ILi64EEEEEELi256ENS_10bfloat16_tEfNS_4arch4Sm90ELb1ELb0ELb0ELb1ELb0ELb0ELb1ELb1ELb0ELb0ELb0ELb0EEENS1_21CollectiveEpilogueFwdINS6_IJSA_NS7_ILi256EEESB_EEES9_SE_SG_Li256ELb1ELb0ELb0ELb0EEENS1_36VarlenDynamicPersistentTileSchedulerILi128ELi96ELi256ELi32ELb0ELb0ELb1ELb1ELb1ELb1EEEEEEEEEvNT_6ParamsE,"aw",@nobits
	.sectionflags	@""
	.align	16
	.zero		1024


//--------------------- .nv.shared._ZN7cutlass13device_kernelIN5flash11enable_sm90INS1_16FlashAttnFwdSm90INS1_25CollectiveMainloopFwdSm90ILi2EN4cute5tupleIJNS5_1CILi1EEES8_S8_EEENS6_IJNS7_ILi128EEENS7_ILi96EEENS7_ILi64EEEEEELi256ENS_10bfloat16_tEfNS_4arch4Sm90ELb1ELb0ELb0ELb1ELb0ELb1ELb1ELb1ELb0ELb0ELb0ELb0EEENS1_21CollectiveEpilogueFwdINS6_IJSA_NS7_ILi256EEESB_EEES9_SE_SG_Li256ELb1ELb0ELb0ELb0EEENS1_36VarlenDynamicPersistentTileSchedulerILi128ELi96ELi256ELi32ELb0ELb0ELb1ELb1ELb1ELb1EEEEEEEEEvNT_6ParamsE --------------------------
	.section	.nv.shared._ZN7cutlass13device_kernelIN5flash11enable_sm90INS1_16FlashAttnFwdSm90INS1_25CollectiveMainloopFwdSm90ILi2EN4cute5tupleIJNS5_1CILi1EEES8_S8_EEENS6_IJNS7_ILi128EEENS7_ILi96EEENS7_ILi64EEEEEELi256ENS_10bfloat16_tEfNS_4arch4Sm90ELb1ELb0ELb0ELb1ELb0ELb1ELb1ELb1ELb0ELb0ELb0ELb0EEENS1_21CollectiveEpilogueFwdINS6_IJSA_NS7_ILi256EEESB_EEES9_SE_SG_Li256ELb1ELb0ELb0ELb0EEENS1_36VarlenDynamicPersistentTileSchedulerILi128ELi96ELi256ELi32ELb0ELb0ELb1ELb1ELb1ELb1EEEEEEEEEvNT_6ParamsE,"aw",@nobits
	.sectionflags	@""
	.align	16
	.zero		1024


//--------------------- .nv.constant0._ZN7cutlass13device_kernelIN5flash11enable_sm90INS1_16FlashAttnFwdSm90INS1_25CollectiveMainloopFwdSm90ILi2EN4cute5tupleIJNS5_1CILi1EEES8_S8_EEENS6_IJNS7_ILi128EEESA_NS7_ILi192EEEEEELi128ENS_10bfloat16_tEfNS_4arch4Sm90ELb0ELb0ELb0ELb0ELb0ELb0ELb0ELb1ELb1ELb0ELb0ELb0EEENS1_21CollectiveEpilogueFwdINS6_IJSA_SA_SA_EEES9_SD_SF_Li256ELb0ELb0ELb0ELb0EEENS1_29StaticPersistentTileSchedulerILb0EEEEEEEEEvNT_6ParamsE --------------------------
	.section	.nv.constant0._ZN7cutlass13device_kernelIN5flash11enable_sm90INS1_16FlashAttnFwdSm90INS1_25CollectiveMainloopFwdSm90ILi2EN4cute5tupleIJNS5_1CILi1EEES8_S8_EEENS6_IJNS7_ILi128EEESA_NS7_ILi192EEEEEELi128ENS_10bfloat16_tEfNS_4arch4Sm90ELb0ELb0ELb0ELb0ELb0ELb0ELb0ELb1ELb1ELb0ELb0ELb0EEENS1_21CollectiveEpilogueFwdINS6_IJSA_SA_SA_EEES9_SD_SF_Li256ELb0ELb0ELb0ELb0EEENS1_29StaticPersistentTileSchedulerILb0EEEEEEEEEvNT_6ParamsE,"a",@progbits
	.sectionflags	@""
	.align	4
.nv.constant0._ZN7cutlass13device_kernelIN5flash11enable_sm90INS1_16FlashAttnFwdSm90INS1_25CollectiveMainloopFwdSm90ILi2EN4cute5tupleIJNS5_1CILi1EEES8_S8_EEENS6_IJNS7_ILi128EEESA_NS7_ILi192EEEEEELi128ENS_10bfloat16_tEfNS_4arch4Sm90ELb0ELb0ELb0ELb0ELb0ELb0ELb0ELb1ELb1ELb0ELb0ELb0EEENS1_21CollectiveEpilogueFwdINS6_IJSA_SA_SA_EEES9_SD_SF_Li256ELb0ELb0ELb0ELb0EEENS1_29StaticPersistentTileSchedulerILb0EEEEEEEEEvNT_6ParamsE:
	.zero		3584


//--------------------- .nv.constant0._ZN7cutlass13device_kernelIN5flash11enable_sm90INS1_16FlashAttnFwdSm90INS1_25CollectiveMainloopFwdSm90ILi2EN4cute5tupleIJNS5_1CILi2EEENS7_ILi1EEES9_EEENS6_IJNS7_ILi128EEESB_NS7_ILi192EEEEEELi128ENS_10bfloat16_tEfNS_4arch4Sm90ELb0ELb0ELb0ELb0ELb0ELb0ELb0ELb1ELb1ELb0ELb0ELb0EEENS1_21CollectiveEpilogueFwdINS6_IJSB_SB_SB_EEESA_SE_SG_Li256ELb0ELb0ELb0ELb0EEENS1_29StaticPersistentTileSchedulerILb0EEEEEEEEEvNT_6ParamsE --------------------------
	.section	.nv.constant0._ZN7cutlass13device_kernelIN5flash11enable_sm90INS1_16FlashAttnFwdSm90INS1_25CollectiveMainloopFwdSm90ILi2EN4cute5tupleIJNS5_1CILi2EEENS7_ILi1EEES9_EEENS6_IJNS7_ILi128EEESB_NS7_ILi192EEEEEELi128ENS_10bfloat16_tEfNS_4arch4Sm90ELb0ELb0ELb0ELb0ELb0ELb0ELb0ELb1ELb1ELb0ELb0ELb0EEENS1_21CollectiveEpilogueFwdINS6_IJSB_SB_SB_EEESA_SE_SG_Li256ELb0ELb0ELb0ELb0EEENS1_29StaticPersistentTileSchedulerILb0EEEEEEEEEvNT_6ParamsE,"a",@progbits
	.sectionflags	@""
	.align	4
.nv.constant0._ZN7cutlass13device_kernelIN5flash11enable_sm90INS1_16FlashAttnFwdSm90INS1_25CollectiveMainloopFwdSm90ILi2EN4cute5tupleIJNS5_1CILi2EEENS7_ILi1EEES9_EEENS6_IJNS7_ILi128EEESB_NS7_ILi192EEEEEELi128ENS_10bfloat16_tEfNS_4arch4Sm90ELb0ELb0ELb0ELb0ELb0ELb0ELb0ELb1ELb1ELb0ELb0ELb0EEENS1_21CollectiveEpilogueFwdINS6_IJSB_SB_SB_EEESA_SE_SG_Li256ELb0ELb0ELb0ELb0EEENS1_29StaticPersistentTileSchedulerILb0EEEEEEEEEvNT_6ParamsE:
	.zero		3584


//--------------------- .nv.constant0._ZN7cutlass13device_kernelIN5flash11enable_sm90INS1_16FlashAttnFwdSm90INS1_25CollectiveMainloopFwdSm90ILi2EN4cute5tupleIJNS5_1CILi1EEES8_S8_EEENS6_IJNS7_ILi128EEESA_NS7_ILi192EEEEEELi128ENS_10bfloat16_tEfNS_4arch4Sm90ELb0ELb0ELb0ELb1ELb0ELb0ELb0ELb1ELb1ELb0ELb0ELb0EEENS1_21CollectiveEpilogueFwdINS6_IJSA_SA_SA_EEES9_SD_SF_Li256ELb1ELb0ELb0ELb0EEENS1_36VarlenDynamicPersistentTileSchedulerILi128ELi128ELi256ELi32ELb0ELb0ELb1ELb0ELb1ELb1EEEEEEEEEvNT_6ParamsE --------------------------
	.section	.nv.constant0._ZN7cutlass13device_kernelIN5flash11enable_sm90INS1_16FlashAttnFwdSm90INS1_25CollectiveMainloopFwdSm90ILi2EN4cute5tupleIJNS5_1CILi1EEES8_S8_EEENS6_IJNS7_ILi128EEESA_NS7_ILi192EEEEEELi128ENS_10bfloat16_tEfNS_4arch4Sm90ELb0ELb0ELb0ELb1ELb0ELb0ELb0ELb1ELb1ELb0ELb0ELb0EEENS1_21CollectiveEpilogueFwdINS6_IJSA_SA_SA_EEES9_SD_SF_Li256ELb1ELb0ELb0ELb0EEENS1_36VarlenDynamicPersistentTileSchedulerILi128ELi128ELi256ELi32ELb0ELb0ELb1ELb0ELb1ELb1EEEEEEEEEvNT_6ParamsE,"a",@progbits
	.sectionflags	@""
	.align	4
.nv.constant0._ZN7cutlass13device_kernelIN5flash11enable_sm90INS1_16FlashAttnFwdSm90INS1_25CollectiveMainloopFwdSm90ILi2EN4cute5tupleIJNS5_1CILi1EEES8_S8_EEENS6_IJNS7_ILi128EEESA_NS7_ILi192EEEEEELi128ENS_10bfloat16_tEfNS_4arch4Sm90ELb0ELb0ELb0ELb1ELb0ELb0ELb0ELb1ELb1ELb0ELb0ELb0EEENS1_21CollectiveEpilogueFwdINS6_IJSA_SA_SA_EEES9_SD_SF_Li256ELb1ELb0ELb0ELb0EEENS1_36VarlenDynamicPersistentTileSchedulerILi128ELi128ELi256ELi32ELb0ELb0ELb1ELb0ELb1ELb1EEEEEEEEEvNT_6ParamsE:
	.zero		3200


//--------------------- .nv.constant0._ZN7cutlass13device_kernelIN5flash11enable_sm90INS1_16FlashAttnFwdSm90INS1_25CollectiveMainloopFwdSm90ILi2EN4cute5tupleIJNS5_1CILi1EEES8_S8_EEENS6_IJNS7_ILi128EEESA_NS7_ILi192EEEEEELi128ENS_10bfloat16_tEfNS_4arch4Sm90ELb0ELb0ELb0ELb1ELb0ELb1ELb0ELb1ELb1ELb0ELb0ELb0EEENS1_21CollectiveEpilogueFwdINS6_IJSA_SA_SA_EEES9_SD_SF_Li256ELb1ELb0ELb0ELb0EEENS1_36VarlenDynamicPersistentTileSchedulerILi128ELi128ELi256ELi32ELb0ELb0ELb1ELb0ELb1ELb1EEEEEEEEEvNT_6ParamsE --------------------------
	.section	.nv.constant0._ZN7cutlass13device_kernelIN5flash11enable_sm90INS1_16FlashAttnFwdSm90INS1_25CollectiveMainloopFwdSm90ILi2EN4cute5tupleIJNS5_1CILi1EEES8_S8_EEENS6_IJNS7_ILi128EEESA_NS7_ILi192EEEEEELi128ENS_10bfloat16_tEfNS_4arch4Sm90ELb0ELb0ELb0ELb1ELb0ELb1ELb0ELb1ELb1ELb0ELb0ELb0EEENS1_21CollectiveEpilogueFwdINS6_IJSA_SA_SA_EEES9_SD_SF_Li256ELb1ELb0ELb0ELb0EEENS1_36VarlenDynamicPersistentTileSchedulerILi128ELi128ELi256ELi32ELb0ELb0ELb1ELb0ELb1ELb1EEEEEEEEEvNT_6ParamsE,"a",@progbits
	.sectionflags	@""
	.align	4
.nv.constant0._ZN7cutlass13device_kernelIN5flash11enable_sm90INS1_16FlashAttnFwdSm90INS1_25CollectiveMainloopFwdSm90ILi2EN4cute5tupleIJNS5_1CILi1EEES8_S8_EEENS6_IJNS7_ILi128EEESA_NS7_ILi192EEEEEELi128ENS_10bfloat16_tEfNS_4arch4Sm90ELb0ELb0ELb0ELb1ELb0ELb1ELb0ELb1ELb1ELb0ELb0ELb0EEENS1_21CollectiveEpilogueFwdINS6_IJSA_SA_SA_EEES9_SD_SF_Li256ELb1ELb0ELb0ELb0EEENS1_36VarlenDynamicPersistentTileSchedulerILi128ELi128ELi256ELi32ELb0ELb0ELb1ELb0ELb1ELb1EEEEEEEEEvNT_6ParamsE:
	.zero		3200


//--------------------- .nv.constant0._ZN7cutlass13device_kernelIN5flash11enable_sm90INS1_16FlashAttnFwdSm90INS1_25CollectiveMainloopFwdSm90ILi2EN4cute5tupleIJNS5_1CILi1EEES8_S8_EEENS6_IJNS7_ILi128EEENS7_ILi96EEENS7_ILi192EEEEEELi128ENS_10bfloat16_tEfNS_4arch4Sm90ELb0ELb1ELb0ELb0ELb0ELb0ELb0ELb1ELb1ELb0ELb0ELb0EEENS1_21CollectiveEpilogueFwdINS6_IJSA_SA_SB_EEES9_SE_SG_Li256ELb0ELb0ELb0ELb0EEENS1_30DynamicPersistentTileSchedulerILi256ELi32ELb0ELb0ELb1EEEEEEEEEvNT_6ParamsE --------------------------
	.section	.nv.constant0._ZN7cutlass13device_kernelIN5flash11enable_sm90INS1_16FlashAttnFwdSm90INS1_25CollectiveMainloopFwdSm90ILi2EN4cute5tupleIJNS5_1CILi1EEES8_S8_EEENS6_IJNS7_ILi128EEENS7_ILi96EEENS7_ILi192EEEEEELi128ENS_10bfloat16_tEfNS_4arch4Sm90ELb0ELb1ELb0ELb0ELb0ELb0ELb0ELb1ELb1ELb0ELb0ELb0EEENS1_21CollectiveEpilogueFwdINS6_IJSA_SA_SB_EEES9_SE_SG_Li256ELb0ELb0ELb0ELb0EEENS1_30DynamicPersistentTileSchedulerILi256ELi32ELb0ELb0ELb1EEEEEEEEEvNT_6ParamsE,"a",@progbits
	.sectionflags	@""
	.align	4
.nv.constant0._ZN7cutlass13device_kernelIN5flash11enable_sm90INS1_16FlashAttnFwdSm90INS1_25CollectiveMainloopFwdSm90ILi2EN4cute5tupleIJNS5_1CILi1EEES8_S8_EEENS6_IJNS7_ILi128EEENS7_ILi96EEENS7_ILi192EEEEEELi128ENS_10bfloat16_tEfNS_4arch4Sm90ELb0ELb1ELb0ELb0ELb0ELb0ELb0ELb1ELb1ELb0ELb0ELb0EEENS1_21CollectiveEpilogueFwdINS6_IJSA_SA_SB_EEES9_SE_SG_Li256ELb0ELb0ELb0ELb0EEENS1_30DynamicPersistentTileSchedulerILi256ELi32ELb0ELb0ELb1EEEEEEEEEvNT_6ParamsE:
	.zero		3584


//--------------------- .nv.constant0._ZN7cutlass13device_kernelIN5flash11enable_sm90INS1_16FlashAttnFwdSm90INS1_25CollectiveMainloopFwdSm90ILi2EN4cute5tupleIJNS5_1CILi1EEES8_S8_EEENS6_IJNS7_ILi128EEENS7_ILi96EEENS7_ILi192EEEEEELi128ENS_10bfloat16_tEfNS_4arch4Sm90ELb0ELb1ELb0ELb1ELb0ELb0ELb0ELb1ELb1ELb0ELb0ELb0EEENS1_21CollectiveEpilogueFwdINS6_IJSA_SA_SB_EEES9_SE_SG_Li256ELb1ELb0ELb0ELb0EEENS1_36VarlenDynamicPersistentTileSchedulerILi128ELi96ELi256ELi32ELb0ELb0ELb1ELb1ELb0ELb1EEEEEEEEEvNT_6ParamsE --------------------------
	.section	.nv.constant0._ZN7cutlass13device_kernelIN5flash11enable_sm90INS1_16FlashAttnFwdSm90INS1_25CollectiveMainloopFwdSm90ILi2EN4cute5tupleIJNS5_1CILi1EEES8_S8_EEENS6_IJNS7_ILi128EEENS7_ILi96EEENS7_ILi192EEEEEELi128ENS_10bfloat16_tEfNS_4arch4Sm90ELb0ELb1ELb0ELb1ELb0ELb0ELb0ELb1ELb1ELb0ELb0ELb0EEENS1_21CollectiveEpilogueFwdINS6_IJSA_SA_SB_EEES9_SE_SG_Li256ELb1ELb0ELb0ELb0EEENS1_36VarlenDynamicPersistentTileSchedulerILi128ELi96ELi256ELi32ELb0ELb0ELb1ELb1ELb0ELb1EEEEEEEEEvNT_6ParamsE,"a",@progbits
	.sectionflags	@""
	.align	4
.nv.constant0._ZN7cutlass13device_kernelIN5flash11enable_sm90INS1_16FlashAttnFwdSm90INS1_25CollectiveMainloopFwdSm90ILi2EN4cute5tupleIJNS5_1CILi1EEES8_S8_EEENS6_IJNS7_ILi128EEENS7_ILi96EEENS7_ILi192EEEEEELi128ENS_10bfloat16_tEfNS_4arch4Sm90ELb0ELb1ELb0ELb1ELb0ELb0ELb0ELb1ELb1ELb0ELb0ELb0EEENS1_21CollectiveEpilogueFwdINS6_IJSA_SA_SB_EEES9_SE_SG_Li256ELb1ELb0ELb0ELb0EEENS1_36VarlenDynamicPersistentTileSchedulerILi128ELi96ELi256ELi32ELb0ELb0ELb1ELb1ELb0ELb1EEEEEEEEEvNT_6ParamsE:
	.zero		3200


//--------------------- .nv.constant0._ZN7cutlass13device_kernelIN5flash11enable_sm90INS1_16FlashAttnFwdSm90INS1_25CollectiveMainloopFwdSm90ILi2EN4cute5tupleIJNS5_1CILi1EEES8_S8_EEENS6_IJNS7_ILi128EEENS7_ILi96EEENS7_ILi192EEEEEELi128ENS_10bfloat16_tEfNS_4arch4Sm90ELb0ELb1ELb0ELb1ELb0ELb1ELb0ELb1ELb1ELb0ELb0ELb0EEENS1_21CollectiveEpilogueFwdINS6_IJSA_SA_SB_EEES9_SE_SG_Li256ELb1ELb0ELb0ELb0EEENS1_36VarlenDynamicPersistentTileSchedulerILi128ELi96ELi256ELi32ELb0ELb0ELb1ELb1ELb0ELb1EEEEEEEEEvNT_6ParamsE --------------------------
	.section	.nv.constant0._ZN7cutlass13device_kernelIN5flash11enable_sm90INS1_16FlashAttnFwdSm90INS1_25CollectiveMainloopFwdSm90ILi2EN4cute5tupleIJNS5_1CILi1EEES8_S8_EEENS6_IJNS7_ILi128EEENS7_ILi96EEENS7_ILi192EEEEEELi128ENS_10bfloat16_tEfNS_4arch4Sm90ELb0ELb1ELb0ELb1ELb0ELb1ELb0ELb1ELb1ELb0ELb0ELb0EEENS1_21CollectiveEpilogueFwdINS6_IJSA_SA_SB_EEES9_SE_SG_Li256ELb1ELb0ELb0ELb0EEENS1_36VarlenDynamicPersistentTileSchedulerILi128ELi96ELi256ELi32ELb0ELb0ELb1ELb1ELb0ELb1EEEEEEEEEvNT_6ParamsE,"a",@progbits
	.sectionflags	@""
	.align	4
.nv.constant0._ZN7cutlass13device_kernelIN5flash11enable_sm90INS1_16FlashAttnFwdSm90INS1_25CollectiveMainloopFwdSm90ILi2EN4cute5tupleIJNS5_1CILi1EEES8_S8_EEENS6_IJNS7_ILi128EEENS7_ILi96EEENS7_ILi192EEEEEELi128ENS_10bfloat16_tEfNS_4arch4Sm90ELb0ELb1ELb0ELb1ELb0ELb1ELb0ELb1ELb1ELb0ELb0ELb0EEENS1_21CollectiveEpilogueFwdINS6_IJSA_SA_SB_EEES9_SE_SG_Li256ELb1ELb0ELb0ELb0EEENS1_36VarlenDynamicPersistentTileSchedulerILi128ELi96ELi256ELi32ELb0ELb0ELb1ELb1ELb0ELb1EEEEEEEEEvNT_6ParamsE:
	.zero		3200


//--------------------- .nv.constant0._ZN7cutlass13device_kernelIN5flash11enable_sm90INS1_16FlashAttnFwdSm90INS1_25CollectiveMainloopFwdSm90ILi2EN4cute5tupleIJNS5_1CILi1EEES8_S8_EEENS6_IJNS7_ILi128EEESA_NS7_ILi192EEEEEELi128ENS_10bfloat16_tEfNS_4arch4Sm90ELb1ELb0ELb0ELb0ELb0ELb0ELb0ELb1ELb1ELb0ELb0ELb0EEENS1_21CollectiveEpilogueFwdINS6_IJSA_SA_SA_EEES9_SD_SF_Li256ELb0ELb0ELb0ELb0EEENS1_30DynamicPersistentTileSchedulerILi256ELi32ELb0ELb0ELb1EEEEEEEEEvNT_6ParamsE --------------------------
	.section	.nv.constant0._ZN7cutlass13device_kernelIN5flash11enable_sm90INS1_16FlashAttnFwdSm90INS1_25CollectiveMainloopFwdSm90ILi2EN4cute5tupleIJNS5_1CILi1EEES8_S8_EEENS6_IJNS7_ILi128EEESA_NS7_ILi192EEEEEELi128ENS_10bfloat16_tEfNS_4arch4Sm90ELb1ELb0ELb0ELb0ELb0ELb0ELb0ELb1ELb1ELb0ELb0ELb0EEENS1_21CollectiveEpilogueFwdINS6_IJSA_SA_SA_EEES9_SD_SF_Li256ELb0ELb0ELb0ELb0EEENS1_30DynamicPersistentTileSchedulerILi256ELi32ELb0ELb0ELb1EEEEEEEEEvNT_6ParamsE,"a",@progbits
	.sectionflags	@""
	.align	4
.nv.constant0._ZN7cutlass13device_kernelIN5flash11enable_sm90INS1_16FlashAttnFwdSm90INS1_25CollectiveMainloopFwdSm90ILi2EN4cute5tupleIJNS5_1CILi1EEES8_S8_EEENS6_IJNS7_ILi128EEESA_NS7_ILi192EEEEEELi128ENS_10bfloat16_tEfNS_4arch4Sm90ELb1ELb0ELb0ELb0ELb0ELb0ELb0ELb1ELb1ELb0ELb0ELb0EEENS1_21CollectiveEpilogueFwdINS6_IJSA_SA_SA_EEES9_SD_SF_Li256ELb0ELb0ELb0ELb0EEENS1_30DynamicPersistentTileSchedulerILi256ELi32ELb0ELb0ELb1EEEEEEEEEvNT_6ParamsE:
	.zero		3584


//--------------------- .nv.constant0._ZN7cutlass13device_kernelIN5flash11enable_sm90INS1_16FlashAttnFwdSm90INS1_25CollectiveMainloopFwdSm90ILi2EN4cute5tupleIJNS5_1CILi1EEES8_S8_EEENS6_IJNS7_ILi128EEESA_NS7_ILi192EEEEEELi128ENS_10bfloat16_tEfNS_4arch4Sm90ELb1ELb0ELb0ELb1ELb0ELb0ELb0ELb1ELb1ELb0ELb0ELb0EEENS1_21CollectiveEpilogueFwdINS6_IJSA_SA_SA_EEES9_SD_SF_Li256ELb1ELb0ELb0ELb0EEENS1_36VarlenDynamicPersistentTileSchedulerILi128ELi128ELi256ELi32ELb0ELb0ELb1ELb1ELb1ELb1EEEEEEEEEvNT_6ParamsE --------------------------
	.section	.nv.constant0._ZN7cutlass13device_kernelIN5flash11enable_sm90INS1_16FlashAttnFwdSm90INS1_25CollectiveMainloopFwdSm90ILi2EN4cute5tupleIJNS5_1CILi1EEES8_S8_EEENS6_IJNS7_ILi128EEESA_NS7_ILi192EEEEEELi128ENS_10bfloat16_tEfNS_4arch4Sm90ELb1ELb0ELb0ELb1ELb0ELb0ELb0ELb1ELb1ELb0ELb0ELb0EEENS1_21CollectiveEpilogueFwdINS6_IJSA_SA_SA_EEES9_SD_SF_Li256ELb1ELb0ELb0ELb0EEENS1_36VarlenDynamicPersistentTileSchedulerILi128ELi128ELi256ELi32ELb0ELb0ELb1ELb1ELb1ELb1EEEEEEEEEvNT_6ParamsE,"a",@progbits
	.sectionflags	@""
	.align	4
.nv.constant0._ZN7cutlass13device_kernelIN5flash11enable_sm90INS1_16FlashAttnFwdSm90INS1_25CollectiveMainloopFwdSm90ILi2EN4cute5tupleIJNS5_1CILi1EEES8_S8_EEENS6_IJNS7_ILi128EEESA_NS7_ILi192EEEEEELi128ENS_10bfloat16_tEfNS_4arch4Sm90ELb1ELb0ELb0ELb1ELb0ELb0ELb0ELb1ELb1ELb0ELb0ELb0EEENS1_21CollectiveEpilogueFwdINS6_IJSA_SA_SA_EEES9_SD_SF_Li256ELb1ELb0ELb0ELb0EEENS1_36VarlenDynamicPersistentTileSchedulerILi128ELi128ELi256ELi32ELb0ELb0ELb1ELb1ELb1ELb1EEEEEEEEEvNT_6ParamsE:
	.zero		3200


//--------------------- .nv.constant0._ZN7cutlass13device_kernelIN5flash11enable_sm90INS1_16FlashAttnFwdSm90INS1_25CollectiveMainloopFwdSm90ILi2EN4cute5tupleIJNS5_1CILi1EEES8_S8_EEENS6_IJNS7_ILi128EEESA_NS7_ILi192EEEEEELi128ENS_10bfloat16_tEfNS_4arch4Sm90ELb1ELb0ELb0ELb1ELb0ELb1ELb0ELb1ELb1ELb0ELb0ELb0EEENS1_21CollectiveEpilogueFwdINS6_IJSA_SA_SA_EEES9_SD_SF_Li256ELb1ELb0ELb0ELb0EEENS1_36VarlenDynamicPersistentTileSchedulerILi128ELi128ELi256ELi32ELb0ELb0ELb1ELb1ELb1ELb1EEEEEEEEEvNT_6ParamsE --------------------------
	.section	.nv.constant0._ZN7cutlass13device_kernelIN5flash11enable_sm90INS1_16FlashAttnFwdSm90INS1_25CollectiveMainloopFwdSm90ILi2EN4cute5tupleIJNS5_1CILi1EEES8_S8_EEENS6_IJNS7_ILi128EEESA_NS7_ILi192EEEEEELi128ENS_10bfloat16_tEfNS_4arch4Sm90ELb1ELb0ELb0ELb1ELb0ELb1ELb0ELb1ELb1ELb0ELb0ELb0EEENS1_21CollectiveEpilogueFwdINS6_IJSA_SA_SA_EEES9_SD_SF_Li256ELb1ELb0ELb0ELb0EEENS1_36VarlenDynamicPersistentTileSchedulerILi128ELi128ELi256ELi32ELb0ELb0ELb1ELb1ELb1ELb1EEEEEEEEEvNT_6ParamsE,"a",@progbits
	.sectionflags	@""
	.align	4
.nv.constant0._ZN7cutlass13device_kernelIN5flash11enable_sm90INS1_16FlashAttnFwdSm90INS1_25CollectiveMainloopFwdSm90ILi2EN4cute5tupleIJNS5_1CILi1EEES8_S8_EEENS6_IJNS7_ILi128EEESA_NS7_ILi192EEEEEELi128ENS_10bfloat16_tEfNS_4arch4Sm90ELb1ELb0ELb0ELb1ELb0ELb1ELb0ELb1ELb1ELb0ELb0ELb0EEENS1_21CollectiveEpilogueFwdINS6_IJSA_SA_SA_EEES9_SD_SF_Li256ELb1ELb0ELb0ELb0EEENS1_36VarlenDynamicPersistentTileSchedulerILi128ELi128ELi256ELi32ELb0ELb0ELb1ELb1ELb1ELb1EEEEEEEEEvNT_6ParamsE:
	.zero		3200


//--------------------- .nv.constant0._ZN7cutlass13device_kernelIN5flash11enable_sm90INS1_16FlashAttnFwdSm90INS1_25CollectiveMainloopFwdSm90ILi2EN4cute5tupleIJNS5_1CILi1EEES8_S8_EEENS6_IJNS7_ILi64EEESA_SA_EEELi512ENS_10bfloat16_tEfNS_4arch4Sm90ELb0ELb0ELb0ELb0ELb0ELb0ELb0ELb0ELb0ELb0ELb0ELb0EEENS1_21CollectiveEpilogueFwdINS6_IJSA_NS7_ILi512EEESA_EEES9_SC_SE_Li256ELb0ELb0ELb0ELb0EEENS1_29StaticPersistentTileSchedulerILb0EEEEEEEEEvNT_6ParamsE --------------------------
	.section	.nv.constant0._ZN7cutlass13device_kernelIN5flash11enable_sm90INS1_16FlashAttnFwdSm90INS1_25CollectiveMainloopFwdSm90ILi2EN4cute5tupleIJNS5_1CILi1EEES8_S8_EEENS6_IJNS7_ILi64EEESA_SA_EEELi512ENS_10bfloat16_tEfNS_4arch4Sm90ELb0ELb0ELb0ELb0ELb0ELb0ELb0ELb0ELb0ELb0ELb0ELb0EEENS1_21CollectiveEpilogueFwdINS6_IJSA_NS7_ILi512EEESA_EEES9_SC_SE_Li256ELb0ELb0ELb0ELb0EEENS1_29StaticPersistentTileSchedulerILb0EEEEEEEEEvNT_6ParamsE,"a",@progbits
	.sectionflags	@""
	.align	4
.nv.constant0._ZN7cutlass13device_kernelIN5flash11enable_sm90INS1_16FlashAttnFwdSm90INS1_25CollectiveMainloopFwdSm90ILi2EN4cute5tupleIJNS5_1CILi1EEES8_S8_EEENS6_IJNS7_ILi64EEESA_SA_EEELi512ENS_10bfloat16_tEfNS_4arch4Sm90ELb0ELb0ELb0ELb0ELb0ELb0ELb0ELb0ELb0ELb0ELb0ELb0EEENS1_21CollectiveEpilogueFwdINS6_IJSA_NS7_ILi512EEESA_EEES9_SC_SE_Li256ELb0ELb0ELb0ELb0EEENS1_29StaticPersistentTileSchedulerILb0EEEEEEEEEvNT_6ParamsE:
	.zero		3584


//--------------------- .nv.constant0._ZN7cutlass13device_kernelIN5flash11enable_sm90INS1_16FlashAttnFwdSm90INS1_25CollectiveMainloopFwdSm90ILi2EN4cute5tupleIJNS5_1CILi1EEES8_S8_EEENS6_IJNS7_ILi64EEESA_SA_EEELi512ENS_10bfloat16_tEfNS_4arch4Sm90ELb0ELb0ELb0ELb0ELb0ELb0ELb1ELb0ELb0ELb0ELb0ELb0EEENS1_21CollectiveEpilogueFwdINS6_IJSA_NS7_ILi512EEESA_EEES9_SC_SE_Li256ELb0ELb0ELb0ELb0EEENS1_29StaticPersistentTileSchedulerILb0EEEEEEEEEvNT_6ParamsE --------------------------
	.section	.nv.constant0._ZN7cutlass13device_kernelIN5flash11enable_sm90INS1_16FlashAttnFwdSm90INS1_25CollectiveMainloopFwdSm90ILi2EN4cute5tupleIJNS5_1CILi1EEES8_S8_EEENS6_IJNS7_ILi64EEESA_SA_EEELi512ENS_10bfloat16_tEfNS_4arch4Sm90ELb0ELb0ELb0ELb0ELb0ELb0ELb1ELb0ELb0ELb0ELb0ELb0EEENS1_21CollectiveEpilogueFwdINS6_IJSA_NS7_ILi512EEESA_EEES9_SC_SE_Li256ELb0ELb0ELb0ELb0EEENS1_29StaticPersistentTileSchedulerILb0EEEEEEEEEvNT_6ParamsE,"a",@progbits
	.sectionflags	@""
	.align	4
.nv.constant0._ZN7cutlass13device_kernelIN5flash11enable_sm90INS1_16FlashAttnFwdSm90INS1_25CollectiveMainloopFwdSm90ILi2EN4cute5tupleIJNS5_1CILi1EEES8_S8_EEENS6_IJNS7_ILi64EEESA_SA_EEELi512ENS_10bfloat16_tEfNS_4arch4Sm90ELb0ELb0ELb0ELb0ELb0ELb0ELb1ELb0ELb0ELb0ELb0ELb0EEENS1_21CollectiveEpilogueFwdINS6_IJSA_NS7_ILi512EEESA_EEES9_SC_SE_Li256ELb0ELb0ELb0ELb0EEENS1_29StaticPersistentTileSchedulerILb0EEEEEEEEEvNT_6ParamsE:
	.zero		3840


//--------------------- .nv.constant0._ZN7cutlass13device_kernelIN5flash11enable_sm90INS1_16FlashAttnFwdSm90INS1_25CollectiveMainloopFwdSm90ILi2EN4cute5tupleIJNS5_1CILi1EEES8_S8_EEENS6_IJNS7_ILi64EEESA_SA_EEELi512ENS_10bfloat16_tEfNS_4arch4Sm90ELb0ELb0ELb0ELb1ELb0ELb0ELb0ELb0ELb0ELb0ELb0ELb0EEENS1_21CollectiveEpilogueFwdINS6_IJSA_NS7_ILi512EEESA_EEES9_SC_SE_Li256ELb1ELb0ELb0ELb0EEENS1_36VarlenDynamicPersistentTileSchedulerILi64ELi64ELi256ELi32ELb0ELb0ELb1ELb0ELb1ELb1EEEEEEEEEvNT_6ParamsE --------------------------
	.section	.nv.constant0._ZN7cutlass13device_kernelIN5flash11enable_sm90INS1_16FlashAttnFwdSm90INS1_25CollectiveMainloopFwdSm90ILi2EN4cute5tupleIJNS5_1CILi1EEES8_S8_EEENS6_IJNS7_ILi64EEESA_SA_EEELi512ENS_10bfloat16_tEfNS_4arch4Sm90ELb0ELb0ELb0ELb1ELb0ELb0ELb0ELb0ELb0ELb0ELb0ELb0EEENS1_21CollectiveEpilogueFwdINS6_IJSA_NS7_ILi512EEESA_EEES9_SC_SE_Li256ELb1ELb0ELb0ELb0EEENS1_36VarlenDynamicPersistentTileSchedulerILi64ELi64ELi256ELi32ELb0ELb0ELb1ELb0ELb1ELb1EEEEEEEEEvNT_6ParamsE,"a",@progbits
	.sectionflags	@""
	.align	4
.nv.constant0._ZN7cutlass13device_kernelIN5flash11enable_sm90INS1_16FlashAttnFwdSm90INS1_25CollectiveMainloopFwdSm90ILi2EN4cute5tupleIJNS5_1CILi1EEES8_S8_EEENS6_IJNS7_ILi64EEESA_SA_EEELi512ENS_10bfloat16_tEfNS_4arch4Sm90ELb0ELb0ELb0ELb1ELb0ELb0ELb0ELb0ELb0ELb0ELb0ELb0EEENS1_21CollectiveEpilogueFwdINS6_IJSA_NS7_ILi512EEESA_EEES9_SC_SE_Li256ELb1ELb0ELb0ELb0EEENS1_36VarlenDynamicPersistentTileSchedulerILi64ELi64ELi256ELi32ELb0ELb0ELb1ELb0ELb1ELb1EEEEEEEEEvNT_6ParamsE:
	.zero		3200


//--------------------- .nv.constant0._ZN7cutlass13device_kernelIN5flash11enable_sm90INS1_16FlashAttnFwdSm90INS1_25CollectiveMainloopFwdSm90ILi2EN4cute5tupleIJNS5_1CILi1EEES8_S8_EEENS6_IJNS7_ILi64EEESA_SA_EEELi512ENS_10bfloat16_tEfNS_4arch4Sm90ELb0ELb0ELb0ELb1ELb0ELb1ELb0ELb0ELb0ELb0ELb0ELb0EEENS1_21CollectiveEpilogueFwdINS6_IJSA_NS7_ILi512EEESA_EEES9_SC_SE_Li256ELb1ELb0ELb0ELb0EEENS1_36VarlenDynamicPersistentTileSchedulerILi64ELi64ELi256ELi32ELb0ELb0ELb1ELb0ELb1ELb1EEEEEEEEEvNT_6ParamsE --------------------------
	.section	.nv.constant0._ZN7cutlass13device_kernelIN5flash11enable_sm90INS1_16FlashAttnFwdSm90INS1_25CollectiveMainloopFwdSm90ILi2EN4cute5tupleIJNS5_1CILi1EEES8_S8_EEENS6_IJNS7_ILi64EEESA_SA_EEELi512ENS_10bfloat16_tEfNS_4arch4Sm90ELb0ELb0ELb0ELb1ELb0ELb1ELb0ELb0ELb0ELb0ELb0ELb0EEENS1_21CollectiveEpilogueFwdINS6_IJSA_NS7_ILi512EEESA_EEES9_SC_SE_Li256ELb1ELb0ELb0ELb0EEENS1_36VarlenDynamicPersistentTileSchedulerILi64ELi64ELi256ELi32ELb0ELb0ELb1ELb0ELb1ELb1EEEEEEEEEvNT_6ParamsE,"a",@progbits
	.sectionflags	@""
	.align	4
.nv.constant0._ZN7cutlass13device_kernelIN5flash11enable_sm90INS1_16FlashAttnFwdSm90INS1_25CollectiveMainloopFwdSm90ILi2EN4cute5tupleIJNS5_1CILi1EEES8_S8_EEENS6_IJNS7_ILi64EEESA_SA_EEELi512ENS_10bfloat16_tEfNS_4arch4Sm90ELb0ELb0ELb0ELb1ELb0ELb1ELb0ELb0ELb0ELb0ELb0ELb0EEENS1_21CollectiveEpilogueFwdINS6_IJSA_NS7_ILi512EEESA_EEES9_SC_SE_Li256ELb1ELb0ELb0ELb0EEENS1_36VarlenDynamicPersistentTileSchedulerILi64ELi64ELi256ELi32ELb0ELb0ELb1ELb0ELb1ELb1EEEEEEEEEvNT_6ParamsE:
	.zero		3200


//--------------------- .nv.constant0._ZN7cutlass13device_kernelIN5flash11enable_sm90INS1_16FlashAttnFwdSm90INS1_25CollectiveMainloopFwdSm90ILi2EN4cute5tupleIJNS5_1CILi1EEES8_S8_EEENS6_IJNS7_ILi64EEESA_SA_EEELi512ENS_10bfloat16_tEfNS_4arch4Sm90ELb0ELb0ELb0ELb1ELb0ELb0ELb1ELb0ELb0ELb0ELb0ELb0EEENS1_21CollectiveEpilogueFwdINS6_IJSA_NS7_ILi512EEESA_EEES9_SC_SE_Li256ELb1ELb0ELb0ELb0EEENS1_36VarlenDynamicPersistentTileSchedulerILi64ELi64ELi256ELi32ELb0ELb0ELb1ELb0ELb1ELb1EEEEEEEEEvNT_6ParamsE --------------------------
	.section	.nv.constant0._ZN7cutlass13device_kernelIN5flash11enable_sm90INS1_16FlashAttnFwdSm90INS1_25CollectiveMainloopFwdSm90ILi2EN4cute5tupleIJNS5_1CILi1EEES8_S8_EEENS6_IJNS7_ILi64EEESA_SA_EEELi512ENS_10bfloat16_tEfNS_4arch4Sm90ELb0ELb0ELb0ELb1ELb0ELb0ELb1ELb0ELb0ELb0ELb0ELb0EEENS1_21CollectiveEpilogueFwdINS6_IJSA_NS7_ILi512EEESA_EEES9_SC_SE_Li256ELb1ELb0ELb0ELb0EEENS1_36VarlenDynamicPersistentTileSchedulerILi64ELi64ELi256ELi32ELb0ELb0ELb1ELb0ELb1ELb1EEEEEEEEEvNT_6ParamsE,"a",@progbits
	.sectionflags	@""
	.align	4
.nv.constant0._ZN7cutlass13device_kernelIN5flash11enable_sm90INS1_16FlashAttnFwdSm90INS1_25CollectiveMainloopFwdSm90ILi2EN4cute5tupleIJNS5_1CILi1EEES8_S8_EEENS6_IJNS7_ILi64EEESA_SA_EEELi512ENS_10bfloat16_tEfNS_4arch4Sm90ELb0ELb0ELb0ELb1ELb0ELb0ELb1ELb0ELb0ELb0ELb0ELb0EEENS1_21CollectiveEpilogueFwdINS6_IJSA_NS7_ILi512EEESA_EEES9_SC_SE_Li256ELb1ELb0ELb0ELb0EEENS1_36VarlenDynamicPersistentTileSchedulerILi64ELi64ELi256ELi32ELb0ELb0ELb1ELb0ELb1ELb1EEEEEEEEEvNT_6ParamsE:
	.zero		3456


//--------------------- .nv.constant0._ZN7cutlass13device_kernelIN5flash11enable_sm90INS1_16FlashAttnFwdSm90INS1_25CollectiveMainloopFwdSm90ILi2EN4cute5tupleIJNS5_1CILi1EEES8_S8_EEENS6_IJNS7_ILi64EEESA_SA_EEELi512ENS_10bfloat16_tEfNS_4arch4Sm90ELb0ELb0ELb0ELb1ELb0ELb1ELb1ELb0ELb0ELb0ELb0ELb0EEENS1_21CollectiveEpilogueFwdINS6_IJSA_NS7_ILi512EEESA_EEES9_SC_SE_Li256ELb1ELb0ELb0ELb0EEENS1_36VarlenDynamicPersistentTileSchedulerILi64ELi64ELi256ELi32ELb0ELb0ELb1ELb0ELb1ELb1EEEEEEEEEvNT_6ParamsE --------------------------
	.section	.nv.constant0._ZN7cutlass13device_kernelIN5flash11enable_sm90INS1_16FlashAttnFwdSm90INS1_25CollectiveMainloopFwdSm90ILi2EN4cute5tupleIJNS5_1CILi1EEES8_S8_EEENS6_IJNS7_ILi64EEESA_SA_EEELi512ENS_10bfloat16_tEfNS_4arch4Sm90ELb0ELb0ELb0ELb1ELb0ELb1ELb1ELb0ELb0ELb0ELb0ELb0EEENS1_21CollectiveEpilogueFwdINS6_IJSA_NS7_ILi512EEESA_EEES9_SC_SE_Li256ELb1ELb0ELb0ELb0EEENS1_36VarlenDynamicPersistentTileSchedulerILi64ELi64ELi256ELi32ELb0ELb0ELb1ELb0ELb1ELb1EEEEEEEEEvNT_6ParamsE,"a",@progbits
	.sectionflags	@""
	.align	4
.nv.constant0._ZN7cutlass13device_kernelIN5flash11enable_sm90INS1_16FlashAttnFwdSm90INS1_25CollectiveMainloopFwdSm90ILi2EN4cute5tupleIJNS5_1CILi1EEES8_S8_EEENS6_IJNS7_ILi64EEESA_SA_EEELi512ENS_10bfloat16_tEfNS_4arch4Sm90ELb0ELb0ELb0ELb1ELb0ELb1ELb1ELb0ELb0ELb0ELb0ELb0EEENS1_21CollectiveEpilogueFwdINS6_IJSA_NS7_ILi512EEESA_EEES9_SC_SE_Li256ELb1ELb0ELb0ELb0EEENS1_36VarlenDynamicPersistentTileSchedulerILi64ELi64ELi256ELi32ELb0ELb0ELb1ELb0ELb1ELb1EEEEEEEEEvNT_6ParamsE:
	.zero		3456


//--------------------- .nv.constant0._ZN7cutlass13device_kernelIN5flash11enable_sm90INS1_16FlashAttnFwdSm90INS1_25CollectiveMainloopFwdSm90ILi2EN4cute5tupleIJNS5_1CILi1EEES8_S8_EEENS6_IJNS7_ILi64EEESA_SA_EEELi512ENS_10bfloat16_tEfNS_4arch4Sm90ELb0ELb1ELb0ELb0ELb0ELb0ELb0ELb0ELb0ELb0ELb0ELb0EEENS1_21CollectiveEpilogueFwdINS6_IJSA_NS7_ILi512EEESA_EEES9_SC_SE_Li256ELb0ELb0ELb0ELb0EEENS1_30DynamicPersistentTileSchedulerILi256ELi32ELb0ELb0ELb1EEEEEEEEEvNT_6ParamsE --------------------------
	.section	.nv.constant0._ZN7cutlass13device_kernelIN5flash11enable_sm90INS1_16FlashAttnFwdSm90INS1_25CollectiveMainloopFwdSm90ILi2EN4cute5tupleIJNS5_1CILi1EEES8_S8_EEENS6_IJNS7_ILi64EEESA_SA_EEELi512ENS_10bfloat16_tEfNS_4arch4Sm90ELb0ELb1ELb0ELb0ELb0ELb0ELb0ELb0ELb0ELb0ELb0ELb0EEENS1_21CollectiveEpilogueFwdINS6_IJSA_NS7_ILi512EEESA_EEES9_SC_SE_Li256ELb0ELb0ELb0ELb0EEENS1_30DynamicPersistentTileSchedulerILi256ELi32ELb0ELb0ELb1EEEEEEEEEvNT_6ParamsE,"a",@progbits
	.sectionflags	@""
	.align	4
.nv.constant0._ZN7cutlass13device_kernelIN5flash11enable_sm90INS1_16FlashAttnFwdSm90INS1_25CollectiveMainloopFwdSm90ILi2EN4cute5tupleIJNS5_1CILi1EEES8_S8_EEENS6_IJNS7_ILi64EEESA_SA_EEELi512ENS_10bfloat16_tEfNS_4arch4Sm90ELb0ELb1ELb0ELb0ELb0ELb0ELb0ELb0ELb0ELb0ELb0ELb0EEENS1_21CollectiveEpilogueFwdINS6_IJSA_NS7_ILi512EEESA_EEES9_SC_SE_Li256ELb0ELb0ELb0ELb0EEENS1_30DynamicPersistentTileSchedulerILi256ELi32ELb0ELb0ELb1EEEEEEEEEvNT_6ParamsE:
	.zero		3584


//--------------------- .nv.constant0._ZN7cutlass13device_kernelIN5flash11enable_sm90INS1_16FlashAttnFwdSm90INS1_25CollectiveMainloopFwdSm90ILi2EN4cute5tupleIJNS5_1CILi1EEES8_S8_EEENS6_IJNS7_ILi64EEESA_SA_EEELi512ENS_10bfloat16_tEfNS_4arch4Sm90ELb0ELb1ELb0ELb0ELb0ELb0ELb1ELb0ELb0ELb0ELb0ELb0EEENS1_21CollectiveEpilogueFwdINS6_IJSA_NS7_ILi512EEESA_EEES9_SC_SE_Li256ELb0ELb0ELb0ELb0EEENS1_30DynamicPersistentTileSchedulerILi256ELi32ELb0ELb0ELb1EEEEEEEEEvNT_6ParamsE --------------------------
	.section	.nv.constant0._ZN7cutlass13device_kernelIN5flash11enable_sm90INS1_16FlashAttnFwdSm90INS1_25CollectiveMainloopFwdSm90ILi2EN4cute5tupleIJNS5_1CILi1EEES8_S8_EEENS6_IJNS7_ILi64EEESA_SA_EEELi512ENS_10bfloat16_tEfNS_4arch4Sm90ELb0ELb1ELb0ELb0ELb0ELb0ELb1ELb0ELb0ELb0ELb0ELb0EEENS1_21CollectiveEpilogueFwdINS6_IJSA_NS7_ILi512EEESA_EEES9_SC_SE_Li256ELb0ELb0ELb0ELb0EEENS1_30DynamicPersistentTileSchedulerILi256ELi32ELb0ELb0ELb1EEEEEEEEEvNT_6ParamsE,"a",@progbits
	.sectionflags	@""
	.align	4
.nv.constant0._ZN7cutlass13device_kernelIN5flash11enable_sm90INS1_16FlashAttnFwdSm90INS1_25CollectiveMainloopFwdSm90ILi2EN4cute5tupleIJNS5_1CILi1EEES8_S8_EEENS6_IJNS7_ILi64EEESA_SA_EEELi512ENS_10bfloat16_tEfNS_4arch4Sm90ELb0ELb1ELb0ELb0ELb0ELb0ELb1ELb0ELb0ELb0ELb0ELb0EEENS1_21CollectiveEpilogueFwdINS6_IJSA_NS7_ILi512EEESA_EEES9_SC_SE_Li256ELb0ELb0ELb0ELb0EEENS1_30DynamicPersistentTileSchedulerILi256ELi32ELb0ELb0ELb1EEEEEEEEEvNT_6ParamsE:
	.zero		3840


//--------------------- .nv.constant0._ZN7cutlass13device_kernelIN5flash11enable_sm90INS1_16FlashAttnFwdSm90INS1_25CollectiveMainloopFwdSm90ILi2EN4cute5tupleIJNS5_1CILi1EEES8_S8_EEENS6_IJNS7_ILi64EEESA_SA_EEELi512ENS_10bfloat16_tEfNS_4arch4Sm90ELb0ELb1ELb0ELb1ELb0ELb0ELb0ELb0ELb0ELb0ELb0ELb0EEENS1_21CollectiveEpilogueFwdINS6_IJSA_NS7_ILi512EEESA_EEES9_SC_SE_Li256ELb1ELb0ELb0ELb0EEENS1_36VarlenDynamicPersistentTileSchedulerILi64ELi64ELi256ELi32ELb0ELb0ELb1ELb1ELb0ELb1EEEEEEEEEvNT_6ParamsE --------------------------
	.section	.nv.constant0._ZN7cutlass13device_kernelIN5flash11enable_sm90INS1_16FlashAttnFwdSm90INS1_25CollectiveMainloopFwdSm90ILi2EN4cute5tupleIJNS5_1CILi1EEES8_S8_EEENS6_IJNS7_ILi64EEESA_SA_EEELi512ENS_10bfloat16_tEfNS_4arch4Sm90ELb0ELb1ELb0ELb1ELb0ELb0ELb0ELb0ELb0ELb0ELb0ELb0EEENS1_21CollectiveEpilogueFwdINS6_IJSA_NS7_ILi512EEESA_EEES9_SC_SE_Li256ELb1ELb0ELb0ELb0EEENS1_36VarlenDynamicPersistentTileSchedulerILi64ELi64ELi256ELi32ELb0ELb0ELb1ELb1ELb0ELb1EEEEEEEEEvNT_6ParamsE,"a",@progbits
	.sectionflags	@""
	.align	4
.nv.constant0._ZN7cutlass13device_kernelIN5flash11enable_sm90INS1_16FlashAttnFwdSm90INS1_25CollectiveMainloopFwdSm90ILi2EN4cute5tupleIJNS5_1CILi1EEES8_S8_EEENS6_IJNS7_ILi64EEESA_SA_EEELi512ENS_10bfloat16_tEfNS_4arch4Sm90ELb0ELb1ELb0ELb1ELb0ELb0ELb0ELb0ELb0ELb0ELb0ELb0EEENS1_21CollectiveEpilogueFwdINS6_IJSA_NS7_ILi512EEESA_EEES9_SC_SE_Li256ELb1ELb0ELb0ELb0EEENS1_36VarlenDynamicPersistentTileSchedulerILi64ELi64ELi256ELi32ELb0ELb0ELb1ELb1ELb0ELb1EEEEEEEEEvNT_6ParamsE:
	.zero		3200


//--------------------- .nv.constant0._ZN7cutlass13device_kernelIN5flash11enable_sm90INS1_16FlashAttnFwdSm90INS1_25CollectiveMainloopFwdSm90ILi2EN4cute5tupleIJNS5_1CILi1EEES8_S8_EEENS6_IJNS7_ILi64EEESA_SA_EEELi512ENS_10bfloat16_tEfNS_4arch4Sm90ELb0ELb1ELb0ELb1ELb0ELb1ELb0ELb0ELb0ELb0ELb0ELb0EEENS1_21CollectiveEpilogueFwdINS6_IJSA_NS7_ILi512EEESA_EEES9_SC_SE_Li256ELb1ELb0ELb0ELb0EEENS1_36VarlenDynamicPersistentTileSchedulerILi64ELi64ELi256ELi32ELb0ELb0ELb1ELb1ELb0ELb1EEEEEEEEEvNT_6ParamsE --------------------------
	.section	.nv.constant0._ZN7cutlass13device_kernelIN5flash11enable_sm90INS1_16FlashAttnFwdSm90INS1_25CollectiveMainloopFwdSm90ILi2EN4cute5tupleIJNS5_1CILi1EEES8_S8_EEENS6_IJNS7_ILi64EEESA_SA_EEELi512ENS_10bfloat16_tEfNS_4arch4Sm90ELb0ELb1ELb0ELb1ELb0ELb1ELb0ELb0ELb0ELb0ELb0ELb0EEENS1_21CollectiveEpilogueFwdINS6_IJSA_NS7_ILi512EEESA_EEES9_SC_SE_Li256ELb1ELb0ELb0ELb0EEENS1_36VarlenDynamicPersistentTileSchedulerILi64ELi64ELi256ELi32ELb0ELb0ELb1ELb1ELb0ELb1EEEEEEEEEvNT_6ParamsE,"a",@progbits
	.sectionflags	@""
	.align	4
.nv.constant0._ZN7cutlass13device_kernelIN5flash11enable_sm90INS1_16FlashAttnFwdSm90INS1_25CollectiveMainloopFwdSm90ILi2EN4cute5tupleIJNS5_1CILi1EEES8_S8_EEENS6_IJNS7_ILi64EEESA_SA_EEELi512ENS_10bfloat16_tEfNS_4arch4Sm90ELb0ELb1ELb0ELb1ELb0ELb1ELb0ELb0ELb0ELb0ELb0ELb0EEENS1_21CollectiveEpilogueFwdINS6_IJSA_NS7_ILi512EEESA_EEES9_SC_SE_Li256ELb1ELb0ELb0ELb0EEENS1_36VarlenDynamicPersistentTileSchedulerILi64ELi64ELi256ELi32ELb0ELb0ELb1ELb1ELb0ELb1EEEEEEEEEvNT_6ParamsE:
	.zero		3200


//--------------------- .nv.constant0._ZN7cutlass13device_kernelIN5flash11enable_sm90INS1_16FlashAttnFwdSm90INS1_25CollectiveMainloopFwdSm90ILi2EN4cute5tupleIJNS5_1CILi1EEES8_S8_EEENS6_IJNS7_ILi64EEESA_SA_EEELi512ENS_10bfloat16_tEfNS_4arch4Sm90ELb0ELb1ELb0ELb1ELb0ELb0ELb1ELb0ELb0ELb0ELb0ELb0EEENS1_21CollectiveEpilogueFwdINS6_IJSA_NS7_ILi512EEESA_EEES9_SC_SE_Li256ELb1ELb0ELb0ELb0EEENS1_36VarlenDynamicPersistentTileSchedulerILi64ELi64ELi256ELi32ELb0ELb0ELb1ELb1ELb0ELb1EEEEEEEEEvNT_6ParamsE --------------------------
	.section	.nv.constant0._ZN7cutlass13device_kernelIN5flash11enable_sm90INS1_16FlashAttnFwdSm90INS1_25CollectiveMainloopFwdSm90ILi2EN4cute5tupleIJNS5_1CILi1EEES8_S8_EEENS6_IJNS7_ILi64EEESA_SA_EEELi512ENS_10bfloat16_tEfNS_4arch4Sm90ELb0ELb1ELb0ELb1ELb0ELb0ELb1ELb0ELb0ELb0ELb0ELb0EEENS1_21CollectiveEpilogueFwdINS6_IJSA_NS7_ILi512EEESA_EEES9_SC_SE_Li256ELb1ELb0ELb0ELb0EEENS1_36VarlenDynamicPersistentTileSchedulerILi64ELi64ELi256ELi32ELb0ELb0ELb1ELb1ELb0ELb1EEEEEEEEEvNT_6ParamsE,"a",@progbits
	.sectionflags	@""
	.align	4
.nv.constant0._ZN7cutlass13device_kernelIN5flash11enable_sm90INS1_16FlashAttnFwdSm90INS1_25CollectiveMainloopFwdSm90ILi2EN4cute5tupleIJNS5_1CILi1EEES8_S8_EEENS6_IJNS7_ILi64EEESA_SA_EEELi512ENS_10bfloat16_tEfNS_4arch4Sm90ELb0ELb1ELb0ELb1ELb0ELb0ELb1ELb0ELb0ELb0ELb0ELb0EEENS1_21CollectiveEpilogueFwdINS6_IJSA_NS7_ILi512EEESA_EEES9_SC_SE_Li256ELb1ELb0ELb0ELb0EEENS1_36VarlenDynamicPersistentTileSchedulerILi64ELi64ELi256ELi32ELb0ELb0ELb1ELb1ELb0ELb1EEEEEEEEEvNT_6ParamsE:
	.zero		3456


//--------------------- .nv.constant0._ZN7cutlass13device_kernelIN5flash11enable_sm90INS1_16FlashAttnFwdSm90INS1_25CollectiveMainloopFwdSm90ILi2EN4cute5tupleIJNS5_1CILi1EEES8_S8_EEENS6_IJNS7_ILi64EEESA_SA_EEELi512ENS_10bfloat16_tEfNS_4arch4Sm90ELb0ELb1ELb0ELb1ELb0ELb1ELb1ELb0ELb0ELb0ELb0ELb0EEENS1_21CollectiveEpilogueFwdINS6_IJSA_NS7_ILi512EEESA_EEES9_SC_SE_Li256ELb1ELb0ELb0ELb0EEENS1_36VarlenDynamicPersistentTileSchedulerILi64ELi64ELi256ELi32ELb0ELb0ELb1ELb1ELb0ELb1EEEEEEEEEvNT_6ParamsE --------------------------
	.section	.nv.constant0._ZN7cutlass13device_kernelIN5flash11enable_sm90INS1_16FlashAttnFwdSm90INS1_25CollectiveMainloopFwdSm90ILi2EN4cute5tupleIJNS5_1CILi1EEES8_S8_EEENS6_IJNS7_ILi64EEESA_SA_EEELi512ENS_10bfloat16_tEfNS_4arch4Sm90ELb0ELb1ELb0ELb1ELb0ELb1ELb1ELb0ELb0ELb0ELb0ELb0EEENS1_21CollectiveEpilogueFwdINS6_IJSA_NS7_ILi512EEESA_EEES9_SC_SE_Li256ELb1ELb0ELb0ELb0EEENS1_36VarlenDynamicPersistentTileSchedulerILi64ELi64ELi256ELi32ELb0ELb0ELb1ELb1ELb0ELb1EEEEEEEEEvNT_6ParamsE,"a",@progbits
	.sectionflags	@""
	.align	4
.nv.constant0._ZN7cutlass13device_kernelIN5flash11enable_sm90INS1_16FlashAttnFwdSm90INS1_25CollectiveMainloopFwdSm90ILi2EN4cute5tupleIJNS5_1CILi1EEES8_S8_EEENS6_IJNS7_ILi64EEESA_SA_EEELi512ENS_10bfloat16_tEfNS_4arch4Sm90ELb0ELb1ELb0ELb1ELb0ELb1ELb1ELb0ELb0ELb0ELb0ELb0EEENS1_21CollectiveEpilogueFwdINS6_IJSA_NS7_ILi512EEESA_EEES9_SC_SE_Li256ELb1ELb0ELb0ELb0EEENS1_36VarlenDynamicPersistentTileSchedulerILi64ELi64ELi256ELi32ELb0ELb0ELb1ELb1ELb0ELb1EEEEEEEEEvNT_6ParamsE:
	.zero		3456


//--------------------- .nv.constant0._ZN7cutlass13device_kernelIN5flash11enable_sm90INS1_16FlashAttnFwdSm90INS1_25CollectiveMainloopFwdSm90ILi2EN4cute5tupleIJNS5_1CILi1EEES8_S8_EEENS6_IJNS7_ILi64EEESA_SA_EEELi512ENS_10bfloat16_tEfNS_4arch4Sm90ELb1ELb0ELb0ELb0ELb0ELb0ELb0ELb0ELb0ELb0ELb0ELb0EEENS1_21CollectiveEpilogueFwdINS6_IJSA_NS7_ILi512EEESA_EEES9_SC_SE_Li256ELb0ELb0ELb0ELb0EEENS1_30DynamicPersistentTileSchedulerILi256ELi32ELb0ELb0ELb1EEEEEEEEEvNT_6ParamsE --------------------------
	.section	.nv.constant0._ZN7cutlass13device_kernelIN5flash11enable_sm90INS1_16FlashAttnFwdSm90INS1_25CollectiveMainloopFwdSm90ILi2EN4cute5tupleIJNS5_1CILi1EEES8_S8_EEENS6_IJNS7_ILi64EEESA_SA_EEELi512ENS_10bfloat16_tEfNS_4arch4Sm90ELb1ELb0ELb0ELb0ELb0ELb0ELb0ELb0ELb0ELb0ELb0ELb0EEENS1_21CollectiveEpilogueFwdINS6_IJSA_NS7_ILi512EEESA_EEES9_SC_SE_Li256ELb0ELb0ELb0ELb0EEENS1_30DynamicPersistentTileSchedulerILi256ELi32ELb0ELb0ELb1EEEEEEEEEvNT_6ParamsE,"a",@progbits
	.sectionflags	@""
	.align	4
.nv.constant0._ZN7cutlass13device_kernelIN5flash11enable_sm90INS1_16FlashAttnFwdSm90INS1_25CollectiveMainloopFwdSm90ILi2EN4cute5tupleIJNS5_1CILi1EEES8_S8_EEENS6_IJNS7_ILi64EEESA_SA_EEELi512ENS_10bfloat16_tEfNS_4arch4Sm90ELb1ELb0ELb0ELb0ELb0ELb0ELb0ELb0ELb0ELb0ELb0ELb0EEENS1_21CollectiveEpilogueFwdINS6_IJSA_NS7_ILi512EEESA_EEES9_SC_SE_Li256ELb0ELb0ELb0ELb0EEENS1_30DynamicPersistentTileSchedulerILi256ELi32ELb0ELb0ELb1EEEEEEEEEvNT_6ParamsE:
	.zero		3584


//--------------------- .nv.constant0._ZN7cutlass13device_kernelIN5flash11enable_sm90INS1_16FlashAttnFwdSm90INS1_25CollectiveMainloopFwdSm90ILi2EN4cute5tupleIJNS5_1CILi1EEES8_S8_EEENS6_IJNS7_ILi64EEESA_SA_EEELi512ENS_10bfloat16_tEfNS_4arch4Sm90ELb1ELb0ELb0ELb0ELb0ELb0ELb1ELb0ELb0ELb0ELb0ELb0EEENS1_21CollectiveEpilogueFwdINS6_IJSA_NS7_ILi512EEESA_EEES9_SC_SE_Li256ELb0ELb0ELb0ELb0EEENS1_30DynamicPersistentTileSchedulerILi256ELi32ELb0ELb0ELb1EEEEEEEEEvNT_6ParamsE --------------------------
	.section	.nv.constant0._ZN7cutlass13device_kernelIN5flash11enable_sm90INS1_16FlashAttnFwdSm90INS1_25CollectiveMainloopFwdSm90ILi2EN4cute5tupleIJNS5_1CILi1EEES8_S8_EEENS6_IJNS7_ILi64EEESA_SA_EEELi512ENS_10bfloat16_tEfNS_4arch4Sm90ELb1ELb0ELb0ELb0ELb0ELb0ELb1ELb0ELb0ELb0ELb0ELb0EEENS1_21CollectiveEpilogueFwdINS6_IJSA_NS7_ILi512EEESA_EEES9_SC_SE_Li256ELb0ELb0ELb0ELb0EEENS1_30DynamicPersistentTileSchedulerILi256ELi32ELb0ELb0ELb1EEEEEEEEEvNT_6ParamsE,"a",@progbits
	.sectionflags	@""
	.align	4
.nv.constant0._ZN7cutlass13device_kernelIN5flash11enable_sm90INS1_16FlashAttnFwdSm90INS1_25CollectiveMainloopFwdSm90ILi2EN4cute5tupleIJNS5_1CILi1EEES8_S8_EEENS6_IJNS7_ILi64EEESA_SA_EEELi512ENS_10bfloat16_tEfNS_4arch4Sm90ELb1ELb0ELb0ELb0ELb0ELb0ELb1ELb0ELb0ELb0ELb0ELb0EEENS1_21CollectiveEpilogueFwdINS6_IJSA_NS7_ILi512EEESA_EEES9_SC_SE_Li256ELb0ELb0ELb0ELb0EEENS1_30DynamicPersistentTileSchedulerILi256ELi32ELb0ELb0ELb1EEEEEEEEEvNT_6ParamsE:
	.zero		3840


//--------------------- .nv.constant0._ZN7cutlass13device_kernelIN5flash11enable_sm90INS1_16FlashAttnFwdSm90INS1_25CollectiveMainloopFwdSm90ILi2EN4cute5tupleIJNS5_1CILi1EEES8_S8_EEENS6_IJNS7_ILi64EEESA_SA_EEELi512ENS_10bfloat16_tEfNS_4arch4Sm90ELb1ELb0ELb0ELb1ELb0ELb0ELb0ELb0ELb0ELb0ELb0ELb0EEENS1_21CollectiveEpilogueFwdINS6_IJSA_NS7_ILi512EEESA_EEES9_SC_SE_Li256ELb1ELb0ELb0ELb0EEENS1_36VarlenDynamicPersistentTileSchedulerILi64ELi64ELi256ELi32ELb0ELb0ELb1ELb1ELb1ELb1EEEEEEEEEvNT_6ParamsE --------------------------
	.section	.nv.constant0._ZN7cutlass13device_kernelIN5flash11enable_sm90INS1_16FlashAttnFwdSm90INS1_25CollectiveMainloopFwdSm90ILi2EN4cute5tupleIJNS5_1CILi1EEES8_S8_EEENS6_IJNS7_ILi64EEESA_SA_EEELi512ENS_10bfloat16_tEfNS_4arch4Sm90ELb1ELb0ELb0ELb1ELb0ELb0ELb0ELb0ELb0ELb0ELb0ELb0EEENS1_21CollectiveEpilogueFwdINS6_IJSA_NS7_ILi512EEESA_EEES9_SC_SE_Li256ELb1ELb0ELb0ELb0EEENS1_36VarlenDynamicPersistentTileSchedulerILi64ELi64ELi256ELi32ELb0ELb0ELb1ELb1ELb1ELb1EEEEEEEEEvNT_6ParamsE,"a",@progbits
	.sectionflags	@""
	.align	4
.nv.constant0._ZN7cutlass13device_kernelIN5flash11enable_sm90INS1_16FlashAttnFwdSm90INS1_25CollectiveMainloopFwdSm90ILi2EN4cute5tupleIJNS5_1CILi1EEES8_S8_EEENS6_IJNS7_ILi64EEESA_SA_EEELi512ENS_10bfloat16_tEfNS_4arch4Sm90ELb1ELb0ELb0ELb1ELb0ELb0ELb0ELb0ELb0ELb0ELb0ELb0EEENS1_21CollectiveEpilogueFwdINS6_IJSA_NS7_ILi512EEESA_EEES9_SC_SE_Li256ELb1ELb0ELb0ELb0EEENS1_36VarlenDynamicPersistentTileSchedulerILi64ELi64ELi256ELi32ELb0ELb0ELb1ELb1ELb1ELb1EEEEEEEEEvNT_6ParamsE:
	.zero		3200


//--------------------- .nv.constant0._ZN7cutlass13device_kernelIN5flash11enable_sm90INS1_16FlashAttnFwdSm90INS1_25CollectiveMainloopFwdSm90ILi2EN4cute5tupleIJNS5_1CILi1EEES8_S8_EEENS6_IJNS7_ILi64EEESA_SA_EEELi512ENS_10bfloat16_tEfNS_4arch4Sm90ELb1ELb0ELb0ELb1ELb0ELb1ELb0ELb0ELb0ELb0ELb0ELb0EEENS1_21CollectiveEpilogueFwdINS6_IJSA_NS7_ILi512EEESA_EEES9_SC_SE_Li256ELb1ELb0ELb0ELb0EEENS1_36VarlenDynamicPersistentTileSchedulerILi64ELi64ELi256ELi32ELb0ELb0ELb1ELb1ELb1ELb1EEEEEEEEEvNT_6ParamsE --------------------------
	.section	.nv.constant0._ZN7cutlass13device_kernelIN5flash11enable_sm90INS1_16FlashAttnFwdSm90INS1_25CollectiveMainloopFwdSm90ILi2EN4cute5tupleIJNS5_1CILi1EEES8_S8_EEENS6_IJNS7_ILi64EEESA_SA_EEELi512ENS_10bfloat16_tEfNS_4arch4Sm90ELb1ELb0ELb0ELb1ELb0ELb1ELb0ELb0ELb0ELb0ELb0ELb0EEENS1_21CollectiveEpilogueFwdINS6_IJSA_NS7_ILi512EEESA_EEES9_SC_SE_Li256ELb1ELb0ELb0ELb0EEENS1_36VarlenDynamicPersistentTileSchedulerILi64ELi64ELi256ELi32ELb0ELb0ELb1ELb1ELb1ELb1EEEEEEEEEvNT_6ParamsE,"a",@progbits
	.sectionflags	@""
	.align	4
.nv.constant0._ZN7cutlass13device_kernelIN5flash11enable_sm90INS1_16FlashAttnFwdSm90INS1_25CollectiveMainloopFwdSm90ILi2EN4cute5tupleIJNS5_1CILi1EEES8_S8_EEENS6_IJNS7_ILi64EEESA_SA_EEELi512ENS_10bfloat16_tEfNS_4arch4Sm90ELb1ELb0ELb0ELb1ELb0ELb1ELb0ELb0ELb0ELb0ELb0ELb0EEENS1_21CollectiveEpilogueFwdINS6_IJSA_NS7_ILi512EEESA_EEES9_SC_SE_Li256ELb1ELb0ELb0ELb0EEENS1_36VarlenDynamicPersistentTileSchedulerILi64ELi64ELi256ELi32ELb0ELb0ELb1ELb1ELb1ELb1EEEEEEEEEvNT_6ParamsE:
	.zero		3200


//--------------------- .nv.constant0._ZN7cutlass13device_kernelIN5flash11enable_sm90INS1_16FlashAttnFwdSm90INS1_25CollectiveMainloopFwdSm90ILi2EN4cute5tupleIJNS5_1CILi1EEES8_S8_EEENS6_IJNS7_ILi64EEESA_SA_EEELi512ENS_10bfloat16_tEfNS_4arch4Sm90ELb1ELb0ELb0ELb1ELb0ELb0ELb1ELb0ELb0ELb0ELb0ELb0EEENS1_21CollectiveEpilogueFwdINS6_IJSA_NS7_ILi512EEESA_EEES9_SC_SE_Li256ELb1ELb0ELb0ELb0EEENS1_36VarlenDynamicPersistentTileSchedulerILi64ELi64ELi256ELi32ELb0ELb0ELb1ELb1ELb1ELb1EEEEEEEEEvNT_6ParamsE --------------------------
	.section	.nv.constant0._ZN7cutlass13device_kernelIN5flash11enable_sm90INS1_16FlashAttnFwdSm90INS1_25CollectiveMainloopFwdSm90ILi2EN4cute5tupleIJNS5_1CILi1EEES8_S8_EEENS6_IJNS7_ILi64EEESA_SA_EEELi512ENS_10bfloat16_tEfNS_4arch4Sm90ELb1ELb0ELb0ELb1ELb0ELb0ELb1ELb0ELb0ELb0ELb0ELb0EEENS1_21CollectiveEpilogueFwdINS6_IJSA_NS7_ILi512EEESA_EEES9_SC_SE_Li256ELb1ELb0ELb0ELb0EEENS1_36VarlenDynamicPersistentTileSchedulerILi64ELi64ELi256ELi32ELb0ELb0ELb1ELb1ELb1ELb1EEEEEEEEEvNT_6ParamsE,"a",@progbits
	.sectionflags	@""
	.align	4
.nv.constant0._ZN7cutlass13device_kernelIN5flash11enable_sm90INS1_16FlashAttnFwdSm90INS1_25CollectiveMainloopFwdSm90ILi2EN4cute5tupleIJNS5_1CILi1EEES8_S8_EEENS6_IJNS7_ILi64EEESA_SA_EEELi512ENS_10bfloat16_tEfNS_4arch4Sm90ELb1ELb0ELb0ELb1ELb0ELb0ELb1ELb0ELb0ELb0ELb0ELb0EEENS1_21CollectiveEpilogueFwdINS6_IJSA_NS7_ILi512EEESA_EEES9_SC_SE_Li256ELb1ELb0ELb0ELb0EEENS1_36VarlenDynamicPersistentTileSchedulerILi64ELi64ELi256ELi32ELb0ELb0ELb1ELb1ELb1ELb1EEEEEEEEEvNT_6ParamsE:
	.zero		3456


//--------------------- .nv.constant0._ZN7cutlass13device_kernelIN5flash11enable_sm90INS1_16FlashAttnFwdSm90INS1_25CollectiveMainloopFwdSm90ILi2EN4cute5tupleIJNS5_1CILi1EEES8_S8_EEENS6_IJNS7_ILi64EEESA_SA_EEELi512ENS_10bfloat16_tEfNS_4arch4Sm90ELb1ELb0ELb0ELb1ELb0ELb1ELb1ELb0ELb0ELb0ELb0ELb0EEENS1_21CollectiveEpilogueFwdINS6_IJSA_NS7_ILi512EEESA_EEES9_SC_SE_Li256ELb1ELb0ELb0ELb0EEENS1_36VarlenDynamicPersistentTileSchedulerILi64ELi64ELi256ELi32ELb0ELb0ELb1ELb1ELb1ELb1EEEEEEEEEvNT_6ParamsE --------------------------
	.section	.nv.constant0._ZN7cutlass13device_kernelIN5flash11enable_sm90INS1_16FlashAttnFwdSm90INS1_25CollectiveMainloopFwdSm90ILi2EN4cute5tupleIJNS5_1CILi1EEES8_S8_EEENS6_IJNS7_ILi64EEESA_SA_EEELi512ENS_10bfloat16_tEfNS_4arch4Sm90ELb1ELb0ELb0ELb1ELb0ELb1ELb1ELb0ELb0ELb0ELb0ELb0EEENS1_21CollectiveEpilogueFwdINS6_IJSA_NS7_ILi512EEESA_EEES9_SC_SE_Li256ELb1ELb0ELb0ELb0EEENS1_36VarlenDynamicPersistentTileSchedulerILi64ELi64ELi256ELi32ELb0ELb0ELb1ELb1ELb1ELb1EEEEEEEEEvNT_6ParamsE,"a",@progbits
	.sectionflags	@""
	.align	4
.nv.constant0._ZN7cutlass13device_kernelIN5flash11enable_sm90INS1_16FlashAttnFwdSm90INS1_25CollectiveMainloopFwdSm90ILi2EN4cute5tupleIJNS5_1CILi1EEES8_S8_EEENS6_IJNS7_ILi64EEESA_SA_EEELi512ENS_10bfloat16_tEfNS_4arch4Sm90ELb1ELb0ELb0ELb1ELb0ELb1ELb1ELb0ELb0ELb0ELb0ELb0EEENS1_21CollectiveEpilogueFwdINS6_IJSA_NS7_ILi512EEESA_EEES9_SC_SE_Li256ELb1ELb0ELb0ELb0EEENS1_36VarlenDynamicPersistentTileSchedulerILi64ELi64ELi256ELi32ELb0ELb0ELb1ELb1ELb1ELb1EEEEEEEEEvNT_6ParamsE:
	.zero		3456


//--------------------- .nv.constant0._ZN7cutlass13device_kernelIN5flash11enable_sm90INS1_16FlashAttnFwdSm90INS1_25CollectiveMainloopFwdSm90ILi2EN4cute5tupleIJNS5_1CILi1EEES8_S8_EEENS6_IJNS7_ILi128EEENS7_ILi96EEENS7_ILi64EEEEEELi256ENS_10bfloat16_tEfNS_4arch4Sm90ELb0ELb0ELb0ELb0ELb0ELb0ELb0ELb1ELb0ELb0ELb0ELb0EEENS1_21CollectiveEpilogueFwdINS6_IJSA_NS7_ILi256EEESB_EEES9_SE_SG_Li256ELb0ELb0ELb0ELb0EEENS1_29StaticPersistentTileSchedulerILb0EEEEEEEEEvNT_6ParamsE --------------------------
	.section	.nv.constant0._ZN7cutlass13device_kernelIN5flash11enable_sm90INS1_16FlashAttnFwdSm90INS1_25CollectiveMainloopFwdSm90ILi2EN4cute5tupleIJNS5_1CILi1EEES8_S8_EEENS6_IJNS7_ILi128EEENS7_ILi96EEENS7_ILi64EEEEEELi256ENS_10bfloat16_tEfNS_4arch4Sm90ELb0ELb0ELb0ELb0ELb0ELb0ELb0ELb1ELb0ELb0ELb0ELb0EEENS1_21CollectiveEpilogueFwdINS6_IJSA_NS7_ILi256EEESB_EEES9_SE_SG_Li256ELb0ELb0ELb0ELb0EEENS1_29StaticPersistentTileSchedulerILb0EEEEEEEEEvNT_6ParamsE,"a",@progbits
	.sectionflags	@""
	.align	4
.nv.constant0._ZN7cutlass13device_kernelIN5flash11enable_sm90INS1_16FlashAttnFwdSm90INS1_25CollectiveMainloopFwdSm90ILi2EN4cute5tupleIJNS5_1CILi1EEES8_S8_EEENS6_IJNS7_ILi128EEENS7_ILi96EEENS7_ILi64EEEEEELi256ENS_10bfloat16_tEfNS_4arch4Sm90ELb0ELb0ELb0ELb0ELb0ELb0ELb0ELb1ELb0ELb0ELb0ELb0EEENS1_21CollectiveEpilogueFwdINS6_IJSA_NS7_ILi256EEESB_EEES9_SE_SG_Li256ELb0ELb0ELb0ELb0EEENS1_29StaticPersistentTileSchedulerILb0EEEEEEEEEvNT_6ParamsE:
	.zero		3584


//--------------------- .nv.constant0._ZN7cutlass13device_kernelIN5flash11enable_sm90INS1_16FlashAttnFwdSm90INS1_25CollectiveMainloopFwdSm90ILi2EN4cute5tupleIJNS5_1CILi1EEES8_S8_EEENS6_IJNS7_ILi128EEENS7_ILi96EEENS7_ILi64EEEEEELi256ENS_10bfloat16_tEfNS_4arch4Sm90ELb0ELb0ELb0ELb0ELb0ELb0ELb1ELb1ELb0ELb0ELb0ELb0EEENS1_21CollectiveEpilogueFwdINS6_IJSA_NS7_ILi256EEESB_EEES9_SE_SG_Li256ELb0ELb0ELb0ELb0EEENS1_29StaticPersistentTileSchedulerILb0EEEEEEEEEvNT_6ParamsE --------------------------
	.section	.nv.constant0._ZN7cutlass13device_kernelIN5flash11enable_sm90INS1_16FlashAttnFwdSm90INS1_25CollectiveMainloopFwdSm90ILi2EN4cute5tupleIJNS5_1CILi1EEES8_S8_EEENS6_IJNS7_ILi128EEENS7_ILi96EEENS7_ILi64EEEEEELi256ENS_10bfloat16_tEfNS_4arch4Sm90ELb0ELb0ELb0ELb0ELb0ELb0ELb1ELb1ELb0ELb0ELb0ELb0EEENS1_21CollectiveEpilogueFwdINS6_IJSA_NS7_ILi256EEESB_EEES9_SE_SG_Li256ELb0ELb0ELb0ELb0EEENS1_29StaticPersistentTileSchedulerILb0EEEEEEEEEvNT_6ParamsE,"a",@progbits
	.sectionflags	@""
	.align	4
.nv.constant0._ZN7cutlass13device_kernelIN5flash11enable_sm90INS1_16FlashAttnFwdSm90INS1_25CollectiveMainloopFwdSm90ILi2EN4cute5tupleIJNS5_1CILi1EEES8_S8_EEENS6_IJNS7_ILi128EEENS7_ILi96EEENS7_ILi64EEEEEELi256ENS_10bfloat16_tEfNS_4arch4Sm90ELb0ELb0ELb0ELb0ELb0ELb0ELb1ELb1ELb0ELb0ELb0ELb0EEENS1_21CollectiveEpilogueFwdINS6_IJSA_NS7_ILi256EEESB_EEES9_SE_SG_Li256ELb0ELb0ELb0ELb0EEENS1_29StaticPersistentTileSchedulerILb0EEEEEEEEEvNT_6ParamsE:
	.zero		3840


//--------------------- .nv.constant0._ZN7cutlass13device_kernelIN5flash11enable_sm90INS1_16FlashAttnFwdSm90INS1_25CollectiveMainloopFwdSm90ILi2EN4cute5tupleIJNS5_1CILi1EEES8_S8_EEENS6_IJNS7_ILi128EEENS7_ILi96EEENS7_ILi64EEEEEELi256ENS_10bfloat16_tEfNS_4arch4Sm90ELb0ELb0ELb0ELb1ELb0ELb0ELb0ELb1ELb0ELb0ELb0ELb0EEENS1_21CollectiveEpilogueFwdINS6_IJSA_NS7_ILi256EEESB_EEES9_SE_SG_Li256ELb1ELb0ELb0ELb0EEENS1_36VarlenDynamicPersistentTileSchedulerILi128ELi96ELi256ELi32ELb0ELb0ELb1ELb0ELb1ELb1EEEEEEEEEvNT_6ParamsE --------------------------
	.section	.nv.constant0._ZN7cutlass13device_kernelIN5flash11enable_sm90INS1_16FlashAttnFwdSm90INS1_25CollectiveMainloopFwdSm90ILi2EN4cute5tupleIJNS5_1CILi1EEES8_S8_EEENS6_IJNS7_ILi128EEENS7_ILi96EEENS7_ILi64EEEEEELi256ENS_10bfloat16_tEfNS_4arch4Sm90ELb0ELb0ELb0ELb1ELb0ELb0ELb0ELb1ELb0ELb0ELb0ELb0EEENS1_21CollectiveEpilogueFwdINS6_IJSA_NS7_ILi256EEESB_EEES9_SE_SG_Li256ELb1ELb0ELb0ELb0EEENS1_36VarlenDynamicPersistentTileSchedulerILi128ELi96ELi256ELi32ELb0ELb0ELb1ELb0ELb1ELb1EEEEEEEEEvNT_6ParamsE,"a",@progbits
	.sectionflags	@""
	.align	4
.nv.constant0._ZN7cutlass13device_kernelIN5flash11enable_sm90INS1_16FlashAttnFwdSm90INS1_25CollectiveMainloopFwdSm90ILi2EN4cute5tupleIJNS5_1CILi1EEES8_S8_EEENS6_IJNS7_ILi128EEENS7_ILi96EEENS7_ILi64EEEEEELi256ENS_10bfloat16_tEfNS_4arch4Sm90ELb0ELb0ELb0ELb1ELb0ELb0ELb0ELb1ELb0ELb0ELb0ELb0EEENS1_21CollectiveEpilogueFwdINS6_IJSA_NS7_ILi256EEESB_EEES9_SE_SG_Li256ELb1ELb0ELb0ELb0EEENS1_36VarlenDynamicPersistentTileSchedulerILi128ELi96ELi256ELi32ELb0ELb0ELb1ELb0ELb1ELb1EEEEEEEEEvNT_6ParamsE:
	.zero		3200


//--------------------- .nv.constant0._ZN7cutlass13device_kernelIN5flash11enable_sm90INS1_16FlashAttnFwdSm90INS1_25CollectiveMainloopFwdSm90ILi2EN4cute5tupleIJNS5_1CILi1EEES8_S8_EEENS6_IJNS7_ILi128EEENS7_ILi96EEENS7_ILi64EEEEEELi256ENS_10bfloat16_tEfNS_4arch4Sm90ELb0ELb0ELb0ELb1ELb0ELb1ELb0ELb1ELb0ELb0ELb0ELb0EEENS1_21CollectiveEpilogueFwdINS6_IJSA_NS7_ILi256EEESB_EEES9_SE_SG_Li256ELb1ELb0ELb0ELb0EEENS1_36VarlenDynamicPersistentTileSchedulerILi128ELi96ELi256ELi32ELb0ELb0ELb1ELb0ELb1ELb1EEEEEEEEEvNT_6ParamsE --------------------------
	.section	.nv.constant0._ZN7cutlass13device_kernelIN5flash11enable_sm90INS1_16FlashAttnFwdSm90INS1_25CollectiveMainloopFwdSm90ILi2EN4cute5tupleIJNS5_1CILi1EEES8_S8_EEENS6_IJNS7_ILi128EEENS7_ILi96EEENS7_ILi64EEEEEELi256ENS_10bfloat16_tEfNS_4arch4Sm90ELb0ELb0ELb0ELb1ELb0ELb1ELb0ELb1ELb0ELb0ELb0ELb0EEENS1_21CollectiveEpilogueFwdINS6_IJSA_NS7_ILi256EEESB_EEES9_SE_SG_Li256ELb1ELb0ELb0ELb0EEENS1_36VarlenDynamicPersistentTileSchedulerILi128ELi96ELi256ELi32ELb0ELb0ELb1ELb0ELb1ELb1EEEEEEEEEvNT_6ParamsE,"a",@progbits
	.sectionflags	@""
	.align	4
.nv.constant0._ZN7cutlass13device_kernelIN5flash11enable_sm90INS1_16FlashAttnFwdSm90INS1_25CollectiveMainloopFwdSm90ILi2EN4cute5tupleIJNS5_1CILi1EEES8_S8_EEENS6_IJNS7_ILi128EEENS7_ILi96EEENS7_ILi64EEEEEELi256ENS_10bfloat16_tEfNS_4arch4Sm90ELb0ELb0ELb0ELb1ELb0ELb1ELb0ELb1ELb0ELb0ELb0ELb0EEENS1_21CollectiveEpilogueFwdINS6_IJSA_NS7_ILi256EEESB_EEES9_SE_SG_Li256ELb1ELb0ELb0ELb0EEENS1_36VarlenDynamicPersistentTileSchedulerILi128ELi96ELi256ELi32ELb0ELb0ELb1ELb0ELb1ELb1EEEEEEEEEvNT_6ParamsE:
	.zero		3200


//--------------------- .nv.constant0._ZN7cutlass13device_kernelIN5flash11enable_sm90INS1_16FlashAttnFwdSm90INS1_25CollectiveMainloopFwdSm90ILi2EN4cute5tupleIJNS5_1CILi1EEES8_S8_EEENS6_IJNS7_ILi128EEENS7_ILi96EEENS7_ILi64EEEEEELi256ENS_10bfloat16_tEfNS_4arch4Sm90ELb0ELb0ELb0ELb1ELb0ELb0ELb1ELb1ELb0ELb0ELb0ELb0EEENS1_21CollectiveEpilogueFwdINS6_IJSA_NS7_ILi256EEESB_EEES9_SE_SG_Li256ELb1ELb0ELb0ELb0EEENS1_36VarlenDynamicPersistentTileSchedulerILi128ELi96ELi256ELi32ELb0ELb0ELb1ELb0ELb1ELb1EEEEEEEEEvNT_6ParamsE --------------------------
	.section	.nv.constant0._ZN7cutlass13device_kernelIN5flash11enable_sm90INS1_16FlashAttnFwdSm90INS1_25CollectiveMainloopFwdSm90ILi2EN4cute5tupleIJNS5_1CILi1EEES8_S8_EEENS6_IJNS7_ILi128EEENS7_ILi96EEENS7_ILi64EEEEEELi256ENS_10bfloat16_tEfNS_4arch4Sm90ELb0ELb0ELb0ELb1ELb0ELb0ELb1ELb1ELb0ELb0ELb0ELb0EEENS1_21CollectiveEpilogueFwdINS6_IJSA_NS7_ILi256EEESB_EEES9_SE_SG_Li256ELb1ELb0ELb0ELb0EEENS1_36VarlenDynamicPersistentTileSchedulerILi128ELi96ELi256ELi32ELb0ELb0ELb1ELb0ELb1ELb1EEEEEEEEEvNT_6ParamsE,"a",@progbits
	.sectionflags	@""
	.align	4
.nv.constant0._ZN7cutlass13device_kernelIN5flash11enable_sm90INS1_16FlashAttnFwdSm90INS1_25CollectiveMainloopFwdSm90ILi2EN4cute5tupleIJNS5_1CILi1EEES8_S8_EEENS6_IJNS7_ILi128EEENS7_ILi96EEENS7_ILi64EEEEEELi256ENS_10bfloat16_tEfNS_4arch4Sm90ELb0ELb0ELb0ELb1ELb0ELb0ELb1ELb1ELb0ELb0ELb0ELb0EEENS1_21CollectiveEpilogueFwdINS6_IJSA_NS7_ILi256EEESB_EEES9_SE_SG_Li256ELb1ELb0ELb0ELb0EEENS1_36VarlenDynamicPersistentTileSchedulerILi128ELi96ELi256ELi32ELb0ELb0ELb1ELb0ELb1ELb1EEEEEEEEEvNT_6ParamsE:
	.zero		3456


//--------------------- .nv.constant0._ZN7cutlass13device_kernelIN5flash11enable_sm90INS1_16FlashAttnFwdSm90INS1_25CollectiveMainloopFwdSm90ILi2EN4cute5tupleIJNS5_1CILi1EEES8_S8_EEENS6_IJNS7_ILi128EEENS7_ILi96EEENS7_ILi64EEEEEELi256ENS_10bfloat16_tEfNS_4arch4Sm90ELb0ELb0ELb0ELb1ELb0ELb1ELb1ELb1ELb0ELb0ELb0ELb0EEENS1_21CollectiveEpilogueFwdINS6_IJSA_NS7_ILi256EEESB_EEES9_SE_SG_Li256ELb1ELb0ELb0ELb0EEENS1_36VarlenDynamicPersistentTileSchedulerILi128ELi96ELi256ELi32ELb0ELb0ELb1ELb0ELb1ELb1EEEEEEEEEvNT_6ParamsE --------------------------
	.section	.nv.constant0._ZN7cutlass13device_kernelIN5flash11enable_sm90INS1_16FlashAttnFwdSm90INS1_25CollectiveMainloopFwdSm90ILi2EN4cute5tupleIJNS5_1CILi1EEES8_S8_EEENS6_IJNS7_ILi128EEENS7_ILi96EEENS7_ILi64EEEEEELi256ENS_10bfloat16_tEfNS_4arch4Sm90ELb0ELb0ELb0ELb1ELb0ELb1ELb1ELb1ELb0ELb0ELb0ELb0EEENS1_21CollectiveEpilogueFwdINS6_IJSA_NS7_ILi256EEESB_EEES9_SE_SG_Li256ELb1ELb0ELb0ELb0EEENS1_36VarlenDynamicPersistentTileSchedulerILi128ELi96ELi256ELi32ELb0ELb0ELb1ELb0ELb1ELb1EEEEEEEEEvNT_6ParamsE,"a",@progbits
	.sectionflags	@""
	.align	4
.nv.constant0._ZN7cutlass13device_kernelIN5flash11enable_sm90INS1_16FlashAttnFwdSm90INS1_25CollectiveMainloopFwdSm90ILi2EN4cute5tupleIJNS5_1CILi1EEES8_S8_EEENS6_IJNS7_ILi128EEENS7_ILi96EEENS7_ILi64EEEEEELi256ENS_10bfloat16_tEfNS_4arch4Sm90ELb0ELb0ELb0ELb1ELb0ELb1ELb1ELb1ELb0ELb0ELb0ELb0EEENS1_21CollectiveEpilogueFwdINS6_IJSA_NS7_ILi256EEESB_EEES9_SE_SG_Li256ELb1ELb0ELb0ELb0EEENS1_36VarlenDynamicPersistentTileSchedulerILi128ELi96ELi256ELi32ELb0ELb0ELb1ELb0ELb1ELb1EEEEEEEEEvNT_6ParamsE:
	.zero		3456


//--------------------- .nv.constant0._ZN7cutlass13device_kernelIN5flash11enable_sm90INS1_16FlashAttnFwdSm90INS1_25CollectiveMainloopFwdSm90ILi2EN4cute5tupleIJNS5_1CILi1EEES8_S8_EEENS6_IJNS7_ILi128EEENS7_ILi96EEENS7_ILi64EEEEEELi256ENS_10bfloat16_tEfNS_4arch4Sm90ELb0ELb1ELb0ELb0ELb0ELb0ELb0ELb1ELb0ELb0ELb0ELb0EEENS1_21CollectiveEpilogueFwdINS6_IJSA_NS7_ILi256EEESB_EEES9_SE_SG_Li256ELb0ELb0ELb0ELb0EEENS1_30DynamicPersistentTileSchedulerILi256ELi32ELb0ELb0ELb1EEEEEEEEEvNT_6ParamsE --------------------------
	.section	.nv.constant0._ZN7cutlass13device_kernelIN5flash11enable_sm90INS1_16FlashAttnFwdSm90INS1_25CollectiveMainloopFwdSm90ILi2EN4cute5tupleIJNS5_1CILi1EEES8_S8_EEENS6_IJNS7_ILi128EEENS7_ILi96EEENS7_ILi64EEEEEELi256ENS_10bfloat16_tEfNS_4arch4Sm90ELb0ELb1ELb0ELb0ELb0ELb0ELb0ELb1ELb0ELb0ELb0ELb0EEENS1_21CollectiveEpilogueFwdINS6_IJSA_NS7_ILi256EEESB_EEES9_SE_SG_Li256ELb0ELb0ELb0ELb0EEENS1_30DynamicPersistentTileSchedulerILi256ELi32ELb0ELb0ELb1EEEEEEEEEvNT_6ParamsE,"a",@progbits
	.sectionflags	@""
	.align	4
.nv.constant0._ZN7cutlass13device_kernelIN5flash11enable_sm90INS1_16FlashAttnFwdSm90INS1_25CollectiveMainloopFwdSm90ILi2EN4cute5tupleIJNS5_1CILi1EEES8_S8_EEENS6_IJNS7_ILi128EEENS7_ILi96EEENS7_ILi64EEEEEELi256ENS_10bfloat16_tEfNS_4arch4Sm90ELb0ELb1ELb0ELb0ELb0ELb0ELb0ELb1ELb0ELb0ELb0ELb0EEENS1_21CollectiveEpilogueFwdINS6_IJSA_NS7_ILi256EEESB_EEES9_SE_SG_Li256ELb0ELb0ELb0ELb0EEENS1_30DynamicPersistentTileSchedulerILi256ELi32ELb0ELb0ELb1EEEEEEEEEvNT_6ParamsE:
	.zero		3584


//--------------------- .nv.constant0._ZN7cutlass13device_kernelIN5flash11enable_sm90INS1_16FlashAttnFwdSm90INS1_25CollectiveMainloopFwdSm90ILi2EN4cute5tupleIJNS5_1CILi1EEES8_S8_EEENS6_IJNS7_ILi128EEENS7_ILi96EEENS7_ILi64EEEEEELi256ENS_10bfloat16_tEfNS_4arch4Sm90ELb0ELb1ELb0ELb0ELb0ELb0ELb1ELb1ELb0ELb0ELb0ELb0EEENS1_21CollectiveEpilogueFwdINS6_IJSA_NS7_ILi256EEESB_EEES9_SE_SG_Li256ELb0ELb0ELb0ELb0EEENS1_30DynamicPersistentTileSchedulerILi256ELi32ELb0ELb0ELb1EEEEEEEEEvNT_6ParamsE --------------------------
	.section	.nv.constant0._ZN7cutlass13device_kernelIN5flash11enable_sm90INS1_16FlashAttnFwdSm90INS1_25CollectiveMainloopFwdSm90ILi2EN4cute5tupleIJNS5_1CILi1EEES8_S8_EEENS6_IJNS7_ILi128EEENS7_ILi96EEENS7_ILi64EEEEEELi256ENS_10bfloat16_tEfNS_4arch4Sm90ELb0ELb1ELb0ELb0ELb0ELb0ELb1ELb1ELb0ELb0ELb0ELb0EEENS1_21CollectiveEpilogueFwdINS6_IJSA_NS7_ILi256EEESB_EEES9_SE_SG_Li256ELb0ELb0ELb0ELb0EEENS1_30DynamicPersistentTileSchedulerILi256ELi32ELb0ELb0ELb1EEEEEEEEEvNT_6ParamsE,"a",@progbits
	.sectionflags	@""
	.align	4
.nv.constant0._ZN7cutlass13device_kernelIN5flash11enable_sm90INS1_16FlashAttnFwdSm90INS1_25CollectiveMainloopFwdSm90ILi2EN4cute5tupleIJNS5_1CILi1EEES8_S8_EEENS6_IJNS7_ILi128EEENS7_ILi96EEENS7_ILi64EEEEEELi256ENS_10bfloat16_tEfNS_4arch4Sm90ELb0ELb1ELb0ELb0ELb0ELb0ELb1ELb1ELb0ELb0ELb0ELb0EEENS1_21CollectiveEpilogueFwdINS6_IJSA_NS7_ILi256EEESB_EEES9_SE_SG_Li256ELb0ELb0ELb0ELb0EEENS1_30DynamicPersistentTileSchedulerILi256ELi32ELb0ELb0ELb1EEEEEEEEEvNT_6ParamsE:
	.zero		3840


//--------------------- .nv.constant0._ZN7cutlass13device_kernelIN5flash11enable_sm90INS1_16FlashAttnFwdSm90INS1_25CollectiveMainloopFwdSm90ILi2EN4cute5tupleIJNS5_1CILi1EEES8_S8_EEENS6_IJNS7_ILi128EEENS7_ILi96EEENS7_ILi64EEEEEELi256ENS_10bfloat16_tEfNS_4arch4Sm90ELb0ELb1ELb0ELb1ELb0ELb0ELb0ELb1ELb0ELb0ELb0ELb0EEENS1_21CollectiveEpilogueFwdINS6_IJSA_NS7_ILi256EEESB_EEES9_SE_SG_Li256ELb1ELb0ELb0ELb0EEENS1_36VarlenDynamicPersistentTileSchedulerILi128ELi96ELi256ELi32ELb0ELb0ELb1ELb1ELb0ELb1EEEEEEEEEvNT_6ParamsE --------------------------
	.section	.nv.constant0._ZN7cutlass13device_kernelIN5flash11enable_sm90INS1_16FlashAttnFwdSm90INS1_25CollectiveMainloopFwdSm90ILi2EN4cute5tupleIJNS5_1CILi1EEES8_S8_EEENS6_IJNS7_ILi128EEENS7_ILi96EEENS7_ILi64EEEEEELi256ENS_10bfloat16_tEfNS_4arch4Sm90ELb0ELb1ELb0ELb1ELb0ELb0ELb0ELb1ELb0ELb0ELb0ELb0EEENS1_21CollectiveEpilogueFwdINS6_IJSA_NS7_ILi256EEESB_EEES9_SE_SG_Li256ELb1ELb0ELb0ELb0EEENS1_36VarlenDynamicPersistentTileSchedulerILi128ELi96ELi256ELi32ELb0ELb0ELb1ELb1ELb0ELb1EEEEEEEEEvNT_6ParamsE,"a",@progbits
	.sectionflags	@""
	.align	4
.nv.constant0._ZN7cutlass13device_kernelIN5flash11enable_sm90INS1_16FlashAttnFwdSm90INS1_25CollectiveMainloopFwdSm90ILi2EN4cute5tupleIJNS5_1CILi1EEES8_S8_EEENS6_IJNS7_ILi128EEENS7_ILi96EEENS7_ILi64EEEEEELi256ENS_10bfloat16_tEfNS_4arch4Sm90ELb0ELb1ELb0ELb1ELb0ELb0ELb0ELb1ELb0ELb0ELb0ELb0EEENS1_21CollectiveEpilogueFwdINS6_IJSA_NS7_ILi256EEESB_EEES9_SE_SG_Li256ELb1ELb0ELb0ELb0EEENS1_36VarlenDynamicPersistentTileSchedulerILi128ELi96ELi256ELi32ELb0ELb0ELb1ELb1ELb0ELb1EEEEEEEEEvNT_6ParamsE:
	.zero		3200


//--------------------- .nv.constant0._ZN7cutlass13device_kernelIN5flash11enable_sm90INS1_16FlashAttnFwdSm90INS1_25CollectiveMainloopFwdSm90ILi2EN4cute5tupleIJNS5_1CILi1EEES8_S8_EEENS6_IJNS7_ILi128EEENS7_ILi96EEENS7_ILi64EEEEEELi256ENS_10bfloat16_tEfNS_4arch4Sm90ELb0ELb1ELb0ELb1ELb0ELb1ELb0ELb1ELb0ELb0ELb0ELb0EEENS1_21CollectiveEpilogueFwdINS6_IJSA_NS7_ILi256EEESB_EEES9_SE_SG_Li256ELb1ELb0ELb0ELb0EEENS1_36VarlenDynamicPersistentTileSchedulerILi128ELi96ELi256ELi32ELb0ELb0ELb1ELb1ELb0ELb1EEEEEEEEEvNT_6ParamsE --------------------------
	.section	.nv.constant0._ZN7cutlass13device_kernelIN5flash11enable_sm90INS1_16FlashAttnFwdSm90INS1_25CollectiveMainloopFwdSm90ILi2EN4cute5tupleIJNS5_1CILi1EEES8_S8_EEENS6_IJNS7_ILi128EEENS7_ILi96EEENS7_ILi64EEEEEELi256ENS_10bfloat16_tEfNS_4arch4Sm90ELb0ELb1ELb0ELb1ELb0ELb1ELb0ELb1ELb0ELb0ELb0ELb0EEENS1_21CollectiveEpilogueFwdINS6_IJSA_NS7_ILi256EEESB_EEES9_SE_SG_Li256ELb1ELb0ELb0ELb0EEENS1_36VarlenDynamicPersistentTileSchedulerILi128ELi96ELi256ELi32ELb0ELb0ELb1ELb1ELb0ELb1EEEEEEEEEvNT_6ParamsE,"a",@progbits
	.sectionflags	@""
	.align	4
.nv.constant0._ZN7cutlass13device_kernelIN5flash11enable_sm90INS1_16FlashAttnFwdSm90INS1_25CollectiveMainloopFwdSm90ILi2EN4cute5tupleIJNS5_1CILi1EEES8_S8_EEENS6_IJNS7_ILi128EEENS7_ILi96EEENS7_ILi64EEEEEELi256ENS_10bfloat16_tEfNS_4arch4Sm90ELb0ELb1ELb0ELb1ELb0ELb1ELb0ELb1ELb0ELb0ELb0ELb0EEENS1_21CollectiveEpilogueFwdINS6_IJSA_NS7_ILi256EEESB_EEES9_SE_SG_Li256ELb1ELb0ELb0ELb0EEENS1_36VarlenDynamicPersistentTileSchedulerILi128ELi96ELi256ELi32ELb0ELb0ELb1ELb1ELb0ELb1EEEEEEEEEvNT_6ParamsE:
	.zero		3200


//--------------------- .nv.constant0._ZN7cutlass13device_kernelIN5flash11enable_sm90INS1_16FlashAttnFwdSm90INS1_25CollectiveMainloopFwdSm90ILi2EN4cute5tupleIJNS5_1CILi1EEES8_S8_EEENS6_IJNS7_ILi128EEENS7_ILi96EEENS7_ILi64EEEEEELi256ENS_10bfloat16_tEfNS_4arch4Sm90ELb0ELb1ELb0ELb1ELb0ELb0ELb1ELb1ELb0ELb0ELb0ELb0EEENS1_21CollectiveEpilogueFwdINS6_IJSA_NS7_ILi256EEESB_EEES9_SE_SG_Li256ELb1ELb0ELb0ELb0EEENS1_36VarlenDynamicPersistentTileSchedulerILi128ELi96ELi256ELi32ELb0ELb0ELb1ELb1ELb0ELb1EEEEEEEEEvNT_6ParamsE --------------------------
	.section	.nv.constant0._ZN7cutlass13device_kernelIN5flash11enable_sm90INS1_16FlashAttnFwdSm90INS1_25CollectiveMainloopFwdSm90ILi2EN4cute5tupleIJNS5_1CILi1EEES8_S8_EEENS6_IJNS7_ILi128EEENS7_ILi96EEENS7_ILi64EEEEEELi256ENS_10bfloat16_tEfNS_4arch4Sm90ELb0ELb1ELb0ELb1ELb0ELb0ELb1ELb1ELb0ELb0ELb0ELb0EEENS1_21CollectiveEpilogueFwdINS6_IJSA_NS7_ILi256EEESB_EEES9_SE_SG_Li256ELb1ELb0ELb0ELb0EEENS1_36VarlenDynamicPersistentTileSchedulerILi128ELi96ELi256ELi32ELb0ELb0ELb1ELb1ELb0ELb1EEEEEEEEEvNT_6ParamsE,"a",@progbits
	.sectionflags	@""
	.align	4
.nv.constant0._ZN7cutlass13device_kernelIN5flash11enable_sm90INS1_16FlashAttnFwdSm90INS1_25CollectiveMainloopFwdSm90ILi2EN4cute5tupleIJNS5_1CILi1EEES8_S8_EEENS6_IJNS7_ILi128EEENS7_ILi96EEENS7_ILi64EEEEEELi256ENS_10bfloat16_tEfNS_4arch4Sm90ELb0ELb1ELb0ELb1ELb0ELb0ELb1ELb1ELb0ELb0ELb0ELb0EEENS1_21CollectiveEpilogueFwdINS6_IJSA_NS7_ILi256EEESB_EEES9_SE_SG_Li256ELb1ELb0ELb0ELb0EEENS1_36VarlenDynamicPersistentTileSchedulerILi128ELi96ELi256ELi32ELb0ELb0ELb1ELb1ELb0ELb1EEEEEEEEEvNT_6ParamsE:
	.zero		3456


//--------------------- .nv.constant0._ZN7cutlass13device_kernelIN5flash11enable_sm90INS1_16FlashAttnFwdSm90INS1_25CollectiveMainloopFwdSm90ILi2EN4cute5tupleIJNS5_1CILi1EEES8_S8_EEENS6_IJNS7_ILi128EEENS7_ILi96EEENS7_ILi64EEEEEELi256ENS_10bfloat16_tEfNS_4arch4Sm90ELb0ELb1ELb0ELb1ELb0ELb1ELb1ELb1ELb0ELb0ELb0ELb0EEENS1_21CollectiveEpilogueFwdINS6_IJSA_NS7_ILi256EEESB_EEES9_SE_SG_Li256ELb1ELb0ELb0ELb0EEENS1_36VarlenDynamicPersistentTileSchedulerILi128ELi96ELi256ELi32ELb0ELb0ELb1ELb1ELb0ELb1EEEEEEEEEvNT_6ParamsE --------------------------
	.section	.nv.constant0._ZN7cutlass13device_kernelIN5flash11enable_sm90INS1_16FlashAttnFwdSm90INS1_25CollectiveMainloopFwdSm90ILi2EN4cute5tupleIJNS5_1CILi1EEES8_S8_EEENS6_IJNS7_ILi128EEENS7_ILi96EEENS7_ILi64EEEEEELi256ENS_10bfloat16_tEfNS_4arch4Sm90ELb0ELb1ELb0ELb1ELb0ELb1ELb1ELb1ELb0ELb0ELb0ELb0EEENS1_21CollectiveEpilogueFwdINS6_IJSA_NS7_ILi256EEESB_EEES9_SE_SG_Li256ELb1ELb0ELb0ELb0EEENS1_36VarlenDynamicPersistentTileSchedulerILi128ELi96ELi256ELi32ELb0ELb0ELb1ELb1ELb0ELb1EEEEEEEEEvNT_6ParamsE,"a",@progbits
	.sectionflags	@""
	.align	4
.nv.constant0._ZN7cutlass13device_kernelIN5flash11enable_sm90INS1_16FlashAttnFwdSm90INS1_25CollectiveMainloopFwdSm90ILi2EN4cute5tupleIJNS5_1CILi1EEES8_S8_EEENS6_IJNS7_ILi128EEENS7_ILi96EEENS7_ILi64EEEEEELi256ENS_10bfloat16_tEfNS_4arch4Sm90ELb0ELb1ELb0ELb1ELb0ELb1ELb1ELb1ELb0ELb0ELb0ELb0EEENS1_21CollectiveEpilogueFwdINS6_IJSA_NS7_ILi256EEESB_EEES9_SE_SG_Li256ELb1ELb0ELb0ELb0EEENS1_36VarlenDynamicPersistentTileSchedulerILi128ELi96ELi256ELi32ELb0ELb0ELb1ELb1ELb0ELb1EEEEEEEEEvNT_6ParamsE:
	.zero		3456


//--------------------- .nv.constant0._ZN7cutlass13device_kernelIN5flash11enable_sm90INS1_16FlashAttnFwdSm90INS1_25CollectiveMainloopFwdSm90ILi2EN4cute5tupleIJNS5_1CILi1EEES8_S8_EEENS6_IJNS7_ILi128EEENS7_ILi96EEENS7_ILi64EEEEEELi256ENS_10bfloat16_tEfNS_4arch4Sm90ELb1ELb0ELb0ELb0ELb0ELb0ELb0ELb1ELb0ELb0ELb0ELb0EEENS1_21CollectiveEpilogueFwdINS6_IJSA_NS7_ILi256EEESB_EEES9_SE_SG_Li256ELb0ELb0ELb0ELb0EEENS1_30DynamicPersistentTileSchedulerILi256ELi32ELb0ELb0ELb1EEEEEEEEEvNT_6ParamsE --------------------------
	.section	.nv.constant0._ZN7cutlass13device_kernelIN5flash11enable_sm90INS1_16FlashAttnFwdSm90INS1_25CollectiveMainloopFwdSm90ILi2EN4cute5tupleIJNS5_1CILi1EEES8_S8_EEENS6_IJNS7_ILi128EEENS7_ILi96EEENS7_ILi64EEEEEELi256ENS_10bfloat16_tEfNS_4arch4Sm90ELb1ELb0ELb0ELb0ELb0ELb0ELb0ELb1ELb0ELb0ELb0ELb0EEENS1_21CollectiveEpilogueFwdINS6_IJSA_NS7_ILi256EEESB_EEES9_SE_SG_Li256ELb0ELb0ELb0ELb0EEENS1_30DynamicPersistentTileSchedulerILi256ELi32ELb0ELb0ELb1EEEEEEEEEvNT_6ParamsE,"a",@progbits
	.sectionflags	@""
	.align	4
.nv.constant0._ZN7cutlass13device_kernelIN5flash11enable_sm90INS1_16FlashAttnFwdSm90INS1_25CollectiveMainloopFwdSm90ILi2EN4cute5tupleIJNS5_1CILi1EEES8_S8_EEENS6_IJNS7_ILi128EEENS7_ILi96EEENS7_ILi64EEEEEELi256ENS_10bfloat16_tEfNS_4arch4Sm90ELb1ELb0ELb0ELb0ELb0ELb0ELb0ELb1ELb0ELb0ELb0ELb0EEENS1_21CollectiveEpilogueFwdINS6_IJSA_NS7_ILi256EEESB_EEES9_SE_SG_Li256ELb0ELb0ELb0ELb0EEENS1_30DynamicPersistentTileSchedulerILi256ELi32ELb0ELb0ELb1EEEEEEEEEvNT_6ParamsE:
	.zero		3584


//--------------------- .nv.constant0._ZN7cutlass13device_kernelIN5flash11enable_sm90INS1_16FlashAttnFwdSm90INS1_25CollectiveMainloopFwdSm90ILi2EN4cute5tupleIJNS5_1CILi1EEES8_S8_EEENS6_IJNS7_ILi128EEENS7_ILi96EEENS7_ILi64EEEEEELi256ENS_10bfloat16_tEfNS_4arch4Sm90ELb1ELb0ELb0ELb0ELb0ELb0ELb1ELb1ELb0ELb0ELb0ELb0EEENS1_21CollectiveEpilogueFwdINS6_IJSA_NS7_ILi256EEESB_EEES9_SE_SG_Li256ELb0ELb0ELb0ELb0EEENS1_30DynamicPersistentTileSchedulerILi256ELi32ELb0ELb0ELb1EEEEEEEEEvNT_6ParamsE --------------------------
	.section	.nv.constant0._ZN7cutlass13device_kernelIN5flash11enable_sm90INS1_16FlashAttnFwdSm90INS1_25CollectiveMainloopFwdSm90ILi2EN4cute5tupleIJNS5_1CILi1EEES8_S8_EEENS6_IJNS7_ILi128EEENS7_ILi96EEENS7_ILi64EEEEEELi256ENS_10bfloat16_tEfNS_4arch4Sm90ELb1ELb0ELb0ELb0ELb0ELb0ELb1ELb1ELb0ELb0ELb0ELb0EEENS1_21CollectiveEpilogueFwdINS6_IJSA_NS7_ILi256EEESB_EEES9_SE_SG_Li256ELb0ELb0ELb0ELb0EEENS1_30DynamicPersistentTileSchedulerILi256ELi32ELb0ELb0ELb1EEEEEEEEEvNT_6ParamsE,"a",@progbits
	.sectionflags	@""
	.align	4
.nv.constant0._ZN7cutlass13device_kernelIN5flash11enable_sm90INS1_16FlashAttnFwdSm90INS1_25CollectiveMainloopFwdSm90ILi2EN4cute5tupleIJNS5_1CILi1EEES8_S8_EEENS6_IJNS7_ILi128EEENS7_ILi96EEENS7_ILi64EEEEEELi256ENS_10bfloat16_tEfNS_4arch4Sm90ELb1ELb0ELb0ELb0ELb0ELb0ELb1ELb1ELb0ELb0ELb0ELb0EEENS1_21CollectiveEpilogueFwdINS6_IJSA_NS7_ILi256EEESB_EEES9_SE_SG_Li256ELb0ELb0ELb0ELb0EEENS1_30DynamicPersistentTileSchedulerILi256ELi32ELb0ELb0ELb1EEEEEEEEEvNT_6ParamsE:
	.zero		3840


//--------------------- .nv.constant0._ZN7cutlass13device_kernelIN5flash11enable_sm90INS1_16FlashAttnFwdSm90INS1_25CollectiveMainloopFwdSm90ILi2EN4cute5tupleIJNS5_1CILi1EEES8_S8_EEENS6_IJNS7_ILi128EEENS7_ILi96EEENS7_ILi64EEEEEELi256ENS_10bfloat16_tEfNS_4arch4Sm90ELb1ELb0ELb0ELb1ELb0ELb0ELb0ELb1ELb0ELb0ELb0ELb0EEENS1_21CollectiveEpilogueFwdINS6_IJSA_NS7_ILi256EEESB_EEES9_SE_SG_Li256ELb1ELb0ELb0ELb0EEENS1_36VarlenDynamicPersistentTileSchedulerILi128ELi96ELi256ELi32ELb0ELb0ELb1ELb1ELb1ELb1EEEEEEEEEvNT_6ParamsE --------------------------
	.section	.nv.constant0._ZN7cutlass13device_kernelIN5flash11enable_sm90INS1_16FlashAttnFwdSm90INS1_25CollectiveMainloopFwdSm90ILi2EN4cute5tupleIJNS5_1CILi1EEES8_S8_EEENS6_IJNS7_ILi128EEENS7_ILi96EEENS7_ILi64EEEEEELi256ENS_10bfloat16_tEfNS_4arch4Sm90ELb1ELb0ELb0ELb1ELb0ELb0ELb0ELb1ELb0ELb0ELb0ELb0EEENS1_21CollectiveEpilogueFwdINS6_IJSA_NS7_ILi256EEESB_EEES9_SE_SG_Li256ELb1ELb0ELb0ELb0EEENS1_36VarlenDynamicPersistentTileSchedulerILi128ELi96ELi256ELi32ELb0ELb0ELb1ELb1ELb1ELb1EEEEEEEEEvNT_6ParamsE,"a",@progbits
	.sectionflags	@""
	.align	4
.nv.constant0._ZN7cutlass13device_kernelIN5flash11enable_sm90INS1_16FlashAttnFwdSm90INS1_25CollectiveMainloopFwdSm90ILi2EN4cute5tupleIJNS5_1CILi1EEES8_S8_EEENS6_IJNS7_ILi128EEENS7_ILi96EEENS7_ILi64EEEEEELi256ENS_10bfloat16_tEfNS_4arch4Sm90ELb1ELb0ELb0ELb1ELb0ELb0ELb0ELb1ELb0ELb0ELb0ELb0EEENS1_21CollectiveEpilogueFwdINS6_IJSA_NS7_ILi256EEESB_EEES9_SE_SG_Li256ELb1ELb0ELb0ELb0EEENS1_36VarlenDynamicPersistentTileSchedulerILi128ELi96ELi256ELi32ELb0ELb0ELb1ELb1ELb1ELb1EEEEEEEEEvNT_6ParamsE:
	.zero		3200


//--------------------- .nv.constant0._ZN7cutlass13device_kernelIN5flash11enable_sm90INS1_16FlashAttnFwdSm90INS1_25CollectiveMainloopFwdSm90ILi2EN4cute5tupleIJNS5_1CILi1EEES8_S8_EEENS6_IJNS7_ILi128EEENS7_ILi96EEENS7_ILi64EEEEEELi256ENS_10bfloat16_tEfNS_4arch4Sm90ELb1ELb0ELb0ELb1ELb0ELb1ELb0ELb1ELb0ELb0ELb0ELb0EEENS1_21CollectiveEpilogueFwdINS6_IJSA_NS7_ILi256EEESB_EEES9_SE_SG_Li256ELb1ELb0ELb0ELb0EEENS1_36VarlenDynamicPersistentTileSchedulerILi128ELi96ELi256ELi32ELb0ELb0ELb1ELb1ELb1ELb1EEEEEEEEEvNT_6ParamsE --------------------------
	.section	.nv.constant0._ZN7cutlass13device_kernelIN5flash11enable_sm90INS1_16FlashAttnFwdSm90INS1_25CollectiveMainloopFwdSm90ILi2EN4cute5tupleIJNS5_1CILi1EEES8_S8_EEENS6_IJNS7_ILi128EEENS7_ILi96EEENS7_ILi64EEEEEELi256ENS_10bfloat16_tEfNS_4arch4Sm90ELb1ELb0ELb0ELb1ELb0ELb1ELb0ELb1ELb0ELb0ELb0ELb0EEENS1_21CollectiveEpilogueFwdINS6_IJSA_NS7_ILi256EEESB_EEES9_SE_SG_Li256ELb1ELb0ELb0ELb0EEENS1_36VarlenDynamicPersistentTileSchedulerILi128ELi96ELi256ELi32ELb0ELb0ELb1ELb1ELb1ELb1EEEEEEEEEvNT_6ParamsE,"a",@progbits
	.sectionflags	@""
	.align	4
.nv.constant0._ZN7cutlass13device_kernelIN5flash11enable_sm90INS1_16FlashAttnFwdSm90INS1_25CollectiveMainloopFwdSm90ILi2EN4cute5tupleIJNS5_1CILi1EEES8_S8_EEENS6_IJNS7_ILi128EEENS7_ILi96EEENS7_ILi64EEEEEELi256ENS_10bfloat16_tEfNS_4arch4Sm90ELb1ELb0ELb0ELb1ELb0ELb1ELb0ELb1ELb0ELb0ELb0ELb0EEENS1_21CollectiveEpilogueFwdINS6_IJSA_NS7_ILi256EEESB_EEES9_SE_SG_Li256ELb1ELb0ELb0ELb0EEENS1_36VarlenDynamicPersistentTileSchedulerILi128ELi96ELi256ELi32ELb0ELb0ELb1ELb1ELb1ELb1EEEEEEEEEvNT_6ParamsE:
	.zero		3200


//--------------------- .nv.constant0._ZN7cutlass13device_kernelIN5flash11enable_sm90INS1_16FlashAttnFwdSm90INS1_25CollectiveMainloopFwdSm90ILi2EN4cute5tupleIJNS5_1CILi1EEES8_S8_EEENS6_IJNS7_ILi128EEENS7_ILi96EEENS7_ILi64EEEEEELi256ENS_10bfloat16_tEfNS_4arch4Sm90ELb1ELb0ELb0ELb1ELb0ELb0ELb1ELb1ELb0ELb0ELb0ELb0EEENS1_21CollectiveEpilogueFwdINS6_IJSA_NS7_ILi256EEESB_EEES9_SE_SG_Li256ELb1ELb0ELb0ELb0EEENS1_36VarlenDynamicPersistentTileSchedulerILi128ELi96ELi256ELi32ELb0ELb0ELb1ELb1ELb1ELb1EEEEEEEEEvNT_6ParamsE --------------------------
	.section	.nv.constant0._ZN7cutlass13device_kernelIN5flash11enable_sm90INS1_16FlashAttnFwdSm90INS1_25CollectiveMainloopFwdSm90ILi2EN4cute5tupleIJNS5_1CILi1EEES8_S8_EEENS6_IJNS7_ILi128EEENS7_ILi96EEENS7_ILi64EEEEEELi256ENS_10bfloat16_tEfNS_4arch4Sm90ELb1ELb0ELb0ELb1ELb0ELb0ELb1ELb1ELb0ELb0ELb0ELb0EEENS1_21CollectiveEpilogueFwdINS6_IJSA_NS7_ILi256EEESB_EEES9_SE_SG_Li256ELb1ELb0ELb0ELb0EEENS1_36VarlenDynamicPersistentTileSchedulerILi128ELi96ELi256ELi32ELb0ELb0ELb1ELb1ELb1ELb1EEEEEEEEEvNT_6ParamsE,"a",@progbits
	.sectionflags	@""
	.align	4
.nv.constant0._ZN7cutlass13device_kernelIN5flash11enable_sm90INS1_16FlashAttnFwdSm90INS1_25CollectiveMainloopFwdSm90ILi2EN4cute5tupleIJNS5_1CILi1EEES8_S8_EEENS6_IJNS7_ILi128EEENS7_ILi96EEENS7_ILi64EEEEEELi256ENS_10bfloat16_tEfNS_4arch4Sm90ELb1ELb0ELb0ELb1ELb0ELb0ELb1ELb1ELb0ELb0ELb0ELb0EEENS1_21CollectiveEpilogueFwdINS6_IJSA_NS7_ILi256EEESB_EEES9_SE_SG_Li256ELb1ELb0ELb0ELb0EEENS1_36VarlenDynamicPersistentTileSchedulerILi128ELi96ELi256ELi32ELb0ELb0ELb1ELb1ELb1ELb1EEEEEEEEEvNT_6ParamsE:
	.zero		3456


//--------------------- .nv.constant0._ZN7cutlass13device_kernelIN5flash11enable_sm90INS1_16FlashAttnFwdSm90INS1_25CollectiveMainloopFwdSm90ILi2EN4cute5tupleIJNS5_1CILi1EEES8_S8_EEENS6_IJNS7_ILi128EEENS7_ILi96EEENS7_ILi64EEEEEELi256ENS_10bfloat16_tEfNS_4arch4Sm90ELb1ELb0ELb0ELb1ELb0ELb1ELb1ELb1ELb0ELb0ELb0ELb0EEENS1_21CollectiveEpilogueFwdINS6_IJSA_NS7_ILi256EEESB_EEES9_SE_SG_Li256ELb1ELb0ELb0ELb0EEENS1_36VarlenDynamicPersistentTileSchedulerILi128ELi96ELi256ELi32ELb0ELb0ELb1ELb1ELb1ELb1EEEEEEEEEvNT_6ParamsE --------------------------
	.section	.nv.constant0._ZN7cutlass13device_kernelIN5flash11enable_sm90INS1_16FlashAttnFwdSm90INS1_25CollectiveMainloopFwdSm90ILi2EN4cute5tupleIJNS5_1CILi1EEES8_S8_EEENS6_IJNS7_ILi128EEENS7_ILi96EEENS7_ILi64EEEEEELi256ENS_10bfloat16_tEfNS_4arch4Sm90ELb1ELb0ELb0ELb1ELb0ELb1ELb1ELb1ELb0ELb0ELb0ELb0EEENS1_21CollectiveEpilogueFwdINS6_IJSA_NS7_ILi256EEESB_EEES9_SE_SG_Li256ELb1ELb0ELb0ELb0EEENS1_36VarlenDynamicPersistentTileSchedulerILi128ELi96ELi256ELi32ELb0ELb0ELb1ELb1ELb1ELb1EEEEEEEEEvNT_6ParamsE,"a",@progbits
	.sectionflags	@""
	.align	4
.nv.constant0._ZN7cutlass13device_kernelIN5flash11enable_sm90INS1_16FlashAttnFwdSm90INS1_25CollectiveMainloopFwdSm90ILi2EN4cute5tupleIJNS5_1CILi1EEES8_S8_EEENS6_IJNS7_ILi128EEENS7_ILi96EEENS7_ILi64EEEEEELi256ENS_10bfloat16_tEfNS_4arch4Sm90ELb1ELb0ELb0ELb1ELb0ELb1ELb1ELb1ELb0ELb0ELb0ELb0EEENS1_21CollectiveEpilogueFwdINS6_IJSA_NS7_ILi256EEESB_EEES9_SE_SG_Li256ELb1ELb0ELb0ELb0EEENS1_36VarlenDynamicPersistentTileSchedulerILi128ELi96ELi256ELi32ELb0ELb0ELb1ELb1ELb1ELb1EEEEEEEEEvNT_6ParamsE:
	.zero		3456


//--------------------- SYMBOLS --------------------------

	.type		.nv.reservedSmem.offset0,@object
	.size		.nv.reservedSmem.offset0,0x4
	.type		__assertfail,@function
